	.target	sm_80

	.elftype	@"ET_EXEC"


//--------------------- .note.nv.tkinfo           --------------------------
	.section	.note.nv.tkinfo,"",@"SHT_NOTE"
	.sectionflags	@"SHF_NOTE_NV_TKINFO"
	.tkinfo
        /*0018*/ 	.word	0x00000002
        /*0030*/ 	.string	""
        /*0030*/ 	.string	"ptxas"
        /*0030*/ 	.string	"Cuda compilation tools, release 13.0, V13.0.88"
        /*0030*/ 	.string	"Build cuda_13.0.r13.0/compiler.36424714_0"
        /*0030*/ 	.string	"-arch sm_80 -m 64 "



//--------------------- .note.nv.cuinfo           --------------------------
	.section	.note.nv.cuinfo,"",@"SHT_NOTE"
	.sectionflags	@"SHF_NOTE_NV_CUINFO"
        /*0018*/ 	.short	0x0002
        /*001a*/ 	.short	0x0050
        /*001c*/ 	.short	0x0082
	.zero		2


//--------------------- .nv.info                  --------------------------
	.section	.nv.info,"",@"SHT_CUDA_INFO"
	.align	4


	//----- nvinfo : EIATTR_REGCOUNT
	.align		4
        /*0000*/ 	.byte	0x04, 0x2f
        /*0002*/ 	.short	(.L_12 - .L_11)
	.align		4
.L_11:
        /*0004*/ 	.word	index@(_ZN7cutlass13device_kernelIN5flash19enable_sm80_to_sm89INS1_16FlashAttnFwdSm80INS1_25CollectiveMainloopFwdSm80ILi4ELi1ELb0EN4cute5tupleIJNS5_1CILi128EEENS7_ILi64EEES8_EEELi128ENS_6half_tEfNS_4arch4Sm80ELb1ELb0ELb0ELb1ELb1ELb1ELb1ELb0EEENS1_21CollectiveEpilogueFwdINS6_IJS8_S8_S9_EEENS6_IJNS7_ILi1EEESH_SH_EEESB_SD_Li128ELb1ELb1ELb0ELb0EEENS1_19SingleTileSchedulerILb1ELb0ELb1ELi128EEEEEEEEEvNT_6ParamsE)
        /*0008*/ 	.word	0x000000ff


	//----- nvinfo : EIATTR_FRAME_SIZE
	.align		4
.L_12:
        /*000c*/ 	.byte	0x04, 0x11
        /*000e*/ 	.short	(.L_14 - .L_13)
	.align		4
.L_13:
        /*0010*/ 	.word	index@($__internal_15_$__cuda_sm70_shflsync_idx_p)
        /*0014*/ 	.word	0x00000000


	//----- nvinfo : EIATTR_FRAME_SIZE
	.align		4
.L_14:
        /*0018*/ 	.byte	0x04, 0x11
        /*001a*/ 	.short	(.L_16 - .L_15)
	.align		4
.L_15:
        /*001c*/ 	.word	index@($__internal_14_$__cuda_sm70_shflsync_bfly_p)
        /*0020*/ 	.word	0x00000000


	//----- nvinfo : EIATTR_FRAME_SIZE
	.align		4
.L_16:
        /*0024*/ 	.byte	0x04, 0x11
        /*0026*/ 	.short	(.L_18 - .L_17)
	.align		4
.L_17:
        /*0028*/ 	.word	index@($_ZN7cutlass13device_kernelIN5flash19enable_sm80_to_sm89INS1_16FlashAttnFwdSm80INS1_25CollectiveMainloopFwdSm80ILi4ELi1ELb0EN4cute5tupleIJNS5_1CILi128EEENS7_ILi64EEES8_EEELi128ENS_6half_tEfNS_4arch4Sm80ELb1ELb0ELb0ELb1ELb1ELb1ELb1ELb0EEENS1_21CollectiveEpilogueFwdINS6_IJS8_S8_S9_EEENS6_IJNS7_ILi1EEESH_SH_EEESB_SD_Li128ELb1ELb1ELb0ELb0EEENS1_19SingleTileSchedulerILb1ELb0ELb1ELi128EEEEEEEEEvNT_6ParamsE$_ZZN5flash25CollectiveMainloopFwdSm80ILi4ELi1ELb0EN4cute5tupleIJNS1_1CILi128EEENS3_ILi64EEES4_EEELi128EN7cutlass6half_tEfNS7_4arch4Sm80ELb1ELb0ELb0ELb1ELb1ELb1ELb1ELb0EE3mmaINS_16FlashAttnFwdSm80ISB_NS_21CollectiveEpilogueFwdINS2_IJS4_S4_S5_EEENS2_IJNS3_ILi1EEESG_SG_EEES8_SA_Li128ELb1ELb1ELb0ELb0EEENS_19SingleTileSchedulerILb1ELb0ELb1ELi128EEEE13SharedStorageENS1_6TensorINS1_11ArrayEngineIfLm128EEENS1_6LayoutINS2_IJNS2_IJNS3_ILi2EEESR_EEESR_NS3_ILi16EEEEEENS2_IJNS2_IJSG_SR_EEENS3_ILi4EEENS3_ILi8EEEEEEEEEENS_7SoftmaxILi4ELi0EEEEEbRKNSB_6ParamsERT0_RT1_iRKNS_16SeqlenInfoQKNewKILb1ELb1EEENS2_IJiiiiEEERT_ENKUlvE_clEv)
        /*002c*/ 	.word	0x00000000


	//----- nvinfo : EIATTR_FRAME_SIZE
	.align		4
.L_18:
        /*0030*/ 	.byte	0x04, 0x11
        /*0032*/ 	.short	(.L_20 - .L_19)
	.align		4
.L_19:
        /*0034*/ 	.word	index@(_ZN7cutlass13device_kernelIN5flash19enable_sm80_to_sm89INS1_16FlashAttnFwdSm80INS1_25CollectiveMainloopFwdSm80ILi4ELi1ELb0EN4cute5tupleIJNS5_1CILi128EEENS7_ILi64EEES8_EEELi128ENS_6half_tEfNS_4arch4Sm80ELb1ELb0ELb0ELb1ELb1ELb1ELb1ELb0EEENS1_21CollectiveEpilogueFwdINS6_IJS8_S8_S9_EEENS6_IJNS7_ILi1EEESH_SH_EEESB_SD_Li128ELb1ELb1ELb0ELb0EEENS1_19SingleTileSchedulerILb1ELb0ELb1ELi128EEEEEEEEEvNT_6ParamsE)
        /*0038*/ 	.word	0x000000d8


	//----- nvinfo : EIATTR_REGCOUNT
	.align		4
.L_20:
        /*003c*/ 	.byte	0x04, 0x2f
        /*003e*/ 	.short	(.L_22 - .L_21)
	.align		4
.L_21:
        /*0040*/ 	.word	index@(_ZN7cutlass13device_kernelIN5flash19enable_sm80_to_sm89INS1_16FlashAttnFwdSm80INS1_25CollectiveMainloopFwdSm80ILi4ELi1ELb0EN4cute5tupleIJNS5_1CILi128EEENS7_ILi64EEES8_EEELi128ENS_6half_tEfNS_4arch4Sm80ELb1ELb0ELb0ELb1ELb1ELb0ELb1ELb0EEENS1_21CollectiveEpilogueFwdINS6_IJS8_S8_S9_EEENS6_IJNS7_ILi1EEESH_SH_EEESB_SD_Li128ELb1ELb1ELb0ELb0EEENS1_19SingleTileSchedulerILb1ELb0ELb1ELi128EEEEEEEEEvNT_6ParamsE)
        /*0044*/ 	.word	0x000000ff


	//----- nvinfo : EIATTR_FRAME_SIZE
	.align		4
.L_22:
        /*0048*/ 	.byte	0x04, 0x11
        /*004a*/ 	.short	(.L_24 - .L_23)
	.align		4
.L_23:
        /*004c*/ 	.word	index@(_ZN7cutlass13device_kernelIN5flash19enable_sm80_to_sm89INS1_16FlashAttnFwdSm80INS1_25CollectiveMainloopFwdSm80ILi4ELi1ELb0EN4cute5tupleIJNS5_1CILi128EEENS7_ILi64EEES8_EEELi128ENS_6half_tEfNS_4arch4Sm80ELb1ELb0ELb0ELb1ELb1ELb0ELb1ELb0EEENS1_21CollectiveEpilogueFwdINS6_IJS8_S8_S9_EEENS6_IJNS7_ILi1EEESH_SH_EEESB_SD_Li128ELb1ELb1ELb0ELb0EEENS1_19SingleTileSchedulerILb1ELb0ELb1ELi128EEEEEEEEEvNT_6ParamsE)
        /*0050*/ 	.word	0x00000070


	//----- nvinfo : EIATTR_REGCOUNT
	.align		4
.L_24:
        /*0054*/ 	.byte	0x04, 0x2f
        /*0056*/ 	.short	(.L_26 - .L_25)
	.align		4
.L_25:
        /*0058*/ 	.word	index@(_ZN7cutlass13device_kernelIN5flash19enable_sm80_to_sm89INS1_16FlashAttnFwdSm80INS1_25CollectiveMainloopFwdSm80ILi4ELi1ELb0EN4cute5tupleIJNS5_1CILi128EEENS7_ILi64EEES8_EEELi128ENS_6half_tEfNS_4arch4Sm80ELb1ELb0ELb0ELb0ELb1ELb0ELb1ELb0EEENS1_21CollectiveEpilogueFwdINS6_IJS8_S8_S9_EEENS6_IJNS7_ILi1EEESH_SH_EEESB_SD_Li128ELb0ELb1ELb0ELb0EEENS1_30DynamicPersistentTileSchedulerILi128ELi128ELb0ELb1ELb0EEEEEEEEEvNT_6ParamsE)
        /*005c*/ 	.word	0x000000ff


	//----- nvinfo : EIATTR_FRAME_SIZE
	.align		4
.L_26:
        /*0060*/ 	.byte	0x04, 0x11
        /*0062*/ 	.short	(.L_28 - .L_27)
	.align		4
.L_27:
        /*0064*/ 	.word	index@($__internal_13_$__cuda_sm70_shflsync_idx_p)
        /*0068*/ 	.word	0x00000000


	//----- nvinfo : EIATTR_FRAME_SIZE
	.align		4
.L_28:
        /*006c*/ 	.byte	0x04, 0x11
        /*006e*/ 	.short	(.L_30 - .L_29)
	.align		4
.L_29:
        /*0070*/ 	.word	index@($__internal_12_$__cuda_sm70_shflsync_bfly_p)
        /*0074*/ 	.word	0x00000000


	//----- nvinfo : EIATTR_FRAME_SIZE
	.align		4
.L_30:
        /*0078*/ 	.byte	0x04, 0x11
        /*007a*/ 	.short	(.L_32 - .L_31)
	.align		4
.L_31:
        /*007c*/ 	.word	index@(_ZN7cutlass13device_kernelIN5flash19enable_sm80_to_sm89INS1_16FlashAttnFwdSm80INS1_25CollectiveMainloopFwdSm80ILi4ELi1ELb0EN4cute5tupleIJNS5_1CILi128EEENS7_ILi64EEES8_EEELi128ENS_6half_tEfNS_4arch4Sm80ELb1ELb0ELb0ELb0ELb1ELb0ELb1ELb0EEENS1_21CollectiveEpilogueFwdINS6_IJS8_S8_S9_EEENS6_IJNS7_ILi1EEESH_SH_EEESB_SD_Li128ELb0ELb1ELb0ELb0EEENS1_30DynamicPersistentTileSchedulerILi128ELi128ELb0ELb1ELb0EEEEEEEEEvNT_6ParamsE)
        /*0080*/ 	.word	0x00000088


	//----- nvinfo : EIATTR_REGCOUNT
	.align		4
.L_32:
        /*0084*/ 	.byte	0x04, 0x2f
        /*0086*/ 	.short	(.L_34 - .L_33)
	.align		4
.L_33:
        /*0088*/ 	.word	index@(_ZN7cutlass13device_kernelIN5flash19enable_sm80_to_sm89INS1_16FlashAttnFwdSm80INS1_25CollectiveMainloopFwdSm80ILi4ELi1ELb0EN4cute5tupleIJNS5_1CILi128EEENS7_ILi48EEES8_EEELi128ENS_6half_tEfNS_4arch4Sm80ELb0ELb1ELb0ELb1ELb1ELb1ELb1ELb0EEENS1_21CollectiveEpilogueFwdINS6_IJS8_S8_S9_EEENS6_IJNS7_ILi1EEESH_SH_EEESB_SD_Li128ELb1ELb1ELb0ELb0EEENS1_19SingleTileSchedulerILb1ELb0ELb1ELi128EEEEEEEEEvNT_6ParamsE)
        /*008c*/ 	.word	0x000000ff


	//----- nvinfo : EIATTR_FRAME_SIZE
	.align		4
.L_34:
        /*0090*/ 	.byte	0x04, 0x11
        /*0092*/ 	.short	(.L_36 - .L_35)
	.align		4
.L_35:
        /*0094*/ 	.word	index@($__internal_11_$__cuda_sm70_shflsync_idx_p)
        /*0098*/ 	.word	0x00000000


	//----- nvinfo : EIATTR_FRAME_SIZE
	.align		4
.L_36:
        /*009c*/ 	.byte	0x04, 0x11
        /*009e*/ 	.short	(.L_38 - .L_37)
	.align		4
.L_37:
        /*00a0*/ 	.word	index@($__internal_10_$__cuda_sm70_shflsync_bfly_p)
        /*00a4*/ 	.word	0x00000000


	//----- nvinfo : EIATTR_FRAME_SIZE
	.align		4
.L_38:
        /*00a8*/ 	.byte	0x04, 0x11
        /*00aa*/ 	.short	(.L_40 - .L_39)
	.align		4
.L_39:
        /*00ac*/ 	.word	index@($_ZN7cutlass13device_kernelIN5flash19enable_sm80_to_sm89INS1_16FlashAttnFwdSm80INS1_25CollectiveMainloopFwdSm80ILi4ELi1ELb0EN4cute5tupleIJNS5_1CILi128EEENS7_ILi48EEES8_EEELi128ENS_6half_tEfNS_4arch4Sm80ELb0ELb1ELb0ELb1ELb1ELb1ELb1ELb0EEENS1_21CollectiveEpilogueFwdINS6_IJS8_S8_S9_EEENS6_IJNS7_ILi1EEESH_SH_EEESB_SD_Li128ELb1ELb1ELb0ELb0EEENS1_19SingleTileSchedulerILb1ELb0ELb1ELi128EEEEEEEEEvNT_6ParamsE$_ZZN5flash25CollectiveMainloopFwdSm80ILi4ELi1ELb0EN4cute5tupleIJNS1_1CILi128EEENS3_ILi48EEES4_EEELi128EN7cutlass6half_tEfNS7_4arch4Sm80ELb0ELb1ELb0ELb1ELb1ELb1ELb1ELb0EE3mmaINS_16FlashAttnFwdSm80ISB_NS_21CollectiveEpilogueFwdINS2_IJS4_S4_S5_EEENS2_IJNS3_ILi1EEESG_SG_EEES8_SA_Li128ELb1ELb1ELb0ELb0EEENS_19SingleTileSchedulerILb1ELb0ELb1ELi128EEEE13SharedStorageENS1_6TensorINS1_11ArrayEngineIfLm128EEENS1_6LayoutINS2_IJNS2_IJNS3_ILi2EEESR_EEESR_NS3_ILi16EEEEEENS2_IJNS2_IJSG_SR_EEENS3_ILi4EEENS3_ILi8EEEEEEEEEENS_7SoftmaxILi4ELi0EEEEEbRKNSB_6ParamsERT0_RT1_iRKNS_16SeqlenInfoQKNewKILb1ELb1EEENS2_IJiiiiEEERT_ENKUlvE_clEv)
        /*00b0*/ 	.word	0x00000000


	//----- nvinfo : EIATTR_FRAME_SIZE
	.align		4
.L_40:
        /*00b4*/ 	.byte	0x04, 0x11
        /*00b6*/ 	.short	(.L_42 - .L_41)
	.align		4
.L_41:
        /*00b8*/ 	.word	index@(_ZN7cutlass13device_kernelIN5flash19enable_sm80_to_sm89INS1_16FlashAttnFwdSm80INS1_25CollectiveMainloopFwdSm80ILi4ELi1ELb0EN4cute5tupleIJNS5_1CILi128EEENS7_ILi48EEES8_EEELi128ENS_6half_tEfNS_4arch4Sm80ELb0ELb1ELb0ELb1ELb1ELb1ELb1ELb0EEENS1_21CollectiveEpilogueFwdINS6_IJS8_S8_S9_EEENS6_IJNS7_ILi1EEESH_SH_EEESB_SD_Li128ELb1ELb1ELb0ELb0EEENS1_19SingleTileSchedulerILb1ELb0ELb1ELi128EEEEEEEEEvNT_6ParamsE)
        /*00bc*/ 	.word	0x000000e0


	//----- nvinfo : EIATTR_REGCOUNT
	.align		4
.L_42:
        /*00c0*/ 	.byte	0x04, 0x2f
        /*00c2*/ 	.short	(.L_44 - .L_43)
	.align		4
.L_43:
        /*00c4*/ 	.word	index@(_ZN7cutlass13device_kernelIN5flash19enable_sm80_to_sm89INS1_16FlashAttnFwdSm80INS1_25CollectiveMainloopFwdSm80ILi4ELi1ELb0EN4cute5tupleIJNS5_1CILi128EEENS7_ILi48EEES8_EEELi128ENS_6half_tEfNS_4arch4Sm80ELb0ELb1ELb0ELb1ELb1ELb0ELb1ELb0EEENS1_21CollectiveEpilogueFwdINS6_IJS8_S8_S9_EEENS6_IJNS7_ILi1EEESH_SH_EEESB_SD_Li128ELb1ELb1ELb0ELb0EEENS1_19SingleTileSchedulerILb1ELb0ELb1ELi128EEEEEEEEEvNT_6ParamsE)
        /*00c8*/ 	.word	0x000000ff


	//----- nvinfo : EIATTR_FRAME_SIZE
	.align		4
.L_44:
        /*00cc*/ 	.byte	0x04, 0x11
        /*00ce*/ 	.short	(.L_46 - .L_45)
	.align		4
.L_45:
        /*00d0*/ 	.word	index@(_ZN7cutlass13device_kernelIN5flash19enable_sm80_to_sm89INS1_16FlashAttnFwdSm80INS1_25CollectiveMainloopFwdSm80ILi4ELi1ELb0EN4cute5tupleIJNS5_1CILi128EEENS7_ILi48EEES8_EEELi128ENS_6half_tEfNS_4arch4Sm80ELb0ELb1ELb0ELb1ELb1ELb0ELb1ELb0EEENS1_21CollectiveEpilogueFwdINS6_IJS8_S8_S9_EEENS6_IJNS7_ILi1EEESH_SH_EEESB_SD_Li128ELb1ELb1ELb0ELb0EEENS1_19SingleTileSchedulerILb1ELb0ELb1ELi128EEEEEEEEEvNT_6ParamsE)
        /*00d4*/ 	.word	0x00000070


	//----- nvinfo : EIATTR_REGCOUNT
	.align		4
.L_46:
        /*00d8*/ 	.byte	0x04, 0x2f
        /*00da*/ 	.short	(.L_48 - .L_47)
	.align		4
.L_47:
        /*00dc*/ 	.word	index@(_ZN7cutlass13device_kernelIN5flash19enable_sm80_to_sm89INS1_16FlashAttnFwdSm80INS1_25CollectiveMainloopFwdSm80ILi4ELi1ELb0EN4cute5tupleIJNS5_1CILi128EEENS7_ILi48EEES8_EEELi128ENS_6half_tEfNS_4arch4Sm80ELb0ELb1ELb0ELb0ELb1ELb0ELb1ELb0EEENS1_21CollectiveEpilogueFwdINS6_IJS8_S8_S9_EEENS6_IJNS7_ILi1EEESH_SH_EEESB_SD_Li128ELb0ELb1ELb0ELb0EEENS1_19SingleTileSchedulerILb0ELb0ELb1ELi128EEEEEEEEEvNT_6ParamsE)
        /*00e0*/ 	.word	0x000000ff


	//----- nvinfo : EIATTR_FRAME_SIZE
	.align		4
.L_48:
        /*00e4*/ 	.byte	0x04, 0x11
        /*00e6*/ 	.short	(.L_50 - .L_49)
	.align		4
.L_49:
        /*00e8*/ 	.word	index@(_ZN7cutlass13device_kernelIN5flash19enable_sm80_to_sm89INS1_16FlashAttnFwdSm80INS1_25CollectiveMainloopFwdSm80ILi4ELi1ELb0EN4cute5tupleIJNS5_1CILi128EEENS7_ILi48EEES8_EEELi128ENS_6half_tEfNS_4arch4Sm80ELb0ELb1ELb0ELb0ELb1ELb0ELb1ELb0EEENS1_21CollectiveEpilogueFwdINS6_IJS8_S8_S9_EEENS6_IJNS7_ILi1EEESH_SH_EEESB_SD_Li128ELb0ELb1ELb0ELb0EEENS1_19SingleTileSchedulerILb0ELb0ELb1ELi128EEEEEEEEEvNT_6ParamsE)
        /*00ec*/ 	.word	0x00000070


	//----- nvinfo : EIATTR_REGCOUNT
	.align		4
.L_50:
        /*00f0*/ 	.byte	0x04, 0x2f
        /*00f2*/ 	.short	(.L_52 - .L_51)
	.align		4
.L_51:
        /*00f4*/ 	.word	index@(_ZN7cutlass13device_kernelIN5flash19enable_sm80_to_sm89INS1_16FlashAttnFwdSm80INS1_25CollectiveMainloopFwdSm80ILi4ELi1ELb0EN4cute5tupleIJNS5_1CILi128EEENS7_ILi64EEES8_EEELi128ENS_6half_tEfNS_4arch4Sm80ELb0ELb0ELb0ELb1ELb1ELb1ELb1ELb0EEENS1_21CollectiveEpilogueFwdINS6_IJS8_S8_S9_EEENS6_IJNS7_ILi1EEESH_SH_EEESB_SD_Li128ELb1ELb1ELb0ELb0EEENS1_19SingleTileSchedulerILb1ELb0ELb1ELi128EEEEEEEEEvNT_6ParamsE)
        /*00f8*/ 	.word	0x000000ff


	//----- nvinfo : EIATTR_FRAME_SIZE
	.align		4
.L_52:
        /*00fc*/ 	.byte	0x04, 0x11
        /*00fe*/ 	.short	(.L_54 - .L_53)
	.align		4
.L_53:
        /*0100*/ 	.word	index@(_ZN7cutlass13device_kernelIN5flash19enable_sm80_to_sm89INS1_16FlashAttnFwdSm80INS1_25CollectiveMainloopFwdSm80ILi4ELi1ELb0EN4cute5tupleIJNS5_1CILi128EEENS7_ILi64EEES8_EEELi128ENS_6half_tEfNS_4arch4Sm80ELb0ELb0ELb0ELb1ELb1ELb1ELb1ELb0EEENS1_21CollectiveEpilogueFwdINS6_IJS8_S8_S9_EEENS6_IJNS7_ILi1EEESH_SH_EEESB_SD_Li128ELb1ELb1ELb0ELb0EEENS1_19SingleTileSchedulerILb1ELb0ELb1ELi128EEEEEEEEEvNT_6ParamsE)
        /*0104*/ 	.word	0x00000058


	//----- nvinfo : EIATTR_REGCOUNT
	.align		4
.L_54:
        /*0108*/ 	.byte	0x04, 0x2f
        /*010a*/ 	.short	(.L_56 - .L_55)
	.align		4
.L_55:
        /*010c*/ 	.word	index@(_ZN7cutlass13device_kernelIN5flash19enable_sm80_to_sm89INS1_16FlashAttnFwdSm80INS1_25CollectiveMainloopFwdSm80ILi4ELi1ELb0EN4cute5tupleIJNS5_1CILi128EEENS7_ILi64EEES8_EEELi128ENS_6half_tEfNS_4arch4Sm80ELb0ELb0ELb0ELb1ELb1ELb0ELb1ELb0EEENS1_21CollectiveEpilogueFwdINS6_IJS8_S8_S9_EEENS6_IJNS7_ILi1EEESH_SH_EEESB_SD_Li128ELb1ELb1ELb0ELb0EEENS1_19SingleTileSchedulerILb1ELb0ELb1ELi128EEEEEEEEEvNT_6ParamsE)
        /*0110*/ 	.word	0x000000ff


	//----- nvinfo : EIATTR_FRAME_SIZE
	.align		4
.L_56:
        /*0114*/ 	.byte	0x04, 0x11
        /*0116*/ 	.short	(.L_58 - .L_57)
	.align		4
.L_57:
        /*0118*/ 	.word	index@(_ZN7cutlass13device_kernelIN5flash19enable_sm80_to_sm89INS1_16FlashAttnFwdSm80INS1_25CollectiveMainloopFwdSm80ILi4ELi1ELb0EN4cute5tupleIJNS5_1CILi128EEENS7_ILi64EEES8_EEELi128ENS_6half_tEfNS_4arch4Sm80ELb0ELb0ELb0ELb1ELb1ELb0ELb1ELb0EEENS1_21CollectiveEpilogueFwdINS6_IJS8_S8_S9_EEENS6_IJNS7_ILi1EEESH_SH_EEESB_SD_Li128ELb1ELb1ELb0ELb0EEENS1_19SingleTileSchedulerILb1ELb0ELb1ELi128EEEEEEEEEvNT_6ParamsE)
        /*011c*/ 	.word	0x00000028


	//----- nvinfo : EIATTR_REGCOUNT
	.align		4
.L_58:
        /*0120*/ 	.byte	0x04, 0x2f
        /*0122*/ 	.short	(.L_60 - .L_59)
	.align		4
.L_59:
        /*0124*/ 	.word	index@(_ZN7cutlass13device_kernelIN5flash19enable_sm80_to_sm89INS1_16FlashAttnFwdSm80INS1_25CollectiveMainloopFwdSm80ILi4ELi1ELb0EN4cute5tupleIJNS5_1CILi128EEENS7_ILi64EEES8_EEELi128ENS_6half_tEfNS_4arch4Sm80ELb0ELb0ELb0ELb0ELb1ELb0ELb1ELb0EEENS1_21CollectiveEpilogueFwdINS6_IJS8_S8_S9_EEENS6_IJNS7_ILi1EEESH_SH_EEESB_SD_Li128ELb0ELb1ELb0ELb0EEENS1_19SingleTileSchedulerILb0ELb0ELb1ELi128EEEEEEEEEvNT_6ParamsE)
        /*0128*/ 	.word	0x000000ff


	//----- nvinfo : EIATTR_FRAME_SIZE
	.align		4
.L_60:
        /*012c*/ 	.byte	0x04, 0x11
        /*012e*/ 	.short	(.L_62 - .L_61)
	.align		4
.L_61:
        /*0130*/ 	.word	index@(_ZN7cutlass13device_kernelIN5flash19enable_sm80_to_sm89INS1_16FlashAttnFwdSm80INS1_25CollectiveMainloopFwdSm80ILi4ELi1ELb0EN4cute5tupleIJNS5_1CILi128EEENS7_ILi64EEES8_EEELi128ENS_6half_tEfNS_4arch4Sm80ELb0ELb0ELb0ELb0ELb1ELb0ELb1ELb0EEENS1_21CollectiveEpilogueFwdINS6_IJS8_S8_S9_EEENS6_IJNS7_ILi1EEESH_SH_EEESB_SD_Li128ELb0ELb1ELb0ELb0EEENS1_19SingleTileSchedulerILb0ELb0ELb1ELi128EEEEEEEEEvNT_6ParamsE)
        /*0134*/ 	.word	0x00000078


	//----- nvinfo : EIATTR_REGCOUNT
	.align		4
.L_62:
        /*0138*/ 	.byte	0x04, 0x2f
        /*013a*/ 	.short	(.L_64 - .L_63)
	.align		4
.L_63:
        /*013c*/ 	.word	index@(_ZN7cutlass13device_kernelIN5flash19enable_sm80_to_sm89INS1_16FlashAttnFwdSm80INS1_25CollectiveMainloopFwdSm80ILi8ELi1ELb1EN4cute5tupleIJNS5_1CILi128EEES8_S8_EEELi128ENS_6half_tEfNS_4arch4Sm80ELb1ELb0ELb0ELb1ELb1ELb1ELb1ELb0EEENS1_21CollectiveEpilogueFwdIS9_NS6_IJNS7_ILi1EEESF_SF_EEESA_SC_Li256ELb1ELb1ELb0ELb0EEENS1_19SingleTileSchedulerILb1ELb0ELb1ELi128EEEEEEEEEvNT_6ParamsE)
        /*0140*/ 	.word	0x000000ff


	//----- nvinfo : EIATTR_FRAME_SIZE
	.align		4
.L_64:
        /*0144*/ 	.byte	0x04, 0x11
        /*0146*/ 	.short	(.L_66 - .L_65)
	.align		4
.L_65:
        /*0148*/ 	.word	index@(_ZN7cutlass13device_kernelIN5flash19enable_sm80_to_sm89INS1_16FlashAttnFwdSm80INS1_25CollectiveMainloopFwdSm80ILi8ELi1ELb1EN4cute5tupleIJNS5_1CILi128EEES8_S8_EEELi128ENS_6half_tEfNS_4arch4Sm80ELb1ELb0ELb0ELb1ELb1ELb1ELb1ELb0EEENS1_21CollectiveEpilogueFwdIS9_NS6_IJNS7_ILi1EEESF_SF_EEESA_SC_Li256ELb1ELb1ELb0ELb0EEENS1_19SingleTileSchedulerILb1ELb0ELb1ELi128EEEEEEEEEvNT_6ParamsE)
        /*014c*/ 	.word	0x00000008


	//----- nvinfo : EIATTR_REGCOUNT
	.align		4
.L_66:
        /*0150*/ 	.byte	0x04, 0x2f
        /*0152*/ 	.short	(.L_68 - .L_67)
	.align		4
.L_67:
        /*0154*/ 	.word	index@(_ZN7cutlass13device_kernelIN5flash19enable_sm80_to_sm89INS1_16FlashAttnFwdSm80INS1_25CollectiveMainloopFwdSm80ILi8ELi1ELb1EN4cute5tupleIJNS5_1CILi128EEES8_S8_EEELi128ENS_6half_tEfNS_4arch4Sm80ELb1ELb0ELb0ELb1ELb1ELb0ELb1ELb0EEENS1_21CollectiveEpilogueFwdIS9_NS6_IJNS7_ILi1EEESF_SF_EEESA_SC_Li256ELb1ELb1ELb0ELb0EEENS1_19SingleTileSchedulerILb1ELb0ELb1ELi128EEEEEEEEEvNT_6ParamsE)
        /*0158*/ 	.word	0x000000ff


	//----- nvinfo : EIATTR_FRAME_SIZE
	.align		4
.L_68:
        /*015c*/ 	.byte	0x04, 0x11
        /*015e*/ 	.short	(.L_70 - .L_69)
	.align		4
.L_69:
        /*0160*/ 	.word	index@(_ZN7cutlass13device_kernelIN5flash19enable_sm80_to_sm89INS1_16FlashAttnFwdSm80INS1_25CollectiveMainloopFwdSm80ILi8ELi1ELb1EN4cute5tupleIJNS5_1CILi128EEES8_S8_EEELi128ENS_6half_tEfNS_4arch4Sm80ELb1ELb0ELb0ELb1ELb1ELb0ELb1ELb0EEENS1_21CollectiveEpilogueFwdIS9_NS6_IJNS7_ILi1EEESF_SF_EEESA_SC_Li256ELb1ELb1ELb0ELb0EEENS1_19SingleTileSchedulerILb1ELb0ELb1ELi128EEEEEEEEEvNT_6ParamsE)
        /*0164*/ 	.word	0x00000000


	//----- nvinfo : EIATTR_REGCOUNT
	.align		4
.L_70:
        /*0168*/ 	.byte	0x04, 0x2f
        /*016a*/ 	.short	(.L_72 - .L_71)
	.align		4
.L_71:
        /*016c*/ 	.word	index@(_ZN7cutlass13device_kernelIN5flash19enable_sm80_to_sm89INS1_16FlashAttnFwdSm80INS1_25CollectiveMainloopFwdSm80ILi8ELi1ELb1EN4cute5tupleIJNS5_1CILi128EEES8_S8_EEELi128ENS_6half_tEfNS_4arch4Sm80ELb1ELb0ELb0ELb0ELb1ELb0ELb1ELb0EEENS1_21CollectiveEpilogueFwdIS9_NS6_IJNS7_ILi1EEESF_SF_EEESA_SC_Li256ELb0ELb1ELb0ELb0EEENS1_30DynamicPersistentTileSchedulerILi256ELi256ELb0ELb1ELb0EEEEEEEEEvNT_6ParamsE)
        /*0170*/ 	.word	0x000000ff


	//----- nvinfo : EIATTR_FRAME_SIZE
	.align		4
.L_72:
        /*0174*/ 	.byte	0x04, 0x11
        /*0176*/ 	.short	(.L_74 - .L_73)
	.align		4
.L_73:
        /*0178*/ 	.word	index@($__internal_9_$__cuda_sm70_shflsync_idx_p)
        /*017c*/ 	.word	0x00000000


	//----- nvinfo : EIATTR_FRAME_SIZE
	.align		4
.L_74:
        /*0180*/ 	.byte	0x04, 0x11
        /*0182*/ 	.short	(.L_76 - .L_75)
	.align		4
.L_75:
        /*0184*/ 	.word	index@($__internal_8_$__cuda_sm70_shflsync_bfly_p)
        /*0188*/ 	.word	0x00000000


	//----- nvinfo : EIATTR_FRAME_SIZE
	.align		4
.L_76:
        /*018c*/ 	.byte	0x04, 0x11
        /*018e*/ 	.short	(.L_78 - .L_77)
	.align		4
.L_77:
        /*0190*/ 	.word	index@(_ZN7cutlass13device_kernelIN5flash19enable_sm80_to_sm89INS1_16FlashAttnFwdSm80INS1_25CollectiveMainloopFwdSm80ILi8ELi1ELb1EN4cute5tupleIJNS5_1CILi128EEES8_S8_EEELi128ENS_6half_tEfNS_4arch4Sm80ELb1ELb0ELb0ELb0ELb1ELb0ELb1ELb0EEENS1_21CollectiveEpilogueFwdIS9_NS6_IJNS7_ILi1EEESF_SF_EEESA_SC_Li256ELb0ELb1ELb0ELb0EEENS1_30DynamicPersistentTileSchedulerILi256ELi256ELb0ELb1ELb0EEEEEEEEEvNT_6ParamsE)
        /*0194*/ 	.word	0x00000078


	//----- nvinfo : EIATTR_REGCOUNT
	.align		4
.L_78:
        /*0198*/ 	.byte	0x04, 0x2f
        /*019a*/ 	.short	(.L_80 - .L_79)
	.align		4
.L_79:
        /*019c*/ 	.word	index@(_ZN7cutlass13device_kernelIN5flash19enable_sm80_to_sm89INS1_16FlashAttnFwdSm80INS1_25CollectiveMainloopFwdSm80ILi8ELi1ELb1EN4cute5tupleIJNS5_1CILi128EEENS7_ILi96EEES8_EEELi128ENS_6half_tEfNS_4arch4Sm80ELb0ELb1ELb0ELb1ELb1ELb1ELb1ELb0EEENS1_21CollectiveEpilogueFwdINS6_IJS8_S8_S9_EEENS6_IJNS7_ILi1EEESH_SH_EEESB_SD_Li256ELb1ELb1ELb0ELb0EEENS1_19SingleTileSchedulerILb1ELb0ELb1ELi128EEEEEEEEEvNT_6ParamsE)
        /*01a0*/ 	.word	0x000000ff


	//----- nvinfo : EIATTR_FRAME_SIZE
	.align		4
.L_80:
        /*01a4*/ 	.byte	0x04, 0x11
        /*01a6*/ 	.short	(.L_82 - .L_81)
	.align		4
.L_81:
        /*01a8*/ 	.word	index@(_ZN7cutlass13device_kernelIN5flash19enable_sm80_to_sm89INS1_16FlashAttnFwdSm80INS1_25CollectiveMainloopFwdSm80ILi8ELi1ELb1EN4cute5tupleIJNS5_1CILi128EEENS7_ILi96EEES8_EEELi128ENS_6half_tEfNS_4arch4Sm80ELb0ELb1ELb0ELb1ELb1ELb1ELb1ELb0EEENS1_21CollectiveEpilogueFwdINS6_IJS8_S8_S9_EEENS6_IJNS7_ILi1EEESH_SH_EEESB_SD_Li256ELb1ELb1ELb0ELb0EEENS1_19SingleTileSchedulerILb1ELb0ELb1ELi128EEEEEEEEEvNT_6ParamsE)
        /*01ac*/ 	.word	0x00000000


	//----- nvinfo : EIATTR_REGCOUNT
	.align		4
.L_82:
        /*01b0*/ 	.byte	0x04, 0x2f
        /*01b2*/ 	.short	(.L_84 - .L_83)
	.align		4
.L_83:
        /*01b4*/ 	.word	index@(_ZN7cutlass13device_kernelIN5flash19enable_sm80_to_sm89INS1_16FlashAttnFwdSm80INS1_25CollectiveMainloopFwdSm80ILi8ELi1ELb1EN4cute5tupleIJNS5_1CILi128EEENS7_ILi96EEES8_EEELi128ENS_6half_tEfNS_4arch4Sm80ELb0ELb1ELb0ELb1ELb1ELb0ELb1ELb0EEENS1_21CollectiveEpilogueFwdINS6_IJS8_S8_S9_EEENS6_IJNS7_ILi1EEESH_SH_EEESB_SD_Li256ELb1ELb1ELb0ELb0EEENS1_19SingleTileSchedulerILb1ELb0ELb1ELi128EEEEEEEEEvNT_6ParamsE)
        /*01b8*/ 	.word	0x000000ff


	//----- nvinfo : EIATTR_FRAME_SIZE
	.align		4
.L_84:
        /*01bc*/ 	.byte	0x04, 0x11
        /*01be*/ 	.short	(.L_86 - .L_85)
	.align		4
.L_85:
        /*01c0*/ 	.word	index@(_ZN7cutlass13device_kernelIN5flash19enable_sm80_to_sm89INS1_16FlashAttnFwdSm80INS1_25CollectiveMainloopFwdSm80ILi8ELi1ELb1EN4cute5tupleIJNS5_1CILi128EEENS7_ILi96EEES8_EEELi128ENS_6half_tEfNS_4arch4Sm80ELb0ELb1ELb0ELb1ELb1ELb0ELb1ELb0EEENS1_21CollectiveEpilogueFwdINS6_IJS8_S8_S9_EEENS6_IJNS7_ILi1EEESH_SH_EEESB_SD_Li256ELb1ELb1ELb0ELb0EEENS1_19SingleTileSchedulerILb1ELb0ELb1ELi128EEEEEEEEEvNT_6ParamsE)
        /*01c4*/ 	.word	0x00000000


	//----- nvinfo : EIATTR_REGCOUNT
	.align		4
.L_86:
        /*01c8*/ 	.byte	0x04, 0x2f
        /*01ca*/ 	.short	(.L_88 - .L_87)
	.align		4
.L_87:
        /*01cc*/ 	.word	index@(_ZN7cutlass13device_kernelIN5flash19enable_sm80_to_sm89INS1_16FlashAttnFwdSm80INS1_25CollectiveMainloopFwdSm80ILi8ELi1ELb1EN4cute5tupleIJNS5_1CILi128EEENS7_ILi96EEES8_EEELi128ENS_6half_tEfNS_4arch4Sm80ELb0ELb1ELb0ELb0ELb1ELb0ELb1ELb0EEENS1_21CollectiveEpilogueFwdINS6_IJS8_S8_S9_EEENS6_IJNS7_ILi1EEESH_SH_EEESB_SD_Li256ELb0ELb1ELb0ELb0EEENS1_19SingleTileSchedulerILb0ELb0ELb1ELi128EEEEEEEEEvNT_6ParamsE)
        /*01d0*/ 	.word	0x000000fe


	//----- nvinfo : EIATTR_FRAME_SIZE
	.align		4
.L_88:
        /*01d4*/ 	.byte	0x04, 0x11
        /*01d6*/ 	.short	(.L_90 - .L_89)
	.align		4
.L_89:
        /*01d8*/ 	.word	index@(_ZN7cutlass13device_kernelIN5flash19enable_sm80_to_sm89INS1_16FlashAttnFwdSm80INS1_25CollectiveMainloopFwdSm80ILi8ELi1ELb1EN4cute5tupleIJNS5_1CILi128EEENS7_ILi96EEES8_EEELi128ENS_6half_tEfNS_4arch4Sm80ELb0ELb1ELb0ELb0ELb1ELb0ELb1ELb0EEENS1_21CollectiveEpilogueFwdINS6_IJS8_S8_S9_EEENS6_IJNS7_ILi1EEESH_SH_EEESB_SD_Li256ELb0ELb1ELb0ELb0EEENS1_19SingleTileSchedulerILb0ELb0ELb1ELi128EEEEEEEEEvNT_6ParamsE)
        /*01dc*/ 	.word	0x00000000


	//----- nvinfo : EIATTR_REGCOUNT
	.align		4
.L_90:
        /*01e0*/ 	.byte	0x04, 0x2f
        /*01e2*/ 	.short	(.L_92 - .L_91)
	.align		4
.L_91:
        /*01e4*/ 	.word	index@(_ZN7cutlass13device_kernelIN5flash19enable_sm80_to_sm89INS1_16FlashAttnFwdSm80INS1_25CollectiveMainloopFwdSm80ILi8ELi1ELb1EN4cute5tupleIJNS5_1CILi128EEES8_S8_EEELi128ENS_6half_tEfNS_4arch4Sm80ELb0ELb0ELb0ELb1ELb1ELb1ELb1ELb0EEENS1_21CollectiveEpilogueFwdIS9_NS6_IJNS7_ILi1EEESF_SF_EEESA_SC_Li256ELb1ELb1ELb0ELb0EEENS1_19SingleTileSchedulerILb1ELb0ELb1ELi128EEEEEEEEEvNT_6ParamsE)
        /*01e8*/ 	.word	0x000000fd


	//----- nvinfo : EIATTR_FRAME_SIZE
	.align		4
.L_92:
        /*01ec*/ 	.byte	0x04, 0x11
        /*01ee*/ 	.short	(.L_94 - .L_93)
	.align		4
.L_93:
        /*01f0*/ 	.word	index@(_ZN7cutlass13device_kernelIN5flash19enable_sm80_to_sm89INS1_16FlashAttnFwdSm80INS1_25CollectiveMainloopFwdSm80ILi8ELi1ELb1EN4cute5tupleIJNS5_1CILi128EEES8_S8_EEELi128ENS_6half_tEfNS_4arch4Sm80ELb0ELb0ELb0ELb1ELb1ELb1ELb1ELb0EEENS1_21CollectiveEpilogueFwdIS9_NS6_IJNS7_ILi1EEESF_SF_EEESA_SC_Li256ELb1ELb1ELb0ELb0EEENS1_19SingleTileSchedulerILb1ELb0ELb1ELi128EEEEEEEEEvNT_6ParamsE)
        /*01f4*/ 	.word	0x00000000


	//----- nvinfo : EIATTR_REGCOUNT
	.align		4
.L_94:
        /*01f8*/ 	.byte	0x04, 0x2f
        /*01fa*/ 	.short	(.L_96 - .L_95)
	.align		4
.L_95:
        /*01fc*/ 	.word	index@(_ZN7cutlass13device_kernelIN5flash19enable_sm80_to_sm89INS1_16FlashAttnFwdSm80INS1_25CollectiveMainloopFwdSm80ILi8ELi1ELb1EN4cute5tupleIJNS5_1CILi128EEES8_S8_EEELi128ENS_6half_tEfNS_4arch4Sm80ELb0ELb0ELb0ELb1ELb1ELb0ELb1ELb0EEENS1_21CollectiveEpilogueFwdIS9_NS6_IJNS7_ILi1EEESF_SF_EEESA_SC_Li256ELb1ELb1ELb0ELb0EEENS1_19SingleTileSchedulerILb1ELb0ELb1ELi128EEEEEEEEEvNT_6ParamsE)
        /*0200*/ 	.word	0x000000fc


	//----- nvinfo : EIATTR_FRAME_SIZE
	.align		4
.L_96:
        /*0204*/ 	.byte	0x04, 0x11
        /*0206*/ 	.short	(.L_98 - .L_97)
	.align		4
.L_97:
        /*0208*/ 	.word	index@(_ZN7cutlass13device_kernelIN5flash19enable_sm80_to_sm89INS1_16FlashAttnFwdSm80INS1_25CollectiveMainloopFwdSm80ILi8ELi1ELb1EN4cute5tupleIJNS5_1CILi128EEES8_S8_EEELi128ENS_6half_tEfNS_4arch4Sm80ELb0ELb0ELb0ELb1ELb1ELb0ELb1ELb0EEENS1_21CollectiveEpilogueFwdIS9_NS6_IJNS7_ILi1EEESF_SF_EEESA_SC_Li256ELb1ELb1ELb0ELb0EEENS1_19SingleTileSchedulerILb1ELb0ELb1ELi128EEEEEEEEEvNT_6ParamsE)
        /*020c*/ 	.word	0x00000000


	//----- nvinfo : EIATTR_REGCOUNT
	.align		4
.L_98:
        /*0210*/ 	.byte	0x04, 0x2f
        /*0212*/ 	.short	(.L_100 - .L_99)
	.align		4
.L_99:
        /*0214*/ 	.word	index@(_ZN7cutlass13device_kernelIN5flash19enable_sm80_to_sm89INS1_16FlashAttnFwdSm80INS1_25CollectiveMainloopFwdSm80ILi8ELi1ELb1EN4cute5tupleIJNS5_1CILi128EEES8_S8_EEELi128ENS_6half_tEfNS_4arch4Sm80ELb0ELb0ELb0ELb0ELb1ELb0ELb1ELb0EEENS1_21CollectiveEpilogueFwdIS9_NS6_IJNS7_ILi1EEESF_SF_EEESA_SC_Li256ELb0ELb1ELb0ELb0EEENS1_19SingleTileSchedulerILb0ELb0ELb1ELi128EEEEEEEEEvNT_6ParamsE)
        /*0218*/ 	.word	0x000000fe


	//----- nvinfo : EIATTR_FRAME_SIZE
	.align		4
.L_100:
        /*021c*/ 	.byte	0x04, 0x11
        /*021e*/ 	.short	(.L_102 - .L_101)
	.align		4
.L_101:
        /*0220*/ 	.word	index@(_ZN7cutlass13device_kernelIN5flash19enable_sm80_to_sm89INS1_16FlashAttnFwdSm80INS1_25CollectiveMainloopFwdSm80ILi8ELi1ELb1EN4cute5tupleIJNS5_1CILi128EEES8_S8_EEELi128ENS_6half_tEfNS_4arch4Sm80ELb0ELb0ELb0ELb0ELb1ELb0ELb1ELb0EEENS1_21CollectiveEpilogueFwdIS9_NS6_IJNS7_ILi1EEESF_SF_EEESA_SC_Li256ELb0ELb1ELb0ELb0EEENS1_19SingleTileSchedulerILb0ELb0ELb1ELi128EEEEEEEEEvNT_6ParamsE)
        /*0224*/ 	.word	0x00000000


	//----- nvinfo : EIATTR_REGCOUNT
	.align		4
.L_102:
        /*0228*/ 	.byte	0x04, 0x2f
        /*022a*/ 	.short	(.L_104 - .L_103)
	.align		4
.L_103:
        /*022c*/ 	.word	index@(_ZN7cutlass13device_kernelIN5flash19enable_sm80_to_sm89INS1_16FlashAttnFwdSm80INS1_25CollectiveMainloopFwdSm80ILi4ELi1ELb0EN4cute5tupleIJNS5_1CILi128EEENS7_ILi64EEES8_EEELi128ENS_6half_tEfNS_4arch4Sm80ELb1ELb0ELb1ELb1ELb1ELb1ELb1ELb0EEENS1_21CollectiveEpilogueFwdINS6_IJS8_S8_S9_EEENS6_IJNS7_ILi1EEESH_SH_EEESB_SD_Li128ELb1ELb1ELb0ELb0EEENS1_19SingleTileSchedulerILb1ELb0ELb1ELi128EEEEEEEEEvNT_6ParamsE)
        /*0230*/ 	.word	0x000000ff


	//----- nvinfo : EIATTR_FRAME_SIZE
	.align		4
.L_104:
        /*0234*/ 	.byte	0x04, 0x11
        /*0236*/ 	.short	(.L_106 - .L_105)
	.align		4
.L_105:
        /*0238*/ 	.word	index@($__internal_7_$__cuda_sm70_shflsync_idx_p)
        /*023c*/ 	.word	0x00000000


	//----- nvinfo : EIATTR_FRAME_SIZE
	.align		4
.L_106:
        /*0240*/ 	.byte	0x04, 0x11
        /*0242*/ 	.short	(.L_108 - .L_107)
	.align		4
.L_107:
        /*0244*/ 	.word	index@($__internal_6_$__cuda_sm70_shflsync_bfly_p)
        /*0248*/ 	.word	0x00000000


	//----- nvinfo : EIATTR_FRAME_SIZE
	.align		4
.L_108:
        /*024c*/ 	.byte	0x04, 0x11
        /*024e*/ 	.short	(.L_110 - .L_109)
	.align		4
.L_109:
        /*0250*/ 	.word	index@($_ZN7cutlass13device_kernelIN5flash19enable_sm80_to_sm89INS1_16FlashAttnFwdSm80INS1_25CollectiveMainloopFwdSm80ILi4ELi1ELb0EN4cute5tupleIJNS5_1CILi128EEENS7_ILi64EEES8_EEELi128ENS_6half_tEfNS_4arch4Sm80ELb1ELb0ELb1ELb1ELb1ELb1ELb1ELb0EEENS1_21CollectiveEpilogueFwdINS6_IJS8_S8_S9_EEENS6_IJNS7_ILi1EEESH_SH_EEESB_SD_Li128ELb1ELb1ELb0ELb0EEENS1_19SingleTileSchedulerILb1ELb0ELb1ELi128EEEEEEEEEvNT_6ParamsE$_ZZN5flash25CollectiveMainloopFwdSm80ILi4ELi1ELb0EN4cute5tupleIJNS1_1CILi128EEENS3_ILi64EEES4_EEELi128EN7cutlass6half_tEfNS7_4arch4Sm80ELb1ELb0ELb1ELb1ELb1ELb1ELb1ELb0EE3mmaINS_16FlashAttnFwdSm80ISB_NS_21CollectiveEpilogueFwdINS2_IJS4_S4_S5_EEENS2_IJNS3_ILi1EEESG_SG_EEES8_SA_Li128ELb1ELb1ELb0ELb0EEENS_19SingleTileSchedulerILb1ELb0ELb1ELi128EEEE13SharedStorageENS1_6TensorINS1_11ArrayEngineIfLm128EEENS1_6LayoutINS2_IJNS2_IJNS3_ILi2EEESR_EEESR_NS3_ILi16EEEEEENS2_IJNS2_IJSG_SR_EEENS3_ILi4EEENS3_ILi8EEEEEEEEEENS_7SoftmaxILi4ELi0EEEEEbRKNSB_6ParamsERT0_RT1_iRKNS_16SeqlenInfoQKNewKILb1ELb1EEENS2_IJiiiiEEERT_ENKUlvE_clEv)
        /*0254*/ 	.word	0x00000000


	//----- nvinfo : EIATTR_FRAME_SIZE
	.align		4
.L_110:
        /*0258*/ 	.byte	0x04, 0x11
        /*025a*/ 	.short	(.L_112 - .L_111)
	.align		4
.L_111:
        /*025c*/ 	.word	index@(_ZN7cutlass13device_kernelIN5flash19enable_sm80_to_sm89INS1_16FlashAttnFwdSm80INS1_25CollectiveMainloopFwdSm80ILi4ELi1ELb0EN4cute5tupleIJNS5_1CILi128EEENS7_ILi64EEES8_EEELi128ENS_6half_tEfNS_4arch4Sm80ELb1ELb0ELb1ELb1ELb1ELb1ELb1ELb0EEENS1_21CollectiveEpilogueFwdINS6_IJS8_S8_S9_EEENS6_IJNS7_ILi1EEESH_SH_EEESB_SD_Li128ELb1ELb1ELb0ELb0EEENS1_19SingleTileSchedulerILb1ELb0ELb1ELi128EEEEEEEEEvNT_6ParamsE)
        /*0260*/ 	.word	0x00000118


	//----- nvinfo : EIATTR_REGCOUNT
	.align		4
.L_112:
        /*0264*/ 	.byte	0x04, 0x2f
        /*0266*/ 	.short	(.L_114 - .L_113)
	.align		4
.L_113:
        /*0268*/ 	.word	index@(_ZN7cutlass13device_kernelIN5flash19enable_sm80_to_sm89INS1_16FlashAttnFwdSm80INS1_25CollectiveMainloopFwdSm80ILi4ELi1ELb0EN4cute5tupleIJNS5_1CILi128EEENS7_ILi64EEES8_EEELi128ENS_6half_tEfNS_4arch4Sm80ELb1ELb0ELb1ELb1ELb1ELb0ELb1ELb0EEENS1_21CollectiveEpilogueFwdINS6_IJS8_S8_S9_EEENS6_IJNS7_ILi1EEESH_SH_EEESB_SD_Li128ELb1ELb1ELb0ELb0EEENS1_19SingleTileSchedulerILb1ELb0ELb1ELi128EEEEEEEEEvNT_6ParamsE)
        /*026c*/ 	.word	0x000000ff


	//----- nvinfo : EIATTR_FRAME_SIZE
	.align		4
.L_114:
        /*0270*/ 	.byte	0x04, 0x11
        /*0272*/ 	.short	(.L_116 - .L_115)
	.align		4
.L_115:
        /*0274*/ 	.word	index@(_ZN7cutlass13device_kernelIN5flash19enable_sm80_to_sm89INS1_16FlashAttnFwdSm80INS1_25CollectiveMainloopFwdSm80ILi4ELi1ELb0EN4cute5tupleIJNS5_1CILi128EEENS7_ILi64EEES8_EEELi128ENS_6half_tEfNS_4arch4Sm80ELb1ELb0ELb1ELb1ELb1ELb0ELb1ELb0EEENS1_21CollectiveEpilogueFwdINS6_IJS8_S8_S9_EEENS6_IJNS7_ILi1EEESH_SH_EEESB_SD_Li128ELb1ELb1ELb0ELb0EEENS1_19SingleTileSchedulerILb1ELb0ELb1ELi128EEEEEEEEEvNT_6ParamsE)
        /*0278*/ 	.word	0x000000c0


	//----- nvinfo : EIATTR_REGCOUNT
	.align		4
.L_116:
        /*027c*/ 	.byte	0x04, 0x2f
        /*027e*/ 	.short	(.L_118 - .L_117)
	.align		4
.L_117:
        /*0280*/ 	.word	index@(_ZN7cutlass13device_kernelIN5flash19enable_sm80_to_sm89INS1_16FlashAttnFwdSm80INS1_25CollectiveMainloopFwdSm80ILi4ELi1ELb0EN4cute5tupleIJNS5_1CILi128EEENS7_ILi64EEES8_EEELi128ENS_6half_tEfNS_4arch4Sm80ELb1ELb0ELb1ELb0ELb1ELb0ELb1ELb0EEENS1_21CollectiveEpilogueFwdINS6_IJS8_S8_S9_EEENS6_IJNS7_ILi1EEESH_SH_EEESB_SD_Li128ELb0ELb1ELb0ELb0EEENS1_30DynamicPersistentTileSchedulerILi128ELi128ELb0ELb1ELb0EEEEEEEEEvNT_6ParamsE)
        /*0284*/ 	.word	0x000000ff


	//----- nvinfo : EIATTR_FRAME_SIZE
	.align		4
.L_118:
        /*0288*/ 	.byte	0x04, 0x11
        /*028a*/ 	.short	(.L_120 - .L_119)
	.align		4
.L_119:
        /*028c*/ 	.word	index@($__internal_5_$__cuda_sm70_shflsync_idx_p)
        /*0290*/ 	.word	0x00000000


	//----- nvinfo : EIATTR_FRAME_SIZE
	.align		4
.L_120:
        /*0294*/ 	.byte	0x04, 0x11
        /*0296*/ 	.short	(.L_122 - .L_121)
	.align		4
.L_121:
        /*0298*/ 	.word	index@($__internal_4_$__cuda_sm70_shflsync_bfly_p)
        /*029c*/ 	.word	0x00000000


	//----- nvinfo : EIATTR_FRAME_SIZE
	.align		4
.L_122:
        /*02a0*/ 	.byte	0x04, 0x11
        /*02a2*/ 	.short	(.L_124 - .L_123)
	.align		4
.L_123:
        /*02a4*/ 	.word	index@(_ZN7cutlass13device_kernelIN5flash19enable_sm80_to_sm89INS1_16FlashAttnFwdSm80INS1_25CollectiveMainloopFwdSm80ILi4ELi1ELb0EN4cute5tupleIJNS5_1CILi128EEENS7_ILi64EEES8_EEELi128ENS_6half_tEfNS_4arch4Sm80ELb1ELb0ELb1ELb0ELb1ELb0ELb1ELb0EEENS1_21CollectiveEpilogueFwdINS6_IJS8_S8_S9_EEENS6_IJNS7_ILi1EEESH_SH_EEESB_SD_Li128ELb0ELb1ELb0ELb0EEENS1_30DynamicPersistentTileSchedulerILi128ELi128ELb0ELb1ELb0EEEEEEEEEvNT_6ParamsE)
        /*02a8*/ 	.word	0x00000080


	//----- nvinfo : EIATTR_REGCOUNT
	.align		4
.L_124:
        /*02ac*/ 	.byte	0x04, 0x2f
        /*02ae*/ 	.short	(.L_126 - .L_125)
	.align		4
.L_125:
        /*02b0*/ 	.word	index@(_ZN7cutlass13device_kernelIN5flash19enable_sm80_to_sm89INS1_16FlashAttnFwdSm80INS1_25CollectiveMainloopFwdSm80ILi4ELi1ELb0EN4cute5tupleIJNS5_1CILi128EEENS7_ILi48EEES8_EEELi128ENS_6half_tEfNS_4arch4Sm80ELb0ELb1ELb1ELb1ELb1ELb1ELb1ELb0EEENS1_21CollectiveEpilogueFwdINS6_IJS8_S8_S9_EEENS6_IJNS7_ILi1EEESH_SH_EEESB_SD_Li128ELb1ELb1ELb0ELb0EEENS1_19SingleTileSchedulerILb1ELb0ELb1ELi128EEEEEEEEEvNT_6ParamsE)
        /*02b4*/ 	.word	0x000000ff


	//----- nvinfo : EIATTR_FRAME_SIZE
	.align		4
.L_126:
        /*02b8*/ 	.byte	0x04, 0x11
        /*02ba*/ 	.short	(.L_128 - .L_127)
	.align		4
.L_127:
        /*02bc*/ 	.word	index@($__internal_3_$__cuda_sm70_shflsync_idx_p)
        /*02c0*/ 	.word	0x00000000


	//----- nvinfo : EIATTR_FRAME_SIZE
	.align		4
.L_128:
        /*02c4*/ 	.byte	0x04, 0x11
        /*02c6*/ 	.short	(.L_130 - .L_129)
	.align		4
.L_129:
        /*02c8*/ 	.word	index@($__internal_2_$__cuda_sm70_shflsync_bfly_p)
        /*02cc*/ 	.word	0x00000000


	//----- nvinfo : EIATTR_FRAME_SIZE
	.align		4
.L_130:
        /*02d0*/ 	.byte	0x04, 0x11
        /*02d2*/ 	.short	(.L_132 - .L_131)
	.align		4
.L_131:
        /*02d4*/ 	.word	index@($_ZN7cutlass13device_kernelIN5flash19enable_sm80_to_sm89INS1_16FlashAttnFwdSm80INS1_25CollectiveMainloopFwdSm80ILi4ELi1ELb0EN4cute5tupleIJNS5_1CILi128EEENS7_ILi48EEES8_EEELi128ENS_6half_tEfNS_4arch4Sm80ELb0ELb1ELb1ELb1ELb1ELb1ELb1ELb0EEENS1_21CollectiveEpilogueFwdINS6_IJS8_S8_S9_EEENS6_IJNS7_ILi1EEESH_SH_EEESB_SD_Li128ELb1ELb1ELb0ELb0EEENS1_19SingleTileSchedulerILb1ELb0ELb1ELi128EEEEEEEEEvNT_6ParamsE$_ZZN5flash25CollectiveMainloopFwdSm80ILi4ELi1ELb0EN4cute5tupleIJNS1_1CILi128EEENS3_ILi48EEES4_EEELi128EN7cutlass6half_tEfNS7_4arch4Sm80ELb0ELb1ELb1ELb1ELb1ELb1ELb1ELb0EE3mmaINS_16FlashAttnFwdSm80ISB_NS_21CollectiveEpilogueFwdINS2_IJS4_S4_S5_EEENS2_IJNS3_ILi1EEESG_SG_EEES8_SA_Li128ELb1ELb1ELb0ELb0EEENS_19SingleTileSchedulerILb1ELb0ELb1ELi128EEEE13SharedStorageENS1_6TensorINS1_11ArrayEngineIfLm128EEENS1_6LayoutINS2_IJNS2_IJNS3_ILi2EEESR_EEESR_NS3_ILi16EEEEEENS2_IJNS2_IJSG_SR_EEENS3_ILi4EEENS3_ILi8EEEEEEEEEENS_7SoftmaxILi4ELi0EEEEEbRKNSB_6ParamsERT0_RT1_iRKNS_16SeqlenInfoQKNewKILb1ELb1EEENS2_IJiiiiEEERT_ENKUlvE_clEv)
        /*02d8*/ 	.word	0x00000000


	//----- nvinfo : EIATTR_FRAME_SIZE
	.align		4
.L_132:
        /*02dc*/ 	.byte	0x04, 0x11
        /*02de*/ 	.short	(.L_134 - .L_133)
	.align		4
.L_133:
        /*02e0*/ 	.word	index@(_ZN7cutlass13device_kernelIN5flash19enable_sm80_to_sm89INS1_16FlashAttnFwdSm80INS1_25CollectiveMainloopFwdSm80ILi4ELi1ELb0EN4cute5tupleIJNS5_1CILi128EEENS7_ILi48EEES8_EEELi128ENS_6half_tEfNS_4arch4Sm80ELb0ELb1ELb1ELb1ELb1ELb1ELb1ELb0EEENS1_21CollectiveEpilogueFwdINS6_IJS8_S8_S9_EEENS6_IJNS7_ILi1EEESH_SH_EEESB_SD_Li128ELb1ELb1ELb0ELb0EEENS1_19SingleTileSchedulerILb1ELb0ELb1ELi128EEEEEEEEEvNT_6ParamsE)
        /*02e4*/ 	.word	0x00000108


	//----- nvinfo : EIATTR_REGCOUNT
	.align		4
.L_134:
        /*02e8*/ 	.byte	0x04, 0x2f
        /*02ea*/ 	.short	(.L_136 - .L_135)
	.align		4
.L_135:
        /*02ec*/ 	.word	index@(_ZN7cutlass13device_kernelIN5flash19enable_sm80_to_sm89INS1_16FlashAttnFwdSm80INS1_25CollectiveMainloopFwdSm80ILi4ELi1ELb0EN4cute5tupleIJNS5_1CILi128EEENS7_ILi48EEES8_EEELi128ENS_6half_tEfNS_4arch4Sm80ELb0ELb1ELb1ELb1ELb1ELb0ELb1ELb0EEENS1_21CollectiveEpilogueFwdINS6_IJS8_S8_S9_EEENS6_IJNS7_ILi1EEESH_SH_EEESB_SD_Li128ELb1ELb1ELb0ELb0EEENS1_19SingleTileSchedulerILb1ELb0ELb1ELi128EEEEEEEEEvNT_6ParamsE)
        /*02f0*/ 	.word	0x000000ff


	//----- nvinfo : EIATTR_FRAME_SIZE
	.align		4
.L_136:
        /*02f4*/ 	.byte	0x04, 0x11
        /*02f6*/ 	.short	(.L_138 - .L_137)
	.align		4
.L_137:
        /*02f8*/ 	.word	index@(_ZN7cutlass13device_kernelIN5flash19enable_sm80_to_sm89INS1_16FlashAttnFwdSm80INS1_25CollectiveMainloopFwdSm80ILi4ELi1ELb0EN4cute5tupleIJNS5_1CILi128EEENS7_ILi48EEES8_EEELi128ENS_6half_tEfNS_4arch4Sm80ELb0ELb1ELb1ELb1ELb1ELb0ELb1ELb0EEENS1_21CollectiveEpilogueFwdINS6_IJS8_S8_S9_EEENS6_IJNS7_ILi1EEESH_SH_EEESB_SD_Li128ELb1ELb1ELb0ELb0EEENS1_19SingleTileSchedulerILb1ELb0ELb1ELi128EEEEEEEEEvNT_6ParamsE)
        /*02fc*/ 	.word	0x00000078


	//----- nvinfo : EIATTR_REGCOUNT
	.align		4
.L_138:
        /*0300*/ 	.byte	0x04, 0x2f
        /*0302*/ 	.short	(.L_140 - .L_139)
	.align		4
.L_139:
        /*0304*/ 	.word	index@(_ZN7cutlass13device_kernelIN5flash19enable_sm80_to_sm89INS1_16FlashAttnFwdSm80INS1_25CollectiveMainloopFwdSm80ILi4ELi1ELb0EN4cute5tupleIJNS5_1CILi128EEENS7_ILi48EEES8_EEELi128ENS_6half_tEfNS_4arch4Sm80ELb0ELb1ELb1ELb0ELb1ELb0ELb1ELb0EEENS1_21CollectiveEpilogueFwdINS6_IJS8_S8_S9_EEENS6_IJNS7_ILi1EEESH_SH_EEESB_SD_Li128ELb0ELb1ELb0ELb0EEENS1_19SingleTileSchedulerILb0ELb0ELb1ELi128EEEEEEEEEvNT_6ParamsE)
        /*0308*/ 	.word	0x000000ff


	//----- nvinfo : EIATTR_FRAME_SIZE
	.align		4
.L_140:
        /*030c*/ 	.byte	0x04, 0x11
        /*030e*/ 	.short	(.L_142 - .L_141)
	.align		4
.L_141:
        /*0310*/ 	.word	index@(_ZN7cutlass13device_kernelIN5flash19enable_sm80_to_sm89INS1_16FlashAttnFwdSm80INS1_25CollectiveMainloopFwdSm80ILi4ELi1ELb0EN4cute5tupleIJNS5_1CILi128EEENS7_ILi48EEES8_EEELi128ENS_6half_tEfNS_4arch4Sm80ELb0ELb1ELb1ELb0ELb1ELb0ELb1ELb0EEENS1_21CollectiveEpilogueFwdINS6_IJS8_S8_S9_EEENS6_IJNS7_ILi1EEESH_SH_EEESB_SD_Li128ELb0ELb1ELb0ELb0EEENS1_19SingleTileSchedulerILb0ELb0ELb1ELi128EEEEEEEEEvNT_6ParamsE)
        /*0314*/ 	.word	0x00000068


	//----- nvinfo : EIATTR_REGCOUNT
	.align		4
.L_142:
        /*0318*/ 	.byte	0x04, 0x2f
        /*031a*/ 	.short	(.L_144 - .L_143)
	.align		4
.L_143:
        /*031c*/ 	.word	index@(_ZN7cutlass13device_kernelIN5flash19enable_sm80_to_sm89INS1_16FlashAttnFwdSm80INS1_25CollectiveMainloopFwdSm80ILi4ELi1ELb0EN4cute5tupleIJNS5_1CILi128EEENS7_ILi64EEES8_EEELi128ENS_6half_tEfNS_4arch4Sm80ELb0ELb0ELb1ELb1ELb1ELb1ELb1ELb0EEENS1_21CollectiveEpilogueFwdINS6_IJS8_S8_S9_EEENS6_IJNS7_ILi1EEESH_SH_EEESB_SD_Li128ELb1ELb1ELb0ELb0EEENS1_19SingleTileSchedulerILb1ELb0ELb1ELi128EEEEEEEEEvNT_6ParamsE)
        /*0320*/ 	.word	0x000000ff


	//----- nvinfo : EIATTR_FRAME_SIZE
	.align		4
.L_144:
        /*0324*/ 	.byte	0x04, 0x11
        /*0326*/ 	.short	(.L_146 - .L_145)
	.align		4
.L_145:
        /*0328*/ 	.word	index@(_ZN7cutlass13device_kernelIN5flash19enable_sm80_to_sm89INS1_16FlashAttnFwdSm80INS1_25CollectiveMainloopFwdSm80ILi4ELi1ELb0EN4cute5tupleIJNS5_1CILi128EEENS7_ILi64EEES8_EEELi128ENS_6half_tEfNS_4arch4Sm80ELb0ELb0ELb1ELb1ELb1ELb1ELb1ELb0EEENS1_21CollectiveEpilogueFwdINS6_IJS8_S8_S9_EEENS6_IJNS7_ILi1EEESH_SH_EEESB_SD_Li128ELb1ELb1ELb0ELb0EEENS1_19SingleTileSchedulerILb1ELb0ELb1ELi128EEEEEEEEEvNT_6ParamsE)
        /*032c*/ 	.word	0x000000a8


	//----- nvinfo : EIATTR_REGCOUNT
	.align		4
.L_146:
        /*0330*/ 	.byte	0x04, 0x2f
        /*0332*/ 	.short	(.L_148 - .L_147)
	.align		4
.L_147:
        /*0334*/ 	.word	index@(_ZN7cutlass13device_kernelIN5flash19enable_sm80_to_sm89INS1_16FlashAttnFwdSm80INS1_25CollectiveMainloopFwdSm80ILi4ELi1ELb0EN4cute5tupleIJNS5_1CILi128EEENS7_ILi64EEES8_EEELi128ENS_6half_tEfNS_4arch4Sm80ELb0ELb0ELb1ELb1ELb1ELb0ELb1ELb0EEENS1_21CollectiveEpilogueFwdINS6_IJS8_S8_S9_EEENS6_IJNS7_ILi1EEESH_SH_EEESB_SD_Li128ELb1ELb1ELb0ELb0EEENS1_19SingleTileSchedulerILb1ELb0ELb1ELi128EEEEEEEEEvNT_6ParamsE)
        /*0338*/ 	.word	0x000000ff


	//----- nvinfo : EIATTR_FRAME_SIZE
	.align		4
.L_148:
        /*033c*/ 	.byte	0x04, 0x11
        /*033e*/ 	.short	(.L_150 - .L_149)
	.align		4
.L_149:
        /*0340*/ 	.word	index@(_ZN7cutlass13device_kernelIN5flash19enable_sm80_to_sm89INS1_16FlashAttnFwdSm80INS1_25CollectiveMainloopFwdSm80ILi4ELi1ELb0EN4cute5tupleIJNS5_1CILi128EEENS7_ILi64EEES8_EEELi128ENS_6half_tEfNS_4arch4Sm80ELb0ELb0ELb1ELb1ELb1ELb0ELb1ELb0EEENS1_21CollectiveEpilogueFwdINS6_IJS8_S8_S9_EEENS6_IJNS7_ILi1EEESH_SH_EEESB_SD_Li128ELb1ELb1ELb0ELb0EEENS1_19SingleTileSchedulerILb1ELb0ELb1ELi128EEEEEEEEEvNT_6ParamsE)
        /*0344*/ 	.word	0x00000090


	//----- nvinfo : EIATTR_REGCOUNT
	.align		4
.L_150:
        /*0348*/ 	.byte	0x04, 0x2f
        /*034a*/ 	.short	(.L_152 - .L_151)
	.align		4
.L_151:
        /*034c*/ 	.word	index@(_ZN7cutlass13device_kernelIN5flash19enable_sm80_to_sm89INS1_16FlashAttnFwdSm80INS1_25CollectiveMainloopFwdSm80ILi4ELi1ELb0EN4cute5tupleIJNS5_1CILi128EEENS7_ILi64EEES8_EEELi128ENS_6half_tEfNS_4arch4Sm80ELb0ELb0ELb1ELb0ELb1ELb0ELb1ELb0EEENS1_21CollectiveEpilogueFwdINS6_IJS8_S8_S9_EEENS6_IJNS7_ILi1EEESH_SH_EEESB_SD_Li128ELb0ELb1ELb0ELb0EEENS1_19SingleTileSchedulerILb0ELb0ELb1ELi128EEEEEEEEEvNT_6ParamsE)
        /*0350*/ 	.word	0x000000ff


	//----- nvinfo : EIATTR_FRAME_SIZE
	.align		4
.L_152:
        /*0354*/ 	.byte	0x04, 0x11
        /*0356*/ 	.short	(.L_154 - .L_153)
	.align		4
.L_153:
        /*0358*/ 	.word	index@(_ZN7cutlass13device_kernelIN5flash19enable_sm80_to_sm89INS1_16FlashAttnFwdSm80INS1_25CollectiveMainloopFwdSm80ILi4ELi1ELb0EN4cute5tupleIJNS5_1CILi128EEENS7_ILi64EEES8_EEELi128ENS_6half_tEfNS_4arch4Sm80ELb0ELb0ELb1ELb0ELb1ELb0ELb1ELb0EEENS1_21CollectiveEpilogueFwdINS6_IJS8_S8_S9_EEENS6_IJNS7_ILi1EEESH_SH_EEESB_SD_Li128ELb0ELb1ELb0ELb0EEENS1_19SingleTileSchedulerILb0ELb0ELb1ELi128EEEEEEEEEvNT_6ParamsE)
        /*035c*/ 	.word	0x00000048


	//----- nvinfo : EIATTR_REGCOUNT
	.align		4
.L_154:
        /*0360*/ 	.byte	0x04, 0x2f
        /*0362*/ 	.short	(.L_156 - .L_155)
	.align		4
.L_155:
        /*0364*/ 	.word	index@(_ZN7cutlass13device_kernelIN5flash19enable_sm80_to_sm89INS1_16FlashAttnFwdSm80INS1_25CollectiveMainloopFwdSm80ILi8ELi1ELb1EN4cute5tupleIJNS5_1CILi128EEES8_S8_EEELi128ENS_6half_tEfNS_4arch4Sm80ELb1ELb0ELb1ELb1ELb1ELb1ELb1ELb0EEENS1_21CollectiveEpilogueFwdIS9_NS6_IJNS7_ILi1EEESF_SF_EEESA_SC_Li256ELb1ELb1ELb0ELb0EEENS1_19SingleTileSchedulerILb1ELb0ELb1ELi128EEEEEEEEEvNT_6ParamsE)
        /*0368*/ 	.word	0x000000ff


	//----- nvinfo : EIATTR_FRAME_SIZE
	.align		4
.L_156:
        /*036c*/ 	.byte	0x04, 0x11
        /*036e*/ 	.short	(.L_158 - .L_157)
	.align		4
.L_157:
        /*0370*/ 	.word	index@(_ZN7cutlass13device_kernelIN5flash19enable_sm80_to_sm89INS1_16FlashAttnFwdSm80INS1_25CollectiveMainloopFwdSm80ILi8ELi1ELb1EN4cute5tupleIJNS5_1CILi128EEES8_S8_EEELi128ENS_6half_tEfNS_4arch4Sm80ELb1ELb0ELb1ELb1ELb1ELb1ELb1ELb0EEENS1_21CollectiveEpilogueFwdIS9_NS6_IJNS7_ILi1EEESF_SF_EEESA_SC_Li256ELb1ELb1ELb0ELb0EEENS1_19SingleTileSchedulerILb1ELb0ELb1ELi128EEEEEEEEEvNT_6ParamsE)
        /*0374*/ 	.word	0x00000038


	//----- nvinfo : EIATTR_REGCOUNT
	.align		4
.L_158:
        /*0378*/ 	.byte	0x04, 0x2f
        /*037a*/ 	.short	(.L_160 - .L_159)
	.align		4
.L_159:
        /*037c*/ 	.word	index@(_ZN7cutlass13device_kernelIN5flash19enable_sm80_to_sm89INS1_16FlashAttnFwdSm80INS1_25CollectiveMainloopFwdSm80ILi8ELi1ELb1EN4cute5tupleIJNS5_1CILi128EEES8_S8_EEELi128ENS_6half_tEfNS_4arch4Sm80ELb1ELb0ELb1ELb1ELb1ELb0ELb1ELb0EEENS1_21CollectiveEpilogueFwdIS9_NS6_IJNS7_ILi1EEESF_SF_EEESA_SC_Li256ELb1ELb1ELb0ELb0EEENS1_19SingleTileSchedulerILb1ELb0ELb1ELi128EEEEEEEEEvNT_6ParamsE)
        /*0380*/ 	.word	0x000000ff


	//----- nvinfo : EIATTR_FRAME_SIZE
	.align		4
.L_160:
        /*0384*/ 	.byte	0x04, 0x11
        /*0386*/ 	.short	(.L_162 - .L_161)
	.align		4
.L_161:
        /*0388*/ 	.word	index@(_ZN7cutlass13device_kernelIN5flash19enable_sm80_to_sm89INS1_16FlashAttnFwdSm80INS1_25CollectiveMainloopFwdSm80ILi8ELi1ELb1EN4cute5tupleIJNS5_1CILi128EEES8_S8_EEELi128ENS_6half_tEfNS_4arch4Sm80ELb1ELb0ELb1ELb1ELb1ELb0ELb1ELb0EEENS1_21CollectiveEpilogueFwdIS9_NS6_IJNS7_ILi1EEESF_SF_EEESA_SC_Li256ELb1ELb1ELb0ELb0EEENS1_19SingleTileSchedulerILb1ELb0ELb1ELi128EEEEEEEEEvNT_6ParamsE)
        /*038c*/ 	.word	0x00000058


	//----- nvinfo : EIATTR_REGCOUNT
	.align		4
.L_162:
        /*0390*/ 	.byte	0x04, 0x2f
        /*0392*/ 	.short	(.L_164 - .L_163)
	.align		4
.L_163:
        /*0394*/ 	.word	index@(_ZN7cutlass13device_kernelIN5flash19enable_sm80_to_sm89INS1_16FlashAttnFwdSm80INS1_25CollectiveMainloopFwdSm80ILi8ELi1ELb1EN4cute5tupleIJNS5_1CILi128EEES8_S8_EEELi128ENS_6half_tEfNS_4arch4Sm80ELb1ELb0ELb1ELb0ELb1ELb0ELb1ELb0EEENS1_21CollectiveEpilogueFwdIS9_NS6_IJNS7_ILi1EEESF_SF_EEESA_SC_Li256ELb0ELb1ELb0ELb0EEENS1_30DynamicPersistentTileSchedulerILi256ELi256ELb0ELb1ELb0EEEEEEEEEvNT_6ParamsE)
        /*0398*/ 	.word	0x000000ff


	//----- nvinfo : EIATTR_FRAME_SIZE
	.align		4
.L_164:
        /*039c*/ 	.byte	0x04, 0x11
        /*039e*/ 	.short	(.L_166 - .L_165)
	.align		4
.L_165:
        /*03a0*/ 	.word	index@($__internal_1_$__cuda_sm70_shflsync_idx_p)
        /*03a4*/ 	.word	0x00000000


	//----- nvinfo : EIATTR_FRAME_SIZE
	.align		4
.L_166:
        /*03a8*/ 	.byte	0x04, 0x11
        /*03aa*/ 	.short	(.L_168 - .L_167)
	.align		4
.L_167:
        /*03ac*/ 	.word	index@($__internal_0_$__cuda_sm70_shflsync_bfly_p)
        /*03b0*/ 	.word	0x00000000


	//----- nvinfo : EIATTR_FRAME_SIZE
	.align		4
.L_168:
        /*03b4*/ 	.byte	0x04, 0x11
        /*03b6*/ 	.short	(.L_170 - .L_169)
	.align		4
.L_169:
        /*03b8*/ 	.word	index@(_ZN7cutlass13device_kernelIN5flash19enable_sm80_to_sm89INS1_16FlashAttnFwdSm80INS1_25CollectiveMainloopFwdSm80ILi8ELi1ELb1EN4cute5tupleIJNS5_1CILi128EEES8_S8_EEELi128ENS_6half_tEfNS_4arch4Sm80ELb1ELb0ELb1ELb0ELb1ELb0ELb1ELb0EEENS1_21CollectiveEpilogueFwdIS9_NS6_IJNS7_ILi1EEESF_SF_EEESA_SC_Li256ELb0ELb1ELb0ELb0EEENS1_30DynamicPersistentTileSchedulerILi256ELi256ELb0ELb1ELb0EEEEEEEEEvNT_6ParamsE)
        /*03bc*/ 	.word	0x00000080


	//----- nvinfo : EIATTR_REGCOUNT
	.align		4
.L_170:
        /*03c0*/ 	.byte	0x04, 0x2f
        /*03c2*/ 	.short	(.L_172 - .L_171)
	.align		4
.L_171:
        /*03c4*/ 	.word	index@(_ZN7cutlass13device_kernelIN5flash19enable_sm80_to_sm89INS1_16FlashAttnFwdSm80INS1_25CollectiveMainloopFwdSm80ILi8ELi1ELb1EN4cute5tupleIJNS5_1CILi128EEENS7_ILi96EEES8_EEELi128ENS_6half_tEfNS_4arch4Sm80ELb0ELb1ELb1ELb1ELb1ELb1ELb1ELb0EEENS1_21CollectiveEpilogueFwdINS6_IJS8_S8_S9_EEENS6_IJNS7_ILi1EEESH_SH_EEESB_SD_Li256ELb1ELb1ELb0ELb0EEENS1_19SingleTileSchedulerILb1ELb0ELb1ELi128EEEEEEEEEvNT_6ParamsE)
        /*03c8*/ 	.word	0x000000ff


	//----- nvinfo : EIATTR_FRAME_SIZE
	.align		4
.L_172:
        /*03cc*/ 	.byte	0x04, 0x11
        /*03ce*/ 	.short	(.L_174 - .L_173)
	.align		4
.L_173:
        /*03d0*/ 	.word	index@(_ZN7cutlass13device_kernelIN5flash19enable_sm80_to_sm89INS1_16FlashAttnFwdSm80INS1_25CollectiveMainloopFwdSm80ILi8ELi1ELb1EN4cute5tupleIJNS5_1CILi128EEENS7_ILi96EEES8_EEELi128ENS_6half_tEfNS_4arch4Sm80ELb0ELb1ELb1ELb1ELb1ELb1ELb1ELb0EEENS1_21CollectiveEpilogueFwdINS6_IJS8_S8_S9_EEENS6_IJNS7_ILi1EEESH_SH_EEESB_SD_Li256ELb1ELb1ELb0ELb0EEENS1_19SingleTileSchedulerILb1ELb0ELb1ELi128EEEEEEEEEvNT_6ParamsE)
        /*03d4*/ 	.word	0x00000030


	//----- nvinfo : EIATTR_REGCOUNT
	.align		4
.L_174:
        /*03d8*/ 	.byte	0x04, 0x2f
        /*03da*/ 	.short	(.L_176 - .L_175)
	.align		4
.L_175:
        /*03dc*/ 	.word	index@(_ZN7cutlass13device_kernelIN5flash19enable_sm80_to_sm89INS1_16FlashAttnFwdSm80INS1_25CollectiveMainloopFwdSm80ILi8ELi1ELb1EN4cute5tupleIJNS5_1CILi128EEENS7_ILi96EEES8_EEELi128ENS_6half_tEfNS_4arch4Sm80ELb0ELb1ELb1ELb1ELb1ELb0ELb1ELb0EEENS1_21CollectiveEpilogueFwdINS6_IJS8_S8_S9_EEENS6_IJNS7_ILi1EEESH_SH_EEESB_SD_Li256ELb1ELb1ELb0ELb0EEENS1_19SingleTileSchedulerILb1ELb0ELb1ELi128EEEEEEEEEvNT_6ParamsE)
        /*03e0*/ 	.word	0x000000ff


	//----- nvinfo : EIATTR_FRAME_SIZE
	.align		4
.L_176:
        /*03e4*/ 	.byte	0x04, 0x11
        /*03e6*/ 	.short	(.L_178 - .L_177)
	.align		4
.L_177:
        /*03e8*/ 	.word	index@(_ZN7cutlass13device_kernelIN5flash19enable_sm80_to_sm89INS1_16FlashAttnFwdSm80INS1_25CollectiveMainloopFwdSm80ILi8ELi1ELb1EN4cute5tupleIJNS5_1CILi128EEENS7_ILi96EEES8_EEELi128ENS_6half_tEfNS_4arch4Sm80ELb0ELb1ELb1ELb1ELb1ELb0ELb1ELb0EEENS1_21CollectiveEpilogueFwdINS6_IJS8_S8_S9_EEENS6_IJNS7_ILi1EEESH_SH_EEESB_SD_Li256ELb1ELb1ELb0ELb0EEENS1_19SingleTileSchedulerILb1ELb0ELb1ELi128EEEEEEEEEvNT_6ParamsE)
        /*03ec*/ 	.word	0x00000030


	//----- nvinfo : EIATTR_REGCOUNT
	.align		4
.L_178:
        /*03f0*/ 	.byte	0x04, 0x2f
        /*03f2*/ 	.short	(.L_180 - .L_179)
	.align		4
.L_179:
        /*03f4*/ 	.word	index@(_ZN7cutlass13device_kernelIN5flash19enable_sm80_to_sm89INS1_16FlashAttnFwdSm80INS1_25CollectiveMainloopFwdSm80ILi8ELi1ELb1EN4cute5tupleIJNS5_1CILi128EEENS7_ILi96EEES8_EEELi128ENS_6half_tEfNS_4arch4Sm80ELb0ELb1ELb1ELb0ELb1ELb0ELb1ELb0EEENS1_21CollectiveEpilogueFwdINS6_IJS8_S8_S9_EEENS6_IJNS7_ILi1EEESH_SH_EEESB_SD_Li256ELb0ELb1ELb0ELb0EEENS1_19SingleTileSchedulerILb0ELb0ELb1ELi128EEEEEEEEEvNT_6ParamsE)
        /*03f8*/ 	.word	0x000000ff


	//----- nvinfo : EIATTR_FRAME_SIZE
	.align		4
.L_180:
        /*03fc*/ 	.byte	0x04, 0x11
        /*03fe*/ 	.short	(.L_182 - .L_181)
	.align		4
.L_181:
        /*0400*/ 	.word	index@(_ZN7cutlass13device_kernelIN5flash19enable_sm80_to_sm89INS1_16FlashAttnFwdSm80INS1_25CollectiveMainloopFwdSm80ILi8ELi1ELb1EN4cute5tupleIJNS5_1CILi128EEENS7_ILi96EEES8_EEELi128ENS_6half_tEfNS_4arch4Sm80ELb0ELb1ELb1ELb0ELb1ELb0ELb1ELb0EEENS1_21CollectiveEpilogueFwdINS6_IJS8_S8_S9_EEENS6_IJNS7_ILi1EEESH_SH_EEESB_SD_Li256ELb0ELb1ELb0ELb0EEENS1_19SingleTileSchedulerILb0ELb0ELb1ELi128EEEEEEEEEvNT_6ParamsE)
        /*0404*/ 	.word	0x00000000


	//----- nvinfo : EIATTR_REGCOUNT
	.align		4
.L_182:
        /*0408*/ 	.byte	0x04, 0x2f
        /*040a*/ 	.short	(.L_184 - .L_183)
	.align		4
.L_183:
        /*040c*/ 	.word	index@(_ZN7cutlass13device_kernelIN5flash19enable_sm80_to_sm89INS1_16FlashAttnFwdSm80INS1_25CollectiveMainloopFwdSm80ILi8ELi1ELb1EN4cute5tupleIJNS5_1CILi128EEES8_S8_EEELi128ENS_6half_tEfNS_4arch4Sm80ELb0ELb0ELb1ELb1ELb1ELb1ELb1ELb0EEENS1_21CollectiveEpilogueFwdIS9_NS6_IJNS7_ILi1EEESF_SF_EEESA_SC_Li256ELb1ELb1ELb0ELb0EEENS1_19SingleTileSchedulerILb1ELb0ELb1ELi128EEEEEEEEEvNT_6ParamsE)
        /*0410*/ 	.word	0x000000ff


	//----- nvinfo : EIATTR_FRAME_SIZE
	.align		4
.L_184:
        /*0414*/ 	.byte	0x04, 0x11
        /*0416*/ 	.short	(.L_186 - .L_185)
	.align		4
.L_185:
        /*0418*/ 	.word	index@(_ZN7cutlass13device_kernelIN5flash19enable_sm80_to_sm89INS1_16FlashAttnFwdSm80INS1_25CollectiveMainloopFwdSm80ILi8ELi1ELb1EN4cute5tupleIJNS5_1CILi128EEES8_S8_EEELi128ENS_6half_tEfNS_4arch4Sm80ELb0ELb0ELb1ELb1ELb1ELb1ELb1ELb0EEENS1_21CollectiveEpilogueFwdIS9_NS6_IJNS7_ILi1EEESF_SF_EEESA_SC_Li256ELb1ELb1ELb0ELb0EEENS1_19SingleTileSchedulerILb1ELb0ELb1ELi128EEEEEEEEEvNT_6ParamsE)
        /*041c*/ 	.word	0x00000018


	//----- nvinfo : EIATTR_REGCOUNT
	.align		4
.L_186:
        /*0420*/ 	.byte	0x04, 0x2f
        /*0422*/ 	.short	(.L_188 - .L_187)
	.align		4
.L_187:
        /*0424*/ 	.word	index@(_ZN7cutlass13device_kernelIN5flash19enable_sm80_to_sm89INS1_16FlashAttnFwdSm80INS1_25CollectiveMainloopFwdSm80ILi8ELi1ELb1EN4cute5tupleIJNS5_1CILi128EEES8_S8_EEELi128ENS_6half_tEfNS_4arch4Sm80ELb0ELb0ELb1ELb1ELb1ELb0ELb1ELb0EEENS1_21CollectiveEpilogueFwdIS9_NS6_IJNS7_ILi1EEESF_SF_EEESA_SC_Li256ELb1ELb1ELb0ELb0EEENS1_19SingleTileSchedulerILb1ELb0ELb1ELi128EEEEEEEEEvNT_6ParamsE)
        /*0428*/ 	.word	0x000000ff


	//----- nvinfo : EIATTR_FRAME_SIZE
	.align		4
.L_188:
        /*042c*/ 	.byte	0x04, 0x11
        /*042e*/ 	.short	(.L_190 - .L_189)
	.align		4
.L_189:
        /*0430*/ 	.word	index@(_ZN7cutlass13device_kernelIN5flash19enable_sm80_to_sm89INS1_16FlashAttnFwdSm80INS1_25CollectiveMainloopFwdSm80ILi8ELi1ELb1EN4cute5tupleIJNS5_1CILi128EEES8_S8_EEELi128ENS_6half_tEfNS_4arch4Sm80ELb0ELb0ELb1ELb1ELb1ELb0ELb1ELb0EEENS1_21CollectiveEpilogueFwdIS9_NS6_IJNS7_ILi1EEESF_SF_EEESA_SC_Li256ELb1ELb1ELb0ELb0EEENS1_19SingleTileSchedulerILb1ELb0ELb1ELi128EEEEEEEEEvNT_6ParamsE)
        /*0434*/ 	.word	0x00000018


	//----- nvinfo : EIATTR_REGCOUNT
	.align		4
.L_190:
        /*0438*/ 	.byte	0x04, 0x2f
        /*043a*/ 	.short	(.L_192 - .L_191)
	.align		4
.L_191:
        /*043c*/ 	.word	index@(_ZN7cutlass13device_kernelIN5flash19enable_sm80_to_sm89INS1_16FlashAttnFwdSm80INS1_25CollectiveMainloopFwdSm80ILi8ELi1ELb1EN4cute5tupleIJNS5_1CILi128EEES8_S8_EEELi128ENS_6half_tEfNS_4arch4Sm80ELb0ELb0ELb1ELb0ELb1ELb0ELb1ELb0EEENS1_21CollectiveEpilogueFwdIS9_NS6_IJNS7_ILi1EEESF_SF_EEESA_SC_Li256ELb0ELb1ELb0ELb0EEENS1_19SingleTileSchedulerILb0ELb0ELb1ELi128EEEEEEEEEvNT_6ParamsE)
        /*0440*/ 	.word	0x000000ff


	//----- nvinfo : EIATTR_FRAME_SIZE
	.align		4
.L_192:
        /*0444*/ 	.byte	0x04, 0x11
        /*0446*/ 	.short	(.L_194 - .L_193)
	.align		4
.L_193:
        /*0448*/ 	.word	index@(_ZN7cutlass13device_kernelIN5flash19enable_sm80_to_sm89INS1_16FlashAttnFwdSm80INS1_25CollectiveMainloopFwdSm80ILi8ELi1ELb1EN4cute5tupleIJNS5_1CILi128EEES8_S8_EEELi128ENS_6half_tEfNS_4arch4Sm80ELb0ELb0ELb1ELb0ELb1ELb0ELb1ELb0EEENS1_21CollectiveEpilogueFwdIS9_NS6_IJNS7_ILi1EEESF_SF_EEESA_SC_Li256ELb0ELb1ELb0ELb0EEENS1_19SingleTileSchedulerILb0ELb0ELb1ELi128EEEEEEEEEvNT_6ParamsE)
        /*044c*/ 	.word	0x00000020


	//----- nvinfo : EIATTR_MIN_STACK_SIZE
	.align		4
.L_194:
        /*0450*/ 	.byte	0x04, 0x12
        /*0452*/ 	.short	(.L_196 - .L_195)
	.align		4
.L_195:
        /*0454*/ 	.word	index@(_ZN7cutlass13device_kernelIN5flash19enable_sm80_to_sm89INS1_16FlashAttnFwdSm80INS1_25CollectiveMainloopFwdSm80ILi8ELi1ELb1EN4cute5tupleIJNS5_1CILi128EEES8_S8_EEELi128ENS_6half_tEfNS_4arch4Sm80ELb0ELb0ELb1ELb0ELb1ELb0ELb1ELb0EEENS1_21CollectiveEpilogueFwdIS9_NS6_IJNS7_ILi1EEESF_SF_EEESA_SC_Li256ELb0ELb1ELb0ELb0EEENS1_19SingleTileSchedulerILb0ELb0ELb1ELi128EEEEEEEEEvNT_6ParamsE)
        /*0458*/ 	.word	0x00000020


	//----- nvinfo : EIATTR_MIN_STACK_SIZE
	.align		4
.L_196:
        /*045c*/ 	.byte	0x04, 0x12
        /*045e*/ 	.short	(.L_198 - .L_197)
	.align		4
.L_197:
        /*0460*/ 	.word	index@(_ZN7cutlass13device_kernelIN5flash19enable_sm80_to_sm89INS1_16FlashAttnFwdSm80INS1_25CollectiveMainloopFwdSm80ILi8ELi1ELb1EN4cute5tupleIJNS5_1CILi128EEES8_S8_EEELi128ENS_6half_tEfNS_4arch4Sm80ELb0ELb0ELb1ELb1ELb1ELb0ELb1ELb0EEENS1_21CollectiveEpilogueFwdIS9_NS6_IJNS7_ILi1EEESF_SF_EEESA_SC_Li256ELb1ELb1ELb0ELb0EEENS1_19SingleTileSchedulerILb1ELb0ELb1ELi128EEEEEEEEEvNT_6ParamsE)
        /*0464*/ 	.word	0x00000018


	//----- nvinfo : EIATTR_MIN_STACK_SIZE
	.align		4
.L_198:
        /*0468*/ 	.byte	0x04, 0x12
        /*046a*/ 	.short	(.L_200 - .L_199)
	.align		4
.L_199:
        /*046c*/ 	.word	index@(_ZN7cutlass13device_kernelIN5flash19enable_sm80_to_sm89INS1_16FlashAttnFwdSm80INS1_25CollectiveMainloopFwdSm80ILi8ELi1ELb1EN4cute5tupleIJNS5_1CILi128EEES8_S8_EEELi128ENS_6half_tEfNS_4arch4Sm80ELb0ELb0ELb1ELb1ELb1ELb1ELb1ELb0EEENS1_21CollectiveEpilogueFwdIS9_NS6_IJNS7_ILi1EEESF_SF_EEESA_SC_Li256ELb1ELb1ELb0ELb0EEENS1_19SingleTileSchedulerILb1ELb0ELb1ELi128EEEEEEEEEvNT_6ParamsE)
        /*0470*/ 	.word	0x00000018


	//----- nvinfo : EIATTR_MIN_STACK_SIZE
	.align		4
.L_200:
        /*0474*/ 	.byte	0x04, 0x12
        /*0476*/ 	.short	(.L_202 - .L_201)
	.align		4
.L_201:
        /*0478*/ 	.word	index@(_ZN7cutlass13device_kernelIN5flash19enable_sm80_to_sm89INS1_16FlashAttnFwdSm80INS1_25CollectiveMainloopFwdSm80ILi8ELi1ELb1EN4cute5tupleIJNS5_1CILi128EEENS7_ILi96EEES8_EEELi128ENS_6half_tEfNS_4arch4Sm80ELb0ELb1ELb1ELb0ELb1ELb0ELb1ELb0EEENS1_21CollectiveEpilogueFwdINS6_IJS8_S8_S9_EEENS6_IJNS7_ILi1EEESH_SH_EEESB_SD_Li256ELb0ELb1ELb0ELb0EEENS1_19SingleTileSchedulerILb0ELb0ELb1ELi128EEEEEEEEEvNT_6ParamsE)
        /*047c*/ 	.word	0x00000000


	//----- nvinfo : EIATTR_MIN_STACK_SIZE
	.align		4
.L_202:
        /*0480*/ 	.byte	0x04, 0x12
        /*0482*/ 	.short	(.L_204 - .L_203)
	.align		4
.L_203:
        /*0484*/ 	.word	index@(_ZN7cutlass13device_kernelIN5flash19enable_sm80_to_sm89INS1_16FlashAttnFwdSm80INS1_25CollectiveMainloopFwdSm80ILi8ELi1ELb1EN4cute5tupleIJNS5_1CILi128EEENS7_ILi96EEES8_EEELi128ENS_6half_tEfNS_4arch4Sm80ELb0ELb1ELb1ELb1ELb1ELb0ELb1ELb0EEENS1_21CollectiveEpilogueFwdINS6_IJS8_S8_S9_EEENS6_IJNS7_ILi1EEESH_SH_EEESB_SD_Li256ELb1ELb1ELb0ELb0EEENS1_19SingleTileSchedulerILb1ELb0ELb1ELi128EEEEEEEEEvNT_6ParamsE)
        /*0488*/ 	.word	0x00000030


	//----- nvinfo : EIATTR_MIN_STACK_SIZE
	.align		4
.L_204:
        /*048c*/ 	.byte	0x04, 0x12
        /*048e*/ 	.short	(.L_206 - .L_205)
	.align		4
.L_205:
        /*0490*/ 	.word	index@(_ZN7cutlass13device_kernelIN5flash19enable_sm80_to_sm89INS1_16FlashAttnFwdSm80INS1_25CollectiveMainloopFwdSm80ILi8ELi1ELb1EN4cute5tupleIJNS5_1CILi128EEENS7_ILi96EEES8_EEELi128ENS_6half_tEfNS_4arch4Sm80ELb0ELb1ELb1ELb1ELb1ELb1ELb1ELb0EEENS1_21CollectiveEpilogueFwdINS6_IJS8_S8_S9_EEENS6_IJNS7_ILi1EEESH_SH_EEESB_SD_Li256ELb1ELb1ELb0ELb0EEENS1_19SingleTileSchedulerILb1ELb0ELb1ELi128EEEEEEEEEvNT_6ParamsE)
        /*0494*/ 	.word	0x00000030


	//----- nvinfo : EIATTR_MIN_STACK_SIZE
	.align		4
.L_206:
        /*0498*/ 	.byte	0x04, 0x12
        /*049a*/ 	.short	(.L_208 - .L_207)
	.align		4
.L_207:
        /*049c*/ 	.word	index@(_ZN7cutlass13device_kernelIN5flash19enable_sm80_to_sm89INS1_16FlashAttnFwdSm80INS1_25CollectiveMainloopFwdSm80ILi8ELi1ELb1EN4cute5tupleIJNS5_1CILi128EEES8_S8_EEELi128ENS_6half_tEfNS_4arch4Sm80ELb1ELb0ELb1ELb0ELb1ELb0ELb1ELb0EEENS1_21CollectiveEpilogueFwdIS9_NS6_IJNS7_ILi1EEESF_SF_EEESA_SC_Li256ELb0ELb1ELb0ELb0EEENS1_30DynamicPersistentTileSchedulerILi256ELi256ELb0ELb1ELb0EEEEEEEEEvNT_6ParamsE)
        /*04a0*/ 	.word	0x00000080


	//----- nvinfo : EIATTR_MIN_STACK_SIZE
	.align		4
.L_208:
        /*04a4*/ 	.byte	0x04, 0x12
        /*04a6*/ 	.short	(.L_210 - .L_209)
	.align		4
.L_209:
        /*04a8*/ 	.word	index@(_ZN7cutlass13device_kernelIN5flash19enable_sm80_to_sm89INS1_16FlashAttnFwdSm80INS1_25CollectiveMainloopFwdSm80ILi8ELi1ELb1EN4cute5tupleIJNS5_1CILi128EEES8_S8_EEELi128ENS_6half_tEfNS_4arch4Sm80ELb1ELb0ELb1ELb1ELb1ELb0ELb1ELb0EEENS1_21CollectiveEpilogueFwdIS9_NS6_IJNS7_ILi1EEESF_SF_EEESA_SC_Li256ELb1ELb1ELb0ELb0EEENS1_19SingleTileSchedulerILb1ELb0ELb1ELi128EEEEEEEEEvNT_6ParamsE)
        /*04ac*/ 	.word	0x00000058


	//----- nvinfo : EIATTR_MIN_STACK_SIZE
	.align		4
.L_210:
        /*04b0*/ 	.byte	0x04, 0x12
        /*04b2*/ 	.short	(.L_212 - .L_211)
	.align		4
.L_211:
        /*04b4*/ 	.word	index@(_ZN7cutlass13device_kernelIN5flash19enable_sm80_to_sm89INS1_16FlashAttnFwdSm80INS1_25CollectiveMainloopFwdSm80ILi8ELi1ELb1EN4cute5tupleIJNS5_1CILi128EEES8_S8_EEELi128ENS_6half_tEfNS_4arch4Sm80ELb1ELb0ELb1ELb1ELb1ELb1ELb1ELb0EEENS1_21CollectiveEpilogueFwdIS9_NS6_IJNS7_ILi1EEESF_SF_EEESA_SC_Li256ELb1ELb1ELb0ELb0EEENS1_19SingleTileSchedulerILb1ELb0ELb1ELi128EEEEEEEEEvNT_6ParamsE)
        /*04b8*/ 	.word	0x00000038


	//----- nvinfo : EIATTR_MIN_STACK_SIZE
	.align		4
.L_212:
        /*04bc*/ 	.byte	0x04, 0x12
        /*04be*/ 	.short	(.L_214 - .L_213)
	.align		4
.L_213:
        /*04c0*/ 	.word	index@(_ZN7cutlass13device_kernelIN5flash19enable_sm80_to_sm89INS1_16FlashAttnFwdSm80INS1_25CollectiveMainloopFwdSm80ILi4ELi1ELb0EN4cute5tupleIJNS5_1CILi128EEENS7_ILi64EEES8_EEELi128ENS_6half_tEfNS_4arch4Sm80ELb0ELb0ELb1ELb0ELb1ELb0ELb1ELb0EEENS1_21CollectiveEpilogueFwdINS6_IJS8_S8_S9_EEENS6_IJNS7_ILi1EEESH_SH_EEESB_SD_Li128ELb0ELb1ELb0ELb0EEENS1_19SingleTileSchedulerILb0ELb0ELb1ELi128EEEEEEEEEvNT_6ParamsE)
        /*04c4*/ 	.word	0x00000048


	//----- nvinfo : EIATTR_MIN_STACK_SIZE
	.align		4
.L_214:
        /*04c8*/ 	.byte	0x04, 0x12
        /*04ca*/ 	.short	(.L_216 - .L_215)
	.align		4
.L_215:
        /*04cc*/ 	.word	index@(_ZN7cutlass13device_kernelIN5flash19enable_sm80_to_sm89INS1_16FlashAttnFwdSm80INS1_25CollectiveMainloopFwdSm80ILi4ELi1ELb0EN4cute5tupleIJNS5_1CILi128EEENS7_ILi64EEES8_EEELi128ENS_6half_tEfNS_4arch4Sm80ELb0ELb0ELb1ELb1ELb1ELb0ELb1ELb0EEENS1_21CollectiveEpilogueFwdINS6_IJS8_S8_S9_EEENS6_IJNS7_ILi1EEESH_SH_EEESB_SD_Li128ELb1ELb1ELb0ELb0EEENS1_19SingleTileSchedulerILb1ELb0ELb1ELi128EEEEEEEEEvNT_6ParamsE)
        /*04d0*/ 	.word	0x00000090


	//----- nvinfo : EIATTR_MIN_STACK_SIZE
	.align		4
.L_216:
        /*04d4*/ 	.byte	0x04, 0x12
        /*04d6*/ 	.short	(.L_218 - .L_217)
	.align		4
.L_217:
        /*04d8*/ 	.word	index@(_ZN7cutlass13device_kernelIN5flash19enable_sm80_to_sm89INS1_16FlashAttnFwdSm80INS1_25CollectiveMainloopFwdSm80ILi4ELi1ELb0EN4cute5tupleIJNS5_1CILi128EEENS7_ILi64EEES8_EEELi128ENS_6half_tEfNS_4arch4Sm80ELb0ELb0ELb1ELb1ELb1ELb1ELb1ELb0EEENS1_21CollectiveEpilogueFwdINS6_IJS8_S8_S9_EEENS6_IJNS7_ILi1EEESH_SH_EEESB_SD_Li128ELb1ELb1ELb0ELb0EEENS1_19SingleTileSchedulerILb1ELb0ELb1ELi128EEEEEEEEEvNT_6ParamsE)
        /*04dc*/ 	.word	0x000000a8


	//----- nvinfo : EIATTR_MIN_STACK_SIZE
	.align		4
.L_218:
        /*04e0*/ 	.byte	0x04, 0x12
        /*04e2*/ 	.short	(.L_220 - .L_219)
	.align		4
.L_219:
        /*04e4*/ 	.word	index@(_ZN7cutlass13device_kernelIN5flash19enable_sm80_to_sm89INS1_16FlashAttnFwdSm80INS1_25CollectiveMainloopFwdSm80ILi4ELi1ELb0EN4cute5tupleIJNS5_1CILi128EEENS7_ILi48EEES8_EEELi128ENS_6half_tEfNS_4arch4Sm80ELb0ELb1ELb1ELb0ELb1ELb0ELb1ELb0EEENS1_21CollectiveEpilogueFwdINS6_IJS8_S8_S9_EEENS6_IJNS7_ILi1EEESH_SH_EEESB_SD_Li128ELb0ELb1ELb0ELb0EEENS1_19SingleTileSchedulerILb0ELb0ELb1ELi128EEEEEEEEEvNT_6ParamsE)
        /*04e8*/ 	.word	0x00000068


	//----- nvinfo : EIATTR_MIN_STACK_SIZE
	.align		4
.L_220:
        /*04ec*/ 	.byte	0x04, 0x12
        /*04ee*/ 	.short	(.L_222 - .L_221)
	.align		4
.L_221:
        /*04f0*/ 	.word	index@(_ZN7cutlass13device_kernelIN5flash19enable_sm80_to_sm89INS1_16FlashAttnFwdSm80INS1_25CollectiveMainloopFwdSm80ILi4ELi1ELb0EN4cute5tupleIJNS5_1CILi128EEENS7_ILi48EEES8_EEELi128ENS_6half_tEfNS_4arch4Sm80ELb0ELb1ELb1ELb1ELb1ELb0ELb1ELb0EEENS1_21CollectiveEpilogueFwdINS6_IJS8_S8_S9_EEENS6_IJNS7_ILi1EEESH_SH_EEESB_SD_Li128ELb1ELb1ELb0ELb0EEENS1_19SingleTileSchedulerILb1ELb0ELb1ELi128EEEEEEEEEvNT_6ParamsE)
        /*04f4*/ 	.word	0x00000078


	//----- nvinfo : EIATTR_MIN_STACK_SIZE
	.align		4
.L_222:
        /*04f8*/ 	.byte	0x04, 0x12
        /*04fa*/ 	.short	(.L_224 - .L_223)
	.align		4
.L_223:
        /*04fc*/ 	.word	index@(_ZN7cutlass13device_kernelIN5flash19enable_sm80_to_sm89INS1_16FlashAttnFwdSm80INS1_25CollectiveMainloopFwdSm80ILi4ELi1ELb0EN4cute5tupleIJNS5_1CILi128EEENS7_ILi48EEES8_EEELi128ENS_6half_tEfNS_4arch4Sm80ELb0ELb1ELb1ELb1ELb1ELb1ELb1ELb0EEENS1_21CollectiveEpilogueFwdINS6_IJS8_S8_S9_EEENS6_IJNS7_ILi1EEESH_SH_EEESB_SD_Li128ELb1ELb1ELb0ELb0EEENS1_19SingleTileSchedulerILb1ELb0ELb1ELi128EEEEEEEEEvNT_6ParamsE)
        /*0500*/ 	.word	0x00000108


	//----- nvinfo : EIATTR_MIN_STACK_SIZE
	.align		4
.L_224:
        /*0504*/ 	.byte	0x04, 0x12
        /*0506*/ 	.short	(.L_226 - .L_225)
	.align		4
.L_225:
        /*0508*/ 	.word	index@(_ZN7cutlass13device_kernelIN5flash19enable_sm80_to_sm89INS1_16FlashAttnFwdSm80INS1_25CollectiveMainloopFwdSm80ILi4ELi1ELb0EN4cute5tupleIJNS5_1CILi128EEENS7_ILi64EEES8_EEELi128ENS_6half_tEfNS_4arch4Sm80ELb1ELb0ELb1ELb0ELb1ELb0ELb1ELb0EEENS1_21CollectiveEpilogueFwdINS6_IJS8_S8_S9_EEENS6_IJNS7_ILi1EEESH_SH_EEESB_SD_Li128ELb0ELb1ELb0ELb0EEENS1_30DynamicPersistentTileSchedulerILi128ELi128ELb0ELb1ELb0EEEEEEEEEvNT_6ParamsE)
        /*050c*/ 	.word	0x00000080


	//----- nvinfo : EIATTR_MIN_STACK_SIZE
	.align		4
.L_226:
        /*0510*/ 	.byte	0x04, 0x12
        /*0512*/ 	.short	(.L_228 - .L_227)
	.align		4
.L_227:
        /*0514*/ 	.word	index@(_ZN7cutlass13device_kernelIN5flash19enable_sm80_to_sm89INS1_16FlashAttnFwdSm80INS1_25CollectiveMainloopFwdSm80ILi4ELi1ELb0EN4cute5tupleIJNS5_1CILi128EEENS7_ILi64EEES8_EEELi128ENS_6half_tEfNS_4arch4Sm80ELb1ELb0ELb1ELb1ELb1ELb0ELb1ELb0EEENS1_21CollectiveEpilogueFwdINS6_IJS8_S8_S9_EEENS6_IJNS7_ILi1EEESH_SH_EEESB_SD_Li128ELb1ELb1ELb0ELb0EEENS1_19SingleTileSchedulerILb1ELb0ELb1ELi128EEEEEEEEEvNT_6ParamsE)
        /*0518*/ 	.word	0x000000c0


	//----- nvinfo : EIATTR_MIN_STACK_SIZE
	.align		4
.L_228:
        /*051c*/ 	.byte	0x04, 0x12
        /*051e*/ 	.short	(.L_230 - .L_229)
	.align		4
.L_229:
        /*0520*/ 	.word	index@(_ZN7cutlass13device_kernelIN5flash19enable_sm80_to_sm89INS1_16FlashAttnFwdSm80INS1_25CollectiveMainloopFwdSm80ILi4ELi1ELb0EN4cute5tupleIJNS5_1CILi128EEENS7_ILi64EEES8_EEELi128ENS_6half_tEfNS_4arch4Sm80ELb1ELb0ELb1ELb1ELb1ELb1ELb1ELb0EEENS1_21CollectiveEpilogueFwdINS6_IJS8_S8_S9_EEENS6_IJNS7_ILi1EEESH_SH_EEESB_SD_Li128ELb1ELb1ELb0ELb0EEENS1_19SingleTileSchedulerILb1ELb0ELb1ELi128EEEEEEEEEvNT_6ParamsE)
        /*0524*/ 	.word	0x00000118


	//----- nvinfo : EIATTR_MIN_STACK_SIZE
	.align		4
.L_230:
        /*0528*/ 	.byte	0x04, 0x12
        /*052a*/ 	.short	(.L_232 - .L_231)
	.align		4
.L_231:
        /*052c*/ 	.word	index@(_ZN7cutlass13device_kernelIN5flash19enable_sm80_to_sm89INS1_16FlashAttnFwdSm80INS1_25CollectiveMainloopFwdSm80ILi8ELi1ELb1EN4cute5tupleIJNS5_1CILi128EEES8_S8_EEELi128ENS_6half_tEfNS_4arch4Sm80ELb0ELb0ELb0ELb0ELb1ELb0ELb1ELb0EEENS1_21CollectiveEpilogueFwdIS9_NS6_IJNS7_ILi1EEESF_SF_EEESA_SC_Li256ELb0ELb1ELb0ELb0EEENS1_19SingleTileSchedulerILb0ELb0ELb1ELi128EEEEEEEEEvNT_6ParamsE)
        /*0530*/ 	.word	0x00000000


	//----- nvinfo : EIATTR_MIN_STACK_SIZE
	.align		4
.L_232:
        /*0534*/ 	.byte	0x04, 0x12
        /*0536*/ 	.short	(.L_234 - .L_233)
	.align		4
.L_233:
        /*0538*/ 	.word	index@(_ZN7cutlass13device_kernelIN5flash19enable_sm80_to_sm89INS1_16FlashAttnFwdSm80INS1_25CollectiveMainloopFwdSm80ILi8ELi1ELb1EN4cute5tupleIJNS5_1CILi128EEES8_S8_EEELi128ENS_6half_tEfNS_4arch4Sm80ELb0ELb0ELb0ELb1ELb1ELb0ELb1ELb0EEENS1_21CollectiveEpilogueFwdIS9_NS6_IJNS7_ILi1EEESF_SF_EEESA_SC_Li256ELb1ELb1ELb0ELb0EEENS1_19SingleTileSchedulerILb1ELb0ELb1ELi128EEEEEEEEEvNT_6ParamsE)
        /*053c*/ 	.word	0x00000000


	//----- nvinfo : EIATTR_MIN_STACK_SIZE
	.align		4
.L_234:
        /*0540*/ 	.byte	0x04, 0x12
        /*0542*/ 	.short	(.L_236 - .L_235)
	.align		4
.L_235:
        /*0544*/ 	.word	index@(_ZN7cutlass13device_kernelIN5flash19enable_sm80_to_sm89INS1_16FlashAttnFwdSm80INS1_25CollectiveMainloopFwdSm80ILi8ELi1ELb1EN4cute5tupleIJNS5_1CILi128EEES8_S8_EEELi128ENS_6half_tEfNS_4arch4Sm80ELb0ELb0ELb0ELb1ELb1ELb1ELb1ELb0EEENS1_21CollectiveEpilogueFwdIS9_NS6_IJNS7_ILi1EEESF_SF_EEESA_SC_Li256ELb1ELb1ELb0ELb0EEENS1_19SingleTileSchedulerILb1ELb0ELb1ELi128EEEEEEEEEvNT_6ParamsE)
        /*0548*/ 	.word	0x00000000


	//----- nvinfo : EIATTR_MIN_STACK_SIZE
	.align		4
.L_236:
        /*054c*/ 	.byte	0x04, 0x12
        /*054e*/ 	.short	(.L_238 - .L_237)
	.align		4
.L_237:
        /*0550*/ 	.word	index@(_ZN7cutlass13device_kernelIN5flash19enable_sm80_to_sm89INS1_16FlashAttnFwdSm80INS1_25CollectiveMainloopFwdSm80ILi8ELi1ELb1EN4cute5tupleIJNS5_1CILi128EEENS7_ILi96EEES8_EEELi128ENS_6half_tEfNS_4arch4Sm80ELb0ELb1ELb0ELb0ELb1ELb0ELb1ELb0EEENS1_21CollectiveEpilogueFwdINS6_IJS8_S8_S9_EEENS6_IJNS7_ILi1EEESH_SH_EEESB_SD_Li256ELb0ELb1ELb0ELb0EEENS1_19SingleTileSchedulerILb0ELb0ELb1ELi128EEEEEEEEEvNT_6ParamsE)
        /*0554*/ 	.word	0x00000000


	//----- nvinfo : EIATTR_MIN_STACK_SIZE
	.align		4
.L_238:
        /*0558*/ 	.byte	0x04, 0x12
        /*055a*/ 	.short	(.L_240 - .L_239)
	.align		4
.L_239:
        /*055c*/ 	.word	index@(_ZN7cutlass13device_kernelIN5flash19enable_sm80_to_sm89INS1_16FlashAttnFwdSm80INS1_25CollectiveMainloopFwdSm80ILi8ELi1ELb1EN4cute5tupleIJNS5_1CILi128EEENS7_ILi96EEES8_EEELi128ENS_6half_tEfNS_4arch4Sm80ELb0ELb1ELb0ELb1ELb1ELb0ELb1ELb0EEENS1_21CollectiveEpilogueFwdINS6_IJS8_S8_S9_EEENS6_IJNS7_ILi1EEESH_SH_EEESB_SD_Li256ELb1ELb1ELb0ELb0EEENS1_19SingleTileSchedulerILb1ELb0ELb1ELi128EEEEEEEEEvNT_6ParamsE)
        /*0560*/ 	.word	0x00000000


	//----- nvinfo : EIATTR_MIN_STACK_SIZE
	.align		4
.L_240:
        /*0564*/ 	.byte	0x04, 0x12
        /*0566*/ 	.short	(.L_242 - .L_241)
	.align		4
.L_241:
        /*0568*/ 	.word	index@(_ZN7cutlass13device_kernelIN5flash19enable_sm80_to_sm89INS1_16FlashAttnFwdSm80INS1_25CollectiveMainloopFwdSm80ILi8ELi1ELb1EN4cute5tupleIJNS5_1CILi128EEENS7_ILi96EEES8_EEELi128ENS_6half_tEfNS_4arch4Sm80ELb0ELb1ELb0ELb1ELb1ELb1ELb1ELb0EEENS1_21CollectiveEpilogueFwdINS6_IJS8_S8_S9_EEENS6_IJNS7_ILi1EEESH_SH_EEESB_SD_Li256ELb1ELb1ELb0ELb0EEENS1_19SingleTileSchedulerILb1ELb0ELb1ELi128EEEEEEEEEvNT_6ParamsE)
        /*056c*/ 	.word	0x00000000


	//----- nvinfo : EIATTR_MIN_STACK_SIZE
	.align		4
.L_242:
        /*0570*/ 	.byte	0x04, 0x12
        /*0572*/ 	.short	(.L_244 - .L_243)
	.align		4
.L_243:
        /*0574*/ 	.word	index@(_ZN7cutlass13device_kernelIN5flash19enable_sm80_to_sm89INS1_16FlashAttnFwdSm80INS1_25CollectiveMainloopFwdSm80ILi8ELi1ELb1EN4cute5tupleIJNS5_1CILi128EEES8_S8_EEELi128ENS_6half_tEfNS_4arch4Sm80ELb1ELb0ELb0ELb0ELb1ELb0ELb1ELb0EEENS1_21CollectiveEpilogueFwdIS9_NS6_IJNS7_ILi1EEESF_SF_EEESA_SC_Li256ELb0ELb1ELb0ELb0EEENS1_30DynamicPersistentTileSchedulerILi256ELi256ELb0ELb1ELb0EEEEEEEEEvNT_6ParamsE)
        /*0578*/ 	.word	0x00000078


	//----- nvinfo : EIATTR_MIN_STACK_SIZE
	.align		4
.L_244:
        /*057c*/ 	.byte	0x04, 0x12
        /*057e*/ 	.short	(.L_246 - .L_245)
	.align		4
.L_245:
        /*0580*/ 	.word	index@(_ZN7cutlass13device_kernelIN5flash19enable_sm80_to_sm89INS1_16FlashAttnFwdSm80INS1_25CollectiveMainloopFwdSm80ILi8ELi1ELb1EN4cute5tupleIJNS5_1CILi128EEES8_S8_EEELi128ENS_6half_tEfNS_4arch4Sm80ELb1ELb0ELb0ELb1ELb1ELb0ELb1ELb0EEENS1_21CollectiveEpilogueFwdIS9_NS6_IJNS7_ILi1EEESF_SF_EEESA_SC_Li256ELb1ELb1ELb0ELb0EEENS1_19SingleTileSchedulerILb1ELb0ELb1ELi128EEEEEEEEEvNT_6ParamsE)
        /*0584*/ 	.word	0x00000000


	//----- nvinfo : EIATTR_MIN_STACK_SIZE
	.align		4
.L_246:
        /*0588*/ 	.byte	0x04, 0x12
        /*058a*/ 	.short	(.L_248 - .L_247)
	.align		4
.L_247:
        /*058c*/ 	.word	index@(_ZN7cutlass13device_kernelIN5flash19enable_sm80_to_sm89INS1_16FlashAttnFwdSm80INS1_25CollectiveMainloopFwdSm80ILi8ELi1ELb1EN4cute5tupleIJNS5_1CILi128EEES8_S8_EEELi128ENS_6half_tEfNS_4arch4Sm80ELb1ELb0ELb0ELb1ELb1ELb1ELb1ELb0EEENS1_21CollectiveEpilogueFwdIS9_NS6_IJNS7_ILi1EEESF_SF_EEESA_SC_Li256ELb1ELb1ELb0ELb0EEENS1_19SingleTileSchedulerILb1ELb0ELb1ELi128EEEEEEEEEvNT_6ParamsE)
        /*0590*/ 	.word	0x00000008


	//----- nvinfo : EIATTR_MIN_STACK_SIZE
	.align		4
.L_248:
        /*0594*/ 	.byte	0x04, 0x12
        /*0596*/ 	.short	(.L_250 - .L_249)
	.align		4
.L_249:
        /*0598*/ 	.word	index@(_ZN7cutlass13device_kernelIN5flash19enable_sm80_to_sm89INS1_16FlashAttnFwdSm80INS1_25CollectiveMainloopFwdSm80ILi4ELi1ELb0EN4cute5tupleIJNS5_1CILi128EEENS7_ILi64EEES8_EEELi128ENS_6half_tEfNS_4arch4Sm80ELb0ELb0ELb0ELb0ELb1ELb0ELb1ELb0EEENS1_21CollectiveEpilogueFwdINS6_IJS8_S8_S9_EEENS6_IJNS7_ILi1EEESH_SH_EEESB_SD_Li128ELb0ELb1ELb0ELb0EEENS1_19SingleTileSchedulerILb0ELb0ELb1ELi128EEEEEEEEEvNT_6ParamsE)
        /*059c*/ 	.word	0x00000078


	//----- nvinfo : EIATTR_MIN_STACK_SIZE
	.align		4
.L_250:
        /*05a0*/ 	.byte	0x04, 0x12
        /*05a2*/ 	.short	(.L_252 - .L_251)
	.align		4
.L_251:
        /*05a4*/ 	.word	index@(_ZN7cutlass13device_kernelIN5flash19enable_sm80_to_sm89INS1_16FlashAttnFwdSm80INS1_25CollectiveMainloopFwdSm80ILi4ELi1ELb0EN4cute5tupleIJNS5_1CILi128EEENS7_ILi64EEES8_EEELi128ENS_6half_tEfNS_4arch4Sm80ELb0ELb0ELb0ELb1ELb1ELb0ELb1ELb0EEENS1_21CollectiveEpilogueFwdINS6_IJS8_S8_S9_EEENS6_IJNS7_ILi1EEESH_SH_EEESB_SD_Li128ELb1ELb1ELb0ELb0EEENS1_19SingleTileSchedulerILb1ELb0ELb1ELi128EEEEEEEEEvNT_6ParamsE)
        /*05a8*/ 	.word	0x00000028


	//----- nvinfo : EIATTR_MIN_STACK_SIZE
	.align		4
.L_252:
        /*05ac*/ 	.byte	0x04, 0x12
        /*05ae*/ 	.short	(.L_254 - .L_253)
	.align		4
.L_253:
        /*05b0*/ 	.word	index@(_ZN7cutlass13device_kernelIN5flash19enable_sm80_to_sm89INS1_16FlashAttnFwdSm80INS1_25CollectiveMainloopFwdSm80ILi4ELi1ELb0EN4cute5tupleIJNS5_1CILi128EEENS7_ILi64EEES8_EEELi128ENS_6half_tEfNS_4arch4Sm80ELb0ELb0ELb0ELb1ELb1ELb1ELb1ELb0EEENS1_21CollectiveEpilogueFwdINS6_IJS8_S8_S9_EEENS6_IJNS7_ILi1EEESH_SH_EEESB_SD_Li128ELb1ELb1ELb0ELb0EEENS1_19SingleTileSchedulerILb1ELb0ELb1ELi128EEEEEEEEEvNT_6ParamsE)
        /*05b4*/ 	.word	0x00000058


	//----- nvinfo : EIATTR_MIN_STACK_SIZE
	.align		4
.L_254:
        /*05b8*/ 	.byte	0x04, 0x12
        /*05ba*/ 	.short	(.L_256 - .L_255)
	.align		4
.L_255:
        /*05bc*/ 	.word	index@(_ZN7cutlass13device_kernelIN5flash19enable_sm80_to_sm89INS1_16FlashAttnFwdSm80INS1_25CollectiveMainloopFwdSm80ILi4ELi1ELb0EN4cute5tupleIJNS5_1CILi128EEENS7_ILi48EEES8_EEELi128ENS_6half_tEfNS_4arch4Sm80ELb0ELb1ELb0ELb0ELb1ELb0ELb1ELb0EEENS1_21CollectiveEpilogueFwdINS6_IJS8_S8_S9_EEENS6_IJNS7_ILi1EEESH_SH_EEESB_SD_Li128ELb0ELb1ELb0ELb0EEENS1_19SingleTileSchedulerILb0ELb0ELb1ELi128EEEEEEEEEvNT_6ParamsE)
        /*05c0*/ 	.word	0x00000070


	//----- nvinfo : EIATTR_MIN_STACK_SIZE
	.align		4
.L_256:
        /*05c4*/ 	.byte	0x04, 0x12
        /*05c6*/ 	.short	(.L_258 - .L_257)
	.align		4
.L_257:
        /*05c8*/ 	.word	index@(_ZN7cutlass13device_kernelIN5flash19enable_sm80_to_sm89INS1_16FlashAttnFwdSm80INS1_25CollectiveMainloopFwdSm80ILi4ELi1ELb0EN4cute5tupleIJNS5_1CILi128EEENS7_ILi48EEES8_EEELi128ENS_6half_tEfNS_4arch4Sm80ELb0ELb1ELb0ELb1ELb1ELb0ELb1ELb0EEENS1_21CollectiveEpilogueFwdINS6_IJS8_S8_S9_EEENS6_IJNS7_ILi1EEESH_SH_EEESB_SD_Li128ELb1ELb1ELb0ELb0EEENS1_19SingleTileSchedulerILb1ELb0ELb1ELi128EEEEEEEEEvNT_6ParamsE)
        /*05cc*/ 	.word	0x00000070


	//----- nvinfo : EIATTR_MIN_STACK_SIZE
	.align		4
.L_258:
        /*05d0*/ 	.byte	0x04, 0x12
        /*05d2*/ 	.short	(.L_260 - .L_259)
	.align		4
.L_259:
        /*05d4*/ 	.word	index@(_ZN7cutlass13device_kernelIN5flash19enable_sm80_to_sm89INS1_16FlashAttnFwdSm80INS1_25CollectiveMainloopFwdSm80ILi4ELi1ELb0EN4cute5tupleIJNS5_1CILi128EEENS7_ILi48EEES8_EEELi128ENS_6half_tEfNS_4arch4Sm80ELb0ELb1ELb0ELb1ELb1ELb1ELb1ELb0EEENS1_21CollectiveEpilogueFwdINS6_IJS8_S8_S9_EEENS6_IJNS7_ILi1EEESH_SH_EEESB_SD_Li128ELb1ELb1ELb0ELb0EEENS1_19SingleTileSchedulerILb1ELb0ELb1ELi128EEEEEEEEEvNT_6ParamsE)
        /*05d8*/ 	.word	0x000000e0


	//----- nvinfo : EIATTR_MIN_STACK_SIZE
	.align		4
.L_260:
        /*05dc*/ 	.byte	0x04, 0x12
        /*05de*/ 	.short	(.L_262 - .L_261)
	.align		4
.L_261:
        /*05e0*/ 	.word	index@(_ZN7cutlass13device_kernelIN5flash19enable_sm80_to_sm89INS1_16FlashAttnFwdSm80INS1_25CollectiveMainloopFwdSm80ILi4ELi1ELb0EN4cute5tupleIJNS5_1CILi128EEENS7_ILi64EEES8_EEELi128ENS_6half_tEfNS_4arch4Sm80ELb1ELb0ELb0ELb0ELb1ELb0ELb1ELb0EEENS1_21CollectiveEpilogueFwdINS6_IJS8_S8_S9_EEENS6_IJNS7_ILi1EEESH_SH_EEESB_SD_Li128ELb0ELb1ELb0ELb0EEENS1_30DynamicPersistentTileSchedulerILi128ELi128ELb0ELb1ELb0EEEEEEEEEvNT_6ParamsE)
        /*05e4*/ 	.word	0x00000088


	//----- nvinfo : EIATTR_MIN_STACK_SIZE
	.align		4
.L_262:
        /*05e8*/ 	.byte	0x04, 0x12
        /*05ea*/ 	.short	(.L_264 - .L_263)
	.align		4
.L_263:
        /*05ec*/ 	.word	index@(_ZN7cutlass13device_kernelIN5flash19enable_sm80_to_sm89INS1_16FlashAttnFwdSm80INS1_25CollectiveMainloopFwdSm80ILi4ELi1ELb0EN4cute5tupleIJNS5_1CILi128EEENS7_ILi64EEES8_EEELi128ENS_6half_tEfNS_4arch4Sm80ELb1ELb0ELb0ELb1ELb1ELb0ELb1ELb0EEENS1_21CollectiveEpilogueFwdINS6_IJS8_S8_S9_EEENS6_IJNS7_ILi1EEESH_SH_EEESB_SD_Li128ELb1ELb1ELb0ELb0EEENS1_19SingleTileSchedulerILb1ELb0ELb1ELi128EEEEEEEEEvNT_6ParamsE)
        /*05f0*/ 	.word	0x00000070


	//----- nvinfo : EIATTR_MIN_STACK_SIZE
	.align		4
.L_264:
        /*05f4*/ 	.byte	0x04, 0x12
        /*05f6*/ 	.short	(.L_266 - .L_265)
	.align		4
.L_265:
        /*05f8*/ 	.word	index@(_ZN7cutlass13device_kernelIN5flash19enable_sm80_to_sm89INS1_16FlashAttnFwdSm80INS1_25CollectiveMainloopFwdSm80ILi4ELi1ELb0EN4cute5tupleIJNS5_1CILi128EEENS7_ILi64EEES8_EEELi128ENS_6half_tEfNS_4arch4Sm80ELb1ELb0ELb0ELb1ELb1ELb1ELb1ELb0EEENS1_21CollectiveEpilogueFwdINS6_IJS8_S8_S9_EEENS6_IJNS7_ILi1EEESH_SH_EEESB_SD_Li128ELb1ELb1ELb0ELb0EEENS1_19SingleTileSchedulerILb1ELb0ELb1ELi128EEEEEEEEEvNT_6ParamsE)
        /*05fc*/ 	.word	0x000000d8
.L_266:


//--------------------- .nv.info._ZN7cutlass13device_kernelIN5flash19enable_sm80_to_sm89INS1_16FlashAttnFwdSm80INS1_25CollectiveMainloopFwdSm80ILi8ELi1ELb1EN4cute5tupleIJNS5_1CILi128EEES8_S8_EEELi128ENS_6half_tEfNS_4arch4Sm80ELb0ELb0ELb1ELb0ELb1ELb0ELb1ELb0EEENS1_21CollectiveEpilogueFwdIS9_NS6_IJNS7_ILi1EEESF_SF_EEESA_SC_Li256ELb0ELb1ELb0ELb0EEENS1_19SingleTileSchedulerILb0ELb0ELb1ELi128EEEEEEEEEvNT_6ParamsE --------------------------
	.section	.nv.info._ZN7cutlass13device_kernelIN5flash19enable_sm80_to_sm89INS1_16FlashAttnFwdSm80INS1_25CollectiveMainloopFwdSm80ILi8ELi1ELb1EN4cute5tupleIJNS5_1CILi128EEES8_S8_EEELi128ENS_6half_tEfNS_4arch4Sm80ELb0ELb0ELb1ELb0ELb1ELb0ELb1ELb0EEENS1_21CollectiveEpilogueFwdIS9_NS6_IJNS7_ILi1EEESF_SF_EEESA_SC_Li256ELb0ELb1ELb0ELb0EEENS1_19SingleTileSchedulerILb0ELb0ELb1ELi128EEEEEEEEEvNT_6ParamsE,"",@"SHT_CUDA_INFO"
	.sectionflags	@""
	.align	4


	//----- nvinfo : EIATTR_CUDA_API_VERSION
	.align		4
        /*0000*/ 	.byte	0x04, 0x37
        /*0002*/ 	.short	(.L_268 - .L_267)
.L_267:
        /*0004*/ 	.word	0x00000082


	//----- nvinfo : EIATTR_SW2861232_WAR
	.align		4
.L_268:
        /*0008*/ 	.byte	0x01, 0x35
	.zero		2


	//----- nvinfo : EIATTR_PARAM_CBANK
	.align		4
        /*000c*/ 	.byte	0x04, 0x0a
        /*000e*/ 	.short	(.L_270 - .L_269)
	.align		4
.L_269:
        /*0010*/ 	.word	index@(.nv.constant0._ZN7cutlass13device_kernelIN5flash19enable_sm80_to_sm89INS1_16FlashAttnFwdSm80INS1_25CollectiveMainloopFwdSm80ILi8ELi1ELb1EN4cute5tupleIJNS5_1CILi128EEES8_S8_EEELi128ENS_6half_tEfNS_4arch4Sm80ELb0ELb0ELb1ELb0ELb1ELb0ELb1ELb0EEENS1_21CollectiveEpilogueFwdIS9_NS6_IJNS7_ILi1EEESF_SF_EEESA_SC_Li256ELb0ELb1ELb0ELb0EEENS1_19SingleTileSchedulerILb0ELb0ELb1ELi128EEEEEEEEEvNT_6ParamsE)
        /*0014*/ 	.short	0x0160
        /*0016*/ 	.short	0x0418


	//----- nvinfo : EIATTR_CBANK_PARAM_SIZE
	.align		4
.L_270:
        /*0018*/ 	.byte	0x03, 0x19
        /*001a*/ 	.short	0x0418


	//----- nvinfo : EIATTR_KPARAM_INFO
	.align		4
        /*001c*/ 	.byte	0x04, 0x17
        /*001e*/ 	.short	(.L_272 - .L_271)
.L_271:
        /*0020*/ 	.word	0x00000000
        /*0024*/ 	.short	0x0000
        /*0026*/ 	.short	0x0000
        /*0028*/ 	.byte	0x00, 0xf0, 0x61, 0x10


	//----- nvinfo : EIATTR_MAXREG_COUNT
	.align		4
.L_272:
        /*002c*/ 	.byte	0x03, 0x1b
        /*002e*/ 	.short	0x00ff


	//----- nvinfo : EIATTR_NUM_BARRIERS
	.align		4
        /*0030*/ 	.byte	0x02, 0x4c
        /*0032*/ 	.byte	0x02
	.zero		1


	//----- nvinfo : EIATTR_ANNOTATIONS
	.align		4
        /*0034*/ 	.byte	0x04, 0x55
        /*0036*/ 	.short	(.L_274 - .L_273)


	//   ....[0]....
.L_273:
        /*0038*/ 	.word	0x00000001
        /*003c*/ 	.byte	0x70, 0x06, 0x00, 0x00, 0x01, 0x00, 0x00, 0x00, 0x20, 0x07, 0x00, 0x00, 0x01, 0x00, 0x00, 0x00
        /* <DEDUP_REMOVED lines=9> */
        /*00dc*/ 	.byte	0x40, 0xa6, 0x00, 0x00


	//----- nvinfo : EIATTR_MERCURY_ISA_VERSION
	.align		4
.L_274:
        /*00e0*/ 	.byte	0x03, 0x5f
        /*00e2*/ 	.short	0x0000


	//----- nvinfo : EIATTR_COOP_GROUP_MASK_REGIDS
	.align		4
        /*00e4*/ 	.byte	0x04, 0x29
        /*00e6*/ 	.short	(.L_276 - .L_275)


	//   ....[0]....
.L_275:
        /*00e8*/ 	.word	0xffffffff


	//   ....[1]....
        /*00ec*/ 	.word	0xffffffff


	//   ....[2]....
        /*00f0*/ 	.word	0xffffffff


	//   ....[3]....
        /*00f4*/ 	.word	0xffffffff


	//   ....[4]....
        /*00f8*/ 	.word	0xffffffff


	//   ....[5]....
        /*00fc*/ 	.word	0xffffffff


	//   ....[6]....
        /*0100*/ 	.word	0xffffffff


	//   ....[7]....
        /*0104*/ 	.word	0xffffffff


	//   ....[8]....
        /*0108*/ 	.word	0xffffffff


	//   ....[9]....
        /*010c*/ 	.word	0xffffffff


	//   ....[10]....
        /*0110*/ 	.word	0xffffffff


	//   ....[11]....
        /*0114*/ 	.word	0xffffffff


	//   ....[12]....
        /*0118*/ 	.word	0xffffffff


	//   ....[13]....
        /*011c*/ 	.word	0xffffffff


	//   ....[14]....
        /*0120*/ 	.word	0xffffffff


	//   ....[15]....
        /*0124*/ 	.word	0xffffffff


	//   ....[16]....
        /*0128*/ 	.word	0xffffffff


	//   ....[17]....
        /*012c*/ 	.word	0xffffffff


	//   ....[18]....
        /*0130*/ 	.word	0xffffffff


	//   ....[19]....
        /*0134*/ 	.word	0xffffffff


	//   ....[20]....
        /*0138*/ 	.word	0xffffffff


	//   ....[21]....
        /*013c*/ 	.word	0xffffffff


	//   ....[22]....
        /*0140*/ 	.word	0xffffffff


	//   ....[23]....
        /*0144*/ 	.word	0xffffffff


	//   ....[24]....
        /*0148*/ 	.word	0xffffffff


	//   ....[25]....
        /*014c*/ 	.word	0xffffffff


	//   ....[26]....
        /*0150*/ 	.word	0xffffffff


	//   ....[27]....
        /*0154*/ 	.word	0xffffffff


	//   ....[28]....
        /*0158*/ 	.word	0xffffffff


	//   ....[29]....
        /*015c*/ 	.word	0xffffffff


	//   ....[30]....
        /*0160*/ 	.word	0xffffffff


	//   ....[31]....
        /*0164*/ 	.word	0xffffffff


	//   ....[32]....
        /*0168*/ 	.word	0xffffffff


	//   ....[33]....
        /*016c*/ 	.word	0xffffffff


	//   ....[34]....
        /*0170*/ 	.word	0xffffffff


	//   ....[35]....
        /*0174*/ 	.word	0xffffffff


	//   ....[36]....
        /*0178*/ 	.word	0xffffffff


	//   ....[37]....
        /*017c*/ 	.word	0xffffffff


	//   ....[38]....
        /*0180*/ 	.word	0xffffffff


	//   ....[39]....
        /*0184*/ 	.word	0xffffffff


	//   ....[40]....
        /*0188*/ 	.word	0xffffffff


	//   ....[41]....
        /*018c*/ 	.word	0xffffffff


	//   ....[42]....
        /*0190*/ 	.word	0xffffffff


	//   ....[43]....
        /*0194*/ 	.word	0xffffffff


	//   ....[44]....
        /*0198*/ 	.word	0xffffffff


	//   ....[45]....
        /*019c*/ 	.word	0xffffffff


	//   ....[46]....
        /*01a0*/ 	.word	0xffffffff


	//   ....[47]....
        /*01a4*/ 	.word	0xffffffff


	//   ....[48]....
        /*01a8*/ 	.word	0xffffffff


	//   ....[49]....
        /*01ac*/ 	.word	0xffffffff


	//   ....[50]....
        /*01b0*/ 	.word	0xffffffff


	//   ....[51]....
        /*01b4*/ 	.word	0xffffffff


	//   ....[52]....
        /*01b8*/ 	.word	0xffffffff


	//   ....[53]....
        /*01bc*/ 	.word	0xffffffff


	//   ....[54]....
        /*01c0*/ 	.word	0xffffffff


	//   ....[55]....
        /*01c4*/ 	.word	0xffffffff


	//   ....[56]....
        /*01c8*/ 	.word	0xffffffff


	//   ....[57]....
        /*01cc*/ 	.word	0xffffffff


	//   ....[58]....
        /*01d0*/ 	.word	0xffffffff


	//   ....[59]....
        /*01d4*/ 	.word	0xffffffff


	//   ....[60]....
        /*01d8*/ 	.word	0xffffffff


	//   ....[61]....
        /*01dc*/ 	.word	0xffffffff


	//   ....[62]....
        /*01e0*/ 	.word	0xffffffff


	//   ....[63]....
        /*01e4*/ 	.word	0xffffffff


	//   ....[64]....
        /*01e8*/ 	.word	0xffffffff


	//   ....[65]....
        /*01ec*/ 	.word	0xffffffff


	//   ....[66]....
        /*01f0*/ 	.word	0xffffffff


	//   ....[67]....
        /*01f4*/ 	.word	0xffffffff


	//   ....[68]....
        /*01f8*/ 	.word	0xffffffff


	//   ....[69]....
        /*01fc*/ 	.word	0xffffffff


	//   ....[70]....
        /*0200*/ 	.word	0xffffffff


	//   ....[71]....
        /*0204*/ 	.word	0xffffffff


	//----- nvinfo : EIATTR_COOP_GROUP_INSTR_OFFSETS
	.align		4
.L_276:
        /*0208*/ 	.byte	0x04, 0x28
        /*020a*/ 	.short	(.L_278 - .L_277)


	//   ....[0]....
.L_277:
        /*020c*/ 	.word	0x00000860


	//   ....[1]....
        /*0210*/ 	.word	0x00000890


	//   ....[2]....
        /*0214*/ 	.word	0x000008c0


	//   ....[3]....
        /*0218*/ 	.word	0x000008f0


	//   ....[4]....
        /*021c*/ 	.word	0x00000a00


	//   ....[5]....
        /*0220*/ 	.word	0x00000a30


	//   ....[6]....
        /*0224*/ 	.word	0x00000b80


	//   ....[7]....
        /*0228*/ 	.word	0x00000b90


	//   ....[8]....
        /*022c*/ 	.word	0x00000d20


	//   ....[9]....
        /*0230*/ 	.word	0x00000d40


	//   ....[10]....
        /*0234*/ 	.word	0x00000e40


	//   ....[11]....
        /*0238*/ 	.word	0x00000e70


	//   ....[12]....
        /*023c*/ 	.word	0x00000e90


	//   ....[13]....
        /*0240*/ 	.word	0x00000eb0


	//   ....[14]....
        /*0244*/ 	.word	0x00000ed0


	//   ....[15]....
        /*0248*/ 	.word	0x00000ee0


	//   ....[16]....
        /*024c*/ 	.word	0x00001630


	//   ....[17]....
        /*0250*/ 	.word	0x00001650


	//   ....[18]....
        /*0254*/ 	.word	0x00001670


	//   ....[19]....
        /*0258*/ 	.word	0x000016a0


	//   ....[20]....
        /*025c*/ 	.word	0x000016c0


	//   ....[21]....
        /*0260*/ 	.word	0x00001720


	//   ....[22]....
        /*0264*/ 	.word	0x00001750


	//   ....[23]....
        /*0268*/ 	.word	0x000017c0


	//   ....[24]....
        /*026c*/ 	.word	0x00002f30


	//   ....[25]....
        /*0270*/ 	.word	0x00002f40


	//   ....[26]....
        /*0274*/ 	.word	0x00002f50


	//   ....[27]....
        /*0278*/ 	.word	0x00002f60


	//   ....[28]....
        /*027c*/ 	.word	0x00002f70


	//   ....[29]....
        /*0280*/ 	.word	0x00002f80


	//   ....[30]....
        /*0284*/ 	.word	0x00002f90


	//   ....[31]....
        /*0288*/ 	.word	0x00002fb0


	//   ....[32]....
        /*028c*/ 	.word	0x00003bf0


	//   ....[33]....
        /*0290*/ 	.word	0x00003cc0


	//   ....[34]....
        /*0294*/ 	.word	0x00003cd0


	//   ....[35]....
        /*0298*/ 	.word	0x00003d00


	//   ....[36]....
        /*029c*/ 	.word	0x00005ea0


	//   ....[37]....
        /*02a0*/ 	.word	0x00005eb0


	//   ....[38]....
        /*02a4*/ 	.word	0x00005ec0


	//   ....[39]....
        /*02a8*/ 	.word	0x00005ed0


	//   ....[40]....
        /*02ac*/ 	.word	0x00005ee0


	//   ....[41]....
        /*02b0*/ 	.word	0x00005ef0


	//   ....[42]....
        /*02b4*/ 	.word	0x00005f00


	//   ....[43]....
        /*02b8*/ 	.word	0x00005f10


	//   ....[44]....
        /*02bc*/ 	.word	0x00006380


	//   ....[45]....
        /*02c0*/ 	.word	0x000063a0


	//   ....[46]....
        /*02c4*/ 	.word	0x000063c0


	//   ....[47]....
        /*02c8*/ 	.word	0x000063e0


	//   ....[48]....
        /*02cc*/ 	.word	0x00006400


	//   ....[49]....
        /*02d0*/ 	.word	0x00006420


	//   ....[50]....
        /*02d4*/ 	.word	0x00006440


	//   ....[51]....
        /*02d8*/ 	.word	0x00006460


	//   ....[52]....
        /*02dc*/ 	.word	0x00007d20


	//   ....[53]....
        /*02e0*/ 	.word	0x00007d70


	//   ....[54]....
        /*02e4*/ 	.word	0x00007da0


	//   ....[55]....
        /*02e8*/ 	.word	0x00007db0


	//   ....[56]....
        /*02ec*/ 	.word	0x0000a240


	//   ....[57]....
        /*02f0*/ 	.word	0x0000a250


	//   ....[58]....
        /*02f4*/ 	.word	0x0000a280


	//   ....[59]....
        /*02f8*/ 	.word	0x0000a2a0


	//   ....[60]....
        /*02fc*/ 	.word	0x0000b1c0


	//   ....[61]....
        /*0300*/ 	.word	0x0000b1d0


	//   ....[62]....
        /*0304*/ 	.word	0x0000b1f0


	//   ....[63]....
        /*0308*/ 	.word	0x0000b200


	//   ....[64]....
        /*030c*/ 	.word	0x0000b320


	//   ....[65]....
        /*0310*/ 	.word	0x0000b350


	//   ....[66]....
        /*0314*/ 	.word	0x0000b450


	//   ....[67]....
        /*0318*/ 	.word	0x0000b480


	//   ....[68]....
        /*031c*/ 	.word	0x0000b550


	//   ....[69]....
        /*0320*/ 	.word	0x0000b580


	//   ....[70]....
        /*0324*/ 	.word	0x0000b650


	//   ....[71]....
        /*0328*/ 	.word	0x0000b670


	//----- nvinfo : EIATTR_EXIT_INSTR_OFFSETS
	.align		4
.L_278:
        /*032c*/ 	.byte	0x04, 0x1c
        /*032e*/ 	.short	(.L_280 - .L_279)


	//   ....[0]....
.L_279:
        /*0330*/ 	.word	0x00000040


	//   ....[1]....
        /*0334*/ 	.word	0x0000b680


	//   ....[2]....
        /*0338*/ 	.word	0x0000b6d0


	//   ....[3]....
        /*033c*/ 	.word	0x0000b730


	//----- nvinfo : EIATTR_CTAIDZ_USED
	.align		4
.L_280:
        /*0340*/ 	.byte	0x01, 0x04
	.zero		2


	//----- nvinfo : EIATTR_MAX_THREADS
	.align		4
        /*0344*/ 	.byte	0x04, 0x05
        /*0346*/ 	.short	(.L_282 - .L_281)
.L_281:
        /*0348*/ 	.word	0x00000100
        /*034c*/ 	.word	0x00000001
        /*0350*/ 	.word	0x00000001


	//----- nvinfo : EIATTR_CRS_STACK_SIZE
	.align		4
.L_282:
        /*0354*/ 	.byte	0x04, 0x1e
        /*0356*/ 	.short	(.L_284 - .L_283)
.L_283:
        /*0358*/ 	.word	0x00000000
.L_284:


//--------------------- .nv.info._ZN7cutlass13device_kernelIN5flash19enable_sm80_to_sm89INS1_16FlashAttnFwdSm80INS1_25CollectiveMainloopFwdSm80ILi8ELi1ELb1EN4cute5tupleIJNS5_1CILi128EEES8_S8_EEELi128ENS_6half_tEfNS_4arch4Sm80ELb0ELb0ELb1ELb1ELb1ELb0ELb1ELb0EEENS1_21CollectiveEpilogueFwdIS9_NS6_IJNS7_ILi1EEESF_SF_EEESA_SC_Li256ELb1ELb1ELb0ELb0EEENS1_19SingleTileSchedulerILb1ELb0ELb1ELi128EEEEEEEEEvNT_6ParamsE --------------------------
	.section	.nv.info._ZN7cutlass13device_kernelIN5flash19enable_sm80_to_sm89INS1_16FlashAttnFwdSm80INS1_25CollectiveMainloopFwdSm80ILi8ELi1ELb1EN4cute5tupleIJNS5_1CILi128EEES8_S8_EEELi128ENS_6half_tEfNS_4arch4Sm80ELb0ELb0ELb1ELb1ELb1ELb0ELb1ELb0EEENS1_21CollectiveEpilogueFwdIS9_NS6_IJNS7_ILi1EEESF_SF_EEESA_SC_Li256ELb1ELb1ELb0ELb0EEENS1_19SingleTileSchedulerILb1ELb0ELb1ELi128EEEEEEEEEvNT_6ParamsE,"",@"SHT_CUDA_INFO"
	.sectionflags	@""
	.align	4


	//----- nvinfo : EIATTR_CUDA_API_VERSION
	.align		4
        /*0000*/ 	.byte	0x04, 0x37
        /*0002*/ 	.short	(.L_286 - .L_285)
.L_285:
        /*0004*/ 	.word	0x00000082


	//----- nvinfo : EIATTR_SW2861232_WAR
	.align		4
.L_286:
        /*0008*/ 	.byte	0x01, 0x35
	.zero		2


	//----- nvinfo : EIATTR_PARAM_CBANK
	.align		4
        /*000c*/ 	.byte	0x04, 0x0a
        /*000e*/ 	.short	(.L_288 - .L_287)
	.align		4
.L_287:
        /*0010*/ 	.word	index@(.nv.constant0._ZN7cutlass13device_kernelIN5flash19enable_sm80_to_sm89INS1_16FlashAttnFwdSm80INS1_25CollectiveMainloopFwdSm80ILi8ELi1ELb1EN4cute5tupleIJNS5_1CILi128EEES8_S8_EEELi128ENS_6half_tEfNS_4arch4Sm80ELb0ELb0ELb1ELb1ELb1ELb0ELb1ELb0EEENS1_21CollectiveEpilogueFwdIS9_NS6_IJNS7_ILi1EEESF_SF_EEESA_SC_Li256ELb1ELb1ELb0ELb0EEENS1_19SingleTileSchedulerILb1ELb0ELb1ELi128EEEEEEEEEvNT_6ParamsE)
        /*0014*/ 	.short	0x0160
        /*0016*/ 	.short	0x0418


	//----- nvinfo : EIATTR_CBANK_PARAM_SIZE
	.align		4
.L_288:
        /*0018*/ 	.byte	0x03, 0x19
        /*001a*/ 	.short	0x0418


	//----- nvinfo : EIATTR_KPARAM_INFO
	.align		4
        /*001c*/ 	.byte	0x04, 0x17
        /*001e*/ 	.short	(.L_290 - .L_289)
.L_289:
        /*0020*/ 	.word	0x00000000
        /*0024*/ 	.short	0x0000
        /*0026*/ 	.short	0x0000
        /*0028*/ 	.byte	0x00, 0xf0, 0x61, 0x10


	//----- nvinfo : EIATTR_MAXREG_COUNT
	.align		4
.L_290:
        /*002c*/ 	.byte	0x03, 0x1b
        /*002e*/ 	.short	0x00ff


	//----- nvinfo : EIATTR_NUM_BARRIERS
	.align		4
        /*0030*/ 	.byte	0x02, 0x4c
        /*0032*/ 	.byte	0x02
	.zero		1


	//----- nvinfo : EIATTR_ANNOTATIONS
	.align		4
        /*0034*/ 	.byte	0x04, 0x55
        /*0036*/ 	.short	(.L_292 - .L_291)


	//   ....[0]....
.L_291:
        /*0038*/ 	.word	0x00000001
        /*003c*/ 	.byte	0x20, 0x72, 0x00, 0x00, 0x01, 0x00, 0x00, 0x00, 0x40, 0x72, 0x00, 0x00, 0x01, 0x00, 0x00, 0x00
        /*004c*/ 	.byte	0xa0, 0x72, 0x00, 0x00, 0x01, 0x00, 0x00, 0x00, 0xd0, 0x72, 0x00, 0x00, 0x01, 0x00, 0x00, 0x00
        /*005c*/ 	.byte	0x70, 0x73, 0x00, 0x00, 0x01, 0x00, 0x00, 0x00, 0x00, 0x74, 0x00, 0x00, 0x01, 0x00, 0x00, 0x00
        /*006c*/ 	.byte	0x70, 0x7a, 0x00, 0x00, 0x01, 0x00, 0x00, 0x00, 0xa0, 0x7a, 0x00, 0x00, 0x01, 0x00, 0x00, 0x00
        /*007c*/ 	.byte	0xd0, 0x7a, 0x00, 0x00, 0x01, 0x00, 0x00, 0x00, 0x00, 0x7b, 0x00, 0x00, 0x01, 0x00, 0x00, 0x00
        /*008c*/ 	.byte	0x30, 0x7b, 0x00, 0x00, 0x01, 0x00, 0x00, 0x00, 0x60, 0x7b, 0x00, 0x00


	//----- nvinfo : EIATTR_MERCURY_ISA_VERSION
	.align		4
.L_292:
        /*0098*/ 	.byte	0x03, 0x5f
        /*009a*/ 	.short	0x0000


	//----- nvinfo : EIATTR_COOP_GROUP_MASK_REGIDS
	.align		4
        /*009c*/ 	.byte	0x04, 0x29
        /*009e*/ 	.short	(.L_294 - .L_293)


	//   ....[0]....
.L_293:
        /*00a0*/ 	.word	0xffffffff


	//   ....[1]....
        /*00a4*/ 	.word	0xffffffff


	//   ....[2]....
        /*00a8*/ 	.word	0xffffffff


	//   ....[3]....
        /*00ac*/ 	.word	0xffffffff


	//   ....[4]....
        /*00b0*/ 	.word	0xffffffff


	//   ....[5]....
        /*00b4*/ 	.word	0xffffffff


	//   ....[6]....
        /*00b8*/ 	.word	0xffffffff


	//   ....[7]....
        /*00bc*/ 	.word	0xffffffff


	//   ....[8]....
        /*00c0*/ 	.word	0xffffffff


	//   ....[9]....
        /*00c4*/ 	.word	0xffffffff


	//   ....[10]....
        /*00c8*/ 	.word	0xffffffff


	//   ....[11]....
        /*00cc*/ 	.word	0xffffffff


	//   ....[12]....
        /*00d0*/ 	.word	0xffffffff


	//   ....[13]....
        /*00d4*/ 	.word	0xffffffff


	//   ....[14]....
        /*00d8*/ 	.word	0xffffffff


	//   ....[15]....
        /*00dc*/ 	.word	0xffffffff


	//   ....[16]....
        /*00e0*/ 	.word	0xffffffff


	//   ....[17]....
        /*00e4*/ 	.word	0xffffffff


	//   ....[18]....
        /*00e8*/ 	.word	0xffffffff


	//   ....[19]....
        /*00ec*/ 	.word	0xffffffff


	//   ....[20]....
        /*00f0*/ 	.word	0xffffffff


	//   ....[21]....
        /*00f4*/ 	.word	0xffffffff


	//   ....[22]....
        /*00f8*/ 	.word	0xffffffff


	//   ....[23]....
        /*00fc*/ 	.word	0xffffffff


	//   ....[24]....
        /*0100*/ 	.word	0xffffffff


	//   ....[25]....
        /*0104*/ 	.word	0xffffffff


	//   ....[26]....
        /*0108*/ 	.word	0xffffffff


	//   ....[27]....
        /*010c*/ 	.word	0xffffffff


	//   ....[28]....
        /*0110*/ 	.word	0xffffffff


	//   ....[29]....
        /*0114*/ 	.word	0xffffffff


	//   ....[30]....
        /*0118*/ 	.word	0xffffffff


	//   ....[31]....
        /*011c*/ 	.word	0xffffffff


	//   ....[32]....
        /*0120*/ 	.word	0xffffffff


	//   ....[33]....
        /*0124*/ 	.word	0xffffffff


	//   ....[34]....
        /*0128*/ 	.word	0xffffffff


	//   ....[35]....
        /*012c*/ 	.word	0xffffffff


	//   ....[36]....
        /*0130*/ 	.word	0xffffffff


	//   ....[37]....
        /*0134*/ 	.word	0xffffffff


	//   ....[38]....
        /*0138*/ 	.word	0xffffffff


	//   ....[39]....
        /*013c*/ 	.word	0xffffffff


	//   ....[40]....
        /*0140*/ 	.word	0xffffffff


	//   ....[41]....
        /*0144*/ 	.word	0xffffffff


	//   ....[42]....
        /*0148*/ 	.word	0xffffffff


	//   ....[43]....
        /*014c*/ 	.word	0xffffffff


	//   ....[44]....
        /*0150*/ 	.word	0xffffffff


	//   ....[45]....
        /*0154*/ 	.word	0xffffffff


	//   ....[46]....
        /*0158*/ 	.word	0xffffffff


	//   ....[47]....
        /*015c*/ 	.word	0xffffffff


	//   ....[48]....
        /*0160*/ 	.word	0xffffffff


	//   ....[49]....
        /*0164*/ 	.word	0xffffffff


	//   ....[50]....
        /*0168*/ 	.word	0xffffffff


	//   ....[51]....
        /*016c*/ 	.word	0xffffffff


	//   ....[52]....
        /*0170*/ 	.word	0xffffffff


	//   ....[53]....
        /*0174*/ 	.word	0xffffffff


	//   ....[54]....
        /*0178*/ 	.word	0xffffffff


	//   ....[55]....
        /*017c*/ 	.word	0xffffffff


	//   ....[56]....
        /*0180*/ 	.word	0xffffffff


	//   ....[57]....
        /*0184*/ 	.word	0xffffffff


	//   ....[58]....
        /*0188*/ 	.word	0xffffffff


	//   ....[59]....
        /*018c*/ 	.word	0xffffffff


	//   ....[60]....
        /*0190*/ 	.word	0xffffffff


	//   ....[61]....
        /*0194*/ 	.word	0xffffffff


	//   ....[62]....
        /*0198*/ 	.word	0xffffffff


	//   ....[63]....
        /*019c*/ 	.word	0xffffffff


	//   ....[64]....
        /*01a0*/ 	.word	0xffffffff


	//   ....[65]....
        /*01a4*/ 	.word	0xffffffff


	//   ....[66]....
        /*01a8*/ 	.word	0xffffffff


	//   ....[67]....
        /*01ac*/ 	.word	0xffffffff


	//   ....[68]....
        /*01b0*/ 	.word	0xffffffff


	//   ....[69]....
        /*01b4*/ 	.word	0xffffffff


	//   ....[70]....
        /*01b8*/ 	.word	0xffffffff


	//   ....[71]....
        /*01bc*/ 	.word	0xffffffff


	//   ....[72]....
        /*01c0*/ 	.word	0xffffffff


	//   ....[73]....
        /*01c4*/ 	.word	0xffffffff


	//   ....[74]....
        /*01c8*/ 	.word	0xffffffff


	//   ....[75]....
        /*01cc*/ 	.word	0xffffffff


	//   ....[76]....
        /*01d0*/ 	.word	0xffffffff


	//   ....[77]....
        /*01d4*/ 	.word	0xffffffff


	//   ....[78]....
        /*01d8*/ 	.word	0xffffffff


	//   ....[79]....
        /*01dc*/ 	.word	0xffffffff


	//   ....[80]....
        /*01e0*/ 	.word	0xffffffff


	//----- nvinfo : EIATTR_COOP_GROUP_INSTR_OFFSETS
	.align		4
.L_294:
        /*01e4*/ 	.byte	0x04, 0x28
        /*01e6*/ 	.short	(.L_296 - .L_295)


	//   ....[0]....
.L_295:
        /*01e8*/ 	.word	0x000000a0


	//   ....[1]....
        /*01ec*/ 	.word	0x00001200


	//   ....[2]....
        /*01f0*/ 	.word	0x00001240


	//   ....[3]....
        /*01f4*/ 	.word	0x00001280


	//   ....[4]....
        /*01f8*/ 	.word	0x000012c0


	//   ....[5]....
        /*01fc*/ 	.word	0x00001300


	//   ....[6]....
        /*0200*/ 	.word	0x000014e0


	//   ....[7]....
        /*0204*/ 	.word	0x00001500


	//   ....[8]....
        /*0208*/ 	.word	0x00001530


	//   ....[9]....
        /*020c*/ 	.word	0x000016d0


	//   ....[10]....
        /*0210*/ 	.word	0x00001700


	//   ....[11]....
        /*0214*/ 	.word	0x00001730


	//   ....[12]....
        /*0218*/ 	.word	0x00001760


	//   ....[13]....
        /*021c*/ 	.word	0x00001790


	//   ....[14]....
        /*0220*/ 	.word	0x000017c0


	//   ....[15]....
        /*0224*/ 	.word	0x000017d0


	//   ....[16]....
        /*0228*/ 	.word	0x000017e0


	//   ....[17]....
        /*022c*/ 	.word	0x00001cd0


	//   ....[18]....
        /*0230*/ 	.word	0x00001ce0


	//   ....[19]....
        /*0234*/ 	.word	0x00001cf0


	//   ....[20]....
        /*0238*/ 	.word	0x00001d00


	//   ....[21]....
        /*023c*/ 	.word	0x00001d10


	//   ....[22]....
        /*0240*/ 	.word	0x00001d50


	//   ....[23]....
        /*0244*/ 	.word	0x00001d70


	//   ....[24]....
        /*0248*/ 	.word	0x00001d90


	//   ....[25]....
        /*024c*/ 	.word	0x00003690


	//   ....[26]....
        /*0250*/ 	.word	0x000036b0


	//   ....[27]....
        /*0254*/ 	.word	0x000036c0


	//   ....[28]....
        /*0258*/ 	.word	0x000036d0


	//   ....[29]....
        /*025c*/ 	.word	0x000036e0


	//   ....[30]....
        /*0260*/ 	.word	0x000036f0


	//   ....[31]....
        /*0264*/ 	.word	0x00003700


	//   ....[32]....
        /*0268*/ 	.word	0x00003720


	//   ....[33]....
        /*026c*/ 	.word	0x000043a0


	//   ....[34]....
        /*0270*/ 	.word	0x00004410


	//   ....[35]....
        /*0274*/ 	.word	0x00004430


	//   ....[36]....
        /*0278*/ 	.word	0x00004450


	//   ....[37]....
        /*027c*/ 	.word	0x00006080


	//   ....[38]....
        /*0280*/ 	.word	0x00006090


	//   ....[39]....
        /*0284*/ 	.word	0x000060a0


	//   ....[40]....
        /*0288*/ 	.word	0x000060b0


	//   ....[41]....
        /*028c*/ 	.word	0x000060c0


	//   ....[42]....
        /*0290*/ 	.word	0x000060d0


	//   ....[43]....
        /*0294*/ 	.word	0x000060e0


	//   ....[44]....
        /*0298*/ 	.word	0x00006110


	//   ....[45]....
        /*029c*/ 	.word	0x00006510


	//   ....[46]....
        /*02a0*/ 	.word	0x00006530


	//   ....[47]....
        /*02a4*/ 	.word	0x00006550


	//   ....[48]....
        /*02a8*/ 	.word	0x00006570


	//   ....[49]....
        /*02ac*/ 	.word	0x000066c0


	//   ....[50]....
        /*02b0*/ 	.word	0x000066e0


	//   ....[51]....
        /*02b4*/ 	.word	0x00006720


	//   ....[52]....
        /*02b8*/ 	.word	0x00006750


	//   ....[53]....
        /*02bc*/ 	.word	0x00007fe0


	//   ....[54]....
        /*02c0*/ 	.word	0x00008000


	//   ....[55]....
        /*02c4*/ 	.word	0x00008020


	//   ....[56]....
        /*02c8*/ 	.word	0x00008040


	//   ....[57]....
        /*02cc*/ 	.word	0x00009fb0


	//   ....[58]....
        /*02d0*/ 	.word	0x00009fe0


	//   ....[59]....
        /*02d4*/ 	.word	0x0000a030


	//   ....[60]....
        /*02d8*/ 	.word	0x0000a040


	//   ....[61]....
        /*02dc*/ 	.word	0x0000b2f0


	//   ....[62]....
        /*02e0*/ 	.word	0x0000b330


	//   ....[63]....
        /*02e4*/ 	.word	0x0000b370


	//   ....[64]....
        /*02e8*/ 	.word	0x0000b3b0


	//   ....[65]....
        /*02ec*/ 	.word	0x0000b570


	//   ....[66]....
        /*02f0*/ 	.word	0x0000b580


	//   ....[67]....
        /*02f4*/ 	.word	0x0000b670


	//   ....[68]....
        /*02f8*/ 	.word	0x0000b6a0


	//   ....[69]....
        /*02fc*/ 	.word	0x0000b770


	//   ....[70]....
        /*0300*/ 	.word	0x0000b7a0


	//   ....[71]....
        /*0304*/ 	.word	0x0000b870


	//   ....[72]....
        /*0308*/ 	.word	0x0000b890


	//   ....[73]....
        /*030c*/ 	.word	0x0000c140


	//   ....[74]....
        /*0310*/ 	.word	0x0000c150


	//   ....[75]....
        /*0314*/ 	.word	0x0000c220


	//   ....[76]....
        /*0318*/ 	.word	0x0000c250


	//   ....[77]....
        /*031c*/ 	.word	0x0000c320


	//   ....[78]....
        /*0320*/ 	.word	0x0000c350


	//   ....[79]....
        /*0324*/ 	.word	0x0000c420


	//   ....[80]....
        /*0328*/ 	.word	0x0000c440


	//----- nvinfo : EIATTR_EXIT_INSTR_OFFSETS
	.align		4
.L_296:
        /*032c*/ 	.byte	0x04, 0x1c
        /*032e*/ 	.short	(.L_298 - .L_297)


	//   ....[0]....
.L_297:
        /*0330*/ 	.word	0x00000450


	//   ....[1]....
        /*0334*/ 	.word	0x0000b8a0


	//   ....[2]....
        /*0338*/ 	.word	0x0000b8f0


	//   ....[3]....
        /*033c*/ 	.word	0x0000b950


	//   ....[4]....
        /*0340*/ 	.word	0x0000c450


	//   ....[5]....
        /*0344*/ 	.word	0x0000c4a0


	//   ....[6]....
        /*0348*/ 	.word	0x0000c500


	//----- nvinfo : EIATTR_CTAIDZ_USED
	.align		4
.L_298:
        /*034c*/ 	.byte	0x01, 0x04
	.zero		2


	//----- nvinfo : EIATTR_MAX_THREADS
	.align		4
        /*0350*/ 	.byte	0x04, 0x05
        /*0352*/ 	.short	(.L_300 - .L_299)
.L_299:
        /*0354*/ 	.word	0x00000100
        /*0358*/ 	.word	0x00000001
        /*035c*/ 	.word	0x00000001


	//----- nvinfo : EIATTR_CRS_STACK_SIZE
	.align		4
.L_300:
        /*0360*/ 	.byte	0x04, 0x1e
        /*0362*/ 	.short	(.L_302 - .L_301)
.L_301:
        /*0364*/ 	.word	0x00000000
.L_302:


//--------------------- .nv.info._ZN7cutlass13device_kernelIN5flash19enable_sm80_to_sm89INS1_16FlashAttnFwdSm80INS1_25CollectiveMainloopFwdSm80ILi8ELi1ELb1EN4cute5tupleIJNS5_1CILi128EEES8_S8_EEELi128ENS_6half_tEfNS_4arch4Sm80ELb0ELb0ELb1ELb1ELb1ELb1ELb1ELb0EEENS1_21CollectiveEpilogueFwdIS9_NS6_IJNS7_ILi1EEESF_SF_EEESA_SC_Li256ELb1ELb1ELb0ELb0EEENS1_19SingleTileSchedulerILb1ELb0ELb1ELi128EEEEEEEEEvNT_6ParamsE --------------------------
	.section	.nv.info._ZN7cutlass13device_kernelIN5flash19enable_sm80_to_sm89INS1_16FlashAttnFwdSm80INS1_25CollectiveMainloopFwdSm80ILi8ELi1ELb1EN4cute5tupleIJNS5_1CILi128EEES8_S8_EEELi128ENS_6half_tEfNS_4arch4Sm80ELb0ELb0ELb1ELb1ELb1ELb1ELb1ELb0EEENS1_21CollectiveEpilogueFwdIS9_NS6_IJNS7_ILi1EEESF_SF_EEESA_SC_Li256ELb1ELb1ELb0ELb0EEENS1_19SingleTileSchedulerILb1ELb0ELb1ELi128EEEEEEEEEvNT_6ParamsE,"",@"SHT_CUDA_INFO"
	.sectionflags	@""
	.align	4


	//----- nvinfo : EIATTR_CUDA_API_VERSION
	.align		4
        /*0000*/ 	.byte	0x04, 0x37
        /*0002*/ 	.short	(.L_304 - .L_303)
.L_303:
        /*0004*/ 	.word	0x00000082


	//----- nvinfo : EIATTR_SW2861232_WAR
	.align		4
.L_304:
        /*0008*/ 	.byte	0x01, 0x35
	.zero		2


	//----- nvinfo : EIATTR_PARAM_CBANK
	.align		4
        /*000c*/ 	.byte	0x04, 0x0a
        /*000e*/ 	.short	(.L_306 - .L_305)
	.align		4
.L_305:
        /*0010*/ 	.word	index@(.nv.constant0._ZN7cutlass13device_kernelIN5flash19enable_sm80_to_sm89INS1_16FlashAttnFwdSm80INS1_25CollectiveMainloopFwdSm80ILi8ELi1ELb1EN4cute5tupleIJNS5_1CILi128EEES8_S8_EEELi128ENS_6half_tEfNS_4arch4Sm80ELb0ELb0ELb1ELb1ELb1ELb1ELb1ELb0EEENS1_21CollectiveEpilogueFwdIS9_NS6_IJNS7_ILi1EEESF_SF_EEESA_SC_Li256ELb1ELb1ELb0ELb0EEENS1_19SingleTileSchedulerILb1ELb0ELb1ELi128EEEEEEEEEvNT_6ParamsE)
        /*0014*/ 	.short	0x0160
        /*0016*/ 	.short	0x0418


	//----- nvinfo : EIATTR_CBANK_PARAM_SIZE
	.align		4
.L_306:
        /*0018*/ 	.byte	0x03, 0x19
        /*001a*/ 	.short	0x0418


	//----- nvinfo : EIATTR_KPARAM_INFO
	.align		4
        /*001c*/ 	.byte	0x04, 0x17
        /*001e*/ 	.short	(.L_308 - .L_307)
.L_307:
        /*0020*/ 	.word	0x00000000
        /*0024*/ 	.short	0x0000
        /*0026*/ 	.short	0x0000
        /*0028*/ 	.byte	0x00, 0xf0, 0x61, 0x10


	//----- nvinfo : EIATTR_MAXREG_COUNT
	.align		4
.L_308:
        /*002c*/ 	.byte	0x03, 0x1b
        /*002e*/ 	.short	0x00ff


	//----- nvinfo : EIATTR_NUM_BARRIERS
	.align		4
        /*0030*/ 	.byte	0x02, 0x4c
        /*0032*/ 	.byte	0x02
	.zero		1


	//----- nvinfo : EIATTR_ANNOTATIONS
	.align		4
        /*0034*/ 	.byte	0x04, 0x55
        /*0036*/ 	.short	(.L_310 - .L_309)


	//   ....[0]....
.L_309:
        /*0038*/ 	.word	0x00000001
        /*003c*/ 	.byte	0xc0, 0x1f, 0x01, 0x00, 0x01, 0x00, 0x00, 0x00, 0xe0, 0x1f, 0x01, 0x00, 0x01, 0x00, 0x00, 0x00
        /*004c*/ 	.byte	0x40, 0x20, 0x01, 0x00, 0x01, 0x00, 0x00, 0x00, 0x70, 0x20, 0x01, 0x00, 0x01, 0x00, 0x00, 0x00
        /*005c*/ 	.byte	0x10, 0x21, 0x01, 0x00, 0x01, 0x00, 0x00, 0x00, 0xa0, 0x21, 0x01, 0x00, 0x01, 0x00, 0x00, 0x00
        /*006c*/ 	.byte	0x10, 0x28, 0x01, 0x00, 0x01, 0x00, 0x00, 0x00, 0x40, 0x28, 0x01, 0x00, 0x01, 0x00, 0x00, 0x00
        /*007c*/ 	.byte	0x70, 0x28, 0x01, 0x00, 0x01, 0x00, 0x00, 0x00, 0xa0, 0x28, 0x01, 0x00, 0x01, 0x00, 0x00, 0x00
        /*008c*/ 	.byte	0xd0, 0x28, 0x01, 0x00, 0x01, 0x00, 0x00, 0x00, 0x00, 0x29, 0x01, 0x00


	//----- nvinfo : EIATTR_MERCURY_ISA_VERSION
	.align		4
.L_310:
        /*0098*/ 	.byte	0x03, 0x5f
        /*009a*/ 	.short	0x0000


	//----- nvinfo : EIATTR_COOP_GROUP_MASK_REGIDS
	.align		4
        /*009c*/ 	.byte	0x04, 0x29
        /*009e*/ 	.short	(.L_312 - .L_311)


	//   ....[0]....
.L_311:
        /*00a0*/ 	.word	0xffffffff


	//   ....[1]....
        /*00a4*/ 	.word	0xffffffff


	//   ....[2]....
        /*00a8*/ 	.word	0xffffffff


	//   ....[3]....
        /*00ac*/ 	.word	0xffffffff


	//   ....[4]....
        /*00b0*/ 	.word	0xffffffff


	//   ....[5]....
        /*00b4*/ 	.word	0xffffffff


	//   ....[6]....
        /*00b8*/ 	.word	0xffffffff


	//   ....[7]....
        /*00bc*/ 	.word	0xffffffff


	//   ....[8]....
        /*00c0*/ 	.word	0xffffffff


	//   ....[9]....
        /*00c4*/ 	.word	0xffffffff


	//   ....[10]....
        /*00c8*/ 	.word	0xffffffff


	//   ....[11]....
        /*00cc*/ 	.word	0xffffffff


	//   ....[12]....
        /*00d0*/ 	.word	0xffffffff


	//   ....[13]....
        /*00d4*/ 	.word	0xffffffff


	//   ....[14]....
        /*00d8*/ 	.word	0xffffffff


	//   ....[15]....
        /*00dc*/ 	.word	0xffffffff


	//   ....[16]....
        /*00e0*/ 	.word	0xffffffff


	//   ....[17]....
        /*00e4*/ 	.word	0xffffffff


	//   ....[18]....
        /*00e8*/ 	.word	0xffffffff


	//   ....[19]....
        /*00ec*/ 	.word	0xffffffff


	//   ....[20]....
        /*00f0*/ 	.word	0xffffffff


	//   ....[21]....
        /*00f4*/ 	.word	0xffffffff


	//   ....[22]....
        /*00f8*/ 	.word	0xffffffff


	//   ....[23]....
        /*00fc*/ 	.word	0xffffffff


	//   ....[24]....
        /*0100*/ 	.word	0xffffffff


	//   ....[25]....
        /*0104*/ 	.word	0xffffffff


	//   ....[26]....
        /*0108*/ 	.word	0xffffffff


	//   ....[27]....
        /*010c*/ 	.word	0xffffffff


	//   ....[28]....
        /*0110*/ 	.word	0xffffffff


	//   ....[29]....
        /*0114*/ 	.word	0xffffffff


	//   ....[30]....
        /*0118*/ 	.word	0xffffffff


	//   ....[31]....
        /*011c*/ 	.word	0xffffffff


	//   ....[32]....
        /*0120*/ 	.word	0xffffffff


	//   ....[33]....
        /*0124*/ 	.word	0xffffffff


	//   ....[34]....
        /*0128*/ 	.word	0xffffffff


	//   ....[35]....
        /*012c*/ 	.word	0xffffffff


	//   ....[36]....
        /*0130*/ 	.word	0xffffffff


	//   ....[37]....
        /*0134*/ 	.word	0xffffffff


	//   ....[38]....
        /*0138*/ 	.word	0xffffffff


	//   ....[39]....
        /*013c*/ 	.word	0xffffffff


	//   ....[40]....
        /*0140*/ 	.word	0xffffffff


	//   ....[41]....
        /*0144*/ 	.word	0xffffffff


	//   ....[42]....
        /*0148*/ 	.word	0xffffffff


	//   ....[43]....
        /*014c*/ 	.word	0xffffffff


	//   ....[44]....
        /*0150*/ 	.word	0xffffffff


	//   ....[45]....
        /*0154*/ 	.word	0xffffffff


	//   ....[46]....
        /*0158*/ 	.word	0xffffffff


	//   ....[47]....
        /*015c*/ 	.word	0xffffffff


	//   ....[48]....
        /*0160*/ 	.word	0xffffffff


	//   ....[49]....
        /*0164*/ 	.word	0xffffffff


	//   ....[50]....
        /*0168*/ 	.word	0xffffffff


	//   ....[51]....
        /*016c*/ 	.word	0xffffffff


	//   ....[52]....
        /*0170*/ 	.word	0xffffffff


	//   ....[53]....
        /*0174*/ 	.word	0xffffffff


	//   ....[54]....
        /*0178*/ 	.word	0xffffffff


	//   ....[55]....
        /*017c*/ 	.word	0xffffffff


	//   ....[56]....
        /*0180*/ 	.word	0xffffffff


	//   ....[57]....
        /*0184*/ 	.word	0xffffffff


	//   ....[58]....
        /*0188*/ 	.word	0xffffffff


	//   ....[59]....
        /*018c*/ 	.word	0xffffffff


	//   ....[60]....
        /*0190*/ 	.word	0xffffffff


	//   ....[61]....
        /*0194*/ 	.word	0xffffffff


	//   ....[62]....
        /*0198*/ 	.word	0xffffffff


	//   ....[63]....
        /*019c*/ 	.word	0xffffffff


	//   ....[64]....
        /*01a0*/ 	.word	0xffffffff


	//   ....[65]....
        /*01a4*/ 	.word	0xffffffff


	//   ....[66]....
        /*01a8*/ 	.word	0xffffffff


	//   ....[67]....
        /*01ac*/ 	.word	0xffffffff


	//   ....[68]....
        /*01b0*/ 	.word	0xffffffff


	//   ....[69]....
        /*01b4*/ 	.word	0xffffffff


	//   ....[70]....
        /*01b8*/ 	.word	0xffffffff


	//   ....[71]....
        /*01bc*/ 	.word	0xffffffff


	//   ....[72]....
        /*01c0*/ 	.word	0xffffffff


	//   ....[73]....
        /*01c4*/ 	.word	0xffffffff


	//   ....[74]....
        /*01c8*/ 	.word	0xffffffff


	//   ....[75]....
        /*01cc*/ 	.word	0xffffffff


	//   ....[76]....
        /*01d0*/ 	.word	0xffffffff


	//   ....[77]....
        /*01d4*/ 	.word	0xffffffff


	//   ....[78]....
        /*01d8*/ 	.word	0xffffffff


	//   ....[79]....
        /*01dc*/ 	.word	0xffffffff


	//   ....[80]....
        /*01e0*/ 	.word	0xffffffff


	//   ....[81]....
        /*01e4*/ 	.word	0xffffffff


	//   ....[82]....
        /*01e8*/ 	.word	0xffffffff


	//   ....[83]....
        /*01ec*/ 	.word	0xffffffff


	//   ....[84]....
        /*01f0*/ 	.word	0xffffffff


	//   ....[85]....
        /*01f4*/ 	.word	0xffffffff


	//   ....[86]....
        /*01f8*/ 	.word	0xffffffff


	//   ....[87]....
        /*01fc*/ 	.word	0xffffffff


	//   ....[88]....
        /*0200*/ 	.word	0xffffffff


	//   ....[89]....
        /*0204*/ 	.word	0xffffffff


	//   ....[90]....
        /*0208*/ 	.word	0xffffffff


	//   ....[91]....
        /*020c*/ 	.word	0xffffffff


	//   ....[92]....
        /*0210*/ 	.word	0xffffffff


	//   ....[93]....
        /*0214*/ 	.word	0xffffffff


	//   ....[94]....
        /*0218*/ 	.word	0xffffffff


	//   ....[95]....
        /*021c*/ 	.word	0xffffffff


	//   ....[96]....
        /*0220*/ 	.word	0xffffffff


	//   ....[97]....
        /*0224*/ 	.word	0xffffffff


	//   ....[98]....
        /*0228*/ 	.word	0xffffffff


	//   ....[99]....
        /*022c*/ 	.word	0xffffffff


	//   ....[100]....
        /*0230*/ 	.word	0xffffffff


	//   ....[101]....
        /*0234*/ 	.word	0xffffffff


	//   ....[102]....
        /*0238*/ 	.word	0xffffffff


	//   ....[103]....
        /*023c*/ 	.word	0xffffffff


	//   ....[104]....
        /*0240*/ 	.word	0xffffffff


	//   ....[105]....
        /*0244*/ 	.word	0xffffffff


	//   ....[106]....
        /*0248*/ 	.word	0xffffffff


	//   ....[107]....
        /*024c*/ 	.word	0xffffffff


	//   ....[108]....
        /*0250*/ 	.word	0xffffffff


	//   ....[109]....
        /*0254*/ 	.word	0xffffffff


	//   ....[110]....
        /*0258*/ 	.word	0xffffffff


	//   ....[111]....
        /*025c*/ 	.word	0xffffffff


	//   ....[112]....
        /*0260*/ 	.word	0xffffffff


	//----- nvinfo : EIATTR_COOP_GROUP_INSTR_OFFSETS
	.align		4
.L_312:
        /*0264*/ 	.byte	0x04, 0x28
        /*0266*/ 	.short	(.L_314 - .L_313)


	//   ....[0]....
.L_313:
        /*0268*/ 	.word	0x000000a0


	//   ....[1]....
        /*026c*/ 	.word	0x000028d0


	//   ....[2]....
        /*0270*/ 	.word	0x00002920


	//   ....[3]....
        /*0274*/ 	.word	0x000030f0


	//   ....[4]....
        /*0278*/ 	.word	0x00003110


	//   ....[5]....
        /*027c*/ 	.word	0x00003860


	//   ....[6]....
        /*0280*/ 	.word	0x00003880


	//   ....[7]....
        /*0284*/ 	.word	0x00003fd0


	//   ....[8]....
        /*0288*/ 	.word	0x00003fe0


	//   ....[9]....
        /*028c*/ 	.word	0x00004800


	//   ....[10]....
        /*0290*/ 	.word	0x00004840


	//   ....[11]....
        /*0294*/ 	.word	0x000055f0


	//   ....[12]....
        /*0298*/ 	.word	0x00005620


	//   ....[13]....
        /*029c*/ 	.word	0x00005db0


	//   ....[14]....
        /*02a0*/ 	.word	0x00005de0


	//   ....[15]....
        /*02a4*/ 	.word	0x00006570


	//   ....[16]....
        /*02a8*/ 	.word	0x00006590


	//   ....[17]....
        /*02ac*/ 	.word	0x00006d40


	//   ....[18]....
        /*02b0*/ 	.word	0x00006d70


	//   ....[19]....
        /*02b4*/ 	.word	0x00006e80


	//   ....[20]....
        /*02b8*/ 	.word	0x00006eb0


	//   ....[21]....
        /*02bc*/ 	.word	0x00006f80


	//   ....[22]....
        /*02c0*/ 	.word	0x00006fb0


	//   ....[23]....
        /*02c4*/ 	.word	0x00007080


	//   ....[24]....
        /*02c8*/ 	.word	0x000070a0


	//   ....[25]....
        /*02cc*/ 	.word	0x00007620


	//   ....[26]....
        /*02d0*/ 	.word	0x00007640


	//   ....[27]....
        /*02d4*/ 	.word	0x00007710


	//   ....[28]....
        /*02d8*/ 	.word	0x00007740


	//   ....[29]....
        /*02dc*/ 	.word	0x00007810


	//   ....[30]....
        /*02e0*/ 	.word	0x00007840


	//   ....[31]....
        /*02e4*/ 	.word	0x00007910


	//   ....[32]....
        /*02e8*/ 	.word	0x00007940


	//   ....[33]....
        /*02ec*/ 	.word	0x00008640


	//   ....[34]....
        /*02f0*/ 	.word	0x00008680


	//   ....[35]....
        /*02f4*/ 	.word	0x000086c0


	//   ....[36]....
        /*02f8*/ 	.word	0x00008700


	//   ....[37]....
        /*02fc*/ 	.word	0x00008760


	//   ....[38]....
        /*0300*/ 	.word	0x000087a0


	//   ....[39]....
        /*0304*/ 	.word	0x000087d0


	//   ....[40]....
        /*0308*/ 	.word	0x00008800


	//   ....[41]....
        /*030c*/ 	.word	0x00008a00


	//   ....[42]....
        /*0310*/ 	.word	0x00008a40


	//   ....[43]....
        /*0314*/ 	.word	0x00008a50


	//   ....[44]....
        /*0318*/ 	.word	0x00008ae0


	//   ....[45]....
        /*031c*/ 	.word	0x00008af0


	//   ....[46]....
        /*0320*/ 	.word	0x00008c60


	//   ....[47]....
        /*0324*/ 	.word	0x00008c90


	//   ....[48]....
        /*0328*/ 	.word	0x00008cb0


	//   ....[49]....
        /*032c*/ 	.word	0x0000c7e0


	//   ....[50]....
        /*0330*/ 	.word	0x0000c920


	//   ....[51]....
        /*0334*/ 	.word	0x0000c950


	//   ....[52]....
        /*0338*/ 	.word	0x0000c980


	//   ....[53]....
        /*033c*/ 	.word	0x0000c9b0


	//   ....[54]....
        /*0340*/ 	.word	0x0000c9e0


	//   ....[55]....
        /*0344*/ 	.word	0x0000ca10


	//   ....[56]....
        /*0348*/ 	.word	0x0000ca70


	//   ....[57]....
        /*034c*/ 	.word	0x0000e3b0


	//   ....[58]....
        /*0350*/ 	.word	0x0000e3d0


	//   ....[59]....
        /*0354*/ 	.word	0x0000e3e0


	//   ....[60]....
        /*0358*/ 	.word	0x0000e3f0


	//   ....[61]....
        /*035c*/ 	.word	0x0000e400


	//   ....[62]....
        /*0360*/ 	.word	0x0000e410


	//   ....[63]....
        /*0364*/ 	.word	0x0000e420


	//   ....[64]....
        /*0368*/ 	.word	0x0000e440


	//   ....[65]....
        /*036c*/ 	.word	0x0000f0d0


	//   ....[66]....
        /*0370*/ 	.word	0x0000f140


	//   ....[67]....
        /*0374*/ 	.word	0x0000f160


	//   ....[68]....
        /*0378*/ 	.word	0x0000f180


	//   ....[69]....
        /*037c*/ 	.word	0x00010e20


	//   ....[70]....
        /*0380*/ 	.word	0x00010e30


	//   ....[71]....
        /*0384*/ 	.word	0x00010e40


	//   ....[72]....
        /*0388*/ 	.word	0x00010e50


	//   ....[73]....
        /*038c*/ 	.word	0x00010e60


	//   ....[74]....
        /*0390*/ 	.word	0x00010e70


	//   ....[75]....
        /*0394*/ 	.word	0x00010e80


	//   ....[76]....
        /*0398*/ 	.word	0x00010eb0


	//   ....[77]....
        /*039c*/ 	.word	0x000112b0


	//   ....[78]....
        /*03a0*/ 	.word	0x000112d0


	//   ....[79]....
        /*03a4*/ 	.word	0x000112f0


	//   ....[80]....
        /*03a8*/ 	.word	0x00011310


	//   ....[81]....
        /*03ac*/ 	.word	0x00011460


	//   ....[82]....
        /*03b0*/ 	.word	0x00011480


	//   ....[83]....
        /*03b4*/ 	.word	0x000114c0


	//   ....[84]....
        /*03b8*/ 	.word	0x000114f0


	//   ....[85]....
        /*03bc*/ 	.word	0x00012d90


	//   ....[86]....
        /*03c0*/ 	.word	0x00012db0


	//   ....[87]....
        /*03c4*/ 	.word	0x00012dd0


	//   ....[88]....
        /*03c8*/ 	.word	0x00012df0


	//   ....[89]....
        /*03cc*/ 	.word	0x00014d80


	//   ....[90]....
        /*03d0*/ 	.word	0x00014db0


	//   ....[91]....
        /*03d4*/ 	.word	0x00014e00


	//   ....[92]....
        /*03d8*/ 	.word	0x00014e10


	//   ....[93]....
        /*03dc*/ 	.word	0x000160c0


	//   ....[94]....
        /*03e0*/ 	.word	0x00016100


	//   ....[95]....
        /*03e4*/ 	.word	0x00016140


	//   ....[96]....
        /*03e8*/ 	.word	0x00016180


	//   ....[97]....
        /*03ec*/ 	.word	0x00016330


	//   ....[98]....
        /*03f0*/ 	.word	0x00016340


	//   ....[99]....
        /*03f4*/ 	.word	0x00016430


	//   ....[100]....
        /*03f8*/ 	.word	0x00016460


	//   ....[101]....
        /*03fc*/ 	.word	0x00016530


	//   ....[102]....
        /*0400*/ 	.word	0x00016560


	//   ....[103]....
        /*0404*/ 	.word	0x00016630


	//   ....[104]....
        /*0408*/ 	.word	0x00016650


	//   ....[105]....
        /*040c*/ 	.word	0x00016f00


	//   ....[106]....
        /*0410*/ 	.word	0x00016f10


	//   ....[107]....
        /*0414*/ 	.word	0x00016fe0


	//   ....[108]....
        /*0418*/ 	.word	0x00017010


	//   ....[109]....
        /*041c*/ 	.word	0x000170e0


	//   ....[110]....
        /*0420*/ 	.word	0x00017110


	//   ....[111]....
        /*0424*/ 	.word	0x000171e0


	//   ....[112]....
        /*0428*/ 	.word	0x00017200


	//----- nvinfo : EIATTR_EXIT_INSTR_OFFSETS
	.align		4
.L_314:
        /*042c*/ 	.byte	0x04, 0x1c
        /*042e*/ 	.short	(.L_316 - .L_315)


	//   ....[0]....
.L_315:
        /*0430*/ 	.word	0x00000450


	//   ....[1]....
        /*0434*/ 	.word	0x00016660


	//   ....[2]....
        /*0438*/ 	.word	0x000166b0


	//   ....[3]....
        /*043c*/ 	.word	0x00016710


	//   ....[4]....
        /*0440*/ 	.word	0x00017210


	//   ....[5]....
        /*0444*/ 	.word	0x00017260


	//   ....[6]....
        /*0448*/ 	.word	0x000172c0


	//----- nvinfo : EIATTR_CTAIDZ_USED
	.align		4
.L_316:
        /*044c*/ 	.byte	0x01, 0x04
	.zero		2


	//----- nvinfo : EIATTR_MAX_THREADS
	.align		4
        /*0450*/ 	.byte	0x04, 0x05
        /*0452*/ 	.short	(.L_318 - .L_317)
.L_317:
        /*0454*/ 	.word	0x00000100
        /*0458*/ 	.word	0x00000001
        /*045c*/ 	.word	0x00000001


	//----- nvinfo : EIATTR_CRS_STACK_SIZE
	.align		4
.L_318:
        /*0460*/ 	.byte	0x04, 0x1e
        /*0462*/ 	.short	(.L_320 - .L_319)
.L_319:
        /*0464*/ 	.word	0x00000000
.L_320:


//--------------------- .nv.info._ZN7cutlass13device_kernelIN5flash19enable_sm80_to_sm89INS1_16FlashAttnFwdSm80INS1_25CollectiveMainloopFwdSm80ILi8ELi1ELb1EN4cute5tupleIJNS5_1CILi128EEENS7_ILi96EEES8_EEELi128ENS_6half_tEfNS_4arch4Sm80ELb0ELb1ELb1ELb0ELb1ELb0ELb1ELb0EEENS1_21CollectiveEpilogueFwdINS6_IJS8_S8_S9_EEENS6_IJNS7_ILi1EEESH_SH_EEESB_SD_Li256ELb0ELb1ELb0ELb0EEENS1_19SingleTileSchedulerILb0ELb0ELb1ELi128EEEEEEEEEvNT_6ParamsE --------------------------
	.section	.nv.info._ZN7cutlass13device_kernelIN5flash19enable_sm80_to_sm89INS1_16FlashAttnFwdSm80INS1_25CollectiveMainloopFwdSm80ILi8ELi1ELb1EN4cute5tupleIJNS5_1CILi128EEENS7_ILi96EEES8_EEELi128ENS_6half_tEfNS_4arch4Sm80ELb0ELb1ELb1ELb0ELb1ELb0ELb1ELb0EEENS1_21CollectiveEpilogueFwdINS6_IJS8_S8_S9_EEENS6_IJNS7_ILi1EEESH_SH_EEESB_SD_Li256ELb0ELb1ELb0ELb0EEENS1_19SingleTileSchedulerILb0ELb0ELb1ELi128EEEEEEEEEvNT_6ParamsE,"",@"SHT_CUDA_INFO"
	.sectionflags	@""
	.align	4


	//----- nvinfo : EIATTR_CUDA_API_VERSION
	.align		4
        /*0000*/ 	.byte	0x04, 0x37
        /*0002*/ 	.short	(.L_322 - .L_321)
.L_321:
        /*0004*/ 	.word	0x00000082


	//----- nvinfo : EIATTR_SW2861232_WAR
	.align		4
.L_322:
        /*0008*/ 	.byte	0x01, 0x35
	.zero		2


	//----- nvinfo : EIATTR_PARAM_CBANK
	.align		4
        /*000c*/ 	.byte	0x04, 0x0a
        /*000e*/ 	.short	(.L_324 - .L_323)
	.align		4
.L_323:
        /*0010*/ 	.word	index@(.nv.constant0._ZN7cutlass13device_kernelIN5flash19enable_sm80_to_sm89INS1_16FlashAttnFwdSm80INS1_25CollectiveMainloopFwdSm80ILi8ELi1ELb1EN4cute5tupleIJNS5_1CILi128EEENS7_ILi96EEES8_EEELi128ENS_6half_tEfNS_4arch4Sm80ELb0ELb1ELb1ELb0ELb1ELb0ELb1ELb0EEENS1_21CollectiveEpilogueFwdINS6_IJS8_S8_S9_EEENS6_IJNS7_ILi1EEESH_SH_EEESB_SD_Li256ELb0ELb1ELb0ELb0EEENS1_19SingleTileSchedulerILb0ELb0ELb1ELi128EEEEEEEEEvNT_6ParamsE)
        /*0014*/ 	.short	0x0160
        /*0016*/ 	.short	0x0418


	//----- nvinfo : EIATTR_CBANK_PARAM_SIZE
	.align		4
.L_324:
        /*0018*/ 	.byte	0x03, 0x19
        /*001a*/ 	.short	0x0418


	//----- nvinfo : EIATTR_KPARAM_INFO
	.align		4
        /*001c*/ 	.byte	0x04, 0x17
        /*001e*/ 	.short	(.L_326 - .L_325)
.L_325:
        /*0020*/ 	.word	0x00000000
        /*0024*/ 	.short	0x0000
        /*0026*/ 	.short	0x0000
        /*0028*/ 	.byte	0x00, 0xf0, 0x61, 0x10


	//----- nvinfo : EIATTR_MAXREG_COUNT
	.align		4
.L_326:
        /*002c*/ 	.byte	0x03, 0x1b
        /*002e*/ 	.short	0x00ff


	//----- nvinfo : EIATTR_NUM_BARRIERS
	.align		4
        /*0030*/ 	.byte	0x02, 0x4c
        /*0032*/ 	.byte	0x02
	.zero		1


	//----- nvinfo : EIATTR_MERCURY_ISA_VERSION
	.align		4
        /*0034*/ 	.byte	0x03, 0x5f
        /*0036*/ 	.short	0x0000


	//----- nvinfo : EIATTR_COOP_GROUP_MASK_REGIDS
	.align		4
        /*0038*/ 	.byte	0x04, 0x29
        /*003a*/ 	.short	(.L_328 - .L_327)


	//   ....[0]....
.L_327:
        /*003c*/ 	.word	0xffffffff


	//   ....[1]....
        /*0040*/ 	.word	0xffffffff


	//   ....[2]....
        /*0044*/ 	.word	0xffffffff


	//   ....[3]....
        /*0048*/ 	.word	0xffffffff


	//   ....[4]....
        /*004c*/ 	.word	0xffffffff


	//   ....[5]....
        /*0050*/ 	.word	0xffffffff


	//   ....[6]....
        /*0054*/ 	.word	0xffffffff


	//   ....[7]....
        /*0058*/ 	.word	0xffffffff


	//   ....[8]....
        /*005c*/ 	.word	0xffffffff


	//   ....[9]....
        /*0060*/ 	.word	0xffffffff


	//   ....[10]....
        /*0064*/ 	.word	0xffffffff


	//   ....[11]....
        /*0068*/ 	.word	0xffffffff


	//   ....[12]....
        /*006c*/ 	.word	0xffffffff


	//   ....[13]....
        /*0070*/ 	.word	0xffffffff


	//   ....[14]....
        /*0074*/ 	.word	0xffffffff


	//   ....[15]....
        /*0078*/ 	.word	0xffffffff


	//   ....[16]....
        /*007c*/ 	.word	0xffffffff


	//   ....[17]....
        /*0080*/ 	.word	0xffffffff


	//   ....[18]....
        /*0084*/ 	.word	0xffffffff


	//   ....[19]....
        /*0088*/ 	.word	0xffffffff


	//   ....[20]....
        /*008c*/ 	.word	0xffffffff


	//   ....[21]....
        /*0090*/ 	.word	0xffffffff


	//   ....[22]....
        /*0094*/ 	.word	0xffffffff


	//   ....[23]....
        /*0098*/ 	.word	0xffffffff


	//   ....[24]....
        /*009c*/ 	.word	0xffffffff


	//   ....[25]....
        /*00a0*/ 	.word	0xffffffff


	//   ....[26]....
        /*00a4*/ 	.word	0xffffffff


	//   ....[27]....
        /*00a8*/ 	.word	0xffffffff


	//   ....[28]....
        /*00ac*/ 	.word	0xffffffff


	//   ....[29]....
        /*00b0*/ 	.word	0xffffffff


	//   ....[30]....
        /*00b4*/ 	.word	0xffffffff


	//   ....[31]....
        /*00b8*/ 	.word	0xffffffff


	//   ....[32]....
        /*00bc*/ 	.word	0xffffffff


	//   ....[33]....
        /*00c0*/ 	.word	0xffffffff


	//   ....[34]....
        /*00c4*/ 	.word	0xffffffff


	//   ....[35]....
        /*00c8*/ 	.word	0xffffffff


	//   ....[36]....
        /*00cc*/ 	.word	0xffffffff


	//   ....[37]....
        /*00d0*/ 	.word	0xffffffff


	//   ....[38]....
        /*00d4*/ 	.word	0xffffffff


	//   ....[39]....
        /*00d8*/ 	.word	0xffffffff


	//   ....[40]....
        /*00dc*/ 	.word	0xffffffff


	//   ....[41]....
        /*00e0*/ 	.word	0xffffffff


	//   ....[42]....
        /*00e4*/ 	.word	0xffffffff


	//   ....[43]....
        /*00e8*/ 	.word	0xffffffff


	//   ....[44]....
        /*00ec*/ 	.word	0xffffffff


	//   ....[45]....
        /*00f0*/ 	.word	0xffffffff


	//   ....[46]....
        /*00f4*/ 	.word	0xffffffff


	//   ....[47]....
        /*00f8*/ 	.word	0xffffffff


	//   ....[48]....
        /*00fc*/ 	.word	0xffffffff


	//   ....[49]....
        /*0100*/ 	.word	0xffffffff


	//   ....[50]....
        /*0104*/ 	.word	0xffffffff


	//   ....[51]....
        /*0108*/ 	.word	0xffffffff


	//   ....[52]....
        /*010c*/ 	.word	0xffffffff


	//   ....[53]....
        /*0110*/ 	.word	0xffffffff


	//   ....[54]....
        /*0114*/ 	.word	0xffffffff


	//   ....[55]....
        /*0118*/ 	.word	0xffffffff


	//   ....[56]....
        /*011c*/ 	.word	0xffffffff


	//   ....[57]....
        /*0120*/ 	.word	0xffffffff


	//   ....[58]....
        /*0124*/ 	.word	0xffffffff


	//   ....[59]....
        /*0128*/ 	.word	0xffffffff


	//   ....[60]....
        /*012c*/ 	.word	0xffffffff


	//   ....[61]....
        /*0130*/ 	.word	0xffffffff


	//   ....[62]....
        /*0134*/ 	.word	0xffffffff


	//   ....[63]....
        /*0138*/ 	.word	0xffffffff


	//   ....[64]....
        /*013c*/ 	.word	0xffffffff


	//   ....[65]....
        /*0140*/ 	.word	0xffffffff


	//   ....[66]....
        /*0144*/ 	.word	0xffffffff


	//   ....[67]....
        /*0148*/ 	.word	0xffffffff


	//   ....[68]....
        /*014c*/ 	.word	0xffffffff


	//   ....[69]....
        /*0150*/ 	.word	0xffffffff


	//   ....[70]....
        /*0154*/ 	.word	0xffffffff


	//   ....[71]....
        /*0158*/ 	.word	0xffffffff


	//   ....[72]....
        /*015c*/ 	.word	0xffffffff


	//   ....[73]....
        /*0160*/ 	.word	0xffffffff


	//   ....[74]....
        /*0164*/ 	.word	0xffffffff


	//   ....[75]....
        /*0168*/ 	.word	0xffffffff


	//   ....[76]....
        /*016c*/ 	.word	0xffffffff


	//   ....[77]....
        /*0170*/ 	.word	0xffffffff


	//   ....[78]....
        /*0174*/ 	.word	0xffffffff


	//   ....[79]....
        /*0178*/ 	.word	0xffffffff


	//   ....[80]....
        /*017c*/ 	.word	0xffffffff


	//   ....[81]....
        /*0180*/ 	.word	0xffffffff


	//   ....[82]....
        /*0184*/ 	.word	0xffffffff


	//   ....[83]....
        /*0188*/ 	.word	0xffffffff


	//   ....[84]....
        /*018c*/ 	.word	0xffffffff


	//   ....[85]....
        /*0190*/ 	.word	0xffffffff


	//   ....[86]....
        /*0194*/ 	.word	0xffffffff


	//   ....[87]....
        /*0198*/ 	.word	0xffffffff


	//   ....[88]....
        /*019c*/ 	.word	0xffffffff


	//   ....[89]....
        /*01a0*/ 	.word	0xffffffff


	//   ....[90]....
        /*01a4*/ 	.word	0xffffffff


	//   ....[91]....
        /*01a8*/ 	.word	0xffffffff


	//   ....[92]....
        /*01ac*/ 	.word	0xffffffff


	//   ....[93]....
        /*01b0*/ 	.word	0xffffffff


	//   ....[94]....
        /*01b4*/ 	.word	0xffffffff


	//   ....[95]....
        /*01b8*/ 	.word	0xffffffff


	//   ....[96]....
        /*01bc*/ 	.word	0xffffffff


	//   ....[97]....
        /*01c0*/ 	.word	0xffffffff


	//   ....[98]....
        /*01c4*/ 	.word	0xffffffff


	//   ....[99]....
        /*01c8*/ 	.word	0xffffffff


	//   ....[100]....
        /*01cc*/ 	.word	0xffffffff


	//   ....[101]....
        /*01d0*/ 	.word	0xffffffff


	//   ....[102]....
        /*01d4*/ 	.word	0xffffffff


	//   ....[103]....
        /*01d8*/ 	.word	0xffffffff


	//   ....[104]....
        /*01dc*/ 	.word	0xffffffff


	//   ....[105]....
        /*01e0*/ 	.word	0xffffffff


	//   ....[106]....
        /*01e4*/ 	.word	0xffffffff


	//   ....[107]....
        /*01e8*/ 	.word	0xffffffff


	//----- nvinfo : EIATTR_COOP_GROUP_INSTR_OFFSETS
	.align		4
.L_328:
        /*01ec*/ 	.byte	0x04, 0x28
        /*01ee*/ 	.short	(.L_330 - .L_329)


	//   ....[0]....
.L_329:
        /*01f0*/ 	.word	0x00000fd0


	//   ....[1]....
        /*01f4*/ 	.word	0x00001010


	//   ....[2]....
        /*01f8*/ 	.word	0x00001050


	//   ....[3]....
        /*01fc*/ 	.word	0x00001090


	//   ....[4]....
        /*0200*/ 	.word	0x000010c0


	//   ....[5]....
        /*0204*/ 	.word	0x00001140


	//   ....[6]....
        /*0208*/ 	.word	0x000012d0


	//   ....[7]....
        /*020c*/ 	.word	0x00001300


	//   ....[8]....
        /*0210*/ 	.word	0x00001520


	//   ....[9]....
        /*0214*/ 	.word	0x00001550


	//   ....[10]....
        /*0218*/ 	.word	0x00001570


	//   ....[11]....
        /*021c*/ 	.word	0x00001590


	//   ....[12]....
        /*0220*/ 	.word	0x000015a0


	//   ....[13]....
        /*0224*/ 	.word	0x000015b0


	//   ....[14]....
        /*0228*/ 	.word	0x00001b40


	//   ....[15]....
        /*022c*/ 	.word	0x00001b60


	//   ....[16]....
        /*0230*/ 	.word	0x00001b80


	//   ....[17]....
        /*0234*/ 	.word	0x00001b90


	//   ....[18]....
        /*0238*/ 	.word	0x00001bb0


	//   ....[19]....
        /*023c*/ 	.word	0x00001bc0


	//   ....[20]....
        /*0240*/ 	.word	0x00002860


	//   ....[21]....
        /*0244*/ 	.word	0x00002880


	//   ....[22]....
        /*0248*/ 	.word	0x00002890


	//   ....[23]....
        /*024c*/ 	.word	0x000028a0


	//   ....[24]....
        /*0250*/ 	.word	0x000028b0


	//   ....[25]....
        /*0254*/ 	.word	0x000028c0


	//   ....[26]....
        /*0258*/ 	.word	0x00002d30


	//   ....[27]....
        /*025c*/ 	.word	0x00003130


	//   ....[28]....
        /*0260*/ 	.word	0x00004920


	//   ....[29]....
        /*0264*/ 	.word	0x00004a80


	//   ....[30]....
        /*0268*/ 	.word	0x00004a90


	//   ....[31]....
        /*026c*/ 	.word	0x00004ae0


	//   ....[32]....
        /*0270*/ 	.word	0x00006260


	//   ....[33]....
        /*0274*/ 	.word	0x00006280


	//   ....[34]....
        /*0278*/ 	.word	0x000062a0


	//   ....[35]....
        /*027c*/ 	.word	0x000062b0


	//   ....[36]....
        /*0280*/ 	.word	0x000062c0


	//   ....[37]....
        /*0284*/ 	.word	0x000062d0


	//   ....[38]....
        /*0288*/ 	.word	0x00007440


	//   ....[39]....
        /*028c*/ 	.word	0x00007460


	//   ....[40]....
        /*0290*/ 	.word	0x00007480


	//   ....[41]....
        /*0294*/ 	.word	0x00007490


	//   ....[42]....
        /*0298*/ 	.word	0x000074a0


	//   ....[43]....
        /*029c*/ 	.word	0x000074b0


	//   ....[44]....
        /*02a0*/ 	.word	0x00007690


	//   ....[45]....
        /*02a4*/ 	.word	0x000078c0


	//   ....[46]....
        /*02a8*/ 	.word	0x000088d0


	//   ....[47]....
        /*02ac*/ 	.word	0x00008a50


	//   ....[48]....
        /*02b0*/ 	.word	0x00008cd0


	//   ....[49]....
        /*02b4*/ 	.word	0x00008dc0


	//   ....[50]....
        /*02b8*/ 	.word	0x0000aa90


	//   ....[51]....
        /*02bc*/ 	.word	0x0000aab0


	//   ....[52]....
        /*02c0*/ 	.word	0x0000aad0


	//   ....[53]....
        /*02c4*/ 	.word	0x0000aae0


	//   ....[54]....
        /*02c8*/ 	.word	0x0000aaf0


	//   ....[55]....
        /*02cc*/ 	.word	0x0000ab00


	//   ....[56]....
        /*02d0*/ 	.word	0x0000bc70


	//   ....[57]....
        /*02d4*/ 	.word	0x0000bc90


	//   ....[58]....
        /*02d8*/ 	.word	0x0000bcb0


	//   ....[59]....
        /*02dc*/ 	.word	0x0000bcc0


	//   ....[60]....
        /*02e0*/ 	.word	0x0000bcd0


	//   ....[61]....
        /*02e4*/ 	.word	0x0000bce0


	//   ....[62]....
        /*02e8*/ 	.word	0x0000c190


	//   ....[63]....
        /*02ec*/ 	.word	0x0000c1a0


	//   ....[64]....
        /*02f0*/ 	.word	0x0000c1d0


	//   ....[65]....
        /*02f4*/ 	.word	0x0000c1e0


	//   ....[66]....
        /*02f8*/ 	.word	0x0000dcb0


	//   ....[67]....
        /*02fc*/ 	.word	0x0000dcd0


	//   ....[68]....
        /*0300*/ 	.word	0x0000dcf0


	//   ....[69]....
        /*0304*/ 	.word	0x0000dd10


	//   ....[70]....
        /*0308*/ 	.word	0x0000dd50


	//   ....[71]....
        /*030c*/ 	.word	0x0000ddf0


	//   ....[72]....
        /*0310*/ 	.word	0x0000ee30


	//   ....[73]....
        /*0314*/ 	.word	0x0000ee40


	//   ....[74]....
        /*0318*/ 	.word	0x0000ee50


	//   ....[75]....
        /*031c*/ 	.word	0x0000ee60


	//   ....[76]....
        /*0320*/ 	.word	0x0000ee70


	//   ....[77]....
        /*0324*/ 	.word	0x0000ee80


	//   ....[78]....
        /*0328*/ 	.word	0x0000f090


	//   ....[79]....
        /*032c*/ 	.word	0x0000f540


	//   ....[80]....
        /*0330*/ 	.word	0x00010310


	//   ....[81]....
        /*0334*/ 	.word	0x00010610


	//   ....[82]....
        /*0338*/ 	.word	0x00010660


	//   ....[83]....
        /*033c*/ 	.word	0x00010720


	//   ....[84]....
        /*0340*/ 	.word	0x00011f30


	//   ....[85]....
        /*0344*/ 	.word	0x00011f60


	//   ....[86]....
        /*0348*/ 	.word	0x00011fa0


	//   ....[87]....
        /*034c*/ 	.word	0x00011fb0


	//   ....[88]....
        /*0350*/ 	.word	0x00013130


	//   ....[89]....
        /*0354*/ 	.word	0x00013140


	//   ....[90]....
        /*0358*/ 	.word	0x00013160


	//   ....[91]....
        /*035c*/ 	.word	0x00013180


	//   ....[92]....
        /*0360*/ 	.word	0x000131a0


	//   ....[93]....
        /*0364*/ 	.word	0x000131c0


	//   ....[94]....
        /*0368*/ 	.word	0x00013340


	//   ....[95]....
        /*036c*/ 	.word	0x00013370


	//   ....[96]....
        /*0370*/ 	.word	0x00013440


	//   ....[97]....
        /*0374*/ 	.word	0x00013470


	//   ....[98]....
        /*0378*/ 	.word	0x00013540


	//   ....[99]....
        /*037c*/ 	.word	0x00013560


	//   ....[100]....
        /*0380*/ 	.word	0x00013b90


	//   ....[101]....
        /*0384*/ 	.word	0x00013bc0


	//   ....[102]....
        /*0388*/ 	.word	0x00013c90


	//   ....[103]....
        /*038c*/ 	.word	0x00013cc0


	//   ....[104]....
        /*0390*/ 	.word	0x00013d90


	//   ....[105]....
        /*0394*/ 	.word	0x00013dc0


	//   ....[106]....
        /*0398*/ 	.word	0x00013e90


	//   ....[107]....
        /*039c*/ 	.word	0x00013eb0


	//----- nvinfo : EIATTR_EXIT_INSTR_OFFSETS
	.align		4
.L_330:
        /*03a0*/ 	.byte	0x04, 0x1c
        /*03a2*/ 	.short	(.L_332 - .L_331)


	//   ....[0]....
.L_331:
        /*03a4*/ 	.word	0x00000030


	//   ....[1]....
        /*03a8*/ 	.word	0x00013570


	//   ....[2]....
        /*03ac*/ 	.word	0x000135c0


	//   ....[3]....
        /*03b0*/ 	.word	0x00013620


	//   ....[4]....
        /*03b4*/ 	.word	0x00013ec0


	//   ....[5]....
        /*03b8*/ 	.word	0x00013f10


	//   ....[6]....
        /*03bc*/ 	.word	0x00013f70


	//----- nvinfo : EIATTR_CTAIDZ_USED
	.align		4
.L_332:
        /*03c0*/ 	.byte	0x01, 0x04
	.zero		2


	//----- nvinfo : EIATTR_MAX_THREADS
	.align		4
        /*03c4*/ 	.byte	0x04, 0x05
        /*03c6*/ 	.short	(.L_334 - .L_333)
.L_333:
        /*03c8*/ 	.word	0x00000100
        /*03cc*/ 	.word	0x00000001
        /*03d0*/ 	.word	0x00000001


	//----- nvinfo : EIATTR_CRS_STACK_SIZE
	.align		4
.L_334:
        /*03d4*/ 	.byte	0x04, 0x1e
        /*03d6*/ 	.short	(.L_336 - .L_335)
.L_335:
        /*03d8*/ 	.word	0x00000000
.L_336:


//--------------------- .nv.info._ZN7cutlass13device_kernelIN5flash19enable_sm80_to_sm89INS1_16FlashAttnFwdSm80INS1_25CollectiveMainloopFwdSm80ILi8ELi1ELb1EN4cute5tupleIJNS5_1CILi128EEENS7_ILi96EEES8_EEELi128ENS_6half_tEfNS_4arch4Sm80ELb0ELb1ELb1ELb1ELb1ELb0ELb1ELb0EEENS1_21CollectiveEpilogueFwdINS6_IJS8_S8_S9_EEENS6_IJNS7_ILi1EEESH_SH_EEESB_SD_Li256ELb1ELb1ELb0ELb0EEENS1_19SingleTileSchedulerILb1ELb0ELb1ELi128EEEEEEEEEvNT_6ParamsE --------------------------
	.section	.nv.info._ZN7cutlass13device_kernelIN5flash19enable_sm80_to_sm89INS1_16FlashAttnFwdSm80INS1_25CollectiveMainloopFwdSm80ILi8ELi1ELb1EN4cute5tupleIJNS5_1CILi128EEENS7_ILi96EEES8_EEELi128ENS_6half_tEfNS_4arch4Sm80ELb0ELb1ELb1ELb1ELb1ELb0ELb1ELb0EEENS1_21CollectiveEpilogueFwdINS6_IJS8_S8_S9_EEENS6_IJNS7_ILi1EEESH_SH_EEESB_SD_Li256ELb1ELb1ELb0ELb0EEENS1_19SingleTileSchedulerILb1ELb0ELb1ELi128EEEEEEEEEvNT_6ParamsE,"",@"SHT_CUDA_INFO"
	.sectionflags	@""
	.align	4


	//----- nvinfo : EIATTR_CUDA_API_VERSION
	.align		4
        /*0000*/ 	.byte	0x04, 0x37
        /*0002*/ 	.short	(.L_338 - .L_337)
.L_337:
        /*0004*/ 	.word	0x00000082


	//----- nvinfo : EIATTR_SW2861232_WAR
	.align		4
.L_338:
        /*0008*/ 	.byte	0x01, 0x35
	.zero		2


	//----- nvinfo : EIATTR_PARAM_CBANK
	.align		4
        /*000c*/ 	.byte	0x04, 0x0a
        /*000e*/ 	.short	(.L_340 - .L_339)
	.align		4
.L_339:
        /*0010*/ 	.word	index@(.nv.constant0._ZN7cutlass13device_kernelIN5flash19enable_sm80_to_sm89INS1_16FlashAttnFwdSm80INS1_25CollectiveMainloopFwdSm80ILi8ELi1ELb1EN4cute5tupleIJNS5_1CILi128EEENS7_ILi96EEES8_EEELi128ENS_6half_tEfNS_4arch4Sm80ELb0ELb1ELb1ELb1ELb1ELb0ELb1ELb0EEENS1_21CollectiveEpilogueFwdINS6_IJS8_S8_S9_EEENS6_IJNS7_ILi1EEESH_SH_EEESB_SD_Li256ELb1ELb1ELb0ELb0EEENS1_19SingleTileSchedulerILb1ELb0ELb1ELi128EEEEEEEEEvNT_6ParamsE)
        /*0014*/ 	.short	0x0160
        /*0016*/ 	.short	0x0418


	//----- nvinfo : EIATTR_CBANK_PARAM_SIZE
	.align		4
.L_340:
        /*0018*/ 	.byte	0x03, 0x19
        /*001a*/ 	.short	0x0418


	//----- nvinfo : EIATTR_KPARAM_INFO
	.align		4
        /*001c*/ 	.byte	0x04, 0x17
        /*001e*/ 	.short	(.L_342 - .L_341)
.L_341:
        /*0020*/ 	.word	0x00000000
        /*0024*/ 	.short	0x0000
        /*0026*/ 	.short	0x0000
        /*0028*/ 	.byte	0x00, 0xf0, 0x61, 0x10


	//----- nvinfo : EIATTR_MAXREG_COUNT
	.align		4
.L_342:
        /*002c*/ 	.byte	0x03, 0x1b
        /*002e*/ 	.short	0x00ff


	//----- nvinfo : EIATTR_NUM_BARRIERS
	.align		4
        /*0030*/ 	.byte	0x02, 0x4c
        /*0032*/ 	.byte	0x02
	.zero		1


	//----- nvinfo : EIATTR_ANNOTATIONS
	.align		4
        /*0034*/ 	.byte	0x04, 0x55
        /*0036*/ 	.short	(.L_344 - .L_343)


	//   ....[0]....
.L_343:
        /* <DEDUP_REMOVED lines=17> */
        /*013c*/ 	.byte	0xe0, 0x24, 0x01, 0x00, 0x01, 0x00, 0x00, 0x00, 0x70, 0x37, 0x01, 0x00


	//----- nvinfo : EIATTR_MERCURY_ISA_VERSION
	.align		4
.L_344:
        /*0148*/ 	.byte	0x03, 0x5f
        /*014a*/ 	.short	0x0000


	//----- nvinfo : EIATTR_COOP_GROUP_MASK_REGIDS
	.align		4
        /*014c*/ 	.byte	0x04, 0x29
        /*014e*/ 	.short	(.L_346 - .L_345)


	//   ....[0]....
.L_345:
        /*0150*/ 	.word	0xffffffff


	//   ....[1]....
        /*0154*/ 	.word	0xffffffff


	//   ....[2]....
        /*0158*/ 	.word	0xffffffff


	//   ....[3]....
        /*015c*/ 	.word	0xffffffff


	//   ....[4]....
        /*0160*/ 	.word	0xffffffff


	//   ....[5]....
        /*0164*/ 	.word	0xffffffff


	//   ....[6]....
        /*0168*/ 	.word	0xffffffff


	//   ....[7]....
        /*016c*/ 	.word	0xffffffff


	//   ....[8]....
        /*0170*/ 	.word	0xffffffff


	//   ....[9]....
        /*0174*/ 	.word	0xffffffff


	//   ....[10]....
        /*0178*/ 	.word	0xffffffff


	//   ....[11]....
        /*017c*/ 	.word	0xffffffff


	//   ....[12]....
        /*0180*/ 	.word	0xffffffff


	//   ....[13]....
        /*0184*/ 	.word	0xffffffff


	//   ....[14]....
        /*0188*/ 	.word	0xffffffff


	//   ....[15]....
        /*018c*/ 	.word	0xffffffff


	//   ....[16]....
        /*0190*/ 	.word	0xffffffff


	//   ....[17]....
        /*0194*/ 	.word	0xffffffff


	//   ....[18]....
        /*0198*/ 	.word	0xffffffff


	//   ....[19]....
        /*019c*/ 	.word	0xffffffff


	//   ....[20]....
        /*01a0*/ 	.word	0xffffffff


	//   ....[21]....
        /*01a4*/ 	.word	0xffffffff


	//   ....[22]....
        /*01a8*/ 	.word	0xffffffff


	//   ....[23]....
        /*01ac*/ 	.word	0xffffffff


	//   ....[24]....
        /*01b0*/ 	.word	0xffffffff


	//   ....[25]....
        /*01b4*/ 	.word	0xffffffff


	//   ....[26]....
        /*01b8*/ 	.word	0xffffffff


	//   ....[27]....
        /*01bc*/ 	.word	0xffffffff


	//   ....[28]....
        /*01c0*/ 	.word	0xffffffff


	//   ....[29]....
        /*01c4*/ 	.word	0xffffffff


	//   ....[30]....
        /*01c8*/ 	.word	0xffffffff


	//   ....[31]....
        /*01cc*/ 	.word	0xffffffff


	//   ....[32]....
        /*01d0*/ 	.word	0xffffffff


	//   ....[33]....
        /*01d4*/ 	.word	0xffffffff


	//   ....[34]....
        /*01d8*/ 	.word	0xffffffff


	//   ....[35]....
        /*01dc*/ 	.word	0xffffffff


	//   ....[36]....
        /*01e0*/ 	.word	0xffffffff


	//   ....[37]....
        /*01e4*/ 	.word	0xffffffff


	//   ....[38]....
        /*01e8*/ 	.word	0xffffffff


	//   ....[39]....
        /*01ec*/ 	.word	0xffffffff


	//   ....[40]....
        /*01f0*/ 	.word	0xffffffff


	//   ....[41]....
        /*01f4*/ 	.word	0xffffffff


	//   ....[42]....
        /*01f8*/ 	.word	0xffffffff


	//   ....[43]....
        /*01fc*/ 	.word	0xffffffff


	//   ....[44]....
        /*0200*/ 	.word	0xffffffff


	//   ....[45]....
        /*0204*/ 	.word	0xffffffff


	//   ....[46]....
        /*0208*/ 	.word	0xffffffff


	//   ....[47]....
        /*020c*/ 	.word	0xffffffff


	//   ....[48]....
        /*0210*/ 	.word	0xffffffff


	//   ....[49]....
        /*0214*/ 	.word	0xffffffff


	//   ....[50]....
        /*0218*/ 	.word	0xffffffff


	//   ....[51]....
        /*021c*/ 	.word	0xffffffff


	//   ....[52]....
        /*0220*/ 	.word	0xffffffff


	//   ....[53]....
        /*0224*/ 	.word	0xffffffff


	//   ....[54]....
        /*0228*/ 	.word	0xffffffff


	//   ....[55]....
        /*022c*/ 	.word	0xffffffff


	//   ....[56]....
        /*0230*/ 	.word	0xffffffff


	//   ....[57]....
        /*0234*/ 	.word	0xffffffff


	//   ....[58]....
        /*0238*/ 	.word	0xffffffff


	//   ....[59]....
        /*023c*/ 	.word	0xffffffff


	//   ....[60]....
        /*0240*/ 	.word	0xffffffff


	//   ....[61]....
        /*0244*/ 	.word	0xffffffff


	//   ....[62]....
        /*0248*/ 	.word	0xffffffff


	//   ....[63]....
        /*024c*/ 	.word	0xffffffff


	//   ....[64]....
        /*0250*/ 	.word	0xffffffff


	//   ....[65]....
        /*0254*/ 	.word	0xffffffff


	//   ....[66]....
        /*0258*/ 	.word	0xffffffff


	//   ....[67]....
        /*025c*/ 	.word	0xffffffff


	//   ....[68]....
        /*0260*/ 	.word	0xffffffff


	//   ....[69]....
        /*0264*/ 	.word	0xffffffff


	//   ....[70]....
        /*0268*/ 	.word	0xffffffff


	//   ....[71]....
        /*026c*/ 	.word	0xffffffff


	//   ....[72]....
        /*0270*/ 	.word	0xffffffff


	//   ....[73]....
        /*0274*/ 	.word	0xffffffff


	//   ....[74]....
        /*0278*/ 	.word	0xffffffff


	//   ....[75]....
        /*027c*/ 	.word	0xffffffff


	//   ....[76]....
        /*0280*/ 	.word	0xffffffff


	//   ....[77]....
        /*0284*/ 	.word	0xffffffff


	//   ....[78]....
        /*0288*/ 	.word	0xffffffff


	//   ....[79]....
        /*028c*/ 	.word	0xffffffff


	//   ....[80]....
        /*0290*/ 	.word	0xffffffff


	//   ....[81]....
        /*0294*/ 	.word	0xffffffff


	//   ....[82]....
        /*0298*/ 	.word	0xffffffff


	//   ....[83]....
        /*029c*/ 	.word	0xffffffff


	//   ....[84]....
        /*02a0*/ 	.word	0xffffffff


	//   ....[85]....
        /*02a4*/ 	.word	0xffffffff


	//   ....[86]....
        /*02a8*/ 	.word	0xffffffff


	//   ....[87]....
        /*02ac*/ 	.word	0xffffffff


	//   ....[88]....
        /*02b0*/ 	.word	0xffffffff


	//   ....[89]....
        /*02b4*/ 	.word	0xffffffff


	//   ....[90]....
        /*02b8*/ 	.word	0xffffffff


	//   ....[91]....
        /*02bc*/ 	.word	0xffffffff


	//   ....[92]....
        /*02c0*/ 	.word	0xffffffff


	//   ....[93]....
        /*02c4*/ 	.word	0xffffffff


	//   ....[94]....
        /*02c8*/ 	.word	0xffffffff


	//   ....[95]....
        /*02cc*/ 	.word	0xffffffff


	//   ....[96]....
        /*02d0*/ 	.word	0xffffffff


	//   ....[97]....
        /*02d4*/ 	.word	0xffffffff


	//   ....[98]....
        /*02d8*/ 	.word	0xffffffff


	//   ....[99]....
        /*02dc*/ 	.word	0xffffffff


	//   ....[100]....
        /*02e0*/ 	.word	0xffffffff


	//   ....[101]....
        /*02e4*/ 	.word	0xffffffff


	//   ....[102]....
        /*02e8*/ 	.word	0xffffffff


	//   ....[103]....
        /*02ec*/ 	.word	0xffffffff


	//   ....[104]....
        /*02f0*/ 	.word	0xffffffff


	//   ....[105]....
        /*02f4*/ 	.word	0xffffffff


	//   ....[106]....
        /*02f8*/ 	.word	0xffffffff


	//   ....[107]....
        /*02fc*/ 	.word	0xffffffff


	//   ....[108]....
        /*0300*/ 	.word	0xffffffff


	//----- nvinfo : EIATTR_COOP_GROUP_INSTR_OFFSETS
	.align		4
.L_346:
        /*0304*/ 	.byte	0x04, 0x28
        /*0306*/ 	.short	(.L_348 - .L_347)


	//   ....[0]....
.L_347:
        /*0308*/ 	.word	0x00000090


	//   ....[1]....
        /*030c*/ 	.word	0x00001260


	//   ....[2]....
        /*0310*/ 	.word	0x00001290


	//   ....[3]....
        /*0314*/ 	.word	0x000012c0


	//   ....[4]....
        /*0318*/ 	.word	0x00001340


	//   ....[5]....
        /*031c*/ 	.word	0x00001470


	//   ....[6]....
        /*0320*/ 	.word	0x00001490


	//   ....[7]....
        /*0324*/ 	.word	0x00001510


	//   ....[8]....
        /*0328*/ 	.word	0x00001540


	//   ....[9]....
        /*032c*/ 	.word	0x00001660


	//   ....[10]....
        /*0330*/ 	.word	0x00001670


	//   ....[11]....
        /*0334*/ 	.word	0x000016d0


	//   ....[12]....
        /*0338*/ 	.word	0x00001700


	//   ....[13]....
        /*033c*/ 	.word	0x00001840


	//   ....[14]....
        /*0340*/ 	.word	0x00001860


	//   ....[15]....
        /*0344*/ 	.word	0x000018b0


	//   ....[16]....
        /*0348*/ 	.word	0x000018d0


	//   ....[17]....
        /*034c*/ 	.word	0x000018f0


	//   ....[18]....
        /*0350*/ 	.word	0x00001910


	//   ....[19]....
        /*0354*/ 	.word	0x00001920


	//   ....[20]....
        /*0358*/ 	.word	0x00001930


	//   ....[21]....
        /*035c*/ 	.word	0x00002b20


	//   ....[22]....
        /*0360*/ 	.word	0x00002b50


	//   ....[23]....
        /*0364*/ 	.word	0x00002b80


	//   ....[24]....
        /*0368*/ 	.word	0x00002be0


	//   ....[25]....
        /*036c*/ 	.word	0x00002c00


	//   ....[26]....
        /*0370*/ 	.word	0x00002c20


	//   ....[27]....
        /*0374*/ 	.word	0x00003180


	//   ....[28]....
        /*0378*/ 	.word	0x000033f0


	//   ....[29]....
        /*037c*/ 	.word	0x00004380


	//   ....[30]....
        /*0380*/ 	.word	0x00004800


	//   ....[31]....
        /*0384*/ 	.word	0x00004990


	//   ....[32]....
        /*0388*/ 	.word	0x000049c0


	//   ....[33]....
        /*038c*/ 	.word	0x00006260


	//   ....[34]....
        /*0390*/ 	.word	0x00006270


	//   ....[35]....
        /*0394*/ 	.word	0x00006280


	//   ....[36]....
        /*0398*/ 	.word	0x00006290


	//   ....[37]....
        /*039c*/ 	.word	0x000062a0


	//   ....[38]....
        /*03a0*/ 	.word	0x000062b0


	//   ....[39]....
        /*03a4*/ 	.word	0x000074e0


	//   ....[40]....
        /*03a8*/ 	.word	0x000074f0


	//   ....[41]....
        /*03ac*/ 	.word	0x00007500


	//   ....[42]....
        /*03b0*/ 	.word	0x00007510


	//   ....[43]....
        /*03b4*/ 	.word	0x00007520


	//   ....[44]....
        /*03b8*/ 	.word	0x00007530


	//   ....[45]....
        /*03bc*/ 	.word	0x00007700


	//   ....[46]....
        /*03c0*/ 	.word	0x00007910


	//   ....[47]....
        /*03c4*/ 	.word	0x000088c0


	//   ....[48]....
        /*03c8*/ 	.word	0x00008b40


	//   ....[49]....
        /*03cc*/ 	.word	0x00008b90


	//   ....[50]....
        /*03d0*/ 	.word	0x00008c20


	//   ....[51]....
        /*03d4*/ 	.word	0x0000a9e0


	//   ....[52]....
        /*03d8*/ 	.word	0x0000a9f0


	//   ....[53]....
        /*03dc*/ 	.word	0x0000aa00


	//   ....[54]....
        /*03e0*/ 	.word	0x0000aa10


	//   ....[55]....
        /*03e4*/ 	.word	0x0000aa20


	//   ....[56]....
        /*03e8*/ 	.word	0x0000aa30


	//   ....[57]....
        /*03ec*/ 	.word	0x0000bc60


	//   ....[58]....
        /*03f0*/ 	.word	0x0000bc70


	//   ....[59]....
        /*03f4*/ 	.word	0x0000bc80


	//   ....[60]....
        /*03f8*/ 	.word	0x0000bc90


	//   ....[61]....
        /*03fc*/ 	.word	0x0000bca0


	//   ....[62]....
        /*0400*/ 	.word	0x0000bcb0


	//   ....[63]....
        /*0404*/ 	.word	0x0000c150


	//   ....[64]....
        /*0408*/ 	.word	0x0000c170


	//   ....[65]....
        /*040c*/ 	.word	0x0000c1a0


	//   ....[66]....
        /*0410*/ 	.word	0x0000c1b0


	//   ....[67]....
        /*0414*/ 	.word	0x0000dd60


	//   ....[68]....
        /*0418*/ 	.word	0x0000dd80


	//   ....[69]....
        /*041c*/ 	.word	0x0000dda0


	//   ....[70]....
        /*0420*/ 	.word	0x0000ddc0


	//   ....[71]....
        /*0424*/ 	.word	0x0000df10


	//   ....[72]....
        /*0428*/ 	.word	0x0000df30


	//   ....[73]....
        /*042c*/ 	.word	0x0000efb0


	//   ....[74]....
        /*0430*/ 	.word	0x0000efc0


	//   ....[75]....
        /*0434*/ 	.word	0x0000efd0


	//   ....[76]....
        /*0438*/ 	.word	0x0000efe0


	//   ....[77]....
        /*043c*/ 	.word	0x0000eff0


	//   ....[78]....
        /*0440*/ 	.word	0x0000f000


	//   ....[79]....
        /*0444*/ 	.word	0x0000f1b0


	//   ....[80]....
        /*0448*/ 	.word	0x0000fb10


	//   ....[81]....
        /*044c*/ 	.word	0x00010200


	//   ....[82]....
        /*0450*/ 	.word	0x00010380


	//   ....[83]....
        /*0454*/ 	.word	0x00010670


	//   ....[84]....
        /*0458*/ 	.word	0x00010700


	//   ....[85]....
        /*045c*/ 	.word	0x00011f00


	//   ....[86]....
        /*0460*/ 	.word	0x00011f30


	//   ....[87]....
        /*0464*/ 	.word	0x00011f80


	//   ....[88]....
        /*0468*/ 	.word	0x00011f90


	//   ....[89]....
        /*046c*/ 	.word	0x00013130


	//   ....[90]....
        /*0470*/ 	.word	0x00013160


	//   ....[91]....
        /*0474*/ 	.word	0x00013190


	//   ....[92]....
        /*0478*/ 	.word	0x000131c0


	//   ....[93]....
        /*047c*/ 	.word	0x00013380


	//   ....[94]....
        /*0480*/ 	.word	0x00013390


	//   ....[95]....
        /*0484*/ 	.word	0x00013480


	//   ....[96]....
        /*0488*/ 	.word	0x000134b0


	//   ....[97]....
        /*048c*/ 	.word	0x00013580


	//   ....[98]....
        /*0490*/ 	.word	0x000135b0


	//   ....[99]....
        /*0494*/ 	.word	0x00013680


	//   ....[100]....
        /*0498*/ 	.word	0x000136a0


	//   ....[101]....
        /*049c*/ 	.word	0x00013de0


	//   ....[102]....
        /*04a0*/ 	.word	0x00013e00


	//   ....[103]....
        /*04a4*/ 	.word	0x00013ee0


	//   ....[104]....
        /*04a8*/ 	.word	0x00013f10


	//   ....[105]....
        /*04ac*/ 	.word	0x00013fe0


	//   ....[106]....
        /*04b0*/ 	.word	0x00014010


	//   ....[107]....
        /*04b4*/ 	.word	0x000140e0


	//   ....[108]....
        /*04b8*/ 	.word	0x00014100


	//----- nvinfo : EIATTR_EXIT_INSTR_OFFSETS
	.align		4
.L_348:
        /*04bc*/ 	.byte	0x04, 0x1c
        /*04be*/ 	.short	(.L_350 - .L_349)


	//   ....[0]....
.L_349:
        /*04c0*/ 	.word	0x00000370


	//   ....[1]....
        /*04c4*/ 	.word	0x000136b0


	//   ....[2]....
        /*04c8*/ 	.word	0x00013700


	//   ....[3]....
        /*04cc*/ 	.word	0x00013760


	//   ....[4]....
        /*04d0*/ 	.word	0x00014110


	//   ....[5]....
        /*04d4*/ 	.word	0x00014160


	//   ....[6]....
        /*04d8*/ 	.word	0x000141c0


	//----- nvinfo : EIATTR_CTAIDZ_USED
	.align		4
.L_350:
        /*04dc*/ 	.byte	0x01, 0x04
	.zero		2


	//----- nvinfo : EIATTR_MAX_THREADS
	.align		4
        /*04e0*/ 	.byte	0x04, 0x05
        /*04e2*/ 	.short	(.L_352 - .L_351)
.L_351:
        /*04e4*/ 	.word	0x00000100
        /*04e8*/ 	.word	0x00000001
        /*04ec*/ 	.word	0x00000001


	//----- nvinfo : EIATTR_CRS_STACK_SIZE
	.align		4
.L_352:
        /*04f0*/ 	.byte	0x04, 0x1e
        /*04f2*/ 	.short	(.L_354 - .L_353)
.L_353:
        /*04f4*/ 	.word	0x00000000
.L_354:


//--------------------- .nv.info._ZN7cutlass13device_kernelIN5flash19enable_sm80_to_sm89INS1_16FlashAttnFwdSm80INS1_25CollectiveMainloopFwdSm80ILi8ELi1ELb1EN4cute5tupleIJNS5_1CILi128EEENS7_ILi96EEES8_EEELi128ENS_6half_tEfNS_4arch4Sm80ELb0ELb1ELb1ELb1ELb1ELb1ELb1ELb0EEENS1_21CollectiveEpilogueFwdINS6_IJS8_S8_S9_EEENS6_IJNS7_ILi1EEESH_SH_EEESB_SD_Li256ELb1ELb1ELb0ELb0EEENS1_19SingleTileSchedulerILb1ELb0ELb1ELi128EEEEEEEEEvNT_6ParamsE --------------------------
	.section	.nv.info._ZN7cutlass13device_kernelIN5flash19enable_sm80_to_sm89INS1_16FlashAttnFwdSm80INS1_25CollectiveMainloopFwdSm80ILi8ELi1ELb1EN4cute5tupleIJNS5_1CILi128EEENS7_ILi96EEES8_EEELi128ENS_6half_tEfNS_4arch4Sm80ELb0ELb1ELb1ELb1ELb1ELb1ELb1ELb0EEENS1_21CollectiveEpilogueFwdINS6_IJS8_S8_S9_EEENS6_IJNS7_ILi1EEESH_SH_EEESB_SD_Li256ELb1ELb1ELb0ELb0EEENS1_19SingleTileSchedulerILb1ELb0ELb1ELi128EEEEEEEEEvNT_6ParamsE,"",@"SHT_CUDA_INFO"
	.sectionflags	@""
	.align	4


	//----- nvinfo : EIATTR_CUDA_API_VERSION
	.align		4
        /*0000*/ 	.byte	0x04, 0x37
        /*0002*/ 	.short	(.L_356 - .L_355)
.L_355:
        /*0004*/ 	.word	0x00000082


	//----- nvinfo : EIATTR_SW2861232_WAR
	.align		4
.L_356:
        /*0008*/ 	.byte	0x01, 0x35
	.zero		2


	//----- nvinfo : EIATTR_PARAM_CBANK
	.align		4
        /*000c*/ 	.byte	0x04, 0x0a
        /*000e*/ 	.short	(.L_358 - .L_357)
	.align		4
.L_357:
        /*0010*/ 	.word	index@(.nv.constant0._ZN7cutlass13device_kernelIN5flash19enable_sm80_to_sm89INS1_16FlashAttnFwdSm80INS1_25CollectiveMainloopFwdSm80ILi8ELi1ELb1EN4cute5tupleIJNS5_1CILi128EEENS7_ILi96EEES8_EEELi128ENS_6half_tEfNS_4arch4Sm80ELb0ELb1ELb1ELb1ELb1ELb1ELb1ELb0EEENS1_21CollectiveEpilogueFwdINS6_IJS8_S8_S9_EEENS6_IJNS7_ILi1EEESH_SH_EEESB_SD_Li256ELb1ELb1ELb0ELb0EEENS1_19SingleTileSchedulerILb1ELb0ELb1ELi128EEEEEEEEEvNT_6ParamsE)
        /*0014*/ 	.short	0x0160
        /*0016*/ 	.short	0x0418


	//----- nvinfo : EIATTR_CBANK_PARAM_SIZE
	.align		4
.L_358:
        /*0018*/ 	.byte	0x03, 0x19
        /*001a*/ 	.short	0x0418


	//----- nvinfo : EIATTR_KPARAM_INFO
	.align		4
        /*001c*/ 	.byte	0x04, 0x17
        /*001e*/ 	.short	(.L_360 - .L_359)
.L_359:
        /*0020*/ 	.word	0x00000000
        /*0024*/ 	.short	0x0000
        /*0026*/ 	.short	0x0000
        /*0028*/ 	.byte	0x00, 0xf0, 0x61, 0x10


	//----- nvinfo : EIATTR_MAXREG_COUNT
	.align		4
.L_360:
        /*002c*/ 	.byte	0x03, 0x1b
        /*002e*/ 	.short	0x00ff


	//----- nvinfo : EIATTR_NUM_BARRIERS
	.align		4
        /*0030*/ 	.byte	0x02, 0x4c
        /*0032*/ 	.byte	0x02
	.zero		1


	//----- nvinfo : EIATTR_ANNOTATIONS
	.align		4
        /*0034*/ 	.byte	0x04, 0x55
        /*0036*/ 	.short	(.L_362 - .L_361)


	//   ....[0]....
.L_361:
        /* <DEDUP_REMOVED lines=22> */


	//----- nvinfo : EIATTR_MERCURY_ISA_VERSION
	.align		4
.L_362:
        /*0180*/ 	.byte	0x03, 0x5f
        /*0182*/ 	.short	0x0000


	//----- nvinfo : EIATTR_COOP_GROUP_MASK_REGIDS
	.align		4
        /*0184*/ 	.byte	0x04, 0x29
        /*0186*/ 	.short	(.L_364 - .L_363)


	//   ....[0]....
.L_363:
        /*0188*/ 	.word	0xffffffff


	//   ....[1]....
        /*018c*/ 	.word	0xffffffff


	//   ....[2]....
        /*0190*/ 	.word	0xffffffff


	//   ....[3]....
        /*0194*/ 	.word	0xffffffff


	//   ....[4]....
        /*0198*/ 	.word	0xffffffff


	//   ....[5]....
        /*019c*/ 	.word	0xffffffff


	//   ....[6]....
        /*01a0*/ 	.word	0xffffffff


	//   ....[7]....
        /*01a4*/ 	.word	0xffffffff


	//   ....[8]....
        /*01a8*/ 	.word	0xffffffff


	//   ....[9]....
        /*01ac*/ 	.word	0xffffffff


	//   ....[10]....
        /*01b0*/ 	.word	0xffffffff


	//   ....[11]....
        /*01b4*/ 	.word	0xffffffff


	//   ....[12]....
        /*01b8*/ 	.word	0xffffffff


	//   ....[13]....
        /*01bc*/ 	.word	0xffffffff


	//   ....[14]....
        /*01c0*/ 	.word	0xffffffff


	//   ....[15]....
        /*01c4*/ 	.word	0xffffffff


	//   ....[16]....
        /*01c8*/ 	.word	0xffffffff


	//   ....[17]....
        /*01cc*/ 	.word	0xffffffff


	//   ....[18]....
        /*01d0*/ 	.word	0xffffffff


	//   ....[19]....
        /*01d4*/ 	.word	0xffffffff


	//   ....[20]....
        /*01d8*/ 	.word	0xffffffff


	//   ....[21]....
        /*01dc*/ 	.word	0xffffffff


	//   ....[22]....
        /*01e0*/ 	.word	0xffffffff


	//   ....[23]....
        /*01e4*/ 	.word	0xffffffff


	//   ....[24]....
        /*01e8*/ 	.word	0xffffffff


	//   ....[25]....
        /*01ec*/ 	.word	0xffffffff


	//   ....[26]....
        /*01f0*/ 	.word	0xffffffff


	//   ....[27]....
        /*01f4*/ 	.word	0xffffffff


	//   ....[28]....
        /*01f8*/ 	.word	0xffffffff


	//   ....[29]....
        /*01fc*/ 	.word	0xffffffff


	//   ....[30]....
        /*0200*/ 	.word	0xffffffff


	//   ....[31]....
        /*0204*/ 	.word	0xffffffff


	//   ....[32]....
        /*0208*/ 	.word	0xffffffff


	//   ....[33]....
        /*020c*/ 	.word	0xffffffff


	//   ....[34]....
        /*0210*/ 	.word	0xffffffff


	//   ....[35]....
        /*0214*/ 	.word	0xffffffff


	//   ....[36]....
        /*0218*/ 	.word	0xffffffff


	//   ....[37]....
        /*021c*/ 	.word	0xffffffff


	//   ....[38]....
        /*0220*/ 	.word	0xffffffff


	//   ....[39]....
        /*0224*/ 	.word	0xffffffff


	//   ....[40]....
        /*0228*/ 	.word	0xffffffff


	//   ....[41]....
        /*022c*/ 	.word	0xffffffff


	//   ....[42]....
        /*0230*/ 	.word	0xffffffff


	//   ....[43]....
        /*0234*/ 	.word	0xffffffff


	//   ....[44]....
        /*0238*/ 	.word	0xffffffff


	//   ....[45]....
        /*023c*/ 	.word	0xffffffff


	//   ....[46]....
        /*0240*/ 	.word	0xffffffff


	//   ....[47]....
        /*0244*/ 	.word	0xffffffff


	//   ....[48]....
        /*0248*/ 	.word	0xffffffff


	//   ....[49]....
        /*024c*/ 	.word	0xffffffff


	//   ....[50]....
        /*0250*/ 	.word	0xffffffff


	//   ....[51]....
        /*0254*/ 	.word	0xffffffff


	//   ....[52]....
        /*0258*/ 	.word	0xffffffff


	//   ....[53]....
        /*025c*/ 	.word	0xffffffff


	//   ....[54]....
        /*0260*/ 	.word	0xffffffff


	//   ....[55]....
        /*0264*/ 	.word	0xffffffff


	//   ....[56]....
        /*0268*/ 	.word	0xffffffff


	//   ....[57]....
        /*026c*/ 	.word	0xffffffff


	//   ....[58]....
        /*0270*/ 	.word	0xffffffff


	//   ....[59]....
        /*0274*/ 	.word	0xffffffff


	//   ....[60]....
        /*0278*/ 	.word	0xffffffff


	//   ....[61]....
        /*027c*/ 	.word	0xffffffff


	//   ....[62]....
        /*0280*/ 	.word	0xffffffff


	//   ....[63]....
        /*0284*/ 	.word	0xffffffff


	//   ....[64]....
        /*0288*/ 	.word	0xffffffff


	//   ....[65]....
        /*028c*/ 	.word	0xffffffff


	//   ....[66]....
        /*0290*/ 	.word	0xffffffff


	//   ....[67]....
        /*0294*/ 	.word	0xffffffff


	//   ....[68]....
        /*0298*/ 	.word	0xffffffff


	//   ....[69]....
        /*029c*/ 	.word	0xffffffff


	//   ....[70]....
        /*02a0*/ 	.word	0xffffffff


	//   ....[71]....
        /*02a4*/ 	.word	0xffffffff


	//   ....[72]....
        /*02a8*/ 	.word	0xffffffff


	//   ....[73]....
        /*02ac*/ 	.word	0xffffffff


	//   ....[74]....
        /*02b0*/ 	.word	0xffffffff


	//   ....[75]....
        /*02b4*/ 	.word	0xffffffff


	//   ....[76]....
        /*02b8*/ 	.word	0xffffffff


	//   ....[77]....
        /*02bc*/ 	.word	0xffffffff


	//   ....[78]....
        /*02c0*/ 	.word	0xffffffff


	//   ....[79]....
        /*02c4*/ 	.word	0xffffffff


	//   ....[80]....
        /*02c8*/ 	.word	0xffffffff


	//   ....[81]....
        /*02cc*/ 	.word	0xffffffff


	//   ....[82]....
        /*02d0*/ 	.word	0xffffffff


	//   ....[83]....
        /*02d4*/ 	.word	0xffffffff


	//   ....[84]....
        /*02d8*/ 	.word	0xffffffff


	//   ....[85]....
        /*02dc*/ 	.word	0xffffffff


	//   ....[86]....
        /*02e0*/ 	.word	0xffffffff


	//   ....[87]....
        /*02e4*/ 	.word	0xffffffff


	//   ....[88]....
        /*02e8*/ 	.word	0xffffffff


	//   ....[89]....
        /*02ec*/ 	.word	0xffffffff


	//   ....[90]....
        /*02f0*/ 	.word	0xffffffff


	//   ....[91]....
        /*02f4*/ 	.word	0xffffffff


	//   ....[92]....
        /*02f8*/ 	.word	0xffffffff


	//   ....[93]....
        /*02fc*/ 	.word	0xffffffff


	//   ....[94]....
        /*0300*/ 	.word	0xffffffff


	//   ....[95]....
        /*0304*/ 	.word	0xffffffff


	//   ....[96]....
        /*0308*/ 	.word	0xffffffff


	//   ....[97]....
        /*030c*/ 	.word	0xffffffff


	//   ....[98]....
        /*0310*/ 	.word	0xffffffff


	//   ....[99]....
        /*0314*/ 	.word	0xffffffff


	//   ....[100]....
        /*0318*/ 	.word	0xffffffff


	//   ....[101]....
        /*031c*/ 	.word	0xffffffff


	//   ....[102]....
        /*0320*/ 	.word	0xffffffff


	//   ....[103]....
        /*0324*/ 	.word	0xffffffff


	//   ....[104]....
        /*0328*/ 	.word	0xffffffff


	//   ....[105]....
        /*032c*/ 	.word	0xffffffff


	//   ....[106]....
        /*0330*/ 	.word	0xffffffff


	//   ....[107]....
        /*0334*/ 	.word	0xffffffff


	//   ....[108]....
        /*0338*/ 	.word	0xffffffff


	//   ....[109]....
        /*033c*/ 	.word	0xffffffff


	//   ....[110]....
        /*0340*/ 	.word	0xffffffff


	//   ....[111]....
        /*0344*/ 	.word	0xffffffff


	//   ....[112]....
        /*0348*/ 	.word	0xffffffff


	//   ....[113]....
        /*034c*/ 	.word	0xffffffff


	//   ....[114]....
        /*0350*/ 	.word	0xffffffff


	//   ....[115]....
        /*0354*/ 	.word	0xffffffff


	//   ....[116]....
        /*0358*/ 	.word	0xffffffff


	//   ....[117]....
        /*035c*/ 	.word	0xffffffff


	//   ....[118]....
        /*0360*/ 	.word	0xffffffff


	//   ....[119]....
        /*0364*/ 	.word	0xffffffff


	//   ....[120]....
        /*0368*/ 	.word	0xffffffff


	//   ....[121]....
        /*036c*/ 	.word	0xffffffff


	//   ....[122]....
        /*0370*/ 	.word	0xffffffff


	//   ....[123]....
        /*0374*/ 	.word	0xffffffff


	//   ....[124]....
        /*0378*/ 	.word	0xffffffff


	//   ....[125]....
        /*037c*/ 	.word	0xffffffff


	//   ....[126]....
        /*0380*/ 	.word	0xffffffff


	//   ....[127]....
        /*0384*/ 	.word	0xffffffff


	//   ....[128]....
        /*0388*/ 	.word	0xffffffff


	//   ....[129]....
        /*038c*/ 	.word	0xffffffff


	//   ....[130]....
        /*0390*/ 	.word	0xffffffff


	//   ....[131]....
        /*0394*/ 	.word	0xffffffff


	//   ....[132]....
        /*0398*/ 	.word	0xffffffff


	//   ....[133]....
        /*039c*/ 	.word	0xffffffff


	//   ....[134]....
        /*03a0*/ 	.word	0xffffffff


	//   ....[135]....
        /*03a4*/ 	.word	0xffffffff


	//   ....[136]....
        /*03a8*/ 	.word	0xffffffff


	//   ....[137]....
        /*03ac*/ 	.word	0xffffffff


	//   ....[138]....
        /*03b0*/ 	.word	0xffffffff


	//   ....[139]....
        /*03b4*/ 	.word	0xffffffff


	//   ....[140]....
        /*03b8*/ 	.word	0xffffffff


	//   ....[141]....
        /*03bc*/ 	.word	0xffffffff


	//   ....[142]....
        /*03c0*/ 	.word	0xffffffff


	//   ....[143]....
        /*03c4*/ 	.word	0xffffffff


	//   ....[144]....
        /*03c8*/ 	.word	0xffffffff


	//   ....[145]....
        /*03cc*/ 	.word	0xffffffff


	//   ....[146]....
        /*03d0*/ 	.word	0xffffffff


	//   ....[147]....
        /*03d4*/ 	.word	0xffffffff


	//   ....[148]....
        /*03d8*/ 	.word	0xffffffff


	//   ....[149]....
        /*03dc*/ 	.word	0xffffffff


	//   ....[150]....
        /*03e0*/ 	.word	0xffffffff


	//   ....[151]....
        /*03e4*/ 	.word	0xffffffff


	//   ....[152]....
        /*03e8*/ 	.word	0xffffffff


	//   ....[153]....
        /*03ec*/ 	.word	0xffffffff


	//   ....[154]....
        /*03f0*/ 	.word	0xffffffff


	//   ....[155]....
        /*03f4*/ 	.word	0xffffffff


	//   ....[156]....
        /*03f8*/ 	.word	0xffffffff


	//   ....[157]....
        /*03fc*/ 	.word	0xffffffff


	//   ....[158]....
        /*0400*/ 	.word	0xffffffff


	//   ....[159]....
        /*0404*/ 	.word	0xffffffff


	//   ....[160]....
        /*0408*/ 	.word	0xffffffff


	//   ....[161]....
        /*040c*/ 	.word	0xffffffff


	//   ....[162]....
        /*0410*/ 	.word	0xffffffff


	//   ....[163]....
        /*0414*/ 	.word	0xffffffff


	//   ....[164]....
        /*0418*/ 	.word	0xffffffff


	//----- nvinfo : EIATTR_COOP_GROUP_INSTR_OFFSETS
	.align		4
.L_364:
        /*041c*/ 	.byte	0x04, 0x28
        /*041e*/ 	.short	(.L_366 - .L_365)


	//   ....[0]....
.L_365:
        /*0420*/ 	.word	0x00000090


	//   ....[1]....
        /*0424*/ 	.word	0x00002380


	//   ....[2]....
        /*0428*/ 	.word	0x000023d0


	//   ....[3]....
        /*042c*/ 	.word	0x00002ba0


	//   ....[4]....
        /*0430*/ 	.word	0x00002bc0


	//   ....[5]....
        /*0434*/ 	.word	0x00003310


	//   ....[6]....
        /*0438*/ 	.word	0x00003320


	//   ....[7]....
        /*043c*/ 	.word	0x00003b30


	//   ....[8]....
        /*0440*/ 	.word	0x00003b60


	//   ....[9]....
        /*0444*/ 	.word	0x00004750


	//   ....[10]....
        /*0448*/ 	.word	0x00004780


	//   ....[11]....
        /*044c*/ 	.word	0x00004f00


	//   ....[12]....
        /*0450*/ 	.word	0x00004f20


	//   ....[13]....
        /*0454*/ 	.word	0x000056c0


	//   ....[14]....
        /*0458*/ 	.word	0x000056f0


	//   ....[15]....
        /*045c*/ 	.word	0x00005800


	//   ....[16]....
        /*0460*/ 	.word	0x00005830


	//   ....[17]....
        /*0464*/ 	.word	0x00005900


	//   ....[18]....
        /*0468*/ 	.word	0x00005920


	//   ....[19]....
        /*046c*/ 	.word	0x00005d10


	//   ....[20]....
        /*0470*/ 	.word	0x00005d40


	//   ....[21]....
        /*0474*/ 	.word	0x00005ed0


	//   ....[22]....
        /*0478*/ 	.word	0x00005f00


	//   ....[23]....
        /*047c*/ 	.word	0x00005fd0


	//   ....[24]....
        /*0480*/ 	.word	0x00006000


	//   ....[25]....
        /*0484*/ 	.word	0x00006fe0


	//   ....[26]....
        /*0488*/ 	.word	0x00006ff0


	//   ....[27]....
        /*048c*/ 	.word	0x000070a0


	//   ....[28]....
        /*0490*/ 	.word	0x000070d0


	//   ....[29]....
        /*0494*/ 	.word	0x00007260


	//   ....[30]....
        /*0498*/ 	.word	0x00007290


	//   ....[31]....
        /*049c*/ 	.word	0x000072b0


	//   ....[32]....
        /*04a0*/ 	.word	0x000072d0


	//   ....[33]....
        /*04a4*/ 	.word	0x00007460


	//   ....[34]....
        /*04a8*/ 	.word	0x00007470


	//   ....[35]....
        /*04ac*/ 	.word	0x00007540


	//   ....[36]....
        /*04b0*/ 	.word	0x00007550


	//   ....[37]....
        /*04b4*/ 	.word	0x00007630


	//   ....[38]....
        /*04b8*/ 	.word	0x00007640


	//   ....[39]....
        /*04bc*/ 	.word	0x00007ae0


	//   ....[40]....
        /*04c0*/ 	.word	0x00007b00


	//   ....[41]....
        /*04c4*/ 	.word	0x00007b50


	//   ....[42]....
        /*04c8*/ 	.word	0x00007b60


	//   ....[43]....
        /*04cc*/ 	.word	0x00007cc0


	//   ....[44]....
        /*04d0*/ 	.word	0x00007d80


	//   ....[45]....
        /*04d4*/ 	.word	0x00007dc0


	//   ....[46]....
        /*04d8*/ 	.word	0x00007e00


	//   ....[47]....
        /*04dc*/ 	.word	0x00007f80


	//   ....[48]....
        /*04e0*/ 	.word	0x00008040


	//   ....[49]....
        /*04e4*/ 	.word	0x00008080


	//   ....[50]....
        /*04e8*/ 	.word	0x000080c0


	//   ....[51]....
        /*04ec*/ 	.word	0x00008260


	//   ....[52]....
        /*04f0*/ 	.word	0x00008320


	//   ....[53]....
        /*04f4*/ 	.word	0x00008360


	//   ....[54]....
        /*04f8*/ 	.word	0x000083a0


	//   ....[55]....
        /*04fc*/ 	.word	0x00009f00


	//   ....[56]....
        /*0500*/ 	.word	0x00009f40


	//   ....[57]....
        /*0504*/ 	.word	0x00009f60


	//   ....[58]....
        /*0508*/ 	.word	0x00009fd0


	//   ....[59]....
        /*050c*/ 	.word	0x0000a050


	//   ....[60]....
        /*0510*/ 	.word	0x0000a070


	//   ....[61]....
        /*0514*/ 	.word	0x0000a090


	//   ....[62]....
        /*0518*/ 	.word	0x0000a0b0


	//   ....[63]....
        /*051c*/ 	.word	0x0000a2a0


	//   ....[64]....
        /*0520*/ 	.word	0x0000a2e0


	//   ....[65]....
        /*0524*/ 	.word	0x0000a2f0


	//   ....[66]....
        /*0528*/ 	.word	0x0000a330


	//   ....[67]....
        /*052c*/ 	.word	0x0000a4b0


	//   ....[68]....
        /*0530*/ 	.word	0x0000a4d0


	//   ....[69]....
        /*0534*/ 	.word	0x0000a4f0


	//   ....[70]....
        /*0538*/ 	.word	0x0000a510


	//   ....[71]....
        /*053c*/ 	.word	0x0000c450


	//   ....[72]....
        /*0540*/ 	.word	0x0000c480


	//   ....[73]....
        /*0544*/ 	.word	0x0000c4c0


	//   ....[74]....
        /*0548*/ 	.word	0x0000c510


	//   ....[75]....
        /*054c*/ 	.word	0x0000c540


	//   ....[76]....
        /*0550*/ 	.word	0x0000c560


	//   ....[77]....
        /*0554*/ 	.word	0x0000d4f0


	//   ....[78]....
        /*0558*/ 	.word	0x0000d520


	//   ....[79]....
        /*055c*/ 	.word	0x0000d550


	//   ....[80]....
        /*0560*/ 	.word	0x0000d5b0


	//   ....[81]....
        /*0564*/ 	.word	0x0000d5d0


	//   ....[82]....
        /*0568*/ 	.word	0x0000d5e0


	//   ....[83]....
        /*056c*/ 	.word	0x0000db50


	//   ....[84]....
        /*0570*/ 	.word	0x0000ddb0


	//   ....[85]....
        /*0574*/ 	.word	0x0000f1c0


	//   ....[86]....
        /*0578*/ 	.word	0x0000f240


	//   ....[87]....
        /*057c*/ 	.word	0x0000f250


	//   ....[88]....
        /*0580*/ 	.word	0x0000f280


	//   ....[89]....
        /*0584*/ 	.word	0x00010bc0


	//   ....[90]....
        /*0588*/ 	.word	0x00010be0


	//   ....[91]....
        /*058c*/ 	.word	0x00010c10


	//   ....[92]....
        /*0590*/ 	.word	0x00010c20


	//   ....[93]....
        /*0594*/ 	.word	0x00010c30


	//   ....[94]....
        /*0598*/ 	.word	0x00010c40


	//   ....[95]....
        /*059c*/ 	.word	0x00011eb0


	//   ....[96]....
        /*05a0*/ 	.word	0x00011ee0


	//   ....[97]....
        /*05a4*/ 	.word	0x00011f00


	//   ....[98]....
        /*05a8*/ 	.word	0x00011f10


	//   ....[99]....
        /*05ac*/ 	.word	0x00011f20


	//   ....[100]....
        /*05b0*/ 	.word	0x00011f30


	//   ....[101]....
        /*05b4*/ 	.word	0x00012140


	//   ....[102]....
        /*05b8*/ 	.word	0x00012350


	//   ....[103]....
        /*05bc*/ 	.word	0x000132a0


	//   ....[104]....
        /*05c0*/ 	.word	0x00013650


	//   ....[105]....
        /*05c4*/ 	.word	0x00013680


	//   ....[106]....
        /*05c8*/ 	.word	0x000136f0


	//   ....[107]....
        /*05cc*/ 	.word	0x000154a0


	//   ....[108]....
        /*05d0*/ 	.word	0x000154d0


	//   ....[109]....
        /*05d4*/ 	.word	0x000154f0


	//   ....[110]....
        /*05d8*/ 	.word	0x00015500


	//   ....[111]....
        /*05dc*/ 	.word	0x00015510


	//   ....[112]....
        /*05e0*/ 	.word	0x00015520


	//   ....[113]....
        /*05e4*/ 	.word	0x00016790


	//   ....[114]....
        /*05e8*/ 	.word	0x000167c0


	//   ....[115]....
        /*05ec*/ 	.word	0x000167e0


	//   ....[116]....
        /*05f0*/ 	.word	0x000167f0


	//   ....[117]....
        /*05f4*/ 	.word	0x00016800


	//   ....[118]....
        /*05f8*/ 	.word	0x00016810


	//   ....[119]....
        /*05fc*/ 	.word	0x00016cb0


	//   ....[120]....
        /*0600*/ 	.word	0x00016cd0


	//   ....[121]....
        /*0604*/ 	.word	0x00016d00


	//   ....[122]....
        /*0608*/ 	.word	0x00016d10


	//   ....[123]....
        /*060c*/ 	.word	0x000188a0


	//   ....[124]....
        /*0610*/ 	.word	0x000188c0


	//   ....[125]....
        /*0614*/ 	.word	0x000188e0


	//   ....[126]....
        /*0618*/ 	.word	0x00018900


	//   ....[127]....
        /*061c*/ 	.word	0x00018a50


	//   ....[128]....
        /*0620*/ 	.word	0x00018a70


	//   ....[129]....
        /*0624*/ 	.word	0x00019b30


	//   ....[130]....
        /*0628*/ 	.word	0x00019b40


	//   ....[131]....
        /*062c*/ 	.word	0x00019b50


	//   ....[132]....
        /*0630*/ 	.word	0x00019b60


	//   ....[133]....
        /*0634*/ 	.word	0x00019b70


	//   ....[134]....
        /*0638*/ 	.word	0x00019b80


	//   ....[135]....
        /*063c*/ 	.word	0x00019d80


	//   ....[136]....
        /*0640*/ 	.word	0x0001a7c0


	//   ....[137]....
        /*0644*/ 	.word	0x0001af60


	//   ....[138]....
        /*0648*/ 	.word	0x0001b280


	//   ....[139]....
        /*064c*/ 	.word	0x0001b2b0


	//   ....[140]....
        /*0650*/ 	.word	0x0001b2d0


	//   ....[141]....
        /*0654*/ 	.word	0x0001cb70


	//   ....[142]....
        /*0658*/ 	.word	0x0001cba0


	//   ....[143]....
        /*065c*/ 	.word	0x0001cbf0


	//   ....[144]....
        /*0660*/ 	.word	0x0001cc00


	//   ....[145]....
        /*0664*/ 	.word	0x0001dda0


	//   ....[146]....
        /*0668*/ 	.word	0x0001ddd0


	//   ....[147]....
        /*066c*/ 	.word	0x0001de00


	//   ....[148]....
        /*0670*/ 	.word	0x0001de30


	//   ....[149]....
        /*0674*/ 	.word	0x0001dff0


	//   ....[150]....
        /*0678*/ 	.word	0x0001e000


	//   ....[151]....
        /*067c*/ 	.word	0x0001e0f0


	//   ....[152]....
        /*0680*/ 	.word	0x0001e120


	//   ....[153]....
        /*0684*/ 	.word	0x0001e1f0


	//   ....[154]....
        /*0688*/ 	.word	0x0001e220


	//   ....[155]....
        /*068c*/ 	.word	0x0001e2f0


	//   ....[156]....
        /*0690*/ 	.word	0x0001e310


	//   ....[157]....
        /*0694*/ 	.word	0x0001ea50


	//   ....[158]....
        /*0698*/ 	.word	0x0001ea70


	//   ....[159]....
        /*069c*/ 	.word	0x0001eb50


	//   ....[160]....
        /*06a0*/ 	.word	0x0001eb80


	//   ....[161]....
        /*06a4*/ 	.word	0x0001ec50


	//   ....[162]....
        /*06a8*/ 	.word	0x0001ec80


	//   ....[163]....
        /*06ac*/ 	.word	0x0001ed50


	//   ....[164]....
        /*06b0*/ 	.word	0x0001ed70


	//----- nvinfo : EIATTR_EXIT_INSTR_OFFSETS
	.align		4
.L_366:
        /*06b4*/ 	.byte	0x04, 0x1c
        /*06b6*/ 	.short	(.L_368 - .L_367)


	//   ....[0]....
.L_367:
        /*06b8*/ 	.word	0x00000370


	//   ....[1]....
        /*06bc*/ 	.word	0x0001e320


	//   ....[2]....
        /*06c0*/ 	.word	0x0001e370


	//   ....[3]....
        /*06c4*/ 	.word	0x0001e3d0


	//   ....[4]....
        /*06c8*/ 	.word	0x0001ed80


	//   ....[5]....
        /*06cc*/ 	.word	0x0001edd0


	//   ....[6]....
        /*06d0*/ 	.word	0x0001ee30


	//----- nvinfo : EIATTR_CTAIDZ_USED
	.align		4
.L_368:
        /*06d4*/ 	.byte	0x01, 0x04
	.zero		2


	//----- nvinfo : EIATTR_MAX_THREADS
	.align		4
        /*06d8*/ 	.byte	0x04, 0x05
        /*06da*/ 	.short	(.L_370 - .L_369)
.L_369:
        /*06dc*/ 	.word	0x00000100
        /*06e0*/ 	.word	0x00000001
        /*06e4*/ 	.word	0x00000001


	//----- nvinfo : EIATTR_CRS_STACK_SIZE
	.align		4
.L_370:
        /*06e8*/ 	.byte	0x04, 0x1e
        /*06ea*/ 	.short	(.L_372 - .L_371)
.L_371:
        /*06ec*/ 	.word	0x00000000
.L_372:


//--------------------- .nv.info._ZN7cutlass13device_kernelIN5flash19enable_sm80_to_sm89INS1_16FlashAttnFwdSm80INS1_25CollectiveMainloopFwdSm80ILi8ELi1ELb1EN4cute5tupleIJNS5_1CILi128EEES8_S8_EEELi128ENS_6half_tEfNS_4arch4Sm80ELb1ELb0ELb1ELb0ELb1ELb0ELb1ELb0EEENS1_21CollectiveEpilogueFwdIS9_NS6_IJNS7_ILi1EEESF_SF_EEESA_SC_Li256ELb0ELb1ELb0ELb0EEENS1_30DynamicPersistentTileSchedulerILi256ELi256ELb0ELb1ELb0EEEEEEEEEvNT_6ParamsE --------------------------
	.section	.nv.info._ZN7cutlass13device_kernelIN5flash19enable_sm80_to_sm89INS1_16FlashAttnFwdSm80INS1_25CollectiveMainloopFwdSm80ILi8ELi1ELb1EN4cute5tupleIJNS5_1CILi128EEES8_S8_EEELi128ENS_6half_tEfNS_4arch4Sm80ELb1ELb0ELb1ELb0ELb1ELb0ELb1ELb0EEENS1_21CollectiveEpilogueFwdIS9_NS6_IJNS7_ILi1EEESF_SF_EEESA_SC_Li256ELb0ELb1ELb0ELb0EEENS1_30DynamicPersistentTileSchedulerILi256ELi256ELb0ELb1ELb0EEEEEEEEEvNT_6ParamsE,"",@"SHT_CUDA_INFO"
	.sectionflags	@""
	.align	4


	//----- nvinfo : EIATTR_CUDA_API_VERSION
	.align		4
        /*0000*/ 	.byte	0x04, 0x37
        /*0002*/ 	.short	(.L_374 - .L_373)
.L_373:
        /*0004*/ 	.word	0x00000082


	//----- nvinfo : EIATTR_SW2861232_WAR
	.align		4
.L_374:
        /*0008*/ 	.byte	0x01, 0x35
	.zero		2


	//----- nvinfo : EIATTR_PARAM_CBANK
	.align		4
        /*000c*/ 	.byte	0x04, 0x0a
        /*000e*/ 	.short	(.L_376 - .L_375)
	.align		4
.L_375:
        /*0010*/ 	.word	index@(.nv.constant0._ZN7cutlass13device_kernelIN5flash19enable_sm80_to_sm89INS1_16FlashAttnFwdSm80INS1_25CollectiveMainloopFwdSm80ILi8ELi1ELb1EN4cute5tupleIJNS5_1CILi128EEES8_S8_EEELi128ENS_6half_tEfNS_4arch4Sm80ELb1ELb0ELb1ELb0ELb1ELb0ELb1ELb0EEENS1_21CollectiveEpilogueFwdIS9_NS6_IJNS7_ILi1EEESF_SF_EEESA_SC_Li256ELb0ELb1ELb0ELb0EEENS1_30DynamicPersistentTileSchedulerILi256ELi256ELb0ELb1ELb0EEEEEEEEEvNT_6ParamsE)
        /*0014*/ 	.short	0x0160
        /*0016*/ 	.short	0x0428


	//----- nvinfo : EIATTR_CBANK_PARAM_SIZE
	.align		4
.L_376:
        /*0018*/ 	.byte	0x03, 0x19
        /*001a*/ 	.short	0x0428


	//----- nvinfo : EIATTR_KPARAM_INFO
	.align		4
        /*001c*/ 	.byte	0x04, 0x17
        /*001e*/ 	.short	(.L_378 - .L_377)
.L_377:
        /*0020*/ 	.word	0x00000000
        /*0024*/ 	.short	0x0000
        /*0026*/ 	.short	0x0000
        /*0028*/ 	.byte	0x00, 0xf0, 0xa1, 0x10


	//----- nvinfo : EIATTR_MAXREG_COUNT
	.align		4
.L_378:
        /*002c*/ 	.byte	0x03, 0x1b
        /*002e*/ 	.short	0x00ff


	//----- nvinfo : EIATTR_NUM_BARRIERS
	.align		4
        /*0030*/ 	.byte	0x02, 0x4c
        /*0032*/ 	.byte	0x06
	.zero		1


	//----- nvinfo : EIATTR_ANNOTATIONS
	.align		4
        /*0034*/ 	.byte	0x04, 0x55
        /*0036*/ 	.short	(.L_380 - .L_379)


	//   ....[0]....
.L_379:
        /* <DEDUP_REMOVED lines=49> */


	//----- nvinfo : EIATTR_MERCURY_ISA_VERSION
	.align		4
.L_380:
        /*0330*/ 	.byte	0x03, 0x5f
        /*0332*/ 	.short	0x0000


	//----- nvinfo : EIATTR_INT_WARP_WIDE_INSTR_OFFSETS
	.align		4
        /*0334*/ 	.byte	0x04, 0x31
        /*0336*/ 	.short	(.L_382 - .L_381)


	//   ....[0]....
.L_381:
        /*0338*/ 	.word	0x0000fab0


	//   ....[1]....
        /*033c*/ 	.word	0x0000fb30


	//----- nvinfo : EIATTR_COOP_GROUP_MASK_REGIDS
	.align		4
.L_382:
        /*0340*/ 	.byte	0x04, 0x29
        /*0342*/ 	.short	(.L_384 - .L_383)


	//   ....[0]....
.L_383:
        /*0344*/ 	.word	0xffffffff


	//   ....[1]....
        /*0348*/ 	.word	0xffffffff


	//   ....[2]....
        /*034c*/ 	.word	0xffffffff


	//   ....[3]....
        /*0350*/ 	.word	0xffffffff


	//   ....[4]....
        /*0354*/ 	.word	0xffffffff


	//   ....[5]....
        /*0358*/ 	.word	0xffffffff


	//   ....[6]....
        /*035c*/ 	.word	0xffffffff


	//   ....[7]....
        /*0360*/ 	.word	0xffffffff


	//   ....[8]....
        /*0364*/ 	.word	0xffffffff


	//   ....[9]....
        /*0368*/ 	.word	0xffffffff


	//   ....[10]....
        /*036c*/ 	.word	0xffffffff


	//   ....[11]....
        /*0370*/ 	.word	0xffffffff


	//   ....[12]....
        /*0374*/ 	.word	0xffffffff


	//   ....[13]....
        /*0378*/ 	.word	0xffffffff


	//   ....[14]....
        /*037c*/ 	.word	0xffffffff


	//   ....[15]....
        /*0380*/ 	.word	0xffffffff


	//   ....[16]....
        /*0384*/ 	.word	0xffffffff


	//   ....[17]....
        /*0388*/ 	.word	0xffffffff


	//   ....[18]....
        /*038c*/ 	.word	0xffffffff


	//   ....[19]....
        /*0390*/ 	.word	0xffffffff


	//   ....[20]....
        /*0394*/ 	.word	0xffffffff


	//   ....[21]....
        /*0398*/ 	.word	0xffffffff


	//   ....[22]....
        /*039c*/ 	.word	0xffffffff


	//   ....[23]....
        /*03a0*/ 	.word	0xffffffff


	//   ....[24]....
        /*03a4*/ 	.word	0xffffffff


	//   ....[25]....
        /*03a8*/ 	.word	0xffffffff


	//   ....[26]....
        /*03ac*/ 	.word	0xffffffff


	//   ....[27]....
        /*03b0*/ 	.word	0xffffffff


	//   ....[28]....
        /*03b4*/ 	.word	0xffffffff


	//   ....[29]....
        /*03b8*/ 	.word	0xffffffff


	//   ....[30]....
        /*03bc*/ 	.word	0xffffffff


	//   ....[31]....
        /*03c0*/ 	.word	0xffffffff


	//   ....[32]....
        /*03c4*/ 	.word	0xffffffff


	//   ....[33]....
        /*03c8*/ 	.word	0xffffffff


	//   ....[34]....
        /*03cc*/ 	.word	0xffffffff


	//   ....[35]....
        /*03d0*/ 	.word	0xffffffff


	//   ....[36]....
        /*03d4*/ 	.word	0xffffffff


	//   ....[37]....
        /*03d8*/ 	.word	0xffffffff


	//   ....[38]....
        /*03dc*/ 	.word	0xffffffff


	//   ....[39]....
        /*03e0*/ 	.word	0xffffffff


	//   ....[40]....
        /*03e4*/ 	.word	0xffffffff


	//   ....[41]....
        /*03e8*/ 	.word	0xffffffff


	//   ....[42]....
        /*03ec*/ 	.word	0xffffffff


	//   ....[43]....
        /*03f0*/ 	.word	0xffffffff


	//   ....[44]....
        /*03f4*/ 	.word	0xffffffff


	//   ....[45]....
        /*03f8*/ 	.word	0xffffffff


	//   ....[46]....
        /*03fc*/ 	.word	0xffffffff


	//   ....[47]....
        /*0400*/ 	.word	0xffffffff


	//   ....[48]....
        /*0404*/ 	.word	0xffffffff


	//   ....[49]....
        /*0408*/ 	.word	0xffffffff


	//   ....[50]....
        /*040c*/ 	.word	0xffffffff


	//   ....[51]....
        /*0410*/ 	.word	0xffffffff


	//   ....[52]....
        /*0414*/ 	.word	0xffffffff


	//   ....[53]....
        /*0418*/ 	.word	0xffffffff


	//   ....[54]....
        /*041c*/ 	.word	0xffffffff


	//   ....[55]....
        /*0420*/ 	.word	0xffffffff


	//   ....[56]....
        /*0424*/ 	.word	0xffffffff


	//   ....[57]....
        /*0428*/ 	.word	0xffffffff


	//   ....[58]....
        /*042c*/ 	.word	0xffffffff


	//   ....[59]....
        /*0430*/ 	.word	0xffffffff


	//   ....[60]....
        /*0434*/ 	.word	0xffffffff


	//   ....[61]....
        /*0438*/ 	.word	0xffffffff


	//   ....[62]....
        /*043c*/ 	.word	0xffffffff


	//   ....[63]....
        /*0440*/ 	.word	0xffffffff


	//   ....[64]....
        /*0444*/ 	.word	0xffffffff


	//   ....[65]....
        /*0448*/ 	.word	0xffffffff


	//   ....[66]....
        /*044c*/ 	.word	0xffffffff


	//   ....[67]....
        /*0450*/ 	.word	0xffffffff


	//   ....[68]....
        /*0454*/ 	.word	0xffffffff


	//   ....[69]....
        /*0458*/ 	.word	0xffffffff


	//   ....[70]....
        /*045c*/ 	.word	0xffffffff


	//   ....[71]....
        /*0460*/ 	.word	0xffffffff


	//   ....[72]....
        /*0464*/ 	.word	0xffffffff


	//   ....[73]....
        /*0468*/ 	.word	0xffffffff


	//   ....[74]....
        /*046c*/ 	.word	0xffffffff


	//   ....[75]....
        /*0470*/ 	.word	0xffffffff


	//   ....[76]....
        /*0474*/ 	.word	0xffffffff


	//   ....[77]....
        /*0478*/ 	.word	0xffffffff


	//   ....[78]....
        /*047c*/ 	.word	0xffffffff


	//   ....[79]....
        /*0480*/ 	.word	0xffffffff


	//   ....[80]....
        /*0484*/ 	.word	0xffffffff


	//   ....[81]....
        /*0488*/ 	.word	0xffffffff


	//   ....[82]....
        /*048c*/ 	.word	0xffffffff


	//   ....[83]....
        /*0490*/ 	.word	0xffffffff


	//   ....[84]....
        /*0494*/ 	.word	0xffffffff


	//   ....[85]....
        /*0498*/ 	.word	0xffffffff


	//   ....[86]....
        /*049c*/ 	.word	0xffffffff


	//   ....[87]....
        /*04a0*/ 	.word	0xffffffff


	//   ....[88]....
        /*04a4*/ 	.word	0xffffffff


	//   ....[89]....
        /*04a8*/ 	.word	0xffffffff


	//   ....[90]....
        /*04ac*/ 	.word	0xffffffff


	//   ....[91]....
        /*04b0*/ 	.word	0xffffffff


	//   ....[92]....
        /*04b4*/ 	.word	0xffffffff


	//   ....[93]....
        /*04b8*/ 	.word	0xffffffff


	//   ....[94]....
        /*04bc*/ 	.word	0xffffffff


	//   ....[95]....
        /*04c0*/ 	.word	0xffffffff


	//   ....[96]....
        /*04c4*/ 	.word	0xffffffff


	//   ....[97]....
        /*04c8*/ 	.word	0xffffffff


	//   ....[98]....
        /*04cc*/ 	.word	0xffffffff


	//   ....[99]....
        /*04d0*/ 	.word	0xffffffff


	//   ....[100]....
        /*04d4*/ 	.word	0xffffffff


	//   ....[101]....
        /*04d8*/ 	.word	0xffffffff


	//   ....[102]....
        /*04dc*/ 	.word	0xffffffff


	//   ....[103]....
        /*04e0*/ 	.word	0xffffffff


	//   ....[104]....
        /*04e4*/ 	.word	0xffffffff


	//   ....[105]....
        /*04e8*/ 	.word	0xffffffff


	//   ....[106]....
        /*04ec*/ 	.word	0xffffffff


	//   ....[107]....
        /*04f0*/ 	.word	0xffffffff


	//   ....[108]....
        /*04f4*/ 	.word	0xffffffff


	//   ....[109]....
        /*04f8*/ 	.word	0xffffffff


	//   ....[110]....
        /*04fc*/ 	.word	0xffffffff


	//   ....[111]....
        /*0500*/ 	.word	0xffffffff


	//   ....[112]....
        /*0504*/ 	.word	0xffffffff


	//   ....[113]....
        /*0508*/ 	.word	0xffffffff


	//   ....[114]....
        /*050c*/ 	.word	0xffffffff


	//   ....[115]....
        /*0510*/ 	.word	0xffffffff


	//   ....[116]....
        /*0514*/ 	.word	0xffffffff


	//   ....[117]....
        /*0518*/ 	.word	0xffffffff


	//   ....[118]....
        /*051c*/ 	.word	0xffffffff


	//   ....[119]....
        /*0520*/ 	.word	0xffffffff


	//   ....[120]....
        /*0524*/ 	.word	0xffffffff


	//   ....[121]....
        /*0528*/ 	.word	0xffffffff


	//   ....[122]....
        /*052c*/ 	.word	0xffffffff


	//   ....[123]....
        /*0530*/ 	.word	0xffffffff


	//   ....[124]....
        /*0534*/ 	.word	0xffffffff


	//   ....[125]....
        /*0538*/ 	.word	0xffffffff


	//   ....[126]....
        /*053c*/ 	.word	0xffffffff


	//   ....[127]....
        /*0540*/ 	.word	0xffffffff


	//   ....[128]....
        /*0544*/ 	.word	0xffffffff


	//   ....[129]....
        /*0548*/ 	.word	0xffffffff


	//   ....[130]....
        /*054c*/ 	.word	0xffffffff


	//   ....[131]....
        /*0550*/ 	.word	0xffffffff


	//   ....[132]....
        /*0554*/ 	.word	0xffffffff


	//   ....[133]....
        /*0558*/ 	.word	0xffffffff


	//   ....[134]....
        /*055c*/ 	.word	0xffffffff


	//   ....[135]....
        /*0560*/ 	.word	0xffffffff


	//   ....[136]....
        /*0564*/ 	.word	0xffffffff


	//   ....[137]....
        /*0568*/ 	.word	0xffffffff


	//   ....[138]....
        /*056c*/ 	.word	0xffffffff


	//   ....[139]....
        /*0570*/ 	.word	0xffffffff


	//   ....[140]....
        /*0574*/ 	.word	0xffffffff


	//   ....[141]....
        /*0578*/ 	.word	0xffffffff


	//   ....[142]....
        /*057c*/ 	.word	0xffffffff


	//   ....[143]....
        /*0580*/ 	.word	0xffffffff


	//   ....[144]....
        /*0584*/ 	.word	0xffffffff


	//   ....[145]....
        /*0588*/ 	.word	0xffffffff


	//   ....[146]....
        /*058c*/ 	.word	0xffffffff


	//   ....[147]....
        /*0590*/ 	.word	0xffffffff


	//   ....[148]....
        /*0594*/ 	.word	0xffffffff


	//   ....[149]....
        /*0598*/ 	.word	0xffffffff


	//   ....[150]....
        /*059c*/ 	.word	0xffffffff


	//   ....[151]....
        /*05a0*/ 	.word	0xffffffff


	//   ....[152]....
        /*05a4*/ 	.word	0xffffffff


	//   ....[153]....
        /*05a8*/ 	.word	0xffffffff


	//   ....[154]....
        /*05ac*/ 	.word	0xffffffff


	//   ....[155]....
        /*05b0*/ 	.word	0xffffffff


	//   ....[156]....
        /*05b4*/ 	.word	0xffffffff


	//   ....[157]....
        /*05b8*/ 	.word	0xffffffff


	//   ....[158]....
        /*05bc*/ 	.word	0xffffffff


	//   ....[159]....
        /*05c0*/ 	.word	0xffffffff


	//   ....[160]....
        /*05c4*/ 	.word	0xffffffff


	//   ....[161]....
        /*05c8*/ 	.word	0xffffffff


	//   ....[162]....
        /*05cc*/ 	.word	0xffffffff


	//   ....[163]....
        /*05d0*/ 	.word	0xffffffff


	//   ....[164]....
        /*05d4*/ 	.word	0xffffffff


	//   ....[165]....
        /*05d8*/ 	.word	0xffffffff


	//   ....[166]....
        /*05dc*/ 	.word	0xffffffff


	//   ....[167]....
        /*05e0*/ 	.word	0xffffffff


	//   ....[168]....
        /*05e4*/ 	.word	0xffffffff


	//----- nvinfo : EIATTR_COOP_GROUP_INSTR_OFFSETS
	.align		4
.L_384:
        /*05e8*/ 	.byte	0x04, 0x28
        /*05ea*/ 	.short	(.L_386 - .L_385)


	//   ....[0]....
.L_385:
        /*05ec*/ 	.word	0x00000050


	//   ....[1]....
        /*05f0*/ 	.word	0x00001540


	//   ....[2]....
        /*05f4*/ 	.word	0x00001560


	//   ....[3]....
        /*05f8*/ 	.word	0x00001570


	//   ....[4]....
        /*05fc*/ 	.word	0x00001580


	//   ....[5]....
        /*0600*/ 	.word	0x00001590


	//   ....[6]....
        /*0604*/ 	.word	0x000015a0


	//   ....[7]....
        /*0608*/ 	.word	0x000015e0


	//   ....[8]....
        /*060c*/ 	.word	0x00001640


	//   ....[9]....
        /*0610*/ 	.word	0x00001840


	//   ....[10]....
        /*0614*/ 	.word	0x00001860


	//   ....[11]....
        /*0618*/ 	.word	0x00001870


	//   ....[12]....
        /*061c*/ 	.word	0x000018a0


	//   ....[13]....
        /*0620*/ 	.word	0x000018b0


	//   ....[14]....
        /*0624*/ 	.word	0x00001900


	//   ....[15]....
        /*0628*/ 	.word	0x00001960


	//   ....[16]....
        /*062c*/ 	.word	0x000019b0


	//   ....[17]....
        /*0630*/ 	.word	0x00001f30


	//   ....[18]....
        /*0634*/ 	.word	0x00001f50


	//   ....[19]....
        /*0638*/ 	.word	0x00001f60


	//   ....[20]....
        /*063c*/ 	.word	0x00001f80


	//   ....[21]....
        /*0640*/ 	.word	0x00001f90


	//   ....[22]....
        /*0644*/ 	.word	0x00001fb0


	//   ....[23]....
        /*0648*/ 	.word	0x00001fc0


	//   ....[24]....
        /*064c*/ 	.word	0x00001fe0


	//   ....[25]....
        /*0650*/ 	.word	0x00003720


	//   ....[26]....
        /*0654*/ 	.word	0x00003740


	//   ....[27]....
        /*0658*/ 	.word	0x00003770


	//   ....[28]....
        /*065c*/ 	.word	0x00003780


	//   ....[29]....
        /*0660*/ 	.word	0x00003790


	//   ....[30]....
        /*0664*/ 	.word	0x000037a0


	//   ....[31]....
        /*0668*/ 	.word	0x000037b0


	//   ....[32]....
        /*066c*/ 	.word	0x000037d0


	//   ....[33]....
        /*0670*/ 	.word	0x00003af0


	//   ....[34]....
        /*0674*/ 	.word	0x00003f30


	//   ....[35]....
        /*0678*/ 	.word	0x00004730


	//   ....[36]....
        /*067c*/ 	.word	0x00004750


	//   ....[37]....
        /*0680*/ 	.word	0x00004770


	//   ....[38]....
        /*0684*/ 	.word	0x00004790


	//   ....[39]....
        /*0688*/ 	.word	0x00006670


	//   ....[40]....
        /*068c*/ 	.word	0x00006690


	//   ....[41]....
        /*0690*/ 	.word	0x000066c0


	//   ....[42]....
        /*0694*/ 	.word	0x000066d0


	//   ....[43]....
        /*0698*/ 	.word	0x000066e0


	//   ....[44]....
        /*069c*/ 	.word	0x000066f0


	//   ....[45]....
        /*06a0*/ 	.word	0x00006820


	//   ....[46]....
        /*06a4*/ 	.word	0x00006830


	//   ....[47]....
        /*06a8*/ 	.word	0x00007f40


	//   ....[48]....
        /*06ac*/ 	.word	0x00007f60


	//   ....[49]....
        /*06b0*/ 	.word	0x00007f90


	//   ....[50]....
        /*06b4*/ 	.word	0x00007fa0


	//   ....[51]....
        /*06b8*/ 	.word	0x00007fb0


	//   ....[52]....
        /*06bc*/ 	.word	0x00007fc0


	//   ....[53]....
        /*06c0*/ 	.word	0x000080f0


	//   ....[54]....
        /*06c4*/ 	.word	0x00008100


	//   ....[55]....
        /*06c8*/ 	.word	0x00008310


	//   ....[56]....
        /*06cc*/ 	.word	0x00008750


	//   ....[57]....
        /*06d0*/ 	.word	0x00008f50


	//   ....[58]....
        /*06d4*/ 	.word	0x00008f70


	//   ....[59]....
        /*06d8*/ 	.word	0x00008f90


	//   ....[60]....
        /*06dc*/ 	.word	0x00008fb0


	//   ....[61]....
        /*06e0*/ 	.word	0x0000b360


	//   ....[62]....
        /*06e4*/ 	.word	0x0000b380


	//   ....[63]....
        /*06e8*/ 	.word	0x0000b3e0


	//   ....[64]....
        /*06ec*/ 	.word	0x0000b420


	//   ....[65]....
        /*06f0*/ 	.word	0x0000b440


	//   ....[66]....
        /*06f4*/ 	.word	0x0000b460


	//   ....[67]....
        /*06f8*/ 	.word	0x0000b480


	//   ....[68]....
        /*06fc*/ 	.word	0x0000b490


	//   ....[69]....
        /*0700*/ 	.word	0x0000cbe0


	//   ....[70]....
        /*0704*/ 	.word	0x0000cc00


	//   ....[71]....
        /*0708*/ 	.word	0x0000cc30


	//   ....[72]....
        /*070c*/ 	.word	0x0000cc50


	//   ....[73]....
        /*0710*/ 	.word	0x0000cc60


	//   ....[74]....
        /*0714*/ 	.word	0x0000cc70


	//   ....[75]....
        /*0718*/ 	.word	0x0000cc80


	//   ....[76]....
        /*071c*/ 	.word	0x0000cc90


	//   ....[77]....
        /*0720*/ 	.word	0x0000d2c0


	//   ....[78]....
        /*0724*/ 	.word	0x0000d2d0


	//   ....[79]....
        /*0728*/ 	.word	0x0000d300


	//   ....[80]....
        /*072c*/ 	.word	0x0000d310


	//   ....[81]....
        /*0730*/ 	.word	0x0000f460


	//   ....[82]....
        /*0734*/ 	.word	0x0000f4b0


	//   ....[83]....
        /*0738*/ 	.word	0x0000f4d0


	//   ....[84]....
        /*073c*/ 	.word	0x0000f4f0


	//   ....[85]....
        /*0740*/ 	.word	0x00010110


	//   ....[86]....
        /*0744*/ 	.word	0x00010480


	//   ....[87]....
        /*0748*/ 	.word	0x000104b0


	//   ....[88]....
        /*074c*/ 	.word	0x000104c0


	//   ....[89]....
        /*0750*/ 	.word	0x000104d0


	//   ....[90]....
        /*0754*/ 	.word	0x00010700


	//   ....[91]....
        /*0758*/ 	.word	0x00010710


	//   ....[92]....
        /*075c*/ 	.word	0x000107f0


	//   ....[93]....
        /*0760*/ 	.word	0x00010820


	//   ....[94]....
        /*0764*/ 	.word	0x000108e0


	//   ....[95]....
        /*0768*/ 	.word	0x00010910


	//   ....[96]....
        /*076c*/ 	.word	0x000109d0


	//   ....[97]....
        /*0770*/ 	.word	0x000109f0


	//   ....[98]....
        /*0774*/ 	.word	0x00010f40


	//   ....[99]....
        /*0778*/ 	.word	0x00010f60


	//   ....[100]....
        /*077c*/ 	.word	0x000110e0


	//   ....[101]....
        /*0780*/ 	.word	0x000110f0


	//   ....[102]....
        /*0784*/ 	.word	0x00011200


	//   ....[103]....
        /*0788*/ 	.word	0x00011220


	//   ....[104]....
        /*078c*/ 	.word	0x00011330


	//   ....[105]....
        /*0790*/ 	.word	0x00011340


	//   ....[106]....
        /*0794*/ 	.word	0x000114c0


	//   ....[107]....
        /*0798*/ 	.word	0x000115b0


	//   ....[108]....
        /*079c*/ 	.word	0x00011620


	//   ....[109]....
        /*07a0*/ 	.word	0x00011740


	//   ....[110]....
        /*07a4*/ 	.word	0x000117a0


	//   ....[111]....
        /*07a8*/ 	.word	0x000118e0


	//   ....[112]....
        /*07ac*/ 	.word	0x00011940


	//   ....[113]....
        /*07b0*/ 	.word	0x00011a80


	//   ....[114]....
        /*07b4*/ 	.word	0x00011ae0


	//   ....[115]....
        /*07b8*/ 	.word	0x00011b40


	//   ....[116]....
        /*07bc*/ 	.word	0x00011b90


	//   ....[117]....
        /*07c0*/ 	.word	0x000123d0


	//   ....[118]....
        /*07c4*/ 	.word	0x00012420


	//   ....[119]....
        /*07c8*/ 	.word	0x00012470


	//   ....[120]....
        /*07cc*/ 	.word	0x000124c0


	//   ....[121]....
        /*07d0*/ 	.word	0x00012530


	//   ....[122]....
        /*07d4*/ 	.word	0x000125a0


	//   ....[123]....
        /*07d8*/ 	.word	0x000126c0


	//   ....[124]....
        /*07dc*/ 	.word	0x00012720


	//   ....[125]....
        /*07e0*/ 	.word	0x00012860


	//   ....[126]....
        /*07e4*/ 	.word	0x000128c0


	//   ....[127]....
        /*07e8*/ 	.word	0x00012a00


	//   ....[128]....
        /*07ec*/ 	.word	0x00012a60


	//   ....[129]....
        /*07f0*/ 	.word	0x00012ad0


	//   ....[130]....
        /*07f4*/ 	.word	0x00012b40


	//   ....[131]....
        /*07f8*/ 	.word	0x00012c60


	//   ....[132]....
        /*07fc*/ 	.word	0x00012cc0


	//   ....[133]....
        /*0800*/ 	.word	0x00012e00


	//   ....[134]....
        /*0804*/ 	.word	0x00012e60


	//   ....[135]....
        /*0808*/ 	.word	0x00012fa0


	//   ....[136]....
        /*080c*/ 	.word	0x00013000


	//   ....[137]....
        /*0810*/ 	.word	0x00013070


	//   ....[138]....
        /*0814*/ 	.word	0x000130e0


	//   ....[139]....
        /*0818*/ 	.word	0x00013920


	//   ....[140]....
        /*081c*/ 	.word	0x00013960


	//   ....[141]....
        /*0820*/ 	.word	0x000139b0


	//   ....[142]....
        /*0824*/ 	.word	0x000139f0


	//   ....[143]....
        /*0828*/ 	.word	0x00013a40


	//   ....[144]....
        /*082c*/ 	.word	0x00013aa0


	//   ....[145]....
        /*0830*/ 	.word	0x00013b10


	//   ....[146]....
        /*0834*/ 	.word	0x00013c20


	//   ....[147]....
        /*0838*/ 	.word	0x00013c80


	//   ....[148]....
        /*083c*/ 	.word	0x00013d90


	//   ....[149]....
        /*0840*/ 	.word	0x00013df0


	//   ....[150]....
        /*0844*/ 	.word	0x00013f00


	//   ....[151]....
        /*0848*/ 	.word	0x00013f60


	//   ....[152]....
        /*084c*/ 	.word	0x00013fb0


	//   ....[153]....
        /*0850*/ 	.word	0x00013ff0


	//   ....[154]....
        /*0854*/ 	.word	0x00014040


	//   ....[155]....
        /*0858*/ 	.word	0x00014080


	//   ....[156]....
        /*085c*/ 	.word	0x000140d0


	//   ....[157]....
        /*0860*/ 	.word	0x00014130


	//   ....[158]....
        /*0864*/ 	.word	0x00014180


	//   ....[159]....
        /*0868*/ 	.word	0x000141d0


	//   ....[160]....
        /*086c*/ 	.word	0x00014240


	//   ....[161]....
        /*0870*/ 	.word	0x000142b0


	//   ....[162]....
        /*0874*/ 	.word	0x00014320


	//   ....[163]....
        /*0878*/ 	.word	0x00014380


	//   ....[164]....
        /*087c*/ 	.word	0x000143f0


	//   ....[165]....
        /*0880*/ 	.word	0x00014460


	//   ....[166]....
        /*0884*/ 	.word	0x000144d0


	//   ....[167]....
        /*0888*/ 	.word	0x00014530


	//   ....[168]....
        /*088c*/ 	.word	0x000145a0


	//----- nvinfo : EIATTR_EXIT_INSTR_OFFSETS
	.align		4
.L_386:
        /*0890*/ 	.byte	0x04, 0x1c
        /*0892*/ 	.short	(.L_388 - .L_387)


	//   ....[0]....
.L_387:
        /*0894*/ 	.word	0x000000a0


	//   ....[1]....
        /*0898*/ 	.word	0x00011560


	//----- nvinfo : EIATTR_MAX_THREADS
	.align		4
.L_388:
        /*089c*/ 	.byte	0x04, 0x05
        /*089e*/ 	.short	(.L_390 - .L_389)
.L_389:
        /*08a0*/ 	.word	0x00000100
        /*08a4*/ 	.word	0x00000001
        /*08a8*/ 	.word	0x00000001


	//----- nvinfo : EIATTR_CRS_STACK_SIZE
	.align		4
.L_390:
        /*08ac*/ 	.byte	0x04, 0x1e
        /*08ae*/ 	.short	(.L_392 - .L_391)
.L_391:
        /*08b0*/ 	.word	0x00000000
.L_392:


//--------------------- .nv.info._ZN7cutlass13device_kernelIN5flash19enable_sm80_to_sm89INS1_16FlashAttnFwdSm80INS1_25CollectiveMainloopFwdSm80ILi8ELi1ELb1EN4cute5tupleIJNS5_1CILi128EEES8_S8_EEELi128ENS_6half_tEfNS_4arch4Sm80ELb1ELb0ELb1ELb1ELb1ELb0ELb1ELb0EEENS1_21CollectiveEpilogueFwdIS9_NS6_IJNS7_ILi1EEESF_SF_EEESA_SC_Li256ELb1ELb1ELb0ELb0EEENS1_19SingleTileSchedulerILb1ELb0ELb1ELi128EEEEEEEEEvNT_6ParamsE --------------------------
	.section	.nv.info._ZN7cutlass13device_kernelIN5flash19enable_sm80_to_sm89INS1_16FlashAttnFwdSm80INS1_25CollectiveMainloopFwdSm80ILi8ELi1ELb1EN4cute5tupleIJNS5_1CILi128EEES8_S8_EEELi128ENS_6half_tEfNS_4arch4Sm80ELb1ELb0ELb1ELb1ELb1ELb0ELb1ELb0EEENS1_21CollectiveEpilogueFwdIS9_NS6_IJNS7_ILi1EEESF_SF_EEESA_SC_Li256ELb1ELb1ELb0ELb0EEENS1_19SingleTileSchedulerILb1ELb0ELb1ELi128EEEEEEEEEvNT_6ParamsE,"",@"SHT_CUDA_INFO"
	.sectionflags	@""
	.align	4


	//----- nvinfo : EIATTR_CUDA_API_VERSION
	.align		4
        /*0000*/ 	.byte	0x04, 0x37
        /*0002*/ 	.short	(.L_394 - .L_393)
.L_393:
        /*0004*/ 	.word	0x00000082


	//----- nvinfo : EIATTR_SW2861232_WAR
	.align		4
.L_394:
        /*0008*/ 	.byte	0x01, 0x35
	.zero		2


	//----- nvinfo : EIATTR_PARAM_CBANK
	.align		4
        /*000c*/ 	.byte	0x04, 0x0a
        /*000e*/ 	.short	(.L_396 - .L_395)
	.align		4
.L_395:
        /*0010*/ 	.word	index@(.nv.constant0._ZN7cutlass13device_kernelIN5flash19enable_sm80_to_sm89INS1_16FlashAttnFwdSm80INS1_25CollectiveMainloopFwdSm80ILi8ELi1ELb1EN4cute5tupleIJNS5_1CILi128EEES8_S8_EEELi128ENS_6half_tEfNS_4arch4Sm80ELb1ELb0ELb1ELb1ELb1ELb0ELb1ELb0EEENS1_21CollectiveEpilogueFwdIS9_NS6_IJNS7_ILi1EEESF_SF_EEESA_SC_Li256ELb1ELb1ELb0ELb0EEENS1_19SingleTileSchedulerILb1ELb0ELb1ELi128EEEEEEEEEvNT_6ParamsE)
        /*0014*/ 	.short	0x0160
        /*0016*/ 	.short	0x0418


	//----- nvinfo : EIATTR_CBANK_PARAM_SIZE
	.align		4
.L_396:
        /*0018*/ 	.byte	0x03, 0x19
        /*001a*/ 	.short	0x0418


	//----- nvinfo : EIATTR_KPARAM_INFO
	.align		4
        /*001c*/ 	.byte	0x04, 0x17
        /*001e*/ 	.short	(.L_398 - .L_397)
.L_397:
        /*0020*/ 	.word	0x00000000
        /*0024*/ 	.short	0x0000
        /*0026*/ 	.short	0x0000
        /*0028*/ 	.byte	0x00, 0xf0, 0x61, 0x10


	//----- nvinfo : EIATTR_MAXREG_COUNT
	.align		4
.L_398:
        /*002c*/ 	.byte	0x03, 0x1b
        /*002e*/ 	.short	0x00ff


	//----- nvinfo : EIATTR_NUM_BARRIERS
	.align		4
        /*0030*/ 	.byte	0x02, 0x4c
        /*0032*/ 	.byte	0x02
	.zero		1


	//----- nvinfo : EIATTR_ANNOTATIONS
	.align		4
        /*0034*/ 	.byte	0x04, 0x55
        /*0036*/ 	.short	(.L_400 - .L_399)


	//   ....[0]....
.L_399:
        /* <DEDUP_REMOVED lines=36> */


	//----- nvinfo : EIATTR_MERCURY_ISA_VERSION
	.align		4
.L_400:
        /*0268*/ 	.byte	0x03, 0x5f
        /*026a*/ 	.short	0x0000


	//----- nvinfo : EIATTR_COOP_GROUP_MASK_REGIDS
	.align		4
        /*026c*/ 	.byte	0x04, 0x29
        /*026e*/ 	.short	(.L_402 - .L_401)


	//   ....[0]....
.L_401:
        /*0270*/ 	.word	0xffffffff


	//   ....[1]....
        /*0274*/ 	.word	0xffffffff


	//   ....[2]....
        /*0278*/ 	.word	0xffffffff


	//   ....[3]....
        /*027c*/ 	.word	0xffffffff


	//   ....[4]....
        /*0280*/ 	.word	0xffffffff


	//   ....[5]....
        /*0284*/ 	.word	0xffffffff


	//   ....[6]....
        /*0288*/ 	.word	0xffffffff


	//   ....[7]....
        /*028c*/ 	.word	0xffffffff


	//   ....[8]....
        /*0290*/ 	.word	0xffffffff


	//   ....[9]....
        /*0294*/ 	.word	0xffffffff


	//   ....[10]....
        /*0298*/ 	.word	0xffffffff


	//   ....[11]....
        /*029c*/ 	.word	0xffffffff


	//   ....[12]....
        /*02a0*/ 	.word	0xffffffff


	//   ....[13]....
        /*02a4*/ 	.word	0xffffffff


	//   ....[14]....
        /*02a8*/ 	.word	0xffffffff


	//   ....[15]....
        /*02ac*/ 	.word	0xffffffff


	//   ....[16]....
        /*02b0*/ 	.word	0xffffffff


	//   ....[17]....
        /*02b4*/ 	.word	0xffffffff


	//   ....[18]....
        /*02b8*/ 	.word	0xffffffff


	//   ....[19]....
        /*02bc*/ 	.word	0xffffffff


	//   ....[20]....
        /*02c0*/ 	.word	0xffffffff


	//   ....[21]....
        /*02c4*/ 	.word	0xffffffff


	//   ....[22]....
        /*02c8*/ 	.word	0xffffffff


	//   ....[23]....
        /*02cc*/ 	.word	0xffffffff


	//   ....[24]....
        /*02d0*/ 	.word	0xffffffff


	//   ....[25]....
        /*02d4*/ 	.word	0xffffffff


	//   ....[26]....
        /*02d8*/ 	.word	0xffffffff


	//   ....[27]....
        /*02dc*/ 	.word	0xffffffff


	//   ....[28]....
        /*02e0*/ 	.word	0xffffffff


	//   ....[29]....
        /*02e4*/ 	.word	0xffffffff


	//   ....[30]....
        /*02e8*/ 	.word	0xffffffff


	//   ....[31]....
        /*02ec*/ 	.word	0xffffffff


	//   ....[32]....
        /*02f0*/ 	.word	0xffffffff


	//   ....[33]....
        /*02f4*/ 	.word	0xffffffff


	//   ....[34]....
        /*02f8*/ 	.word	0xffffffff


	//   ....[35]....
        /*02fc*/ 	.word	0xffffffff


	//   ....[36]....
        /*0300*/ 	.word	0xffffffff


	//   ....[37]....
        /*0304*/ 	.word	0xffffffff


	//   ....[38]....
        /*0308*/ 	.word	0xffffffff


	//   ....[39]....
        /*030c*/ 	.word	0xffffffff


	//   ....[40]....
        /*0310*/ 	.word	0xffffffff


	//   ....[41]....
        /*0314*/ 	.word	0xffffffff


	//   ....[42]....
        /*0318*/ 	.word	0xffffffff


	//   ....[43]....
        /*031c*/ 	.word	0xffffffff


	//   ....[44]....
        /*0320*/ 	.word	0xffffffff


	//   ....[45]....
        /*0324*/ 	.word	0xffffffff


	//   ....[46]....
        /*0328*/ 	.word	0xffffffff


	//   ....[47]....
        /*032c*/ 	.word	0xffffffff


	//   ....[48]....
        /*0330*/ 	.word	0xffffffff


	//   ....[49]....
        /*0334*/ 	.word	0xffffffff


	//   ....[50]....
        /*0338*/ 	.word	0xffffffff


	//   ....[51]....
        /*033c*/ 	.word	0xffffffff


	//   ....[52]....
        /*0340*/ 	.word	0xffffffff


	//   ....[53]....
        /*0344*/ 	.word	0xffffffff


	//   ....[54]....
        /*0348*/ 	.word	0xffffffff


	//   ....[55]....
        /*034c*/ 	.word	0xffffffff


	//   ....[56]....
        /*0350*/ 	.word	0xffffffff


	//   ....[57]....
        /*0354*/ 	.word	0xffffffff


	//   ....[58]....
        /*0358*/ 	.word	0xffffffff


	//   ....[59]....
        /*035c*/ 	.word	0xffffffff


	//   ....[60]....
        /*0360*/ 	.word	0xffffffff


	//   ....[61]....
        /*0364*/ 	.word	0xffffffff


	//   ....[62]....
        /*0368*/ 	.word	0xffffffff


	//   ....[63]....
        /*036c*/ 	.word	0xffffffff


	//   ....[64]....
        /*0370*/ 	.word	0xffffffff


	//   ....[65]....
        /*0374*/ 	.word	0xffffffff


	//   ....[66]....
        /*0378*/ 	.word	0xffffffff


	//   ....[67]....
        /*037c*/ 	.word	0xffffffff


	//   ....[68]....
        /*0380*/ 	.word	0xffffffff


	//   ....[69]....
        /*0384*/ 	.word	0xffffffff


	//   ....[70]....
        /*0388*/ 	.word	0xffffffff


	//   ....[71]....
        /*038c*/ 	.word	0xffffffff


	//   ....[72]....
        /*0390*/ 	.word	0xffffffff


	//   ....[73]....
        /*0394*/ 	.word	0xffffffff


	//   ....[74]....
        /*0398*/ 	.word	0xffffffff


	//   ....[75]....
        /*039c*/ 	.word	0xffffffff


	//   ....[76]....
        /*03a0*/ 	.word	0xffffffff


	//   ....[77]....
        /*03a4*/ 	.word	0xffffffff


	//   ....[78]....
        /*03a8*/ 	.word	0xffffffff


	//   ....[79]....
        /*03ac*/ 	.word	0xffffffff


	//   ....[80]....
        /*03b0*/ 	.word	0xffffffff


	//   ....[81]....
        /*03b4*/ 	.word	0xffffffff


	//   ....[82]....
        /*03b8*/ 	.word	0xffffffff


	//   ....[83]....
        /*03bc*/ 	.word	0xffffffff


	//   ....[84]....
        /*03c0*/ 	.word	0xffffffff


	//   ....[85]....
        /*03c4*/ 	.word	0xffffffff


	//   ....[86]....
        /*03c8*/ 	.word	0xffffffff


	//   ....[87]....
        /*03cc*/ 	.word	0xffffffff


	//   ....[88]....
        /*03d0*/ 	.word	0xffffffff


	//   ....[89]....
        /*03d4*/ 	.word	0xffffffff


	//   ....[90]....
        /*03d8*/ 	.word	0xffffffff


	//   ....[91]....
        /*03dc*/ 	.word	0xffffffff


	//   ....[92]....
        /*03e0*/ 	.word	0xffffffff


	//   ....[93]....
        /*03e4*/ 	.word	0xffffffff


	//   ....[94]....
        /*03e8*/ 	.word	0xffffffff


	//   ....[95]....
        /*03ec*/ 	.word	0xffffffff


	//   ....[96]....
        /*03f0*/ 	.word	0xffffffff


	//   ....[97]....
        /*03f4*/ 	.word	0xffffffff


	//   ....[98]....
        /*03f8*/ 	.word	0xffffffff


	//   ....[99]....
        /*03fc*/ 	.word	0xffffffff


	//   ....[100]....
        /*0400*/ 	.word	0xffffffff


	//   ....[101]....
        /*0404*/ 	.word	0xffffffff


	//   ....[102]....
        /*0408*/ 	.word	0xffffffff


	//   ....[103]....
        /*040c*/ 	.word	0xffffffff


	//   ....[104]....
        /*0410*/ 	.word	0xffffffff


	//----- nvinfo : EIATTR_COOP_GROUP_INSTR_OFFSETS
	.align		4
.L_402:
        /*0414*/ 	.byte	0x04, 0x28
        /*0416*/ 	.short	(.L_404 - .L_403)


	//   ....[0]....
.L_403:
        /*0418*/ 	.word	0x000000a0


	//   ....[1]....
        /*041c*/ 	.word	0x000012b0


	//   ....[2]....
        /*0420*/ 	.word	0x000012f0


	//   ....[3]....
        /*0424*/ 	.word	0x00001330


	//   ....[4]....
        /*0428*/ 	.word	0x000013f0


	//   ....[5]....
        /*042c*/ 	.word	0x00001480


	//   ....[6]....
        /*0430*/ 	.word	0x00001530


	//   ....[7]....
        /*0434*/ 	.word	0x00001570


	//   ....[8]....
        /*0438*/ 	.word	0x000015a0


	//   ....[9]....
        /*043c*/ 	.word	0x00001810


	//   ....[10]....
        /*0440*/ 	.word	0x00001830


	//   ....[11]....
        /*0444*/ 	.word	0x00001840


	//   ....[12]....
        /*0448*/ 	.word	0x00001850


	//   ....[13]....
        /*044c*/ 	.word	0x00001860


	//   ....[14]....
        /*0450*/ 	.word	0x00001870


	//   ....[15]....
        /*0454*/ 	.word	0x00001880


	//   ....[16]....
        /*0458*/ 	.word	0x00001890


	//   ....[17]....
        /*045c*/ 	.word	0x00001f70


	//   ....[18]....
        /*0460*/ 	.word	0x00001f90


	//   ....[19]....
        /*0464*/ 	.word	0x00001fb0


	//   ....[20]....
        /*0468*/ 	.word	0x00001fc0


	//   ....[21]....
        /*046c*/ 	.word	0x00001fe0


	//   ....[22]....
        /*0470*/ 	.word	0x00001ff0


	//   ....[23]....
        /*0474*/ 	.word	0x00002020


	//   ....[24]....
        /*0478*/ 	.word	0x00002040


	//   ....[25]....
        /*047c*/ 	.word	0x000030b0


	//   ....[26]....
        /*0480*/ 	.word	0x000030d0


	//   ....[27]....
        /*0484*/ 	.word	0x000030e0


	//   ....[28]....
        /*0488*/ 	.word	0x000030f0


	//   ....[29]....
        /*048c*/ 	.word	0x00003100


	//   ....[30]....
        /*0490*/ 	.word	0x00003110


	//   ....[31]....
        /*0494*/ 	.word	0x00003120


	//   ....[32]....
        /*0498*/ 	.word	0x00003150


	//   ....[33]....
        /*049c*/ 	.word	0x000036b0


	//   ....[34]....
        /*04a0*/ 	.word	0x000036e0


	//   ....[35]....
        /*04a4*/ 	.word	0x00004500


	//   ....[36]....
        /*04a8*/ 	.word	0x00004af0


	//   ....[37]....
        /*04ac*/ 	.word	0x00004b00


	//   ....[38]....
        /*04b0*/ 	.word	0x00004b30


	//   ....[39]....
        /*04b4*/ 	.word	0x00006920


	//   ....[40]....
        /*04b8*/ 	.word	0x00006940


	//   ....[41]....
        /*04bc*/ 	.word	0x00006950


	//   ....[42]....
        /*04c0*/ 	.word	0x00006960


	//   ....[43]....
        /*04c4*/ 	.word	0x00006970


	//   ....[44]....
        /*04c8*/ 	.word	0x00006980


	//   ....[45]....
        /*04cc*/ 	.word	0x00006990


	//   ....[46]....
        /*04d0*/ 	.word	0x000069a0


	//   ....[47]....
        /*04d4*/ 	.word	0x000080d0


	//   ....[48]....
        /*04d8*/ 	.word	0x000080f0


	//   ....[49]....
        /*04dc*/ 	.word	0x00008110


	//   ....[50]....
        /*04e0*/ 	.word	0x00008120


	//   ....[51]....
        /*04e4*/ 	.word	0x00008130


	//   ....[52]....
        /*04e8*/ 	.word	0x00008140


	//   ....[53]....
        /*04ec*/ 	.word	0x00008150


	//   ....[54]....
        /*04f0*/ 	.word	0x00008180


	//   ....[55]....
        /*04f4*/ 	.word	0x000083d0


	//   ....[56]....
        /*04f8*/ 	.word	0x00008400


	//   ....[57]....
        /*04fc*/ 	.word	0x00009040


	//   ....[58]....
        /*0500*/ 	.word	0x00009050


	//   ....[59]....
        /*0504*/ 	.word	0x00009070


	//   ....[60]....
        /*0508*/ 	.word	0x00009090


	//   ....[61]....
        /*050c*/ 	.word	0x0000b2a0


	//   ....[62]....
        /*0510*/ 	.word	0x0000b2b0


	//   ....[63]....
        /*0514*/ 	.word	0x0000b2c0


	//   ....[64]....
        /*0518*/ 	.word	0x0000b2d0


	//   ....[65]....
        /*051c*/ 	.word	0x0000b2e0


	//   ....[66]....
        /*0520*/ 	.word	0x0000b2f0


	//   ....[67]....
        /*0524*/ 	.word	0x0000b300


	//   ....[68]....
        /*0528*/ 	.word	0x0000b330


	//   ....[69]....
        /*052c*/ 	.word	0x0000b730


	//   ....[70]....
        /*0530*/ 	.word	0x0000b750


	//   ....[71]....
        /*0534*/ 	.word	0x0000b770


	//   ....[72]....
        /*0538*/ 	.word	0x0000b880


	//   ....[73]....
        /*053c*/ 	.word	0x0000b890


	//   ....[74]....
        /*0540*/ 	.word	0x0000b8a0


	//   ....[75]....
        /*0544*/ 	.word	0x0000b8c0


	//   ....[76]....
        /*0548*/ 	.word	0x0000b8f0


	//   ....[77]....
        /*054c*/ 	.word	0x0000d1d0


	//   ....[78]....
        /*0550*/ 	.word	0x0000d1f0


	//   ....[79]....
        /*0554*/ 	.word	0x0000d210


	//   ....[80]....
        /*0558*/ 	.word	0x0000d230


	//   ....[81]....
        /*055c*/ 	.word	0x0000f1a0


	//   ....[82]....
        /*0560*/ 	.word	0x0000f1b0


	//   ....[83]....
        /*0564*/ 	.word	0x0000f1f0


	//   ....[84]....
        /*0568*/ 	.word	0x0000f200


	//   ....[85]....
        /*056c*/ 	.word	0x00010480


	//   ....[86]....
        /*0570*/ 	.word	0x000104c0


	//   ....[87]....
        /*0574*/ 	.word	0x00010500


	//   ....[88]....
        /*0578*/ 	.word	0x00010540


	//   ....[89]....
        /*057c*/ 	.word	0x00010730


	//   ....[90]....
        /*0580*/ 	.word	0x00010740


	//   ....[91]....
        /*0584*/ 	.word	0x00010830


	//   ....[92]....
        /*0588*/ 	.word	0x00010860


	//   ....[93]....
        /*058c*/ 	.word	0x00010930


	//   ....[94]....
        /*0590*/ 	.word	0x00010960


	//   ....[95]....
        /*0594*/ 	.word	0x00010a30


	//   ....[96]....
        /*0598*/ 	.word	0x00010a50


	//   ....[97]....
        /*059c*/ 	.word	0x00011300


	//   ....[98]....
        /*05a0*/ 	.word	0x00011310


	//   ....[99]....
        /*05a4*/ 	.word	0x000113e0


	//   ....[100]....
        /*05a8*/ 	.word	0x00011410


	//   ....[101]....
        /*05ac*/ 	.word	0x000114e0


	//   ....[102]....
        /*05b0*/ 	.word	0x00011510


	//   ....[103]....
        /*05b4*/ 	.word	0x000115e0


	//   ....[104]....
        /*05b8*/ 	.word	0x00011600


	//----- nvinfo : EIATTR_EXIT_INSTR_OFFSETS
	.align		4
.L_404:
        /*05bc*/ 	.byte	0x04, 0x1c
        /*05be*/ 	.short	(.L_406 - .L_405)


	//   ....[0]....
.L_405:
        /*05c0*/ 	.word	0x00000450


	//   ....[1]....
        /*05c4*/ 	.word	0x00010a60


	//   ....[2]....
        /*05c8*/ 	.word	0x00010ab0


	//   ....[3]....
        /*05cc*/ 	.word	0x00010b10


	//   ....[4]....
        /*05d0*/ 	.word	0x00011610


	//   ....[5]....
        /*05d4*/ 	.word	0x00011660


	//   ....[6]....
        /*05d8*/ 	.word	0x000116c0


	//----- nvinfo : EIATTR_CTAIDZ_USED
	.align		4
.L_406:
        /*05dc*/ 	.byte	0x01, 0x04
	.zero		2


	//----- nvinfo : EIATTR_MAX_THREADS
	.align		4
        /*05e0*/ 	.byte	0x04, 0x05
        /*05e2*/ 	.short	(.L_408 - .L_407)
.L_407:
        /*05e4*/ 	.word	0x00000100
        /*05e8*/ 	.word	0x00000001
        /*05ec*/ 	.word	0x00000001


	//----- nvinfo : EIATTR_CRS_STACK_SIZE
	.align		4
.L_408:
        /*05f0*/ 	.byte	0x04, 0x1e
        /*05f2*/ 	.short	(.L_410 - .L_409)
.L_409:
        /*05f4*/ 	.word	0x00000000
.L_410:


//--------------------- .nv.info._ZN7cutlass13device_kernelIN5flash19enable_sm80_to_sm89INS1_16FlashAttnFwdSm80INS1_25CollectiveMainloopFwdSm80ILi8ELi1ELb1EN4cute5tupleIJNS5_1CILi128EEES8_S8_EEELi128ENS_6half_tEfNS_4arch4Sm80ELb1ELb0ELb1ELb1ELb1ELb1ELb1ELb0EEENS1_21CollectiveEpilogueFwdIS9_NS6_IJNS7_ILi1EEESF_SF_EEESA_SC_Li256ELb1ELb1ELb0ELb0EEENS1_19SingleTileSchedulerILb1ELb0ELb1ELi128EEEEEEEEEvNT_6ParamsE --------------------------
	.section	.nv.info._ZN7cutlass13device_kernelIN5flash19enable_sm80_to_sm89INS1_16FlashAttnFwdSm80INS1_25CollectiveMainloopFwdSm80ILi8ELi1ELb1EN4cute5tupleIJNS5_1CILi128EEES8_S8_EEELi128ENS_6half_tEfNS_4arch4Sm80ELb1ELb0ELb1ELb1ELb1ELb1ELb1ELb0EEENS1_21CollectiveEpilogueFwdIS9_NS6_IJNS7_ILi1EEESF_SF_EEESA_SC_Li256ELb1ELb1ELb0ELb0EEENS1_19SingleTileSchedulerILb1ELb0ELb1ELi128EEEEEEEEEvNT_6ParamsE,"",@"SHT_CUDA_INFO"
	.sectionflags	@""
	.align	4


	//----- nvinfo : EIATTR_CUDA_API_VERSION
	.align		4
        /*0000*/ 	.byte	0x04, 0x37
        /*0002*/ 	.short	(.L_412 - .L_411)
.L_411:
        /*0004*/ 	.word	0x00000082


	//----- nvinfo : EIATTR_SW2861232_WAR
	.align		4
.L_412:
        /*0008*/ 	.byte	0x01, 0x35
	.zero		2


	//----- nvinfo : EIATTR_PARAM_CBANK
	.align		4
        /*000c*/ 	.byte	0x04, 0x0a
        /*000e*/ 	.short	(.L_414 - .L_413)
	.align		4
.L_413:
        /*0010*/ 	.word	index@(.nv.constant0._ZN7cutlass13device_kernelIN5flash19enable_sm80_to_sm89INS1_16FlashAttnFwdSm80INS1_25CollectiveMainloopFwdSm80ILi8ELi1ELb1EN4cute5tupleIJNS5_1CILi128EEES8_S8_EEELi128ENS_6half_tEfNS_4arch4Sm80ELb1ELb0ELb1ELb1ELb1ELb1ELb1ELb0EEENS1_21CollectiveEpilogueFwdIS9_NS6_IJNS7_ILi1EEESF_SF_EEESA_SC_Li256ELb1ELb1ELb0ELb0EEENS1_19SingleTileSchedulerILb1ELb0ELb1ELi128EEEEEEEEEvNT_6ParamsE)
        /*0014*/ 	.short	0x0160
        /*0016*/ 	.short	0x0418


	//----- nvinfo : EIATTR_CBANK_PARAM_SIZE
	.align		4
.L_414:
        /*0018*/ 	.byte	0x03, 0x19
        /*001a*/ 	.short	0x0418


	//----- nvinfo : EIATTR_KPARAM_INFO
	.align		4
        /*001c*/ 	.byte	0x04, 0x17
        /*001e*/ 	.short	(.L_416 - .L_415)
.L_415:
        /*0020*/ 	.word	0x00000000
        /*0024*/ 	.short	0x0000
        /*0026*/ 	.short	0x0000
        /*0028*/ 	.byte	0x00, 0xf0, 0x61, 0x10


	//----- nvinfo : EIATTR_MAXREG_COUNT
	.align		4
.L_416:
        /*002c*/ 	.byte	0x03, 0x1b
        /*002e*/ 	.short	0x00ff


	//----- nvinfo : EIATTR_NUM_BARRIERS
	.align		4
        /*0030*/ 	.byte	0x02, 0x4c
        /*0032*/ 	.byte	0x02
	.zero		1


	//----- nvinfo : EIATTR_ANNOTATIONS
	.align		4
        /*0034*/ 	.byte	0x04, 0x55
        /*0036*/ 	.short	(.L_418 - .L_417)


	//   ....[0]....
.L_417:
        /* <DEDUP_REMOVED lines=26> */


	//----- nvinfo : EIATTR_MERCURY_ISA_VERSION
	.align		4
.L_418:
        /*01c0*/ 	.byte	0x03, 0x5f
        /*01c2*/ 	.short	0x0000


	//----- nvinfo : EIATTR_COOP_GROUP_MASK_REGIDS
	.align		4
        /*01c4*/ 	.byte	0x04, 0x29
        /*01c6*/ 	.short	(.L_420 - .L_419)


	//   ....[0]....
.L_419:
        /*01c8*/ 	.word	0xffffffff


	//   ....[1]....
        /*01cc*/ 	.word	0xffffffff


	//   ....[2]....
        /*01d0*/ 	.word	0xffffffff


	//   ....[3]....
        /*01d4*/ 	.word	0xffffffff


	//   ....[4]....
        /*01d8*/ 	.word	0xffffffff


	//   ....[5]....
        /*01dc*/ 	.word	0xffffffff


	//   ....[6]....
        /*01e0*/ 	.word	0xffffffff


	//   ....[7]....
        /*01e4*/ 	.word	0xffffffff


	//   ....[8]....
        /*01e8*/ 	.word	0xffffffff


	//   ....[9]....
        /*01ec*/ 	.word	0xffffffff


	//   ....[10]....
        /*01f0*/ 	.word	0xffffffff


	//   ....[11]....
        /*01f4*/ 	.word	0xffffffff


	//   ....[12]....
        /*01f8*/ 	.word	0xffffffff


	//   ....[13]....
        /*01fc*/ 	.word	0xffffffff


	//   ....[14]....
        /*0200*/ 	.word	0xffffffff


	//   ....[15]....
        /*0204*/ 	.word	0xffffffff


	//   ....[16]....
        /*0208*/ 	.word	0xffffffff


	//   ....[17]....
        /*020c*/ 	.word	0xffffffff


	//   ....[18]....
        /*0210*/ 	.word	0xffffffff


	//   ....[19]....
        /*0214*/ 	.word	0xffffffff


	//   ....[20]....
        /*0218*/ 	.word	0xffffffff


	//   ....[21]....
        /*021c*/ 	.word	0xffffffff


	//   ....[22]....
        /*0220*/ 	.word	0xffffffff


	//   ....[23]....
        /*0224*/ 	.word	0xffffffff


	//   ....[24]....
        /*0228*/ 	.word	0xffffffff


	//   ....[25]....
        /*022c*/ 	.word	0xffffffff


	//   ....[26]....
        /*0230*/ 	.word	0xffffffff


	//   ....[27]....
        /*0234*/ 	.word	0xffffffff


	//   ....[28]....
        /*0238*/ 	.word	0xffffffff


	//   ....[29]....
        /*023c*/ 	.word	0xffffffff


	//   ....[30]....
        /*0240*/ 	.word	0xffffffff


	//   ....[31]....
        /*0244*/ 	.word	0xffffffff


	//   ....[32]....
        /*0248*/ 	.word	0xffffffff


	//   ....[33]....
        /*024c*/ 	.word	0xffffffff


	//   ....[34]....
        /*0250*/ 	.word	0xffffffff


	//   ....[35]....
        /*0254*/ 	.word	0xffffffff


	//   ....[36]....
        /*0258*/ 	.word	0xffffffff


	//   ....[37]....
        /*025c*/ 	.word	0xffffffff


	//   ....[38]....
        /*0260*/ 	.word	0xffffffff


	//   ....[39]....
        /*0264*/ 	.word	0xffffffff


	//   ....[40]....
        /*0268*/ 	.word	0xffffffff


	//   ....[41]....
        /*026c*/ 	.word	0xffffffff


	//   ....[42]....
        /*0270*/ 	.word	0xffffffff


	//   ....[43]....
        /*0274*/ 	.word	0xffffffff


	//   ....[44]....
        /*0278*/ 	.word	0xffffffff


	//   ....[45]....
        /*027c*/ 	.word	0xffffffff


	//   ....[46]....
        /*0280*/ 	.word	0xffffffff


	//   ....[47]....
        /*0284*/ 	.word	0xffffffff


	//   ....[48]....
        /*0288*/ 	.word	0xffffffff


	//   ....[49]....
        /*028c*/ 	.word	0xffffffff


	//   ....[50]....
        /*0290*/ 	.word	0xffffffff


	//   ....[51]....
        /*0294*/ 	.word	0xffffffff


	//   ....[52]....
        /*0298*/ 	.word	0xffffffff


	//   ....[53]....
        /*029c*/ 	.word	0xffffffff


	//   ....[54]....
        /*02a0*/ 	.word	0xffffffff


	//   ....[55]....
        /*02a4*/ 	.word	0xffffffff


	//   ....[56]....
        /*02a8*/ 	.word	0xffffffff


	//   ....[57]....
        /*02ac*/ 	.word	0xffffffff


	//   ....[58]....
        /*02b0*/ 	.word	0xffffffff


	//   ....[59]....
        /*02b4*/ 	.word	0xffffffff


	//   ....[60]....
        /*02b8*/ 	.word	0xffffffff


	//   ....[61]....
        /*02bc*/ 	.word	0xffffffff


	//   ....[62]....
        /*02c0*/ 	.word	0xffffffff


	//   ....[63]....
        /*02c4*/ 	.word	0xffffffff


	//   ....[64]....
        /*02c8*/ 	.word	0xffffffff


	//   ....[65]....
        /*02cc*/ 	.word	0xffffffff


	//   ....[66]....
        /*02d0*/ 	.word	0xffffffff


	//   ....[67]....
        /*02d4*/ 	.word	0xffffffff


	//   ....[68]....
        /*02d8*/ 	.word	0xffffffff


	//   ....[69]....
        /*02dc*/ 	.word	0xffffffff


	//   ....[70]....
        /*02e0*/ 	.word	0xffffffff


	//   ....[71]....
        /*02e4*/ 	.word	0xffffffff


	//   ....[72]....
        /*02e8*/ 	.word	0xffffffff


	//   ....[73]....
        /*02ec*/ 	.word	0xffffffff


	//   ....[74]....
        /*02f0*/ 	.word	0xffffffff


	//   ....[75]....
        /*02f4*/ 	.word	0xffffffff


	//   ....[76]....
        /*02f8*/ 	.word	0xffffffff


	//   ....[77]....
        /*02fc*/ 	.word	0xffffffff


	//   ....[78]....
        /*0300*/ 	.word	0xffffffff


	//   ....[79]....
        /*0304*/ 	.word	0xffffffff


	//   ....[80]....
        /*0308*/ 	.word	0xffffffff


	//   ....[81]....
        /*030c*/ 	.word	0xffffffff


	//   ....[82]....
        /*0310*/ 	.word	0xffffffff


	//   ....[83]....
        /*0314*/ 	.word	0xffffffff


	//   ....[84]....
        /*0318*/ 	.word	0xffffffff


	//   ....[85]....
        /*031c*/ 	.word	0xffffffff


	//   ....[86]....
        /*0320*/ 	.word	0xffffffff


	//   ....[87]....
        /*0324*/ 	.word	0xffffffff


	//   ....[88]....
        /*0328*/ 	.word	0xffffffff


	//   ....[89]....
        /*032c*/ 	.word	0xffffffff


	//   ....[90]....
        /*0330*/ 	.word	0xffffffff


	//   ....[91]....
        /*0334*/ 	.word	0xffffffff


	//   ....[92]....
        /*0338*/ 	.word	0xffffffff


	//   ....[93]....
        /*033c*/ 	.word	0xffffffff


	//   ....[94]....
        /*0340*/ 	.word	0xffffffff


	//   ....[95]....
        /*0344*/ 	.word	0xffffffff


	//   ....[96]....
        /*0348*/ 	.word	0xffffffff


	//   ....[97]....
        /*034c*/ 	.word	0xffffffff


	//   ....[98]....
        /*0350*/ 	.word	0xffffffff


	//   ....[99]....
        /*0354*/ 	.word	0xffffffff


	//   ....[100]....
        /*0358*/ 	.word	0xffffffff


	//   ....[101]....
        /*035c*/ 	.word	0xffffffff


	//   ....[102]....
        /*0360*/ 	.word	0xffffffff


	//   ....[103]....
        /*0364*/ 	.word	0xffffffff


	//   ....[104]....
        /*0368*/ 	.word	0xffffffff


	//   ....[105]....
        /*036c*/ 	.word	0xffffffff


	//   ....[106]....
        /*0370*/ 	.word	0xffffffff


	//   ....[107]....
        /*0374*/ 	.word	0xffffffff


	//   ....[108]....
        /*0378*/ 	.word	0xffffffff


	//   ....[109]....
        /*037c*/ 	.word	0xffffffff


	//   ....[110]....
        /*0380*/ 	.word	0xffffffff


	//   ....[111]....
        /*0384*/ 	.word	0xffffffff


	//   ....[112]....
        /*0388*/ 	.word	0xffffffff


	//   ....[113]....
        /*038c*/ 	.word	0xffffffff


	//   ....[114]....
        /*0390*/ 	.word	0xffffffff


	//   ....[115]....
        /*0394*/ 	.word	0xffffffff


	//   ....[116]....
        /*0398*/ 	.word	0xffffffff


	//   ....[117]....
        /*039c*/ 	.word	0xffffffff


	//   ....[118]....
        /*03a0*/ 	.word	0xffffffff


	//   ....[119]....
        /*03a4*/ 	.word	0xffffffff


	//   ....[120]....
        /*03a8*/ 	.word	0xffffffff


	//   ....[121]....
        /*03ac*/ 	.word	0xffffffff


	//   ....[122]....
        /*03b0*/ 	.word	0xffffffff


	//   ....[123]....
        /*03b4*/ 	.word	0xffffffff


	//   ....[124]....
        /*03b8*/ 	.word	0xffffffff


	//   ....[125]....
        /*03bc*/ 	.word	0xffffffff


	//   ....[126]....
        /*03c0*/ 	.word	0xffffffff


	//   ....[127]....
        /*03c4*/ 	.word	0xffffffff


	//   ....[128]....
        /*03c8*/ 	.word	0xffffffff


	//   ....[129]....
        /*03cc*/ 	.word	0xffffffff


	//   ....[130]....
        /*03d0*/ 	.word	0xffffffff


	//   ....[131]....
        /*03d4*/ 	.word	0xffffffff


	//   ....[132]....
        /*03d8*/ 	.word	0xffffffff


	//   ....[133]....
        /*03dc*/ 	.word	0xffffffff


	//   ....[134]....
        /*03e0*/ 	.word	0xffffffff


	//   ....[135]....
        /*03e4*/ 	.word	0xffffffff


	//   ....[136]....
        /*03e8*/ 	.word	0xffffffff


	//   ....[137]....
        /*03ec*/ 	.word	0xffffffff


	//   ....[138]....
        /*03f0*/ 	.word	0xffffffff


	//   ....[139]....
        /*03f4*/ 	.word	0xffffffff


	//   ....[140]....
        /*03f8*/ 	.word	0xffffffff


	//   ....[141]....
        /*03fc*/ 	.word	0xffffffff


	//   ....[142]....
        /*0400*/ 	.word	0xffffffff


	//   ....[143]....
        /*0404*/ 	.word	0xffffffff


	//   ....[144]....
        /*0408*/ 	.word	0xffffffff


	//   ....[145]....
        /*040c*/ 	.word	0xffffffff


	//   ....[146]....
        /*0410*/ 	.word	0xffffffff


	//   ....[147]....
        /*0414*/ 	.word	0xffffffff


	//   ....[148]....
        /*0418*/ 	.word	0xffffffff


	//   ....[149]....
        /*041c*/ 	.word	0xffffffff


	//   ....[150]....
        /*0420*/ 	.word	0xffffffff


	//   ....[151]....
        /*0424*/ 	.word	0xffffffff


	//   ....[152]....
        /*0428*/ 	.word	0xffffffff


	//   ....[153]....
        /*042c*/ 	.word	0xffffffff


	//   ....[154]....
        /*0430*/ 	.word	0xffffffff


	//   ....[155]....
        /*0434*/ 	.word	0xffffffff


	//   ....[156]....
        /*0438*/ 	.word	0xffffffff


	//   ....[157]....
        /*043c*/ 	.word	0xffffffff


	//   ....[158]....
        /*0440*/ 	.word	0xffffffff


	//   ....[159]....
        /*0444*/ 	.word	0xffffffff


	//   ....[160]....
        /*0448*/ 	.word	0xffffffff


	//   ....[161]....
        /*044c*/ 	.word	0xffffffff


	//   ....[162]....
        /*0450*/ 	.word	0xffffffff


	//   ....[163]....
        /*0454*/ 	.word	0xffffffff


	//   ....[164]....
        /*0458*/ 	.word	0xffffffff


	//   ....[165]....
        /*045c*/ 	.word	0xffffffff


	//   ....[166]....
        /*0460*/ 	.word	0xffffffff


	//   ....[167]....
        /*0464*/ 	.word	0xffffffff


	//   ....[168]....
        /*0468*/ 	.word	0xffffffff


	//----- nvinfo : EIATTR_COOP_GROUP_INSTR_OFFSETS
	.align		4
.L_420:
        /*046c*/ 	.byte	0x04, 0x28
        /*046e*/ 	.short	(.L_422 - .L_421)


	//   ....[0]....
.L_421:
        /*0470*/ 	.word	0x000000a0


	//   ....[1]....
        /*0474*/ 	.word	0x00002980


	//   ....[2]....
        /*0478*/ 	.word	0x000029d0


	//   ....[3]....
        /*047c*/ 	.word	0x000031a0


	//   ....[4]....
        /*0480*/ 	.word	0x000031c0


	//   ....[5]....
        /*0484*/ 	.word	0x00003910


	//   ....[6]....
        /*0488*/ 	.word	0x00003930


	//   ....[7]....
        /*048c*/ 	.word	0x00004080


	//   ....[8]....
        /*0490*/ 	.word	0x00004090


	//   ....[9]....
        /*0494*/ 	.word	0x00004910


	//   ....[10]....
        /*0498*/ 	.word	0x00004960


	//   ....[11]....
        /*049c*/ 	.word	0x000056a0


	//   ....[12]....
        /*04a0*/ 	.word	0x000056d0


	//   ....[13]....
        /*04a4*/ 	.word	0x00005e50


	//   ....[14]....
        /*04a8*/ 	.word	0x00005e80


	//   ....[15]....
        /*04ac*/ 	.word	0x00006600


	//   ....[16]....
        /*04b0*/ 	.word	0x00006620


	//   ....[17]....
        /*04b4*/ 	.word	0x00006dc0


	//   ....[18]....
        /*04b8*/ 	.word	0x00006df0


	//   ....[19]....
        /*04bc*/ 	.word	0x00006f00


	//   ....[20]....
        /*04c0*/ 	.word	0x00006f30


	//   ....[21]....
        /*04c4*/ 	.word	0x00007000


	//   ....[22]....
        /*04c8*/ 	.word	0x00007030


	//   ....[23]....
        /*04cc*/ 	.word	0x00007100


	//   ....[24]....
        /*04d0*/ 	.word	0x00007120


	//   ....[25]....
        /*04d4*/ 	.word	0x000076b0


	//   ....[26]....
        /*04d8*/ 	.word	0x000076d0


	//   ....[27]....
        /*04dc*/ 	.word	0x000077a0


	//   ....[28]....
        /*04e0*/ 	.word	0x000077d0


	//   ....[29]....
        /*04e4*/ 	.word	0x000078a0


	//   ....[30]....
        /*04e8*/ 	.word	0x000078d0


	//   ....[31]....
        /*04ec*/ 	.word	0x000079a0


	//   ....[32]....
        /*04f0*/ 	.word	0x000079d0


	//   ....[33]....
        /*04f4*/ 	.word	0x00008740


	//   ....[34]....
        /*04f8*/ 	.word	0x000087c0


	//   ....[35]....
        /*04fc*/ 	.word	0x00008810


	//   ....[36]....
        /*0500*/ 	.word	0x00008850


	//   ....[37]....
        /*0504*/ 	.word	0x00008890


	//   ....[38]....
        /*0508*/ 	.word	0x00008930


	//   ....[39]....
        /*050c*/ 	.word	0x00008a50


	//   ....[40]....
        /*0510*/ 	.word	0x00008a70


	//   ....[41]....
        /*0514*/ 	.word	0x00008c90


	//   ....[42]....
        /*0518*/ 	.word	0x00008cc0


	//   ....[43]....
        /*051c*/ 	.word	0x00008de0


	//   ....[44]....
        /*0520*/ 	.word	0x00008e00


	//   ....[45]....
        /*0524*/ 	.word	0x00008e90


	//   ....[46]....
        /*0528*/ 	.word	0x00008eb0


	//   ....[47]....
        /*052c*/ 	.word	0x00008f40


	//   ....[48]....
        /*0530*/ 	.word	0x00008f60


	//   ....[49]....
        /*0534*/ 	.word	0x000093b0


	//   ....[50]....
        /*0538*/ 	.word	0x000093d0


	//   ....[51]....
        /*053c*/ 	.word	0x00009420


	//   ....[52]....
        /*0540*/ 	.word	0x00009430


	//   ....[53]....
        /*0544*/ 	.word	0x00009590


	//   ....[54]....
        /*0548*/ 	.word	0x00009650


	//   ....[55]....
        /*054c*/ 	.word	0x00009690


	//   ....[56]....
        /*0550*/ 	.word	0x000096d0


	//   ....[57]....
        /*0554*/ 	.word	0x00009860


	//   ....[58]....
        /*0558*/ 	.word	0x00009920


	//   ....[59]....
        /*055c*/ 	.word	0x00009960


	//   ....[60]....
        /*0560*/ 	.word	0x000099a0


	//   ....[61]....
        /*0564*/ 	.word	0x00009b50


	//   ....[62]....
        /*0568*/ 	.word	0x00009bd0


	//   ....[63]....
        /*056c*/ 	.word	0x00009c10


	//   ....[64]....
        /*0570*/ 	.word	0x00009c50


	//   ....[65]....
        /*0574*/ 	.word	0x0000b8a0


	//   ....[66]....
        /*0578*/ 	.word	0x0000b8e0


	//   ....[67]....
        /*057c*/ 	.word	0x0000b900


	//   ....[68]....
        /*0580*/ 	.word	0x0000b980


	//   ....[69]....
        /*0584*/ 	.word	0x0000b9f0


	//   ....[70]....
        /*0588*/ 	.word	0x0000ba10


	//   ....[71]....
        /*058c*/ 	.word	0x0000ba30


	//   ....[72]....
        /*0590*/ 	.word	0x0000ba50


	//   ....[73]....
        /*0594*/ 	.word	0x0000bc40


	//   ....[74]....
        /*0598*/ 	.word	0x0000bc80


	//   ....[75]....
        /*059c*/ 	.word	0x0000bce0


	//   ....[76]....
        /*05a0*/ 	.word	0x0000bd00


	//   ....[77]....
        /*05a4*/ 	.word	0x0000be70


	//   ....[78]....
        /*05a8*/ 	.word	0x0000be90


	//   ....[79]....
        /*05ac*/ 	.word	0x0000beb0


	//   ....[80]....
        /*05b0*/ 	.word	0x0000bed0


	//   ....[81]....
        /*05b4*/ 	.word	0x0000dfe0


	//   ....[82]....
        /*05b8*/ 	.word	0x0000e010


	//   ....[83]....
        /*05bc*/ 	.word	0x0000e040


	//   ....[84]....
        /*05c0*/ 	.word	0x0000e070


	//   ....[85]....
        /*05c4*/ 	.word	0x0000e0a0


	//   ....[86]....
        /*05c8*/ 	.word	0x0000e110


	//   ....[87]....
        /*05cc*/ 	.word	0x0000e140


	//   ....[88]....
        /*05d0*/ 	.word	0x0000e160


	//   ....[89]....
        /*05d4*/ 	.word	0x0000f2c0


	//   ....[90]....
        /*05d8*/ 	.word	0x0000f2e0


	//   ....[91]....
        /*05dc*/ 	.word	0x0000f2f0


	//   ....[92]....
        /*05e0*/ 	.word	0x0000f300


	//   ....[93]....
        /*05e4*/ 	.word	0x0000f310


	//   ....[94]....
        /*05e8*/ 	.word	0x0000f320


	//   ....[95]....
        /*05ec*/ 	.word	0x0000f330


	//   ....[96]....
        /*05f0*/ 	.word	0x0000f340


	//   ....[97]....
        /*05f4*/ 	.word	0x0000fed0


	//   ....[98]....
        /*05f8*/ 	.word	0x0000fee0


	//   ....[99]....
        /*05fc*/ 	.word	0x00010c60


	//   ....[100]....
        /*0600*/ 	.word	0x00010d00


	//   ....[101]....
        /*0604*/ 	.word	0x00010d20


	//   ....[102]....
        /*0608*/ 	.word	0x00010d40


	//   ....[103]....
        /*060c*/ 	.word	0x000130b0


	//   ....[104]....
        /*0610*/ 	.word	0x000130c0


	//   ....[105]....
        /*0614*/ 	.word	0x000130d0


	//   ....[106]....
        /*0618*/ 	.word	0x000130e0


	//   ....[107]....
        /*061c*/ 	.word	0x000130f0


	//   ....[108]....
        /*0620*/ 	.word	0x00013100


	//   ....[109]....
        /*0624*/ 	.word	0x00013110


	//   ....[110]....
        /*0628*/ 	.word	0x00013140


	//   ....[111]....
        /*062c*/ 	.word	0x000148f0


	//   ....[112]....
        /*0630*/ 	.word	0x00014900


	//   ....[113]....
        /*0634*/ 	.word	0x00014910


	//   ....[114]....
        /*0638*/ 	.word	0x00014920


	//   ....[115]....
        /*063c*/ 	.word	0x00014930


	//   ....[116]....
        /*0640*/ 	.word	0x00014940


	//   ....[117]....
        /*0644*/ 	.word	0x00014950


	//   ....[118]....
        /*0648*/ 	.word	0x00014980


	//   ....[119]....
        /*064c*/ 	.word	0x00014ba0


	//   ....[120]....
        /*0650*/ 	.word	0x00014bb0


	//   ....[121]....
        /*0654*/ 	.word	0x00015770


	//   ....[122]....
        /*0658*/ 	.word	0x00015880


	//   ....[123]....
        /*065c*/ 	.word	0x000158a0


	//   ....[124]....
        /*0660*/ 	.word	0x00015900


	//   ....[125]....
        /*0664*/ 	.word	0x00017d10


	//   ....[126]....
        /*0668*/ 	.word	0x00017d20


	//   ....[127]....
        /*066c*/ 	.word	0x00017d30


	//   ....[128]....
        /*0670*/ 	.word	0x00017d40


	//   ....[129]....
        /*0674*/ 	.word	0x00017d50


	//   ....[130]....
        /*0678*/ 	.word	0x00017d60


	//   ....[131]....
        /*067c*/ 	.word	0x00017d70


	//   ....[132]....
        /*0680*/ 	.word	0x00017d90


	//   ....[133]....
        /*0684*/ 	.word	0x00018290


	//   ....[134]....
        /*0688*/ 	.word	0x000182c0


	//   ....[135]....
        /*068c*/ 	.word	0x000182e0


	//   ....[136]....
        /*0690*/ 	.word	0x00018320


	//   ....[137]....
        /*0694*/ 	.word	0x00018350


	//   ....[138]....
        /*0698*/ 	.word	0x00018390


	//   ....[139]....
        /*069c*/ 	.word	0x000183f0


	//   ....[140]....
        /*06a0*/ 	.word	0x00018410


	//   ....[141]....
        /*06a4*/ 	.word	0x00019bb0


	//   ....[142]....
        /*06a8*/ 	.word	0x00019bf0


	//   ....[143]....
        /*06ac*/ 	.word	0x00019c20


	//   ....[144]....
        /*06b0*/ 	.word	0x00019c30


	//   ....[145]....
        /*06b4*/ 	.word	0x0001be80


	//   ....[146]....
        /*06b8*/ 	.word	0x0001be90


	//   ....[147]....
        /*06bc*/ 	.word	0x0001bec0


	//   ....[148]....
        /*06c0*/ 	.word	0x0001bee0


	//   ....[149]....
        /*06c4*/ 	.word	0x0001d0f0


	//   ....[150]....
        /*06c8*/ 	.word	0x0001d140


	//   ....[151]....
        /*06cc*/ 	.word	0x0001d1c0


	//   ....[152]....
        /*06d0*/ 	.word	0x0001d1f0


	//   ....[153]....
        /*06d4*/ 	.word	0x0001d400


	//   ....[154]....
        /*06d8*/ 	.word	0x0001d410


	//   ....[155]....
        /*06dc*/ 	.word	0x0001d500


	//   ....[156]....
        /*06e0*/ 	.word	0x0001d530


	//   ....[157]....
        /*06e4*/ 	.word	0x0001d600


	//   ....[158]....
        /*06e8*/ 	.word	0x0001d630


	//   ....[159]....
        /*06ec*/ 	.word	0x0001d700


	//   ....[160]....
        /*06f0*/ 	.word	0x0001d720


	//   ....[161]....
        /*06f4*/ 	.word	0x0001dfb0


	//   ....[162]....
        /*06f8*/ 	.word	0x0001dfd0


	//   ....[163]....
        /*06fc*/ 	.word	0x0001e0b0


	//   ....[164]....
        /*0700*/ 	.word	0x0001e0e0


	//   ....[165]....
        /*0704*/ 	.word	0x0001e1b0


	//   ....[166]....
        /*0708*/ 	.word	0x0001e1e0


	//   ....[167]....
        /*070c*/ 	.word	0x0001e2b0


	//   ....[168]....
        /*0710*/ 	.word	0x0001e2d0


	//----- nvinfo : EIATTR_EXIT_INSTR_OFFSETS
	.align		4
.L_422:
        /*0714*/ 	.byte	0x04, 0x1c
        /*0716*/ 	.short	(.L_424 - .L_423)


	//   ....[0]....
.L_423:
        /*0718*/ 	.word	0x00000450


	//   ....[1]....
        /*071c*/ 	.word	0x0001d730


	//   ....[2]....
        /*0720*/ 	.word	0x0001d780


	//   ....[3]....
        /*0724*/ 	.word	0x0001d7e0


	//   ....[4]....
        /*0728*/ 	.word	0x0001e2e0


	//   ....[5]....
        /*072c*/ 	.word	0x0001e330


	//   ....[6]....
        /*0730*/ 	.word	0x0001e390


	//----- nvinfo : EIATTR_CTAIDZ_USED
	.align		4
.L_424:
        /*0734*/ 	.byte	0x01, 0x04
	.zero		2


	//----- nvinfo : EIATTR_MAX_THREADS
	.align		4
        /*0738*/ 	.byte	0x04, 0x05
        /*073a*/ 	.short	(.L_426 - .L_425)
.L_425:
        /*073c*/ 	.word	0x00000100
        /*0740*/ 	.word	0x00000001
        /*0744*/ 	.word	0x00000001


	//----- nvinfo : EIATTR_CRS_STACK_SIZE
	.align		4
.L_426:
        /*0748*/ 	.byte	0x04, 0x1e
        /*074a*/ 	.short	(.L_428 - .L_427)
.L_427:
        /*074c*/ 	.word	0x00000000
.L_428:


//--------------------- .nv.info._ZN7cutlass13device_kernelIN5flash19enable_sm80_to_sm89INS1_16FlashAttnFwdSm80INS1_25CollectiveMainloopFwdSm80ILi4ELi1ELb0EN4cute5tupleIJNS5_1CILi128EEENS7_ILi64EEES8_EEELi128ENS_6half_tEfNS_4arch4Sm80ELb0ELb0ELb1ELb0ELb1ELb0ELb1ELb0EEENS1_21CollectiveEpilogueFwdINS6_IJS8_S8_S9_EEENS6_IJNS7_ILi1EEESH_SH_EEESB_SD_Li128ELb0ELb1ELb0ELb0EEENS1_19SingleTileSchedulerILb0ELb0ELb1ELi128EEEEEEEEEvNT_6ParamsE --------------------------
	.section	.nv.info._ZN7cutlass13device_kernelIN5flash19enable_sm80_to_sm89INS1_16FlashAttnFwdSm80INS1_25CollectiveMainloopFwdSm80ILi4ELi1ELb0EN4cute5tupleIJNS5_1CILi128EEENS7_ILi64EEES8_EEELi128ENS_6half_tEfNS_4arch4Sm80ELb0ELb0ELb1ELb0ELb1ELb0ELb1ELb0EEENS1_21CollectiveEpilogueFwdINS6_IJS8_S8_S9_EEENS6_IJNS7_ILi1EEESH_SH_EEESB_SD_Li128ELb0ELb1ELb0ELb0EEENS1_19SingleTileSchedulerILb0ELb0ELb1ELi128EEEEEEEEEvNT_6ParamsE,"",@"SHT_CUDA_INFO"
	.sectionflags	@""
	.align	4


	//----- nvinfo : EIATTR_CUDA_API_VERSION
	.align		4
        /*0000*/ 	.byte	0x04, 0x37
        /*0002*/ 	.short	(.L_430 - .L_429)
.L_429:
        /*0004*/ 	.word	0x00000082


	//----- nvinfo : EIATTR_SW2861232_WAR
	.align		4
.L_430:
        /*0008*/ 	.byte	0x01, 0x35
	.zero		2


	//----- nvinfo : EIATTR_PARAM_CBANK
	.align		4
        /*000c*/ 	.byte	0x04, 0x0a
        /*000e*/ 	.short	(.L_432 - .L_431)
	.align		4
.L_431:
        /*0010*/ 	.word	index@(.nv.constant0._ZN7cutlass13device_kernelIN5flash19enable_sm80_to_sm89INS1_16FlashAttnFwdSm80INS1_25CollectiveMainloopFwdSm80ILi4ELi1ELb0EN4cute5tupleIJNS5_1CILi128EEENS7_ILi64EEES8_EEELi128ENS_6half_tEfNS_4arch4Sm80ELb0ELb0ELb1ELb0ELb1ELb0ELb1ELb0EEENS1_21CollectiveEpilogueFwdINS6_IJS8_S8_S9_EEENS6_IJNS7_ILi1EEESH_SH_EEESB_SD_Li128ELb0ELb1ELb0ELb0EEENS1_19SingleTileSchedulerILb0ELb0ELb1ELi128EEEEEEEEEvNT_6ParamsE)
        /*0014*/ 	.short	0x0160
        /*0016*/ 	.short	0x0418


	//----- nvinfo : EIATTR_CBANK_PARAM_SIZE
	.align		4
.L_432:
        /*0018*/ 	.byte	0x03, 0x19
        /*001a*/ 	.short	0x0418


	//----- nvinfo : EIATTR_KPARAM_INFO
	.align		4
        /*001c*/ 	.byte	0x04, 0x17
        /*001e*/ 	.short	(.L_434 - .L_433)
.L_433:
        /*0020*/ 	.word	0x00000000
        /*0024*/ 	.short	0x0000
        /*0026*/ 	.short	0x0000
        /*0028*/ 	.byte	0x00, 0xf0, 0x61, 0x10


	//----- nvinfo : EIATTR_MAXREG_COUNT
	.align		4
.L_434:
        /*002c*/ 	.byte	0x03, 0x1b
        /*002e*/ 	.short	0x00ff


	//----- nvinfo : EIATTR_NUM_BARRIERS
	.align		4
        /*0030*/ 	.byte	0x02, 0x4c
        /*0032*/ 	.byte	0x02
	.zero		1


	//----- nvinfo : EIATTR_ANNOTATIONS
	.align		4
        /*0034*/ 	.byte	0x04, 0x55
        /*0036*/ 	.short	(.L_436 - .L_435)


	//   ....[0]....
.L_435:
        /* <DEDUP_REMOVED lines=27> */


	//----- nvinfo : EIATTR_MERCURY_ISA_VERSION
	.align		4
.L_436:
        /*01d0*/ 	.byte	0x03, 0x5f
        /*01d2*/ 	.short	0x0000


	//----- nvinfo : EIATTR_COOP_GROUP_MASK_REGIDS
	.align		4
        /*01d4*/ 	.byte	0x04, 0x29
        /*01d6*/ 	.short	(.L_438 - .L_437)


	//   ....[0]....
.L_437:
        /*01d8*/ 	.word	0xffffffff


	//   ....[1]....
        /*01dc*/ 	.word	0xffffffff


	//   ....[2]....
        /*01e0*/ 	.word	0xffffffff


	//   ....[3]....
        /*01e4*/ 	.word	0xffffffff


	//   ....[4]....
        /*01e8*/ 	.word	0xffffffff


	//   ....[5]....
        /*01ec*/ 	.word	0xffffffff


	//   ....[6]....
        /*01f0*/ 	.word	0xffffffff


	//   ....[7]....
        /*01f4*/ 	.word	0xffffffff


	//   ....[8]....
        /*01f8*/ 	.word	0xffffffff


	//   ....[9]....
        /*01fc*/ 	.word	0xffffffff


	//   ....[10]....
        /*0200*/ 	.word	0xffffffff


	//   ....[11]....
        /*0204*/ 	.word	0xffffffff


	//   ....[12]....
        /*0208*/ 	.word	0xffffffff


	//   ....[13]....
        /*020c*/ 	.word	0xffffffff


	//   ....[14]....
        /*0210*/ 	.word	0xffffffff


	//   ....[15]....
        /*0214*/ 	.word	0xffffffff


	//   ....[16]....
        /*0218*/ 	.word	0xffffffff


	//   ....[17]....
        /*021c*/ 	.word	0xffffffff


	//   ....[18]....
        /*0220*/ 	.word	0xffffffff


	//   ....[19]....
        /*0224*/ 	.word	0xffffffff


	//   ....[20]....
        /*0228*/ 	.word	0xffffffff


	//   ....[21]....
        /*022c*/ 	.word	0xffffffff


	//   ....[22]....
        /*0230*/ 	.word	0xffffffff


	//   ....[23]....
        /*0234*/ 	.word	0xffffffff


	//   ....[24]....
        /*0238*/ 	.word	0xffffffff


	//   ....[25]....
        /*023c*/ 	.word	0xffffffff


	//   ....[26]....
        /*0240*/ 	.word	0xffffffff


	//   ....[27]....
        /*0244*/ 	.word	0xffffffff


	//   ....[28]....
        /*0248*/ 	.word	0xffffffff


	//   ....[29]....
        /*024c*/ 	.word	0xffffffff


	//   ....[30]....
        /*0250*/ 	.word	0xffffffff


	//   ....[31]....
        /*0254*/ 	.word	0xffffffff


	//   ....[32]....
        /*0258*/ 	.word	0xffffffff


	//   ....[33]....
        /*025c*/ 	.word	0xffffffff


	//   ....[34]....
        /*0260*/ 	.word	0xffffffff


	//   ....[35]....
        /*0264*/ 	.word	0xffffffff


	//   ....[36]....
        /*0268*/ 	.word	0xffffffff


	//   ....[37]....
        /*026c*/ 	.word	0xffffffff


	//   ....[38]....
        /*0270*/ 	.word	0xffffffff


	//   ....[39]....
        /*0274*/ 	.word	0xffffffff


	//   ....[40]....
        /*0278*/ 	.word	0xffffffff


	//   ....[41]....
        /*027c*/ 	.word	0xffffffff


	//   ....[42]....
        /*0280*/ 	.word	0xffffffff


	//   ....[43]....
        /*0284*/ 	.word	0xffffffff


	//   ....[44]....
        /*0288*/ 	.word	0xffffffff


	//   ....[45]....
        /*028c*/ 	.word	0xffffffff


	//   ....[46]....
        /*0290*/ 	.word	0xffffffff


	//   ....[47]....
        /*0294*/ 	.word	0xffffffff


	//   ....[48]....
        /*0298*/ 	.word	0xffffffff


	//   ....[49]....
        /*029c*/ 	.word	0xffffffff


	//   ....[50]....
        /*02a0*/ 	.word	0xffffffff


	//   ....[51]....
        /*02a4*/ 	.word	0xffffffff


	//   ....[52]....
        /*02a8*/ 	.word	0xffffffff


	//   ....[53]....
        /*02ac*/ 	.word	0xffffffff


	//   ....[54]....
        /*02b0*/ 	.word	0xffffffff


	//   ....[55]....
        /*02b4*/ 	.word	0xffffffff


	//   ....[56]....
        /*02b8*/ 	.word	0xffffffff


	//   ....[57]....
        /*02bc*/ 	.word	0xffffffff


	//   ....[58]....
        /*02c0*/ 	.word	0xffffffff


	//   ....[59]....
        /*02c4*/ 	.word	0xffffffff


	//   ....[60]....
        /*02c8*/ 	.word	0xffffffff


	//   ....[61]....
        /*02cc*/ 	.word	0xffffffff


	//   ....[62]....
        /*02d0*/ 	.word	0xffffffff


	//   ....[63]....
        /*02d4*/ 	.word	0xffffffff


	//   ....[64]....
        /*02d8*/ 	.word	0xffffffff


	//   ....[65]....
        /*02dc*/ 	.word	0xffffffff


	//   ....[66]....
        /*02e0*/ 	.word	0xffffffff


	//   ....[67]....
        /*02e4*/ 	.word	0xffffffff


	//   ....[68]....
        /*02e8*/ 	.word	0xffffffff


	//   ....[69]....
        /*02ec*/ 	.word	0xffffffff


	//   ....[70]....
        /*02f0*/ 	.word	0xffffffff


	//   ....[71]....
        /*02f4*/ 	.word	0xffffffff


	//   ....[72]....
        /*02f8*/ 	.word	0xffffffff


	//   ....[73]....
        /*02fc*/ 	.word	0xffffffff


	//   ....[74]....
        /*0300*/ 	.word	0xffffffff


	//   ....[75]....
        /*0304*/ 	.word	0xffffffff


	//   ....[76]....
        /*0308*/ 	.word	0xffffffff


	//   ....[77]....
        /*030c*/ 	.word	0xffffffff


	//   ....[78]....
        /*0310*/ 	.word	0xffffffff


	//   ....[79]....
        /*0314*/ 	.word	0xffffffff


	//   ....[80]....
        /*0318*/ 	.word	0xffffffff


	//   ....[81]....
        /*031c*/ 	.word	0xffffffff


	//   ....[82]....
        /*0320*/ 	.word	0xffffffff


	//   ....[83]....
        /*0324*/ 	.word	0xffffffff


	//   ....[84]....
        /*0328*/ 	.word	0xffffffff


	//   ....[85]....
        /*032c*/ 	.word	0xffffffff


	//   ....[86]....
        /*0330*/ 	.word	0xffffffff


	//   ....[87]....
        /*0334*/ 	.word	0xffffffff


	//   ....[88]....
        /*0338*/ 	.word	0xffffffff


	//   ....[89]....
        /*033c*/ 	.word	0xffffffff


	//   ....[90]....
        /*0340*/ 	.word	0xffffffff


	//   ....[91]....
        /*0344*/ 	.word	0xffffffff


	//   ....[92]....
        /*0348*/ 	.word	0xffffffff


	//   ....[93]....
        /*034c*/ 	.word	0xffffffff


	//   ....[94]....
        /*0350*/ 	.word	0xffffffff


	//   ....[95]....
        /*0354*/ 	.word	0xffffffff


	//   ....[96]....
        /*0358*/ 	.word	0xffffffff


	//   ....[97]....
        /*035c*/ 	.word	0xffffffff


	//   ....[98]....
        /*0360*/ 	.word	0xffffffff


	//   ....[99]....
        /*0364*/ 	.word	0xffffffff


	//   ....[100]....
        /*0368*/ 	.word	0xffffffff


	//   ....[101]....
        /*036c*/ 	.word	0xffffffff


	//   ....[102]....
        /*0370*/ 	.word	0xffffffff


	//   ....[103]....
        /*0374*/ 	.word	0xffffffff


	//----- nvinfo : EIATTR_COOP_GROUP_INSTR_OFFSETS
	.align		4
.L_438:
        /*0378*/ 	.byte	0x04, 0x28
        /*037a*/ 	.short	(.L_440 - .L_439)


	//   ....[0]....
.L_439:
        /*037c*/ 	.word	0x00000520


	//   ....[1]....
        /*0380*/ 	.word	0x00000530


	//   ....[2]....
        /*0384*/ 	.word	0x00000550


	//   ....[3]....
        /*0388*/ 	.word	0x00000560


	//   ....[4]....
        /*038c*/ 	.word	0x00000640


	//   ....[5]....
        /*0390*/ 	.word	0x00000660


	//   ....[6]....
        /*0394*/ 	.word	0x00000730


	//   ....[7]....
        /*0398*/ 	.word	0x00000810


	//   ....[8]....
        /*039c*/ 	.word	0x00000820


	//   ....[9]....
        /*03a0*/ 	.word	0x00000900


	//   ....[10]....
        /*03a4*/ 	.word	0x00000920


	//   ....[11]....
        /*03a8*/ 	.word	0x000009f0


	//   ....[12]....
        /*03ac*/ 	.word	0x00000a10


	//   ....[13]....
        /*03b0*/ 	.word	0x00000b60


	//   ....[14]....
        /*03b4*/ 	.word	0x00000b70


	//   ....[15]....
        /*03b8*/ 	.word	0x00000b80


	//   ....[16]....
        /*03bc*/ 	.word	0x000010a0


	//   ....[17]....
        /*03c0*/ 	.word	0x000010c0


	//   ....[18]....
        /*03c4*/ 	.word	0x000010f0


	//   ....[19]....
        /*03c8*/ 	.word	0x00001120


	//   ....[20]....
        /*03cc*/ 	.word	0x00001150


	//   ....[21]....
        /*03d0*/ 	.word	0x00001170


	//   ....[22]....
        /*03d4*/ 	.word	0x00001190


	//   ....[23]....
        /*03d8*/ 	.word	0x000011b0


	//   ....[24]....
        /*03dc*/ 	.word	0x00001840


	//   ....[25]....
        /*03e0*/ 	.word	0x00001870


	//   ....[26]....
        /*03e4*/ 	.word	0x00001880


	//   ....[27]....
        /*03e8*/ 	.word	0x000018c0


	//   ....[28]....
        /*03ec*/ 	.word	0x00001900


	//   ....[29]....
        /*03f0*/ 	.word	0x00001920


	//   ....[30]....
        /*03f4*/ 	.word	0x00001940


	//   ....[31]....
        /*03f8*/ 	.word	0x00001950


	//   ....[32]....
        /*03fc*/ 	.word	0x00003070


	//   ....[33]....
        /*0400*/ 	.word	0x00003090


	//   ....[34]....
        /*0404*/ 	.word	0x000030b0


	//   ....[35]....
        /*0408*/ 	.word	0x000030d0


	//   ....[36]....
        /*040c*/ 	.word	0x000030f0


	//   ....[37]....
        /*0410*/ 	.word	0x00003100


	//   ....[38]....
        /*0414*/ 	.word	0x00003110


	//   ....[39]....
        /*0418*/ 	.word	0x00003130


	//   ....[40]....
        /*041c*/ 	.word	0x000039c0


	//   ....[41]....
        /*0420*/ 	.word	0x00003ac0


	//   ....[42]....
        /*0424*/ 	.word	0x00003ba0


	//   ....[43]....
        /*0428*/ 	.word	0x00003d00


	//   ....[44]....
        /*042c*/ 	.word	0x00003db0


	//   ....[45]....
        /*0430*/ 	.word	0x00003dd0


	//   ....[46]....
        /*0434*/ 	.word	0x00003ee0


	//   ....[47]....
        /*0438*/ 	.word	0x00003f10


	//   ....[48]....
        /*043c*/ 	.word	0x00005b10


	//   ....[49]....
        /*0440*/ 	.word	0x00005b20


	//   ....[50]....
        /*0444*/ 	.word	0x00005b30


	//   ....[51]....
        /*0448*/ 	.word	0x00005b40


	//   ....[52]....
        /*044c*/ 	.word	0x00005b50


	//   ....[53]....
        /*0450*/ 	.word	0x00005b60


	//   ....[54]....
        /*0454*/ 	.word	0x00005b70


	//   ....[55]....
        /*0458*/ 	.word	0x00005b90


	//   ....[56]....
        /*045c*/ 	.word	0x00005fa0


	//   ....[57]....
        /*0460*/ 	.word	0x00005fb0


	//   ....[58]....
        /*0464*/ 	.word	0x00005fc0


	//   ....[59]....
        /*0468*/ 	.word	0x00005fd0


	//   ....[60]....
        /*046c*/ 	.word	0x00005ff0


	//   ....[61]....
        /*0470*/ 	.word	0x00006010


	//   ....[62]....
        /*0474*/ 	.word	0x00006060


	//   ....[63]....
        /*0478*/ 	.word	0x000060a0


	//   ....[64]....
        /*047c*/ 	.word	0x000076c0


	//   ....[65]....
        /*0480*/ 	.word	0x00007790


	//   ....[66]....
        /*0484*/ 	.word	0x00007880


	//   ....[67]....
        /*0488*/ 	.word	0x000078c0


	//   ....[68]....
        /*048c*/ 	.word	0x000078d0


	//   ....[69]....
        /*0490*/ 	.word	0x00007900


	//   ....[70]....
        /*0494*/ 	.word	0x00007990


	//   ....[71]....
        /*0498*/ 	.word	0x00007ad0


	//   ....[72]....
        /*049c*/ 	.word	0x0000a130


	//   ....[73]....
        /*04a0*/ 	.word	0x0000a2d0


	//   ....[74]....
        /*04a4*/ 	.word	0x0000a2e0


	//   ....[75]....
        /*04a8*/ 	.word	0x0000a310


	//   ....[76]....
        /*04ac*/ 	.word	0x0000a320


	//   ....[77]....
        /*04b0*/ 	.word	0x0000a340


	//   ....[78]....
        /*04b4*/ 	.word	0x0000a390


	//   ....[79]....
        /*04b8*/ 	.word	0x0000a3c0


	//   ....[80]....
        /*04bc*/ 	.word	0x0000bc60


	//   ....[81]....
        /*04c0*/ 	.word	0x0000bc70


	//   ....[82]....
        /*04c4*/ 	.word	0x0000bc90


	//   ....[83]....
        /*04c8*/ 	.word	0x0000bca0


	//   ....[84]....
        /*04cc*/ 	.word	0x0000bcb0


	//   ....[85]....
        /*04d0*/ 	.word	0x0000bcc0


	//   ....[86]....
        /*04d4*/ 	.word	0x0000bcd0


	//   ....[87]....
        /*04d8*/ 	.word	0x0000bce0


	//   ....[88]....
        /*04dc*/ 	.word	0x0000be80


	//   ....[89]....
        /*04e0*/ 	.word	0x0000bea0


	//   ....[90]....
        /*04e4*/ 	.word	0x0000bf90


	//   ....[91]....
        /*04e8*/ 	.word	0x0000bfc0


	//   ....[92]....
        /*04ec*/ 	.word	0x0000c090


	//   ....[93]....
        /*04f0*/ 	.word	0x0000c0c0


	//   ....[94]....
        /*04f4*/ 	.word	0x0000c190


	//   ....[95]....
        /*04f8*/ 	.word	0x0000c1c0


	//   ....[96]....
        /*04fc*/ 	.word	0x0000c290


	//   ....[97]....
        /*0500*/ 	.word	0x0000c2c0


	//   ....[98]....
        /*0504*/ 	.word	0x0000c390


	//   ....[99]....
        /*0508*/ 	.word	0x0000c3c0


	//   ....[100]....
        /*050c*/ 	.word	0x0000c490


	//   ....[101]....
        /*0510*/ 	.word	0x0000c4c0


	//   ....[102]....
        /*0514*/ 	.word	0x0000c580


	//   ....[103]....
        /*0518*/ 	.word	0x0000c590


	//----- nvinfo : EIATTR_EXIT_INSTR_OFFSETS
	.align		4
.L_440:
        /*051c*/ 	.byte	0x04, 0x1c
        /*051e*/ 	.short	(.L_442 - .L_441)


	//   ....[0]....
.L_441:
        /*0520*/ 	.word	0x00000040


	//   ....[1]....
        /*0524*/ 	.word	0x0000c5c0


	//   ....[2]....
        /*0528*/ 	.word	0x0000c610


	//   ....[3]....
        /*052c*/ 	.word	0x0000c670


	//----- nvinfo : EIATTR_CTAIDZ_USED
	.align		4
.L_442:
        /*0530*/ 	.byte	0x01, 0x04
	.zero		2


	//----- nvinfo : EIATTR_MAX_THREADS
	.align		4
        /*0534*/ 	.byte	0x04, 0x05
        /*0536*/ 	.short	(.L_444 - .L_443)
.L_443:
        /*0538*/ 	.word	0x00000080
        /*053c*/ 	.word	0x00000001
        /*0540*/ 	.word	0x00000001


	//----- nvinfo : EIATTR_CRS_STACK_SIZE
	.align		4
.L_444:
        /*0544*/ 	.byte	0x04, 0x1e
        /*0546*/ 	.short	(.L_446 - .L_445)
.L_445:
        /*0548*/ 	.word	0x00000000
.L_446:


//--------------------- .nv.info._ZN7cutlass13device_kernelIN5flash19enable_sm80_to_sm89INS1_16FlashAttnFwdSm80INS1_25CollectiveMainloopFwdSm80ILi4ELi1ELb0EN4cute5tupleIJNS5_1CILi128EEENS7_ILi64EEES8_EEELi128ENS_6half_tEfNS_4arch4Sm80ELb0ELb0ELb1ELb1ELb1ELb0ELb1ELb0EEENS1_21CollectiveEpilogueFwdINS6_IJS8_S8_S9_EEENS6_IJNS7_ILi1EEESH_SH_EEESB_SD_Li128ELb1ELb1ELb0ELb0EEENS1_19SingleTileSchedulerILb1ELb0ELb1ELi128EEEEEEEEEvNT_6ParamsE --------------------------
	.section	.nv.info._ZN7cutlass13device_kernelIN5flash19enable_sm80_to_sm89INS1_16FlashAttnFwdSm80INS1_25CollectiveMainloopFwdSm80ILi4ELi1ELb0EN4cute5tupleIJNS5_1CILi128EEENS7_ILi64EEES8_EEELi128ENS_6half_tEfNS_4arch4Sm80ELb0ELb0ELb1ELb1ELb1ELb0ELb1ELb0EEENS1_21CollectiveEpilogueFwdINS6_IJS8_S8_S9_EEENS6_IJNS7_ILi1EEESH_SH_EEESB_SD_Li128ELb1ELb1ELb0ELb0EEENS1_19SingleTileSchedulerILb1ELb0ELb1ELi128EEEEEEEEEvNT_6ParamsE,"",@"SHT_CUDA_INFO"
	.sectionflags	@""
	.align	4


	//----- nvinfo : EIATTR_CUDA_API_VERSION
	.align		4
        /*0000*/ 	.byte	0x04, 0x37
        /*0002*/ 	.short	(.L_448 - .L_447)
.L_447:
        /*0004*/ 	.word	0x00000082


	//----- nvinfo : EIATTR_SW2861232_WAR
	.align		4
.L_448:
        /*0008*/ 	.byte	0x01, 0x35
	.zero		2


	//----- nvinfo : EIATTR_PARAM_CBANK
	.align		4
        /*000c*/ 	.byte	0x04, 0x0a
        /*000e*/ 	.short	(.L_450 - .L_449)
	.align		4
.L_449:
        /*0010*/ 	.word	index@(.nv.constant0._ZN7cutlass13device_kernelIN5flash19enable_sm80_to_sm89INS1_16FlashAttnFwdSm80INS1_25CollectiveMainloopFwdSm80ILi4ELi1ELb0EN4cute5tupleIJNS5_1CILi128EEENS7_ILi64EEES8_EEELi128ENS_6half_tEfNS_4arch4Sm80ELb0ELb0ELb1ELb1ELb1ELb0ELb1ELb0EEENS1_21CollectiveEpilogueFwdINS6_IJS8_S8_S9_EEENS6_IJNS7_ILi1EEESH_SH_EEESB_SD_Li128ELb1ELb1ELb0ELb0EEENS1_19SingleTileSchedulerILb1ELb0ELb1ELi128EEEEEEEEEvNT_6ParamsE)
        /*0014*/ 	.short	0x0160
        /*0016*/ 	.short	0x0418


	//----- nvinfo : EIATTR_CBANK_PARAM_SIZE
	.align		4
.L_450:
        /*0018*/ 	.byte	0x03, 0x19
        /*001a*/ 	.short	0x0418


	//----- nvinfo : EIATTR_KPARAM_INFO
	.align		4
        /*001c*/ 	.byte	0x04, 0x17
        /*001e*/ 	.short	(.L_452 - .L_451)
.L_451:
        /*0020*/ 	.word	0x00000000
        /*0024*/ 	.short	0x0000
        /*0026*/ 	.short	0x0000
        /*0028*/ 	.byte	0x00, 0xf0, 0x61, 0x10


	//----- nvinfo : EIATTR_MAXREG_COUNT
	.align		4
.L_452:
        /*002c*/ 	.byte	0x03, 0x1b
        /*002e*/ 	.short	0x00ff


	//----- nvinfo : EIATTR_NUM_BARRIERS
	.align		4
        /*0030*/ 	.byte	0x02, 0x4c
        /*0032*/ 	.byte	0x02
	.zero		1


	//----- nvinfo : EIATTR_ANNOTATIONS
	.align		4
        /*0034*/ 	.byte	0x04, 0x55
        /*0036*/ 	.short	(.L_454 - .L_453)


	//   ....[0]....
.L_453:
        /* <DEDUP_REMOVED lines=58> */


	//----- nvinfo : EIATTR_MERCURY_ISA_VERSION
	.align		4
.L_454:
        /*03c8*/ 	.byte	0x03, 0x5f
        /*03ca*/ 	.short	0x0000


	//----- nvinfo : EIATTR_COOP_GROUP_MASK_REGIDS
	.align		4
        /*03cc*/ 	.byte	0x04, 0x29
        /*03ce*/ 	.short	(.L_456 - .L_455)


	//   ....[0]....
.L_455:
        /*03d0*/ 	.word	0xffffffff


	//   ....[1]....
        /*03d4*/ 	.word	0xffffffff


	//   ....[2]....
        /*03d8*/ 	.word	0xffffffff


	//   ....[3]....
        /*03dc*/ 	.word	0xffffffff


	//   ....[4]....
        /*03e0*/ 	.word	0xffffffff


	//   ....[5]....
        /*03e4*/ 	.word	0xffffffff


	//   ....[6]....
        /*03e8*/ 	.word	0xffffffff


	//   ....[7]....
        /*03ec*/ 	.word	0xffffffff


	//   ....[8]....
        /*03f0*/ 	.word	0xffffffff


	//   ....[9]....
        /*03f4*/ 	.word	0xffffffff


	//   ....[10]....
        /*03f8*/ 	.word	0xffffffff


	//   ....[11]....
        /*03fc*/ 	.word	0xffffffff


	//   ....[12]....
        /*0400*/ 	.word	0xffffffff


	//   ....[13]....
        /*0404*/ 	.word	0xffffffff


	//   ....[14]....
        /*0408*/ 	.word	0xffffffff


	//   ....[15]....
        /*040c*/ 	.word	0xffffffff


	//   ....[16]....
        /*0410*/ 	.word	0xffffffff


	//   ....[17]....
        /*0414*/ 	.word	0xffffffff


	//   ....[18]....
        /*0418*/ 	.word	0xffffffff


	//   ....[19]....
        /*041c*/ 	.word	0xffffffff


	//   ....[20]....
        /*0420*/ 	.word	0xffffffff


	//   ....[21]....
        /*0424*/ 	.word	0xffffffff


	//   ....[22]....
        /*0428*/ 	.word	0xffffffff


	//   ....[23]....
        /*042c*/ 	.word	0xffffffff


	//   ....[24]....
        /*0430*/ 	.word	0xffffffff


	//   ....[25]....
        /*0434*/ 	.word	0xffffffff


	//   ....[26]....
        /*0438*/ 	.word	0xffffffff


	//   ....[27]....
        /*043c*/ 	.word	0xffffffff


	//   ....[28]....
        /*0440*/ 	.word	0xffffffff


	//   ....[29]....
        /*0444*/ 	.word	0xffffffff


	//   ....[30]....
        /*0448*/ 	.word	0xffffffff


	//   ....[31]....
        /*044c*/ 	.word	0xffffffff


	//   ....[32]....
        /*0450*/ 	.word	0xffffffff


	//   ....[33]....
        /*0454*/ 	.word	0xffffffff


	//   ....[34]....
        /*0458*/ 	.word	0xffffffff


	//   ....[35]....
        /*045c*/ 	.word	0xffffffff


	//   ....[36]....
        /*0460*/ 	.word	0xffffffff


	//   ....[37]....
        /*0464*/ 	.word	0xffffffff


	//   ....[38]....
        /*0468*/ 	.word	0xffffffff


	//   ....[39]....
        /*046c*/ 	.word	0xffffffff


	//   ....[40]....
        /*0470*/ 	.word	0xffffffff


	//   ....[41]....
        /*0474*/ 	.word	0xffffffff


	//   ....[42]....
        /*0478*/ 	.word	0xffffffff


	//   ....[43]....
        /*047c*/ 	.word	0xffffffff


	//   ....[44]....
        /*0480*/ 	.word	0xffffffff


	//   ....[45]....
        /*0484*/ 	.word	0xffffffff


	//   ....[46]....
        /*0488*/ 	.word	0xffffffff


	//   ....[47]....
        /*048c*/ 	.word	0xffffffff


	//   ....[48]....
        /*0490*/ 	.word	0xffffffff


	//   ....[49]....
        /*0494*/ 	.word	0xffffffff


	//   ....[50]....
        /*0498*/ 	.word	0xffffffff


	//   ....[51]....
        /*049c*/ 	.word	0xffffffff


	//   ....[52]....
        /*04a0*/ 	.word	0xffffffff


	//   ....[53]....
        /*04a4*/ 	.word	0xffffffff


	//   ....[54]....
        /*04a8*/ 	.word	0xffffffff


	//   ....[55]....
        /*04ac*/ 	.word	0xffffffff


	//   ....[56]....
        /*04b0*/ 	.word	0xffffffff


	//   ....[57]....
        /*04b4*/ 	.word	0xffffffff


	//   ....[58]....
        /*04b8*/ 	.word	0xffffffff


	//   ....[59]....
        /*04bc*/ 	.word	0xffffffff


	//   ....[60]....
        /*04c0*/ 	.word	0xffffffff


	//   ....[61]....
        /*04c4*/ 	.word	0xffffffff


	//   ....[62]....
        /*04c8*/ 	.word	0xffffffff


	//   ....[63]....
        /*04cc*/ 	.word	0xffffffff


	//   ....[64]....
        /*04d0*/ 	.word	0xffffffff


	//   ....[65]....
        /*04d4*/ 	.word	0xffffffff


	//   ....[66]....
        /*04d8*/ 	.word	0xffffffff


	//   ....[67]....
        /*04dc*/ 	.word	0xffffffff


	//   ....[68]....
        /*04e0*/ 	.word	0xffffffff


	//   ....[69]....
        /*04e4*/ 	.word	0xffffffff


	//   ....[70]....
        /*04e8*/ 	.word	0xffffffff


	//   ....[71]....
        /*04ec*/ 	.word	0xffffffff


	//   ....[72]....
        /*04f0*/ 	.word	0xffffffff


	//   ....[73]....
        /*04f4*/ 	.word	0xffffffff


	//   ....[74]....
        /*04f8*/ 	.word	0xffffffff


	//   ....[75]....
        /*04fc*/ 	.word	0xffffffff


	//   ....[76]....
        /*0500*/ 	.word	0xffffffff


	//   ....[77]....
        /*0504*/ 	.word	0xffffffff


	//   ....[78]....
        /*0508*/ 	.word	0xffffffff


	//   ....[79]....
        /*050c*/ 	.word	0xffffffff


	//   ....[80]....
        /*0510*/ 	.word	0xffffffff


	//   ....[81]....
        /*0514*/ 	.word	0xffffffff


	//   ....[82]....
        /*0518*/ 	.word	0xffffffff


	//   ....[83]....
        /*051c*/ 	.word	0xffffffff


	//   ....[84]....
        /*0520*/ 	.word	0xffffffff


	//   ....[85]....
        /*0524*/ 	.word	0xffffffff


	//   ....[86]....
        /*0528*/ 	.word	0xffffffff


	//   ....[87]....
        /*052c*/ 	.word	0xffffffff


	//   ....[88]....
        /*0530*/ 	.word	0xffffffff


	//   ....[89]....
        /*0534*/ 	.word	0xffffffff


	//   ....[90]....
        /*0538*/ 	.word	0xffffffff


	//   ....[91]....
        /*053c*/ 	.word	0xffffffff


	//   ....[92]....
        /*0540*/ 	.word	0xffffffff


	//   ....[93]....
        /*0544*/ 	.word	0xffffffff


	//   ....[94]....
        /*0548*/ 	.word	0xffffffff


	//   ....[95]....
        /*054c*/ 	.word	0xffffffff


	//   ....[96]....
        /*0550*/ 	.word	0xffffffff


	//   ....[97]....
        /*0554*/ 	.word	0xffffffff


	//   ....[98]....
        /*0558*/ 	.word	0xffffffff


	//   ....[99]....
        /*055c*/ 	.word	0xffffffff


	//   ....[100]....
        /*0560*/ 	.word	0xffffffff


	//   ....[101]....
        /*0564*/ 	.word	0xffffffff


	//   ....[102]....
        /*0568*/ 	.word	0xffffffff


	//   ....[103]....
        /*056c*/ 	.word	0xffffffff


	//   ....[104]....
        /*0570*/ 	.word	0xffffffff


	//   ....[105]....
        /*0574*/ 	.word	0xffffffff


	//   ....[106]....
        /*0578*/ 	.word	0xffffffff


	//   ....[107]....
        /*057c*/ 	.word	0xffffffff


	//   ....[108]....
        /*0580*/ 	.word	0xffffffff


	//   ....[109]....
        /*0584*/ 	.word	0xffffffff


	//   ....[110]....
        /*0588*/ 	.word	0xffffffff


	//   ....[111]....
        /*058c*/ 	.word	0xffffffff


	//   ....[112]....
        /*0590*/ 	.word	0xffffffff


	//   ....[113]....
        /*0594*/ 	.word	0xffffffff


	//   ....[114]....
        /*0598*/ 	.word	0xffffffff


	//   ....[115]....
        /*059c*/ 	.word	0xffffffff


	//   ....[116]....
        /*05a0*/ 	.word	0xffffffff


	//   ....[117]....
        /*05a4*/ 	.word	0xffffffff


	//   ....[118]....
        /*05a8*/ 	.word	0xffffffff


	//   ....[119]....
        /*05ac*/ 	.word	0xffffffff


	//   ....[120]....
        /*05b0*/ 	.word	0xffffffff


	//----- nvinfo : EIATTR_COOP_GROUP_INSTR_OFFSETS
	.align		4
.L_456:
        /*05b4*/ 	.byte	0x04, 0x28
        /*05b6*/ 	.short	(.L_458 - .L_457)


	//   ....[0]....
.L_457:
        /*05b8*/ 	.word	0x000000a0


	//   ....[1]....
        /*05bc*/ 	.word	0x00001300


	//   ....[2]....
        /*05c0*/ 	.word	0x00001330


	//   ....[3]....
        /*05c4*/ 	.word	0x00001500


	//   ....[4]....
        /*05c8*/ 	.word	0x00001530


	//   ....[5]....
        /*05cc*/ 	.word	0x00001600


	//   ....[6]....
        /*05d0*/ 	.word	0x00001630


	//   ....[7]....
        /*05d4*/ 	.word	0x00001700


	//   ....[8]....
        /*05d8*/ 	.word	0x00001730


	//   ....[9]....
        /*05dc*/ 	.word	0x00001800


	//   ....[10]....
        /*05e0*/ 	.word	0x00001830


	//   ....[11]....
        /*05e4*/ 	.word	0x00001900


	//   ....[12]....
        /*05e8*/ 	.word	0x00001930


	//   ....[13]....
        /*05ec*/ 	.word	0x00001a00


	//   ....[14]....
        /*05f0*/ 	.word	0x00001a30


	//   ....[15]....
        /*05f4*/ 	.word	0x00001b10


	//   ....[16]....
        /*05f8*/ 	.word	0x00001b80


	//   ....[17]....
        /*05fc*/ 	.word	0x00001fd0


	//   ....[18]....
        /*0600*/ 	.word	0x00001ff0


	//   ....[19]....
        /*0604*/ 	.word	0x00002000


	//   ....[20]....
        /*0608*/ 	.word	0x00002010


	//   ....[21]....
        /*060c*/ 	.word	0x00002020


	//   ....[22]....
        /*0610*/ 	.word	0x00002030


	//   ....[23]....
        /*0614*/ 	.word	0x00002040


	//   ....[24]....
        /*0618*/ 	.word	0x00002050


	//   ....[25]....
        /*061c*/ 	.word	0x00002490


	//   ....[26]....
        /*0620*/ 	.word	0x000024a0


	//   ....[27]....
        /*0624*/ 	.word	0x000024b0


	//   ....[28]....
        /*0628*/ 	.word	0x000024c0


	//   ....[29]....
        /*062c*/ 	.word	0x000024d0


	//   ....[30]....
        /*0630*/ 	.word	0x000024e0


	//   ....[31]....
        /*0634*/ 	.word	0x000025a0


	//   ....[32]....
        /*0638*/ 	.word	0x000025b0


	//   ....[33]....
        /*063c*/ 	.word	0x00003e40


	//   ....[34]....
        /*0640*/ 	.word	0x00003e60


	//   ....[35]....
        /*0644*/ 	.word	0x00003e70


	//   ....[36]....
        /*0648*/ 	.word	0x00003e80


	//   ....[37]....
        /*064c*/ 	.word	0x00003e90


	//   ....[38]....
        /*0650*/ 	.word	0x00003ea0


	//   ....[39]....
        /*0654*/ 	.word	0x00003eb0


	//   ....[40]....
        /*0658*/ 	.word	0x00003ed0


	//   ....[41]....
        /*065c*/ 	.word	0x000048c0


	//   ....[42]....
        /*0660*/ 	.word	0x000049a0


	//   ....[43]....
        /*0664*/ 	.word	0x00004b60


	//   ....[44]....
        /*0668*/ 	.word	0x00004b80


	//   ....[45]....
        /*066c*/ 	.word	0x00004d10


	//   ....[46]....
        /*0670*/ 	.word	0x00004da0


	//   ....[47]....
        /*0674*/ 	.word	0x00005090


	//   ....[48]....
        /*0678*/ 	.word	0x000051e0


	//   ....[49]....
        /*067c*/ 	.word	0x00007c90


	//   ....[50]....
        /*0680*/ 	.word	0x00007ca0


	//   ....[51]....
        /*0684*/ 	.word	0x00007cb0


	//   ....[52]....
        /*0688*/ 	.word	0x00007cc0


	//   ....[53]....
        /*068c*/ 	.word	0x00007cd0


	//   ....[54]....
        /*0690*/ 	.word	0x00007ce0


	//   ....[55]....
        /*0694*/ 	.word	0x00007cf0


	//   ....[56]....
        /*0698*/ 	.word	0x00007d20


	//   ....[57]....
        /*069c*/ 	.word	0x00008100


	//   ....[58]....
        /*06a0*/ 	.word	0x00008120


	//   ....[59]....
        /*06a4*/ 	.word	0x00008140


	//   ....[60]....
        /*06a8*/ 	.word	0x00008160


	//   ....[61]....
        /*06ac*/ 	.word	0x000081b0


	//   ....[62]....
        /*06b0*/ 	.word	0x00008220


	//   ....[63]....
        /*06b4*/ 	.word	0x000082d0


	//   ....[64]....
        /*06b8*/ 	.word	0x000082f0


	//   ....[65]....
        /*06bc*/ 	.word	0x00009ac0


	//   ....[66]....
        /*06c0*/ 	.word	0x00009af0


	//   ....[67]....
        /*06c4*/ 	.word	0x00009b60


	//   ....[68]....
        /*06c8*/ 	.word	0x00009bb0


	//   ....[69]....
        /*06cc*/ 	.word	0x00009bf0


	//   ....[70]....
        /*06d0*/ 	.word	0x00009ce0


	//   ....[71]....
        /*06d4*/ 	.word	0x00009cf0


	//   ....[72]....
        /*06d8*/ 	.word	0x0000a2c0


	//   ....[73]....
        /*06dc*/ 	.word	0x0000cc80


	//   ....[74]....
        /*06e0*/ 	.word	0x0000cc90


	//   ....[75]....
        /*06e4*/ 	.word	0x0000cca0


	//   ....[76]....
        /*06e8*/ 	.word	0x0000ccb0


	//   ....[77]....
        /*06ec*/ 	.word	0x0000cce0


	//   ....[78]....
        /*06f0*/ 	.word	0x0000cd00


	//   ....[79]....
        /*06f4*/ 	.word	0x0000cd20


	//   ....[80]....
        /*06f8*/ 	.word	0x0000cd30


	//   ....[81]....
        /*06fc*/ 	.word	0x0000e9a0


	//   ....[82]....
        /*0700*/ 	.word	0x0000e9e0


	//   ....[83]....
        /*0704*/ 	.word	0x0000ea10


	//   ....[84]....
        /*0708*/ 	.word	0x0000ea40


	//   ....[85]....
        /*070c*/ 	.word	0x0000ea80


	//   ....[86]....
        /*0710*/ 	.word	0x0000eac0


	//   ....[87]....
        /*0714*/ 	.word	0x0000eae0


	//   ....[88]....
        /*0718*/ 	.word	0x0000eaf0


	//   ....[89]....
        /*071c*/ 	.word	0x0000ecb0


	//   ....[90]....
        /*0720*/ 	.word	0x0000ecc0


	//   ....[91]....
        /*0724*/ 	.word	0x0000edc0


	//   ....[92]....
        /*0728*/ 	.word	0x0000edf0


	//   ....[93]....
        /*072c*/ 	.word	0x0000eed0


	//   ....[94]....
        /*0730*/ 	.word	0x0000ef00


	//   ....[95]....
        /*0734*/ 	.word	0x0000efe0


	//   ....[96]....
        /*0738*/ 	.word	0x0000f010


	//   ....[97]....
        /*073c*/ 	.word	0x0000f0f0


	//   ....[98]....
        /*0740*/ 	.word	0x0000f120


	//   ....[99]....
        /*0744*/ 	.word	0x0000f200


	//   ....[100]....
        /*0748*/ 	.word	0x0000f230


	//   ....[101]....
        /*074c*/ 	.word	0x0000f310


	//   ....[102]....
        /*0750*/ 	.word	0x0000f340


	//   ....[103]....
        /*0754*/ 	.word	0x0000f420


	//   ....[104]....
        /*0758*/ 	.word	0x0000f440


	//   ....[105]....
        /*075c*/ 	.word	0x0000fd00


	//   ....[106]....
        /*0760*/ 	.word	0x0000fd10


	//   ....[107]....
        /*0764*/ 	.word	0x0000fde0


	//   ....[108]....
        /*0768*/ 	.word	0x0000fe10


	//   ....[109]....
        /*076c*/ 	.word	0x0000fee0


	//   ....[110]....
        /*0770*/ 	.word	0x0000ff10


	//   ....[111]....
        /*0774*/ 	.word	0x0000ffe0


	//   ....[112]....
        /*0778*/ 	.word	0x00010010


	//   ....[113]....
        /*077c*/ 	.word	0x000100e0


	//   ....[114]....
        /*0780*/ 	.word	0x00010110


	//   ....[115]....
        /*0784*/ 	.word	0x000101e0


	//   ....[116]....
        /*0788*/ 	.word	0x00010210


	//   ....[117]....
        /*078c*/ 	.word	0x000102e0


	//   ....[118]....
        /*0790*/ 	.word	0x00010310


	//   ....[119]....
        /*0794*/ 	.word	0x000103e0


	//   ....[120]....
        /*0798*/ 	.word	0x00010400


	//----- nvinfo : EIATTR_EXIT_INSTR_OFFSETS
	.align		4
.L_458:
        /*079c*/ 	.byte	0x04, 0x1c
        /*079e*/ 	.short	(.L_460 - .L_459)


	//   ....[0]....
.L_459:
        /*07a0*/ 	.word	0x00000450


	//   ....[1]....
        /*07a4*/ 	.word	0x0000f450


	//   ....[2]....
        /*07a8*/ 	.word	0x0000f4b0


	//   ....[3]....
        /*07ac*/ 	.word	0x0000f510


	//   ....[4]....
        /*07b0*/ 	.word	0x00010410


	//   ....[5]....
        /*07b4*/ 	.word	0x00010460


	//   ....[6]....
        /*07b8*/ 	.word	0x000104c0


	//----- nvinfo : EIATTR_CTAIDZ_USED
	.align		4
.L_460:
        /*07bc*/ 	.byte	0x01, 0x04
	.zero		2


	//----- nvinfo : EIATTR_MAX_THREADS
	.align		4
        /*07c0*/ 	.byte	0x04, 0x05
        /*07c2*/ 	.short	(.L_462 - .L_461)
.L_461:
        /*07c4*/ 	.word	0x00000080
        /*07c8*/ 	.word	0x00000001
        /*07cc*/ 	.word	0x00000001


	//----- nvinfo : EIATTR_CRS_STACK_SIZE
	.align		4
.L_462:
        /*07d0*/ 	.byte	0x04, 0x1e
        /*07d2*/ 	.short	(.L_464 - .L_463)
.L_463:
        /*07d4*/ 	.word	0x00000000
.L_464:


//--------------------- .nv.info._ZN7cutlass13device_kernelIN5flash19enable_sm80_to_sm89INS1_16FlashAttnFwdSm80INS1_25CollectiveMainloopFwdSm80ILi4ELi1ELb0EN4cute5tupleIJNS5_1CILi128EEENS7_ILi64EEES8_EEELi128ENS_6half_tEfNS_4arch4Sm80ELb0ELb0ELb1ELb1ELb1ELb1ELb1ELb0EEENS1_21CollectiveEpilogueFwdINS6_IJS8_S8_S9_EEENS6_IJNS7_ILi1EEESH_SH_EEESB_SD_Li128ELb1ELb1ELb0ELb0EEENS1_19SingleTileSchedulerILb1ELb0ELb1ELi128EEEEEEEEEvNT_6ParamsE --------------------------
	.section	.nv.info._ZN7cutlass13device_kernelIN5flash19enable_sm80_to_sm89INS1_16FlashAttnFwdSm80INS1_25CollectiveMainloopFwdSm80ILi4ELi1ELb0EN4cute5tupleIJNS5_1CILi128EEENS7_ILi64EEES8_EEELi128ENS_6half_tEfNS_4arch4Sm80ELb0ELb0ELb1ELb1ELb1ELb1ELb1ELb0EEENS1_21CollectiveEpilogueFwdINS6_IJS8_S8_S9_EEENS6_IJNS7_ILi1EEESH_SH_EEESB_SD_Li128ELb1ELb1ELb0ELb0EEENS1_19SingleTileSchedulerILb1ELb0ELb1ELi128EEEEEEEEEvNT_6ParamsE,"",@"SHT_CUDA_INFO"
	.sectionflags	@""
	.align	4


	//----- nvinfo : EIATTR_CUDA_API_VERSION
	.align		4
        /*0000*/ 	.byte	0x04, 0x37
        /*0002*/ 	.short	(.L_466 - .L_465)
.L_465:
        /*0004*/ 	.word	0x00000082


	//----- nvinfo : EIATTR_SW2861232_WAR
	.align		4
.L_466:
        /*0008*/ 	.byte	0x01, 0x35
	.zero		2


	//----- nvinfo : EIATTR_PARAM_CBANK
	.align		4
        /*000c*/ 	.byte	0x04, 0x0a
        /*000e*/ 	.short	(.L_468 - .L_467)
	.align		4
.L_467:
        /*0010*/ 	.word	index@(.nv.constant0._ZN7cutlass13device_kernelIN5flash19enable_sm80_to_sm89INS1_16FlashAttnFwdSm80INS1_25CollectiveMainloopFwdSm80ILi4ELi1ELb0EN4cute5tupleIJNS5_1CILi128EEENS7_ILi64EEES8_EEELi128ENS_6half_tEfNS_4arch4Sm80ELb0ELb0ELb1ELb1ELb1ELb1ELb1ELb0EEENS1_21CollectiveEpilogueFwdINS6_IJS8_S8_S9_EEENS6_IJNS7_ILi1EEESH_SH_EEESB_SD_Li128ELb1ELb1ELb0ELb0EEENS1_19SingleTileSchedulerILb1ELb0ELb1ELi128EEEEEEEEEvNT_6ParamsE)
        /*0014*/ 	.short	0x0160
        /*0016*/ 	.short	0x0418


	//----- nvinfo : EIATTR_CBANK_PARAM_SIZE
	.align		4
.L_468:
        /*0018*/ 	.byte	0x03, 0x19
        /*001a*/ 	.short	0x0418


	//----- nvinfo : EIATTR_KPARAM_INFO
	.align		4
        /*001c*/ 	.byte	0x04, 0x17
        /*001e*/ 	.short	(.L_470 - .L_469)
.L_469:
        /*0020*/ 	.word	0x00000000
        /*0024*/ 	.short	0x0000
        /*0026*/ 	.short	0x0000
        /*0028*/ 	.byte	0x00, 0xf0, 0x61, 0x10


	//----- nvinfo : EIATTR_MAXREG_COUNT
	.align		4
.L_470:
        /*002c*/ 	.byte	0x03, 0x1b
        /*002e*/ 	.short	0x00ff


	//----- nvinfo : EIATTR_NUM_BARRIERS
	.align		4
        /*0030*/ 	.byte	0x02, 0x4c
        /*0032*/ 	.byte	0x02
	.zero		1


	//----- nvinfo : EIATTR_ANNOTATIONS
	.align		4
        /*0034*/ 	.byte	0x04, 0x55
        /*0036*/ 	.short	(.L_472 - .L_471)


	//   ....[0]....
.L_471:
        /* <DEDUP_REMOVED lines=67> */


	//----- nvinfo : EIATTR_MERCURY_ISA_VERSION
	.align		4
.L_472:
        /*0450*/ 	.byte	0x03, 0x5f
        /*0452*/ 	.short	0x0000


	//----- nvinfo : EIATTR_INT_WARP_WIDE_INSTR_OFFSETS
	.align		4
        /*0454*/ 	.byte	0x04, 0x31
        /*0456*/ 	.short	(.L_474 - .L_473)


	//   ....[0]....
.L_473:
        /*0458*/ 	.word	0x00001250


	//----- nvinfo : EIATTR_COOP_GROUP_MASK_REGIDS
	.align		4
.L_474:
        /*045c*/ 	.byte	0x04, 0x29
        /*045e*/ 	.short	(.L_476 - .L_475)


	//   ....[0]....
.L_475:
        /*0460*/ 	.word	0xffffffff


	//   ....[1]....
        /*0464*/ 	.word	0xffffffff


	//   ....[2]....
        /*0468*/ 	.word	0xffffffff


	//   ....[3]....
        /*046c*/ 	.word	0xffffffff


	//   ....[4]....
        /*0470*/ 	.word	0xffffffff


	//   ....[5]....
        /*0474*/ 	.word	0xffffffff


	//   ....[6]....
        /*0478*/ 	.word	0xffffffff


	//   ....[7]....
        /*047c*/ 	.word	0xffffffff


	//   ....[8]....
        /*0480*/ 	.word	0xffffffff


	//   ....[9]....
        /*0484*/ 	.word	0xffffffff


	//   ....[10]....
        /*0488*/ 	.word	0xffffffff


	//   ....[11]....
        /*048c*/ 	.word	0xffffffff


	//   ....[12]....
        /*0490*/ 	.word	0xffffffff


	//   ....[13]....
        /*0494*/ 	.word	0xffffffff


	//   ....[14]....
        /*0498*/ 	.word	0xffffffff


	//   ....[15]....
        /*049c*/ 	.word	0xffffffff


	//   ....[16]....
        /*04a0*/ 	.word	0xffffffff


	//   ....[17]....
        /*04a4*/ 	.word	0xffffffff


	//   ....[18]....
        /*04a8*/ 	.word	0xffffffff


	//   ....[19]....
        /*04ac*/ 	.word	0xffffffff


	//   ....[20]....
        /*04b0*/ 	.word	0xffffffff


	//   ....[21]....
        /*04b4*/ 	.word	0xffffffff


	//   ....[22]....
        /*04b8*/ 	.word	0xffffffff


	//   ....[23]....
        /*04bc*/ 	.word	0xffffffff


	//   ....[24]....
        /*04c0*/ 	.word	0xffffffff


	//   ....[25]....
        /*04c4*/ 	.word	0xffffffff


	//   ....[26]....
        /*04c8*/ 	.word	0xffffffff


	//   ....[27]....
        /*04cc*/ 	.word	0xffffffff


	//   ....[28]....
        /*04d0*/ 	.word	0xffffffff


	//   ....[29]....
        /*04d4*/ 	.word	0xffffffff


	//   ....[30]....
        /*04d8*/ 	.word	0xffffffff


	//   ....[31]....
        /*04dc*/ 	.word	0xffffffff


	//   ....[32]....
        /*04e0*/ 	.word	0xffffffff


	//   ....[33]....
        /*04e4*/ 	.word	0xffffffff


	//   ....[34]....
        /*04e8*/ 	.word	0xffffffff


	//   ....[35]....
        /*04ec*/ 	.word	0xffffffff


	//   ....[36]....
        /*04f0*/ 	.word	0xffffffff


	//   ....[37]....
        /*04f4*/ 	.word	0xffffffff


	//   ....[38]....
        /*04f8*/ 	.word	0xffffffff


	//   ....[39]....
        /*04fc*/ 	.word	0xffffffff


	//   ....[40]....
        /*0500*/ 	.word	0xffffffff


	//   ....[41]....
        /*0504*/ 	.word	0xffffffff


	//   ....[42]....
        /*0508*/ 	.word	0xffffffff


	//   ....[43]....
        /*050c*/ 	.word	0xffffffff


	//   ....[44]....
        /*0510*/ 	.word	0xffffffff


	//   ....[45]....
        /*0514*/ 	.word	0xffffffff


	//   ....[46]....
        /*0518*/ 	.word	0xffffffff


	//   ....[47]....
        /*051c*/ 	.word	0xffffffff


	//   ....[48]....
        /*0520*/ 	.word	0xffffffff


	//   ....[49]....
        /*0524*/ 	.word	0xffffffff


	//   ....[50]....
        /*0528*/ 	.word	0xffffffff


	//   ....[51]....
        /*052c*/ 	.word	0xffffffff


	//   ....[52]....
        /*0530*/ 	.word	0xffffffff


	//   ....[53]....
        /*0534*/ 	.word	0xffffffff


	//   ....[54]....
        /*0538*/ 	.word	0xffffffff


	//   ....[55]....
        /*053c*/ 	.word	0xffffffff


	//   ....[56]....
        /*0540*/ 	.word	0xffffffff


	//   ....[57]....
        /*0544*/ 	.word	0xffffffff


	//   ....[58]....
        /*0548*/ 	.word	0xffffffff


	//   ....[59]....
        /*054c*/ 	.word	0xffffffff


	//   ....[60]....
        /*0550*/ 	.word	0xffffffff


	//   ....[61]....
        /*0554*/ 	.word	0xffffffff


	//   ....[62]....
        /*0558*/ 	.word	0xffffffff


	//   ....[63]....
        /*055c*/ 	.word	0xffffffff


	//   ....[64]....
        /*0560*/ 	.word	0xffffffff


	//   ....[65]....
        /*0564*/ 	.word	0xffffffff


	//   ....[66]....
        /*0568*/ 	.word	0xffffffff


	//   ....[67]....
        /*056c*/ 	.word	0xffffffff


	//   ....[68]....
        /*0570*/ 	.word	0xffffffff


	//   ....[69]....
        /*0574*/ 	.word	0xffffffff


	//   ....[70]....
        /*0578*/ 	.word	0xffffffff


	//   ....[71]....
        /*057c*/ 	.word	0xffffffff


	//   ....[72]....
        /*0580*/ 	.word	0xffffffff


	//   ....[73]....
        /*0584*/ 	.word	0xffffffff


	//   ....[74]....
        /*0588*/ 	.word	0xffffffff


	//   ....[75]....
        /*058c*/ 	.word	0xffffffff


	//   ....[76]....
        /*0590*/ 	.word	0xffffffff


	//   ....[77]....
        /*0594*/ 	.word	0xffffffff


	//   ....[78]....
        /*0598*/ 	.word	0xffffffff


	//   ....[79]....
        /*059c*/ 	.word	0xffffffff


	//   ....[80]....
        /*05a0*/ 	.word	0xffffffff


	//   ....[81]....
        /*05a4*/ 	.word	0xffffffff


	//   ....[82]....
        /*05a8*/ 	.word	0xffffffff


	//   ....[83]....
        /*05ac*/ 	.word	0xffffffff


	//   ....[84]....
        /*05b0*/ 	.word	0xffffffff


	//   ....[85]....
        /*05b4*/ 	.word	0xffffffff


	//   ....[86]....
        /*05b8*/ 	.word	0xffffffff


	//   ....[87]....
        /*05bc*/ 	.word	0xffffffff


	//   ....[88]....
        /*05c0*/ 	.word	0xffffffff


	//   ....[89]....
        /*05c4*/ 	.word	0xffffffff


	//   ....[90]....
        /*05c8*/ 	.word	0xffffffff


	//   ....[91]....
        /*05cc*/ 	.word	0xffffffff


	//   ....[92]....
        /*05d0*/ 	.word	0xffffffff


	//   ....[93]....
        /*05d4*/ 	.word	0xffffffff


	//   ....[94]....
        /*05d8*/ 	.word	0xffffffff


	//   ....[95]....
        /*05dc*/ 	.word	0xffffffff


	//   ....[96]....
        /*05e0*/ 	.word	0xffffffff


	//   ....[97]....
        /*05e4*/ 	.word	0xffffffff


	//   ....[98]....
        /*05e8*/ 	.word	0xffffffff


	//   ....[99]....
        /*05ec*/ 	.word	0xffffffff


	//   ....[100]....
        /*05f0*/ 	.word	0xffffffff


	//   ....[101]....
        /*05f4*/ 	.word	0xffffffff


	//   ....[102]....
        /*05f8*/ 	.word	0xffffffff


	//   ....[103]....
        /*05fc*/ 	.word	0xffffffff


	//   ....[104]....
        /*0600*/ 	.word	0xffffffff


	//   ....[105]....
        /*0604*/ 	.word	0xffffffff


	//   ....[106]....
        /*0608*/ 	.word	0xffffffff


	//   ....[107]....
        /*060c*/ 	.word	0xffffffff


	//   ....[108]....
        /*0610*/ 	.word	0xffffffff


	//   ....[109]....
        /*0614*/ 	.word	0xffffffff


	//   ....[110]....
        /*0618*/ 	.word	0xffffffff


	//   ....[111]....
        /*061c*/ 	.word	0xffffffff


	//   ....[112]....
        /*0620*/ 	.word	0xffffffff


	//   ....[113]....
        /*0624*/ 	.word	0xffffffff


	//   ....[114]....
        /*0628*/ 	.word	0xffffffff


	//   ....[115]....
        /*062c*/ 	.word	0xffffffff


	//   ....[116]....
        /*0630*/ 	.word	0xffffffff


	//   ....[117]....
        /*0634*/ 	.word	0xffffffff


	//   ....[118]....
        /*0638*/ 	.word	0xffffffff


	//   ....[119]....
        /*063c*/ 	.word	0xffffffff


	//   ....[120]....
        /*0640*/ 	.word	0xffffffff


	//   ....[121]....
        /*0644*/ 	.word	0xffffffff


	//   ....[122]....
        /*0648*/ 	.word	0xffffffff


	//   ....[123]....
        /*064c*/ 	.word	0xffffffff


	//   ....[124]....
        /*0650*/ 	.word	0xffffffff


	//   ....[125]....
        /*0654*/ 	.word	0xffffffff


	//   ....[126]....
        /*0658*/ 	.word	0xffffffff


	//   ....[127]....
        /*065c*/ 	.word	0xffffffff


	//   ....[128]....
        /*0660*/ 	.word	0xffffffff


	//   ....[129]....
        /*0664*/ 	.word	0xffffffff


	//   ....[130]....
        /*0668*/ 	.word	0xffffffff


	//   ....[131]....
        /*066c*/ 	.word	0xffffffff


	//   ....[132]....
        /*0670*/ 	.word	0xffffffff


	//   ....[133]....
        /*0674*/ 	.word	0xffffffff


	//   ....[134]....
        /*0678*/ 	.word	0xffffffff


	//   ....[135]....
        /*067c*/ 	.word	0xffffffff


	//   ....[136]....
        /*0680*/ 	.word	0xffffffff


	//   ....[137]....
        /*0684*/ 	.word	0xffffffff


	//   ....[138]....
        /*0688*/ 	.word	0xffffffff


	//   ....[139]....
        /*068c*/ 	.word	0xffffffff


	//   ....[140]....
        /*0690*/ 	.word	0xffffffff


	//   ....[141]....
        /*0694*/ 	.word	0xffffffff


	//   ....[142]....
        /*0698*/ 	.word	0xffffffff


	//   ....[143]....
        /*069c*/ 	.word	0xffffffff


	//   ....[144]....
        /*06a0*/ 	.word	0xffffffff


	//   ....[145]....
        /*06a4*/ 	.word	0xffffffff


	//   ....[146]....
        /*06a8*/ 	.word	0xffffffff


	//   ....[147]....
        /*06ac*/ 	.word	0xffffffff


	//   ....[148]....
        /*06b0*/ 	.word	0xffffffff


	//   ....[149]....
        /*06b4*/ 	.word	0xffffffff


	//   ....[150]....
        /*06b8*/ 	.word	0xffffffff


	//   ....[151]....
        /*06bc*/ 	.word	0xffffffff


	//   ....[152]....
        /*06c0*/ 	.word	0xffffffff


	//----- nvinfo : EIATTR_COOP_GROUP_INSTR_OFFSETS
	.align		4
.L_476:
        /*06c4*/ 	.byte	0x04, 0x28
        /*06c6*/ 	.short	(.L_478 - .L_477)


	//   ....[0]....
.L_477:
        /*06c8*/ 	.word	0x000000a0


	//   ....[1]....
        /*06cc*/ 	.word	0x00002890


	//   ....[2]....
        /*06d0*/ 	.word	0x000028e0


	//   ....[3]....
        /*06d4*/ 	.word	0x000030b0


	//   ....[4]....
        /*06d8*/ 	.word	0x000030d0


	//   ....[5]....
        /*06dc*/ 	.word	0x00003820


	//   ....[6]....
        /*06e0*/ 	.word	0x00003840


	//   ....[7]....
        /*06e4*/ 	.word	0x00003f90


	//   ....[8]....
        /*06e8*/ 	.word	0x00003fa0


	//   ....[9]....
        /*06ec*/ 	.word	0x00004820


	//   ....[10]....
        /*06f0*/ 	.word	0x00004870


	//   ....[11]....
        /*06f4*/ 	.word	0x000055b0


	//   ....[12]....
        /*06f8*/ 	.word	0x000055e0


	//   ....[13]....
        /*06fc*/ 	.word	0x00005d60


	//   ....[14]....
        /*0700*/ 	.word	0x00005d90


	//   ....[15]....
        /*0704*/ 	.word	0x00006510


	//   ....[16]....
        /*0708*/ 	.word	0x00006530


	//   ....[17]....
        /*070c*/ 	.word	0x00006cd0


	//   ....[18]....
        /*0710*/ 	.word	0x00006d00


	//   ....[19]....
        /*0714*/ 	.word	0x00006e10


	//   ....[20]....
        /*0718*/ 	.word	0x00006e40


	//   ....[21]....
        /*071c*/ 	.word	0x00006f10


	//   ....[22]....
        /*0720*/ 	.word	0x00006f40


	//   ....[23]....
        /*0724*/ 	.word	0x00007010


	//   ....[24]....
        /*0728*/ 	.word	0x00007030


	//   ....[25]....
        /*072c*/ 	.word	0x000075c0


	//   ....[26]....
        /*0730*/ 	.word	0x000075e0


	//   ....[27]....
        /*0734*/ 	.word	0x000076b0


	//   ....[28]....
        /*0738*/ 	.word	0x000076e0


	//   ....[29]....
        /*073c*/ 	.word	0x000077b0


	//   ....[30]....
        /*0740*/ 	.word	0x000077e0


	//   ....[31]....
        /*0744*/ 	.word	0x000078b0


	//   ....[32]....
        /*0748*/ 	.word	0x000078e0


	//   ....[33]....
        /*074c*/ 	.word	0x000086e0


	//   ....[34]....
        /*0750*/ 	.word	0x00008730


	//   ....[35]....
        /*0754*/ 	.word	0x00008760


	//   ....[36]....
        /*0758*/ 	.word	0x00008790


	//   ....[37]....
        /*075c*/ 	.word	0x000087c0


	//   ....[38]....
        /*0760*/ 	.word	0x000087f0


	//   ....[39]....
        /*0764*/ 	.word	0x00008840


	//   ....[40]....
        /*0768*/ 	.word	0x00008970


	//   ....[41]....
        /*076c*/ 	.word	0x00008a40


	//   ....[42]....
        /*0770*/ 	.word	0x00008a80


	//   ....[43]....
        /*0774*/ 	.word	0x00008ab0


	//   ....[44]....
        /*0778*/ 	.word	0x00008ad0


	//   ....[45]....
        /*077c*/ 	.word	0x00008bc0


	//   ....[46]....
        /*0780*/ 	.word	0x00008c00


	//   ....[47]....
        /*0784*/ 	.word	0x00008d10


	//   ....[48]....
        /*0788*/ 	.word	0x00008d40


	//   ....[49]....
        /*078c*/ 	.word	0x000090b0


	//   ....[50]....
        /*0790*/ 	.word	0x000090f0


	//   ....[51]....
        /*0794*/ 	.word	0x00009100


	//   ....[52]....
        /*0798*/ 	.word	0x00009110


	//   ....[53]....
        /*079c*/ 	.word	0x000091f0


	//   ....[54]....
        /*07a0*/ 	.word	0x00009200


	//   ....[55]....
        /*07a4*/ 	.word	0x00009220


	//   ....[56]....
        /*07a8*/ 	.word	0x00009240


	//   ....[57]....
        /*07ac*/ 	.word	0x0000fba0


	//   ....[58]....
        /*07b0*/ 	.word	0x0000fbd0


	//   ....[59]....
        /*07b4*/ 	.word	0x0000fc00


	//   ....[60]....
        /*07b8*/ 	.word	0x0000fc10


	//   ....[61]....
        /*07bc*/ 	.word	0x0000fc20


	//   ....[62]....
        /*07c0*/ 	.word	0x0000fc30


	//   ....[63]....
        /*07c4*/ 	.word	0x0000fc40


	//   ....[64]....
        /*07c8*/ 	.word	0x0000fc80


	//   ....[65]....
        /*07cc*/ 	.word	0x00011720


	//   ....[66]....
        /*07d0*/ 	.word	0x00011740


	//   ....[67]....
        /*07d4*/ 	.word	0x00011750


	//   ....[68]....
        /*07d8*/ 	.word	0x00011760


	//   ....[69]....
        /*07dc*/ 	.word	0x00011770


	//   ....[70]....
        /*07e0*/ 	.word	0x00011780


	//   ....[71]....
        /*07e4*/ 	.word	0x00011790


	//   ....[72]....
        /*07e8*/ 	.word	0x000117b0


	//   ....[73]....
        /*07ec*/ 	.word	0x000121c0


	//   ....[74]....
        /*07f0*/ 	.word	0x00012290


	//   ....[75]....
        /*07f4*/ 	.word	0x00012440


	//   ....[76]....
        /*07f8*/ 	.word	0x00012460


	//   ....[77]....
        /*07fc*/ 	.word	0x00012870


	//   ....[78]....
        /*0800*/ 	.word	0x00012910


	//   ....[79]....
        /*0804*/ 	.word	0x00012960


	//   ....[80]....
        /*0808*/ 	.word	0x00012a70


	//   ....[81]....
        /*080c*/ 	.word	0x00015840


	//   ....[82]....
        /*0810*/ 	.word	0x00015850


	//   ....[83]....
        /*0814*/ 	.word	0x00015860


	//   ....[84]....
        /*0818*/ 	.word	0x00015870


	//   ....[85]....
        /*081c*/ 	.word	0x00015880


	//   ....[86]....
        /*0820*/ 	.word	0x00015890


	//   ....[87]....
        /*0824*/ 	.word	0x000158a0


	//   ....[88]....
        /*0828*/ 	.word	0x000158d0


	//   ....[89]....
        /*082c*/ 	.word	0x00015cb0


	//   ....[90]....
        /*0830*/ 	.word	0x00015cd0


	//   ....[91]....
        /*0834*/ 	.word	0x00015cf0


	//   ....[92]....
        /*0838*/ 	.word	0x00015d10


	//   ....[93]....
        /*083c*/ 	.word	0x00015d60


	//   ....[94]....
        /*0840*/ 	.word	0x00015dd0


	//   ....[95]....
        /*0844*/ 	.word	0x00015e80


	//   ....[96]....
        /*0848*/ 	.word	0x00015ea0


	//   ....[97]....
        /*084c*/ 	.word	0x00017670


	//   ....[98]....
        /*0850*/ 	.word	0x000176a0


	//   ....[99]....
        /*0854*/ 	.word	0x00017710


	//   ....[100]....
        /*0858*/ 	.word	0x00017760


	//   ....[101]....
        /*085c*/ 	.word	0x000177a0


	//   ....[102]....
        /*0860*/ 	.word	0x00017890


	//   ....[103]....
        /*0864*/ 	.word	0x000178a0


	//   ....[104]....
        /*0868*/ 	.word	0x00017e70


	//   ....[105]....
        /*086c*/ 	.word	0x0001a830


	//   ....[106]....
        /*0870*/ 	.word	0x0001a840


	//   ....[107]....
        /*0874*/ 	.word	0x0001a850


	//   ....[108]....
        /*0878*/ 	.word	0x0001a860


	//   ....[109]....
        /*087c*/ 	.word	0x0001a890


	//   ....[110]....
        /*0880*/ 	.word	0x0001a8b0


	//   ....[111]....
        /*0884*/ 	.word	0x0001a8d0


	//   ....[112]....
        /*0888*/ 	.word	0x0001a8e0


	//   ....[113]....
        /*088c*/ 	.word	0x0001c560


	//   ....[114]....
        /*0890*/ 	.word	0x0001c5a0


	//   ....[115]....
        /*0894*/ 	.word	0x0001c5d0


	//   ....[116]....
        /*0898*/ 	.word	0x0001c600


	//   ....[117]....
        /*089c*/ 	.word	0x0001c640


	//   ....[118]....
        /*08a0*/ 	.word	0x0001c680


	//   ....[119]....
        /*08a4*/ 	.word	0x0001c6a0


	//   ....[120]....
        /*08a8*/ 	.word	0x0001c6b0


	//   ....[121]....
        /*08ac*/ 	.word	0x0001c870


	//   ....[122]....
        /*08b0*/ 	.word	0x0001c880


	//   ....[123]....
        /*08b4*/ 	.word	0x0001c980


	//   ....[124]....
        /*08b8*/ 	.word	0x0001c9b0


	//   ....[125]....
        /*08bc*/ 	.word	0x0001ca90


	//   ....[126]....
        /*08c0*/ 	.word	0x0001cac0


	//   ....[127]....
        /*08c4*/ 	.word	0x0001cba0


	//   ....[128]....
        /*08c8*/ 	.word	0x0001cbd0


	//   ....[129]....
        /*08cc*/ 	.word	0x0001ccb0


	//   ....[130]....
        /*08d0*/ 	.word	0x0001cce0


	//   ....[131]....
        /*08d4*/ 	.word	0x0001cdc0


	//   ....[132]....
        /*08d8*/ 	.word	0x0001cdf0


	//   ....[133]....
        /*08dc*/ 	.word	0x0001ced0


	//   ....[134]....
        /*08e0*/ 	.word	0x0001cf00


	//   ....[135]....
        /*08e4*/ 	.word	0x0001cfe0


	//   ....[136]....
        /*08e8*/ 	.word	0x0001d000


	//   ....[137]....
        /*08ec*/ 	.word	0x0001d8c0


	//   ....[138]....
        /*08f0*/ 	.word	0x0001d8d0


	//   ....[139]....
        /*08f4*/ 	.word	0x0001d9a0


	//   ....[140]....
        /*08f8*/ 	.word	0x0001d9d0


	//   ....[141]....
        /*08fc*/ 	.word	0x0001daa0


	//   ....[142]....
        /*0900*/ 	.word	0x0001dad0


	//   ....[143]....
        /*0904*/ 	.word	0x0001dba0


	//   ....[144]....
        /*0908*/ 	.word	0x0001dbd0


	//   ....[145]....
        /*090c*/ 	.word	0x0001dca0


	//   ....[146]....
        /*0910*/ 	.word	0x0001dcd0


	//   ....[147]....
        /*0914*/ 	.word	0x0001dda0


	//   ....[148]....
        /*0918*/ 	.word	0x0001ddd0


	//   ....[149]....
        /*091c*/ 	.word	0x0001dea0


	//   ....[150]....
        /*0920*/ 	.word	0x0001ded0


	//   ....[151]....
        /*0924*/ 	.word	0x0001dfa0


	//   ....[152]....
        /*0928*/ 	.word	0x0001dfc0


	//----- nvinfo : EIATTR_EXIT_INSTR_OFFSETS
	.align		4
.L_478:
        /*092c*/ 	.byte	0x04, 0x1c
        /*092e*/ 	.short	(.L_480 - .L_479)


	//   ....[0]....
.L_479:
        /*0930*/ 	.word	0x00000450


	//   ....[1]....
        /*0934*/ 	.word	0x0001d010


	//   ....[2]....
        /*0938*/ 	.word	0x0001d070


	//   ....[3]....
        /*093c*/ 	.word	0x0001d0d0


	//   ....[4]....
        /*0940*/ 	.word	0x0001dfd0


	//   ....[5]....
        /*0944*/ 	.word	0x0001e020


	//   ....[6]....
        /*0948*/ 	.word	0x0001e080


	//----- nvinfo : EIATTR_CTAIDZ_USED
	.align		4
.L_480:
        /*094c*/ 	.byte	0x01, 0x04
	.zero		2


	//----- nvinfo : EIATTR_MAX_THREADS
	.align		4
        /*0950*/ 	.byte	0x04, 0x05
        /*0952*/ 	.short	(.L_482 - .L_481)
.L_481:
        /*0954*/ 	.word	0x00000080
        /*0958*/ 	.word	0x00000001
        /*095c*/ 	.word	0x00000001


	//----- nvinfo : EIATTR_CRS_STACK_SIZE
	.align		4
.L_482:
        /*0960*/ 	.byte	0x04, 0x1e
        /*0962*/ 	.short	(.L_484 - .L_483)
.L_483:
        /*0964*/ 	.word	0x00000000
.L_484:


//--------------------- .nv.info._ZN7cutlass13device_kernelIN5flash19enable_sm80_to_sm89INS1_16FlashAttnFwdSm80INS1_25CollectiveMainloopFwdSm80ILi4ELi1ELb0EN4cute5tupleIJNS5_1CILi128EEENS7_ILi48EEES8_EEELi128ENS_6half_tEfNS_4arch4Sm80ELb0ELb1ELb1ELb0ELb1ELb0ELb1ELb0EEENS1_21CollectiveEpilogueFwdINS6_IJS8_S8_S9_EEENS6_IJNS7_ILi1EEESH_SH_EEESB_SD_Li128ELb0ELb1ELb0ELb0EEENS1_19SingleTileSchedulerILb0ELb0ELb1ELi128EEEEEEEEEvNT_6ParamsE --------------------------
	.section	.nv.info._ZN7cutlass13device_kernelIN5flash19enable_sm80_to_sm89INS1_16FlashAttnFwdSm80INS1_25CollectiveMainloopFwdSm80ILi4ELi1ELb0EN4cute5tupleIJNS5_1CILi128EEENS7_ILi48EEES8_EEELi128ENS_6half_tEfNS_4arch4Sm80ELb0ELb1ELb1ELb0ELb1ELb0ELb1ELb0EEENS1_21CollectiveEpilogueFwdINS6_IJS8_S8_S9_EEENS6_IJNS7_ILi1EEESH_SH_EEESB_SD_Li128ELb0ELb1ELb0ELb0EEENS1_19SingleTileSchedulerILb0ELb0ELb1ELi128EEEEEEEEEvNT_6ParamsE,"",@"SHT_CUDA_INFO"
	.sectionflags	@""
	.align	4


	//----- nvinfo : EIATTR_CUDA_API_VERSION
	.align		4
        /*0000*/ 	.byte	0x04, 0x37
        /*0002*/ 	.short	(.L_486 - .L_485)
.L_485:
        /*0004*/ 	.word	0x00000082


	//----- nvinfo : EIATTR_SW2861232_WAR
	.align		4
.L_486:
        /*0008*/ 	.byte	0x01, 0x35
	.zero		2


	//----- nvinfo : EIATTR_PARAM_CBANK
	.align		4
        /*000c*/ 	.byte	0x04, 0x0a
        /*000e*/ 	.short	(.L_488 - .L_487)
	.align		4
.L_487:
        /*0010*/ 	.word	index@(.nv.constant0._ZN7cutlass13device_kernelIN5flash19enable_sm80_to_sm89INS1_16FlashAttnFwdSm80INS1_25CollectiveMainloopFwdSm80ILi4ELi1ELb0EN4cute5tupleIJNS5_1CILi128EEENS7_ILi48EEES8_EEELi128ENS_6half_tEfNS_4arch4Sm80ELb0ELb1ELb1ELb0ELb1ELb0ELb1ELb0EEENS1_21CollectiveEpilogueFwdINS6_IJS8_S8_S9_EEENS6_IJNS7_ILi1EEESH_SH_EEESB_SD_Li128ELb0ELb1ELb0ELb0EEENS1_19SingleTileSchedulerILb0ELb0ELb1ELi128EEEEEEEEEvNT_6ParamsE)
        /*0014*/ 	.short	0x0160
        /*0016*/ 	.short	0x0418


	//----- nvinfo : EIATTR_CBANK_PARAM_SIZE
	.align		4
.L_488:
        /*0018*/ 	.byte	0x03, 0x19
        /*001a*/ 	.short	0x0418


	//----- nvinfo : EIATTR_KPARAM_INFO
	.align		4
        /*001c*/ 	.byte	0x04, 0x17
        /*001e*/ 	.short	(.L_490 - .L_489)
.L_489:
        /*0020*/ 	.word	0x00000000
        /*0024*/ 	.short	0x0000
        /*0026*/ 	.short	0x0000
        /*0028*/ 	.byte	0x00, 0xf0, 0x61, 0x10


	//----- nvinfo : EIATTR_MAXREG_COUNT
	.align		4
.L_490:
        /*002c*/ 	.byte	0x03, 0x1b
        /*002e*/ 	.short	0x00ff


	//----- nvinfo : EIATTR_NUM_BARRIERS
	.align		4
        /*0030*/ 	.byte	0x02, 0x4c
        /*0032*/ 	.byte	0x02
	.zero		1


	//----- nvinfo : EIATTR_ANNOTATIONS
	.align		4
        /*0034*/ 	.byte	0x04, 0x55
        /*0036*/ 	.short	(.L_492 - .L_491)


	//   ....[0]....
.L_491:
        /* <DEDUP_REMOVED lines=47> */


	//----- nvinfo : EIATTR_MERCURY_ISA_VERSION
	.align		4
.L_492:
        /*0318*/ 	.byte	0x03, 0x5f
        /*031a*/ 	.short	0x0000


	//----- nvinfo : EIATTR_COOP_GROUP_MASK_REGIDS
	.align		4
        /*031c*/ 	.byte	0x04, 0x29
        /*031e*/ 	.short	(.L_494 - .L_493)


	//   ....[0]....
.L_493:
        /*0320*/ 	.word	0xffffffff


	//   ....[1]....
        /*0324*/ 	.word	0xffffffff


	//   ....[2]....
        /*0328*/ 	.word	0xffffffff


	//   ....[3]....
        /*032c*/ 	.word	0xffffffff


	//   ....[4]....
        /*0330*/ 	.word	0xffffffff


	//   ....[5]....
        /*0334*/ 	.word	0xffffffff


	//   ....[6]....
        /*0338*/ 	.word	0xffffffff


	//   ....[7]....
        /*033c*/ 	.word	0xffffffff


	//   ....[8]....
        /*0340*/ 	.word	0xffffffff


	//   ....[9]....
        /*0344*/ 	.word	0xffffffff


	//   ....[10]....
        /*0348*/ 	.word	0xffffffff


	//   ....[11]....
        /*034c*/ 	.word	0xffffffff


	//   ....[12]....
        /*0350*/ 	.word	0xffffffff


	//   ....[13]....
        /*0354*/ 	.word	0xffffffff


	//   ....[14]....
        /*0358*/ 	.word	0xffffffff


	//   ....[15]....
        /*035c*/ 	.word	0xffffffff


	//   ....[16]....
        /*0360*/ 	.word	0xffffffff


	//   ....[17]....
        /*0364*/ 	.word	0xffffffff


	//   ....[18]....
        /*0368*/ 	.word	0xffffffff


	//   ....[19]....
        /*036c*/ 	.word	0xffffffff


	//   ....[20]....
        /*0370*/ 	.word	0xffffffff


	//   ....[21]....
        /*0374*/ 	.word	0xffffffff


	//   ....[22]....
        /*0378*/ 	.word	0xffffffff


	//   ....[23]....
        /*037c*/ 	.word	0xffffffff


	//   ....[24]....
        /*0380*/ 	.word	0xffffffff


	//   ....[25]....
        /*0384*/ 	.word	0xffffffff


	//   ....[26]....
        /*0388*/ 	.word	0xffffffff


	//   ....[27]....
        /*038c*/ 	.word	0xffffffff


	//   ....[28]....
        /*0390*/ 	.word	0xffffffff


	//   ....[29]....
        /*0394*/ 	.word	0xffffffff


	//   ....[30]....
        /*0398*/ 	.word	0xffffffff


	//   ....[31]....
        /*039c*/ 	.word	0xffffffff


	//   ....[32]....
        /*03a0*/ 	.word	0xffffffff


	//   ....[33]....
        /*03a4*/ 	.word	0xffffffff


	//   ....[34]....
        /*03a8*/ 	.word	0xffffffff


	//   ....[35]....
        /*03ac*/ 	.word	0xffffffff


	//   ....[36]....
        /*03b0*/ 	.word	0xffffffff


	//   ....[37]....
        /*03b4*/ 	.word	0xffffffff


	//   ....[38]....
        /*03b8*/ 	.word	0xffffffff


	//   ....[39]....
        /*03bc*/ 	.word	0xffffffff


	//   ....[40]....
        /*03c0*/ 	.word	0xffffffff


	//   ....[41]....
        /*03c4*/ 	.word	0xffffffff


	//   ....[42]....
        /*03c8*/ 	.word	0xffffffff


	//   ....[43]....
        /*03cc*/ 	.word	0xffffffff


	//   ....[44]....
        /*03d0*/ 	.word	0xffffffff


	//   ....[45]....
        /*03d4*/ 	.word	0xffffffff


	//   ....[46]....
        /*03d8*/ 	.word	0xffffffff


	//   ....[47]....
        /*03dc*/ 	.word	0xffffffff


	//   ....[48]....
        /*03e0*/ 	.word	0xffffffff


	//   ....[49]....
        /*03e4*/ 	.word	0xffffffff


	//   ....[50]....
        /*03e8*/ 	.word	0xffffffff


	//   ....[51]....
        /*03ec*/ 	.word	0xffffffff


	//   ....[52]....
        /*03f0*/ 	.word	0xffffffff


	//   ....[53]....
        /*03f4*/ 	.word	0xffffffff


	//   ....[54]....
        /*03f8*/ 	.word	0xffffffff


	//   ....[55]....
        /*03fc*/ 	.word	0xffffffff


	//   ....[56]....
        /*0400*/ 	.word	0xffffffff


	//   ....[57]....
        /*0404*/ 	.word	0xffffffff


	//   ....[58]....
        /*0408*/ 	.word	0xffffffff


	//   ....[59]....
        /*040c*/ 	.word	0xffffffff


	//   ....[60]....
        /*0410*/ 	.word	0xffffffff


	//   ....[61]....
        /*0414*/ 	.word	0xffffffff


	//   ....[62]....
        /*0418*/ 	.word	0xffffffff


	//   ....[63]....
        /*041c*/ 	.word	0xffffffff


	//   ....[64]....
        /*0420*/ 	.word	0xffffffff


	//   ....[65]....
        /*0424*/ 	.word	0xffffffff


	//   ....[66]....
        /*0428*/ 	.word	0xffffffff


	//   ....[67]....
        /*042c*/ 	.word	0xffffffff


	//   ....[68]....
        /*0430*/ 	.word	0xffffffff


	//   ....[69]....
        /*0434*/ 	.word	0xffffffff


	//   ....[70]....
        /*0438*/ 	.word	0xffffffff


	//   ....[71]....
        /*043c*/ 	.word	0xffffffff


	//   ....[72]....
        /*0440*/ 	.word	0xffffffff


	//   ....[73]....
        /*0444*/ 	.word	0xffffffff


	//   ....[74]....
        /*0448*/ 	.word	0xffffffff


	//   ....[75]....
        /*044c*/ 	.word	0xffffffff


	//   ....[76]....
        /*0450*/ 	.word	0xffffffff


	//   ....[77]....
        /*0454*/ 	.word	0xffffffff


	//   ....[78]....
        /*0458*/ 	.word	0xffffffff


	//   ....[79]....
        /*045c*/ 	.word	0xffffffff


	//   ....[80]....
        /*0460*/ 	.word	0xffffffff


	//   ....[81]....
        /*0464*/ 	.word	0xffffffff


	//   ....[82]....
        /*0468*/ 	.word	0xffffffff


	//   ....[83]....
        /*046c*/ 	.word	0xffffffff


	//   ....[84]....
        /*0470*/ 	.word	0xffffffff


	//   ....[85]....
        /*0474*/ 	.word	0xffffffff


	//   ....[86]....
        /*0478*/ 	.word	0xffffffff


	//   ....[87]....
        /*047c*/ 	.word	0xffffffff


	//   ....[88]....
        /*0480*/ 	.word	0xffffffff


	//   ....[89]....
        /*0484*/ 	.word	0xffffffff


	//   ....[90]....
        /*0488*/ 	.word	0xffffffff


	//   ....[91]....
        /*048c*/ 	.word	0xffffffff


	//   ....[92]....
        /*0490*/ 	.word	0xffffffff


	//   ....[93]....
        /*0494*/ 	.word	0xffffffff


	//   ....[94]....
        /*0498*/ 	.word	0xffffffff


	//   ....[95]....
        /*049c*/ 	.word	0xffffffff


	//   ....[96]....
        /*04a0*/ 	.word	0xffffffff


	//   ....[97]....
        /*04a4*/ 	.word	0xffffffff


	//   ....[98]....
        /*04a8*/ 	.word	0xffffffff


	//   ....[99]....
        /*04ac*/ 	.word	0xffffffff


	//   ....[100]....
        /*04b0*/ 	.word	0xffffffff


	//   ....[101]....
        /*04b4*/ 	.word	0xffffffff


	//   ....[102]....
        /*04b8*/ 	.word	0xffffffff


	//   ....[103]....
        /*04bc*/ 	.word	0xffffffff


	//   ....[104]....
        /*04c0*/ 	.word	0xffffffff


	//   ....[105]....
        /*04c4*/ 	.word	0xffffffff


	//   ....[106]....
        /*04c8*/ 	.word	0xffffffff


	//   ....[107]....
        /*04cc*/ 	.word	0xffffffff


	//   ....[108]....
        /*04d0*/ 	.word	0xffffffff


	//   ....[109]....
        /*04d4*/ 	.word	0xffffffff


	//   ....[110]....
        /*04d8*/ 	.word	0xffffffff


	//   ....[111]....
        /*04dc*/ 	.word	0xffffffff


	//   ....[112]....
        /*04e0*/ 	.word	0xffffffff


	//   ....[113]....
        /*04e4*/ 	.word	0xffffffff


	//   ....[114]....
        /*04e8*/ 	.word	0xffffffff


	//   ....[115]....
        /*04ec*/ 	.word	0xffffffff


	//   ....[116]....
        /*04f0*/ 	.word	0xffffffff


	//   ....[117]....
        /*04f4*/ 	.word	0xffffffff


	//   ....[118]....
        /*04f8*/ 	.word	0xffffffff


	//   ....[119]....
        /*04fc*/ 	.word	0xffffffff


	//   ....[120]....
        /*0500*/ 	.word	0xffffffff


	//   ....[121]....
        /*0504*/ 	.word	0xffffffff


	//   ....[122]....
        /*0508*/ 	.word	0xffffffff


	//   ....[123]....
        /*050c*/ 	.word	0xffffffff


	//   ....[124]....
        /*0510*/ 	.word	0xffffffff


	//   ....[125]....
        /*0514*/ 	.word	0xffffffff


	//   ....[126]....
        /*0518*/ 	.word	0xffffffff


	//   ....[127]....
        /*051c*/ 	.word	0xffffffff


	//   ....[128]....
        /*0520*/ 	.word	0xffffffff


	//   ....[129]....
        /*0524*/ 	.word	0xffffffff


	//   ....[130]....
        /*0528*/ 	.word	0xffffffff


	//   ....[131]....
        /*052c*/ 	.word	0xffffffff


	//   ....[132]....
        /*0530*/ 	.word	0xffffffff


	//   ....[133]....
        /*0534*/ 	.word	0xffffffff


	//   ....[134]....
        /*0538*/ 	.word	0xffffffff


	//   ....[135]....
        /*053c*/ 	.word	0xffffffff


	//   ....[136]....
        /*0540*/ 	.word	0xffffffff


	//   ....[137]....
        /*0544*/ 	.word	0xffffffff


	//   ....[138]....
        /*0548*/ 	.word	0xffffffff


	//   ....[139]....
        /*054c*/ 	.word	0xffffffff


	//   ....[140]....
        /*0550*/ 	.word	0xffffffff


	//   ....[141]....
        /*0554*/ 	.word	0xffffffff


	//   ....[142]....
        /*0558*/ 	.word	0xffffffff


	//   ....[143]....
        /*055c*/ 	.word	0xffffffff


	//   ....[144]....
        /*0560*/ 	.word	0xffffffff


	//   ....[145]....
        /*0564*/ 	.word	0xffffffff


	//   ....[146]....
        /*0568*/ 	.word	0xffffffff


	//   ....[147]....
        /*056c*/ 	.word	0xffffffff


	//   ....[148]....
        /*0570*/ 	.word	0xffffffff


	//   ....[149]....
        /*0574*/ 	.word	0xffffffff


	//   ....[150]....
        /*0578*/ 	.word	0xffffffff


	//   ....[151]....
        /*057c*/ 	.word	0xffffffff


	//   ....[152]....
        /*0580*/ 	.word	0xffffffff


	//   ....[153]....
        /*0584*/ 	.word	0xffffffff


	//   ....[154]....
        /*0588*/ 	.word	0xffffffff


	//   ....[155]....
        /*058c*/ 	.word	0xffffffff


	//   ....[156]....
        /*0590*/ 	.word	0xffffffff


	//   ....[157]....
        /*0594*/ 	.word	0xffffffff


	//   ....[158]....
        /*0598*/ 	.word	0xffffffff


	//   ....[159]....
        /*059c*/ 	.word	0xffffffff


	//   ....[160]....
        /*05a0*/ 	.word	0xffffffff


	//   ....[161]....
        /*05a4*/ 	.word	0xffffffff


	//----- nvinfo : EIATTR_COOP_GROUP_INSTR_OFFSETS
	.align		4
.L_494:
        /*05a8*/ 	.byte	0x04, 0x28
        /*05aa*/ 	.short	(.L_496 - .L_495)


	//   ....[0]....
.L_495:
        /*05ac*/ 	.word	0x000011e0


	//   ....[1]....
        /*05b0*/ 	.word	0x00001220


	//   ....[2]....
        /*05b4*/ 	.word	0x00001250


	//   ....[3]....
        /*05b8*/ 	.word	0x00001280


	//   ....[4]....
        /*05bc*/ 	.word	0x000012c0


	//   ....[5]....
        /*05c0*/ 	.word	0x000012e0


	//   ....[6]....
        /*05c4*/ 	.word	0x00001300


	//   ....[7]....
        /*05c8*/ 	.word	0x00001320


	//   ....[8]....
        /*05cc*/ 	.word	0x00001330


	//   ....[9]....
        /*05d0*/ 	.word	0x00001350


	//   ....[10]....
        /*05d4*/ 	.word	0x000014c0


	//   ....[11]....
        /*05d8*/ 	.word	0x000014e0


	//   ....[12]....
        /*05dc*/ 	.word	0x000015c0


	//   ....[13]....
        /*05e0*/ 	.word	0x000015d0


	//   ....[14]....
        /*05e4*/ 	.word	0x000015f0


	//   ....[15]....
        /*05e8*/ 	.word	0x00001610


	//   ....[16]....
        /*05ec*/ 	.word	0x00001a40


	//   ....[17]....
        /*05f0*/ 	.word	0x00001a60


	//   ....[18]....
        /*05f4*/ 	.word	0x00001a80


	//   ....[19]....
        /*05f8*/ 	.word	0x00001a90


	//   ....[20]....
        /*05fc*/ 	.word	0x00001aa0


	//   ....[21]....
        /*0600*/ 	.word	0x00001ab0


	//   ....[22]....
        /*0604*/ 	.word	0x00001db0


	//   ....[23]....
        /*0608*/ 	.word	0x00001de0


	//   ....[24]....
        /*060c*/ 	.word	0x00001e10


	//   ....[25]....
        /*0610*/ 	.word	0x00001e30


	//   ....[26]....
        /*0614*/ 	.word	0x00001e60


	//   ....[27]....
        /*0618*/ 	.word	0x00001e90


	//   ....[28]....
        /*061c*/ 	.word	0x00002c40


	//   ....[29]....
        /*0620*/ 	.word	0x00002c60


	//   ....[30]....
        /*0624*/ 	.word	0x00002c70


	//   ....[31]....
        /*0628*/ 	.word	0x00002c80


	//   ....[32]....
        /*062c*/ 	.word	0x00002c90


	//   ....[33]....
        /*0630*/ 	.word	0x00002ca0


	//   ....[34]....
        /*0634*/ 	.word	0x00003220


	//   ....[35]....
        /*0638*/ 	.word	0x000039f0


	//   ....[36]....
        /*063c*/ 	.word	0x00004120


	//   ....[37]....
        /*0640*/ 	.word	0x00004850


	//   ....[38]....
        /*0644*/ 	.word	0x00004c90


	//   ....[39]....
        /*0648*/ 	.word	0x00004cd0


	//   ....[40]....
        /*064c*/ 	.word	0x00004e10


	//   ....[41]....
        /*0650*/ 	.word	0x00004e40


	//   ....[42]....
        /*0654*/ 	.word	0x00005250


	//   ....[43]....
        /*0658*/ 	.word	0x000053d0


	//   ....[44]....
        /*065c*/ 	.word	0x000053e0


	//   ....[45]....
        /*0660*/ 	.word	0x00005480


	//   ....[46]....
        /*0664*/ 	.word	0x000076c0


	//   ....[47]....
        /*0668*/ 	.word	0x000076d0


	//   ....[48]....
        /*066c*/ 	.word	0x000076e0


	//   ....[49]....
        /*0670*/ 	.word	0x000076f0


	//   ....[50]....
        /*0674*/ 	.word	0x00007700


	//   ....[51]....
        /*0678*/ 	.word	0x00007710


	//   ....[52]....
        /*067c*/ 	.word	0x00008870


	//   ....[53]....
        /*0680*/ 	.word	0x00008880


	//   ....[54]....
        /*0684*/ 	.word	0x00008890


	//   ....[55]....
        /*0688*/ 	.word	0x000088a0


	//   ....[56]....
        /*068c*/ 	.word	0x000088b0


	//   ....[57]....
        /*0690*/ 	.word	0x000088c0


	//   ....[58]....
        /*0694*/ 	.word	0x00008ae0


	//   ....[59]....
        /*0698*/ 	.word	0x00008d20


	//   ....[60]....
        /*069c*/ 	.word	0x00009350


	//   ....[61]....
        /*06a0*/ 	.word	0x00009960


	//   ....[62]....
        /*06a4*/ 	.word	0x0000a1a0


	//   ....[63]....
        /*06a8*/ 	.word	0x0000a2b0


	//   ....[64]....
        /*06ac*/ 	.word	0x0000a310


	//   ....[65]....
        /*06b0*/ 	.word	0x0000a360


	//   ....[66]....
        /*06b4*/ 	.word	0x0000a4b0


	//   ....[67]....
        /*06b8*/ 	.word	0x0000a5b0


	//   ....[68]....
        /*06bc*/ 	.word	0x0000a7e0


	//   ....[69]....
        /*06c0*/ 	.word	0x0000a900


	//   ....[70]....
        /*06c4*/ 	.word	0x0000ccd0


	//   ....[71]....
        /*06c8*/ 	.word	0x0000cce0


	//   ....[72]....
        /*06cc*/ 	.word	0x0000ccf0


	//   ....[73]....
        /*06d0*/ 	.word	0x0000cd00


	//   ....[74]....
        /*06d4*/ 	.word	0x0000cd10


	//   ....[75]....
        /*06d8*/ 	.word	0x0000cd20


	//   ....[76]....
        /*06dc*/ 	.word	0x0000de80


	//   ....[77]....
        /*06e0*/ 	.word	0x0000de90


	//   ....[78]....
        /*06e4*/ 	.word	0x0000dea0


	//   ....[79]....
        /*06e8*/ 	.word	0x0000deb0


	//   ....[80]....
        /*06ec*/ 	.word	0x0000dec0


	//   ....[81]....
        /*06f0*/ 	.word	0x0000ded0


	//   ....[82]....
        /*06f4*/ 	.word	0x0000e1f0


	//   ....[83]....
        /*06f8*/ 	.word	0x0000e230


	//   ....[84]....
        /*06fc*/ 	.word	0x0000e2d0


	//   ....[85]....
        /*0700*/ 	.word	0x0000e320


	//   ....[86]....
        /*0704*/ 	.word	0x0000e360


	//   ....[87]....
        /*0708*/ 	.word	0x0000e460


	//   ....[88]....
        /*070c*/ 	.word	0x0000e4f0


	//   ....[89]....
        /*0710*/ 	.word	0x0000e8d0


	//   ....[90]....
        /*0714*/ 	.word	0x00010750


	//   ....[91]....
        /*0718*/ 	.word	0x00010760


	//   ....[92]....
        /*071c*/ 	.word	0x00010780


	//   ....[93]....
        /*0720*/ 	.word	0x000107a0


	//   ....[94]....
        /*0724*/ 	.word	0x00010850


	//   ....[95]....
        /*0728*/ 	.word	0x00010860


	//   ....[96]....
        /*072c*/ 	.word	0x00011950


	//   ....[97]....
        /*0730*/ 	.word	0x00011960


	//   ....[98]....
        /*0734*/ 	.word	0x00011970


	//   ....[99]....
        /*0738*/ 	.word	0x00011980


	//   ....[100]....
        /*073c*/ 	.word	0x00011990


	//   ....[101]....
        /*0740*/ 	.word	0x000119a0


	//   ....[102]....
        /*0744*/ 	.word	0x00011bc0


	//   ....[103]....
        /*0748*/ 	.word	0x00011de0


	//   ....[104]....
        /*074c*/ 	.word	0x00012400


	//   ....[105]....
        /*0750*/ 	.word	0x00012a00


	//   ....[106]....
        /*0754*/ 	.word	0x00013240


	//   ....[107]....
        /*0758*/ 	.word	0x00013360


	//   ....[108]....
        /*075c*/ 	.word	0x000135f0


	//   ....[109]....
        /*0760*/ 	.word	0x00013790


	//   ....[110]....
        /*0764*/ 	.word	0x000137c0


	//   ....[111]....
        /*0768*/ 	.word	0x00013810


	//   ....[112]....
        /*076c*/ 	.word	0x00013870


	//   ....[113]....
        /*0770*/ 	.word	0x000138e0


	//   ....[114]....
        /*0774*/ 	.word	0x00015810


	//   ....[115]....
        /*0778*/ 	.word	0x00015820


	//   ....[116]....
        /*077c*/ 	.word	0x00015830


	//   ....[117]....
        /*0780*/ 	.word	0x00015840


	//   ....[118]....
        /*0784*/ 	.word	0x00015870


	//   ....[119]....
        /*0788*/ 	.word	0x00015890


	//   ....[120]....
        /*078c*/ 	.word	0x000158b0


	//   ....[121]....
        /*0790*/ 	.word	0x000158c0


	//   ....[122]....
        /*0794*/ 	.word	0x00017420


	//   ....[123]....
        /*0798*/ 	.word	0x00017430


	//   ....[124]....
        /*079c*/ 	.word	0x00017450


	//   ....[125]....
        /*07a0*/ 	.word	0x00017460


	//   ....[126]....
        /*07a4*/ 	.word	0x00017470


	//   ....[127]....
        /*07a8*/ 	.word	0x00017480


	//   ....[128]....
        /*07ac*/ 	.word	0x00017490


	//   ....[129]....
        /*07b0*/ 	.word	0x000174a0


	//   ....[130]....
        /*07b4*/ 	.word	0x00017600


	//   ....[131]....
        /*07b8*/ 	.word	0x00017610


	//   ....[132]....
        /*07bc*/ 	.word	0x00017710


	//   ....[133]....
        /*07c0*/ 	.word	0x00017740


	//   ....[134]....
        /*07c4*/ 	.word	0x00017820


	//   ....[135]....
        /*07c8*/ 	.word	0x00017850


	//   ....[136]....
        /*07cc*/ 	.word	0x00017930


	//   ....[137]....
        /*07d0*/ 	.word	0x00017960


	//   ....[138]....
        /*07d4*/ 	.word	0x00017a40


	//   ....[139]....
        /*07d8*/ 	.word	0x00017a70


	//   ....[140]....
        /*07dc*/ 	.word	0x00017b50


	//   ....[141]....
        /*07e0*/ 	.word	0x00017b80


	//   ....[142]....
        /*07e4*/ 	.word	0x00017c60


	//   ....[143]....
        /*07e8*/ 	.word	0x00017c90


	//   ....[144]....
        /*07ec*/ 	.word	0x00017d70


	//   ....[145]....
        /*07f0*/ 	.word	0x00017d90


	//   ....[146]....
        /*07f4*/ 	.word	0x000183e0


	//   ....[147]....
        /*07f8*/ 	.word	0x000183f0


	//   ....[148]....
        /*07fc*/ 	.word	0x000184c0


	//   ....[149]....
        /*0800*/ 	.word	0x000184f0


	//   ....[150]....
        /*0804*/ 	.word	0x000185c0


	//   ....[151]....
        /*0808*/ 	.word	0x000185f0


	//   ....[152]....
        /*080c*/ 	.word	0x000186c0


	//   ....[153]....
        /*0810*/ 	.word	0x000186f0


	//   ....[154]....
        /*0814*/ 	.word	0x000187c0


	//   ....[155]....
        /*0818*/ 	.word	0x000187f0


	//   ....[156]....
        /*081c*/ 	.word	0x000188c0


	//   ....[157]....
        /*0820*/ 	.word	0x000188f0


	//   ....[158]....
        /*0824*/ 	.word	0x000189c0


	//   ....[159]....
        /*0828*/ 	.word	0x000189f0


	//   ....[160]....
        /*082c*/ 	.word	0x00018ac0


	//   ....[161]....
        /*0830*/ 	.word	0x00018ae0


	//----- nvinfo : EIATTR_EXIT_INSTR_OFFSETS
	.align		4
.L_496:
        /*0834*/ 	.byte	0x04, 0x1c
        /*0836*/ 	.short	(.L_498 - .L_497)


	//   ....[0]....
.L_497:
        /*0838*/ 	.word	0x00000040


	//   ....[1]....
        /*083c*/ 	.word	0x00017da0


	//   ....[2]....
        /*0840*/ 	.word	0x00017e00


	//   ....[3]....
        /*0844*/ 	.word	0x00017e60


	//   ....[4]....
        /*0848*/ 	.word	0x00018af0


	//   ....[5]....
        /*084c*/ 	.word	0x00018b40


	//   ....[6]....
        /*0850*/ 	.word	0x00018ba0


	//----- nvinfo : EIATTR_CTAIDZ_USED
	.align		4
.L_498:
        /*0854*/ 	.byte	0x01, 0x04
	.zero		2


	//----- nvinfo : EIATTR_MAX_THREADS
	.align		4
        /*0858*/ 	.byte	0x04, 0x05
        /*085a*/ 	.short	(.L_500 - .L_499)
.L_499:
        /*085c*/ 	.word	0x00000080
        /*0860*/ 	.word	0x00000001
        /*0864*/ 	.word	0x00000001


	//----- nvinfo : EIATTR_CRS_STACK_SIZE
	.align		4
.L_500:
        /*0868*/ 	.byte	0x04, 0x1e
        /*086a*/ 	.short	(.L_502 - .L_501)
.L_501:
        /*086c*/ 	.word	0x00000000
.L_502:


//--------------------- .nv.info._ZN7cutlass13device_kernelIN5flash19enable_sm80_to_sm89INS1_16FlashAttnFwdSm80INS1_25CollectiveMainloopFwdSm80ILi4ELi1ELb0EN4cute5tupleIJNS5_1CILi128EEENS7_ILi48EEES8_EEELi128ENS_6half_tEfNS_4arch4Sm80ELb0ELb1ELb1ELb1ELb1ELb0ELb1ELb0EEENS1_21CollectiveEpilogueFwdINS6_IJS8_S8_S9_EEENS6_IJNS7_ILi1EEESH_SH_EEESB_SD_Li128ELb1ELb1ELb0ELb0EEENS1_19SingleTileSchedulerILb1ELb0ELb1ELi128EEEEEEEEEvNT_6ParamsE --------------------------
	.section	.nv.info._ZN7cutlass13device_kernelIN5flash19enable_sm80_to_sm89INS1_16FlashAttnFwdSm80INS1_25CollectiveMainloopFwdSm80ILi4ELi1ELb0EN4cute5tupleIJNS5_1CILi128EEENS7_ILi48EEES8_EEELi128ENS_6half_tEfNS_4arch4Sm80ELb0ELb1ELb1ELb1ELb1ELb0ELb1ELb0EEENS1_21CollectiveEpilogueFwdINS6_IJS8_S8_S9_EEENS6_IJNS7_ILi1EEESH_SH_EEESB_SD_Li128ELb1ELb1ELb0ELb0EEENS1_19SingleTileSchedulerILb1ELb0ELb1ELi128EEEEEEEEEvNT_6ParamsE,"",@"SHT_CUDA_INFO"
	.sectionflags	@""
	.align	4


	//----- nvinfo : EIATTR_CUDA_API_VERSION
	.align		4
        /*0000*/ 	.byte	0x04, 0x37
        /*0002*/ 	.short	(.L_504 - .L_503)
.L_503:
        /*0004*/ 	.word	0x00000082


	//----- nvinfo : EIATTR_SW2861232_WAR
	.align		4
.L_504:
        /*0008*/ 	.byte	0x01, 0x35
	.zero		2


	//----- nvinfo : EIATTR_PARAM_CBANK
	.align		4
        /*000c*/ 	.byte	0x04, 0x0a
        /*000e*/ 	.short	(.L_506 - .L_505)
	.align		4
.L_505:
        /*0010*/ 	.word	index@(.nv.constant0._ZN7cutlass13device_kernelIN5flash19enable_sm80_to_sm89INS1_16FlashAttnFwdSm80INS1_25CollectiveMainloopFwdSm80ILi4ELi1ELb0EN4cute5tupleIJNS5_1CILi128EEENS7_ILi48EEES8_EEELi128ENS_6half_tEfNS_4arch4Sm80ELb0ELb1ELb1ELb1ELb1ELb0ELb1ELb0EEENS1_21CollectiveEpilogueFwdINS6_IJS8_S8_S9_EEENS6_IJNS7_ILi1EEESH_SH_EEESB_SD_Li128ELb1ELb1ELb0ELb0EEENS1_19SingleTileSchedulerILb1ELb0ELb1ELi128EEEEEEEEEvNT_6ParamsE)
        /*0014*/ 	.short	0x0160
        /*0016*/ 	.short	0x0418


	//----- nvinfo : EIATTR_CBANK_PARAM_SIZE
	.align		4
.L_506:
        /*0018*/ 	.byte	0x03, 0x19
        /*001a*/ 	.short	0x0418


	//----- nvinfo : EIATTR_KPARAM_INFO
	.align		4
        /*001c*/ 	.byte	0x04, 0x17
        /*001e*/ 	.short	(.L_508 - .L_507)
.L_507:
        /*0020*/ 	.word	0x00000000
        /*0024*/ 	.short	0x0000
        /*0026*/ 	.short	0x0000
        /*0028*/ 	.byte	0x00, 0xf0, 0x61, 0x10


	//----- nvinfo : EIATTR_MAXREG_COUNT
	.align		4
.L_508:
        /*002c*/ 	.byte	0x03, 0x1b
        /*002e*/ 	.short	0x00ff


	//----- nvinfo : EIATTR_NUM_BARRIERS
	.align		4
        /*0030*/ 	.byte	0x02, 0x4c
        /*0032*/ 	.byte	0x02
	.zero		1


	//----- nvinfo : EIATTR_ANNOTATIONS
	.align		4
        /*0034*/ 	.byte	0x04, 0x55
        /*0036*/ 	.short	(.L_510 - .L_509)


	//   ....[0]....
.L_509:
        /* <DEDUP_REMOVED lines=53> */


	//----- nvinfo : EIATTR_MERCURY_ISA_VERSION
	.align		4
.L_510:
        /*0378*/ 	.byte	0x03, 0x5f
        /*037a*/ 	.short	0x0000


	//----- nvinfo : EIATTR_COOP_GROUP_MASK_REGIDS
	.align		4
        /*037c*/ 	.byte	0x04, 0x29
        /*037e*/ 	.short	(.L_512 - .L_511)


	//   ....[0]....
.L_511:
        /*0380*/ 	.word	0xffffffff


	//   ....[1]....
        /*0384*/ 	.word	0xffffffff


	//   ....[2]....
        /*0388*/ 	.word	0xffffffff


	//   ....[3]....
        /*038c*/ 	.word	0xffffffff


	//   ....[4]....
        /*0390*/ 	.word	0xffffffff


	//   ....[5]....
        /*0394*/ 	.word	0xffffffff


	//   ....[6]....
        /*0398*/ 	.word	0xffffffff


	//   ....[7]....
        /*039c*/ 	.word	0xffffffff


	//   ....[8]....
        /*03a0*/ 	.word	0xffffffff


	//   ....[9]....
        /*03a4*/ 	.word	0xffffffff


	//   ....[10]....
        /*03a8*/ 	.word	0xffffffff


	//   ....[11]....
        /*03ac*/ 	.word	0xffffffff


	//   ....[12]....
        /*03b0*/ 	.word	0xffffffff


	//   ....[13]....
        /*03b4*/ 	.word	0xffffffff


	//   ....[14]....
        /*03b8*/ 	.word	0xffffffff


	//   ....[15]....
        /*03bc*/ 	.word	0xffffffff


	//   ....[16]....
        /*03c0*/ 	.word	0xffffffff


	//   ....[17]....
        /*03c4*/ 	.word	0xffffffff


	//   ....[18]....
        /*03c8*/ 	.word	0xffffffff


	//   ....[19]....
        /*03cc*/ 	.word	0xffffffff


	//   ....[20]....
        /*03d0*/ 	.word	0xffffffff


	//   ....[21]....
        /*03d4*/ 	.word	0xffffffff


	//   ....[22]....
        /*03d8*/ 	.word	0xffffffff


	//   ....[23]....
        /*03dc*/ 	.word	0xffffffff


	//   ....[24]....
        /*03e0*/ 	.word	0xffffffff


	//   ....[25]....
        /*03e4*/ 	.word	0xffffffff


	//   ....[26]....
        /*03e8*/ 	.word	0xffffffff


	//   ....[27]....
        /*03ec*/ 	.word	0xffffffff


	//   ....[28]....
        /*03f0*/ 	.word	0xffffffff


	//   ....[29]....
        /*03f4*/ 	.word	0xffffffff


	//   ....[30]....
        /*03f8*/ 	.word	0xffffffff


	//   ....[31]....
        /*03fc*/ 	.word	0xffffffff


	//   ....[32]....
        /*0400*/ 	.word	0xffffffff


	//   ....[33]....
        /*0404*/ 	.word	0xffffffff


	//   ....[34]....
        /*0408*/ 	.word	0xffffffff


	//   ....[35]....
        /*040c*/ 	.word	0xffffffff


	//   ....[36]....
        /*0410*/ 	.word	0xffffffff


	//   ....[37]....
        /*0414*/ 	.word	0xffffffff


	//   ....[38]....
        /*0418*/ 	.word	0xffffffff


	//   ....[39]....
        /*041c*/ 	.word	0xffffffff


	//   ....[40]....
        /*0420*/ 	.word	0xffffffff


	//   ....[41]....
        /*0424*/ 	.word	0xffffffff


	//   ....[42]....
        /*0428*/ 	.word	0xffffffff


	//   ....[43]....
        /*042c*/ 	.word	0xffffffff


	//   ....[44]....
        /*0430*/ 	.word	0xffffffff


	//   ....[45]....
        /*0434*/ 	.word	0xffffffff


	//   ....[46]....
        /*0438*/ 	.word	0xffffffff


	//   ....[47]....
        /*043c*/ 	.word	0xffffffff


	//   ....[48]....
        /*0440*/ 	.word	0xffffffff


	//   ....[49]....
        /*0444*/ 	.word	0xffffffff


	//   ....[50]....
        /*0448*/ 	.word	0xffffffff


	//   ....[51]....
        /*044c*/ 	.word	0xffffffff


	//   ....[52]....
        /*0450*/ 	.word	0xffffffff


	//   ....[53]....
        /*0454*/ 	.word	0xffffffff


	//   ....[54]....
        /*0458*/ 	.word	0xffffffff


	//   ....[55]....
        /*045c*/ 	.word	0xffffffff


	//   ....[56]....
        /*0460*/ 	.word	0xffffffff


	//   ....[57]....
        /*0464*/ 	.word	0xffffffff


	//   ....[58]....
        /*0468*/ 	.word	0xffffffff


	//   ....[59]....
        /*046c*/ 	.word	0xffffffff


	//   ....[60]....
        /*0470*/ 	.word	0xffffffff


	//   ....[61]....
        /*0474*/ 	.word	0xffffffff


	//   ....[62]....
        /*0478*/ 	.word	0xffffffff


	//   ....[63]....
        /*047c*/ 	.word	0xffffffff


	//   ....[64]....
        /*0480*/ 	.word	0xffffffff


	//   ....[65]....
        /*0484*/ 	.word	0xffffffff


	//   ....[66]....
        /*0488*/ 	.word	0xffffffff


	//   ....[67]....
        /*048c*/ 	.word	0xffffffff


	//   ....[68]....
        /*0490*/ 	.word	0xffffffff


	//   ....[69]....
        /*0494*/ 	.word	0xffffffff


	//   ....[70]....
        /*0498*/ 	.word	0xffffffff


	//   ....[71]....
        /*049c*/ 	.word	0xffffffff


	//   ....[72]....
        /*04a0*/ 	.word	0xffffffff


	//   ....[73]....
        /*04a4*/ 	.word	0xffffffff


	//   ....[74]....
        /*04a8*/ 	.word	0xffffffff


	//   ....[75]....
        /*04ac*/ 	.word	0xffffffff


	//   ....[76]....
        /*04b0*/ 	.word	0xffffffff


	//   ....[77]....
        /*04b4*/ 	.word	0xffffffff


	//   ....[78]....
        /*04b8*/ 	.word	0xffffffff


	//   ....[79]....
        /*04bc*/ 	.word	0xffffffff


	//   ....[80]....
        /*04c0*/ 	.word	0xffffffff


	//   ....[81]....
        /*04c4*/ 	.word	0xffffffff


	//   ....[82]....
        /*04c8*/ 	.word	0xffffffff


	//   ....[83]....
        /*04cc*/ 	.word	0xffffffff


	//   ....[84]....
        /*04d0*/ 	.word	0xffffffff


	//   ....[85]....
        /*04d4*/ 	.word	0xffffffff


	//   ....[86]....
        /*04d8*/ 	.word	0xffffffff


	//   ....[87]....
        /*04dc*/ 	.word	0xffffffff


	//   ....[88]....
        /*04e0*/ 	.word	0xffffffff


	//   ....[89]....
        /*04e4*/ 	.word	0xffffffff


	//   ....[90]....
        /*04e8*/ 	.word	0xffffffff


	//   ....[91]....
        /*04ec*/ 	.word	0xffffffff


	//   ....[92]....
        /*04f0*/ 	.word	0xffffffff


	//   ....[93]....
        /*04f4*/ 	.word	0xffffffff


	//   ....[94]....
        /*04f8*/ 	.word	0xffffffff


	//   ....[95]....
        /*04fc*/ 	.word	0xffffffff


	//   ....[96]....
        /*0500*/ 	.word	0xffffffff


	//   ....[97]....
        /*0504*/ 	.word	0xffffffff


	//   ....[98]....
        /*0508*/ 	.word	0xffffffff


	//   ....[99]....
        /*050c*/ 	.word	0xffffffff


	//   ....[100]....
        /*0510*/ 	.word	0xffffffff


	//   ....[101]....
        /*0514*/ 	.word	0xffffffff


	//   ....[102]....
        /*0518*/ 	.word	0xffffffff


	//   ....[103]....
        /*051c*/ 	.word	0xffffffff


	//   ....[104]....
        /*0520*/ 	.word	0xffffffff


	//   ....[105]....
        /*0524*/ 	.word	0xffffffff


	//   ....[106]....
        /*0528*/ 	.word	0xffffffff


	//   ....[107]....
        /*052c*/ 	.word	0xffffffff


	//   ....[108]....
        /*0530*/ 	.word	0xffffffff


	//   ....[109]....
        /*0534*/ 	.word	0xffffffff


	//   ....[110]....
        /*0538*/ 	.word	0xffffffff


	//   ....[111]....
        /*053c*/ 	.word	0xffffffff


	//   ....[112]....
        /*0540*/ 	.word	0xffffffff


	//   ....[113]....
        /*0544*/ 	.word	0xffffffff


	//   ....[114]....
        /*0548*/ 	.word	0xffffffff


	//   ....[115]....
        /*054c*/ 	.word	0xffffffff


	//   ....[116]....
        /*0550*/ 	.word	0xffffffff


	//   ....[117]....
        /*0554*/ 	.word	0xffffffff


	//   ....[118]....
        /*0558*/ 	.word	0xffffffff


	//   ....[119]....
        /*055c*/ 	.word	0xffffffff


	//   ....[120]....
        /*0560*/ 	.word	0xffffffff


	//   ....[121]....
        /*0564*/ 	.word	0xffffffff


	//   ....[122]....
        /*0568*/ 	.word	0xffffffff


	//   ....[123]....
        /*056c*/ 	.word	0xffffffff


	//   ....[124]....
        /*0570*/ 	.word	0xffffffff


	//   ....[125]....
        /*0574*/ 	.word	0xffffffff


	//   ....[126]....
        /*0578*/ 	.word	0xffffffff


	//   ....[127]....
        /*057c*/ 	.word	0xffffffff


	//   ....[128]....
        /*0580*/ 	.word	0xffffffff


	//   ....[129]....
        /*0584*/ 	.word	0xffffffff


	//   ....[130]....
        /*0588*/ 	.word	0xffffffff


	//   ....[131]....
        /*058c*/ 	.word	0xffffffff


	//   ....[132]....
        /*0590*/ 	.word	0xffffffff


	//   ....[133]....
        /*0594*/ 	.word	0xffffffff


	//   ....[134]....
        /*0598*/ 	.word	0xffffffff


	//   ....[135]....
        /*059c*/ 	.word	0xffffffff


	//   ....[136]....
        /*05a0*/ 	.word	0xffffffff


	//   ....[137]....
        /*05a4*/ 	.word	0xffffffff


	//   ....[138]....
        /*05a8*/ 	.word	0xffffffff


	//   ....[139]....
        /*05ac*/ 	.word	0xffffffff


	//   ....[140]....
        /*05b0*/ 	.word	0xffffffff


	//   ....[141]....
        /*05b4*/ 	.word	0xffffffff


	//   ....[142]....
        /*05b8*/ 	.word	0xffffffff


	//   ....[143]....
        /*05bc*/ 	.word	0xffffffff


	//   ....[144]....
        /*05c0*/ 	.word	0xffffffff


	//   ....[145]....
        /*05c4*/ 	.word	0xffffffff


	//   ....[146]....
        /*05c8*/ 	.word	0xffffffff


	//   ....[147]....
        /*05cc*/ 	.word	0xffffffff


	//   ....[148]....
        /*05d0*/ 	.word	0xffffffff


	//   ....[149]....
        /*05d4*/ 	.word	0xffffffff


	//   ....[150]....
        /*05d8*/ 	.word	0xffffffff


	//   ....[151]....
        /*05dc*/ 	.word	0xffffffff


	//   ....[152]....
        /*05e0*/ 	.word	0xffffffff


	//   ....[153]....
        /*05e4*/ 	.word	0xffffffff


	//   ....[154]....
        /*05e8*/ 	.word	0xffffffff


	//   ....[155]....
        /*05ec*/ 	.word	0xffffffff


	//   ....[156]....
        /*05f0*/ 	.word	0xffffffff


	//   ....[157]....
        /*05f4*/ 	.word	0xffffffff


	//   ....[158]....
        /*05f8*/ 	.word	0xffffffff


	//   ....[159]....
        /*05fc*/ 	.word	0xffffffff


	//   ....[160]....
        /*0600*/ 	.word	0xffffffff


	//   ....[161]....
        /*0604*/ 	.word	0xffffffff


	//   ....[162]....
        /*0608*/ 	.word	0xffffffff


	//----- nvinfo : EIATTR_COOP_GROUP_INSTR_OFFSETS
	.align		4
.L_512:
        /*060c*/ 	.byte	0x04, 0x28
        /*060e*/ 	.short	(.L_514 - .L_513)


	//   ....[0]....
.L_513:
        /*0610*/ 	.word	0x000000a0


	//   ....[1]....
        /*0614*/ 	.word	0x000017e0


	//   ....[2]....
        /*0618*/ 	.word	0x00001810


	//   ....[3]....
        /*061c*/ 	.word	0x000019d0


	//   ....[4]....
        /*0620*/ 	.word	0x00001a00


	//   ....[5]....
        /*0624*/ 	.word	0x00001ad0


	//   ....[6]....
        /*0628*/ 	.word	0x00001b00


	//   ....[7]....
        /*062c*/ 	.word	0x00001bd0


	//   ....[8]....
        /*0630*/ 	.word	0x00001c00


	//   ....[9]....
        /*0634*/ 	.word	0x00001cd0


	//   ....[10]....
        /*0638*/ 	.word	0x00001d00


	//   ....[11]....
        /*063c*/ 	.word	0x00001dd0


	//   ....[12]....
        /*0640*/ 	.word	0x00001e00


	//   ....[13]....
        /*0644*/ 	.word	0x00001ed0


	//   ....[14]....
        /*0648*/ 	.word	0x00001f00


	//   ....[15]....
        /*064c*/ 	.word	0x00001fe0


	//   ....[16]....
        /*0650*/ 	.word	0x00002030


	//   ....[17]....
        /*0654*/ 	.word	0x00002500


	//   ....[18]....
        /*0658*/ 	.word	0x00002520


	//   ....[19]....
        /*065c*/ 	.word	0x00002540


	//   ....[20]....
        /*0660*/ 	.word	0x00002550


	//   ....[21]....
        /*0664*/ 	.word	0x00002560


	//   ....[22]....
        /*0668*/ 	.word	0x00002570


	//   ....[23]....
        /*066c*/ 	.word	0x000029e0


	//   ....[24]....
        /*0670*/ 	.word	0x00002a10


	//   ....[25]....
        /*0674*/ 	.word	0x00002a50


	//   ....[26]....
        /*0678*/ 	.word	0x00002a80


	//   ....[27]....
        /*067c*/ 	.word	0x00002aa0


	//   ....[28]....
        /*0680*/ 	.word	0x00002ab0


	//   ....[29]....
        /*0684*/ 	.word	0x00003710


	//   ....[30]....
        /*0688*/ 	.word	0x00003730


	//   ....[31]....
        /*068c*/ 	.word	0x00003740


	//   ....[32]....
        /*0690*/ 	.word	0x00003750


	//   ....[33]....
        /*0694*/ 	.word	0x00003760


	//   ....[34]....
        /*0698*/ 	.word	0x00003770


	//   ....[35]....
        /*069c*/ 	.word	0x00003ce0


	//   ....[36]....
        /*06a0*/ 	.word	0x00004420


	//   ....[37]....
        /*06a4*/ 	.word	0x00004be0


	//   ....[38]....
        /*06a8*/ 	.word	0x00005310


	//   ....[39]....
        /*06ac*/ 	.word	0x00005750


	//   ....[40]....
        /*06b0*/ 	.word	0x00005790


	//   ....[41]....
        /*06b4*/ 	.word	0x000058f0


	//   ....[42]....
        /*06b8*/ 	.word	0x00005920


	//   ....[43]....
        /*06bc*/ 	.word	0x00005d40


	//   ....[44]....
        /*06c0*/ 	.word	0x00005eb0


	//   ....[45]....
        /*06c4*/ 	.word	0x00005ec0


	//   ....[46]....
        /*06c8*/ 	.word	0x00005f60


	//   ....[47]....
        /*06cc*/ 	.word	0x00008060


	//   ....[48]....
        /*06d0*/ 	.word	0x00008070


	//   ....[49]....
        /*06d4*/ 	.word	0x00008080


	//   ....[50]....
        /*06d8*/ 	.word	0x00008090


	//   ....[51]....
        /*06dc*/ 	.word	0x000080a0


	//   ....[52]....
        /*06e0*/ 	.word	0x000080b0


	//   ....[53]....
        /*06e4*/ 	.word	0x00009220


	//   ....[54]....
        /*06e8*/ 	.word	0x00009230


	//   ....[55]....
        /*06ec*/ 	.word	0x00009240


	//   ....[56]....
        /*06f0*/ 	.word	0x00009250


	//   ....[57]....
        /*06f4*/ 	.word	0x00009260


	//   ....[58]....
        /*06f8*/ 	.word	0x00009270


	//   ....[59]....
        /*06fc*/ 	.word	0x00009490


	//   ....[60]....
        /*0700*/ 	.word	0x000096b0


	//   ....[61]....
        /*0704*/ 	.word	0x00009cd0


	//   ....[62]....
        /*0708*/ 	.word	0x0000a2d0


	//   ....[63]....
        /*070c*/ 	.word	0x0000ab00


	//   ....[64]....
        /*0710*/ 	.word	0x0000ab60


	//   ....[65]....
        /*0714*/ 	.word	0x0000ac90


	//   ....[66]....
        /*0718*/ 	.word	0x0000ace0


	//   ....[67]....
        /*071c*/ 	.word	0x0000ae60


	//   ....[68]....
        /*0720*/ 	.word	0x0000b0b0


	//   ....[69]....
        /*0724*/ 	.word	0x0000b140


	//   ....[70]....
        /*0728*/ 	.word	0x0000b220


	//   ....[71]....
        /*072c*/ 	.word	0x0000d5c0


	//   ....[72]....
        /*0730*/ 	.word	0x0000d5d0


	//   ....[73]....
        /*0734*/ 	.word	0x0000d5e0


	//   ....[74]....
        /*0738*/ 	.word	0x0000d5f0


	//   ....[75]....
        /*073c*/ 	.word	0x0000d600


	//   ....[76]....
        /*0740*/ 	.word	0x0000d610


	//   ....[77]....
        /*0744*/ 	.word	0x0000e780


	//   ....[78]....
        /*0748*/ 	.word	0x0000e790


	//   ....[79]....
        /*074c*/ 	.word	0x0000e7a0


	//   ....[80]....
        /*0750*/ 	.word	0x0000e7b0


	//   ....[81]....
        /*0754*/ 	.word	0x0000e7c0


	//   ....[82]....
        /*0758*/ 	.word	0x0000e7d0


	//   ....[83]....
        /*075c*/ 	.word	0x0000eaf0


	//   ....[84]....
        /*0760*/ 	.word	0x0000ebb0


	//   ....[85]....
        /*0764*/ 	.word	0x0000ebd0


	//   ....[86]....
        /*0768*/ 	.word	0x0000ec10


	//   ....[87]....
        /*076c*/ 	.word	0x0000ec50


	//   ....[88]....
        /*0770*/ 	.word	0x0000ec80


	//   ....[89]....
        /*0774*/ 	.word	0x0000ed90


	//   ....[90]....
        /*0778*/ 	.word	0x0000f1f0


	//   ....[91]....
        /*077c*/ 	.word	0x00011020


	//   ....[92]....
        /*0780*/ 	.word	0x00011030


	//   ....[93]....
        /*0784*/ 	.word	0x00011050


	//   ....[94]....
        /*0788*/ 	.word	0x00011070


	//   ....[95]....
        /*078c*/ 	.word	0x00011120


	//   ....[96]....
        /*0790*/ 	.word	0x00011130


	//   ....[97]....
        /*0794*/ 	.word	0x00012230


	//   ....[98]....
        /*0798*/ 	.word	0x00012240


	//   ....[99]....
        /*079c*/ 	.word	0x00012250


	//   ....[100]....
        /*07a0*/ 	.word	0x00012260


	//   ....[101]....
        /*07a4*/ 	.word	0x00012270


	//   ....[102]....
        /*07a8*/ 	.word	0x00012280


	//   ....[103]....
        /*07ac*/ 	.word	0x000124a0


	//   ....[104]....
        /*07b0*/ 	.word	0x000126b0


	//   ....[105]....
        /*07b4*/ 	.word	0x00012cc0


	//   ....[106]....
        /*07b8*/ 	.word	0x000132b0


	//   ....[107]....
        /*07bc*/ 	.word	0x00013b10


	//   ....[108]....
        /*07c0*/ 	.word	0x00013b70


	//   ....[109]....
        /*07c4*/ 	.word	0x00013ca0


	//   ....[110]....
        /*07c8*/ 	.word	0x00013cf0


	//   ....[111]....
        /*07cc*/ 	.word	0x00013e60


	//   ....[112]....
        /*07d0*/ 	.word	0x00014050


	//   ....[113]....
        /*07d4*/ 	.word	0x00014110


	//   ....[114]....
        /*07d8*/ 	.word	0x00014230


	//   ....[115]....
        /*07dc*/ 	.word	0x000160c0


	//   ....[116]....
        /*07e0*/ 	.word	0x000160d0


	//   ....[117]....
        /*07e4*/ 	.word	0x000160e0


	//   ....[118]....
        /*07e8*/ 	.word	0x000160f0


	//   ....[119]....
        /*07ec*/ 	.word	0x00016120


	//   ....[120]....
        /*07f0*/ 	.word	0x00016140


	//   ....[121]....
        /*07f4*/ 	.word	0x00016160


	//   ....[122]....
        /*07f8*/ 	.word	0x00016170


	//   ....[123]....
        /*07fc*/ 	.word	0x00017e30


	//   ....[124]....
        /*0800*/ 	.word	0x00017e70


	//   ....[125]....
        /*0804*/ 	.word	0x00017ea0


	//   ....[126]....
        /*0808*/ 	.word	0x00017ed0


	//   ....[127]....
        /*080c*/ 	.word	0x00017f10


	//   ....[128]....
        /*0810*/ 	.word	0x00017f50


	//   ....[129]....
        /*0814*/ 	.word	0x00017f70


	//   ....[130]....
        /*0818*/ 	.word	0x00017f80


	//   ....[131]....
        /*081c*/ 	.word	0x00018140


	//   ....[132]....
        /*0820*/ 	.word	0x00018150


	//   ....[133]....
        /*0824*/ 	.word	0x00018250


	//   ....[134]....
        /*0828*/ 	.word	0x00018280


	//   ....[135]....
        /*082c*/ 	.word	0x00018360


	//   ....[136]....
        /*0830*/ 	.word	0x00018390


	//   ....[137]....
        /*0834*/ 	.word	0x00018470


	//   ....[138]....
        /*0838*/ 	.word	0x000184a0


	//   ....[139]....
        /*083c*/ 	.word	0x00018580


	//   ....[140]....
        /*0840*/ 	.word	0x000185b0


	//   ....[141]....
        /*0844*/ 	.word	0x00018690


	//   ....[142]....
        /*0848*/ 	.word	0x000186c0


	//   ....[143]....
        /*084c*/ 	.word	0x000187a0


	//   ....[144]....
        /*0850*/ 	.word	0x000187d0


	//   ....[145]....
        /*0854*/ 	.word	0x000188b0


	//   ....[146]....
        /*0858*/ 	.word	0x000188d0


	//   ....[147]....
        /*085c*/ 	.word	0x00019190


	//   ....[148]....
        /*0860*/ 	.word	0x000191a0


	//   ....[149]....
        /*0864*/ 	.word	0x00019270


	//   ....[150]....
        /*0868*/ 	.word	0x000192a0


	//   ....[151]....
        /*086c*/ 	.word	0x00019370


	//   ....[152]....
        /*0870*/ 	.word	0x000193a0


	//   ....[153]....
        /*0874*/ 	.word	0x00019470


	//   ....[154]....
        /*0878*/ 	.word	0x000194a0


	//   ....[155]....
        /*087c*/ 	.word	0x00019570


	//   ....[156]....
        /*0880*/ 	.word	0x000195a0


	//   ....[157]....
        /*0884*/ 	.word	0x00019670


	//   ....[158]....
        /*0888*/ 	.word	0x000196a0


	//   ....[159]....
        /*088c*/ 	.word	0x00019770


	//   ....[160]....
        /*0890*/ 	.word	0x000197a0


	//   ....[161]....
        /*0894*/ 	.word	0x00019870


	//   ....[162]....
        /*0898*/ 	.word	0x00019890


	//----- nvinfo : EIATTR_EXIT_INSTR_OFFSETS
	.align		4
.L_514:
        /*089c*/ 	.byte	0x04, 0x1c
        /*089e*/ 	.short	(.L_516 - .L_515)


	//   ....[0]....
.L_515:
        /*08a0*/ 	.word	0x00000450


	//   ....[1]....
        /*08a4*/ 	.word	0x000188e0


	//   ....[2]....
        /*08a8*/ 	.word	0x00018940


	//   ....[3]....
        /*08ac*/ 	.word	0x000189a0


	//   ....[4]....
        /*08b0*/ 	.word	0x000198a0


	//   ....[5]....
        /*08b4*/ 	.word	0x000198f0


	//   ....[6]....
        /*08b8*/ 	.word	0x00019950


	//----- nvinfo : EIATTR_CTAIDZ_USED
	.align		4
.L_516:
        /*08bc*/ 	.byte	0x01, 0x04
	.zero		2


	//----- nvinfo : EIATTR_MAX_THREADS
	.align		4
        /*08c0*/ 	.byte	0x04, 0x05
        /*08c2*/ 	.short	(.L_518 - .L_517)
.L_517:
        /*08c4*/ 	.word	0x00000080
        /*08c8*/ 	.word	0x00000001
        /*08cc*/ 	.word	0x00000001


	//----- nvinfo : EIATTR_CRS_STACK_SIZE
	.align		4
.L_518:
        /*08d0*/ 	.byte	0x04, 0x1e
        /*08d2*/ 	.short	(.L_520 - .L_519)
.L_519:
        /*08d4*/ 	.word	0x00000000
.L_520:


//--------------------- .nv.info._ZN7cutlass13device_kernelIN5flash19enable_sm80_to_sm89INS1_16FlashAttnFwdSm80INS1_25CollectiveMainloopFwdSm80ILi4ELi1ELb0EN4cute5tupleIJNS5_1CILi128EEENS7_ILi48EEES8_EEELi128ENS_6half_tEfNS_4arch4Sm80ELb0ELb1ELb1ELb1ELb1ELb1ELb1ELb0EEENS1_21CollectiveEpilogueFwdINS6_IJS8_S8_S9_EEENS6_IJNS7_ILi1EEESH_SH_EEESB_SD_Li128ELb1ELb1ELb0ELb0EEENS1_19SingleTileSchedulerILb1ELb0ELb1ELi128EEEEEEEEEvNT_6ParamsE --------------------------
	.section	.nv.info._ZN7cutlass13device_kernelIN5flash19enable_sm80_to_sm89INS1_16FlashAttnFwdSm80INS1_25CollectiveMainloopFwdSm80ILi4ELi1ELb0EN4cute5tupleIJNS5_1CILi128EEENS7_ILi48EEES8_EEELi128ENS_6half_tEfNS_4arch4Sm80ELb0ELb1ELb1ELb1ELb1ELb1ELb1ELb0EEENS1_21CollectiveEpilogueFwdINS6_IJS8_S8_S9_EEENS6_IJNS7_ILi1EEESH_SH_EEESB_SD_Li128ELb1ELb1ELb0ELb0EEENS1_19SingleTileSchedulerILb1ELb0ELb1ELi128EEEEEEEEEvNT_6ParamsE,"",@"SHT_CUDA_INFO"
	.sectionflags	@""
	.align	4


	//----- nvinfo : EIATTR_CUDA_API_VERSION
	.align		4
        /*0000*/ 	.byte	0x04, 0x37
        /*0002*/ 	.short	(.L_522 - .L_521)
.L_521:
        /*0004*/ 	.word	0x00000082


	//----- nvinfo : EIATTR_SW2861232_WAR
	.align		4
.L_522:
        /*0008*/ 	.byte	0x01, 0x35
	.zero		2


	//----- nvinfo : EIATTR_PARAM_CBANK
	.align		4
        /*000c*/ 	.byte	0x04, 0x0a
        /*000e*/ 	.short	(.L_524 - .L_523)
	.align		4
.L_523:
        /*0010*/ 	.word	index@(.nv.constant0._ZN7cutlass13device_kernelIN5flash19enable_sm80_to_sm89INS1_16FlashAttnFwdSm80INS1_25CollectiveMainloopFwdSm80ILi4ELi1ELb0EN4cute5tupleIJNS5_1CILi128EEENS7_ILi48EEES8_EEELi128ENS_6half_tEfNS_4arch4Sm80ELb0ELb1ELb1ELb1ELb1ELb1ELb1ELb0EEENS1_21CollectiveEpilogueFwdINS6_IJS8_S8_S9_EEENS6_IJNS7_ILi1EEESH_SH_EEESB_SD_Li128ELb1ELb1ELb0ELb0EEENS1_19SingleTileSchedulerILb1ELb0ELb1ELi128EEEEEEEEEvNT_6ParamsE)
        /*0014*/ 	.short	0x0160
        /*0016*/ 	.short	0x0418


	//----- nvinfo : EIATTR_CBANK_PARAM_SIZE
	.align		4
.L_524:
        /*0018*/ 	.byte	0x03, 0x19
        /*001a*/ 	.short	0x0418


	//----- nvinfo : EIATTR_KPARAM_INFO
	.align		4
        /*001c*/ 	.byte	0x04, 0x17
        /*001e*/ 	.short	(.L_526 - .L_525)
.L_525:
        /*0020*/ 	.word	0x00000000
        /*0024*/ 	.short	0x0000
        /*0026*/ 	.short	0x0000
        /*0028*/ 	.byte	0x00, 0xf0, 0x61, 0x10


	//----- nvinfo : EIATTR_MAXREG_COUNT
	.align		4
.L_526:
        /*002c*/ 	.byte	0x03, 0x1b
        /*002e*/ 	.short	0x00ff


	//----- nvinfo : EIATTR_NUM_BARRIERS
	.align		4
        /*0030*/ 	.byte	0x02, 0x4c
        /*0032*/ 	.byte	0x02
	.zero		1


	//----- nvinfo : EIATTR_ANNOTATIONS
	.align		4
        /*0034*/ 	.byte	0x04, 0x55
        /*0036*/ 	.short	(.L_528 - .L_527)


	//   ....[0]....
.L_527:
        /* <DEDUP_REMOVED lines=350> */


	//----- nvinfo : EIATTR_MERCURY_ISA_VERSION
	.align		4
.L_528:
        /*1600*/ 	.byte	0x03, 0x5f
        /*1602*/ 	.short	0x0000


	//----- nvinfo : EIATTR_COOP_GROUP_MASK_REGIDS
	.align		4
        /*1604*/ 	.byte	0x04, 0x29
        /*1606*/ 	.short	(.L_530 - .L_529)


	//   ....[0]....
.L_529:
        /*1608*/ 	.word	0xffffffff


	//   ....[1]....
        /*160c*/ 	.word	0xffffffff


	//   ....[2]....
        /*1610*/ 	.word	0xffffffff


	//   ....[3]....
        /*1614*/ 	.word	0xffffffff


	//   ....[4]....
        /*1618*/ 	.word	0xffffffff


	//   ....[5]....
        /*161c*/ 	.word	0xffffffff


	//   ....[6]....
        /*1620*/ 	.word	0xffffffff


	//   ....[7]....
        /*1624*/ 	.word	0xffffffff


	//   ....[8]....
        /*1628*/ 	.word	0xffffffff


	//   ....[9]....
        /*162c*/ 	.word	0xffffffff


	//   ....[10]....
        /*1630*/ 	.word	0xffffffff


	//   ....[11]....
        /*1634*/ 	.word	0xffffffff


	//   ....[12]....
        /*1638*/ 	.word	0xffffffff


	//   ....[13]....
        /*163c*/ 	.word	0xffffffff


	//   ....[14]....
        /*1640*/ 	.word	0xffffffff


	//   ....[15]....
        /*1644*/ 	.word	0xffffffff


	//   ....[16]....
        /*1648*/ 	.word	0xffffffff


	//   ....[17]....
        /*164c*/ 	.word	0xffffffff


	//   ....[18]....
        /*1650*/ 	.word	0xffffffff


	//   ....[19]....
        /*1654*/ 	.word	0xffffffff


	//   ....[20]....
        /*1658*/ 	.word	0xffffffff


	//   ....[21]....
        /*165c*/ 	.word	0xffffffff


	//   ....[22]....
        /*1660*/ 	.word	0xffffffff


	//   ....[23]....
        /*1664*/ 	.word	0xffffffff


	//   ....[24]....
        /*1668*/ 	.word	0xffffffff


	//   ....[25]....
        /*166c*/ 	.word	0xffffffff


	//   ....[26]....
        /*1670*/ 	.word	0xffffffff


	//   ....[27]....
        /*1674*/ 	.word	0xffffffff


	//   ....[28]....
        /*1678*/ 	.word	0xffffffff


	//   ....[29]....
        /*167c*/ 	.word	0xffffffff


	//   ....[30]....
        /*1680*/ 	.word	0xffffffff


	//   ....[31]....
        /*1684*/ 	.word	0xffffffff


	//   ....[32]....
        /*1688*/ 	.word	0xffffffff


	//   ....[33]....
        /*168c*/ 	.word	0xffffffff


	//   ....[34]....
        /*1690*/ 	.word	0xffffffff


	//   ....[35]....
        /*1694*/ 	.word	0xffffffff


	//   ....[36]....
        /*1698*/ 	.word	0xffffffff


	//   ....[37]....
        /*169c*/ 	.word	0xffffffff


	//   ....[38]....
        /*16a0*/ 	.word	0xffffffff


	//   ....[39]....
        /*16a4*/ 	.word	0xffffffff


	//   ....[40]....
        /*16a8*/ 	.word	0xffffffff


	//   ....[41]....
        /*16ac*/ 	.word	0xffffffff


	//   ....[42]....
        /*16b0*/ 	.word	0xffffffff


	//   ....[43]....
        /*16b4*/ 	.word	0xffffffff


	//   ....[44]....
        /*16b8*/ 	.word	0xffffffff


	//   ....[45]....
        /*16bc*/ 	.word	0xffffffff


	//   ....[46]....
        /*16c0*/ 	.word	0xffffffff


	//   ....[47]....
        /*16c4*/ 	.word	0xffffffff


	//   ....[48]....
        /*16c8*/ 	.word	0xffffffff


	//   ....[49]....
        /*16cc*/ 	.word	0xffffffff


	//   ....[50]....
        /*16d0*/ 	.word	0xffffffff


	//   ....[51]....
        /*16d4*/ 	.word	0xffffffff


	//   ....[52]....
        /*16d8*/ 	.word	0xffffffff


	//   ....[53]....
        /*16dc*/ 	.word	0xffffffff


	//   ....[54]....
        /*16e0*/ 	.word	0xffffffff


	//   ....[55]....
        /*16e4*/ 	.word	0xffffffff


	//   ....[56]....
        /*16e8*/ 	.word	0xffffffff


	//   ....[57]....
        /*16ec*/ 	.word	0xffffffff


	//   ....[58]....
        /*16f0*/ 	.word	0xffffffff


	//   ....[59]....
        /*16f4*/ 	.word	0xffffffff


	//   ....[60]....
        /*16f8*/ 	.word	0xffffffff


	//   ....[61]....
        /*16fc*/ 	.word	0xffffffff


	//   ....[62]....
        /*1700*/ 	.word	0xffffffff


	//   ....[63]....
        /*1704*/ 	.word	0xffffffff


	//   ....[64]....
        /*1708*/ 	.word	0xffffffff


	//   ....[65]....
        /*170c*/ 	.word	0xffffffff


	//   ....[66]....
        /*1710*/ 	.word	0xffffffff


	//   ....[67]....
        /*1714*/ 	.word	0xffffffff


	//   ....[68]....
        /*1718*/ 	.word	0xffffffff


	//   ....[69]....
        /*171c*/ 	.word	0xffffffff


	//   ....[70]....
        /*1720*/ 	.word	0xffffffff


	//   ....[71]....
        /*1724*/ 	.word	0xffffffff


	//   ....[72]....
        /*1728*/ 	.word	0xffffffff


	//   ....[73]....
        /*172c*/ 	.word	0xffffffff


	//   ....[74]....
        /*1730*/ 	.word	0xffffffff


	//   ....[75]....
        /*1734*/ 	.word	0xffffffff


	//   ....[76]....
        /*1738*/ 	.word	0xffffffff


	//   ....[77]....
        /*173c*/ 	.word	0xffffffff


	//   ....[78]....
        /*1740*/ 	.word	0xffffffff


	//   ....[79]....
        /*1744*/ 	.word	0xffffffff


	//   ....[80]....
        /*1748*/ 	.word	0xffffffff


	//   ....[81]....
        /*174c*/ 	.word	0xffffffff


	//   ....[82]....
        /*1750*/ 	.word	0xffffffff


	//   ....[83]....
        /*1754*/ 	.word	0xffffffff


	//   ....[84]....
        /*1758*/ 	.word	0xffffffff


	//   ....[85]....
        /*175c*/ 	.word	0xffffffff


	//   ....[86]....
        /*1760*/ 	.word	0xffffffff


	//   ....[87]....
        /*1764*/ 	.word	0xffffffff


	//   ....[88]....
        /*1768*/ 	.word	0xffffffff


	//   ....[89]....
        /*176c*/ 	.word	0xffffffff


	//   ....[90]....
        /*1770*/ 	.word	0xffffffff


	//   ....[91]....
        /*1774*/ 	.word	0xffffffff


	//   ....[92]....
        /*1778*/ 	.word	0xffffffff


	//   ....[93]....
        /*177c*/ 	.word	0xffffffff


	//   ....[94]....
        /*1780*/ 	.word	0xffffffff


	//   ....[95]....
        /*1784*/ 	.word	0xffffffff


	//   ....[96]....
        /*1788*/ 	.word	0xffffffff


	//   ....[97]....
        /*178c*/ 	.word	0xffffffff


	//   ....[98]....
        /*1790*/ 	.word	0xffffffff


	//   ....[99]....
        /*1794*/ 	.word	0xffffffff


	//   ....[100]....
        /*1798*/ 	.word	0xffffffff


	//   ....[101]....
        /*179c*/ 	.word	0xffffffff


	//   ....[102]....
        /*17a0*/ 	.word	0xffffffff


	//   ....[103]....
        /*17a4*/ 	.word	0xffffffff


	//   ....[104]....
        /*17a8*/ 	.word	0xffffffff


	//   ....[105]....
        /*17ac*/ 	.word	0xffffffff


	//   ....[106]....
        /*17b0*/ 	.word	0xffffffff


	//   ....[107]....
        /*17b4*/ 	.word	0xffffffff


	//   ....[108]....
        /*17b8*/ 	.word	0xffffffff


	//   ....[109]....
        /*17bc*/ 	.word	0xffffffff


	//   ....[110]....
        /*17c0*/ 	.word	0xffffffff


	//   ....[111]....
        /*17c4*/ 	.word	0xffffffff


	//   ....[112]....
        /*17c8*/ 	.word	0xffffffff


	//   ....[113]....
        /*17cc*/ 	.word	0xffffffff


	//   ....[114]....
        /*17d0*/ 	.word	0xffffffff


	//   ....[115]....
        /*17d4*/ 	.word	0xffffffff


	//   ....[116]....
        /*17d8*/ 	.word	0xffffffff


	//   ....[117]....
        /*17dc*/ 	.word	0xffffffff


	//   ....[118]....
        /*17e0*/ 	.word	0xffffffff


	//   ....[119]....
        /*17e4*/ 	.word	0xffffffff


	//   ....[120]....
        /*17e8*/ 	.word	0xffffffff


	//   ....[121]....
        /*17ec*/ 	.word	0xffffffff


	//   ....[122]....
        /*17f0*/ 	.word	0xffffffff


	//   ....[123]....
        /*17f4*/ 	.word	0xffffffff


	//   ....[124]....
        /*17f8*/ 	.word	0xffffffff


	//   ....[125]....
        /*17fc*/ 	.word	0xffffffff


	//   ....[126]....
        /*1800*/ 	.word	0xffffffff


	//   ....[127]....
        /*1804*/ 	.word	0xffffffff


	//   ....[128]....
        /*1808*/ 	.word	0xffffffff


	//   ....[129]....
        /*180c*/ 	.word	0xffffffff


	//   ....[130]....
        /*1810*/ 	.word	0xffffffff


	//   ....[131]....
        /*1814*/ 	.word	0xffffffff


	//   ....[132]....
        /*1818*/ 	.word	0xffffffff


	//   ....[133]....
        /*181c*/ 	.word	0xffffffff


	//   ....[134]....
        /*1820*/ 	.word	0xffffffff


	//   ....[135]....
        /*1824*/ 	.word	0xffffffff


	//   ....[136]....
        /*1828*/ 	.word	0xffffffff


	//   ....[137]....
        /*182c*/ 	.word	0xffffffff


	//   ....[138]....
        /*1830*/ 	.word	0xffffffff


	//   ....[139]....
        /*1834*/ 	.word	0xffffffff


	//   ....[140]....
        /*1838*/ 	.word	0xffffffff


	//   ....[141]....
        /*183c*/ 	.word	0xffffffff


	//   ....[142]....
        /*1840*/ 	.word	0xffffffff


	//   ....[143]....
        /*1844*/ 	.word	0xffffffff


	//   ....[144]....
        /*1848*/ 	.word	0xffffffff


	//   ....[145]....
        /*184c*/ 	.word	0xffffffff


	//   ....[146]....
        /*1850*/ 	.word	0xffffffff


	//   ....[147]....
        /*1854*/ 	.word	0xffffffff


	//   ....[148]....
        /*1858*/ 	.word	0xffffffff


	//   ....[149]....
        /*185c*/ 	.word	0xffffffff


	//   ....[150]....
        /*1860*/ 	.word	0xffffffff


	//   ....[151]....
        /*1864*/ 	.word	0xffffffff


	//   ....[152]....
        /*1868*/ 	.word	0xffffffff


	//   ....[153]....
        /*186c*/ 	.word	0xffffffff


	//   ....[154]....
        /*1870*/ 	.word	0xffffffff


	//   ....[155]....
        /*1874*/ 	.word	0xffffffff


	//   ....[156]....
        /*1878*/ 	.word	0xffffffff


	//   ....[157]....
        /*187c*/ 	.word	0xffffffff


	//   ....[158]....
        /*1880*/ 	.word	0xffffffff


	//   ....[159]....
        /*1884*/ 	.word	0xffffffff


	//   ....[160]....
        /*1888*/ 	.word	0xffffffff


	//   ....[161]....
        /*188c*/ 	.word	0xffffffff


	//   ....[162]....
        /*1890*/ 	.word	0xffffffff


	//   ....[163]....
        /*1894*/ 	.word	0xffffffff


	//   ....[164]....
        /*1898*/ 	.word	0xffffffff


	//   ....[165]....
        /*189c*/ 	.word	0xffffffff


	//   ....[166]....
        /*18a0*/ 	.word	0xffffffff


	//   ....[167]....
        /*18a4*/ 	.word	0xffffffff


	//   ....[168]....
        /*18a8*/ 	.word	0xffffffff


	//   ....[169]....
        /*18ac*/ 	.word	0xffffffff


	//   ....[170]....
        /*18b0*/ 	.word	0xffffffff


	//   ....[171]....
        /*18b4*/ 	.word	0xffffffff


	//   ....[172]....
        /*18b8*/ 	.word	0xffffffff


	//   ....[173]....
        /*18bc*/ 	.word	0xffffffff


	//   ....[174]....
        /*18c0*/ 	.word	0xffffffff


	//   ....[175]....
        /*18c4*/ 	.word	0xffffffff


	//   ....[176]....
        /*18c8*/ 	.word	0xffffffff


	//   ....[177]....
        /*18cc*/ 	.word	0xffffffff


	//   ....[178]....
        /*18d0*/ 	.word	0xffffffff


	//   ....[179]....
        /*18d4*/ 	.word	0xffffffff


	//   ....[180]....
        /*18d8*/ 	.word	0xffffffff


	//   ....[181]....
        /*18dc*/ 	.word	0xffffffff


	//   ....[182]....
        /*18e0*/ 	.word	0xffffffff


	//   ....[183]....
        /*18e4*/ 	.word	0xffffffff


	//   ....[184]....
        /*18e8*/ 	.word	0xffffffff


	//   ....[185]....
        /*18ec*/ 	.word	0xffffffff


	//   ....[186]....
        /*18f0*/ 	.word	0xffffffff


	//   ....[187]....
        /*18f4*/ 	.word	0xffffffff


	//   ....[188]....
        /*18f8*/ 	.word	0xffffffff


	//   ....[189]....
        /*18fc*/ 	.word	0xffffffff


	//   ....[190]....
        /*1900*/ 	.word	0xffffffff


	//   ....[191]....
        /*1904*/ 	.word	0xffffffff


	//   ....[192]....
        /*1908*/ 	.word	0xffffffff


	//   ....[193]....
        /*190c*/ 	.word	0xffffffff


	//   ....[194]....
        /*1910*/ 	.word	0xffffffff


	//   ....[195]....
        /*1914*/ 	.word	0xffffffff


	//   ....[196]....
        /*1918*/ 	.word	0xffffffff


	//   ....[197]....
        /*191c*/ 	.word	0xffffffff


	//   ....[198]....
        /*1920*/ 	.word	0xffffffff


	//   ....[199]....
        /*1924*/ 	.word	0xffffffff


	//   ....[200]....
        /*1928*/ 	.word	0xffffffff


	//   ....[201]....
        /*192c*/ 	.word	0xffffffff


	//   ....[202]....
        /*1930*/ 	.word	0xffffffff


	//   ....[203]....
        /*1934*/ 	.word	0xffffffff


	//   ....[204]....
        /*1938*/ 	.word	0xffffffff


	//   ....[205]....
        /*193c*/ 	.word	0xffffffff


	//   ....[206]....
        /*1940*/ 	.word	0xffffffff


	//   ....[207]....
        /*1944*/ 	.word	0xffffffff


	//   ....[208]....
        /*1948*/ 	.word	0xffffffff


	//   ....[209]....
        /*194c*/ 	.word	0xffffffff


	//   ....[210]....
        /*1950*/ 	.word	0xffffffff


	//   ....[211]....
        /*1954*/ 	.word	0xffffffff


	//   ....[212]....
        /*1958*/ 	.word	0xffffffff


	//   ....[213]....
        /*195c*/ 	.word	0xffffffff


	//   ....[214]....
        /*1960*/ 	.word	0xffffffff


	//   ....[215]....
        /*1964*/ 	.word	0xffffffff


	//   ....[216]....
        /*1968*/ 	.word	0xffffffff


	//   ....[217]....
        /*196c*/ 	.word	0xffffffff


	//   ....[218]....
        /*1970*/ 	.word	0xffffffff


	//   ....[219]....
        /*1974*/ 	.word	0xffffffff


	//   ....[220]....
        /*1978*/ 	.word	0xffffffff


	//   ....[221]....
        /*197c*/ 	.word	0xffffffff


	//   ....[222]....
        /*1980*/ 	.word	0xffffffff


	//   ....[223]....
        /*1984*/ 	.word	0xffffffff


	//   ....[224]....
        /*1988*/ 	.word	0xffffffff


	//   ....[225]....
        /*198c*/ 	.word	0xffffffff


	//   ....[226]....
        /*1990*/ 	.word	0xffffffff


	//   ....[227]....
        /*1994*/ 	.word	0xffffffff


	//   ....[228]....
        /*1998*/ 	.word	0xffffffff


	//   ....[229]....
        /*199c*/ 	.word	0xffffffff


	//   ....[230]....
        /*19a0*/ 	.word	0xffffffff


	//   ....[231]....
        /*19a4*/ 	.word	0xffffffff


	//   ....[232]....
        /*19a8*/ 	.word	0xffffffff


	//   ....[233]....
        /*19ac*/ 	.word	0xffffffff


	//   ....[234]....
        /*19b0*/ 	.word	0xffffffff


	//   ....[235]....
        /*19b4*/ 	.word	0xffffffff


	//   ....[236]....
        /*19b8*/ 	.word	0xffffffff


	//   ....[237]....
        /*19bc*/ 	.word	0xffffffff


	//   ....[238]....
        /*19c0*/ 	.word	0xffffffff


	//   ....[239]....
        /*19c4*/ 	.word	0xffffffff


	//   ....[240]....
        /*19c8*/ 	.word	0xffffffff


	//   ....[241]....
        /*19cc*/ 	.word	0xffffffff


	//   ....[242]....
        /*19d0*/ 	.word	0xffffffff


	//   ....[243]....
        /*19d4*/ 	.word	0xffffffff


	//   ....[244]....
        /*19d8*/ 	.word	0xffffffff


	//   ....[245]....
        /*19dc*/ 	.word	0xffffffff


	//   ....[246]....
        /*19e0*/ 	.word	0xffffffff


	//   ....[247]....
        /*19e4*/ 	.word	0xffffffff


	//   ....[248]....
        /*19e8*/ 	.word	0xffffffff


	//   ....[249]....
        /*19ec*/ 	.word	0xffffffff


	//   ....[250]....
        /*19f0*/ 	.word	0xffffffff


	//   ....[251]....
        /*19f4*/ 	.word	0xffffffff


	//   ....[252]....
        /*19f8*/ 	.word	0xffffffff


	//   ....[253]....
        /*19fc*/ 	.word	0xffffffff


	//   ....[254]....
        /*1a00*/ 	.word	0xffffffff


	//   ....[255]....
        /*1a04*/ 	.word	0xffffffff


	//   ....[0]....
        /*1a08*/ 	.word	0xffffffff


	//   ....[1]....
        /*1a0c*/ 	.word	0xffffffff


	//   ....[2]....
        /*1a10*/ 	.word	0xffffffff


	//   ....[3]....
        /*1a14*/ 	.word	0xffffffff


	//   ....[4]....
        /*1a18*/ 	.word	0xffffffff


	//   ....[5]....
        /*1a1c*/ 	.word	0xffffffff


	//   ....[6]....
        /*1a20*/ 	.word	0xffffffff


	//   ....[7]....
        /*1a24*/ 	.word	0xffffffff


	//   ....[8]....
        /*1a28*/ 	.word	0xffffffff


	//   ....[9]....
        /*1a2c*/ 	.word	0xffffffff


	//   ....[10]....
        /*1a30*/ 	.word	0xffffffff


	//   ....[11]....
        /*1a34*/ 	.word	0xffffffff


	//   ....[12]....
        /*1a38*/ 	.word	0xffffffff


	//   ....[13]....
        /*1a3c*/ 	.word	0xffffffff


	//   ....[14]....
        /*1a40*/ 	.word	0xffffffff


	//   ....[15]....
        /*1a44*/ 	.word	0xffffffff


	//   ....[16]....
        /*1a48*/ 	.word	0xffffffff


	//   ....[17]....
        /*1a4c*/ 	.word	0xffffffff


	//   ....[18]....
        /*1a50*/ 	.word	0xffffffff


	//   ....[19]....
        /*1a54*/ 	.word	0xffffffff


	//   ....[20]....
        /*1a58*/ 	.word	0xffffffff


	//   ....[21]....
        /*1a5c*/ 	.word	0xffffffff


	//   ....[22]....
        /*1a60*/ 	.word	0xffffffff


	//   ....[23]....
        /*1a64*/ 	.word	0xffffffff


	//   ....[24]....
        /*1a68*/ 	.word	0xffffffff


	//   ....[25]....
        /*1a6c*/ 	.word	0xffffffff


	//   ....[26]....
        /*1a70*/ 	.word	0xffffffff


	//   ....[27]....
        /*1a74*/ 	.word	0xffffffff


	//   ....[28]....
        /*1a78*/ 	.word	0xffffffff


	//   ....[29]....
        /*1a7c*/ 	.word	0xffffffff


	//   ....[30]....
        /*1a80*/ 	.word	0xffffffff


	//   ....[31]....
        /*1a84*/ 	.word	0xffffffff


	//   ....[32]....
        /*1a88*/ 	.word	0xffffffff


	//   ....[33]....
        /*1a8c*/ 	.word	0xffffffff


	//   ....[34]....
        /*1a90*/ 	.word	0xffffffff


	//   ....[35]....
        /*1a94*/ 	.word	0xffffffff


	//   ....[36]....
        /*1a98*/ 	.word	0xffffffff


	//   ....[37]....
        /*1a9c*/ 	.word	0xffffffff


	//   ....[38]....
        /*1aa0*/ 	.word	0xffffffff


	//   ....[39]....
        /*1aa4*/ 	.word	0xffffffff


	//   ....[40]....
        /*1aa8*/ 	.word	0xffffffff


	//   ....[41]....
        /*1aac*/ 	.word	0xffffffff


	//   ....[42]....
        /*1ab0*/ 	.word	0xffffffff


	//   ....[43]....
        /*1ab4*/ 	.word	0xffffffff


	//   ....[44]....
        /*1ab8*/ 	.word	0xffffffff


	//   ....[45]....
        /*1abc*/ 	.word	0xffffffff


	//   ....[46]....
        /*1ac0*/ 	.word	0xffffffff


	//   ....[47]....
        /*1ac4*/ 	.word	0xffffffff


	//   ....[48]....
        /*1ac8*/ 	.word	0xffffffff


	//   ....[49]....
        /*1acc*/ 	.word	0xffffffff


	//   ....[50]....
        /*1ad0*/ 	.word	0xffffffff


	//   ....[51]....
        /*1ad4*/ 	.word	0xffffffff


	//   ....[52]....
        /*1ad8*/ 	.word	0xffffffff


	//   ....[53]....
        /*1adc*/ 	.word	0xffffffff


	//   ....[54]....
        /*1ae0*/ 	.word	0xffffffff


	//   ....[55]....
        /*1ae4*/ 	.word	0xffffffff


	//   ....[56]....
        /*1ae8*/ 	.word	0xffffffff


	//   ....[57]....
        /*1aec*/ 	.word	0xffffffff


	//   ....[58]....
        /*1af0*/ 	.word	0xffffffff


	//   ....[59]....
        /*1af4*/ 	.word	0xffffffff


	//   ....[60]....
        /*1af8*/ 	.word	0xffffffff


	//   ....[61]....
        /*1afc*/ 	.word	0xffffffff


	//   ....[62]....
        /*1b00*/ 	.word	0xffffffff


	//   ....[63]....
        /*1b04*/ 	.word	0xffffffff


	//   ....[64]....
        /*1b08*/ 	.word	0xffffffff


	//   ....[65]....
        /*1b0c*/ 	.word	0xffffffff


	//   ....[66]....
        /*1b10*/ 	.word	0xffffffff


	//   ....[67]....
        /*1b14*/ 	.word	0xffffffff


	//   ....[68]....
        /*1b18*/ 	.word	0xffffffff


	//   ....[69]....
        /*1b1c*/ 	.word	0xffffffff


	//   ....[70]....
        /*1b20*/ 	.word	0xffffffff


	//   ....[71]....
        /*1b24*/ 	.word	0xffffffff


	//   ....[72]....
        /*1b28*/ 	.word	0xffffffff


	//   ....[73]....
        /*1b2c*/ 	.word	0xffffffff


	//   ....[74]....
        /*1b30*/ 	.word	0xffffffff


	//   ....[75]....
        /*1b34*/ 	.word	0xffffffff


	//   ....[76]....
        /*1b38*/ 	.word	0xffffffff


	//   ....[77]....
        /*1b3c*/ 	.word	0xffffffff


	//   ....[78]....
        /*1b40*/ 	.word	0xffffffff


	//   ....[79]....
        /*1b44*/ 	.word	0xffffffff


	//   ....[80]....
        /*1b48*/ 	.word	0xffffffff


	//   ....[81]....
        /*1b4c*/ 	.word	0xffffffff


	//   ....[82]....
        /*1b50*/ 	.word	0xffffffff


	//   ....[83]....
        /*1b54*/ 	.word	0xffffffff


	//   ....[84]....
        /*1b58*/ 	.word	0xffffffff


	//   ....[85]....
        /*1b5c*/ 	.word	0xffffffff


	//   ....[86]....
        /*1b60*/ 	.word	0xffffffff


	//   ....[87]....
        /*1b64*/ 	.word	0xffffffff


	//   ....[88]....
        /*1b68*/ 	.word	0xffffffff


	//   ....[89]....
        /*1b6c*/ 	.word	0xffffffff


	//   ....[90]....
        /*1b70*/ 	.word	0xffffffff


	//   ....[91]....
        /*1b74*/ 	.word	0xffffffff


	//   ....[92]....
        /*1b78*/ 	.word	0xffffffff


	//   ....[93]....
        /*1b7c*/ 	.word	0xffffffff


	//   ....[94]....
        /*1b80*/ 	.word	0xffffffff


	//   ....[95]....
        /*1b84*/ 	.word	0xffffffff


	//   ....[96]....
        /*1b88*/ 	.word	0xffffffff


	//   ....[97]....
        /*1b8c*/ 	.word	0xffffffff


	//   ....[98]....
        /*1b90*/ 	.word	0xffffffff


	//   ....[99]....
        /*1b94*/ 	.word	0xffffffff


	//   ....[100]....
        /*1b98*/ 	.word	0xffffffff


	//   ....[101]....
        /*1b9c*/ 	.word	0xffffffff


	//   ....[102]....
        /*1ba0*/ 	.word	0xffffffff


	//   ....[103]....
        /*1ba4*/ 	.word	0xffffffff


	//   ....[104]....
        /*1ba8*/ 	.word	0xffffffff


	//   ....[105]....
        /*1bac*/ 	.word	0xffffffff


	//   ....[106]....
        /*1bb0*/ 	.word	0xffffffff


	//   ....[107]....
        /*1bb4*/ 	.word	0xffffffff


	//   ....[108]....
        /*1bb8*/ 	.word	0xffffffff


	//   ....[109]....
        /*1bbc*/ 	.word	0xffffffff


	//   ....[110]....
        /*1bc0*/ 	.word	0xffffffff


	//   ....[111]....
        /*1bc4*/ 	.word	0xffffffff


	//   ....[112]....
        /*1bc8*/ 	.word	0xffffffff


	//   ....[113]....
        /*1bcc*/ 	.word	0xffffffff


	//   ....[114]....
        /*1bd0*/ 	.word	0xffffffff


	//   ....[115]....
        /*1bd4*/ 	.word	0xffffffff


	//   ....[116]....
        /*1bd8*/ 	.word	0xffffffff


	//   ....[117]....
        /*1bdc*/ 	.word	0xffffffff


	//   ....[118]....
        /*1be0*/ 	.word	0xffffffff


	//   ....[119]....
        /*1be4*/ 	.word	0xffffffff


	//   ....[120]....
        /*1be8*/ 	.word	0xffffffff


	//   ....[121]....
        /*1bec*/ 	.word	0xffffffff


	//   ....[122]....
        /*1bf0*/ 	.word	0xffffffff


	//   ....[123]....
        /*1bf4*/ 	.word	0xffffffff


	//   ....[124]....
        /*1bf8*/ 	.word	0xffffffff


	//   ....[125]....
        /*1bfc*/ 	.word	0xffffffff


	//   ....[126]....
        /*1c00*/ 	.word	0xffffffff


	//   ....[127]....
        /*1c04*/ 	.word	0xffffffff


	//   ....[128]....
        /*1c08*/ 	.word	0xffffffff


	//   ....[129]....
        /*1c0c*/ 	.word	0xffffffff


	//   ....[130]....
        /*1c10*/ 	.word	0xffffffff


	//   ....[131]....
        /*1c14*/ 	.word	0xffffffff


	//   ....[132]....
        /*1c18*/ 	.word	0xffffffff


	//   ....[133]....
        /*1c1c*/ 	.word	0xffffffff


	//   ....[134]....
        /*1c20*/ 	.word	0xffffffff


	//   ....[135]....
        /*1c24*/ 	.word	0xffffffff


	//   ....[136]....
        /*1c28*/ 	.word	0xffffffff


	//   ....[137]....
        /*1c2c*/ 	.word	0xffffffff


	//   ....[138]....
        /*1c30*/ 	.word	0xffffffff


	//   ....[139]....
        /*1c34*/ 	.word	0xffffffff


	//   ....[140]....
        /*1c38*/ 	.word	0xffffffff


	//   ....[141]....
        /*1c3c*/ 	.word	0xffffffff


	//   ....[142]....
        /*1c40*/ 	.word	0xffffffff


	//   ....[143]....
        /*1c44*/ 	.word	0xffffffff


	//   ....[144]....
        /*1c48*/ 	.word	0xffffffff


	//   ....[145]....
        /*1c4c*/ 	.word	0xffffffff


	//   ....[146]....
        /*1c50*/ 	.word	0xffffffff


	//   ....[147]....
        /*1c54*/ 	.word	0xffffffff


	//   ....[148]....
        /*1c58*/ 	.word	0xffffffff


	//   ....[149]....
        /*1c5c*/ 	.word	0xffffffff


	//   ....[150]....
        /*1c60*/ 	.word	0xffffffff


	//   ....[151]....
        /*1c64*/ 	.word	0xffffffff


	//   ....[152]....
        /*1c68*/ 	.word	0xffffffff


	//   ....[153]....
        /*1c6c*/ 	.word	0xffffffff


	//   ....[154]....
        /*1c70*/ 	.word	0xffffffff


	//   ....[155]....
        /*1c74*/ 	.word	0xffffffff


	//   ....[156]....
        /*1c78*/ 	.word	0xffffffff


	//   ....[157]....
        /*1c7c*/ 	.word	0xffffffff


	//   ....[158]....
        /*1c80*/ 	.word	0xffffffff


	//   ....[159]....
        /*1c84*/ 	.word	0xffffffff


	//   ....[160]....
        /*1c88*/ 	.word	0xffffffff


	//   ....[161]....
        /*1c8c*/ 	.word	0xffffffff


	//   ....[162]....
        /*1c90*/ 	.word	0xffffffff


	//   ....[163]....
        /*1c94*/ 	.word	0xffffffff


	//   ....[164]....
        /*1c98*/ 	.word	0xffffffff


	//   ....[165]....
        /*1c9c*/ 	.word	0xffffffff


	//   ....[166]....
        /*1ca0*/ 	.word	0xffffffff


	//   ....[167]....
        /*1ca4*/ 	.word	0xffffffff


	//   ....[168]....
        /*1ca8*/ 	.word	0xffffffff


	//   ....[169]....
        /*1cac*/ 	.word	0xffffffff


	//   ....[170]....
        /*1cb0*/ 	.word	0xffffffff


	//   ....[171]....
        /*1cb4*/ 	.word	0xffffffff


	//   ....[172]....
        /*1cb8*/ 	.word	0xffffffff


	//   ....[173]....
        /*1cbc*/ 	.word	0xffffffff


	//   ....[174]....
        /*1cc0*/ 	.word	0xffffffff


	//   ....[175]....
        /*1cc4*/ 	.word	0xffffffff


	//   ....[176]....
        /*1cc8*/ 	.word	0xffffffff


	//   ....[177]....
        /*1ccc*/ 	.word	0xffffffff


	//   ....[178]....
        /*1cd0*/ 	.word	0xffffffff


	//   ....[179]....
        /*1cd4*/ 	.word	0xffffffff


	//   ....[180]....
        /*1cd8*/ 	.word	0xffffffff


	//   ....[181]....
        /*1cdc*/ 	.word	0xffffffff


	//   ....[182]....
        /*1ce0*/ 	.word	0xffffffff


	//   ....[183]....
        /*1ce4*/ 	.word	0xffffffff


	//   ....[184]....
        /*1ce8*/ 	.word	0xffffffff


	//   ....[185]....
        /*1cec*/ 	.word	0xffffffff


	//----- nvinfo : EIATTR_COOP_GROUP_INSTR_OFFSETS
	.align		4
.L_530:
        /*1cf0*/ 	.byte	0x04, 0x28
        /*1cf2*/ 	.short	(.L_532 - .L_531)


	//   ....[0]....
.L_531:
        /*1cf4*/ 	.word	0x00000090


	//   ....[1]....
        /*1cf8*/ 	.word	0x00002310


	//   ....[2]....
        /*1cfc*/ 	.word	0x00002360


	//   ....[3]....
        /*1d00*/ 	.word	0x00002b30


	//   ....[4]....
        /*1d04*/ 	.word	0x00002b50


	//   ....[5]....
        /*1d08*/ 	.word	0x000032a0


	//   ....[6]....
        /*1d0c*/ 	.word	0x000032b0


	//   ....[7]....
        /*1d10*/ 	.word	0x00003ac0


	//   ....[8]....
        /*1d14*/ 	.word	0x00003af0


	//   ....[9]....
        /*1d18*/ 	.word	0x000046e0


	//   ....[10]....
        /*1d1c*/ 	.word	0x00004710


	//   ....[11]....
        /*1d20*/ 	.word	0x00004e90


	//   ....[12]....
        /*1d24*/ 	.word	0x00004eb0


	//   ....[13]....
        /*1d28*/ 	.word	0x00005650


	//   ....[14]....
        /*1d2c*/ 	.word	0x00005680


	//   ....[15]....
        /*1d30*/ 	.word	0x00005790


	//   ....[16]....
        /*1d34*/ 	.word	0x000057c0


	//   ....[17]....
        /*1d38*/ 	.word	0x00005890


	//   ....[18]....
        /*1d3c*/ 	.word	0x000058b0


	//   ....[19]....
        /*1d40*/ 	.word	0x00005d60


	//   ....[20]....
        /*1d44*/ 	.word	0x00005d80


	//   ....[21]....
        /*1d48*/ 	.word	0x00005e90


	//   ....[22]....
        /*1d4c*/ 	.word	0x00005ec0


	//   ....[23]....
        /*1d50*/ 	.word	0x00005f90


	//   ....[24]....
        /*1d54*/ 	.word	0x00005fc0


	//   ....[25]....
        /*1d58*/ 	.word	0x00007190


	//   ....[26]....
        /*1d5c*/ 	.word	0x000071b0


	//   ....[27]....
        /*1d60*/ 	.word	0x000072f0


	//   ....[28]....
        /*1d64*/ 	.word	0x00007300


	//   ....[29]....
        /*1d68*/ 	.word	0x00007430


	//   ....[30]....
        /*1d6c*/ 	.word	0x00007450


	//   ....[31]....
        /*1d70*/ 	.word	0x00007580


	//   ....[32]....
        /*1d74*/ 	.word	0x00007590


	//   ....[33]....
        /*1d78*/ 	.word	0x000076c0


	//   ....[34]....
        /*1d7c*/ 	.word	0x000076e0


	//   ....[35]....
        /*1d80*/ 	.word	0x00007810


	//   ....[36]....
        /*1d84*/ 	.word	0x00007820


	//   ....[37]....
        /*1d88*/ 	.word	0x00007950


	//   ....[38]....
        /*1d8c*/ 	.word	0x00007970


	//   ....[39]....
        /*1d90*/ 	.word	0x00007aa0


	//   ....[40]....
        /*1d94*/ 	.word	0x00007ab0


	//   ....[41]....
        /*1d98*/ 	.word	0x000083a0


	//   ....[42]....
        /*1d9c*/ 	.word	0x000083d0


	//   ....[43]....
        /*1da0*/ 	.word	0x00008400


	//   ....[44]....
        /*1da4*/ 	.word	0x00008420


	//   ....[45]....
        /*1da8*/ 	.word	0x00008440


	//   ....[46]....
        /*1dac*/ 	.word	0x00008460


	//   ....[47]....
        /*1db0*/ 	.word	0x000089b0


	//   ....[48]....
        /*1db4*/ 	.word	0x000089c0


	//   ....[49]....
        /*1db8*/ 	.word	0x000089d0


	//   ....[50]....
        /*1dbc*/ 	.word	0x000089e0


	//   ....[51]....
        /*1dc0*/ 	.word	0x00008b50


	//   ....[52]....
        /*1dc4*/ 	.word	0x00008b60


	//   ....[53]....
        /*1dc8*/ 	.word	0x00009830


	//   ....[54]....
        /*1dcc*/ 	.word	0x000098b0


	//   ....[55]....
        /*1dd0*/ 	.word	0x000098c0


	//   ....[56]....
        /*1dd4*/ 	.word	0x000098d0


	//   ....[57]....
        /*1dd8*/ 	.word	0x000099f0


	//   ....[58]....
        /*1ddc*/ 	.word	0x00009a00


	//   ....[59]....
        /*1de0*/ 	.word	0x00009ea0


	//   ....[60]....
        /*1de4*/ 	.word	0x0000a5b0


	//   ....[61]....
        /*1de8*/ 	.word	0x0000ab90


	//   ....[62]....
        /*1dec*/ 	.word	0x0000b170


	//   ....[63]....
        /*1df0*/ 	.word	0x0000ba10


	//   ....[64]....
        /*1df4*/ 	.word	0x0000ba40


	//   ....[65]....
        /*1df8*/ 	.word	0x0000ba50


	//   ....[66]....
        /*1dfc*/ 	.word	0x0000ba60


	//   ....[67]....
        /*1e00*/ 	.word	0x0000ba80


	//   ....[68]....
        /*1e04*/ 	.word	0x0000baa0


	//   ....[69]....
        /*1e08*/ 	.word	0x0000bac0


	//   ....[70]....
        /*1e0c*/ 	.word	0x0000bad0


	//   ....[71]....
        /*1e10*/ 	.word	0x0000d3e0


	//   ....[72]....
        /*1e14*/ 	.word	0x0000d430


	//   ....[73]....
        /*1e18*/ 	.word	0x0000d440


	//   ....[74]....
        /*1e1c*/ 	.word	0x0000d450


	//   ....[75]....
        /*1e20*/ 	.word	0x0000d460


	//   ....[76]....
        /*1e24*/ 	.word	0x0000d560


	//   ....[77]....
        /*1e28*/ 	.word	0x0000e7b0


	//   ....[78]....
        /*1e2c*/ 	.word	0x0000e800


	//   ....[79]....
        /*1e30*/ 	.word	0x0000e810


	//   ....[80]....
        /*1e34*/ 	.word	0x0000e820


	//   ....[81]....
        /*1e38*/ 	.word	0x0000e830


	//   ....[82]....
        /*1e3c*/ 	.word	0x0000e840


	//   ....[83]....
        /*1e40*/ 	.word	0x0000eb70


	//   ....[84]....
        /*1e44*/ 	.word	0x0000f180


	//   ....[85]....
        /*1e48*/ 	.word	0x0000f640


	//   ....[86]....
        /*1e4c*/ 	.word	0x0000fb00


	//   ....[87]....
        /*1e50*/ 	.word	0x000102c0


	//   ....[88]....
        /*1e54*/ 	.word	0x000102f0


	//   ....[89]....
        /*1e58*/ 	.word	0x00010300


	//   ....[90]....
        /*1e5c*/ 	.word	0x00010310


	//   ....[91]....
        /*1e60*/ 	.word	0x00010320


	//   ....[92]....
        /*1e64*/ 	.word	0x00010370


	//   ....[93]....
        /*1e68*/ 	.word	0x00010380


	//   ....[94]....
        /*1e6c*/ 	.word	0x00010390


	//   ....[95]....
        /*1e70*/ 	.word	0x00012810


	//   ....[96]....
        /*1e74*/ 	.word	0x00012850


	//   ....[97]....
        /*1e78*/ 	.word	0x00012860


	//   ....[98]....
        /*1e7c*/ 	.word	0x00012870


	//   ....[99]....
        /*1e80*/ 	.word	0x00012880


	//   ....[100]....
        /*1e84*/ 	.word	0x00012980


	//   ....[101]....
        /*1e88*/ 	.word	0x00013ba0


	//   ....[102]....
        /*1e8c*/ 	.word	0x00013be0


	//   ....[103]....
        /*1e90*/ 	.word	0x00013bf0


	//   ....[104]....
        /*1e94*/ 	.word	0x00013c00


	//   ....[105]....
        /*1e98*/ 	.word	0x00013c10


	//   ....[106]....
        /*1e9c*/ 	.word	0x00013c20


	//   ....[107]....
        /*1ea0*/ 	.word	0x00014120


	//   ....[108]....
        /*1ea4*/ 	.word	0x00014150


	//   ....[109]....
        /*1ea8*/ 	.word	0x00014160


	//   ....[110]....
        /*1eac*/ 	.word	0x00014170


	//   ....[111]....
        /*1eb0*/ 	.word	0x000141b0


	//   ....[112]....
        /*1eb4*/ 	.word	0x000141c0


	//   ....[113]....
        /*1eb8*/ 	.word	0x000141d0


	//   ....[114]....
        /*1ebc*/ 	.word	0x000141e0


	//   ....[115]....
        /*1ec0*/ 	.word	0x00016270


	//   ....[116]....
        /*1ec4*/ 	.word	0x00016330


	//   ....[117]....
        /*1ec8*/ 	.word	0x00016340


	//   ....[118]....
        /*1ecc*/ 	.word	0x00016350


	//   ....[119]....
        /*1ed0*/ 	.word	0x00016360


	//   ....[120]....
        /*1ed4*/ 	.word	0x00016370


	//   ....[121]....
        /*1ed8*/ 	.word	0x000175d0


	//   ....[122]....
        /*1edc*/ 	.word	0x00017620


	//   ....[123]....
        /*1ee0*/ 	.word	0x00017630


	//   ....[124]....
        /*1ee4*/ 	.word	0x00017640


	//   ....[125]....
        /*1ee8*/ 	.word	0x00017650


	//   ....[126]....
        /*1eec*/ 	.word	0x00017660


	//   ....[127]....
        /*1ef0*/ 	.word	0x000179b0


	//   ....[128]....
        /*1ef4*/ 	.word	0x00017f80


	//   ....[129]....
        /*1ef8*/ 	.word	0x00018420


	//   ....[130]....
        /*1efc*/ 	.word	0x000188c0


	//   ....[131]....
        /*1f00*/ 	.word	0x00019060


	//   ....[132]....
        /*1f04*/ 	.word	0x00019090


	//   ....[133]....
        /*1f08*/ 	.word	0x000190a0


	//   ....[134]....
        /*1f0c*/ 	.word	0x000190b0


	//   ....[135]....
        /*1f10*/ 	.word	0x000190e0


	//   ....[136]....
        /*1f14*/ 	.word	0x00019100


	//   ....[137]....
        /*1f18*/ 	.word	0x00019110


	//   ....[138]....
        /*1f1c*/ 	.word	0x00019120


	//   ....[139]....
        /*1f20*/ 	.word	0x0001b0f0


	//   ....[140]....
        /*1f24*/ 	.word	0x0001b160


	//   ....[141]....
        /*1f28*/ 	.word	0x0001b170


	//   ....[142]....
        /*1f2c*/ 	.word	0x0001b180


	//   ....[143]....
        /*1f30*/ 	.word	0x0001b1b0


	//   ....[144]....
        /*1f34*/ 	.word	0x0001b1d0


	//   ....[145]....
        /*1f38*/ 	.word	0x0001b1e0


	//   ....[146]....
        /*1f3c*/ 	.word	0x0001b1f0


	//   ....[147]....
        /*1f40*/ 	.word	0x0001cd50


	//   ....[148]....
        /*1f44*/ 	.word	0x0001cd90


	//   ....[149]....
        /*1f48*/ 	.word	0x0001cdc0


	//   ....[150]....
        /*1f4c*/ 	.word	0x0001cde0


	//   ....[151]....
        /*1f50*/ 	.word	0x0001ce00


	//   ....[152]....
        /*1f54*/ 	.word	0x0001ce20


	//   ....[153]....
        /*1f58*/ 	.word	0x0001ce30


	//   ....[154]....
        /*1f5c*/ 	.word	0x0001ce40


	//   ....[155]....
        /*1f60*/ 	.word	0x0001d080


	//   ....[156]....
        /*1f64*/ 	.word	0x0001d090


	//   ....[157]....
        /*1f68*/ 	.word	0x0001d190


	//   ....[158]....
        /*1f6c*/ 	.word	0x0001d1c0


	//   ....[159]....
        /*1f70*/ 	.word	0x0001d2a0


	//   ....[160]....
        /*1f74*/ 	.word	0x0001d2d0


	//   ....[161]....
        /*1f78*/ 	.word	0x0001d3b0


	//   ....[162]....
        /*1f7c*/ 	.word	0x0001d3e0


	//   ....[163]....
        /*1f80*/ 	.word	0x0001d4c0


	//   ....[164]....
        /*1f84*/ 	.word	0x0001d4f0


	//   ....[165]....
        /*1f88*/ 	.word	0x0001d5d0


	//   ....[166]....
        /*1f8c*/ 	.word	0x0001d600


	//   ....[167]....
        /*1f90*/ 	.word	0x0001d6e0


	//   ....[168]....
        /*1f94*/ 	.word	0x0001d710


	//   ....[169]....
        /*1f98*/ 	.word	0x0001d7f0


	//   ....[170]....
        /*1f9c*/ 	.word	0x0001d810


	//   ....[171]....
        /*1fa0*/ 	.word	0x0001df90


	//   ....[172]....
        /*1fa4*/ 	.word	0x0001dfb0


	//   ....[173]....
        /*1fa8*/ 	.word	0x0001e0c0


	//   ....[174]....
        /*1fac*/ 	.word	0x0001e0d0


	//   ....[175]....
        /*1fb0*/ 	.word	0x0001e1e0


	//   ....[176]....
        /*1fb4*/ 	.word	0x0001e200


	//   ....[177]....
        /*1fb8*/ 	.word	0x0001e310


	//   ....[178]....
        /*1fbc*/ 	.word	0x0001e320


	//   ....[179]....
        /*1fc0*/ 	.word	0x0001e430


	//   ....[180]....
        /*1fc4*/ 	.word	0x0001e450


	//   ....[181]....
        /*1fc8*/ 	.word	0x0001e560


	//   ....[182]....
        /*1fcc*/ 	.word	0x0001e570


	//   ....[183]....
        /*1fd0*/ 	.word	0x0001e680


	//   ....[184]....
        /*1fd4*/ 	.word	0x0001e6a0


	//   ....[185]....
        /*1fd8*/ 	.word	0x0001e7b0


	//   ....[186]....
        /*1fdc*/ 	.word	0x0001e7c0


	//   ....[187]....
        /*1fe0*/ 	.word	0x0001e910


	//   ....[188]....
        /*1fe4*/ 	.word	0x0001e990


	//   ....[189]....
        /*1fe8*/ 	.word	0x0001ea20


	//   ....[190]....
        /*1fec*/ 	.word	0x0001eaa0


	//   ....[191]....
        /*1ff0*/ 	.word	0x0001eb30


	//   ....[192]....
        /*1ff4*/ 	.word	0x0001ebc0


	//   ....[193]....
        /*1ff8*/ 	.word	0x0001ec50


	//   ....[194]....
        /*1ffc*/ 	.word	0x0001ecd0


	//   ....[195]....
        /*2000*/ 	.word	0x0001ed60


	//   ....[196]....
        /*2004*/ 	.word	0x0001edf0


	//   ....[197]....
        /*2008*/ 	.word	0x0001ee80


	//   ....[198]....
        /*200c*/ 	.word	0x0001ef00


	//   ....[199]....
        /*2010*/ 	.word	0x0001ef90


	//   ....[200]....
        /*2014*/ 	.word	0x0001f020


	//   ....[201]....
        /*2018*/ 	.word	0x0001f0b0


	//   ....[202]....
        /*201c*/ 	.word	0x0001f130


	//   ....[203]....
        /*2020*/ 	.word	0x0001f1b0


	//   ....[204]....
        /*2024*/ 	.word	0x0001f220


	//   ....[205]....
        /*2028*/ 	.word	0x0001f470


	//   ....[206]....
        /*202c*/ 	.word	0x0001f4f0


	//   ....[207]....
        /*2030*/ 	.word	0x0001f630


	//   ....[208]....
        /*2034*/ 	.word	0x0001f6b0


	//   ....[209]....
        /*2038*/ 	.word	0x0001f730


	//   ....[210]....
        /*203c*/ 	.word	0x0001f7b0


	//   ....[211]....
        /*2040*/ 	.word	0x0001f9a0


	//   ....[212]....
        /*2044*/ 	.word	0x0001fa20


	//   ....[213]....
        /*2048*/ 	.word	0x0001fba0


	//   ....[214]....
        /*204c*/ 	.word	0x0001fc20


	//   ....[215]....
        /*2050*/ 	.word	0x0001fca0


	//   ....[216]....
        /*2054*/ 	.word	0x0001fd30


	//   ....[217]....
        /*2058*/ 	.word	0x0001fdc0


	//   ....[218]....
        /*205c*/ 	.word	0x0001fe50


	//   ....[219]....
        /*2060*/ 	.word	0x0001feb0


	//   ....[220]....
        /*2064*/ 	.word	0x0001ff10


	//   ....[221]....
        /*2068*/ 	.word	0x0001ff60


	//   ....[222]....
        /*206c*/ 	.word	0x0001ffb0


	//   ....[223]....
        /*2070*/ 	.word	0x00020000


	//   ....[224]....
        /*2074*/ 	.word	0x00020050


	//   ....[225]....
        /*2078*/ 	.word	0x000200a0


	//   ....[226]....
        /*207c*/ 	.word	0x000200f0


	//   ....[227]....
        /*2080*/ 	.word	0x00020170


	//   ....[228]....
        /*2084*/ 	.word	0x000201f0


	//   ....[229]....
        /*2088*/ 	.word	0x00020360


	//   ....[230]....
        /*208c*/ 	.word	0x000203e0


	//   ....[231]....
        /*2090*/ 	.word	0x00020550


	//   ....[232]....
        /*2094*/ 	.word	0x000205d0


	//   ....[233]....
        /*2098*/ 	.word	0x00020650


	//   ....[234]....
        /*209c*/ 	.word	0x000206d0


	//   ....[235]....
        /*20a0*/ 	.word	0x00020840


	//   ....[236]....
        /*20a4*/ 	.word	0x000208c0


	//   ....[237]....
        /*20a8*/ 	.word	0x00020a30


	//   ....[238]....
        /*20ac*/ 	.word	0x00020ab0


	//   ....[239]....
        /*20b0*/ 	.word	0x00020b30


	//   ....[240]....
        /*20b4*/ 	.word	0x00020bc0


	//   ....[241]....
        /*20b8*/ 	.word	0x00020c50


	//   ....[242]....
        /*20bc*/ 	.word	0x00020ce0


	//   ....[243]....
        /*20c0*/ 	.word	0x00020d30


	//   ....[244]....
        /*20c4*/ 	.word	0x00020d80


	//   ....[245]....
        /*20c8*/ 	.word	0x00020dd0


	//   ....[246]....
        /*20cc*/ 	.word	0x00020e10


	//   ....[247]....
        /*20d0*/ 	.word	0x00020e60


	//   ....[248]....
        /*20d4*/ 	.word	0x00020ea0


	//   ....[249]....
        /*20d8*/ 	.word	0x00020ef0


	//   ....[250]....
        /*20dc*/ 	.word	0x00020f40


	//   ....[251]....
        /*20e0*/ 	.word	0x00020fc0


	//   ....[252]....
        /*20e4*/ 	.word	0x00021040


	//   ....[253]....
        /*20e8*/ 	.word	0x00021190


	//   ....[254]....
        /*20ec*/ 	.word	0x00021210


	//   ....[255]....
        /*20f0*/ 	.word	0x00021360


	//   ....[0]....
        /*20f4*/ 	.word	0x000213e0


	//   ....[1]....
        /*20f8*/ 	.word	0x00021460


	//   ....[2]....
        /*20fc*/ 	.word	0x000214e0


	//   ....[3]....
        /*2100*/ 	.word	0x00021630


	//   ....[4]....
        /*2104*/ 	.word	0x000216b0


	//   ....[5]....
        /*2108*/ 	.word	0x00021800


	//   ....[6]....
        /*210c*/ 	.word	0x00021880


	//   ....[7]....
        /*2110*/ 	.word	0x000218d0


	//   ....[8]....
        /*2114*/ 	.word	0x00021930


	//   ....[9]....
        /*2118*/ 	.word	0x00021980


	//   ....[10]....
        /*211c*/ 	.word	0x000219c0


	//   ....[11]....
        /*2120*/ 	.word	0x00021a10


	//   ....[12]....
        /*2124*/ 	.word	0x00021a50


	//   ....[13]....
        /*2128*/ 	.word	0x00021aa0


	//   ....[14]....
        /*212c*/ 	.word	0x00021ae0


	//   ....[15]....
        /*2130*/ 	.word	0x00021b60


	//   ....[16]....
        /*2134*/ 	.word	0x00021be0


	//   ....[17]....
        /*2138*/ 	.word	0x00021c60


	//   ....[18]....
        /*213c*/ 	.word	0x00021dc0


	//   ....[19]....
        /*2140*/ 	.word	0x00021e40


	//   ....[20]....
        /*2144*/ 	.word	0x00021fa0


	//   ....[21]....
        /*2148*/ 	.word	0x00022020


	//   ....[22]....
        /*214c*/ 	.word	0x000220a0


	//   ....[23]....
        /*2150*/ 	.word	0x00022130


	//   ....[24]....
        /*2154*/ 	.word	0x000221c0


	//   ....[25]....
        /*2158*/ 	.word	0x00022250


	//   ....[26]....
        /*215c*/ 	.word	0x000222a0


	//   ....[27]....
        /*2160*/ 	.word	0x00022300


	//   ....[28]....
        /*2164*/ 	.word	0x00022350


	//   ....[29]....
        /*2168*/ 	.word	0x00022390


	//   ....[30]....
        /*216c*/ 	.word	0x000223e0


	//   ....[31]....
        /*2170*/ 	.word	0x00022420


	//   ....[32]....
        /*2174*/ 	.word	0x00022470


	//   ....[33]....
        /*2178*/ 	.word	0x000224b0


	//   ....[34]....
        /*217c*/ 	.word	0x00022510


	//   ....[35]....
        /*2180*/ 	.word	0x00022570


	//   ....[36]....
        /*2184*/ 	.word	0x000225c0


	//   ....[37]....
        /*2188*/ 	.word	0x00022620


	//   ....[38]....
        /*218c*/ 	.word	0x00022670


	//   ....[39]....
        /*2190*/ 	.word	0x000226d0


	//   ....[40]....
        /*2194*/ 	.word	0x00022720


	//   ....[41]....
        /*2198*/ 	.word	0x00022780


	//   ....[42]....
        /*219c*/ 	.word	0x000227f0


	//   ....[43]....
        /*21a0*/ 	.word	0x00022870


	//   ....[44]....
        /*21a4*/ 	.word	0x00022900


	//   ....[45]....
        /*21a8*/ 	.word	0x00022980


	//   ....[46]....
        /*21ac*/ 	.word	0x00022a10


	//   ....[47]....
        /*21b0*/ 	.word	0x00022aa0


	//   ....[48]....
        /*21b4*/ 	.word	0x00022b30


	//   ....[49]....
        /*21b8*/ 	.word	0x00022bb0


	//   ....[50]....
        /*21bc*/ 	.word	0x00022c40


	//   ....[51]....
        /*21c0*/ 	.word	0x00022cd0


	//   ....[52]....
        /*21c4*/ 	.word	0x00022d60


	//   ....[53]....
        /*21c8*/ 	.word	0x00022de0


	//   ....[54]....
        /*21cc*/ 	.word	0x00022e70


	//   ....[55]....
        /*21d0*/ 	.word	0x00022f00


	//   ....[56]....
        /*21d4*/ 	.word	0x00022f90


	//   ....[57]....
        /*21d8*/ 	.word	0x00023010


	//   ....[58]....
        /*21dc*/ 	.word	0x000234e0


	//   ....[59]....
        /*21e0*/ 	.word	0x00023500


	//   ....[60]....
        /*21e4*/ 	.word	0x00023520


	//   ....[61]....
        /*21e8*/ 	.word	0x00023530


	//   ....[62]....
        /*21ec*/ 	.word	0x00023820


	//   ....[63]....
        /*21f0*/ 	.word	0x00023830


	//   ....[64]....
        /*21f4*/ 	.word	0x00023840


	//   ....[65]....
        /*21f8*/ 	.word	0x00023850


	//   ....[66]....
        /*21fc*/ 	.word	0x00023b20


	//   ....[67]....
        /*2200*/ 	.word	0x00023b40


	//   ....[68]....
        /*2204*/ 	.word	0x00023b60


	//   ....[69]....
        /*2208*/ 	.word	0x00023b70


	//   ....[70]....
        /*220c*/ 	.word	0x00023e60


	//   ....[71]....
        /*2210*/ 	.word	0x00023e70


	//   ....[72]....
        /*2214*/ 	.word	0x00023e80


	//   ....[73]....
        /*2218*/ 	.word	0x00023e90


	//   ....[74]....
        /*221c*/ 	.word	0x00024160


	//   ....[75]....
        /*2220*/ 	.word	0x00024180


	//   ....[76]....
        /*2224*/ 	.word	0x000241a0


	//   ....[77]....
        /*2228*/ 	.word	0x000241b0


	//   ....[78]....
        /*222c*/ 	.word	0x000244b0


	//   ....[79]....
        /*2230*/ 	.word	0x000244d0


	//   ....[80]....
        /*2234*/ 	.word	0x000244f0


	//   ....[81]....
        /*2238*/ 	.word	0x00024500


	//   ....[82]....
        /*223c*/ 	.word	0x000247e0


	//   ....[83]....
        /*2240*/ 	.word	0x00024840


	//   ....[84]....
        /*2244*/ 	.word	0x00024850


	//   ....[85]....
        /*2248*/ 	.word	0x00024860


	//   ....[86]....
        /*224c*/ 	.word	0x00024b60


	//   ....[87]....
        /*2250*/ 	.word	0x00024bc0


	//   ....[88]....
        /*2254*/ 	.word	0x00024bd0


	//   ....[89]....
        /*2258*/ 	.word	0x00024be0


	//   ....[90]....
        /*225c*/ 	.word	0x00028210


	//   ....[91]....
        /*2260*/ 	.word	0x00028230


	//   ....[92]....
        /*2264*/ 	.word	0x00028250


	//   ....[93]....
        /*2268*/ 	.word	0x00028260


	//   ....[94]....
        /*226c*/ 	.word	0x00028490


	//   ....[95]....
        /*2270*/ 	.word	0x000284a0


	//   ....[96]....
        /*2274*/ 	.word	0x000284b0


	//   ....[97]....
        /*2278*/ 	.word	0x000284c0


	//   ....[98]....
        /*227c*/ 	.word	0x00028730


	//   ....[99]....
        /*2280*/ 	.word	0x00028750


	//   ....[100]....
        /*2284*/ 	.word	0x00028770


	//   ....[101]....
        /*2288*/ 	.word	0x00028780


	//   ....[102]....
        /*228c*/ 	.word	0x000289a0


	//   ....[103]....
        /*2290*/ 	.word	0x000289b0


	//   ....[104]....
        /*2294*/ 	.word	0x000289c0


	//   ....[105]....
        /*2298*/ 	.word	0x000289d0


	//   ....[106]....
        /*229c*/ 	.word	0x00028c40


	//   ....[107]....
        /*22a0*/ 	.word	0x00028c60


	//   ....[108]....
        /*22a4*/ 	.word	0x00028c80


	//   ....[109]....
        /*22a8*/ 	.word	0x00028c90


	//   ....[110]....
        /*22ac*/ 	.word	0x00028eb0


	//   ....[111]....
        /*22b0*/ 	.word	0x00028ec0


	//   ....[112]....
        /*22b4*/ 	.word	0x00028ed0


	//   ....[113]....
        /*22b8*/ 	.word	0x00028ee0


	//   ....[114]....
        /*22bc*/ 	.word	0x00029150


	//   ....[115]....
        /*22c0*/ 	.word	0x00029170


	//   ....[116]....
        /*22c4*/ 	.word	0x00029190


	//   ....[117]....
        /*22c8*/ 	.word	0x000291a0


	//   ....[118]....
        /*22cc*/ 	.word	0x00029420


	//   ....[119]....
        /*22d0*/ 	.word	0x00029430


	//   ....[120]....
        /*22d4*/ 	.word	0x00029440


	//   ....[121]....
        /*22d8*/ 	.word	0x00029450


	//   ....[122]....
        /*22dc*/ 	.word	0x0002ce40


	//   ....[123]....
        /*22e0*/ 	.word	0x0002cec0


	//   ....[124]....
        /*22e4*/ 	.word	0x0002cf50


	//   ....[125]....
        /*22e8*/ 	.word	0x0002cfc0


	//   ....[126]....
        /*22ec*/ 	.word	0x0002d050


	//   ....[127]....
        /*22f0*/ 	.word	0x0002d0d0


	//   ....[128]....
        /*22f4*/ 	.word	0x0002d170


	//   ....[129]....
        /*22f8*/ 	.word	0x0002d1f0


	//   ....[130]....
        /*22fc*/ 	.word	0x0002d280


	//   ....[131]....
        /*2300*/ 	.word	0x0002d310


	//   ....[132]....
        /*2304*/ 	.word	0x0002d3b0


	//   ....[133]....
        /*2308*/ 	.word	0x0002d430


	//   ....[134]....
        /*230c*/ 	.word	0x0002d4c0


	//   ....[135]....
        /*2310*/ 	.word	0x0002d540


	//   ....[136]....
        /*2314*/ 	.word	0x0002d5e0


	//   ....[137]....
        /*2318*/ 	.word	0x0002d660


	//   ....[138]....
        /*231c*/ 	.word	0x0002d6f0


	//   ....[139]....
        /*2320*/ 	.word	0x0002d780


	//   ....[140]....
        /*2324*/ 	.word	0x0002d820


	//   ....[141]....
        /*2328*/ 	.word	0x0002d8a0


	//   ....[142]....
        /*232c*/ 	.word	0x0002d930


	//   ....[143]....
        /*2330*/ 	.word	0x0002d9c0


	//   ....[144]....
        /*2334*/ 	.word	0x0002da60


	//   ....[145]....
        /*2338*/ 	.word	0x0002dae0


	//   ....[146]....
        /*233c*/ 	.word	0x0002db70


	//   ....[147]....
        /*2340*/ 	.word	0x0002dc00


	//   ....[148]....
        /*2344*/ 	.word	0x0002dc90


	//   ....[149]....
        /*2348*/ 	.word	0x0002dd10


	//   ....[150]....
        /*234c*/ 	.word	0x0002dda0


	//   ....[151]....
        /*2350*/ 	.word	0x0002de30


	//   ....[152]....
        /*2354*/ 	.word	0x0002dec0


	//   ....[153]....
        /*2358*/ 	.word	0x0002df40


	//   ....[154]....
        /*235c*/ 	.word	0x0002dfc0


	//   ....[155]....
        /*2360*/ 	.word	0x0002e040


	//   ....[156]....
        /*2364*/ 	.word	0x0002e0d0


	//   ....[157]....
        /*2368*/ 	.word	0x0002e140


	//   ....[158]....
        /*236c*/ 	.word	0x0002e1d0


	//   ....[159]....
        /*2370*/ 	.word	0x0002e250


	//   ....[160]....
        /*2374*/ 	.word	0x0002e2f0


	//   ....[161]....
        /*2378*/ 	.word	0x0002e370


	//   ....[162]....
        /*237c*/ 	.word	0x0002e400


	//   ....[163]....
        /*2380*/ 	.word	0x0002e490


	//   ....[164]....
        /*2384*/ 	.word	0x0002e530


	//   ....[165]....
        /*2388*/ 	.word	0x0002e5b0


	//   ....[166]....
        /*238c*/ 	.word	0x0002e640


	//   ....[167]....
        /*2390*/ 	.word	0x0002e6c0


	//   ....[168]....
        /*2394*/ 	.word	0x0002e760


	//   ....[169]....
        /*2398*/ 	.word	0x0002e7e0


	//   ....[170]....
        /*239c*/ 	.word	0x0002e870


	//   ....[171]....
        /*23a0*/ 	.word	0x0002e900


	//   ....[172]....
        /*23a4*/ 	.word	0x0002e9a0


	//   ....[173]....
        /*23a8*/ 	.word	0x0002ea20


	//   ....[174]....
        /*23ac*/ 	.word	0x0002eab0


	//   ....[175]....
        /*23b0*/ 	.word	0x0002eb30


	//   ....[176]....
        /*23b4*/ 	.word	0x0002ebd0


	//   ....[177]....
        /*23b8*/ 	.word	0x0002ec50


	//   ....[178]....
        /*23bc*/ 	.word	0x0002ece0


	//   ....[179]....
        /*23c0*/ 	.word	0x0002ed70


	//   ....[180]....
        /*23c4*/ 	.word	0x0002ee10


	//   ....[181]....
        /*23c8*/ 	.word	0x0002ee90


	//   ....[182]....
        /*23cc*/ 	.word	0x0002ef20


	//   ....[183]....
        /*23d0*/ 	.word	0x0002efa0


	//   ....[184]....
        /*23d4*/ 	.word	0x0002f030


	//   ....[185]....
        /*23d8*/ 	.word	0x0002f0b0


	//----- nvinfo : EIATTR_EXIT_INSTR_OFFSETS
	.align		4
.L_532:
        /*23dc*/ 	.byte	0x04, 0x1c
        /*23de*/ 	.short	(.L_534 - .L_533)


	//   ....[0]....
.L_533:
        /*23e0*/ 	.word	0x00000350


	//   ....[1]....
        /*23e4*/ 	.word	0x0001d820


	//   ....[2]....
        /*23e8*/ 	.word	0x0001d880


	//   ....[3]....
        /*23ec*/ 	.word	0x0001d8e0


	//   ....[4]....
        /*23f0*/ 	.word	0x0001e800


	//   ....[5]....
        /*23f4*/ 	.word	0x0001e850


	//   ....[6]....
        /*23f8*/ 	.word	0x0001e8b0


	//----- nvinfo : EIATTR_CTAIDZ_USED
	.align		4
.L_534:
        /*23fc*/ 	.byte	0x01, 0x04
	.zero		2


	//----- nvinfo : EIATTR_MAX_THREADS
	.align		4
        /*2400*/ 	.byte	0x04, 0x05
        /*2402*/ 	.short	(.L_536 - .L_535)
.L_535:
        /*2404*/ 	.word	0x00000080
        /*2408*/ 	.word	0x00000001
        /*240c*/ 	.word	0x00000001


	//----- nvinfo : EIATTR_CRS_STACK_SIZE
	.align		4
.L_536:
        /*2410*/ 	.byte	0x04, 0x1e
        /*2412*/ 	.short	(.L_538 - .L_537)
.L_537:
        /*2414*/ 	.word	0x00000000
.L_538:


//--------------------- .nv.info._ZN7cutlass13device_kernelIN5flash19enable_sm80_to_sm89INS1_16FlashAttnFwdSm80INS1_25CollectiveMainloopFwdSm80ILi4ELi1ELb0EN4cute5tupleIJNS5_1CILi128EEENS7_ILi64EEES8_EEELi128ENS_6half_tEfNS_4arch4Sm80ELb1ELb0ELb1ELb0ELb1ELb0ELb1ELb0EEENS1_21CollectiveEpilogueFwdINS6_IJS8_S8_S9_EEENS6_IJNS7_ILi1EEESH_SH_EEESB_SD_Li128ELb0ELb1ELb0ELb0EEENS1_30DynamicPersistentTileSchedulerILi128ELi128ELb0ELb1ELb0EEEEEEEEEvNT_6ParamsE --------------------------
	.section	.nv.info._ZN7cutlass13device_kernelIN5flash19enable_sm80_to_sm89INS1_16FlashAttnFwdSm80INS1_25CollectiveMainloopFwdSm80ILi4ELi1ELb0EN4cute5tupleIJNS5_1CILi128EEENS7_ILi64EEES8_EEELi128ENS_6half_tEfNS_4arch4Sm80ELb1ELb0ELb1ELb0ELb1ELb0ELb1ELb0EEENS1_21CollectiveEpilogueFwdINS6_IJS8_S8_S9_EEENS6_IJNS7_ILi1EEESH_SH_EEESB_SD_Li128ELb0ELb1ELb0ELb0EEENS1_30DynamicPersistentTileSchedulerILi128ELi128ELb0ELb1ELb0EEEEEEEEEvNT_6ParamsE,"",@"SHT_CUDA_INFO"
	.sectionflags	@""
	.align	4


	//----- nvinfo : EIATTR_CUDA_API_VERSION
	.align		4
        /*0000*/ 	.byte	0x04, 0x37
        /*0002*/ 	.short	(.L_540 - .L_539)
.L_539:
        /*0004*/ 	.word	0x00000082


	//----- nvinfo : EIATTR_SW2861232_WAR
	.align		4
.L_540:
        /*0008*/ 	.byte	0x01, 0x35
	.zero		2


	//----- nvinfo : EIATTR_PARAM_CBANK
	.align		4
        /*000c*/ 	.byte	0x04, 0x0a
        /*000e*/ 	.short	(.L_542 - .L_541)
	.align		4
.L_541:
        /*0010*/ 	.word	index@(.nv.constant0._ZN7cutlass13device_kernelIN5flash19enable_sm80_to_sm89INS1_16FlashAttnFwdSm80INS1_25CollectiveMainloopFwdSm80ILi4ELi1ELb0EN4cute5tupleIJNS5_1CILi128EEENS7_ILi64EEES8_EEELi128ENS_6half_tEfNS_4arch4Sm80ELb1ELb0ELb1ELb0ELb1ELb0ELb1ELb0EEENS1_21CollectiveEpilogueFwdINS6_IJS8_S8_S9_EEENS6_IJNS7_ILi1EEESH_SH_EEESB_SD_Li128ELb0ELb1ELb0ELb0EEENS1_30DynamicPersistentTileSchedulerILi128ELi128ELb0ELb1ELb0EEEEEEEEEvNT_6ParamsE)
        /*0014*/ 	.short	0x0160
        /*0016*/ 	.short	0x0428


	//----- nvinfo : EIATTR_CBANK_PARAM_SIZE
	.align		4
.L_542:
        /*0018*/ 	.byte	0x03, 0x19
        /*001a*/ 	.short	0x0428


	//----- nvinfo : EIATTR_KPARAM_INFO
	.align		4
        /*001c*/ 	.byte	0x04, 0x17
        /*001e*/ 	.short	(.L_544 - .L_543)
.L_543:
        /*0020*/ 	.word	0x00000000
        /*0024*/ 	.short	0x0000
        /*0026*/ 	.short	0x0000
        /*0028*/ 	.byte	0x00, 0xf0, 0xa1, 0x10


	//----- nvinfo : EIATTR_MAXREG_COUNT
	.align		4
.L_544:
        /*002c*/ 	.byte	0x03, 0x1b
        /*002e*/ 	.short	0x00ff


	//----- nvinfo : EIATTR_NUM_BARRIERS
	.align		4
        /*0030*/ 	.byte	0x02, 0x4c
        /*0032*/ 	.byte	0x06
	.zero		1


	//----- nvinfo : EIATTR_ANNOTATIONS
	.align		4
        /*0034*/ 	.byte	0x04, 0x55
        /*0036*/ 	.short	(.L_546 - .L_545)


	//   ....[0]....
.L_545:
        /* <DEDUP_REMOVED lines=72> */


	//----- nvinfo : EIATTR_MERCURY_ISA_VERSION
	.align		4
.L_546:
        /*04a0*/ 	.byte	0x03, 0x5f
        /*04a2*/ 	.short	0x0000


	//----- nvinfo : EIATTR_INT_WARP_WIDE_INSTR_OFFSETS
	.align		4
        /*04a4*/ 	.byte	0x04, 0x31
        /*04a6*/ 	.short	(.L_548 - .L_547)


	//   ....[0]....
.L_547:
        /*04a8*/ 	.word	0x00010da0


	//   ....[1]....
        /*04ac*/ 	.word	0x00010e40


	//----- nvinfo : EIATTR_COOP_GROUP_MASK_REGIDS
	.align		4
.L_548:
        /*04b0*/ 	.byte	0x04, 0x29
        /*04b2*/ 	.short	(.L_550 - .L_549)


	//   ....[0]....
.L_549:
        /*04b4*/ 	.word	0xffffffff


	//   ....[1]....
        /*04b8*/ 	.word	0xffffffff


	//   ....[2]....
        /*04bc*/ 	.word	0xffffffff


	//   ....[3]....
        /*04c0*/ 	.word	0xffffffff


	//   ....[4]....
        /*04c4*/ 	.word	0xffffffff


	//   ....[5]....
        /*04c8*/ 	.word	0xffffffff


	//   ....[6]....
        /*04cc*/ 	.word	0xffffffff


	//   ....[7]....
        /*04d0*/ 	.word	0xffffffff


	//   ....[8]....
        /*04d4*/ 	.word	0xffffffff


	//   ....[9]....
        /*04d8*/ 	.word	0xffffffff


	//   ....[10]....
        /*04dc*/ 	.word	0xffffffff


	//   ....[11]....
        /*04e0*/ 	.word	0xffffffff


	//   ....[12]....
        /*04e4*/ 	.word	0xffffffff


	//   ....[13]....
        /*04e8*/ 	.word	0xffffffff


	//   ....[14]....
        /*04ec*/ 	.word	0xffffffff


	//   ....[15]....
        /*04f0*/ 	.word	0xffffffff


	//   ....[16]....
        /*04f4*/ 	.word	0xffffffff


	//   ....[17]....
        /*04f8*/ 	.word	0xffffffff


	//   ....[18]....
        /*04fc*/ 	.word	0xffffffff


	//   ....[19]....
        /*0500*/ 	.word	0xffffffff


	//   ....[20]....
        /*0504*/ 	.word	0xffffffff


	//   ....[21]....
        /*0508*/ 	.word	0xffffffff


	//   ....[22]....
        /*050c*/ 	.word	0xffffffff


	//   ....[23]....
        /*0510*/ 	.word	0xffffffff


	//   ....[24]....
        /*0514*/ 	.word	0xffffffff


	//   ....[25]....
        /*0518*/ 	.word	0xffffffff


	//   ....[26]....
        /*051c*/ 	.word	0xffffffff


	//   ....[27]....
        /*0520*/ 	.word	0xffffffff


	//   ....[28]....
        /*0524*/ 	.word	0xffffffff


	//   ....[29]....
        /*0528*/ 	.word	0xffffffff


	//   ....[30]....
        /*052c*/ 	.word	0xffffffff


	//   ....[31]....
        /*0530*/ 	.word	0xffffffff


	//   ....[32]....
        /*0534*/ 	.word	0xffffffff


	//   ....[33]....
        /*0538*/ 	.word	0xffffffff


	//   ....[34]....
        /*053c*/ 	.word	0xffffffff


	//   ....[35]....
        /*0540*/ 	.word	0xffffffff


	//   ....[36]....
        /*0544*/ 	.word	0xffffffff


	//   ....[37]....
        /*0548*/ 	.word	0xffffffff


	//   ....[38]....
        /*054c*/ 	.word	0xffffffff


	//   ....[39]....
        /*0550*/ 	.word	0xffffffff


	//   ....[40]....
        /*0554*/ 	.word	0xffffffff


	//   ....[41]....
        /*0558*/ 	.word	0xffffffff


	//   ....[42]....
        /*055c*/ 	.word	0xffffffff


	//   ....[43]....
        /*0560*/ 	.word	0xffffffff


	//   ....[44]....
        /*0564*/ 	.word	0xffffffff


	//   ....[45]....
        /*0568*/ 	.word	0xffffffff


	//   ....[46]....
        /*056c*/ 	.word	0xffffffff


	//   ....[47]....
        /*0570*/ 	.word	0xffffffff


	//   ....[48]....
        /*0574*/ 	.word	0xffffffff


	//   ....[49]....
        /*0578*/ 	.word	0xffffffff


	//   ....[50]....
        /*057c*/ 	.word	0xffffffff


	//   ....[51]....
        /*0580*/ 	.word	0xffffffff


	//   ....[52]....
        /*0584*/ 	.word	0xffffffff


	//   ....[53]....
        /*0588*/ 	.word	0xffffffff


	//   ....[54]....
        /*058c*/ 	.word	0xffffffff


	//   ....[55]....
        /*0590*/ 	.word	0xffffffff


	//   ....[56]....
        /*0594*/ 	.word	0xffffffff


	//   ....[57]....
        /*0598*/ 	.word	0xffffffff


	//   ....[58]....
        /*059c*/ 	.word	0xffffffff


	//   ....[59]....
        /*05a0*/ 	.word	0xffffffff


	//   ....[60]....
        /*05a4*/ 	.word	0xffffffff


	//   ....[61]....
        /*05a8*/ 	.word	0xffffffff


	//   ....[62]....
        /*05ac*/ 	.word	0xffffffff


	//   ....[63]....
        /*05b0*/ 	.word	0xffffffff


	//   ....[64]....
        /*05b4*/ 	.word	0xffffffff


	//   ....[65]....
        /*05b8*/ 	.word	0xffffffff


	//   ....[66]....
        /*05bc*/ 	.word	0xffffffff


	//   ....[67]....
        /*05c0*/ 	.word	0xffffffff


	//   ....[68]....
        /*05c4*/ 	.word	0xffffffff


	//   ....[69]....
        /*05c8*/ 	.word	0xffffffff


	//   ....[70]....
        /*05cc*/ 	.word	0xffffffff


	//   ....[71]....
        /*05d0*/ 	.word	0xffffffff


	//   ....[72]....
        /*05d4*/ 	.word	0xffffffff


	//   ....[73]....
        /*05d8*/ 	.word	0xffffffff


	//   ....[74]....
        /*05dc*/ 	.word	0xffffffff


	//   ....[75]....
        /*05e0*/ 	.word	0xffffffff


	//   ....[76]....
        /*05e4*/ 	.word	0xffffffff


	//   ....[77]....
        /*05e8*/ 	.word	0xffffffff


	//   ....[78]....
        /*05ec*/ 	.word	0xffffffff


	//   ....[79]....
        /*05f0*/ 	.word	0xffffffff


	//   ....[80]....
        /*05f4*/ 	.word	0xffffffff


	//   ....[81]....
        /*05f8*/ 	.word	0xffffffff


	//   ....[82]....
        /*05fc*/ 	.word	0xffffffff


	//   ....[83]....
        /*0600*/ 	.word	0xffffffff


	//   ....[84]....
        /*0604*/ 	.word	0xffffffff


	//   ....[85]....
        /*0608*/ 	.word	0xffffffff


	//   ....[86]....
        /*060c*/ 	.word	0xffffffff


	//   ....[87]....
        /*0610*/ 	.word	0xffffffff


	//   ....[88]....
        /*0614*/ 	.word	0xffffffff


	//   ....[89]....
        /*0618*/ 	.word	0xffffffff


	//   ....[90]....
        /*061c*/ 	.word	0xffffffff


	//   ....[91]....
        /*0620*/ 	.word	0xffffffff


	//   ....[92]....
        /*0624*/ 	.word	0xffffffff


	//   ....[93]....
        /*0628*/ 	.word	0xffffffff


	//   ....[94]....
        /*062c*/ 	.word	0xffffffff


	//   ....[95]....
        /*0630*/ 	.word	0xffffffff


	//   ....[96]....
        /*0634*/ 	.word	0xffffffff


	//   ....[97]....
        /*0638*/ 	.word	0xffffffff


	//   ....[98]....
        /*063c*/ 	.word	0xffffffff


	//   ....[99]....
        /*0640*/ 	.word	0xffffffff


	//   ....[100]....
        /*0644*/ 	.word	0xffffffff


	//   ....[101]....
        /*0648*/ 	.word	0xffffffff


	//   ....[102]....
        /*064c*/ 	.word	0xffffffff


	//   ....[103]....
        /*0650*/ 	.word	0xffffffff


	//   ....[104]....
        /*0654*/ 	.word	0xffffffff


	//   ....[105]....
        /*0658*/ 	.word	0xffffffff


	//   ....[106]....
        /*065c*/ 	.word	0xffffffff


	//   ....[107]....
        /*0660*/ 	.word	0xffffffff


	//   ....[108]....
        /*0664*/ 	.word	0xffffffff


	//   ....[109]....
        /*0668*/ 	.word	0xffffffff


	//   ....[110]....
        /*066c*/ 	.word	0xffffffff


	//   ....[111]....
        /*0670*/ 	.word	0xffffffff


	//   ....[112]....
        /*0674*/ 	.word	0xffffffff


	//   ....[113]....
        /*0678*/ 	.word	0xffffffff


	//   ....[114]....
        /*067c*/ 	.word	0xffffffff


	//   ....[115]....
        /*0680*/ 	.word	0xffffffff


	//   ....[116]....
        /*0684*/ 	.word	0xffffffff


	//   ....[117]....
        /*0688*/ 	.word	0xffffffff


	//   ....[118]....
        /*068c*/ 	.word	0xffffffff


	//   ....[119]....
        /*0690*/ 	.word	0xffffffff


	//   ....[120]....
        /*0694*/ 	.word	0xffffffff


	//   ....[121]....
        /*0698*/ 	.word	0xffffffff


	//   ....[122]....
        /*069c*/ 	.word	0xffffffff


	//   ....[123]....
        /*06a0*/ 	.word	0xffffffff


	//   ....[124]....
        /*06a4*/ 	.word	0xffffffff


	//   ....[125]....
        /*06a8*/ 	.word	0xffffffff


	//   ....[126]....
        /*06ac*/ 	.word	0xffffffff


	//   ....[127]....
        /*06b0*/ 	.word	0xffffffff


	//   ....[128]....
        /*06b4*/ 	.word	0xffffffff


	//   ....[129]....
        /*06b8*/ 	.word	0xffffffff


	//   ....[130]....
        /*06bc*/ 	.word	0xffffffff


	//   ....[131]....
        /*06c0*/ 	.word	0xffffffff


	//   ....[132]....
        /*06c4*/ 	.word	0xffffffff


	//   ....[133]....
        /*06c8*/ 	.word	0xffffffff


	//   ....[134]....
        /*06cc*/ 	.word	0xffffffff


	//   ....[135]....
        /*06d0*/ 	.word	0xffffffff


	//   ....[136]....
        /*06d4*/ 	.word	0xffffffff


	//   ....[137]....
        /*06d8*/ 	.word	0xffffffff


	//   ....[138]....
        /*06dc*/ 	.word	0xffffffff


	//   ....[139]....
        /*06e0*/ 	.word	0xffffffff


	//   ....[140]....
        /*06e4*/ 	.word	0xffffffff


	//   ....[141]....
        /*06e8*/ 	.word	0xffffffff


	//   ....[142]....
        /*06ec*/ 	.word	0xffffffff


	//   ....[143]....
        /*06f0*/ 	.word	0xffffffff


	//   ....[144]....
        /*06f4*/ 	.word	0xffffffff


	//   ....[145]....
        /*06f8*/ 	.word	0xffffffff


	//   ....[146]....
        /*06fc*/ 	.word	0xffffffff


	//   ....[147]....
        /*0700*/ 	.word	0xffffffff


	//   ....[148]....
        /*0704*/ 	.word	0xffffffff


	//   ....[149]....
        /*0708*/ 	.word	0xffffffff


	//   ....[150]....
        /*070c*/ 	.word	0xffffffff


	//   ....[151]....
        /*0710*/ 	.word	0xffffffff


	//   ....[152]....
        /*0714*/ 	.word	0xffffffff


	//   ....[153]....
        /*0718*/ 	.word	0xffffffff


	//   ....[154]....
        /*071c*/ 	.word	0xffffffff


	//   ....[155]....
        /*0720*/ 	.word	0xffffffff


	//   ....[156]....
        /*0724*/ 	.word	0xffffffff


	//   ....[157]....
        /*0728*/ 	.word	0xffffffff


	//   ....[158]....
        /*072c*/ 	.word	0xffffffff


	//   ....[159]....
        /*0730*/ 	.word	0xffffffff


	//   ....[160]....
        /*0734*/ 	.word	0xffffffff


	//   ....[161]....
        /*0738*/ 	.word	0xffffffff


	//   ....[162]....
        /*073c*/ 	.word	0xffffffff


	//   ....[163]....
        /*0740*/ 	.word	0xffffffff


	//   ....[164]....
        /*0744*/ 	.word	0xffffffff


	//   ....[165]....
        /*0748*/ 	.word	0xffffffff


	//   ....[166]....
        /*074c*/ 	.word	0xffffffff


	//   ....[167]....
        /*0750*/ 	.word	0xffffffff


	//   ....[168]....
        /*0754*/ 	.word	0xffffffff


	//   ....[169]....
        /*0758*/ 	.word	0xffffffff


	//   ....[170]....
        /*075c*/ 	.word	0xffffffff


	//   ....[171]....
        /*0760*/ 	.word	0xffffffff


	//   ....[172]....
        /*0764*/ 	.word	0xffffffff


	//   ....[173]....
        /*0768*/ 	.word	0xffffffff


	//   ....[174]....
        /*076c*/ 	.word	0xffffffff


	//   ....[175]....
        /*0770*/ 	.word	0xffffffff


	//   ....[176]....
        /*0774*/ 	.word	0xffffffff


	//   ....[177]....
        /*0778*/ 	.word	0xffffffff


	//   ....[178]....
        /*077c*/ 	.word	0xffffffff


	//   ....[179]....
        /*0780*/ 	.word	0xffffffff


	//   ....[180]....
        /*0784*/ 	.word	0xffffffff


	//   ....[181]....
        /*0788*/ 	.word	0xffffffff


	//   ....[182]....
        /*078c*/ 	.word	0xffffffff


	//   ....[183]....
        /*0790*/ 	.word	0xffffffff


	//   ....[184]....
        /*0794*/ 	.word	0xffffffff


	//   ....[185]....
        /*0798*/ 	.word	0xffffffff


	//   ....[186]....
        /*079c*/ 	.word	0xffffffff


	//   ....[187]....
        /*07a0*/ 	.word	0xffffffff


	//   ....[188]....
        /*07a4*/ 	.word	0xffffffff


	//   ....[189]....
        /*07a8*/ 	.word	0xffffffff


	//   ....[190]....
        /*07ac*/ 	.word	0xffffffff


	//   ....[191]....
        /*07b0*/ 	.word	0xffffffff


	//   ....[192]....
        /*07b4*/ 	.word	0xffffffff


	//   ....[193]....
        /*07b8*/ 	.word	0xffffffff


	//   ....[194]....
        /*07bc*/ 	.word	0xffffffff


	//   ....[195]....
        /*07c0*/ 	.word	0xffffffff


	//   ....[196]....
        /*07c4*/ 	.word	0xffffffff


	//   ....[197]....
        /*07c8*/ 	.word	0xffffffff


	//   ....[198]....
        /*07cc*/ 	.word	0xffffffff


	//   ....[199]....
        /*07d0*/ 	.word	0xffffffff


	//   ....[200]....
        /*07d4*/ 	.word	0xffffffff


	//   ....[201]....
        /*07d8*/ 	.word	0xffffffff


	//   ....[202]....
        /*07dc*/ 	.word	0xffffffff


	//   ....[203]....
        /*07e0*/ 	.word	0xffffffff


	//   ....[204]....
        /*07e4*/ 	.word	0xffffffff


	//   ....[205]....
        /*07e8*/ 	.word	0xffffffff


	//   ....[206]....
        /*07ec*/ 	.word	0xffffffff


	//   ....[207]....
        /*07f0*/ 	.word	0xffffffff


	//   ....[208]....
        /*07f4*/ 	.word	0xffffffff


	//   ....[209]....
        /*07f8*/ 	.word	0xffffffff


	//   ....[210]....
        /*07fc*/ 	.word	0xffffffff


	//   ....[211]....
        /*0800*/ 	.word	0xffffffff


	//   ....[212]....
        /*0804*/ 	.word	0xffffffff


	//   ....[213]....
        /*0808*/ 	.word	0xffffffff


	//   ....[214]....
        /*080c*/ 	.word	0xffffffff


	//   ....[215]....
        /*0810*/ 	.word	0xffffffff


	//   ....[216]....
        /*0814*/ 	.word	0xffffffff


	//   ....[217]....
        /*0818*/ 	.word	0xffffffff


	//   ....[218]....
        /*081c*/ 	.word	0xffffffff


	//   ....[219]....
        /*0820*/ 	.word	0xffffffff


	//   ....[220]....
        /*0824*/ 	.word	0xffffffff


	//   ....[221]....
        /*0828*/ 	.word	0xffffffff


	//   ....[222]....
        /*082c*/ 	.word	0xffffffff


	//   ....[223]....
        /*0830*/ 	.word	0xffffffff


	//   ....[224]....
        /*0834*/ 	.word	0xffffffff


	//   ....[225]....
        /*0838*/ 	.word	0xffffffff


	//   ....[226]....
        /*083c*/ 	.word	0xffffffff


	//   ....[227]....
        /*0840*/ 	.word	0xffffffff


	//   ....[228]....
        /*0844*/ 	.word	0xffffffff


	//   ....[229]....
        /*0848*/ 	.word	0xffffffff


	//   ....[230]....
        /*084c*/ 	.word	0xffffffff


	//   ....[231]....
        /*0850*/ 	.word	0xffffffff


	//   ....[232]....
        /*0854*/ 	.word	0xffffffff


	//   ....[233]....
        /*0858*/ 	.word	0xffffffff


	//   ....[234]....
        /*085c*/ 	.word	0xffffffff


	//   ....[235]....
        /*0860*/ 	.word	0xffffffff


	//   ....[236]....
        /*0864*/ 	.word	0xffffffff


	//   ....[237]....
        /*0868*/ 	.word	0xffffffff


	//   ....[238]....
        /*086c*/ 	.word	0xffffffff


	//   ....[239]....
        /*0870*/ 	.word	0xffffffff


	//   ....[240]....
        /*0874*/ 	.word	0xffffffff


	//   ....[241]....
        /*0878*/ 	.word	0xffffffff


	//   ....[242]....
        /*087c*/ 	.word	0xffffffff


	//   ....[243]....
        /*0880*/ 	.word	0xffffffff


	//   ....[244]....
        /*0884*/ 	.word	0xffffffff


	//   ....[245]....
        /*0888*/ 	.word	0xffffffff


	//   ....[246]....
        /*088c*/ 	.word	0xffffffff


	//   ....[247]....
        /*0890*/ 	.word	0xffffffff


	//   ....[248]....
        /*0894*/ 	.word	0xffffffff


	//   ....[249]....
        /*0898*/ 	.word	0xffffffff


	//   ....[250]....
        /*089c*/ 	.word	0xffffffff


	//   ....[251]....
        /*08a0*/ 	.word	0xffffffff


	//   ....[252]....
        /*08a4*/ 	.word	0xffffffff


	//   ....[253]....
        /*08a8*/ 	.word	0xffffffff


	//   ....[254]....
        /*08ac*/ 	.word	0xffffffff


	//   ....[255]....
        /*08b0*/ 	.word	0xffffffff


	//   ....[0]....
        /*08b4*/ 	.word	0xffffffff


	//   ....[1]....
        /*08b8*/ 	.word	0xffffffff


	//   ....[2]....
        /*08bc*/ 	.word	0xffffffff


	//   ....[3]....
        /*08c0*/ 	.word	0xffffffff


	//   ....[4]....
        /*08c4*/ 	.word	0xffffffff


	//----- nvinfo : EIATTR_COOP_GROUP_INSTR_OFFSETS
	.align		4
.L_550:
        /*08c8*/ 	.byte	0x04, 0x28
        /*08ca*/ 	.short	(.L_552 - .L_551)


	//   ....[0]....
.L_551:
        /*08cc*/ 	.word	0x00000050


	//   ....[1]....
        /*08d0*/ 	.word	0x000013d0


	//   ....[2]....
        /*08d4*/ 	.word	0x000013f0


	//   ....[3]....
        /*08d8*/ 	.word	0x00001560


	//   ....[4]....
        /*08dc*/ 	.word	0x00001570


	//   ....[5]....
        /*08e0*/ 	.word	0x00001680


	//   ....[6]....
        /*08e4*/ 	.word	0x000016a0


	//   ....[7]....
        /*08e8*/ 	.word	0x000017b0


	//   ....[8]....
        /*08ec*/ 	.word	0x000017c0


	//   ....[9]....
        /*08f0*/ 	.word	0x000018d0


	//   ....[10]....
        /*08f4*/ 	.word	0x000018f0


	//   ....[11]....
        /*08f8*/ 	.word	0x00001a00


	//   ....[12]....
        /*08fc*/ 	.word	0x00001a10


	//   ....[13]....
        /*0900*/ 	.word	0x00001b20


	//   ....[14]....
        /*0904*/ 	.word	0x00001b40


	//   ....[15]....
        /*0908*/ 	.word	0x00001c50


	//   ....[16]....
        /*090c*/ 	.word	0x00001c60


	//   ....[17]....
        /*0910*/ 	.word	0x00002130


	//   ....[18]....
        /*0914*/ 	.word	0x00002150


	//   ....[19]....
        /*0918*/ 	.word	0x00002170


	//   ....[20]....
        /*091c*/ 	.word	0x00002180


	//   ....[21]....
        /*0920*/ 	.word	0x000021b0


	//   ....[22]....
        /*0924*/ 	.word	0x000021e0


	//   ....[23]....
        /*0928*/ 	.word	0x00002240


	//   ....[24]....
        /*092c*/ 	.word	0x00002250


	//   ....[25]....
        /*0930*/ 	.word	0x00002600


	//   ....[26]....
        /*0934*/ 	.word	0x00002610


	//   ....[27]....
        /*0938*/ 	.word	0x00002620


	//   ....[28]....
        /*093c*/ 	.word	0x00002630


	//   ....[29]....
        /*0940*/ 	.word	0x00002640


	//   ....[30]....
        /*0944*/ 	.word	0x00002660


	//   ....[31]....
        /*0948*/ 	.word	0x00002680


	//   ....[32]....
        /*094c*/ 	.word	0x00002690


	//   ....[33]....
        /*0950*/ 	.word	0x00003e00


	//   ....[34]....
        /*0954*/ 	.word	0x00003e40


	//   ....[35]....
        /*0958*/ 	.word	0x00003e50


	//   ....[36]....
        /*095c*/ 	.word	0x00003e60


	//   ....[37]....
        /*0960*/ 	.word	0x00003e70


	//   ....[38]....
        /*0964*/ 	.word	0x00003e80


	//   ....[39]....
        /*0968*/ 	.word	0x00003e90


	//   ....[40]....
        /*096c*/ 	.word	0x00003eb0


	//   ....[41]....
        /*0970*/ 	.word	0x000041c0


	//   ....[42]....
        /*0974*/ 	.word	0x00004400


	//   ....[43]....
        /*0978*/ 	.word	0x00004410


	//   ....[44]....
        /*097c*/ 	.word	0x00004420


	//   ....[45]....
        /*0980*/ 	.word	0x00004e20


	//   ....[46]....
        /*0984*/ 	.word	0x00004e50


	//   ....[47]....
        /*0988*/ 	.word	0x00004e70


	//   ....[48]....
        /*098c*/ 	.word	0x00004e80


	//   ....[49]....
        /*0990*/ 	.word	0x00004eb0


	//   ....[50]....
        /*0994*/ 	.word	0x00004ed0


	//   ....[51]....
        /*0998*/ 	.word	0x00004ef0


	//   ....[52]....
        /*099c*/ 	.word	0x00004f00


	//   ....[53]....
        /*09a0*/ 	.word	0x00006c00


	//   ....[54]....
        /*09a4*/ 	.word	0x00006c30


	//   ....[55]....
        /*09a8*/ 	.word	0x00006ce0


	//   ....[56]....
        /*09ac*/ 	.word	0x00006cf0


	//   ....[57]....
        /*09b0*/ 	.word	0x00006d20


	//   ....[58]....
        /*09b4*/ 	.word	0x00006d50


	//   ....[59]....
        /*09b8*/ 	.word	0x00006d80


	//   ....[60]....
        /*09bc*/ 	.word	0x00006e00


	//   ....[61]....
        /*09c0*/ 	.word	0x00008460


	//   ....[62]....
        /*09c4*/ 	.word	0x00008490


	//   ....[63]....
        /*09c8*/ 	.word	0x00008540


	//   ....[64]....
        /*09cc*/ 	.word	0x00008550


	//   ....[65]....
        /*09d0*/ 	.word	0x00008580


	//   ....[66]....
        /*09d4*/ 	.word	0x000085b0


	//   ....[67]....
        /*09d8*/ 	.word	0x000085e0


	//   ....[68]....
        /*09dc*/ 	.word	0x00008660


	//   ....[69]....
        /*09e0*/ 	.word	0x00008850


	//   ....[70]....
        /*09e4*/ 	.word	0x00008a80


	//   ....[71]....
        /*09e8*/ 	.word	0x00008a90


	//   ....[72]....
        /*09ec*/ 	.word	0x00008aa0


	//   ....[73]....
        /*09f0*/ 	.word	0x000090b0


	//   ....[74]....
        /*09f4*/ 	.word	0x000091b0


	//   ....[75]....
        /*09f8*/ 	.word	0x00009320


	//   ....[76]....
        /*09fc*/ 	.word	0x00009340


	//   ....[77]....
        /*0a00*/ 	.word	0x00009460


	//   ....[78]....
        /*0a04*/ 	.word	0x00009480


	//   ....[79]....
        /*0a08*/ 	.word	0x000095a0


	//   ....[80]....
        /*0a0c*/ 	.word	0x000095c0


	//   ....[81]....
        /*0a10*/ 	.word	0x0000bdc0


	//   ....[82]....
        /*0a14*/ 	.word	0x0000be10


	//   ....[83]....
        /*0a18*/ 	.word	0x0000be40


	//   ....[84]....
        /*0a1c*/ 	.word	0x0000be60


	//   ....[85]....
        /*0a20*/ 	.word	0x0000be80


	//   ....[86]....
        /*0a24*/ 	.word	0x0000be90


	//   ....[87]....
        /*0a28*/ 	.word	0x0000bea0


	//   ....[88]....
        /*0a2c*/ 	.word	0x0000beb0


	//   ....[89]....
        /*0a30*/ 	.word	0x0000d5a0


	//   ....[90]....
        /*0a34*/ 	.word	0x0000d5c0


	//   ....[91]....
        /*0a38*/ 	.word	0x0000d660


	//   ....[92]....
        /*0a3c*/ 	.word	0x0000d6a0


	//   ....[93]....
        /*0a40*/ 	.word	0x0000d6d0


	//   ....[94]....
        /*0a44*/ 	.word	0x0000d700


	//   ....[95]....
        /*0a48*/ 	.word	0x0000d720


	//   ....[96]....
        /*0a4c*/ 	.word	0x0000d770


	//   ....[97]....
        /*0a50*/ 	.word	0x0000dc90


	//   ....[98]....
        /*0a54*/ 	.word	0x0000dcb0


	//   ....[99]....
        /*0a58*/ 	.word	0x0000dcd0


	//   ....[100]....
        /*0a5c*/ 	.word	0x0000dcf0


	//   ....[101]....
        /*0a60*/ 	.word	0x0000dd10


	//   ....[102]....
        /*0a64*/ 	.word	0x0000dd30


	//   ....[103]....
        /*0a68*/ 	.word	0x0000dd50


	//   ....[104]....
        /*0a6c*/ 	.word	0x0000dd70


	//   ....[105]....
        /*0a70*/ 	.word	0x000101e0


	//   ....[106]....
        /*0a74*/ 	.word	0x00010230


	//   ....[107]....
        /*0a78*/ 	.word	0x00010240


	//   ....[108]....
        /*0a7c*/ 	.word	0x00010270


	//   ....[109]....
        /*0a80*/ 	.word	0x00010280


	//   ....[110]....
        /*0a84*/ 	.word	0x000102a0


	//   ....[111]....
        /*0a88*/ 	.word	0x000102c0


	//   ....[112]....
        /*0a8c*/ 	.word	0x000102d0


	//   ....[113]....
        /*0a90*/ 	.word	0x000117f0


	//   ....[114]....
        /*0a94*/ 	.word	0x00011ba0


	//   ....[115]....
        /*0a98*/ 	.word	0x00011bc0


	//   ....[116]....
        /*0a9c*/ 	.word	0x00011be0


	//   ....[117]....
        /*0aa0*/ 	.word	0x00011c00


	//   ....[118]....
        /*0aa4*/ 	.word	0x00011c10


	//   ....[119]....
        /*0aa8*/ 	.word	0x00011c20


	//   ....[120]....
        /*0aac*/ 	.word	0x00011c30


	//   ....[121]....
        /*0ab0*/ 	.word	0x00011c40


	//   ....[122]....
        /*0ab4*/ 	.word	0x00011ed0


	//   ....[123]....
        /*0ab8*/ 	.word	0x00011ee0


	//   ....[124]....
        /*0abc*/ 	.word	0x00011fc0


	//   ....[125]....
        /*0ac0*/ 	.word	0x00011ff0


	//   ....[126]....
        /*0ac4*/ 	.word	0x000120b0


	//   ....[127]....
        /*0ac8*/ 	.word	0x000120e0


	//   ....[128]....
        /*0acc*/ 	.word	0x000121a0


	//   ....[129]....
        /*0ad0*/ 	.word	0x000121d0


	//   ....[130]....
        /*0ad4*/ 	.word	0x00012290


	//   ....[131]....
        /*0ad8*/ 	.word	0x000122c0


	//   ....[132]....
        /*0adc*/ 	.word	0x00012380


	//   ....[133]....
        /*0ae0*/ 	.word	0x000123b0


	//   ....[134]....
        /*0ae4*/ 	.word	0x00012470


	//   ....[135]....
        /*0ae8*/ 	.word	0x000124a0


	//   ....[136]....
        /*0aec*/ 	.word	0x00012560


	//   ....[137]....
        /*0af0*/ 	.word	0x00012580


	//   ....[138]....
        /*0af4*/ 	.word	0x00012a90


	//   ....[139]....
        /*0af8*/ 	.word	0x00012ab0


	//   ....[140]....
        /*0afc*/ 	.word	0x00012c10


	//   ....[141]....
        /*0b00*/ 	.word	0x00012c20


	//   ....[142]....
        /*0b04*/ 	.word	0x00012d20


	//   ....[143]....
        /*0b08*/ 	.word	0x00012d40


	//   ....[144]....
        /*0b0c*/ 	.word	0x00012e40


	//   ....[145]....
        /*0b10*/ 	.word	0x00012e50


	//   ....[146]....
        /*0b14*/ 	.word	0x00012f50


	//   ....[147]....
        /*0b18*/ 	.word	0x00012f70


	//   ....[148]....
        /*0b1c*/ 	.word	0x00013070


	//   ....[149]....
        /*0b20*/ 	.word	0x00013080


	//   ....[150]....
        /*0b24*/ 	.word	0x00013180


	//   ....[151]....
        /*0b28*/ 	.word	0x000131a0


	//   ....[152]....
        /*0b2c*/ 	.word	0x000132a0


	//   ....[153]....
        /*0b30*/ 	.word	0x000132b0


	//   ....[154]....
        /*0b34*/ 	.word	0x00013420


	//   ....[155]....
        /*0b38*/ 	.word	0x00013510


	//   ....[156]....
        /*0b3c*/ 	.word	0x00013580


	//   ....[157]....
        /*0b40*/ 	.word	0x000135f0


	//   ....[158]....
        /*0b44*/ 	.word	0x00013650


	//   ....[159]....
        /*0b48*/ 	.word	0x000136c0


	//   ....[160]....
        /*0b4c*/ 	.word	0x00013730


	//   ....[161]....
        /*0b50*/ 	.word	0x000137a0


	//   ....[162]....
        /*0b54*/ 	.word	0x00013800


	//   ....[163]....
        /*0b58*/ 	.word	0x00013870


	//   ....[164]....
        /*0b5c*/ 	.word	0x000138e0


	//   ....[165]....
        /*0b60*/ 	.word	0x00013950


	//   ....[166]....
        /*0b64*/ 	.word	0x000139b0


	//   ....[167]....
        /*0b68*/ 	.word	0x00013a20


	//   ....[168]....
        /*0b6c*/ 	.word	0x00013a90


	//   ....[169]....
        /*0b70*/ 	.word	0x00013b00


	//   ....[170]....
        /*0b74*/ 	.word	0x00013b60


	//   ....[171]....
        /*0b78*/ 	.word	0x00013bd0


	//   ....[172]....
        /*0b7c*/ 	.word	0x00013c40


	//   ....[173]....
        /*0b80*/ 	.word	0x00013d70


	//   ....[174]....
        /*0b84*/ 	.word	0x00013dd0


	//   ....[175]....
        /*0b88*/ 	.word	0x00013f10


	//   ....[176]....
        /*0b8c*/ 	.word	0x00013f70


	//   ....[177]....
        /*0b90*/ 	.word	0x000140b0


	//   ....[178]....
        /*0b94*/ 	.word	0x00014110


	//   ....[179]....
        /*0b98*/ 	.word	0x00014170


	//   ....[180]....
        /*0b9c*/ 	.word	0x000141d0


	//   ....[181]....
        /*0ba0*/ 	.word	0x00014430


	//   ....[182]....
        /*0ba4*/ 	.word	0x00014690


	//   ....[183]....
        /*0ba8*/ 	.word	0x00014cb0


	//   ....[184]....
        /*0bac*/ 	.word	0x00014d00


	//   ....[185]....
        /*0bb0*/ 	.word	0x00014d50


	//   ....[186]....
        /*0bb4*/ 	.word	0x00014da0


	//   ....[187]....
        /*0bb8*/ 	.word	0x00014df0


	//   ....[188]....
        /*0bbc*/ 	.word	0x00014e40


	//   ....[189]....
        /*0bc0*/ 	.word	0x00014e90


	//   ....[190]....
        /*0bc4*/ 	.word	0x00014ee0


	//   ....[191]....
        /*0bc8*/ 	.word	0x00014f40


	//   ....[192]....
        /*0bcc*/ 	.word	0x00014fb0


	//   ....[193]....
        /*0bd0*/ 	.word	0x000150e0


	//   ....[194]....
        /*0bd4*/ 	.word	0x00015140


	//   ....[195]....
        /*0bd8*/ 	.word	0x00015280


	//   ....[196]....
        /*0bdc*/ 	.word	0x000152e0


	//   ....[197]....
        /*0be0*/ 	.word	0x00015420


	//   ....[198]....
        /*0be4*/ 	.word	0x00015480


	//   ....[199]....
        /*0be8*/ 	.word	0x000154e0


	//   ....[200]....
        /*0bec*/ 	.word	0x00015550


	//   ....[201]....
        /*0bf0*/ 	.word	0x00015680


	//   ....[202]....
        /*0bf4*/ 	.word	0x000156e0


	//   ....[203]....
        /*0bf8*/ 	.word	0x00015820


	//   ....[204]....
        /*0bfc*/ 	.word	0x00015880


	//   ....[205]....
        /*0c00*/ 	.word	0x000159c0


	//   ....[206]....
        /*0c04*/ 	.word	0x00015a20


	//   ....[207]....
        /*0c08*/ 	.word	0x00015a70


	//   ....[208]....
        /*0c0c*/ 	.word	0x00015ac0


	//   ....[209]....
        /*0c10*/ 	.word	0x00015d10


	//   ....[210]....
        /*0c14*/ 	.word	0x00015f60


	//   ....[211]....
        /*0c18*/ 	.word	0x000165a0


	//   ....[212]....
        /*0c1c*/ 	.word	0x000165e0


	//   ....[213]....
        /*0c20*/ 	.word	0x00016630


	//   ....[214]....
        /*0c24*/ 	.word	0x00016670


	//   ....[215]....
        /*0c28*/ 	.word	0x000166c0


	//   ....[216]....
        /*0c2c*/ 	.word	0x00016700


	//   ....[217]....
        /*0c30*/ 	.word	0x00016750


	//   ....[218]....
        /*0c34*/ 	.word	0x00016790


	//   ....[219]....
        /*0c38*/ 	.word	0x00016800


	//   ....[220]....
        /*0c3c*/ 	.word	0x00016870


	//   ....[221]....
        /*0c40*/ 	.word	0x000168e0


	//   ....[222]....
        /*0c44*/ 	.word	0x000169f0


	//   ....[223]....
        /*0c48*/ 	.word	0x00016a50


	//   ....[224]....
        /*0c4c*/ 	.word	0x00016b60


	//   ....[225]....
        /*0c50*/ 	.word	0x00016bc0


	//   ....[226]....
        /*0c54*/ 	.word	0x00016cd0


	//   ....[227]....
        /*0c58*/ 	.word	0x00016d30


	//   ....[228]....
        /*0c5c*/ 	.word	0x00016d70


	//   ....[229]....
        /*0c60*/ 	.word	0x00016db0


	//   ....[230]....
        /*0c64*/ 	.word	0x00016e00


	//   ....[231]....
        /*0c68*/ 	.word	0x00016e40


	//   ....[232]....
        /*0c6c*/ 	.word	0x00016e90


	//   ....[233]....
        /*0c70*/ 	.word	0x00016ed0


	//   ....[234]....
        /*0c74*/ 	.word	0x00016f20


	//   ....[235]....
        /*0c78*/ 	.word	0x00016f60


	//   ....[236]....
        /*0c7c*/ 	.word	0x00016fc0


	//   ....[237]....
        /*0c80*/ 	.word	0x00017020


	//   ....[238]....
        /*0c84*/ 	.word	0x00017070


	//   ....[239]....
        /*0c88*/ 	.word	0x000170d0


	//   ....[240]....
        /*0c8c*/ 	.word	0x00017120


	//   ....[241]....
        /*0c90*/ 	.word	0x00017170


	//   ....[242]....
        /*0c94*/ 	.word	0x000171c0


	//   ....[243]....
        /*0c98*/ 	.word	0x00017210


	//   ....[244]....
        /*0c9c*/ 	.word	0x00017270


	//   ....[245]....
        /*0ca0*/ 	.word	0x000172e0


	//   ....[246]....
        /*0ca4*/ 	.word	0x00017350


	//   ....[247]....
        /*0ca8*/ 	.word	0x000173b0


	//   ....[248]....
        /*0cac*/ 	.word	0x00017420


	//   ....[249]....
        /*0cb0*/ 	.word	0x00017490


	//   ....[250]....
        /*0cb4*/ 	.word	0x00017500


	//   ....[251]....
        /*0cb8*/ 	.word	0x00017560


	//   ....[252]....
        /*0cbc*/ 	.word	0x000175d0


	//   ....[253]....
        /*0cc0*/ 	.word	0x00017640


	//   ....[254]....
        /*0cc4*/ 	.word	0x000176b0


	//   ....[255]....
        /*0cc8*/ 	.word	0x00017710


	//   ....[0]....
        /*0ccc*/ 	.word	0x00017780


	//   ....[1]....
        /*0cd0*/ 	.word	0x000177f0


	//   ....[2]....
        /*0cd4*/ 	.word	0x00017860


	//   ....[3]....
        /*0cd8*/ 	.word	0x000178c0


	//   ....[4]....
        /*0cdc*/ 	.word	0x00017930


	//----- nvinfo : EIATTR_EXIT_INSTR_OFFSETS
	.align		4
.L_552:
        /*0ce0*/ 	.byte	0x04, 0x1c
        /*0ce2*/ 	.short	(.L_554 - .L_553)


	//   ....[0]....
.L_553:
        /*0ce4*/ 	.word	0x000000a0


	//   ....[1]....
        /*0ce8*/ 	.word	0x000134c0


	//----- nvinfo : EIATTR_MAX_THREADS
	.align		4
.L_554:
        /*0cec*/ 	.byte	0x04, 0x05
        /*0cee*/ 	.short	(.L_556 - .L_555)
.L_555:
        /*0cf0*/ 	.word	0x00000080
        /*0cf4*/ 	.word	0x00000001
        /*0cf8*/ 	.word	0x00000001


	//----- nvinfo : EIATTR_CRS_STACK_SIZE
	.align		4
.L_556:
        /*0cfc*/ 	.byte	0x04, 0x1e
        /*0cfe*/ 	.short	(.L_558 - .L_557)
.L_557:
        /*0d00*/ 	.word	0x00000000
.L_558:


//--------------------- .nv.info._ZN7cutlass13device_kernelIN5flash19enable_sm80_to_sm89INS1_16FlashAttnFwdSm80INS1_25CollectiveMainloopFwdSm80ILi4ELi1ELb0EN4cute5tupleIJNS5_1CILi128EEENS7_ILi64EEES8_EEELi128ENS_6half_tEfNS_4arch4Sm80ELb1ELb0ELb1ELb1ELb1ELb0ELb1ELb0EEENS1_21CollectiveEpilogueFwdINS6_IJS8_S8_S9_EEENS6_IJNS7_ILi1EEESH_SH_EEESB_SD_Li128ELb1ELb1ELb0ELb0EEENS1_19SingleTileSchedulerILb1ELb0ELb1ELi128EEEEEEEEEvNT_6ParamsE --------------------------
	.section	.nv.info._ZN7cutlass13device_kernelIN5flash19enable_sm80_to_sm89INS1_16FlashAttnFwdSm80INS1_25CollectiveMainloopFwdSm80ILi4ELi1ELb0EN4cute5tupleIJNS5_1CILi128EEENS7_ILi64EEES8_EEELi128ENS_6half_tEfNS_4arch4Sm80ELb1ELb0ELb1ELb1ELb1ELb0ELb1ELb0EEENS1_21CollectiveEpilogueFwdINS6_IJS8_S8_S9_EEENS6_IJNS7_ILi1EEESH_SH_EEESB_SD_Li128ELb1ELb1ELb0ELb0EEENS1_19SingleTileSchedulerILb1ELb0ELb1ELi128EEEEEEEEEvNT_6ParamsE,"",@"SHT_CUDA_INFO"
	.sectionflags	@""
	.align	4


	//----- nvinfo : EIATTR_CUDA_API_VERSION
	.align		4
        /*0000*/ 	.byte	0x04, 0x37
        /*0002*/ 	.short	(.L_560 - .L_559)
.L_559:
        /*0004*/ 	.word	0x00000082


	//----- nvinfo : EIATTR_SW2861232_WAR
	.align		4
.L_560:
        /*0008*/ 	.byte	0x01, 0x35
	.zero		2


	//----- nvinfo : EIATTR_PARAM_CBANK
	.align		4
        /*000c*/ 	.byte	0x04, 0x0a
        /*000e*/ 	.short	(.L_562 - .L_561)
	.align		4
.L_561:
        /*0010*/ 	.word	index@(.nv.constant0._ZN7cutlass13device_kernelIN5flash19enable_sm80_to_sm89INS1_16FlashAttnFwdSm80INS1_25CollectiveMainloopFwdSm80ILi4ELi1ELb0EN4cute5tupleIJNS5_1CILi128EEENS7_ILi64EEES8_EEELi128ENS_6half_tEfNS_4arch4Sm80ELb1ELb0ELb1ELb1ELb1ELb0ELb1ELb0EEENS1_21CollectiveEpilogueFwdINS6_IJS8_S8_S9_EEENS6_IJNS7_ILi1EEESH_SH_EEESB_SD_Li128ELb1ELb1ELb0ELb0EEENS1_19SingleTileSchedulerILb1ELb0ELb1ELi128EEEEEEEEEvNT_6ParamsE)
        /*0014*/ 	.short	0x0160
        /*0016*/ 	.short	0x0418


	//----- nvinfo : EIATTR_CBANK_PARAM_SIZE
	.align		4
.L_562:
        /*0018*/ 	.byte	0x03, 0x19
        /*001a*/ 	.short	0x0418


	//----- nvinfo : EIATTR_KPARAM_INFO
	.align		4
        /*001c*/ 	.byte	0x04, 0x17
        /*001e*/ 	.short	(.L_564 - .L_563)
.L_563:
        /*0020*/ 	.word	0x00000000
        /*0024*/ 	.short	0x0000
        /*0026*/ 	.short	0x0000
        /*0028*/ 	.byte	0x00, 0xf0, 0x61, 0x10


	//----- nvinfo : EIATTR_MAXREG_COUNT
	.align		4
.L_564:
        /*002c*/ 	.byte	0x03, 0x1b
        /*002e*/ 	.short	0x00ff


	//----- nvinfo : EIATTR_NUM_BARRIERS
	.align		4
        /*0030*/ 	.byte	0x02, 0x4c
        /*0032*/ 	.byte	0x02
	.zero		1


	//----- nvinfo : EIATTR_ANNOTATIONS
	.align		4
        /*0034*/ 	.byte	0x04, 0x55
        /*0036*/ 	.short	(.L_566 - .L_565)


	//   ....[0]....
.L_565:
        /* <DEDUP_REMOVED lines=85> */


	//----- nvinfo : EIATTR_MERCURY_ISA_VERSION
	.align		4
.L_566:
        /*0578*/ 	.byte	0x03, 0x5f
        /*057a*/ 	.short	0x0000


	//----- nvinfo : EIATTR_COOP_GROUP_MASK_REGIDS
	.align		4
        /*057c*/ 	.byte	0x04, 0x29
        /*057e*/ 	.short	(.L_568 - .L_567)


	//   ....[0]....
.L_567:
        /*0580*/ 	.word	0xffffffff


	//   ....[1]....
        /*0584*/ 	.word	0xffffffff


	//   ....[2]....
        /*0588*/ 	.word	0xffffffff


	//   ....[3]....
        /*058c*/ 	.word	0xffffffff


	//   ....[4]....
        /*0590*/ 	.word	0xffffffff


	//   ....[5]....
        /*0594*/ 	.word	0xffffffff


	//   ....[6]....
        /*0598*/ 	.word	0xffffffff


	//   ....[7]....
        /*059c*/ 	.word	0xffffffff


	//   ....[8]....
        /*05a0*/ 	.word	0xffffffff


	//   ....[9]....
        /*05a4*/ 	.word	0xffffffff


	//   ....[10]....
        /*05a8*/ 	.word	0xffffffff


	//   ....[11]....
        /*05ac*/ 	.word	0xffffffff


	//   ....[12]....
        /*05b0*/ 	.word	0xffffffff


	//   ....[13]....
        /*05b4*/ 	.word	0xffffffff


	//   ....[14]....
        /*05b8*/ 	.word	0xffffffff


	//   ....[15]....
        /*05bc*/ 	.word	0xffffffff


	//   ....[16]....
        /*05c0*/ 	.word	0xffffffff


	//   ....[17]....
        /*05c4*/ 	.word	0xffffffff


	//   ....[18]....
        /*05c8*/ 	.word	0xffffffff


	//   ....[19]....
        /*05cc*/ 	.word	0xffffffff


	//   ....[20]....
        /*05d0*/ 	.word	0xffffffff


	//   ....[21]....
        /*05d4*/ 	.word	0xffffffff


	//   ....[22]....
        /*05d8*/ 	.word	0xffffffff


	//   ....[23]....
        /*05dc*/ 	.word	0xffffffff


	//   ....[24]....
        /*05e0*/ 	.word	0xffffffff


	//   ....[25]....
        /*05e4*/ 	.word	0xffffffff


	//   ....[26]....
        /*05e8*/ 	.word	0xffffffff


	//   ....[27]....
        /*05ec*/ 	.word	0xffffffff


	//   ....[28]....
        /*05f0*/ 	.word	0xffffffff


	//   ....[29]....
        /*05f4*/ 	.word	0xffffffff


	//   ....[30]....
        /*05f8*/ 	.word	0xffffffff


	//   ....[31]....
        /*05fc*/ 	.word	0xffffffff


	//   ....[32]....
        /*0600*/ 	.word	0xffffffff


	//   ....[33]....
        /*0604*/ 	.word	0xffffffff


	//   ....[34]....
        /*0608*/ 	.word	0xffffffff


	//   ....[35]....
        /*060c*/ 	.word	0xffffffff


	//   ....[36]....
        /*0610*/ 	.word	0xffffffff


	//   ....[37]....
        /*0614*/ 	.word	0xffffffff


	//   ....[38]....
        /*0618*/ 	.word	0xffffffff


	//   ....[39]....
        /*061c*/ 	.word	0xffffffff


	//   ....[40]....
        /*0620*/ 	.word	0xffffffff


	//   ....[41]....
        /*0624*/ 	.word	0xffffffff


	//   ....[42]....
        /*0628*/ 	.word	0xffffffff


	//   ....[43]....
        /*062c*/ 	.word	0xffffffff


	//   ....[44]....
        /*0630*/ 	.word	0xffffffff


	//   ....[45]....
        /*0634*/ 	.word	0xffffffff


	//   ....[46]....
        /*0638*/ 	.word	0xffffffff


	//   ....[47]....
        /*063c*/ 	.word	0xffffffff


	//   ....[48]....
        /*0640*/ 	.word	0xffffffff


	//   ....[49]....
        /*0644*/ 	.word	0xffffffff


	//   ....[50]....
        /*0648*/ 	.word	0xffffffff


	//   ....[51]....
        /*064c*/ 	.word	0xffffffff


	//   ....[52]....
        /*0650*/ 	.word	0xffffffff


	//   ....[53]....
        /*0654*/ 	.word	0xffffffff


	//   ....[54]....
        /*0658*/ 	.word	0xffffffff


	//   ....[55]....
        /*065c*/ 	.word	0xffffffff


	//   ....[56]....
        /*0660*/ 	.word	0xffffffff


	//   ....[57]....
        /*0664*/ 	.word	0xffffffff


	//   ....[58]....
        /*0668*/ 	.word	0xffffffff


	//   ....[59]....
        /*066c*/ 	.word	0xffffffff


	//   ....[60]....
        /*0670*/ 	.word	0xffffffff


	//   ....[61]....
        /*0674*/ 	.word	0xffffffff


	//   ....[62]....
        /*0678*/ 	.word	0xffffffff


	//   ....[63]....
        /*067c*/ 	.word	0xffffffff


	//   ....[64]....
        /*0680*/ 	.word	0xffffffff


	//   ....[65]....
        /*0684*/ 	.word	0xffffffff


	//   ....[66]....
        /*0688*/ 	.word	0xffffffff


	//   ....[67]....
        /*068c*/ 	.word	0xffffffff


	//   ....[68]....
        /*0690*/ 	.word	0xffffffff


	//   ....[69]....
        /*0694*/ 	.word	0xffffffff


	//   ....[70]....
        /*0698*/ 	.word	0xffffffff


	//   ....[71]....
        /*069c*/ 	.word	0xffffffff


	//   ....[72]....
        /*06a0*/ 	.word	0xffffffff


	//   ....[73]....
        /*06a4*/ 	.word	0xffffffff


	//   ....[74]....
        /*06a8*/ 	.word	0xffffffff


	//   ....[75]....
        /*06ac*/ 	.word	0xffffffff


	//   ....[76]....
        /*06b0*/ 	.word	0xffffffff


	//   ....[77]....
        /*06b4*/ 	.word	0xffffffff


	//   ....[78]....
        /*06b8*/ 	.word	0xffffffff


	//   ....[79]....
        /*06bc*/ 	.word	0xffffffff


	//   ....[80]....
        /*06c0*/ 	.word	0xffffffff


	//   ....[81]....
        /*06c4*/ 	.word	0xffffffff


	//   ....[82]....
        /*06c8*/ 	.word	0xffffffff


	//   ....[83]....
        /*06cc*/ 	.word	0xffffffff


	//   ....[84]....
        /*06d0*/ 	.word	0xffffffff


	//   ....[85]....
        /*06d4*/ 	.word	0xffffffff


	//   ....[86]....
        /*06d8*/ 	.word	0xffffffff


	//   ....[87]....
        /*06dc*/ 	.word	0xffffffff


	//   ....[88]....
        /*06e0*/ 	.word	0xffffffff


	//   ....[89]....
        /*06e4*/ 	.word	0xffffffff


	//   ....[90]....
        /*06e8*/ 	.word	0xffffffff


	//   ....[91]....
        /*06ec*/ 	.word	0xffffffff


	//   ....[92]....
        /*06f0*/ 	.word	0xffffffff


	//   ....[93]....
        /*06f4*/ 	.word	0xffffffff


	//   ....[94]....
        /*06f8*/ 	.word	0xffffffff


	//   ....[95]....
        /*06fc*/ 	.word	0xffffffff


	//   ....[96]....
        /*0700*/ 	.word	0xffffffff


	//   ....[97]....
        /*0704*/ 	.word	0xffffffff


	//   ....[98]....
        /*0708*/ 	.word	0xffffffff


	//   ....[99]....
        /*070c*/ 	.word	0xffffffff


	//   ....[100]....
        /*0710*/ 	.word	0xffffffff


	//   ....[101]....
        /*0714*/ 	.word	0xffffffff


	//   ....[102]....
        /*0718*/ 	.word	0xffffffff


	//   ....[103]....
        /*071c*/ 	.word	0xffffffff


	//   ....[104]....
        /*0720*/ 	.word	0xffffffff


	//   ....[105]....
        /*0724*/ 	.word	0xffffffff


	//   ....[106]....
        /*0728*/ 	.word	0xffffffff


	//   ....[107]....
        /*072c*/ 	.word	0xffffffff


	//   ....[108]....
        /*0730*/ 	.word	0xffffffff


	//   ....[109]....
        /*0734*/ 	.word	0xffffffff


	//   ....[110]....
        /*0738*/ 	.word	0xffffffff


	//   ....[111]....
        /*073c*/ 	.word	0xffffffff


	//   ....[112]....
        /*0740*/ 	.word	0xffffffff


	//   ....[113]....
        /*0744*/ 	.word	0xffffffff


	//   ....[114]....
        /*0748*/ 	.word	0xffffffff


	//   ....[115]....
        /*074c*/ 	.word	0xffffffff


	//   ....[116]....
        /*0750*/ 	.word	0xffffffff


	//   ....[117]....
        /*0754*/ 	.word	0xffffffff


	//   ....[118]....
        /*0758*/ 	.word	0xffffffff


	//   ....[119]....
        /*075c*/ 	.word	0xffffffff


	//   ....[120]....
        /*0760*/ 	.word	0xffffffff


	//   ....[121]....
        /*0764*/ 	.word	0xffffffff


	//   ....[122]....
        /*0768*/ 	.word	0xffffffff


	//   ....[123]....
        /*076c*/ 	.word	0xffffffff


	//   ....[124]....
        /*0770*/ 	.word	0xffffffff


	//   ....[125]....
        /*0774*/ 	.word	0xffffffff


	//   ....[126]....
        /*0778*/ 	.word	0xffffffff


	//   ....[127]....
        /*077c*/ 	.word	0xffffffff


	//   ....[128]....
        /*0780*/ 	.word	0xffffffff


	//   ....[129]....
        /*0784*/ 	.word	0xffffffff


	//   ....[130]....
        /*0788*/ 	.word	0xffffffff


	//   ....[131]....
        /*078c*/ 	.word	0xffffffff


	//   ....[132]....
        /*0790*/ 	.word	0xffffffff


	//   ....[133]....
        /*0794*/ 	.word	0xffffffff


	//   ....[134]....
        /*0798*/ 	.word	0xffffffff


	//   ....[135]....
        /*079c*/ 	.word	0xffffffff


	//   ....[136]....
        /*07a0*/ 	.word	0xffffffff


	//   ....[137]....
        /*07a4*/ 	.word	0xffffffff


	//   ....[138]....
        /*07a8*/ 	.word	0xffffffff


	//   ....[139]....
        /*07ac*/ 	.word	0xffffffff


	//   ....[140]....
        /*07b0*/ 	.word	0xffffffff


	//   ....[141]....
        /*07b4*/ 	.word	0xffffffff


	//   ....[142]....
        /*07b8*/ 	.word	0xffffffff


	//   ....[143]....
        /*07bc*/ 	.word	0xffffffff


	//   ....[144]....
        /*07c0*/ 	.word	0xffffffff


	//   ....[145]....
        /*07c4*/ 	.word	0xffffffff


	//   ....[146]....
        /*07c8*/ 	.word	0xffffffff


	//   ....[147]....
        /*07cc*/ 	.word	0xffffffff


	//   ....[148]....
        /*07d0*/ 	.word	0xffffffff


	//   ....[149]....
        /*07d4*/ 	.word	0xffffffff


	//   ....[150]....
        /*07d8*/ 	.word	0xffffffff


	//   ....[151]....
        /*07dc*/ 	.word	0xffffffff


	//   ....[152]....
        /*07e0*/ 	.word	0xffffffff


	//----- nvinfo : EIATTR_COOP_GROUP_INSTR_OFFSETS
	.align		4
.L_568:
        /*07e4*/ 	.byte	0x04, 0x28
        /*07e6*/ 	.short	(.L_570 - .L_569)


	//   ....[0]....
.L_569:
        /*07e8*/ 	.word	0x000000a0


	//   ....[1]....
        /*07ec*/ 	.word	0x00001410


	//   ....[2]....
        /*07f0*/ 	.word	0x00001570


	//   ....[3]....
        /*07f4*/ 	.word	0x00001640


	//   ....[4]....
        /*07f8*/ 	.word	0x00001670


	//   ....[5]....
        /*07fc*/ 	.word	0x00001740


	//   ....[6]....
        /*0800*/ 	.word	0x00001770


	//   ....[7]....
        /*0804*/ 	.word	0x00001840


	//   ....[8]....
        /*0808*/ 	.word	0x00001870


	//   ....[9]....
        /*080c*/ 	.word	0x00001940


	//   ....[10]....
        /*0810*/ 	.word	0x00001970


	//   ....[11]....
        /*0814*/ 	.word	0x00001a40


	//   ....[12]....
        /*0818*/ 	.word	0x00001a70


	//   ....[13]....
        /*081c*/ 	.word	0x00001b40


	//   ....[14]....
        /*0820*/ 	.word	0x00001b70


	//   ....[15]....
        /*0824*/ 	.word	0x00001c40


	//   ....[16]....
        /*0828*/ 	.word	0x00001c80


	//   ....[17]....
        /*082c*/ 	.word	0x00002180


	//   ....[18]....
        /*0830*/ 	.word	0x000021b0


	//   ....[19]....
        /*0834*/ 	.word	0x000021c0


	//   ....[20]....
        /*0838*/ 	.word	0x000021d0


	//   ....[21]....
        /*083c*/ 	.word	0x000021e0


	//   ....[22]....
        /*0840*/ 	.word	0x000021f0


	//   ....[23]....
        /*0844*/ 	.word	0x00002200


	//   ....[24]....
        /*0848*/ 	.word	0x00002210


	//   ....[25]....
        /*084c*/ 	.word	0x00002610


	//   ....[26]....
        /*0850*/ 	.word	0x00002620


	//   ....[27]....
        /*0854*/ 	.word	0x00002630


	//   ....[28]....
        /*0858*/ 	.word	0x00002640


	//   ....[29]....
        /*085c*/ 	.word	0x00002650


	//   ....[30]....
        /*0860*/ 	.word	0x00002660


	//   ....[31]....
        /*0864*/ 	.word	0x00002680


	//   ....[32]....
        /*0868*/ 	.word	0x00002690


	//   ....[33]....
        /*086c*/ 	.word	0x00003760


	//   ....[34]....
        /*0870*/ 	.word	0x00003780


	//   ....[35]....
        /*0874*/ 	.word	0x00003790


	//   ....[36]....
        /*0878*/ 	.word	0x000037a0


	//   ....[37]....
        /*087c*/ 	.word	0x000037b0


	//   ....[38]....
        /*0880*/ 	.word	0x000037c0


	//   ....[39]....
        /*0884*/ 	.word	0x000037d0


	//   ....[40]....
        /*0888*/ 	.word	0x000037f0


	//   ....[41]....
        /*088c*/ 	.word	0x000043d0


	//   ....[42]....
        /*0890*/ 	.word	0x000043f0


	//   ....[43]....
        /*0894*/ 	.word	0x00004500


	//   ....[44]....
        /*0898*/ 	.word	0x00004780


	//   ....[45]....
        /*089c*/ 	.word	0x00004a50


	//   ....[46]....
        /*08a0*/ 	.word	0x00004c60


	//   ....[47]....
        /*08a4*/ 	.word	0x00004dc0


	//   ....[48]....
        /*08a8*/ 	.word	0x00004fc0


	//   ....[49]....
        /*08ac*/ 	.word	0x00005200


	//   ....[50]....
        /*08b0*/ 	.word	0x00005360


	//   ....[51]....
        /*08b4*/ 	.word	0x00005430


	//   ....[52]....
        /*08b8*/ 	.word	0x000054b0


	//   ....[53]....
        /*08bc*/ 	.word	0x00007f50


	//   ....[54]....
        /*08c0*/ 	.word	0x00007f60


	//   ....[55]....
        /*08c4*/ 	.word	0x00007f70


	//   ....[56]....
        /*08c8*/ 	.word	0x00007f80


	//   ....[57]....
        /*08cc*/ 	.word	0x00007f90


	//   ....[58]....
        /*08d0*/ 	.word	0x00007fa0


	//   ....[59]....
        /*08d4*/ 	.word	0x00007fb0


	//   ....[60]....
        /*08d8*/ 	.word	0x00007fd0


	//   ....[61]....
        /*08dc*/ 	.word	0x000096b0


	//   ....[62]....
        /*08e0*/ 	.word	0x000096c0


	//   ....[63]....
        /*08e4*/ 	.word	0x000096d0


	//   ....[64]....
        /*08e8*/ 	.word	0x000096e0


	//   ....[65]....
        /*08ec*/ 	.word	0x000096f0


	//   ....[66]....
        /*08f0*/ 	.word	0x00009700


	//   ....[67]....
        /*08f4*/ 	.word	0x00009710


	//   ....[68]....
        /*08f8*/ 	.word	0x00009720


	//   ....[69]....
        /*08fc*/ 	.word	0x00009aa0


	//   ....[70]....
        /*0900*/ 	.word	0x00009ad0


	//   ....[71]....
        /*0904*/ 	.word	0x00009ae0


	//   ....[72]....
        /*0908*/ 	.word	0x00009b00


	//   ....[73]....
        /*090c*/ 	.word	0x00009eb0


	//   ....[74]....
        /*0910*/ 	.word	0x0000a130


	//   ....[75]....
        /*0914*/ 	.word	0x0000a280


	//   ....[76]....
        /*0918*/ 	.word	0x0000a580


	//   ....[77]....
        /*091c*/ 	.word	0x0000a820


	//   ....[78]....
        /*0920*/ 	.word	0x0000a960


	//   ....[79]....
        /*0924*/ 	.word	0x0000a990


	//   ....[80]....
        /*0928*/ 	.word	0x0000aad0


	//   ....[81]....
        /*092c*/ 	.word	0x0000d490


	//   ....[82]....
        /*0930*/ 	.word	0x0000d4a0


	//   ....[83]....
        /*0934*/ 	.word	0x0000d4b0


	//   ....[84]....
        /*0938*/ 	.word	0x0000d4c0


	//   ....[85]....
        /*093c*/ 	.word	0x0000d4d0


	//   ....[86]....
        /*0940*/ 	.word	0x0000d4e0


	//   ....[87]....
        /*0944*/ 	.word	0x0000d4f0


	//   ....[88]....
        /*0948*/ 	.word	0x0000d520


	//   ....[89]....
        /*094c*/ 	.word	0x0000d930


	//   ....[90]....
        /*0950*/ 	.word	0x0000d950


	//   ....[91]....
        /*0954*/ 	.word	0x0000d970


	//   ....[92]....
        /*0958*/ 	.word	0x0000d990


	//   ....[93]....
        /*095c*/ 	.word	0x0000d9f0


	//   ....[94]....
        /*0960*/ 	.word	0x0000da50


	//   ....[95]....
        /*0964*/ 	.word	0x0000dab0


	//   ....[96]....
        /*0968*/ 	.word	0x0000db10


	//   ....[97]....
        /*096c*/ 	.word	0x0000f2f0


	//   ....[98]....
        /*0970*/ 	.word	0x0000f3d0


	//   ....[99]....
        /*0974*/ 	.word	0x0000f400


	//   ....[100]....
        /*0978*/ 	.word	0x0000f460


	//   ....[101]....
        /*097c*/ 	.word	0x0000f4b0


	//   ....[102]....
        /*0980*/ 	.word	0x0000f4d0


	//   ....[103]....
        /*0984*/ 	.word	0x0000f5f0


	//   ....[104]....
        /*0988*/ 	.word	0x0000fa90


	//   ....[105]....
        /*098c*/ 	.word	0x00012060


	//   ....[106]....
        /*0990*/ 	.word	0x00012070


	//   ....[107]....
        /*0994*/ 	.word	0x00012080


	//   ....[108]....
        /*0998*/ 	.word	0x00012090


	//   ....[109]....
        /*099c*/ 	.word	0x000120c0


	//   ....[110]....
        /*09a0*/ 	.word	0x000120e0


	//   ....[111]....
        /*09a4*/ 	.word	0x00012100


	//   ....[112]....
        /*09a8*/ 	.word	0x00012110


	//   ....[113]....
        /*09ac*/ 	.word	0x00013d80


	//   ....[114]....
        /*09b0*/ 	.word	0x00013dc0


	//   ....[115]....
        /*09b4*/ 	.word	0x00013df0


	//   ....[116]....
        /*09b8*/ 	.word	0x00013e20


	//   ....[117]....
        /*09bc*/ 	.word	0x00013e60


	//   ....[118]....
        /*09c0*/ 	.word	0x00013ea0


	//   ....[119]....
        /*09c4*/ 	.word	0x00013ec0


	//   ....[120]....
        /*09c8*/ 	.word	0x00013ed0


	//   ....[121]....
        /*09cc*/ 	.word	0x00014090


	//   ....[122]....
        /*09d0*/ 	.word	0x000140a0


	//   ....[123]....
        /*09d4*/ 	.word	0x000141a0


	//   ....[124]....
        /*09d8*/ 	.word	0x000141d0


	//   ....[125]....
        /*09dc*/ 	.word	0x000142b0


	//   ....[126]....
        /*09e0*/ 	.word	0x000142e0


	//   ....[127]....
        /*09e4*/ 	.word	0x000143c0


	//   ....[128]....
        /*09e8*/ 	.word	0x000143f0


	//   ....[129]....
        /*09ec*/ 	.word	0x000144d0


	//   ....[130]....
        /*09f0*/ 	.word	0x00014500


	//   ....[131]....
        /*09f4*/ 	.word	0x000145e0


	//   ....[132]....
        /*09f8*/ 	.word	0x00014610


	//   ....[133]....
        /*09fc*/ 	.word	0x000146f0


	//   ....[134]....
        /*0a00*/ 	.word	0x00014720


	//   ....[135]....
        /*0a04*/ 	.word	0x00014800


	//   ....[136]....
        /*0a08*/ 	.word	0x00014820


	//   ....[137]....
        /*0a0c*/ 	.word	0x000150e0


	//   ....[138]....
        /*0a10*/ 	.word	0x000150f0


	//   ....[139]....
        /*0a14*/ 	.word	0x000151c0


	//   ....[140]....
        /*0a18*/ 	.word	0x000151f0


	//   ....[141]....
        /*0a1c*/ 	.word	0x000152c0


	//   ....[142]....
        /*0a20*/ 	.word	0x000152f0


	//   ....[143]....
        /*0a24*/ 	.word	0x000153c0


	//   ....[144]....
        /*0a28*/ 	.word	0x000153f0


	//   ....[145]....
        /*0a2c*/ 	.word	0x000154c0


	//   ....[146]....
        /*0a30*/ 	.word	0x000154f0


	//   ....[147]....
        /*0a34*/ 	.word	0x000155c0


	//   ....[148]....
        /*0a38*/ 	.word	0x000155f0


	//   ....[149]....
        /*0a3c*/ 	.word	0x000156c0


	//   ....[150]....
        /*0a40*/ 	.word	0x000156f0


	//   ....[151]....
        /*0a44*/ 	.word	0x000157c0


	//   ....[152]....
        /*0a48*/ 	.word	0x000157e0


	//----- nvinfo : EIATTR_EXIT_INSTR_OFFSETS
	.align		4
.L_570:
        /*0a4c*/ 	.byte	0x04, 0x1c
        /*0a4e*/ 	.short	(.L_572 - .L_571)


	//   ....[0]....
.L_571:
        /*0a50*/ 	.word	0x00000450


	//   ....[1]....
        /*0a54*/ 	.word	0x00014830


	//   ....[2]....
        /*0a58*/ 	.word	0x00014890


	//   ....[3]....
        /*0a5c*/ 	.word	0x000148f0


	//   ....[4]....
        /*0a60*/ 	.word	0x000157f0


	//   ....[5]....
        /*0a64*/ 	.word	0x00015840


	//   ....[6]....
        /*0a68*/ 	.word	0x000158a0


	//----- nvinfo : EIATTR_CTAIDZ_USED
	.align		4
.L_572:
        /*0a6c*/ 	.byte	0x01, 0x04
	.zero		2


	//----- nvinfo : EIATTR_MAX_THREADS
	.align		4
        /*0a70*/ 	.byte	0x04, 0x05
        /*0a72*/ 	.short	(.L_574 - .L_573)
.L_573:
        /*0a74*/ 	.word	0x00000080
        /*0a78*/ 	.word	0x00000001
        /*0a7c*/ 	.word	0x00000001


	//----- nvinfo : EIATTR_CRS_STACK_SIZE
	.align		4
.L_574:
        /*0a80*/ 	.byte	0x04, 0x1e
        /*0a82*/ 	.short	(.L_576 - .L_575)
.L_575:
        /*0a84*/ 	.word	0x00000000
.L_576:


//--------------------- .nv.info._ZN7cutlass13device_kernelIN5flash19enable_sm80_to_sm89INS1_16FlashAttnFwdSm80INS1_25CollectiveMainloopFwdSm80ILi4ELi1ELb0EN4cute5tupleIJNS5_1CILi128EEENS7_ILi64EEES8_EEELi128ENS_6half_tEfNS_4arch4Sm80ELb1ELb0ELb1ELb1ELb1ELb1ELb1ELb0EEENS1_21CollectiveEpilogueFwdINS6_IJS8_S8_S9_EEENS6_IJNS7_ILi1EEESH_SH_EEESB_SD_Li128ELb1ELb1ELb0ELb0EEENS1_19SingleTileSchedulerILb1ELb0ELb1ELi128EEEEEEEEEvNT_6ParamsE --------------------------
	.section	.nv.info._ZN7cutlass13device_kernelIN5flash19enable_sm80_to_sm89INS1_16FlashAttnFwdSm80INS1_25CollectiveMainloopFwdSm80ILi4ELi1ELb0EN4cute5tupleIJNS5_1CILi128EEENS7_ILi64EEES8_EEELi128ENS_6half_tEfNS_4arch4Sm80ELb1ELb0ELb1ELb1ELb1ELb1ELb1ELb0EEENS1_21CollectiveEpilogueFwdINS6_IJS8_S8_S9_EEENS6_IJNS7_ILi1EEESH_SH_EEESB_SD_Li128ELb1ELb1ELb0ELb0EEENS1_19SingleTileSchedulerILb1ELb0ELb1ELi128EEEEEEEEEvNT_6ParamsE,"",@"SHT_CUDA_INFO"
	.sectionflags	@""
	.align	4


	//----- nvinfo : EIATTR_CUDA_API_VERSION
	.align		4
        /*0000*/ 	.byte	0x04, 0x37
        /*0002*/ 	.short	(.L_578 - .L_577)
.L_577:
        /*0004*/ 	.word	0x00000082


	//----- nvinfo : EIATTR_SW2861232_WAR
	.align		4
.L_578:
        /*0008*/ 	.byte	0x01, 0x35
	.zero		2


	//----- nvinfo : EIATTR_PARAM_CBANK
	.align		4
        /*000c*/ 	.byte	0x04, 0x0a
        /*000e*/ 	.short	(.L_580 - .L_579)
	.align		4
.L_579:
        /*0010*/ 	.word	index@(.nv.constant0._ZN7cutlass13device_kernelIN5flash19enable_sm80_to_sm89INS1_16FlashAttnFwdSm80INS1_25CollectiveMainloopFwdSm80ILi4ELi1ELb0EN4cute5tupleIJNS5_1CILi128EEENS7_ILi64EEES8_EEELi128ENS_6half_tEfNS_4arch4Sm80ELb1ELb0ELb1ELb1ELb1ELb1ELb1ELb0EEENS1_21CollectiveEpilogueFwdINS6_IJS8_S8_S9_EEENS6_IJNS7_ILi1EEESH_SH_EEESB_SD_Li128ELb1ELb1ELb0ELb0EEENS1_19SingleTileSchedulerILb1ELb0ELb1ELi128EEEEEEEEEvNT_6ParamsE)
        /*0014*/ 	.short	0x0160
        /*0016*/ 	.short	0x0418


	//----- nvinfo : EIATTR_CBANK_PARAM_SIZE
	.align		4
.L_580:
        /*0018*/ 	.byte	0x03, 0x19
        /*001a*/ 	.short	0x0418


	//----- nvinfo : EIATTR_KPARAM_INFO
	.align		4
        /*001c*/ 	.byte	0x04, 0x17
        /*001e*/ 	.short	(.L_582 - .L_581)
.L_581:
        /*0020*/ 	.word	0x00000000
        /*0024*/ 	.short	0x0000
        /*0026*/ 	.short	0x0000
        /*0028*/ 	.byte	0x00, 0xf0, 0x61, 0x10


	//----- nvinfo : EIATTR_MAXREG_COUNT
	.align		4
.L_582:
        /*002c*/ 	.byte	0x03, 0x1b
        /*002e*/ 	.short	0x00ff


	//----- nvinfo : EIATTR_NUM_BARRIERS
	.align		4
        /*0030*/ 	.byte	0x02, 0x4c
        /*0032*/ 	.byte	0x02
	.zero		1


	//----- nvinfo : EIATTR_ANNOTATIONS
	.align		4
        /*0034*/ 	.byte	0x04, 0x55
        /*0036*/ 	.short	(.L_584 - .L_583)


	//   ....[0]....
.L_583:
        /* <DEDUP_REMOVED lines=185> */


	//----- nvinfo : EIATTR_MERCURY_ISA_VERSION
	.align		4
.L_584:
        /*0bb8*/ 	.byte	0x03, 0x5f
        /*0bba*/ 	.short	0x0000


	//----- nvinfo : EIATTR_COOP_GROUP_MASK_REGIDS
	.align		4
        /*0bbc*/ 	.byte	0x04, 0x29
        /*0bbe*/ 	.short	(.L_586 - .L_585)


	//   ....[0]....
.L_585:
        /*0bc0*/ 	.word	0xffffffff


	//   ....[1]....
        /*0bc4*/ 	.word	0xffffffff


	//   ....[2]....
        /*0bc8*/ 	.word	0xffffffff


	//   ....[3]....
        /*0bcc*/ 	.word	0xffffffff


	//   ....[4]....
        /*0bd0*/ 	.word	0xffffffff


	//   ....[5]....
        /*0bd4*/ 	.word	0xffffffff


	//   ....[6]....
        /*0bd8*/ 	.word	0xffffffff


	//   ....[7]....
        /*0bdc*/ 	.word	0xffffffff


	//   ....[8]....
        /*0be0*/ 	.word	0xffffffff


	//   ....[9]....
        /*0be4*/ 	.word	0xffffffff


	//   ....[10]....
        /*0be8*/ 	.word	0xffffffff


	//   ....[11]....
        /*0bec*/ 	.word	0xffffffff


	//   ....[12]....
        /*0bf0*/ 	.word	0xffffffff


	//   ....[13]....
        /*0bf4*/ 	.word	0xffffffff


	//   ....[14]....
        /*0bf8*/ 	.word	0xffffffff


	//   ....[15]....
        /*0bfc*/ 	.word	0xffffffff


	//   ....[16]....
        /*0c00*/ 	.word	0xffffffff


	//   ....[17]....
        /*0c04*/ 	.word	0xffffffff


	//   ....[18]....
        /*0c08*/ 	.word	0xffffffff


	//   ....[19]....
        /*0c0c*/ 	.word	0xffffffff


	//   ....[20]....
        /*0c10*/ 	.word	0xffffffff


	//   ....[21]....
        /*0c14*/ 	.word	0xffffffff


	//   ....[22]....
        /*0c18*/ 	.word	0xffffffff


	//   ....[23]....
        /*0c1c*/ 	.word	0xffffffff


	//   ....[24]....
        /*0c20*/ 	.word	0xffffffff


	//   ....[25]....
        /*0c24*/ 	.word	0xffffffff


	//   ....[26]....
        /*0c28*/ 	.word	0xffffffff


	//   ....[27]....
        /*0c2c*/ 	.word	0xffffffff


	//   ....[28]....
        /*0c30*/ 	.word	0xffffffff


	//   ....[29]....
        /*0c34*/ 	.word	0xffffffff


	//   ....[30]....
        /*0c38*/ 	.word	0xffffffff


	//   ....[31]....
        /*0c3c*/ 	.word	0xffffffff


	//   ....[32]....
        /*0c40*/ 	.word	0xffffffff


	//   ....[33]....
        /*0c44*/ 	.word	0xffffffff


	//   ....[34]....
        /*0c48*/ 	.word	0xffffffff


	//   ....[35]....
        /*0c4c*/ 	.word	0xffffffff


	//   ....[36]....
        /*0c50*/ 	.word	0xffffffff


	//   ....[37]....
        /*0c54*/ 	.word	0xffffffff


	//   ....[38]....
        /*0c58*/ 	.word	0xffffffff


	//   ....[39]....
        /*0c5c*/ 	.word	0xffffffff


	//   ....[40]....
        /*0c60*/ 	.word	0xffffffff


	//   ....[41]....
        /*0c64*/ 	.word	0xffffffff


	//   ....[42]....
        /*0c68*/ 	.word	0xffffffff


	//   ....[43]....
        /*0c6c*/ 	.word	0xffffffff


	//   ....[44]....
        /*0c70*/ 	.word	0xffffffff


	//   ....[45]....
        /*0c74*/ 	.word	0xffffffff


	//   ....[46]....
        /*0c78*/ 	.word	0xffffffff


	//   ....[47]....
        /*0c7c*/ 	.word	0xffffffff


	//   ....[48]....
        /*0c80*/ 	.word	0xffffffff


	//   ....[49]....
        /*0c84*/ 	.word	0xffffffff


	//   ....[50]....
        /*0c88*/ 	.word	0xffffffff


	//   ....[51]....
        /*0c8c*/ 	.word	0xffffffff


	//   ....[52]....
        /*0c90*/ 	.word	0xffffffff


	//   ....[53]....
        /*0c94*/ 	.word	0xffffffff


	//   ....[54]....
        /*0c98*/ 	.word	0xffffffff


	//   ....[55]....
        /*0c9c*/ 	.word	0xffffffff


	//   ....[56]....
        /*0ca0*/ 	.word	0xffffffff


	//   ....[57]....
        /*0ca4*/ 	.word	0xffffffff


	//   ....[58]....
        /*0ca8*/ 	.word	0xffffffff


	//   ....[59]....
        /*0cac*/ 	.word	0xffffffff


	//   ....[60]....
        /*0cb0*/ 	.word	0xffffffff


	//   ....[61]....
        /*0cb4*/ 	.word	0xffffffff


	//   ....[62]....
        /*0cb8*/ 	.word	0xffffffff


	//   ....[63]....
        /*0cbc*/ 	.word	0xffffffff


	//   ....[64]....
        /*0cc0*/ 	.word	0xffffffff


	//   ....[65]....
        /*0cc4*/ 	.word	0xffffffff


	//   ....[66]....
        /*0cc8*/ 	.word	0xffffffff


	//   ....[67]....
        /*0ccc*/ 	.word	0xffffffff


	//   ....[68]....
        /*0cd0*/ 	.word	0xffffffff


	//   ....[69]....
        /*0cd4*/ 	.word	0xffffffff


	//   ....[70]....
        /*0cd8*/ 	.word	0xffffffff


	//   ....[71]....
        /*0cdc*/ 	.word	0xffffffff


	//   ....[72]....
        /*0ce0*/ 	.word	0xffffffff


	//   ....[73]....
        /*0ce4*/ 	.word	0xffffffff


	//   ....[74]....
        /*0ce8*/ 	.word	0xffffffff


	//   ....[75]....
        /*0cec*/ 	.word	0xffffffff


	//   ....[76]....
        /*0cf0*/ 	.word	0xffffffff


	//   ....[77]....
        /*0cf4*/ 	.word	0xffffffff


	//   ....[78]....
        /*0cf8*/ 	.word	0xffffffff


	//   ....[79]....
        /*0cfc*/ 	.word	0xffffffff


	//   ....[80]....
        /*0d00*/ 	.word	0xffffffff


	//   ....[81]....
        /*0d04*/ 	.word	0xffffffff


	//   ....[82]....
        /*0d08*/ 	.word	0xffffffff


	//   ....[83]....
        /*0d0c*/ 	.word	0xffffffff


	//   ....[84]....
        /*0d10*/ 	.word	0xffffffff


	//   ....[85]....
        /*0d14*/ 	.word	0xffffffff


	//   ....[86]....
        /*0d18*/ 	.word	0xffffffff


	//   ....[87]....
        /*0d1c*/ 	.word	0xffffffff


	//   ....[88]....
        /*0d20*/ 	.word	0xffffffff


	//   ....[89]....
        /*0d24*/ 	.word	0xffffffff


	//   ....[90]....
        /*0d28*/ 	.word	0xffffffff


	//   ....[91]....
        /*0d2c*/ 	.word	0xffffffff


	//   ....[92]....
        /*0d30*/ 	.word	0xffffffff


	//   ....[93]....
        /*0d34*/ 	.word	0xffffffff


	//   ....[94]....
        /*0d38*/ 	.word	0xffffffff


	//   ....[95]....
        /*0d3c*/ 	.word	0xffffffff


	//   ....[96]....
        /*0d40*/ 	.word	0xffffffff


	//   ....[97]....
        /*0d44*/ 	.word	0xffffffff


	//   ....[98]....
        /*0d48*/ 	.word	0xffffffff


	//   ....[99]....
        /*0d4c*/ 	.word	0xffffffff


	//   ....[100]....
        /*0d50*/ 	.word	0xffffffff


	//   ....[101]....
        /*0d54*/ 	.word	0xffffffff


	//   ....[102]....
        /*0d58*/ 	.word	0xffffffff


	//   ....[103]....
        /*0d5c*/ 	.word	0xffffffff


	//   ....[104]....
        /*0d60*/ 	.word	0xffffffff


	//   ....[105]....
        /*0d64*/ 	.word	0xffffffff


	//   ....[106]....
        /*0d68*/ 	.word	0xffffffff


	//   ....[107]....
        /*0d6c*/ 	.word	0xffffffff


	//   ....[108]....
        /*0d70*/ 	.word	0xffffffff


	//   ....[109]....
        /*0d74*/ 	.word	0xffffffff


	//   ....[110]....
        /*0d78*/ 	.word	0xffffffff


	//   ....[111]....
        /*0d7c*/ 	.word	0xffffffff


	//   ....[112]....
        /*0d80*/ 	.word	0xffffffff


	//   ....[113]....
        /*0d84*/ 	.word	0xffffffff


	//   ....[114]....
        /*0d88*/ 	.word	0xffffffff


	//   ....[115]....
        /*0d8c*/ 	.word	0xffffffff


	//   ....[116]....
        /*0d90*/ 	.word	0xffffffff


	//   ....[117]....
        /*0d94*/ 	.word	0xffffffff


	//   ....[118]....
        /*0d98*/ 	.word	0xffffffff


	//   ....[119]....
        /*0d9c*/ 	.word	0xffffffff


	//   ....[120]....
        /*0da0*/ 	.word	0xffffffff


	//   ....[121]....
        /*0da4*/ 	.word	0xffffffff


	//   ....[122]....
        /*0da8*/ 	.word	0xffffffff


	//   ....[123]....
        /*0dac*/ 	.word	0xffffffff


	//   ....[124]....
        /*0db0*/ 	.word	0xffffffff


	//   ....[125]....
        /*0db4*/ 	.word	0xffffffff


	//   ....[126]....
        /*0db8*/ 	.word	0xffffffff


	//   ....[127]....
        /*0dbc*/ 	.word	0xffffffff


	//   ....[128]....
        /*0dc0*/ 	.word	0xffffffff


	//   ....[129]....
        /*0dc4*/ 	.word	0xffffffff


	//   ....[130]....
        /*0dc8*/ 	.word	0xffffffff


	//   ....[131]....
        /*0dcc*/ 	.word	0xffffffff


	//   ....[132]....
        /*0dd0*/ 	.word	0xffffffff


	//   ....[133]....
        /*0dd4*/ 	.word	0xffffffff


	//   ....[134]....
        /*0dd8*/ 	.word	0xffffffff


	//   ....[135]....
        /*0ddc*/ 	.word	0xffffffff


	//   ....[136]....
        /*0de0*/ 	.word	0xffffffff


	//   ....[137]....
        /*0de4*/ 	.word	0xffffffff


	//   ....[138]....
        /*0de8*/ 	.word	0xffffffff


	//   ....[139]....
        /*0dec*/ 	.word	0xffffffff


	//   ....[140]....
        /*0df0*/ 	.word	0xffffffff


	//   ....[141]....
        /*0df4*/ 	.word	0xffffffff


	//   ....[142]....
        /*0df8*/ 	.word	0xffffffff


	//   ....[143]....
        /*0dfc*/ 	.word	0xffffffff


	//   ....[144]....
        /*0e00*/ 	.word	0xffffffff


	//   ....[145]....
        /*0e04*/ 	.word	0xffffffff


	//   ....[146]....
        /*0e08*/ 	.word	0xffffffff


	//   ....[147]....
        /*0e0c*/ 	.word	0xffffffff


	//   ....[148]....
        /*0e10*/ 	.word	0xffffffff


	//   ....[149]....
        /*0e14*/ 	.word	0xffffffff


	//   ....[150]....
        /*0e18*/ 	.word	0xffffffff


	//   ....[151]....
        /*0e1c*/ 	.word	0xffffffff


	//   ....[152]....
        /*0e20*/ 	.word	0xffffffff


	//   ....[153]....
        /*0e24*/ 	.word	0xffffffff


	//   ....[154]....
        /*0e28*/ 	.word	0xffffffff


	//   ....[155]....
        /*0e2c*/ 	.word	0xffffffff


	//   ....[156]....
        /*0e30*/ 	.word	0xffffffff


	//   ....[157]....
        /*0e34*/ 	.word	0xffffffff


	//   ....[158]....
        /*0e38*/ 	.word	0xffffffff


	//   ....[159]....
        /*0e3c*/ 	.word	0xffffffff


	//   ....[160]....
        /*0e40*/ 	.word	0xffffffff


	//   ....[161]....
        /*0e44*/ 	.word	0xffffffff


	//   ....[162]....
        /*0e48*/ 	.word	0xffffffff


	//   ....[163]....
        /*0e4c*/ 	.word	0xffffffff


	//   ....[164]....
        /*0e50*/ 	.word	0xffffffff


	//   ....[165]....
        /*0e54*/ 	.word	0xffffffff


	//   ....[166]....
        /*0e58*/ 	.word	0xffffffff


	//   ....[167]....
        /*0e5c*/ 	.word	0xffffffff


	//   ....[168]....
        /*0e60*/ 	.word	0xffffffff


	//   ....[169]....
        /*0e64*/ 	.word	0xffffffff


	//   ....[170]....
        /*0e68*/ 	.word	0xffffffff


	//   ....[171]....
        /*0e6c*/ 	.word	0xffffffff


	//   ....[172]....
        /*0e70*/ 	.word	0xffffffff


	//   ....[173]....
        /*0e74*/ 	.word	0xffffffff


	//   ....[174]....
        /*0e78*/ 	.word	0xffffffff


	//   ....[175]....
        /*0e7c*/ 	.word	0xffffffff


	//   ....[176]....
        /*0e80*/ 	.word	0xffffffff


	//   ....[177]....
        /*0e84*/ 	.word	0xffffffff


	//   ....[178]....
        /*0e88*/ 	.word	0xffffffff


	//   ....[179]....
        /*0e8c*/ 	.word	0xffffffff


	//   ....[180]....
        /*0e90*/ 	.word	0xffffffff


	//   ....[181]....
        /*0e94*/ 	.word	0xffffffff


	//   ....[182]....
        /*0e98*/ 	.word	0xffffffff


	//   ....[183]....
        /*0e9c*/ 	.word	0xffffffff


	//   ....[184]....
        /*0ea0*/ 	.word	0xffffffff


	//   ....[185]....
        /*0ea4*/ 	.word	0xffffffff


	//   ....[186]....
        /*0ea8*/ 	.word	0xffffffff


	//   ....[187]....
        /*0eac*/ 	.word	0xffffffff


	//   ....[188]....
        /*0eb0*/ 	.word	0xffffffff


	//   ....[189]....
        /*0eb4*/ 	.word	0xffffffff


	//   ....[190]....
        /*0eb8*/ 	.word	0xffffffff


	//   ....[191]....
        /*0ebc*/ 	.word	0xffffffff


	//   ....[192]....
        /*0ec0*/ 	.word	0xffffffff


	//   ....[193]....
        /*0ec4*/ 	.word	0xffffffff


	//   ....[194]....
        /*0ec8*/ 	.word	0xffffffff


	//   ....[195]....
        /*0ecc*/ 	.word	0xffffffff


	//   ....[196]....
        /*0ed0*/ 	.word	0xffffffff


	//   ....[197]....
        /*0ed4*/ 	.word	0xffffffff


	//   ....[198]....
        /*0ed8*/ 	.word	0xffffffff


	//   ....[199]....
        /*0edc*/ 	.word	0xffffffff


	//   ....[200]....
        /*0ee0*/ 	.word	0xffffffff


	//   ....[201]....
        /*0ee4*/ 	.word	0xffffffff


	//   ....[202]....
        /*0ee8*/ 	.word	0xffffffff


	//   ....[203]....
        /*0eec*/ 	.word	0xffffffff


	//   ....[204]....
        /*0ef0*/ 	.word	0xffffffff


	//   ....[205]....
        /*0ef4*/ 	.word	0xffffffff


	//   ....[206]....
        /*0ef8*/ 	.word	0xffffffff


	//   ....[207]....
        /*0efc*/ 	.word	0xffffffff


	//   ....[208]....
        /*0f00*/ 	.word	0xffffffff


	//   ....[209]....
        /*0f04*/ 	.word	0xffffffff


	//   ....[210]....
        /*0f08*/ 	.word	0xffffffff


	//   ....[211]....
        /*0f0c*/ 	.word	0xffffffff


	//   ....[212]....
        /*0f10*/ 	.word	0xffffffff


	//   ....[213]....
        /*0f14*/ 	.word	0xffffffff


	//   ....[214]....
        /*0f18*/ 	.word	0xffffffff


	//   ....[215]....
        /*0f1c*/ 	.word	0xffffffff


	//   ....[216]....
        /*0f20*/ 	.word	0xffffffff


	//   ....[217]....
        /*0f24*/ 	.word	0xffffffff


	//   ....[218]....
        /*0f28*/ 	.word	0xffffffff


	//   ....[219]....
        /*0f2c*/ 	.word	0xffffffff


	//   ....[220]....
        /*0f30*/ 	.word	0xffffffff


	//   ....[221]....
        /*0f34*/ 	.word	0xffffffff


	//   ....[222]....
        /*0f38*/ 	.word	0xffffffff


	//   ....[223]....
        /*0f3c*/ 	.word	0xffffffff


	//   ....[224]....
        /*0f40*/ 	.word	0xffffffff


	//   ....[225]....
        /*0f44*/ 	.word	0xffffffff


	//   ....[226]....
        /*0f48*/ 	.word	0xffffffff


	//   ....[227]....
        /*0f4c*/ 	.word	0xffffffff


	//   ....[228]....
        /*0f50*/ 	.word	0xffffffff


	//   ....[229]....
        /*0f54*/ 	.word	0xffffffff


	//   ....[230]....
        /*0f58*/ 	.word	0xffffffff


	//   ....[231]....
        /*0f5c*/ 	.word	0xffffffff


	//   ....[232]....
        /*0f60*/ 	.word	0xffffffff


	//   ....[233]....
        /*0f64*/ 	.word	0xffffffff


	//   ....[234]....
        /*0f68*/ 	.word	0xffffffff


	//   ....[235]....
        /*0f6c*/ 	.word	0xffffffff


	//   ....[236]....
        /*0f70*/ 	.word	0xffffffff


	//   ....[237]....
        /*0f74*/ 	.word	0xffffffff


	//   ....[238]....
        /*0f78*/ 	.word	0xffffffff


	//   ....[239]....
        /*0f7c*/ 	.word	0xffffffff


	//   ....[240]....
        /*0f80*/ 	.word	0xffffffff


	//   ....[241]....
        /*0f84*/ 	.word	0xffffffff


	//   ....[242]....
        /*0f88*/ 	.word	0xffffffff


	//   ....[243]....
        /*0f8c*/ 	.word	0xffffffff


	//   ....[244]....
        /*0f90*/ 	.word	0xffffffff


	//   ....[245]....
        /*0f94*/ 	.word	0xffffffff


	//   ....[246]....
        /*0f98*/ 	.word	0xffffffff


	//   ....[247]....
        /*0f9c*/ 	.word	0xffffffff


	//   ....[248]....
        /*0fa0*/ 	.word	0xffffffff


	//   ....[249]....
        /*0fa4*/ 	.word	0xffffffff


	//   ....[250]....
        /*0fa8*/ 	.word	0xffffffff


	//   ....[251]....
        /*0fac*/ 	.word	0xffffffff


	//   ....[252]....
        /*0fb0*/ 	.word	0xffffffff


	//   ....[253]....
        /*0fb4*/ 	.word	0xffffffff


	//   ....[254]....
        /*0fb8*/ 	.word	0xffffffff


	//   ....[255]....
        /*0fbc*/ 	.word	0xffffffff


	//   ....[0]....
        /*0fc0*/ 	.word	0xffffffff


	//   ....[1]....
        /*0fc4*/ 	.word	0xffffffff


	//   ....[2]....
        /*0fc8*/ 	.word	0xffffffff


	//   ....[3]....
        /*0fcc*/ 	.word	0xffffffff


	//   ....[4]....
        /*0fd0*/ 	.word	0xffffffff


	//   ....[5]....
        /*0fd4*/ 	.word	0xffffffff


	//   ....[6]....
        /*0fd8*/ 	.word	0xffffffff


	//   ....[7]....
        /*0fdc*/ 	.word	0xffffffff


	//   ....[8]....
        /*0fe0*/ 	.word	0xffffffff


	//   ....[9]....
        /*0fe4*/ 	.word	0xffffffff


	//   ....[10]....
        /*0fe8*/ 	.word	0xffffffff


	//   ....[11]....
        /*0fec*/ 	.word	0xffffffff


	//   ....[12]....
        /*0ff0*/ 	.word	0xffffffff


	//   ....[13]....
        /*0ff4*/ 	.word	0xffffffff


	//   ....[14]....
        /*0ff8*/ 	.word	0xffffffff


	//   ....[15]....
        /*0ffc*/ 	.word	0xffffffff


	//   ....[16]....
        /*1000*/ 	.word	0xffffffff


	//   ....[17]....
        /*1004*/ 	.word	0xffffffff


	//   ....[18]....
        /*1008*/ 	.word	0xffffffff


	//   ....[19]....
        /*100c*/ 	.word	0xffffffff


	//   ....[20]....
        /*1010*/ 	.word	0xffffffff


	//   ....[21]....
        /*1014*/ 	.word	0xffffffff


	//   ....[22]....
        /*1018*/ 	.word	0xffffffff


	//   ....[23]....
        /*101c*/ 	.word	0xffffffff


	//   ....[24]....
        /*1020*/ 	.word	0xffffffff


	//   ....[25]....
        /*1024*/ 	.word	0xffffffff


	//   ....[26]....
        /*1028*/ 	.word	0xffffffff


	//   ....[27]....
        /*102c*/ 	.word	0xffffffff


	//   ....[28]....
        /*1030*/ 	.word	0xffffffff


	//   ....[29]....
        /*1034*/ 	.word	0xffffffff


	//   ....[30]....
        /*1038*/ 	.word	0xffffffff


	//   ....[31]....
        /*103c*/ 	.word	0xffffffff


	//   ....[32]....
        /*1040*/ 	.word	0xffffffff


	//   ....[33]....
        /*1044*/ 	.word	0xffffffff


	//   ....[34]....
        /*1048*/ 	.word	0xffffffff


	//   ....[35]....
        /*104c*/ 	.word	0xffffffff


	//   ....[36]....
        /*1050*/ 	.word	0xffffffff


	//   ....[37]....
        /*1054*/ 	.word	0xffffffff


	//   ....[38]....
        /*1058*/ 	.word	0xffffffff


	//   ....[39]....
        /*105c*/ 	.word	0xffffffff


	//   ....[40]....
        /*1060*/ 	.word	0xffffffff


	//   ....[41]....
        /*1064*/ 	.word	0xffffffff


	//   ....[42]....
        /*1068*/ 	.word	0xffffffff


	//   ....[43]....
        /*106c*/ 	.word	0xffffffff


	//   ....[44]....
        /*1070*/ 	.word	0xffffffff


	//   ....[45]....
        /*1074*/ 	.word	0xffffffff


	//   ....[46]....
        /*1078*/ 	.word	0xffffffff


	//   ....[47]....
        /*107c*/ 	.word	0xffffffff


	//   ....[48]....
        /*1080*/ 	.word	0xffffffff


	//   ....[49]....
        /*1084*/ 	.word	0xffffffff


	//   ....[50]....
        /*1088*/ 	.word	0xffffffff


	//   ....[51]....
        /*108c*/ 	.word	0xffffffff


	//   ....[52]....
        /*1090*/ 	.word	0xffffffff


	//   ....[53]....
        /*1094*/ 	.word	0xffffffff


	//   ....[54]....
        /*1098*/ 	.word	0xffffffff


	//   ....[55]....
        /*109c*/ 	.word	0xffffffff


	//   ....[56]....
        /*10a0*/ 	.word	0xffffffff


	//   ....[57]....
        /*10a4*/ 	.word	0xffffffff


	//   ....[58]....
        /*10a8*/ 	.word	0xffffffff


	//   ....[59]....
        /*10ac*/ 	.word	0xffffffff


	//   ....[60]....
        /*10b0*/ 	.word	0xffffffff


	//   ....[61]....
        /*10b4*/ 	.word	0xffffffff


	//   ....[62]....
        /*10b8*/ 	.word	0xffffffff


	//   ....[63]....
        /*10bc*/ 	.word	0xffffffff


	//   ....[64]....
        /*10c0*/ 	.word	0xffffffff


	//   ....[65]....
        /*10c4*/ 	.word	0xffffffff


	//   ....[66]....
        /*10c8*/ 	.word	0xffffffff


	//   ....[67]....
        /*10cc*/ 	.word	0xffffffff


	//   ....[68]....
        /*10d0*/ 	.word	0xffffffff


	//   ....[69]....
        /*10d4*/ 	.word	0xffffffff


	//   ....[70]....
        /*10d8*/ 	.word	0xffffffff


	//   ....[71]....
        /*10dc*/ 	.word	0xffffffff


	//   ....[72]....
        /*10e0*/ 	.word	0xffffffff


	//   ....[73]....
        /*10e4*/ 	.word	0xffffffff


	//   ....[74]....
        /*10e8*/ 	.word	0xffffffff


	//   ....[75]....
        /*10ec*/ 	.word	0xffffffff


	//   ....[76]....
        /*10f0*/ 	.word	0xffffffff


	//   ....[77]....
        /*10f4*/ 	.word	0xffffffff


	//   ....[78]....
        /*10f8*/ 	.word	0xffffffff


	//   ....[79]....
        /*10fc*/ 	.word	0xffffffff


	//   ....[80]....
        /*1100*/ 	.word	0xffffffff


	//   ....[81]....
        /*1104*/ 	.word	0xffffffff


	//   ....[82]....
        /*1108*/ 	.word	0xffffffff


	//   ....[83]....
        /*110c*/ 	.word	0xffffffff


	//   ....[84]....
        /*1110*/ 	.word	0xffffffff


	//   ....[85]....
        /*1114*/ 	.word	0xffffffff


	//   ....[86]....
        /*1118*/ 	.word	0xffffffff


	//   ....[87]....
        /*111c*/ 	.word	0xffffffff


	//   ....[88]....
        /*1120*/ 	.word	0xffffffff


	//   ....[89]....
        /*1124*/ 	.word	0xffffffff


	//   ....[90]....
        /*1128*/ 	.word	0xffffffff


	//   ....[91]....
        /*112c*/ 	.word	0xffffffff


	//   ....[92]....
        /*1130*/ 	.word	0xffffffff


	//   ....[93]....
        /*1134*/ 	.word	0xffffffff


	//   ....[94]....
        /*1138*/ 	.word	0xffffffff


	//   ....[95]....
        /*113c*/ 	.word	0xffffffff


	//   ....[96]....
        /*1140*/ 	.word	0xffffffff


	//   ....[97]....
        /*1144*/ 	.word	0xffffffff


	//   ....[98]....
        /*1148*/ 	.word	0xffffffff


	//   ....[99]....
        /*114c*/ 	.word	0xffffffff


	//   ....[100]....
        /*1150*/ 	.word	0xffffffff


	//   ....[101]....
        /*1154*/ 	.word	0xffffffff


	//   ....[102]....
        /*1158*/ 	.word	0xffffffff


	//   ....[103]....
        /*115c*/ 	.word	0xffffffff


	//   ....[104]....
        /*1160*/ 	.word	0xffffffff


	//   ....[105]....
        /*1164*/ 	.word	0xffffffff


	//   ....[106]....
        /*1168*/ 	.word	0xffffffff


	//   ....[107]....
        /*116c*/ 	.word	0xffffffff


	//   ....[108]....
        /*1170*/ 	.word	0xffffffff


	//   ....[109]....
        /*1174*/ 	.word	0xffffffff


	//   ....[110]....
        /*1178*/ 	.word	0xffffffff


	//   ....[111]....
        /*117c*/ 	.word	0xffffffff


	//   ....[112]....
        /*1180*/ 	.word	0xffffffff


	//   ....[113]....
        /*1184*/ 	.word	0xffffffff


	//   ....[114]....
        /*1188*/ 	.word	0xffffffff


	//   ....[115]....
        /*118c*/ 	.word	0xffffffff


	//   ....[116]....
        /*1190*/ 	.word	0xffffffff


	//   ....[117]....
        /*1194*/ 	.word	0xffffffff


	//   ....[118]....
        /*1198*/ 	.word	0xffffffff


	//   ....[119]....
        /*119c*/ 	.word	0xffffffff


	//   ....[120]....
        /*11a0*/ 	.word	0xffffffff


	//   ....[121]....
        /*11a4*/ 	.word	0xffffffff


	//   ....[122]....
        /*11a8*/ 	.word	0xffffffff


	//   ....[123]....
        /*11ac*/ 	.word	0xffffffff


	//   ....[124]....
        /*11b0*/ 	.word	0xffffffff


	//   ....[125]....
        /*11b4*/ 	.word	0xffffffff


	//   ....[126]....
        /*11b8*/ 	.word	0xffffffff


	//   ....[127]....
        /*11bc*/ 	.word	0xffffffff


	//   ....[128]....
        /*11c0*/ 	.word	0xffffffff


	//   ....[129]....
        /*11c4*/ 	.word	0xffffffff


	//   ....[130]....
        /*11c8*/ 	.word	0xffffffff


	//   ....[131]....
        /*11cc*/ 	.word	0xffffffff


	//   ....[132]....
        /*11d0*/ 	.word	0xffffffff


	//   ....[133]....
        /*11d4*/ 	.word	0xffffffff


	//   ....[134]....
        /*11d8*/ 	.word	0xffffffff


	//   ....[135]....
        /*11dc*/ 	.word	0xffffffff


	//   ....[136]....
        /*11e0*/ 	.word	0xffffffff


	//   ....[137]....
        /*11e4*/ 	.word	0xffffffff


	//   ....[138]....
        /*11e8*/ 	.word	0xffffffff


	//   ....[139]....
        /*11ec*/ 	.word	0xffffffff


	//   ....[140]....
        /*11f0*/ 	.word	0xffffffff


	//   ....[141]....
        /*11f4*/ 	.word	0xffffffff


	//   ....[142]....
        /*11f8*/ 	.word	0xffffffff


	//   ....[143]....
        /*11fc*/ 	.word	0xffffffff


	//   ....[144]....
        /*1200*/ 	.word	0xffffffff


	//   ....[145]....
        /*1204*/ 	.word	0xffffffff


	//   ....[146]....
        /*1208*/ 	.word	0xffffffff


	//   ....[147]....
        /*120c*/ 	.word	0xffffffff


	//   ....[148]....
        /*1210*/ 	.word	0xffffffff


	//   ....[149]....
        /*1214*/ 	.word	0xffffffff


	//   ....[150]....
        /*1218*/ 	.word	0xffffffff


	//   ....[151]....
        /*121c*/ 	.word	0xffffffff


	//   ....[152]....
        /*1220*/ 	.word	0xffffffff


	//   ....[153]....
        /*1224*/ 	.word	0xffffffff


	//   ....[154]....
        /*1228*/ 	.word	0xffffffff


	//   ....[155]....
        /*122c*/ 	.word	0xffffffff


	//   ....[156]....
        /*1230*/ 	.word	0xffffffff


	//   ....[157]....
        /*1234*/ 	.word	0xffffffff


	//   ....[158]....
        /*1238*/ 	.word	0xffffffff


	//   ....[159]....
        /*123c*/ 	.word	0xffffffff


	//   ....[160]....
        /*1240*/ 	.word	0xffffffff


	//   ....[161]....
        /*1244*/ 	.word	0xffffffff


	//   ....[162]....
        /*1248*/ 	.word	0xffffffff


	//----- nvinfo : EIATTR_COOP_GROUP_INSTR_OFFSETS
	.align		4
.L_586:
        /*124c*/ 	.byte	0x04, 0x28
        /*124e*/ 	.short	(.L_588 - .L_587)


	//   ....[0]....
.L_587:
        /*1250*/ 	.word	0x00000090


	//   ....[1]....
        /*1254*/ 	.word	0x00002560


	//   ....[2]....
        /*1258*/ 	.word	0x000025b0


	//   ....[3]....
        /*125c*/ 	.word	0x00002d80


	//   ....[4]....
        /*1260*/ 	.word	0x00002da0


	//   ....[5]....
        /*1264*/ 	.word	0x000034f0


	//   ....[6]....
        /*1268*/ 	.word	0x00003510


	//   ....[7]....
        /*126c*/ 	.word	0x00003c60


	//   ....[8]....
        /*1270*/ 	.word	0x00003c70


	//   ....[9]....
        /*1274*/ 	.word	0x000044f0


	//   ....[10]....
        /*1278*/ 	.word	0x00004540


	//   ....[11]....
        /*127c*/ 	.word	0x00005280


	//   ....[12]....
        /*1280*/ 	.word	0x000052b0


	//   ....[13]....
        /*1284*/ 	.word	0x00005a30


	//   ....[14]....
        /*1288*/ 	.word	0x00005a60


	//   ....[15]....
        /*128c*/ 	.word	0x000061e0


	//   ....[16]....
        /*1290*/ 	.word	0x00006200


	//   ....[17]....
        /*1294*/ 	.word	0x000069a0


	//   ....[18]....
        /*1298*/ 	.word	0x000069d0


	//   ....[19]....
        /*129c*/ 	.word	0x00006ae0


	//   ....[20]....
        /*12a0*/ 	.word	0x00006b10


	//   ....[21]....
        /*12a4*/ 	.word	0x00006be0


	//   ....[22]....
        /*12a8*/ 	.word	0x00006c10


	//   ....[23]....
        /*12ac*/ 	.word	0x00006ce0


	//   ....[24]....
        /*12b0*/ 	.word	0x00006d00


	//   ....[25]....
        /*12b4*/ 	.word	0x00007290


	//   ....[26]....
        /*12b8*/ 	.word	0x000072b0


	//   ....[27]....
        /*12bc*/ 	.word	0x00007380


	//   ....[28]....
        /*12c0*/ 	.word	0x000073b0


	//   ....[29]....
        /*12c4*/ 	.word	0x00007480


	//   ....[30]....
        /*12c8*/ 	.word	0x000074b0


	//   ....[31]....
        /*12cc*/ 	.word	0x00007580


	//   ....[32]....
        /*12d0*/ 	.word	0x000075b0


	//   ....[33]....
        /*12d4*/ 	.word	0x00008590


	//   ....[34]....
        /*12d8*/ 	.word	0x000085b0


	//   ....[35]....
        /*12dc*/ 	.word	0x00008700


	//   ....[36]....
        /*12e0*/ 	.word	0x00008710


	//   ....[37]....
        /*12e4*/ 	.word	0x00008840


	//   ....[38]....
        /*12e8*/ 	.word	0x00008860


	//   ....[39]....
        /*12ec*/ 	.word	0x00008990


	//   ....[40]....
        /*12f0*/ 	.word	0x000089a0


	//   ....[41]....
        /*12f4*/ 	.word	0x00008ad0


	//   ....[42]....
        /*12f8*/ 	.word	0x00008af0


	//   ....[43]....
        /*12fc*/ 	.word	0x00008c20


	//   ....[44]....
        /*1300*/ 	.word	0x00008c30


	//   ....[45]....
        /*1304*/ 	.word	0x00008d60


	//   ....[46]....
        /*1308*/ 	.word	0x00008d80


	//   ....[47]....
        /*130c*/ 	.word	0x00008eb0


	//   ....[48]....
        /*1310*/ 	.word	0x00008ec0


	//   ....[49]....
        /*1314*/ 	.word	0x00009770


	//   ....[50]....
        /*1318*/ 	.word	0x000097a0


	//   ....[51]....
        /*131c*/ 	.word	0x000097d0


	//   ....[52]....
        /*1320*/ 	.word	0x000097f0


	//   ....[53]....
        /*1324*/ 	.word	0x00009820


	//   ....[54]....
        /*1328*/ 	.word	0x00009840


	//   ....[55]....
        /*132c*/ 	.word	0x00009870


	//   ....[56]....
        /*1330*/ 	.word	0x00009880


	//   ....[57]....
        /*1334*/ 	.word	0x00009de0


	//   ....[58]....
        /*1338*/ 	.word	0x00009e10


	//   ....[59]....
        /*133c*/ 	.word	0x00009e40


	//   ....[60]....
        /*1340*/ 	.word	0x00009ef0


	//   ....[61]....
        /*1344*/ 	.word	0x00009f00


	//   ....[62]....
        /*1348*/ 	.word	0x00009f10


	//   ....[63]....
        /*134c*/ 	.word	0x0000a0c0


	//   ....[64]....
        /*1350*/ 	.word	0x0000a0f0


	//   ....[65]....
        /*1354*/ 	.word	0x0000aed0


	//   ....[66]....
        /*1358*/ 	.word	0x0000af40


	//   ....[67]....
        /*135c*/ 	.word	0x0000af50


	//   ....[68]....
        /*1360*/ 	.word	0x0000af60


	//   ....[69]....
        /*1364*/ 	.word	0x0000af70


	//   ....[70]....
        /*1368*/ 	.word	0x0000af80


	//   ....[71]....
        /*136c*/ 	.word	0x0000b080


	//   ....[72]....
        /*1370*/ 	.word	0x0000b130


	//   ....[73]....
        /*1374*/ 	.word	0x0000b7a0


	//   ....[74]....
        /*1378*/ 	.word	0x0000bfe0


	//   ....[75]....
        /*137c*/ 	.word	0x0000bff0


	//   ....[76]....
        /*1380*/ 	.word	0x0000c000


	//   ....[77]....
        /*1384*/ 	.word	0x0000ca00


	//   ....[78]....
        /*1388*/ 	.word	0x0000ca30


	//   ....[79]....
        /*138c*/ 	.word	0x0000ca50


	//   ....[80]....
        /*1390*/ 	.word	0x0000ca60


	//   ....[81]....
        /*1394*/ 	.word	0x0000ca90


	//   ....[82]....
        /*1398*/ 	.word	0x0000cab0


	//   ....[83]....
        /*139c*/ 	.word	0x0000cad0


	//   ....[84]....
        /*13a0*/ 	.word	0x0000cae0


	//   ....[85]....
        /*13a4*/ 	.word	0x0000eda0


	//   ....[86]....
        /*13a8*/ 	.word	0x0000edf0


	//   ....[87]....
        /*13ac*/ 	.word	0x0000ee00


	//   ....[88]....
        /*13b0*/ 	.word	0x0000ee10


	//   ....[89]....
        /*13b4*/ 	.word	0x0000ee20


	//   ....[90]....
        /*13b8*/ 	.word	0x0000ee30


	//   ....[91]....
        /*13bc*/ 	.word	0x0000ef90


	//   ....[92]....
        /*13c0*/ 	.word	0x0000efa0


	//   ....[93]....
        /*13c4*/ 	.word	0x00010670


	//   ....[94]....
        /*13c8*/ 	.word	0x000106c0


	//   ....[95]....
        /*13cc*/ 	.word	0x00010760


	//   ....[96]....
        /*13d0*/ 	.word	0x00010770


	//   ....[97]....
        /*13d4*/ 	.word	0x000107e0


	//   ....[98]....
        /*13d8*/ 	.word	0x000107f0


	//   ....[99]....
        /*13dc*/ 	.word	0x00010880


	//   ....[100]....
        /*13e0*/ 	.word	0x00010890


	//   ....[101]....
        /*13e4*/ 	.word	0x00010b10


	//   ....[102]....
        /*13e8*/ 	.word	0x00010d70


	//   ....[103]....
        /*13ec*/ 	.word	0x00010da0


	//   ....[104]....
        /*13f0*/ 	.word	0x00010dd0


	//   ....[105]....
        /*13f4*/ 	.word	0x00011360


	//   ....[106]....
        /*13f8*/ 	.word	0x000113c0


	//   ....[107]....
        /*13fc*/ 	.word	0x00011730


	//   ....[108]....
        /*1400*/ 	.word	0x00011750


	//   ....[109]....
        /*1404*/ 	.word	0x00011770


	//   ....[110]....
        /*1408*/ 	.word	0x00011790


	//   ....[111]....
        /*140c*/ 	.word	0x000118b0


	//   ....[112]....
        /*1410*/ 	.word	0x000118d0


	//   ....[113]....
        /*1414*/ 	.word	0x000142a0


	//   ....[114]....
        /*1418*/ 	.word	0x00014340


	//   ....[115]....
        /*141c*/ 	.word	0x00014360


	//   ....[116]....
        /*1420*/ 	.word	0x00014380


	//   ....[117]....
        /*1424*/ 	.word	0x000143a0


	//   ....[118]....
        /*1428*/ 	.word	0x000143c0


	//   ....[119]....
        /*142c*/ 	.word	0x000143e0


	//   ....[120]....
        /*1430*/ 	.word	0x000143f0


	//   ....[121]....
        /*1434*/ 	.word	0x00015ae0


	//   ....[122]....
        /*1438*/ 	.word	0x00015b30


	//   ....[123]....
        /*143c*/ 	.word	0x00015b40


	//   ....[124]....
        /*1440*/ 	.word	0x00015b50


	//   ....[125]....
        /*1444*/ 	.word	0x00015b60


	//   ....[126]....
        /*1448*/ 	.word	0x00015b70


	//   ....[127]....
        /*144c*/ 	.word	0x00015bc0


	//   ....[128]....
        /*1450*/ 	.word	0x00015be0


	//   ....[129]....
        /*1454*/ 	.word	0x00016250


	//   ....[130]....
        /*1458*/ 	.word	0x00016260


	//   ....[131]....
        /*145c*/ 	.word	0x00016270


	//   ....[132]....
        /*1460*/ 	.word	0x00016280


	//   ....[133]....
        /*1464*/ 	.word	0x000162c0


	//   ....[134]....
        /*1468*/ 	.word	0x000162e0


	//   ....[135]....
        /*146c*/ 	.word	0x000162f0


	//   ....[136]....
        /*1470*/ 	.word	0x00016300


	//   ....[137]....
        /*1474*/ 	.word	0x00018a20


	//   ....[138]....
        /*1478*/ 	.word	0x00018a90


	//   ....[139]....
        /*147c*/ 	.word	0x00018aa0


	//   ....[140]....
        /*1480*/ 	.word	0x00018ab0


	//   ....[141]....
        /*1484*/ 	.word	0x00018ae0


	//   ....[142]....
        /*1488*/ 	.word	0x00018b00


	//   ....[143]....
        /*148c*/ 	.word	0x00018b10


	//   ....[144]....
        /*1490*/ 	.word	0x00018b20


	//   ....[145]....
        /*1494*/ 	.word	0x0001a680


	//   ....[146]....
        /*1498*/ 	.word	0x0001a6c0


	//   ....[147]....
        /*149c*/ 	.word	0x0001a6f0


	//   ....[148]....
        /*14a0*/ 	.word	0x0001a710


	//   ....[149]....
        /*14a4*/ 	.word	0x0001a730


	//   ....[150]....
        /*14a8*/ 	.word	0x0001a750


	//   ....[151]....
        /*14ac*/ 	.word	0x0001a760


	//   ....[152]....
        /*14b0*/ 	.word	0x0001a770


	//   ....[153]....
        /*14b4*/ 	.word	0x0001a9b0


	//   ....[154]....
        /*14b8*/ 	.word	0x0001a9c0


	//   ....[155]....
        /*14bc*/ 	.word	0x0001aac0


	//   ....[156]....
        /*14c0*/ 	.word	0x0001aaf0


	//   ....[157]....
        /*14c4*/ 	.word	0x0001abd0


	//   ....[158]....
        /*14c8*/ 	.word	0x0001ac00


	//   ....[159]....
        /*14cc*/ 	.word	0x0001ace0


	//   ....[160]....
        /*14d0*/ 	.word	0x0001ad10


	//   ....[161]....
        /*14d4*/ 	.word	0x0001adf0


	//   ....[162]....
        /*14d8*/ 	.word	0x0001ae20


	//   ....[163]....
        /*14dc*/ 	.word	0x0001af00


	//   ....[164]....
        /*14e0*/ 	.word	0x0001af30


	//   ....[165]....
        /*14e4*/ 	.word	0x0001b010


	//   ....[166]....
        /*14e8*/ 	.word	0x0001b040


	//   ....[167]....
        /*14ec*/ 	.word	0x0001b120


	//   ....[168]....
        /*14f0*/ 	.word	0x0001b140


	//   ....[169]....
        /*14f4*/ 	.word	0x0001b8b0


	//   ....[170]....
        /*14f8*/ 	.word	0x0001b8d0


	//   ....[171]....
        /*14fc*/ 	.word	0x0001b9e0


	//   ....[172]....
        /*1500*/ 	.word	0x0001b9f0


	//   ....[173]....
        /*1504*/ 	.word	0x0001bb00


	//   ....[174]....
        /*1508*/ 	.word	0x0001bb20


	//   ....[175]....
        /*150c*/ 	.word	0x0001bc30


	//   ....[176]....
        /*1510*/ 	.word	0x0001bc40


	//   ....[177]....
        /*1514*/ 	.word	0x0001bd50


	//   ....[178]....
        /*1518*/ 	.word	0x0001bd70


	//   ....[179]....
        /*151c*/ 	.word	0x0001be80


	//   ....[180]....
        /*1520*/ 	.word	0x0001be90


	//   ....[181]....
        /*1524*/ 	.word	0x0001bfa0


	//   ....[182]....
        /*1528*/ 	.word	0x0001bfc0


	//   ....[183]....
        /*152c*/ 	.word	0x0001c0d0


	//   ....[184]....
        /*1530*/ 	.word	0x0001c0e0


	//   ....[185]....
        /*1534*/ 	.word	0x0001c220


	//   ....[186]....
        /*1538*/ 	.word	0x0001c290


	//   ....[187]....
        /*153c*/ 	.word	0x0001c310


	//   ....[188]....
        /*1540*/ 	.word	0x0001c380


	//   ....[189]....
        /*1544*/ 	.word	0x0001c400


	//   ....[190]....
        /*1548*/ 	.word	0x0001c480


	//   ....[191]....
        /*154c*/ 	.word	0x0001c500


	//   ....[192]....
        /*1550*/ 	.word	0x0001c570


	//   ....[193]....
        /*1554*/ 	.word	0x0001c5f0


	//   ....[194]....
        /*1558*/ 	.word	0x0001c670


	//   ....[195]....
        /*155c*/ 	.word	0x0001c6f0


	//   ....[196]....
        /*1560*/ 	.word	0x0001c760


	//   ....[197]....
        /*1564*/ 	.word	0x0001c7e0


	//   ....[198]....
        /*1568*/ 	.word	0x0001c860


	//   ....[199]....
        /*156c*/ 	.word	0x0001c8e0


	//   ....[200]....
        /*1570*/ 	.word	0x0001c950


	//   ....[201]....
        /*1574*/ 	.word	0x0001c9c0


	//   ....[202]....
        /*1578*/ 	.word	0x0001ca30


	//   ....[203]....
        /*157c*/ 	.word	0x0001caa0


	//   ....[204]....
        /*1580*/ 	.word	0x0001cc60


	//   ....[205]....
        /*1584*/ 	.word	0x0001ccd0


	//   ....[206]....
        /*1588*/ 	.word	0x0001ce30


	//   ....[207]....
        /*158c*/ 	.word	0x0001cea0


	//   ....[208]....
        /*1590*/ 	.word	0x0001d000


	//   ....[209]....
        /*1594*/ 	.word	0x0001d070


	//   ....[210]....
        /*1598*/ 	.word	0x0001d0e0


	//   ....[211]....
        /*159c*/ 	.word	0x0001d160


	//   ....[212]....
        /*15a0*/ 	.word	0x0001d3e0


	//   ....[213]....
        /*15a4*/ 	.word	0x0001d660


	//   ....[214]....
        /*15a8*/ 	.word	0x0001dc80


	//   ....[215]....
        /*15ac*/ 	.word	0x0001dcd0


	//   ....[216]....
        /*15b0*/ 	.word	0x0001dd20


	//   ....[217]....
        /*15b4*/ 	.word	0x0001dd70


	//   ....[218]....
        /*15b8*/ 	.word	0x0001ddc0


	//   ....[219]....
        /*15bc*/ 	.word	0x0001de10


	//   ....[220]....
        /*15c0*/ 	.word	0x0001de60


	//   ....[221]....
        /*15c4*/ 	.word	0x0001deb0


	//   ....[222]....
        /*15c8*/ 	.word	0x0001df20


	//   ....[223]....
        /*15cc*/ 	.word	0x0001df90


	//   ....[224]....
        /*15d0*/ 	.word	0x0001e0e0


	//   ....[225]....
        /*15d4*/ 	.word	0x0001e150


	//   ....[226]....
        /*15d8*/ 	.word	0x0001e2b0


	//   ....[227]....
        /*15dc*/ 	.word	0x0001e320


	//   ....[228]....
        /*15e0*/ 	.word	0x0001e480


	//   ....[229]....
        /*15e4*/ 	.word	0x0001e4f0


	//   ....[230]....
        /*15e8*/ 	.word	0x0001e560


	//   ....[231]....
        /*15ec*/ 	.word	0x0001e5d0


	//   ....[232]....
        /*15f0*/ 	.word	0x0001e720


	//   ....[233]....
        /*15f4*/ 	.word	0x0001e790


	//   ....[234]....
        /*15f8*/ 	.word	0x0001e8f0


	//   ....[235]....
        /*15fc*/ 	.word	0x0001e960


	//   ....[236]....
        /*1600*/ 	.word	0x0001eac0


	//   ....[237]....
        /*1604*/ 	.word	0x0001eb30


	//   ....[238]....
        /*1608*/ 	.word	0x0001eba0


	//   ....[239]....
        /*160c*/ 	.word	0x0001ec20


	//   ....[240]....
        /*1610*/ 	.word	0x0001ee90


	//   ....[241]....
        /*1614*/ 	.word	0x0001f110


	//   ....[242]....
        /*1618*/ 	.word	0x0001f790


	//   ....[243]....
        /*161c*/ 	.word	0x0001f7d0


	//   ....[244]....
        /*1620*/ 	.word	0x0001f820


	//   ....[245]....
        /*1624*/ 	.word	0x0001f860


	//   ....[246]....
        /*1628*/ 	.word	0x0001f8b0


	//   ....[247]....
        /*162c*/ 	.word	0x0001f8f0


	//   ....[248]....
        /*1630*/ 	.word	0x0001f940


	//   ....[249]....
        /*1634*/ 	.word	0x0001f980


	//   ....[250]....
        /*1638*/ 	.word	0x0001f9e0


	//   ....[251]....
        /*163c*/ 	.word	0x0001fa40


	//   ....[252]....
        /*1640*/ 	.word	0x0001fab0


	//   ....[253]....
        /*1644*/ 	.word	0x0001fbd0


	//   ....[254]....
        /*1648*/ 	.word	0x0001fc40


	//   ....[255]....
        /*164c*/ 	.word	0x0001fd60


	//   ....[0]....
        /*1650*/ 	.word	0x0001fdd0


	//   ....[1]....
        /*1654*/ 	.word	0x0001fef0


	//   ....[2]....
        /*1658*/ 	.word	0x0001ff60


	//   ....[3]....
        /*165c*/ 	.word	0x0001ffb0


	//   ....[4]....
        /*1660*/ 	.word	0x0001fff0


	//   ....[5]....
        /*1664*/ 	.word	0x00020040


	//   ....[6]....
        /*1668*/ 	.word	0x00020080


	//   ....[7]....
        /*166c*/ 	.word	0x000200d0


	//   ....[8]....
        /*1670*/ 	.word	0x00020110


	//   ....[9]....
        /*1674*/ 	.word	0x00020160


	//   ....[10]....
        /*1678*/ 	.word	0x000201a0


	//   ....[11]....
        /*167c*/ 	.word	0x000201f0


	//   ....[12]....
        /*1680*/ 	.word	0x00020250


	//   ....[13]....
        /*1684*/ 	.word	0x000202a0


	//   ....[14]....
        /*1688*/ 	.word	0x00020300


	//   ....[15]....
        /*168c*/ 	.word	0x00020350


	//   ....[16]....
        /*1690*/ 	.word	0x000203b0


	//   ....[17]....
        /*1694*/ 	.word	0x00020400


	//   ....[18]....
        /*1698*/ 	.word	0x00020460


	//   ....[19]....
        /*169c*/ 	.word	0x000204d0


	//   ....[20]....
        /*16a0*/ 	.word	0x00020540


	//   ....[21]....
        /*16a4*/ 	.word	0x000205c0


	//   ....[22]....
        /*16a8*/ 	.word	0x00020630


	//   ....[23]....
        /*16ac*/ 	.word	0x000206b0


	//   ....[24]....
        /*16b0*/ 	.word	0x00020730


	//   ....[25]....
        /*16b4*/ 	.word	0x000207b0


	//   ....[26]....
        /*16b8*/ 	.word	0x00020820


	//   ....[27]....
        /*16bc*/ 	.word	0x000208a0


	//   ....[28]....
        /*16c0*/ 	.word	0x00020920


	//   ....[29]....
        /*16c4*/ 	.word	0x000209a0


	//   ....[30]....
        /*16c8*/ 	.word	0x00020a10


	//   ....[31]....
        /*16cc*/ 	.word	0x00020a90


	//   ....[32]....
        /*16d0*/ 	.word	0x00020b10


	//   ....[33]....
        /*16d4*/ 	.word	0x00020b90


	//   ....[34]....
        /*16d8*/ 	.word	0x00020c00


	//   ....[35]....
        /*16dc*/ 	.word	0x000210d0


	//   ....[36]....
        /*16e0*/ 	.word	0x000210f0


	//   ....[37]....
        /*16e4*/ 	.word	0x00021100


	//   ....[38]....
        /*16e8*/ 	.word	0x00021110


	//   ....[39]....
        /*16ec*/ 	.word	0x00021400


	//   ....[40]....
        /*16f0*/ 	.word	0x00021410


	//   ....[41]....
        /*16f4*/ 	.word	0x00021420


	//   ....[42]....
        /*16f8*/ 	.word	0x00021430


	//   ....[43]....
        /*16fc*/ 	.word	0x00021700


	//   ....[44]....
        /*1700*/ 	.word	0x00021720


	//   ....[45]....
        /*1704*/ 	.word	0x00021730


	//   ....[46]....
        /*1708*/ 	.word	0x00021740


	//   ....[47]....
        /*170c*/ 	.word	0x00021a30


	//   ....[48]....
        /*1710*/ 	.word	0x00021a40


	//   ....[49]....
        /*1714*/ 	.word	0x00021a50


	//   ....[50]....
        /*1718*/ 	.word	0x00021a60


	//   ....[51]....
        /*171c*/ 	.word	0x00021d30


	//   ....[52]....
        /*1720*/ 	.word	0x00021d50


	//   ....[53]....
        /*1724*/ 	.word	0x00021d60


	//   ....[54]....
        /*1728*/ 	.word	0x00021d70


	//   ....[55]....
        /*172c*/ 	.word	0x00022070


	//   ....[56]....
        /*1730*/ 	.word	0x00022090


	//   ....[57]....
        /*1734*/ 	.word	0x000220a0


	//   ....[58]....
        /*1738*/ 	.word	0x000220b0


	//   ....[59]....
        /*173c*/ 	.word	0x00022390


	//   ....[60]....
        /*1740*/ 	.word	0x000223f0


	//   ....[61]....
        /*1744*/ 	.word	0x00022400


	//   ....[62]....
        /*1748*/ 	.word	0x00022410


	//   ....[63]....
        /*174c*/ 	.word	0x00022710


	//   ....[64]....
        /*1750*/ 	.word	0x00022770


	//   ....[65]....
        /*1754*/ 	.word	0x00022780


	//   ....[66]....
        /*1758*/ 	.word	0x00022790


	//   ....[67]....
        /*175c*/ 	.word	0x00025dc0


	//   ....[68]....
        /*1760*/ 	.word	0x00025de0


	//   ....[69]....
        /*1764*/ 	.word	0x00025df0


	//   ....[70]....
        /*1768*/ 	.word	0x00025e00


	//   ....[71]....
        /*176c*/ 	.word	0x00026030


	//   ....[72]....
        /*1770*/ 	.word	0x00026040


	//   ....[73]....
        /*1774*/ 	.word	0x00026050


	//   ....[74]....
        /*1778*/ 	.word	0x00026060


	//   ....[75]....
        /*177c*/ 	.word	0x000262d0


	//   ....[76]....
        /*1780*/ 	.word	0x000262f0


	//   ....[77]....
        /*1784*/ 	.word	0x00026300


	//   ....[78]....
        /*1788*/ 	.word	0x00026310


	//   ....[79]....
        /*178c*/ 	.word	0x00026530


	//   ....[80]....
        /*1790*/ 	.word	0x00026540


	//   ....[81]....
        /*1794*/ 	.word	0x00026550


	//   ....[82]....
        /*1798*/ 	.word	0x00026560


	//   ....[83]....
        /*179c*/ 	.word	0x000267d0


	//   ....[84]....
        /*17a0*/ 	.word	0x000267f0


	//   ....[85]....
        /*17a4*/ 	.word	0x00026800


	//   ....[86]....
        /*17a8*/ 	.word	0x00026810


	//   ....[87]....
        /*17ac*/ 	.word	0x00026a30


	//   ....[88]....
        /*17b0*/ 	.word	0x00026a40


	//   ....[89]....
        /*17b4*/ 	.word	0x00026a50


	//   ....[90]....
        /*17b8*/ 	.word	0x00026a60


	//   ....[91]....
        /*17bc*/ 	.word	0x00026cd0


	//   ....[92]....
        /*17c0*/ 	.word	0x00026cf0


	//   ....[93]....
        /*17c4*/ 	.word	0x00026d00


	//   ....[94]....
        /*17c8*/ 	.word	0x00026d10


	//   ....[95]....
        /*17cc*/ 	.word	0x00026f90


	//   ....[96]....
        /*17d0*/ 	.word	0x00026fa0


	//   ....[97]....
        /*17d4*/ 	.word	0x00026fb0


	//   ....[98]....
        /*17d8*/ 	.word	0x00026fc0


	//   ....[99]....
        /*17dc*/ 	.word	0x0002a9a0


	//   ....[100]....
        /*17e0*/ 	.word	0x0002aa10


	//   ....[101]....
        /*17e4*/ 	.word	0x0002aa70


	//   ....[102]....
        /*17e8*/ 	.word	0x0002aad0


	//   ....[103]....
        /*17ec*/ 	.word	0x0002ab50


	//   ....[104]....
        /*17f0*/ 	.word	0x0002abc0


	//   ....[105]....
        /*17f4*/ 	.word	0x0002ac40


	//   ....[106]....
        /*17f8*/ 	.word	0x0002acb0


	//   ....[107]....
        /*17fc*/ 	.word	0x0002ad30


	//   ....[108]....
        /*1800*/ 	.word	0x0002adb0


	//   ....[109]....
        /*1804*/ 	.word	0x0002ae20


	//   ....[110]....
        /*1808*/ 	.word	0x0002ae90


	//   ....[111]....
        /*180c*/ 	.word	0x0002af10


	//   ....[112]....
        /*1810*/ 	.word	0x0002af80


	//   ....[113]....
        /*1814*/ 	.word	0x0002b000


	//   ....[114]....
        /*1818*/ 	.word	0x0002b070


	//   ....[115]....
        /*181c*/ 	.word	0x0002b0f0


	//   ....[116]....
        /*1820*/ 	.word	0x0002b170


	//   ....[117]....
        /*1824*/ 	.word	0x0002b1e0


	//   ....[118]....
        /*1828*/ 	.word	0x0002b250


	//   ....[119]....
        /*182c*/ 	.word	0x0002b2d0


	//   ....[120]....
        /*1830*/ 	.word	0x0002b350


	//   ....[121]....
        /*1834*/ 	.word	0x0002b3c0


	//   ....[122]....
        /*1838*/ 	.word	0x0002b430


	//   ....[123]....
        /*183c*/ 	.word	0x0002b4b0


	//   ....[124]....
        /*1840*/ 	.word	0x0002b530


	//   ....[125]....
        /*1844*/ 	.word	0x0002b5a0


	//   ....[126]....
        /*1848*/ 	.word	0x0002b610


	//   ....[127]....
        /*184c*/ 	.word	0x0002b690


	//   ....[128]....
        /*1850*/ 	.word	0x0002b710


	//   ....[129]....
        /*1854*/ 	.word	0x0002b780


	//   ....[130]....
        /*1858*/ 	.word	0x0002b7f0


	//   ....[131]....
        /*185c*/ 	.word	0x0002b860


	//   ....[132]....
        /*1860*/ 	.word	0x0002b8d0


	//   ....[133]....
        /*1864*/ 	.word	0x0002b930


	//   ....[134]....
        /*1868*/ 	.word	0x0002b990


	//   ....[135]....
        /*186c*/ 	.word	0x0002ba10


	//   ....[136]....
        /*1870*/ 	.word	0x0002ba80


	//   ....[137]....
        /*1874*/ 	.word	0x0002bb00


	//   ....[138]....
        /*1878*/ 	.word	0x0002bb70


	//   ....[139]....
        /*187c*/ 	.word	0x0002bbf0


	//   ....[140]....
        /*1880*/ 	.word	0x0002bc70


	//   ....[141]....
        /*1884*/ 	.word	0x0002bce0


	//   ....[142]....
        /*1888*/ 	.word	0x0002bd50


	//   ....[143]....
        /*188c*/ 	.word	0x0002bdd0


	//   ....[144]....
        /*1890*/ 	.word	0x0002be40


	//   ....[145]....
        /*1894*/ 	.word	0x0002bec0


	//   ....[146]....
        /*1898*/ 	.word	0x0002bf30


	//   ....[147]....
        /*189c*/ 	.word	0x0002bfb0


	//   ....[148]....
        /*18a0*/ 	.word	0x0002c030


	//   ....[149]....
        /*18a4*/ 	.word	0x0002c0a0


	//   ....[150]....
        /*18a8*/ 	.word	0x0002c110


	//   ....[151]....
        /*18ac*/ 	.word	0x0002c190


	//   ....[152]....
        /*18b0*/ 	.word	0x0002c200


	//   ....[153]....
        /*18b4*/ 	.word	0x0002c280


	//   ....[154]....
        /*18b8*/ 	.word	0x0002c2f0


	//   ....[155]....
        /*18bc*/ 	.word	0x0002c370


	//   ....[156]....
        /*18c0*/ 	.word	0x0002c3f0


	//   ....[157]....
        /*18c4*/ 	.word	0x0002c460


	//   ....[158]....
        /*18c8*/ 	.word	0x0002c4d0


	//   ....[159]....
        /*18cc*/ 	.word	0x0002c550


	//   ....[160]....
        /*18d0*/ 	.word	0x0002c5c0


	//   ....[161]....
        /*18d4*/ 	.word	0x0002c630


	//   ....[162]....
        /*18d8*/ 	.word	0x0002c6a0


	//----- nvinfo : EIATTR_EXIT_INSTR_OFFSETS
	.align		4
.L_588:
        /*18dc*/ 	.byte	0x04, 0x1c
        /*18de*/ 	.short	(.L_590 - .L_589)


	//   ....[0]....
.L_589:
        /*18e0*/ 	.word	0x00000350


	//   ....[1]....
        /*18e4*/ 	.word	0x0001b150


	//   ....[2]....
        /*18e8*/ 	.word	0x0001b1b0


	//   ....[3]....
        /*18ec*/ 	.word	0x0001b210


	//   ....[4]....
        /*18f0*/ 	.word	0x0001c120


	//   ....[5]....
        /*18f4*/ 	.word	0x0001c170


	//   ....[6]....
        /*18f8*/ 	.word	0x0001c1d0


	//----- nvinfo : EIATTR_CTAIDZ_USED
	.align		4
.L_590:
        /*18fc*/ 	.byte	0x01, 0x04
	.zero		2


	//----- nvinfo : EIATTR_MAX_THREADS
	.align		4
        /*1900*/ 	.byte	0x04, 0x05
        /*1902*/ 	.short	(.L_592 - .L_591)
.L_591:
        /*1904*/ 	.word	0x00000080
        /*1908*/ 	.word	0x00000001
        /*190c*/ 	.word	0x00000001


	//----- nvinfo : EIATTR_CRS_STACK_SIZE
	.align		4
.L_592:
        /*1910*/ 	.byte	0x04, 0x1e
        /*1912*/ 	.short	(.L_594 - .L_593)
.L_593:
        /*1914*/ 	.word	0x00000000
.L_594:


//--------------------- .nv.info._ZN7cutlass13device_kernelIN5flash19enable_sm80_to_sm89INS1_16FlashAttnFwdSm80INS1_25CollectiveMainloopFwdSm80ILi8ELi1ELb1EN4cute5tupleIJNS5_1CILi128EEES8_S8_EEELi128ENS_6half_tEfNS_4arch4Sm80ELb0ELb0ELb0ELb0ELb1ELb0ELb1ELb0EEENS1_21CollectiveEpilogueFwdIS9_NS6_IJNS7_ILi1EEESF_SF_EEESA_SC_Li256ELb0ELb1ELb0ELb0EEENS1_19SingleTileSchedulerILb0ELb0ELb1ELi128EEEEEEEEEvNT_6ParamsE --------------------------
	.section	.nv.info._ZN7cutlass13device_kernelIN5flash19enable_sm80_to_sm89INS1_16FlashAttnFwdSm80INS1_25CollectiveMainloopFwdSm80ILi8ELi1ELb1EN4cute5tupleIJNS5_1CILi128EEES8_S8_EEELi128ENS_6half_tEfNS_4arch4Sm80ELb0ELb0ELb0ELb0ELb1ELb0ELb1ELb0EEENS1_21CollectiveEpilogueFwdIS9_NS6_IJNS7_ILi1EEESF_SF_EEESA_SC_Li256ELb0ELb1ELb0ELb0EEENS1_19SingleTileSchedulerILb0ELb0ELb1ELi128EEEEEEEEEvNT_6ParamsE,"",@"SHT_CUDA_INFO"
	.sectionflags	@""
	.align	4


	//----- nvinfo : EIATTR_CUDA_API_VERSION
	.align		4
        /*0000*/ 	.byte	0x04, 0x37
        /*0002*/ 	.short	(.L_596 - .L_595)
.L_595:
        /*0004*/ 	.word	0x00000082


	//----- nvinfo : EIATTR_SW2861232_WAR
	.align		4
.L_596:
        /*0008*/ 	.byte	0x01, 0x35
	.zero		2


	//----- nvinfo : EIATTR_PARAM_CBANK
	.align		4
        /*000c*/ 	.byte	0x04, 0x0a
        /*000e*/ 	.short	(.L_598 - .L_597)
	.align		4
.L_597:
        /*0010*/ 	.word	index@(.nv.constant0._ZN7cutlass13device_kernelIN5flash19enable_sm80_to_sm89INS1_16FlashAttnFwdSm80INS1_25CollectiveMainloopFwdSm80ILi8ELi1ELb1EN4cute5tupleIJNS5_1CILi128EEES8_S8_EEELi128ENS_6half_tEfNS_4arch4Sm80ELb0ELb0ELb0ELb0ELb1ELb0ELb1ELb0EEENS1_21CollectiveEpilogueFwdIS9_NS6_IJNS7_ILi1EEESF_SF_EEESA_SC_Li256ELb0ELb1ELb0ELb0EEENS1_19SingleTileSchedulerILb0ELb0ELb1ELi128EEEEEEEEEvNT_6ParamsE)
        /*0014*/ 	.short	0x0160
        /*0016*/ 	.short	0x0418


	//----- nvinfo : EIATTR_CBANK_PARAM_SIZE
	.align		4
.L_598:
        /*0018*/ 	.byte	0x03, 0x19
        /*001a*/ 	.short	0x0418


	//----- nvinfo : EIATTR_KPARAM_INFO
	.align		4
        /*001c*/ 	.byte	0x04, 0x17
        /*001e*/ 	.short	(.L_600 - .L_599)
.L_599:
        /*0020*/ 	.word	0x00000000
        /*0024*/ 	.short	0x0000
        /*0026*/ 	.short	0x0000
        /*0028*/ 	.byte	0x00, 0xf0, 0x61, 0x10


	//----- nvinfo : EIATTR_MAXREG_COUNT
	.align		4
.L_600:
        /*002c*/ 	.byte	0x03, 0x1b
        /*002e*/ 	.short	0x00ff


	//----- nvinfo : EIATTR_NUM_BARRIERS
	.align		4
        /*0030*/ 	.byte	0x02, 0x4c
        /*0032*/ 	.byte	0x02
	.zero		1


	//----- nvinfo : EIATTR_MERCURY_ISA_VERSION
	.align		4
        /*0034*/ 	.byte	0x03, 0x5f
        /*0036*/ 	.short	0x0000


	//----- nvinfo : EIATTR_COOP_GROUP_MASK_REGIDS
	.align		4
        /*0038*/ 	.byte	0x04, 0x29
        /*003a*/ 	.short	(.L_602 - .L_601)


	//   ....[0]....
.L_601:
        /*003c*/ 	.word	0xffffffff


	//   ....[1]....
        /*0040*/ 	.word	0xffffffff


	//   ....[2]....
        /*0044*/ 	.word	0xffffffff


	//   ....[3]....
        /*0048*/ 	.word	0xffffffff


	//   ....[4]....
        /*004c*/ 	.word	0xffffffff


	//   ....[5]....
        /*0050*/ 	.word	0xffffffff


	//   ....[6]....
        /*0054*/ 	.word	0xffffffff


	//   ....[7]....
        /*0058*/ 	.word	0xffffffff


	//   ....[8]....
        /*005c*/ 	.word	0xffffffff


	//   ....[9]....
        /*0060*/ 	.word	0xffffffff


	//   ....[10]....
        /*0064*/ 	.word	0xffffffff


	//   ....[11]....
        /*0068*/ 	.word	0xffffffff


	//   ....[12]....
        /*006c*/ 	.word	0xffffffff


	//   ....[13]....
        /*0070*/ 	.word	0xffffffff


	//   ....[14]....
        /*0074*/ 	.word	0xffffffff


	//   ....[15]....
        /*0078*/ 	.word	0xffffffff


	//   ....[16]....
        /*007c*/ 	.word	0xffffffff


	//   ....[17]....
        /*0080*/ 	.word	0xffffffff


	//   ....[18]....
        /*0084*/ 	.word	0xffffffff


	//   ....[19]....
        /*0088*/ 	.word	0xffffffff


	//   ....[20]....
        /*008c*/ 	.word	0xffffffff


	//   ....[21]....
        /*0090*/ 	.word	0xffffffff


	//   ....[22]....
        /*0094*/ 	.word	0xffffffff


	//   ....[23]....
        /*0098*/ 	.word	0xffffffff


	//   ....[24]....
        /*009c*/ 	.word	0xffffffff


	//   ....[25]....
        /*00a0*/ 	.word	0xffffffff


	//   ....[26]....
        /*00a4*/ 	.word	0xffffffff


	//   ....[27]....
        /*00a8*/ 	.word	0xffffffff


	//   ....[28]....
        /*00ac*/ 	.word	0xffffffff


	//   ....[29]....
        /*00b0*/ 	.word	0xffffffff


	//   ....[30]....
        /*00b4*/ 	.word	0xffffffff


	//   ....[31]....
        /*00b8*/ 	.word	0xffffffff


	//   ....[32]....
        /*00bc*/ 	.word	0xffffffff


	//   ....[33]....
        /*00c0*/ 	.word	0xffffffff


	//   ....[34]....
        /*00c4*/ 	.word	0xffffffff


	//   ....[35]....
        /*00c8*/ 	.word	0xffffffff


	//   ....[36]....
        /*00cc*/ 	.word	0xffffffff


	//   ....[37]....
        /*00d0*/ 	.word	0xffffffff


	//   ....[38]....
        /*00d4*/ 	.word	0xffffffff


	//   ....[39]....
        /*00d8*/ 	.word	0xffffffff


	//   ....[40]....
        /*00dc*/ 	.word	0xffffffff


	//   ....[41]....
        /*00e0*/ 	.word	0xffffffff


	//   ....[42]....
        /*00e4*/ 	.word	0xffffffff


	//   ....[43]....
        /*00e8*/ 	.word	0xffffffff


	//   ....[44]....
        /*00ec*/ 	.word	0xffffffff


	//   ....[45]....
        /*00f0*/ 	.word	0xffffffff


	//   ....[46]....
        /*00f4*/ 	.word	0xffffffff


	//   ....[47]....
        /*00f8*/ 	.word	0xffffffff


	//   ....[48]....
        /*00fc*/ 	.word	0xffffffff


	//   ....[49]....
        /*0100*/ 	.word	0xffffffff


	//   ....[50]....
        /*0104*/ 	.word	0xffffffff


	//   ....[51]....
        /*0108*/ 	.word	0xffffffff


	//   ....[52]....
        /*010c*/ 	.word	0xffffffff


	//   ....[53]....
        /*0110*/ 	.word	0xffffffff


	//   ....[54]....
        /*0114*/ 	.word	0xffffffff


	//   ....[55]....
        /*0118*/ 	.word	0xffffffff


	//   ....[56]....
        /*011c*/ 	.word	0xffffffff


	//   ....[57]....
        /*0120*/ 	.word	0xffffffff


	//   ....[58]....
        /*0124*/ 	.word	0xffffffff


	//   ....[59]....
        /*0128*/ 	.word	0xffffffff


	//   ....[60]....
        /*012c*/ 	.word	0xffffffff


	//   ....[61]....
        /*0130*/ 	.word	0xffffffff


	//   ....[62]....
        /*0134*/ 	.word	0xffffffff


	//   ....[63]....
        /*0138*/ 	.word	0xffffffff


	//   ....[64]....
        /*013c*/ 	.word	0xffffffff


	//   ....[65]....
        /*0140*/ 	.word	0xffffffff


	//   ....[66]....
        /*0144*/ 	.word	0xffffffff


	//   ....[67]....
        /*0148*/ 	.word	0xffffffff


	//   ....[68]....
        /*014c*/ 	.word	0xffffffff


	//   ....[69]....
        /*0150*/ 	.word	0xffffffff


	//   ....[70]....
        /*0154*/ 	.word	0xffffffff


	//   ....[71]....
        /*0158*/ 	.word	0xffffffff


	//----- nvinfo : EIATTR_COOP_GROUP_INSTR_OFFSETS
	.align		4
.L_602:
        /*015c*/ 	.byte	0x04, 0x28
        /*015e*/ 	.short	(.L_604 - .L_603)


	//   ....[0]....
.L_603:
        /*0160*/ 	.word	0x000007c0


	//   ....[1]....
        /*0164*/ 	.word	0x000007f0


	//   ....[2]....
        /*0168*/ 	.word	0x00000840


	//   ....[3]....
        /*016c*/ 	.word	0x00000870


	//   ....[4]....
        /*0170*/ 	.word	0x00000970


	//   ....[5]....
        /*0174*/ 	.word	0x000009a0


	//   ....[6]....
        /*0178*/ 	.word	0x00000ac0


	//   ....[7]....
        /*017c*/ 	.word	0x00000ad0


	//   ....[8]....
        /*0180*/ 	.word	0x00000db0


	//   ....[9]....
        /*0184*/ 	.word	0x00000dc0


	//   ....[10]....
        /*0188*/ 	.word	0x00000df0


	//   ....[11]....
        /*018c*/ 	.word	0x00000e10


	//   ....[12]....
        /*0190*/ 	.word	0x00000e30


	//   ....[13]....
        /*0194*/ 	.word	0x00000e40


	//   ....[14]....
        /*0198*/ 	.word	0x00000e50


	//   ....[15]....
        /*019c*/ 	.word	0x00000e60


	//   ....[16]....
        /*01a0*/ 	.word	0x000015e0


	//   ....[17]....
        /*01a4*/ 	.word	0x00001600


	//   ....[18]....
        /*01a8*/ 	.word	0x00001620


	//   ....[19]....
        /*01ac*/ 	.word	0x00001640


	//   ....[20]....
        /*01b0*/ 	.word	0x00001660


	//   ....[21]....
        /*01b4*/ 	.word	0x00001670


	//   ....[22]....
        /*01b8*/ 	.word	0x00001750


	//   ....[23]....
        /*01bc*/ 	.word	0x00001780


	//   ....[24]....
        /*01c0*/ 	.word	0x000026d0


	//   ....[25]....
        /*01c4*/ 	.word	0x000026f0


	//   ....[26]....
        /*01c8*/ 	.word	0x00002710


	//   ....[27]....
        /*01cc*/ 	.word	0x00002730


	//   ....[28]....
        /*01d0*/ 	.word	0x00002740


	//   ....[29]....
        /*01d4*/ 	.word	0x00002750


	//   ....[30]....
        /*01d8*/ 	.word	0x00002760


	//   ....[31]....
        /*01dc*/ 	.word	0x00002780


	//   ....[32]....
        /*01e0*/ 	.word	0x000033c0


	//   ....[33]....
        /*01e4*/ 	.word	0x00003470


	//   ....[34]....
        /*01e8*/ 	.word	0x00003480


	//   ....[35]....
        /*01ec*/ 	.word	0x000034b0


	//   ....[36]....
        /*01f0*/ 	.word	0x000051b0


	//   ....[37]....
        /*01f4*/ 	.word	0x000051c0


	//   ....[38]....
        /*01f8*/ 	.word	0x000051d0


	//   ....[39]....
        /*01fc*/ 	.word	0x000051e0


	//   ....[40]....
        /*0200*/ 	.word	0x000051f0


	//   ....[41]....
        /*0204*/ 	.word	0x00005200


	//   ....[42]....
        /*0208*/ 	.word	0x00005210


	//   ....[43]....
        /*020c*/ 	.word	0x00005240


	//   ....[44]....
        /*0210*/ 	.word	0x000055b0


	//   ....[45]....
        /*0214*/ 	.word	0x000055d0


	//   ....[46]....
        /*0218*/ 	.word	0x000055f0


	//   ....[47]....
        /*021c*/ 	.word	0x00005600


	//   ....[48]....
        /*0220*/ 	.word	0x00005620


	//   ....[49]....
        /*0224*/ 	.word	0x00005660


	//   ....[50]....
        /*0228*/ 	.word	0x000056d0


	//   ....[51]....
        /*022c*/ 	.word	0x00005810


	//   ....[52]....
        /*0230*/ 	.word	0x00006790


	//   ....[53]....
        /*0234*/ 	.word	0x000067b0


	//   ....[54]....
        /*0238*/ 	.word	0x000067e0


	//   ....[55]....
        /*023c*/ 	.word	0x000067f0


	//   ....[56]....
        /*0240*/ 	.word	0x000086a0


	//   ....[57]....
        /*0244*/ 	.word	0x000086e0


	//   ....[58]....
        /*0248*/ 	.word	0x000087f0


	//   ....[59]....
        /*024c*/ 	.word	0x00008830


	//   ....[60]....
        /*0250*/ 	.word	0x000097d0


	//   ....[61]....
        /*0254*/ 	.word	0x000097e0


	//   ....[62]....
        /*0258*/ 	.word	0x000097f0


	//   ....[63]....
        /*025c*/ 	.word	0x00009800


	//   ....[64]....
        /*0260*/ 	.word	0x00009810


	//   ....[65]....
        /*0264*/ 	.word	0x00009820


	//   ....[66]....
        /*0268*/ 	.word	0x000099f0


	//   ....[67]....
        /*026c*/ 	.word	0x00009a20


	//   ....[68]....
        /*0270*/ 	.word	0x00009af0


	//   ....[69]....
        /*0274*/ 	.word	0x00009b20


	//   ....[70]....
        /*0278*/ 	.word	0x00009bf0


	//   ....[71]....
        /*027c*/ 	.word	0x00009c10


	//----- nvinfo : EIATTR_EXIT_INSTR_OFFSETS
	.align		4
.L_604:
        /*0280*/ 	.byte	0x04, 0x1c
        /*0282*/ 	.short	(.L_606 - .L_605)


	//   ....[0]....
.L_605:
        /*0284*/ 	.word	0x00000030


	//   ....[1]....
        /*0288*/ 	.word	0x00009c20


	//   ....[2]....
        /*028c*/ 	.word	0x00009c70


	//   ....[3]....
        /*0290*/ 	.word	0x00009cd0


	//----- nvinfo : EIATTR_CTAIDZ_USED
	.align		4
.L_606:
        /*0294*/ 	.byte	0x01, 0x04
	.zero		2


	//----- nvinfo : EIATTR_MAX_THREADS
	.align		4
        /*0298*/ 	.byte	0x04, 0x05
        /*029a*/ 	.short	(.L_608 - .L_607)
.L_607:
        /*029c*/ 	.word	0x00000100
        /*02a0*/ 	.word	0x00000001
        /*02a4*/ 	.word	0x00000001


	//----- nvinfo : EIATTR_CRS_STACK_SIZE
	.align		4
.L_608:
        /*02a8*/ 	.byte	0x04, 0x1e
        /*02aa*/ 	.short	(.L_610 - .L_609)
.L_609:
        /*02ac*/ 	.word	0x00000000
.L_610:


//--------------------- .nv.info._ZN7cutlass13device_kernelIN5flash19enable_sm80_to_sm89INS1_16FlashAttnFwdSm80INS1_25CollectiveMainloopFwdSm80ILi8ELi1ELb1EN4cute5tupleIJNS5_1CILi128EEES8_S8_EEELi128ENS_6half_tEfNS_4arch4Sm80ELb0ELb0ELb0ELb1ELb1ELb0ELb1ELb0EEENS1_21CollectiveEpilogueFwdIS9_NS6_IJNS7_ILi1EEESF_SF_EEESA_SC_Li256ELb1ELb1ELb0ELb0EEENS1_19SingleTileSchedulerILb1ELb0ELb1ELi128EEEEEEEEEvNT_6ParamsE --------------------------
	.section	.nv.info._ZN7cutlass13device_kernelIN5flash19enable_sm80_to_sm89INS1_16FlashAttnFwdSm80INS1_25CollectiveMainloopFwdSm80ILi8ELi1ELb1EN4cute5tupleIJNS5_1CILi128EEES8_S8_EEELi128ENS_6half_tEfNS_4arch4Sm80ELb0ELb0ELb0ELb1ELb1ELb0ELb1ELb0EEENS1_21CollectiveEpilogueFwdIS9_NS6_IJNS7_ILi1EEESF_SF_EEESA_SC_Li256ELb1ELb1ELb0ELb0EEENS1_19SingleTileSchedulerILb1ELb0ELb1ELi128EEEEEEEEEvNT_6ParamsE,"",@"SHT_CUDA_INFO"
	.sectionflags	@""
	.align	4


	//----- nvinfo : EIATTR_CUDA_API_VERSION
	.align		4
        /*0000*/ 	.byte	0x04, 0x37
        /*0002*/ 	.short	(.L_612 - .L_611)
.L_611:
        /*0004*/ 	.word	0x00000082


	//----- nvinfo : EIATTR_SW2861232_WAR
	.align		4
.L_612:
        /*0008*/ 	.byte	0x01, 0x35
	.zero		2


	//----- nvinfo : EIATTR_PARAM_CBANK
	.align		4
        /*000c*/ 	.byte	0x04, 0x0a
        /*000e*/ 	.short	(.L_614 - .L_613)
	.align		4
.L_613:
        /*0010*/ 	.word	index@(.nv.constant0._ZN7cutlass13device_kernelIN5flash19enable_sm80_to_sm89INS1_16FlashAttnFwdSm80INS1_25CollectiveMainloopFwdSm80ILi8ELi1ELb1EN4cute5tupleIJNS5_1CILi128EEES8_S8_EEELi128ENS_6half_tEfNS_4arch4Sm80ELb0ELb0ELb0ELb1ELb1ELb0ELb1ELb0EEENS1_21CollectiveEpilogueFwdIS9_NS6_IJNS7_ILi1EEESF_SF_EEESA_SC_Li256ELb1ELb1ELb0ELb0EEENS1_19SingleTileSchedulerILb1ELb0ELb1ELi128EEEEEEEEEvNT_6ParamsE)
        /*0014*/ 	.short	0x0160
        /*0016*/ 	.short	0x0418


	//----- nvinfo : EIATTR_CBANK_PARAM_SIZE
	.align		4
.L_614:
        /*0018*/ 	.byte	0x03, 0x19
        /*001a*/ 	.short	0x0418


	//----- nvinfo : EIATTR_KPARAM_INFO
	.align		4
        /*001c*/ 	.byte	0x04, 0x17
        /*001e*/ 	.short	(.L_616 - .L_615)
.L_615:
        /*0020*/ 	.word	0x00000000
        /*0024*/ 	.short	0x0000
        /*0026*/ 	.short	0x0000
        /*0028*/ 	.byte	0x00, 0xf0, 0x61, 0x10


	//----- nvinfo : EIATTR_MAXREG_COUNT
	.align		4
.L_616:
        /*002c*/ 	.byte	0x03, 0x1b
        /*002e*/ 	.short	0x00ff


	//----- nvinfo : EIATTR_NUM_BARRIERS
	.align		4
        /*0030*/ 	.byte	0x02, 0x4c
        /*0032*/ 	.byte	0x02
	.zero		1


	//----- nvinfo : EIATTR_MERCURY_ISA_VERSION
	.align		4
        /*0034*/ 	.byte	0x03, 0x5f
        /*0036*/ 	.short	0x0000


	//----- nvinfo : EIATTR_COOP_GROUP_MASK_REGIDS
	.align		4
        /*0038*/ 	.byte	0x04, 0x29
        /*003a*/ 	.short	(.L_618 - .L_617)


	//   ....[0]....
.L_617:
        /*003c*/ 	.word	0xffffffff


	//   ....[1]....
        /*0040*/ 	.word	0xffffffff


	//   ....[2]....
        /*0044*/ 	.word	0xffffffff


	//   ....[3]....
        /*0048*/ 	.word	0xffffffff


	//   ....[4]....
        /*004c*/ 	.word	0xffffffff


	//   ....[5]....
        /*0050*/ 	.word	0xffffffff


	//   ....[6]....
        /*0054*/ 	.word	0xffffffff


	//   ....[7]....
        /*0058*/ 	.word	0xffffffff


	//   ....[8]....
        /*005c*/ 	.word	0xffffffff


	//   ....[9]....
        /*0060*/ 	.word	0xffffffff


	//   ....[10]....
        /*0064*/ 	.word	0xffffffff


	//   ....[11]....
        /*0068*/ 	.word	0xffffffff


	//   ....[12]....
        /*006c*/ 	.word	0xffffffff


	//   ....[13]....
        /*0070*/ 	.word	0xffffffff


	//   ....[14]....
        /*0074*/ 	.word	0xffffffff


	//   ....[15]....
        /*0078*/ 	.word	0xffffffff


	//   ....[16]....
        /*007c*/ 	.word	0xffffffff


	//   ....[17]....
        /*0080*/ 	.word	0xffffffff


	//   ....[18]....
        /*0084*/ 	.word	0xffffffff


	//   ....[19]....
        /*0088*/ 	.word	0xffffffff


	//   ....[20]....
        /*008c*/ 	.word	0xffffffff


	//   ....[21]....
        /*0090*/ 	.word	0xffffffff


	//   ....[22]....
        /*0094*/ 	.word	0xffffffff


	//   ....[23]....
        /*0098*/ 	.word	0xffffffff


	//   ....[24]....
        /*009c*/ 	.word	0xffffffff


	//   ....[25]....
        /*00a0*/ 	.word	0xffffffff


	//   ....[26]....
        /*00a4*/ 	.word	0xffffffff


	//   ....[27]....
        /*00a8*/ 	.word	0xffffffff


	//   ....[28]....
        /*00ac*/ 	.word	0xffffffff


	//   ....[29]....
        /*00b0*/ 	.word	0xffffffff


	//   ....[30]....
        /*00b4*/ 	.word	0xffffffff


	//   ....[31]....
        /*00b8*/ 	.word	0xffffffff


	//   ....[32]....
        /*00bc*/ 	.word	0xffffffff


	//   ....[33]....
        /*00c0*/ 	.word	0xffffffff


	//   ....[34]....
        /*00c4*/ 	.word	0xffffffff


	//   ....[35]....
        /*00c8*/ 	.word	0xffffffff


	//   ....[36]....
        /*00cc*/ 	.word	0xffffffff


	//   ....[37]....
        /*00d0*/ 	.word	0xffffffff


	//   ....[38]....
        /*00d4*/ 	.word	0xffffffff


	//   ....[39]....
        /*00d8*/ 	.word	0xffffffff


	//   ....[40]....
        /*00dc*/ 	.word	0xffffffff


	//   ....[41]....
        /*00e0*/ 	.word	0xffffffff


	//   ....[42]....
        /*00e4*/ 	.word	0xffffffff


	//   ....[43]....
        /*00e8*/ 	.word	0xffffffff


	//   ....[44]....
        /*00ec*/ 	.word	0xffffffff


	//   ....[45]....
        /*00f0*/ 	.word	0xffffffff


	//   ....[46]....
        /*00f4*/ 	.word	0xffffffff


	//   ....[47]....
        /*00f8*/ 	.word	0xffffffff


	//   ....[48]....
        /*00fc*/ 	.word	0xffffffff


	//   ....[49]....
        /*0100*/ 	.word	0xffffffff


	//   ....[50]....
        /*0104*/ 	.word	0xffffffff


	//   ....[51]....
        /*0108*/ 	.word	0xffffffff


	//   ....[52]....
        /*010c*/ 	.word	0xffffffff


	//   ....[53]....
        /*0110*/ 	.word	0xffffffff


	//   ....[54]....
        /*0114*/ 	.word	0xffffffff


	//   ....[55]....
        /*0118*/ 	.word	0xffffffff


	//   ....[56]....
        /*011c*/ 	.word	0xffffffff


	//   ....[57]....
        /*0120*/ 	.word	0xffffffff


	//   ....[58]....
        /*0124*/ 	.word	0xffffffff


	//   ....[59]....
        /*0128*/ 	.word	0xffffffff


	//   ....[60]....
        /*012c*/ 	.word	0xffffffff


	//   ....[61]....
        /*0130*/ 	.word	0xffffffff


	//   ....[62]....
        /*0134*/ 	.word	0xffffffff


	//   ....[63]....
        /*0138*/ 	.word	0xffffffff


	//   ....[64]....
        /*013c*/ 	.word	0xffffffff


	//   ....[65]....
        /*0140*/ 	.word	0xffffffff


	//   ....[66]....
        /*0144*/ 	.word	0xffffffff


	//   ....[67]....
        /*0148*/ 	.word	0xffffffff


	//   ....[68]....
        /*014c*/ 	.word	0xffffffff


	//   ....[69]....
        /*0150*/ 	.word	0xffffffff


	//   ....[70]....
        /*0154*/ 	.word	0xffffffff


	//   ....[71]....
        /*0158*/ 	.word	0xffffffff


	//   ....[72]....
        /*015c*/ 	.word	0xffffffff


	//   ....[73]....
        /*0160*/ 	.word	0xffffffff


	//   ....[74]....
        /*0164*/ 	.word	0xffffffff


	//   ....[75]....
        /*0168*/ 	.word	0xffffffff


	//   ....[76]....
        /*016c*/ 	.word	0xffffffff


	//   ....[77]....
        /*0170*/ 	.word	0xffffffff


	//   ....[78]....
        /*0174*/ 	.word	0xffffffff


	//   ....[79]....
        /*0178*/ 	.word	0xffffffff


	//   ....[80]....
        /*017c*/ 	.word	0xffffffff


	//----- nvinfo : EIATTR_COOP_GROUP_INSTR_OFFSETS
	.align		4
.L_618:
        /*0180*/ 	.byte	0x04, 0x28
        /*0182*/ 	.short	(.L_620 - .L_619)


	//   ....[0]....
.L_619:
        /*0184*/ 	.word	0x00000090


	//   ....[1]....
        /*0188*/ 	.word	0x000011e0


	//   ....[2]....
        /*018c*/ 	.word	0x00001220


	//   ....[3]....
        /*0190*/ 	.word	0x00001270


	//   ....[4]....
        /*0194*/ 	.word	0x000012b0


	//   ....[5]....
        /*0198*/ 	.word	0x00001300


	//   ....[6]....
        /*019c*/ 	.word	0x00001470


	//   ....[7]....
        /*01a0*/ 	.word	0x00001490


	//   ....[8]....
        /*01a4*/ 	.word	0x000014c0


	//   ....[9]....
        /*01a8*/ 	.word	0x00001640


	//   ....[10]....
        /*01ac*/ 	.word	0x00001680


	//   ....[11]....
        /*01b0*/ 	.word	0x000016b0


	//   ....[12]....
        /*01b4*/ 	.word	0x000016e0


	//   ....[13]....
        /*01b8*/ 	.word	0x00001710


	//   ....[14]....
        /*01bc*/ 	.word	0x00001730


	//   ....[15]....
        /*01c0*/ 	.word	0x00001740


	//   ....[16]....
        /*01c4*/ 	.word	0x00001750


	//   ....[17]....
        /*01c8*/ 	.word	0x00001e50


	//   ....[18]....
        /*01cc*/ 	.word	0x00001e70


	//   ....[19]....
        /*01d0*/ 	.word	0x00001e80


	//   ....[20]....
        /*01d4*/ 	.word	0x00001ea0


	//   ....[21]....
        /*01d8*/ 	.word	0x00001eb0


	//   ....[22]....
        /*01dc*/ 	.word	0x00001ed0


	//   ....[23]....
        /*01e0*/ 	.word	0x00001ee0


	//   ....[24]....
        /*01e4*/ 	.word	0x00001f10


	//   ....[25]....
        /*01e8*/ 	.word	0x00002e70


	//   ....[26]....
        /*01ec*/ 	.word	0x00002e90


	//   ....[27]....
        /*01f0*/ 	.word	0x00002ea0


	//   ....[28]....
        /*01f4*/ 	.word	0x00002eb0


	//   ....[29]....
        /*01f8*/ 	.word	0x00002ec0


	//   ....[30]....
        /*01fc*/ 	.word	0x00002ed0


	//   ....[31]....
        /*0200*/ 	.word	0x00002ee0


	//   ....[32]....
        /*0204*/ 	.word	0x00002f00


	//   ....[33]....
        /*0208*/ 	.word	0x00003b60


	//   ....[34]....
        /*020c*/ 	.word	0x00003c10


	//   ....[35]....
        /*0210*/ 	.word	0x00003c20


	//   ....[36]....
        /*0214*/ 	.word	0x00003c50


	//   ....[37]....
        /*0218*/ 	.word	0x00005860


	//   ....[38]....
        /*021c*/ 	.word	0x00005870


	//   ....[39]....
        /*0220*/ 	.word	0x00005880


	//   ....[40]....
        /*0224*/ 	.word	0x00005890


	//   ....[41]....
        /*0228*/ 	.word	0x000058a0


	//   ....[42]....
        /*022c*/ 	.word	0x000058b0


	//   ....[43]....
        /*0230*/ 	.word	0x000058c0


	//   ....[44]....
        /*0234*/ 	.word	0x000058f0


	//   ....[45]....
        /*0238*/ 	.word	0x00005c80


	//   ....[46]....
        /*023c*/ 	.word	0x00005ca0


	//   ....[47]....
        /*0240*/ 	.word	0x00005cb0


	//   ....[48]....
        /*0244*/ 	.word	0x00005cd0


	//   ....[49]....
        /*0248*/ 	.word	0x00005cf0


	//   ....[50]....
        /*024c*/ 	.word	0x00005d20


	//   ....[51]....
        /*0250*/ 	.word	0x00005d90


	//   ....[52]....
        /*0254*/ 	.word	0x00005dc0


	//   ....[53]....
        /*0258*/ 	.word	0x00006e40


	//   ....[54]....
        /*025c*/ 	.word	0x00006e60


	//   ....[55]....
        /*0260*/ 	.word	0x00006e90


	//   ....[56]....
        /*0264*/ 	.word	0x00006ea0


	//   ....[57]....
        /*0268*/ 	.word	0x00008d50


	//   ....[58]....
        /*026c*/ 	.word	0x00008d80


	//   ....[59]....
        /*0270*/ 	.word	0x00008dd0


	//   ....[60]....
        /*0274*/ 	.word	0x00008de0


	//   ....[61]....
        /*0278*/ 	.word	0x0000a090


	//   ....[62]....
        /*027c*/ 	.word	0x0000a0d0


	//   ....[63]....
        /*0280*/ 	.word	0x0000a110


	//   ....[64]....
        /*0284*/ 	.word	0x0000a150


	//   ....[65]....
        /*0288*/ 	.word	0x0000a310


	//   ....[66]....
        /*028c*/ 	.word	0x0000a320


	//   ....[67]....
        /*0290*/ 	.word	0x0000a410


	//   ....[68]....
        /*0294*/ 	.word	0x0000a440


	//   ....[69]....
        /*0298*/ 	.word	0x0000a510


	//   ....[70]....
        /*029c*/ 	.word	0x0000a540


	//   ....[71]....
        /*02a0*/ 	.word	0x0000a610


	//   ....[72]....
        /*02a4*/ 	.word	0x0000a630


	//   ....[73]....
        /*02a8*/ 	.word	0x0000aee0


	//   ....[74]....
        /*02ac*/ 	.word	0x0000aef0


	//   ....[75]....
        /*02b0*/ 	.word	0x0000afc0


	//   ....[76]....
        /*02b4*/ 	.word	0x0000aff0


	//   ....[77]....
        /*02b8*/ 	.word	0x0000b0c0


	//   ....[78]....
        /*02bc*/ 	.word	0x0000b0f0


	//   ....[79]....
        /*02c0*/ 	.word	0x0000b1c0


	//   ....[80]....
        /*02c4*/ 	.word	0x0000b1e0


	//----- nvinfo : EIATTR_EXIT_INSTR_OFFSETS
	.align		4
.L_620:
        /*02c8*/ 	.byte	0x04, 0x1c
        /*02ca*/ 	.short	(.L_622 - .L_621)


	//   ....[0]....
.L_621:
        /*02cc*/ 	.word	0x00000440


	//   ....[1]....
        /*02d0*/ 	.word	0x0000a640


	//   ....[2]....
        /*02d4*/ 	.word	0x0000a690


	//   ....[3]....
        /*02d8*/ 	.word	0x0000a6f0


	//   ....[4]....
        /*02dc*/ 	.word	0x0000b1f0


	//   ....[5]....
        /*02e0*/ 	.word	0x0000b240


	//   ....[6]....
        /*02e4*/ 	.word	0x0000b2a0


	//----- nvinfo : EIATTR_CTAIDZ_USED
	.align		4
.L_622:
        /*02e8*/ 	.byte	0x01, 0x04
	.zero		2


	//----- nvinfo : EIATTR_MAX_THREADS
	.align		4
        /*02ec*/ 	.byte	0x04, 0x05
        /*02ee*/ 	.short	(.L_624 - .L_623)
.L_623:
        /*02f0*/ 	.word	0x00000100
        /*02f4*/ 	.word	0x00000001
        /*02f8*/ 	.word	0x00000001


	//----- nvinfo : EIATTR_CRS_STACK_SIZE
	.align		4
.L_624:
        /*02fc*/ 	.byte	0x04, 0x1e
        /*02fe*/ 	.short	(.L_626 - .L_625)
.L_625:
        /*0300*/ 	.word	0x00000000
.L_626:


//--------------------- .nv.info._ZN7cutlass13device_kernelIN5flash19enable_sm80_to_sm89INS1_16FlashAttnFwdSm80INS1_25CollectiveMainloopFwdSm80ILi8ELi1ELb1EN4cute5tupleIJNS5_1CILi128EEES8_S8_EEELi128ENS_6half_tEfNS_4arch4Sm80ELb0ELb0ELb0ELb1ELb1ELb1ELb1ELb0EEENS1_21CollectiveEpilogueFwdIS9_NS6_IJNS7_ILi1EEESF_SF_EEESA_SC_Li256ELb1ELb1ELb0ELb0EEENS1_19SingleTileSchedulerILb1ELb0ELb1ELi128EEEEEEEEEvNT_6ParamsE --------------------------
	.section	.nv.info._ZN7cutlass13device_kernelIN5flash19enable_sm80_to_sm89INS1_16FlashAttnFwdSm80INS1_25CollectiveMainloopFwdSm80ILi8ELi1ELb1EN4cute5tupleIJNS5_1CILi128EEES8_S8_EEELi128ENS_6half_tEfNS_4arch4Sm80ELb0ELb0ELb0ELb1ELb1ELb1ELb1ELb0EEENS1_21CollectiveEpilogueFwdIS9_NS6_IJNS7_ILi1EEESF_SF_EEESA_SC_Li256ELb1ELb1ELb0ELb0EEENS1_19SingleTileSchedulerILb1ELb0ELb1ELi128EEEEEEEEEvNT_6ParamsE,"",@"SHT_CUDA_INFO"
	.sectionflags	@""
	.align	4


	//----- nvinfo : EIATTR_CUDA_API_VERSION
	.align		4
        /*0000*/ 	.byte	0x04, 0x37
        /*0002*/ 	.short	(.L_628 - .L_627)
.L_627:
        /*0004*/ 	.word	0x00000082


	//----- nvinfo : EIATTR_SW2861232_WAR
	.align		4
.L_628:
        /*0008*/ 	.byte	0x01, 0x35
	.zero		2


	//----- nvinfo : EIATTR_PARAM_CBANK
	.align		4
        /*000c*/ 	.byte	0x04, 0x0a
        /*000e*/ 	.short	(.L_630 - .L_629)
	.align		4
.L_629:
        /*0010*/ 	.word	index@(.nv.constant0._ZN7cutlass13device_kernelIN5flash19enable_sm80_to_sm89INS1_16FlashAttnFwdSm80INS1_25CollectiveMainloopFwdSm80ILi8ELi1ELb1EN4cute5tupleIJNS5_1CILi128EEES8_S8_EEELi128ENS_6half_tEfNS_4arch4Sm80ELb0ELb0ELb0ELb1ELb1ELb1ELb1ELb0EEENS1_21CollectiveEpilogueFwdIS9_NS6_IJNS7_ILi1EEESF_SF_EEESA_SC_Li256ELb1ELb1ELb0ELb0EEENS1_19SingleTileSchedulerILb1ELb0ELb1ELi128EEEEEEEEEvNT_6ParamsE)
        /*0014*/ 	.short	0x0160
        /*0016*/ 	.short	0x0418


	//----- nvinfo : EIATTR_CBANK_PARAM_SIZE
	.align		4
.L_630:
        /*0018*/ 	.byte	0x03, 0x19
        /*001a*/ 	.short	0x0418


	//----- nvinfo : EIATTR_KPARAM_INFO
	.align		4
        /*001c*/ 	.byte	0x04, 0x17
        /*001e*/ 	.short	(.L_632 - .L_631)
.L_631:
        /*0020*/ 	.word	0x00000000
        /*0024*/ 	.short	0x0000
        /*0026*/ 	.short	0x0000
        /*0028*/ 	.byte	0x00, 0xf0, 0x61, 0x10


	//----- nvinfo : EIATTR_MAXREG_COUNT
	.align		4
.L_632:
        /*002c*/ 	.byte	0x03, 0x1b
        /*002e*/ 	.short	0x00ff


	//----- nvinfo : EIATTR_NUM_BARRIERS
	.align		4
        /*0030*/ 	.byte	0x02, 0x4c
        /*0032*/ 	.byte	0x02
	.zero		1


	//----- nvinfo : EIATTR_MERCURY_ISA_VERSION
	.align		4
        /*0034*/ 	.byte	0x03, 0x5f
        /*0036*/ 	.short	0x0000


	//----- nvinfo : EIATTR_COOP_GROUP_MASK_REGIDS
	.align		4
        /*0038*/ 	.byte	0x04, 0x29
        /*003a*/ 	.short	(.L_634 - .L_633)


	//   ....[0]....
.L_633:
        /*003c*/ 	.word	0xffffffff


	//   ....[1]....
        /*0040*/ 	.word	0xffffffff


	//   ....[2]....
        /*0044*/ 	.word	0xffffffff


	//   ....[3]....
        /*0048*/ 	.word	0xffffffff


	//   ....[4]....
        /*004c*/ 	.word	0xffffffff


	//   ....[5]....
        /*0050*/ 	.word	0xffffffff


	//   ....[6]....
        /*0054*/ 	.word	0xffffffff


	//   ....[7]....
        /*0058*/ 	.word	0xffffffff


	//   ....[8]....
        /*005c*/ 	.word	0xffffffff


	//   ....[9]....
        /*0060*/ 	.word	0xffffffff


	//   ....[10]....
        /*0064*/ 	.word	0xffffffff


	//   ....[11]....
        /*0068*/ 	.word	0xffffffff


	//   ....[12]....
        /*006c*/ 	.word	0xffffffff


	//   ....[13]....
        /*0070*/ 	.word	0xffffffff


	//   ....[14]....
        /*0074*/ 	.word	0xffffffff


	//   ....[15]....
        /*0078*/ 	.word	0xffffffff


	//   ....[16]....
        /*007c*/ 	.word	0xffffffff


	//   ....[17]....
        /*0080*/ 	.word	0xffffffff


	//   ....[18]....
        /*0084*/ 	.word	0xffffffff


	//   ....[19]....
        /*0088*/ 	.word	0xffffffff


	//   ....[20]....
        /*008c*/ 	.word	0xffffffff


	//   ....[21]....
        /*0090*/ 	.word	0xffffffff


	//   ....[22]....
        /*0094*/ 	.word	0xffffffff


	//   ....[23]....
        /*0098*/ 	.word	0xffffffff


	//   ....[24]....
        /*009c*/ 	.word	0xffffffff


	//   ....[25]....
        /*00a0*/ 	.word	0xffffffff


	//   ....[26]....
        /*00a4*/ 	.word	0xffffffff


	//   ....[27]....
        /*00a8*/ 	.word	0xffffffff


	//   ....[28]....
        /*00ac*/ 	.word	0xffffffff


	//   ....[29]....
        /*00b0*/ 	.word	0xffffffff


	//   ....[30]....
        /*00b4*/ 	.word	0xffffffff


	//   ....[31]....
        /*00b8*/ 	.word	0xffffffff


	//   ....[32]....
        /*00bc*/ 	.word	0xffffffff


	//   ....[33]....
        /*00c0*/ 	.word	0xffffffff


	//   ....[34]....
        /*00c4*/ 	.word	0xffffffff


	//   ....[35]....
        /*00c8*/ 	.word	0xffffffff


	//   ....[36]....
        /*00cc*/ 	.word	0xffffffff


	//   ....[37]....
        /*00d0*/ 	.word	0xffffffff


	//   ....[38]....
        /*00d4*/ 	.word	0xffffffff


	//   ....[39]....
        /*00d8*/ 	.word	0xffffffff


	//   ....[40]....
        /*00dc*/ 	.word	0xffffffff


	//   ....[41]....
        /*00e0*/ 	.word	0xffffffff


	//   ....[42]....
        /*00e4*/ 	.word	0xffffffff


	//   ....[43]....
        /*00e8*/ 	.word	0xffffffff


	//   ....[44]....
        /*00ec*/ 	.word	0xffffffff


	//   ....[45]....
        /*00f0*/ 	.word	0xffffffff


	//   ....[46]....
        /*00f4*/ 	.word	0xffffffff


	//   ....[47]....
        /*00f8*/ 	.word	0xffffffff


	//   ....[48]....
        /*00fc*/ 	.word	0xffffffff


	//   ....[49]....
        /*0100*/ 	.word	0xffffffff


	//   ....[50]....
        /*0104*/ 	.word	0xffffffff


	//   ....[51]....
        /*0108*/ 	.word	0xffffffff


	//   ....[52]....
        /*010c*/ 	.word	0xffffffff


	//   ....[53]....
        /*0110*/ 	.word	0xffffffff


	//   ....[54]....
        /*0114*/ 	.word	0xffffffff


	//   ....[55]....
        /*0118*/ 	.word	0xffffffff


	//   ....[56]....
        /*011c*/ 	.word	0xffffffff


	//   ....[57]....
        /*0120*/ 	.word	0xffffffff


	//   ....[58]....
        /*0124*/ 	.word	0xffffffff


	//   ....[59]....
        /*0128*/ 	.word	0xffffffff


	//   ....[60]....
        /*012c*/ 	.word	0xffffffff


	//   ....[61]....
        /*0130*/ 	.word	0xffffffff


	//   ....[62]....
        /*0134*/ 	.word	0xffffffff


	//   ....[63]....
        /*0138*/ 	.word	0xffffffff


	//   ....[64]....
        /*013c*/ 	.word	0xffffffff


	//   ....[65]....
        /*0140*/ 	.word	0xffffffff


	//   ....[66]....
        /*0144*/ 	.word	0xffffffff


	//   ....[67]....
        /*0148*/ 	.word	0xffffffff


	//   ....[68]....
        /*014c*/ 	.word	0xffffffff


	//   ....[69]....
        /*0150*/ 	.word	0xffffffff


	//   ....[70]....
        /*0154*/ 	.word	0xffffffff


	//   ....[71]....
        /*0158*/ 	.word	0xffffffff


	//   ....[72]....
        /*015c*/ 	.word	0xffffffff


	//   ....[73]....
        /*0160*/ 	.word	0xffffffff


	//   ....[74]....
        /*0164*/ 	.word	0xffffffff


	//   ....[75]....
        /*0168*/ 	.word	0xffffffff


	//   ....[76]....
        /*016c*/ 	.word	0xffffffff


	//   ....[77]....
        /*0170*/ 	.word	0xffffffff


	//   ....[78]....
        /*0174*/ 	.word	0xffffffff


	//   ....[79]....
        /*0178*/ 	.word	0xffffffff


	//   ....[80]....
        /*017c*/ 	.word	0xffffffff


	//   ....[81]....
        /*0180*/ 	.word	0xffffffff


	//   ....[82]....
        /*0184*/ 	.word	0xffffffff


	//   ....[83]....
        /*0188*/ 	.word	0xffffffff


	//   ....[84]....
        /*018c*/ 	.word	0xffffffff


	//   ....[85]....
        /*0190*/ 	.word	0xffffffff


	//   ....[86]....
        /*0194*/ 	.word	0xffffffff


	//   ....[87]....
        /*0198*/ 	.word	0xffffffff


	//   ....[88]....
        /*019c*/ 	.word	0xffffffff


	//   ....[89]....
        /*01a0*/ 	.word	0xffffffff


	//   ....[90]....
        /*01a4*/ 	.word	0xffffffff


	//   ....[91]....
        /*01a8*/ 	.word	0xffffffff


	//   ....[92]....
        /*01ac*/ 	.word	0xffffffff


	//   ....[93]....
        /*01b0*/ 	.word	0xffffffff


	//   ....[94]....
        /*01b4*/ 	.word	0xffffffff


	//   ....[95]....
        /*01b8*/ 	.word	0xffffffff


	//   ....[96]....
        /*01bc*/ 	.word	0xffffffff


	//   ....[97]....
        /*01c0*/ 	.word	0xffffffff


	//   ....[98]....
        /*01c4*/ 	.word	0xffffffff


	//   ....[99]....
        /*01c8*/ 	.word	0xffffffff


	//   ....[100]....
        /*01cc*/ 	.word	0xffffffff


	//   ....[101]....
        /*01d0*/ 	.word	0xffffffff


	//   ....[102]....
        /*01d4*/ 	.word	0xffffffff


	//   ....[103]....
        /*01d8*/ 	.word	0xffffffff


	//   ....[104]....
        /*01dc*/ 	.word	0xffffffff


	//   ....[105]....
        /*01e0*/ 	.word	0xffffffff


	//   ....[106]....
        /*01e4*/ 	.word	0xffffffff


	//   ....[107]....
        /*01e8*/ 	.word	0xffffffff


	//   ....[108]....
        /*01ec*/ 	.word	0xffffffff


	//   ....[109]....
        /*01f0*/ 	.word	0xffffffff


	//   ....[110]....
        /*01f4*/ 	.word	0xffffffff


	//   ....[111]....
        /*01f8*/ 	.word	0xffffffff


	//   ....[112]....
        /*01fc*/ 	.word	0xffffffff


	//----- nvinfo : EIATTR_COOP_GROUP_INSTR_OFFSETS
	.align		4
.L_634:
        /*0200*/ 	.byte	0x04, 0x28
        /*0202*/ 	.short	(.L_636 - .L_635)


	//   ....[0]....
.L_635:
        /*0204*/ 	.word	0x00000090


	//   ....[1]....
        /*0208*/ 	.word	0x000028e0


	//   ....[2]....
        /*020c*/ 	.word	0x00002930


	//   ....[3]....
        /*0210*/ 	.word	0x00003100


	//   ....[4]....
        /*0214*/ 	.word	0x00003120


	//   ....[5]....
        /*0218*/ 	.word	0x00003870


	//   ....[6]....
        /*021c*/ 	.word	0x00003890


	//   ....[7]....
        /*0220*/ 	.word	0x00003fe0


	//   ....[8]....
        /*0224*/ 	.word	0x00003ff0


	//   ....[9]....
        /*0228*/ 	.word	0x00004810


	//   ....[10]....
        /*022c*/ 	.word	0x00004850


	//   ....[11]....
        /*0230*/ 	.word	0x00005600


	//   ....[12]....
        /*0234*/ 	.word	0x00005630


	//   ....[13]....
        /*0238*/ 	.word	0x00005dc0


	//   ....[14]....
        /*023c*/ 	.word	0x00005df0


	//   ....[15]....
        /*0240*/ 	.word	0x00006580


	//   ....[16]....
        /*0244*/ 	.word	0x000065a0


	//   ....[17]....
        /*0248*/ 	.word	0x00006d50


	//   ....[18]....
        /*024c*/ 	.word	0x00006d80


	//   ....[19]....
        /*0250*/ 	.word	0x00006e90


	//   ....[20]....
        /*0254*/ 	.word	0x00006ec0


	//   ....[21]....
        /*0258*/ 	.word	0x00006f90


	//   ....[22]....
        /*025c*/ 	.word	0x00006fc0


	//   ....[23]....
        /*0260*/ 	.word	0x00007090


	//   ....[24]....
        /*0264*/ 	.word	0x000070b0


	//   ....[25]....
        /*0268*/ 	.word	0x00007630


	//   ....[26]....
        /*026c*/ 	.word	0x00007650


	//   ....[27]....
        /*0270*/ 	.word	0x00007720


	//   ....[28]....
        /*0274*/ 	.word	0x00007750


	//   ....[29]....
        /*0278*/ 	.word	0x00007820


	//   ....[30]....
        /*027c*/ 	.word	0x00007850


	//   ....[31]....
        /*0280*/ 	.word	0x00007920


	//   ....[32]....
        /*0284*/ 	.word	0x00007950


	//   ....[33]....
        /*0288*/ 	.word	0x00008670


	//   ....[34]....
        /*028c*/ 	.word	0x000086b0


	//   ....[35]....
        /*0290*/ 	.word	0x000086f0


	//   ....[36]....
        /*0294*/ 	.word	0x00008730


	//   ....[37]....
        /*0298*/ 	.word	0x00008790


	//   ....[38]....
        /*029c*/ 	.word	0x000087d0


	//   ....[39]....
        /*02a0*/ 	.word	0x00008800


	//   ....[40]....
        /*02a4*/ 	.word	0x00008830


	//   ....[41]....
        /*02a8*/ 	.word	0x00008a30


	//   ....[42]....
        /*02ac*/ 	.word	0x00008a70


	//   ....[43]....
        /*02b0*/ 	.word	0x00008a80


	//   ....[44]....
        /*02b4*/ 	.word	0x00008b10


	//   ....[45]....
        /*02b8*/ 	.word	0x00008b20


	//   ....[46]....
        /*02bc*/ 	.word	0x00008c90


	//   ....[47]....
        /*02c0*/ 	.word	0x00008cc0


	//   ....[48]....
        /*02c4*/ 	.word	0x00008ce0


	//   ....[49]....
        /*02c8*/ 	.word	0x0000c7e0


	//   ....[50]....
        /*02cc*/ 	.word	0x0000c990


	//   ....[51]....
        /*02d0*/ 	.word	0x0000ca00


	//   ....[52]....
        /*02d4*/ 	.word	0x0000ca30


	//   ....[53]....
        /*02d8*/ 	.word	0x0000ca50


	//   ....[54]....
        /*02dc*/ 	.word	0x0000ca60


	//   ....[55]....
        /*02e0*/ 	.word	0x0000ca80


	//   ....[56]....
        /*02e4*/ 	.word	0x0000caa0


	//   ....[57]....
        /*02e8*/ 	.word	0x0000dbe0


	//   ....[58]....
        /*02ec*/ 	.word	0x0000dc00


	//   ....[59]....
        /*02f0*/ 	.word	0x0000dc10


	//   ....[60]....
        /*02f4*/ 	.word	0x0000dc20


	//   ....[61]....
        /*02f8*/ 	.word	0x0000dc30


	//   ....[62]....
        /*02fc*/ 	.word	0x0000dc40


	//   ....[63]....
        /*0300*/ 	.word	0x0000dc50


	//   ....[64]....
        /*0304*/ 	.word	0x0000dc70


	//   ....[65]....
        /*0308*/ 	.word	0x0000e8c0


	//   ....[66]....
        /*030c*/ 	.word	0x0000e960


	//   ....[67]....
        /*0310*/ 	.word	0x0000e970


	//   ....[68]....
        /*0314*/ 	.word	0x0000e9a0


	//   ....[69]....
        /*0318*/ 	.word	0x00010650


	//   ....[70]....
        /*031c*/ 	.word	0x00010660


	//   ....[71]....
        /*0320*/ 	.word	0x00010670


	//   ....[72]....
        /*0324*/ 	.word	0x00010680


	//   ....[73]....
        /*0328*/ 	.word	0x00010690


	//   ....[74]....
        /*032c*/ 	.word	0x000106a0


	//   ....[75]....
        /*0330*/ 	.word	0x000106b0


	//   ....[76]....
        /*0334*/ 	.word	0x000106e0


	//   ....[77]....
        /*0338*/ 	.word	0x00010a70


	//   ....[78]....
        /*033c*/ 	.word	0x00010a90


	//   ....[79]....
        /*0340*/ 	.word	0x00010aa0


	//   ....[80]....
        /*0344*/ 	.word	0x00010ac0


	//   ....[81]....
        /*0348*/ 	.word	0x00010ae0


	//   ....[82]....
        /*034c*/ 	.word	0x00010b10


	//   ....[83]....
        /*0350*/ 	.word	0x00010b80


	//   ....[84]....
        /*0354*/ 	.word	0x00010bb0


	//   ....[85]....
        /*0358*/ 	.word	0x00011c30


	//   ....[86]....
        /*035c*/ 	.word	0x00011c50


	//   ....[87]....
        /*0360*/ 	.word	0x00011c80


	//   ....[88]....
        /*0364*/ 	.word	0x00011c90


	//   ....[89]....
        /*0368*/ 	.word	0x00013b40


	//   ....[90]....
        /*036c*/ 	.word	0x00013b70


	//   ....[91]....
        /*0370*/ 	.word	0x00013bc0


	//   ....[92]....
        /*0374*/ 	.word	0x00013bd0


	//   ....[93]....
        /*0378*/ 	.word	0x00014e80


	//   ....[94]....
        /*037c*/ 	.word	0x00014ec0


	//   ....[95]....
        /*0380*/ 	.word	0x00014f00


	//   ....[96]....
        /*0384*/ 	.word	0x00014f40


	//   ....[97]....
        /*0388*/ 	.word	0x000150f0


	//   ....[98]....
        /*038c*/ 	.word	0x00015100


	//   ....[99]....
        /*0390*/ 	.word	0x000151f0


	//   ....[100]....
        /*0394*/ 	.word	0x00015220


	//   ....[101]....
        /*0398*/ 	.word	0x000152f0


	//   ....[102]....
        /*039c*/ 	.word	0x00015320


	//   ....[103]....
        /*03a0*/ 	.word	0x000153f0


	//   ....[104]....
        /*03a4*/ 	.word	0x00015410


	//   ....[105]....
        /*03a8*/ 	.word	0x00015cc0


	//   ....[106]....
        /*03ac*/ 	.word	0x00015cd0


	//   ....[107]....
        /*03b0*/ 	.word	0x00015da0


	//   ....[108]....
        /*03b4*/ 	.word	0x00015dd0


	//   ....[109]....
        /*03b8*/ 	.word	0x00015ea0


	//   ....[110]....
        /*03bc*/ 	.word	0x00015ed0


	//   ....[111]....
        /*03c0*/ 	.word	0x00015fa0


	//   ....[112]....
        /*03c4*/ 	.word	0x00015fc0


	//----- nvinfo : EIATTR_EXIT_INSTR_OFFSETS
	.align		4
.L_636:
        /*03c8*/ 	.byte	0x04, 0x1c
        /*03ca*/ 	.short	(.L_638 - .L_637)


	//   ....[0]....
.L_637:
        /*03cc*/ 	.word	0x00000440


	//   ....[1]....
        /*03d0*/ 	.word	0x00015420


	//   ....[2]....
        /*03d4*/ 	.word	0x00015470


	//   ....[3]....
        /*03d8*/ 	.word	0x000154d0


	//   ....[4]....
        /*03dc*/ 	.word	0x00015fd0


	//   ....[5]....
        /*03e0*/ 	.word	0x00016020


	//   ....[6]....
        /*03e4*/ 	.word	0x00016080


	//----- nvinfo : EIATTR_CTAIDZ_USED
	.align		4
.L_638:
        /*03e8*/ 	.byte	0x01, 0x04
	.zero		2


	//----- nvinfo : EIATTR_MAX_THREADS
	.align		4
        /*03ec*/ 	.byte	0x04, 0x05
        /*03ee*/ 	.short	(.L_640 - .L_639)
.L_639:
        /*03f0*/ 	.word	0x00000100
        /*03f4*/ 	.word	0x00000001
        /*03f8*/ 	.word	0x00000001


	//----- nvinfo : EIATTR_CRS_STACK_SIZE
	.align		4
.L_640:
        /*03fc*/ 	.byte	0x04, 0x1e
        /*03fe*/ 	.short	(.L_642 - .L_641)
.L_641:
        /*0400*/ 	.word	0x00000000
.L_642:


//--------------------- .nv.info._ZN7cutlass13device_kernelIN5flash19enable_sm80_to_sm89INS1_16FlashAttnFwdSm80INS1_25CollectiveMainloopFwdSm80ILi8ELi1ELb1EN4cute5tupleIJNS5_1CILi128EEENS7_ILi96EEES8_EEELi128ENS_6half_tEfNS_4arch4Sm80ELb0ELb1ELb0ELb0ELb1ELb0ELb1ELb0EEENS1_21CollectiveEpilogueFwdINS6_IJS8_S8_S9_EEENS6_IJNS7_ILi1EEESH_SH_EEESB_SD_Li256ELb0ELb1ELb0ELb0EEENS1_19SingleTileSchedulerILb0ELb0ELb1ELi128EEEEEEEEEvNT_6ParamsE --------------------------
	.section	.nv.info._ZN7cutlass13device_kernelIN5flash19enable_sm80_to_sm89INS1_16FlashAttnFwdSm80INS1_25CollectiveMainloopFwdSm80ILi8ELi1ELb1EN4cute5tupleIJNS5_1CILi128EEENS7_ILi96EEES8_EEELi128ENS_6half_tEfNS_4arch4Sm80ELb0ELb1ELb0ELb0ELb1ELb0ELb1ELb0EEENS1_21CollectiveEpilogueFwdINS6_IJS8_S8_S9_EEENS6_IJNS7_ILi1EEESH_SH_EEESB_SD_Li256ELb0ELb1ELb0ELb0EEENS1_19SingleTileSchedulerILb0ELb0ELb1ELi128EEEEEEEEEvNT_6ParamsE,"",@"SHT_CUDA_INFO"
	.sectionflags	@""
	.align	4


	//----- nvinfo : EIATTR_CUDA_API_VERSION
	.align		4
        /*0000*/ 	.byte	0x04, 0x37
        /*0002*/ 	.short	(.L_644 - .L_643)
.L_643:
        /*0004*/ 	.word	0x00000082


	//----- nvinfo : EIATTR_SW2861232_WAR
	.align		4
.L_644:
        /*0008*/ 	.byte	0x01, 0x35
	.zero		2


	//----- nvinfo : EIATTR_PARAM_CBANK
	.align		4
        /*000c*/ 	.byte	0x04, 0x0a
        /*000e*/ 	.short	(.L_646 - .L_645)
	.align		4
.L_645:
        /*0010*/ 	.word	index@(.nv.constant0._ZN7cutlass13device_kernelIN5flash19enable_sm80_to_sm89INS1_16FlashAttnFwdSm80INS1_25CollectiveMainloopFwdSm80ILi8ELi1ELb1EN4cute5tupleIJNS5_1CILi128EEENS7_ILi96EEES8_EEELi128ENS_6half_tEfNS_4arch4Sm80ELb0ELb1ELb0ELb0ELb1ELb0ELb1ELb0EEENS1_21CollectiveEpilogueFwdINS6_IJS8_S8_S9_EEENS6_IJNS7_ILi1EEESH_SH_EEESB_SD_Li256ELb0ELb1ELb0ELb0EEENS1_19SingleTileSchedulerILb0ELb0ELb1ELi128EEEEEEEEEvNT_6ParamsE)
        /*0014*/ 	.short	0x0160
        /*0016*/ 	.short	0x0418


	//----- nvinfo : EIATTR_CBANK_PARAM_SIZE
	.align		4
.L_646:
        /*0018*/ 	.byte	0x03, 0x19
        /*001a*/ 	.short	0x0418


	//----- nvinfo : EIATTR_KPARAM_INFO
	.align		4
        /*001c*/ 	.byte	0x04, 0x17
        /*001e*/ 	.short	(.L_648 - .L_647)
.L_647:
        /*0020*/ 	.word	0x00000000
        /*0024*/ 	.short	0x0000
        /*0026*/ 	.short	0x0000
        /*0028*/ 	.byte	0x00, 0xf0, 0x61, 0x10


	//----- nvinfo : EIATTR_MAXREG_COUNT
	.align		4
.L_648:
        /*002c*/ 	.byte	0x03, 0x1b
        /*002e*/ 	.short	0x00ff


	//----- nvinfo : EIATTR_NUM_BARRIERS
	.align		4
        /*0030*/ 	.byte	0x02, 0x4c
        /*0032*/ 	.byte	0x02
	.zero		1


	//----- nvinfo : EIATTR_MERCURY_ISA_VERSION
	.align		4
        /*0034*/ 	.byte	0x03, 0x5f
        /*0036*/ 	.short	0x0000


	//----- nvinfo : EIATTR_COOP_GROUP_MASK_REGIDS
	.align		4
        /*0038*/ 	.byte	0x04, 0x29
        /*003a*/ 	.short	(.L_650 - .L_649)


	//   ....[0]....
.L_649:
        /*003c*/ 	.word	0xffffffff


	//   ....[1]....
        /*0040*/ 	.word	0xffffffff


	//   ....[2]....
        /*0044*/ 	.word	0xffffffff


	//   ....[3]....
        /*0048*/ 	.word	0xffffffff


	//   ....[4]....
        /*004c*/ 	.word	0xffffffff


	//   ....[5]....
        /*0050*/ 	.word	0xffffffff


	//   ....[6]....
        /*0054*/ 	.word	0xffffffff


	//   ....[7]....
        /*0058*/ 	.word	0xffffffff


	//   ....[8]....
        /*005c*/ 	.word	0xffffffff


	//   ....[9]....
        /*0060*/ 	.word	0xffffffff


	//   ....[10]....
        /*0064*/ 	.word	0xffffffff


	//   ....[11]....
        /*0068*/ 	.word	0xffffffff


	//   ....[12]....
        /*006c*/ 	.word	0xffffffff


	//   ....[13]....
        /*0070*/ 	.word	0xffffffff


	//   ....[14]....
        /*0074*/ 	.word	0xffffffff


	//   ....[15]....
        /*0078*/ 	.word	0xffffffff


	//   ....[16]....
        /*007c*/ 	.word	0xffffffff


	//   ....[17]....
        /*0080*/ 	.word	0xffffffff


	//   ....[18]....
        /*0084*/ 	.word	0xffffffff


	//   ....[19]....
        /*0088*/ 	.word	0xffffffff


	//   ....[20]....
        /*008c*/ 	.word	0xffffffff


	//   ....[21]....
        /*0090*/ 	.word	0xffffffff


	//   ....[22]....
        /*0094*/ 	.word	0xffffffff


	//   ....[23]....
        /*0098*/ 	.word	0xffffffff


	//   ....[24]....
        /*009c*/ 	.word	0xffffffff


	//   ....[25]....
        /*00a0*/ 	.word	0xffffffff


	//   ....[26]....
        /*00a4*/ 	.word	0xffffffff


	//   ....[27]....
        /*00a8*/ 	.word	0xffffffff


	//   ....[28]....
        /*00ac*/ 	.word	0xffffffff


	//   ....[29]....
        /*00b0*/ 	.word	0xffffffff


	//   ....[30]....
        /*00b4*/ 	.word	0xffffffff


	//   ....[31]....
        /*00b8*/ 	.word	0xffffffff


	//   ....[32]....
        /*00bc*/ 	.word	0xffffffff


	//   ....[33]....
        /*00c0*/ 	.word	0xffffffff


	//   ....[34]....
        /*00c4*/ 	.word	0xffffffff


	//   ....[35]....
        /*00c8*/ 	.word	0xffffffff


	//   ....[36]....
        /*00cc*/ 	.word	0xffffffff


	//   ....[37]....
        /*00d0*/ 	.word	0xffffffff


	//   ....[38]....
        /*00d4*/ 	.word	0xffffffff


	//   ....[39]....
        /*00d8*/ 	.word	0xffffffff


	//   ....[40]....
        /*00dc*/ 	.word	0xffffffff


	//   ....[41]....
        /*00e0*/ 	.word	0xffffffff


	//   ....[42]....
        /*00e4*/ 	.word	0xffffffff


	//   ....[43]....
        /*00e8*/ 	.word	0xffffffff


	//   ....[44]....
        /*00ec*/ 	.word	0xffffffff


	//   ....[45]....
        /*00f0*/ 	.word	0xffffffff


	//   ....[46]....
        /*00f4*/ 	.word	0xffffffff


	//   ....[47]....
        /*00f8*/ 	.word	0xffffffff


	//   ....[48]....
        /*00fc*/ 	.word	0xffffffff


	//   ....[49]....
        /*0100*/ 	.word	0xffffffff


	//   ....[50]....
        /*0104*/ 	.word	0xffffffff


	//   ....[51]....
        /*0108*/ 	.word	0xffffffff


	//   ....[52]....
        /*010c*/ 	.word	0xffffffff


	//   ....[53]....
        /*0110*/ 	.word	0xffffffff


	//   ....[54]....
        /*0114*/ 	.word	0xffffffff


	//   ....[55]....
        /*0118*/ 	.word	0xffffffff


	//   ....[56]....
        /*011c*/ 	.word	0xffffffff


	//   ....[57]....
        /*0120*/ 	.word	0xffffffff


	//   ....[58]....
        /*0124*/ 	.word	0xffffffff


	//   ....[59]....
        /*0128*/ 	.word	0xffffffff


	//   ....[60]....
        /*012c*/ 	.word	0xffffffff


	//   ....[61]....
        /*0130*/ 	.word	0xffffffff


	//   ....[62]....
        /*0134*/ 	.word	0xffffffff


	//   ....[63]....
        /*0138*/ 	.word	0xffffffff


	//   ....[64]....
        /*013c*/ 	.word	0xffffffff


	//   ....[65]....
        /*0140*/ 	.word	0xffffffff


	//   ....[66]....
        /*0144*/ 	.word	0xffffffff


	//   ....[67]....
        /*0148*/ 	.word	0xffffffff


	//   ....[68]....
        /*014c*/ 	.word	0xffffffff


	//   ....[69]....
        /*0150*/ 	.word	0xffffffff


	//   ....[70]....
        /*0154*/ 	.word	0xffffffff


	//   ....[71]....
        /*0158*/ 	.word	0xffffffff


	//   ....[72]....
        /*015c*/ 	.word	0xffffffff


	//   ....[73]....
        /*0160*/ 	.word	0xffffffff


	//   ....[74]....
        /*0164*/ 	.word	0xffffffff


	//   ....[75]....
        /*0168*/ 	.word	0xffffffff


	//   ....[76]....
        /*016c*/ 	.word	0xffffffff


	//   ....[77]....
        /*0170*/ 	.word	0xffffffff


	//   ....[78]....
        /*0174*/ 	.word	0xffffffff


	//   ....[79]....
        /*0178*/ 	.word	0xffffffff


	//   ....[80]....
        /*017c*/ 	.word	0xffffffff


	//   ....[81]....
        /*0180*/ 	.word	0xffffffff


	//   ....[82]....
        /*0184*/ 	.word	0xffffffff


	//   ....[83]....
        /*0188*/ 	.word	0xffffffff


	//   ....[84]....
        /*018c*/ 	.word	0xffffffff


	//   ....[85]....
        /*0190*/ 	.word	0xffffffff


	//   ....[86]....
        /*0194*/ 	.word	0xffffffff


	//   ....[87]....
        /*0198*/ 	.word	0xffffffff


	//   ....[88]....
        /*019c*/ 	.word	0xffffffff


	//   ....[89]....
        /*01a0*/ 	.word	0xffffffff


	//   ....[90]....
        /*01a4*/ 	.word	0xffffffff


	//   ....[91]....
        /*01a8*/ 	.word	0xffffffff


	//   ....[92]....
        /*01ac*/ 	.word	0xffffffff


	//   ....[93]....
        /*01b0*/ 	.word	0xffffffff


	//   ....[94]....
        /*01b4*/ 	.word	0xffffffff


	//   ....[95]....
        /*01b8*/ 	.word	0xffffffff


	//   ....[96]....
        /*01bc*/ 	.word	0xffffffff


	//   ....[97]....
        /*01c0*/ 	.word	0xffffffff


	//   ....[98]....
        /*01c4*/ 	.word	0xffffffff


	//   ....[99]....
        /*01c8*/ 	.word	0xffffffff


	//   ....[100]....
        /*01cc*/ 	.word	0xffffffff


	//   ....[101]....
        /*01d0*/ 	.word	0xffffffff


	//   ....[102]....
        /*01d4*/ 	.word	0xffffffff


	//   ....[103]....
        /*01d8*/ 	.word	0xffffffff


	//   ....[104]....
        /*01dc*/ 	.word	0xffffffff


	//   ....[105]....
        /*01e0*/ 	.word	0xffffffff


	//   ....[106]....
        /*01e4*/ 	.word	0xffffffff


	//   ....[107]....
        /*01e8*/ 	.word	0xffffffff


	//----- nvinfo : EIATTR_COOP_GROUP_INSTR_OFFSETS
	.align		4
.L_650:
        /*01ec*/ 	.byte	0x04, 0x28
        /*01ee*/ 	.short	(.L_652 - .L_651)


	//   ....[0]....
.L_651:
        /*01f0*/ 	.word	0x00000fd0


	//   ....[1]....
        /*01f4*/ 	.word	0x00001010


	//   ....[2]....
        /*01f8*/ 	.word	0x00001050


	//   ....[3]....
        /*01fc*/ 	.word	0x00001090


	//   ....[4]....
        /*0200*/ 	.word	0x000010c0


	//   ....[5]....
        /*0204*/ 	.word	0x00001140


	//   ....[6]....
        /*0208*/ 	.word	0x000012d0


	//   ....[7]....
        /*020c*/ 	.word	0x00001300


	//   ....[8]....
        /*0210*/ 	.word	0x00001520


	//   ....[9]....
        /*0214*/ 	.word	0x00001550


	//   ....[10]....
        /*0218*/ 	.word	0x00001570


	//   ....[11]....
        /*021c*/ 	.word	0x00001590


	//   ....[12]....
        /*0220*/ 	.word	0x000015a0


	//   ....[13]....
        /*0224*/ 	.word	0x000015b0


	//   ....[14]....
        /*0228*/ 	.word	0x00001b40


	//   ....[15]....
        /*022c*/ 	.word	0x00001b60


	//   ....[16]....
        /*0230*/ 	.word	0x00001b80


	//   ....[17]....
        /*0234*/ 	.word	0x00001b90


	//   ....[18]....
        /*0238*/ 	.word	0x00001bb0


	//   ....[19]....
        /*023c*/ 	.word	0x00001bc0


	//   ....[20]....
        /*0240*/ 	.word	0x00002860


	//   ....[21]....
        /*0244*/ 	.word	0x00002880


	//   ....[22]....
        /*0248*/ 	.word	0x00002890


	//   ....[23]....
        /*024c*/ 	.word	0x000028a0


	//   ....[24]....
        /*0250*/ 	.word	0x000028b0


	//   ....[25]....
        /*0254*/ 	.word	0x000028c0


	//   ....[26]....
        /*0258*/ 	.word	0x00002c20


	//   ....[27]....
        /*025c*/ 	.word	0x00002e30


	//   ....[28]....
        /*0260*/ 	.word	0x00004330


	//   ....[29]....
        /*0264*/ 	.word	0x00004490


	//   ....[30]....
        /*0268*/ 	.word	0x000044a0


	//   ....[31]....
        /*026c*/ 	.word	0x000044f0


	//   ....[32]....
        /*0270*/ 	.word	0x00005c60


	//   ....[33]....
        /*0274*/ 	.word	0x00005c80


	//   ....[34]....
        /*0278*/ 	.word	0x00005ca0


	//   ....[35]....
        /*027c*/ 	.word	0x00005cb0


	//   ....[36]....
        /*0280*/ 	.word	0x00005cc0


	//   ....[37]....
        /*0284*/ 	.word	0x00005cd0


	//   ....[38]....
        /*0288*/ 	.word	0x00006840


	//   ....[39]....
        /*028c*/ 	.word	0x00006860


	//   ....[40]....
        /*0290*/ 	.word	0x00006880


	//   ....[41]....
        /*0294*/ 	.word	0x00006890


	//   ....[42]....
        /*0298*/ 	.word	0x000068a0


	//   ....[43]....
        /*029c*/ 	.word	0x000068b0


	//   ....[44]....
        /*02a0*/ 	.word	0x00006a90


	//   ....[45]....
        /*02a4*/ 	.word	0x00006d60


	//   ....[46]....
        /*02a8*/ 	.word	0x00007db0


	//   ....[47]....
        /*02ac*/ 	.word	0x00007f20


	//   ....[48]....
        /*02b0*/ 	.word	0x000080d0


	//   ....[49]....
        /*02b4*/ 	.word	0x000081d0


	//   ....[50]....
        /*02b8*/ 	.word	0x00009ea0


	//   ....[51]....
        /*02bc*/ 	.word	0x00009ec0


	//   ....[52]....
        /*02c0*/ 	.word	0x00009ee0


	//   ....[53]....
        /*02c4*/ 	.word	0x00009ef0


	//   ....[54]....
        /*02c8*/ 	.word	0x00009f00


	//   ....[55]....
        /*02cc*/ 	.word	0x00009f10


	//   ....[56]....
        /*02d0*/ 	.word	0x0000aa80


	//   ....[57]....
        /*02d4*/ 	.word	0x0000aaa0


	//   ....[58]....
        /*02d8*/ 	.word	0x0000aac0


	//   ....[59]....
        /*02dc*/ 	.word	0x0000aad0


	//   ....[60]....
        /*02e0*/ 	.word	0x0000aae0


	//   ....[61]....
        /*02e4*/ 	.word	0x0000aaf0


	//   ....[62]....
        /*02e8*/ 	.word	0x0000af60


	//   ....[63]....
        /*02ec*/ 	.word	0x0000af80


	//   ....[64]....
        /*02f0*/ 	.word	0x0000afc0


	//   ....[65]....
        /*02f4*/ 	.word	0x0000afd0


	//   ....[66]....
        /*02f8*/ 	.word	0x0000cad0


	//   ....[67]....
        /*02fc*/ 	.word	0x0000cb10


	//   ....[68]....
        /*0300*/ 	.word	0x0000cb30


	//   ....[69]....
        /*0304*/ 	.word	0x0000cb50


	//   ....[70]....
        /*0308*/ 	.word	0x0000cb70


	//   ....[71]....
        /*030c*/ 	.word	0x0000cbc0


	//   ....[72]....
        /*0310*/ 	.word	0x0000d650


	//   ....[73]....
        /*0314*/ 	.word	0x0000d660


	//   ....[74]....
        /*0318*/ 	.word	0x0000d670


	//   ....[75]....
        /*031c*/ 	.word	0x0000d680


	//   ....[76]....
        /*0320*/ 	.word	0x0000d690


	//   ....[77]....
        /*0324*/ 	.word	0x0000d6a0


	//   ....[78]....
        /*0328*/ 	.word	0x0000d8b0


	//   ....[79]....
        /*032c*/ 	.word	0x0000dca0


	//   ....[80]....
        /*0330*/ 	.word	0x0000ea60


	//   ....[81]....
        /*0334*/ 	.word	0x0000ecc0


	//   ....[82]....
        /*0338*/ 	.word	0x0000ee60


	//   ....[83]....
        /*033c*/ 	.word	0x0000ef80


	//   ....[84]....
        /*0340*/ 	.word	0x00010750


	//   ....[85]....
        /*0344*/ 	.word	0x00010780


	//   ....[86]....
        /*0348*/ 	.word	0x000107c0


	//   ....[87]....
        /*034c*/ 	.word	0x000107d0


	//   ....[88]....
        /*0350*/ 	.word	0x00011950


	//   ....[89]....
        /*0354*/ 	.word	0x00011960


	//   ....[90]....
        /*0358*/ 	.word	0x00011980


	//   ....[91]....
        /*035c*/ 	.word	0x000119a0


	//   ....[92]....
        /*0360*/ 	.word	0x000119c0


	//   ....[93]....
        /*0364*/ 	.word	0x000119e0


	//   ....[94]....
        /*0368*/ 	.word	0x00011b60


	//   ....[95]....
        /*036c*/ 	.word	0x00011b90


	//   ....[96]....
        /*0370*/ 	.word	0x00011c60


	//   ....[97]....
        /*0374*/ 	.word	0x00011c90


	//   ....[98]....
        /*0378*/ 	.word	0x00011d60


	//   ....[99]....
        /*037c*/ 	.word	0x00011d80


	//   ....[100]....
        /*0380*/ 	.word	0x000123b0


	//   ....[101]....
        /*0384*/ 	.word	0x000123e0


	//   ....[102]....
        /*0388*/ 	.word	0x000124b0


	//   ....[103]....
        /*038c*/ 	.word	0x000124e0


	//   ....[104]....
        /*0390*/ 	.word	0x000125b0


	//   ....[105]....
        /*0394*/ 	.word	0x000125e0


	//   ....[106]....
        /*0398*/ 	.word	0x000126b0


	//   ....[107]....
        /*039c*/ 	.word	0x000126d0


	//----- nvinfo : EIATTR_EXIT_INSTR_OFFSETS
	.align		4
.L_652:
        /*03a0*/ 	.byte	0x04, 0x1c
        /*03a2*/ 	.short	(.L_654 - .L_653)


	//   ....[0]....
.L_653:
        /*03a4*/ 	.word	0x00000030


	//   ....[1]....
        /*03a8*/ 	.word	0x00011d90


	//   ....[2]....
        /*03ac*/ 	.word	0x00011de0


	//   ....[3]....
        /*03b0*/ 	.word	0x00011e40


	//   ....[4]....
        /*03b4*/ 	.word	0x000126e0


	//   ....[5]....
        /*03b8*/ 	.word	0x00012730


	//   ....[6]....
        /*03bc*/ 	.word	0x00012790


	//----- nvinfo : EIATTR_CTAIDZ_USED
	.align		4
.L_654:
        /*03c0*/ 	.byte	0x01, 0x04
	.zero		2


	//----- nvinfo : EIATTR_MAX_THREADS
	.align		4
        /*03c4*/ 	.byte	0x04, 0x05
        /*03c6*/ 	.short	(.L_656 - .L_655)
.L_655:
        /*03c8*/ 	.word	0x00000100
        /*03cc*/ 	.word	0x00000001
        /*03d0*/ 	.word	0x00000001


	//----- nvinfo : EIATTR_CRS_STACK_SIZE
	.align		4
.L_656:
        /*03d4*/ 	.byte	0x04, 0x1e
        /*03d6*/ 	.short	(.L_658 - .L_657)
.L_657:
        /*03d8*/ 	.word	0x00000000
.L_658:


//--------------------- .nv.info._ZN7cutlass13device_kernelIN5flash19enable_sm80_to_sm89INS1_16FlashAttnFwdSm80INS1_25CollectiveMainloopFwdSm80ILi8ELi1ELb1EN4cute5tupleIJNS5_1CILi128EEENS7_ILi96EEES8_EEELi128ENS_6half_tEfNS_4arch4Sm80ELb0ELb1ELb0ELb1ELb1ELb0ELb1ELb0EEENS1_21CollectiveEpilogueFwdINS6_IJS8_S8_S9_EEENS6_IJNS7_ILi1EEESH_SH_EEESB_SD_Li256ELb1ELb1ELb0ELb0EEENS1_19SingleTileSchedulerILb1ELb0ELb1ELi128EEEEEEEEEvNT_6ParamsE --------------------------
	.section	.nv.info._ZN7cutlass13device_kernelIN5flash19enable_sm80_to_sm89INS1_16FlashAttnFwdSm80INS1_25CollectiveMainloopFwdSm80ILi8ELi1ELb1EN4cute5tupleIJNS5_1CILi128EEENS7_ILi96EEES8_EEELi128ENS_6half_tEfNS_4arch4Sm80ELb0ELb1ELb0ELb1ELb1ELb0ELb1ELb0EEENS1_21CollectiveEpilogueFwdINS6_IJS8_S8_S9_EEENS6_IJNS7_ILi1EEESH_SH_EEESB_SD_Li256ELb1ELb1ELb0ELb0EEENS1_19SingleTileSchedulerILb1ELb0ELb1ELi128EEEEEEEEEvNT_6ParamsE,"",@"SHT_CUDA_INFO"
	.sectionflags	@""
	.align	4


	//----- nvinfo : EIATTR_CUDA_API_VERSION
	.align		4
        /*0000*/ 	.byte	0x04, 0x37
        /*0002*/ 	.short	(.L_660 - .L_659)
.L_659:
        /*0004*/ 	.word	0x00000082


	//----- nvinfo : EIATTR_SW2861232_WAR
	.align		4
.L_660:
        /*0008*/ 	.byte	0x01, 0x35
	.zero		2


	//----- nvinfo : EIATTR_PARAM_CBANK
	.align		4
        /*000c*/ 	.byte	0x04, 0x0a
        /*000e*/ 	.short	(.L_662 - .L_661)
	.align		4
.L_661:
        /*0010*/ 	.word	index@(.nv.constant0._ZN7cutlass13device_kernelIN5flash19enable_sm80_to_sm89INS1_16FlashAttnFwdSm80INS1_25CollectiveMainloopFwdSm80ILi8ELi1ELb1EN4cute5tupleIJNS5_1CILi128EEENS7_ILi96EEES8_EEELi128ENS_6half_tEfNS_4arch4Sm80ELb0ELb1ELb0ELb1ELb1ELb0ELb1ELb0EEENS1_21CollectiveEpilogueFwdINS6_IJS8_S8_S9_EEENS6_IJNS7_ILi1EEESH_SH_EEESB_SD_Li256ELb1ELb1ELb0ELb0EEENS1_19SingleTileSchedulerILb1ELb0ELb1ELi128EEEEEEEEEvNT_6ParamsE)
        /*0014*/ 	.short	0x0160
        /*0016*/ 	.short	0x0418


	//----- nvinfo : EIATTR_CBANK_PARAM_SIZE
	.align		4
.L_662:
        /*0018*/ 	.byte	0x03, 0x19
        /*001a*/ 	.short	0x0418


	//----- nvinfo : EIATTR_KPARAM_INFO
	.align		4
        /*001c*/ 	.byte	0x04, 0x17
        /*001e*/ 	.short	(.L_664 - .L_663)
.L_663:
        /*0020*/ 	.word	0x00000000
        /*0024*/ 	.short	0x0000
        /*0026*/ 	.short	0x0000
        /*0028*/ 	.byte	0x00, 0xf0, 0x61, 0x10


	//----- nvinfo : EIATTR_MAXREG_COUNT
	.align		4
.L_664:
        /*002c*/ 	.byte	0x03, 0x1b
        /*002e*/ 	.short	0x00ff


	//----- nvinfo : EIATTR_NUM_BARRIERS
	.align		4
        /*0030*/ 	.byte	0x02, 0x4c
        /*0032*/ 	.byte	0x02
	.zero		1


	//----- nvinfo : EIATTR_MERCURY_ISA_VERSION
	.align		4
        /*0034*/ 	.byte	0x03, 0x5f
        /*0036*/ 	.short	0x0000


	//----- nvinfo : EIATTR_COOP_GROUP_MASK_REGIDS
	.align		4
        /*0038*/ 	.byte	0x04, 0x29
        /*003a*/ 	.short	(.L_666 - .L_665)


	//   ....[0]....
.L_665:
        /*003c*/ 	.word	0xffffffff


	//   ....[1]....
        /*0040*/ 	.word	0xffffffff


	//   ....[2]....
        /*0044*/ 	.word	0xffffffff


	//   ....[3]....
        /*0048*/ 	.word	0xffffffff


	//   ....[4]....
        /*004c*/ 	.word	0xffffffff


	//   ....[5]....
        /*0050*/ 	.word	0xffffffff


	//   ....[6]....
        /*0054*/ 	.word	0xffffffff


	//   ....[7]....
        /*0058*/ 	.word	0xffffffff


	//   ....[8]....
        /*005c*/ 	.word	0xffffffff


	//   ....[9]....
        /*0060*/ 	.word	0xffffffff


	//   ....[10]....
        /*0064*/ 	.word	0xffffffff


	//   ....[11]....
        /*0068*/ 	.word	0xffffffff


	//   ....[12]....
        /*006c*/ 	.word	0xffffffff


	//   ....[13]....
        /*0070*/ 	.word	0xffffffff


	//   ....[14]....
        /*0074*/ 	.word	0xffffffff


	//   ....[15]....
        /*0078*/ 	.word	0xffffffff


	//   ....[16]....
        /*007c*/ 	.word	0xffffffff


	//   ....[17]....
        /*0080*/ 	.word	0xffffffff


	//   ....[18]....
        /*0084*/ 	.word	0xffffffff


	//   ....[19]....
        /*0088*/ 	.word	0xffffffff


	//   ....[20]....
        /*008c*/ 	.word	0xffffffff


	//   ....[21]....
        /*0090*/ 	.word	0xffffffff


	//   ....[22]....
        /*0094*/ 	.word	0xffffffff


	//   ....[23]....
        /*0098*/ 	.word	0xffffffff


	//   ....[24]....
        /*009c*/ 	.word	0xffffffff


	//   ....[25]....
        /*00a0*/ 	.word	0xffffffff


	//   ....[26]....
        /*00a4*/ 	.word	0xffffffff


	//   ....[27]....
        /*00a8*/ 	.word	0xffffffff


	//   ....[28]....
        /*00ac*/ 	.word	0xffffffff


	//   ....[29]....
        /*00b0*/ 	.word	0xffffffff


	//   ....[30]....
        /*00b4*/ 	.word	0xffffffff


	//   ....[31]....
        /*00b8*/ 	.word	0xffffffff


	//   ....[32]....
        /*00bc*/ 	.word	0xffffffff


	//   ....[33]....
        /*00c0*/ 	.word	0xffffffff


	//   ....[34]....
        /*00c4*/ 	.word	0xffffffff


	//   ....[35]....
        /*00c8*/ 	.word	0xffffffff


	//   ....[36]....
        /*00cc*/ 	.word	0xffffffff


	//   ....[37]....
        /*00d0*/ 	.word	0xffffffff


	//   ....[38]....
        /*00d4*/ 	.word	0xffffffff


	//   ....[39]....
        /*00d8*/ 	.word	0xffffffff


	//   ....[40]....
        /*00dc*/ 	.word	0xffffffff


	//   ....[41]....
        /*00e0*/ 	.word	0xffffffff


	//   ....[42]....
        /*00e4*/ 	.word	0xffffffff


	//   ....[43]....
        /*00e8*/ 	.word	0xffffffff


	//   ....[44]....
        /*00ec*/ 	.word	0xffffffff


	//   ....[45]....
        /*00f0*/ 	.word	0xffffffff


	//   ....[46]....
        /*00f4*/ 	.word	0xffffffff


	//   ....[47]....
        /*00f8*/ 	.word	0xffffffff


	//   ....[48]....
        /*00fc*/ 	.word	0xffffffff


	//   ....[49]....
        /*0100*/ 	.word	0xffffffff


	//   ....[50]....
        /*0104*/ 	.word	0xffffffff


	//   ....[51]....
        /*0108*/ 	.word	0xffffffff


	//   ....[52]....
        /*010c*/ 	.word	0xffffffff


	//   ....[53]....
        /*0110*/ 	.word	0xffffffff


	//   ....[54]....
        /*0114*/ 	.word	0xffffffff


	//   ....[55]....
        /*0118*/ 	.word	0xffffffff


	//   ....[56]....
        /*011c*/ 	.word	0xffffffff


	//   ....[57]....
        /*0120*/ 	.word	0xffffffff


	//   ....[58]....
        /*0124*/ 	.word	0xffffffff


	//   ....[59]....
        /*0128*/ 	.word	0xffffffff


	//   ....[60]....
        /*012c*/ 	.word	0xffffffff


	//   ....[61]....
        /*0130*/ 	.word	0xffffffff


	//   ....[62]....
        /*0134*/ 	.word	0xffffffff


	//   ....[63]....
        /*0138*/ 	.word	0xffffffff


	//   ....[64]....
        /*013c*/ 	.word	0xffffffff


	//   ....[65]....
        /*0140*/ 	.word	0xffffffff


	//   ....[66]....
        /*0144*/ 	.word	0xffffffff


	//   ....[67]....
        /*0148*/ 	.word	0xffffffff


	//   ....[68]....
        /*014c*/ 	.word	0xffffffff


	//   ....[69]....
        /*0150*/ 	.word	0xffffffff


	//   ....[70]....
        /*0154*/ 	.word	0xffffffff


	//   ....[71]....
        /*0158*/ 	.word	0xffffffff


	//   ....[72]....
        /*015c*/ 	.word	0xffffffff


	//   ....[73]....
        /*0160*/ 	.word	0xffffffff


	//   ....[74]....
        /*0164*/ 	.word	0xffffffff


	//   ....[75]....
        /*0168*/ 	.word	0xffffffff


	//   ....[76]....
        /*016c*/ 	.word	0xffffffff


	//   ....[77]....
        /*0170*/ 	.word	0xffffffff


	//   ....[78]....
        /*0174*/ 	.word	0xffffffff


	//   ....[79]....
        /*0178*/ 	.word	0xffffffff


	//   ....[80]....
        /*017c*/ 	.word	0xffffffff


	//   ....[81]....
        /*0180*/ 	.word	0xffffffff


	//   ....[82]....
        /*0184*/ 	.word	0xffffffff


	//   ....[83]....
        /*0188*/ 	.word	0xffffffff


	//   ....[84]....
        /*018c*/ 	.word	0xffffffff


	//   ....[85]....
        /*0190*/ 	.word	0xffffffff


	//   ....[86]....
        /*0194*/ 	.word	0xffffffff


	//   ....[87]....
        /*0198*/ 	.word	0xffffffff


	//   ....[88]....
        /*019c*/ 	.word	0xffffffff


	//   ....[89]....
        /*01a0*/ 	.word	0xffffffff


	//   ....[90]....
        /*01a4*/ 	.word	0xffffffff


	//   ....[91]....
        /*01a8*/ 	.word	0xffffffff


	//   ....[92]....
        /*01ac*/ 	.word	0xffffffff


	//   ....[93]....
        /*01b0*/ 	.word	0xffffffff


	//   ....[94]....
        /*01b4*/ 	.word	0xffffffff


	//   ....[95]....
        /*01b8*/ 	.word	0xffffffff


	//   ....[96]....
        /*01bc*/ 	.word	0xffffffff


	//   ....[97]....
        /*01c0*/ 	.word	0xffffffff


	//   ....[98]....
        /*01c4*/ 	.word	0xffffffff


	//   ....[99]....
        /*01c8*/ 	.word	0xffffffff


	//   ....[100]....
        /*01cc*/ 	.word	0xffffffff


	//   ....[101]....
        /*01d0*/ 	.word	0xffffffff


	//   ....[102]....
        /*01d4*/ 	.word	0xffffffff


	//   ....[103]....
        /*01d8*/ 	.word	0xffffffff


	//   ....[104]....
        /*01dc*/ 	.word	0xffffffff


	//   ....[105]....
        /*01e0*/ 	.word	0xffffffff


	//   ....[106]....
        /*01e4*/ 	.word	0xffffffff


	//   ....[107]....
        /*01e8*/ 	.word	0xffffffff


	//   ....[108]....
        /*01ec*/ 	.word	0xffffffff


	//----- nvinfo : EIATTR_COOP_GROUP_INSTR_OFFSETS
	.align		4
.L_666:
        /*01f0*/ 	.byte	0x04, 0x28
        /*01f2*/ 	.short	(.L_668 - .L_667)


	//   ....[0]....
.L_667:
        /*01f4*/ 	.word	0x00000080


	//   ....[1]....
        /*01f8*/ 	.word	0x000010c0


	//   ....[2]....
        /*01fc*/ 	.word	0x000010f0


	//   ....[3]....
        /*0200*/ 	.word	0x00001130


	//   ....[4]....
        /*0204*/ 	.word	0x00001170


	//   ....[5]....
        /*0208*/ 	.word	0x000011b0


	//   ....[6]....
        /*020c*/ 	.word	0x00001360


	//   ....[7]....
        /*0210*/ 	.word	0x000013a0


	//   ....[8]....
        /*0214*/ 	.word	0x000013d0


	//   ....[9]....
        /*0218*/ 	.word	0x000014e0


	//   ....[10]....
        /*021c*/ 	.word	0x00001500


	//   ....[11]....
        /*0220*/ 	.word	0x00001670


	//   ....[12]....
        /*0224*/ 	.word	0x00001690


	//   ....[13]....
        /*0228*/ 	.word	0x00001770


	//   ....[14]....
        /*022c*/ 	.word	0x000017e0


	//   ....[15]....
        /*0230*/ 	.word	0x00001810


	//   ....[16]....
        /*0234*/ 	.word	0x00001860


	//   ....[17]....
        /*0238*/ 	.word	0x00001870


	//   ....[18]....
        /*023c*/ 	.word	0x00001880


	//   ....[19]....
        /*0240*/ 	.word	0x00001890


	//   ....[20]....
        /*0244*/ 	.word	0x000018a0


	//   ....[21]....
        /*0248*/ 	.word	0x00002a50


	//   ....[22]....
        /*024c*/ 	.word	0x00002a70


	//   ....[23]....
        /*0250*/ 	.word	0x00002a80


	//   ....[24]....
        /*0254*/ 	.word	0x00002ac0


	//   ....[25]....
        /*0258*/ 	.word	0x00002ae0


	//   ....[26]....
        /*025c*/ 	.word	0x00002b00


	//   ....[27]....
        /*0260*/ 	.word	0x00002db0


	//   ....[28]....
        /*0264*/ 	.word	0x00002fb0


	//   ....[29]....
        /*0268*/ 	.word	0x00004020


	//   ....[30]....
        /*026c*/ 	.word	0x00004280


	//   ....[31]....
        /*0270*/ 	.word	0x00004290


	//   ....[32]....
        /*0274*/ 	.word	0x000042e0


	//   ....[33]....
        /*0278*/ 	.word	0x00005a20


	//   ....[34]....
        /*027c*/ 	.word	0x00005a30


	//   ....[35]....
        /*0280*/ 	.word	0x00005a40


	//   ....[36]....
        /*0284*/ 	.word	0x00005a50


	//   ....[37]....
        /*0288*/ 	.word	0x00005a60


	//   ....[38]....
        /*028c*/ 	.word	0x00005a70


	//   ....[39]....
        /*0290*/ 	.word	0x00006610


	//   ....[40]....
        /*0294*/ 	.word	0x00006620


	//   ....[41]....
        /*0298*/ 	.word	0x00006630


	//   ....[42]....
        /*029c*/ 	.word	0x00006640


	//   ....[43]....
        /*02a0*/ 	.word	0x00006650


	//   ....[44]....
        /*02a4*/ 	.word	0x00006660


	//   ....[45]....
        /*02a8*/ 	.word	0x00006800


	//   ....[46]....
        /*02ac*/ 	.word	0x00006b70


	//   ....[47]....
        /*02b0*/ 	.word	0x00007bd0


	//   ....[48]....
        /*02b4*/ 	.word	0x00007c60


	//   ....[49]....
        /*02b8*/ 	.word	0x00007c90


	//   ....[50]....
        /*02bc*/ 	.word	0x00007d00


	//   ....[51]....
        /*02c0*/ 	.word	0x00009a40


	//   ....[52]....
        /*02c4*/ 	.word	0x00009a50


	//   ....[53]....
        /*02c8*/ 	.word	0x00009a60


	//   ....[54]....
        /*02cc*/ 	.word	0x00009a70


	//   ....[55]....
        /*02d0*/ 	.word	0x00009a80


	//   ....[56]....
        /*02d4*/ 	.word	0x00009a90


	//   ....[57]....
        /*02d8*/ 	.word	0x0000a630


	//   ....[58]....
        /*02dc*/ 	.word	0x0000a640


	//   ....[59]....
        /*02e0*/ 	.word	0x0000a650


	//   ....[60]....
        /*02e4*/ 	.word	0x0000a660


	//   ....[61]....
        /*02e8*/ 	.word	0x0000a670


	//   ....[62]....
        /*02ec*/ 	.word	0x0000a680


	//   ....[63]....
        /*02f0*/ 	.word	0x0000ab20


	//   ....[64]....
        /*02f4*/ 	.word	0x0000ab50


	//   ....[65]....
        /*02f8*/ 	.word	0x0000ab80


	//   ....[66]....
        /*02fc*/ 	.word	0x0000ab90


	//   ....[67]....
        /*0300*/ 	.word	0x0000c600


	//   ....[68]....
        /*0304*/ 	.word	0x0000c620


	//   ....[69]....
        /*0308*/ 	.word	0x0000c640


	//   ....[70]....
        /*030c*/ 	.word	0x0000c650


	//   ....[71]....
        /*0310*/ 	.word	0x0000c670


	//   ....[72]....
        /*0314*/ 	.word	0x0000c6a0


	//   ....[73]....
        /*0318*/ 	.word	0x0000d200


	//   ....[74]....
        /*031c*/ 	.word	0x0000d210


	//   ....[75]....
        /*0320*/ 	.word	0x0000d220


	//   ....[76]....
        /*0324*/ 	.word	0x0000d230


	//   ....[77]....
        /*0328*/ 	.word	0x0000d240


	//   ....[78]....
        /*032c*/ 	.word	0x0000d250


	//   ....[79]....
        /*0330*/ 	.word	0x0000d3d0


	//   ....[80]....
        /*0334*/ 	.word	0x0000d8d0


	//   ....[81]....
        /*0338*/ 	.word	0x0000e780


	//   ....[82]....
        /*033c*/ 	.word	0x0000e810


	//   ....[83]....
        /*0340*/ 	.word	0x0000e830


	//   ....[84]....
        /*0344*/ 	.word	0x0000e8a0


	//   ....[85]....
        /*0348*/ 	.word	0x00010120


	//   ....[86]....
        /*034c*/ 	.word	0x00010150


	//   ....[87]....
        /*0350*/ 	.word	0x00010190


	//   ....[88]....
        /*0354*/ 	.word	0x000101a0


	//   ....[89]....
        /*0358*/ 	.word	0x000112d0


	//   ....[90]....
        /*035c*/ 	.word	0x00011310


	//   ....[91]....
        /*0360*/ 	.word	0x00011350


	//   ....[92]....
        /*0364*/ 	.word	0x00011390


	//   ....[93]....
        /*0368*/ 	.word	0x00011550


	//   ....[94]....
        /*036c*/ 	.word	0x00011560


	//   ....[95]....
        /*0370*/ 	.word	0x00011650


	//   ....[96]....
        /*0374*/ 	.word	0x00011680


	//   ....[97]....
        /*0378*/ 	.word	0x00011750


	//   ....[98]....
        /*037c*/ 	.word	0x00011780


	//   ....[99]....
        /*0380*/ 	.word	0x00011850


	//   ....[100]....
        /*0384*/ 	.word	0x00011870


	//   ....[101]....
        /*0388*/ 	.word	0x00011fc0


	//   ....[102]....
        /*038c*/ 	.word	0x00011fe0


	//   ....[103]....
        /*0390*/ 	.word	0x000120b0


	//   ....[104]....
        /*0394*/ 	.word	0x000120e0


	//   ....[105]....
        /*0398*/ 	.word	0x000121b0


	//   ....[106]....
        /*039c*/ 	.word	0x000121e0


	//   ....[107]....
        /*03a0*/ 	.word	0x000122b0


	//   ....[108]....
        /*03a4*/ 	.word	0x000122d0


	//----- nvinfo : EIATTR_EXIT_INSTR_OFFSETS
	.align		4
.L_668:
        /*03a8*/ 	.byte	0x04, 0x1c
        /*03aa*/ 	.short	(.L_670 - .L_669)


	//   ....[0]....
.L_669:
        /*03ac*/ 	.word	0x00000330


	//   ....[1]....
        /*03b0*/ 	.word	0x00011880


	//   ....[2]....
        /*03b4*/ 	.word	0x000118d0


	//   ....[3]....
        /*03b8*/ 	.word	0x00011930


	//   ....[4]....
        /*03bc*/ 	.word	0x000122e0


	//   ....[5]....
        /*03c0*/ 	.word	0x00012330


	//   ....[6]....
        /*03c4*/ 	.word	0x00012390


	//----- nvinfo : EIATTR_CTAIDZ_USED
	.align		4
.L_670:
        /*03c8*/ 	.byte	0x01, 0x04
	.zero		2


	//----- nvinfo : EIATTR_MAX_THREADS
	.align		4
        /*03cc*/ 	.byte	0x04, 0x05
        /*03ce*/ 	.short	(.L_672 - .L_671)
.L_671:
        /*03d0*/ 	.word	0x00000100
        /*03d4*/ 	.word	0x00000001
        /*03d8*/ 	.word	0x00000001


	//----- nvinfo : EIATTR_CRS_STACK_SIZE
	.align		4
.L_672:
        /*03dc*/ 	.byte	0x04, 0x1e
        /*03de*/ 	.short	(.L_674 - .L_673)
.L_673:
        /*03e0*/ 	.word	0x00000000
.L_674:


//--------------------- .nv.info._ZN7cutlass13device_kernelIN5flash19enable_sm80_to_sm89INS1_16FlashAttnFwdSm80INS1_25CollectiveMainloopFwdSm80ILi8ELi1ELb1EN4cute5tupleIJNS5_1CILi128EEENS7_ILi96EEES8_EEELi128ENS_6half_tEfNS_4arch4Sm80ELb0ELb1ELb0ELb1ELb1ELb1ELb1ELb0EEENS1_21CollectiveEpilogueFwdINS6_IJS8_S8_S9_EEENS6_IJNS7_ILi1EEESH_SH_EEESB_SD_Li256ELb1ELb1ELb0ELb0EEENS1_19SingleTileSchedulerILb1ELb0ELb1ELi128EEEEEEEEEvNT_6ParamsE --------------------------
	.section	.nv.info._ZN7cutlass13device_kernelIN5flash19enable_sm80_to_sm89INS1_16FlashAttnFwdSm80INS1_25CollectiveMainloopFwdSm80ILi8ELi1ELb1EN4cute5tupleIJNS5_1CILi128EEENS7_ILi96EEES8_EEELi128ENS_6half_tEfNS_4arch4Sm80ELb0ELb1ELb0ELb1ELb1ELb1ELb1ELb0EEENS1_21CollectiveEpilogueFwdINS6_IJS8_S8_S9_EEENS6_IJNS7_ILi1EEESH_SH_EEESB_SD_Li256ELb1ELb1ELb0ELb0EEENS1_19SingleTileSchedulerILb1ELb0ELb1ELi128EEEEEEEEEvNT_6ParamsE,"",@"SHT_CUDA_INFO"
	.sectionflags	@""
	.align	4


	//----- nvinfo : EIATTR_CUDA_API_VERSION
	.align		4
        /*0000*/ 	.byte	0x04, 0x37
        /*0002*/ 	.short	(.L_676 - .L_675)
.L_675:
        /*0004*/ 	.word	0x00000082


	//----- nvinfo : EIATTR_SW2861232_WAR
	.align		4
.L_676:
        /*0008*/ 	.byte	0x01, 0x35
	.zero		2


	//----- nvinfo : EIATTR_PARAM_CBANK
	.align		4
        /*000c*/ 	.byte	0x04, 0x0a
        /*000e*/ 	.short	(.L_678 - .L_677)
	.align		4
.L_677:
        /*0010*/ 	.word	index@(.nv.constant0._ZN7cutlass13device_kernelIN5flash19enable_sm80_to_sm89INS1_16FlashAttnFwdSm80INS1_25CollectiveMainloopFwdSm80ILi8ELi1ELb1EN4cute5tupleIJNS5_1CILi128EEENS7_ILi96EEES8_EEELi128ENS_6half_tEfNS_4arch4Sm80ELb0ELb1ELb0ELb1ELb1ELb1ELb1ELb0EEENS1_21CollectiveEpilogueFwdINS6_IJS8_S8_S9_EEENS6_IJNS7_ILi1EEESH_SH_EEESB_SD_Li256ELb1ELb1ELb0ELb0EEENS1_19SingleTileSchedulerILb1ELb0ELb1ELi128EEEEEEEEEvNT_6ParamsE)
        /*0014*/ 	.short	0x0160
        /*0016*/ 	.short	0x0418


	//----- nvinfo : EIATTR_CBANK_PARAM_SIZE
	.align		4
.L_678:
        /*0018*/ 	.byte	0x03, 0x19
        /*001a*/ 	.short	0x0418


	//----- nvinfo : EIATTR_KPARAM_INFO
	.align		4
        /*001c*/ 	.byte	0x04, 0x17
        /*001e*/ 	.short	(.L_680 - .L_679)
.L_679:
        /*0020*/ 	.word	0x00000000
        /*0024*/ 	.short	0x0000
        /*0026*/ 	.short	0x0000
        /*0028*/ 	.byte	0x00, 0xf0, 0x61, 0x10


	//----- nvinfo : EIATTR_MAXREG_COUNT
	.align		4
.L_680:
        /*002c*/ 	.byte	0x03, 0x1b
        /*002e*/ 	.short	0x00ff


	//----- nvinfo : EIATTR_NUM_BARRIERS
	.align		4
        /*0030*/ 	.byte	0x02, 0x4c
        /*0032*/ 	.byte	0x02
	.zero		1


	//----- nvinfo : EIATTR_MERCURY_ISA_VERSION
	.align		4
        /*0034*/ 	.byte	0x03, 0x5f
        /*0036*/ 	.short	0x0000


	//----- nvinfo : EIATTR_COOP_GROUP_MASK_REGIDS
	.align		4
        /*0038*/ 	.byte	0x04, 0x29
        /*003a*/ 	.short	(.L_682 - .L_681)


	//   ....[0]....
.L_681:
        /*003c*/ 	.word	0xffffffff


	//   ....[1]....
        /*0040*/ 	.word	0xffffffff


	//   ....[2]....
        /*0044*/ 	.word	0xffffffff


	//   ....[3]....
        /*0048*/ 	.word	0xffffffff


	//   ....[4]....
        /*004c*/ 	.word	0xffffffff


	//   ....[5]....
        /*0050*/ 	.word	0xffffffff


	//   ....[6]....
        /*0054*/ 	.word	0xffffffff


	//   ....[7]....
        /*0058*/ 	.word	0xffffffff


	//   ....[8]....
        /*005c*/ 	.word	0xffffffff


	//   ....[9]....
        /*0060*/ 	.word	0xffffffff


	//   ....[10]....
        /*0064*/ 	.word	0xffffffff


	//   ....[11]....
        /*0068*/ 	.word	0xffffffff


	//   ....[12]....
        /*006c*/ 	.word	0xffffffff


	//   ....[13]....
        /*0070*/ 	.word	0xffffffff


	//   ....[14]....
        /*0074*/ 	.word	0xffffffff


	//   ....[15]....
        /*0078*/ 	.word	0xffffffff


	//   ....[16]....
        /*007c*/ 	.word	0xffffffff


	//   ....[17]....
        /*0080*/ 	.word	0xffffffff


	//   ....[18]....
        /*0084*/ 	.word	0xffffffff


	//   ....[19]....
        /*0088*/ 	.word	0xffffffff


	//   ....[20]....
        /*008c*/ 	.word	0xffffffff


	//   ....[21]....
        /*0090*/ 	.word	0xffffffff


	//   ....[22]....
        /*0094*/ 	.word	0xffffffff


	//   ....[23]....
        /*0098*/ 	.word	0xffffffff


	//   ....[24]....
        /*009c*/ 	.word	0xffffffff


	//   ....[25]....
        /*00a0*/ 	.word	0xffffffff


	//   ....[26]....
        /*00a4*/ 	.word	0xffffffff


	//   ....[27]....
        /*00a8*/ 	.word	0xffffffff


	//   ....[28]....
        /*00ac*/ 	.word	0xffffffff


	//   ....[29]....
        /*00b0*/ 	.word	0xffffffff


	//   ....[30]....
        /*00b4*/ 	.word	0xffffffff


	//   ....[31]....
        /*00b8*/ 	.word	0xffffffff


	//   ....[32]....
        /*00bc*/ 	.word	0xffffffff


	//   ....[33]....
        /*00c0*/ 	.word	0xffffffff


	//   ....[34]....
        /*00c4*/ 	.word	0xffffffff


	//   ....[35]....
        /*00c8*/ 	.word	0xffffffff


	//   ....[36]....
        /*00cc*/ 	.word	0xffffffff


	//   ....[37]....
        /*00d0*/ 	.word	0xffffffff


	//   ....[38]....
        /*00d4*/ 	.word	0xffffffff


	//   ....[39]....
        /*00d8*/ 	.word	0xffffffff


	//   ....[40]....
        /*00dc*/ 	.word	0xffffffff


	//   ....[41]....
        /*00e0*/ 	.word	0xffffffff


	//   ....[42]....
        /*00e4*/ 	.word	0xffffffff


	//   ....[43]....
        /*00e8*/ 	.word	0xffffffff


	//   ....[44]....
        /*00ec*/ 	.word	0xffffffff


	//   ....[45]....
        /*00f0*/ 	.word	0xffffffff


	//   ....[46]....
        /*00f4*/ 	.word	0xffffffff


	//   ....[47]....
        /*00f8*/ 	.word	0xffffffff


	//   ....[48]....
        /*00fc*/ 	.word	0xffffffff


	//   ....[49]....
        /*0100*/ 	.word	0xffffffff


	//   ....[50]....
        /*0104*/ 	.word	0xffffffff


	//   ....[51]....
        /*0108*/ 	.word	0xffffffff


	//   ....[52]....
        /*010c*/ 	.word	0xffffffff


	//   ....[53]....
        /*0110*/ 	.word	0xffffffff


	//   ....[54]....
        /*0114*/ 	.word	0xffffffff


	//   ....[55]....
        /*0118*/ 	.word	0xffffffff


	//   ....[56]....
        /*011c*/ 	.word	0xffffffff


	//   ....[57]....
        /*0120*/ 	.word	0xffffffff


	//   ....[58]....
        /*0124*/ 	.word	0xffffffff


	//   ....[59]....
        /*0128*/ 	.word	0xffffffff


	//   ....[60]....
        /*012c*/ 	.word	0xffffffff


	//   ....[61]....
        /*0130*/ 	.word	0xffffffff


	//   ....[62]....
        /*0134*/ 	.word	0xffffffff


	//   ....[63]....
        /*0138*/ 	.word	0xffffffff


	//   ....[64]....
        /*013c*/ 	.word	0xffffffff


	//   ....[65]....
        /*0140*/ 	.word	0xffffffff


	//   ....[66]....
        /*0144*/ 	.word	0xffffffff


	//   ....[67]....
        /*0148*/ 	.word	0xffffffff


	//   ....[68]....
        /*014c*/ 	.word	0xffffffff


	//   ....[69]....
        /*0150*/ 	.word	0xffffffff


	//   ....[70]....
        /*0154*/ 	.word	0xffffffff


	//   ....[71]....
        /*0158*/ 	.word	0xffffffff


	//   ....[72]....
        /*015c*/ 	.word	0xffffffff


	//   ....[73]....
        /*0160*/ 	.word	0xffffffff


	//   ....[74]....
        /*0164*/ 	.word	0xffffffff


	//   ....[75]....
        /*0168*/ 	.word	0xffffffff


	//   ....[76]....
        /*016c*/ 	.word	0xffffffff


	//   ....[77]....
        /*0170*/ 	.word	0xffffffff


	//   ....[78]....
        /*0174*/ 	.word	0xffffffff


	//   ....[79]....
        /*0178*/ 	.word	0xffffffff


	//   ....[80]....
        /*017c*/ 	.word	0xffffffff


	//   ....[81]....
        /*0180*/ 	.word	0xffffffff


	//   ....[82]....
        /*0184*/ 	.word	0xffffffff


	//   ....[83]....
        /*0188*/ 	.word	0xffffffff


	//   ....[84]....
        /*018c*/ 	.word	0xffffffff


	//   ....[85]....
        /*0190*/ 	.word	0xffffffff


	//   ....[86]....
        /*0194*/ 	.word	0xffffffff


	//   ....[87]....
        /*0198*/ 	.word	0xffffffff


	//   ....[88]....
        /*019c*/ 	.word	0xffffffff


	//   ....[89]....
        /*01a0*/ 	.word	0xffffffff


	//   ....[90]....
        /*01a4*/ 	.word	0xffffffff


	//   ....[91]....
        /*01a8*/ 	.word	0xffffffff


	//   ....[92]....
        /*01ac*/ 	.word	0xffffffff


	//   ....[93]....
        /*01b0*/ 	.word	0xffffffff


	//   ....[94]....
        /*01b4*/ 	.word	0xffffffff


	//   ....[95]....
        /*01b8*/ 	.word	0xffffffff


	//   ....[96]....
        /*01bc*/ 	.word	0xffffffff


	//   ....[97]....
        /*01c0*/ 	.word	0xffffffff


	//   ....[98]....
        /*01c4*/ 	.word	0xffffffff


	//   ....[99]....
        /*01c8*/ 	.word	0xffffffff


	//   ....[100]....
        /*01cc*/ 	.word	0xffffffff


	//   ....[101]....
        /*01d0*/ 	.word	0xffffffff


	//   ....[102]....
        /*01d4*/ 	.word	0xffffffff


	//   ....[103]....
        /*01d8*/ 	.word	0xffffffff


	//   ....[104]....
        /*01dc*/ 	.word	0xffffffff


	//   ....[105]....
        /*01e0*/ 	.word	0xffffffff


	//   ....[106]....
        /*01e4*/ 	.word	0xffffffff


	//   ....[107]....
        /*01e8*/ 	.word	0xffffffff


	//   ....[108]....
        /*01ec*/ 	.word	0xffffffff


	//   ....[109]....
        /*01f0*/ 	.word	0xffffffff


	//   ....[110]....
        /*01f4*/ 	.word	0xffffffff


	//   ....[111]....
        /*01f8*/ 	.word	0xffffffff


	//   ....[112]....
        /*01fc*/ 	.word	0xffffffff


	//   ....[113]....
        /*0200*/ 	.word	0xffffffff


	//   ....[114]....
        /*0204*/ 	.word	0xffffffff


	//   ....[115]....
        /*0208*/ 	.word	0xffffffff


	//   ....[116]....
        /*020c*/ 	.word	0xffffffff


	//   ....[117]....
        /*0210*/ 	.word	0xffffffff


	//   ....[118]....
        /*0214*/ 	.word	0xffffffff


	//   ....[119]....
        /*0218*/ 	.word	0xffffffff


	//   ....[120]....
        /*021c*/ 	.word	0xffffffff


	//   ....[121]....
        /*0220*/ 	.word	0xffffffff


	//   ....[122]....
        /*0224*/ 	.word	0xffffffff


	//   ....[123]....
        /*0228*/ 	.word	0xffffffff


	//   ....[124]....
        /*022c*/ 	.word	0xffffffff


	//   ....[125]....
        /*0230*/ 	.word	0xffffffff


	//   ....[126]....
        /*0234*/ 	.word	0xffffffff


	//   ....[127]....
        /*0238*/ 	.word	0xffffffff


	//   ....[128]....
        /*023c*/ 	.word	0xffffffff


	//   ....[129]....
        /*0240*/ 	.word	0xffffffff


	//   ....[130]....
        /*0244*/ 	.word	0xffffffff


	//   ....[131]....
        /*0248*/ 	.word	0xffffffff


	//   ....[132]....
        /*024c*/ 	.word	0xffffffff


	//   ....[133]....
        /*0250*/ 	.word	0xffffffff


	//   ....[134]....
        /*0254*/ 	.word	0xffffffff


	//   ....[135]....
        /*0258*/ 	.word	0xffffffff


	//   ....[136]....
        /*025c*/ 	.word	0xffffffff


	//   ....[137]....
        /*0260*/ 	.word	0xffffffff


	//   ....[138]....
        /*0264*/ 	.word	0xffffffff


	//   ....[139]....
        /*0268*/ 	.word	0xffffffff


	//   ....[140]....
        /*026c*/ 	.word	0xffffffff


	//   ....[141]....
        /*0270*/ 	.word	0xffffffff


	//   ....[142]....
        /*0274*/ 	.word	0xffffffff


	//   ....[143]....
        /*0278*/ 	.word	0xffffffff


	//   ....[144]....
        /*027c*/ 	.word	0xffffffff


	//   ....[145]....
        /*0280*/ 	.word	0xffffffff


	//   ....[146]....
        /*0284*/ 	.word	0xffffffff


	//   ....[147]....
        /*0288*/ 	.word	0xffffffff


	//   ....[148]....
        /*028c*/ 	.word	0xffffffff


	//   ....[149]....
        /*0290*/ 	.word	0xffffffff


	//   ....[150]....
        /*0294*/ 	.word	0xffffffff


	//   ....[151]....
        /*0298*/ 	.word	0xffffffff


	//   ....[152]....
        /*029c*/ 	.word	0xffffffff


	//   ....[153]....
        /*02a0*/ 	.word	0xffffffff


	//   ....[154]....
        /*02a4*/ 	.word	0xffffffff


	//   ....[155]....
        /*02a8*/ 	.word	0xffffffff


	//   ....[156]....
        /*02ac*/ 	.word	0xffffffff


	//   ....[157]....
        /*02b0*/ 	.word	0xffffffff


	//   ....[158]....
        /*02b4*/ 	.word	0xffffffff


	//   ....[159]....
        /*02b8*/ 	.word	0xffffffff


	//   ....[160]....
        /*02bc*/ 	.word	0xffffffff


	//   ....[161]....
        /*02c0*/ 	.word	0xffffffff


	//   ....[162]....
        /*02c4*/ 	.word	0xffffffff


	//   ....[163]....
        /*02c8*/ 	.word	0xffffffff


	//   ....[164]....
        /*02cc*/ 	.word	0xffffffff


	//----- nvinfo : EIATTR_COOP_GROUP_INSTR_OFFSETS
	.align		4
.L_682:
        /*02d0*/ 	.byte	0x04, 0x28
        /*02d2*/ 	.short	(.L_684 - .L_683)


	//   ....[0]....
.L_683:
        /*02d4*/ 	.word	0x00000060


	//   ....[1]....
        /*02d8*/ 	.word	0x000022e0


	//   ....[2]....
        /*02dc*/ 	.word	0x00002330


	//   ....[3]....
        /*02e0*/ 	.word	0x00002b00


	//   ....[4]....
        /*02e4*/ 	.word	0x00002b20


	//   ....[5]....
        /*02e8*/ 	.word	0x00003270


	//   ....[6]....
        /*02ec*/ 	.word	0x00003280


	//   ....[7]....
        /*02f0*/ 	.word	0x00003a70


	//   ....[8]....
        /*02f4*/ 	.word	0x00003aa0


	//   ....[9]....
        /*02f8*/ 	.word	0x000046c0


	//   ....[10]....
        /*02fc*/ 	.word	0x000046f0


	//   ....[11]....
        /*0300*/ 	.word	0x00004e70


	//   ....[12]....
        /*0304*/ 	.word	0x00004e90


	//   ....[13]....
        /*0308*/ 	.word	0x00005630


	//   ....[14]....
        /*030c*/ 	.word	0x00005660


	//   ....[15]....
        /*0310*/ 	.word	0x00005770


	//   ....[16]....
        /*0314*/ 	.word	0x000057a0


	//   ....[17]....
        /*0318*/ 	.word	0x00005870


	//   ....[18]....
        /*031c*/ 	.word	0x00005890


	//   ....[19]....
        /*0320*/ 	.word	0x00005c50


	//   ....[20]....
        /*0324*/ 	.word	0x00005d60


	//   ....[21]....
        /*0328*/ 	.word	0x00005e50


	//   ....[22]....
        /*032c*/ 	.word	0x00005e80


	//   ....[23]....
        /*0330*/ 	.word	0x00005f50


	//   ....[24]....
        /*0334*/ 	.word	0x00005f80


	//   ....[25]....
        /*0338*/ 	.word	0x00006e10


	//   ....[26]....
        /*033c*/ 	.word	0x00006e50


	//   ....[27]....
        /*0340*/ 	.word	0x00006e90


	//   ....[28]....
        /*0344*/ 	.word	0x00006ed0


	//   ....[29]....
        /*0348*/ 	.word	0x00007170


	//   ....[30]....
        /*034c*/ 	.word	0x00007180


	//   ....[31]....
        /*0350*/ 	.word	0x000071a0


	//   ....[32]....
        /*0354*/ 	.word	0x000071c0


	//   ....[33]....
        /*0358*/ 	.word	0x00007350


	//   ....[34]....
        /*035c*/ 	.word	0x00007380


	//   ....[35]....
        /*0360*/ 	.word	0x000073a0


	//   ....[36]....
        /*0364*/ 	.word	0x000074a0


	//   ....[37]....
        /*0368*/ 	.word	0x00007570


	//   ....[38]....
        /*036c*/ 	.word	0x00007580


	//   ....[39]....
        /*0370*/ 	.word	0x00007950


	//   ....[40]....
        /*0374*/ 	.word	0x00007980


	//   ....[41]....
        /*0378*/ 	.word	0x000079a0


	//   ....[42]....
        /*037c*/ 	.word	0x000079b0


	//   ....[43]....
        /*0380*/ 	.word	0x00007b30


	//   ....[44]....
        /*0384*/ 	.word	0x00007bc0


	//   ....[45]....
        /*0388*/ 	.word	0x00007c00


	//   ....[46]....
        /*038c*/ 	.word	0x00007c30


	//   ....[47]....
        /*0390*/ 	.word	0x00007db0


	//   ....[48]....
        /*0394*/ 	.word	0x00007e40


	//   ....[49]....
        /*0398*/ 	.word	0x00007e80


	//   ....[50]....
        /*039c*/ 	.word	0x00007ec0


	//   ....[51]....
        /*03a0*/ 	.word	0x00008020


	//   ....[52]....
        /*03a4*/ 	.word	0x00008060


	//   ....[53]....
        /*03a8*/ 	.word	0x000080a0


	//   ....[54]....
        /*03ac*/ 	.word	0x000080e0


	//   ....[55]....
        /*03b0*/ 	.word	0x00009cb0


	//   ....[56]....
        /*03b4*/ 	.word	0x00009cf0


	//   ....[57]....
        /*03b8*/ 	.word	0x00009d10


	//   ....[58]....
        /*03bc*/ 	.word	0x00009d60


	//   ....[59]....
        /*03c0*/ 	.word	0x00009e90


	//   ....[60]....
        /*03c4*/ 	.word	0x00009ea0


	//   ....[61]....
        /*03c8*/ 	.word	0x00009eb0


	//   ....[62]....
        /*03cc*/ 	.word	0x00009ec0


	//   ....[63]....
        /*03d0*/ 	.word	0x0000a010


	//   ....[64]....
        /*03d4*/ 	.word	0x0000a050


	//   ....[65]....
        /*03d8*/ 	.word	0x0000a090


	//   ....[66]....
        /*03dc*/ 	.word	0x0000a0b0


	//   ....[67]....
        /*03e0*/ 	.word	0x0000a1e0


	//   ....[68]....
        /*03e4*/ 	.word	0x0000a200


	//   ....[69]....
        /*03e8*/ 	.word	0x0000a220


	//   ....[70]....
        /*03ec*/ 	.word	0x0000a240


	//   ....[71]....
        /*03f0*/ 	.word	0x0000c180


	//   ....[72]....
        /*03f4*/ 	.word	0x0000c1c0


	//   ....[73]....
        /*03f8*/ 	.word	0x0000c200


	//   ....[74]....
        /*03fc*/ 	.word	0x0000c250


	//   ....[75]....
        /*0400*/ 	.word	0x0000c290


	//   ....[76]....
        /*0404*/ 	.word	0x0000c2c0


	//   ....[77]....
        /*0408*/ 	.word	0x0000d220


	//   ....[78]....
        /*040c*/ 	.word	0x0000d250


	//   ....[79]....
        /*0410*/ 	.word	0x0000d290


	//   ....[80]....
        /*0414*/ 	.word	0x0000d2b0


	//   ....[81]....
        /*0418*/ 	.word	0x0000d2c0


	//   ....[82]....
        /*041c*/ 	.word	0x0000d2d0


	//   ....[83]....
        /*0420*/ 	.word	0x0000d570


	//   ....[84]....
        /*0424*/ 	.word	0x0000de60


	//   ....[85]....
        /*0428*/ 	.word	0x0000e8a0


	//   ....[86]....
        /*042c*/ 	.word	0x0000e9b0


	//   ....[87]....
        /*0430*/ 	.word	0x0000e9f0


	//   ....[88]....
        /*0434*/ 	.word	0x0000ea70


	//   ....[89]....
        /*0438*/ 	.word	0x000101c0


	//   ....[90]....
        /*043c*/ 	.word	0x000101e0


	//   ....[91]....
        /*0440*/ 	.word	0x000101f0


	//   ....[92]....
        /*0444*/ 	.word	0x00010200


	//   ....[93]....
        /*0448*/ 	.word	0x00010210


	//   ....[94]....
        /*044c*/ 	.word	0x00010220


	//   ....[95]....
        /*0450*/ 	.word	0x00010e00


	//   ....[96]....
        /*0454*/ 	.word	0x00010e20


	//   ....[97]....
        /*0458*/ 	.word	0x00010e30


	//   ....[98]....
        /*045c*/ 	.word	0x00010e40


	//   ....[99]....
        /*0460*/ 	.word	0x00010e50


	//   ....[100]....
        /*0464*/ 	.word	0x00010e60


	//   ....[101]....
        /*0468*/ 	.word	0x00011020


	//   ....[102]....
        /*046c*/ 	.word	0x000112f0


	//   ....[103]....
        /*0470*/ 	.word	0x000121f0


	//   ....[104]....
        /*0474*/ 	.word	0x000122b0


	//   ....[105]....
        /*0478*/ 	.word	0x00012560


	//   ....[106]....
        /*047c*/ 	.word	0x00012660


	//   ....[107]....
        /*0480*/ 	.word	0x00014380


	//   ....[108]....
        /*0484*/ 	.word	0x000143a0


	//   ....[109]....
        /*0488*/ 	.word	0x000143b0


	//   ....[110]....
        /*048c*/ 	.word	0x000143c0


	//   ....[111]....
        /*0490*/ 	.word	0x000143d0


	//   ....[112]....
        /*0494*/ 	.word	0x000143e0


	//   ....[113]....
        /*0498*/ 	.word	0x00014fc0


	//   ....[114]....
        /*049c*/ 	.word	0x00014fe0


	//   ....[115]....
        /*04a0*/ 	.word	0x00014ff0


	//   ....[116]....
        /*04a4*/ 	.word	0x00015000


	//   ....[117]....
        /*04a8*/ 	.word	0x00015010


	//   ....[118]....
        /*04ac*/ 	.word	0x00015020


	//   ....[119]....
        /*04b0*/ 	.word	0x000154b0


	//   ....[120]....
        /*04b4*/ 	.word	0x000154e0


	//   ....[121]....
        /*04b8*/ 	.word	0x00015510


	//   ....[122]....
        /*04bc*/ 	.word	0x00015520


	//   ....[123]....
        /*04c0*/ 	.word	0x00016fb0


	//   ....[124]....
        /*04c4*/ 	.word	0x00016fd0


	//   ....[125]....
        /*04c8*/ 	.word	0x00016ff0


	//   ....[126]....
        /*04cc*/ 	.word	0x00017000


	//   ....[127]....
        /*04d0*/ 	.word	0x00017020


	//   ....[128]....
        /*04d4*/ 	.word	0x00017050


	//   ....[129]....
        /*04d8*/ 	.word	0x00017bd0


	//   ....[130]....
        /*04dc*/ 	.word	0x00017bf0


	//   ....[131]....
        /*04e0*/ 	.word	0x00017c00


	//   ....[132]....
        /*04e4*/ 	.word	0x00017c10


	//   ....[133]....
        /*04e8*/ 	.word	0x00017c20


	//   ....[134]....
        /*04ec*/ 	.word	0x00017c30


	//   ....[135]....
        /*04f0*/ 	.word	0x00017e20


	//   ....[136]....
        /*04f4*/ 	.word	0x000187d0


	//   ....[137]....
        /*04f8*/ 	.word	0x00018fc0


	//   ....[138]....
        /*04fc*/ 	.word	0x00019220


	//   ....[139]....
        /*0500*/ 	.word	0x00019300


	//   ....[140]....
        /*0504*/ 	.word	0x000193f0


	//   ....[141]....
        /*0508*/ 	.word	0x0001abd0


	//   ....[142]....
        /*050c*/ 	.word	0x0001ac00


	//   ....[143]....
        /*0510*/ 	.word	0x0001ac50


	//   ....[144]....
        /*0514*/ 	.word	0x0001ac60


	//   ....[145]....
        /*0518*/ 	.word	0x0001be10


	//   ....[146]....
        /*051c*/ 	.word	0x0001be50


	//   ....[147]....
        /*0520*/ 	.word	0x0001be80


	//   ....[148]....
        /*0524*/ 	.word	0x0001beb0


	//   ....[149]....
        /*0528*/ 	.word	0x0001c010


	//   ....[150]....
        /*052c*/ 	.word	0x0001c020


	//   ....[151]....
        /*0530*/ 	.word	0x0001c110


	//   ....[152]....
        /*0534*/ 	.word	0x0001c140


	//   ....[153]....
        /*0538*/ 	.word	0x0001c210


	//   ....[154]....
        /*053c*/ 	.word	0x0001c240


	//   ....[155]....
        /*0540*/ 	.word	0x0001c310


	//   ....[156]....
        /*0544*/ 	.word	0x0001c330


	//   ....[157]....
        /*0548*/ 	.word	0x0001ca80


	//   ....[158]....
        /*054c*/ 	.word	0x0001ca90


	//   ....[159]....
        /*0550*/ 	.word	0x0001cb60


	//   ....[160]....
        /*0554*/ 	.word	0x0001cb90


	//   ....[161]....
        /*0558*/ 	.word	0x0001cc60


	//   ....[162]....
        /*055c*/ 	.word	0x0001cc90


	//   ....[163]....
        /*0560*/ 	.word	0x0001cd60


	//   ....[164]....
        /*0564*/ 	.word	0x0001cd80


	//----- nvinfo : EIATTR_EXIT_INSTR_OFFSETS
	.align		4
.L_684:
        /*0568*/ 	.byte	0x04, 0x1c
        /*056a*/ 	.short	(.L_686 - .L_685)


	//   ....[0]....
.L_685:
        /*056c*/ 	.word	0x00000330


	//   ....[1]....
        /*0570*/ 	.word	0x0001c340


	//   ....[2]....
        /*0574*/ 	.word	0x0001c390


	//   ....[3]....
        /*0578*/ 	.word	0x0001c3f0


	//   ....[4]....
        /*057c*/ 	.word	0x0001cd90


	//   ....[5]....
        /*0580*/ 	.word	0x0001cde0


	//   ....[6]....
        /*0584*/ 	.word	0x0001ce40


	//----- nvinfo : EIATTR_CTAIDZ_USED
	.align		4
.L_686:
        /*0588*/ 	.byte	0x01, 0x04
	.zero		2


	//----- nvinfo : EIATTR_MAX_THREADS
	.align		4
        /*058c*/ 	.byte	0x04, 0x05
        /*058e*/ 	.short	(.L_688 - .L_687)
.L_687:
        /*0590*/ 	.word	0x00000100
        /*0594*/ 	.word	0x00000001
        /*0598*/ 	.word	0x00000001


	//----- nvinfo : EIATTR_CRS_STACK_SIZE
	.align		4
.L_688:
        /*059c*/ 	.byte	0x04, 0x1e
        /*059e*/ 	.short	(.L_690 - .L_689)
.L_689:
        /*05a0*/ 	.word	0x00000000
.L_690:


//--------------------- .nv.info._ZN7cutlass13device_kernelIN5flash19enable_sm80_to_sm89INS1_16FlashAttnFwdSm80INS1_25CollectiveMainloopFwdSm80ILi8ELi1ELb1EN4cute5tupleIJNS5_1CILi128EEES8_S8_EEELi128ENS_6half_tEfNS_4arch4Sm80ELb1ELb0ELb0ELb0ELb1ELb0ELb1ELb0EEENS1_21CollectiveEpilogueFwdIS9_NS6_IJNS7_ILi1EEESF_SF_EEESA_SC_Li256ELb0ELb1ELb0ELb0EEENS1_30DynamicPersistentTileSchedulerILi256ELi256ELb0ELb1ELb0EEEEEEEEEvNT_6ParamsE --------------------------
	.section	.nv.info._ZN7cutlass13device_kernelIN5flash19enable_sm80_to_sm89INS1_16FlashAttnFwdSm80INS1_25CollectiveMainloopFwdSm80ILi8ELi1ELb1EN4cute5tupleIJNS5_1CILi128EEES8_S8_EEELi128ENS_6half_tEfNS_4arch4Sm80ELb1ELb0ELb0ELb0ELb1ELb0ELb1ELb0EEENS1_21CollectiveEpilogueFwdIS9_NS6_IJNS7_ILi1EEESF_SF_EEESA_SC_Li256ELb0ELb1ELb0ELb0EEENS1_30DynamicPersistentTileSchedulerILi256ELi256ELb0ELb1ELb0EEEEEEEEEvNT_6ParamsE,"",@"SHT_CUDA_INFO"
	.sectionflags	@""
	.align	4


	//----- nvinfo : EIATTR_CUDA_API_VERSION
	.align		4
        /*0000*/ 	.byte	0x04, 0x37
        /*0002*/ 	.short	(.L_692 - .L_691)
.L_691:
        /*0004*/ 	.word	0x00000082


	//----- nvinfo : EIATTR_SW2861232_WAR
	.align		4
.L_692:
        /*0008*/ 	.byte	0x01, 0x35
	.zero		2


	//----- nvinfo : EIATTR_PARAM_CBANK
	.align		4
        /*000c*/ 	.byte	0x04, 0x0a
        /*000e*/ 	.short	(.L_694 - .L_693)
	.align		4
.L_693:
        /*0010*/ 	.word	index@(.nv.constant0._ZN7cutlass13device_kernelIN5flash19enable_sm80_to_sm89INS1_16FlashAttnFwdSm80INS1_25CollectiveMainloopFwdSm80ILi8ELi1ELb1EN4cute5tupleIJNS5_1CILi128EEES8_S8_EEELi128ENS_6half_tEfNS_4arch4Sm80ELb1ELb0ELb0ELb0ELb1ELb0ELb1ELb0EEENS1_21CollectiveEpilogueFwdIS9_NS6_IJNS7_ILi1EEESF_SF_EEESA_SC_Li256ELb0ELb1ELb0ELb0EEENS1_30DynamicPersistentTileSchedulerILi256ELi256ELb0ELb1ELb0EEEEEEEEEvNT_6ParamsE)
        /*0014*/ 	.short	0x0160
        /*0016*/ 	.short	0x0428


	//----- nvinfo : EIATTR_CBANK_PARAM_SIZE
	.align		4
.L_694:
        /*0018*/ 	.byte	0x03, 0x19
        /*001a*/ 	.short	0x0428


	//----- nvinfo : EIATTR_KPARAM_INFO
	.align		4
        /*001c*/ 	.byte	0x04, 0x17
        /*001e*/ 	.short	(.L_696 - .L_695)
.L_695:
        /*0020*/ 	.word	0x00000000
        /*0024*/ 	.short	0x0000
        /*0026*/ 	.short	0x0000
        /*0028*/ 	.byte	0x00, 0xf0, 0xa1, 0x10


	//----- nvinfo : EIATTR_MAXREG_COUNT
	.align		4
.L_696:
        /*002c*/ 	.byte	0x03, 0x1b
        /*002e*/ 	.short	0x00ff


	//----- nvinfo : EIATTR_NUM_BARRIERS
	.align		4
        /*0030*/ 	.byte	0x02, 0x4c
        /*0032*/ 	.byte	0x06
	.zero		1


	//----- nvinfo : EIATTR_ANNOTATIONS
	.align		4
        /*0034*/ 	.byte	0x04, 0x55
        /*0036*/ 	.short	(.L_698 - .L_697)


	//   ....[0]....
.L_697:
        /* <DEDUP_REMOVED lines=47> */


	//----- nvinfo : EIATTR_MERCURY_ISA_VERSION
	.align		4
.L_698:
        /*0318*/ 	.byte	0x03, 0x5f
        /*031a*/ 	.short	0x0000


	//----- nvinfo : EIATTR_INT_WARP_WIDE_INSTR_OFFSETS
	.align		4
        /*031c*/ 	.byte	0x04, 0x31
        /*031e*/ 	.short	(.L_700 - .L_699)


	//   ....[0]....
.L_699:
        /*0320*/ 	.word	0x0000e110


	//   ....[1]....
        /*0324*/ 	.word	0x0000e190


	//----- nvinfo : EIATTR_COOP_GROUP_MASK_REGIDS
	.align		4
.L_700:
        /*0328*/ 	.byte	0x04, 0x29
        /*032a*/ 	.short	(.L_702 - .L_701)


	//   ....[0]....
.L_701:
        /*032c*/ 	.word	0xffffffff


	//   ....[1]....
        /*0330*/ 	.word	0xffffffff


	//   ....[2]....
        /*0334*/ 	.word	0xffffffff


	//   ....[3]....
        /*0338*/ 	.word	0xffffffff


	//   ....[4]....
        /*033c*/ 	.word	0xffffffff


	//   ....[5]....
        /*0340*/ 	.word	0xffffffff


	//   ....[6]....
        /*0344*/ 	.word	0xffffffff


	//   ....[7]....
        /*0348*/ 	.word	0xffffffff


	//   ....[8]....
        /*034c*/ 	.word	0xffffffff


	//   ....[9]....
        /*0350*/ 	.word	0xffffffff


	//   ....[10]....
        /*0354*/ 	.word	0xffffffff


	//   ....[11]....
        /*0358*/ 	.word	0xffffffff


	//   ....[12]....
        /*035c*/ 	.word	0xffffffff


	//   ....[13]....
        /*0360*/ 	.word	0xffffffff


	//   ....[14]....
        /*0364*/ 	.word	0xffffffff


	//   ....[15]....
        /*0368*/ 	.word	0xffffffff


	//   ....[16]....
        /*036c*/ 	.word	0xffffffff


	//   ....[17]....
        /*0370*/ 	.word	0xffffffff


	//   ....[18]....
        /*0374*/ 	.word	0xffffffff


	//   ....[19]....
        /*0378*/ 	.word	0xffffffff


	//   ....[20]....
        /*037c*/ 	.word	0xffffffff


	//   ....[21]....
        /*0380*/ 	.word	0xffffffff


	//   ....[22]....
        /*0384*/ 	.word	0xffffffff


	//   ....[23]....
        /*0388*/ 	.word	0xffffffff


	//   ....[24]....
        /*038c*/ 	.word	0xffffffff


	//   ....[25]....
        /*0390*/ 	.word	0xffffffff


	//   ....[26]....
        /*0394*/ 	.word	0xffffffff


	//   ....[27]....
        /*0398*/ 	.word	0xffffffff


	//   ....[28]....
        /*039c*/ 	.word	0xffffffff


	//   ....[29]....
        /*03a0*/ 	.word	0xffffffff


	//   ....[30]....
        /*03a4*/ 	.word	0xffffffff


	//   ....[31]....
        /*03a8*/ 	.word	0xffffffff


	//   ....[32]....
        /*03ac*/ 	.word	0xffffffff


	//   ....[33]....
        /*03b0*/ 	.word	0xffffffff


	//   ....[34]....
        /*03b4*/ 	.word	0xffffffff


	//   ....[35]....
        /*03b8*/ 	.word	0xffffffff


	//   ....[36]....
        /*03bc*/ 	.word	0xffffffff


	//   ....[37]....
        /*03c0*/ 	.word	0xffffffff


	//   ....[38]....
        /*03c4*/ 	.word	0xffffffff


	//   ....[39]....
        /*03c8*/ 	.word	0xffffffff


	//   ....[40]....
        /*03cc*/ 	.word	0xffffffff


	//   ....[41]....
        /*03d0*/ 	.word	0xffffffff


	//   ....[42]....
        /*03d4*/ 	.word	0xffffffff


	//   ....[43]....
        /*03d8*/ 	.word	0xffffffff


	//   ....[44]....
        /*03dc*/ 	.word	0xffffffff


	//   ....[45]....
        /*03e0*/ 	.word	0xffffffff


	//   ....[46]....
        /*03e4*/ 	.word	0xffffffff


	//   ....[47]....
        /*03e8*/ 	.word	0xffffffff


	//   ....[48]....
        /*03ec*/ 	.word	0xffffffff


	//   ....[49]....
        /*03f0*/ 	.word	0xffffffff


	//   ....[50]....
        /*03f4*/ 	.word	0xffffffff


	//   ....[51]....
        /*03f8*/ 	.word	0xffffffff


	//   ....[52]....
        /*03fc*/ 	.word	0xffffffff


	//   ....[53]....
        /*0400*/ 	.word	0xffffffff


	//   ....[54]....
        /*0404*/ 	.word	0xffffffff


	//   ....[55]....
        /*0408*/ 	.word	0xffffffff


	//   ....[56]....
        /*040c*/ 	.word	0xffffffff


	//   ....[57]....
        /*0410*/ 	.word	0xffffffff


	//   ....[58]....
        /*0414*/ 	.word	0xffffffff


	//   ....[59]....
        /*0418*/ 	.word	0xffffffff


	//   ....[60]....
        /*041c*/ 	.word	0xffffffff


	//   ....[61]....
        /*0420*/ 	.word	0xffffffff


	//   ....[62]....
        /*0424*/ 	.word	0xffffffff


	//   ....[63]....
        /*0428*/ 	.word	0xffffffff


	//   ....[64]....
        /*042c*/ 	.word	0xffffffff


	//   ....[65]....
        /*0430*/ 	.word	0xffffffff


	//   ....[66]....
        /*0434*/ 	.word	0xffffffff


	//   ....[67]....
        /*0438*/ 	.word	0xffffffff


	//   ....[68]....
        /*043c*/ 	.word	0xffffffff


	//   ....[69]....
        /*0440*/ 	.word	0xffffffff


	//   ....[70]....
        /*0444*/ 	.word	0xffffffff


	//   ....[71]....
        /*0448*/ 	.word	0xffffffff


	//   ....[72]....
        /*044c*/ 	.word	0xffffffff


	//   ....[73]....
        /*0450*/ 	.word	0xffffffff


	//   ....[74]....
        /*0454*/ 	.word	0xffffffff


	//   ....[75]....
        /*0458*/ 	.word	0xffffffff


	//   ....[76]....
        /*045c*/ 	.word	0xffffffff


	//   ....[77]....
        /*0460*/ 	.word	0xffffffff


	//   ....[78]....
        /*0464*/ 	.word	0xffffffff


	//   ....[79]....
        /*0468*/ 	.word	0xffffffff


	//   ....[80]....
        /*046c*/ 	.word	0xffffffff


	//   ....[81]....
        /*0470*/ 	.word	0xffffffff


	//   ....[82]....
        /*0474*/ 	.word	0xffffffff


	//   ....[83]....
        /*0478*/ 	.word	0xffffffff


	//   ....[84]....
        /*047c*/ 	.word	0xffffffff


	//   ....[85]....
        /*0480*/ 	.word	0xffffffff


	//   ....[86]....
        /*0484*/ 	.word	0xffffffff


	//   ....[87]....
        /*0488*/ 	.word	0xffffffff


	//   ....[88]....
        /*048c*/ 	.word	0xffffffff


	//   ....[89]....
        /*0490*/ 	.word	0xffffffff


	//   ....[90]....
        /*0494*/ 	.word	0xffffffff


	//   ....[91]....
        /*0498*/ 	.word	0xffffffff


	//   ....[92]....
        /*049c*/ 	.word	0xffffffff


	//   ....[93]....
        /*04a0*/ 	.word	0xffffffff


	//   ....[94]....
        /*04a4*/ 	.word	0xffffffff


	//   ....[95]....
        /*04a8*/ 	.word	0xffffffff


	//   ....[96]....
        /*04ac*/ 	.word	0xffffffff


	//   ....[97]....
        /*04b0*/ 	.word	0xffffffff


	//   ....[98]....
        /*04b4*/ 	.word	0xffffffff


	//   ....[99]....
        /*04b8*/ 	.word	0xffffffff


	//   ....[100]....
        /*04bc*/ 	.word	0xffffffff


	//   ....[101]....
        /*04c0*/ 	.word	0xffffffff


	//   ....[102]....
        /*04c4*/ 	.word	0xffffffff


	//   ....[103]....
        /*04c8*/ 	.word	0xffffffff


	//   ....[104]....
        /*04cc*/ 	.word	0xffffffff


	//   ....[105]....
        /*04d0*/ 	.word	0xffffffff


	//   ....[106]....
        /*04d4*/ 	.word	0xffffffff


	//   ....[107]....
        /*04d8*/ 	.word	0xffffffff


	//   ....[108]....
        /*04dc*/ 	.word	0xffffffff


	//   ....[109]....
        /*04e0*/ 	.word	0xffffffff


	//   ....[110]....
        /*04e4*/ 	.word	0xffffffff


	//   ....[111]....
        /*04e8*/ 	.word	0xffffffff


	//   ....[112]....
        /*04ec*/ 	.word	0xffffffff


	//   ....[113]....
        /*04f0*/ 	.word	0xffffffff


	//   ....[114]....
        /*04f4*/ 	.word	0xffffffff


	//   ....[115]....
        /*04f8*/ 	.word	0xffffffff


	//   ....[116]....
        /*04fc*/ 	.word	0xffffffff


	//   ....[117]....
        /*0500*/ 	.word	0xffffffff


	//   ....[118]....
        /*0504*/ 	.word	0xffffffff


	//   ....[119]....
        /*0508*/ 	.word	0xffffffff


	//   ....[120]....
        /*050c*/ 	.word	0xffffffff


	//   ....[121]....
        /*0510*/ 	.word	0xffffffff


	//   ....[122]....
        /*0514*/ 	.word	0xffffffff


	//   ....[123]....
        /*0518*/ 	.word	0xffffffff


	//   ....[124]....
        /*051c*/ 	.word	0xffffffff


	//   ....[125]....
        /*0520*/ 	.word	0xffffffff


	//   ....[126]....
        /*0524*/ 	.word	0xffffffff


	//   ....[127]....
        /*0528*/ 	.word	0xffffffff


	//   ....[128]....
        /*052c*/ 	.word	0xffffffff


	//   ....[129]....
        /*0530*/ 	.word	0xffffffff


	//   ....[130]....
        /*0534*/ 	.word	0xffffffff


	//   ....[131]....
        /*0538*/ 	.word	0xffffffff


	//   ....[132]....
        /*053c*/ 	.word	0xffffffff


	//   ....[133]....
        /*0540*/ 	.word	0xffffffff


	//   ....[134]....
        /*0544*/ 	.word	0xffffffff


	//   ....[135]....
        /*0548*/ 	.word	0xffffffff


	//   ....[136]....
        /*054c*/ 	.word	0xffffffff


	//   ....[137]....
        /*0550*/ 	.word	0xffffffff


	//   ....[138]....
        /*0554*/ 	.word	0xffffffff


	//   ....[139]....
        /*0558*/ 	.word	0xffffffff


	//   ....[140]....
        /*055c*/ 	.word	0xffffffff


	//   ....[141]....
        /*0560*/ 	.word	0xffffffff


	//   ....[142]....
        /*0564*/ 	.word	0xffffffff


	//   ....[143]....
        /*0568*/ 	.word	0xffffffff


	//   ....[144]....
        /*056c*/ 	.word	0xffffffff


	//   ....[145]....
        /*0570*/ 	.word	0xffffffff


	//   ....[146]....
        /*0574*/ 	.word	0xffffffff


	//   ....[147]....
        /*0578*/ 	.word	0xffffffff


	//   ....[148]....
        /*057c*/ 	.word	0xffffffff


	//   ....[149]....
        /*0580*/ 	.word	0xffffffff


	//   ....[150]....
        /*0584*/ 	.word	0xffffffff


	//   ....[151]....
        /*0588*/ 	.word	0xffffffff


	//   ....[152]....
        /*058c*/ 	.word	0xffffffff


	//   ....[153]....
        /*0590*/ 	.word	0xffffffff


	//   ....[154]....
        /*0594*/ 	.word	0xffffffff


	//   ....[155]....
        /*0598*/ 	.word	0xffffffff


	//   ....[156]....
        /*059c*/ 	.word	0xffffffff


	//   ....[157]....
        /*05a0*/ 	.word	0xffffffff


	//   ....[158]....
        /*05a4*/ 	.word	0xffffffff


	//   ....[159]....
        /*05a8*/ 	.word	0xffffffff


	//   ....[160]....
        /*05ac*/ 	.word	0xffffffff


	//   ....[161]....
        /*05b0*/ 	.word	0xffffffff


	//   ....[162]....
        /*05b4*/ 	.word	0xffffffff


	//   ....[163]....
        /*05b8*/ 	.word	0xffffffff


	//   ....[164]....
        /*05bc*/ 	.word	0xffffffff


	//   ....[165]....
        /*05c0*/ 	.word	0xffffffff


	//   ....[166]....
        /*05c4*/ 	.word	0xffffffff


	//   ....[167]....
        /*05c8*/ 	.word	0xffffffff


	//   ....[168]....
        /*05cc*/ 	.word	0xffffffff


	//----- nvinfo : EIATTR_COOP_GROUP_INSTR_OFFSETS
	.align		4
.L_702:
        /*05d0*/ 	.byte	0x04, 0x28
        /*05d2*/ 	.short	(.L_704 - .L_703)


	//   ....[0]....
.L_703:
        /*05d4*/ 	.word	0x00000050


	//   ....[1]....
        /*05d8*/ 	.word	0x00001500


	//   ....[2]....
        /*05dc*/ 	.word	0x00001530


	//   ....[3]....
        /*05e0*/ 	.word	0x00001550


	//   ....[4]....
        /*05e4*/ 	.word	0x00001560


	//   ....[5]....
        /*05e8*/ 	.word	0x00001570


	//   ....[6]....
        /*05ec*/ 	.word	0x00001580


	//   ....[7]....
        /*05f0*/ 	.word	0x000015b0


	//   ....[8]....
        /*05f4*/ 	.word	0x000015d0


	//   ....[9]....
        /*05f8*/ 	.word	0x00001820


	//   ....[10]....
        /*05fc*/ 	.word	0x00001840


	//   ....[11]....
        /*0600*/ 	.word	0x00001850


	//   ....[12]....
        /*0604*/ 	.word	0x00001880


	//   ....[13]....
        /*0608*/ 	.word	0x00001890


	//   ....[14]....
        /*060c*/ 	.word	0x000018e0


	//   ....[15]....
        /*0610*/ 	.word	0x00001940


	//   ....[16]....
        /*0614*/ 	.word	0x00001990


	//   ....[17]....
        /*0618*/ 	.word	0x00001f30


	//   ....[18]....
        /*061c*/ 	.word	0x00001f40


	//   ....[19]....
        /*0620*/ 	.word	0x00001f60


	//   ....[20]....
        /*0624*/ 	.word	0x00001f70


	//   ....[21]....
        /*0628*/ 	.word	0x00001fa0


	//   ....[22]....
        /*062c*/ 	.word	0x00001fb0


	//   ....[23]....
        /*0630*/ 	.word	0x00002000


	//   ....[24]....
        /*0634*/ 	.word	0x00002030


	//   ....[25]....
        /*0638*/ 	.word	0x00002f10


	//   ....[26]....
        /*063c*/ 	.word	0x00002f30


	//   ....[27]....
        /*0640*/ 	.word	0x00002f60


	//   ....[28]....
        /*0644*/ 	.word	0x00002f70


	//   ....[29]....
        /*0648*/ 	.word	0x00002f80


	//   ....[30]....
        /*064c*/ 	.word	0x00002f90


	//   ....[31]....
        /*0650*/ 	.word	0x00002fa0


	//   ....[32]....
        /*0654*/ 	.word	0x000030e0


	//   ....[33]....
        /*0658*/ 	.word	0x000032f0


	//   ....[34]....
        /*065c*/ 	.word	0x00003730


	//   ....[35]....
        /*0660*/ 	.word	0x00003f30


	//   ....[36]....
        /*0664*/ 	.word	0x00003f50


	//   ....[37]....
        /*0668*/ 	.word	0x00003f70


	//   ....[38]....
        /*066c*/ 	.word	0x00003f90


	//   ....[39]....
        /*0670*/ 	.word	0x00005e70


	//   ....[40]....
        /*0674*/ 	.word	0x00005e90


	//   ....[41]....
        /*0678*/ 	.word	0x00005ec0


	//   ....[42]....
        /*067c*/ 	.word	0x00005ed0


	//   ....[43]....
        /*0680*/ 	.word	0x00005ee0


	//   ....[44]....
        /*0684*/ 	.word	0x00005ef0


	//   ....[45]....
        /*0688*/ 	.word	0x00006020


	//   ....[46]....
        /*068c*/ 	.word	0x00006030


	//   ....[47]....
        /*0690*/ 	.word	0x00006f50


	//   ....[48]....
        /*0694*/ 	.word	0x00006f70


	//   ....[49]....
        /*0698*/ 	.word	0x00006fa0


	//   ....[50]....
        /*069c*/ 	.word	0x00006fb0


	//   ....[51]....
        /*06a0*/ 	.word	0x00006fc0


	//   ....[52]....
        /*06a4*/ 	.word	0x00006fd0


	//   ....[53]....
        /*06a8*/ 	.word	0x00007100


	//   ....[54]....
        /*06ac*/ 	.word	0x00007110


	//   ....[55]....
        /*06b0*/ 	.word	0x00007320


	//   ....[56]....
        /*06b4*/ 	.word	0x00007760


	//   ....[57]....
        /*06b8*/ 	.word	0x00007f60


	//   ....[58]....
        /*06bc*/ 	.word	0x00007f80


	//   ....[59]....
        /*06c0*/ 	.word	0x00007fa0


	//   ....[60]....
        /*06c4*/ 	.word	0x00007fc0


	//   ....[61]....
        /*06c8*/ 	.word	0x0000a390


	//   ....[62]....
        /*06cc*/ 	.word	0x0000a3b0


	//   ....[63]....
        /*06d0*/ 	.word	0x0000a410


	//   ....[64]....
        /*06d4*/ 	.word	0x0000a450


	//   ....[65]....
        /*06d8*/ 	.word	0x0000a470


	//   ....[66]....
        /*06dc*/ 	.word	0x0000a490


	//   ....[67]....
        /*06e0*/ 	.word	0x0000a4b0


	//   ....[68]....
        /*06e4*/ 	.word	0x0000a4c0


	//   ....[69]....
        /*06e8*/ 	.word	0x0000b410


	//   ....[70]....
        /*06ec*/ 	.word	0x0000b430


	//   ....[71]....
        /*06f0*/ 	.word	0x0000b460


	//   ....[72]....
        /*06f4*/ 	.word	0x0000b480


	//   ....[73]....
        /*06f8*/ 	.word	0x0000b490


	//   ....[74]....
        /*06fc*/ 	.word	0x0000b4a0


	//   ....[75]....
        /*0700*/ 	.word	0x0000b4b0


	//   ....[76]....
        /*0704*/ 	.word	0x0000b4c0


	//   ....[77]....
        /*0708*/ 	.word	0x0000bae0


	//   ....[78]....
        /*070c*/ 	.word	0x0000baf0


	//   ....[79]....
        /*0710*/ 	.word	0x0000bb20


	//   ....[80]....
        /*0714*/ 	.word	0x0000bb30


	//   ....[81]....
        /*0718*/ 	.word	0x0000dac0


	//   ....[82]....
        /*071c*/ 	.word	0x0000db10


	//   ....[83]....
        /*0720*/ 	.word	0x0000db30


	//   ....[84]....
        /*0724*/ 	.word	0x0000db50


	//   ....[85]....
        /*0728*/ 	.word	0x0000e770


	//   ....[86]....
        /*072c*/ 	.word	0x0000eae0


	//   ....[87]....
        /*0730*/ 	.word	0x0000eb10


	//   ....[88]....
        /*0734*/ 	.word	0x0000eb20


	//   ....[89]....
        /*0738*/ 	.word	0x0000eb30


	//   ....[90]....
        /*073c*/ 	.word	0x0000ed60


	//   ....[91]....
        /*0740*/ 	.word	0x0000ed70


	//   ....[92]....
        /*0744*/ 	.word	0x0000ee50


	//   ....[93]....
        /*0748*/ 	.word	0x0000ee80


	//   ....[94]....
        /*074c*/ 	.word	0x0000ef40


	//   ....[95]....
        /*0750*/ 	.word	0x0000ef70


	//   ....[96]....
        /*0754*/ 	.word	0x0000f030


	//   ....[97]....
        /*0758*/ 	.word	0x0000f050


	//   ....[98]....
        /*075c*/ 	.word	0x0000f5a0


	//   ....[99]....
        /*0760*/ 	.word	0x0000f5c0


	//   ....[100]....
        /*0764*/ 	.word	0x0000f740


	//   ....[101]....
        /*0768*/ 	.word	0x0000f750


	//   ....[102]....
        /*076c*/ 	.word	0x0000f860


	//   ....[103]....
        /*0770*/ 	.word	0x0000f880


	//   ....[104]....
        /*0774*/ 	.word	0x0000f990


	//   ....[105]....
        /*0778*/ 	.word	0x0000f9a0


	//   ....[106]....
        /*077c*/ 	.word	0x0000fb20


	//   ....[107]....
        /*0780*/ 	.word	0x0000fc10


	//   ....[108]....
        /*0784*/ 	.word	0x0000fc80


	//   ....[109]....
        /*0788*/ 	.word	0x0000fda0


	//   ....[110]....
        /*078c*/ 	.word	0x0000fe00


	//   ....[111]....
        /*0790*/ 	.word	0x0000ff40


	//   ....[112]....
        /*0794*/ 	.word	0x0000ffa0


	//   ....[113]....
        /*0798*/ 	.word	0x000100e0


	//   ....[114]....
        /*079c*/ 	.word	0x00010140


	//   ....[115]....
        /*07a0*/ 	.word	0x000101b0


	//   ....[116]....
        /*07a4*/ 	.word	0x00010220


	//   ....[117]....
        /*07a8*/ 	.word	0x00010a60


	//   ....[118]....
        /*07ac*/ 	.word	0x00010ab0


	//   ....[119]....
        /*07b0*/ 	.word	0x00010b00


	//   ....[120]....
        /*07b4*/ 	.word	0x00010b50


	//   ....[121]....
        /*07b8*/ 	.word	0x00010bc0


	//   ....[122]....
        /*07bc*/ 	.word	0x00010c30


	//   ....[123]....
        /*07c0*/ 	.word	0x00010d50


	//   ....[124]....
        /*07c4*/ 	.word	0x00010db0


	//   ....[125]....
        /*07c8*/ 	.word	0x00010ef0


	//   ....[126]....
        /*07cc*/ 	.word	0x00010f50


	//   ....[127]....
        /*07d0*/ 	.word	0x00011090


	//   ....[128]....
        /*07d4*/ 	.word	0x000110f0


	//   ....[129]....
        /*07d8*/ 	.word	0x00011160


	//   ....[130]....
        /*07dc*/ 	.word	0x000111d0


	//   ....[131]....
        /*07e0*/ 	.word	0x000112f0


	//   ....[132]....
        /*07e4*/ 	.word	0x00011350


	//   ....[133]....
        /*07e8*/ 	.word	0x00011490


	//   ....[134]....
        /*07ec*/ 	.word	0x000114f0


	//   ....[135]....
        /*07f0*/ 	.word	0x00011630


	//   ....[136]....
        /*07f4*/ 	.word	0x00011690


	//   ....[137]....
        /*07f8*/ 	.word	0x00011700


	//   ....[138]....
        /*07fc*/ 	.word	0x00011770


	//   ....[139]....
        /*0800*/ 	.word	0x00011fb0


	//   ....[140]....
        /*0804*/ 	.word	0x00011ff0


	//   ....[141]....
        /*0808*/ 	.word	0x00012040


	//   ....[142]....
        /*080c*/ 	.word	0x00012080


	//   ....[143]....
        /*0810*/ 	.word	0x000120e0


	//   ....[144]....
        /*0814*/ 	.word	0x00012150


	//   ....[145]....
        /*0818*/ 	.word	0x000121c0


	//   ....[146]....
        /*081c*/ 	.word	0x000122d0


	//   ....[147]....
        /*0820*/ 	.word	0x00012330


	//   ....[148]....
        /*0824*/ 	.word	0x00012440


	//   ....[149]....
        /*0828*/ 	.word	0x000124a0


	//   ....[150]....
        /*082c*/ 	.word	0x000125b0


	//   ....[151]....
        /*0830*/ 	.word	0x00012610


	//   ....[152]....
        /*0834*/ 	.word	0x00012660


	//   ....[153]....
        /*0838*/ 	.word	0x000126a0


	//   ....[154]....
        /*083c*/ 	.word	0x000126f0


	//   ....[155]....
        /*0840*/ 	.word	0x00012730


	//   ....[156]....
        /*0844*/ 	.word	0x00012780


	//   ....[157]....
        /*0848*/ 	.word	0x000127e0


	//   ....[158]....
        /*084c*/ 	.word	0x00012830


	//   ....[159]....
        /*0850*/ 	.word	0x00012890


	//   ....[160]....
        /*0854*/ 	.word	0x00012900


	//   ....[161]....
        /*0858*/ 	.word	0x00012970


	//   ....[162]....
        /*085c*/ 	.word	0x000129e0


	//   ....[163]....
        /*0860*/ 	.word	0x00012a40


	//   ....[164]....
        /*0864*/ 	.word	0x00012ab0


	//   ....[165]....
        /*0868*/ 	.word	0x00012b20


	//   ....[166]....
        /*086c*/ 	.word	0x00012b90


	//   ....[167]....
        /*0870*/ 	.word	0x00012bf0


	//   ....[168]....
        /*0874*/ 	.word	0x00012c60


	//----- nvinfo : EIATTR_EXIT_INSTR_OFFSETS
	.align		4
.L_704:
        /*0878*/ 	.byte	0x04, 0x1c
        /*087a*/ 	.short	(.L_706 - .L_705)


	//   ....[0]....
.L_705:
        /*087c*/ 	.word	0x000000a0


	//   ....[1]....
        /*0880*/ 	.word	0x0000fbc0


	//----- nvinfo : EIATTR_MAX_THREADS
	.align		4
.L_706:
        /*0884*/ 	.byte	0x04, 0x05
        /*0886*/ 	.short	(.L_708 - .L_707)
.L_707:
        /*0888*/ 	.word	0x00000100
        /*088c*/ 	.word	0x00000001
        /*0890*/ 	.word	0x00000001


	//----- nvinfo : EIATTR_CRS_STACK_SIZE
	.align		4
.L_708:
        /*0894*/ 	.byte	0x04, 0x1e
        /*0896*/ 	.short	(.L_710 - .L_709)
.L_709:
        /*0898*/ 	.word	0x00000000
.L_710:


//--------------------- .nv.info._ZN7cutlass13device_kernelIN5flash19enable_sm80_to_sm89INS1_16FlashAttnFwdSm80INS1_25CollectiveMainloopFwdSm80ILi8ELi1ELb1EN4cute5tupleIJNS5_1CILi128EEES8_S8_EEELi128ENS_6half_tEfNS_4arch4Sm80ELb1ELb0ELb0ELb1ELb1ELb0ELb1ELb0EEENS1_21CollectiveEpilogueFwdIS9_NS6_IJNS7_ILi1EEESF_SF_EEESA_SC_Li256ELb1ELb1ELb0ELb0EEENS1_19SingleTileSchedulerILb1ELb0ELb1ELi128EEEEEEEEEvNT_6ParamsE --------------------------
	.section	.nv.info._ZN7cutlass13device_kernelIN5flash19enable_sm80_to_sm89INS1_16FlashAttnFwdSm80INS1_25CollectiveMainloopFwdSm80ILi8ELi1ELb1EN4cute5tupleIJNS5_1CILi128EEES8_S8_EEELi128ENS_6half_tEfNS_4arch4Sm80ELb1ELb0ELb0ELb1ELb1ELb0ELb1ELb0EEENS1_21CollectiveEpilogueFwdIS9_NS6_IJNS7_ILi1EEESF_SF_EEESA_SC_Li256ELb1ELb1ELb0ELb0EEENS1_19SingleTileSchedulerILb1ELb0ELb1ELi128EEEEEEEEEvNT_6ParamsE,"",@"SHT_CUDA_INFO"
	.sectionflags	@""
	.align	4


	//----- nvinfo : EIATTR_CUDA_API_VERSION
	.align		4
        /*0000*/ 	.byte	0x04, 0x37
        /*0002*/ 	.short	(.L_712 - .L_711)
.L_711:
        /*0004*/ 	.word	0x00000082


	//----- nvinfo : EIATTR_SW2861232_WAR
	.align		4
.L_712:
        /*0008*/ 	.byte	0x01, 0x35
	.zero		2


	//----- nvinfo : EIATTR_PARAM_CBANK
	.align		4
        /*000c*/ 	.byte	0x04, 0x0a
        /*000e*/ 	.short	(.L_714 - .L_713)
	.align		4
.L_713:
        /*0010*/ 	.word	index@(.nv.constant0._ZN7cutlass13device_kernelIN5flash19enable_sm80_to_sm89INS1_16FlashAttnFwdSm80INS1_25CollectiveMainloopFwdSm80ILi8ELi1ELb1EN4cute5tupleIJNS5_1CILi128EEES8_S8_EEELi128ENS_6half_tEfNS_4arch4Sm80ELb1ELb0ELb0ELb1ELb1ELb0ELb1ELb0EEENS1_21CollectiveEpilogueFwdIS9_NS6_IJNS7_ILi1EEESF_SF_EEESA_SC_Li256ELb1ELb1ELb0ELb0EEENS1_19SingleTileSchedulerILb1ELb0ELb1ELi128EEEEEEEEEvNT_6ParamsE)
        /*0014*/ 	.short	0x0160
        /*0016*/ 	.short	0x0418


	//----- nvinfo : EIATTR_CBANK_PARAM_SIZE
	.align		4
.L_714:
        /*0018*/ 	.byte	0x03, 0x19
        /*001a*/ 	.short	0x0418


	//----- nvinfo : EIATTR_KPARAM_INFO
	.align		4
        /*001c*/ 	.byte	0x04, 0x17
        /*001e*/ 	.short	(.L_716 - .L_715)
.L_715:
        /*0020*/ 	.word	0x00000000
        /*0024*/ 	.short	0x0000
        /*0026*/ 	.short	0x0000
        /*0028*/ 	.byte	0x00, 0xf0, 0x61, 0x10


	//----- nvinfo : EIATTR_MAXREG_COUNT
	.align		4
.L_716:
        /*002c*/ 	.byte	0x03, 0x1b
        /*002e*/ 	.short	0x00ff


	//----- nvinfo : EIATTR_NUM_BARRIERS
	.align		4
        /*0030*/ 	.byte	0x02, 0x4c
        /*0032*/ 	.byte	0x02
	.zero		1


	//----- nvinfo : EIATTR_MERCURY_ISA_VERSION
	.align		4
        /*0034*/ 	.byte	0x03, 0x5f
        /*0036*/ 	.short	0x0000


	//----- nvinfo : EIATTR_COOP_GROUP_MASK_REGIDS
	.align		4
        /*0038*/ 	.byte	0x04, 0x29
        /*003a*/ 	.short	(.L_718 - .L_717)


	//   ....[0]....
.L_717:
        /*003c*/ 	.word	0xffffffff


	//   ....[1]....
        /*0040*/ 	.word	0xffffffff


	//   ....[2]....
        /*0044*/ 	.word	0xffffffff


	//   ....[3]....
        /*0048*/ 	.word	0xffffffff


	//   ....[4]....
        /*004c*/ 	.word	0xffffffff


	//   ....[5]....
        /*0050*/ 	.word	0xffffffff


	//   ....[6]....
        /*0054*/ 	.word	0xffffffff


	//   ....[7]....
        /*0058*/ 	.word	0xffffffff


	//   ....[8]....
        /*005c*/ 	.word	0xffffffff


	//   ....[9]....
        /*0060*/ 	.word	0xffffffff


	//   ....[10]....
        /*0064*/ 	.word	0xffffffff


	//   ....[11]....
        /*0068*/ 	.word	0xffffffff


	//   ....[12]....
        /*006c*/ 	.word	0xffffffff


	//   ....[13]....
        /*0070*/ 	.word	0xffffffff


	//   ....[14]....
        /*0074*/ 	.word	0xffffffff


	//   ....[15]....
        /*0078*/ 	.word	0xffffffff


	//   ....[16]....
        /*007c*/ 	.word	0xffffffff


	//   ....[17]....
        /*0080*/ 	.word	0xffffffff


	//   ....[18]....
        /*0084*/ 	.word	0xffffffff


	//   ....[19]....
        /*0088*/ 	.word	0xffffffff


	//   ....[20]....
        /*008c*/ 	.word	0xffffffff


	//   ....[21]....
        /*0090*/ 	.word	0xffffffff


	//   ....[22]....
        /*0094*/ 	.word	0xffffffff


	//   ....[23]....
        /*0098*/ 	.word	0xffffffff


	//   ....[24]....
        /*009c*/ 	.word	0xffffffff


	//   ....[25]....
        /*00a0*/ 	.word	0xffffffff


	//   ....[26]....
        /*00a4*/ 	.word	0xffffffff


	//   ....[27]....
        /*00a8*/ 	.word	0xffffffff


	//   ....[28]....
        /*00ac*/ 	.word	0xffffffff


	//   ....[29]....
        /*00b0*/ 	.word	0xffffffff


	//   ....[30]....
        /*00b4*/ 	.word	0xffffffff


	//   ....[31]....
        /*00b8*/ 	.word	0xffffffff


	//   ....[32]....
        /*00bc*/ 	.word	0xffffffff


	//   ....[33]....
        /*00c0*/ 	.word	0xffffffff


	//   ....[34]....
        /*00c4*/ 	.word	0xffffffff


	//   ....[35]....
        /*00c8*/ 	.word	0xffffffff


	//   ....[36]....
        /*00cc*/ 	.word	0xffffffff


	//   ....[37]....
        /*00d0*/ 	.word	0xffffffff


	//   ....[38]....
        /*00d4*/ 	.word	0xffffffff


	//   ....[39]....
        /*00d8*/ 	.word	0xffffffff


	//   ....[40]....
        /*00dc*/ 	.word	0xffffffff


	//   ....[41]....
        /*00e0*/ 	.word	0xffffffff


	//   ....[42]....
        /*00e4*/ 	.word	0xffffffff


	//   ....[43]....
        /*00e8*/ 	.word	0xffffffff


	//   ....[44]....
        /*00ec*/ 	.word	0xffffffff


	//   ....[45]....
        /*00f0*/ 	.word	0xffffffff


	//   ....[46]....
        /*00f4*/ 	.word	0xffffffff


	//   ....[47]....
        /*00f8*/ 	.word	0xffffffff


	//   ....[48]....
        /*00fc*/ 	.word	0xffffffff


	//   ....[49]....
        /*0100*/ 	.word	0xffffffff


	//   ....[50]....
        /*0104*/ 	.word	0xffffffff


	//   ....[51]....
        /*0108*/ 	.word	0xffffffff


	//   ....[52]....
        /*010c*/ 	.word	0xffffffff


	//   ....[53]....
        /*0110*/ 	.word	0xffffffff


	//   ....[54]....
        /*0114*/ 	.word	0xffffffff


	//   ....[55]....
        /*0118*/ 	.word	0xffffffff


	//   ....[56]....
        /*011c*/ 	.word	0xffffffff


	//   ....[57]....
        /*0120*/ 	.word	0xffffffff


	//   ....[58]....
        /*0124*/ 	.word	0xffffffff


	//   ....[59]....
        /*0128*/ 	.word	0xffffffff


	//   ....[60]....
        /*012c*/ 	.word	0xffffffff


	//   ....[61]....
        /*0130*/ 	.word	0xffffffff


	//   ....[62]....
        /*0134*/ 	.word	0xffffffff


	//   ....[63]....
        /*0138*/ 	.word	0xffffffff


	//   ....[64]....
        /*013c*/ 	.word	0xffffffff


	//   ....[65]....
        /*0140*/ 	.word	0xffffffff


	//   ....[66]....
        /*0144*/ 	.word	0xffffffff


	//   ....[67]....
        /*0148*/ 	.word	0xffffffff


	//   ....[68]....
        /*014c*/ 	.word	0xffffffff


	//   ....[69]....
        /*0150*/ 	.word	0xffffffff


	//   ....[70]....
        /*0154*/ 	.word	0xffffffff


	//   ....[71]....
        /*0158*/ 	.word	0xffffffff


	//   ....[72]....
        /*015c*/ 	.word	0xffffffff


	//   ....[73]....
        /*0160*/ 	.word	0xffffffff


	//   ....[74]....
        /*0164*/ 	.word	0xffffffff


	//   ....[75]....
        /*0168*/ 	.word	0xffffffff


	//   ....[76]....
        /*016c*/ 	.word	0xffffffff


	//   ....[77]....
        /*0170*/ 	.word	0xffffffff


	//   ....[78]....
        /*0174*/ 	.word	0xffffffff


	//   ....[79]....
        /*0178*/ 	.word	0xffffffff


	//   ....[80]....
        /*017c*/ 	.word	0xffffffff


	//   ....[81]....
        /*0180*/ 	.word	0xffffffff


	//   ....[82]....
        /*0184*/ 	.word	0xffffffff


	//   ....[83]....
        /*0188*/ 	.word	0xffffffff


	//   ....[84]....
        /*018c*/ 	.word	0xffffffff


	//   ....[85]....
        /*0190*/ 	.word	0xffffffff


	//   ....[86]....
        /*0194*/ 	.word	0xffffffff


	//   ....[87]....
        /*0198*/ 	.word	0xffffffff


	//   ....[88]....
        /*019c*/ 	.word	0xffffffff


	//   ....[89]....
        /*01a0*/ 	.word	0xffffffff


	//   ....[90]....
        /*01a4*/ 	.word	0xffffffff


	//   ....[91]....
        /*01a8*/ 	.word	0xffffffff


	//   ....[92]....
        /*01ac*/ 	.word	0xffffffff


	//   ....[93]....
        /*01b0*/ 	.word	0xffffffff


	//   ....[94]....
        /*01b4*/ 	.word	0xffffffff


	//   ....[95]....
        /*01b8*/ 	.word	0xffffffff


	//   ....[96]....
        /*01bc*/ 	.word	0xffffffff


	//   ....[97]....
        /*01c0*/ 	.word	0xffffffff


	//   ....[98]....
        /*01c4*/ 	.word	0xffffffff


	//   ....[99]....
        /*01c8*/ 	.word	0xffffffff


	//   ....[100]....
        /*01cc*/ 	.word	0xffffffff


	//   ....[101]....
        /*01d0*/ 	.word	0xffffffff


	//   ....[102]....
        /*01d4*/ 	.word	0xffffffff


	//   ....[103]....
        /*01d8*/ 	.word	0xffffffff


	//   ....[104]....
        /*01dc*/ 	.word	0xffffffff


	//----- nvinfo : EIATTR_COOP_GROUP_INSTR_OFFSETS
	.align		4
.L_718:
        /*01e0*/ 	.byte	0x04, 0x28
        /*01e2*/ 	.short	(.L_720 - .L_719)


	//   ....[0]....
.L_719:
        /*01e4*/ 	.word	0x00000090


	//   ....[1]....
        /*01e8*/ 	.word	0x000012f0


	//   ....[2]....
        /*01ec*/ 	.word	0x00001320


	//   ....[3]....
        /*01f0*/ 	.word	0x00001470


	//   ....[4]....
        /*01f4*/ 	.word	0x000014b0


	//   ....[5]....
        /*01f8*/ 	.word	0x00001530


	//   ....[6]....
        /*01fc*/ 	.word	0x00001640


	//   ....[7]....
        /*0200*/ 	.word	0x00001650


	//   ....[8]....
        /*0204*/ 	.word	0x00001660


	//   ....[9]....
        /*0208*/ 	.word	0x00001780


	//   ....[10]....
        /*020c*/ 	.word	0x000017a0


	//   ....[11]....
        /*0210*/ 	.word	0x000017b0


	//   ....[12]....
        /*0214*/ 	.word	0x000017c0


	//   ....[13]....
        /*0218*/ 	.word	0x00001850


	//   ....[14]....
        /*021c*/ 	.word	0x000018f0


	//   ....[15]....
        /*0220*/ 	.word	0x00001900


	//   ....[16]....
        /*0224*/ 	.word	0x00001920


	//   ....[17]....
        /*0228*/ 	.word	0x00001fb0


	//   ....[18]....
        /*022c*/ 	.word	0x00001fd0


	//   ....[19]....
        /*0230*/ 	.word	0x00001fe0


	//   ....[20]....
        /*0234*/ 	.word	0x00002000


	//   ....[21]....
        /*0238*/ 	.word	0x00002010


	//   ....[22]....
        /*023c*/ 	.word	0x00002030


	//   ....[23]....
        /*0240*/ 	.word	0x00002040


	//   ....[24]....
        /*0244*/ 	.word	0x00002070


	//   ....[25]....
        /*0248*/ 	.word	0x00002fe0


	//   ....[26]....
        /*024c*/ 	.word	0x00003000


	//   ....[27]....
        /*0250*/ 	.word	0x00003010


	//   ....[28]....
        /*0254*/ 	.word	0x00003020


	//   ....[29]....
        /*0258*/ 	.word	0x00003030


	//   ....[30]....
        /*025c*/ 	.word	0x00003040


	//   ....[31]....
        /*0260*/ 	.word	0x00003050


	//   ....[32]....
        /*0264*/ 	.word	0x00003080


	//   ....[33]....
        /*0268*/ 	.word	0x00003480


	//   ....[34]....
        /*026c*/ 	.word	0x000034a0


	//   ....[35]....
        /*0270*/ 	.word	0x00004120


	//   ....[36]....
        /*0274*/ 	.word	0x00004240


	//   ....[37]....
        /*0278*/ 	.word	0x00004250


	//   ....[38]....
        /*027c*/ 	.word	0x00004280


	//   ....[39]....
        /*0280*/ 	.word	0x00005f00


	//   ....[40]....
        /*0284*/ 	.word	0x00005f20


	//   ....[41]....
        /*0288*/ 	.word	0x00005f40


	//   ....[42]....
        /*028c*/ 	.word	0x00005f50


	//   ....[43]....
        /*0290*/ 	.word	0x00005f60


	//   ....[44]....
        /*0294*/ 	.word	0x00005f70


	//   ....[45]....
        /*0298*/ 	.word	0x00005f80


	//   ....[46]....
        /*029c*/ 	.word	0x00005f90


	//   ....[47]....
        /*02a0*/ 	.word	0x00006e40


	//   ....[48]....
        /*02a4*/ 	.word	0x00006e60


	//   ....[49]....
        /*02a8*/ 	.word	0x00006e80


	//   ....[50]....
        /*02ac*/ 	.word	0x00006e90


	//   ....[51]....
        /*02b0*/ 	.word	0x00006ea0


	//   ....[52]....
        /*02b4*/ 	.word	0x00006eb0


	//   ....[53]....
        /*02b8*/ 	.word	0x00006ec0


	//   ....[54]....
        /*02bc*/ 	.word	0x00006ef0


	//   ....[55]....
        /*02c0*/ 	.word	0x000070e0


	//   ....[56]....
        /*02c4*/ 	.word	0x000070f0


	//   ....[57]....
        /*02c8*/ 	.word	0x00007d60


	//   ....[58]....
        /*02cc*/ 	.word	0x00007eb0


	//   ....[59]....
        /*02d0*/ 	.word	0x00007ef0


	//   ....[60]....
        /*02d4*/ 	.word	0x00007f60


	//   ....[61]....
        /*02d8*/ 	.word	0x0000a5e0


	//   ....[62]....
        /*02dc*/ 	.word	0x0000a5f0


	//   ....[63]....
        /*02e0*/ 	.word	0x0000a600


	//   ....[64]....
        /*02e4*/ 	.word	0x0000a610


	//   ....[65]....
        /*02e8*/ 	.word	0x0000a620


	//   ....[66]....
        /*02ec*/ 	.word	0x0000a630


	//   ....[67]....
        /*02f0*/ 	.word	0x0000a640


	//   ....[68]....
        /*02f4*/ 	.word	0x0000a670


	//   ....[69]....
        /*02f8*/ 	.word	0x0000aad0


	//   ....[70]....
        /*02fc*/ 	.word	0x0000ab00


	//   ....[71]....
        /*0300*/ 	.word	0x0000ab10


	//   ....[72]....
        /*0304*/ 	.word	0x0000ab30


	//   ....[73]....
        /*0308*/ 	.word	0x0000abf0


	//   ....[74]....
        /*030c*/ 	.word	0x0000ac20


	//   ....[75]....
        /*0310*/ 	.word	0x0000ad00


	//   ....[76]....
        /*0314*/ 	.word	0x0000ad20


	//   ....[77]....
        /*0318*/ 	.word	0x0000bbc0


	//   ....[78]....
        /*031c*/ 	.word	0x0000bbe0


	//   ....[79]....
        /*0320*/ 	.word	0x0000bc10


	//   ....[80]....
        /*0324*/ 	.word	0x0000bc20


	//   ....[81]....
        /*0328*/ 	.word	0x0000dad0


	//   ....[82]....
        /*032c*/ 	.word	0x0000db00


	//   ....[83]....
        /*0330*/ 	.word	0x0000db50


	//   ....[84]....
        /*0334*/ 	.word	0x0000db60


	//   ....[85]....
        /*0338*/ 	.word	0x0000ee00


	//   ....[86]....
        /*033c*/ 	.word	0x0000ee40


	//   ....[87]....
        /*0340*/ 	.word	0x0000ee80


	//   ....[88]....
        /*0344*/ 	.word	0x0000eec0


	//   ....[89]....
        /*0348*/ 	.word	0x0000f090


	//   ....[90]....
        /*034c*/ 	.word	0x0000f0a0


	//   ....[91]....
        /*0350*/ 	.word	0x0000f190


	//   ....[92]....
        /*0354*/ 	.word	0x0000f1c0


	//   ....[93]....
        /*0358*/ 	.word	0x0000f290


	//   ....[94]....
        /*035c*/ 	.word	0x0000f2c0


	//   ....[95]....
        /*0360*/ 	.word	0x0000f390


	//   ....[96]....
        /*0364*/ 	.word	0x0000f3b0


	//   ....[97]....
        /*0368*/ 	.word	0x0000fc60


	//   ....[98]....
        /*036c*/ 	.word	0x0000fc70


	//   ....[99]....
        /*0370*/ 	.word	0x0000fd40


	//   ....[100]....
        /*0374*/ 	.word	0x0000fd70


	//   ....[101]....
        /*0378*/ 	.word	0x0000fe40


	//   ....[102]....
        /*037c*/ 	.word	0x0000fe70


	//   ....[103]....
        /*0380*/ 	.word	0x0000ff40


	//   ....[104]....
        /*0384*/ 	.word	0x0000ff60


	//----- nvinfo : EIATTR_EXIT_INSTR_OFFSETS
	.align		4
.L_720:
        /*0388*/ 	.byte	0x04, 0x1c
        /*038a*/ 	.short	(.L_722 - .L_721)


	//   ....[0]....
.L_721:
        /*038c*/ 	.word	0x00000440


	//   ....[1]....
        /*0390*/ 	.word	0x0000f3c0


	//   ....[2]....
        /*0394*/ 	.word	0x0000f410


	//   ....[3]....
        /*0398*/ 	.word	0x0000f470


	//   ....[4]....
        /*039c*/ 	.word	0x0000ff70


	//   ....[5]....
        /*03a0*/ 	.word	0x0000ffc0


	//   ....[6]....
        /*03a4*/ 	.word	0x00010020


	//----- nvinfo : EIATTR_CTAIDZ_USED
	.align		4
.L_722:
        /*03a8*/ 	.byte	0x01, 0x04
	.zero		2


	//----- nvinfo : EIATTR_MAX_THREADS
	.align		4
        /*03ac*/ 	.byte	0x04, 0x05
        /*03ae*/ 	.short	(.L_724 - .L_723)
.L_723:
        /*03b0*/ 	.word	0x00000100
        /*03b4*/ 	.word	0x00000001
        /*03b8*/ 	.word	0x00000001


	//----- nvinfo : EIATTR_CRS_STACK_SIZE
	.align		4
.L_724:
        /*03bc*/ 	.byte	0x04, 0x1e
        /*03be*/ 	.short	(.L_726 - .L_725)
.L_725:
        /*03c0*/ 	.word	0x00000000
.L_726:


//--------------------- .nv.info._ZN7cutlass13device_kernelIN5flash19enable_sm80_to_sm89INS1_16FlashAttnFwdSm80INS1_25CollectiveMainloopFwdSm80ILi8ELi1ELb1EN4cute5tupleIJNS5_1CILi128EEES8_S8_EEELi128ENS_6half_tEfNS_4arch4Sm80ELb1ELb0ELb0ELb1ELb1ELb1ELb1ELb0EEENS1_21CollectiveEpilogueFwdIS9_NS6_IJNS7_ILi1EEESF_SF_EEESA_SC_Li256ELb1ELb1ELb0ELb0EEENS1_19SingleTileSchedulerILb1ELb0ELb1ELi128EEEEEEEEEvNT_6ParamsE --------------------------
	.section	.nv.info._ZN7cutlass13device_kernelIN5flash19enable_sm80_to_sm89INS1_16FlashAttnFwdSm80INS1_25CollectiveMainloopFwdSm80ILi8ELi1ELb1EN4cute5tupleIJNS5_1CILi128EEES8_S8_EEELi128ENS_6half_tEfNS_4arch4Sm80ELb1ELb0ELb0ELb1ELb1ELb1ELb1ELb0EEENS1_21CollectiveEpilogueFwdIS9_NS6_IJNS7_ILi1EEESF_SF_EEESA_SC_Li256ELb1ELb1ELb0ELb0EEENS1_19SingleTileSchedulerILb1ELb0ELb1ELi128EEEEEEEEEvNT_6ParamsE,"",@"SHT_CUDA_INFO"
	.sectionflags	@""
	.align	4


	//----- nvinfo : EIATTR_CUDA_API_VERSION
	.align		4
        /*0000*/ 	.byte	0x04, 0x37
        /*0002*/ 	.short	(.L_728 - .L_727)
.L_727:
        /*0004*/ 	.word	0x00000082


	//----- nvinfo : EIATTR_SW2861232_WAR
	.align		4
.L_728:
        /*0008*/ 	.byte	0x01, 0x35
	.zero		2


	//----- nvinfo : EIATTR_PARAM_CBANK
	.align		4
        /*000c*/ 	.byte	0x04, 0x0a
        /*000e*/ 	.short	(.L_730 - .L_729)
	.align		4
.L_729:
        /*0010*/ 	.word	index@(.nv.constant0._ZN7cutlass13device_kernelIN5flash19enable_sm80_to_sm89INS1_16FlashAttnFwdSm80INS1_25CollectiveMainloopFwdSm80ILi8ELi1ELb1EN4cute5tupleIJNS5_1CILi128EEES8_S8_EEELi128ENS_6half_tEfNS_4arch4Sm80ELb1ELb0ELb0ELb1ELb1ELb1ELb1ELb0EEENS1_21CollectiveEpilogueFwdIS9_NS6_IJNS7_ILi1EEESF_SF_EEESA_SC_Li256ELb1ELb1ELb0ELb0EEENS1_19SingleTileSchedulerILb1ELb0ELb1ELi128EEEEEEEEEvNT_6ParamsE)
        /*0014*/ 	.short	0x0160
        /*0016*/ 	.short	0x0418


	//----- nvinfo : EIATTR_CBANK_PARAM_SIZE
	.align		4
.L_730:
        /*0018*/ 	.byte	0x03, 0x19
        /*001a*/ 	.short	0x0418


	//----- nvinfo : EIATTR_KPARAM_INFO
	.align		4
        /*001c*/ 	.byte	0x04, 0x17
        /*001e*/ 	.short	(.L_732 - .L_731)
.L_731:
        /*0020*/ 	.word	0x00000000
        /*0024*/ 	.short	0x0000
        /*0026*/ 	.short	0x0000
        /*0028*/ 	.byte	0x00, 0xf0, 0x61, 0x10


	//----- nvinfo : EIATTR_MAXREG_COUNT
	.align		4
.L_732:
        /*002c*/ 	.byte	0x03, 0x1b
        /*002e*/ 	.short	0x00ff


	//----- nvinfo : EIATTR_NUM_BARRIERS
	.align		4
        /*0030*/ 	.byte	0x02, 0x4c
        /*0032*/ 	.byte	0x02
	.zero		1


	//----- nvinfo : EIATTR_ANNOTATIONS
	.align		4
        /*0034*/ 	.byte	0x04, 0x55
        /*0036*/ 	.short	(.L_734 - .L_733)


	//   ....[0]....
.L_733:
        /*0038*/ 	.word	0x00000001
        /*003c*/ 	.byte	0xb0, 0x62, 0x01, 0x00, 0x01, 0x00, 0x00, 0x00, 0x80, 0x63, 0x01, 0x00, 0x01, 0x00, 0x00, 0x00
        /*004c*/ 	.byte	0x90, 0x67, 0x01, 0x00


	//----- nvinfo : EIATTR_MERCURY_ISA_VERSION
	.align		4
.L_734:
        /*0050*/ 	.byte	0x03, 0x5f
        /*0052*/ 	.short	0x0000


	//----- nvinfo : EIATTR_COOP_GROUP_MASK_REGIDS
	.align		4
        /*0054*/ 	.byte	0x04, 0x29
        /*0056*/ 	.short	(.L_736 - .L_735)


	//   ....[0]....
.L_735:
        /*0058*/ 	.word	0xffffffff


	//   ....[1]....
        /*005c*/ 	.word	0xffffffff


	//   ....[2]....
        /*0060*/ 	.word	0xffffffff


	//   ....[3]....
        /*0064*/ 	.word	0xffffffff


	//   ....[4]....
        /*0068*/ 	.word	0xffffffff


	//   ....[5]....
        /*006c*/ 	.word	0xffffffff


	//   ....[6]....
        /*0070*/ 	.word	0xffffffff


	//   ....[7]....
        /*0074*/ 	.word	0xffffffff


	//   ....[8]....
        /*0078*/ 	.word	0xffffffff


	//   ....[9]....
        /*007c*/ 	.word	0xffffffff


	//   ....[10]....
        /*0080*/ 	.word	0xffffffff


	//   ....[11]....
        /*0084*/ 	.word	0xffffffff


	//   ....[12]....
        /*0088*/ 	.word	0xffffffff


	//   ....[13]....
        /*008c*/ 	.word	0xffffffff


	//   ....[14]....
        /*0090*/ 	.word	0xffffffff


	//   ....[15]....
        /*0094*/ 	.word	0xffffffff


	//   ....[16]....
        /*0098*/ 	.word	0xffffffff


	//   ....[17]....
        /*009c*/ 	.word	0xffffffff


	//   ....[18]....
        /*00a0*/ 	.word	0xffffffff


	//   ....[19]....
        /*00a4*/ 	.word	0xffffffff


	//   ....[20]....
        /*00a8*/ 	.word	0xffffffff


	//   ....[21]....
        /*00ac*/ 	.word	0xffffffff


	//   ....[22]....
        /*00b0*/ 	.word	0xffffffff


	//   ....[23]....
        /*00b4*/ 	.word	0xffffffff


	//   ....[24]....
        /*00b8*/ 	.word	0xffffffff


	//   ....[25]....
        /*00bc*/ 	.word	0xffffffff


	//   ....[26]....
        /*00c0*/ 	.word	0xffffffff


	//   ....[27]....
        /*00c4*/ 	.word	0xffffffff


	//   ....[28]....
        /*00c8*/ 	.word	0xffffffff


	//   ....[29]....
        /*00cc*/ 	.word	0xffffffff


	//   ....[30]....
        /*00d0*/ 	.word	0xffffffff


	//   ....[31]....
        /*00d4*/ 	.word	0xffffffff


	//   ....[32]....
        /*00d8*/ 	.word	0xffffffff


	//   ....[33]....
        /*00dc*/ 	.word	0xffffffff


	//   ....[34]....
        /*00e0*/ 	.word	0xffffffff


	//   ....[35]....
        /*00e4*/ 	.word	0xffffffff


	//   ....[36]....
        /*00e8*/ 	.word	0xffffffff


	//   ....[37]....
        /*00ec*/ 	.word	0xffffffff


	//   ....[38]....
        /*00f0*/ 	.word	0xffffffff


	//   ....[39]....
        /*00f4*/ 	.word	0xffffffff


	//   ....[40]....
        /*00f8*/ 	.word	0xffffffff


	//   ....[41]....
        /*00fc*/ 	.word	0xffffffff


	//   ....[42]....
        /*0100*/ 	.word	0xffffffff


	//   ....[43]....
        /*0104*/ 	.word	0xffffffff


	//   ....[44]....
        /*0108*/ 	.word	0xffffffff


	//   ....[45]....
        /*010c*/ 	.word	0xffffffff


	//   ....[46]....
        /*0110*/ 	.word	0xffffffff


	//   ....[47]....
        /*0114*/ 	.word	0xffffffff


	//   ....[48]....
        /*0118*/ 	.word	0xffffffff


	//   ....[49]....
        /*011c*/ 	.word	0xffffffff


	//   ....[50]....
        /*0120*/ 	.word	0xffffffff


	//   ....[51]....
        /*0124*/ 	.word	0xffffffff


	//   ....[52]....
        /*0128*/ 	.word	0xffffffff


	//   ....[53]....
        /*012c*/ 	.word	0xffffffff


	//   ....[54]....
        /*0130*/ 	.word	0xffffffff


	//   ....[55]....
        /*0134*/ 	.word	0xffffffff


	//   ....[56]....
        /*0138*/ 	.word	0xffffffff


	//   ....[57]....
        /*013c*/ 	.word	0xffffffff


	//   ....[58]....
        /*0140*/ 	.word	0xffffffff


	//   ....[59]....
        /*0144*/ 	.word	0xffffffff


	//   ....[60]....
        /*0148*/ 	.word	0xffffffff


	//   ....[61]....
        /*014c*/ 	.word	0xffffffff


	//   ....[62]....
        /*0150*/ 	.word	0xffffffff


	//   ....[63]....
        /*0154*/ 	.word	0xffffffff


	//   ....[64]....
        /*0158*/ 	.word	0xffffffff


	//   ....[65]....
        /*015c*/ 	.word	0xffffffff


	//   ....[66]....
        /*0160*/ 	.word	0xffffffff


	//   ....[67]....
        /*0164*/ 	.word	0xffffffff


	//   ....[68]....
        /*0168*/ 	.word	0xffffffff


	//   ....[69]....
        /*016c*/ 	.word	0xffffffff


	//   ....[70]....
        /*0170*/ 	.word	0xffffffff


	//   ....[71]....
        /*0174*/ 	.word	0xffffffff


	//   ....[72]....
        /*0178*/ 	.word	0xffffffff


	//   ....[73]....
        /*017c*/ 	.word	0xffffffff


	//   ....[74]....
        /*0180*/ 	.word	0xffffffff


	//   ....[75]....
        /*0184*/ 	.word	0xffffffff


	//   ....[76]....
        /*0188*/ 	.word	0xffffffff


	//   ....[77]....
        /*018c*/ 	.word	0xffffffff


	//   ....[78]....
        /*0190*/ 	.word	0xffffffff


	//   ....[79]....
        /*0194*/ 	.word	0xffffffff


	//   ....[80]....
        /*0198*/ 	.word	0xffffffff


	//   ....[81]....
        /*019c*/ 	.word	0xffffffff


	//   ....[82]....
        /*01a0*/ 	.word	0xffffffff


	//   ....[83]....
        /*01a4*/ 	.word	0xffffffff


	//   ....[84]....
        /*01a8*/ 	.word	0xffffffff


	//   ....[85]....
        /*01ac*/ 	.word	0xffffffff


	//   ....[86]....
        /*01b0*/ 	.word	0xffffffff


	//   ....[87]....
        /*01b4*/ 	.word	0xffffffff


	//   ....[88]....
        /*01b8*/ 	.word	0xffffffff


	//   ....[89]....
        /*01bc*/ 	.word	0xffffffff


	//   ....[90]....
        /*01c0*/ 	.word	0xffffffff


	//   ....[91]....
        /*01c4*/ 	.word	0xffffffff


	//   ....[92]....
        /*01c8*/ 	.word	0xffffffff


	//   ....[93]....
        /*01cc*/ 	.word	0xffffffff


	//   ....[94]....
        /*01d0*/ 	.word	0xffffffff


	//   ....[95]....
        /*01d4*/ 	.word	0xffffffff


	//   ....[96]....
        /*01d8*/ 	.word	0xffffffff


	//   ....[97]....
        /*01dc*/ 	.word	0xffffffff


	//   ....[98]....
        /*01e0*/ 	.word	0xffffffff


	//   ....[99]....
        /*01e4*/ 	.word	0xffffffff


	//   ....[100]....
        /*01e8*/ 	.word	0xffffffff


	//   ....[101]....
        /*01ec*/ 	.word	0xffffffff


	//   ....[102]....
        /*01f0*/ 	.word	0xffffffff


	//   ....[103]....
        /*01f4*/ 	.word	0xffffffff


	//   ....[104]....
        /*01f8*/ 	.word	0xffffffff


	//   ....[105]....
        /*01fc*/ 	.word	0xffffffff


	//   ....[106]....
        /*0200*/ 	.word	0xffffffff


	//   ....[107]....
        /*0204*/ 	.word	0xffffffff


	//   ....[108]....
        /*0208*/ 	.word	0xffffffff


	//   ....[109]....
        /*020c*/ 	.word	0xffffffff


	//   ....[110]....
        /*0210*/ 	.word	0xffffffff


	//   ....[111]....
        /*0214*/ 	.word	0xffffffff


	//   ....[112]....
        /*0218*/ 	.word	0xffffffff


	//   ....[113]....
        /*021c*/ 	.word	0xffffffff


	//   ....[114]....
        /*0220*/ 	.word	0xffffffff


	//   ....[115]....
        /*0224*/ 	.word	0xffffffff


	//   ....[116]....
        /*0228*/ 	.word	0xffffffff


	//   ....[117]....
        /*022c*/ 	.word	0xffffffff


	//   ....[118]....
        /*0230*/ 	.word	0xffffffff


	//   ....[119]....
        /*0234*/ 	.word	0xffffffff


	//   ....[120]....
        /*0238*/ 	.word	0xffffffff


	//   ....[121]....
        /*023c*/ 	.word	0xffffffff


	//   ....[122]....
        /*0240*/ 	.word	0xffffffff


	//   ....[123]....
        /*0244*/ 	.word	0xffffffff


	//   ....[124]....
        /*0248*/ 	.word	0xffffffff


	//   ....[125]....
        /*024c*/ 	.word	0xffffffff


	//   ....[126]....
        /*0250*/ 	.word	0xffffffff


	//   ....[127]....
        /*0254*/ 	.word	0xffffffff


	//   ....[128]....
        /*0258*/ 	.word	0xffffffff


	//   ....[129]....
        /*025c*/ 	.word	0xffffffff


	//   ....[130]....
        /*0260*/ 	.word	0xffffffff


	//   ....[131]....
        /*0264*/ 	.word	0xffffffff


	//   ....[132]....
        /*0268*/ 	.word	0xffffffff


	//   ....[133]....
        /*026c*/ 	.word	0xffffffff


	//   ....[134]....
        /*0270*/ 	.word	0xffffffff


	//   ....[135]....
        /*0274*/ 	.word	0xffffffff


	//   ....[136]....
        /*0278*/ 	.word	0xffffffff


	//   ....[137]....
        /*027c*/ 	.word	0xffffffff


	//   ....[138]....
        /*0280*/ 	.word	0xffffffff


	//   ....[139]....
        /*0284*/ 	.word	0xffffffff


	//   ....[140]....
        /*0288*/ 	.word	0xffffffff


	//   ....[141]....
        /*028c*/ 	.word	0xffffffff


	//   ....[142]....
        /*0290*/ 	.word	0xffffffff


	//   ....[143]....
        /*0294*/ 	.word	0xffffffff


	//   ....[144]....
        /*0298*/ 	.word	0xffffffff


	//   ....[145]....
        /*029c*/ 	.word	0xffffffff


	//   ....[146]....
        /*02a0*/ 	.word	0xffffffff


	//   ....[147]....
        /*02a4*/ 	.word	0xffffffff


	//   ....[148]....
        /*02a8*/ 	.word	0xffffffff


	//   ....[149]....
        /*02ac*/ 	.word	0xffffffff


	//   ....[150]....
        /*02b0*/ 	.word	0xffffffff


	//   ....[151]....
        /*02b4*/ 	.word	0xffffffff


	//   ....[152]....
        /*02b8*/ 	.word	0xffffffff


	//   ....[153]....
        /*02bc*/ 	.word	0xffffffff


	//   ....[154]....
        /*02c0*/ 	.word	0xffffffff


	//   ....[155]....
        /*02c4*/ 	.word	0xffffffff


	//   ....[156]....
        /*02c8*/ 	.word	0xffffffff


	//   ....[157]....
        /*02cc*/ 	.word	0xffffffff


	//   ....[158]....
        /*02d0*/ 	.word	0xffffffff


	//   ....[159]....
        /*02d4*/ 	.word	0xffffffff


	//   ....[160]....
        /*02d8*/ 	.word	0xffffffff


	//   ....[161]....
        /*02dc*/ 	.word	0xffffffff


	//   ....[162]....
        /*02e0*/ 	.word	0xffffffff


	//   ....[163]....
        /*02e4*/ 	.word	0xffffffff


	//   ....[164]....
        /*02e8*/ 	.word	0xffffffff


	//   ....[165]....
        /*02ec*/ 	.word	0xffffffff


	//   ....[166]....
        /*02f0*/ 	.word	0xffffffff


	//   ....[167]....
        /*02f4*/ 	.word	0xffffffff


	//   ....[168]....
        /*02f8*/ 	.word	0xffffffff


	//----- nvinfo : EIATTR_COOP_GROUP_INSTR_OFFSETS
	.align		4
.L_736:
        /*02fc*/ 	.byte	0x04, 0x28
        /*02fe*/ 	.short	(.L_738 - .L_737)


	//   ....[0]....
.L_737:
        /*0300*/ 	.word	0x000000a0


	//   ....[1]....
        /*0304*/ 	.word	0x00002980


	//   ....[2]....
        /*0308*/ 	.word	0x000029d0


	//   ....[3]....
        /*030c*/ 	.word	0x000031a0


	//   ....[4]....
        /*0310*/ 	.word	0x000031c0


	//   ....[5]....
        /*0314*/ 	.word	0x00003910


	//   ....[6]....
        /*0318*/ 	.word	0x00003930


	//   ....[7]....
        /*031c*/ 	.word	0x00004080


	//   ....[8]....
        /*0320*/ 	.word	0x00004090


	//   ....[9]....
        /*0324*/ 	.word	0x000048c0


	//   ....[10]....
        /*0328*/ 	.word	0x00004900


	//   ....[11]....
        /*032c*/ 	.word	0x000056a0


	//   ....[12]....
        /*0330*/ 	.word	0x000056d0


	//   ....[13]....
        /*0334*/ 	.word	0x00005e50


	//   ....[14]....
        /*0338*/ 	.word	0x00005e80


	//   ....[15]....
        /*033c*/ 	.word	0x00006600


	//   ....[16]....
        /*0340*/ 	.word	0x00006620


	//   ....[17]....
        /*0344*/ 	.word	0x00006dc0


	//   ....[18]....
        /*0348*/ 	.word	0x00006df0


	//   ....[19]....
        /*034c*/ 	.word	0x00006f00


	//   ....[20]....
        /*0350*/ 	.word	0x00006f30


	//   ....[21]....
        /*0354*/ 	.word	0x00007000


	//   ....[22]....
        /*0358*/ 	.word	0x00007030


	//   ....[23]....
        /*035c*/ 	.word	0x00007100


	//   ....[24]....
        /*0360*/ 	.word	0x00007120


	//   ....[25]....
        /*0364*/ 	.word	0x000076a0


	//   ....[26]....
        /*0368*/ 	.word	0x000076c0


	//   ....[27]....
        /*036c*/ 	.word	0x00007790


	//   ....[28]....
        /*0370*/ 	.word	0x000077c0


	//   ....[29]....
        /*0374*/ 	.word	0x00007890


	//   ....[30]....
        /*0378*/ 	.word	0x000078c0


	//   ....[31]....
        /*037c*/ 	.word	0x00007990


	//   ....[32]....
        /*0380*/ 	.word	0x000079c0


	//   ....[33]....
        /*0384*/ 	.word	0x00008730


	//   ....[34]....
        /*0388*/ 	.word	0x00008770


	//   ....[35]....
        /*038c*/ 	.word	0x000087b0


	//   ....[36]....
        /*0390*/ 	.word	0x000087f0


	//   ....[37]....
        /*0394*/ 	.word	0x00008830


	//   ....[38]....
        /*0398*/ 	.word	0x00008870


	//   ....[39]....
        /*039c*/ 	.word	0x000088b0


	//   ....[40]....
        /*03a0*/ 	.word	0x000089c0


	//   ....[41]....
        /*03a4*/ 	.word	0x00008be0


	//   ....[42]....
        /*03a8*/ 	.word	0x00008c10


	//   ....[43]....
        /*03ac*/ 	.word	0x00008d80


	//   ....[44]....
        /*03b0*/ 	.word	0x00008da0


	//   ....[45]....
        /*03b4*/ 	.word	0x00008e30


	//   ....[46]....
        /*03b8*/ 	.word	0x00008e50


	//   ....[47]....
        /*03bc*/ 	.word	0x00008ee0


	//   ....[48]....
        /*03c0*/ 	.word	0x00008f00


	//   ....[49]....
        /*03c4*/ 	.word	0x000092e0


	//   ....[50]....
        /*03c8*/ 	.word	0x00009300


	//   ....[51]....
        /*03cc*/ 	.word	0x00009360


	//   ....[52]....
        /*03d0*/ 	.word	0x00009370


	//   ....[53]....
        /*03d4*/ 	.word	0x000094f0


	//   ....[54]....
        /*03d8*/ 	.word	0x00009580


	//   ....[55]....
        /*03dc*/ 	.word	0x000095c0


	//   ....[56]....
        /*03e0*/ 	.word	0x000095f0


	//   ....[57]....
        /*03e4*/ 	.word	0x00009780


	//   ....[58]....
        /*03e8*/ 	.word	0x00009810


	//   ....[59]....
        /*03ec*/ 	.word	0x00009850


	//   ....[60]....
        /*03f0*/ 	.word	0x00009890


	//   ....[61]....
        /*03f4*/ 	.word	0x00009a00


	//   ....[62]....
        /*03f8*/ 	.word	0x00009a40


	//   ....[63]....
        /*03fc*/ 	.word	0x00009a80


	//   ....[64]....
        /*0400*/ 	.word	0x00009ac0


	//   ....[65]....
        /*0404*/ 	.word	0x0000b6f0


	//   ....[66]....
        /*0408*/ 	.word	0x0000b750


	//   ....[67]....
        /*040c*/ 	.word	0x0000b770


	//   ....[68]....
        /*0410*/ 	.word	0x0000b7c0


	//   ....[69]....
        /*0414*/ 	.word	0x0000b8f0


	//   ....[70]....
        /*0418*/ 	.word	0x0000b900


	//   ....[71]....
        /*041c*/ 	.word	0x0000b910


	//   ....[72]....
        /*0420*/ 	.word	0x0000b920


	//   ....[73]....
        /*0424*/ 	.word	0x0000ba80


	//   ....[74]....
        /*0428*/ 	.word	0x0000bac0


	//   ....[75]....
        /*042c*/ 	.word	0x0000bb10


	//   ....[76]....
        /*0430*/ 	.word	0x0000bb30


	//   ....[77]....
        /*0434*/ 	.word	0x0000bc60


	//   ....[78]....
        /*0438*/ 	.word	0x0000bc70


	//   ....[79]....
        /*043c*/ 	.word	0x0000bc90


	//   ....[80]....
        /*0440*/ 	.word	0x0000bcb0


	//   ....[81]....
        /*0444*/ 	.word	0x0000dc60


	//   ....[82]....
        /*0448*/ 	.word	0x0000de30


	//   ....[83]....
        /*044c*/ 	.word	0x0000de60


	//   ....[84]....
        /*0450*/ 	.word	0x0000de90


	//   ....[85]....
        /*0454*/ 	.word	0x0000dec0


	//   ....[86]....
        /*0458*/ 	.word	0x0000dee0


	//   ....[87]....
        /*045c*/ 	.word	0x0000df00


	//   ....[88]....
        /*0460*/ 	.word	0x0000df40


	//   ....[89]....
        /*0464*/ 	.word	0x0000f030


	//   ....[90]....
        /*0468*/ 	.word	0x0000f060


	//   ....[91]....
        /*046c*/ 	.word	0x0000f080


	//   ....[92]....
        /*0470*/ 	.word	0x0000f090


	//   ....[93]....
        /*0474*/ 	.word	0x0000f0a0


	//   ....[94]....
        /*0478*/ 	.word	0x0000f0b0


	//   ....[95]....
        /*047c*/ 	.word	0x0000f0c0


	//   ....[96]....
        /*0480*/ 	.word	0x0000f0e0


	//   ....[97]....
        /*0484*/ 	.word	0x0000f500


	//   ....[98]....
        /*0488*/ 	.word	0x0000f520


	//   ....[99]....
        /*048c*/ 	.word	0x00010150


	//   ....[100]....
        /*0490*/ 	.word	0x00010280


	//   ....[101]....
        /*0494*/ 	.word	0x00010290


	//   ....[102]....
        /*0498*/ 	.word	0x000102c0


	//   ....[103]....
        /*049c*/ 	.word	0x00011fb0


	//   ....[104]....
        /*04a0*/ 	.word	0x00011fd0


	//   ....[105]....
        /*04a4*/ 	.word	0x00012000


	//   ....[106]....
        /*04a8*/ 	.word	0x00012010


	//   ....[107]....
        /*04ac*/ 	.word	0x00012020


	//   ....[108]....
        /*04b0*/ 	.word	0x00012030


	//   ....[109]....
        /*04b4*/ 	.word	0x00012040


	//   ....[110]....
        /*04b8*/ 	.word	0x00012050


	//   ....[111]....
        /*04bc*/ 	.word	0x00012fa0


	//   ....[112]....
        /*04c0*/ 	.word	0x00012fd0


	//   ....[113]....
        /*04c4*/ 	.word	0x00012fe0


	//   ....[114]....
        /*04c8*/ 	.word	0x00012ff0


	//   ....[115]....
        /*04cc*/ 	.word	0x00013000


	//   ....[116]....
        /*04d0*/ 	.word	0x00013010


	//   ....[117]....
        /*04d4*/ 	.word	0x00013020


	//   ....[118]....
        /*04d8*/ 	.word	0x00013050


	//   ....[119]....
        /*04dc*/ 	.word	0x00013240


	//   ....[120]....
        /*04e0*/ 	.word	0x00013250


	//   ....[121]....
        /*04e4*/ 	.word	0x00013f00


	//   ....[122]....
        /*04e8*/ 	.word	0x00014050


	//   ....[123]....
        /*04ec*/ 	.word	0x00014060


	//   ....[124]....
        /*04f0*/ 	.word	0x000140d0


	//   ....[125]....
        /*04f4*/ 	.word	0x00016570


	//   ....[126]....
        /*04f8*/ 	.word	0x00016590


	//   ....[127]....
        /*04fc*/ 	.word	0x000165a0


	//   ....[128]....
        /*0500*/ 	.word	0x000165b0


	//   ....[129]....
        /*0504*/ 	.word	0x000165c0


	//   ....[130]....
        /*0508*/ 	.word	0x000165d0


	//   ....[131]....
        /*050c*/ 	.word	0x000165e0


	//   ....[132]....
        /*0510*/ 	.word	0x00016610


	//   ....[133]....
        /*0514*/ 	.word	0x000169b0


	//   ....[134]....
        /*0518*/ 	.word	0x000169d0


	//   ....[135]....
        /*051c*/ 	.word	0x000169e0


	//   ....[136]....
        /*0520*/ 	.word	0x00016a00


	//   ....[137]....
        /*0524*/ 	.word	0x00016a20


	//   ....[138]....
        /*0528*/ 	.word	0x00016a40


	//   ....[139]....
        /*052c*/ 	.word	0x00016b40


	//   ....[140]....
        /*0530*/ 	.word	0x00016b50


	//   ....[141]....
        /*0534*/ 	.word	0x00017b70


	//   ....[142]....
        /*0538*/ 	.word	0x00017b90


	//   ....[143]....
        /*053c*/ 	.word	0x00017bc0


	//   ....[144]....
        /*0540*/ 	.word	0x00017bd0


	//   ....[145]....
        /*0544*/ 	.word	0x00019a80


	//   ....[146]....
        /*0548*/ 	.word	0x00019ab0


	//   ....[147]....
        /*054c*/ 	.word	0x00019b00


	//   ....[148]....
        /*0550*/ 	.word	0x00019b10


	//   ....[149]....
        /*0554*/ 	.word	0x0001adb0


	//   ....[150]....
        /*0558*/ 	.word	0x0001adf0


	//   ....[151]....
        /*055c*/ 	.word	0x0001ae30


	//   ....[152]....
        /*0560*/ 	.word	0x0001ae70


	//   ....[153]....
        /*0564*/ 	.word	0x0001b040


	//   ....[154]....
        /*0568*/ 	.word	0x0001b050


	//   ....[155]....
        /*056c*/ 	.word	0x0001b140


	//   ....[156]....
        /*0570*/ 	.word	0x0001b170


	//   ....[157]....
        /*0574*/ 	.word	0x0001b240


	//   ....[158]....
        /*0578*/ 	.word	0x0001b270


	//   ....[159]....
        /*057c*/ 	.word	0x0001b340


	//   ....[160]....
        /*0580*/ 	.word	0x0001b360


	//   ....[161]....
        /*0584*/ 	.word	0x0001bc10


	//   ....[162]....
        /*0588*/ 	.word	0x0001bc20


	//   ....[163]....
        /*058c*/ 	.word	0x0001bcf0


	//   ....[164]....
        /*0590*/ 	.word	0x0001bd20


	//   ....[165]....
        /*0594*/ 	.word	0x0001bdf0


	//   ....[166]....
        /*0598*/ 	.word	0x0001be20


	//   ....[167]....
        /*059c*/ 	.word	0x0001bef0


	//   ....[168]....
        /*05a0*/ 	.word	0x0001bf10


	//----- nvinfo : EIATTR_EXIT_INSTR_OFFSETS
	.align		4
.L_738:
        /*05a4*/ 	.byte	0x04, 0x1c
        /*05a6*/ 	.short	(.L_740 - .L_739)


	//   ....[0]....
.L_739:
        /*05a8*/ 	.word	0x00000450


	//   ....[1]....
        /*05ac*/ 	.word	0x0001b370


	//   ....[2]....
        /*05b0*/ 	.word	0x0001b3c0


	//   ....[3]....
        /*05b4*/ 	.word	0x0001b420


	//   ....[4]....
        /*05b8*/ 	.word	0x0001bf20


	//   ....[5]....
        /*05bc*/ 	.word	0x0001bf70


	//   ....[6]....
        /*05c0*/ 	.word	0x0001bfd0


	//----- nvinfo : EIATTR_CTAIDZ_USED
	.align		4
.L_740:
        /*05c4*/ 	.byte	0x01, 0x04
	.zero		2


	//----- nvinfo : EIATTR_MAX_THREADS
	.align		4
        /*05c8*/ 	.byte	0x04, 0x05
        /*05ca*/ 	.short	(.L_742 - .L_741)
.L_741:
        /*05cc*/ 	.word	0x00000100
        /*05d0*/ 	.word	0x00000001
        /*05d4*/ 	.word	0x00000001


	//----- nvinfo : EIATTR_CRS_STACK_SIZE
	.align		4
.L_742:
        /*05d8*/ 	.byte	0x04, 0x1e
        /*05da*/ 	.short	(.L_744 - .L_743)
.L_743:
        /*05dc*/ 	.word	0x00000000
.L_744:


//--------------------- .nv.info._ZN7cutlass13device_kernelIN5flash19enable_sm80_to_sm89INS1_16FlashAttnFwdSm80INS1_25CollectiveMainloopFwdSm80ILi4ELi1ELb0EN4cute5tupleIJNS5_1CILi128EEENS7_ILi64EEES8_EEELi128ENS_6half_tEfNS_4arch4Sm80ELb0ELb0ELb0ELb0ELb1ELb0ELb1ELb0EEENS1_21CollectiveEpilogueFwdINS6_IJS8_S8_S9_EEENS6_IJNS7_ILi1EEESH_SH_EEESB_SD_Li128ELb0ELb1ELb0ELb0EEENS1_19SingleTileSchedulerILb0ELb0ELb1ELi128EEEEEEEEEvNT_6ParamsE --------------------------
	.section	.nv.info._ZN7cutlass13device_kernelIN5flash19enable_sm80_to_sm89INS1_16FlashAttnFwdSm80INS1_25CollectiveMainloopFwdSm80ILi4ELi1ELb0EN4cute5tupleIJNS5_1CILi128EEENS7_ILi64EEES8_EEELi128ENS_6half_tEfNS_4arch4Sm80ELb0ELb0ELb0ELb0ELb1ELb0ELb1ELb0EEENS1_21CollectiveEpilogueFwdINS6_IJS8_S8_S9_EEENS6_IJNS7_ILi1EEESH_SH_EEESB_SD_Li128ELb0ELb1ELb0ELb0EEENS1_19SingleTileSchedulerILb0ELb0ELb1ELi128EEEEEEEEEvNT_6ParamsE,"",@"SHT_CUDA_INFO"
	.sectionflags	@""
	.align	4


	//----- nvinfo : EIATTR_CUDA_API_VERSION
	.align		4
        /*0000*/ 	.byte	0x04, 0x37
        /*0002*/ 	.short	(.L_746 - .L_745)
.L_745:
        /*0004*/ 	.word	0x00000082


	//----- nvinfo : EIATTR_SW2861232_WAR
	.align		4
.L_746:
        /*0008*/ 	.byte	0x01, 0x35
	.zero		2


	//----- nvinfo : EIATTR_PARAM_CBANK
	.align		4
        /*000c*/ 	.byte	0x04, 0x0a
        /*000e*/ 	.short	(.L_748 - .L_747)
	.align		4
.L_747:
        /*0010*/ 	.word	index@(.nv.constant0._ZN7cutlass13device_kernelIN5flash19enable_sm80_to_sm89INS1_16FlashAttnFwdSm80INS1_25CollectiveMainloopFwdSm80ILi4ELi1ELb0EN4cute5tupleIJNS5_1CILi128EEENS7_ILi64EEES8_EEELi128ENS_6half_tEfNS_4arch4Sm80ELb0ELb0ELb0ELb0ELb1ELb0ELb1ELb0EEENS1_21CollectiveEpilogueFwdINS6_IJS8_S8_S9_EEENS6_IJNS7_ILi1EEESH_SH_EEESB_SD_Li128ELb0ELb1ELb0ELb0EEENS1_19SingleTileSchedulerILb0ELb0ELb1ELi128EEEEEEEEEvNT_6ParamsE)
        /*0014*/ 	.short	0x0160
        /*0016*/ 	.short	0x0418


	//----- nvinfo : EIATTR_CBANK_PARAM_SIZE
	.align		4
.L_748:
        /*0018*/ 	.byte	0x03, 0x19
        /*001a*/ 	.short	0x0418


	//----- nvinfo : EIATTR_KPARAM_INFO
	.align		4
        /*001c*/ 	.byte	0x04, 0x17
        /*001e*/ 	.short	(.L_750 - .L_749)
.L_749:
        /*0020*/ 	.word	0x00000000
        /*0024*/ 	.short	0x0000
        /*0026*/ 	.short	0x0000
        /*0028*/ 	.byte	0x00, 0xf0, 0x61, 0x10


	//----- nvinfo : EIATTR_MAXREG_COUNT
	.align		4
.L_750:
        /*002c*/ 	.byte	0x03, 0x1b
        /*002e*/ 	.short	0x00ff


	//----- nvinfo : EIATTR_NUM_BARRIERS
	.align		4
        /*0030*/ 	.byte	0x02, 0x4c
        /*0032*/ 	.byte	0x02
	.zero		1


	//----- nvinfo : EIATTR_ANNOTATIONS
	.align		4
        /*0034*/ 	.byte	0x04, 0x55
        /*0036*/ 	.short	(.L_752 - .L_751)


	//   ....[0]....
.L_751:
        /* <DEDUP_REMOVED lines=38> */


	//----- nvinfo : EIATTR_MERCURY_ISA_VERSION
	.align		4
.L_752:
        /*0288*/ 	.byte	0x03, 0x5f
        /*028a*/ 	.short	0x0000


	//----- nvinfo : EIATTR_COOP_GROUP_MASK_REGIDS
	.align		4
        /*028c*/ 	.byte	0x04, 0x29
        /*028e*/ 	.short	(.L_754 - .L_753)


	//   ....[0]....
.L_753:
        /*0290*/ 	.word	0xffffffff


	//   ....[1]....
        /*0294*/ 	.word	0xffffffff


	//   ....[2]....
        /*0298*/ 	.word	0xffffffff


	//   ....[3]....
        /*029c*/ 	.word	0xffffffff


	//   ....[4]....
        /*02a0*/ 	.word	0xffffffff


	//   ....[5]....
        /*02a4*/ 	.word	0xffffffff


	//   ....[6]....
        /*02a8*/ 	.word	0xffffffff


	//   ....[7]....
        /*02ac*/ 	.word	0xffffffff


	//   ....[8]....
        /*02b0*/ 	.word	0xffffffff


	//   ....[9]....
        /*02b4*/ 	.word	0xffffffff


	//   ....[10]....
        /*02b8*/ 	.word	0xffffffff


	//   ....[11]....
        /*02bc*/ 	.word	0xffffffff


	//   ....[12]....
        /*02c0*/ 	.word	0xffffffff


	//   ....[13]....
        /*02c4*/ 	.word	0xffffffff


	//   ....[14]....
        /*02c8*/ 	.word	0xffffffff


	//   ....[15]....
        /*02cc*/ 	.word	0xffffffff


	//   ....[16]....
        /*02d0*/ 	.word	0xffffffff


	//   ....[17]....
        /*02d4*/ 	.word	0xffffffff


	//   ....[18]....
        /*02d8*/ 	.word	0xffffffff


	//   ....[19]....
        /*02dc*/ 	.word	0xffffffff


	//   ....[20]....
        /*02e0*/ 	.word	0xffffffff


	//   ....[21]....
        /*02e4*/ 	.word	0xffffffff


	//   ....[22]....
        /*02e8*/ 	.word	0xffffffff


	//   ....[23]....
        /*02ec*/ 	.word	0xffffffff


	//   ....[24]....
        /*02f0*/ 	.word	0xffffffff


	//   ....[25]....
        /*02f4*/ 	.word	0xffffffff


	//   ....[26]....
        /*02f8*/ 	.word	0xffffffff


	//   ....[27]....
        /*02fc*/ 	.word	0xffffffff


	//   ....[28]....
        /*0300*/ 	.word	0xffffffff


	//   ....[29]....
        /*0304*/ 	.word	0xffffffff


	//   ....[30]....
        /*0308*/ 	.word	0xffffffff


	//   ....[31]....
        /*030c*/ 	.word	0xffffffff


	//   ....[32]....
        /*0310*/ 	.word	0xffffffff


	//   ....[33]....
        /*0314*/ 	.word	0xffffffff


	//   ....[34]....
        /*0318*/ 	.word	0xffffffff


	//   ....[35]....
        /*031c*/ 	.word	0xffffffff


	//   ....[36]....
        /*0320*/ 	.word	0xffffffff


	//   ....[37]....
        /*0324*/ 	.word	0xffffffff


	//   ....[38]....
        /*0328*/ 	.word	0xffffffff


	//   ....[39]....
        /*032c*/ 	.word	0xffffffff


	//   ....[40]....
        /*0330*/ 	.word	0xffffffff


	//   ....[41]....
        /*0334*/ 	.word	0xffffffff


	//   ....[42]....
        /*0338*/ 	.word	0xffffffff


	//   ....[43]....
        /*033c*/ 	.word	0xffffffff


	//   ....[44]....
        /*0340*/ 	.word	0xffffffff


	//   ....[45]....
        /*0344*/ 	.word	0xffffffff


	//   ....[46]....
        /*0348*/ 	.word	0xffffffff


	//   ....[47]....
        /*034c*/ 	.word	0xffffffff


	//   ....[48]....
        /*0350*/ 	.word	0xffffffff


	//   ....[49]....
        /*0354*/ 	.word	0xffffffff


	//   ....[50]....
        /*0358*/ 	.word	0xffffffff


	//   ....[51]....
        /*035c*/ 	.word	0xffffffff


	//   ....[52]....
        /*0360*/ 	.word	0xffffffff


	//   ....[53]....
        /*0364*/ 	.word	0xffffffff


	//   ....[54]....
        /*0368*/ 	.word	0xffffffff


	//   ....[55]....
        /*036c*/ 	.word	0xffffffff


	//   ....[56]....
        /*0370*/ 	.word	0xffffffff


	//   ....[57]....
        /*0374*/ 	.word	0xffffffff


	//   ....[58]....
        /*0378*/ 	.word	0xffffffff


	//   ....[59]....
        /*037c*/ 	.word	0xffffffff


	//   ....[60]....
        /*0380*/ 	.word	0xffffffff


	//   ....[61]....
        /*0384*/ 	.word	0xffffffff


	//   ....[62]....
        /*0388*/ 	.word	0xffffffff


	//   ....[63]....
        /*038c*/ 	.word	0xffffffff


	//   ....[64]....
        /*0390*/ 	.word	0xffffffff


	//   ....[65]....
        /*0394*/ 	.word	0xffffffff


	//   ....[66]....
        /*0398*/ 	.word	0xffffffff


	//   ....[67]....
        /*039c*/ 	.word	0xffffffff


	//   ....[68]....
        /*03a0*/ 	.word	0xffffffff


	//   ....[69]....
        /*03a4*/ 	.word	0xffffffff


	//   ....[70]....
        /*03a8*/ 	.word	0xffffffff


	//   ....[71]....
        /*03ac*/ 	.word	0xffffffff


	//   ....[72]....
        /*03b0*/ 	.word	0xffffffff


	//   ....[73]....
        /*03b4*/ 	.word	0xffffffff


	//   ....[74]....
        /*03b8*/ 	.word	0xffffffff


	//   ....[75]....
        /*03bc*/ 	.word	0xffffffff


	//   ....[76]....
        /*03c0*/ 	.word	0xffffffff


	//   ....[77]....
        /*03c4*/ 	.word	0xffffffff


	//   ....[78]....
        /*03c8*/ 	.word	0xffffffff


	//   ....[79]....
        /*03cc*/ 	.word	0xffffffff


	//   ....[80]....
        /*03d0*/ 	.word	0xffffffff


	//   ....[81]....
        /*03d4*/ 	.word	0xffffffff


	//   ....[82]....
        /*03d8*/ 	.word	0xffffffff


	//   ....[83]....
        /*03dc*/ 	.word	0xffffffff


	//   ....[84]....
        /*03e0*/ 	.word	0xffffffff


	//   ....[85]....
        /*03e4*/ 	.word	0xffffffff


	//   ....[86]....
        /*03e8*/ 	.word	0xffffffff


	//   ....[87]....
        /*03ec*/ 	.word	0xffffffff


	//   ....[88]....
        /*03f0*/ 	.word	0xffffffff


	//   ....[89]....
        /*03f4*/ 	.word	0xffffffff


	//   ....[90]....
        /*03f8*/ 	.word	0xffffffff


	//   ....[91]....
        /*03fc*/ 	.word	0xffffffff


	//   ....[92]....
        /*0400*/ 	.word	0xffffffff


	//   ....[93]....
        /*0404*/ 	.word	0xffffffff


	//   ....[94]....
        /*0408*/ 	.word	0xffffffff


	//   ....[95]....
        /*040c*/ 	.word	0xffffffff


	//   ....[96]....
        /*0410*/ 	.word	0xffffffff


	//   ....[97]....
        /*0414*/ 	.word	0xffffffff


	//   ....[98]....
        /*0418*/ 	.word	0xffffffff


	//   ....[99]....
        /*041c*/ 	.word	0xffffffff


	//   ....[100]....
        /*0420*/ 	.word	0xffffffff


	//   ....[101]....
        /*0424*/ 	.word	0xffffffff


	//   ....[102]....
        /*0428*/ 	.word	0xffffffff


	//   ....[103]....
        /*042c*/ 	.word	0xffffffff


	//----- nvinfo : EIATTR_COOP_GROUP_INSTR_OFFSETS
	.align		4
.L_754:
        /*0430*/ 	.byte	0x04, 0x28
        /*0432*/ 	.short	(.L_756 - .L_755)


	//   ....[0]....
.L_755:
        /*0434*/ 	.word	0x00000530


	//   ....[1]....
        /*0438*/ 	.word	0x00000560


	//   ....[2]....
        /*043c*/ 	.word	0x00000580


	//   ....[3]....
        /*0440*/ 	.word	0x000005a0


	//   ....[4]....
        /*0444*/ 	.word	0x00000820


	//   ....[5]....
        /*0448*/ 	.word	0x00000840


	//   ....[6]....
        /*044c*/ 	.word	0x00000860


	//   ....[7]....
        /*0450*/ 	.word	0x00000870


	//   ....[8]....
        /*0454*/ 	.word	0x00000910


	//   ....[9]....
        /*0458*/ 	.word	0x00000930


	//   ....[10]....
        /*045c*/ 	.word	0x000009a0


	//   ....[11]....
        /*0460*/ 	.word	0x000009b0


	//   ....[12]....
        /*0464*/ 	.word	0x00000b40


	//   ....[13]....
        /*0468*/ 	.word	0x00000b50


	//   ....[14]....
        /*046c*/ 	.word	0x00000b60


	//   ....[15]....
        /*0470*/ 	.word	0x00000b70


	//   ....[16]....
        /*0474*/ 	.word	0x000011d0


	//   ....[17]....
        /*0478*/ 	.word	0x000011e0


	//   ....[18]....
        /*047c*/ 	.word	0x000011f0


	//   ....[19]....
        /*0480*/ 	.word	0x00001200


	//   ....[20]....
        /*0484*/ 	.word	0x00001220


	//   ....[21]....
        /*0488*/ 	.word	0x00001230


	//   ....[22]....
        /*048c*/ 	.word	0x00001240


	//   ....[23]....
        /*0490*/ 	.word	0x00001250


	//   ....[24]....
        /*0494*/ 	.word	0x00001810


	//   ....[25]....
        /*0498*/ 	.word	0x00001830


	//   ....[26]....
        /*049c*/ 	.word	0x00001850


	//   ....[27]....
        /*04a0*/ 	.word	0x00001880


	//   ....[28]....
        /*04a4*/ 	.word	0x000018a0


	//   ....[29]....
        /*04a8*/ 	.word	0x000018b0


	//   ....[30]....
        /*04ac*/ 	.word	0x00001910


	//   ....[31]....
        /*04b0*/ 	.word	0x00001940


	//   ....[32]....
        /*04b4*/ 	.word	0x00002840


	//   ....[33]....
        /*04b8*/ 	.word	0x00002870


	//   ....[34]....
        /*04bc*/ 	.word	0x00002890


	//   ....[35]....
        /*04c0*/ 	.word	0x000028a0


	//   ....[36]....
        /*04c4*/ 	.word	0x000028b0


	//   ....[37]....
        /*04c8*/ 	.word	0x000028c0


	//   ....[38]....
        /*04cc*/ 	.word	0x000028d0


	//   ....[39]....
        /*04d0*/ 	.word	0x000028f0


	//   ....[40]....
        /*04d4*/ 	.word	0x00003260


	//   ....[41]....
        /*04d8*/ 	.word	0x00003330


	//   ....[42]....
        /*04dc*/ 	.word	0x000034d0


	//   ....[43]....
        /*04e0*/ 	.word	0x000034f0


	//   ....[44]....
        /*04e4*/ 	.word	0x00003800


	//   ....[45]....
        /*04e8*/ 	.word	0x000039b0


	//   ....[46]....
        /*04ec*/ 	.word	0x00003a20


	//   ....[47]....
        /*04f0*/ 	.word	0x00003ae0


	//   ....[48]....
        /*04f4*/ 	.word	0x00006050


	//   ....[49]....
        /*04f8*/ 	.word	0x00006060


	//   ....[50]....
        /*04fc*/ 	.word	0x00006070


	//   ....[51]....
        /*0500*/ 	.word	0x00006080


	//   ....[52]....
        /*0504*/ 	.word	0x00006090


	//   ....[53]....
        /*0508*/ 	.word	0x000060a0


	//   ....[54]....
        /*050c*/ 	.word	0x000060b0


	//   ....[55]....
        /*0510*/ 	.word	0x000060f0


	//   ....[56]....
        /*0514*/ 	.word	0x000064c0


	//   ....[57]....
        /*0518*/ 	.word	0x000064e0


	//   ....[58]....
        /*051c*/ 	.word	0x000064f0


	//   ....[59]....
        /*0520*/ 	.word	0x00006500


	//   ....[60]....
        /*0524*/ 	.word	0x00006510


	//   ....[61]....
        /*0528*/ 	.word	0x00006520


	//   ....[62]....
        /*052c*/ 	.word	0x00006540


	//   ....[63]....
        /*0530*/ 	.word	0x00006570


	//   ....[64]....
        /*0534*/ 	.word	0x00007390


	//   ....[65]....
        /*0538*/ 	.word	0x00007490


	//   ....[66]....
        /*053c*/ 	.word	0x000074f0


	//   ....[67]....
        /*0540*/ 	.word	0x00007520


	//   ....[68]....
        /*0544*/ 	.word	0x000075e0


	//   ....[69]....
        /*0548*/ 	.word	0x00007650


	//   ....[70]....
        /*054c*/ 	.word	0x000078f0


	//   ....[71]....
        /*0550*/ 	.word	0x00007e50


	//   ....[72]....
        /*0554*/ 	.word	0x00009df0


	//   ....[73]....
        /*0558*/ 	.word	0x00009e00


	//   ....[74]....
        /*055c*/ 	.word	0x00009e10


	//   ....[75]....
        /*0560*/ 	.word	0x00009e20


	//   ....[76]....
        /*0564*/ 	.word	0x00009e50


	//   ....[77]....
        /*0568*/ 	.word	0x00009e80


	//   ....[78]....
        /*056c*/ 	.word	0x00009eb0


	//   ....[79]....
        /*0570*/ 	.word	0x00009ee0


	//   ....[80]....
        /*0574*/ 	.word	0x0000b840


	//   ....[81]....
        /*0578*/ 	.word	0x0000b850


	//   ....[82]....
        /*057c*/ 	.word	0x0000b870


	//   ....[83]....
        /*0580*/ 	.word	0x0000b880


	//   ....[84]....
        /*0584*/ 	.word	0x0000b890


	//   ....[85]....
        /*0588*/ 	.word	0x0000b8a0


	//   ....[86]....
        /*058c*/ 	.word	0x0000b8b0


	//   ....[87]....
        /*0590*/ 	.word	0x0000b8c0


	//   ....[88]....
        /*0594*/ 	.word	0x0000ba40


	//   ....[89]....
        /*0598*/ 	.word	0x0000ba60


	//   ....[90]....
        /*059c*/ 	.word	0x0000bb50


	//   ....[91]....
        /*05a0*/ 	.word	0x0000bb80


	//   ....[92]....
        /*05a4*/ 	.word	0x0000bc50


	//   ....[93]....
        /*05a8*/ 	.word	0x0000bc80


	//   ....[94]....
        /*05ac*/ 	.word	0x0000bd50


	//   ....[95]....
        /*05b0*/ 	.word	0x0000bd80


	//   ....[96]....
        /*05b4*/ 	.word	0x0000be50


	//   ....[97]....
        /*05b8*/ 	.word	0x0000be80


	//   ....[98]....
        /*05bc*/ 	.word	0x0000bf50


	//   ....[99]....
        /*05c0*/ 	.word	0x0000bf80


	//   ....[100]....
        /*05c4*/ 	.word	0x0000c050


	//   ....[101]....
        /*05c8*/ 	.word	0x0000c080


	//   ....[102]....
        /*05cc*/ 	.word	0x0000c150


	//   ....[103]....
        /*05d0*/ 	.word	0x0000c170


	//----- nvinfo : EIATTR_EXIT_INSTR_OFFSETS
	.align		4
.L_756:
        /*05d4*/ 	.byte	0x04, 0x1c
        /*05d6*/ 	.short	(.L_758 - .L_757)


	//   ....[0]....
.L_757:
        /*05d8*/ 	.word	0x00000040


	//   ....[1]....
        /*05dc*/ 	.word	0x0000c180


	//   ....[2]....
        /*05e0*/ 	.word	0x0000c1d0


	//   ....[3]....
        /*05e4*/ 	.word	0x0000c230


	//----- nvinfo : EIATTR_CTAIDZ_USED
	.align		4
.L_758:
        /*05e8*/ 	.byte	0x01, 0x04
	.zero		2


	//----- nvinfo : EIATTR_MAX_THREADS
	.align		4
        /*05ec*/ 	.byte	0x04, 0x05
        /*05ee*/ 	.short	(.L_760 - .L_759)
.L_759:
        /*05f0*/ 	.word	0x00000080
        /*05f4*/ 	.word	0x00000001
        /*05f8*/ 	.word	0x00000001


	//----- nvinfo : EIATTR_CRS_STACK_SIZE
	.align		4
.L_760:
        /*05fc*/ 	.byte	0x04, 0x1e
        /*05fe*/ 	.short	(.L_762 - .L_761)
.L_761:
        /*0600*/ 	.word	0x00000000
.L_762:


//--------------------- .nv.info._ZN7cutlass13device_kernelIN5flash19enable_sm80_to_sm89INS1_16FlashAttnFwdSm80INS1_25CollectiveMainloopFwdSm80ILi4ELi1ELb0EN4cute5tupleIJNS5_1CILi128EEENS7_ILi64EEES8_EEELi128ENS_6half_tEfNS_4arch4Sm80ELb0ELb0ELb0ELb1ELb1ELb0ELb1ELb0EEENS1_21CollectiveEpilogueFwdINS6_IJS8_S8_S9_EEENS6_IJNS7_ILi1EEESH_SH_EEESB_SD_Li128ELb1ELb1ELb0ELb0EEENS1_19SingleTileSchedulerILb1ELb0ELb1ELi128EEEEEEEEEvNT_6ParamsE --------------------------
	.section	.nv.info._ZN7cutlass13device_kernelIN5flash19enable_sm80_to_sm89INS1_16FlashAttnFwdSm80INS1_25CollectiveMainloopFwdSm80ILi4ELi1ELb0EN4cute5tupleIJNS5_1CILi128EEENS7_ILi64EEES8_EEELi128ENS_6half_tEfNS_4arch4Sm80ELb0ELb0ELb0ELb1ELb1ELb0ELb1ELb0EEENS1_21CollectiveEpilogueFwdINS6_IJS8_S8_S9_EEENS6_IJNS7_ILi1EEESH_SH_EEESB_SD_Li128ELb1ELb1ELb0ELb0EEENS1_19SingleTileSchedulerILb1ELb0ELb1ELi128EEEEEEEEEvNT_6ParamsE,"",@"SHT_CUDA_INFO"
	.sectionflags	@""
	.align	4


	//----- nvinfo : EIATTR_CUDA_API_VERSION
	.align		4
        /*0000*/ 	.byte	0x04, 0x37
        /*0002*/ 	.short	(.L_764 - .L_763)
.L_763:
        /*0004*/ 	.word	0x00000082


	//----- nvinfo : EIATTR_SW2861232_WAR
	.align		4
.L_764:
        /*0008*/ 	.byte	0x01, 0x35
	.zero		2


	//----- nvinfo : EIATTR_PARAM_CBANK
	.align		4
        /*000c*/ 	.byte	0x04, 0x0a
        /*000e*/ 	.short	(.L_766 - .L_765)
	.align		4
.L_765:
        /*0010*/ 	.word	index@(.nv.constant0._ZN7cutlass13device_kernelIN5flash19enable_sm80_to_sm89INS1_16FlashAttnFwdSm80INS1_25CollectiveMainloopFwdSm80ILi4ELi1ELb0EN4cute5tupleIJNS5_1CILi128EEENS7_ILi64EEES8_EEELi128ENS_6half_tEfNS_4arch4Sm80ELb0ELb0ELb0ELb1ELb1ELb0ELb1ELb0EEENS1_21CollectiveEpilogueFwdINS6_IJS8_S8_S9_EEENS6_IJNS7_ILi1EEESH_SH_EEESB_SD_Li128ELb1ELb1ELb0ELb0EEENS1_19SingleTileSchedulerILb1ELb0ELb1ELi128EEEEEEEEEvNT_6ParamsE)
        /*0014*/ 	.short	0x0160
        /*0016*/ 	.short	0x0418


	//----- nvinfo : EIATTR_CBANK_PARAM_SIZE
	.align		4
.L_766:
        /*0018*/ 	.byte	0x03, 0x19
        /*001a*/ 	.short	0x0418


	//----- nvinfo : EIATTR_KPARAM_INFO
	.align		4
        /*001c*/ 	.byte	0x04, 0x17
        /*001e*/ 	.short	(.L_768 - .L_767)
.L_767:
        /*0020*/ 	.word	0x00000000
        /*0024*/ 	.short	0x0000
        /*0026*/ 	.short	0x0000
        /*0028*/ 	.byte	0x00, 0xf0, 0x61, 0x10


	//----- nvinfo : EIATTR_MAXREG_COUNT
	.align		4
.L_768:
        /*002c*/ 	.byte	0x03, 0x1b
        /*002e*/ 	.short	0x00ff


	//----- nvinfo : EIATTR_NUM_BARRIERS
	.align		4
        /*0030*/ 	.byte	0x02, 0x4c
        /*0032*/ 	.byte	0x02
	.zero		1


	//----- nvinfo : EIATTR_ANNOTATIONS
	.align		4
        /*0034*/ 	.byte	0x04, 0x55
        /*0036*/ 	.short	(.L_770 - .L_769)


	//   ....[0]....
.L_769:
        /* <DEDUP_REMOVED lines=16> */


	//----- nvinfo : EIATTR_MERCURY_ISA_VERSION
	.align		4
.L_770:
        /*0128*/ 	.byte	0x03, 0x5f
        /*012a*/ 	.short	0x0000


	//----- nvinfo : EIATTR_COOP_GROUP_MASK_REGIDS
	.align		4
        /*012c*/ 	.byte	0x04, 0x29
        /*012e*/ 	.short	(.L_772 - .L_771)


	//   ....[0]....
.L_771:
        /*0130*/ 	.word	0xffffffff


	//   ....[1]....
        /*0134*/ 	.word	0xffffffff


	//   ....[2]....
        /*0138*/ 	.word	0xffffffff


	//   ....[3]....
        /*013c*/ 	.word	0xffffffff


	//   ....[4]....
        /*0140*/ 	.word	0xffffffff


	//   ....[5]....
        /*0144*/ 	.word	0xffffffff


	//   ....[6]....
        /*0148*/ 	.word	0xffffffff


	//   ....[7]....
        /*014c*/ 	.word	0xffffffff


	//   ....[8]....
        /*0150*/ 	.word	0xffffffff


	//   ....[9]....
        /*0154*/ 	.word	0xffffffff


	//   ....[10]....
        /*0158*/ 	.word	0xffffffff


	//   ....[11]....
        /*015c*/ 	.word	0xffffffff


	//   ....[12]....
        /*0160*/ 	.word	0xffffffff


	//   ....[13]....
        /*0164*/ 	.word	0xffffffff


	//   ....[14]....
        /*0168*/ 	.word	0xffffffff


	//   ....[15]....
        /*016c*/ 	.word	0xffffffff


	//   ....[16]....
        /*0170*/ 	.word	0xffffffff


	//   ....[17]....
        /*0174*/ 	.word	0xffffffff


	//   ....[18]....
        /*0178*/ 	.word	0xffffffff


	//   ....[19]....
        /*017c*/ 	.word	0xffffffff


	//   ....[20]....
        /*0180*/ 	.word	0xffffffff


	//   ....[21]....
        /*0184*/ 	.word	0xffffffff


	//   ....[22]....
        /*0188*/ 	.word	0xffffffff


	//   ....[23]....
        /*018c*/ 	.word	0xffffffff


	//   ....[24]....
        /*0190*/ 	.word	0xffffffff


	//   ....[25]....
        /*0194*/ 	.word	0xffffffff


	//   ....[26]....
        /*0198*/ 	.word	0xffffffff


	//   ....[27]....
        /*019c*/ 	.word	0xffffffff


	//   ....[28]....
        /*01a0*/ 	.word	0xffffffff


	//   ....[29]....
        /*01a4*/ 	.word	0xffffffff


	//   ....[30]....
        /*01a8*/ 	.word	0xffffffff


	//   ....[31]....
        /*01ac*/ 	.word	0xffffffff


	//   ....[32]....
        /*01b0*/ 	.word	0xffffffff


	//   ....[33]....
        /*01b4*/ 	.word	0xffffffff


	//   ....[34]....
        /*01b8*/ 	.word	0xffffffff


	//   ....[35]....
        /*01bc*/ 	.word	0xffffffff


	//   ....[36]....
        /*01c0*/ 	.word	0xffffffff


	//   ....[37]....
        /*01c4*/ 	.word	0xffffffff


	//   ....[38]....
        /*01c8*/ 	.word	0xffffffff


	//   ....[39]....
        /*01cc*/ 	.word	0xffffffff


	//   ....[40]....
        /*01d0*/ 	.word	0xffffffff


	//   ....[41]....
        /*01d4*/ 	.word	0xffffffff


	//   ....[42]....
        /*01d8*/ 	.word	0xffffffff


	//   ....[43]....
        /*01dc*/ 	.word	0xffffffff


	//   ....[44]....
        /*01e0*/ 	.word	0xffffffff


	//   ....[45]....
        /*01e4*/ 	.word	0xffffffff


	//   ....[46]....
        /*01e8*/ 	.word	0xffffffff


	//   ....[47]....
        /*01ec*/ 	.word	0xffffffff


	//   ....[48]....
        /*01f0*/ 	.word	0xffffffff


	//   ....[49]....
        /*01f4*/ 	.word	0xffffffff


	//   ....[50]....
        /*01f8*/ 	.word	0xffffffff


	//   ....[51]....
        /*01fc*/ 	.word	0xffffffff


	//   ....[52]....
        /*0200*/ 	.word	0xffffffff


	//   ....[53]....
        /*0204*/ 	.word	0xffffffff


	//   ....[54]....
        /*0208*/ 	.word	0xffffffff


	//   ....[55]....
        /*020c*/ 	.word	0xffffffff


	//   ....[56]....
        /*0210*/ 	.word	0xffffffff


	//   ....[57]....
        /*0214*/ 	.word	0xffffffff


	//   ....[58]....
        /*0218*/ 	.word	0xffffffff


	//   ....[59]....
        /*021c*/ 	.word	0xffffffff


	//   ....[60]....
        /*0220*/ 	.word	0xffffffff


	//   ....[61]....
        /*0224*/ 	.word	0xffffffff


	//   ....[62]....
        /*0228*/ 	.word	0xffffffff


	//   ....[63]....
        /*022c*/ 	.word	0xffffffff


	//   ....[64]....
        /*0230*/ 	.word	0xffffffff


	//   ....[65]....
        /*0234*/ 	.word	0xffffffff


	//   ....[66]....
        /*0238*/ 	.word	0xffffffff


	//   ....[67]....
        /*023c*/ 	.word	0xffffffff


	//   ....[68]....
        /*0240*/ 	.word	0xffffffff


	//   ....[69]....
        /*0244*/ 	.word	0xffffffff


	//   ....[70]....
        /*0248*/ 	.word	0xffffffff


	//   ....[71]....
        /*024c*/ 	.word	0xffffffff


	//   ....[72]....
        /*0250*/ 	.word	0xffffffff


	//   ....[73]....
        /*0254*/ 	.word	0xffffffff


	//   ....[74]....
        /*0258*/ 	.word	0xffffffff


	//   ....[75]....
        /*025c*/ 	.word	0xffffffff


	//   ....[76]....
        /*0260*/ 	.word	0xffffffff


	//   ....[77]....
        /*0264*/ 	.word	0xffffffff


	//   ....[78]....
        /*0268*/ 	.word	0xffffffff


	//   ....[79]....
        /*026c*/ 	.word	0xffffffff


	//   ....[80]....
        /*0270*/ 	.word	0xffffffff


	//   ....[81]....
        /*0274*/ 	.word	0xffffffff


	//   ....[82]....
        /*0278*/ 	.word	0xffffffff


	//   ....[83]....
        /*027c*/ 	.word	0xffffffff


	//   ....[84]....
        /*0280*/ 	.word	0xffffffff


	//   ....[85]....
        /*0284*/ 	.word	0xffffffff


	//   ....[86]....
        /*0288*/ 	.word	0xffffffff


	//   ....[87]....
        /*028c*/ 	.word	0xffffffff


	//   ....[88]....
        /*0290*/ 	.word	0xffffffff


	//   ....[89]....
        /*0294*/ 	.word	0xffffffff


	//   ....[90]....
        /*0298*/ 	.word	0xffffffff


	//   ....[91]....
        /*029c*/ 	.word	0xffffffff


	//   ....[92]....
        /*02a0*/ 	.word	0xffffffff


	//   ....[93]....
        /*02a4*/ 	.word	0xffffffff


	//   ....[94]....
        /*02a8*/ 	.word	0xffffffff


	//   ....[95]....
        /*02ac*/ 	.word	0xffffffff


	//   ....[96]....
        /*02b0*/ 	.word	0xffffffff


	//   ....[97]....
        /*02b4*/ 	.word	0xffffffff


	//   ....[98]....
        /*02b8*/ 	.word	0xffffffff


	//   ....[99]....
        /*02bc*/ 	.word	0xffffffff


	//   ....[100]....
        /*02c0*/ 	.word	0xffffffff


	//   ....[101]....
        /*02c4*/ 	.word	0xffffffff


	//   ....[102]....
        /*02c8*/ 	.word	0xffffffff


	//   ....[103]....
        /*02cc*/ 	.word	0xffffffff


	//   ....[104]....
        /*02d0*/ 	.word	0xffffffff


	//   ....[105]....
        /*02d4*/ 	.word	0xffffffff


	//   ....[106]....
        /*02d8*/ 	.word	0xffffffff


	//   ....[107]....
        /*02dc*/ 	.word	0xffffffff


	//   ....[108]....
        /*02e0*/ 	.word	0xffffffff


	//   ....[109]....
        /*02e4*/ 	.word	0xffffffff


	//   ....[110]....
        /*02e8*/ 	.word	0xffffffff


	//   ....[111]....
        /*02ec*/ 	.word	0xffffffff


	//   ....[112]....
        /*02f0*/ 	.word	0xffffffff


	//   ....[113]....
        /*02f4*/ 	.word	0xffffffff


	//   ....[114]....
        /*02f8*/ 	.word	0xffffffff


	//   ....[115]....
        /*02fc*/ 	.word	0xffffffff


	//   ....[116]....
        /*0300*/ 	.word	0xffffffff


	//   ....[117]....
        /*0304*/ 	.word	0xffffffff


	//   ....[118]....
        /*0308*/ 	.word	0xffffffff


	//   ....[119]....
        /*030c*/ 	.word	0xffffffff


	//   ....[120]....
        /*0310*/ 	.word	0xffffffff


	//----- nvinfo : EIATTR_COOP_GROUP_INSTR_OFFSETS
	.align		4
.L_772:
        /*0314*/ 	.byte	0x04, 0x28
        /*0316*/ 	.short	(.L_774 - .L_773)


	//   ....[0]....
.L_773:
        /*0318*/ 	.word	0x000000a0


	//   ....[1]....
        /*031c*/ 	.word	0x000011f0


	//   ....[2]....
        /*0320*/ 	.word	0x00001210


	//   ....[3]....
        /*0324*/ 	.word	0x000013c0


	//   ....[4]....
        /*0328*/ 	.word	0x000013f0


	//   ....[5]....
        /*032c*/ 	.word	0x000014c0


	//   ....[6]....
        /*0330*/ 	.word	0x000014f0


	//   ....[7]....
        /*0334*/ 	.word	0x000015c0


	//   ....[8]....
        /*0338*/ 	.word	0x000015f0


	//   ....[9]....
        /*033c*/ 	.word	0x000016c0


	//   ....[10]....
        /*0340*/ 	.word	0x000016f0


	//   ....[11]....
        /*0344*/ 	.word	0x000017c0


	//   ....[12]....
        /*0348*/ 	.word	0x000017f0


	//   ....[13]....
        /*034c*/ 	.word	0x000018c0


	//   ....[14]....
        /*0350*/ 	.word	0x000018f0


	//   ....[15]....
        /*0354*/ 	.word	0x000019b0


	//   ....[16]....
        /*0358*/ 	.word	0x000019f0


	//   ....[17]....
        /*035c*/ 	.word	0x00001ea0


	//   ....[18]....
        /*0360*/ 	.word	0x00001ec0


	//   ....[19]....
        /*0364*/ 	.word	0x00001ef0


	//   ....[20]....
        /*0368*/ 	.word	0x00001f20


	//   ....[21]....
        /*036c*/ 	.word	0x00001f30


	//   ....[22]....
        /*0370*/ 	.word	0x00001f40


	//   ....[23]....
        /*0374*/ 	.word	0x00001f50


	//   ....[24]....
        /*0378*/ 	.word	0x00001f60


	//   ....[25]....
        /*037c*/ 	.word	0x000022e0


	//   ....[26]....
        /*0380*/ 	.word	0x00002310


	//   ....[27]....
        /*0384*/ 	.word	0x00002320


	//   ....[28]....
        /*0388*/ 	.word	0x00002330


	//   ....[29]....
        /*038c*/ 	.word	0x00002360


	//   ....[30]....
        /*0390*/ 	.word	0x00002380


	//   ....[31]....
        /*0394*/ 	.word	0x000023b0


	//   ....[32]....
        /*0398*/ 	.word	0x000023e0


	//   ....[33]....
        /*039c*/ 	.word	0x00003460


	//   ....[34]....
        /*03a0*/ 	.word	0x00003480


	//   ....[35]....
        /*03a4*/ 	.word	0x00003490


	//   ....[36]....
        /*03a8*/ 	.word	0x000034a0


	//   ....[37]....
        /*03ac*/ 	.word	0x000034b0


	//   ....[38]....
        /*03b0*/ 	.word	0x000034c0


	//   ....[39]....
        /*03b4*/ 	.word	0x000034d0


	//   ....[40]....
        /*03b8*/ 	.word	0x000034f0


	//   ....[41]....
        /*03bc*/ 	.word	0x00003d90


	//   ....[42]....
        /*03c0*/ 	.word	0x00003e90


	//   ....[43]....
        /*03c4*/ 	.word	0x00004210


	//   ....[44]....
        /*03c8*/ 	.word	0x000042c0


	//   ....[45]....
        /*03cc*/ 	.word	0x000044a0


	//   ....[46]....
        /*03d0*/ 	.word	0x00004580


	//   ....[47]....
        /*03d4*/ 	.word	0x00004660


	//   ....[48]....
        /*03d8*/ 	.word	0x000047a0


	//   ....[49]....
        /*03dc*/ 	.word	0x00005ef0


	//   ....[50]....
        /*03e0*/ 	.word	0x00005f00


	//   ....[51]....
        /*03e4*/ 	.word	0x00005f10


	//   ....[52]....
        /*03e8*/ 	.word	0x00005f20


	//   ....[53]....
        /*03ec*/ 	.word	0x00005f30


	//   ....[54]....
        /*03f0*/ 	.word	0x00005f40


	//   ....[55]....
        /*03f4*/ 	.word	0x00005f50


	//   ....[56]....
        /*03f8*/ 	.word	0x00005f80


	//   ....[57]....
        /*03fc*/ 	.word	0x00006290


	//   ....[58]....
        /*0400*/ 	.word	0x000062e0


	//   ....[59]....
        /*0404*/ 	.word	0x00006300


	//   ....[60]....
        /*0408*/ 	.word	0x00006330


	//   ....[61]....
        /*040c*/ 	.word	0x000063c0


	//   ....[62]....
        /*0410*/ 	.word	0x000063e0


	//   ....[63]....
        /*0414*/ 	.word	0x000063f0


	//   ....[64]....
        /*0418*/ 	.word	0x00006400


	//   ....[65]....
        /*041c*/ 	.word	0x000071c0


	//   ....[66]....
        /*0420*/ 	.word	0x00007300


	//   ....[67]....
        /*0424*/ 	.word	0x000073c0


	//   ....[68]....
        /*0428*/ 	.word	0x00007420


	//   ....[69]....
        /*042c*/ 	.word	0x00007460


	//   ....[70]....
        /*0430*/ 	.word	0x000074f0


	//   ....[71]....
        /*0434*/ 	.word	0x00007520


	//   ....[72]....
        /*0438*/ 	.word	0x00007560


	//   ....[73]....
        /*043c*/ 	.word	0x00009910


	//   ....[74]....
        /*0440*/ 	.word	0x00009920


	//   ....[75]....
        /*0444*/ 	.word	0x00009930


	//   ....[76]....
        /*0448*/ 	.word	0x00009940


	//   ....[77]....
        /*044c*/ 	.word	0x00009970


	//   ....[78]....
        /*0450*/ 	.word	0x00009990


	//   ....[79]....
        /*0454*/ 	.word	0x000099b0


	//   ....[80]....
        /*0458*/ 	.word	0x000099e0


	//   ....[81]....
        /*045c*/ 	.word	0x0000b5b0


	//   ....[82]....
        /*0460*/ 	.word	0x0000b5f0


	//   ....[83]....
        /*0464*/ 	.word	0x0000b630


	//   ....[84]....
        /*0468*/ 	.word	0x0000b670


	//   ....[85]....
        /*046c*/ 	.word	0x0000b6b0


	//   ....[86]....
        /*0470*/ 	.word	0x0000b6f0


	//   ....[87]....
        /*0474*/ 	.word	0x0000b730


	//   ....[88]....
        /*0478*/ 	.word	0x0000b770


	//   ....[89]....
        /*047c*/ 	.word	0x0000b940


	//   ....[90]....
        /*0480*/ 	.word	0x0000b950


	//   ....[91]....
        /*0484*/ 	.word	0x0000ba50


	//   ....[92]....
        /*0488*/ 	.word	0x0000ba80


	//   ....[93]....
        /*048c*/ 	.word	0x0000bb60


	//   ....[94]....
        /*0490*/ 	.word	0x0000bb90


	//   ....[95]....
        /*0494*/ 	.word	0x0000bc70


	//   ....[96]....
        /*0498*/ 	.word	0x0000bca0


	//   ....[97]....
        /*049c*/ 	.word	0x0000bd80


	//   ....[98]....
        /*04a0*/ 	.word	0x0000bdb0


	//   ....[99]....
        /*04a4*/ 	.word	0x0000be90


	//   ....[100]....
        /*04a8*/ 	.word	0x0000bec0


	//   ....[101]....
        /*04ac*/ 	.word	0x0000bfa0


	//   ....[102]....
        /*04b0*/ 	.word	0x0000bfd0


	//   ....[103]....
        /*04b4*/ 	.word	0x0000c0b0


	//   ....[104]....
        /*04b8*/ 	.word	0x0000c0d0


	//   ....[105]....
        /*04bc*/ 	.word	0x0000c990


	//   ....[106]....
        /*04c0*/ 	.word	0x0000c9a0


	//   ....[107]....
        /*04c4*/ 	.word	0x0000ca70


	//   ....[108]....
        /*04c8*/ 	.word	0x0000caa0


	//   ....[109]....
        /*04cc*/ 	.word	0x0000cb70


	//   ....[110]....
        /*04d0*/ 	.word	0x0000cba0


	//   ....[111]....
        /*04d4*/ 	.word	0x0000cc70


	//   ....[112]....
        /*04d8*/ 	.word	0x0000cca0


	//   ....[113]....
        /*04dc*/ 	.word	0x0000cd70


	//   ....[114]....
        /*04e0*/ 	.word	0x0000cda0


	//   ....[115]....
        /*04e4*/ 	.word	0x0000ce70


	//   ....[116]....
        /*04e8*/ 	.word	0x0000cea0


	//   ....[117]....
        /*04ec*/ 	.word	0x0000cf70


	//   ....[118]....
        /*04f0*/ 	.word	0x0000cfa0


	//   ....[119]....
        /*04f4*/ 	.word	0x0000d070


	//   ....[120]....
        /*04f8*/ 	.word	0x0000d090


	//----- nvinfo : EIATTR_EXIT_INSTR_OFFSETS
	.align		4
.L_774:
        /*04fc*/ 	.byte	0x04, 0x1c
        /*04fe*/ 	.short	(.L_776 - .L_775)


	//   ....[0]....
.L_775:
        /*0500*/ 	.word	0x00000450


	//   ....[1]....
        /*0504*/ 	.word	0x0000c0e0


	//   ....[2]....
        /*0508*/ 	.word	0x0000c140


	//   ....[3]....
        /*050c*/ 	.word	0x0000c1a0


	//   ....[4]....
        /*0510*/ 	.word	0x0000d0a0


	//   ....[5]....
        /*0514*/ 	.word	0x0000d0f0


	//   ....[6]....
        /*0518*/ 	.word	0x0000d150


	//----- nvinfo : EIATTR_CTAIDZ_USED
	.align		4
.L_776:
        /*051c*/ 	.byte	0x01, 0x04
	.zero		2


	//----- nvinfo : EIATTR_MAX_THREADS
	.align		4
        /*0520*/ 	.byte	0x04, 0x05
        /*0522*/ 	.short	(.L_778 - .L_777)
.L_777:
        /*0524*/ 	.word	0x00000080
        /*0528*/ 	.word	0x00000001
        /*052c*/ 	.word	0x00000001


	//----- nvinfo : EIATTR_CRS_STACK_SIZE
	.align		4
.L_778:
        /*0530*/ 	.byte	0x04, 0x1e
        /*0532*/ 	.short	(.L_780 - .L_779)
.L_779:
        /*0534*/ 	.word	0x00000000
.L_780:


//--------------------- .nv.info._ZN7cutlass13device_kernelIN5flash19enable_sm80_to_sm89INS1_16FlashAttnFwdSm80INS1_25CollectiveMainloopFwdSm80ILi4ELi1ELb0EN4cute5tupleIJNS5_1CILi128EEENS7_ILi64EEES8_EEELi128ENS_6half_tEfNS_4arch4Sm80ELb0ELb0ELb0ELb1ELb1ELb1ELb1ELb0EEENS1_21CollectiveEpilogueFwdINS6_IJS8_S8_S9_EEENS6_IJNS7_ILi1EEESH_SH_EEESB_SD_Li128ELb1ELb1ELb0ELb0EEENS1_19SingleTileSchedulerILb1ELb0ELb1ELi128EEEEEEEEEvNT_6ParamsE --------------------------
	.section	.nv.info._ZN7cutlass13device_kernelIN5flash19enable_sm80_to_sm89INS1_16FlashAttnFwdSm80INS1_25CollectiveMainloopFwdSm80ILi4ELi1ELb0EN4cute5tupleIJNS5_1CILi128EEENS7_ILi64EEES8_EEELi128ENS_6half_tEfNS_4arch4Sm80ELb0ELb0ELb0ELb1ELb1ELb1ELb1ELb0EEENS1_21CollectiveEpilogueFwdINS6_IJS8_S8_S9_EEENS6_IJNS7_ILi1EEESH_SH_EEESB_SD_Li128ELb1ELb1ELb0ELb0EEENS1_19SingleTileSchedulerILb1ELb0ELb1ELi128EEEEEEEEEvNT_6ParamsE,"",@"SHT_CUDA_INFO"
	.sectionflags	@""
	.align	4


	//----- nvinfo : EIATTR_CUDA_API_VERSION
	.align		4
        /*0000*/ 	.byte	0x04, 0x37
        /*0002*/ 	.short	(.L_782 - .L_781)
.L_781:
        /*0004*/ 	.word	0x00000082


	//----- nvinfo : EIATTR_SW2861232_WAR
	.align		4
.L_782:
        /*0008*/ 	.byte	0x01, 0x35
	.zero		2


	//----- nvinfo : EIATTR_PARAM_CBANK
	.align		4
        /*000c*/ 	.byte	0x04, 0x0a
        /*000e*/ 	.short	(.L_784 - .L_783)
	.align		4
.L_783:
        /*0010*/ 	.word	index@(.nv.constant0._ZN7cutlass13device_kernelIN5flash19enable_sm80_to_sm89INS1_16FlashAttnFwdSm80INS1_25CollectiveMainloopFwdSm80ILi4ELi1ELb0EN4cute5tupleIJNS5_1CILi128EEENS7_ILi64EEES8_EEELi128ENS_6half_tEfNS_4arch4Sm80ELb0ELb0ELb0ELb1ELb1ELb1ELb1ELb0EEENS1_21CollectiveEpilogueFwdINS6_IJS8_S8_S9_EEENS6_IJNS7_ILi1EEESH_SH_EEESB_SD_Li128ELb1ELb1ELb0ELb0EEENS1_19SingleTileSchedulerILb1ELb0ELb1ELi128EEEEEEEEEvNT_6ParamsE)
        /*0014*/ 	.short	0x0160
        /*0016*/ 	.short	0x0418


	//----- nvinfo : EIATTR_CBANK_PARAM_SIZE
	.align		4
.L_784:
        /*0018*/ 	.byte	0x03, 0x19
        /*001a*/ 	.short	0x0418


	//----- nvinfo : EIATTR_KPARAM_INFO
	.align		4
        /*001c*/ 	.byte	0x04, 0x17
        /*001e*/ 	.short	(.L_786 - .L_785)
.L_785:
        /*0020*/ 	.word	0x00000000
        /*0024*/ 	.short	0x0000
        /*0026*/ 	.short	0x0000
        /*0028*/ 	.byte	0x00, 0xf0, 0x61, 0x10


	//----- nvinfo : EIATTR_MAXREG_COUNT
	.align		4
.L_786:
        /*002c*/ 	.byte	0x03, 0x1b
        /*002e*/ 	.short	0x00ff


	//----- nvinfo : EIATTR_NUM_BARRIERS
	.align		4
        /*0030*/ 	.byte	0x02, 0x4c
        /*0032*/ 	.byte	0x02
	.zero		1


	//----- nvinfo : EIATTR_ANNOTATIONS
	.align		4
        /*0034*/ 	.byte	0x04, 0x55
        /*0036*/ 	.short	(.L_788 - .L_787)


	//   ....[0]....
.L_787:
        /* <DEDUP_REMOVED lines=32> */


	//----- nvinfo : EIATTR_MERCURY_ISA_VERSION
	.align		4
.L_788:
        /*0228*/ 	.byte	0x03, 0x5f
        /*022a*/ 	.short	0x0000


	//----- nvinfo : EIATTR_INT_WARP_WIDE_INSTR_OFFSETS
	.align		4
        /*022c*/ 	.byte	0x04, 0x31
        /*022e*/ 	.short	(.L_790 - .L_789)


	//   ....[0]....
.L_789:
        /*0230*/ 	.word	0x00001250


	//----- nvinfo : EIATTR_COOP_GROUP_MASK_REGIDS
	.align		4
.L_790:
        /*0234*/ 	.byte	0x04, 0x29
        /*0236*/ 	.short	(.L_792 - .L_791)


	//   ....[0]....
.L_791:
        /*0238*/ 	.word	0xffffffff


	//   ....[1]....
        /*023c*/ 	.word	0xffffffff


	//   ....[2]....
        /*0240*/ 	.word	0xffffffff


	//   ....[3]....
        /*0244*/ 	.word	0xffffffff


	//   ....[4]....
        /*0248*/ 	.word	0xffffffff


	//   ....[5]....
        /*024c*/ 	.word	0xffffffff


	//   ....[6]....
        /*0250*/ 	.word	0xffffffff


	//   ....[7]....
        /*0254*/ 	.word	0xffffffff


	//   ....[8]....
        /*0258*/ 	.word	0xffffffff


	//   ....[9]....
        /*025c*/ 	.word	0xffffffff


	//   ....[10]....
        /*0260*/ 	.word	0xffffffff


	//   ....[11]....
        /*0264*/ 	.word	0xffffffff


	//   ....[12]....
        /*0268*/ 	.word	0xffffffff


	//   ....[13]....
        /*026c*/ 	.word	0xffffffff


	//   ....[14]....
        /*0270*/ 	.word	0xffffffff


	//   ....[15]....
        /*0274*/ 	.word	0xffffffff


	//   ....[16]....
        /*0278*/ 	.word	0xffffffff


	//   ....[17]....
        /*027c*/ 	.word	0xffffffff


	//   ....[18]....
        /*0280*/ 	.word	0xffffffff


	//   ....[19]....
        /*0284*/ 	.word	0xffffffff


	//   ....[20]....
        /*0288*/ 	.word	0xffffffff


	//   ....[21]....
        /*028c*/ 	.word	0xffffffff


	//   ....[22]....
        /*0290*/ 	.word	0xffffffff


	//   ....[23]....
        /*0294*/ 	.word	0xffffffff


	//   ....[24]....
        /*0298*/ 	.word	0xffffffff


	//   ....[25]....
        /*029c*/ 	.word	0xffffffff


	//   ....[26]....
        /*02a0*/ 	.word	0xffffffff


	//   ....[27]....
        /*02a4*/ 	.word	0xffffffff


	//   ....[28]....
        /*02a8*/ 	.word	0xffffffff


	//   ....[29]....
        /*02ac*/ 	.word	0xffffffff


	//   ....[30]....
        /*02b0*/ 	.word	0xffffffff


	//   ....[31]....
        /*02b4*/ 	.word	0xffffffff


	//   ....[32]....
        /*02b8*/ 	.word	0xffffffff


	//   ....[33]....
        /*02bc*/ 	.word	0xffffffff


	//   ....[34]....
        /*02c0*/ 	.word	0xffffffff


	//   ....[35]....
        /*02c4*/ 	.word	0xffffffff


	//   ....[36]....
        /*02c8*/ 	.word	0xffffffff


	//   ....[37]....
        /*02cc*/ 	.word	0xffffffff


	//   ....[38]....
        /*02d0*/ 	.word	0xffffffff


	//   ....[39]....
        /*02d4*/ 	.word	0xffffffff


	//   ....[40]....
        /*02d8*/ 	.word	0xffffffff


	//   ....[41]....
        /*02dc*/ 	.word	0xffffffff


	//   ....[42]....
        /*02e0*/ 	.word	0xffffffff


	//   ....[43]....
        /*02e4*/ 	.word	0xffffffff


	//   ....[44]....
        /*02e8*/ 	.word	0xffffffff


	//   ....[45]....
        /*02ec*/ 	.word	0xffffffff


	//   ....[46]....
        /*02f0*/ 	.word	0xffffffff


	//   ....[47]....
        /*02f4*/ 	.word	0xffffffff


	//   ....[48]....
        /*02f8*/ 	.word	0xffffffff


	//   ....[49]....
        /*02fc*/ 	.word	0xffffffff


	//   ....[50]....
        /*0300*/ 	.word	0xffffffff


	//   ....[51]....
        /*0304*/ 	.word	0xffffffff


	//   ....[52]....
        /*0308*/ 	.word	0xffffffff


	//   ....[53]....
        /*030c*/ 	.word	0xffffffff


	//   ....[54]....
        /*0310*/ 	.word	0xffffffff


	//   ....[55]....
        /*0314*/ 	.word	0xffffffff


	//   ....[56]....
        /*0318*/ 	.word	0xffffffff


	//   ....[57]....
        /*031c*/ 	.word	0xffffffff


	//   ....[58]....
        /*0320*/ 	.word	0xffffffff


	//   ....[59]....
        /*0324*/ 	.word	0xffffffff


	//   ....[60]....
        /*0328*/ 	.word	0xffffffff


	//   ....[61]....
        /*032c*/ 	.word	0xffffffff


	//   ....[62]....
        /*0330*/ 	.word	0xffffffff


	//   ....[63]....
        /*0334*/ 	.word	0xffffffff


	//   ....[64]....
        /*0338*/ 	.word	0xffffffff


	//   ....[65]....
        /*033c*/ 	.word	0xffffffff


	//   ....[66]....
        /*0340*/ 	.word	0xffffffff


	//   ....[67]....
        /*0344*/ 	.word	0xffffffff


	//   ....[68]....
        /*0348*/ 	.word	0xffffffff


	//   ....[69]....
        /*034c*/ 	.word	0xffffffff


	//   ....[70]....
        /*0350*/ 	.word	0xffffffff


	//   ....[71]....
        /*0354*/ 	.word	0xffffffff


	//   ....[72]....
        /*0358*/ 	.word	0xffffffff


	//   ....[73]....
        /*035c*/ 	.word	0xffffffff


	//   ....[74]....
        /*0360*/ 	.word	0xffffffff


	//   ....[75]....
        /*0364*/ 	.word	0xffffffff


	//   ....[76]....
        /*0368*/ 	.word	0xffffffff


	//   ....[77]....
        /*036c*/ 	.word	0xffffffff


	//   ....[78]....
        /*0370*/ 	.word	0xffffffff


	//   ....[79]....
        /*0374*/ 	.word	0xffffffff


	//   ....[80]....
        /*0378*/ 	.word	0xffffffff


	//   ....[81]....
        /*037c*/ 	.word	0xffffffff


	//   ....[82]....
        /*0380*/ 	.word	0xffffffff


	//   ....[83]....
        /*0384*/ 	.word	0xffffffff


	//   ....[84]....
        /*0388*/ 	.word	0xffffffff


	//   ....[85]....
        /*038c*/ 	.word	0xffffffff


	//   ....[86]....
        /*0390*/ 	.word	0xffffffff


	//   ....[87]....
        /*0394*/ 	.word	0xffffffff


	//   ....[88]....
        /*0398*/ 	.word	0xffffffff


	//   ....[89]....
        /*039c*/ 	.word	0xffffffff


	//   ....[90]....
        /*03a0*/ 	.word	0xffffffff


	//   ....[91]....
        /*03a4*/ 	.word	0xffffffff


	//   ....[92]....
        /*03a8*/ 	.word	0xffffffff


	//   ....[93]....
        /*03ac*/ 	.word	0xffffffff


	//   ....[94]....
        /*03b0*/ 	.word	0xffffffff


	//   ....[95]....
        /*03b4*/ 	.word	0xffffffff


	//   ....[96]....
        /*03b8*/ 	.word	0xffffffff


	//   ....[97]....
        /*03bc*/ 	.word	0xffffffff


	//   ....[98]....
        /*03c0*/ 	.word	0xffffffff


	//   ....[99]....
        /*03c4*/ 	.word	0xffffffff


	//   ....[100]....
        /*03c8*/ 	.word	0xffffffff


	//   ....[101]....
        /*03cc*/ 	.word	0xffffffff


	//   ....[102]....
        /*03d0*/ 	.word	0xffffffff


	//   ....[103]....
        /*03d4*/ 	.word	0xffffffff


	//   ....[104]....
        /*03d8*/ 	.word	0xffffffff


	//   ....[105]....
        /*03dc*/ 	.word	0xffffffff


	//   ....[106]....
        /*03e0*/ 	.word	0xffffffff


	//   ....[107]....
        /*03e4*/ 	.word	0xffffffff


	//   ....[108]....
        /*03e8*/ 	.word	0xffffffff


	//   ....[109]....
        /*03ec*/ 	.word	0xffffffff


	//   ....[110]....
        /*03f0*/ 	.word	0xffffffff


	//   ....[111]....
        /*03f4*/ 	.word	0xffffffff


	//   ....[112]....
        /*03f8*/ 	.word	0xffffffff


	//   ....[113]....
        /*03fc*/ 	.word	0xffffffff


	//   ....[114]....
        /*0400*/ 	.word	0xffffffff


	//   ....[115]....
        /*0404*/ 	.word	0xffffffff


	//   ....[116]....
        /*0408*/ 	.word	0xffffffff


	//   ....[117]....
        /*040c*/ 	.word	0xffffffff


	//   ....[118]....
        /*0410*/ 	.word	0xffffffff


	//   ....[119]....
        /*0414*/ 	.word	0xffffffff


	//   ....[120]....
        /*0418*/ 	.word	0xffffffff


	//   ....[121]....
        /*041c*/ 	.word	0xffffffff


	//   ....[122]....
        /*0420*/ 	.word	0xffffffff


	//   ....[123]....
        /*0424*/ 	.word	0xffffffff


	//   ....[124]....
        /*0428*/ 	.word	0xffffffff


	//   ....[125]....
        /*042c*/ 	.word	0xffffffff


	//   ....[126]....
        /*0430*/ 	.word	0xffffffff


	//   ....[127]....
        /*0434*/ 	.word	0xffffffff


	//   ....[128]....
        /*0438*/ 	.word	0xffffffff


	//   ....[129]....
        /*043c*/ 	.word	0xffffffff


	//   ....[130]....
        /*0440*/ 	.word	0xffffffff


	//   ....[131]....
        /*0444*/ 	.word	0xffffffff


	//   ....[132]....
        /*0448*/ 	.word	0xffffffff


	//   ....[133]....
        /*044c*/ 	.word	0xffffffff


	//   ....[134]....
        /*0450*/ 	.word	0xffffffff


	//   ....[135]....
        /*0454*/ 	.word	0xffffffff


	//   ....[136]....
        /*0458*/ 	.word	0xffffffff


	//   ....[137]....
        /*045c*/ 	.word	0xffffffff


	//   ....[138]....
        /*0460*/ 	.word	0xffffffff


	//   ....[139]....
        /*0464*/ 	.word	0xffffffff


	//   ....[140]....
        /*0468*/ 	.word	0xffffffff


	//   ....[141]....
        /*046c*/ 	.word	0xffffffff


	//   ....[142]....
        /*0470*/ 	.word	0xffffffff


	//   ....[143]....
        /*0474*/ 	.word	0xffffffff


	//   ....[144]....
        /*0478*/ 	.word	0xffffffff


	//   ....[145]....
        /*047c*/ 	.word	0xffffffff


	//   ....[146]....
        /*0480*/ 	.word	0xffffffff


	//   ....[147]....
        /*0484*/ 	.word	0xffffffff


	//   ....[148]....
        /*0488*/ 	.word	0xffffffff


	//   ....[149]....
        /*048c*/ 	.word	0xffffffff


	//   ....[150]....
        /*0490*/ 	.word	0xffffffff


	//   ....[151]....
        /*0494*/ 	.word	0xffffffff


	//   ....[152]....
        /*0498*/ 	.word	0xffffffff


	//----- nvinfo : EIATTR_COOP_GROUP_INSTR_OFFSETS
	.align		4
.L_792:
        /*049c*/ 	.byte	0x04, 0x28
        /*049e*/ 	.short	(.L_794 - .L_793)


	//   ....[0]....
.L_793:
        /*04a0*/ 	.word	0x000000a0


	//   ....[1]....
        /*04a4*/ 	.word	0x00002890


	//   ....[2]....
        /*04a8*/ 	.word	0x000028e0


	//   ....[3]....
        /*04ac*/ 	.word	0x000030b0


	//   ....[4]....
        /*04b0*/ 	.word	0x000030d0


	//   ....[5]....
        /*04b4*/ 	.word	0x00003820


	//   ....[6]....
        /*04b8*/ 	.word	0x00003840


	//   ....[7]....
        /*04bc*/ 	.word	0x00003f90


	//   ....[8]....
        /*04c0*/ 	.word	0x00003fa0


	//   ....[9]....
        /*04c4*/ 	.word	0x00004820


	//   ....[10]....
        /*04c8*/ 	.word	0x00004870


	//   ....[11]....
        /*04cc*/ 	.word	0x000055b0


	//   ....[12]....
        /*04d0*/ 	.word	0x000055e0


	//   ....[13]....
        /*04d4*/ 	.word	0x00005d60


	//   ....[14]....
        /*04d8*/ 	.word	0x00005d90


	//   ....[15]....
        /*04dc*/ 	.word	0x00006510


	//   ....[16]....
        /*04e0*/ 	.word	0x00006530


	//   ....[17]....
        /*04e4*/ 	.word	0x00006cd0


	//   ....[18]....
        /*04e8*/ 	.word	0x00006d00


	//   ....[19]....
        /*04ec*/ 	.word	0x00006e10


	//   ....[20]....
        /*04f0*/ 	.word	0x00006e40


	//   ....[21]....
        /*04f4*/ 	.word	0x00006f10


	//   ....[22]....
        /*04f8*/ 	.word	0x00006f40


	//   ....[23]....
        /*04fc*/ 	.word	0x00007010


	//   ....[24]....
        /*0500*/ 	.word	0x00007030


	//   ....[25]....
        /*0504*/ 	.word	0x000075c0


	//   ....[26]....
        /*0508*/ 	.word	0x000075e0


	//   ....[27]....
        /*050c*/ 	.word	0x000076b0


	//   ....[28]....
        /*0510*/ 	.word	0x000076e0


	//   ....[29]....
        /*0514*/ 	.word	0x000077b0


	//   ....[30]....
        /*0518*/ 	.word	0x000077e0


	//   ....[31]....
        /*051c*/ 	.word	0x000078b0


	//   ....[32]....
        /*0520*/ 	.word	0x000078e0


	//   ....[33]....
        /*0524*/ 	.word	0x000086e0


	//   ....[34]....
        /*0528*/ 	.word	0x00008730


	//   ....[35]....
        /*052c*/ 	.word	0x00008760


	//   ....[36]....
        /*0530*/ 	.word	0x00008790


	//   ....[37]....
        /*0534*/ 	.word	0x000087c0


	//   ....[38]....
        /*0538*/ 	.word	0x000087f0


	//   ....[39]....
        /*053c*/ 	.word	0x00008840


	//   ....[40]....
        /*0540*/ 	.word	0x00008970


	//   ....[41]....
        /*0544*/ 	.word	0x00008a40


	//   ....[42]....
        /*0548*/ 	.word	0x00008a80


	//   ....[43]....
        /*054c*/ 	.word	0x00008ab0


	//   ....[44]....
        /*0550*/ 	.word	0x00008ad0


	//   ....[45]....
        /*0554*/ 	.word	0x00008bc0


	//   ....[46]....
        /*0558*/ 	.word	0x00008c00


	//   ....[47]....
        /*055c*/ 	.word	0x00008d10


	//   ....[48]....
        /*0560*/ 	.word	0x00008d40


	//   ....[49]....
        /*0564*/ 	.word	0x000090b0


	//   ....[50]....
        /*0568*/ 	.word	0x000090f0


	//   ....[51]....
        /*056c*/ 	.word	0x00009100


	//   ....[52]....
        /*0570*/ 	.word	0x00009110


	//   ....[53]....
        /*0574*/ 	.word	0x000091f0


	//   ....[54]....
        /*0578*/ 	.word	0x00009200


	//   ....[55]....
        /*057c*/ 	.word	0x00009220


	//   ....[56]....
        /*0580*/ 	.word	0x00009240


	//   ....[57]....
        /*0584*/ 	.word	0x0000fb50


	//   ....[58]....
        /*0588*/ 	.word	0x0000fb80


	//   ....[59]....
        /*058c*/ 	.word	0x0000fb90


	//   ....[60]....
        /*0590*/ 	.word	0x0000fba0


	//   ....[61]....
        /*0594*/ 	.word	0x0000fbb0


	//   ....[62]....
        /*0598*/ 	.word	0x0000fbc0


	//   ....[63]....
        /*059c*/ 	.word	0x0000fbd0


	//   ....[64]....
        /*05a0*/ 	.word	0x0000fbe0


	//   ....[65]....
        /*05a4*/ 	.word	0x00010e80


	//   ....[66]....
        /*05a8*/ 	.word	0x00010ea0


	//   ....[67]....
        /*05ac*/ 	.word	0x00010eb0


	//   ....[68]....
        /*05b0*/ 	.word	0x00010ec0


	//   ....[69]....
        /*05b4*/ 	.word	0x00010ed0


	//   ....[70]....
        /*05b8*/ 	.word	0x00010ee0


	//   ....[71]....
        /*05bc*/ 	.word	0x00010ef0


	//   ....[72]....
        /*05c0*/ 	.word	0x00010f00


	//   ....[73]....
        /*05c4*/ 	.word	0x00011870


	//   ....[74]....
        /*05c8*/ 	.word	0x00011950


	//   ....[75]....
        /*05cc*/ 	.word	0x00011af0


	//   ....[76]....
        /*05d0*/ 	.word	0x00011b10


	//   ....[77]....
        /*05d4*/ 	.word	0x00011f10


	//   ....[78]....
        /*05d8*/ 	.word	0x00011f50


	//   ....[79]....
        /*05dc*/ 	.word	0x00011fd0


	//   ....[80]....
        /*05e0*/ 	.word	0x000120f0


	//   ....[81]....
        /*05e4*/ 	.word	0x00014a70


	//   ....[82]....
        /*05e8*/ 	.word	0x00014a80


	//   ....[83]....
        /*05ec*/ 	.word	0x00014a90


	//   ....[84]....
        /*05f0*/ 	.word	0x00014aa0


	//   ....[85]....
        /*05f4*/ 	.word	0x00014ab0


	//   ....[86]....
        /*05f8*/ 	.word	0x00014ac0


	//   ....[87]....
        /*05fc*/ 	.word	0x00014ad0


	//   ....[88]....
        /*0600*/ 	.word	0x00014b00


	//   ....[89]....
        /*0604*/ 	.word	0x00014ec0


	//   ....[90]....
        /*0608*/ 	.word	0x00014ee0


	//   ....[91]....
        /*060c*/ 	.word	0x00014f00


	//   ....[92]....
        /*0610*/ 	.word	0x00014f20


	//   ....[93]....
        /*0614*/ 	.word	0x00014f50


	//   ....[94]....
        /*0618*/ 	.word	0x00014f80


	//   ....[95]....
        /*061c*/ 	.word	0x00015010


	//   ....[96]....
        /*0620*/ 	.word	0x000150b0


	//   ....[97]....
        /*0624*/ 	.word	0x00015d90


	//   ....[98]....
        /*0628*/ 	.word	0x00015df0


	//   ....[99]....
        /*062c*/ 	.word	0x00015ef0


	//   ....[100]....
        /*0630*/ 	.word	0x00015f50


	//   ....[101]....
        /*0634*/ 	.word	0x00015f80


	//   ....[102]....
        /*0638*/ 	.word	0x00016090


	//   ....[103]....
        /*063c*/ 	.word	0x00016150


	//   ....[104]....
        /*0640*/ 	.word	0x00016480


	//   ....[105]....
        /*0644*/ 	.word	0x000185f0


	//   ....[106]....
        /*0648*/ 	.word	0x00018600


	//   ....[107]....
        /*064c*/ 	.word	0x00018610


	//   ....[108]....
        /*0650*/ 	.word	0x00018630


	//   ....[109]....
        /*0654*/ 	.word	0x00018650


	//   ....[110]....
        /*0658*/ 	.word	0x00018670


	//   ....[111]....
        /*065c*/ 	.word	0x00018680


	//   ....[112]....
        /*0660*/ 	.word	0x000186b0


	//   ....[113]....
        /*0664*/ 	.word	0x0001a320


	//   ....[114]....
        /*0668*/ 	.word	0x0001a360


	//   ....[115]....
        /*066c*/ 	.word	0x0001a390


	//   ....[116]....
        /*0670*/ 	.word	0x0001a3c0


	//   ....[117]....
        /*0674*/ 	.word	0x0001a400


	//   ....[118]....
        /*0678*/ 	.word	0x0001a440


	//   ....[119]....
        /*067c*/ 	.word	0x0001a460


	//   ....[120]....
        /*0680*/ 	.word	0x0001a470


	//   ....[121]....
        /*0684*/ 	.word	0x0001a630


	//   ....[122]....
        /*0688*/ 	.word	0x0001a640


	//   ....[123]....
        /*068c*/ 	.word	0x0001a740


	//   ....[124]....
        /*0690*/ 	.word	0x0001a770


	//   ....[125]....
        /*0694*/ 	.word	0x0001a850


	//   ....[126]....
        /*0698*/ 	.word	0x0001a880


	//   ....[127]....
        /*069c*/ 	.word	0x0001a960


	//   ....[128]....
        /*06a0*/ 	.word	0x0001a990


	//   ....[129]....
        /*06a4*/ 	.word	0x0001aa70


	//   ....[130]....
        /*06a8*/ 	.word	0x0001aaa0


	//   ....[131]....
        /*06ac*/ 	.word	0x0001ab80


	//   ....[132]....
        /*06b0*/ 	.word	0x0001abb0


	//   ....[133]....
        /*06b4*/ 	.word	0x0001ac90


	//   ....[134]....
        /*06b8*/ 	.word	0x0001acc0


	//   ....[135]....
        /*06bc*/ 	.word	0x0001ada0


	//   ....[136]....
        /*06c0*/ 	.word	0x0001adc0


	//   ....[137]....
        /*06c4*/ 	.word	0x0001b680


	//   ....[138]....
        /*06c8*/ 	.word	0x0001b690


	//   ....[139]....
        /*06cc*/ 	.word	0x0001b760


	//   ....[140]....
        /*06d0*/ 	.word	0x0001b790


	//   ....[141]....
        /*06d4*/ 	.word	0x0001b860


	//   ....[142]....
        /*06d8*/ 	.word	0x0001b890


	//   ....[143]....
        /*06dc*/ 	.word	0x0001b960


	//   ....[144]....
        /*06e0*/ 	.word	0x0001b990


	//   ....[145]....
        /*06e4*/ 	.word	0x0001ba60


	//   ....[146]....
        /*06e8*/ 	.word	0x0001ba90


	//   ....[147]....
        /*06ec*/ 	.word	0x0001bb60


	//   ....[148]....
        /*06f0*/ 	.word	0x0001bb90


	//   ....[149]....
        /*06f4*/ 	.word	0x0001bc60


	//   ....[150]....
        /*06f8*/ 	.word	0x0001bc90


	//   ....[151]....
        /*06fc*/ 	.word	0x0001bd60


	//   ....[152]....
        /*0700*/ 	.word	0x0001bd80


	//----- nvinfo : EIATTR_EXIT_INSTR_OFFSETS
	.align		4
.L_794:
        /*0704*/ 	.byte	0x04, 0x1c
        /*0706*/ 	.short	(.L_796 - .L_795)


	//   ....[0]....
.L_795:
        /*0708*/ 	.word	0x00000450


	//   ....[1]....
        /*070c*/ 	.word	0x0001add0


	//   ....[2]....
        /*0710*/ 	.word	0x0001ae30


	//   ....[3]....
        /*0714*/ 	.word	0x0001ae90


	//   ....[4]....
        /*0718*/ 	.word	0x0001bd90


	//   ....[5]....
        /*071c*/ 	.word	0x0001bde0


	//   ....[6]....
        /*0720*/ 	.word	0x0001be40


	//----- nvinfo : EIATTR_CTAIDZ_USED
	.align		4
.L_796:
        /*0724*/ 	.byte	0x01, 0x04
	.zero		2


	//----- nvinfo : EIATTR_MAX_THREADS
	.align		4
        /*0728*/ 	.byte	0x04, 0x05
        /*072a*/ 	.short	(.L_798 - .L_797)
.L_797:
        /*072c*/ 	.word	0x00000080
        /*0730*/ 	.word	0x00000001
        /*0734*/ 	.word	0x00000001


	//----- nvinfo : EIATTR_CRS_STACK_SIZE
	.align		4
.L_798:
        /*0738*/ 	.byte	0x04, 0x1e
        /*073a*/ 	.short	(.L_800 - .L_799)
.L_799:
        /*073c*/ 	.word	0x00000000
.L_800:


//--------------------- .nv.info._ZN7cutlass13device_kernelIN5flash19enable_sm80_to_sm89INS1_16FlashAttnFwdSm80INS1_25CollectiveMainloopFwdSm80ILi4ELi1ELb0EN4cute5tupleIJNS5_1CILi128EEENS7_ILi48EEES8_EEELi128ENS_6half_tEfNS_4arch4Sm80ELb0ELb1ELb0ELb0ELb1ELb0ELb1ELb0EEENS1_21CollectiveEpilogueFwdINS6_IJS8_S8_S9_EEENS6_IJNS7_ILi1EEESH_SH_EEESB_SD_Li128ELb0ELb1ELb0ELb0EEENS1_19SingleTileSchedulerILb0ELb0ELb1ELi128EEEEEEEEEvNT_6ParamsE --------------------------
	.section	.nv.info._ZN7cutlass13device_kernelIN5flash19enable_sm80_to_sm89INS1_16FlashAttnFwdSm80INS1_25CollectiveMainloopFwdSm80ILi4ELi1ELb0EN4cute5tupleIJNS5_1CILi128EEENS7_ILi48EEES8_EEELi128ENS_6half_tEfNS_4arch4Sm80ELb0ELb1ELb0ELb0ELb1ELb0ELb1ELb0EEENS1_21CollectiveEpilogueFwdINS6_IJS8_S8_S9_EEENS6_IJNS7_ILi1EEESH_SH_EEESB_SD_Li128ELb0ELb1ELb0ELb0EEENS1_19SingleTileSchedulerILb0ELb0ELb1ELi128EEEEEEEEEvNT_6ParamsE,"",@"SHT_CUDA_INFO"
	.sectionflags	@""
	.align	4


	//----- nvinfo : EIATTR_CUDA_API_VERSION
	.align		4
        /*0000*/ 	.byte	0x04, 0x37
        /*0002*/ 	.short	(.L_802 - .L_801)
.L_801:
        /*0004*/ 	.word	0x00000082


	//----- nvinfo : EIATTR_SW2861232_WAR
	.align		4
.L_802:
        /*0008*/ 	.byte	0x01, 0x35
	.zero		2


	//----- nvinfo : EIATTR_PARAM_CBANK
	.align		4
        /*000c*/ 	.byte	0x04, 0x0a
        /*000e*/ 	.short	(.L_804 - .L_803)
	.align		4
.L_803:
        /*0010*/ 	.word	index@(.nv.constant0._ZN7cutlass13device_kernelIN5flash19enable_sm80_to_sm89INS1_16FlashAttnFwdSm80INS1_25CollectiveMainloopFwdSm80ILi4ELi1ELb0EN4cute5tupleIJNS5_1CILi128EEENS7_ILi48EEES8_EEELi128ENS_6half_tEfNS_4arch4Sm80ELb0ELb1ELb0ELb0ELb1ELb0ELb1ELb0EEENS1_21CollectiveEpilogueFwdINS6_IJS8_S8_S9_EEENS6_IJNS7_ILi1EEESH_SH_EEESB_SD_Li128ELb0ELb1ELb0ELb0EEENS1_19SingleTileSchedulerILb0ELb0ELb1ELi128EEEEEEEEEvNT_6ParamsE)
        /*0014*/ 	.short	0x0160
        /*0016*/ 	.short	0x0418


	//----- nvinfo : EIATTR_CBANK_PARAM_SIZE
	.align		4
.L_804:
        /*0018*/ 	.byte	0x03, 0x19
        /*001a*/ 	.short	0x0418


	//----- nvinfo : EIATTR_KPARAM_INFO
	.align		4
        /*001c*/ 	.byte	0x04, 0x17
        /*001e*/ 	.short	(.L_806 - .L_805)
.L_805:
        /*0020*/ 	.word	0x00000000
        /*0024*/ 	.short	0x0000
        /*0026*/ 	.short	0x0000
        /*0028*/ 	.byte	0x00, 0xf0, 0x61, 0x10


	//----- nvinfo : EIATTR_MAXREG_COUNT
	.align		4
.L_806:
        /*002c*/ 	.byte	0x03, 0x1b
        /*002e*/ 	.short	0x00ff


	//----- nvinfo : EIATTR_NUM_BARRIERS
	.align		4
        /*0030*/ 	.byte	0x02, 0x4c
        /*0032*/ 	.byte	0x02
	.zero		1


	//----- nvinfo : EIATTR_ANNOTATIONS
	.align		4
        /*0034*/ 	.byte	0x04, 0x55
        /*0036*/ 	.short	(.L_808 - .L_807)


	//   ....[0]....
.L_807:
        /* <DEDUP_REMOVED lines=45> */


	//----- nvinfo : EIATTR_MERCURY_ISA_VERSION
	.align		4
.L_808:
        /*02f8*/ 	.byte	0x03, 0x5f
        /*02fa*/ 	.short	0x0000


	//----- nvinfo : EIATTR_COOP_GROUP_MASK_REGIDS
	.align		4
        /*02fc*/ 	.byte	0x04, 0x29
        /*02fe*/ 	.short	(.L_810 - .L_809)


	//   ....[0]....
.L_809:
        /*0300*/ 	.word	0xffffffff


	//   ....[1]....
        /*0304*/ 	.word	0xffffffff


	//   ....[2]....
        /*0308*/ 	.word	0xffffffff


	//   ....[3]....
        /*030c*/ 	.word	0xffffffff


	//   ....[4]....
        /*0310*/ 	.word	0xffffffff


	//   ....[5]....
        /*0314*/ 	.word	0xffffffff


	//   ....[6]....
        /*0318*/ 	.word	0xffffffff


	//   ....[7]....
        /*031c*/ 	.word	0xffffffff


	//   ....[8]....
        /*0320*/ 	.word	0xffffffff


	//   ....[9]....
        /*0324*/ 	.word	0xffffffff


	//   ....[10]....
        /*0328*/ 	.word	0xffffffff


	//   ....[11]....
        /*032c*/ 	.word	0xffffffff


	//   ....[12]....
        /*0330*/ 	.word	0xffffffff


	//   ....[13]....
        /*0334*/ 	.word	0xffffffff


	//   ....[14]....
        /*0338*/ 	.word	0xffffffff


	//   ....[15]....
        /*033c*/ 	.word	0xffffffff


	//   ....[16]....
        /*0340*/ 	.word	0xffffffff


	//   ....[17]....
        /*0344*/ 	.word	0xffffffff


	//   ....[18]....
        /*0348*/ 	.word	0xffffffff


	//   ....[19]....
        /*034c*/ 	.word	0xffffffff


	//   ....[20]....
        /*0350*/ 	.word	0xffffffff


	//   ....[21]....
        /*0354*/ 	.word	0xffffffff


	//   ....[22]....
        /*0358*/ 	.word	0xffffffff


	//   ....[23]....
        /*035c*/ 	.word	0xffffffff


	//   ....[24]....
        /*0360*/ 	.word	0xffffffff


	//   ....[25]....
        /*0364*/ 	.word	0xffffffff


	//   ....[26]....
        /*0368*/ 	.word	0xffffffff


	//   ....[27]....
        /*036c*/ 	.word	0xffffffff


	//   ....[28]....
        /*0370*/ 	.word	0xffffffff


	//   ....[29]....
        /*0374*/ 	.word	0xffffffff


	//   ....[30]....
        /*0378*/ 	.word	0xffffffff


	//   ....[31]....
        /*037c*/ 	.word	0xffffffff


	//   ....[32]....
        /*0380*/ 	.word	0xffffffff


	//   ....[33]....
        /*0384*/ 	.word	0xffffffff


	//   ....[34]....
        /*0388*/ 	.word	0xffffffff


	//   ....[35]....
        /*038c*/ 	.word	0xffffffff


	//   ....[36]....
        /*0390*/ 	.word	0xffffffff


	//   ....[37]....
        /*0394*/ 	.word	0xffffffff


	//   ....[38]....
        /*0398*/ 	.word	0xffffffff


	//   ....[39]....
        /*039c*/ 	.word	0xffffffff


	//   ....[40]....
        /*03a0*/ 	.word	0xffffffff


	//   ....[41]....
        /*03a4*/ 	.word	0xffffffff


	//   ....[42]....
        /*03a8*/ 	.word	0xffffffff


	//   ....[43]....
        /*03ac*/ 	.word	0xffffffff


	//   ....[44]....
        /*03b0*/ 	.word	0xffffffff


	//   ....[45]....
        /*03b4*/ 	.word	0xffffffff


	//   ....[46]....
        /*03b8*/ 	.word	0xffffffff


	//   ....[47]....
        /*03bc*/ 	.word	0xffffffff


	//   ....[48]....
        /*03c0*/ 	.word	0xffffffff


	//   ....[49]....
        /*03c4*/ 	.word	0xffffffff


	//   ....[50]....
        /*03c8*/ 	.word	0xffffffff


	//   ....[51]....
        /*03cc*/ 	.word	0xffffffff


	//   ....[52]....
        /*03d0*/ 	.word	0xffffffff


	//   ....[53]....
        /*03d4*/ 	.word	0xffffffff


	//   ....[54]....
        /*03d8*/ 	.word	0xffffffff


	//   ....[55]....
        /*03dc*/ 	.word	0xffffffff


	//   ....[56]....
        /*03e0*/ 	.word	0xffffffff


	//   ....[57]....
        /*03e4*/ 	.word	0xffffffff


	//   ....[58]....
        /*03e8*/ 	.word	0xffffffff


	//   ....[59]....
        /*03ec*/ 	.word	0xffffffff


	//   ....[60]....
        /*03f0*/ 	.word	0xffffffff


	//   ....[61]....
        /*03f4*/ 	.word	0xffffffff


	//   ....[62]....
        /*03f8*/ 	.word	0xffffffff


	//   ....[63]....
        /*03fc*/ 	.word	0xffffffff


	//   ....[64]....
        /*0400*/ 	.word	0xffffffff


	//   ....[65]....
        /*0404*/ 	.word	0xffffffff


	//   ....[66]....
        /*0408*/ 	.word	0xffffffff


	//   ....[67]....
        /*040c*/ 	.word	0xffffffff


	//   ....[68]....
        /*0410*/ 	.word	0xffffffff


	//   ....[69]....
        /*0414*/ 	.word	0xffffffff


	//   ....[70]....
        /*0418*/ 	.word	0xffffffff


	//   ....[71]....
        /*041c*/ 	.word	0xffffffff


	//   ....[72]....
        /*0420*/ 	.word	0xffffffff


	//   ....[73]....
        /*0424*/ 	.word	0xffffffff


	//   ....[74]....
        /*0428*/ 	.word	0xffffffff


	//   ....[75]....
        /*042c*/ 	.word	0xffffffff


	//   ....[76]....
        /*0430*/ 	.word	0xffffffff


	//   ....[77]....
        /*0434*/ 	.word	0xffffffff


	//   ....[78]....
        /*0438*/ 	.word	0xffffffff


	//   ....[79]....
        /*043c*/ 	.word	0xffffffff


	//   ....[80]....
        /*0440*/ 	.word	0xffffffff


	//   ....[81]....
        /*0444*/ 	.word	0xffffffff


	//   ....[82]....
        /*0448*/ 	.word	0xffffffff


	//   ....[83]....
        /*044c*/ 	.word	0xffffffff


	//   ....[84]....
        /*0450*/ 	.word	0xffffffff


	//   ....[85]....
        /*0454*/ 	.word	0xffffffff


	//   ....[86]....
        /*0458*/ 	.word	0xffffffff


	//   ....[87]....
        /*045c*/ 	.word	0xffffffff


	//   ....[88]....
        /*0460*/ 	.word	0xffffffff


	//   ....[89]....
        /*0464*/ 	.word	0xffffffff


	//   ....[90]....
        /*0468*/ 	.word	0xffffffff


	//   ....[91]....
        /*046c*/ 	.word	0xffffffff


	//   ....[92]....
        /*0470*/ 	.word	0xffffffff


	//   ....[93]....
        /*0474*/ 	.word	0xffffffff


	//   ....[94]....
        /*0478*/ 	.word	0xffffffff


	//   ....[95]....
        /*047c*/ 	.word	0xffffffff


	//   ....[96]....
        /*0480*/ 	.word	0xffffffff


	//   ....[97]....
        /*0484*/ 	.word	0xffffffff


	//   ....[98]....
        /*0488*/ 	.word	0xffffffff


	//   ....[99]....
        /*048c*/ 	.word	0xffffffff


	//   ....[100]....
        /*0490*/ 	.word	0xffffffff


	//   ....[101]....
        /*0494*/ 	.word	0xffffffff


	//   ....[102]....
        /*0498*/ 	.word	0xffffffff


	//   ....[103]....
        /*049c*/ 	.word	0xffffffff


	//   ....[104]....
        /*04a0*/ 	.word	0xffffffff


	//   ....[105]....
        /*04a4*/ 	.word	0xffffffff


	//   ....[106]....
        /*04a8*/ 	.word	0xffffffff


	//   ....[107]....
        /*04ac*/ 	.word	0xffffffff


	//   ....[108]....
        /*04b0*/ 	.word	0xffffffff


	//   ....[109]....
        /*04b4*/ 	.word	0xffffffff


	//   ....[110]....
        /*04b8*/ 	.word	0xffffffff


	//   ....[111]....
        /*04bc*/ 	.word	0xffffffff


	//   ....[112]....
        /*04c0*/ 	.word	0xffffffff


	//   ....[113]....
        /*04c4*/ 	.word	0xffffffff


	//   ....[114]....
        /*04c8*/ 	.word	0xffffffff


	//   ....[115]....
        /*04cc*/ 	.word	0xffffffff


	//   ....[116]....
        /*04d0*/ 	.word	0xffffffff


	//   ....[117]....
        /*04d4*/ 	.word	0xffffffff


	//   ....[118]....
        /*04d8*/ 	.word	0xffffffff


	//   ....[119]....
        /*04dc*/ 	.word	0xffffffff


	//   ....[120]....
        /*04e0*/ 	.word	0xffffffff


	//   ....[121]....
        /*04e4*/ 	.word	0xffffffff


	//   ....[122]....
        /*04e8*/ 	.word	0xffffffff


	//   ....[123]....
        /*04ec*/ 	.word	0xffffffff


	//   ....[124]....
        /*04f0*/ 	.word	0xffffffff


	//   ....[125]....
        /*04f4*/ 	.word	0xffffffff


	//   ....[126]....
        /*04f8*/ 	.word	0xffffffff


	//   ....[127]....
        /*04fc*/ 	.word	0xffffffff


	//   ....[128]....
        /*0500*/ 	.word	0xffffffff


	//   ....[129]....
        /*0504*/ 	.word	0xffffffff


	//   ....[130]....
        /*0508*/ 	.word	0xffffffff


	//   ....[131]....
        /*050c*/ 	.word	0xffffffff


	//   ....[132]....
        /*0510*/ 	.word	0xffffffff


	//   ....[133]....
        /*0514*/ 	.word	0xffffffff


	//   ....[134]....
        /*0518*/ 	.word	0xffffffff


	//   ....[135]....
        /*051c*/ 	.word	0xffffffff


	//   ....[136]....
        /*0520*/ 	.word	0xffffffff


	//   ....[137]....
        /*0524*/ 	.word	0xffffffff


	//   ....[138]....
        /*0528*/ 	.word	0xffffffff


	//   ....[139]....
        /*052c*/ 	.word	0xffffffff


	//   ....[140]....
        /*0530*/ 	.word	0xffffffff


	//   ....[141]....
        /*0534*/ 	.word	0xffffffff


	//   ....[142]....
        /*0538*/ 	.word	0xffffffff


	//   ....[143]....
        /*053c*/ 	.word	0xffffffff


	//   ....[144]....
        /*0540*/ 	.word	0xffffffff


	//   ....[145]....
        /*0544*/ 	.word	0xffffffff


	//   ....[146]....
        /*0548*/ 	.word	0xffffffff


	//   ....[147]....
        /*054c*/ 	.word	0xffffffff


	//   ....[148]....
        /*0550*/ 	.word	0xffffffff


	//   ....[149]....
        /*0554*/ 	.word	0xffffffff


	//   ....[150]....
        /*0558*/ 	.word	0xffffffff


	//   ....[151]....
        /*055c*/ 	.word	0xffffffff


	//   ....[152]....
        /*0560*/ 	.word	0xffffffff


	//   ....[153]....
        /*0564*/ 	.word	0xffffffff


	//   ....[154]....
        /*0568*/ 	.word	0xffffffff


	//   ....[155]....
        /*056c*/ 	.word	0xffffffff


	//   ....[156]....
        /*0570*/ 	.word	0xffffffff


	//   ....[157]....
        /*0574*/ 	.word	0xffffffff


	//   ....[158]....
        /*0578*/ 	.word	0xffffffff


	//   ....[159]....
        /*057c*/ 	.word	0xffffffff


	//   ....[160]....
        /*0580*/ 	.word	0xffffffff


	//   ....[161]....
        /*0584*/ 	.word	0xffffffff


	//----- nvinfo : EIATTR_COOP_GROUP_INSTR_OFFSETS
	.align		4
.L_810:
        /*0588*/ 	.byte	0x04, 0x28
        /*058a*/ 	.short	(.L_812 - .L_811)


	//   ....[0]....
.L_811:
        /*058c*/ 	.word	0x000011e0


	//   ....[1]....
        /*0590*/ 	.word	0x00001220


	//   ....[2]....
        /*0594*/ 	.word	0x00001250


	//   ....[3]....
        /*0598*/ 	.word	0x00001280


	//   ....[4]....
        /*059c*/ 	.word	0x000012c0


	//   ....[5]....
        /*05a0*/ 	.word	0x000012e0


	//   ....[6]....
        /*05a4*/ 	.word	0x00001300


	//   ....[7]....
        /*05a8*/ 	.word	0x00001320


	//   ....[8]....
        /*05ac*/ 	.word	0x00001330


	//   ....[9]....
        /*05b0*/ 	.word	0x00001350


	//   ....[10]....
        /*05b4*/ 	.word	0x000014c0


	//   ....[11]....
        /*05b8*/ 	.word	0x000014e0


	//   ....[12]....
        /*05bc*/ 	.word	0x000015c0


	//   ....[13]....
        /*05c0*/ 	.word	0x000015d0


	//   ....[14]....
        /*05c4*/ 	.word	0x000015f0


	//   ....[15]....
        /*05c8*/ 	.word	0x00001610


	//   ....[16]....
        /*05cc*/ 	.word	0x00001a50


	//   ....[17]....
        /*05d0*/ 	.word	0x00001a70


	//   ....[18]....
        /*05d4*/ 	.word	0x00001a90


	//   ....[19]....
        /*05d8*/ 	.word	0x00001aa0


	//   ....[20]....
        /*05dc*/ 	.word	0x00001ab0


	//   ....[21]....
        /*05e0*/ 	.word	0x00001ac0


	//   ....[22]....
        /*05e4*/ 	.word	0x00001dc0


	//   ....[23]....
        /*05e8*/ 	.word	0x00001df0


	//   ....[24]....
        /*05ec*/ 	.word	0x00001e20


	//   ....[25]....
        /*05f0*/ 	.word	0x00001e40


	//   ....[26]....
        /*05f4*/ 	.word	0x00001e70


	//   ....[27]....
        /*05f8*/ 	.word	0x00001ea0


	//   ....[28]....
        /*05fc*/ 	.word	0x00002c30


	//   ....[29]....
        /*0600*/ 	.word	0x00002c50


	//   ....[30]....
        /*0604*/ 	.word	0x00002c60


	//   ....[31]....
        /*0608*/ 	.word	0x00002c70


	//   ....[32]....
        /*060c*/ 	.word	0x00002c80


	//   ....[33]....
        /*0610*/ 	.word	0x00002c90


	//   ....[34]....
        /*0614*/ 	.word	0x00003060


	//   ....[35]....
        /*0618*/ 	.word	0x000032b0


	//   ....[36]....
        /*061c*/ 	.word	0x00003480


	//   ....[37]....
        /*0620*/ 	.word	0x00003a70


	//   ....[38]....
        /*0624*/ 	.word	0x00004600


	//   ....[39]....
        /*0628*/ 	.word	0x00004640


	//   ....[40]....
        /*062c*/ 	.word	0x000047c0


	//   ....[41]....
        /*0630*/ 	.word	0x000047f0


	//   ....[42]....
        /*0634*/ 	.word	0x00004c30


	//   ....[43]....
        /*0638*/ 	.word	0x00004d30


	//   ....[44]....
        /*063c*/ 	.word	0x00004dc0


	//   ....[45]....
        /*0640*/ 	.word	0x00004ed0


	//   ....[46]....
        /*0644*/ 	.word	0x00006ff0


	//   ....[47]....
        /*0648*/ 	.word	0x00007000


	//   ....[48]....
        /*064c*/ 	.word	0x00007010


	//   ....[49]....
        /*0650*/ 	.word	0x00007020


	//   ....[50]....
        /*0654*/ 	.word	0x00007030


	//   ....[51]....
        /*0658*/ 	.word	0x00007040


	//   ....[52]....
        /*065c*/ 	.word	0x00007ba0


	//   ....[53]....
        /*0660*/ 	.word	0x00007bb0


	//   ....[54]....
        /*0664*/ 	.word	0x00007bc0


	//   ....[55]....
        /*0668*/ 	.word	0x00007bd0


	//   ....[56]....
        /*066c*/ 	.word	0x00007be0


	//   ....[57]....
        /*0670*/ 	.word	0x00007bf0


	//   ....[58]....
        /*0674*/ 	.word	0x00007e10


	//   ....[59]....
        /*0678*/ 	.word	0x00008040


	//   ....[60]....
        /*067c*/ 	.word	0x00008240


	//   ....[61]....
        /*0680*/ 	.word	0x00008b40


	//   ....[62]....
        /*0684*/ 	.word	0x000093a0


	//   ....[63]....
        /*0688*/ 	.word	0x000094a0


	//   ....[64]....
        /*068c*/ 	.word	0x000094f0


	//   ....[65]....
        /*0690*/ 	.word	0x000095d0


	//   ....[66]....
        /*0694*/ 	.word	0x000096b0


	//   ....[67]....
        /*0698*/ 	.word	0x00009900


	//   ....[68]....
        /*069c*/ 	.word	0x00009b80


	//   ....[69]....
        /*06a0*/ 	.word	0x00009c00


	//   ....[70]....
        /*06a4*/ 	.word	0x0000bfe0


	//   ....[71]....
        /*06a8*/ 	.word	0x0000bff0


	//   ....[72]....
        /*06ac*/ 	.word	0x0000c000


	//   ....[73]....
        /*06b0*/ 	.word	0x0000c010


	//   ....[74]....
        /*06b4*/ 	.word	0x0000c020


	//   ....[75]....
        /*06b8*/ 	.word	0x0000c030


	//   ....[76]....
        /*06bc*/ 	.word	0x0000cb90


	//   ....[77]....
        /*06c0*/ 	.word	0x0000cba0


	//   ....[78]....
        /*06c4*/ 	.word	0x0000cbb0


	//   ....[79]....
        /*06c8*/ 	.word	0x0000cbc0


	//   ....[80]....
        /*06cc*/ 	.word	0x0000cbd0


	//   ....[81]....
        /*06d0*/ 	.word	0x0000cbe0


	//   ....[82]....
        /*06d4*/ 	.word	0x0000cf30


	//   ....[83]....
        /*06d8*/ 	.word	0x0000cf70


	//   ....[84]....
        /*06dc*/ 	.word	0x0000d010


	//   ....[85]....
        /*06e0*/ 	.word	0x0000d050


	//   ....[86]....
        /*06e4*/ 	.word	0x0000d080


	//   ....[87]....
        /*06e8*/ 	.word	0x0000d0d0


	//   ....[88]....
        /*06ec*/ 	.word	0x0000d1d0


	//   ....[89]....
        /*06f0*/ 	.word	0x0000d5b0


	//   ....[90]....
        /*06f4*/ 	.word	0x0000ef80


	//   ....[91]....
        /*06f8*/ 	.word	0x0000ef90


	//   ....[92]....
        /*06fc*/ 	.word	0x0000efa0


	//   ....[93]....
        /*0700*/ 	.word	0x0000efb0


	//   ....[94]....
        /*0704*/ 	.word	0x0000f000


	//   ....[95]....
        /*0708*/ 	.word	0x0000f160


	//   ....[96]....
        /*070c*/ 	.word	0x0000fb80


	//   ....[97]....
        /*0710*/ 	.word	0x0000fb90


	//   ....[98]....
        /*0714*/ 	.word	0x0000fba0


	//   ....[99]....
        /*0718*/ 	.word	0x0000fbb0


	//   ....[100]....
        /*071c*/ 	.word	0x0000fbc0


	//   ....[101]....
        /*0720*/ 	.word	0x0000fbd0


	//   ....[102]....
        /*0724*/ 	.word	0x0000fdf0


	//   ....[103]....
        /*0728*/ 	.word	0x00010000


	//   ....[104]....
        /*072c*/ 	.word	0x00010370


	//   ....[105]....
        /*0730*/ 	.word	0x00010ca0


	//   ....[106]....
        /*0734*/ 	.word	0x00011440


	//   ....[107]....
        /*0738*/ 	.word	0x00011540


	//   ....[108]....
        /*073c*/ 	.word	0x00011590


	//   ....[109]....
        /*0740*/ 	.word	0x00011670


	//   ....[110]....
        /*0744*/ 	.word	0x000116e0


	//   ....[111]....
        /*0748*/ 	.word	0x00011a00


	//   ....[112]....
        /*074c*/ 	.word	0x00011c30


	//   ....[113]....
        /*0750*/ 	.word	0x00011ce0


	//   ....[114]....
        /*0754*/ 	.word	0x00013900


	//   ....[115]....
        /*0758*/ 	.word	0x00013910


	//   ....[116]....
        /*075c*/ 	.word	0x00013920


	//   ....[117]....
        /*0760*/ 	.word	0x00013930


	//   ....[118]....
        /*0764*/ 	.word	0x00013960


	//   ....[119]....
        /*0768*/ 	.word	0x00013980


	//   ....[120]....
        /*076c*/ 	.word	0x000139a0


	//   ....[121]....
        /*0770*/ 	.word	0x000139b0


	//   ....[122]....
        /*0774*/ 	.word	0x00015510


	//   ....[123]....
        /*0778*/ 	.word	0x00015520


	//   ....[124]....
        /*077c*/ 	.word	0x00015540


	//   ....[125]....
        /*0780*/ 	.word	0x00015550


	//   ....[126]....
        /*0784*/ 	.word	0x00015560


	//   ....[127]....
        /*0788*/ 	.word	0x00015570


	//   ....[128]....
        /*078c*/ 	.word	0x00015580


	//   ....[129]....
        /*0790*/ 	.word	0x00015590


	//   ....[130]....
        /*0794*/ 	.word	0x000156f0


	//   ....[131]....
        /*0798*/ 	.word	0x00015700


	//   ....[132]....
        /*079c*/ 	.word	0x00015800


	//   ....[133]....
        /*07a0*/ 	.word	0x00015830


	//   ....[134]....
        /*07a4*/ 	.word	0x00015910


	//   ....[135]....
        /*07a8*/ 	.word	0x00015940


	//   ....[136]....
        /*07ac*/ 	.word	0x00015a20


	//   ....[137]....
        /*07b0*/ 	.word	0x00015a50


	//   ....[138]....
        /*07b4*/ 	.word	0x00015b30


	//   ....[139]....
        /*07b8*/ 	.word	0x00015b60


	//   ....[140]....
        /*07bc*/ 	.word	0x00015c40


	//   ....[141]....
        /*07c0*/ 	.word	0x00015c70


	//   ....[142]....
        /*07c4*/ 	.word	0x00015d50


	//   ....[143]....
        /*07c8*/ 	.word	0x00015d80


	//   ....[144]....
        /*07cc*/ 	.word	0x00015e60


	//   ....[145]....
        /*07d0*/ 	.word	0x00015e80


	//   ....[146]....
        /*07d4*/ 	.word	0x000164d0


	//   ....[147]....
        /*07d8*/ 	.word	0x000164e0


	//   ....[148]....
        /*07dc*/ 	.word	0x000165b0


	//   ....[149]....
        /*07e0*/ 	.word	0x000165e0


	//   ....[150]....
        /*07e4*/ 	.word	0x000166b0


	//   ....[151]....
        /*07e8*/ 	.word	0x000166e0


	//   ....[152]....
        /*07ec*/ 	.word	0x000167b0


	//   ....[153]....
        /*07f0*/ 	.word	0x000167e0


	//   ....[154]....
        /*07f4*/ 	.word	0x000168b0


	//   ....[155]....
        /*07f8*/ 	.word	0x000168e0


	//   ....[156]....
        /*07fc*/ 	.word	0x000169b0


	//   ....[157]....
        /*0800*/ 	.word	0x000169e0


	//   ....[158]....
        /*0804*/ 	.word	0x00016ab0


	//   ....[159]....
        /*0808*/ 	.word	0x00016ae0


	//   ....[160]....
        /*080c*/ 	.word	0x00016bb0


	//   ....[161]....
        /*0810*/ 	.word	0x00016bd0


	//----- nvinfo : EIATTR_EXIT_INSTR_OFFSETS
	.align		4
.L_812:
        /*0814*/ 	.byte	0x04, 0x1c
        /*0816*/ 	.short	(.L_814 - .L_813)


	//   ....[0]....
.L_813:
        /*0818*/ 	.word	0x00000040


	//   ....[1]....
        /*081c*/ 	.word	0x00015e90


	//   ....[2]....
        /*0820*/ 	.word	0x00015ef0


	//   ....[3]....
        /*0824*/ 	.word	0x00015f50


	//   ....[4]....
        /*0828*/ 	.word	0x00016be0


	//   ....[5]....
        /*082c*/ 	.word	0x00016c30


	//   ....[6]....
        /*0830*/ 	.word	0x00016c90


	//----- nvinfo : EIATTR_CTAIDZ_USED
	.align		4
.L_814:
        /*0834*/ 	.byte	0x01, 0x04
	.zero		2


	//----- nvinfo : EIATTR_MAX_THREADS
	.align		4
        /*0838*/ 	.byte	0x04, 0x05
        /*083a*/ 	.short	(.L_816 - .L_815)
.L_815:
        /*083c*/ 	.word	0x00000080
        /*0840*/ 	.word	0x00000001
        /*0844*/ 	.word	0x00000001


	//----- nvinfo : EIATTR_CRS_STACK_SIZE
	.align		4
.L_816:
        /*0848*/ 	.byte	0x04, 0x1e
        /*084a*/ 	.short	(.L_818 - .L_817)
.L_817:
        /*084c*/ 	.word	0x00000000
.L_818:


//--------------------- .nv.info._ZN7cutlass13device_kernelIN5flash19enable_sm80_to_sm89INS1_16FlashAttnFwdSm80INS1_25CollectiveMainloopFwdSm80ILi4ELi1ELb0EN4cute5tupleIJNS5_1CILi128EEENS7_ILi48EEES8_EEELi128ENS_6half_tEfNS_4arch4Sm80ELb0ELb1ELb0ELb1ELb1ELb0ELb1ELb0EEENS1_21CollectiveEpilogueFwdINS6_IJS8_S8_S9_EEENS6_IJNS7_ILi1EEESH_SH_EEESB_SD_Li128ELb1ELb1ELb0ELb0EEENS1_19SingleTileSchedulerILb1ELb0ELb1ELi128EEEEEEEEEvNT_6ParamsE --------------------------
	.section	.nv.info._ZN7cutlass13device_kernelIN5flash19enable_sm80_to_sm89INS1_16FlashAttnFwdSm80INS1_25CollectiveMainloopFwdSm80ILi4ELi1ELb0EN4cute5tupleIJNS5_1CILi128EEENS7_ILi48EEES8_EEELi128ENS_6half_tEfNS_4arch4Sm80ELb0ELb1ELb0ELb1ELb1ELb0ELb1ELb0EEENS1_21CollectiveEpilogueFwdINS6_IJS8_S8_S9_EEENS6_IJNS7_ILi1EEESH_SH_EEESB_SD_Li128ELb1ELb1ELb0ELb0EEENS1_19SingleTileSchedulerILb1ELb0ELb1ELi128EEEEEEEEEvNT_6ParamsE,"",@"SHT_CUDA_INFO"
	.sectionflags	@""
	.align	4


	//----- nvinfo : EIATTR_CUDA_API_VERSION
	.align		4
        /*0000*/ 	.byte	0x04, 0x37
        /*0002*/ 	.short	(.L_820 - .L_819)
.L_819:
        /*0004*/ 	.word	0x00000082


	//----- nvinfo : EIATTR_SW2861232_WAR
	.align		4
.L_820:
        /*0008*/ 	.byte	0x01, 0x35
	.zero		2


	//----- nvinfo : EIATTR_PARAM_CBANK
	.align		4
        /*000c*/ 	.byte	0x04, 0x0a
        /*000e*/ 	.short	(.L_822 - .L_821)
	.align		4
.L_821:
        /*0010*/ 	.word	index@(.nv.constant0._ZN7cutlass13device_kernelIN5flash19enable_sm80_to_sm89INS1_16FlashAttnFwdSm80INS1_25CollectiveMainloopFwdSm80ILi4ELi1ELb0EN4cute5tupleIJNS5_1CILi128EEENS7_ILi48EEES8_EEELi128ENS_6half_tEfNS_4arch4Sm80ELb0ELb1ELb0ELb1ELb1ELb0ELb1ELb0EEENS1_21CollectiveEpilogueFwdINS6_IJS8_S8_S9_EEENS6_IJNS7_ILi1EEESH_SH_EEESB_SD_Li128ELb1ELb1ELb0ELb0EEENS1_19SingleTileSchedulerILb1ELb0ELb1ELi128EEEEEEEEEvNT_6ParamsE)
        /*0014*/ 	.short	0x0160
        /*0016*/ 	.short	0x0418


	//----- nvinfo : EIATTR_CBANK_PARAM_SIZE
	.align		4
.L_822:
        /*0018*/ 	.byte	0x03, 0x19
        /*001a*/ 	.short	0x0418


	//----- nvinfo : EIATTR_KPARAM_INFO
	.align		4
        /*001c*/ 	.byte	0x04, 0x17
        /*001e*/ 	.short	(.L_824 - .L_823)
.L_823:
        /*0020*/ 	.word	0x00000000
        /*0024*/ 	.short	0x0000
        /*0026*/ 	.short	0x0000
        /*0028*/ 	.byte	0x00, 0xf0, 0x61, 0x10


	//----- nvinfo : EIATTR_MAXREG_COUNT
	.align		4
.L_824:
        /*002c*/ 	.byte	0x03, 0x1b
        /*002e*/ 	.short	0x00ff


	//----- nvinfo : EIATTR_NUM_BARRIERS
	.align		4
        /*0030*/ 	.byte	0x02, 0x4c
        /*0032*/ 	.byte	0x02
	.zero		1


	//----- nvinfo : EIATTR_ANNOTATIONS
	.align		4
        /*0034*/ 	.byte	0x04, 0x55
        /*0036*/ 	.short	(.L_826 - .L_825)


	//   ....[0]....
.L_825:
        /* <DEDUP_REMOVED lines=45> */


	//----- nvinfo : EIATTR_MERCURY_ISA_VERSION
	.align		4
.L_826:
        /*02f8*/ 	.byte	0x03, 0x5f
        /*02fa*/ 	.short	0x0000


	//----- nvinfo : EIATTR_COOP_GROUP_MASK_REGIDS
	.align		4
        /*02fc*/ 	.byte	0x04, 0x29
        /*02fe*/ 	.short	(.L_828 - .L_827)


	//   ....[0]....
.L_827:
        /*0300*/ 	.word	0xffffffff


	//   ....[1]....
        /*0304*/ 	.word	0xffffffff


	//   ....[2]....
        /*0308*/ 	.word	0xffffffff


	//   ....[3]....
        /*030c*/ 	.word	0xffffffff


	//   ....[4]....
        /*0310*/ 	.word	0xffffffff


	//   ....[5]....
        /*0314*/ 	.word	0xffffffff


	//   ....[6]....
        /*0318*/ 	.word	0xffffffff


	//   ....[7]....
        /*031c*/ 	.word	0xffffffff


	//   ....[8]....
        /*0320*/ 	.word	0xffffffff


	//   ....[9]....
        /*0324*/ 	.word	0xffffffff


	//   ....[10]....
        /*0328*/ 	.word	0xffffffff


	//   ....[11]....
        /*032c*/ 	.word	0xffffffff


	//   ....[12]....
        /*0330*/ 	.word	0xffffffff


	//   ....[13]....
        /*0334*/ 	.word	0xffffffff


	//   ....[14]....
        /*0338*/ 	.word	0xffffffff


	//   ....[15]....
        /*033c*/ 	.word	0xffffffff


	//   ....[16]....
        /*0340*/ 	.word	0xffffffff


	//   ....[17]....
        /*0344*/ 	.word	0xffffffff


	//   ....[18]....
        /*0348*/ 	.word	0xffffffff


	//   ....[19]....
        /*034c*/ 	.word	0xffffffff


	//   ....[20]....
        /*0350*/ 	.word	0xffffffff


	//   ....[21]....
        /*0354*/ 	.word	0xffffffff


	//   ....[22]....
        /*0358*/ 	.word	0xffffffff


	//   ....[23]....
        /*035c*/ 	.word	0xffffffff


	//   ....[24]....
        /*0360*/ 	.word	0xffffffff


	//   ....[25]....
        /*0364*/ 	.word	0xffffffff


	//   ....[26]....
        /*0368*/ 	.word	0xffffffff


	//   ....[27]....
        /*036c*/ 	.word	0xffffffff


	//   ....[28]....
        /*0370*/ 	.word	0xffffffff


	//   ....[29]....
        /*0374*/ 	.word	0xffffffff


	//   ....[30]....
        /*0378*/ 	.word	0xffffffff


	//   ....[31]....
        /*037c*/ 	.word	0xffffffff


	//   ....[32]....
        /*0380*/ 	.word	0xffffffff


	//   ....[33]....
        /*0384*/ 	.word	0xffffffff


	//   ....[34]....
        /*0388*/ 	.word	0xffffffff


	//   ....[35]....
        /*038c*/ 	.word	0xffffffff


	//   ....[36]....
        /*0390*/ 	.word	0xffffffff


	//   ....[37]....
        /*0394*/ 	.word	0xffffffff


	//   ....[38]....
        /*0398*/ 	.word	0xffffffff


	//   ....[39]....
        /*039c*/ 	.word	0xffffffff


	//   ....[40]....
        /*03a0*/ 	.word	0xffffffff


	//   ....[41]....
        /*03a4*/ 	.word	0xffffffff


	//   ....[42]....
        /*03a8*/ 	.word	0xffffffff


	//   ....[43]....
        /*03ac*/ 	.word	0xffffffff


	//   ....[44]....
        /*03b0*/ 	.word	0xffffffff


	//   ....[45]....
        /*03b4*/ 	.word	0xffffffff


	//   ....[46]....
        /*03b8*/ 	.word	0xffffffff


	//   ....[47]....
        /*03bc*/ 	.word	0xffffffff


	//   ....[48]....
        /*03c0*/ 	.word	0xffffffff


	//   ....[49]....
        /*03c4*/ 	.word	0xffffffff


	//   ....[50]....
        /*03c8*/ 	.word	0xffffffff


	//   ....[51]....
        /*03cc*/ 	.word	0xffffffff


	//   ....[52]....
        /*03d0*/ 	.word	0xffffffff


	//   ....[53]....
        /*03d4*/ 	.word	0xffffffff


	//   ....[54]....
        /*03d8*/ 	.word	0xffffffff


	//   ....[55]....
        /*03dc*/ 	.word	0xffffffff


	//   ....[56]....
        /*03e0*/ 	.word	0xffffffff


	//   ....[57]....
        /*03e4*/ 	.word	0xffffffff


	//   ....[58]....
        /*03e8*/ 	.word	0xffffffff


	//   ....[59]....
        /*03ec*/ 	.word	0xffffffff


	//   ....[60]....
        /*03f0*/ 	.word	0xffffffff


	//   ....[61]....
        /*03f4*/ 	.word	0xffffffff


	//   ....[62]....
        /*03f8*/ 	.word	0xffffffff


	//   ....[63]....
        /*03fc*/ 	.word	0xffffffff


	//   ....[64]....
        /*0400*/ 	.word	0xffffffff


	//   ....[65]....
        /*0404*/ 	.word	0xffffffff


	//   ....[66]....
        /*0408*/ 	.word	0xffffffff


	//   ....[67]....
        /*040c*/ 	.word	0xffffffff


	//   ....[68]....
        /*0410*/ 	.word	0xffffffff


	//   ....[69]....
        /*0414*/ 	.word	0xffffffff


	//   ....[70]....
        /*0418*/ 	.word	0xffffffff


	//   ....[71]....
        /*041c*/ 	.word	0xffffffff


	//   ....[72]....
        /*0420*/ 	.word	0xffffffff


	//   ....[73]....
        /*0424*/ 	.word	0xffffffff


	//   ....[74]....
        /*0428*/ 	.word	0xffffffff


	//   ....[75]....
        /*042c*/ 	.word	0xffffffff


	//   ....[76]....
        /*0430*/ 	.word	0xffffffff


	//   ....[77]....
        /*0434*/ 	.word	0xffffffff


	//   ....[78]....
        /*0438*/ 	.word	0xffffffff


	//   ....[79]....
        /*043c*/ 	.word	0xffffffff


	//   ....[80]....
        /*0440*/ 	.word	0xffffffff


	//   ....[81]....
        /*0444*/ 	.word	0xffffffff


	//   ....[82]....
        /*0448*/ 	.word	0xffffffff


	//   ....[83]....
        /*044c*/ 	.word	0xffffffff


	//   ....[84]....
        /*0450*/ 	.word	0xffffffff


	//   ....[85]....
        /*0454*/ 	.word	0xffffffff


	//   ....[86]....
        /*0458*/ 	.word	0xffffffff


	//   ....[87]....
        /*045c*/ 	.word	0xffffffff


	//   ....[88]....
        /*0460*/ 	.word	0xffffffff


	//   ....[89]....
        /*0464*/ 	.word	0xffffffff


	//   ....[90]....
        /*0468*/ 	.word	0xffffffff


	//   ....[91]....
        /*046c*/ 	.word	0xffffffff


	//   ....[92]....
        /*0470*/ 	.word	0xffffffff


	//   ....[93]....
        /*0474*/ 	.word	0xffffffff


	//   ....[94]....
        /*0478*/ 	.word	0xffffffff


	//   ....[95]....
        /*047c*/ 	.word	0xffffffff


	//   ....[96]....
        /*0480*/ 	.word	0xffffffff


	//   ....[97]....
        /*0484*/ 	.word	0xffffffff


	//   ....[98]....
        /*0488*/ 	.word	0xffffffff


	//   ....[99]....
        /*048c*/ 	.word	0xffffffff


	//   ....[100]....
        /*0490*/ 	.word	0xffffffff


	//   ....[101]....
        /*0494*/ 	.word	0xffffffff


	//   ....[102]....
        /*0498*/ 	.word	0xffffffff


	//   ....[103]....
        /*049c*/ 	.word	0xffffffff


	//   ....[104]....
        /*04a0*/ 	.word	0xffffffff


	//   ....[105]....
        /*04a4*/ 	.word	0xffffffff


	//   ....[106]....
        /*04a8*/ 	.word	0xffffffff


	//   ....[107]....
        /*04ac*/ 	.word	0xffffffff


	//   ....[108]....
        /*04b0*/ 	.word	0xffffffff


	//   ....[109]....
        /*04b4*/ 	.word	0xffffffff


	//   ....[110]....
        /*04b8*/ 	.word	0xffffffff


	//   ....[111]....
        /*04bc*/ 	.word	0xffffffff


	//   ....[112]....
        /*04c0*/ 	.word	0xffffffff


	//   ....[113]....
        /*04c4*/ 	.word	0xffffffff


	//   ....[114]....
        /*04c8*/ 	.word	0xffffffff


	//   ....[115]....
        /*04cc*/ 	.word	0xffffffff


	//   ....[116]....
        /*04d0*/ 	.word	0xffffffff


	//   ....[117]....
        /*04d4*/ 	.word	0xffffffff


	//   ....[118]....
        /*04d8*/ 	.word	0xffffffff


	//   ....[119]....
        /*04dc*/ 	.word	0xffffffff


	//   ....[120]....
        /*04e0*/ 	.word	0xffffffff


	//   ....[121]....
        /*04e4*/ 	.word	0xffffffff


	//   ....[122]....
        /*04e8*/ 	.word	0xffffffff


	//   ....[123]....
        /*04ec*/ 	.word	0xffffffff


	//   ....[124]....
        /*04f0*/ 	.word	0xffffffff


	//   ....[125]....
        /*04f4*/ 	.word	0xffffffff


	//   ....[126]....
        /*04f8*/ 	.word	0xffffffff


	//   ....[127]....
        /*04fc*/ 	.word	0xffffffff


	//   ....[128]....
        /*0500*/ 	.word	0xffffffff


	//   ....[129]....
        /*0504*/ 	.word	0xffffffff


	//   ....[130]....
        /*0508*/ 	.word	0xffffffff


	//   ....[131]....
        /*050c*/ 	.word	0xffffffff


	//   ....[132]....
        /*0510*/ 	.word	0xffffffff


	//   ....[133]....
        /*0514*/ 	.word	0xffffffff


	//   ....[134]....
        /*0518*/ 	.word	0xffffffff


	//   ....[135]....
        /*051c*/ 	.word	0xffffffff


	//   ....[136]....
        /*0520*/ 	.word	0xffffffff


	//   ....[137]....
        /*0524*/ 	.word	0xffffffff


	//   ....[138]....
        /*0528*/ 	.word	0xffffffff


	//   ....[139]....
        /*052c*/ 	.word	0xffffffff


	//   ....[140]....
        /*0530*/ 	.word	0xffffffff


	//   ....[141]....
        /*0534*/ 	.word	0xffffffff


	//   ....[142]....
        /*0538*/ 	.word	0xffffffff


	//   ....[143]....
        /*053c*/ 	.word	0xffffffff


	//   ....[144]....
        /*0540*/ 	.word	0xffffffff


	//   ....[145]....
        /*0544*/ 	.word	0xffffffff


	//   ....[146]....
        /*0548*/ 	.word	0xffffffff


	//   ....[147]....
        /*054c*/ 	.word	0xffffffff


	//   ....[148]....
        /*0550*/ 	.word	0xffffffff


	//   ....[149]....
        /*0554*/ 	.word	0xffffffff


	//   ....[150]....
        /*0558*/ 	.word	0xffffffff


	//   ....[151]....
        /*055c*/ 	.word	0xffffffff


	//   ....[152]....
        /*0560*/ 	.word	0xffffffff


	//   ....[153]....
        /*0564*/ 	.word	0xffffffff


	//   ....[154]....
        /*0568*/ 	.word	0xffffffff


	//   ....[155]....
        /*056c*/ 	.word	0xffffffff


	//   ....[156]....
        /*0570*/ 	.word	0xffffffff


	//   ....[157]....
        /*0574*/ 	.word	0xffffffff


	//   ....[158]....
        /*0578*/ 	.word	0xffffffff


	//   ....[159]....
        /*057c*/ 	.word	0xffffffff


	//   ....[160]....
        /*0580*/ 	.word	0xffffffff


	//   ....[161]....
        /*0584*/ 	.word	0xffffffff


	//   ....[162]....
        /*0588*/ 	.word	0xffffffff


	//----- nvinfo : EIATTR_COOP_GROUP_INSTR_OFFSETS
	.align		4
.L_828:
        /*058c*/ 	.byte	0x04, 0x28
        /*058e*/ 	.short	(.L_830 - .L_829)


	//   ....[0]....
.L_829:
        /*0590*/ 	.word	0x000000a0


	//   ....[1]....
        /*0594*/ 	.word	0x000017e0


	//   ....[2]....
        /*0598*/ 	.word	0x00001810


	//   ....[3]....
        /*059c*/ 	.word	0x000019d0


	//   ....[4]....
        /*05a0*/ 	.word	0x00001a00


	//   ....[5]....
        /*05a4*/ 	.word	0x00001ad0


	//   ....[6]....
        /*05a8*/ 	.word	0x00001b00


	//   ....[7]....
        /*05ac*/ 	.word	0x00001bd0


	//   ....[8]....
        /*05b0*/ 	.word	0x00001c00


	//   ....[9]....
        /*05b4*/ 	.word	0x00001cd0


	//   ....[10]....
        /*05b8*/ 	.word	0x00001d00


	//   ....[11]....
        /*05bc*/ 	.word	0x00001dd0


	//   ....[12]....
        /*05c0*/ 	.word	0x00001e00


	//   ....[13]....
        /*05c4*/ 	.word	0x00001ed0


	//   ....[14]....
        /*05c8*/ 	.word	0x00001f00


	//   ....[15]....
        /*05cc*/ 	.word	0x00001fe0


	//   ....[16]....
        /*05d0*/ 	.word	0x00002030


	//   ....[17]....
        /*05d4*/ 	.word	0x00002520


	//   ....[18]....
        /*05d8*/ 	.word	0x00002540


	//   ....[19]....
        /*05dc*/ 	.word	0x00002560


	//   ....[20]....
        /*05e0*/ 	.word	0x00002570


	//   ....[21]....
        /*05e4*/ 	.word	0x00002580


	//   ....[22]....
        /*05e8*/ 	.word	0x00002590


	//   ....[23]....
        /*05ec*/ 	.word	0x00002a00


	//   ....[24]....
        /*05f0*/ 	.word	0x00002a30


	//   ....[25]....
        /*05f4*/ 	.word	0x00002a70


	//   ....[26]....
        /*05f8*/ 	.word	0x00002aa0


	//   ....[27]....
        /*05fc*/ 	.word	0x00002ac0


	//   ....[28]....
        /*0600*/ 	.word	0x00002ad0


	//   ....[29]....
        /*0604*/ 	.word	0x000036e0


	//   ....[30]....
        /*0608*/ 	.word	0x00003700


	//   ....[31]....
        /*060c*/ 	.word	0x00003710


	//   ....[32]....
        /*0610*/ 	.word	0x00003720


	//   ....[33]....
        /*0614*/ 	.word	0x00003730


	//   ....[34]....
        /*0618*/ 	.word	0x00003740


	//   ....[35]....
        /*061c*/ 	.word	0x00003af0


	//   ....[36]....
        /*0620*/ 	.word	0x00003d50


	//   ....[37]....
        /*0624*/ 	.word	0x00003f20


	//   ....[38]....
        /*0628*/ 	.word	0x00004510


	//   ....[39]....
        /*062c*/ 	.word	0x000050a0


	//   ....[40]....
        /*0630*/ 	.word	0x000050e0


	//   ....[41]....
        /*0634*/ 	.word	0x00005260


	//   ....[42]....
        /*0638*/ 	.word	0x00005290


	//   ....[43]....
        /*063c*/ 	.word	0x000056d0


	//   ....[44]....
        /*0640*/ 	.word	0x000057d0


	//   ....[45]....
        /*0644*/ 	.word	0x00005860


	//   ....[46]....
        /*0648*/ 	.word	0x00005970


	//   ....[47]....
        /*064c*/ 	.word	0x00007ad0


	//   ....[48]....
        /*0650*/ 	.word	0x00007ae0


	//   ....[49]....
        /*0654*/ 	.word	0x00007af0


	//   ....[50]....
        /*0658*/ 	.word	0x00007b00


	//   ....[51]....
        /*065c*/ 	.word	0x00007b10


	//   ....[52]....
        /*0660*/ 	.word	0x00007b20


	//   ....[53]....
        /*0664*/ 	.word	0x00008680


	//   ....[54]....
        /*0668*/ 	.word	0x00008690


	//   ....[55]....
        /*066c*/ 	.word	0x000086a0


	//   ....[56]....
        /*0670*/ 	.word	0x000086b0


	//   ....[57]....
        /*0674*/ 	.word	0x000086c0


	//   ....[58]....
        /*0678*/ 	.word	0x000086d0


	//   ....[59]....
        /*067c*/ 	.word	0x000088f0


	//   ....[60]....
        /*0680*/ 	.word	0x00008b00


	//   ....[61]....
        /*0684*/ 	.word	0x00008cf0


	//   ....[62]....
        /*0688*/ 	.word	0x000095e0


	//   ....[63]....
        /*068c*/ 	.word	0x00009e30


	//   ....[64]....
        /*0690*/ 	.word	0x00009e90


	//   ....[65]....
        /*0694*/ 	.word	0x00009fb0


	//   ....[66]....
        /*0698*/ 	.word	0x0000a020


	//   ....[67]....
        /*069c*/ 	.word	0x0000a160


	//   ....[68]....
        /*06a0*/ 	.word	0x0000a290


	//   ....[69]....
        /*06a4*/ 	.word	0x0000a640


	//   ....[70]....
        /*06a8*/ 	.word	0x0000a690


	//   ....[71]....
        /*06ac*/ 	.word	0x0000ca80


	//   ....[72]....
        /*06b0*/ 	.word	0x0000ca90


	//   ....[73]....
        /*06b4*/ 	.word	0x0000caa0


	//   ....[74]....
        /*06b8*/ 	.word	0x0000cab0


	//   ....[75]....
        /*06bc*/ 	.word	0x0000cac0


	//   ....[76]....
        /*06c0*/ 	.word	0x0000cad0


	//   ....[77]....
        /*06c4*/ 	.word	0x0000d630


	//   ....[78]....
        /*06c8*/ 	.word	0x0000d640


	//   ....[79]....
        /*06cc*/ 	.word	0x0000d650


	//   ....[80]....
        /*06d0*/ 	.word	0x0000d660


	//   ....[81]....
        /*06d4*/ 	.word	0x0000d670


	//   ....[82]....
        /*06d8*/ 	.word	0x0000d680


	//   ....[83]....
        /*06dc*/ 	.word	0x0000d9d0


	//   ....[84]....
        /*06e0*/ 	.word	0x0000da90


	//   ....[85]....
        /*06e4*/ 	.word	0x0000dab0


	//   ....[86]....
        /*06e8*/ 	.word	0x0000daf0


	//   ....[87]....
        /*06ec*/ 	.word	0x0000db40


	//   ....[88]....
        /*06f0*/ 	.word	0x0000db80


	//   ....[89]....
        /*06f4*/ 	.word	0x0000dc40


	//   ....[90]....
        /*06f8*/ 	.word	0x0000dff0


	//   ....[91]....
        /*06fc*/ 	.word	0x0000fa20


	//   ....[92]....
        /*0700*/ 	.word	0x0000fa30


	//   ....[93]....
        /*0704*/ 	.word	0x0000fa40


	//   ....[94]....
        /*0708*/ 	.word	0x0000fa50


	//   ....[95]....
        /*070c*/ 	.word	0x0000faa0


	//   ....[96]....
        /*0710*/ 	.word	0x0000fc00


	//   ....[97]....
        /*0714*/ 	.word	0x00010620


	//   ....[98]....
        /*0718*/ 	.word	0x00010630


	//   ....[99]....
        /*071c*/ 	.word	0x00010640


	//   ....[100]....
        /*0720*/ 	.word	0x00010650


	//   ....[101]....
        /*0724*/ 	.word	0x00010660


	//   ....[102]....
        /*0728*/ 	.word	0x00010670


	//   ....[103]....
        /*072c*/ 	.word	0x00010890


	//   ....[104]....
        /*0730*/ 	.word	0x00010a90


	//   ....[105]....
        /*0734*/ 	.word	0x00010df0


	//   ....[106]....
        /*0738*/ 	.word	0x00011710


	//   ....[107]....
        /*073c*/ 	.word	0x00011eb0


	//   ....[108]....
        /*0740*/ 	.word	0x00011f00


	//   ....[109]....
        /*0744*/ 	.word	0x00012020


	//   ....[110]....
        /*0748*/ 	.word	0x00012070


	//   ....[111]....
        /*074c*/ 	.word	0x000120e0


	//   ....[112]....
        /*0750*/ 	.word	0x000122c0


	//   ....[113]....
        /*0754*/ 	.word	0x000126e0


	//   ....[114]....
        /*0758*/ 	.word	0x00012760


	//   ....[115]....
        /*075c*/ 	.word	0x00014320


	//   ....[116]....
        /*0760*/ 	.word	0x00014330


	//   ....[117]....
        /*0764*/ 	.word	0x00014340


	//   ....[118]....
        /*0768*/ 	.word	0x00014350


	//   ....[119]....
        /*076c*/ 	.word	0x00014380


	//   ....[120]....
        /*0770*/ 	.word	0x000143a0


	//   ....[121]....
        /*0774*/ 	.word	0x000143c0


	//   ....[122]....
        /*0778*/ 	.word	0x000143d0


	//   ....[123]....
        /*077c*/ 	.word	0x00016090


	//   ....[124]....
        /*0780*/ 	.word	0x000160d0


	//   ....[125]....
        /*0784*/ 	.word	0x00016100


	//   ....[126]....
        /*0788*/ 	.word	0x00016130


	//   ....[127]....
        /*078c*/ 	.word	0x00016170


	//   ....[128]....
        /*0790*/ 	.word	0x000161b0


	//   ....[129]....
        /*0794*/ 	.word	0x000161d0


	//   ....[130]....
        /*0798*/ 	.word	0x000161e0


	//   ....[131]....
        /*079c*/ 	.word	0x000163a0


	//   ....[132]....
        /*07a0*/ 	.word	0x000163b0


	//   ....[133]....
        /*07a4*/ 	.word	0x000164b0


	//   ....[134]....
        /*07a8*/ 	.word	0x000164e0


	//   ....[135]....
        /*07ac*/ 	.word	0x000165c0


	//   ....[136]....
        /*07b0*/ 	.word	0x000165f0


	//   ....[137]....
        /*07b4*/ 	.word	0x000166d0


	//   ....[138]....
        /*07b8*/ 	.word	0x00016700


	//   ....[139]....
        /*07bc*/ 	.word	0x000167e0


	//   ....[140]....
        /*07c0*/ 	.word	0x00016810


	//   ....[141]....
        /*07c4*/ 	.word	0x000168f0


	//   ....[142]....
        /*07c8*/ 	.word	0x00016920


	//   ....[143]....
        /*07cc*/ 	.word	0x00016a00


	//   ....[144]....
        /*07d0*/ 	.word	0x00016a30


	//   ....[145]....
        /*07d4*/ 	.word	0x00016b10


	//   ....[146]....
        /*07d8*/ 	.word	0x00016b30


	//   ....[147]....
        /*07dc*/ 	.word	0x000173f0


	//   ....[148]....
        /*07e0*/ 	.word	0x00017400


	//   ....[149]....
        /*07e4*/ 	.word	0x000174d0


	//   ....[150]....
        /*07e8*/ 	.word	0x00017500


	//   ....[151]....
        /*07ec*/ 	.word	0x000175d0


	//   ....[152]....
        /*07f0*/ 	.word	0x00017600


	//   ....[153]....
        /*07f4*/ 	.word	0x000176d0


	//   ....[154]....
        /*07f8*/ 	.word	0x00017700


	//   ....[155]....
        /*07fc*/ 	.word	0x000177d0


	//   ....[156]....
        /*0800*/ 	.word	0x00017800


	//   ....[157]....
        /*0804*/ 	.word	0x000178d0


	//   ....[158]....
        /*0808*/ 	.word	0x00017900


	//   ....[159]....
        /*080c*/ 	.word	0x000179d0


	//   ....[160]....
        /*0810*/ 	.word	0x00017a00


	//   ....[161]....
        /*0814*/ 	.word	0x00017ad0


	//   ....[162]....
        /*0818*/ 	.word	0x00017af0


	//----- nvinfo : EIATTR_EXIT_INSTR_OFFSETS
	.align		4
.L_830:
        /*081c*/ 	.byte	0x04, 0x1c
        /*081e*/ 	.short	(.L_832 - .L_831)


	//   ....[0]....
.L_831:
        /*0820*/ 	.word	0x00000450


	//   ....[1]....
        /*0824*/ 	.word	0x00016b40


	//   ....[2]....
        /*0828*/ 	.word	0x00016ba0


	//   ....[3]....
        /*082c*/ 	.word	0x00016c00


	//   ....[4]....
        /*0830*/ 	.word	0x00017b00


	//   ....[5]....
        /*0834*/ 	.word	0x00017b50


	//   ....[6]....
        /*0838*/ 	.word	0x00017bb0


	//----- nvinfo : EIATTR_CTAIDZ_USED
	.align		4
.L_832:
        /*083c*/ 	.byte	0x01, 0x04
	.zero		2


	//----- nvinfo : EIATTR_MAX_THREADS
	.align		4
        /*0840*/ 	.byte	0x04, 0x05
        /*0842*/ 	.short	(.L_834 - .L_833)
.L_833:
        /*0844*/ 	.word	0x00000080
        /*0848*/ 	.word	0x00000001
        /*084c*/ 	.word	0x00000001


	//----- nvinfo : EIATTR_CRS_STACK_SIZE
	.align		4
.L_834:
        /*0850*/ 	.byte	0x04, 0x1e
        /*0852*/ 	.short	(.L_836 - .L_835)
.L_835:
        /*0854*/ 	.word	0x00000000
.L_836:


//--------------------- .nv.info._ZN7cutlass13device_kernelIN5flash19enable_sm80_to_sm89INS1_16FlashAttnFwdSm80INS1_25CollectiveMainloopFwdSm80ILi4ELi1ELb0EN4cute5tupleIJNS5_1CILi128EEENS7_ILi48EEES8_EEELi128ENS_6half_tEfNS_4arch4Sm80ELb0ELb1ELb0ELb1ELb1ELb1ELb1ELb0EEENS1_21CollectiveEpilogueFwdINS6_IJS8_S8_S9_EEENS6_IJNS7_ILi1EEESH_SH_EEESB_SD_Li128ELb1ELb1ELb0ELb0EEENS1_19SingleTileSchedulerILb1ELb0ELb1ELi128EEEEEEEEEvNT_6ParamsE --------------------------
	.section	.nv.info._ZN7cutlass13device_kernelIN5flash19enable_sm80_to_sm89INS1_16FlashAttnFwdSm80INS1_25CollectiveMainloopFwdSm80ILi4ELi1ELb0EN4cute5tupleIJNS5_1CILi128EEENS7_ILi48EEES8_EEELi128ENS_6half_tEfNS_4arch4Sm80ELb0ELb1ELb0ELb1ELb1ELb1ELb1ELb0EEENS1_21CollectiveEpilogueFwdINS6_IJS8_S8_S9_EEENS6_IJNS7_ILi1EEESH_SH_EEESB_SD_Li128ELb1ELb1ELb0ELb0EEENS1_19SingleTileSchedulerILb1ELb0ELb1ELi128EEEEEEEEEvNT_6ParamsE,"",@"SHT_CUDA_INFO"
	.sectionflags	@""
	.align	4


	//----- nvinfo : EIATTR_CUDA_API_VERSION
	.align		4
        /*0000*/ 	.byte	0x04, 0x37
        /*0002*/ 	.short	(.L_838 - .L_837)
.L_837:
        /*0004*/ 	.word	0x00000082


	//----- nvinfo : EIATTR_SW2861232_WAR
	.align		4
.L_838:
        /*0008*/ 	.byte	0x01, 0x35
	.zero		2


	//----- nvinfo : EIATTR_PARAM_CBANK
	.align		4
        /*000c*/ 	.byte	0x04, 0x0a
        /*000e*/ 	.short	(.L_840 - .L_839)
	.align		4
.L_839:
        /*0010*/ 	.word	index@(.nv.constant0._ZN7cutlass13device_kernelIN5flash19enable_sm80_to_sm89INS1_16FlashAttnFwdSm80INS1_25CollectiveMainloopFwdSm80ILi4ELi1ELb0EN4cute5tupleIJNS5_1CILi128EEENS7_ILi48EEES8_EEELi128ENS_6half_tEfNS_4arch4Sm80ELb0ELb1ELb0ELb1ELb1ELb1ELb1ELb0EEENS1_21CollectiveEpilogueFwdINS6_IJS8_S8_S9_EEENS6_IJNS7_ILi1EEESH_SH_EEESB_SD_Li128ELb1ELb1ELb0ELb0EEENS1_19SingleTileSchedulerILb1ELb0ELb1ELi128EEEEEEEEEvNT_6ParamsE)
        /*0014*/ 	.short	0x0160
        /*0016*/ 	.short	0x0418


	//----- nvinfo : EIATTR_CBANK_PARAM_SIZE
	.align		4
.L_840:
        /*0018*/ 	.byte	0x03, 0x19
        /*001a*/ 	.short	0x0418


	//----- nvinfo : EIATTR_KPARAM_INFO
	.align		4
        /*001c*/ 	.byte	0x04, 0x17
        /*001e*/ 	.short	(.L_842 - .L_841)
.L_841:
        /*0020*/ 	.word	0x00000000
        /*0024*/ 	.short	0x0000
        /*0026*/ 	.short	0x0000
        /*0028*/ 	.byte	0x00, 0xf0, 0x61, 0x10


	//----- nvinfo : EIATTR_MAXREG_COUNT
	.align		4
.L_842:
        /*002c*/ 	.byte	0x03, 0x1b
        /*002e*/ 	.short	0x00ff


	//----- nvinfo : EIATTR_NUM_BARRIERS
	.align		4
        /*0030*/ 	.byte	0x02, 0x4c
        /*0032*/ 	.byte	0x02
	.zero		1


	//----- nvinfo : EIATTR_ANNOTATIONS
	.align		4
        /*0034*/ 	.byte	0x04, 0x55
        /*0036*/ 	.short	(.L_844 - .L_843)


	//   ....[0]....
.L_843:
        /* <DEDUP_REMOVED lines=94> */


	//----- nvinfo : EIATTR_MERCURY_ISA_VERSION
	.align		4
.L_844:
        /*0608*/ 	.byte	0x03, 0x5f
        /*060a*/ 	.short	0x0000


	//----- nvinfo : EIATTR_COOP_GROUP_MASK_REGIDS
	.align		4
        /*060c*/ 	.byte	0x04, 0x29
        /*060e*/ 	.short	(.L_846 - .L_845)


	//   ....[0]....
.L_845:
        /*0610*/ 	.word	0xffffffff


	//   ....[1]....
        /*0614*/ 	.word	0xffffffff


	//   ....[2]....
        /*0618*/ 	.word	0xffffffff


	//   ....[3]....
        /*061c*/ 	.word	0xffffffff


	//   ....[4]....
        /*0620*/ 	.word	0xffffffff


	//   ....[5]....
        /*0624*/ 	.word	0xffffffff


	//   ....[6]....
        /*0628*/ 	.word	0xffffffff


	//   ....[7]....
        /*062c*/ 	.word	0xffffffff


	//   ....[8]....
        /*0630*/ 	.word	0xffffffff


	//   ....[9]....
        /*0634*/ 	.word	0xffffffff


	//   ....[10]....
        /*0638*/ 	.word	0xffffffff


	//   ....[11]....
        /*063c*/ 	.word	0xffffffff


	//   ....[12]....
        /*0640*/ 	.word	0xffffffff


	//   ....[13]....
        /*0644*/ 	.word	0xffffffff


	//   ....[14]....
        /*0648*/ 	.word	0xffffffff


	//   ....[15]....
        /*064c*/ 	.word	0xffffffff


	//   ....[16]....
        /*0650*/ 	.word	0xffffffff


	//   ....[17]....
        /*0654*/ 	.word	0xffffffff


	//   ....[18]....
        /*0658*/ 	.word	0xffffffff


	//   ....[19]....
        /*065c*/ 	.word	0xffffffff


	//   ....[20]....
        /*0660*/ 	.word	0xffffffff


	//   ....[21]....
        /*0664*/ 	.word	0xffffffff


	//   ....[22]....
        /*0668*/ 	.word	0xffffffff


	//   ....[23]....
        /*066c*/ 	.word	0xffffffff


	//   ....[24]....
        /*0670*/ 	.word	0xffffffff


	//   ....[25]....
        /*0674*/ 	.word	0xffffffff


	//   ....[26]....
        /*0678*/ 	.word	0xffffffff


	//   ....[27]....
        /*067c*/ 	.word	0xffffffff


	//   ....[28]....
        /*0680*/ 	.word	0xffffffff


	//   ....[29]....
        /*0684*/ 	.word	0xffffffff


	//   ....[30]....
        /*0688*/ 	.word	0xffffffff


	//   ....[31]....
        /*068c*/ 	.word	0xffffffff


	//   ....[32]....
        /*0690*/ 	.word	0xffffffff


	//   ....[33]....
        /*0694*/ 	.word	0xffffffff


	//   ....[34]....
        /*0698*/ 	.word	0xffffffff


	//   ....[35]....
        /*069c*/ 	.word	0xffffffff


	//   ....[36]....
        /*06a0*/ 	.word	0xffffffff


	//   ....[37]....
        /*06a4*/ 	.word	0xffffffff


	//   ....[38]....
        /*06a8*/ 	.word	0xffffffff


	//   ....[39]....
        /*06ac*/ 	.word	0xffffffff


	//   ....[40]....
        /*06b0*/ 	.word	0xffffffff


	//   ....[41]....
        /*06b4*/ 	.word	0xffffffff


	//   ....[42]....
        /*06b8*/ 	.word	0xffffffff


	//   ....[43]....
        /*06bc*/ 	.word	0xffffffff


	//   ....[44]....
        /*06c0*/ 	.word	0xffffffff


	//   ....[45]....
        /*06c4*/ 	.word	0xffffffff


	//   ....[46]....
        /*06c8*/ 	.word	0xffffffff


	//   ....[47]....
        /*06cc*/ 	.word	0xffffffff


	//   ....[48]....
        /*06d0*/ 	.word	0xffffffff


	//   ....[49]....
        /*06d4*/ 	.word	0xffffffff


	//   ....[50]....
        /*06d8*/ 	.word	0xffffffff


	//   ....[51]....
        /*06dc*/ 	.word	0xffffffff


	//   ....[52]....
        /*06e0*/ 	.word	0xffffffff


	//   ....[53]....
        /*06e4*/ 	.word	0xffffffff


	//   ....[54]....
        /*06e8*/ 	.word	0xffffffff


	//   ....[55]....
        /*06ec*/ 	.word	0xffffffff


	//   ....[56]....
        /*06f0*/ 	.word	0xffffffff


	//   ....[57]....
        /*06f4*/ 	.word	0xffffffff


	//   ....[58]....
        /*06f8*/ 	.word	0xffffffff


	//   ....[59]....
        /*06fc*/ 	.word	0xffffffff


	//   ....[60]....
        /*0700*/ 	.word	0xffffffff


	//   ....[61]....
        /*0704*/ 	.word	0xffffffff


	//   ....[62]....
        /*0708*/ 	.word	0xffffffff


	//   ....[63]....
        /*070c*/ 	.word	0xffffffff


	//   ....[64]....
        /*0710*/ 	.word	0xffffffff


	//   ....[65]....
        /*0714*/ 	.word	0xffffffff


	//   ....[66]....
        /*0718*/ 	.word	0xffffffff


	//   ....[67]....
        /*071c*/ 	.word	0xffffffff


	//   ....[68]....
        /*0720*/ 	.word	0xffffffff


	//   ....[69]....
        /*0724*/ 	.word	0xffffffff


	//   ....[70]....
        /*0728*/ 	.word	0xffffffff


	//   ....[71]....
        /*072c*/ 	.word	0xffffffff


	//   ....[72]....
        /*0730*/ 	.word	0xffffffff


	//   ....[73]....
        /*0734*/ 	.word	0xffffffff


	//   ....[74]....
        /*0738*/ 	.word	0xffffffff


	//   ....[75]....
        /*073c*/ 	.word	0xffffffff


	//   ....[76]....
        /*0740*/ 	.word	0xffffffff


	//   ....[77]....
        /*0744*/ 	.word	0xffffffff


	//   ....[78]....
        /*0748*/ 	.word	0xffffffff


	//   ....[79]....
        /*074c*/ 	.word	0xffffffff


	//   ....[80]....
        /*0750*/ 	.word	0xffffffff


	//   ....[81]....
        /*0754*/ 	.word	0xffffffff


	//   ....[82]....
        /*0758*/ 	.word	0xffffffff


	//   ....[83]....
        /*075c*/ 	.word	0xffffffff


	//   ....[84]....
        /*0760*/ 	.word	0xffffffff


	//   ....[85]....
        /*0764*/ 	.word	0xffffffff


	//   ....[86]....
        /*0768*/ 	.word	0xffffffff


	//   ....[87]....
        /*076c*/ 	.word	0xffffffff


	//   ....[88]....
        /*0770*/ 	.word	0xffffffff


	//   ....[89]....
        /*0774*/ 	.word	0xffffffff


	//   ....[90]....
        /*0778*/ 	.word	0xffffffff


	//   ....[91]....
        /*077c*/ 	.word	0xffffffff


	//   ....[92]....
        /*0780*/ 	.word	0xffffffff


	//   ....[93]....
        /*0784*/ 	.word	0xffffffff


	//   ....[94]....
        /*0788*/ 	.word	0xffffffff


	//   ....[95]....
        /*078c*/ 	.word	0xffffffff


	//   ....[96]....
        /*0790*/ 	.word	0xffffffff


	//   ....[97]....
        /*0794*/ 	.word	0xffffffff


	//   ....[98]....
        /*0798*/ 	.word	0xffffffff


	//   ....[99]....
        /*079c*/ 	.word	0xffffffff


	//   ....[100]....
        /*07a0*/ 	.word	0xffffffff


	//   ....[101]....
        /*07a4*/ 	.word	0xffffffff


	//   ....[102]....
        /*07a8*/ 	.word	0xffffffff


	//   ....[103]....
        /*07ac*/ 	.word	0xffffffff


	//   ....[104]....
        /*07b0*/ 	.word	0xffffffff


	//   ....[105]....
        /*07b4*/ 	.word	0xffffffff


	//   ....[106]....
        /*07b8*/ 	.word	0xffffffff


	//   ....[107]....
        /*07bc*/ 	.word	0xffffffff


	//   ....[108]....
        /*07c0*/ 	.word	0xffffffff


	//   ....[109]....
        /*07c4*/ 	.word	0xffffffff


	//   ....[110]....
        /*07c8*/ 	.word	0xffffffff


	//   ....[111]....
        /*07cc*/ 	.word	0xffffffff


	//   ....[112]....
        /*07d0*/ 	.word	0xffffffff


	//   ....[113]....
        /*07d4*/ 	.word	0xffffffff


	//   ....[114]....
        /*07d8*/ 	.word	0xffffffff


	//   ....[115]....
        /*07dc*/ 	.word	0xffffffff


	//   ....[116]....
        /*07e0*/ 	.word	0xffffffff


	//   ....[117]....
        /*07e4*/ 	.word	0xffffffff


	//   ....[118]....
        /*07e8*/ 	.word	0xffffffff


	//   ....[119]....
        /*07ec*/ 	.word	0xffffffff


	//   ....[120]....
        /*07f0*/ 	.word	0xffffffff


	//   ....[121]....
        /*07f4*/ 	.word	0xffffffff


	//   ....[122]....
        /*07f8*/ 	.word	0xffffffff


	//   ....[123]....
        /*07fc*/ 	.word	0xffffffff


	//   ....[124]....
        /*0800*/ 	.word	0xffffffff


	//   ....[125]....
        /*0804*/ 	.word	0xffffffff


	//   ....[126]....
        /*0808*/ 	.word	0xffffffff


	//   ....[127]....
        /*080c*/ 	.word	0xffffffff


	//   ....[128]....
        /*0810*/ 	.word	0xffffffff


	//   ....[129]....
        /*0814*/ 	.word	0xffffffff


	//   ....[130]....
        /*0818*/ 	.word	0xffffffff


	//   ....[131]....
        /*081c*/ 	.word	0xffffffff


	//   ....[132]....
        /*0820*/ 	.word	0xffffffff


	//   ....[133]....
        /*0824*/ 	.word	0xffffffff


	//   ....[134]....
        /*0828*/ 	.word	0xffffffff


	//   ....[135]....
        /*082c*/ 	.word	0xffffffff


	//   ....[136]....
        /*0830*/ 	.word	0xffffffff


	//   ....[137]....
        /*0834*/ 	.word	0xffffffff


	//   ....[138]....
        /*0838*/ 	.word	0xffffffff


	//   ....[139]....
        /*083c*/ 	.word	0xffffffff


	//   ....[140]....
        /*0840*/ 	.word	0xffffffff


	//   ....[141]....
        /*0844*/ 	.word	0xffffffff


	//   ....[142]....
        /*0848*/ 	.word	0xffffffff


	//   ....[143]....
        /*084c*/ 	.word	0xffffffff


	//   ....[144]....
        /*0850*/ 	.word	0xffffffff


	//   ....[145]....
        /*0854*/ 	.word	0xffffffff


	//   ....[146]....
        /*0858*/ 	.word	0xffffffff


	//   ....[147]....
        /*085c*/ 	.word	0xffffffff


	//   ....[148]....
        /*0860*/ 	.word	0xffffffff


	//   ....[149]....
        /*0864*/ 	.word	0xffffffff


	//   ....[150]....
        /*0868*/ 	.word	0xffffffff


	//   ....[151]....
        /*086c*/ 	.word	0xffffffff


	//   ....[152]....
        /*0870*/ 	.word	0xffffffff


	//   ....[153]....
        /*0874*/ 	.word	0xffffffff


	//   ....[154]....
        /*0878*/ 	.word	0xffffffff


	//   ....[155]....
        /*087c*/ 	.word	0xffffffff


	//   ....[156]....
        /*0880*/ 	.word	0xffffffff


	//   ....[157]....
        /*0884*/ 	.word	0xffffffff


	//   ....[158]....
        /*0888*/ 	.word	0xffffffff


	//   ....[159]....
        /*088c*/ 	.word	0xffffffff


	//   ....[160]....
        /*0890*/ 	.word	0xffffffff


	//   ....[161]....
        /*0894*/ 	.word	0xffffffff


	//   ....[162]....
        /*0898*/ 	.word	0xffffffff


	//   ....[163]....
        /*089c*/ 	.word	0xffffffff


	//   ....[164]....
        /*08a0*/ 	.word	0xffffffff


	//   ....[165]....
        /*08a4*/ 	.word	0xffffffff


	//   ....[166]....
        /*08a8*/ 	.word	0xffffffff


	//   ....[167]....
        /*08ac*/ 	.word	0xffffffff


	//   ....[168]....
        /*08b0*/ 	.word	0xffffffff


	//   ....[169]....
        /*08b4*/ 	.word	0xffffffff


	//   ....[170]....
        /*08b8*/ 	.word	0xffffffff


	//   ....[171]....
        /*08bc*/ 	.word	0xffffffff


	//   ....[172]....
        /*08c0*/ 	.word	0xffffffff


	//   ....[173]....
        /*08c4*/ 	.word	0xffffffff


	//   ....[174]....
        /*08c8*/ 	.word	0xffffffff


	//   ....[175]....
        /*08cc*/ 	.word	0xffffffff


	//   ....[176]....
        /*08d0*/ 	.word	0xffffffff


	//   ....[177]....
        /*08d4*/ 	.word	0xffffffff


	//   ....[178]....
        /*08d8*/ 	.word	0xffffffff


	//   ....[179]....
        /*08dc*/ 	.word	0xffffffff


	//   ....[180]....
        /*08e0*/ 	.word	0xffffffff


	//   ....[181]....
        /*08e4*/ 	.word	0xffffffff


	//   ....[182]....
        /*08e8*/ 	.word	0xffffffff


	//   ....[183]....
        /*08ec*/ 	.word	0xffffffff


	//   ....[184]....
        /*08f0*/ 	.word	0xffffffff


	//   ....[185]....
        /*08f4*/ 	.word	0xffffffff


	//   ....[186]....
        /*08f8*/ 	.word	0xffffffff


	//   ....[187]....
        /*08fc*/ 	.word	0xffffffff


	//   ....[188]....
        /*0900*/ 	.word	0xffffffff


	//   ....[189]....
        /*0904*/ 	.word	0xffffffff


	//   ....[190]....
        /*0908*/ 	.word	0xffffffff


	//   ....[191]....
        /*090c*/ 	.word	0xffffffff


	//   ....[192]....
        /*0910*/ 	.word	0xffffffff


	//   ....[193]....
        /*0914*/ 	.word	0xffffffff


	//   ....[194]....
        /*0918*/ 	.word	0xffffffff


	//   ....[195]....
        /*091c*/ 	.word	0xffffffff


	//   ....[196]....
        /*0920*/ 	.word	0xffffffff


	//   ....[197]....
        /*0924*/ 	.word	0xffffffff


	//   ....[198]....
        /*0928*/ 	.word	0xffffffff


	//   ....[199]....
        /*092c*/ 	.word	0xffffffff


	//   ....[200]....
        /*0930*/ 	.word	0xffffffff


	//   ....[201]....
        /*0934*/ 	.word	0xffffffff


	//   ....[202]....
        /*0938*/ 	.word	0xffffffff


	//   ....[203]....
        /*093c*/ 	.word	0xffffffff


	//   ....[204]....
        /*0940*/ 	.word	0xffffffff


	//   ....[205]....
        /*0944*/ 	.word	0xffffffff


	//   ....[206]....
        /*0948*/ 	.word	0xffffffff


	//   ....[207]....
        /*094c*/ 	.word	0xffffffff


	//   ....[208]....
        /*0950*/ 	.word	0xffffffff


	//   ....[209]....
        /*0954*/ 	.word	0xffffffff


	//   ....[210]....
        /*0958*/ 	.word	0xffffffff


	//   ....[211]....
        /*095c*/ 	.word	0xffffffff


	//   ....[212]....
        /*0960*/ 	.word	0xffffffff


	//   ....[213]....
        /*0964*/ 	.word	0xffffffff


	//   ....[214]....
        /*0968*/ 	.word	0xffffffff


	//   ....[215]....
        /*096c*/ 	.word	0xffffffff


	//   ....[216]....
        /*0970*/ 	.word	0xffffffff


	//   ....[217]....
        /*0974*/ 	.word	0xffffffff


	//   ....[218]....
        /*0978*/ 	.word	0xffffffff


	//   ....[219]....
        /*097c*/ 	.word	0xffffffff


	//   ....[220]....
        /*0980*/ 	.word	0xffffffff


	//   ....[221]....
        /*0984*/ 	.word	0xffffffff


	//   ....[222]....
        /*0988*/ 	.word	0xffffffff


	//   ....[223]....
        /*098c*/ 	.word	0xffffffff


	//   ....[224]....
        /*0990*/ 	.word	0xffffffff


	//   ....[225]....
        /*0994*/ 	.word	0xffffffff


	//   ....[226]....
        /*0998*/ 	.word	0xffffffff


	//   ....[227]....
        /*099c*/ 	.word	0xffffffff


	//   ....[228]....
        /*09a0*/ 	.word	0xffffffff


	//   ....[229]....
        /*09a4*/ 	.word	0xffffffff


	//   ....[230]....
        /*09a8*/ 	.word	0xffffffff


	//   ....[231]....
        /*09ac*/ 	.word	0xffffffff


	//   ....[232]....
        /*09b0*/ 	.word	0xffffffff


	//   ....[233]....
        /*09b4*/ 	.word	0xffffffff


	//   ....[234]....
        /*09b8*/ 	.word	0xffffffff


	//   ....[235]....
        /*09bc*/ 	.word	0xffffffff


	//   ....[236]....
        /*09c0*/ 	.word	0xffffffff


	//   ....[237]....
        /*09c4*/ 	.word	0xffffffff


	//   ....[238]....
        /*09c8*/ 	.word	0xffffffff


	//   ....[239]....
        /*09cc*/ 	.word	0xffffffff


	//   ....[240]....
        /*09d0*/ 	.word	0xffffffff


	//   ....[241]....
        /*09d4*/ 	.word	0xffffffff


	//   ....[242]....
        /*09d8*/ 	.word	0xffffffff


	//   ....[243]....
        /*09dc*/ 	.word	0xffffffff


	//   ....[244]....
        /*09e0*/ 	.word	0xffffffff


	//   ....[245]....
        /*09e4*/ 	.word	0xffffffff


	//   ....[246]....
        /*09e8*/ 	.word	0xffffffff


	//   ....[247]....
        /*09ec*/ 	.word	0xffffffff


	//   ....[248]....
        /*09f0*/ 	.word	0xffffffff


	//   ....[249]....
        /*09f4*/ 	.word	0xffffffff


	//   ....[250]....
        /*09f8*/ 	.word	0xffffffff


	//   ....[251]....
        /*09fc*/ 	.word	0xffffffff


	//   ....[252]....
        /*0a00*/ 	.word	0xffffffff


	//   ....[253]....
        /*0a04*/ 	.word	0xffffffff


	//   ....[254]....
        /*0a08*/ 	.word	0xffffffff


	//   ....[255]....
        /*0a0c*/ 	.word	0xffffffff


	//   ....[0]....
        /*0a10*/ 	.word	0xffffffff


	//   ....[1]....
        /*0a14*/ 	.word	0xffffffff


	//   ....[2]....
        /*0a18*/ 	.word	0xffffffff


	//   ....[3]....
        /*0a1c*/ 	.word	0xffffffff


	//   ....[4]....
        /*0a20*/ 	.word	0xffffffff


	//   ....[5]....
        /*0a24*/ 	.word	0xffffffff


	//   ....[6]....
        /*0a28*/ 	.word	0xffffffff


	//   ....[7]....
        /*0a2c*/ 	.word	0xffffffff


	//   ....[8]....
        /*0a30*/ 	.word	0xffffffff


	//   ....[9]....
        /*0a34*/ 	.word	0xffffffff


	//   ....[10]....
        /*0a38*/ 	.word	0xffffffff


	//   ....[11]....
        /*0a3c*/ 	.word	0xffffffff


	//   ....[12]....
        /*0a40*/ 	.word	0xffffffff


	//   ....[13]....
        /*0a44*/ 	.word	0xffffffff


	//   ....[14]....
        /*0a48*/ 	.word	0xffffffff


	//   ....[15]....
        /*0a4c*/ 	.word	0xffffffff


	//   ....[16]....
        /*0a50*/ 	.word	0xffffffff


	//   ....[17]....
        /*0a54*/ 	.word	0xffffffff


	//   ....[18]....
        /*0a58*/ 	.word	0xffffffff


	//   ....[19]....
        /*0a5c*/ 	.word	0xffffffff


	//   ....[20]....
        /*0a60*/ 	.word	0xffffffff


	//   ....[21]....
        /*0a64*/ 	.word	0xffffffff


	//   ....[22]....
        /*0a68*/ 	.word	0xffffffff


	//   ....[23]....
        /*0a6c*/ 	.word	0xffffffff


	//   ....[24]....
        /*0a70*/ 	.word	0xffffffff


	//   ....[25]....
        /*0a74*/ 	.word	0xffffffff


	//   ....[26]....
        /*0a78*/ 	.word	0xffffffff


	//   ....[27]....
        /*0a7c*/ 	.word	0xffffffff


	//   ....[28]....
        /*0a80*/ 	.word	0xffffffff


	//   ....[29]....
        /*0a84*/ 	.word	0xffffffff


	//   ....[30]....
        /*0a88*/ 	.word	0xffffffff


	//   ....[31]....
        /*0a8c*/ 	.word	0xffffffff


	//   ....[32]....
        /*0a90*/ 	.word	0xffffffff


	//   ....[33]....
        /*0a94*/ 	.word	0xffffffff


	//   ....[34]....
        /*0a98*/ 	.word	0xffffffff


	//   ....[35]....
        /*0a9c*/ 	.word	0xffffffff


	//   ....[36]....
        /*0aa0*/ 	.word	0xffffffff


	//   ....[37]....
        /*0aa4*/ 	.word	0xffffffff


	//   ....[38]....
        /*0aa8*/ 	.word	0xffffffff


	//   ....[39]....
        /*0aac*/ 	.word	0xffffffff


	//   ....[40]....
        /*0ab0*/ 	.word	0xffffffff


	//   ....[41]....
        /*0ab4*/ 	.word	0xffffffff


	//   ....[42]....
        /*0ab8*/ 	.word	0xffffffff


	//   ....[43]....
        /*0abc*/ 	.word	0xffffffff


	//   ....[44]....
        /*0ac0*/ 	.word	0xffffffff


	//   ....[45]....
        /*0ac4*/ 	.word	0xffffffff


	//   ....[46]....
        /*0ac8*/ 	.word	0xffffffff


	//   ....[47]....
        /*0acc*/ 	.word	0xffffffff


	//   ....[48]....
        /*0ad0*/ 	.word	0xffffffff


	//   ....[49]....
        /*0ad4*/ 	.word	0xffffffff


	//   ....[50]....
        /*0ad8*/ 	.word	0xffffffff


	//   ....[51]....
        /*0adc*/ 	.word	0xffffffff


	//   ....[52]....
        /*0ae0*/ 	.word	0xffffffff


	//   ....[53]....
        /*0ae4*/ 	.word	0xffffffff


	//   ....[54]....
        /*0ae8*/ 	.word	0xffffffff


	//   ....[55]....
        /*0aec*/ 	.word	0xffffffff


	//   ....[56]....
        /*0af0*/ 	.word	0xffffffff


	//   ....[57]....
        /*0af4*/ 	.word	0xffffffff


	//   ....[58]....
        /*0af8*/ 	.word	0xffffffff


	//   ....[59]....
        /*0afc*/ 	.word	0xffffffff


	//   ....[60]....
        /*0b00*/ 	.word	0xffffffff


	//   ....[61]....
        /*0b04*/ 	.word	0xffffffff


	//   ....[62]....
        /*0b08*/ 	.word	0xffffffff


	//   ....[63]....
        /*0b0c*/ 	.word	0xffffffff


	//   ....[64]....
        /*0b10*/ 	.word	0xffffffff


	//   ....[65]....
        /*0b14*/ 	.word	0xffffffff


	//   ....[66]....
        /*0b18*/ 	.word	0xffffffff


	//   ....[67]....
        /*0b1c*/ 	.word	0xffffffff


	//   ....[68]....
        /*0b20*/ 	.word	0xffffffff


	//   ....[69]....
        /*0b24*/ 	.word	0xffffffff


	//   ....[70]....
        /*0b28*/ 	.word	0xffffffff


	//   ....[71]....
        /*0b2c*/ 	.word	0xffffffff


	//   ....[72]....
        /*0b30*/ 	.word	0xffffffff


	//   ....[73]....
        /*0b34*/ 	.word	0xffffffff


	//   ....[74]....
        /*0b38*/ 	.word	0xffffffff


	//   ....[75]....
        /*0b3c*/ 	.word	0xffffffff


	//   ....[76]....
        /*0b40*/ 	.word	0xffffffff


	//   ....[77]....
        /*0b44*/ 	.word	0xffffffff


	//   ....[78]....
        /*0b48*/ 	.word	0xffffffff


	//   ....[79]....
        /*0b4c*/ 	.word	0xffffffff


	//   ....[80]....
        /*0b50*/ 	.word	0xffffffff


	//   ....[81]....
        /*0b54*/ 	.word	0xffffffff


	//   ....[82]....
        /*0b58*/ 	.word	0xffffffff


	//   ....[83]....
        /*0b5c*/ 	.word	0xffffffff


	//   ....[84]....
        /*0b60*/ 	.word	0xffffffff


	//   ....[85]....
        /*0b64*/ 	.word	0xffffffff


	//   ....[86]....
        /*0b68*/ 	.word	0xffffffff


	//   ....[87]....
        /*0b6c*/ 	.word	0xffffffff


	//   ....[88]....
        /*0b70*/ 	.word	0xffffffff


	//   ....[89]....
        /*0b74*/ 	.word	0xffffffff


	//   ....[90]....
        /*0b78*/ 	.word	0xffffffff


	//   ....[91]....
        /*0b7c*/ 	.word	0xffffffff


	//   ....[92]....
        /*0b80*/ 	.word	0xffffffff


	//   ....[93]....
        /*0b84*/ 	.word	0xffffffff


	//   ....[94]....
        /*0b88*/ 	.word	0xffffffff


	//   ....[95]....
        /*0b8c*/ 	.word	0xffffffff


	//   ....[96]....
        /*0b90*/ 	.word	0xffffffff


	//   ....[97]....
        /*0b94*/ 	.word	0xffffffff


	//   ....[98]....
        /*0b98*/ 	.word	0xffffffff


	//   ....[99]....
        /*0b9c*/ 	.word	0xffffffff


	//   ....[100]....
        /*0ba0*/ 	.word	0xffffffff


	//   ....[101]....
        /*0ba4*/ 	.word	0xffffffff


	//   ....[102]....
        /*0ba8*/ 	.word	0xffffffff


	//   ....[103]....
        /*0bac*/ 	.word	0xffffffff


	//   ....[104]....
        /*0bb0*/ 	.word	0xffffffff


	//   ....[105]....
        /*0bb4*/ 	.word	0xffffffff


	//   ....[106]....
        /*0bb8*/ 	.word	0xffffffff


	//   ....[107]....
        /*0bbc*/ 	.word	0xffffffff


	//   ....[108]....
        /*0bc0*/ 	.word	0xffffffff


	//   ....[109]....
        /*0bc4*/ 	.word	0xffffffff


	//   ....[110]....
        /*0bc8*/ 	.word	0xffffffff


	//   ....[111]....
        /*0bcc*/ 	.word	0xffffffff


	//   ....[112]....
        /*0bd0*/ 	.word	0xffffffff


	//   ....[113]....
        /*0bd4*/ 	.word	0xffffffff


	//   ....[114]....
        /*0bd8*/ 	.word	0xffffffff


	//   ....[115]....
        /*0bdc*/ 	.word	0xffffffff


	//   ....[116]....
        /*0be0*/ 	.word	0xffffffff


	//   ....[117]....
        /*0be4*/ 	.word	0xffffffff


	//   ....[118]....
        /*0be8*/ 	.word	0xffffffff


	//   ....[119]....
        /*0bec*/ 	.word	0xffffffff


	//   ....[120]....
        /*0bf0*/ 	.word	0xffffffff


	//   ....[121]....
        /*0bf4*/ 	.word	0xffffffff


	//   ....[122]....
        /*0bf8*/ 	.word	0xffffffff


	//   ....[123]....
        /*0bfc*/ 	.word	0xffffffff


	//   ....[124]....
        /*0c00*/ 	.word	0xffffffff


	//   ....[125]....
        /*0c04*/ 	.word	0xffffffff


	//   ....[126]....
        /*0c08*/ 	.word	0xffffffff


	//   ....[127]....
        /*0c0c*/ 	.word	0xffffffff


	//   ....[128]....
        /*0c10*/ 	.word	0xffffffff


	//   ....[129]....
        /*0c14*/ 	.word	0xffffffff


	//   ....[130]....
        /*0c18*/ 	.word	0xffffffff


	//   ....[131]....
        /*0c1c*/ 	.word	0xffffffff


	//   ....[132]....
        /*0c20*/ 	.word	0xffffffff


	//   ....[133]....
        /*0c24*/ 	.word	0xffffffff


	//   ....[134]....
        /*0c28*/ 	.word	0xffffffff


	//   ....[135]....
        /*0c2c*/ 	.word	0xffffffff


	//   ....[136]....
        /*0c30*/ 	.word	0xffffffff


	//   ....[137]....
        /*0c34*/ 	.word	0xffffffff


	//   ....[138]....
        /*0c38*/ 	.word	0xffffffff


	//   ....[139]....
        /*0c3c*/ 	.word	0xffffffff


	//   ....[140]....
        /*0c40*/ 	.word	0xffffffff


	//   ....[141]....
        /*0c44*/ 	.word	0xffffffff


	//   ....[142]....
        /*0c48*/ 	.word	0xffffffff


	//   ....[143]....
        /*0c4c*/ 	.word	0xffffffff


	//   ....[144]....
        /*0c50*/ 	.word	0xffffffff


	//   ....[145]....
        /*0c54*/ 	.word	0xffffffff


	//   ....[146]....
        /*0c58*/ 	.word	0xffffffff


	//   ....[147]....
        /*0c5c*/ 	.word	0xffffffff


	//   ....[148]....
        /*0c60*/ 	.word	0xffffffff


	//   ....[149]....
        /*0c64*/ 	.word	0xffffffff


	//   ....[150]....
        /*0c68*/ 	.word	0xffffffff


	//   ....[151]....
        /*0c6c*/ 	.word	0xffffffff


	//   ....[152]....
        /*0c70*/ 	.word	0xffffffff


	//   ....[153]....
        /*0c74*/ 	.word	0xffffffff


	//   ....[154]....
        /*0c78*/ 	.word	0xffffffff


	//   ....[155]....
        /*0c7c*/ 	.word	0xffffffff


	//   ....[156]....
        /*0c80*/ 	.word	0xffffffff


	//   ....[157]....
        /*0c84*/ 	.word	0xffffffff


	//   ....[158]....
        /*0c88*/ 	.word	0xffffffff


	//   ....[159]....
        /*0c8c*/ 	.word	0xffffffff


	//   ....[160]....
        /*0c90*/ 	.word	0xffffffff


	//   ....[161]....
        /*0c94*/ 	.word	0xffffffff


	//   ....[162]....
        /*0c98*/ 	.word	0xffffffff


	//   ....[163]....
        /*0c9c*/ 	.word	0xffffffff


	//   ....[164]....
        /*0ca0*/ 	.word	0xffffffff


	//   ....[165]....
        /*0ca4*/ 	.word	0xffffffff


	//   ....[166]....
        /*0ca8*/ 	.word	0xffffffff


	//   ....[167]....
        /*0cac*/ 	.word	0xffffffff


	//   ....[168]....
        /*0cb0*/ 	.word	0xffffffff


	//   ....[169]....
        /*0cb4*/ 	.word	0xffffffff


	//   ....[170]....
        /*0cb8*/ 	.word	0xffffffff


	//   ....[171]....
        /*0cbc*/ 	.word	0xffffffff


	//   ....[172]....
        /*0cc0*/ 	.word	0xffffffff


	//   ....[173]....
        /*0cc4*/ 	.word	0xffffffff


	//   ....[174]....
        /*0cc8*/ 	.word	0xffffffff


	//   ....[175]....
        /*0ccc*/ 	.word	0xffffffff


	//   ....[176]....
        /*0cd0*/ 	.word	0xffffffff


	//   ....[177]....
        /*0cd4*/ 	.word	0xffffffff


	//   ....[178]....
        /*0cd8*/ 	.word	0xffffffff


	//   ....[179]....
        /*0cdc*/ 	.word	0xffffffff


	//   ....[180]....
        /*0ce0*/ 	.word	0xffffffff


	//   ....[181]....
        /*0ce4*/ 	.word	0xffffffff


	//   ....[182]....
        /*0ce8*/ 	.word	0xffffffff


	//   ....[183]....
        /*0cec*/ 	.word	0xffffffff


	//   ....[184]....
        /*0cf0*/ 	.word	0xffffffff


	//   ....[185]....
        /*0cf4*/ 	.word	0xffffffff


	//----- nvinfo : EIATTR_COOP_GROUP_INSTR_OFFSETS
	.align		4
.L_846:
        /*0cf8*/ 	.byte	0x04, 0x28
        /*0cfa*/ 	.short	(.L_848 - .L_847)


	//   ....[0]....
.L_847:
        /*0cfc*/ 	.word	0x00000090


	//   ....[1]....
        /*0d00*/ 	.word	0x00002310


	//   ....[2]....
        /*0d04*/ 	.word	0x00002360


	//   ....[3]....
        /*0d08*/ 	.word	0x00002b30


	//   ....[4]....
        /*0d0c*/ 	.word	0x00002b50


	//   ....[5]....
        /*0d10*/ 	.word	0x000032a0


	//   ....[6]....
        /*0d14*/ 	.word	0x000032b0


	//   ....[7]....
        /*0d18*/ 	.word	0x00003ac0


	//   ....[8]....
        /*0d1c*/ 	.word	0x00003af0


	//   ....[9]....
        /*0d20*/ 	.word	0x000046e0


	//   ....[10]....
        /*0d24*/ 	.word	0x00004710


	//   ....[11]....
        /*0d28*/ 	.word	0x00004e90


	//   ....[12]....
        /*0d2c*/ 	.word	0x00004eb0


	//   ....[13]....
        /*0d30*/ 	.word	0x00005650


	//   ....[14]....
        /*0d34*/ 	.word	0x00005680


	//   ....[15]....
        /*0d38*/ 	.word	0x00005790


	//   ....[16]....
        /*0d3c*/ 	.word	0x000057c0


	//   ....[17]....
        /*0d40*/ 	.word	0x00005890


	//   ....[18]....
        /*0d44*/ 	.word	0x000058b0


	//   ....[19]....
        /*0d48*/ 	.word	0x00005d50


	//   ....[20]....
        /*0d4c*/ 	.word	0x00005d70


	//   ....[21]....
        /*0d50*/ 	.word	0x00005ea0


	//   ....[22]....
        /*0d54*/ 	.word	0x00005ed0


	//   ....[23]....
        /*0d58*/ 	.word	0x00005fa0


	//   ....[24]....
        /*0d5c*/ 	.word	0x00005fd0


	//   ....[25]....
        /*0d60*/ 	.word	0x000071a0


	//   ....[26]....
        /*0d64*/ 	.word	0x000071c0


	//   ....[27]....
        /*0d68*/ 	.word	0x00007300


	//   ....[28]....
        /*0d6c*/ 	.word	0x00007310


	//   ....[29]....
        /*0d70*/ 	.word	0x00007440


	//   ....[30]....
        /*0d74*/ 	.word	0x00007460


	//   ....[31]....
        /*0d78*/ 	.word	0x00007590


	//   ....[32]....
        /*0d7c*/ 	.word	0x000075a0


	//   ....[33]....
        /*0d80*/ 	.word	0x000076d0


	//   ....[34]....
        /*0d84*/ 	.word	0x000076f0


	//   ....[35]....
        /*0d88*/ 	.word	0x00007820


	//   ....[36]....
        /*0d8c*/ 	.word	0x00007830


	//   ....[37]....
        /*0d90*/ 	.word	0x00007960


	//   ....[38]....
        /*0d94*/ 	.word	0x00007980


	//   ....[39]....
        /*0d98*/ 	.word	0x00007ab0


	//   ....[40]....
        /*0d9c*/ 	.word	0x00007ac0


	//   ....[41]....
        /*0da0*/ 	.word	0x00008390


	//   ....[42]....
        /*0da4*/ 	.word	0x000083c0


	//   ....[43]....
        /*0da8*/ 	.word	0x000083f0


	//   ....[44]....
        /*0dac*/ 	.word	0x00008410


	//   ....[45]....
        /*0db0*/ 	.word	0x00008430


	//   ....[46]....
        /*0db4*/ 	.word	0x00008450


	//   ....[47]....
        /*0db8*/ 	.word	0x00008980


	//   ....[48]....
        /*0dbc*/ 	.word	0x00008990


	//   ....[49]....
        /*0dc0*/ 	.word	0x000089a0


	//   ....[50]....
        /*0dc4*/ 	.word	0x000089b0


	//   ....[51]....
        /*0dc8*/ 	.word	0x00008b20


	//   ....[52]....
        /*0dcc*/ 	.word	0x00008b30


	//   ....[53]....
        /*0dd0*/ 	.word	0x000097c0


	//   ....[54]....
        /*0dd4*/ 	.word	0x00009830


	//   ....[55]....
        /*0dd8*/ 	.word	0x00009840


	//   ....[56]....
        /*0ddc*/ 	.word	0x00009850


	//   ....[57]....
        /*0de0*/ 	.word	0x00009970


	//   ....[58]....
        /*0de4*/ 	.word	0x00009980


	//   ....[59]....
        /*0de8*/ 	.word	0x00009e10


	//   ....[60]....
        /*0dec*/ 	.word	0x00009fe0


	//   ....[61]....
        /*0df0*/ 	.word	0x0000a560


	//   ....[62]....
        /*0df4*/ 	.word	0x0000ac70


	//   ....[63]....
        /*0df8*/ 	.word	0x0000b390


	//   ....[64]....
        /*0dfc*/ 	.word	0x0000b3c0


	//   ....[65]....
        /*0e00*/ 	.word	0x0000b3d0


	//   ....[66]....
        /*0e04*/ 	.word	0x0000b3e0


	//   ....[67]....
        /*0e08*/ 	.word	0x0000b400


	//   ....[68]....
        /*0e0c*/ 	.word	0x0000b420


	//   ....[69]....
        /*0e10*/ 	.word	0x0000b440


	//   ....[70]....
        /*0e14*/ 	.word	0x0000b450


	//   ....[71]....
        /*0e18*/ 	.word	0x0000cd40


	//   ....[72]....
        /*0e1c*/ 	.word	0x0000cd80


	//   ....[73]....
        /*0e20*/ 	.word	0x0000cd90


	//   ....[74]....
        /*0e24*/ 	.word	0x0000cda0


	//   ....[75]....
        /*0e28*/ 	.word	0x0000cdb0


	//   ....[76]....
        /*0e2c*/ 	.word	0x0000ceb0


	//   ....[77]....
        /*0e30*/ 	.word	0x0000dac0


	//   ....[78]....
        /*0e34*/ 	.word	0x0000db00


	//   ....[79]....
        /*0e38*/ 	.word	0x0000db10


	//   ....[80]....
        /*0e3c*/ 	.word	0x0000db20


	//   ....[81]....
        /*0e40*/ 	.word	0x0000db30


	//   ....[82]....
        /*0e44*/ 	.word	0x0000dc30


	//   ....[83]....
        /*0e48*/ 	.word	0x0000de70


	//   ....[84]....
        /*0e4c*/ 	.word	0x0000e0b0


	//   ....[85]....
        /*0e50*/ 	.word	0x0000e2d0


	//   ....[86]....
        /*0e54*/ 	.word	0x0000ed90


	//   ....[87]....
        /*0e58*/ 	.word	0x0000f550


	//   ....[88]....
        /*0e5c*/ 	.word	0x0000f580


	//   ....[89]....
        /*0e60*/ 	.word	0x0000f590


	//   ....[90]....
        /*0e64*/ 	.word	0x0000f5a0


	//   ....[91]....
        /*0e68*/ 	.word	0x0000f5b0


	//   ....[92]....
        /*0e6c*/ 	.word	0x0000f600


	//   ....[93]....
        /*0e70*/ 	.word	0x0000f610


	//   ....[94]....
        /*0e74*/ 	.word	0x0000f620


	//   ....[95]....
        /*0e78*/ 	.word	0x00011ad0


	//   ....[96]....
        /*0e7c*/ 	.word	0x00011b00


	//   ....[97]....
        /*0e80*/ 	.word	0x00011b10


	//   ....[98]....
        /*0e84*/ 	.word	0x00011b20


	//   ....[99]....
        /*0e88*/ 	.word	0x00011b30


	//   ....[100]....
        /*0e8c*/ 	.word	0x00011c20


	//   ....[101]....
        /*0e90*/ 	.word	0x00012800


	//   ....[102]....
        /*0e94*/ 	.word	0x00012830


	//   ....[103]....
        /*0e98*/ 	.word	0x00012840


	//   ....[104]....
        /*0e9c*/ 	.word	0x00012850


	//   ....[105]....
        /*0ea0*/ 	.word	0x00012860


	//   ....[106]....
        /*0ea4*/ 	.word	0x00012950


	//   ....[107]....
        /*0ea8*/ 	.word	0x00012d50


	//   ....[108]....
        /*0eac*/ 	.word	0x00012d80


	//   ....[109]....
        /*0eb0*/ 	.word	0x00012d90


	//   ....[110]....
        /*0eb4*/ 	.word	0x00012da0


	//   ....[111]....
        /*0eb8*/ 	.word	0x00012de0


	//   ....[112]....
        /*0ebc*/ 	.word	0x00012df0


	//   ....[113]....
        /*0ec0*/ 	.word	0x00012e00


	//   ....[114]....
        /*0ec4*/ 	.word	0x00012e10


	//   ....[115]....
        /*0ec8*/ 	.word	0x00014d70


	//   ....[116]....
        /*0ecc*/ 	.word	0x00014e20


	//   ....[117]....
        /*0ed0*/ 	.word	0x00014e30


	//   ....[118]....
        /*0ed4*/ 	.word	0x00014e40


	//   ....[119]....
        /*0ed8*/ 	.word	0x00014e50


	//   ....[120]....
        /*0edc*/ 	.word	0x00014e60


	//   ....[121]....
        /*0ee0*/ 	.word	0x00015a90


	//   ....[122]....
        /*0ee4*/ 	.word	0x00015ad0


	//   ....[123]....
        /*0ee8*/ 	.word	0x00015ae0


	//   ....[124]....
        /*0eec*/ 	.word	0x00015af0


	//   ....[125]....
        /*0ef0*/ 	.word	0x00015b00


	//   ....[126]....
        /*0ef4*/ 	.word	0x00015b10


	//   ....[127]....
        /*0ef8*/ 	.word	0x00015e60


	//   ....[128]....
        /*0efc*/ 	.word	0x00016060


	//   ....[129]....
        /*0f00*/ 	.word	0x00016630


	//   ....[130]....
        /*0f04*/ 	.word	0x00016d70


	//   ....[131]....
        /*0f08*/ 	.word	0x00017510


	//   ....[132]....
        /*0f0c*/ 	.word	0x00017540


	//   ....[133]....
        /*0f10*/ 	.word	0x00017550


	//   ....[134]....
        /*0f14*/ 	.word	0x00017560


	//   ....[135]....
        /*0f18*/ 	.word	0x00017590


	//   ....[136]....
        /*0f1c*/ 	.word	0x000175b0


	//   ....[137]....
        /*0f20*/ 	.word	0x000175c0


	//   ....[138]....
        /*0f24*/ 	.word	0x000175d0


	//   ....[139]....
        /*0f28*/ 	.word	0x00019520


	//   ....[140]....
        /*0f2c*/ 	.word	0x00019590


	//   ....[141]....
        /*0f30*/ 	.word	0x000195a0


	//   ....[142]....
        /*0f34*/ 	.word	0x000195b0


	//   ....[143]....
        /*0f38*/ 	.word	0x000195e0


	//   ....[144]....
        /*0f3c*/ 	.word	0x00019600


	//   ....[145]....
        /*0f40*/ 	.word	0x00019610


	//   ....[146]....
        /*0f44*/ 	.word	0x00019620


	//   ....[147]....
        /*0f48*/ 	.word	0x0001b180


	//   ....[148]....
        /*0f4c*/ 	.word	0x0001b1c0


	//   ....[149]....
        /*0f50*/ 	.word	0x0001b1f0


	//   ....[150]....
        /*0f54*/ 	.word	0x0001b210


	//   ....[151]....
        /*0f58*/ 	.word	0x0001b230


	//   ....[152]....
        /*0f5c*/ 	.word	0x0001b250


	//   ....[153]....
        /*0f60*/ 	.word	0x0001b260


	//   ....[154]....
        /*0f64*/ 	.word	0x0001b270


	//   ....[155]....
        /*0f68*/ 	.word	0x0001b4b0


	//   ....[156]....
        /*0f6c*/ 	.word	0x0001b4c0


	//   ....[157]....
        /*0f70*/ 	.word	0x0001b5c0


	//   ....[158]....
        /*0f74*/ 	.word	0x0001b5f0


	//   ....[159]....
        /*0f78*/ 	.word	0x0001b6d0


	//   ....[160]....
        /*0f7c*/ 	.word	0x0001b700


	//   ....[161]....
        /*0f80*/ 	.word	0x0001b7e0


	//   ....[162]....
        /*0f84*/ 	.word	0x0001b810


	//   ....[163]....
        /*0f88*/ 	.word	0x0001b8f0


	//   ....[164]....
        /*0f8c*/ 	.word	0x0001b920


	//   ....[165]....
        /*0f90*/ 	.word	0x0001ba00


	//   ....[166]....
        /*0f94*/ 	.word	0x0001ba30


	//   ....[167]....
        /*0f98*/ 	.word	0x0001bb10


	//   ....[168]....
        /*0f9c*/ 	.word	0x0001bb40


	//   ....[169]....
        /*0fa0*/ 	.word	0x0001bc20


	//   ....[170]....
        /*0fa4*/ 	.word	0x0001bc40


	//   ....[171]....
        /*0fa8*/ 	.word	0x0001c3c0


	//   ....[172]....
        /*0fac*/ 	.word	0x0001c3e0


	//   ....[173]....
        /*0fb0*/ 	.word	0x0001c4f0


	//   ....[174]....
        /*0fb4*/ 	.word	0x0001c500


	//   ....[175]....
        /*0fb8*/ 	.word	0x0001c610


	//   ....[176]....
        /*0fbc*/ 	.word	0x0001c630


	//   ....[177]....
        /*0fc0*/ 	.word	0x0001c740


	//   ....[178]....
        /*0fc4*/ 	.word	0x0001c750


	//   ....[179]....
        /*0fc8*/ 	.word	0x0001c860


	//   ....[180]....
        /*0fcc*/ 	.word	0x0001c880


	//   ....[181]....
        /*0fd0*/ 	.word	0x0001c990


	//   ....[182]....
        /*0fd4*/ 	.word	0x0001c9a0


	//   ....[183]....
        /*0fd8*/ 	.word	0x0001cab0


	//   ....[184]....
        /*0fdc*/ 	.word	0x0001cad0


	//   ....[185]....
        /*0fe0*/ 	.word	0x0001cbe0


	//   ....[186]....
        /*0fe4*/ 	.word	0x0001cbf0


	//   ....[187]....
        /*0fe8*/ 	.word	0x0001cd40


	//   ....[188]....
        /*0fec*/ 	.word	0x0001cdc0


	//   ....[189]....
        /*0ff0*/ 	.word	0x0001ce40


	//   ....[190]....
        /*0ff4*/ 	.word	0x0001ceb0


	//   ....[191]....
        /*0ff8*/ 	.word	0x0001cf30


	//   ....[192]....
        /*0ffc*/ 	.word	0x0001cfb0


	//   ....[193]....
        /*1000*/ 	.word	0x0001d030


	//   ....[194]....
        /*1004*/ 	.word	0x0001d0a0


	//   ....[195]....
        /*1008*/ 	.word	0x0001d120


	//   ....[196]....
        /*100c*/ 	.word	0x0001d1a0


	//   ....[197]....
        /*1010*/ 	.word	0x0001d220


	//   ....[198]....
        /*1014*/ 	.word	0x0001d290


	//   ....[199]....
        /*1018*/ 	.word	0x0001d310


	//   ....[200]....
        /*101c*/ 	.word	0x0001d390


	//   ....[201]....
        /*1020*/ 	.word	0x0001d410


	//   ....[202]....
        /*1024*/ 	.word	0x0001d480


	//   ....[203]....
        /*1028*/ 	.word	0x0001d500


	//   ....[204]....
        /*102c*/ 	.word	0x0001d570


	//   ....[205]....
        /*1030*/ 	.word	0x0001d780


	//   ....[206]....
        /*1034*/ 	.word	0x0001d7f0


	//   ....[207]....
        /*1038*/ 	.word	0x0001d900


	//   ....[208]....
        /*103c*/ 	.word	0x0001d970


	//   ....[209]....
        /*1040*/ 	.word	0x0001d9f0


	//   ....[210]....
        /*1044*/ 	.word	0x0001da70


	//   ....[211]....
        /*1048*/ 	.word	0x0001dc30


	//   ....[212]....
        /*104c*/ 	.word	0x0001dca0


	//   ....[213]....
        /*1050*/ 	.word	0x0001ddf0


	//   ....[214]....
        /*1054*/ 	.word	0x0001de60


	//   ....[215]....
        /*1058*/ 	.word	0x0001dee0


	//   ....[216]....
        /*105c*/ 	.word	0x0001df60


	//   ....[217]....
        /*1060*/ 	.word	0x0001dfe0


	//   ....[218]....
        /*1064*/ 	.word	0x0001e060


	//   ....[219]....
        /*1068*/ 	.word	0x0001e0c0


	//   ....[220]....
        /*106c*/ 	.word	0x0001e120


	//   ....[221]....
        /*1070*/ 	.word	0x0001e170


	//   ....[222]....
        /*1074*/ 	.word	0x0001e1c0


	//   ....[223]....
        /*1078*/ 	.word	0x0001e210


	//   ....[224]....
        /*107c*/ 	.word	0x0001e260


	//   ....[225]....
        /*1080*/ 	.word	0x0001e2b0


	//   ....[226]....
        /*1084*/ 	.word	0x0001e300


	//   ....[227]....
        /*1088*/ 	.word	0x0001e380


	//   ....[228]....
        /*108c*/ 	.word	0x0001e400


	//   ....[229]....
        /*1090*/ 	.word	0x0001e540


	//   ....[230]....
        /*1094*/ 	.word	0x0001e5b0


	//   ....[231]....
        /*1098*/ 	.word	0x0001e700


	//   ....[232]....
        /*109c*/ 	.word	0x0001e770


	//   ....[233]....
        /*10a0*/ 	.word	0x0001e7f0


	//   ....[234]....
        /*10a4*/ 	.word	0x0001e870


	//   ....[235]....
        /*10a8*/ 	.word	0x0001e9b0


	//   ....[236]....
        /*10ac*/ 	.word	0x0001ea20


	//   ....[237]....
        /*10b0*/ 	.word	0x0001eb70


	//   ....[238]....
        /*10b4*/ 	.word	0x0001ebe0


	//   ....[239]....
        /*10b8*/ 	.word	0x0001ec60


	//   ....[240]....
        /*10bc*/ 	.word	0x0001ece0


	//   ....[241]....
        /*10c0*/ 	.word	0x0001ed60


	//   ....[242]....
        /*10c4*/ 	.word	0x0001ede0


	//   ....[243]....
        /*10c8*/ 	.word	0x0001ee30


	//   ....[244]....
        /*10cc*/ 	.word	0x0001ee80


	//   ....[245]....
        /*10d0*/ 	.word	0x0001eed0


	//   ....[246]....
        /*10d4*/ 	.word	0x0001ef10


	//   ....[247]....
        /*10d8*/ 	.word	0x0001ef60


	//   ....[248]....
        /*10dc*/ 	.word	0x0001efa0


	//   ....[249]....
        /*10e0*/ 	.word	0x0001eff0


	//   ....[250]....
        /*10e4*/ 	.word	0x0001f040


	//   ....[251]....
        /*10e8*/ 	.word	0x0001f0c0


	//   ....[252]....
        /*10ec*/ 	.word	0x0001f140


	//   ....[253]....
        /*10f0*/ 	.word	0x0001f260


	//   ....[254]....
        /*10f4*/ 	.word	0x0001f2d0


	//   ....[255]....
        /*10f8*/ 	.word	0x0001f400


	//   ....[0]....
        /*10fc*/ 	.word	0x0001f470


	//   ....[1]....
        /*1100*/ 	.word	0x0001f4f0


	//   ....[2]....
        /*1104*/ 	.word	0x0001f570


	//   ....[3]....
        /*1108*/ 	.word	0x0001f690


	//   ....[4]....
        /*110c*/ 	.word	0x0001f700


	//   ....[5]....
        /*1110*/ 	.word	0x0001f830


	//   ....[6]....
        /*1114*/ 	.word	0x0001f8a0


	//   ....[7]....
        /*1118*/ 	.word	0x0001f8f0


	//   ....[8]....
        /*111c*/ 	.word	0x0001f950


	//   ....[9]....
        /*1120*/ 	.word	0x0001f9a0


	//   ....[10]....
        /*1124*/ 	.word	0x0001f9e0


	//   ....[11]....
        /*1128*/ 	.word	0x0001fa30


	//   ....[12]....
        /*112c*/ 	.word	0x0001fa70


	//   ....[13]....
        /*1130*/ 	.word	0x0001fac0


	//   ....[14]....
        /*1134*/ 	.word	0x0001fb00


	//   ....[15]....
        /*1138*/ 	.word	0x0001fb80


	//   ....[16]....
        /*113c*/ 	.word	0x0001fc00


	//   ....[17]....
        /*1140*/ 	.word	0x0001fc80


	//   ....[18]....
        /*1144*/ 	.word	0x0001fdb0


	//   ....[19]....
        /*1148*/ 	.word	0x0001fe20


	//   ....[20]....
        /*114c*/ 	.word	0x0001ff50


	//   ....[21]....
        /*1150*/ 	.word	0x0001ffc0


	//   ....[22]....
        /*1154*/ 	.word	0x00020040


	//   ....[23]....
        /*1158*/ 	.word	0x000200c0


	//   ....[24]....
        /*115c*/ 	.word	0x00020140


	//   ....[25]....
        /*1160*/ 	.word	0x000201c0


	//   ....[26]....
        /*1164*/ 	.word	0x00020210


	//   ....[27]....
        /*1168*/ 	.word	0x00020270


	//   ....[28]....
        /*116c*/ 	.word	0x000202c0


	//   ....[29]....
        /*1170*/ 	.word	0x00020300


	//   ....[30]....
        /*1174*/ 	.word	0x00020350


	//   ....[31]....
        /*1178*/ 	.word	0x00020390


	//   ....[32]....
        /*117c*/ 	.word	0x000203e0


	//   ....[33]....
        /*1180*/ 	.word	0x00020420


	//   ....[34]....
        /*1184*/ 	.word	0x00020480


	//   ....[35]....
        /*1188*/ 	.word	0x000204e0


	//   ....[36]....
        /*118c*/ 	.word	0x00020530


	//   ....[37]....
        /*1190*/ 	.word	0x00020590


	//   ....[38]....
        /*1194*/ 	.word	0x000205e0


	//   ....[39]....
        /*1198*/ 	.word	0x00020640


	//   ....[40]....
        /*119c*/ 	.word	0x00020690


	//   ....[41]....
        /*11a0*/ 	.word	0x000206f0


	//   ....[42]....
        /*11a4*/ 	.word	0x00020760


	//   ....[43]....
        /*11a8*/ 	.word	0x000207e0


	//   ....[44]....
        /*11ac*/ 	.word	0x00020860


	//   ....[45]....
        /*11b0*/ 	.word	0x000208d0


	//   ....[46]....
        /*11b4*/ 	.word	0x00020950


	//   ....[47]....
        /*11b8*/ 	.word	0x000209d0


	//   ....[48]....
        /*11bc*/ 	.word	0x00020a50


	//   ....[49]....
        /*11c0*/ 	.word	0x00020ac0


	//   ....[50]....
        /*11c4*/ 	.word	0x00020b40


	//   ....[51]....
        /*11c8*/ 	.word	0x00020bc0


	//   ....[52]....
        /*11cc*/ 	.word	0x00020c40


	//   ....[53]....
        /*11d0*/ 	.word	0x00020cb0


	//   ....[54]....
        /*11d4*/ 	.word	0x00020d30


	//   ....[55]....
        /*11d8*/ 	.word	0x00020db0


	//   ....[56]....
        /*11dc*/ 	.word	0x00020e30


	//   ....[57]....
        /*11e0*/ 	.word	0x00020ea0


	//   ....[58]....
        /*11e4*/ 	.word	0x00021370


	//   ....[59]....
        /*11e8*/ 	.word	0x00021390


	//   ....[60]....
        /*11ec*/ 	.word	0x000213b0


	//   ....[61]....
        /*11f0*/ 	.word	0x000213c0


	//   ....[62]....
        /*11f4*/ 	.word	0x000216b0


	//   ....[63]....
        /*11f8*/ 	.word	0x000216c0


	//   ....[64]....
        /*11fc*/ 	.word	0x000216d0


	//   ....[65]....
        /*1200*/ 	.word	0x000216e0


	//   ....[66]....
        /*1204*/ 	.word	0x000219b0


	//   ....[67]....
        /*1208*/ 	.word	0x000219d0


	//   ....[68]....
        /*120c*/ 	.word	0x000219f0


	//   ....[69]....
        /*1210*/ 	.word	0x00021a00


	//   ....[70]....
        /*1214*/ 	.word	0x00021cf0


	//   ....[71]....
        /*1218*/ 	.word	0x00021d00


	//   ....[72]....
        /*121c*/ 	.word	0x00021d10


	//   ....[73]....
        /*1220*/ 	.word	0x00021d20


	//   ....[74]....
        /*1224*/ 	.word	0x00021ff0


	//   ....[75]....
        /*1228*/ 	.word	0x00022010


	//   ....[76]....
        /*122c*/ 	.word	0x00022030


	//   ....[77]....
        /*1230*/ 	.word	0x00022040


	//   ....[78]....
        /*1234*/ 	.word	0x00022340


	//   ....[79]....
        /*1238*/ 	.word	0x00022360


	//   ....[80]....
        /*123c*/ 	.word	0x00022380


	//   ....[81]....
        /*1240*/ 	.word	0x00022390


	//   ....[82]....
        /*1244*/ 	.word	0x00022670


	//   ....[83]....
        /*1248*/ 	.word	0x000226d0


	//   ....[84]....
        /*124c*/ 	.word	0x000226e0


	//   ....[85]....
        /*1250*/ 	.word	0x000226f0


	//   ....[86]....
        /*1254*/ 	.word	0x000229f0


	//   ....[87]....
        /*1258*/ 	.word	0x00022a50


	//   ....[88]....
        /*125c*/ 	.word	0x00022a60


	//   ....[89]....
        /*1260*/ 	.word	0x00022a70


	//   ....[90]....
        /*1264*/ 	.word	0x000260a0


	//   ....[91]....
        /*1268*/ 	.word	0x000260c0


	//   ....[92]....
        /*126c*/ 	.word	0x000260e0


	//   ....[93]....
        /*1270*/ 	.word	0x000260f0


	//   ....[94]....
        /*1274*/ 	.word	0x00026320


	//   ....[95]....
        /*1278*/ 	.word	0x00026330


	//   ....[96]....
        /*127c*/ 	.word	0x00026340


	//   ....[97]....
        /*1280*/ 	.word	0x00026350


	//   ....[98]....
        /*1284*/ 	.word	0x000265c0


	//   ....[99]....
        /*1288*/ 	.word	0x000265e0


	//   ....[100]....
        /*128c*/ 	.word	0x00026600


	//   ....[101]....
        /*1290*/ 	.word	0x00026610


	//   ....[102]....
        /*1294*/ 	.word	0x00026830


	//   ....[103]....
        /*1298*/ 	.word	0x00026840


	//   ....[104]....
        /*129c*/ 	.word	0x00026850


	//   ....[105]....
        /*12a0*/ 	.word	0x00026860


	//   ....[106]....
        /*12a4*/ 	.word	0x00026ad0


	//   ....[107]....
        /*12a8*/ 	.word	0x00026af0


	//   ....[108]....
        /*12ac*/ 	.word	0x00026b10


	//   ....[109]....
        /*12b0*/ 	.word	0x00026b20


	//   ....[110]....
        /*12b4*/ 	.word	0x00026d40


	//   ....[111]....
        /*12b8*/ 	.word	0x00026d50


	//   ....[112]....
        /*12bc*/ 	.word	0x00026d60


	//   ....[113]....
        /*12c0*/ 	.word	0x00026d70


	//   ....[114]....
        /*12c4*/ 	.word	0x00026fe0


	//   ....[115]....
        /*12c8*/ 	.word	0x00027000


	//   ....[116]....
        /*12cc*/ 	.word	0x00027020


	//   ....[117]....
        /*12d0*/ 	.word	0x00027030


	//   ....[118]....
        /*12d4*/ 	.word	0x000272b0


	//   ....[119]....
        /*12d8*/ 	.word	0x000272c0


	//   ....[120]....
        /*12dc*/ 	.word	0x000272d0


	//   ....[121]....
        /*12e0*/ 	.word	0x000272e0


	//   ....[122]....
        /*12e4*/ 	.word	0x0002acd0


	//   ....[123]....
        /*12e8*/ 	.word	0x0002ad50


	//   ....[124]....
        /*12ec*/ 	.word	0x0002add0


	//   ....[125]....
        /*12f0*/ 	.word	0x0002ae40


	//   ....[126]....
        /*12f4*/ 	.word	0x0002aec0


	//   ....[127]....
        /*12f8*/ 	.word	0x0002af30


	//   ....[128]....
        /*12fc*/ 	.word	0x0002afb0


	//   ....[129]....
        /*1300*/ 	.word	0x0002b020


	//   ....[130]....
        /*1304*/ 	.word	0x0002b0a0


	//   ....[131]....
        /*1308*/ 	.word	0x0002b120


	//   ....[132]....
        /*130c*/ 	.word	0x0002b1a0


	//   ....[133]....
        /*1310*/ 	.word	0x0002b210


	//   ....[134]....
        /*1314*/ 	.word	0x0002b290


	//   ....[135]....
        /*1318*/ 	.word	0x0002b300


	//   ....[136]....
        /*131c*/ 	.word	0x0002b380


	//   ....[137]....
        /*1320*/ 	.word	0x0002b3f0


	//   ....[138]....
        /*1324*/ 	.word	0x0002b470


	//   ....[139]....
        /*1328*/ 	.word	0x0002b4f0


	//   ....[140]....
        /*132c*/ 	.word	0x0002b570


	//   ....[141]....
        /*1330*/ 	.word	0x0002b5e0


	//   ....[142]....
        /*1334*/ 	.word	0x0002b660


	//   ....[143]....
        /*1338*/ 	.word	0x0002b6e0


	//   ....[144]....
        /*133c*/ 	.word	0x0002b760


	//   ....[145]....
        /*1340*/ 	.word	0x0002b7d0


	//   ....[146]....
        /*1344*/ 	.word	0x0002b850


	//   ....[147]....
        /*1348*/ 	.word	0x0002b8d0


	//   ....[148]....
        /*134c*/ 	.word	0x0002b940


	//   ....[149]....
        /*1350*/ 	.word	0x0002b9b0


	//   ....[150]....
        /*1354*/ 	.word	0x0002ba30


	//   ....[151]....
        /*1358*/ 	.word	0x0002bab0


	//   ....[152]....
        /*135c*/ 	.word	0x0002bb20


	//   ....[153]....
        /*1360*/ 	.word	0x0002bb90


	//   ....[154]....
        /*1364*/ 	.word	0x0002bc10


	//   ....[155]....
        /*1368*/ 	.word	0x0002bc90


	//   ....[156]....
        /*136c*/ 	.word	0x0002bd10


	//   ....[157]....
        /*1370*/ 	.word	0x0002bd80


	//   ....[158]....
        /*1374*/ 	.word	0x0002be00


	//   ....[159]....
        /*1378*/ 	.word	0x0002be70


	//   ....[160]....
        /*137c*/ 	.word	0x0002bef0


	//   ....[161]....
        /*1380*/ 	.word	0x0002bf60


	//   ....[162]....
        /*1384*/ 	.word	0x0002bfe0


	//   ....[163]....
        /*1388*/ 	.word	0x0002c060


	//   ....[164]....
        /*138c*/ 	.word	0x0002c0e0


	//   ....[165]....
        /*1390*/ 	.word	0x0002c150


	//   ....[166]....
        /*1394*/ 	.word	0x0002c1d0


	//   ....[167]....
        /*1398*/ 	.word	0x0002c240


	//   ....[168]....
        /*139c*/ 	.word	0x0002c2c0


	//   ....[169]....
        /*13a0*/ 	.word	0x0002c330


	//   ....[170]....
        /*13a4*/ 	.word	0x0002c3b0


	//   ....[171]....
        /*13a8*/ 	.word	0x0002c430


	//   ....[172]....
        /*13ac*/ 	.word	0x0002c4b0


	//   ....[173]....
        /*13b0*/ 	.word	0x0002c520


	//   ....[174]....
        /*13b4*/ 	.word	0x0002c5a0


	//   ....[175]....
        /*13b8*/ 	.word	0x0002c610


	//   ....[176]....
        /*13bc*/ 	.word	0x0002c690


	//   ....[177]....
        /*13c0*/ 	.word	0x0002c700


	//   ....[178]....
        /*13c4*/ 	.word	0x0002c780


	//   ....[179]....
        /*13c8*/ 	.word	0x0002c800


	//   ....[180]....
        /*13cc*/ 	.word	0x0002c880


	//   ....[181]....
        /*13d0*/ 	.word	0x0002c8f0


	//   ....[182]....
        /*13d4*/ 	.word	0x0002c970


	//   ....[183]....
        /*13d8*/ 	.word	0x0002c9e0


	//   ....[184]....
        /*13dc*/ 	.word	0x0002ca50


	//   ....[185]....
        /*13e0*/ 	.word	0x0002cac0


	//----- nvinfo : EIATTR_EXIT_INSTR_OFFSETS
	.align		4
.L_848:
        /*13e4*/ 	.byte	0x04, 0x1c
        /*13e6*/ 	.short	(.L_850 - .L_849)


	//   ....[0]....
.L_849:
        /*13e8*/ 	.word	0x00000350


	//   ....[1]....
        /*13ec*/ 	.word	0x0001bc50


	//   ....[2]....
        /*13f0*/ 	.word	0x0001bcb0


	//   ....[3]....
        /*13f4*/ 	.word	0x0001bd10


	//   ....[4]....
        /*13f8*/ 	.word	0x0001cc30


	//   ....[5]....
        /*13fc*/ 	.word	0x0001cc80


	//   ....[6]....
        /*1400*/ 	.word	0x0001cce0


	//----- nvinfo : EIATTR_CTAIDZ_USED
	.align		4
.L_850:
        /*1404*/ 	.byte	0x01, 0x04
	.zero		2


	//----- nvinfo : EIATTR_MAX_THREADS
	.align		4
        /*1408*/ 	.byte	0x04, 0x05
        /*140a*/ 	.short	(.L_852 - .L_851)
.L_851:
        /*140c*/ 	.word	0x00000080
        /*1410*/ 	.word	0x00000001
        /*1414*/ 	.word	0x00000001


	//----- nvinfo : EIATTR_CRS_STACK_SIZE
	.align		4
.L_852:
        /*1418*/ 	.byte	0x04, 0x1e
        /*141a*/ 	.short	(.L_854 - .L_853)
.L_853:
        /*141c*/ 	.word	0x00000000
.L_854:


//--------------------- .nv.info._ZN7cutlass13device_kernelIN5flash19enable_sm80_to_sm89INS1_16FlashAttnFwdSm80INS1_25CollectiveMainloopFwdSm80ILi4ELi1ELb0EN4cute5tupleIJNS5_1CILi128EEENS7_ILi64EEES8_EEELi128ENS_6half_tEfNS_4arch4Sm80ELb1ELb0ELb0ELb0ELb1ELb0ELb1ELb0EEENS1_21CollectiveEpilogueFwdINS6_IJS8_S8_S9_EEENS6_IJNS7_ILi1EEESH_SH_EEESB_SD_Li128ELb0ELb1ELb0ELb0EEENS1_30DynamicPersistentTileSchedulerILi128ELi128ELb0ELb1ELb0EEEEEEEEEvNT_6ParamsE --------------------------
	.section	.nv.info._ZN7cutlass13device_kernelIN5flash19enable_sm80_to_sm89INS1_16FlashAttnFwdSm80INS1_25CollectiveMainloopFwdSm80ILi4ELi1ELb0EN4cute5tupleIJNS5_1CILi128EEENS7_ILi64EEES8_EEELi128ENS_6half_tEfNS_4arch4Sm80ELb1ELb0ELb0ELb0ELb1ELb0ELb1ELb0EEENS1_21CollectiveEpilogueFwdINS6_IJS8_S8_S9_EEENS6_IJNS7_ILi1EEESH_SH_EEESB_SD_Li128ELb0ELb1ELb0ELb0EEENS1_30DynamicPersistentTileSchedulerILi128ELi128ELb0ELb1ELb0EEEEEEEEEvNT_6ParamsE,"",@"SHT_CUDA_INFO"
	.sectionflags	@""
	.align	4


	//----- nvinfo : EIATTR_CUDA_API_VERSION
	.align		4
        /*0000*/ 	.byte	0x04, 0x37
        /*0002*/ 	.short	(.L_856 - .L_855)
.L_855:
        /*0004*/ 	.word	0x00000082


	//----- nvinfo : EIATTR_SW2861232_WAR
	.align		4
.L_856:
        /*0008*/ 	.byte	0x01, 0x35
	.zero		2


	//----- nvinfo : EIATTR_PARAM_CBANK
	.align		4
        /*000c*/ 	.byte	0x04, 0x0a
        /*000e*/ 	.short	(.L_858 - .L_857)
	.align		4
.L_857:
        /*0010*/ 	.word	index@(.nv.constant0._ZN7cutlass13device_kernelIN5flash19enable_sm80_to_sm89INS1_16FlashAttnFwdSm80INS1_25CollectiveMainloopFwdSm80ILi4ELi1ELb0EN4cute5tupleIJNS5_1CILi128EEENS7_ILi64EEES8_EEELi128ENS_6half_tEfNS_4arch4Sm80ELb1ELb0ELb0ELb0ELb1ELb0ELb1ELb0EEENS1_21CollectiveEpilogueFwdINS6_IJS8_S8_S9_EEENS6_IJNS7_ILi1EEESH_SH_EEESB_SD_Li128ELb0ELb1ELb0ELb0EEENS1_30DynamicPersistentTileSchedulerILi128ELi128ELb0ELb1ELb0EEEEEEEEEvNT_6ParamsE)
        /*0014*/ 	.short	0x0160
        /*0016*/ 	.short	0x0428


	//----- nvinfo : EIATTR_CBANK_PARAM_SIZE
	.align		4
.L_858:
        /*0018*/ 	.byte	0x03, 0x19
        /*001a*/ 	.short	0x0428


	//----- nvinfo : EIATTR_KPARAM_INFO
	.align		4
        /*001c*/ 	.byte	0x04, 0x17
        /*001e*/ 	.short	(.L_860 - .L_859)
.L_859:
        /*0020*/ 	.word	0x00000000
        /*0024*/ 	.short	0x0000
        /*0026*/ 	.short	0x0000
        /*0028*/ 	.byte	0x00, 0xf0, 0xa1, 0x10


	//----- nvinfo : EIATTR_MAXREG_COUNT
	.align		4
.L_860:
        /*002c*/ 	.byte	0x03, 0x1b
        /*002e*/ 	.short	0x00ff


	//----- nvinfo : EIATTR_NUM_BARRIERS
	.align		4
        /*0030*/ 	.byte	0x02, 0x4c
        /*0032*/ 	.byte	0x06
	.zero		1


	//----- nvinfo : EIATTR_ANNOTATIONS
	.align		4
        /*0034*/ 	.byte	0x04, 0x55
        /*0036*/ 	.short	(.L_862 - .L_861)


	//   ....[0]....
.L_861:
        /* <DEDUP_REMOVED lines=58> */


	//----- nvinfo : EIATTR_MERCURY_ISA_VERSION
	.align		4
.L_862:
        /*03c8*/ 	.byte	0x03, 0x5f
        /*03ca*/ 	.short	0x0000


	//----- nvinfo : EIATTR_INT_WARP_WIDE_INSTR_OFFSETS
	.align		4
        /*03cc*/ 	.byte	0x04, 0x31
        /*03ce*/ 	.short	(.L_864 - .L_863)


	//   ....[0]....
.L_863:
        /*03d0*/ 	.word	0x0000ff30


	//   ....[1]....
        /*03d4*/ 	.word	0x0000ffb0


	//----- nvinfo : EIATTR_COOP_GROUP_MASK_REGIDS
	.align		4
.L_864:
        /*03d8*/ 	.byte	0x04, 0x29
        /*03da*/ 	.short	(.L_866 - .L_865)


	//   ....[0]....
.L_865:
        /*03dc*/ 	.word	0xffffffff


	//   ....[1]....
        /*03e0*/ 	.word	0xffffffff


	//   ....[2]....
        /*03e4*/ 	.word	0xffffffff


	//   ....[3]....
        /*03e8*/ 	.word	0xffffffff


	//   ....[4]....
        /*03ec*/ 	.word	0xffffffff


	//   ....[5]....
        /*03f0*/ 	.word	0xffffffff


	//   ....[6]....
        /*03f4*/ 	.word	0xffffffff


	//   ....[7]....
        /*03f8*/ 	.word	0xffffffff


	//   ....[8]....
        /*03fc*/ 	.word	0xffffffff


	//   ....[9]....
        /*0400*/ 	.word	0xffffffff


	//   ....[10]....
        /*0404*/ 	.word	0xffffffff


	//   ....[11]....
        /*0408*/ 	.word	0xffffffff


	//   ....[12]....
        /*040c*/ 	.word	0xffffffff


	//   ....[13]....
        /*0410*/ 	.word	0xffffffff


	//   ....[14]....
        /*0414*/ 	.word	0xffffffff


	//   ....[15]....
        /*0418*/ 	.word	0xffffffff


	//   ....[16]....
        /*041c*/ 	.word	0xffffffff


	//   ....[17]....
        /*0420*/ 	.word	0xffffffff


	//   ....[18]....
        /*0424*/ 	.word	0xffffffff


	//   ....[19]....
        /*0428*/ 	.word	0xffffffff


	//   ....[20]....
        /*042c*/ 	.word	0xffffffff


	//   ....[21]....
        /*0430*/ 	.word	0xffffffff


	//   ....[22]....
        /*0434*/ 	.word	0xffffffff


	//   ....[23]....
        /*0438*/ 	.word	0xffffffff


	//   ....[24]....
        /*043c*/ 	.word	0xffffffff


	//   ....[25]....
        /*0440*/ 	.word	0xffffffff


	//   ....[26]....
        /*0444*/ 	.word	0xffffffff


	//   ....[27]....
        /*0448*/ 	.word	0xffffffff


	//   ....[28]....
        /*044c*/ 	.word	0xffffffff


	//   ....[29]....
        /*0450*/ 	.word	0xffffffff


	//   ....[30]....
        /*0454*/ 	.word	0xffffffff


	//   ....[31]....
        /*0458*/ 	.word	0xffffffff


	//   ....[32]....
        /*045c*/ 	.word	0xffffffff


	//   ....[33]....
        /*0460*/ 	.word	0xffffffff


	//   ....[34]....
        /*0464*/ 	.word	0xffffffff


	//   ....[35]....
        /*0468*/ 	.word	0xffffffff


	//   ....[36]....
        /*046c*/ 	.word	0xffffffff


	//   ....[37]....
        /*0470*/ 	.word	0xffffffff


	//   ....[38]....
        /*0474*/ 	.word	0xffffffff


	//   ....[39]....
        /*0478*/ 	.word	0xffffffff


	//   ....[40]....
        /*047c*/ 	.word	0xffffffff


	//   ....[41]....
        /*0480*/ 	.word	0xffffffff


	//   ....[42]....
        /*0484*/ 	.word	0xffffffff


	//   ....[43]....
        /*0488*/ 	.word	0xffffffff


	//   ....[44]....
        /*048c*/ 	.word	0xffffffff


	//   ....[45]....
        /*0490*/ 	.word	0xffffffff


	//   ....[46]....
        /*0494*/ 	.word	0xffffffff


	//   ....[47]....
        /*0498*/ 	.word	0xffffffff


	//   ....[48]....
        /*049c*/ 	.word	0xffffffff


	//   ....[49]....
        /*04a0*/ 	.word	0xffffffff


	//   ....[50]....
        /*04a4*/ 	.word	0xffffffff


	//   ....[51]....
        /*04a8*/ 	.word	0xffffffff


	//   ....[52]....
        /*04ac*/ 	.word	0xffffffff


	//   ....[53]....
        /*04b0*/ 	.word	0xffffffff


	//   ....[54]....
        /*04b4*/ 	.word	0xffffffff


	//   ....[55]....
        /*04b8*/ 	.word	0xffffffff


	//   ....[56]....
        /*04bc*/ 	.word	0xffffffff


	//   ....[57]....
        /*04c0*/ 	.word	0xffffffff


	//   ....[58]....
        /*04c4*/ 	.word	0xffffffff


	//   ....[59]....
        /*04c8*/ 	.word	0xffffffff


	//   ....[60]....
        /*04cc*/ 	.word	0xffffffff


	//   ....[61]....
        /*04d0*/ 	.word	0xffffffff


	//   ....[62]....
        /*04d4*/ 	.word	0xffffffff


	//   ....[63]....
        /*04d8*/ 	.word	0xffffffff


	//   ....[64]....
        /*04dc*/ 	.word	0xffffffff


	//   ....[65]....
        /*04e0*/ 	.word	0xffffffff


	//   ....[66]....
        /*04e4*/ 	.word	0xffffffff


	//   ....[67]....
        /*04e8*/ 	.word	0xffffffff


	//   ....[68]....
        /*04ec*/ 	.word	0xffffffff


	//   ....[69]....
        /*04f0*/ 	.word	0xffffffff


	//   ....[70]....
        /*04f4*/ 	.word	0xffffffff


	//   ....[71]....
        /*04f8*/ 	.word	0xffffffff


	//   ....[72]....
        /*04fc*/ 	.word	0xffffffff


	//   ....[73]....
        /*0500*/ 	.word	0xffffffff


	//   ....[74]....
        /*0504*/ 	.word	0xffffffff


	//   ....[75]....
        /*0508*/ 	.word	0xffffffff


	//   ....[76]....
        /*050c*/ 	.word	0xffffffff


	//   ....[77]....
        /*0510*/ 	.word	0xffffffff


	//   ....[78]....
        /*0514*/ 	.word	0xffffffff


	//   ....[79]....
        /*0518*/ 	.word	0xffffffff


	//   ....[80]....
        /*051c*/ 	.word	0xffffffff


	//   ....[81]....
        /*0520*/ 	.word	0xffffffff


	//   ....[82]....
        /*0524*/ 	.word	0xffffffff


	//   ....[83]....
        /*0528*/ 	.word	0xffffffff


	//   ....[84]....
        /*052c*/ 	.word	0xffffffff


	//   ....[85]....
        /*0530*/ 	.word	0xffffffff


	//   ....[86]....
        /*0534*/ 	.word	0xffffffff


	//   ....[87]....
        /*0538*/ 	.word	0xffffffff


	//   ....[88]....
        /*053c*/ 	.word	0xffffffff


	//   ....[89]....
        /*0540*/ 	.word	0xffffffff


	//   ....[90]....
        /*0544*/ 	.word	0xffffffff


	//   ....[91]....
        /*0548*/ 	.word	0xffffffff


	//   ....[92]....
        /*054c*/ 	.word	0xffffffff


	//   ....[93]....
        /*0550*/ 	.word	0xffffffff


	//   ....[94]....
        /*0554*/ 	.word	0xffffffff


	//   ....[95]....
        /*0558*/ 	.word	0xffffffff


	//   ....[96]....
        /*055c*/ 	.word	0xffffffff


	//   ....[97]....
        /*0560*/ 	.word	0xffffffff


	//   ....[98]....
        /*0564*/ 	.word	0xffffffff


	//   ....[99]....
        /*0568*/ 	.word	0xffffffff


	//   ....[100]....
        /*056c*/ 	.word	0xffffffff


	//   ....[101]....
        /*0570*/ 	.word	0xffffffff


	//   ....[102]....
        /*0574*/ 	.word	0xffffffff


	//   ....[103]....
        /*0578*/ 	.word	0xffffffff


	//   ....[104]....
        /*057c*/ 	.word	0xffffffff


	//   ....[105]....
        /*0580*/ 	.word	0xffffffff


	//   ....[106]....
        /*0584*/ 	.word	0xffffffff


	//   ....[107]....
        /*0588*/ 	.word	0xffffffff


	//   ....[108]....
        /*058c*/ 	.word	0xffffffff


	//   ....[109]....
        /*0590*/ 	.word	0xffffffff


	//   ....[110]....
        /*0594*/ 	.word	0xffffffff


	//   ....[111]....
        /*0598*/ 	.word	0xffffffff


	//   ....[112]....
        /*059c*/ 	.word	0xffffffff


	//   ....[113]....
        /*05a0*/ 	.word	0xffffffff


	//   ....[114]....
        /*05a4*/ 	.word	0xffffffff


	//   ....[115]....
        /*05a8*/ 	.word	0xffffffff


	//   ....[116]....
        /*05ac*/ 	.word	0xffffffff


	//   ....[117]....
        /*05b0*/ 	.word	0xffffffff


	//   ....[118]....
        /*05b4*/ 	.word	0xffffffff


	//   ....[119]....
        /*05b8*/ 	.word	0xffffffff


	//   ....[120]....
        /*05bc*/ 	.word	0xffffffff


	//   ....[121]....
        /*05c0*/ 	.word	0xffffffff


	//   ....[122]....
        /*05c4*/ 	.word	0xffffffff


	//   ....[123]....
        /*05c8*/ 	.word	0xffffffff


	//   ....[124]....
        /*05cc*/ 	.word	0xffffffff


	//   ....[125]....
        /*05d0*/ 	.word	0xffffffff


	//   ....[126]....
        /*05d4*/ 	.word	0xffffffff


	//   ....[127]....
        /*05d8*/ 	.word	0xffffffff


	//   ....[128]....
        /*05dc*/ 	.word	0xffffffff


	//   ....[129]....
        /*05e0*/ 	.word	0xffffffff


	//   ....[130]....
        /*05e4*/ 	.word	0xffffffff


	//   ....[131]....
        /*05e8*/ 	.word	0xffffffff


	//   ....[132]....
        /*05ec*/ 	.word	0xffffffff


	//   ....[133]....
        /*05f0*/ 	.word	0xffffffff


	//   ....[134]....
        /*05f4*/ 	.word	0xffffffff


	//   ....[135]....
        /*05f8*/ 	.word	0xffffffff


	//   ....[136]....
        /*05fc*/ 	.word	0xffffffff


	//   ....[137]....
        /*0600*/ 	.word	0xffffffff


	//   ....[138]....
        /*0604*/ 	.word	0xffffffff


	//   ....[139]....
        /*0608*/ 	.word	0xffffffff


	//   ....[140]....
        /*060c*/ 	.word	0xffffffff


	//   ....[141]....
        /*0610*/ 	.word	0xffffffff


	//   ....[142]....
        /*0614*/ 	.word	0xffffffff


	//   ....[143]....
        /*0618*/ 	.word	0xffffffff


	//   ....[144]....
        /*061c*/ 	.word	0xffffffff


	//   ....[145]....
        /*0620*/ 	.word	0xffffffff


	//   ....[146]....
        /*0624*/ 	.word	0xffffffff


	//   ....[147]....
        /*0628*/ 	.word	0xffffffff


	//   ....[148]....
        /*062c*/ 	.word	0xffffffff


	//   ....[149]....
        /*0630*/ 	.word	0xffffffff


	//   ....[150]....
        /*0634*/ 	.word	0xffffffff


	//   ....[151]....
        /*0638*/ 	.word	0xffffffff


	//   ....[152]....
        /*063c*/ 	.word	0xffffffff


	//   ....[153]....
        /*0640*/ 	.word	0xffffffff


	//   ....[154]....
        /*0644*/ 	.word	0xffffffff


	//   ....[155]....
        /*0648*/ 	.word	0xffffffff


	//   ....[156]....
        /*064c*/ 	.word	0xffffffff


	//   ....[157]....
        /*0650*/ 	.word	0xffffffff


	//   ....[158]....
        /*0654*/ 	.word	0xffffffff


	//   ....[159]....
        /*0658*/ 	.word	0xffffffff


	//   ....[160]....
        /*065c*/ 	.word	0xffffffff


	//   ....[161]....
        /*0660*/ 	.word	0xffffffff


	//   ....[162]....
        /*0664*/ 	.word	0xffffffff


	//   ....[163]....
        /*0668*/ 	.word	0xffffffff


	//   ....[164]....
        /*066c*/ 	.word	0xffffffff


	//   ....[165]....
        /*0670*/ 	.word	0xffffffff


	//   ....[166]....
        /*0674*/ 	.word	0xffffffff


	//   ....[167]....
        /*0678*/ 	.word	0xffffffff


	//   ....[168]....
        /*067c*/ 	.word	0xffffffff


	//   ....[169]....
        /*0680*/ 	.word	0xffffffff


	//   ....[170]....
        /*0684*/ 	.word	0xffffffff


	//   ....[171]....
        /*0688*/ 	.word	0xffffffff


	//   ....[172]....
        /*068c*/ 	.word	0xffffffff


	//   ....[173]....
        /*0690*/ 	.word	0xffffffff


	//   ....[174]....
        /*0694*/ 	.word	0xffffffff


	//   ....[175]....
        /*0698*/ 	.word	0xffffffff


	//   ....[176]....
        /*069c*/ 	.word	0xffffffff


	//   ....[177]....
        /*06a0*/ 	.word	0xffffffff


	//   ....[178]....
        /*06a4*/ 	.word	0xffffffff


	//   ....[179]....
        /*06a8*/ 	.word	0xffffffff


	//   ....[180]....
        /*06ac*/ 	.word	0xffffffff


	//   ....[181]....
        /*06b0*/ 	.word	0xffffffff


	//   ....[182]....
        /*06b4*/ 	.word	0xffffffff


	//   ....[183]....
        /*06b8*/ 	.word	0xffffffff


	//   ....[184]....
        /*06bc*/ 	.word	0xffffffff


	//   ....[185]....
        /*06c0*/ 	.word	0xffffffff


	//   ....[186]....
        /*06c4*/ 	.word	0xffffffff


	//   ....[187]....
        /*06c8*/ 	.word	0xffffffff


	//   ....[188]....
        /*06cc*/ 	.word	0xffffffff


	//   ....[189]....
        /*06d0*/ 	.word	0xffffffff


	//   ....[190]....
        /*06d4*/ 	.word	0xffffffff


	//   ....[191]....
        /*06d8*/ 	.word	0xffffffff


	//   ....[192]....
        /*06dc*/ 	.word	0xffffffff


	//   ....[193]....
        /*06e0*/ 	.word	0xffffffff


	//   ....[194]....
        /*06e4*/ 	.word	0xffffffff


	//   ....[195]....
        /*06e8*/ 	.word	0xffffffff


	//   ....[196]....
        /*06ec*/ 	.word	0xffffffff


	//   ....[197]....
        /*06f0*/ 	.word	0xffffffff


	//   ....[198]....
        /*06f4*/ 	.word	0xffffffff


	//   ....[199]....
        /*06f8*/ 	.word	0xffffffff


	//   ....[200]....
        /*06fc*/ 	.word	0xffffffff


	//   ....[201]....
        /*0700*/ 	.word	0xffffffff


	//   ....[202]....
        /*0704*/ 	.word	0xffffffff


	//   ....[203]....
        /*0708*/ 	.word	0xffffffff


	//   ....[204]....
        /*070c*/ 	.word	0xffffffff


	//   ....[205]....
        /*0710*/ 	.word	0xffffffff


	//   ....[206]....
        /*0714*/ 	.word	0xffffffff


	//   ....[207]....
        /*0718*/ 	.word	0xffffffff


	//   ....[208]....
        /*071c*/ 	.word	0xffffffff


	//   ....[209]....
        /*0720*/ 	.word	0xffffffff


	//   ....[210]....
        /*0724*/ 	.word	0xffffffff


	//   ....[211]....
        /*0728*/ 	.word	0xffffffff


	//   ....[212]....
        /*072c*/ 	.word	0xffffffff


	//   ....[213]....
        /*0730*/ 	.word	0xffffffff


	//   ....[214]....
        /*0734*/ 	.word	0xffffffff


	//   ....[215]....
        /*0738*/ 	.word	0xffffffff


	//   ....[216]....
        /*073c*/ 	.word	0xffffffff


	//   ....[217]....
        /*0740*/ 	.word	0xffffffff


	//   ....[218]....
        /*0744*/ 	.word	0xffffffff


	//   ....[219]....
        /*0748*/ 	.word	0xffffffff


	//   ....[220]....
        /*074c*/ 	.word	0xffffffff


	//   ....[221]....
        /*0750*/ 	.word	0xffffffff


	//   ....[222]....
        /*0754*/ 	.word	0xffffffff


	//   ....[223]....
        /*0758*/ 	.word	0xffffffff


	//   ....[224]....
        /*075c*/ 	.word	0xffffffff


	//   ....[225]....
        /*0760*/ 	.word	0xffffffff


	//   ....[226]....
        /*0764*/ 	.word	0xffffffff


	//   ....[227]....
        /*0768*/ 	.word	0xffffffff


	//   ....[228]....
        /*076c*/ 	.word	0xffffffff


	//   ....[229]....
        /*0770*/ 	.word	0xffffffff


	//   ....[230]....
        /*0774*/ 	.word	0xffffffff


	//   ....[231]....
        /*0778*/ 	.word	0xffffffff


	//   ....[232]....
        /*077c*/ 	.word	0xffffffff


	//   ....[233]....
        /*0780*/ 	.word	0xffffffff


	//   ....[234]....
        /*0784*/ 	.word	0xffffffff


	//   ....[235]....
        /*0788*/ 	.word	0xffffffff


	//   ....[236]....
        /*078c*/ 	.word	0xffffffff


	//   ....[237]....
        /*0790*/ 	.word	0xffffffff


	//   ....[238]....
        /*0794*/ 	.word	0xffffffff


	//   ....[239]....
        /*0798*/ 	.word	0xffffffff


	//   ....[240]....
        /*079c*/ 	.word	0xffffffff


	//   ....[241]....
        /*07a0*/ 	.word	0xffffffff


	//   ....[242]....
        /*07a4*/ 	.word	0xffffffff


	//   ....[243]....
        /*07a8*/ 	.word	0xffffffff


	//   ....[244]....
        /*07ac*/ 	.word	0xffffffff


	//   ....[245]....
        /*07b0*/ 	.word	0xffffffff


	//   ....[246]....
        /*07b4*/ 	.word	0xffffffff


	//   ....[247]....
        /*07b8*/ 	.word	0xffffffff


	//   ....[248]....
        /*07bc*/ 	.word	0xffffffff


	//   ....[249]....
        /*07c0*/ 	.word	0xffffffff


	//   ....[250]....
        /*07c4*/ 	.word	0xffffffff


	//   ....[251]....
        /*07c8*/ 	.word	0xffffffff


	//   ....[252]....
        /*07cc*/ 	.word	0xffffffff


	//   ....[253]....
        /*07d0*/ 	.word	0xffffffff


	//   ....[254]....
        /*07d4*/ 	.word	0xffffffff


	//   ....[255]....
        /*07d8*/ 	.word	0xffffffff


	//   ....[0]....
        /*07dc*/ 	.word	0xffffffff


	//   ....[1]....
        /*07e0*/ 	.word	0xffffffff


	//   ....[2]....
        /*07e4*/ 	.word	0xffffffff


	//   ....[3]....
        /*07e8*/ 	.word	0xffffffff


	//   ....[4]....
        /*07ec*/ 	.word	0xffffffff


	//----- nvinfo : EIATTR_COOP_GROUP_INSTR_OFFSETS
	.align		4
.L_866:
        /*07f0*/ 	.byte	0x04, 0x28
        /*07f2*/ 	.short	(.L_868 - .L_867)


	//   ....[0]....
.L_867:
        /*07f4*/ 	.word	0x00000050


	//   ....[1]....
        /*07f8*/ 	.word	0x00001530


	//   ....[2]....
        /*07fc*/ 	.word	0x00001550


	//   ....[3]....
        /*0800*/ 	.word	0x000016e0


	//   ....[4]....
        /*0804*/ 	.word	0x000016f0


	//   ....[5]....
        /*0808*/ 	.word	0x00001810


	//   ....[6]....
        /*080c*/ 	.word	0x00001830


	//   ....[7]....
        /*0810*/ 	.word	0x00001950


	//   ....[8]....
        /*0814*/ 	.word	0x00001960


	//   ....[9]....
        /*0818*/ 	.word	0x00001a80


	//   ....[10]....
        /*081c*/ 	.word	0x00001aa0


	//   ....[11]....
        /*0820*/ 	.word	0x00001bc0


	//   ....[12]....
        /*0824*/ 	.word	0x00001bd0


	//   ....[13]....
        /*0828*/ 	.word	0x00001cf0


	//   ....[14]....
        /*082c*/ 	.word	0x00001d10


	//   ....[15]....
        /*0830*/ 	.word	0x00001e30


	//   ....[16]....
        /*0834*/ 	.word	0x00001e40


	//   ....[17]....
        /*0838*/ 	.word	0x00002330


	//   ....[18]....
        /*083c*/ 	.word	0x00002350


	//   ....[19]....
        /*0840*/ 	.word	0x00002370


	//   ....[20]....
        /*0844*/ 	.word	0x00002380


	//   ....[21]....
        /*0848*/ 	.word	0x000023c0


	//   ....[22]....
        /*084c*/ 	.word	0x000023e0


	//   ....[23]....
        /*0850*/ 	.word	0x00002420


	//   ....[24]....
        /*0854*/ 	.word	0x00002430


	//   ....[25]....
        /*0858*/ 	.word	0x000027b0


	//   ....[26]....
        /*085c*/ 	.word	0x000027d0


	//   ....[27]....
        /*0860*/ 	.word	0x000027f0


	//   ....[28]....
        /*0864*/ 	.word	0x00002820


	//   ....[29]....
        /*0868*/ 	.word	0x00002830


	//   ....[30]....
        /*086c*/ 	.word	0x00002840


	//   ....[31]....
        /*0870*/ 	.word	0x00002850


	//   ....[32]....
        /*0874*/ 	.word	0x00002870


	//   ....[33]....
        /*0878*/ 	.word	0x000037f0


	//   ....[34]....
        /*087c*/ 	.word	0x00003810


	//   ....[35]....
        /*0880*/ 	.word	0x00003840


	//   ....[36]....
        /*0884*/ 	.word	0x00003850


	//   ....[37]....
        /*0888*/ 	.word	0x00003860


	//   ....[38]....
        /*088c*/ 	.word	0x00003870


	//   ....[39]....
        /*0890*/ 	.word	0x00003990


	//   ....[40]....
        /*0894*/ 	.word	0x000039a0


	//   ....[41]....
        /*0898*/ 	.word	0x00003bc0


	//   ....[42]....
        /*089c*/ 	.word	0x00003e00


	//   ....[43]....
        /*08a0*/ 	.word	0x00003e10


	//   ....[44]....
        /*08a4*/ 	.word	0x00003e20


	//   ....[45]....
        /*08a8*/ 	.word	0x00004820


	//   ....[46]....
        /*08ac*/ 	.word	0x00004850


	//   ....[47]....
        /*08b0*/ 	.word	0x00004870


	//   ....[48]....
        /*08b4*/ 	.word	0x00004880


	//   ....[49]....
        /*08b8*/ 	.word	0x000048b0


	//   ....[50]....
        /*08bc*/ 	.word	0x000048d0


	//   ....[51]....
        /*08c0*/ 	.word	0x000048f0


	//   ....[52]....
        /*08c4*/ 	.word	0x00004900


	//   ....[53]....
        /*08c8*/ 	.word	0x00006a70


	//   ....[54]....
        /*08cc*/ 	.word	0x00006a90


	//   ....[55]....
        /*08d0*/ 	.word	0x00006b00


	//   ....[56]....
        /*08d4*/ 	.word	0x00006b40


	//   ....[57]....
        /*08d8*/ 	.word	0x00006b50


	//   ....[58]....
        /*08dc*/ 	.word	0x00006bc0


	//   ....[59]....
        /*08e0*/ 	.word	0x00006bd0


	//   ....[60]....
        /*08e4*/ 	.word	0x00006bf0


	//   ....[61]....
        /*08e8*/ 	.word	0x00007aa0


	//   ....[62]....
        /*08ec*/ 	.word	0x00007ac0


	//   ....[63]....
        /*08f0*/ 	.word	0x00007ae0


	//   ....[64]....
        /*08f4*/ 	.word	0x00007b40


	//   ....[65]....
        /*08f8*/ 	.word	0x00007b70


	//   ....[66]....
        /*08fc*/ 	.word	0x00007b80


	//   ....[67]....
        /*0900*/ 	.word	0x00007b90


	//   ....[68]....
        /*0904*/ 	.word	0x00007ba0


	//   ....[69]....
        /*0908*/ 	.word	0x00007e70


	//   ....[70]....
        /*090c*/ 	.word	0x000080b0


	//   ....[71]....
        /*0910*/ 	.word	0x000080e0


	//   ....[72]....
        /*0914*/ 	.word	0x00008110


	//   ....[73]....
        /*0918*/ 	.word	0x00008770


	//   ....[74]....
        /*091c*/ 	.word	0x00008870


	//   ....[75]....
        /*0920*/ 	.word	0x00008960


	//   ....[76]....
        /*0924*/ 	.word	0x00008a60


	//   ....[77]....
        /*0928*/ 	.word	0x00008a80


	//   ....[78]....
        /*092c*/ 	.word	0x00008aa0


	//   ....[79]....
        /*0930*/ 	.word	0x00008bc0


	//   ....[80]....
        /*0934*/ 	.word	0x00008be0


	//   ....[81]....
        /*0938*/ 	.word	0x0000b590


	//   ....[82]....
        /*093c*/ 	.word	0x0000b5b0


	//   ....[83]....
        /*0940*/ 	.word	0x0000b610


	//   ....[84]....
        /*0944*/ 	.word	0x0000b660


	//   ....[85]....
        /*0948*/ 	.word	0x0000b690


	//   ....[86]....
        /*094c*/ 	.word	0x0000b6b0


	//   ....[87]....
        /*0950*/ 	.word	0x0000b6d0


	//   ....[88]....
        /*0954*/ 	.word	0x0000b6e0


	//   ....[89]....
        /*0958*/ 	.word	0x0000c550


	//   ....[90]....
        /*095c*/ 	.word	0x0000c570


	//   ....[91]....
        /*0960*/ 	.word	0x0000c5a0


	//   ....[92]....
        /*0964*/ 	.word	0x0000c5c0


	//   ....[93]....
        /*0968*/ 	.word	0x0000c620


	//   ....[94]....
        /*096c*/ 	.word	0x0000c640


	//   ....[95]....
        /*0970*/ 	.word	0x0000c6a0


	//   ....[96]....
        /*0974*/ 	.word	0x0000c6c0


	//   ....[97]....
        /*0978*/ 	.word	0x0000cc20


	//   ....[98]....
        /*097c*/ 	.word	0x0000cc40


	//   ....[99]....
        /*0980*/ 	.word	0x0000cc50


	//   ....[100]....
        /*0984*/ 	.word	0x0000cc80


	//   ....[101]....
        /*0988*/ 	.word	0x0000cc90


	//   ....[102]....
        /*098c*/ 	.word	0x0000ccb0


	//   ....[103]....
        /*0990*/ 	.word	0x0000cce0


	//   ....[104]....
        /*0994*/ 	.word	0x0000cd00


	//   ....[105]....
        /*0998*/ 	.word	0x0000f330


	//   ....[106]....
        /*099c*/ 	.word	0x0000f3a0


	//   ....[107]....
        /*09a0*/ 	.word	0x0000f3b0


	//   ....[108]....
        /*09a4*/ 	.word	0x0000f3c0


	//   ....[109]....
        /*09a8*/ 	.word	0x0000f3f0


	//   ....[110]....
        /*09ac*/ 	.word	0x0000f410


	//   ....[111]....
        /*09b0*/ 	.word	0x0000f420


	//   ....[112]....
        /*09b4*/ 	.word	0x0000f430


	//   ....[113]....
        /*09b8*/ 	.word	0x00010990


	//   ....[114]....
        /*09bc*/ 	.word	0x00010da0


	//   ....[115]....
        /*09c0*/ 	.word	0x00010dc0


	//   ....[116]....
        /*09c4*/ 	.word	0x00010dd0


	//   ....[117]....
        /*09c8*/ 	.word	0x00010de0


	//   ....[118]....
        /*09cc*/ 	.word	0x00010df0


	//   ....[119]....
        /*09d0*/ 	.word	0x00010e00


	//   ....[120]....
        /*09d4*/ 	.word	0x00010e10


	//   ....[121]....
        /*09d8*/ 	.word	0x00010e20


	//   ....[122]....
        /*09dc*/ 	.word	0x000110b0


	//   ....[123]....
        /*09e0*/ 	.word	0x000110c0


	//   ....[124]....
        /*09e4*/ 	.word	0x000111a0


	//   ....[125]....
        /*09e8*/ 	.word	0x000111d0


	//   ....[126]....
        /*09ec*/ 	.word	0x00011290


	//   ....[127]....
        /*09f0*/ 	.word	0x000112c0


	//   ....[128]....
        /*09f4*/ 	.word	0x00011380


	//   ....[129]....
        /*09f8*/ 	.word	0x000113b0


	//   ....[130]....
        /*09fc*/ 	.word	0x00011470


	//   ....[131]....
        /*0a00*/ 	.word	0x000114a0


	//   ....[132]....
        /*0a04*/ 	.word	0x00011560


	//   ....[133]....
        /*0a08*/ 	.word	0x00011590


	//   ....[134]....
        /*0a0c*/ 	.word	0x00011650


	//   ....[135]....
        /*0a10*/ 	.word	0x00011680


	//   ....[136]....
        /*0a14*/ 	.word	0x00011740


	//   ....[137]....
        /*0a18*/ 	.word	0x00011760


	//   ....[138]....
        /*0a1c*/ 	.word	0x00011cb0


	//   ....[139]....
        /*0a20*/ 	.word	0x00011cd0


	//   ....[140]....
        /*0a24*/ 	.word	0x00011e50


	//   ....[141]....
        /*0a28*/ 	.word	0x00011e60


	//   ....[142]....
        /*0a2c*/ 	.word	0x00011f70


	//   ....[143]....
        /*0a30*/ 	.word	0x00011f90


	//   ....[144]....
        /*0a34*/ 	.word	0x000120a0


	//   ....[145]....
        /*0a38*/ 	.word	0x000120b0


	//   ....[146]....
        /*0a3c*/ 	.word	0x000121c0


	//   ....[147]....
        /*0a40*/ 	.word	0x000121e0


	//   ....[148]....
        /*0a44*/ 	.word	0x000122f0


	//   ....[149]....
        /*0a48*/ 	.word	0x00012300


	//   ....[150]....
        /*0a4c*/ 	.word	0x00012410


	//   ....[151]....
        /*0a50*/ 	.word	0x00012430


	//   ....[152]....
        /*0a54*/ 	.word	0x00012540


	//   ....[153]....
        /*0a58*/ 	.word	0x00012550


	//   ....[154]....
        /*0a5c*/ 	.word	0x000126d0


	//   ....[155]....
        /*0a60*/ 	.word	0x000127c0


	//   ....[156]....
        /*0a64*/ 	.word	0x00012830


	//   ....[157]....
        /*0a68*/ 	.word	0x000128a0


	//   ....[158]....
        /*0a6c*/ 	.word	0x00012900


	//   ....[159]....
        /*0a70*/ 	.word	0x00012970


	//   ....[160]....
        /*0a74*/ 	.word	0x000129e0


	//   ....[161]....
        /*0a78*/ 	.word	0x00012a50


	//   ....[162]....
        /*0a7c*/ 	.word	0x00012ab0


	//   ....[163]....
        /*0a80*/ 	.word	0x00012b20


	//   ....[164]....
        /*0a84*/ 	.word	0x00012b90


	//   ....[165]....
        /*0a88*/ 	.word	0x00012c00


	//   ....[166]....
        /*0a8c*/ 	.word	0x00012c60


	//   ....[167]....
        /*0a90*/ 	.word	0x00012cd0


	//   ....[168]....
        /*0a94*/ 	.word	0x00012d40


	//   ....[169]....
        /*0a98*/ 	.word	0x00012db0


	//   ....[170]....
        /*0a9c*/ 	.word	0x00012e10


	//   ....[171]....
        /*0aa0*/ 	.word	0x00012e80


	//   ....[172]....
        /*0aa4*/ 	.word	0x00012ef0


	//   ....[173]....
        /*0aa8*/ 	.word	0x00013010


	//   ....[174]....
        /*0aac*/ 	.word	0x00013070


	//   ....[175]....
        /*0ab0*/ 	.word	0x000131b0


	//   ....[176]....
        /*0ab4*/ 	.word	0x00013210


	//   ....[177]....
        /*0ab8*/ 	.word	0x00013350


	//   ....[178]....
        /*0abc*/ 	.word	0x000133b0


	//   ....[179]....
        /*0ac0*/ 	.word	0x00013420


	//   ....[180]....
        /*0ac4*/ 	.word	0x00013490


	//   ....[181]....
        /*0ac8*/ 	.word	0x00013700


	//   ....[182]....
        /*0acc*/ 	.word	0x00013970


	//   ....[183]....
        /*0ad0*/ 	.word	0x00013f90


	//   ....[184]....
        /*0ad4*/ 	.word	0x00013fe0


	//   ....[185]....
        /*0ad8*/ 	.word	0x00014030


	//   ....[186]....
        /*0adc*/ 	.word	0x00014080


	//   ....[187]....
        /*0ae0*/ 	.word	0x000140d0


	//   ....[188]....
        /*0ae4*/ 	.word	0x00014120


	//   ....[189]....
        /*0ae8*/ 	.word	0x00014170


	//   ....[190]....
        /*0aec*/ 	.word	0x000141c0


	//   ....[191]....
        /*0af0*/ 	.word	0x00014230


	//   ....[192]....
        /*0af4*/ 	.word	0x000142a0


	//   ....[193]....
        /*0af8*/ 	.word	0x000143c0


	//   ....[194]....
        /*0afc*/ 	.word	0x00014420


	//   ....[195]....
        /*0b00*/ 	.word	0x00014560


	//   ....[196]....
        /*0b04*/ 	.word	0x000145c0


	//   ....[197]....
        /*0b08*/ 	.word	0x00014700


	//   ....[198]....
        /*0b0c*/ 	.word	0x00014760


	//   ....[199]....
        /*0b10*/ 	.word	0x000147d0


	//   ....[200]....
        /*0b14*/ 	.word	0x00014840


	//   ....[201]....
        /*0b18*/ 	.word	0x00014960


	//   ....[202]....
        /*0b1c*/ 	.word	0x000149c0


	//   ....[203]....
        /*0b20*/ 	.word	0x00014b00


	//   ....[204]....
        /*0b24*/ 	.word	0x00014b60


	//   ....[205]....
        /*0b28*/ 	.word	0x00014ca0


	//   ....[206]....
        /*0b2c*/ 	.word	0x00014d00


	//   ....[207]....
        /*0b30*/ 	.word	0x00014d70


	//   ....[208]....
        /*0b34*/ 	.word	0x00014de0


	//   ....[209]....
        /*0b38*/ 	.word	0x00015040


	//   ....[210]....
        /*0b3c*/ 	.word	0x000152a0


	//   ....[211]....
        /*0b40*/ 	.word	0x000158e0


	//   ....[212]....
        /*0b44*/ 	.word	0x00015920


	//   ....[213]....
        /*0b48*/ 	.word	0x00015970


	//   ....[214]....
        /*0b4c*/ 	.word	0x000159b0


	//   ....[215]....
        /*0b50*/ 	.word	0x00015a00


	//   ....[216]....
        /*0b54*/ 	.word	0x00015a40


	//   ....[217]....
        /*0b58*/ 	.word	0x00015a90


	//   ....[218]....
        /*0b5c*/ 	.word	0x00015ad0


	//   ....[219]....
        /*0b60*/ 	.word	0x00015b30


	//   ....[220]....
        /*0b64*/ 	.word	0x00015ba0


	//   ....[221]....
        /*0b68*/ 	.word	0x00015c10


	//   ....[222]....
        /*0b6c*/ 	.word	0x00015d20


	//   ....[223]....
        /*0b70*/ 	.word	0x00015d80


	//   ....[224]....
        /*0b74*/ 	.word	0x00015e90


	//   ....[225]....
        /*0b78*/ 	.word	0x00015ef0


	//   ....[226]....
        /*0b7c*/ 	.word	0x00016000


	//   ....[227]....
        /*0b80*/ 	.word	0x00016060


	//   ....[228]....
        /*0b84*/ 	.word	0x000160b0


	//   ....[229]....
        /*0b88*/ 	.word	0x000160f0


	//   ....[230]....
        /*0b8c*/ 	.word	0x00016140


	//   ....[231]....
        /*0b90*/ 	.word	0x00016180


	//   ....[232]....
        /*0b94*/ 	.word	0x000161d0


	//   ....[233]....
        /*0b98*/ 	.word	0x00016210


	//   ....[234]....
        /*0b9c*/ 	.word	0x00016260


	//   ....[235]....
        /*0ba0*/ 	.word	0x000162a0


	//   ....[236]....
        /*0ba4*/ 	.word	0x000162f0


	//   ....[237]....
        /*0ba8*/ 	.word	0x00016350


	//   ....[238]....
        /*0bac*/ 	.word	0x000163a0


	//   ....[239]....
        /*0bb0*/ 	.word	0x00016400


	//   ....[240]....
        /*0bb4*/ 	.word	0x00016450


	//   ....[241]....
        /*0bb8*/ 	.word	0x000164b0


	//   ....[242]....
        /*0bbc*/ 	.word	0x00016500


	//   ....[243]....
        /*0bc0*/ 	.word	0x00016560


	//   ....[244]....
        /*0bc4*/ 	.word	0x000165d0


	//   ....[245]....
        /*0bc8*/ 	.word	0x00016640


	//   ....[246]....
        /*0bcc*/ 	.word	0x000166b0


	//   ....[247]....
        /*0bd0*/ 	.word	0x00016710


	//   ....[248]....
        /*0bd4*/ 	.word	0x00016780


	//   ....[249]....
        /*0bd8*/ 	.word	0x000167f0


	//   ....[250]....
        /*0bdc*/ 	.word	0x00016860


	//   ....[251]....
        /*0be0*/ 	.word	0x000168c0


	//   ....[252]....
        /*0be4*/ 	.word	0x00016930


	//   ....[253]....
        /*0be8*/ 	.word	0x000169a0


	//   ....[254]....
        /*0bec*/ 	.word	0x00016a10


	//   ....[255]....
        /*0bf0*/ 	.word	0x00016a70


	//   ....[0]....
        /*0bf4*/ 	.word	0x00016ae0


	//   ....[1]....
        /*0bf8*/ 	.word	0x00016b50


	//   ....[2]....
        /*0bfc*/ 	.word	0x00016bc0


	//   ....[3]....
        /*0c00*/ 	.word	0x00016c20


	//   ....[4]....
        /*0c04*/ 	.word	0x00016c90


	//----- nvinfo : EIATTR_EXIT_INSTR_OFFSETS
	.align		4
.L_868:
        /*0c08*/ 	.byte	0x04, 0x1c
        /*0c0a*/ 	.short	(.L_870 - .L_869)


	//   ....[0]....
.L_869:
        /*0c0c*/ 	.word	0x000000a0


	//   ....[1]....
        /*0c10*/ 	.word	0x00012770


	//----- nvinfo : EIATTR_MAX_THREADS
	.align		4
.L_870:
        /*0c14*/ 	.byte	0x04, 0x05
        /*0c16*/ 	.short	(.L_872 - .L_871)
.L_871:
        /*0c18*/ 	.word	0x00000080
        /*0c1c*/ 	.word	0x00000001
        /*0c20*/ 	.word	0x00000001


	//----- nvinfo : EIATTR_CRS_STACK_SIZE
	.align		4
.L_872:
        /*0c24*/ 	.byte	0x04, 0x1e
        /*0c26*/ 	.short	(.L_874 - .L_873)
.L_873:
        /*0c28*/ 	.word	0x00000000
.L_874:


//--------------------- .nv.info._ZN7cutlass13device_kernelIN5flash19enable_sm80_to_sm89INS1_16FlashAttnFwdSm80INS1_25CollectiveMainloopFwdSm80ILi4ELi1ELb0EN4cute5tupleIJNS5_1CILi128EEENS7_ILi64EEES8_EEELi128ENS_6half_tEfNS_4arch4Sm80ELb1ELb0ELb0ELb1ELb1ELb0ELb1ELb0EEENS1_21CollectiveEpilogueFwdINS6_IJS8_S8_S9_EEENS6_IJNS7_ILi1EEESH_SH_EEESB_SD_Li128ELb1ELb1ELb0ELb0EEENS1_19SingleTileSchedulerILb1ELb0ELb1ELi128EEEEEEEEEvNT_6ParamsE --------------------------
	.section	.nv.info._ZN7cutlass13device_kernelIN5flash19enable_sm80_to_sm89INS1_16FlashAttnFwdSm80INS1_25CollectiveMainloopFwdSm80ILi4ELi1ELb0EN4cute5tupleIJNS5_1CILi128EEENS7_ILi64EEES8_EEELi128ENS_6half_tEfNS_4arch4Sm80ELb1ELb0ELb0ELb1ELb1ELb0ELb1ELb0EEENS1_21CollectiveEpilogueFwdINS6_IJS8_S8_S9_EEENS6_IJNS7_ILi1EEESH_SH_EEESB_SD_Li128ELb1ELb1ELb0ELb0EEENS1_19SingleTileSchedulerILb1ELb0ELb1ELi128EEEEEEEEEvNT_6ParamsE,"",@"SHT_CUDA_INFO"
	.sectionflags	@""
	.align	4


	//----- nvinfo : EIATTR_CUDA_API_VERSION
	.align		4
        /*0000*/ 	.byte	0x04, 0x37
        /*0002*/ 	.short	(.L_876 - .L_875)
.L_875:
        /*0004*/ 	.word	0x00000082


	//----- nvinfo : EIATTR_SW2861232_WAR
	.align		4
.L_876:
        /*0008*/ 	.byte	0x01, 0x35
	.zero		2


	//----- nvinfo : EIATTR_PARAM_CBANK
	.align		4
        /*000c*/ 	.byte	0x04, 0x0a
        /*000e*/ 	.short	(.L_878 - .L_877)
	.align		4
.L_877:
        /*0010*/ 	.word	index@(.nv.constant0._ZN7cutlass13device_kernelIN5flash19enable_sm80_to_sm89INS1_16FlashAttnFwdSm80INS1_25CollectiveMainloopFwdSm80ILi4ELi1ELb0EN4cute5tupleIJNS5_1CILi128EEENS7_ILi64EEES8_EEELi128ENS_6half_tEfNS_4arch4Sm80ELb1ELb0ELb0ELb1ELb1ELb0ELb1ELb0EEENS1_21CollectiveEpilogueFwdINS6_IJS8_S8_S9_EEENS6_IJNS7_ILi1EEESH_SH_EEESB_SD_Li128ELb1ELb1ELb0ELb0EEENS1_19SingleTileSchedulerILb1ELb0ELb1ELi128EEEEEEEEEvNT_6ParamsE)
        /*0014*/ 	.short	0x0160
        /*0016*/ 	.short	0x0418


	//----- nvinfo : EIATTR_CBANK_PARAM_SIZE
	.align		4
.L_878:
        /*0018*/ 	.byte	0x03, 0x19
        /*001a*/ 	.short	0x0418


	//----- nvinfo : EIATTR_KPARAM_INFO
	.align		4
        /*001c*/ 	.byte	0x04, 0x17
        /*001e*/ 	.short	(.L_880 - .L_879)
.L_879:
        /*0020*/ 	.word	0x00000000
        /*0024*/ 	.short	0x0000
        /*0026*/ 	.short	0x0000
        /*0028*/ 	.byte	0x00, 0xf0, 0x61, 0x10


	//----- nvinfo : EIATTR_MAXREG_COUNT
	.align		4
.L_880:
        /*002c*/ 	.byte	0x03, 0x1b
        /*002e*/ 	.short	0x00ff


	//----- nvinfo : EIATTR_NUM_BARRIERS
	.align		4
        /*0030*/ 	.byte	0x02, 0x4c
        /*0032*/ 	.byte	0x02
	.zero		1


	//----- nvinfo : EIATTR_ANNOTATIONS
	.align		4
        /*0034*/ 	.byte	0x04, 0x55
        /*0036*/ 	.short	(.L_882 - .L_881)


	//   ....[0]....
.L_881:
        /* <DEDUP_REMOVED lines=50> */


	//----- nvinfo : EIATTR_MERCURY_ISA_VERSION
	.align		4
.L_882:
        /*0340*/ 	.byte	0x03, 0x5f
        /*0342*/ 	.short	0x0000


	//----- nvinfo : EIATTR_COOP_GROUP_MASK_REGIDS
	.align		4
        /*0344*/ 	.byte	0x04, 0x29
        /*0346*/ 	.short	(.L_884 - .L_883)


	//   ....[0]....
.L_883:
        /*0348*/ 	.word	0xffffffff


	//   ....[1]....
        /*034c*/ 	.word	0xffffffff


	//   ....[2]....
        /*0350*/ 	.word	0xffffffff


	//   ....[3]....
        /*0354*/ 	.word	0xffffffff


	//   ....[4]....
        /*0358*/ 	.word	0xffffffff


	//   ....[5]....
        /*035c*/ 	.word	0xffffffff


	//   ....[6]....
        /*0360*/ 	.word	0xffffffff


	//   ....[7]....
        /*0364*/ 	.word	0xffffffff


	//   ....[8]....
        /*0368*/ 	.word	0xffffffff


	//   ....[9]....
        /*036c*/ 	.word	0xffffffff


	//   ....[10]....
        /*0370*/ 	.word	0xffffffff


	//   ....[11]....
        /*0374*/ 	.word	0xffffffff


	//   ....[12]....
        /*0378*/ 	.word	0xffffffff


	//   ....[13]....
        /*037c*/ 	.word	0xffffffff


	//   ....[14]....
        /*0380*/ 	.word	0xffffffff


	//   ....[15]....
        /*0384*/ 	.word	0xffffffff


	//   ....[16]....
        /*0388*/ 	.word	0xffffffff


	//   ....[17]....
        /*038c*/ 	.word	0xffffffff


	//   ....[18]....
        /*0390*/ 	.word	0xffffffff


	//   ....[19]....
        /*0394*/ 	.word	0xffffffff


	//   ....[20]....
        /*0398*/ 	.word	0xffffffff


	//   ....[21]....
        /*039c*/ 	.word	0xffffffff


	//   ....[22]....
        /*03a0*/ 	.word	0xffffffff


	//   ....[23]....
        /*03a4*/ 	.word	0xffffffff


	//   ....[24]....
        /*03a8*/ 	.word	0xffffffff


	//   ....[25]....
        /*03ac*/ 	.word	0xffffffff


	//   ....[26]....
        /*03b0*/ 	.word	0xffffffff


	//   ....[27]....
        /*03b4*/ 	.word	0xffffffff


	//   ....[28]....
        /*03b8*/ 	.word	0xffffffff


	//   ....[29]....
        /*03bc*/ 	.word	0xffffffff


	//   ....[30]....
        /*03c0*/ 	.word	0xffffffff


	//   ....[31]....
        /*03c4*/ 	.word	0xffffffff


	//   ....[32]....
        /*03c8*/ 	.word	0xffffffff


	//   ....[33]....
        /*03cc*/ 	.word	0xffffffff


	//   ....[34]....
        /*03d0*/ 	.word	0xffffffff


	//   ....[35]....
        /*03d4*/ 	.word	0xffffffff


	//   ....[36]....
        /*03d8*/ 	.word	0xffffffff


	//   ....[37]....
        /*03dc*/ 	.word	0xffffffff


	//   ....[38]....
        /*03e0*/ 	.word	0xffffffff


	//   ....[39]....
        /*03e4*/ 	.word	0xffffffff


	//   ....[40]....
        /*03e8*/ 	.word	0xffffffff


	//   ....[41]....
        /*03ec*/ 	.word	0xffffffff


	//   ....[42]....
        /*03f0*/ 	.word	0xffffffff


	//   ....[43]....
        /*03f4*/ 	.word	0xffffffff


	//   ....[44]....
        /*03f8*/ 	.word	0xffffffff


	//   ....[45]....
        /*03fc*/ 	.word	0xffffffff


	//   ....[46]....
        /*0400*/ 	.word	0xffffffff


	//   ....[47]....
        /*0404*/ 	.word	0xffffffff


	//   ....[48]....
        /*0408*/ 	.word	0xffffffff


	//   ....[49]....
        /*040c*/ 	.word	0xffffffff


	//   ....[50]....
        /*0410*/ 	.word	0xffffffff


	//   ....[51]....
        /*0414*/ 	.word	0xffffffff


	//   ....[52]....
        /*0418*/ 	.word	0xffffffff


	//   ....[53]....
        /*041c*/ 	.word	0xffffffff


	//   ....[54]....
        /*0420*/ 	.word	0xffffffff


	//   ....[55]....
        /*0424*/ 	.word	0xffffffff


	//   ....[56]....
        /*0428*/ 	.word	0xffffffff


	//   ....[57]....
        /*042c*/ 	.word	0xffffffff


	//   ....[58]....
        /*0430*/ 	.word	0xffffffff


	//   ....[59]....
        /*0434*/ 	.word	0xffffffff


	//   ....[60]....
        /*0438*/ 	.word	0xffffffff


	//   ....[61]....
        /*043c*/ 	.word	0xffffffff


	//   ....[62]....
        /*0440*/ 	.word	0xffffffff


	//   ....[63]....
        /*0444*/ 	.word	0xffffffff


	//   ....[64]....
        /*0448*/ 	.word	0xffffffff


	//   ....[65]....
        /*044c*/ 	.word	0xffffffff


	//   ....[66]....
        /*0450*/ 	.word	0xffffffff


	//   ....[67]....
        /*0454*/ 	.word	0xffffffff


	//   ....[68]....
        /*0458*/ 	.word	0xffffffff


	//   ....[69]....
        /*045c*/ 	.word	0xffffffff


	//   ....[70]....
        /*0460*/ 	.word	0xffffffff


	//   ....[71]....
        /*0464*/ 	.word	0xffffffff


	//   ....[72]....
        /*0468*/ 	.word	0xffffffff


	//   ....[73]....
        /*046c*/ 	.word	0xffffffff


	//   ....[74]....
        /*0470*/ 	.word	0xffffffff


	//   ....[75]....
        /*0474*/ 	.word	0xffffffff


	//   ....[76]....
        /*0478*/ 	.word	0xffffffff


	//   ....[77]....
        /*047c*/ 	.word	0xffffffff


	//   ....[78]....
        /*0480*/ 	.word	0xffffffff


	//   ....[79]....
        /*0484*/ 	.word	0xffffffff


	//   ....[80]....
        /*0488*/ 	.word	0xffffffff


	//   ....[81]....
        /*048c*/ 	.word	0xffffffff


	//   ....[82]....
        /*0490*/ 	.word	0xffffffff


	//   ....[83]....
        /*0494*/ 	.word	0xffffffff


	//   ....[84]....
        /*0498*/ 	.word	0xffffffff


	//   ....[85]....
        /*049c*/ 	.word	0xffffffff


	//   ....[86]....
        /*04a0*/ 	.word	0xffffffff


	//   ....[87]....
        /*04a4*/ 	.word	0xffffffff


	//   ....[88]....
        /*04a8*/ 	.word	0xffffffff


	//   ....[89]....
        /*04ac*/ 	.word	0xffffffff


	//   ....[90]....
        /*04b0*/ 	.word	0xffffffff


	//   ....[91]....
        /*04b4*/ 	.word	0xffffffff


	//   ....[92]....
        /*04b8*/ 	.word	0xffffffff


	//   ....[93]....
        /*04bc*/ 	.word	0xffffffff


	//   ....[94]....
        /*04c0*/ 	.word	0xffffffff


	//   ....[95]....
        /*04c4*/ 	.word	0xffffffff


	//   ....[96]....
        /*04c8*/ 	.word	0xffffffff


	//   ....[97]....
        /*04cc*/ 	.word	0xffffffff


	//   ....[98]....
        /*04d0*/ 	.word	0xffffffff


	//   ....[99]....
        /*04d4*/ 	.word	0xffffffff


	//   ....[100]....
        /*04d8*/ 	.word	0xffffffff


	//   ....[101]....
        /*04dc*/ 	.word	0xffffffff


	//   ....[102]....
        /*04e0*/ 	.word	0xffffffff


	//   ....[103]....
        /*04e4*/ 	.word	0xffffffff


	//   ....[104]....
        /*04e8*/ 	.word	0xffffffff


	//   ....[105]....
        /*04ec*/ 	.word	0xffffffff


	//   ....[106]....
        /*04f0*/ 	.word	0xffffffff


	//   ....[107]....
        /*04f4*/ 	.word	0xffffffff


	//   ....[108]....
        /*04f8*/ 	.word	0xffffffff


	//   ....[109]....
        /*04fc*/ 	.word	0xffffffff


	//   ....[110]....
        /*0500*/ 	.word	0xffffffff


	//   ....[111]....
        /*0504*/ 	.word	0xffffffff


	//   ....[112]....
        /*0508*/ 	.word	0xffffffff


	//   ....[113]....
        /*050c*/ 	.word	0xffffffff


	//   ....[114]....
        /*0510*/ 	.word	0xffffffff


	//   ....[115]....
        /*0514*/ 	.word	0xffffffff


	//   ....[116]....
        /*0518*/ 	.word	0xffffffff


	//   ....[117]....
        /*051c*/ 	.word	0xffffffff


	//   ....[118]....
        /*0520*/ 	.word	0xffffffff


	//   ....[119]....
        /*0524*/ 	.word	0xffffffff


	//   ....[120]....
        /*0528*/ 	.word	0xffffffff


	//   ....[121]....
        /*052c*/ 	.word	0xffffffff


	//   ....[122]....
        /*0530*/ 	.word	0xffffffff


	//   ....[123]....
        /*0534*/ 	.word	0xffffffff


	//   ....[124]....
        /*0538*/ 	.word	0xffffffff


	//   ....[125]....
        /*053c*/ 	.word	0xffffffff


	//   ....[126]....
        /*0540*/ 	.word	0xffffffff


	//   ....[127]....
        /*0544*/ 	.word	0xffffffff


	//   ....[128]....
        /*0548*/ 	.word	0xffffffff


	//   ....[129]....
        /*054c*/ 	.word	0xffffffff


	//   ....[130]....
        /*0550*/ 	.word	0xffffffff


	//   ....[131]....
        /*0554*/ 	.word	0xffffffff


	//   ....[132]....
        /*0558*/ 	.word	0xffffffff


	//   ....[133]....
        /*055c*/ 	.word	0xffffffff


	//   ....[134]....
        /*0560*/ 	.word	0xffffffff


	//   ....[135]....
        /*0564*/ 	.word	0xffffffff


	//   ....[136]....
        /*0568*/ 	.word	0xffffffff


	//   ....[137]....
        /*056c*/ 	.word	0xffffffff


	//   ....[138]....
        /*0570*/ 	.word	0xffffffff


	//   ....[139]....
        /*0574*/ 	.word	0xffffffff


	//   ....[140]....
        /*0578*/ 	.word	0xffffffff


	//   ....[141]....
        /*057c*/ 	.word	0xffffffff


	//   ....[142]....
        /*0580*/ 	.word	0xffffffff


	//   ....[143]....
        /*0584*/ 	.word	0xffffffff


	//   ....[144]....
        /*0588*/ 	.word	0xffffffff


	//   ....[145]....
        /*058c*/ 	.word	0xffffffff


	//   ....[146]....
        /*0590*/ 	.word	0xffffffff


	//   ....[147]....
        /*0594*/ 	.word	0xffffffff


	//   ....[148]....
        /*0598*/ 	.word	0xffffffff


	//   ....[149]....
        /*059c*/ 	.word	0xffffffff


	//   ....[150]....
        /*05a0*/ 	.word	0xffffffff


	//   ....[151]....
        /*05a4*/ 	.word	0xffffffff


	//   ....[152]....
        /*05a8*/ 	.word	0xffffffff


	//----- nvinfo : EIATTR_COOP_GROUP_INSTR_OFFSETS
	.align		4
.L_884:
        /*05ac*/ 	.byte	0x04, 0x28
        /*05ae*/ 	.short	(.L_886 - .L_885)


	//   ....[0]....
.L_885:
        /*05b0*/ 	.word	0x000000a0


	//   ....[1]....
        /*05b4*/ 	.word	0x00001410


	//   ....[2]....
        /*05b8*/ 	.word	0x00001570


	//   ....[3]....
        /*05bc*/ 	.word	0x00001640


	//   ....[4]....
        /*05c0*/ 	.word	0x00001670


	//   ....[5]....
        /*05c4*/ 	.word	0x00001740


	//   ....[6]....
        /*05c8*/ 	.word	0x00001770


	//   ....[7]....
        /*05cc*/ 	.word	0x00001840


	//   ....[8]....
        /*05d0*/ 	.word	0x00001870


	//   ....[9]....
        /*05d4*/ 	.word	0x00001940


	//   ....[10]....
        /*05d8*/ 	.word	0x00001970


	//   ....[11]....
        /*05dc*/ 	.word	0x00001a40


	//   ....[12]....
        /*05e0*/ 	.word	0x00001a70


	//   ....[13]....
        /*05e4*/ 	.word	0x00001b40


	//   ....[14]....
        /*05e8*/ 	.word	0x00001b70


	//   ....[15]....
        /*05ec*/ 	.word	0x00001c40


	//   ....[16]....
        /*05f0*/ 	.word	0x00001c80


	//   ....[17]....
        /*05f4*/ 	.word	0x00002180


	//   ....[18]....
        /*05f8*/ 	.word	0x000021b0


	//   ....[19]....
        /*05fc*/ 	.word	0x000021c0


	//   ....[20]....
        /*0600*/ 	.word	0x000021d0


	//   ....[21]....
        /*0604*/ 	.word	0x000021e0


	//   ....[22]....
        /*0608*/ 	.word	0x000021f0


	//   ....[23]....
        /*060c*/ 	.word	0x00002200


	//   ....[24]....
        /*0610*/ 	.word	0x00002210


	//   ....[25]....
        /*0614*/ 	.word	0x00002610


	//   ....[26]....
        /*0618*/ 	.word	0x00002620


	//   ....[27]....
        /*061c*/ 	.word	0x00002630


	//   ....[28]....
        /*0620*/ 	.word	0x00002640


	//   ....[29]....
        /*0624*/ 	.word	0x00002650


	//   ....[30]....
        /*0628*/ 	.word	0x00002660


	//   ....[31]....
        /*062c*/ 	.word	0x00002680


	//   ....[32]....
        /*0630*/ 	.word	0x00002690


	//   ....[33]....
        /*0634*/ 	.word	0x00003760


	//   ....[34]....
        /*0638*/ 	.word	0x00003780


	//   ....[35]....
        /*063c*/ 	.word	0x00003790


	//   ....[36]....
        /*0640*/ 	.word	0x000037a0


	//   ....[37]....
        /*0644*/ 	.word	0x000037b0


	//   ....[38]....
        /*0648*/ 	.word	0x000037c0


	//   ....[39]....
        /*064c*/ 	.word	0x000037d0


	//   ....[40]....
        /*0650*/ 	.word	0x000037f0


	//   ....[41]....
        /*0654*/ 	.word	0x00003c00


	//   ....[42]....
        /*0658*/ 	.word	0x00003c10


	//   ....[43]....
        /*065c*/ 	.word	0x00003c20


	//   ....[44]....
        /*0660*/ 	.word	0x00003c30


	//   ....[45]....
        /*0664*/ 	.word	0x00004240


	//   ....[46]....
        /*0668*/ 	.word	0x000043a0


	//   ....[47]....
        /*066c*/ 	.word	0x000046d0


	//   ....[48]....
        /*0670*/ 	.word	0x000048c0


	//   ....[49]....
        /*0674*/ 	.word	0x00004ac0


	//   ....[50]....
        /*0678*/ 	.word	0x00004c00


	//   ....[51]....
        /*067c*/ 	.word	0x00004c40


	//   ....[52]....
        /*0680*/ 	.word	0x00004ce0


	//   ....[53]....
        /*0684*/ 	.word	0x00007290


	//   ....[54]....
        /*0688*/ 	.word	0x000072a0


	//   ....[55]....
        /*068c*/ 	.word	0x000072b0


	//   ....[56]....
        /*0690*/ 	.word	0x000072c0


	//   ....[57]....
        /*0694*/ 	.word	0x000072d0


	//   ....[58]....
        /*0698*/ 	.word	0x000072e0


	//   ....[59]....
        /*069c*/ 	.word	0x000072f0


	//   ....[60]....
        /*06a0*/ 	.word	0x00007310


	//   ....[61]....
        /*06a4*/ 	.word	0x000081b0


	//   ....[62]....
        /*06a8*/ 	.word	0x000081c0


	//   ....[63]....
        /*06ac*/ 	.word	0x000081d0


	//   ....[64]....
        /*06b0*/ 	.word	0x000081e0


	//   ....[65]....
        /*06b4*/ 	.word	0x000081f0


	//   ....[66]....
        /*06b8*/ 	.word	0x00008200


	//   ....[67]....
        /*06bc*/ 	.word	0x00008210


	//   ....[68]....
        /*06c0*/ 	.word	0x00008220


	//   ....[69]....
        /*06c4*/ 	.word	0x000084c0


	//   ....[70]....
        /*06c8*/ 	.word	0x000084d0


	//   ....[71]....
        /*06cc*/ 	.word	0x000084e0


	//   ....[72]....
        /*06d0*/ 	.word	0x000084f0


	//   ....[73]....
        /*06d4*/ 	.word	0x00008b50


	//   ....[74]....
        /*06d8*/ 	.word	0x00008de0


	//   ....[75]....
        /*06dc*/ 	.word	0x00008f20


	//   ....[76]....
        /*06e0*/ 	.word	0x00009060


	//   ....[77]....
        /*06e4*/ 	.word	0x000090c0


	//   ....[78]....
        /*06e8*/ 	.word	0x00009250


	//   ....[79]....
        /*06ec*/ 	.word	0x00009540


	//   ....[80]....
        /*06f0*/ 	.word	0x00009650


	//   ....[81]....
        /*06f4*/ 	.word	0x0000bf40


	//   ....[82]....
        /*06f8*/ 	.word	0x0000bf50


	//   ....[83]....
        /*06fc*/ 	.word	0x0000bf60


	//   ....[84]....
        /*0700*/ 	.word	0x0000bf70


	//   ....[85]....
        /*0704*/ 	.word	0x0000bf80


	//   ....[86]....
        /*0708*/ 	.word	0x0000bf90


	//   ....[87]....
        /*070c*/ 	.word	0x0000bfa0


	//   ....[88]....
        /*0710*/ 	.word	0x0000bfd0


	//   ....[89]....
        /*0714*/ 	.word	0x0000c3a0


	//   ....[90]....
        /*0718*/ 	.word	0x0000c3c0


	//   ....[91]....
        /*071c*/ 	.word	0x0000c3e0


	//   ....[92]....
        /*0720*/ 	.word	0x0000c400


	//   ....[93]....
        /*0724*/ 	.word	0x0000c430


	//   ....[94]....
        /*0728*/ 	.word	0x0000c460


	//   ....[95]....
        /*072c*/ 	.word	0x0000c4f0


	//   ....[96]....
        /*0730*/ 	.word	0x0000c590


	//   ....[97]....
        /*0734*/ 	.word	0x0000d280


	//   ....[98]....
        /*0738*/ 	.word	0x0000d2f0


	//   ....[99]....
        /*073c*/ 	.word	0x0000d3f0


	//   ....[100]....
        /*0740*/ 	.word	0x0000d440


	//   ....[101]....
        /*0744*/ 	.word	0x0000d470


	//   ....[102]....
        /*0748*/ 	.word	0x0000d550


	//   ....[103]....
        /*074c*/ 	.word	0x0000d610


	//   ....[104]....
        /*0750*/ 	.word	0x0000d940


	//   ....[105]....
        /*0754*/ 	.word	0x0000fa00


	//   ....[106]....
        /*0758*/ 	.word	0x0000fa10


	//   ....[107]....
        /*075c*/ 	.word	0x0000fa20


	//   ....[108]....
        /*0760*/ 	.word	0x0000fa40


	//   ....[109]....
        /*0764*/ 	.word	0x0000fa60


	//   ....[110]....
        /*0768*/ 	.word	0x0000fa80


	//   ....[111]....
        /*076c*/ 	.word	0x0000faa0


	//   ....[112]....
        /*0770*/ 	.word	0x0000fad0


	//   ....[113]....
        /*0774*/ 	.word	0x00011720


	//   ....[114]....
        /*0778*/ 	.word	0x00011760


	//   ....[115]....
        /*077c*/ 	.word	0x00011790


	//   ....[116]....
        /*0780*/ 	.word	0x000117c0


	//   ....[117]....
        /*0784*/ 	.word	0x00011800


	//   ....[118]....
        /*0788*/ 	.word	0x00011840


	//   ....[119]....
        /*078c*/ 	.word	0x00011860


	//   ....[120]....
        /*0790*/ 	.word	0x00011870


	//   ....[121]....
        /*0794*/ 	.word	0x00011a30


	//   ....[122]....
        /*0798*/ 	.word	0x00011a40


	//   ....[123]....
        /*079c*/ 	.word	0x00011b40


	//   ....[124]....
        /*07a0*/ 	.word	0x00011b70


	//   ....[125]....
        /*07a4*/ 	.word	0x00011c50


	//   ....[126]....
        /*07a8*/ 	.word	0x00011c80


	//   ....[127]....
        /*07ac*/ 	.word	0x00011d60


	//   ....[128]....
        /*07b0*/ 	.word	0x00011d90


	//   ....[129]....
        /*07b4*/ 	.word	0x00011e70


	//   ....[130]....
        /*07b8*/ 	.word	0x00011ea0


	//   ....[131]....
        /*07bc*/ 	.word	0x00011f80


	//   ....[132]....
        /*07c0*/ 	.word	0x00011fb0


	//   ....[133]....
        /*07c4*/ 	.word	0x00012090


	//   ....[134]....
        /*07c8*/ 	.word	0x000120c0


	//   ....[135]....
        /*07cc*/ 	.word	0x000121a0


	//   ....[136]....
        /*07d0*/ 	.word	0x000121c0


	//   ....[137]....
        /*07d4*/ 	.word	0x00012a80


	//   ....[138]....
        /*07d8*/ 	.word	0x00012a90


	//   ....[139]....
        /*07dc*/ 	.word	0x00012b60


	//   ....[140]....
        /*07e0*/ 	.word	0x00012b90


	//   ....[141]....
        /*07e4*/ 	.word	0x00012c60


	//   ....[142]....
        /*07e8*/ 	.word	0x00012c90


	//   ....[143]....
        /*07ec*/ 	.word	0x00012d60


	//   ....[144]....
        /*07f0*/ 	.word	0x00012d90


	//   ....[145]....
        /*07f4*/ 	.word	0x00012e60


	//   ....[146]....
        /*07f8*/ 	.word	0x00012e90


	//   ....[147]....
        /*07fc*/ 	.word	0x00012f60


	//   ....[148]....
        /*0800*/ 	.word	0x00012f90


	//   ....[149]....
        /*0804*/ 	.word	0x00013060


	//   ....[150]....
        /*0808*/ 	.word	0x00013090


	//   ....[151]....
        /*080c*/ 	.word	0x00013160


	//   ....[152]....
        /*0810*/ 	.word	0x00013180


	//----- nvinfo : EIATTR_EXIT_INSTR_OFFSETS
	.align		4
.L_886:
        /*0814*/ 	.byte	0x04, 0x1c
        /*0816*/ 	.short	(.L_888 - .L_887)


	//   ....[0]....
.L_887:
        /*0818*/ 	.word	0x00000450


	//   ....[1]....
        /*081c*/ 	.word	0x000121d0


	//   ....[2]....
        /*0820*/ 	.word	0x00012230


	//   ....[3]....
        /*0824*/ 	.word	0x00012290


	//   ....[4]....
        /*0828*/ 	.word	0x00013190


	//   ....[5]....
        /*082c*/ 	.word	0x000131e0


	//   ....[6]....
        /*0830*/ 	.word	0x00013240


	//----- nvinfo : EIATTR_CTAIDZ_USED
	.align		4
.L_888:
        /*0834*/ 	.byte	0x01, 0x04
	.zero		2


	//----- nvinfo : EIATTR_MAX_THREADS
	.align		4
        /*0838*/ 	.byte	0x04, 0x05
        /*083a*/ 	.short	(.L_890 - .L_889)
.L_889:
        /*083c*/ 	.word	0x00000080
        /*0840*/ 	.word	0x00000001
        /*0844*/ 	.word	0x00000001


	//----- nvinfo : EIATTR_CRS_STACK_SIZE
	.align		4
.L_890:
        /*0848*/ 	.byte	0x04, 0x1e
        /*084a*/ 	.short	(.L_892 - .L_891)
.L_891:
        /*084c*/ 	.word	0x00000000
.L_892:


//--------------------- .nv.info._ZN7cutlass13device_kernelIN5flash19enable_sm80_to_sm89INS1_16FlashAttnFwdSm80INS1_25CollectiveMainloopFwdSm80ILi4ELi1ELb0EN4cute5tupleIJNS5_1CILi128EEENS7_ILi64EEES8_EEELi128ENS_6half_tEfNS_4arch4Sm80ELb1ELb0ELb0ELb1ELb1ELb1ELb1ELb0EEENS1_21CollectiveEpilogueFwdINS6_IJS8_S8_S9_EEENS6_IJNS7_ILi1EEESH_SH_EEESB_SD_Li128ELb1ELb1ELb0ELb0EEENS1_19SingleTileSchedulerILb1ELb0ELb1ELi128EEEEEEEEEvNT_6ParamsE --------------------------
	.section	.nv.info._ZN7cutlass13device_kernelIN5flash19enable_sm80_to_sm89INS1_16FlashAttnFwdSm80INS1_25CollectiveMainloopFwdSm80ILi4ELi1ELb0EN4cute5tupleIJNS5_1CILi128EEENS7_ILi64EEES8_EEELi128ENS_6half_tEfNS_4arch4Sm80ELb1ELb0ELb0ELb1ELb1ELb1ELb1ELb0EEENS1_21CollectiveEpilogueFwdINS6_IJS8_S8_S9_EEENS6_IJNS7_ILi1EEESH_SH_EEESB_SD_Li128ELb1ELb1ELb0ELb0EEENS1_19SingleTileSchedulerILb1ELb0ELb1ELi128EEEEEEEEEvNT_6ParamsE,"",@"SHT_CUDA_INFO"
	.sectionflags	@""
	.align	4


	//----- nvinfo : EIATTR_CUDA_API_VERSION
	.align		4
        /*0000*/ 	.byte	0x04, 0x37
        /*0002*/ 	.short	(.L_894 - .L_893)
.L_893:
        /*0004*/ 	.word	0x00000082


	//----- nvinfo : EIATTR_SW2861232_WAR
	.align		4
.L_894:
        /*0008*/ 	.byte	0x01, 0x35
	.zero		2


	//----- nvinfo : EIATTR_PARAM_CBANK
	.align		4
        /*000c*/ 	.byte	0x04, 0x0a
        /*000e*/ 	.short	(.L_896 - .L_895)
	.align		4
.L_895:
        /*0010*/ 	.word	index@(.nv.constant0._ZN7cutlass13device_kernelIN5flash19enable_sm80_to_sm89INS1_16FlashAttnFwdSm80INS1_25CollectiveMainloopFwdSm80ILi4ELi1ELb0EN4cute5tupleIJNS5_1CILi128EEENS7_ILi64EEES8_EEELi128ENS_6half_tEfNS_4arch4Sm80ELb1ELb0ELb0ELb1ELb1ELb1ELb1ELb0EEENS1_21CollectiveEpilogueFwdINS6_IJS8_S8_S9_EEENS6_IJNS7_ILi1EEESH_SH_EEESB_SD_Li128ELb1ELb1ELb0ELb0EEENS1_19SingleTileSchedulerILb1ELb0ELb1ELi128EEEEEEEEEvNT_6ParamsE)
        /*0014*/ 	.short	0x0160
        /*0016*/ 	.short	0x0418


	//----- nvinfo : EIATTR_CBANK_PARAM_SIZE
	.align		4
.L_896:
        /*0018*/ 	.byte	0x03, 0x19
        /*001a*/ 	.short	0x0418


	//----- nvinfo : EIATTR_KPARAM_INFO
	.align		4
        /*001c*/ 	.byte	0x04, 0x17
        /*001e*/ 	.short	(.L_898 - .L_897)
.L_897:
        /*0020*/ 	.word	0x00000000
        /*0024*/ 	.short	0x0000
        /*0026*/ 	.short	0x0000
        /*0028*/ 	.byte	0x00, 0xf0, 0x61, 0x10


	//----- nvinfo : EIATTR_MAXREG_COUNT
	.align		4
.L_898:
        /*002c*/ 	.byte	0x03, 0x1b
        /*002e*/ 	.short	0x00ff


	//----- nvinfo : EIATTR_NUM_BARRIERS
	.align		4
        /*0030*/ 	.byte	0x02, 0x4c
        /*0032*/ 	.byte	0x02
	.zero		1


	//----- nvinfo : EIATTR_ANNOTATIONS
	.align		4
        /*0034*/ 	.byte	0x04, 0x55
        /*0036*/ 	.short	(.L_900 - .L_899)


	//   ....[0]....
.L_899:
        /* <DEDUP_REMOVED lines=71> */


	//----- nvinfo : EIATTR_MERCURY_ISA_VERSION
	.align		4
.L_900:
        /*0490*/ 	.byte	0x03, 0x5f
        /*0492*/ 	.short	0x0000


	//----- nvinfo : EIATTR_COOP_GROUP_MASK_REGIDS
	.align		4
        /*0494*/ 	.byte	0x04, 0x29
        /*0496*/ 	.short	(.L_902 - .L_901)


	//   ....[0]....
.L_901:
        /*0498*/ 	.word	0xffffffff


	//   ....[1]....
        /*049c*/ 	.word	0xffffffff


	//   ....[2]....
        /*04a0*/ 	.word	0xffffffff


	//   ....[3]....
        /*04a4*/ 	.word	0xffffffff


	//   ....[4]....
        /*04a8*/ 	.word	0xffffffff


	//   ....[5]....
        /*04ac*/ 	.word	0xffffffff


	//   ....[6]....
        /*04b0*/ 	.word	0xffffffff


	//   ....[7]....
        /*04b4*/ 	.word	0xffffffff


	//   ....[8]....
        /*04b8*/ 	.word	0xffffffff


	//   ....[9]....
        /*04bc*/ 	.word	0xffffffff


	//   ....[10]....
        /*04c0*/ 	.word	0xffffffff


	//   ....[11]....
        /*04c4*/ 	.word	0xffffffff


	//   ....[12]....
        /*04c8*/ 	.word	0xffffffff


	//   ....[13]....
        /*04cc*/ 	.word	0xffffffff


	//   ....[14]....
        /*04d0*/ 	.word	0xffffffff


	//   ....[15]....
        /*04d4*/ 	.word	0xffffffff


	//   ....[16]....
        /*04d8*/ 	.word	0xffffffff


	//   ....[17]....
        /*04dc*/ 	.word	0xffffffff


	//   ....[18]....
        /*04e0*/ 	.word	0xffffffff


	//   ....[19]....
        /*04e4*/ 	.word	0xffffffff


	//   ....[20]....
        /*04e8*/ 	.word	0xffffffff


	//   ....[21]....
        /*04ec*/ 	.word	0xffffffff


	//   ....[22]....
        /*04f0*/ 	.word	0xffffffff


	//   ....[23]....
        /*04f4*/ 	.word	0xffffffff


	//   ....[24]....
        /*04f8*/ 	.word	0xffffffff


	//   ....[25]....
        /*04fc*/ 	.word	0xffffffff


	//   ....[26]....
        /*0500*/ 	.word	0xffffffff


	//   ....[27]....
        /*0504*/ 	.word	0xffffffff


	//   ....[28]....
        /*0508*/ 	.word	0xffffffff


	//   ....[29]....
        /*050c*/ 	.word	0xffffffff


	//   ....[30]....
        /*0510*/ 	.word	0xffffffff


	//   ....[31]....
        /*0514*/ 	.word	0xffffffff


	//   ....[32]....
        /*0518*/ 	.word	0xffffffff


	//   ....[33]....
        /*051c*/ 	.word	0xffffffff


	//   ....[34]....
        /*0520*/ 	.word	0xffffffff


	//   ....[35]....
        /*0524*/ 	.word	0xffffffff


	//   ....[36]....
        /*0528*/ 	.word	0xffffffff


	//   ....[37]....
        /*052c*/ 	.word	0xffffffff


	//   ....[38]....
        /*0530*/ 	.word	0xffffffff


	//   ....[39]....
        /*0534*/ 	.word	0xffffffff


	//   ....[40]....
        /*0538*/ 	.word	0xffffffff


	//   ....[41]....
        /*053c*/ 	.word	0xffffffff


	//   ....[42]....
        /*0540*/ 	.word	0xffffffff


	//   ....[43]....
        /*0544*/ 	.word	0xffffffff


	//   ....[44]....
        /*0548*/ 	.word	0xffffffff


	//   ....[45]....
        /*054c*/ 	.word	0xffffffff


	//   ....[46]....
        /*0550*/ 	.word	0xffffffff


	//   ....[47]....
        /*0554*/ 	.word	0xffffffff


	//   ....[48]....
        /*0558*/ 	.word	0xffffffff


	//   ....[49]....
        /*055c*/ 	.word	0xffffffff


	//   ....[50]....
        /*0560*/ 	.word	0xffffffff


	//   ....[51]....
        /*0564*/ 	.word	0xffffffff


	//   ....[52]....
        /*0568*/ 	.word	0xffffffff


	//   ....[53]....
        /*056c*/ 	.word	0xffffffff


	//   ....[54]....
        /*0570*/ 	.word	0xffffffff


	//   ....[55]....
        /*0574*/ 	.word	0xffffffff


	//   ....[56]....
        /*0578*/ 	.word	0xffffffff


	//   ....[57]....
        /*057c*/ 	.word	0xffffffff


	//   ....[58]....
        /*0580*/ 	.word	0xffffffff


	//   ....[59]....
        /*0584*/ 	.word	0xffffffff


	//   ....[60]....
        /*0588*/ 	.word	0xffffffff


	//   ....[61]....
        /*058c*/ 	.word	0xffffffff


	//   ....[62]....
        /*0590*/ 	.word	0xffffffff


	//   ....[63]....
        /*0594*/ 	.word	0xffffffff


	//   ....[64]....
        /*0598*/ 	.word	0xffffffff


	//   ....[65]....
        /*059c*/ 	.word	0xffffffff


	//   ....[66]....
        /*05a0*/ 	.word	0xffffffff


	//   ....[67]....
        /*05a4*/ 	.word	0xffffffff


	//   ....[68]....
        /*05a8*/ 	.word	0xffffffff


	//   ....[69]....
        /*05ac*/ 	.word	0xffffffff


	//   ....[70]....
        /*05b0*/ 	.word	0xffffffff


	//   ....[71]....
        /*05b4*/ 	.word	0xffffffff


	//   ....[72]....
        /*05b8*/ 	.word	0xffffffff


	//   ....[73]....
        /*05bc*/ 	.word	0xffffffff


	//   ....[74]....
        /*05c0*/ 	.word	0xffffffff


	//   ....[75]....
        /*05c4*/ 	.word	0xffffffff


	//   ....[76]....
        /*05c8*/ 	.word	0xffffffff


	//   ....[77]....
        /*05cc*/ 	.word	0xffffffff


	//   ....[78]....
        /*05d0*/ 	.word	0xffffffff


	//   ....[79]....
        /*05d4*/ 	.word	0xffffffff


	//   ....[80]....
        /*05d8*/ 	.word	0xffffffff


	//   ....[81]....
        /*05dc*/ 	.word	0xffffffff


	//   ....[82]....
        /*05e0*/ 	.word	0xffffffff


	//   ....[83]....
        /*05e4*/ 	.word	0xffffffff


	//   ....[84]....
        /*05e8*/ 	.word	0xffffffff


	//   ....[85]....
        /*05ec*/ 	.word	0xffffffff


	//   ....[86]....
        /*05f0*/ 	.word	0xffffffff


	//   ....[87]....
        /*05f4*/ 	.word	0xffffffff


	//   ....[88]....
        /*05f8*/ 	.word	0xffffffff


	//   ....[89]....
        /*05fc*/ 	.word	0xffffffff


	//   ....[90]....
        /*0600*/ 	.word	0xffffffff


	//   ....[91]....
        /*0604*/ 	.word	0xffffffff


	//   ....[92]....
        /*0608*/ 	.word	0xffffffff


	//   ....[93]....
        /*060c*/ 	.word	0xffffffff


	//   ....[94]....
        /*0610*/ 	.word	0xffffffff


	//   ....[95]....
        /*0614*/ 	.word	0xffffffff


	//   ....[96]....
        /*0618*/ 	.word	0xffffffff


	//   ....[97]....
        /*061c*/ 	.word	0xffffffff


	//   ....[98]....
        /*0620*/ 	.word	0xffffffff


	//   ....[99]....
        /*0624*/ 	.word	0xffffffff


	//   ....[100]....
        /*0628*/ 	.word	0xffffffff


	//   ....[101]....
        /*062c*/ 	.word	0xffffffff


	//   ....[102]....
        /*0630*/ 	.word	0xffffffff


	//   ....[103]....
        /*0634*/ 	.word	0xffffffff


	//   ....[104]....
        /*0638*/ 	.word	0xffffffff


	//   ....[105]....
        /*063c*/ 	.word	0xffffffff


	//   ....[106]....
        /*0640*/ 	.word	0xffffffff


	//   ....[107]....
        /*0644*/ 	.word	0xffffffff


	//   ....[108]....
        /*0648*/ 	.word	0xffffffff


	//   ....[109]....
        /*064c*/ 	.word	0xffffffff


	//   ....[110]....
        /*0650*/ 	.word	0xffffffff


	//   ....[111]....
        /*0654*/ 	.word	0xffffffff


	//   ....[112]....
        /*0658*/ 	.word	0xffffffff


	//   ....[113]....
        /*065c*/ 	.word	0xffffffff


	//   ....[114]....
        /*0660*/ 	.word	0xffffffff


	//   ....[115]....
        /*0664*/ 	.word	0xffffffff


	//   ....[116]....
        /*0668*/ 	.word	0xffffffff


	//   ....[117]....
        /*066c*/ 	.word	0xffffffff


	//   ....[118]....
        /*0670*/ 	.word	0xffffffff


	//   ....[119]....
        /*0674*/ 	.word	0xffffffff


	//   ....[120]....
        /*0678*/ 	.word	0xffffffff


	//   ....[121]....
        /*067c*/ 	.word	0xffffffff


	//   ....[122]....
        /*0680*/ 	.word	0xffffffff


	//   ....[123]....
        /*0684*/ 	.word	0xffffffff


	//   ....[124]....
        /*0688*/ 	.word	0xffffffff


	//   ....[125]....
        /*068c*/ 	.word	0xffffffff


	//   ....[126]....
        /*0690*/ 	.word	0xffffffff


	//   ....[127]....
        /*0694*/ 	.word	0xffffffff


	//   ....[128]....
        /*0698*/ 	.word	0xffffffff


	//   ....[129]....
        /*069c*/ 	.word	0xffffffff


	//   ....[130]....
        /*06a0*/ 	.word	0xffffffff


	//   ....[131]....
        /*06a4*/ 	.word	0xffffffff


	//   ....[132]....
        /*06a8*/ 	.word	0xffffffff


	//   ....[133]....
        /*06ac*/ 	.word	0xffffffff


	//   ....[134]....
        /*06b0*/ 	.word	0xffffffff


	//   ....[135]....
        /*06b4*/ 	.word	0xffffffff


	//   ....[136]....
        /*06b8*/ 	.word	0xffffffff


	//   ....[137]....
        /*06bc*/ 	.word	0xffffffff


	//   ....[138]....
        /*06c0*/ 	.word	0xffffffff


	//   ....[139]....
        /*06c4*/ 	.word	0xffffffff


	//   ....[140]....
        /*06c8*/ 	.word	0xffffffff


	//   ....[141]....
        /*06cc*/ 	.word	0xffffffff


	//   ....[142]....
        /*06d0*/ 	.word	0xffffffff


	//   ....[143]....
        /*06d4*/ 	.word	0xffffffff


	//   ....[144]....
        /*06d8*/ 	.word	0xffffffff


	//   ....[145]....
        /*06dc*/ 	.word	0xffffffff


	//   ....[146]....
        /*06e0*/ 	.word	0xffffffff


	//   ....[147]....
        /*06e4*/ 	.word	0xffffffff


	//   ....[148]....
        /*06e8*/ 	.word	0xffffffff


	//   ....[149]....
        /*06ec*/ 	.word	0xffffffff


	//   ....[150]....
        /*06f0*/ 	.word	0xffffffff


	//   ....[151]....
        /*06f4*/ 	.word	0xffffffff


	//   ....[152]....
        /*06f8*/ 	.word	0xffffffff


	//   ....[153]....
        /*06fc*/ 	.word	0xffffffff


	//   ....[154]....
        /*0700*/ 	.word	0xffffffff


	//   ....[155]....
        /*0704*/ 	.word	0xffffffff


	//   ....[156]....
        /*0708*/ 	.word	0xffffffff


	//   ....[157]....
        /*070c*/ 	.word	0xffffffff


	//   ....[158]....
        /*0710*/ 	.word	0xffffffff


	//   ....[159]....
        /*0714*/ 	.word	0xffffffff


	//   ....[160]....
        /*0718*/ 	.word	0xffffffff


	//   ....[161]....
        /*071c*/ 	.word	0xffffffff


	//   ....[162]....
        /*0720*/ 	.word	0xffffffff


	//   ....[163]....
        /*0724*/ 	.word	0xffffffff


	//   ....[164]....
        /*0728*/ 	.word	0xffffffff


	//   ....[165]....
        /*072c*/ 	.word	0xffffffff


	//   ....[166]....
        /*0730*/ 	.word	0xffffffff


	//   ....[167]....
        /*0734*/ 	.word	0xffffffff


	//   ....[168]....
        /*0738*/ 	.word	0xffffffff


	//   ....[169]....
        /*073c*/ 	.word	0xffffffff


	//   ....[170]....
        /*0740*/ 	.word	0xffffffff


	//   ....[171]....
        /*0744*/ 	.word	0xffffffff


	//   ....[172]....
        /*0748*/ 	.word	0xffffffff


	//   ....[173]....
        /*074c*/ 	.word	0xffffffff


	//   ....[174]....
        /*0750*/ 	.word	0xffffffff


	//   ....[175]....
        /*0754*/ 	.word	0xffffffff


	//   ....[176]....
        /*0758*/ 	.word	0xffffffff


	//   ....[177]....
        /*075c*/ 	.word	0xffffffff


	//   ....[178]....
        /*0760*/ 	.word	0xffffffff


	//   ....[179]....
        /*0764*/ 	.word	0xffffffff


	//   ....[180]....
        /*0768*/ 	.word	0xffffffff


	//   ....[181]....
        /*076c*/ 	.word	0xffffffff


	//   ....[182]....
        /*0770*/ 	.word	0xffffffff


	//   ....[183]....
        /*0774*/ 	.word	0xffffffff


	//   ....[184]....
        /*0778*/ 	.word	0xffffffff


	//   ....[185]....
        /*077c*/ 	.word	0xffffffff


	//   ....[186]....
        /*0780*/ 	.word	0xffffffff


	//   ....[187]....
        /*0784*/ 	.word	0xffffffff


	//   ....[188]....
        /*0788*/ 	.word	0xffffffff


	//   ....[189]....
        /*078c*/ 	.word	0xffffffff


	//   ....[190]....
        /*0790*/ 	.word	0xffffffff


	//   ....[191]....
        /*0794*/ 	.word	0xffffffff


	//   ....[192]....
        /*0798*/ 	.word	0xffffffff


	//   ....[193]....
        /*079c*/ 	.word	0xffffffff


	//   ....[194]....
        /*07a0*/ 	.word	0xffffffff


	//   ....[195]....
        /*07a4*/ 	.word	0xffffffff


	//   ....[196]....
        /*07a8*/ 	.word	0xffffffff


	//   ....[197]....
        /*07ac*/ 	.word	0xffffffff


	//   ....[198]....
        /*07b0*/ 	.word	0xffffffff


	//   ....[199]....
        /*07b4*/ 	.word	0xffffffff


	//   ....[200]....
        /*07b8*/ 	.word	0xffffffff


	//   ....[201]....
        /*07bc*/ 	.word	0xffffffff


	//   ....[202]....
        /*07c0*/ 	.word	0xffffffff


	//   ....[203]....
        /*07c4*/ 	.word	0xffffffff


	//   ....[204]....
        /*07c8*/ 	.word	0xffffffff


	//   ....[205]....
        /*07cc*/ 	.word	0xffffffff


	//   ....[206]....
        /*07d0*/ 	.word	0xffffffff


	//   ....[207]....
        /*07d4*/ 	.word	0xffffffff


	//   ....[208]....
        /*07d8*/ 	.word	0xffffffff


	//   ....[209]....
        /*07dc*/ 	.word	0xffffffff


	//   ....[210]....
        /*07e0*/ 	.word	0xffffffff


	//   ....[211]....
        /*07e4*/ 	.word	0xffffffff


	//   ....[212]....
        /*07e8*/ 	.word	0xffffffff


	//   ....[213]....
        /*07ec*/ 	.word	0xffffffff


	//   ....[214]....
        /*07f0*/ 	.word	0xffffffff


	//   ....[215]....
        /*07f4*/ 	.word	0xffffffff


	//   ....[216]....
        /*07f8*/ 	.word	0xffffffff


	//   ....[217]....
        /*07fc*/ 	.word	0xffffffff


	//   ....[218]....
        /*0800*/ 	.word	0xffffffff


	//   ....[219]....
        /*0804*/ 	.word	0xffffffff


	//   ....[220]....
        /*0808*/ 	.word	0xffffffff


	//   ....[221]....
        /*080c*/ 	.word	0xffffffff


	//   ....[222]....
        /*0810*/ 	.word	0xffffffff


	//   ....[223]....
        /*0814*/ 	.word	0xffffffff


	//   ....[224]....
        /*0818*/ 	.word	0xffffffff


	//   ....[225]....
        /*081c*/ 	.word	0xffffffff


	//   ....[226]....
        /*0820*/ 	.word	0xffffffff


	//   ....[227]....
        /*0824*/ 	.word	0xffffffff


	//   ....[228]....
        /*0828*/ 	.word	0xffffffff


	//   ....[229]....
        /*082c*/ 	.word	0xffffffff


	//   ....[230]....
        /*0830*/ 	.word	0xffffffff


	//   ....[231]....
        /*0834*/ 	.word	0xffffffff


	//   ....[232]....
        /*0838*/ 	.word	0xffffffff


	//   ....[233]....
        /*083c*/ 	.word	0xffffffff


	//   ....[234]....
        /*0840*/ 	.word	0xffffffff


	//   ....[235]....
        /*0844*/ 	.word	0xffffffff


	//   ....[236]....
        /*0848*/ 	.word	0xffffffff


	//   ....[237]....
        /*084c*/ 	.word	0xffffffff


	//   ....[238]....
        /*0850*/ 	.word	0xffffffff


	//   ....[239]....
        /*0854*/ 	.word	0xffffffff


	//   ....[240]....
        /*0858*/ 	.word	0xffffffff


	//   ....[241]....
        /*085c*/ 	.word	0xffffffff


	//   ....[242]....
        /*0860*/ 	.word	0xffffffff


	//   ....[243]....
        /*0864*/ 	.word	0xffffffff


	//   ....[244]....
        /*0868*/ 	.word	0xffffffff


	//   ....[245]....
        /*086c*/ 	.word	0xffffffff


	//   ....[246]....
        /*0870*/ 	.word	0xffffffff


	//   ....[247]....
        /*0874*/ 	.word	0xffffffff


	//   ....[248]....
        /*0878*/ 	.word	0xffffffff


	//   ....[249]....
        /*087c*/ 	.word	0xffffffff


	//   ....[250]....
        /*0880*/ 	.word	0xffffffff


	//   ....[251]....
        /*0884*/ 	.word	0xffffffff


	//   ....[252]....
        /*0888*/ 	.word	0xffffffff


	//   ....[253]....
        /*088c*/ 	.word	0xffffffff


	//   ....[254]....
        /*0890*/ 	.word	0xffffffff


	//   ....[255]....
        /*0894*/ 	.word	0xffffffff


	//   ....[0]....
        /*0898*/ 	.word	0xffffffff


	//   ....[1]....
        /*089c*/ 	.word	0xffffffff


	//   ....[2]....
        /*08a0*/ 	.word	0xffffffff


	//   ....[3]....
        /*08a4*/ 	.word	0xffffffff


	//   ....[4]....
        /*08a8*/ 	.word	0xffffffff


	//   ....[5]....
        /*08ac*/ 	.word	0xffffffff


	//   ....[6]....
        /*08b0*/ 	.word	0xffffffff


	//   ....[7]....
        /*08b4*/ 	.word	0xffffffff


	//   ....[8]....
        /*08b8*/ 	.word	0xffffffff


	//   ....[9]....
        /*08bc*/ 	.word	0xffffffff


	//   ....[10]....
        /*08c0*/ 	.word	0xffffffff


	//   ....[11]....
        /*08c4*/ 	.word	0xffffffff


	//   ....[12]....
        /*08c8*/ 	.word	0xffffffff


	//   ....[13]....
        /*08cc*/ 	.word	0xffffffff


	//   ....[14]....
        /*08d0*/ 	.word	0xffffffff


	//   ....[15]....
        /*08d4*/ 	.word	0xffffffff


	//   ....[16]....
        /*08d8*/ 	.word	0xffffffff


	//   ....[17]....
        /*08dc*/ 	.word	0xffffffff


	//   ....[18]....
        /*08e0*/ 	.word	0xffffffff


	//   ....[19]....
        /*08e4*/ 	.word	0xffffffff


	//   ....[20]....
        /*08e8*/ 	.word	0xffffffff


	//   ....[21]....
        /*08ec*/ 	.word	0xffffffff


	//   ....[22]....
        /*08f0*/ 	.word	0xffffffff


	//   ....[23]....
        /*08f4*/ 	.word	0xffffffff


	//   ....[24]....
        /*08f8*/ 	.word	0xffffffff


	//   ....[25]....
        /*08fc*/ 	.word	0xffffffff


	//   ....[26]....
        /*0900*/ 	.word	0xffffffff


	//   ....[27]....
        /*0904*/ 	.word	0xffffffff


	//   ....[28]....
        /*0908*/ 	.word	0xffffffff


	//   ....[29]....
        /*090c*/ 	.word	0xffffffff


	//   ....[30]....
        /*0910*/ 	.word	0xffffffff


	//   ....[31]....
        /*0914*/ 	.word	0xffffffff


	//   ....[32]....
        /*0918*/ 	.word	0xffffffff


	//   ....[33]....
        /*091c*/ 	.word	0xffffffff


	//   ....[34]....
        /*0920*/ 	.word	0xffffffff


	//   ....[35]....
        /*0924*/ 	.word	0xffffffff


	//   ....[36]....
        /*0928*/ 	.word	0xffffffff


	//   ....[37]....
        /*092c*/ 	.word	0xffffffff


	//   ....[38]....
        /*0930*/ 	.word	0xffffffff


	//   ....[39]....
        /*0934*/ 	.word	0xffffffff


	//   ....[40]....
        /*0938*/ 	.word	0xffffffff


	//   ....[41]....
        /*093c*/ 	.word	0xffffffff


	//   ....[42]....
        /*0940*/ 	.word	0xffffffff


	//   ....[43]....
        /*0944*/ 	.word	0xffffffff


	//   ....[44]....
        /*0948*/ 	.word	0xffffffff


	//   ....[45]....
        /*094c*/ 	.word	0xffffffff


	//   ....[46]....
        /*0950*/ 	.word	0xffffffff


	//   ....[47]....
        /*0954*/ 	.word	0xffffffff


	//   ....[48]....
        /*0958*/ 	.word	0xffffffff


	//   ....[49]....
        /*095c*/ 	.word	0xffffffff


	//   ....[50]....
        /*0960*/ 	.word	0xffffffff


	//   ....[51]....
        /*0964*/ 	.word	0xffffffff


	//   ....[52]....
        /*0968*/ 	.word	0xffffffff


	//   ....[53]....
        /*096c*/ 	.word	0xffffffff


	//   ....[54]....
        /*0970*/ 	.word	0xffffffff


	//   ....[55]....
        /*0974*/ 	.word	0xffffffff


	//   ....[56]....
        /*0978*/ 	.word	0xffffffff


	//   ....[57]....
        /*097c*/ 	.word	0xffffffff


	//   ....[58]....
        /*0980*/ 	.word	0xffffffff


	//   ....[59]....
        /*0984*/ 	.word	0xffffffff


	//   ....[60]....
        /*0988*/ 	.word	0xffffffff


	//   ....[61]....
        /*098c*/ 	.word	0xffffffff


	//   ....[62]....
        /*0990*/ 	.word	0xffffffff


	//   ....[63]....
        /*0994*/ 	.word	0xffffffff


	//   ....[64]....
        /*0998*/ 	.word	0xffffffff


	//   ....[65]....
        /*099c*/ 	.word	0xffffffff


	//   ....[66]....
        /*09a0*/ 	.word	0xffffffff


	//   ....[67]....
        /*09a4*/ 	.word	0xffffffff


	//   ....[68]....
        /*09a8*/ 	.word	0xffffffff


	//   ....[69]....
        /*09ac*/ 	.word	0xffffffff


	//   ....[70]....
        /*09b0*/ 	.word	0xffffffff


	//   ....[71]....
        /*09b4*/ 	.word	0xffffffff


	//   ....[72]....
        /*09b8*/ 	.word	0xffffffff


	//   ....[73]....
        /*09bc*/ 	.word	0xffffffff


	//   ....[74]....
        /*09c0*/ 	.word	0xffffffff


	//   ....[75]....
        /*09c4*/ 	.word	0xffffffff


	//   ....[76]....
        /*09c8*/ 	.word	0xffffffff


	//   ....[77]....
        /*09cc*/ 	.word	0xffffffff


	//   ....[78]....
        /*09d0*/ 	.word	0xffffffff


	//   ....[79]....
        /*09d4*/ 	.word	0xffffffff


	//   ....[80]....
        /*09d8*/ 	.word	0xffffffff


	//   ....[81]....
        /*09dc*/ 	.word	0xffffffff


	//   ....[82]....
        /*09e0*/ 	.word	0xffffffff


	//   ....[83]....
        /*09e4*/ 	.word	0xffffffff


	//   ....[84]....
        /*09e8*/ 	.word	0xffffffff


	//   ....[85]....
        /*09ec*/ 	.word	0xffffffff


	//   ....[86]....
        /*09f0*/ 	.word	0xffffffff


	//   ....[87]....
        /*09f4*/ 	.word	0xffffffff


	//   ....[88]....
        /*09f8*/ 	.word	0xffffffff


	//   ....[89]....
        /*09fc*/ 	.word	0xffffffff


	//   ....[90]....
        /*0a00*/ 	.word	0xffffffff


	//   ....[91]....
        /*0a04*/ 	.word	0xffffffff


	//   ....[92]....
        /*0a08*/ 	.word	0xffffffff


	//   ....[93]....
        /*0a0c*/ 	.word	0xffffffff


	//   ....[94]....
        /*0a10*/ 	.word	0xffffffff


	//   ....[95]....
        /*0a14*/ 	.word	0xffffffff


	//   ....[96]....
        /*0a18*/ 	.word	0xffffffff


	//   ....[97]....
        /*0a1c*/ 	.word	0xffffffff


	//   ....[98]....
        /*0a20*/ 	.word	0xffffffff


	//   ....[99]....
        /*0a24*/ 	.word	0xffffffff


	//   ....[100]....
        /*0a28*/ 	.word	0xffffffff


	//   ....[101]....
        /*0a2c*/ 	.word	0xffffffff


	//   ....[102]....
        /*0a30*/ 	.word	0xffffffff


	//   ....[103]....
        /*0a34*/ 	.word	0xffffffff


	//   ....[104]....
        /*0a38*/ 	.word	0xffffffff


	//   ....[105]....
        /*0a3c*/ 	.word	0xffffffff


	//   ....[106]....
        /*0a40*/ 	.word	0xffffffff


	//   ....[107]....
        /*0a44*/ 	.word	0xffffffff


	//   ....[108]....
        /*0a48*/ 	.word	0xffffffff


	//   ....[109]....
        /*0a4c*/ 	.word	0xffffffff


	//   ....[110]....
        /*0a50*/ 	.word	0xffffffff


	//   ....[111]....
        /*0a54*/ 	.word	0xffffffff


	//   ....[112]....
        /*0a58*/ 	.word	0xffffffff


	//   ....[113]....
        /*0a5c*/ 	.word	0xffffffff


	//   ....[114]....
        /*0a60*/ 	.word	0xffffffff


	//   ....[115]....
        /*0a64*/ 	.word	0xffffffff


	//   ....[116]....
        /*0a68*/ 	.word	0xffffffff


	//   ....[117]....
        /*0a6c*/ 	.word	0xffffffff


	//   ....[118]....
        /*0a70*/ 	.word	0xffffffff


	//   ....[119]....
        /*0a74*/ 	.word	0xffffffff


	//   ....[120]....
        /*0a78*/ 	.word	0xffffffff


	//   ....[121]....
        /*0a7c*/ 	.word	0xffffffff


	//   ....[122]....
        /*0a80*/ 	.word	0xffffffff


	//   ....[123]....
        /*0a84*/ 	.word	0xffffffff


	//   ....[124]....
        /*0a88*/ 	.word	0xffffffff


	//   ....[125]....
        /*0a8c*/ 	.word	0xffffffff


	//   ....[126]....
        /*0a90*/ 	.word	0xffffffff


	//   ....[127]....
        /*0a94*/ 	.word	0xffffffff


	//   ....[128]....
        /*0a98*/ 	.word	0xffffffff


	//   ....[129]....
        /*0a9c*/ 	.word	0xffffffff


	//   ....[130]....
        /*0aa0*/ 	.word	0xffffffff


	//   ....[131]....
        /*0aa4*/ 	.word	0xffffffff


	//   ....[132]....
        /*0aa8*/ 	.word	0xffffffff


	//   ....[133]....
        /*0aac*/ 	.word	0xffffffff


	//   ....[134]....
        /*0ab0*/ 	.word	0xffffffff


	//   ....[135]....
        /*0ab4*/ 	.word	0xffffffff


	//   ....[136]....
        /*0ab8*/ 	.word	0xffffffff


	//   ....[137]....
        /*0abc*/ 	.word	0xffffffff


	//   ....[138]....
        /*0ac0*/ 	.word	0xffffffff


	//   ....[139]....
        /*0ac4*/ 	.word	0xffffffff


	//   ....[140]....
        /*0ac8*/ 	.word	0xffffffff


	//   ....[141]....
        /*0acc*/ 	.word	0xffffffff


	//   ....[142]....
        /*0ad0*/ 	.word	0xffffffff


	//   ....[143]....
        /*0ad4*/ 	.word	0xffffffff


	//   ....[144]....
        /*0ad8*/ 	.word	0xffffffff


	//   ....[145]....
        /*0adc*/ 	.word	0xffffffff


	//   ....[146]....
        /*0ae0*/ 	.word	0xffffffff


	//   ....[147]....
        /*0ae4*/ 	.word	0xffffffff


	//   ....[148]....
        /*0ae8*/ 	.word	0xffffffff


	//   ....[149]....
        /*0aec*/ 	.word	0xffffffff


	//   ....[150]....
        /*0af0*/ 	.word	0xffffffff


	//   ....[151]....
        /*0af4*/ 	.word	0xffffffff


	//   ....[152]....
        /*0af8*/ 	.word	0xffffffff


	//   ....[153]....
        /*0afc*/ 	.word	0xffffffff


	//   ....[154]....
        /*0b00*/ 	.word	0xffffffff


	//   ....[155]....
        /*0b04*/ 	.word	0xffffffff


	//   ....[156]....
        /*0b08*/ 	.word	0xffffffff


	//   ....[157]....
        /*0b0c*/ 	.word	0xffffffff


	//   ....[158]....
        /*0b10*/ 	.word	0xffffffff


	//   ....[159]....
        /*0b14*/ 	.word	0xffffffff


	//   ....[160]....
        /*0b18*/ 	.word	0xffffffff


	//   ....[161]....
        /*0b1c*/ 	.word	0xffffffff


	//   ....[162]....
        /*0b20*/ 	.word	0xffffffff


	//----- nvinfo : EIATTR_COOP_GROUP_INSTR_OFFSETS
	.align		4
.L_902:
        /*0b24*/ 	.byte	0x04, 0x28
        /*0b26*/ 	.short	(.L_904 - .L_903)


	//   ....[0]....
.L_903:
        /*0b28*/ 	.word	0x00000090


	//   ....[1]....
        /*0b2c*/ 	.word	0x00002560


	//   ....[2]....
        /*0b30*/ 	.word	0x000025b0


	//   ....[3]....
        /*0b34*/ 	.word	0x00002d80


	//   ....[4]....
        /*0b38*/ 	.word	0x00002da0


	//   ....[5]....
        /*0b3c*/ 	.word	0x000034f0


	//   ....[6]....
        /*0b40*/ 	.word	0x00003510


	//   ....[7]....
        /*0b44*/ 	.word	0x00003c60


	//   ....[8]....
        /*0b48*/ 	.word	0x00003c70


	//   ....[9]....
        /*0b4c*/ 	.word	0x000044f0


	//   ....[10]....
        /*0b50*/ 	.word	0x00004540


	//   ....[11]....
        /*0b54*/ 	.word	0x00005280


	//   ....[12]....
        /*0b58*/ 	.word	0x000052b0


	//   ....[13]....
        /*0b5c*/ 	.word	0x00005a30


	//   ....[14]....
        /*0b60*/ 	.word	0x00005a60


	//   ....[15]....
        /*0b64*/ 	.word	0x000061e0


	//   ....[16]....
        /*0b68*/ 	.word	0x00006200


	//   ....[17]....
        /*0b6c*/ 	.word	0x000069a0


	//   ....[18]....
        /*0b70*/ 	.word	0x000069d0


	//   ....[19]....
        /*0b74*/ 	.word	0x00006ae0


	//   ....[20]....
        /*0b78*/ 	.word	0x00006b10


	//   ....[21]....
        /*0b7c*/ 	.word	0x00006be0


	//   ....[22]....
        /*0b80*/ 	.word	0x00006c10


	//   ....[23]....
        /*0b84*/ 	.word	0x00006ce0


	//   ....[24]....
        /*0b88*/ 	.word	0x00006d00


	//   ....[25]....
        /*0b8c*/ 	.word	0x00007290


	//   ....[26]....
        /*0b90*/ 	.word	0x000072b0


	//   ....[27]....
        /*0b94*/ 	.word	0x00007380


	//   ....[28]....
        /*0b98*/ 	.word	0x000073b0


	//   ....[29]....
        /*0b9c*/ 	.word	0x00007480


	//   ....[30]....
        /*0ba0*/ 	.word	0x000074b0


	//   ....[31]....
        /*0ba4*/ 	.word	0x00007580


	//   ....[32]....
        /*0ba8*/ 	.word	0x000075b0


	//   ....[33]....
        /*0bac*/ 	.word	0x00008590


	//   ....[34]....
        /*0bb0*/ 	.word	0x000085b0


	//   ....[35]....
        /*0bb4*/ 	.word	0x00008700


	//   ....[36]....
        /*0bb8*/ 	.word	0x00008710


	//   ....[37]....
        /*0bbc*/ 	.word	0x00008840


	//   ....[38]....
        /*0bc0*/ 	.word	0x00008860


	//   ....[39]....
        /*0bc4*/ 	.word	0x00008990


	//   ....[40]....
        /*0bc8*/ 	.word	0x000089a0


	//   ....[41]....
        /*0bcc*/ 	.word	0x00008ad0


	//   ....[42]....
        /*0bd0*/ 	.word	0x00008af0


	//   ....[43]....
        /*0bd4*/ 	.word	0x00008c20


	//   ....[44]....
        /*0bd8*/ 	.word	0x00008c30


	//   ....[45]....
        /*0bdc*/ 	.word	0x00008d60


	//   ....[46]....
        /*0be0*/ 	.word	0x00008d80


	//   ....[47]....
        /*0be4*/ 	.word	0x00008eb0


	//   ....[48]....
        /*0be8*/ 	.word	0x00008ec0


	//   ....[49]....
        /*0bec*/ 	.word	0x00009770


	//   ....[50]....
        /*0bf0*/ 	.word	0x000097a0


	//   ....[51]....
        /*0bf4*/ 	.word	0x000097d0


	//   ....[52]....
        /*0bf8*/ 	.word	0x000097f0


	//   ....[53]....
        /*0bfc*/ 	.word	0x00009820


	//   ....[54]....
        /*0c00*/ 	.word	0x00009840


	//   ....[55]....
        /*0c04*/ 	.word	0x00009870


	//   ....[56]....
        /*0c08*/ 	.word	0x00009880


	//   ....[57]....
        /*0c0c*/ 	.word	0x00009de0


	//   ....[58]....
        /*0c10*/ 	.word	0x00009e10


	//   ....[59]....
        /*0c14*/ 	.word	0x00009e40


	//   ....[60]....
        /*0c18*/ 	.word	0x00009ef0


	//   ....[61]....
        /*0c1c*/ 	.word	0x00009f00


	//   ....[62]....
        /*0c20*/ 	.word	0x00009f10


	//   ....[63]....
        /*0c24*/ 	.word	0x0000a0c0


	//   ....[64]....
        /*0c28*/ 	.word	0x0000a0f0


	//   ....[65]....
        /*0c2c*/ 	.word	0x0000aeb0


	//   ....[66]....
        /*0c30*/ 	.word	0x0000af10


	//   ....[67]....
        /*0c34*/ 	.word	0x0000af20


	//   ....[68]....
        /*0c38*/ 	.word	0x0000af30


	//   ....[69]....
        /*0c3c*/ 	.word	0x0000af40


	//   ....[70]....
        /*0c40*/ 	.word	0x0000af50


	//   ....[71]....
        /*0c44*/ 	.word	0x0000b050


	//   ....[72]....
        /*0c48*/ 	.word	0x0000b100


	//   ....[73]....
        /*0c4c*/ 	.word	0x0000b560


	//   ....[74]....
        /*0c50*/ 	.word	0x0000b7a0


	//   ....[75]....
        /*0c54*/ 	.word	0x0000b7b0


	//   ....[76]....
        /*0c58*/ 	.word	0x0000b7c0


	//   ....[77]....
        /*0c5c*/ 	.word	0x0000c1c0


	//   ....[78]....
        /*0c60*/ 	.word	0x0000c1f0


	//   ....[79]....
        /*0c64*/ 	.word	0x0000c210


	//   ....[80]....
        /*0c68*/ 	.word	0x0000c220


	//   ....[81]....
        /*0c6c*/ 	.word	0x0000c250


	//   ....[82]....
        /*0c70*/ 	.word	0x0000c270


	//   ....[83]....
        /*0c74*/ 	.word	0x0000c290


	//   ....[84]....
        /*0c78*/ 	.word	0x0000c2a0


	//   ....[85]....
        /*0c7c*/ 	.word	0x0000e5b0


	//   ....[86]....
        /*0c80*/ 	.word	0x0000e5f0


	//   ....[87]....
        /*0c84*/ 	.word	0x0000e600


	//   ....[88]....
        /*0c88*/ 	.word	0x0000e610


	//   ....[89]....
        /*0c8c*/ 	.word	0x0000e620


	//   ....[90]....
        /*0c90*/ 	.word	0x0000e630


	//   ....[91]....
        /*0c94*/ 	.word	0x0000e790


	//   ....[92]....
        /*0c98*/ 	.word	0x0000e7a0


	//   ....[93]....
        /*0c9c*/ 	.word	0x0000f610


	//   ....[94]....
        /*0ca0*/ 	.word	0x0000f650


	//   ....[95]....
        /*0ca4*/ 	.word	0x0000f6f0


	//   ....[96]....
        /*0ca8*/ 	.word	0x0000f700


	//   ....[97]....
        /*0cac*/ 	.word	0x0000f770


	//   ....[98]....
        /*0cb0*/ 	.word	0x0000f780


	//   ....[99]....
        /*0cb4*/ 	.word	0x0000f810


	//   ....[100]....
        /*0cb8*/ 	.word	0x0000f820


	//   ....[101]....
        /*0cbc*/ 	.word	0x0000fa80


	//   ....[102]....
        /*0cc0*/ 	.word	0x0000fcc0


	//   ....[103]....
        /*0cc4*/ 	.word	0x0000fcf0


	//   ....[104]....
        /*0cc8*/ 	.word	0x0000fd20


	//   ....[105]....
        /*0ccc*/ 	.word	0x00010370


	//   ....[106]....
        /*0cd0*/ 	.word	0x00010470


	//   ....[107]....
        /*0cd4*/ 	.word	0x00010560


	//   ....[108]....
        /*0cd8*/ 	.word	0x00010660


	//   ....[109]....
        /*0cdc*/ 	.word	0x00010690


	//   ....[110]....
        /*0ce0*/ 	.word	0x000106b0


	//   ....[111]....
        /*0ce4*/ 	.word	0x000107d0


	//   ....[112]....
        /*0ce8*/ 	.word	0x000107f0


	//   ....[113]....
        /*0cec*/ 	.word	0x00013150


	//   ....[114]....
        /*0cf0*/ 	.word	0x000131b0


	//   ....[115]....
        /*0cf4*/ 	.word	0x000131d0


	//   ....[116]....
        /*0cf8*/ 	.word	0x000131f0


	//   ....[117]....
        /*0cfc*/ 	.word	0x00013210


	//   ....[118]....
        /*0d00*/ 	.word	0x00013230


	//   ....[119]....
        /*0d04*/ 	.word	0x00013250


	//   ....[120]....
        /*0d08*/ 	.word	0x00013270


	//   ....[121]....
        /*0d0c*/ 	.word	0x000140e0


	//   ....[122]....
        /*0d10*/ 	.word	0x00014100


	//   ....[123]....
        /*0d14*/ 	.word	0x00014110


	//   ....[124]....
        /*0d18*/ 	.word	0x00014120


	//   ....[125]....
        /*0d1c*/ 	.word	0x00014130


	//   ....[126]....
        /*0d20*/ 	.word	0x00014140


	//   ....[127]....
        /*0d24*/ 	.word	0x00014190


	//   ....[128]....
        /*0d28*/ 	.word	0x000141b0


	//   ....[129]....
        /*0d2c*/ 	.word	0x00014750


	//   ....[130]....
        /*0d30*/ 	.word	0x00014760


	//   ....[131]....
        /*0d34*/ 	.word	0x00014770


	//   ....[132]....
        /*0d38*/ 	.word	0x00014780


	//   ....[133]....
        /*0d3c*/ 	.word	0x000147c0


	//   ....[134]....
        /*0d40*/ 	.word	0x000147e0


	//   ....[135]....
        /*0d44*/ 	.word	0x000147f0


	//   ....[136]....
        /*0d48*/ 	.word	0x00014800


	//   ....[137]....
        /*0d4c*/ 	.word	0x00017170


	//   ....[138]....
        /*0d50*/ 	.word	0x000171e0


	//   ....[139]....
        /*0d54*/ 	.word	0x000171f0


	//   ....[140]....
        /*0d58*/ 	.word	0x00017200


	//   ....[141]....
        /*0d5c*/ 	.word	0x00017230


	//   ....[142]....
        /*0d60*/ 	.word	0x00017250


	//   ....[143]....
        /*0d64*/ 	.word	0x00017260


	//   ....[144]....
        /*0d68*/ 	.word	0x00017270


	//   ....[145]....
        /*0d6c*/ 	.word	0x00018dd0


	//   ....[146]....
        /*0d70*/ 	.word	0x00018e10


	//   ....[147]....
        /*0d74*/ 	.word	0x00018e40


	//   ....[148]....
        /*0d78*/ 	.word	0x00018e60


	//   ....[149]....
        /*0d7c*/ 	.word	0x00018e80


	//   ....[150]....
        /*0d80*/ 	.word	0x00018ea0


	//   ....[151]....
        /*0d84*/ 	.word	0x00018eb0


	//   ....[152]....
        /*0d88*/ 	.word	0x00018ec0


	//   ....[153]....
        /*0d8c*/ 	.word	0x00019100


	//   ....[154]....
        /*0d90*/ 	.word	0x00019110


	//   ....[155]....
        /*0d94*/ 	.word	0x00019210


	//   ....[156]....
        /*0d98*/ 	.word	0x00019240


	//   ....[157]....
        /*0d9c*/ 	.word	0x00019320


	//   ....[158]....
        /*0da0*/ 	.word	0x00019350


	//   ....[159]....
        /*0da4*/ 	.word	0x00019430


	//   ....[160]....
        /*0da8*/ 	.word	0x00019460


	//   ....[161]....
        /*0dac*/ 	.word	0x00019540


	//   ....[162]....
        /*0db0*/ 	.word	0x00019570


	//   ....[163]....
        /*0db4*/ 	.word	0x00019650


	//   ....[164]....
        /*0db8*/ 	.word	0x00019680


	//   ....[165]....
        /*0dbc*/ 	.word	0x00019760


	//   ....[166]....
        /*0dc0*/ 	.word	0x00019790


	//   ....[167]....
        /*0dc4*/ 	.word	0x00019870


	//   ....[168]....
        /*0dc8*/ 	.word	0x00019890


	//   ....[169]....
        /*0dcc*/ 	.word	0x0001a000


	//   ....[170]....
        /*0dd0*/ 	.word	0x0001a020


	//   ....[171]....
        /*0dd4*/ 	.word	0x0001a130


	//   ....[172]....
        /*0dd8*/ 	.word	0x0001a140


	//   ....[173]....
        /*0ddc*/ 	.word	0x0001a250


	//   ....[174]....
        /*0de0*/ 	.word	0x0001a270


	//   ....[175]....
        /*0de4*/ 	.word	0x0001a380


	//   ....[176]....
        /*0de8*/ 	.word	0x0001a390


	//   ....[177]....
        /*0dec*/ 	.word	0x0001a4a0


	//   ....[178]....
        /*0df0*/ 	.word	0x0001a4c0


	//   ....[179]....
        /*0df4*/ 	.word	0x0001a5d0


	//   ....[180]....
        /*0df8*/ 	.word	0x0001a5e0


	//   ....[181]....
        /*0dfc*/ 	.word	0x0001a6f0


	//   ....[182]....
        /*0e00*/ 	.word	0x0001a710


	//   ....[183]....
        /*0e04*/ 	.word	0x0001a820


	//   ....[184]....
        /*0e08*/ 	.word	0x0001a830


	//   ....[185]....
        /*0e0c*/ 	.word	0x0001a970


	//   ....[186]....
        /*0e10*/ 	.word	0x0001a9e0


	//   ....[187]....
        /*0e14*/ 	.word	0x0001aa50


	//   ....[188]....
        /*0e18*/ 	.word	0x0001aab0


	//   ....[189]....
        /*0e1c*/ 	.word	0x0001ab20


	//   ....[190]....
        /*0e20*/ 	.word	0x0001ab90


	//   ....[191]....
        /*0e24*/ 	.word	0x0001ac00


	//   ....[192]....
        /*0e28*/ 	.word	0x0001ac60


	//   ....[193]....
        /*0e2c*/ 	.word	0x0001acd0


	//   ....[194]....
        /*0e30*/ 	.word	0x0001ad40


	//   ....[195]....
        /*0e34*/ 	.word	0x0001adb0


	//   ....[196]....
        /*0e38*/ 	.word	0x0001ae10


	//   ....[197]....
        /*0e3c*/ 	.word	0x0001ae80


	//   ....[198]....
        /*0e40*/ 	.word	0x0001aef0


	//   ....[199]....
        /*0e44*/ 	.word	0x0001af60


	//   ....[200]....
        /*0e48*/ 	.word	0x0001afc0


	//   ....[201]....
        /*0e4c*/ 	.word	0x0001b030


	//   ....[202]....
        /*0e50*/ 	.word	0x0001b0a0


	//   ....[203]....
        /*0e54*/ 	.word	0x0001b110


	//   ....[204]....
        /*0e58*/ 	.word	0x0001b2b0


	//   ....[205]....
        /*0e5c*/ 	.word	0x0001b310


	//   ....[206]....
        /*0e60*/ 	.word	0x0001b450


	//   ....[207]....
        /*0e64*/ 	.word	0x0001b4b0


	//   ....[208]....
        /*0e68*/ 	.word	0x0001b5f0


	//   ....[209]....
        /*0e6c*/ 	.word	0x0001b650


	//   ....[210]....
        /*0e70*/ 	.word	0x0001b6c0


	//   ....[211]....
        /*0e74*/ 	.word	0x0001b730


	//   ....[212]....
        /*0e78*/ 	.word	0x0001b9a0


	//   ....[213]....
        /*0e7c*/ 	.word	0x0001bc10


	//   ....[214]....
        /*0e80*/ 	.word	0x0001c230


	//   ....[215]....
        /*0e84*/ 	.word	0x0001c280


	//   ....[216]....
        /*0e88*/ 	.word	0x0001c2d0


	//   ....[217]....
        /*0e8c*/ 	.word	0x0001c320


	//   ....[218]....
        /*0e90*/ 	.word	0x0001c370


	//   ....[219]....
        /*0e94*/ 	.word	0x0001c3c0


	//   ....[220]....
        /*0e98*/ 	.word	0x0001c410


	//   ....[221]....
        /*0e9c*/ 	.word	0x0001c460


	//   ....[222]....
        /*0ea0*/ 	.word	0x0001c4d0


	//   ....[223]....
        /*0ea4*/ 	.word	0x0001c540


	//   ....[224]....
        /*0ea8*/ 	.word	0x0001c670


	//   ....[225]....
        /*0eac*/ 	.word	0x0001c6d0


	//   ....[226]....
        /*0eb0*/ 	.word	0x0001c810


	//   ....[227]....
        /*0eb4*/ 	.word	0x0001c870


	//   ....[228]....
        /*0eb8*/ 	.word	0x0001c9b0


	//   ....[229]....
        /*0ebc*/ 	.word	0x0001ca10


	//   ....[230]....
        /*0ec0*/ 	.word	0x0001ca80


	//   ....[231]....
        /*0ec4*/ 	.word	0x0001caf0


	//   ....[232]....
        /*0ec8*/ 	.word	0x0001cc20


	//   ....[233]....
        /*0ecc*/ 	.word	0x0001cc80


	//   ....[234]....
        /*0ed0*/ 	.word	0x0001cdc0


	//   ....[235]....
        /*0ed4*/ 	.word	0x0001ce20


	//   ....[236]....
        /*0ed8*/ 	.word	0x0001cf60


	//   ....[237]....
        /*0edc*/ 	.word	0x0001cfc0


	//   ....[238]....
        /*0ee0*/ 	.word	0x0001d030


	//   ....[239]....
        /*0ee4*/ 	.word	0x0001d0a0


	//   ....[240]....
        /*0ee8*/ 	.word	0x0001d300


	//   ....[241]....
        /*0eec*/ 	.word	0x0001d560


	//   ....[242]....
        /*0ef0*/ 	.word	0x0001dba0


	//   ....[243]....
        /*0ef4*/ 	.word	0x0001dbe0


	//   ....[244]....
        /*0ef8*/ 	.word	0x0001dc30


	//   ....[245]....
        /*0efc*/ 	.word	0x0001dc70


	//   ....[246]....
        /*0f00*/ 	.word	0x0001dcc0


	//   ....[247]....
        /*0f04*/ 	.word	0x0001dd00


	//   ....[248]....
        /*0f08*/ 	.word	0x0001dd50


	//   ....[249]....
        /*0f0c*/ 	.word	0x0001dda0


	//   ....[250]....
        /*0f10*/ 	.word	0x0001de00


	//   ....[251]....
        /*0f14*/ 	.word	0x0001de70


	//   ....[252]....
        /*0f18*/ 	.word	0x0001dee0


	//   ....[253]....
        /*0f1c*/ 	.word	0x0001dfc0


	//   ....[254]....
        /*0f20*/ 	.word	0x0001e020


	//   ....[255]....
        /*0f24*/ 	.word	0x0001e100


	//   ....[0]....
        /*0f28*/ 	.word	0x0001e160


	//   ....[1]....
        /*0f2c*/ 	.word	0x0001e240


	//   ....[2]....
        /*0f30*/ 	.word	0x0001e2a0


	//   ....[3]....
        /*0f34*/ 	.word	0x0001e2f0


	//   ....[4]....
        /*0f38*/ 	.word	0x0001e330


	//   ....[5]....
        /*0f3c*/ 	.word	0x0001e380


	//   ....[6]....
        /*0f40*/ 	.word	0x0001e3c0


	//   ....[7]....
        /*0f44*/ 	.word	0x0001e410


	//   ....[8]....
        /*0f48*/ 	.word	0x0001e450


	//   ....[9]....
        /*0f4c*/ 	.word	0x0001e4a0


	//   ....[10]....
        /*0f50*/ 	.word	0x0001e4e0


	//   ....[11]....
        /*0f54*/ 	.word	0x0001e530


	//   ....[12]....
        /*0f58*/ 	.word	0x0001e590


	//   ....[13]....
        /*0f5c*/ 	.word	0x0001e5e0


	//   ....[14]....
        /*0f60*/ 	.word	0x0001e640


	//   ....[15]....
        /*0f64*/ 	.word	0x0001e690


	//   ....[16]....
        /*0f68*/ 	.word	0x0001e6f0


	//   ....[17]....
        /*0f6c*/ 	.word	0x0001e740


	//   ....[18]....
        /*0f70*/ 	.word	0x0001e7a0


	//   ....[19]....
        /*0f74*/ 	.word	0x0001e810


	//   ....[20]....
        /*0f78*/ 	.word	0x0001e880


	//   ....[21]....
        /*0f7c*/ 	.word	0x0001e8f0


	//   ....[22]....
        /*0f80*/ 	.word	0x0001e950


	//   ....[23]....
        /*0f84*/ 	.word	0x0001e9c0


	//   ....[24]....
        /*0f88*/ 	.word	0x0001ea30


	//   ....[25]....
        /*0f8c*/ 	.word	0x0001eaa0


	//   ....[26]....
        /*0f90*/ 	.word	0x0001eb00


	//   ....[27]....
        /*0f94*/ 	.word	0x0001eb70


	//   ....[28]....
        /*0f98*/ 	.word	0x0001ebe0


	//   ....[29]....
        /*0f9c*/ 	.word	0x0001ec50


	//   ....[30]....
        /*0fa0*/ 	.word	0x0001ecb0


	//   ....[31]....
        /*0fa4*/ 	.word	0x0001ed20


	//   ....[32]....
        /*0fa8*/ 	.word	0x0001ed90


	//   ....[33]....
        /*0fac*/ 	.word	0x0001ee00


	//   ....[34]....
        /*0fb0*/ 	.word	0x0001ee60


	//   ....[35]....
        /*0fb4*/ 	.word	0x0001f330


	//   ....[36]....
        /*0fb8*/ 	.word	0x0001f350


	//   ....[37]....
        /*0fbc*/ 	.word	0x0001f360


	//   ....[38]....
        /*0fc0*/ 	.word	0x0001f370


	//   ....[39]....
        /*0fc4*/ 	.word	0x0001f660


	//   ....[40]....
        /*0fc8*/ 	.word	0x0001f670


	//   ....[41]....
        /*0fcc*/ 	.word	0x0001f680


	//   ....[42]....
        /*0fd0*/ 	.word	0x0001f690


	//   ....[43]....
        /*0fd4*/ 	.word	0x0001f960


	//   ....[44]....
        /*0fd8*/ 	.word	0x0001f980


	//   ....[45]....
        /*0fdc*/ 	.word	0x0001f990


	//   ....[46]....
        /*0fe0*/ 	.word	0x0001f9a0


	//   ....[47]....
        /*0fe4*/ 	.word	0x0001fc90


	//   ....[48]....
        /*0fe8*/ 	.word	0x0001fca0


	//   ....[49]....
        /*0fec*/ 	.word	0x0001fcb0


	//   ....[50]....
        /*0ff0*/ 	.word	0x0001fcc0


	//   ....[51]....
        /*0ff4*/ 	.word	0x0001ff90


	//   ....[52]....
        /*0ff8*/ 	.word	0x0001ffb0


	//   ....[53]....
        /*0ffc*/ 	.word	0x0001ffc0


	//   ....[54]....
        /*1000*/ 	.word	0x0001ffd0


	//   ....[55]....
        /*1004*/ 	.word	0x000202d0


	//   ....[56]....
        /*1008*/ 	.word	0x000202f0


	//   ....[57]....
        /*100c*/ 	.word	0x00020300


	//   ....[58]....
        /*1010*/ 	.word	0x00020310


	//   ....[59]....
        /*1014*/ 	.word	0x000205f0


	//   ....[60]....
        /*1018*/ 	.word	0x00020650


	//   ....[61]....
        /*101c*/ 	.word	0x00020660


	//   ....[62]....
        /*1020*/ 	.word	0x00020670


	//   ....[63]....
        /*1024*/ 	.word	0x00020970


	//   ....[64]....
        /*1028*/ 	.word	0x000209d0


	//   ....[65]....
        /*102c*/ 	.word	0x000209e0


	//   ....[66]....
        /*1030*/ 	.word	0x000209f0


	//   ....[67]....
        /*1034*/ 	.word	0x00024020


	//   ....[68]....
        /*1038*/ 	.word	0x00024040


	//   ....[69]....
        /*103c*/ 	.word	0x00024050


	//   ....[70]....
        /*1040*/ 	.word	0x00024060


	//   ....[71]....
        /*1044*/ 	.word	0x00024290


	//   ....[72]....
        /*1048*/ 	.word	0x000242a0


	//   ....[73]....
        /*104c*/ 	.word	0x000242b0


	//   ....[74]....
        /*1050*/ 	.word	0x000242c0


	//   ....[75]....
        /*1054*/ 	.word	0x00024530


	//   ....[76]....
        /*1058*/ 	.word	0x00024550


	//   ....[77]....
        /*105c*/ 	.word	0x00024560


	//   ....[78]....
        /*1060*/ 	.word	0x00024570


	//   ....[79]....
        /*1064*/ 	.word	0x00024790


	//   ....[80]....
        /*1068*/ 	.word	0x000247a0


	//   ....[81]....
        /*106c*/ 	.word	0x000247b0


	//   ....[82]....
        /*1070*/ 	.word	0x000247c0


	//   ....[83]....
        /*1074*/ 	.word	0x00024a30


	//   ....[84]....
        /*1078*/ 	.word	0x00024a50


	//   ....[85]....
        /*107c*/ 	.word	0x00024a60


	//   ....[86]....
        /*1080*/ 	.word	0x00024a70


	//   ....[87]....
        /*1084*/ 	.word	0x00024c90


	//   ....[88]....
        /*1088*/ 	.word	0x00024ca0


	//   ....[89]....
        /*108c*/ 	.word	0x00024cb0


	//   ....[90]....
        /*1090*/ 	.word	0x00024cc0


	//   ....[91]....
        /*1094*/ 	.word	0x00024f30


	//   ....[92]....
        /*1098*/ 	.word	0x00024f50


	//   ....[93]....
        /*109c*/ 	.word	0x00024f60


	//   ....[94]....
        /*10a0*/ 	.word	0x00024f70


	//   ....[95]....
        /*10a4*/ 	.word	0x000251f0


	//   ....[96]....
        /*10a8*/ 	.word	0x00025200


	//   ....[97]....
        /*10ac*/ 	.word	0x00025210


	//   ....[98]....
        /*10b0*/ 	.word	0x00025220


	//   ....[99]....
        /*10b4*/ 	.word	0x00028c00


	//   ....[100]....
        /*10b8*/ 	.word	0x00028c70


	//   ....[101]....
        /*10bc*/ 	.word	0x00028cd0


	//   ....[102]....
        /*10c0*/ 	.word	0x00028d30


	//   ....[103]....
        /*10c4*/ 	.word	0x00028da0


	//   ....[104]....
        /*10c8*/ 	.word	0x00028e00


	//   ....[105]....
        /*10cc*/ 	.word	0x00028e70


	//   ....[106]....
        /*10d0*/ 	.word	0x00028ed0


	//   ....[107]....
        /*10d4*/ 	.word	0x00028f40


	//   ....[108]....
        /*10d8*/ 	.word	0x00028fb0


	//   ....[109]....
        /*10dc*/ 	.word	0x00029010


	//   ....[110]....
        /*10e0*/ 	.word	0x00029070


	//   ....[111]....
        /*10e4*/ 	.word	0x000290e0


	//   ....[112]....
        /*10e8*/ 	.word	0x00029140


	//   ....[113]....
        /*10ec*/ 	.word	0x000291b0


	//   ....[114]....
        /*10f0*/ 	.word	0x00029210


	//   ....[115]....
        /*10f4*/ 	.word	0x00029280


	//   ....[116]....
        /*10f8*/ 	.word	0x000292f0


	//   ....[117]....
        /*10fc*/ 	.word	0x00029350


	//   ....[118]....
        /*1100*/ 	.word	0x000293b0


	//   ....[119]....
        /*1104*/ 	.word	0x00029420


	//   ....[120]....
        /*1108*/ 	.word	0x00029490


	//   ....[121]....
        /*110c*/ 	.word	0x000294f0


	//   ....[122]....
        /*1110*/ 	.word	0x00029550


	//   ....[123]....
        /*1114*/ 	.word	0x000295c0


	//   ....[124]....
        /*1118*/ 	.word	0x00029630


	//   ....[125]....
        /*111c*/ 	.word	0x00029690


	//   ....[126]....
        /*1120*/ 	.word	0x000296f0


	//   ....[127]....
        /*1124*/ 	.word	0x00029760


	//   ....[128]....
        /*1128*/ 	.word	0x000297d0


	//   ....[129]....
        /*112c*/ 	.word	0x00029830


	//   ....[130]....
        /*1130*/ 	.word	0x00029890


	//   ....[131]....
        /*1134*/ 	.word	0x00029900


	//   ....[132]....
        /*1138*/ 	.word	0x00029970


	//   ....[133]....
        /*113c*/ 	.word	0x000299d0


	//   ....[134]....
        /*1140*/ 	.word	0x00029a30


	//   ....[135]....
        /*1144*/ 	.word	0x00029aa0


	//   ....[136]....
        /*1148*/ 	.word	0x00029b00


	//   ....[137]....
        /*114c*/ 	.word	0x00029b70


	//   ....[138]....
        /*1150*/ 	.word	0x00029bd0


	//   ....[139]....
        /*1154*/ 	.word	0x00029c40


	//   ....[140]....
        /*1158*/ 	.word	0x00029cb0


	//   ....[141]....
        /*115c*/ 	.word	0x00029d10


	//   ....[142]....
        /*1160*/ 	.word	0x00029d70


	//   ....[143]....
        /*1164*/ 	.word	0x00029de0


	//   ....[144]....
        /*1168*/ 	.word	0x00029e40


	//   ....[145]....
        /*116c*/ 	.word	0x00029eb0


	//   ....[146]....
        /*1170*/ 	.word	0x00029f10


	//   ....[147]....
        /*1174*/ 	.word	0x00029f80


	//   ....[148]....
        /*1178*/ 	.word	0x00029ff0


	//   ....[149]....
        /*117c*/ 	.word	0x0002a050


	//   ....[150]....
        /*1180*/ 	.word	0x0002a0b0


	//   ....[151]....
        /*1184*/ 	.word	0x0002a120


	//   ....[152]....
        /*1188*/ 	.word	0x0002a180


	//   ....[153]....
        /*118c*/ 	.word	0x0002a1f0


	//   ....[154]....
        /*1190*/ 	.word	0x0002a250


	//   ....[155]....
        /*1194*/ 	.word	0x0002a2c0


	//   ....[156]....
        /*1198*/ 	.word	0x0002a330


	//   ....[157]....
        /*119c*/ 	.word	0x0002a390


	//   ....[158]....
        /*11a0*/ 	.word	0x0002a3f0


	//   ....[159]....
        /*11a4*/ 	.word	0x0002a460


	//   ....[160]....
        /*11a8*/ 	.word	0x0002a4c0


	//   ....[161]....
        /*11ac*/ 	.word	0x0002a520


	//   ....[162]....
        /*11b0*/ 	.word	0x0002a580


	//----- nvinfo : EIATTR_EXIT_INSTR_OFFSETS
	.align		4
.L_904:
        /*11b4*/ 	.byte	0x04, 0x1c
        /*11b6*/ 	.short	(.L_906 - .L_905)


	//   ....[0]....
.L_905:
        /*11b8*/ 	.word	0x00000350


	//   ....[1]....
        /*11bc*/ 	.word	0x000198a0


	//   ....[2]....
        /*11c0*/ 	.word	0x00019900


	//   ....[3]....
        /*11c4*/ 	.word	0x00019960


	//   ....[4]....
        /*11c8*/ 	.word	0x0001a870


	//   ....[5]....
        /*11cc*/ 	.word	0x0001a8c0


	//   ....[6]....
        /*11d0*/ 	.word	0x0001a920


	//----- nvinfo : EIATTR_CTAIDZ_USED
	.align		4
.L_906:
        /*11d4*/ 	.byte	0x01, 0x04
	.zero		2


	//----- nvinfo : EIATTR_MAX_THREADS
	.align		4
        /*11d8*/ 	.byte	0x04, 0x05
        /*11da*/ 	.short	(.L_908 - .L_907)
.L_907:
        /*11dc*/ 	.word	0x00000080
        /*11e0*/ 	.word	0x00000001
        /*11e4*/ 	.word	0x00000001


	//----- nvinfo : EIATTR_CRS_STACK_SIZE
	.align		4
.L_908:
        /*11e8*/ 	.byte	0x04, 0x1e
        /*11ea*/ 	.short	(.L_910 - .L_909)
.L_909:
        /*11ec*/ 	.word	0x00000000
.L_910:


//--------------------- .nv.callgraph             --------------------------
	.section	.nv.callgraph,"",@"SHT_CUDA_CALLGRAPH"
	.align	4
	.sectionentsize	8
	.align		4
        /*0000*/ 	.word	0x00000000
	.align		4
        /*0004*/ 	.word	0xffffffff
	.align		4
        /*0008*/ 	.word	0x00000000
	.align		4
        /*000c*/ 	.word	0xfffffffe
	.align		4
        /*0010*/ 	.word	0x00000000
	.align		4
        /*0014*/ 	.word	0xfffffffd
	.align		4
        /*0018*/ 	.word	0x00000000
	.align		4
        /*001c*/ 	.word	0xfffffffc


//--------------------- .nv.rel.action            --------------------------
	.section	.nv.rel.action,"",@"SHT_CUDA_RELOCINFO"
	.align	8
	.sectionentsize	8
        /*0000*/ 	.byte	0x73, 0x00, 0x00, 0x00, 0x00, 0x00, 0x00, 0x00, 0x00, 0x00, 0x00, 0x11, 0x25, 0x00, 0x05, 0x36


//--------------------- .nv.constant4             --------------------------
	.section	.nv.constant4,"a",@progbits
	.align	8
	.align		8
.nv.constant4:
        /*0000*/ 	.dword	_ZN83_INTERNAL_44eea984_47_flash_fwd_hdim128_fp16_paged_softcapall_sm80_cu_b81ac279_28194cuda3std3__45__cpo5beginE
	.align		8
        /*0008*/ 	.dword	_ZN83_INTERNAL_44eea984_47_flash_fwd_hdim128_fp16_paged_softcapall_sm80_cu_b81ac279_28194cuda3std3__45__cpo3endE
	.align		8
        /*0010*/ 	.dword	_ZN83_INTERNAL_44eea984_47_flash_fwd_hdim128_fp16_paged_softcapall_sm80_cu_b81ac279_28194cuda3std3__45__cpo6cbeginE
	.align		8
        /*0018*/ 	.dword	_ZN83_INTERNAL_44eea984_47_flash_fwd_hdim128_fp16_paged_softcapall_sm80_cu_b81ac279_28194cuda3std3__45__cpo4cendE
	.align		8
        /*0020*/ 	.dword	_ZN83_INTERNAL_44eea984_47_flash_fwd_hdim128_fp16_paged_softcapall_sm80_cu_b81ac279_28194cuda3std3__485_GLOBAL__N__44eea984_47_flash_fwd_hdim128_fp16_paged_softcapall_sm80_cu_b81ac279_28196ignoreE
	.align		8
        /*0028*/ 	.dword	_ZN83_INTERNAL_44eea984_47_flash_fwd_hdim128_fp16_paged_softcapall_sm80_cu_b81ac279_28194cuda3std3__419piecewise_constructE
	.align		8
        /*0030*/ 	.dword	_ZN83_INTERNAL_44eea984_47_flash_fwd_hdim128_fp16_paged_softcapall_sm80_cu_b81ac279_28194cuda3std3__48in_placeE
	.align		8
        /*0038*/ 	.dword	_ZN83_INTERNAL_44eea984_47_flash_fwd_hdim128_fp16_paged_softcapall_sm80_cu_b81ac279_28194cuda3std6ranges3__45__cpo4swapE
	.align		8
        /*0040*/ 	.dword	_ZN83_INTERNAL_44eea984_47_flash_fwd_hdim128_fp16_paged_softcapall_sm80_cu_b81ac279_28194cuda3std6ranges3__45__cpo9iter_moveE
	.align		8
        /*0048*/ 	.dword	_ZN83_INTERNAL_44eea984_47_flash_fwd_hdim128_fp16_paged_softcapall_sm80_cu_b81ac279_28194cute7productE
	.align		8
        /*0050*/ 	.dword	_ZN83_INTERNAL_44eea984_47_flash_fwd_hdim128_fp16_paged_softcapall_sm80_cu_b81ac279_28194cute1_E


//--------------------- .nv.constant0._ZN7cutlass13device_kernelIN5flash19enable_sm80_to_sm89INS1_16FlashAttnFwdSm80INS1_25CollectiveMainloopFwdSm80ILi8ELi1ELb1EN4cute5tupleIJNS5_1CILi128EEES8_S8_EEELi128ENS_6half_tEfNS_4arch4Sm80ELb0ELb0ELb1ELb0ELb1ELb0ELb1ELb0EEENS1_21CollectiveEpilogueFwdIS9_NS6_IJNS7_ILi1EEESF_SF_EEESA_SC_Li256ELb0ELb1ELb0ELb0EEENS1_19SingleTileSchedulerILb0ELb0ELb1ELi128EEEEEEEEEvNT_6ParamsE --------------------------
	.section	.nv.constant0._ZN7cutlass13device_kernelIN5flash19enable_sm80_to_sm89INS1_16FlashAttnFwdSm80INS1_25CollectiveMainloopFwdSm80ILi8ELi1ELb1EN4cute5tupleIJNS5_1CILi128EEES8_S8_EEELi128ENS_6half_tEfNS_4arch4Sm80ELb0ELb0ELb1ELb0ELb1ELb0ELb1ELb0EEENS1_21CollectiveEpilogueFwdIS9_NS6_IJNS7_ILi1EEESF_SF_EEESA_SC_Li256ELb0ELb1ELb0ELb0EEENS1_19SingleTileSchedulerILb0ELb0ELb1ELi128EEEEEEEEEvNT_6ParamsE,"a",@progbits
	.sectionflags	@""
	.align	4
.nv.constant0._ZN7cutlass13device_kernelIN5flash19enable_sm80_to_sm89INS1_16FlashAttnFwdSm80INS1_25CollectiveMainloopFwdSm80ILi8ELi1ELb1EN4cute5tupleIJNS5_1CILi128EEES8_S8_EEELi128ENS_6half_tEfNS_4arch4Sm80ELb0ELb0ELb1ELb0ELb1ELb0ELb1ELb0EEENS1_21CollectiveEpilogueFwdIS9_NS6_IJNS7_ILi1EEESF_SF_EEESA_SC_Li256ELb0ELb1ELb0ELb0EEENS1_19SingleTileSchedulerILb0ELb0ELb1ELi128EEEEEEEEEvNT_6ParamsE:
	.zero		1400


//--------------------- .nv.constant0._ZN7cutlass13device_kernelIN5flash19enable_sm80_to_sm89INS1_16FlashAttnFwdSm80INS1_25CollectiveMainloopFwdSm80ILi8ELi1ELb1EN4cute5tupleIJNS5_1CILi128EEES8_S8_EEELi128ENS_6half_tEfNS_4arch4Sm80ELb0ELb0ELb1ELb1ELb1ELb0ELb1ELb0EEENS1_21CollectiveEpilogueFwdIS9_NS6_IJNS7_ILi1EEESF_SF_EEESA_SC_Li256ELb1ELb1ELb0ELb0EEENS1_19SingleTileSchedulerILb1ELb0ELb1ELi128EEEEEEEEEvNT_6ParamsE --------------------------
	.section	.nv.constant0._ZN7cutlass13device_kernelIN5flash19enable_sm80_to_sm89INS1_16FlashAttnFwdSm80INS1_25CollectiveMainloopFwdSm80ILi8ELi1ELb1EN4cute5tupleIJNS5_1CILi128EEES8_S8_EEELi128ENS_6half_tEfNS_4arch4Sm80ELb0ELb0ELb1ELb1ELb1ELb0ELb1ELb0EEENS1_21CollectiveEpilogueFwdIS9_NS6_IJNS7_ILi1EEESF_SF_EEESA_SC_Li256ELb1ELb1ELb0ELb0EEENS1_19SingleTileSchedulerILb1ELb0ELb1ELi128EEEEEEEEEvNT_6ParamsE,"a",@progbits
	.sectionflags	@""
	.align	4
.nv.constant0._ZN7cutlass13device_kernelIN5flash19enable_sm80_to_sm89INS1_16FlashAttnFwdSm80INS1_25CollectiveMainloopFwdSm80ILi8ELi1ELb1EN4cute5tupleIJNS5_1CILi128EEES8_S8_EEELi128ENS_6half_tEfNS_4arch4Sm80ELb0ELb0ELb1ELb1ELb1ELb0ELb1ELb0EEENS1_21CollectiveEpilogueFwdIS9_NS6_IJNS7_ILi1EEESF_SF_EEESA_SC_Li256ELb1ELb1ELb0ELb0EEENS1_19SingleTileSchedulerILb1ELb0ELb1ELi128EEEEEEEEEvNT_6ParamsE:
	.zero		1400


//--------------------- .nv.constant0._ZN7cutlass13device_kernelIN5flash19enable_sm80_to_sm89INS1_16FlashAttnFwdSm80INS1_25CollectiveMainloopFwdSm80ILi8ELi1ELb1EN4cute5tupleIJNS5_1CILi128EEES8_S8_EEELi128ENS_6half_tEfNS_4arch4Sm80ELb0ELb0ELb1ELb1ELb1ELb1ELb1ELb0EEENS1_21CollectiveEpilogueFwdIS9_NS6_IJNS7_ILi1EEESF_SF_EEESA_SC_Li256ELb1ELb1ELb0ELb0EEENS1_19SingleTileSchedulerILb1ELb0ELb1ELi128EEEEEEEEEvNT_6ParamsE --------------------------
	.section	.nv.constant0._ZN7cutlass13device_kernelIN5flash19enable_sm80_to_sm89INS1_16FlashAttnFwdSm80INS1_25CollectiveMainloopFwdSm80ILi8ELi1ELb1EN4cute5tupleIJNS5_1CILi128EEES8_S8_EEELi128ENS_6half_tEfNS_4arch4Sm80ELb0ELb0ELb1ELb1ELb1ELb1ELb1ELb0EEENS1_21CollectiveEpilogueFwdIS9_NS6_IJNS7_ILi1EEESF_SF_EEESA_SC_Li256ELb1ELb1ELb0ELb0EEENS1_19SingleTileSchedulerILb1ELb0ELb1ELi128EEEEEEEEEvNT_6ParamsE,"a",@progbits
	.sectionflags	@""
	.align	4
.nv.constant0._ZN7cutlass13device_kernelIN5flash19enable_sm80_to_sm89INS1_16FlashAttnFwdSm80INS1_25CollectiveMainloopFwdSm80ILi8ELi1ELb1EN4cute5tupleIJNS5_1CILi128EEES8_S8_EEELi128ENS_6half_tEfNS_4arch4Sm80ELb0ELb0ELb1ELb1ELb1ELb1ELb1ELb0EEENS1_21CollectiveEpilogueFwdIS9_NS6_IJNS7_ILi1EEESF_SF_EEESA_SC_Li256ELb1ELb1ELb0ELb0EEENS1_19SingleTileSchedulerILb1ELb0ELb1ELi128EEEEEEEEEvNT_6ParamsE:
	.zero		1400


//--------------------- .nv.constant0._ZN7cutlass13device_kernelIN5flash19enable_sm80_to_sm89INS1_16FlashAttnFwdSm80INS1_25CollectiveMainloopFwdSm80ILi8ELi1ELb1EN4cute5tupleIJNS5_1CILi128EEENS7_ILi96EEES8_EEELi128ENS_6half_tEfNS_4arch4Sm80ELb0ELb1ELb1ELb0ELb1ELb0ELb1ELb0EEENS1_21CollectiveEpilogueFwdINS6_IJS8_S8_S9_EEENS6_IJNS7_ILi1EEESH_SH_EEESB_SD_Li256ELb0ELb1ELb0ELb0EEENS1_19SingleTileSchedulerILb0ELb0ELb1ELi128EEEEEEEEEvNT_6ParamsE --------------------------
	.section	.nv.constant0._ZN7cutlass13device_kernelIN5flash19enable_sm80_to_sm89INS1_16FlashAttnFwdSm80INS1_25CollectiveMainloopFwdSm80ILi8ELi1ELb1EN4cute5tupleIJNS5_1CILi128EEENS7_ILi96EEES8_EEELi128ENS_6half_tEfNS_4arch4Sm80ELb0ELb1ELb1ELb0ELb1ELb0ELb1ELb0EEENS1_21CollectiveEpilogueFwdINS6_IJS8_S8_S9_EEENS6_IJNS7_ILi1EEESH_SH_EEESB_SD_Li256ELb0ELb1ELb0ELb0EEENS1_19SingleTileSchedulerILb0ELb0ELb1ELi128EEEEEEEEEvNT_6ParamsE,"a",@progbits
	.sectionflags	@""
	.align	4
.nv.constant0._ZN7cutlass13device_kernelIN5flash19enable_sm80_to_sm89INS1_16FlashAttnFwdSm80INS1_25CollectiveMainloopFwdSm80ILi8ELi1ELb1EN4cute5tupleIJNS5_1CILi128EEENS7_ILi96EEES8_EEELi128ENS_6half_tEfNS_4arch4Sm80ELb0ELb1ELb1ELb0ELb1ELb0ELb1ELb0EEENS1_21CollectiveEpilogueFwdINS6_IJS8_S8_S9_EEENS6_IJNS7_ILi1EEESH_SH_EEESB_SD_Li256ELb0ELb1ELb0ELb0EEENS1_19SingleTileSchedulerILb0ELb0ELb1ELi128EEEEEEEEEvNT_6ParamsE:
	.zero		1400


//--------------------- .nv.constant0._ZN7cutlass13device_kernelIN5flash19enable_sm80_to_sm89INS1_16FlashAttnFwdSm80INS1_25CollectiveMainloopFwdSm80ILi8ELi1ELb1EN4cute5tupleIJNS5_1CILi128EEENS7_ILi96EEES8_EEELi128ENS_6half_tEfNS_4arch4Sm80ELb0ELb1ELb1ELb1ELb1ELb0ELb1ELb0EEENS1_21CollectiveEpilogueFwdINS6_IJS8_S8_S9_EEENS6_IJNS7_ILi1EEESH_SH_EEESB_SD_Li256ELb1ELb1ELb0ELb0EEENS1_19SingleTileSchedulerILb1ELb0ELb1ELi128EEEEEEEEEvNT_6ParamsE --------------------------
	.section	.nv.constant0._ZN7cutlass13device_kernelIN5flash19enable_sm80_to_sm89INS1_16FlashAttnFwdSm80INS1_25CollectiveMainloopFwdSm80ILi8ELi1ELb1EN4cute5tupleIJNS5_1CILi128EEENS7_ILi96EEES8_EEELi128ENS_6half_tEfNS_4arch4Sm80ELb0ELb1ELb1ELb1ELb1ELb0ELb1ELb0EEENS1_21CollectiveEpilogueFwdINS6_IJS8_S8_S9_EEENS6_IJNS7_ILi1EEESH_SH_EEESB_SD_Li256ELb1ELb1ELb0ELb0EEENS1_19SingleTileSchedulerILb1ELb0ELb1ELi128EEEEEEEEEvNT_6ParamsE,"a",@progbits
	.sectionflags	@""
	.align	4
.nv.constant0._ZN7cutlass13device_kernelIN5flash19enable_sm80_to_sm89INS1_16FlashAttnFwdSm80INS1_25CollectiveMainloopFwdSm80ILi8ELi1ELb1EN4cute5tupleIJNS5_1CILi128EEENS7_ILi96EEES8_EEELi128ENS_6half_tEfNS_4arch4Sm80ELb0ELb1ELb1ELb1ELb1ELb0ELb1ELb0EEENS1_21CollectiveEpilogueFwdINS6_IJS8_S8_S9_EEENS6_IJNS7_ILi1EEESH_SH_EEESB_SD_Li256ELb1ELb1ELb0ELb0EEENS1_19SingleTileSchedulerILb1ELb0ELb1ELi128EEEEEEEEEvNT_6ParamsE:
	.zero		1400


//--------------------- .nv.constant0._ZN7cutlass13device_kernelIN5flash19enable_sm80_to_sm89INS1_16FlashAttnFwdSm80INS1_25CollectiveMainloopFwdSm80ILi8ELi1ELb1EN4cute5tupleIJNS5_1CILi128EEENS7_ILi96EEES8_EEELi128ENS_6half_tEfNS_4arch4Sm80ELb0ELb1ELb1ELb1ELb1ELb1ELb1ELb0EEENS1_21CollectiveEpilogueFwdINS6_IJS8_S8_S9_EEENS6_IJNS7_ILi1EEESH_SH_EEESB_SD_Li256ELb1ELb1ELb0ELb0EEENS1_19SingleTileSchedulerILb1ELb0ELb1ELi128EEEEEEEEEvNT_6ParamsE --------------------------
	.section	.nv.constant0._ZN7cutlass13device_kernelIN5flash19enable_sm80_to_sm89INS1_16FlashAttnFwdSm80INS1_25CollectiveMainloopFwdSm80ILi8ELi1ELb1EN4cute5tupleIJNS5_1CILi128EEENS7_ILi96EEES8_EEELi128ENS_6half_tEfNS_4arch4Sm80ELb0ELb1ELb1ELb1ELb1ELb1ELb1ELb0EEENS1_21CollectiveEpilogueFwdINS6_IJS8_S8_S9_EEENS6_IJNS7_ILi1EEESH_SH_EEESB_SD_Li256ELb1ELb1ELb0ELb0EEENS1_19SingleTileSchedulerILb1ELb0ELb1ELi128EEEEEEEEEvNT_6ParamsE,"a",@progbits
	.sectionflags	@""
	.align	4
.nv.constant0._ZN7cutlass13device_kernelIN5flash19enable_sm80_to_sm89INS1_16FlashAttnFwdSm80INS1_25CollectiveMainloopFwdSm80ILi8ELi1ELb1EN4cute5tupleIJNS5_1CILi128EEENS7_ILi96EEES8_EEELi128ENS_6half_tEfNS_4arch4Sm80ELb0ELb1ELb1ELb1ELb1ELb1ELb1ELb0EEENS1_21CollectiveEpilogueFwdINS6_IJS8_S8_S9_EEENS6_IJNS7_ILi1EEESH_SH_EEESB_SD_Li256ELb1ELb1ELb0ELb0EEENS1_19SingleTileSchedulerILb1ELb0ELb1ELi128EEEEEEEEEvNT_6ParamsE:
	.zero		1400


//--------------------- .nv.constant0._ZN7cutlass13device_kernelIN5flash19enable_sm80_to_sm89INS1_16FlashAttnFwdSm80INS1_25CollectiveMainloopFwdSm80ILi8ELi1ELb1EN4cute5tupleIJNS5_1CILi128EEES8_S8_EEELi128ENS_6half_tEfNS_4arch4Sm80ELb1ELb0ELb1ELb0ELb1ELb0ELb1ELb0EEENS1_21CollectiveEpilogueFwdIS9_NS6_IJNS7_ILi1EEESF_SF_EEESA_SC_Li256ELb0ELb1ELb0ELb0EEENS1_30DynamicPersistentTileSchedulerILi256ELi256ELb0ELb1ELb0EEEEEEEEEvNT_6ParamsE --------------------------
	.section	.nv.constant0._ZN7cutlass13device_kernelIN5flash19enable_sm80_to_sm89INS1_16FlashAttnFwdSm80INS1_25CollectiveMainloopFwdSm80ILi8ELi1ELb1EN4cute5tupleIJNS5_1CILi128EEES8_S8_EEELi128ENS_6half_tEfNS_4arch4Sm80ELb1ELb0ELb1ELb0ELb1ELb0ELb1ELb0EEENS1_21CollectiveEpilogueFwdIS9_NS6_IJNS7_ILi1EEESF_SF_EEESA_SC_Li256ELb0ELb1ELb0ELb0EEENS1_30DynamicPersistentTileSchedulerILi256ELi256ELb0ELb1ELb0EEEEEEEEEvNT_6ParamsE,"a",@progbits
	.sectionflags	@""
	.align	4
.nv.constant0._ZN7cutlass13device_kernelIN5flash19enable_sm80_to_sm89INS1_16FlashAttnFwdSm80INS1_25CollectiveMainloopFwdSm80ILi8ELi1ELb1EN4cute5tupleIJNS5_1CILi128EEES8_S8_EEELi128ENS_6half_tEfNS_4arch4Sm80ELb1ELb0ELb1ELb0ELb1ELb0ELb1ELb0EEENS1_21CollectiveEpilogueFwdIS9_NS6_IJNS7_ILi1EEESF_SF_EEESA_SC_Li256ELb0ELb1ELb0ELb0EEENS1_30DynamicPersistentTileSchedulerILi256ELi256ELb0ELb1ELb0EEEEEEEEEvNT_6ParamsE:
	.zero		1416


//--------------------- .nv.constant0._ZN7cutlass13device_kernelIN5flash19enable_sm80_to_sm89INS1_16FlashAttnFwdSm80INS1_25CollectiveMainloopFwdSm80ILi8ELi1ELb1EN4cute5tupleIJNS5_1CILi128EEES8_S8_EEELi128ENS_6half_tEfNS_4arch4Sm80ELb1ELb0ELb1ELb1ELb1ELb0ELb1ELb0EEENS1_21CollectiveEpilogueFwdIS9_NS6_IJNS7_ILi1EEESF_SF_EEESA_SC_Li256ELb1ELb1ELb0ELb0EEENS1_19SingleTileSchedulerILb1ELb0ELb1ELi128EEEEEEEEEvNT_6ParamsE --------------------------
	.section	.nv.constant0._ZN7cutlass13device_kernelIN5flash19enable_sm80_to_sm89INS1_16FlashAttnFwdSm80INS1_25CollectiveMainloopFwdSm80ILi8ELi1ELb1EN4cute5tupleIJNS5_1CILi128EEES8_S8_EEELi128ENS_6half_tEfNS_4arch4Sm80ELb1ELb0ELb1ELb1ELb1ELb0ELb1ELb0EEENS1_21CollectiveEpilogueFwdIS9_NS6_IJNS7_ILi1EEESF_SF_EEESA_SC_Li256ELb1ELb1ELb0ELb0EEENS1_19SingleTileSchedulerILb1ELb0ELb1ELi128EEEEEEEEEvNT_6ParamsE,"a",@progbits
	.sectionflags	@""
	.align	4
.nv.constant0._ZN7cutlass13device_kernelIN5flash19enable_sm80_to_sm89INS1_16FlashAttnFwdSm80INS1_25CollectiveMainloopFwdSm80ILi8ELi1ELb1EN4cute5tupleIJNS5_1CILi128EEES8_S8_EEELi128ENS_6half_tEfNS_4arch4Sm80ELb1ELb0ELb1ELb1ELb1ELb0ELb1ELb0EEENS1_21CollectiveEpilogueFwdIS9_NS6_IJNS7_ILi1EEESF_SF_EEESA_SC_Li256ELb1ELb1ELb0ELb0EEENS1_19SingleTileSchedulerILb1ELb0ELb1ELi128EEEEEEEEEvNT_6ParamsE:
	.zero		1400


//--------------------- .nv.constant0._ZN7cutlass13device_kernelIN5flash19enable_sm80_to_sm89INS1_16FlashAttnFwdSm80INS1_25CollectiveMainloopFwdSm80ILi8ELi1ELb1EN4cute5tupleIJNS5_1CILi128EEES8_S8_EEELi128ENS_6half_tEfNS_4arch4Sm80ELb1ELb0ELb1ELb1ELb1ELb1ELb1ELb0EEENS1_21CollectiveEpilogueFwdIS9_NS6_IJNS7_ILi1EEESF_SF_EEESA_SC_Li256ELb1ELb1ELb0ELb0EEENS1_19SingleTileSchedulerILb1ELb0ELb1ELi128EEEEEEEEEvNT_6ParamsE --------------------------
	.section	.nv.constant0._ZN7cutlass13device_kernelIN5flash19enable_sm80_to_sm89INS1_16FlashAttnFwdSm80INS1_25CollectiveMainloopFwdSm80ILi8ELi1ELb1EN4cute5tupleIJNS5_1CILi128EEES8_S8_EEELi128ENS_6half_tEfNS_4arch4Sm80ELb1ELb0ELb1ELb1ELb1ELb1ELb1ELb0EEENS1_21CollectiveEpilogueFwdIS9_NS6_IJNS7_ILi1EEESF_SF_EEESA_SC_Li256ELb1ELb1ELb0ELb0EEENS1_19SingleTileSchedulerILb1ELb0ELb1ELi128EEEEEEEEEvNT_6ParamsE,"a",@progbits
	.sectionflags	@""
	.align	4
.nv.constant0._ZN7cutlass13device_kernelIN5flash19enable_sm80_to_sm89INS1_16FlashAttnFwdSm80INS1_25CollectiveMainloopFwdSm80ILi8ELi1ELb1EN4cute5tupleIJNS5_1CILi128EEES8_S8_EEELi128ENS_6half_tEfNS_4arch4Sm80ELb1ELb0ELb1ELb1ELb1ELb1ELb1ELb0EEENS1_21CollectiveEpilogueFwdIS9_NS6_IJNS7_ILi1EEESF_SF_EEESA_SC_Li256ELb1ELb1ELb0ELb0EEENS1_19SingleTileSchedulerILb1ELb0ELb1ELi128EEEEEEEEEvNT_6ParamsE:
	.zero		1400


//--------------------- .nv.constant0._ZN7cutlass13device_kernelIN5flash19enable_sm80_to_sm89INS1_16FlashAttnFwdSm80INS1_25CollectiveMainloopFwdSm80ILi4ELi1ELb0EN4cute5tupleIJNS5_1CILi128EEENS7_ILi64EEES8_EEELi128ENS_6half_tEfNS_4arch4Sm80ELb0ELb0ELb1ELb0ELb1ELb0ELb1ELb0EEENS1_21CollectiveEpilogueFwdINS6_IJS8_S8_S9_EEENS6_IJNS7_ILi1EEESH_SH_EEESB_SD_Li128ELb0ELb1ELb0ELb0EEENS1_19SingleTileSchedulerILb0ELb0ELb1ELi128EEEEEEEEEvNT_6ParamsE --------------------------
	.section	.nv.constant0._ZN7cutlass13device_kernelIN5flash19enable_sm80_to_sm89INS1_16FlashAttnFwdSm80INS1_25CollectiveMainloopFwdSm80ILi4ELi1ELb0EN4cute5tupleIJNS5_1CILi128EEENS7_ILi64EEES8_EEELi128ENS_6half_tEfNS_4arch4Sm80ELb0ELb0ELb1ELb0ELb1ELb0ELb1ELb0EEENS1_21CollectiveEpilogueFwdINS6_IJS8_S8_S9_EEENS6_IJNS7_ILi1EEESH_SH_EEESB_SD_Li128ELb0ELb1ELb0ELb0EEENS1_19SingleTileSchedulerILb0ELb0ELb1ELi128EEEEEEEEEvNT_6ParamsE,"a",@progbits
	.sectionflags	@""
	.align	4
.nv.constant0._ZN7cutlass13device_kernelIN5flash19enable_sm80_to_sm89INS1_16FlashAttnFwdSm80INS1_25CollectiveMainloopFwdSm80ILi4ELi1ELb0EN4cute5tupleIJNS5_1CILi128EEENS7_ILi64EEES8_EEELi128ENS_6half_tEfNS_4arch4Sm80ELb0ELb0ELb1ELb0ELb1ELb0ELb1ELb0EEENS1_21CollectiveEpilogueFwdINS6_IJS8_S8_S9_EEENS6_IJNS7_ILi1EEESH_SH_EEESB_SD_Li128ELb0ELb1ELb0ELb0EEENS1_19SingleTileSchedulerILb0ELb0ELb1ELi128EEEEEEEEEvNT_6ParamsE:
	.zero		1400


//--------------------- .nv.constant0._ZN7cutlass13device_kernelIN5flash19enable_sm80_to_sm89INS1_16FlashAttnFwdSm80INS1_25CollectiveMainloopFwdSm80ILi4ELi1ELb0EN4cute5tupleIJNS5_1CILi128EEENS7_ILi64EEES8_EEELi128ENS_6half_tEfNS_4arch4Sm80ELb0ELb0ELb1ELb1ELb1ELb0ELb1ELb0EEENS1_21CollectiveEpilogueFwdINS6_IJS8_S8_S9_EEENS6_IJNS7_ILi1EEESH_SH_EEESB_SD_Li128ELb1ELb1ELb0ELb0EEENS1_19SingleTileSchedulerILb1ELb0ELb1ELi128EEEEEEEEEvNT_6ParamsE --------------------------
	.section	.nv.constant0._ZN7cutlass13device_kernelIN5flash19enable_sm80_to_sm89INS1_16FlashAttnFwdSm80INS1_25CollectiveMainloopFwdSm80ILi4ELi1ELb0EN4cute5tupleIJNS5_1CILi128EEENS7_ILi64EEES8_EEELi128ENS_6half_tEfNS_4arch4Sm80ELb0ELb0ELb1ELb1ELb1ELb0ELb1ELb0EEENS1_21CollectiveEpilogueFwdINS6_IJS8_S8_S9_EEENS6_IJNS7_ILi1EEESH_SH_EEESB_SD_Li128ELb1ELb1ELb0ELb0EEENS1_19SingleTileSchedulerILb1ELb0ELb1ELi128EEEEEEEEEvNT_6ParamsE,"a",@progbits
	.sectionflags	@""
	.align	4
.nv.constant0._ZN7cutlass13device_kernelIN5flash19enable_sm80_to_sm89INS1_16FlashAttnFwdSm80INS1_25CollectiveMainloopFwdSm80ILi4ELi1ELb0EN4cute5tupleIJNS5_1CILi128EEENS7_ILi64EEES8_EEELi128ENS_6half_tEfNS_4arch4Sm80ELb0ELb0ELb1ELb1ELb1ELb0ELb1ELb0EEENS1_21CollectiveEpilogueFwdINS6_IJS8_S8_S9_EEENS6_IJNS7_ILi1EEESH_SH_EEESB_SD_Li128ELb1ELb1ELb0ELb0EEENS1_19SingleTileSchedulerILb1ELb0ELb1ELi128EEEEEEEEEvNT_6ParamsE:
	.zero		1400


//--------------------- .nv.constant0._ZN7cutlass13device_kernelIN5flash19enable_sm80_to_sm89INS1_16FlashAttnFwdSm80INS1_25CollectiveMainloopFwdSm80ILi4ELi1ELb0EN4cute5tupleIJNS5_1CILi128EEENS7_ILi64EEES8_EEELi128ENS_6half_tEfNS_4arch4Sm80ELb0ELb0ELb1ELb1ELb1ELb1ELb1ELb0EEENS1_21CollectiveEpilogueFwdINS6_IJS8_S8_S9_EEENS6_IJNS7_ILi1EEESH_SH_EEESB_SD_Li128ELb1ELb1ELb0ELb0EEENS1_19SingleTileSchedulerILb1ELb0ELb1ELi128EEEEEEEEEvNT_6ParamsE --------------------------
	.section	.nv.constant0._ZN7cutlass13device_kernelIN5flash19enable_sm80_to_sm89INS1_16FlashAttnFwdSm80INS1_25CollectiveMainloopFwdSm80ILi4ELi1ELb0EN4cute5tupleIJNS5_1CILi128EEENS7_ILi64EEES8_EEELi128ENS_6half_tEfNS_4arch4Sm80ELb0ELb0ELb1ELb1ELb1ELb1ELb1ELb0EEENS1_21CollectiveEpilogueFwdINS6_IJS8_S8_S9_EEENS6_IJNS7_ILi1EEESH_SH_EEESB_SD_Li128ELb1ELb1ELb0ELb0EEENS1_19SingleTileSchedulerILb1ELb0ELb1ELi128EEEEEEEEEvNT_6ParamsE,"a",@progbits
	.sectionflags	@""
	.align	4
.nv.constant0._ZN7cutlass13device_kernelIN5flash19enable_sm80_to_sm89INS1_16FlashAttnFwdSm80INS1_25CollectiveMainloopFwdSm80ILi4ELi1ELb0EN4cute5tupleIJNS5_1CILi128EEENS7_ILi64EEES8_EEELi128ENS_6half_tEfNS_4arch4Sm80ELb0ELb0ELb1ELb1ELb1ELb1ELb1ELb0EEENS1_21CollectiveEpilogueFwdINS6_IJS8_S8_S9_EEENS6_IJNS7_ILi1EEESH_SH_EEESB_SD_Li128ELb1ELb1ELb0ELb0EEENS1_19SingleTileSchedulerILb1ELb0ELb1ELi128EEEEEEEEEvNT_6ParamsE:
	.zero		1400


//--------------------- .nv.constant0._ZN7cutlass13device_kernelIN5flash19enable_sm80_to_sm89INS1_16FlashAttnFwdSm80INS1_25CollectiveMainloopFwdSm80ILi4ELi1ELb0EN4cute5tupleIJNS5_1CILi128EEENS7_ILi48EEES8_EEELi128ENS_6half_tEfNS_4arch4Sm80ELb0ELb1ELb1ELb0ELb1ELb0ELb1ELb0EEENS1_21CollectiveEpilogueFwdINS6_IJS8_S8_S9_EEENS6_IJNS7_ILi1EEESH_SH_EEESB_SD_Li128ELb0ELb1ELb0ELb0EEENS1_19SingleTileSchedulerILb0ELb0ELb1ELi128EEEEEEEEEvNT_6ParamsE --------------------------
	.section	.nv.constant0._ZN7cutlass13device_kernelIN5flash19enable_sm80_to_sm89INS1_16FlashAttnFwdSm80INS1_25CollectiveMainloopFwdSm80ILi4ELi1ELb0EN4cute5tupleIJNS5_1CILi128EEENS7_ILi48EEES8_EEELi128ENS_6half_tEfNS_4arch4Sm80ELb0ELb1ELb1ELb0ELb1ELb0ELb1ELb0EEENS1_21CollectiveEpilogueFwdINS6_IJS8_S8_S9_EEENS6_IJNS7_ILi1EEESH_SH_EEESB_SD_Li128ELb0ELb1ELb0ELb0EEENS1_19SingleTileSchedulerILb0ELb0ELb1ELi128EEEEEEEEEvNT_6ParamsE,"a",@progbits
	.sectionflags	@""
	.align	4
.nv.constant0._ZN7cutlass13device_kernelIN5flash19enable_sm80_to_sm89INS1_16FlashAttnFwdSm80INS1_25CollectiveMainloopFwdSm80ILi4ELi1ELb0EN4cute5tupleIJNS5_1CILi128EEENS7_ILi48EEES8_EEELi128ENS_6half_tEfNS_4arch4Sm80ELb0ELb1ELb1ELb0ELb1ELb0ELb1ELb0EEENS1_21CollectiveEpilogueFwdINS6_IJS8_S8_S9_EEENS6_IJNS7_ILi1EEESH_SH_EEESB_SD_Li128ELb0ELb1ELb0ELb0EEENS1_19SingleTileSchedulerILb0ELb0ELb1ELi128EEEEEEEEEvNT_6ParamsE:
	.zero		1400


//--------------------- .nv.constant0._ZN7cutlass13device_kernelIN5flash19enable_sm80_to_sm89INS1_16FlashAttnFwdSm80INS1_25CollectiveMainloopFwdSm80ILi4ELi1ELb0EN4cute5tupleIJNS5_1CILi128EEENS7_ILi48EEES8_EEELi128ENS_6half_tEfNS_4arch4Sm80ELb0ELb1ELb1ELb1ELb1ELb0ELb1ELb0EEENS1_21CollectiveEpilogueFwdINS6_IJS8_S8_S9_EEENS6_IJNS7_ILi1EEESH_SH_EEESB_SD_Li128ELb1ELb1ELb0ELb0EEENS1_19SingleTileSchedulerILb1ELb0ELb1ELi128EEEEEEEEEvNT_6ParamsE --------------------------
	.section	.nv.constant0._ZN7cutlass13device_kernelIN5flash19enable_sm80_to_sm89INS1_16FlashAttnFwdSm80INS1_25CollectiveMainloopFwdSm80ILi4ELi1ELb0EN4cute5tupleIJNS5_1CILi128EEENS7_ILi48EEES8_EEELi128ENS_6half_tEfNS_4arch4Sm80ELb0ELb1ELb1ELb1ELb1ELb0ELb1ELb0EEENS1_21CollectiveEpilogueFwdINS6_IJS8_S8_S9_EEENS6_IJNS7_ILi1EEESH_SH_EEESB_SD_Li128ELb1ELb1ELb0ELb0EEENS1_19SingleTileSchedulerILb1ELb0ELb1ELi128EEEEEEEEEvNT_6ParamsE,"a",@progbits
	.sectionflags	@""
	.align	4
.nv.constant0._ZN7cutlass13device_kernelIN5flash19enable_sm80_to_sm89INS1_16FlashAttnFwdSm80INS1_25CollectiveMainloopFwdSm80ILi4ELi1ELb0EN4cute5tupleIJNS5_1CILi128EEENS7_ILi48EEES8_EEELi128ENS_6half_tEfNS_4arch4Sm80ELb0ELb1ELb1ELb1ELb1ELb0ELb1ELb0EEENS1_21CollectiveEpilogueFwdINS6_IJS8_S8_S9_EEENS6_IJNS7_ILi1EEESH_SH_EEESB_SD_Li128ELb1ELb1ELb0ELb0EEENS1_19SingleTileSchedulerILb1ELb0ELb1ELi128EEEEEEEEEvNT_6ParamsE:
	.zero		1400


//--------------------- .nv.constant0._ZN7cutlass13device_kernelIN5flash19enable_sm80_to_sm89INS1_16FlashAttnFwdSm80INS1_25CollectiveMainloopFwdSm80ILi4ELi1ELb0EN4cute5tupleIJNS5_1CILi128EEENS7_ILi48EEES8_EEELi128ENS_6half_tEfNS_4arch4Sm80ELb0ELb1ELb1ELb1ELb1ELb1ELb1ELb0EEENS1_21CollectiveEpilogueFwdINS6_IJS8_S8_S9_EEENS6_IJNS7_ILi1EEESH_SH_EEESB_SD_Li128ELb1ELb1ELb0ELb0EEENS1_19SingleTileSchedulerILb1ELb0ELb1ELi128EEEEEEEEEvNT_6ParamsE --------------------------
	.section	.nv.constant0._ZN7cutlass13device_kernelIN5flash19enable_sm80_to_sm89INS1_16FlashAttnFwdSm80INS1_25CollectiveMainloopFwdSm80ILi4ELi1ELb0EN4cute5tupleIJNS5_1CILi128EEENS7_ILi48EEES8_EEELi128ENS_6half_tEfNS_4arch4Sm80ELb0ELb1ELb1ELb1ELb1ELb1ELb1ELb0EEENS1_21CollectiveEpilogueFwdINS6_IJS8_S8_S9_EEENS6_IJNS7_ILi1EEESH_SH_EEESB_SD_Li128ELb1ELb1ELb0ELb0EEENS1_19SingleTileSchedulerILb1ELb0ELb1ELi128EEEEEEEEEvNT_6ParamsE,"a",@progbits
	.sectionflags	@""
	.align	4
.nv.constant0._ZN7cutlass13device_kernelIN5flash19enable_sm80_to_sm89INS1_16FlashAttnFwdSm80INS1_25CollectiveMainloopFwdSm80ILi4ELi1ELb0EN4cute5tupleIJNS5_1CILi128EEENS7_ILi48EEES8_EEELi128ENS_6half_tEfNS_4arch4Sm80ELb0ELb1ELb1ELb1ELb1ELb1ELb1ELb0EEENS1_21CollectiveEpilogueFwdINS6_IJS8_S8_S9_EEENS6_IJNS7_ILi1EEESH_SH_EEESB_SD_Li128ELb1ELb1ELb0ELb0EEENS1_19SingleTileSchedulerILb1ELb0ELb1ELi128EEEEEEEEEvNT_6ParamsE:
	.zero		1400


//--------------------- .nv.constant0._ZN7cutlass13device_kernelIN5flash19enable_sm80_to_sm89INS1_16FlashAttnFwdSm80INS1_25CollectiveMainloopFwdSm80ILi4ELi1ELb0EN4cute5tupleIJNS5_1CILi128EEENS7_ILi64EEES8_EEELi128ENS_6half_tEfNS_4arch4Sm80ELb1ELb0ELb1ELb0ELb1ELb0ELb1ELb0EEENS1_21CollectiveEpilogueFwdINS6_IJS8_S8_S9_EEENS6_IJNS7_ILi1EEESH_SH_EEESB_SD_Li128ELb0ELb1ELb0ELb0EEENS1_30DynamicPersistentTileSchedulerILi128ELi128ELb0ELb1ELb0EEEEEEEEEvNT_6ParamsE --------------------------
	.section	.nv.constant0._ZN7cutlass13device_kernelIN5flash19enable_sm80_to_sm89INS1_16FlashAttnFwdSm80INS1_25CollectiveMainloopFwdSm80ILi4ELi1ELb0EN4cute5tupleIJNS5_1CILi128EEENS7_ILi64EEES8_EEELi128ENS_6half_tEfNS_4arch4Sm80ELb1ELb0ELb1ELb0ELb1ELb0ELb1ELb0EEENS1_21CollectiveEpilogueFwdINS6_IJS8_S8_S9_EEENS6_IJNS7_ILi1EEESH_SH_EEESB_SD_Li128ELb0ELb1ELb0ELb0EEENS1_30DynamicPersistentTileSchedulerILi128ELi128ELb0ELb1ELb0EEEEEEEEEvNT_6ParamsE,"a",@progbits
	.sectionflags	@""
	.align	4
.nv.constant0._ZN7cutlass13device_kernelIN5flash19enable_sm80_to_sm89INS1_16FlashAttnFwdSm80INS1_25CollectiveMainloopFwdSm80ILi4ELi1ELb0EN4cute5tupleIJNS5_1CILi128EEENS7_ILi64EEES8_EEELi128ENS_6half_tEfNS_4arch4Sm80ELb1ELb0ELb1ELb0ELb1ELb0ELb1ELb0EEENS1_21CollectiveEpilogueFwdINS6_IJS8_S8_S9_EEENS6_IJNS7_ILi1EEESH_SH_EEESB_SD_Li128ELb0ELb1ELb0ELb0EEENS1_30DynamicPersistentTileSchedulerILi128ELi128ELb0ELb1ELb0EEEEEEEEEvNT_6ParamsE:
	.zero		1416


//--------------------- .nv.constant0._ZN7cutlass13device_kernelIN5flash19enable_sm80_to_sm89INS1_16FlashAttnFwdSm80INS1_25CollectiveMainloopFwdSm80ILi4ELi1ELb0EN4cute5tupleIJNS5_1CILi128EEENS7_ILi64EEES8_EEELi128ENS_6half_tEfNS_4arch4Sm80ELb1ELb0ELb1ELb1ELb1ELb0ELb1ELb0EEENS1_21CollectiveEpilogueFwdINS6_IJS8_S8_S9_EEENS6_IJNS7_ILi1EEESH_SH_EEESB_SD_Li128ELb1ELb1ELb0ELb0EEENS1_19SingleTileSchedulerILb1ELb0ELb1ELi128EEEEEEEEEvNT_6ParamsE --------------------------
	.section	.nv.constant0._ZN7cutlass13device_kernelIN5flash19enable_sm80_to_sm89INS1_16FlashAttnFwdSm80INS1_25CollectiveMainloopFwdSm80ILi4ELi1ELb0EN4cute5tupleIJNS5_1CILi128EEENS7_ILi64EEES8_EEELi128ENS_6half_tEfNS_4arch4Sm80ELb1ELb0ELb1ELb1ELb1ELb0ELb1ELb0EEENS1_21CollectiveEpilogueFwdINS6_IJS8_S8_S9_EEENS6_IJNS7_ILi1EEESH_SH_EEESB_SD_Li128ELb1ELb1ELb0ELb0EEENS1_19SingleTileSchedulerILb1ELb0ELb1ELi128EEEEEEEEEvNT_6ParamsE,"a",@progbits
	.sectionflags	@""
	.align	4
.nv.constant0._ZN7cutlass13device_kernelIN5flash19enable_sm80_to_sm89INS1_16FlashAttnFwdSm80INS1_25CollectiveMainloopFwdSm80ILi4ELi1ELb0EN4cute5tupleIJNS5_1CILi128EEENS7_ILi64EEES8_EEELi128ENS_6half_tEfNS_4arch4Sm80ELb1ELb0ELb1ELb1ELb1ELb0ELb1ELb0EEENS1_21CollectiveEpilogueFwdINS6_IJS8_S8_S9_EEENS6_IJNS7_ILi1EEESH_SH_EEESB_SD_Li128ELb1ELb1ELb0ELb0EEENS1_19SingleTileSchedulerILb1ELb0ELb1ELi128EEEEEEEEEvNT_6ParamsE:
	.zero		1400


//--------------------- .nv.constant0._ZN7cutlass13device_kernelIN5flash19enable_sm80_to_sm89INS1_16FlashAttnFwdSm80INS1_25CollectiveMainloopFwdSm80ILi4ELi1ELb0EN4cute5tupleIJNS5_1CILi128EEENS7_ILi64EEES8_EEELi128ENS_6half_tEfNS_4arch4Sm80ELb1ELb0ELb1ELb1ELb1ELb1ELb1ELb0EEENS1_21CollectiveEpilogueFwdINS6_IJS8_S8_S9_EEENS6_IJNS7_ILi1EEESH_SH_EEESB_SD_Li128ELb1ELb1ELb0ELb0EEENS1_19SingleTileSchedulerILb1ELb0ELb1ELi128EEEEEEEEEvNT_6ParamsE --------------------------
	.section	.nv.constant0._ZN7cutlass13device_kernelIN5flash19enable_sm80_to_sm89INS1_16FlashAttnFwdSm80INS1_25CollectiveMainloopFwdSm80ILi4ELi1ELb0EN4cute5tupleIJNS5_1CILi128EEENS7_ILi64EEES8_EEELi128ENS_6half_tEfNS_4arch4Sm80ELb1ELb0ELb1ELb1ELb1ELb1ELb1ELb0EEENS1_21CollectiveEpilogueFwdINS6_IJS8_S8_S9_EEENS6_IJNS7_ILi1EEESH_SH_EEESB_SD_Li128ELb1ELb1ELb0ELb0EEENS1_19SingleTileSchedulerILb1ELb0ELb1ELi128EEEEEEEEEvNT_6ParamsE,"a",@progbits
	.sectionflags	@""
	.align	4
.nv.constant0._ZN7cutlass13device_kernelIN5flash19enable_sm80_to_sm89INS1_16FlashAttnFwdSm80INS1_25CollectiveMainloopFwdSm80ILi4ELi1ELb0EN4cute5tupleIJNS5_1CILi128EEENS7_ILi64EEES8_EEELi128ENS_6half_tEfNS_4arch4Sm80ELb1ELb0ELb1ELb1ELb1ELb1ELb1ELb0EEENS1_21CollectiveEpilogueFwdINS6_IJS8_S8_S9_EEENS6_IJNS7_ILi1EEESH_SH_EEESB_SD_Li128ELb1ELb1ELb0ELb0EEENS1_19SingleTileSchedulerILb1ELb0ELb1ELi128EEEEEEEEEvNT_6ParamsE:
	.zero		1400


//--------------------- .nv.constant0._ZN7cutlass13device_kernelIN5flash19enable_sm80_to_sm89INS1_16FlashAttnFwdSm80INS1_25CollectiveMainloopFwdSm80ILi8ELi1ELb1EN4cute5tupleIJNS5_1CILi128EEES8_S8_EEELi128ENS_6half_tEfNS_4arch4Sm80ELb0ELb0ELb0ELb0ELb1ELb0ELb1ELb0EEENS1_21CollectiveEpilogueFwdIS9_NS6_IJNS7_ILi1EEESF_SF_EEESA_SC_Li256ELb0ELb1ELb0ELb0EEENS1_19SingleTileSchedulerILb0ELb0ELb1ELi128EEEEEEEEEvNT_6ParamsE --------------------------
	.section	.nv.constant0._ZN7cutlass13device_kernelIN5flash19enable_sm80_to_sm89INS1_16FlashAttnFwdSm80INS1_25CollectiveMainloopFwdSm80ILi8ELi1ELb1EN4cute5tupleIJNS5_1CILi128EEES8_S8_EEELi128ENS_6half_tEfNS_4arch4Sm80ELb0ELb0ELb0ELb0ELb1ELb0ELb1ELb0EEENS1_21CollectiveEpilogueFwdIS9_NS6_IJNS7_ILi1EEESF_SF_EEESA_SC_Li256ELb0ELb1ELb0ELb0EEENS1_19SingleTileSchedulerILb0ELb0ELb1ELi128EEEEEEEEEvNT_6ParamsE,"a",@progbits
	.sectionflags	@""
	.align	4
.nv.constant0._ZN7cutlass13device_kernelIN5flash19enable_sm80_to_sm89INS1_16FlashAttnFwdSm80INS1_25CollectiveMainloopFwdSm80ILi8ELi1ELb1EN4cute5tupleIJNS5_1CILi128EEES8_S8_EEELi128ENS_6half_tEfNS_4arch4Sm80ELb0ELb0ELb0ELb0ELb1ELb0ELb1ELb0EEENS1_21CollectiveEpilogueFwdIS9_NS6_IJNS7_ILi1EEESF_SF_EEESA_SC_Li256ELb0ELb1ELb0ELb0EEENS1_19SingleTileSchedulerILb0ELb0ELb1ELi128EEEEEEEEEvNT_6ParamsE:
	.zero		1400


//--------------------- .nv.constant0._ZN7cutlass13device_kernelIN5flash19enable_sm80_to_sm89INS1_16FlashAttnFwdSm80INS1_25CollectiveMainloopFwdSm80ILi8ELi1ELb1EN4cute5tupleIJNS5_1CILi128EEES8_S8_EEELi128ENS_6half_tEfNS_4arch4Sm80ELb0ELb0ELb0ELb1ELb1ELb0ELb1ELb0EEENS1_21CollectiveEpilogueFwdIS9_NS6_IJNS7_ILi1EEESF_SF_EEESA_SC_Li256ELb1ELb1ELb0ELb0EEENS1_19SingleTileSchedulerILb1ELb0ELb1ELi128EEEEEEEEEvNT_6ParamsE --------------------------
	.section	.nv.constant0._ZN7cutlass13device_kernelIN5flash19enable_sm80_to_sm89INS1_16FlashAttnFwdSm80INS1_25CollectiveMainloopFwdSm80ILi8ELi1ELb1EN4cute5tupleIJNS5_1CILi128EEES8_S8_EEELi128ENS_6half_tEfNS_4arch4Sm80ELb0ELb0ELb0ELb1ELb1ELb0ELb1ELb0EEENS1_21CollectiveEpilogueFwdIS9_NS6_IJNS7_ILi1EEESF_SF_EEESA_SC_Li256ELb1ELb1ELb0ELb0EEENS1_19SingleTileSchedulerILb1ELb0ELb1ELi128EEEEEEEEEvNT_6ParamsE,"a",@progbits
	.sectionflags	@""
	.align	4
.nv.constant0._ZN7cutlass13device_kernelIN5flash19enable_sm80_to_sm89INS1_16FlashAttnFwdSm80INS1_25CollectiveMainloopFwdSm80ILi8ELi1ELb1EN4cute5tupleIJNS5_1CILi128EEES8_S8_EEELi128ENS_6half_tEfNS_4arch4Sm80ELb0ELb0ELb0ELb1ELb1ELb0ELb1ELb0EEENS1_21CollectiveEpilogueFwdIS9_NS6_IJNS7_ILi1EEESF_SF_EEESA_SC_Li256ELb1ELb1ELb0ELb0EEENS1_19SingleTileSchedulerILb1ELb0ELb1ELi128EEEEEEEEEvNT_6ParamsE:
	.zero		1400


//--------------------- .nv.constant0._ZN7cutlass13device_kernelIN5flash19enable_sm80_to_sm89INS1_16FlashAttnFwdSm80INS1_25CollectiveMainloopFwdSm80ILi8ELi1ELb1EN4cute5tupleIJNS5_1CILi128EEES8_S8_EEELi128ENS_6half_tEfNS_4arch4Sm80ELb0ELb0ELb0ELb1ELb1ELb1ELb1ELb0EEENS1_21CollectiveEpilogueFwdIS9_NS6_IJNS7_ILi1EEESF_SF_EEESA_SC_Li256ELb1ELb1ELb0ELb0EEENS1_19SingleTileSchedulerILb1ELb0ELb1ELi128EEEEEEEEEvNT_6ParamsE --------------------------
	.section	.nv.constant0._ZN7cutlass13device_kernelIN5flash19enable_sm80_to_sm89INS1_16FlashAttnFwdSm80INS1_25CollectiveMainloopFwdSm80ILi8ELi1ELb1EN4cute5tupleIJNS5_1CILi128EEES8_S8_EEELi128ENS_6half_tEfNS_4arch4Sm80ELb0ELb0ELb0ELb1ELb1ELb1ELb1ELb0EEENS1_21CollectiveEpilogueFwdIS9_NS6_IJNS7_ILi1EEESF_SF_EEESA_SC_Li256ELb1ELb1ELb0ELb0EEENS1_19SingleTileSchedulerILb1ELb0ELb1ELi128EEEEEEEEEvNT_6ParamsE,"a",@progbits
	.sectionflags	@""
	.align	4
.nv.constant0._ZN7cutlass13device_kernelIN5flash19enable_sm80_to_sm89INS1_16FlashAttnFwdSm80INS1_25CollectiveMainloopFwdSm80ILi8ELi1ELb1EN4cute5tupleIJNS5_1CILi128EEES8_S8_EEELi128ENS_6half_tEfNS_4arch4Sm80ELb0ELb0ELb0ELb1ELb1ELb1ELb1ELb0EEENS1_21CollectiveEpilogueFwdIS9_NS6_IJNS7_ILi1EEESF_SF_EEESA_SC_Li256ELb1ELb1ELb0ELb0EEENS1_19SingleTileSchedulerILb1ELb0ELb1ELi128EEEEEEEEEvNT_6ParamsE:
	.zero		1400


//--------------------- .nv.constant0._ZN7cutlass13device_kernelIN5flash19enable_sm80_to_sm89INS1_16FlashAttnFwdSm80INS1_25CollectiveMainloopFwdSm80ILi8ELi1ELb1EN4cute5tupleIJNS5_1CILi128EEENS7_ILi96EEES8_EEELi128ENS_6half_tEfNS_4arch4Sm80ELb0ELb1ELb0ELb0ELb1ELb0ELb1ELb0EEENS1_21CollectiveEpilogueFwdINS6_IJS8_S8_S9_EEENS6_IJNS7_ILi1EEESH_SH_EEESB_SD_Li256ELb0ELb1ELb0ELb0EEENS1_19SingleTileSchedulerILb0ELb0ELb1ELi128EEEEEEEEEvNT_6ParamsE --------------------------
	.section	.nv.constant0._ZN7cutlass13device_kernelIN5flash19enable_sm80_to_sm89INS1_16FlashAttnFwdSm80INS1_25CollectiveMainloopFwdSm80ILi8ELi1ELb1EN4cute5tupleIJNS5_1CILi128EEENS7_ILi96EEES8_EEELi128ENS_6half_tEfNS_4arch4Sm80ELb0ELb1ELb0ELb0ELb1ELb0ELb1ELb0EEENS1_21CollectiveEpilogueFwdINS6_IJS8_S8_S9_EEENS6_IJNS7_ILi1EEESH_SH_EEESB_SD_Li256ELb0ELb1ELb0ELb0EEENS1_19SingleTileSchedulerILb0ELb0ELb1ELi128EEEEEEEEEvNT_6ParamsE,"a",@progbits
	.sectionflags	@""
	.align	4
.nv.constant0._ZN7cutlass13device_kernelIN5flash19enable_sm80_to_sm89INS1_16FlashAttnFwdSm80INS1_25CollectiveMainloopFwdSm80ILi8ELi1ELb1EN4cute5tupleIJNS5_1CILi128EEENS7_ILi96EEES8_EEELi128ENS_6half_tEfNS_4arch4Sm80ELb0ELb1ELb0ELb0ELb1ELb0ELb1ELb0EEENS1_21CollectiveEpilogueFwdINS6_IJS8_S8_S9_EEENS6_IJNS7_ILi1EEESH_SH_EEESB_SD_Li256ELb0ELb1ELb0ELb0EEENS1_19SingleTileSchedulerILb0ELb0ELb1ELi128EEEEEEEEEvNT_6ParamsE:
	.zero		1400


//--------------------- .nv.constant0._ZN7cutlass13device_kernelIN5flash19enable_sm80_to_sm89INS1_16FlashAttnFwdSm80INS1_25CollectiveMainloopFwdSm80ILi8ELi1ELb1EN4cute5tupleIJNS5_1CILi128EEENS7_ILi96EEES8_EEELi128ENS_6half_tEfNS_4arch4Sm80ELb0ELb1ELb0ELb1ELb1ELb0ELb1ELb0EEENS1_21CollectiveEpilogueFwdINS6_IJS8_S8_S9_EEENS6_IJNS7_ILi1EEESH_SH_EEESB_SD_Li256ELb1ELb1ELb0ELb0EEENS1_19SingleTileSchedulerILb1ELb0ELb1ELi128EEEEEEEEEvNT_6ParamsE --------------------------
	.section	.nv.constant0._ZN7cutlass13device_kernelIN5flash19enable_sm80_to_sm89INS1_16FlashAttnFwdSm80INS1_25CollectiveMainloopFwdSm80ILi8ELi1ELb1EN4cute5tupleIJNS5_1CILi128EEENS7_ILi96EEES8_EEELi128ENS_6half_tEfNS_4arch4Sm80ELb0ELb1ELb0ELb1ELb1ELb0ELb1ELb0EEENS1_21CollectiveEpilogueFwdINS6_IJS8_S8_S9_EEENS6_IJNS7_ILi1EEESH_SH_EEESB_SD_Li256ELb1ELb1ELb0ELb0EEENS1_19SingleTileSchedulerILb1ELb0ELb1ELi128EEEEEEEEEvNT_6ParamsE,"a",@progbits
	.sectionflags	@""
	.align	4
.nv.constant0._ZN7cutlass13device_kernelIN5flash19enable_sm80_to_sm89INS1_16FlashAttnFwdSm80INS1_25CollectiveMainloopFwdSm80ILi8ELi1ELb1EN4cute5tupleIJNS5_1CILi128EEENS7_ILi96EEES8_EEELi128ENS_6half_tEfNS_4arch4Sm80ELb0ELb1ELb0ELb1ELb1ELb0ELb1ELb0EEENS1_21CollectiveEpilogueFwdINS6_IJS8_S8_S9_EEENS6_IJNS7_ILi1EEESH_SH_EEESB_SD_Li256ELb1ELb1ELb0ELb0EEENS1_19SingleTileSchedulerILb1ELb0ELb1ELi128EEEEEEEEEvNT_6ParamsE:
	.zero		1400


//--------------------- .nv.constant0._ZN7cutlass13device_kernelIN5flash19enable_sm80_to_sm89INS1_16FlashAttnFwdSm80INS1_25CollectiveMainloopFwdSm80ILi8ELi1ELb1EN4cute5tupleIJNS5_1CILi128EEENS7_ILi96EEES8_EEELi128ENS_6half_tEfNS_4arch4Sm80ELb0ELb1ELb0ELb1ELb1ELb1ELb1ELb0EEENS1_21CollectiveEpilogueFwdINS6_IJS8_S8_S9_EEENS6_IJNS7_ILi1EEESH_SH_EEESB_SD_Li256ELb1ELb1ELb0ELb0EEENS1_19SingleTileSchedulerILb1ELb0ELb1ELi128EEEEEEEEEvNT_6ParamsE --------------------------
	.section	.nv.constant0._ZN7cutlass13device_kernelIN5flash19enable_sm80_to_sm89INS1_16FlashAttnFwdSm80INS1_25CollectiveMainloopFwdSm80ILi8ELi1ELb1EN4cute5tupleIJNS5_1CILi128EEENS7_ILi96EEES8_EEELi128ENS_6half_tEfNS_4arch4Sm80ELb0ELb1ELb0ELb1ELb1ELb1ELb1ELb0EEENS1_21CollectiveEpilogueFwdINS6_IJS8_S8_S9_EEENS6_IJNS7_ILi1EEESH_SH_EEESB_SD_Li256ELb1ELb1ELb0ELb0EEENS1_19SingleTileSchedulerILb1ELb0ELb1ELi128EEEEEEEEEvNT_6ParamsE,"a",@progbits
	.sectionflags	@""
	.align	4
.nv.constant0._ZN7cutlass13device_kernelIN5flash19enable_sm80_to_sm89INS1_16FlashAttnFwdSm80INS1_25CollectiveMainloopFwdSm80ILi8ELi1ELb1EN4cute5tupleIJNS5_1CILi128EEENS7_ILi96EEES8_EEELi128ENS_6half_tEfNS_4arch4Sm80ELb0ELb1ELb0ELb1ELb1ELb1ELb1ELb0EEENS1_21CollectiveEpilogueFwdINS6_IJS8_S8_S9_EEENS6_IJNS7_ILi1EEESH_SH_EEESB_SD_Li256ELb1ELb1ELb0ELb0EEENS1_19SingleTileSchedulerILb1ELb0ELb1ELi128EEEEEEEEEvNT_6ParamsE:
	.zero		1400


//--------------------- .nv.constant0._ZN7cutlass13device_kernelIN5flash19enable_sm80_to_sm89INS1_16FlashAttnFwdSm80INS1_25CollectiveMainloopFwdSm80ILi8ELi1ELb1EN4cute5tupleIJNS5_1CILi128EEES8_S8_EEELi128ENS_6half_tEfNS_4arch4Sm80ELb1ELb0ELb0ELb0ELb1ELb0ELb1ELb0EEENS1_21CollectiveEpilogueFwdIS9_NS6_IJNS7_ILi1EEESF_SF_EEESA_SC_Li256ELb0ELb1ELb0ELb0EEENS1_30DynamicPersistentTileSchedulerILi256ELi256ELb0ELb1ELb0EEEEEEEEEvNT_6ParamsE --------------------------
	.section	.nv.constant0._ZN7cutlass13device_kernelIN5flash19enable_sm80_to_sm89INS1_16FlashAttnFwdSm80INS1_25CollectiveMainloopFwdSm80ILi8ELi1ELb1EN4cute5tupleIJNS5_1CILi128EEES8_S8_EEELi128ENS_6half_tEfNS_4arch4Sm80ELb1ELb0ELb0ELb0ELb1ELb0ELb1ELb0EEENS1_21CollectiveEpilogueFwdIS9_NS6_IJNS7_ILi1EEESF_SF_EEESA_SC_Li256ELb0ELb1ELb0ELb0EEENS1_30DynamicPersistentTileSchedulerILi256ELi256ELb0ELb1ELb0EEEEEEEEEvNT_6ParamsE,"a",@progbits
	.sectionflags	@""
	.align	4
.nv.constant0._ZN7cutlass13device_kernelIN5flash19enable_sm80_to_sm89INS1_16FlashAttnFwdSm80INS1_25CollectiveMainloopFwdSm80ILi8ELi1ELb1EN4cute5tupleIJNS5_1CILi128EEES8_S8_EEELi128ENS_6half_tEfNS_4arch4Sm80ELb1ELb0ELb0ELb0ELb1ELb0ELb1ELb0EEENS1_21CollectiveEpilogueFwdIS9_NS6_IJNS7_ILi1EEESF_SF_EEESA_SC_Li256ELb0ELb1ELb0ELb0EEENS1_30DynamicPersistentTileSchedulerILi256ELi256ELb0ELb1ELb0EEEEEEEEEvNT_6ParamsE:
	.zero		1416


//--------------------- .nv.constant0._ZN7cutlass13device_kernelIN5flash19enable_sm80_to_sm89INS1_16FlashAttnFwdSm80INS1_25CollectiveMainloopFwdSm80ILi8ELi1ELb1EN4cute5tupleIJNS5_1CILi128EEES8_S8_EEELi128ENS_6half_tEfNS_4arch4Sm80ELb1ELb0ELb0ELb1ELb1ELb0ELb1ELb0EEENS1_21CollectiveEpilogueFwdIS9_NS6_IJNS7_ILi1EEESF_SF_EEESA_SC_Li256ELb1ELb1ELb0ELb0EEENS1_19SingleTileSchedulerILb1ELb0ELb1ELi128EEEEEEEEEvNT_6ParamsE --------------------------
	.section	.nv.constant0._ZN7cutlass13device_kernelIN5flash19enable_sm80_to_sm89INS1_16FlashAttnFwdSm80INS1_25CollectiveMainloopFwdSm80ILi8ELi1ELb1EN4cute5tupleIJNS5_1CILi128EEES8_S8_EEELi128ENS_6half_tEfNS_4arch4Sm80ELb1ELb0ELb0ELb1ELb1ELb0ELb1ELb0EEENS1_21CollectiveEpilogueFwdIS9_NS6_IJNS7_ILi1EEESF_SF_EEESA_SC_Li256ELb1ELb1ELb0ELb0EEENS1_19SingleTileSchedulerILb1ELb0ELb1ELi128EEEEEEEEEvNT_6ParamsE,"a",@progbits
	.sectionflags	@""
	.align	4
.nv.constant0._ZN7cutlass13device_kernelIN5flash19enable_sm80_to_sm89INS1_16FlashAttnFwdSm80INS1_25CollectiveMainloopFwdSm80ILi8ELi1ELb1EN4cute5tupleIJNS5_1CILi128EEES8_S8_EEELi128ENS_6half_tEfNS_4arch4Sm80ELb1ELb0ELb0ELb1ELb1ELb0ELb1ELb0EEENS1_21CollectiveEpilogueFwdIS9_NS6_IJNS7_ILi1EEESF_SF_EEESA_SC_Li256ELb1ELb1ELb0ELb0EEENS1_19SingleTileSchedulerILb1ELb0ELb1ELi128EEEEEEEEEvNT_6ParamsE:
	.zero		1400


//--------------------- .nv.constant0._ZN7cutlass13device_kernelIN5flash19enable_sm80_to_sm89INS1_16FlashAttnFwdSm80INS1_25CollectiveMainloopFwdSm80ILi8ELi1ELb1EN4cute5tupleIJNS5_1CILi128EEES8_S8_EEELi128ENS_6half_tEfNS_4arch4Sm80ELb1ELb0ELb0ELb1ELb1ELb1ELb1ELb0EEENS1_21CollectiveEpilogueFwdIS9_NS6_IJNS7_ILi1EEESF_SF_EEESA_SC_Li256ELb1ELb1ELb0ELb0EEENS1_19SingleTileSchedulerILb1ELb0ELb1ELi128EEEEEEEEEvNT_6ParamsE --------------------------
	.section	.nv.constant0._ZN7cutlass13device_kernelIN5flash19enable_sm80_to_sm89INS1_16FlashAttnFwdSm80INS1_25CollectiveMainloopFwdSm80ILi8ELi1ELb1EN4cute5tupleIJNS5_1CILi128EEES8_S8_EEELi128ENS_6half_tEfNS_4arch4Sm80ELb1ELb0ELb0ELb1ELb1ELb1ELb1ELb0EEENS1_21CollectiveEpilogueFwdIS9_NS6_IJNS7_ILi1EEESF_SF_EEESA_SC_Li256ELb1ELb1ELb0ELb0EEENS1_19SingleTileSchedulerILb1ELb0ELb1ELi128EEEEEEEEEvNT_6ParamsE,"a",@progbits
	.sectionflags	@""
	.align	4
.nv.constant0._ZN7cutlass13device_kernelIN5flash19enable_sm80_to_sm89INS1_16FlashAttnFwdSm80INS1_25CollectiveMainloopFwdSm80ILi8ELi1ELb1EN4cute5tupleIJNS5_1CILi128EEES8_S8_EEELi128ENS_6half_tEfNS_4arch4Sm80ELb1ELb0ELb0ELb1ELb1ELb1ELb1ELb0EEENS1_21CollectiveEpilogueFwdIS9_NS6_IJNS7_ILi1EEESF_SF_EEESA_SC_Li256ELb1ELb1ELb0ELb0EEENS1_19SingleTileSchedulerILb1ELb0ELb1ELi128EEEEEEEEEvNT_6ParamsE:
	.zero		1400


//--------------------- .nv.constant0._ZN7cutlass13device_kernelIN5flash19enable_sm80_to_sm89INS1_16FlashAttnFwdSm80INS1_25CollectiveMainloopFwdSm80ILi4ELi1ELb0EN4cute5tupleIJNS5_1CILi128EEENS7_ILi64EEES8_EEELi128ENS_6half_tEfNS_4arch4Sm80ELb0ELb0ELb0ELb0ELb1ELb0ELb1ELb0EEENS1_21CollectiveEpilogueFwdINS6_IJS8_S8_S9_EEENS6_IJNS7_ILi1EEESH_SH_EEESB_SD_Li128ELb0ELb1ELb0ELb0EEENS1_19SingleTileSchedulerILb0ELb0ELb1ELi128EEEEEEEEEvNT_6ParamsE --------------------------
	.section	.nv.constant0._ZN7cutlass13device_kernelIN5flash19enable_sm80_to_sm89INS1_16FlashAttnFwdSm80INS1_25CollectiveMainloopFwdSm80ILi4ELi1ELb0EN4cute5tupleIJNS5_1CILi128EEENS7_ILi64EEES8_EEELi128ENS_6half_tEfNS_4arch4Sm80ELb0ELb0ELb0ELb0ELb1ELb0ELb1ELb0EEENS1_21CollectiveEpilogueFwdINS6_IJS8_S8_S9_EEENS6_IJNS7_ILi1EEESH_SH_EEESB_SD_Li128ELb0ELb1ELb0ELb0EEENS1_19SingleTileSchedulerILb0ELb0ELb1ELi128EEEEEEEEEvNT_6ParamsE,"a",@progbits
	.sectionflags	@""
	.align	4
.nv.constant0._ZN7cutlass13device_kernelIN5flash19enable_sm80_to_sm89INS1_16FlashAttnFwdSm80INS1_25CollectiveMainloopFwdSm80ILi4ELi1ELb0EN4cute5tupleIJNS5_1CILi128EEENS7_ILi64EEES8_EEELi128ENS_6half_tEfNS_4arch4Sm80ELb0ELb0ELb0ELb0ELb1ELb0ELb1ELb0EEENS1_21CollectiveEpilogueFwdINS6_IJS8_S8_S9_EEENS6_IJNS7_ILi1EEESH_SH_EEESB_SD_Li128ELb0ELb1ELb0ELb0EEENS1_19SingleTileSchedulerILb0ELb0ELb1ELi128EEEEEEEEEvNT_6ParamsE:
	.zero		1400


//--------------------- .nv.constant0._ZN7cutlass13device_kernelIN5flash19enable_sm80_to_sm89INS1_16FlashAttnFwdSm80INS1_25CollectiveMainloopFwdSm80ILi4ELi1ELb0EN4cute5tupleIJNS5_1CILi128EEENS7_ILi64EEES8_EEELi128ENS_6half_tEfNS_4arch4Sm80ELb0ELb0ELb0ELb1ELb1ELb0ELb1ELb0EEENS1_21CollectiveEpilogueFwdINS6_IJS8_S8_S9_EEENS6_IJNS7_ILi1EEESH_SH_EEESB_SD_Li128ELb1ELb1ELb0ELb0EEENS1_19SingleTileSchedulerILb1ELb0ELb1ELi128EEEEEEEEEvNT_6ParamsE --------------------------
	.section	.nv.constant0._ZN7cutlass13device_kernelIN5flash19enable_sm80_to_sm89INS1_16FlashAttnFwdSm80INS1_25CollectiveMainloopFwdSm80ILi4ELi1ELb0EN4cute5tupleIJNS5_1CILi128EEENS7_ILi64EEES8_EEELi128ENS_6half_tEfNS_4arch4Sm80ELb0ELb0ELb0ELb1ELb1ELb0ELb1ELb0EEENS1_21CollectiveEpilogueFwdINS6_IJS8_S8_S9_EEENS6_IJNS7_ILi1EEESH_SH_EEESB_SD_Li128ELb1ELb1ELb0ELb0EEENS1_19SingleTileSchedulerILb1ELb0ELb1ELi128EEEEEEEEEvNT_6ParamsE,"a",@progbits
	.sectionflags	@""
	.align	4
.nv.constant0._ZN7cutlass13device_kernelIN5flash19enable_sm80_to_sm89INS1_16FlashAttnFwdSm80INS1_25CollectiveMainloopFwdSm80ILi4ELi1ELb0EN4cute5tupleIJNS5_1CILi128EEENS7_ILi64EEES8_EEELi128ENS_6half_tEfNS_4arch4Sm80ELb0ELb0ELb0ELb1ELb1ELb0ELb1ELb0EEENS1_21CollectiveEpilogueFwdINS6_IJS8_S8_S9_EEENS6_IJNS7_ILi1EEESH_SH_EEESB_SD_Li128ELb1ELb1ELb0ELb0EEENS1_19SingleTileSchedulerILb1ELb0ELb1ELi128EEEEEEEEEvNT_6ParamsE:
	.zero		1400


//--------------------- .nv.constant0._ZN7cutlass13device_kernelIN5flash19enable_sm80_to_sm89INS1_16FlashAttnFwdSm80INS1_25CollectiveMainloopFwdSm80ILi4ELi1ELb0EN4cute5tupleIJNS5_1CILi128EEENS7_ILi64EEES8_EEELi128ENS_6half_tEfNS_4arch4Sm80ELb0ELb0ELb0ELb1ELb1ELb1ELb1ELb0EEENS1_21CollectiveEpilogueFwdINS6_IJS8_S8_S9_EEENS6_IJNS7_ILi1EEESH_SH_EEESB_SD_Li128ELb1ELb1ELb0ELb0EEENS1_19SingleTileSchedulerILb1ELb0ELb1ELi128EEEEEEEEEvNT_6ParamsE --------------------------
	.section	.nv.constant0._ZN7cutlass13device_kernelIN5flash19enable_sm80_to_sm89INS1_16FlashAttnFwdSm80INS1_25CollectiveMainloopFwdSm80ILi4ELi1ELb0EN4cute5tupleIJNS5_1CILi128EEENS7_ILi64EEES8_EEELi128ENS_6half_tEfNS_4arch4Sm80ELb0ELb0ELb0ELb1ELb1ELb1ELb1ELb0EEENS1_21CollectiveEpilogueFwdINS6_IJS8_S8_S9_EEENS6_IJNS7_ILi1EEESH_SH_EEESB_SD_Li128ELb1ELb1ELb0ELb0EEENS1_19SingleTileSchedulerILb1ELb0ELb1ELi128EEEEEEEEEvNT_6ParamsE,"a",@progbits
	.sectionflags	@""
	.align	4
.nv.constant0._ZN7cutlass13device_kernelIN5flash19enable_sm80_to_sm89INS1_16FlashAttnFwdSm80INS1_25CollectiveMainloopFwdSm80ILi4ELi1ELb0EN4cute5tupleIJNS5_1CILi128EEENS7_ILi64EEES8_EEELi128ENS_6half_tEfNS_4arch4Sm80ELb0ELb0ELb0ELb1ELb1ELb1ELb1ELb0EEENS1_21CollectiveEpilogueFwdINS6_IJS8_S8_S9_EEENS6_IJNS7_ILi1EEESH_SH_EEESB_SD_Li128ELb1ELb1ELb0ELb0EEENS1_19SingleTileSchedulerILb1ELb0ELb1ELi128EEEEEEEEEvNT_6ParamsE:
	.zero		1400


//--------------------- .nv.constant0._ZN7cutlass13device_kernelIN5flash19enable_sm80_to_sm89INS1_16FlashAttnFwdSm80INS1_25CollectiveMainloopFwdSm80ILi4ELi1ELb0EN4cute5tupleIJNS5_1CILi128EEENS7_ILi48EEES8_EEELi128ENS_6half_tEfNS_4arch4Sm80ELb0ELb1ELb0ELb0ELb1ELb0ELb1ELb0EEENS1_21CollectiveEpilogueFwdINS6_IJS8_S8_S9_EEENS6_IJNS7_ILi1EEESH_SH_EEESB_SD_Li128ELb0ELb1ELb0ELb0EEENS1_19SingleTileSchedulerILb0ELb0ELb1ELi128EEEEEEEEEvNT_6ParamsE --------------------------
	.section	.nv.constant0._ZN7cutlass13device_kernelIN5flash19enable_sm80_to_sm89INS1_16FlashAttnFwdSm80INS1_25CollectiveMainloopFwdSm80ILi4ELi1ELb0EN4cute5tupleIJNS5_1CILi128EEENS7_ILi48EEES8_EEELi128ENS_6half_tEfNS_4arch4Sm80ELb0ELb1ELb0ELb0ELb1ELb0ELb1ELb0EEENS1_21CollectiveEpilogueFwdINS6_IJS8_S8_S9_EEENS6_IJNS7_ILi1EEESH_SH_EEESB_SD_Li128ELb0ELb1ELb0ELb0EEENS1_19SingleTileSchedulerILb0ELb0ELb1ELi128EEEEEEEEEvNT_6ParamsE,"a",@progbits
	.sectionflags	@""
	.align	4
.nv.constant0._ZN7cutlass13device_kernelIN5flash19enable_sm80_to_sm89INS1_16FlashAttnFwdSm80INS1_25CollectiveMainloopFwdSm80ILi4ELi1ELb0EN4cute5tupleIJNS5_1CILi128EEENS7_ILi48EEES8_EEELi128ENS_6half_tEfNS_4arch4Sm80ELb0ELb1ELb0ELb0ELb1ELb0ELb1ELb0EEENS1_21CollectiveEpilogueFwdINS6_IJS8_S8_S9_EEENS6_IJNS7_ILi1EEESH_SH_EEESB_SD_Li128ELb0ELb1ELb0ELb0EEENS1_19SingleTileSchedulerILb0ELb0ELb1ELi128EEEEEEEEEvNT_6ParamsE:
	.zero		1400


//--------------------- .nv.constant0._ZN7cutlass13device_kernelIN5flash19enable_sm80_to_sm89INS1_16FlashAttnFwdSm80INS1_25CollectiveMainloopFwdSm80ILi4ELi1ELb0EN4cute5tupleIJNS5_1CILi128EEENS7_ILi48EEES8_EEELi128ENS_6half_tEfNS_4arch4Sm80ELb0ELb1ELb0ELb1ELb1ELb0ELb1ELb0EEENS1_21CollectiveEpilogueFwdINS6_IJS8_S8_S9_EEENS6_IJNS7_ILi1EEESH_SH_EEESB_SD_Li128ELb1ELb1ELb0ELb0EEENS1_19SingleTileSchedulerILb1ELb0ELb1ELi128EEEEEEEEEvNT_6ParamsE --------------------------
	.section	.nv.constant0._ZN7cutlass13device_kernelIN5flash19enable_sm80_to_sm89INS1_16FlashAttnFwdSm80INS1_25CollectiveMainloopFwdSm80ILi4ELi1ELb0EN4cute5tupleIJNS5_1CILi128EEENS7_ILi48EEES8_EEELi128ENS_6half_tEfNS_4arch4Sm80ELb0ELb1ELb0ELb1ELb1ELb0ELb1ELb0EEENS1_21CollectiveEpilogueFwdINS6_IJS8_S8_S9_EEENS6_IJNS7_ILi1EEESH_SH_EEESB_SD_Li128ELb1ELb1ELb0ELb0EEENS1_19SingleTileSchedulerILb1ELb0ELb1ELi128EEEEEEEEEvNT_6ParamsE,"a",@progbits
	.sectionflags	@""
	.align	4
.nv.constant0._ZN7cutlass13device_kernelIN5flash19enable_sm80_to_sm89INS1_16FlashAttnFwdSm80INS1_25CollectiveMainloopFwdSm80ILi4ELi1ELb0EN4cute5tupleIJNS5_1CILi128EEENS7_ILi48EEES8_EEELi128ENS_6half_tEfNS_4arch4Sm80ELb0ELb1ELb0ELb1ELb1ELb0ELb1ELb0EEENS1_21CollectiveEpilogueFwdINS6_IJS8_S8_S9_EEENS6_IJNS7_ILi1EEESH_SH_EEESB_SD_Li128ELb1ELb1ELb0ELb0EEENS1_19SingleTileSchedulerILb1ELb0ELb1ELi128EEEEEEEEEvNT_6ParamsE:
	.zero		1400


//--------------------- .nv.constant0._ZN7cutlass13device_kernelIN5flash19enable_sm80_to_sm89INS1_16FlashAttnFwdSm80INS1_25CollectiveMainloopFwdSm80ILi4ELi1ELb0EN4cute5tupleIJNS5_1CILi128EEENS7_ILi48EEES8_EEELi128ENS_6half_tEfNS_4arch4Sm80ELb0ELb1ELb0ELb1ELb1ELb1ELb1ELb0EEENS1_21CollectiveEpilogueFwdINS6_IJS8_S8_S9_EEENS6_IJNS7_ILi1EEESH_SH_EEESB_SD_Li128ELb1ELb1ELb0ELb0EEENS1_19SingleTileSchedulerILb1ELb0ELb1ELi128EEEEEEEEEvNT_6ParamsE --------------------------
	.section	.nv.constant0._ZN7cutlass13device_kernelIN5flash19enable_sm80_to_sm89INS1_16FlashAttnFwdSm80INS1_25CollectiveMainloopFwdSm80ILi4ELi1ELb0EN4cute5tupleIJNS5_1CILi128EEENS7_ILi48EEES8_EEELi128ENS_6half_tEfNS_4arch4Sm80ELb0ELb1ELb0ELb1ELb1ELb1ELb1ELb0EEENS1_21CollectiveEpilogueFwdINS6_IJS8_S8_S9_EEENS6_IJNS7_ILi1EEESH_SH_EEESB_SD_Li128ELb1ELb1ELb0ELb0EEENS1_19SingleTileSchedulerILb1ELb0ELb1ELi128EEEEEEEEEvNT_6ParamsE,"a",@progbits
	.sectionflags	@""
	.align	4
.nv.constant0._ZN7cutlass13device_kernelIN5flash19enable_sm80_to_sm89INS1_16FlashAttnFwdSm80INS1_25CollectiveMainloopFwdSm80ILi4ELi1ELb0EN4cute5tupleIJNS5_1CILi128EEENS7_ILi48EEES8_EEELi128ENS_6half_tEfNS_4arch4Sm80ELb0ELb1ELb0ELb1ELb1ELb1ELb1ELb0EEENS1_21CollectiveEpilogueFwdINS6_IJS8_S8_S9_EEENS6_IJNS7_ILi1EEESH_SH_EEESB_SD_Li128ELb1ELb1ELb0ELb0EEENS1_19SingleTileSchedulerILb1ELb0ELb1ELi128EEEEEEEEEvNT_6ParamsE:
	.zero		1400


//--------------------- .nv.constant0._ZN7cutlass13device_kernelIN5flash19enable_sm80_to_sm89INS1_16FlashAttnFwdSm80INS1_25CollectiveMainloopFwdSm80ILi4ELi1ELb0EN4cute5tupleIJNS5_1CILi128EEENS7_ILi64EEES8_EEELi128ENS_6half_tEfNS_4arch4Sm80ELb1ELb0ELb0ELb0ELb1ELb0ELb1ELb0EEENS1_21CollectiveEpilogueFwdINS6_IJS8_S8_S9_EEENS6_IJNS7_ILi1EEESH_SH_EEESB_SD_Li128ELb0ELb1ELb0ELb0EEENS1_30DynamicPersistentTileSchedulerILi128ELi128ELb0ELb1ELb0EEEEEEEEEvNT_6ParamsE --------------------------
	.section	.nv.constant0._ZN7cutlass13device_kernelIN5flash19enable_sm80_to_sm89INS1_16FlashAttnFwdSm80INS1_25CollectiveMainloopFwdSm80ILi4ELi1ELb0EN4cute5tupleIJNS5_1CILi128EEENS7_ILi64EEES8_EEELi128ENS_6half_tEfNS_4arch4Sm80ELb1ELb0ELb0ELb0ELb1ELb0ELb1ELb0EEENS1_21CollectiveEpilogueFwdINS6_IJS8_S8_S9_EEENS6_IJNS7_ILi1EEESH_SH_EEESB_SD_Li128ELb0ELb1ELb0ELb0EEENS1_30DynamicPersistentTileSchedulerILi128ELi128ELb0ELb1ELb0EEEEEEEEEvNT_6ParamsE,"a",@progbits
	.sectionflags	@""
	.align	4
.nv.constant0._ZN7cutlass13device_kernelIN5flash19enable_sm80_to_sm89INS1_16FlashAttnFwdSm80INS1_25CollectiveMainloopFwdSm80ILi4ELi1ELb0EN4cute5tupleIJNS5_1CILi128EEENS7_ILi64EEES8_EEELi128ENS_6half_tEfNS_4arch4Sm80ELb1ELb0ELb0ELb0ELb1ELb0ELb1ELb0EEENS1_21CollectiveEpilogueFwdINS6_IJS8_S8_S9_EEENS6_IJNS7_ILi1EEESH_SH_EEESB_SD_Li128ELb0ELb1ELb0ELb0EEENS1_30DynamicPersistentTileSchedulerILi128ELi128ELb0ELb1ELb0EEEEEEEEEvNT_6ParamsE:
	.zero		1416


//--------------------- .nv.constant0._ZN7cutlass13device_kernelIN5flash19enable_sm80_to_sm89INS1_16FlashAttnFwdSm80INS1_25CollectiveMainloopFwdSm80ILi4ELi1ELb0EN4cute5tupleIJNS5_1CILi128EEENS7_ILi64EEES8_EEELi128ENS_6half_tEfNS_4arch4Sm80ELb1ELb0ELb0ELb1ELb1ELb0ELb1ELb0EEENS1_21CollectiveEpilogueFwdINS6_IJS8_S8_S9_EEENS6_IJNS7_ILi1EEESH_SH_EEESB_SD_Li128ELb1ELb1ELb0ELb0EEENS1_19SingleTileSchedulerILb1ELb0ELb1ELi128EEEEEEEEEvNT_6ParamsE --------------------------
	.section	.nv.constant0._ZN7cutlass13device_kernelIN5flash19enable_sm80_to_sm89INS1_16FlashAttnFwdSm80INS1_25CollectiveMainloopFwdSm80ILi4ELi1ELb0EN4cute5tupleIJNS5_1CILi128EEENS7_ILi64EEES8_EEELi128ENS_6half_tEfNS_4arch4Sm80ELb1ELb0ELb0ELb1ELb1ELb0ELb1ELb0EEENS1_21CollectiveEpilogueFwdINS6_IJS8_S8_S9_EEENS6_IJNS7_ILi1EEESH_SH_EEESB_SD_Li128ELb1ELb1ELb0ELb0EEENS1_19SingleTileSchedulerILb1ELb0ELb1ELi128EEEEEEEEEvNT_6ParamsE,"a",@progbits
	.sectionflags	@""
	.align	4
.nv.constant0._ZN7cutlass13device_kernelIN5flash19enable_sm80_to_sm89INS1_16FlashAttnFwdSm80INS1_25CollectiveMainloopFwdSm80ILi4ELi1ELb0EN4cute5tupleIJNS5_1CILi128EEENS7_ILi64EEES8_EEELi128ENS_6half_tEfNS_4arch4Sm80ELb1ELb0ELb0ELb1ELb1ELb0ELb1ELb0EEENS1_21CollectiveEpilogueFwdINS6_IJS8_S8_S9_EEENS6_IJNS7_ILi1EEESH_SH_EEESB_SD_Li128ELb1ELb1ELb0ELb0EEENS1_19SingleTileSchedulerILb1ELb0ELb1ELi128EEEEEEEEEvNT_6ParamsE:
	.zero		1400


//--------------------- .nv.constant0._ZN7cutlass13device_kernelIN5flash19enable_sm80_to_sm89INS1_16FlashAttnFwdSm80INS1_25CollectiveMainloopFwdSm80ILi4ELi1ELb0EN4cute5tupleIJNS5_1CILi128EEENS7_ILi64EEES8_EEELi128ENS_6half_tEfNS_4arch4Sm80ELb1ELb0ELb0ELb1ELb1ELb1ELb1ELb0EEENS1_21CollectiveEpilogueFwdINS6_IJS8_S8_S9_EEENS6_IJNS7_ILi1EEESH_SH_EEESB_SD_Li128ELb1ELb1ELb0ELb0EEENS1_19SingleTileSchedulerILb1ELb0ELb1ELi128EEEEEEEEEvNT_6ParamsE --------------------------
	.section	.nv.constant0._ZN7cutlass13device_kernelIN5flash19enable_sm80_to_sm89INS1_16FlashAttnFwdSm80INS1_25CollectiveMainloopFwdSm80ILi4ELi1ELb0EN4cute5tupleIJNS5_1CILi128EEENS7_ILi64EEES8_EEELi128ENS_6half_tEfNS_4arch4Sm80ELb1ELb0ELb0ELb1ELb1ELb1ELb1ELb0EEENS1_21CollectiveEpilogueFwdINS6_IJS8_S8_S9_EEENS6_IJNS7_ILi1EEESH_SH_EEESB_SD_Li128ELb1ELb1ELb0ELb0EEENS1_19SingleTileSchedulerILb1ELb0ELb1ELi128EEEEEEEEEvNT_6ParamsE,"a",@progbits
	.sectionflags	@""
	.align	4
.nv.constant0._ZN7cutlass13device_kernelIN5flash19enable_sm80_to_sm89INS1_16FlashAttnFwdSm80INS1_25CollectiveMainloopFwdSm80ILi4ELi1ELb0EN4cute5tupleIJNS5_1CILi128EEENS7_ILi64EEES8_EEELi128ENS_6half_tEfNS_4arch4Sm80ELb1ELb0ELb0ELb1ELb1ELb1ELb1ELb0EEENS1_21CollectiveEpilogueFwdINS6_IJS8_S8_S9_EEENS6_IJNS7_ILi1EEESH_SH_EEESB_SD_Li128ELb1ELb1ELb0ELb0EEENS1_19SingleTileSchedulerILb1ELb0ELb1ELi128EEEEEEEEEvNT_6ParamsE:
	.zero		1400


//--------------------- .text._ZN7cutlass13device_kernelIN5flash19enable_sm80_to_sm89INS1_16FlashAttnFwdSm80INS1_25CollectiveMainloopFwdSm80ILi8ELi1ELb1EN4cute5tupleIJNS5_1CILi128EEES8_S8_EEELi128ENS_6half_tEfNS_4arch4Sm80ELb0ELb0ELb1ELb0ELb1ELb0ELb1ELb0EEENS1_21CollectiveEpilogueFwdIS9_NS6_IJNS7_ILi1EEESF_SF_EEESA_SC_Li256ELb0ELb1ELb0ELb0EEENS1_19SingleTileSchedulerILb0ELb0ELb1ELi128EEEEEEEEEvNT_6ParamsE --------------------------
	.section	.text._ZN7cutlass13device_kernelIN5flash19enable_sm80_to_sm89INS1_16FlashAttnFwdSm80INS1_25CollectiveMainloopFwdSm80ILi8ELi1ELb1EN4cute5tupleIJNS5_1CILi128EEES8_S8_EEELi128ENS_6half_tEfNS_4arch4Sm80ELb0ELb0ELb1ELb0ELb1ELb0ELb1ELb0EEENS1_21CollectiveEpilogueFwdIS9_NS6_IJNS7_ILi1EEESF_SF_EEESA_SC_Li256ELb0ELb1ELb0ELb0EEENS1_19SingleTileSchedulerILb0ELb0ELb1ELi128EEEEEEEEEvNT_6ParamsE,"ax",@progbits
	.sectioninfo	@"SHI_REGISTERS=255"
	.align	128
.text._ZN7cutlass13device_kernelIN5flash19enable_sm80_to_sm89INS1_16FlashAttnFwdSm80INS1_25CollectiveMainloopFwdSm80ILi8ELi1ELb1EN4cute5tupleIJNS5_1CILi128EEES8_S8_EEELi128ENS_6half_tEfNS_4arch4Sm80ELb0ELb0ELb1ELb0ELb1ELb0ELb1ELb0EEENS1_21CollectiveEpilogueFwdIS9_NS6_IJNS7_ILi1EEESF_SF_EEESA_SC_Li256ELb0ELb1ELb0ELb0EEENS1_19SingleTileSchedulerILb0ELb0ELb1ELi128EEEEEEEEEvNT_6ParamsE:
        .type           _ZN7cutlass13device_kernelIN5flash19enable_sm80_to_sm89INS1_16FlashAttnFwdSm80INS1_25CollectiveMainloopFwdSm80ILi8ELi1ELb1EN4cute5tupleIJNS5_1CILi128EEES8_S8_EEELi128ENS_6half_tEfNS_4arch4Sm80ELb0ELb0ELb1ELb0ELb1ELb0ELb1ELb0EEENS1_21CollectiveEpilogueFwdIS9_NS6_IJNS7_ILi1EEESF_SF_EEESA_SC_Li256ELb0ELb1ELb0ELb0EEENS1_19SingleTileSchedulerILb0ELb0ELb1ELi128EEEEEEEEEvNT_6ParamsE,@function
        .size           _ZN7cutlass13device_kernelIN5flash19enable_sm80_to_sm89INS1_16FlashAttnFwdSm80INS1_25CollectiveMainloopFwdSm80ILi8ELi1ELb1EN4cute5tupleIJNS5_1CILi128EEES8_S8_EEELi128ENS_6half_tEfNS_4arch4Sm80ELb0ELb0ELb1ELb0ELb1ELb0ELb1ELb0EEENS1_21CollectiveEpilogueFwdIS9_NS6_IJNS7_ILi1EEESF_SF_EEESA_SC_Li256ELb0ELb1ELb0ELb0EEENS1_19SingleTileSchedulerILb0ELb0ELb1ELi128EEEEEEEEEvNT_6ParamsE,(.L_x_4330 - _ZN7cutlass13device_kernelIN5flash19enable_sm80_to_sm89INS1_16FlashAttnFwdSm80INS1_25CollectiveMainloopFwdSm80ILi8ELi1ELb1EN4cute5tupleIJNS5_1CILi128EEES8_S8_EEELi128ENS_6half_tEfNS_4arch4Sm80ELb0ELb0ELb1ELb0ELb1ELb0ELb1ELb0EEENS1_21CollectiveEpilogueFwdIS9_NS6_IJNS7_ILi1EEESF_SF_EEESA_SC_Li256ELb0ELb1ELb0ELb0EEENS1_19SingleTileSchedulerILb0ELb0ELb1ELi128EEEEEEEEEvNT_6ParamsE)
        .other          _ZN7cutlass13device_kernelIN5flash19enable_sm80_to_sm89INS1_16FlashAttnFwdSm80INS1_25CollectiveMainloopFwdSm80ILi8ELi1ELb1EN4cute5tupleIJNS5_1CILi128EEES8_S8_EEELi128ENS_6half_tEfNS_4arch4Sm80ELb0ELb0ELb1ELb0ELb1ELb0ELb1ELb0EEENS1_21CollectiveEpilogueFwdIS9_NS6_IJNS7_ILi1EEESF_SF_EEESA_SC_Li256ELb0ELb1ELb0ELb0EEENS1_19SingleTileSchedulerILb0ELb0ELb1ELi128EEEEEEEEEvNT_6ParamsE,@"STO_CUDA_ENTRY STV_DEFAULT"
_ZN7cutlass13device_kernelIN5flash19enable_sm80_to_sm89INS1_16FlashAttnFwdSm80INS1_25CollectiveMainloopFwdSm80ILi8ELi1ELb1EN4cute5tupleIJNS5_1CILi128EEES8_S8_EEELi128ENS_6half_tEfNS_4arch4Sm80ELb0ELb0ELb1ELb0ELb1ELb0ELb1ELb0EEENS1_21CollectiveEpilogueFwdIS9_NS6_IJNS7_ILi1EEESF_SF_EEESA_SC_Li256ELb0ELb1ELb0ELb0EEENS1_19SingleTileSchedulerILb0ELb0ELb1ELi128EEEEEEEEEvNT_6ParamsE:
[----:B------:R-:W-:-:S03]  /*0000*/  MOV R1, c[0x0][0x28] ;  /* 0x00000a0000017a02 */ /* 0x000fc60000000f00 */
[----:B------:R-:W1:Y:S01]  /*0010*/  S2UR UR16, SR_CTAID.Z ;  /* 0x00000000001079c3 */ /* 0x000e620000002700 */
[----:B------:R-:W-:Y:S02]  /*0020*/  IADD3 R1, R1, -0x20, RZ ;  /* 0xffffffe001017810 */ /* 0x000fe40007ffe0ff */
[----:B-1----:R-:W-:-:S13]  /*0030*/  ISETP.LE.AND P0, PT, RZ, UR16, PT ;  /* 0x00000010ff007c0c */ /* 0x002fda000bf03270 */
[----:B------:R-:W-:Y:S05]  /*0040*/  @!P0 EXIT ;  /* 0x000000000000894d */ /* 0x000fea0003800000 */
[----:B------:R-:W-:Y:S02]  /*0050*/  ULDC.64 UR6, c[0x0][0x370] ;  /* 0x0000dc0000067ab9 */ /* 0x000fe40000000a00 */
[----:B------:R-:W-:Y:S02]  /*0060*/  UISETP.NE.U32.AND UP1, UPT, URZ, UR6, UPT ;  /* 0x000000063f00728c */ /* 0x000fe4000bf25070 */
[----:B------:R-:W-:Y:S02]  /*0070*/  ULDC.64 UR4, c[0x0][0x340] ;  /* 0x0000d00000047ab9 */ /* 0x000fe40000000a00 */
[----:B------:R-:W-:Y:S02]  /*0080*/  UISETP.NE.AND.EX UP1, UPT, URZ, UR7, UPT, UP1 ;  /* 0x000000073f00728c */ /* 0x000fe4000bf25310 */
[----:B------:R-:W-:Y:S02]  /*0090*/  UISETP.NE.U32.AND UP0, UPT, URZ, UR4, UPT ;  /* 0x000000043f00728c */ /* 0x000fe4000bf05070 */
[----:B------:R-:W-:-:S02]  /*00a0*/  ULDC.64 UR8, c[0x0][0x370] ;  /* 0x0000dc0000087ab9 */ /* 0x000fc40000000a00 */
[----:B------:R-:W-:Y:S01]  /*00b0*/  UISETP.NE.AND.EX UP0, UPT, URZ, UR5, UPT, UP0 ;  /* 0x000000053f00728c */ /* 0x000fe2000bf05300 */
[----:B------:R-:W-:Y:S01]  /*00c0*/  PLOP3.LUT P1, PT, PT, PT, UP1, 0x80, 0x0 ;  /* 0x000000000000781c */ /* 0x000fe20003f2f018 */
[----:B------:R-:W-:Y:S02]  /*00d0*/  ULDC.64 UR14, c[0x0][0x118] ;  /* 0x00004600000e7ab9 */ /* 0x000fe40000000a00 */
[----:B------:R-:W-:Y:S02]  /*00e0*/  ULDC.64 UR6, c[0x0][0x340] ;  /* 0x0000d00000067ab9 */ /* 0x000fe40000000a00 */
[----:B------:R-:W-:Y:S01]  /*00f0*/  @UP1 UMOV UR5, 0x4 ;  /* 0x0000000400051882 */ /* 0x000fe20000000000 */
[----:B------:R-:W-:Y:S01]  /*0100*/  PLOP3.LUT P0, PT, PT, PT, UP0, 0x80, 0x0 ;  /* 0x000000000000781c */ /* 0x000fe20003f0f008 */
[----:B------:R-:W-:-:S03]  /*0110*/  @UP1 UIMAD.WIDE UR8, UR16, UR5, UR8 ;  /* 0x00000005100812a5 */ /* 0x000fc6000f8e0208 */
[----:B------:R-:W-:Y:S02]  /*0120*/  @UP0 UMOV UR4, 0x4 ;  /* 0x0000000400040882 */ /* 0x000fe40000000000 */
[----:B------:R-:W-:Y:S01]  /*0130*/  @UP0 UIMAD.WIDE UR4, UR16, UR4, UR6 ;  /* 0x00000004100402a5 */ /* 0x000fe2000f8e0206 */
[----:B------:R-:W-:Y:S02]  /*0140*/  IMAD.U32 R4, RZ, RZ, UR8 ;  /* 0x00000008ff047e24 */ /* 0x000fe4000f8e00ff */
[----:B------:R-:W-:-:S03]  /*0150*/  IMAD.U32 R5, RZ, RZ, UR9 ;  /* 0x00000009ff057e24 */ /* 0x000fc6000f8e00ff */
[----:B------:R-:W-:Y:S01]  /*0160*/  IMAD.U32 R2, RZ, RZ, UR4 ;  /* 0x00000004ff027e24 */ /* 0x000fe2000f8e00ff */
[----:B------:R-:W-:Y:S01]  /*0170*/  ULDC UR4, c[0x0][0x2ac] ;  /* 0x0000ab0000047ab9 */ /* 0x000fe20000000800 */
[----:B------:R-:W2:Y:S01]  /*0180*/  @P1 LDG.E R4, [R4.64] ;  /* 0x0000000e04041981 */ /* 0x000ea2000c1e1900 */
[----:B------:R-:W-:-:S05]  /*0190*/  IMAD.U32 R3, RZ, RZ, UR5 ;  /* 0x00000005ff037e24 */ /* 0x000fca000f8e00ff */
[----:B------:R1:W3:Y:S04]  /*01a0*/  @P0 LDG.E R2, [R2.64] ;  /* 0x0000000e02020981 */ /* 0x0002e8000c1e1900 */
[----:B------:R-:W4:Y:S01]  /*01b0*/  S2R R30, SR_TID.X ;  /* 0x00000000001e7919 */ /* 0x000f220000002100 */
[----:B------:R-:W-:Y:S02]  /*01c0*/  ULDC UR6, c[0x0][0x1d0] ;  /* 0x0000740000067ab9 */ /* 0x000fe40000000800 */
[----:B------:R-:W-:Y:S02]  /*01d0*/  UIMAD UR6, UR4, UR6, 0x7f ;  /* 0x0000007f040674a4 */ /* 0x000fe4000f8e0206 */
[----:B------:R-:W-:Y:S02]  /*01e0*/  UMOV UR11, URZ ;  /* 0x0000003f000b7c82 */ /* 0x000fe40008000000 */
[----:B------:R-:W-:-:S04]  /*01f0*/  USHF.R.S32.HI UR5, URZ, 0x1f, UR6 ;  /* 0x0000001f3f057899 */ /* 0x000fc80008011406 */
[----:B------:R-:W-:Y:S01]  /*0200*/  ULEA.HI UR5, UR5, UR6, URZ, 0x7 ;  /* 0x0000000605057291 */ /* 0x000fe2000f8f383f */
[----:B----4-:R-:W-:-:S04]  /*0210*/  SHF.R.S32.HI R24, RZ, 0x1f, R30 ;  /* 0x0000001fff187819 */ /* 0x010fc8000001141e */
[----:B-1----:R-:W-:Y:S01]  /*0220*/  LEA.HI R3, R24, R30, RZ, 0x3 ;  /* 0x0000001e18037211 */ /* 0x002fe200078f18ff */
[----:B------:R-:W-:-:S03]  /*0230*/  USHF.R.S32.HI UR8, URZ, 0x7, UR5 ;  /* 0x000000073f087899 */ /* 0x000fc60008011405 */
[----:B------:R-:W-:Y:S02]  /*0240*/  LOP3.LUT R0, R3, 0xfffffff8, RZ, 0xc0, !PT ;  /* 0xfffffff803007812 */ /* 0x000fe400078ec0ff */
[----:B------:R-:W-:-:S03]  /*0250*/  SHF.R.S32.HI R18, RZ, 0x3, R3 ;  /* 0x00000003ff127819 */ /* 0x000fc60000011403 */
[----:B------:R-:W-:Y:S01]  /*0260*/  IMAD.IADD R19, R30, 0x1, -R0 ;  /* 0x000000011e137824 */ /* 0x000fe200078e0a00 */
[----:B------:R-:W-:Y:S01]  /*0270*/  ULDC UR5, c[0x0][0x2b8] ;  /* 0x0000ae0000057ab9 */ /* 0x000fe20000000800 */
[----:B------:R-:W-:Y:S02]  /*0280*/  IMAD.U32 R0, RZ, RZ, UR8 ;  /* 0x00000008ff007e24 */ /* 0x000fe4000f8e00ff */
[----:B------:R-:W-:Y:S01]  /*0290*/  IMAD R138, R19, 0x20, R18 ;  /* 0x00000020138a7824 */ /* 0x000fe200078e0212 */
[----:B------:R-:W-:Y:S02]  /*02a0*/  UISETP.NE.AND UP1, UPT, UR5, 0x1, UPT ;  /* 0x000000010500788c */ /* 0x000fe4000bf25270 */
[----:B------:R-:W-:Y:S01]  /*02b0*/  ULDC UR10, c[0x0][0x1d0] ;  /* 0x00007400000a7ab9 */ /* 0x000fe20000000800 */
[----:B------:R-:W-:Y:S01]  /*02c0*/  IMAD R0, R0, 0x80, R138 ;  /* 0x0000008000007824 */ /* 0x000fe200078e028a */
[----:B------:R-:W-:-:S03]  /*02d0*/  UIMAD UR10, UR4, UR10, URZ ;  /* 0x0000000a040a72a4 */ /* 0x000fc6000f8e023f */
[----:B------:R-:W-:Y:S01]  /*02e0*/  ULDC.64 UR4, c[0x0][0x2b0] ;  /* 0x0000ac0000047ab9 */ /* 0x000fe20000000a00 */
[----:B------:R-:W-:-:S04]  /*02f0*/  IADD3 R0, R0, -0x80, RZ ;  /* 0xffffff8000007810 */ /* 0x000fc80007ffe0ff */
[----:B------:R-:W-:-:S04]  /*0300*/  ISETP.GE.AND P2, PT, R0, UR10, PT ;  /* 0x0000000a00007c0c */ /* 0x000fc8000bf46270 */
[----:B------:R-:W-:Y:S01]  /*0310*/  ISETP.GT.OR P2, PT, R138, 0x7f, P2 ;  /* 0x0000007f8a00780c */ /* 0x000fe20001744670 */
[----:B------:R-:W-:Y:S01]  /*0320*/  IMAD.MOV.U32 R244, RZ, RZ, RZ ;  /* 0x000000fffff47224 */ /* 0x000fe200078e00ff */
[----:B------:R-:W-:Y:S06]  /*0330*/  BAR.SYNC.DEFER_BLOCKING 0x0 ;  /* 0x0000000000007b1d */ /* 0x000fec0000010000 */
[----:B--2---:R-:W1:Y:S01]  /*0340*/  @P1 R2UR UR11, R4 ;  /* 0x00000000040b13c2 */ /* 0x004e6200000e0000 */
[----:B------:R-:W-:-:S07]  /*0350*/  PLOP3.LUT P1, PT, PT, PT, UP1, 0x80, 0x0 ;  /* 0x000000000000781c */ /* 0x000fce0003f2f018 */
[----:B---3--:R2:W3:Y:S01]  /*0360*/  @P0 R2UR UR7, R2 ;  /* 0x00000000020703c2 */ /* 0x0084e200000e0000 */
[----:B------:R-:W-:Y:S01]  /*0370*/  PLOP3.LUT P0, PT, PT, PT, UP1, 0x80, 0x0 ;  /* 0x000000000000781c */ /* 0x000fe20003f0f018 */
[----:B---3--:R-:W-:Y:S02]  /*0380*/  @!UP0 UMOV UR7, UR16 ;  /* 0x0000001000078c82 */ /* 0x008fe40008000000 */
[----:B------:R-:W-:-:S04]  /*0390*/  USHF.R.S32.HI UR6, URZ, 0x1f, UR7 ;  /* 0x0000001f3f067899 */ /* 0x000fc80008011407 */
[----:B------:R-:W-:Y:S01]  /*03a0*/  UIMAD UR6, UR6, UR4, URZ ;  /* 0x00000004060672a4 */ /* 0x000fe2000f8e023f */
[----:B-1----:R-:W-:Y:S01]  /*03b0*/  IADD3 R9, R0, UR11, RZ ;  /* 0x0000000b00097c10 */ /* 0x002fe2000fffe0ff */
[----:B------:R-:W-:-:S04]  /*03c0*/  UIMAD.WIDE.U32 UR12, UR7, UR4, URZ ;  /* 0x00000004070c72a5 */ /* 0x000fc8000f8e003f */
[----:B------:R-:W-:Y:S01]  /*03d0*/  @P1 IMAD.HI.U32 R0, R9, c[0x0][0x2bc], RZ ;  /* 0x0000af0009001a27 */ /* 0x000fe200078e00ff */
[----:B------:R-:W-:-:S03]  /*03e0*/  UIMAD UR6, UR7, UR5, UR6 ;  /* 0x00000005070672a4 */ /* 0x000fc6000f8e0206 */
[----:B------:R-:W-:Y:S01]  /*03f0*/  IMAD.MOV.U32 R7, RZ, RZ, R9 ;  /* 0x000000ffff077224 */ /* 0x000fe200078e0009 */
[----:B------:R-:W-:Y:S01]  /*0400*/  @P0 SHF.R.U32.HI R7, RZ, c[0x0][0x2c0], R0 ;  /* 0x0000b000ff070a19 */ /* 0x000fe20000011600 */
[----:B------:R-:W-:Y:S01]  /*0410*/  UIADD3 UR6, UR13, UR6, URZ ;  /* 0x000000060d067290 */ /* 0x000fe2000fffe03f */
[----:B------:R-:W1:Y:S01]  /*0420*/  S2UR UR9, SR_CTAID.Y ;  /* 0x00000000000979c3 */ /* 0x000e620000002600 */
[----:B------:R-:W-:Y:S01]  /*0430*/  ULDC.64 UR4, c[0x0][0x1b8] ;  /* 0x00006e0000047ab9 */ /* 0x000fe20000000a00 */
[----:B------:R-:W-:-:S04]  /*0440*/  @!P2 IADD3 R0, P1, R7, UR12, RZ ;  /* 0x0000000c0700ac10 */ /* 0x000fc8000ff3e0ff */
[----:B--2---:R-:W-:Y:S02]  /*0450*/  @!P2 LEA R2, P0, R0, c[0x0][0x2a0], 0x2 ;  /* 0x0000a8000002aa11 */ /* 0x004fe400078010ff */
[----:B------:R-:W-:-:S04]  /*0460*/  @!P2 LEA.HI.X.SX32 R3, R7, UR6, 0x1, P1 ;  /* 0x000000060703ac11 */ /* 0x000fc800088f0eff */
[----:B------:R-:W-:-:S05]  /*0470*/  @!P2 LEA.HI.X R3, R0, c[0x0][0x2a4], R3, 0x2, P0 ;  /* 0x0000a9000003aa11 */ /* 0x000fca00000f1403 */
[----:B------:R2:W3:Y:S01]  /*0480*/  @!P2 LDG.E R244, [R2.64] ;  /* 0x0000000e02f4a981 */ /* 0x0004e2000c1e1900 */
[----:B------:R-:W-:-:S05]  /*0490*/  IMAD.MOV.U32 R0, RZ, RZ, c[0x0][0x2c4] ;  /* 0x0000b100ff007624 */ /* 0x000fca00078e00ff */
[----:B------:R-:W-:Y:S01]  /*04a0*/  ISETP.NE.AND P0, PT, R0, 0x1, PT ;  /* 0x000000010000780c */ /* 0x000fe20003f05270 */
[----:B-1----:R-:W-:Y:S01]  /*04b0*/  USHF.R.S32.HI UR7, URZ, 0x1f, UR9 ;  /* 0x0000001f3f077899 */ /* 0x002fe20008011409 */
[----:B--2---:R-:W1:Y:S03]  /*04c0*/  S2R R2, SR_CTAID.X ;  /* 0x0000000000027919 */ /* 0x004e660000002500 */
[----:B------:R-:W-:Y:S02]  /*04d0*/  UIMAD UR18, UR7, UR4, URZ ;  /* 0x00000004071272a4 */ /* 0x000fe4000f8e023f */
[----:B------:R-:W-:Y:S02]  /*04e0*/  UIMAD.WIDE.U32 UR20, UR9, UR4, URZ ;  /* 0x00000004091472a5 */ /* 0x000fe4000f8e003f */
[----:B------:R-:W-:Y:S02]  /*04f0*/  UIMAD UR18, UR9, UR5, UR18 ;  /* 0x00000005091272a4 */ /* 0x000fe4000f8e0212 */
[----:B------:R-:W-:-:S02]  /*0500*/  USHF.R.S32.HI UR17, URZ, 0x1f, UR16 ;  /* 0x0000001f3f117899 */ /* 0x000fc40008011410 */
[----:B------:R-:W-:Y:S01]  /*0510*/  ULDC.64 UR4, c[0x0][0x1c0] ;  /* 0x0000700000047ab9 */ /* 0x000fe20000000a00 */
[----:B------:R-:W-:Y:S01]  /*0520*/  IMAD R12, R0, c[0x0][0x168], RZ ;  /* 0x00005a00000c7a24 */ /* 0x000fe200078e02ff */
[----:B------:R-:W-:Y:S02]  /*0530*/  UIMAD UR17, UR17, UR4, URZ ;  /* 0x00000004111172a4 */ /* 0x000fe4000f8e023f */
[----:B------:R-:W-:Y:S02]  /*0540*/  UIADD3 UR19, UR21, UR18, URZ ;  /* 0x0000001215137290 */ /* 0x000fe4000fffe03f */
[----:B------:R-:W-:Y:S02]  /*0550*/  UIMAD UR5, UR16, UR5, UR17 ;  /* 0x00000005100572a4 */ /* 0x000fe4000f8e0211 */
[----:B------:R-:W-:Y:S01]  /*0560*/  UMOV UR18, UR20 ;  /* 0x0000001400127c82 */ /* 0x000fe20008000000 */
[----:B-1----:R-:W-:-:S04]  /*0570*/  IMAD R8, R2, 0x80, R138 ;  /* 0x0000008002087824 */ /* 0x002fc800078e028a */
[----:B------:R-:W-:Y:S01]  /*0580*/  @P0 IMAD.HI.U32 R0, R8, c[0x0][0x2c8], RZ ;  /* 0x0000b20008000a27 */ /* 0x000fe200078e00ff */
[----:B------:R-:W-:-:S03]  /*0590*/  UIMAD.WIDE.U32 UR16, UR16, UR4, UR18 ;  /* 0x00000004101072a5 */ /* 0x000fc6000f8e0012 */
[----:B------:R-:W-:Y:S02]  /*05a0*/  IMAD R13, R2, 0x80, R18 ;  /* 0x00000080020d7824 */ /* 0x000fe400078e0212 */
[----:B------:R-:W-:Y:S01]  /*05b0*/  IMAD.MOV.U32 R4, RZ, RZ, R8 ;  /* 0x000000ffff047224 */ /* 0x000fe200078e0008 */
[----:B------:R-:W-:Y:S01]  /*05c0*/  @P0 SHF.R.U32.HI R4, RZ, c[0x0][0x2cc], R0 ;  /* 0x0000b300ff040a19 */ /* 0x000fe20000011600 */
[----:B------:R-:W-:Y:S01]  /*05d0*/  UIADD3 UR5, UR17, UR5, URZ ;  /* 0x0000000511057290 */ /* 0x000fe2000fffe03f */
[----:B------:R-:W-:Y:S02]  /*05e0*/  IADD3 R2, R13, 0x20, RZ ;  /* 0x000000200d027810 */ /* 0x000fe40007ffe0ff */
[--C-:B------:R-:W-:Y:S01]  /*05f0*/  SHF.R.S32.HI R0, RZ, 0x1f, R4.reuse ;  /* 0x0000001fff007819 */ /* 0x100fe20000011404 */
[----:B------:R-:W-:Y:S01]  /*0600*/  IMAD.MOV R5, RZ, RZ, -R4 ;  /* 0x000000ffff057224 */ /* 0x000fe200078e0a04 */
[----:B------:R-:W-:Y:S01]  /*0610*/  ISETP.GE.AND P5, PT, R2, R12, PT ;  /* 0x0000000c0200720c */ /* 0x000fe20003fa6270 */
[----:B------:R-:W-:-:S02]  /*0620*/  IMAD.U32 R3, RZ, RZ, UR17 ;  /* 0x00000011ff037e24 */ /* 0x000fc4000f8e00ff */
[----:B------:R-:W-:Y:S02]  /*0630*/  IMAD.U32 R2, RZ, RZ, UR16 ;  /* 0x00000010ff027e24 */ /* 0x000fe4000f8e00ff */
[----:B------:R-:W-:Y:S01]  /*0640*/  IMAD.U32 R3, RZ, RZ, UR5 ;  /* 0x00000005ff037e24 */ /* 0x000fe2000f8e00ff */
[----:B------:R-:W-:Y:S01]  /*0650*/  LEA.HI R10, R24, R30, RZ, 0x4 ;  /* 0x0000001e180a7211 */ /* 0x000fe200078f20ff */
[----:B------:R-:W-:Y:S01]  /*0660*/  IMAD R0, R0, c[0x0][0x1b0], RZ ;  /* 0x00006c0000007a24 */ /* 0x000fe200078e02ff */
[----:B------:R-:W-:Y:S01]  /*0670*/  STL [R1], R138 ;  /* 0x0000008a01007387 */ /* 0x000fe20000100800 */
[----:B------:R-:W-:Y:S01]  /*0680*/  IMAD R5, R5, c[0x0][0x2c4], R8 ;  /* 0x0000b10005057a24 */ /* 0x000fe200078e0208 */
[C---:B------:R-:W-:Y:S01]  /*0690*/  IADD3 R6, R13.reuse, 0x40, RZ ;  /* 0x000000400d067810 */ /* 0x040fe20007ffe0ff */
[----:B------:R-:W-:Y:S01]  /*06a0*/  IMAD.WIDE.U32 R2, R4, c[0x0][0x1b0], R2 ;  /* 0x00006c0004027a25 */ /* 0x000fe200078e0002 */
[----:B------:R-:W-:Y:S01]  /*06b0*/  ISETP.GE.AND P3, PT, R13, R12, PT ;  /* 0x0000000c0d00720c */ /* 0x000fe20003f66270 */
[----:B------:R-:W-:-:S02]  /*06c0*/  ULDC.64 UR4, c[0x0][0x1e8] ;  /* 0x00007a0000047ab9 */ /* 0x000fc40000000a00 */
[----:B------:R-:W-:Y:S01]  /*06d0*/  IMAD R0, R4, c[0x0][0x1b4], R0 ;  /* 0x00006d0004007a24 */ /* 0x000fe200078e0200 */
[----:B------:R-:W-:Y:S02]  /*06e0*/  SHF.R.S32.HI R4, RZ, 0x1f, R5 ;  /* 0x0000001fff047819 */ /* 0x000fe40000011405 */
[----:B------:R-:W-:Y:S01]  /*06f0*/  SHF.R.S32.HI R11, RZ, 0x4, R10 ;  /* 0x00000004ff0b7819 */ /* 0x000fe2000001140a */
[----:B------:R-:W-:Y:S02]  /*0700*/  IMAD.IADD R3, R3, 0x1, R0 ;  /* 0x0000000103037824 */ /* 0x000fe400078e0200 */
[----:B------:R-:W-:Y:S01]  /*0710*/  IMAD R0, R4, c[0x0][0x1a8], RZ ;  /* 0x00006a0004007a24 */ /* 0x000fe200078e02ff */
[----:B------:R-:W-:Y:S01]  /*0720*/  STL [R1+0x18], R13 ;  /* 0x0000180d01007387 */ /* 0x000fe20000100800 */
[C---:B------:R-:W-:Y:S01]  /*0730*/  IMAD.WIDE.U32 R2, R5.reuse, c[0x0][0x1a8], R2 ;  /* 0x00006a0005027a25 */ /* 0x040fe200078e0002 */
[----:B------:R-:W-:Y:S02]  /*0740*/  ISETP.GE.AND P4, PT, R6, R12, PT ;  /* 0x0000000c0600720c */ /* 0x000fe40003f86270 */
[----:B------:R1:W-:Y:S01]  /*0750*/  STL [R1+0x14], R8 ;  /* 0x0000140801007387 */ /* 0x0003e20000100800 */
[----:B------:R-:W-:Y:S01]  /*0760*/  IMAD R4, R5, c[0x0][0x1ac], R0 ;  /* 0x00006b0005047a24 */ /* 0x000fe200078e0200 */
[----:B------:R-:W-:Y:S01]  /*0770*/  IADD3 R6, R13, 0x60, RZ ;  /* 0x000000600d067810 */ /* 0x000fe20007ffe0ff */
[----:B------:R-:W-:Y:S01]  /*0780*/  IMAD.SHL.U32 R5, R18, 0x40, RZ ;  /* 0x0000004012057824 */ /* 0x000fe200078e00ff */
[----:B------:R-:W-:Y:S01]  /*0790*/  LOP3.LUT R0, R10, 0xfffffff0, RZ, 0xc0, !PT ;  /* 0xfffffff00a007812 */ /* 0x000fe200078ec0ff */
[----:B------:R-:W-:Y:S01]  /*07a0*/  IMAD.IADD R3, R3, 0x1, R4 ;  /* 0x0000000103037824 */ /* 0x000fe200078e0204 */
[----:B------:R-:W-:-:S02]  /*07b0*/  LEA R14, P1, R2, c[0x0][0x160], 0x1 ;  /* 0x00005800020e7a11 */ /* 0x000fc400078208ff */
[----:B------:R-:W-:Y:S01]  /*07c0*/  ISETP.GE.AND P0, PT, R6, R12, PT ;  /* 0x0000000c0600720c */ /* 0x000fe20003f06270 */
[----:B------:R-:W-:Y:S02]  /*07d0*/  IMAD.MOV R6, RZ, RZ, -R7 ;  /* 0x000000ffff067224 */ /* 0x000fe400078e0a07 */
[----:B------:R-:W-:Y:S02]  /*07e0*/  IMAD.SHL.U32 R148, R19, 0x8, RZ ;  /* 0x0000000813947824 */ /* 0x000fe400078e00ff */
[----:B------:R-:W-:Y:S01]  /*07f0*/  IMAD R245, R6, c[0x0][0x2b8], R9 ;  /* 0x0000ae0006f57a24 */ /* 0x000fe200078e0209 */
[----:B-1----:R-:W-:-:S04]  /*0800*/  LEA.HI R8, R10, R11, RZ, 0x1 ;  /* 0x0000000b0a087211 */ /* 0x002fc800078f08ff */
[----:B------:R-:W-:Y:S02]  /*0810*/  LOP3.LUT R8, R8, 0xfffffffe, RZ, 0xc0, !PT ;  /* 0xfffffffe08087812 */ /* 0x000fe400078ec0ff */
[----:B------:R-:W-:-:S03]  /*0820*/  LEA.HI.X R13, R2, c[0x0][0x164], R3, 0x1, P1 ;  /* 0x00005900020d7a11 */ /* 0x000fc600008f0c03 */
[----:B------:R-:W-:Y:S02]  /*0830*/  IMAD.IADD R23, R11, 0x1, -R8 ;  /* 0x000000010b177824 */ /* 0x000fe400078e0a08 */
[----:B------:R-:W-:Y:S01]  /*0840*/  IMAD.IADD R8, R30, 0x1, -R0 ;  /* 0x000000011e087824 */ /* 0x000fe200078e0a00 */
[----:B------:R-:W-:Y:S01]  /*0850*/  LOP3.LUT R0, R5, 0x1c0, RZ, 0xc0, !PT ;  /* 0x000001c005007812 */ /* 0x000fe200078ec0ff */
[----:B------:R-:W-:Y:S01]  /*0860*/  SHFL.IDX PT, R2, R14, RZ, 0x181f ;  /* 0x00181fff0e027589 */ /* 0x000fe200000e0000 */
[----:B------:R-:W-:Y:S02]  /*0870*/  SHF.R.S32.HI R29, RZ, 0x1f, R245 ;  /* 0x0000001fff1d7819 */ /* 0x000fe400000114f5 */
[----:B------:R-:W-:Y:S01]  /*0880*/  SHF.R.U32.HI R4, RZ, 0x3, R0 ;  /* 0x00000003ff047819 */ /* 0x000fe20000011600 */
[----:B------:R-:W1:Y:S01]  /*0890*/  SHFL.IDX PT, R3, R13, RZ, 0x181f ;  /* 0x00181fff0d037589 */ /* 0x000e6200000e0000 */
[----:B------:R-:W-:Y:S02]  /*08a0*/  LOP3.LUT R0, R0, 0x38, R148, 0xf8, !PT ;  /* 0x0000003800007812 */ /* 0x000fe400078ef894 */
[----:B------:R-:W-:Y:S01]  /*08b0*/  SHF.R.S32.HI R5, RZ, 0x1f, R8 ;  /* 0x0000001fff057819 */ /* 0x000fe20000011408 */
[----:B------:R-:W-:Y:S01]  /*08c0*/  SHFL.IDX PT, R6, R14, 0x1, 0x181f ;  /* 0x00381f000e067f89 */ /* 0x000fe200000e0000 */
[----:B------:R-:W-:Y:S01]  /*08d0*/  LOP3.LUT R15, R0, R4, RZ, 0x3c, !PT ;  /* 0x00000004000f7212 */ /* 0x000fe200078e3cff */
[----:B------:R-:W-:-:S02]  /*08e0*/  IMAD R0, R29, c[0x0][0x1e0], RZ ;  /* 0x000078001d007a24 */ /* 0x000fc400078e02ff */
[----:B------:R-:W2:Y:S01]  /*08f0*/  SHFL.IDX PT, R7, R13, 0x1, 0x181f ;  /* 0x00381f000d077f89 */ /* 0x000ea200000e0000 */
[----:B------:R-:W-:Y:S01]  /*0900*/  IADD3 R137, R148, 0x40, RZ ;  /* 0x0000004094897810 */ /* 0x000fe20007ffe0ff */
[----:B------:R-:W-:Y:S01]  /*0910*/  IMAD R0, R245, c[0x0][0x1e4], R0 ;  /* 0x00007900f5007a24 */ /* 0x000fe200078e0200 */
[----:B------:R-:W-:Y:S02]  /*0920*/  LEA.HI R11, R24, R30, RZ, 0x6 ;  /* 0x0000001e180b7211 */ /* 0x000fe400078f30ff */
[----:B------:R-:W-:Y:S01]  /*0930*/  LEA.HI R22, R5, R8, RZ, 0x3 ;  /* 0x0000000805167211 */ /* 0x000fe200078f18ff */
[----:B------:R-:W-:Y:S01]  /*0940*/  IMAD.WIDE.U32 R4, R245, c[0x0][0x1e0], RZ ;  /* 0x00007800f5047a25 */ /* 0x000fe200078e00ff */
[--C-:B------:R-:W-:Y:S02]  /*0950*/  @!P3 SHF.R.S32.HI R10, RZ, 0x1f, R137.reuse ;  /* 0x0000001fff0ab819 */ /* 0x100fe40000011489 */
[----:B------:R-:W-:Y:S01]  /*0960*/  LOP3.LUT R12, R22, 0xfffffff8, RZ, 0xc0, !PT ;  /* 0xfffffff8160c7812 */ /* 0x000fe200078ec0ff */
[----:B------:R-:W-:Y:S01]  /*0970*/  IMAD.SHL.U32 R11, R11, 0x8, RZ ;  /* 0x000000080b0b7824 */ /* 0x000fe200078e00ff */
[----:B------:R-:W-:Y:S01]  /*0980*/  @!P3 LEA.HI R10, R10, R137, RZ, 0x3 ;  /* 0x000000890a0ab211 */ /* 0x000fe200078f18ff */
[----:B------:R-:W-:Y:S01]  /*0990*/  IMAD.IADD R9, R5, 0x1, R0 ;  /* 0x0000000105097824 */ /* 0x000fe200078e0200 */
[----:B------:R-:W-:-:S02]  /*09a0*/  @!P5 SHF.R.S32.HI R0, RZ, 0x1f, R137 ;  /* 0x0000001fff00d819 */ /* 0x000fc40000011489 */
[----:B------:R-:W-:Y:S01]  /*09b0*/  ISETP.GE.AND P2, PT, R148, c[0x0][0x198], PT ;  /* 0x0000660094007a0c */ /* 0x000fe20003f46270 */
[----:B------:R-:W-:Y:S01]  /*09c0*/  IMAD.IADD R21, R8, 0x1, -R12 ;  /* 0x0000000108157824 */ /* 0x000fe200078e0a0c */
[----:B------:R-:W-:Y:S01]  /*09d0*/  @!P3 LOP3.LUT R10, R10, 0xfffffff8, RZ, 0xc0, !PT ;  /* 0xfffffff80a0ab812 */ /* 0x000fe200078ec0ff */
[----:B------:R-:W-:Y:S01]  /*09e0*/  IMAD.MOV.U32 R8, RZ, RZ, R4 ;  /* 0x000000ffff087224 */ /* 0x000fe200078e0004 */
[----:B------:R-:W-:Y:S01]  /*09f0*/  LOP3.LUT R136, R15, 0xfffffe00, R11, 0xf8, !PT ;  /* 0xfffffe000f887812 */ /* 0x000fe200078ef80b */
[----:B------:R-:W-:Y:S01]  /*0a00*/  SHFL.IDX PT, R4, R14, 0x2, 0x181f ;  /* 0x00581f000e047f89 */ /* 0x000fe200000e0000 */
[----:B------:R-:W-:Y:S02]  /*0a10*/  @!P5 LEA.HI R0, R0, R137, RZ, 0x3 ;  /* 0x000000890000d211 */ /* 0x000fe400078f18ff */
[----:B------:R-:W-:Y:S01]  /*0a20*/  ISETP.GE.AND P1, PT, R137, c[0x0][0x198], PT ;  /* 0x0000660089007a0c */ /* 0x000fe20003f26270 */
[----:B------:R-:W4:Y:S01]  /*0a30*/  SHFL.IDX PT, R5, R13, 0x2, 0x181f ;  /* 0x00581f000d057f89 */ /* 0x000f2200000e0000 */
[----:B-1----:R-:W-:Y:S01]  /*0a40*/  @!P3 IMAD.WIDE R10, R10, 0x2, R2 ;  /* 0x000000020a0ab825 */ /* 0x002fe200078e0202 */
[----:B------:R-:W-:-:S03]  /*0a50*/  @!P5 LOP3.LUT R0, R0, 0xfffffff8, RZ, 0xc0, !PT ;  /* 0xfffffff80000d812 */ /* 0x000fc600078ec0ff */
[----:B------:R-:W-:Y:S02]  /*0a60*/  @!P3 IMAD.SHL.U32 R12, R136, 0x2, RZ ;  /* 0x00000002880cb824 */ /* 0x000fe400078e00ff */
[----:B------:R-:W-:Y:S01]  /*0a70*/  @!P3 IMAD.WIDE R2, R148, 0x2, R2 ;  /* 0x000000029402b825 */ /* 0x000fe200078e0202 */
[----:B------:R-:W-:-:S03]  /*0a80*/  UIMAD UR16, UR7, UR4, URZ ;  /* 0x00000004071072a4 */ /* 0x000fc6000f8e023f */
[----:B--2---:R-:W-:Y:S01]  /*0a90*/  @!P5 IMAD.WIDE R16, R0, 0x2, R6 ;  /* 0x000000020010d825 */ /* 0x004fe200078e0206 */
[----:B------:R1:W-:Y:S01]  /*0aa0*/  @!P3 LDGSTS.E.BYPASS.LTC128B.128 [R12+0x100], [R2.64], !P2 ;  /* 0x00100000020cbfae */ /* 0x0003e2000d101d4e */
[----:B------:R-:W-:Y:S02]  /*0ab0*/  @!P4 SHF.R.S32.HI R0, RZ, 0x1f, R137 ;  /* 0x0000001fff00c819 */ /* 0x000fe40000011489 */
[----:B------:R-:W-:Y:S01]  /*0ac0*/  @!P5 IMAD.SHL.U32 R15, R136, 0x2, RZ ;  /* 0x00000002880fd824 */ /* 0x000fe200078e00ff */
[----:B------:R2:W-:Y:S01]  /*0ad0*/  @!P3 LDGSTS.E.BYPASS.LTC128B.128 [R12+0x4100], [R10.64], !P1 ;  /* 0x041000000a0cbfae */ /* 0x0005e2000c901d4e */
[----:B------:R-:W-:Y:S01]  /*0ae0*/  @!P5 IMAD.WIDE R6, R148, 0x2, R6 ;  /* 0x000000029406d825 */ /* 0x000fe200078e0206 */
[----:B------:R-:W-:Y:S01]  /*0af0*/  UIMAD.WIDE.U32 UR18, UR9, UR4, URZ ;  /* 0x00000004091272a5 */ /* 0x000fe2000f8e003f */
[----:B------:R-:W-:Y:S01]  /*0b00*/  @!P4 LEA.HI R0, R0, R137, RZ, 0x3 ;  /* 0x000000890000c211 */ /* 0x000fe200078f18ff */
[----:B------:R-:W-:Y:S02]  /*0b10*/  UIMAD UR16, UR9, UR5, UR16 ;  /* 0x00000005091072a4 */ /* 0x000fe4000f8e0210 */
[----:B------:R5:W-:Y:S01]  /*0b20*/  @!P5 LDGSTS.E.BYPASS.LTC128B.128 [R15+0x1100], [R6.64], !P2 ;  /* 0x01100000060fdfae */ /* 0x000be2000d101d4e */
[----:B------:R-:W-:Y:S01]  /*0b30*/  @!P4 LOP3.LUT R0, R0, 0xfffffff8, RZ, 0xc0, !PT ;  /* 0xfffffff80000c812 */ /* 0x000fe200078ec0ff */
[----:B------:R-:W-:-:S02]  /*0b40*/  UIADD3 UR16, UR19, UR16, URZ ;  /* 0x0000001013107290 */ /* 0x000fc4000fffe03f */
[----:B------:R-:W-:Y:S01]  /*0b50*/  ULEA UR17, UR8, 0xffffff80, 0x7 ;  /* 0xffffff8008117891 */ /* 0x000fe2000f8e383f */
[----:B------:R5:W-:Y:S01]  /*0b60*/  @!P5 LDGSTS.E.BYPASS.LTC128B.128 [R15+0x5100], [R16.64], !P1 ;  /* 0x05100000100fdfae */ /* 0x000be2000c901d4e */
[----:B------:R-:W-:-:S03]  /*0b70*/  UISETP.GE.AND UP0, UPT, UR10, 0x1, UPT ;  /* 0x000000010a00788c */ /* 0x000fc6000bf06270 */
[----:B-1----:R1:W-:Y:S04]  /*0b80*/  SHFL.IDX PT, R2, R14, 0x3, 0x181f ;  /* 0x00781f000e027f89 */ /* 0x0023e800000e0000 */
[----:B------:R4:W5:Y:S01]  /*0b90*/  SHFL.IDX PT, R3, R13, 0x3, 0x181f ;  /* 0x00781f000d037f89 */ /* 0x00096200000e0000 */
[----:B------:R-:W-:Y:S01]  /*0ba0*/  UIADD3 UR17, UR10, -UR17, URZ ;  /* 0x800000110a117290 */ /* 0x000fe2000fffe03f */
[----:B--2---:R-:W-:Y:S01]  /*0bb0*/  @!P4 IMAD.SHL.U32 R11, R136, 0x2, RZ ;  /* 0x00000002880bc824 */ /* 0x004fe200078e00ff */
[----:B------:R-:W-:Y:S01]  /*0bc0*/  ULDC.64 UR4, c[0x0][0x210] ;  /* 0x0000840000047ab9 */ /* 0x000fe20000000a00 */
[----:B-1----:R-:W-:Y:S01]  /*0bd0*/  @!P0 SHF.R.S32.HI R14, RZ, 0x1f, R137 ;  /* 0x0000001fff0e8819 */ /* 0x002fe20000011489 */
[----:B----4-:R-:W-:-:S03]  /*0be0*/  @!P4 IMAD.WIDE R12, R0, 0x2, R4 ;  /* 0x00000002000cc825 */ /* 0x010fc600078e0204 */
[----:B------:R-:W-:Y:S01]  /*0bf0*/  @!P0 LEA.HI R0, R14, R137, RZ, 0x3 ;  /* 0x000000890e008211 */ /* 0x000fe200078f18ff */
[----:B------:R-:W-:-:S03]  /*0c00*/  @!P4 IMAD.WIDE R4, R148, 0x2, R4 ;  /* 0x000000029404c825 */ /* 0x000fc600078e0204 */
[----:B------:R-:W-:Y:S02]  /*0c10*/  @!P0 LOP3.LUT R0, R0, 0xfffffff8, RZ, 0xc0, !PT ;  /* 0xfffffff800008812 */ /* 0x000fe400078ec0ff */
[----:B-----5:R-:W-:Y:S01]  /*0c20*/  IADD3 R15, -R18, UR17, RZ ;  /* 0x00000011120f7c10 */ /* 0x020fe2000fffe1ff */
[----:B------:R1:W-:Y:S03]  /*0c30*/  @!P4 LDGSTS.E.BYPASS.LTC128B.128 [R11+0x2100], [R4.64], !P2 ;  /* 0x02100000040bcfae */ /* 0x0003e6000d101d4e */
[C---:B------:R-:W-:Y:S01]  /*0c40*/  ISETP.GE.AND P5, PT, R15.reuse, 0x1, PT ;  /* 0x000000010f00780c */ /* 0x040fe20003fa6270 */
[----:B------:R2:W-:Y:S01]  /*0c50*/  @!P4 LDGSTS.E.BYPASS.LTC128B.128 [R11+0x6100], [R12.64], !P1 ;  /* 0x061000000c0bcfae */ /* 0x0005e2000c901d4e */
[----:B------:R-:W-:Y:S01]  /*0c60*/  ISETP.GE.AND P4, PT, R15, 0x21, PT ;  /* 0x000000210f00780c */ /* 0x000fe20003f86270 */
[----:B-1----:R-:W-:-:S04]  /*0c70*/  @!P0 IMAD.WIDE R4, R0, 0x2, R2 ;  /* 0x0000000200048825 */ /* 0x002fc800078e0202 */
[----:B------:R-:W-:Y:S01]  /*0c80*/  @!P0 IMAD.WIDE R2, R148, 0x2, R2 ;  /* 0x0000000294028825 */ /* 0x000fe200078e0202 */
[----:B---3--:R-:W-:-:S03]  /*0c90*/  SHF.R.S32.HI R28, RZ, 0x1f, R244 ;  /* 0x0000001fff1c7819 */ /* 0x008fc600000114f4 */
[----:B------:R-:W-:-:S04]  /*0ca0*/  IMAD.WIDE.U32 R6, R244, c[0x0][0x1f0], R8 ;  /* 0x00007c00f4067a25 */ /* 0x000fc800078e0008 */
[----:B------:R-:W-:Y:S01]  /*0cb0*/  IMAD R8, R28, c[0x0][0x1f0], RZ ;  /* 0x00007c001c087a24 */ /* 0x000fe200078e02ff */
[----:B------:R-:W-:-:S03]  /*0cc0*/  IADD3 R10, P3, R6, UR18, RZ ;  /* 0x00000012060a7c10 */ /* 0x000fc6000ff7e0ff */
[----:B------:R-:W-:-:S05]  /*0cd0*/  IMAD R8, R244, c[0x0][0x1f4], R8 ;  /* 0x00007d00f4087a24 */ /* 0x000fca00078e0208 */
[----:B------:R-:W-:Y:S02]  /*0ce0*/  IADD3.X R8, R7, UR16, R8, P3, !PT ;  /* 0x0000001007087c10 */ /* 0x000fe40009ffe408 */
[----:B------:R-:W-:-:S04]  /*0cf0*/  LEA R7, P3, R10, c[0x0][0x1c8], 0x1 ;  /* 0x000072000a077a11 */ /* 0x000fc800078608ff */
[----:B------:R-:W-:Y:S01]  /*0d00*/  LEA.HI.X R10, R10, c[0x0][0x1cc], R8, 0x1, P3 ;  /* 0x000073000a0a7a11 */ /* 0x000fe200018f0c08 */
[----:B------:R-:W-:Y:S01]  /*0d10*/  @!P0 IMAD.SHL.U32 R6, R136, 0x2, RZ ;  /* 0x0000000288068824 */ /* 0x000fe200078e00ff */
[----:B------:R-:W-:Y:S01]  /*0d20*/  SHFL.IDX PT, R8, R7, RZ, 0x181f ;  /* 0x00181fff07087589 */ /* 0x000fe200000e0000 */
[----:B------:R-:W-:-:S03]  /*0d30*/  IMAD.SHL.U32 R0, R19, 0x40, RZ ;  /* 0x0000004013007824 */ /* 0x000fc600078e00ff */
[----:B------:R-:W1:Y:S02]  /*0d40*/  SHFL.IDX PT, R9, R10, RZ, 0x181f ;  /* 0x00181fff0a097589 */ /* 0x000e6400000e0000 */
[----:B------:R-:W-:Y:S02]  /*0d50*/  LOP3.LUT R0, R0, 0x1c0, RZ, 0xc0, !PT ;  /* 0x000001c000007812 */ /* 0x000fe400078ec0ff */
[----:B------:R3:W-:Y:S02]  /*0d60*/  @!P0 LDGSTS.E.BYPASS.LTC128B.128 [R6+0x3100], [R2.64], !P2 ;  /* 0x0310000002068fae */ /* 0x0007e4000d101d4e */
[----:B------:R-:W-:Y:S02]  /*0d70*/  SHF.R.U32.HI R16, RZ, 0x3, R0 ;  /* 0x00000003ff107819 */ /* 0x000fe40000011600 */
[----:B------:R4:W-:Y:S01]  /*0d80*/  @!P0 LDGSTS.E.BYPASS.LTC128B.128 [R6+0x7100], [R4.64], !P1 ;  /* 0x0710000004068fae */ /* 0x0009e2000c901d4e */
[----:B------:R-:W-:Y:S02]  /*0d90*/  ISETP.GE.AND P0, PT, R148, c[0x0][0x1d4], PT ;  /* 0x0000750094007a0c */ /* 0x000fe40003f06270 */
[----:B------:R-:W-:Y:S01]  /*0da0*/  ISETP.GE.AND P3, PT, R137, c[0x0][0x1d4], PT ;  /* 0x0000750089007a0c */ /* 0x000fe20003f66270 */
[----:B--2---:R-:W-:Y:S01]  /*0db0*/  @P5 IMAD.SHL.U32 R12, R136, 0x2, RZ ;  /* 0x00000002880c5824 */ /* 0x004fe200078e00ff */
[C---:B------:R-:W-:Y:S01]  /*0dc0*/  ISETP.GE.AND P2, PT, R15.reuse, 0x41, PT ;  /* 0x000000410f00780c */ /* 0x040fe20003f46270 */
[----:B------:R-:W0:Y:S01]  /*0dd0*/  LDGDEPBAR ;  /* 0x00000000000079af */ /* 0x000e220000000000 */
[----:B------:R-:W-:Y:S01]  /*0de0*/  ISETP.GE.AND P1, PT, R15, 0x61, PT ;  /* 0x000000610f00780c */ /* 0x000fe20003f26270 */
[----:B---3--:R-:W-:-:S05]  /*0df0*/  IMAD.SHL.U32 R2, R18, 0x8, RZ ;  /* 0x0000000812027824 */ /* 0x008fca00078e00ff */
[----:B------:R-:W-:Y:S01]  /*0e00*/  LOP3.LUT R17, R0, 0x8, R2, 0xf8, !PT ;  /* 0x0000000800117812 */ /* 0x000fe200078ef802 */
[----:B------:R-:W-:Y:S01]  /*0e10*/  IMAD.SHL.U32 R2, R21, 0x40, RZ ;  /* 0x0000004015027824 */ /* 0x000fe200078e00ff */
[----:B------:R-:W-:Y:S01]  /*0e20*/  @P5 SHF.R.S32.HI R0, RZ, 0x1f, R137 ;  /* 0x0000001fff005819 */ /* 0x000fe20000011489 */
[----:B------:R-:W-:Y:S01]  /*0e30*/  IMAD.SHL.U32 R3, R23, 0x8, RZ ;  /* 0x0000000817037824 */ /* 0x000fe200078e00ff */
[----:B----4-:R-:W-:Y:S02]  /*0e40*/  SHFL.IDX PT, R6, R7, 0x1, 0x181f ;  /* 0x00381f0007067f89 */ /* 0x010fe400000e0000 */
[----:B------:R-:W-:Y:S02]  /*0e50*/  @P5 LEA.HI R0, R0, R137, RZ, 0x3 ;  /* 0x0000008900005211 */ /* 0x000fe400078f18ff */
[----:B------:R-:W-:Y:S01]  /*0e60*/  LOP3.LUT R11, R2, 0x1c0, RZ, 0xc0, !PT ;  /* 0x000001c0020b7812 */ /* 0x000fe200078ec0ff */
[----:B------:R-:W-:Y:S01]  /*0e70*/  SHFL.IDX PT, R4, R7, 0x2, 0x181f ;  /* 0x00581f0007047f89 */ /* 0x000fe200000e0000 */
[----:B------:R-:W-:-:S03]  /*0e80*/  @P5 LOP3.LUT R13, R0, 0xfffffff8, RZ, 0xc0, !PT ;  /* 0xfffffff8000d5812 */ /* 0x000fc600078ec0ff */
[----:B------:R-:W-:Y:S01]  /*0e90*/  SHFL.IDX PT, R2, R7, 0x3, 0x181f ;  /* 0x00781f0007027f89 */ /* 0x000fe200000e0000 */
[----:B------:R-:W-:-:S03]  /*0ea0*/  LOP3.LUT R14, R11, 0x8, R3, 0xf8, !PT ;  /* 0x000000080b0e7812 */ /* 0x000fc600078ef803 */
[----:B------:R-:W2:Y:S01]  /*0eb0*/  SHFL.IDX PT, R7, R10, 0x1, 0x181f ;  /* 0x00381f000a077f89 */ /* 0x000ea200000e0000 */
[----:B------:R-:W-:-:S03]  /*0ec0*/  SHF.R.U32.HI R0, RZ, 0x3, R11 ;  /* 0x00000003ff007819 */ /* 0x000fc6000001160b */
[----:B------:R-:W3:Y:S04]  /*0ed0*/  SHFL.IDX PT, R5, R10, 0x2, 0x181f ;  /* 0x00581f000a057f89 */ /* 0x000ee800000e0000 */
[----:B------:R1:W4:Y:S01]  /*0ee0*/  SHFL.IDX PT, R3, R10, 0x3, 0x181f ;  /* 0x00781f000a037f89 */ /* 0x00032200000e0000 */
[----:B------:R-:W-:Y:S02]  /*0ef0*/  LOP3.LUT R18, R14, R0, RZ, 0x3c, !PT ;  /* 0x000000000e127212 */ /* 0x000fe400078e3cff */
[----:B------:R-:W-:-:S04]  /*0f00*/  @P1 SHF.R.S32.HI R0, RZ, 0x1f, R137 ;  /* 0x0000001fff001819 */ /* 0x000fc80000011489 */
[----:B------:R-:W-:Y:S01]  /*0f10*/  @P1 LEA.HI R0, R0, R137, RZ, 0x3 ;  /* 0x0000008900001211 */ /* 0x000fe200078f18ff */
[----:B-1----:R-:W-:-:S04]  /*0f20*/  @P5 IMAD.WIDE R10, R148, 0x2, R8 ;  /* 0x00000002940a5825 */ /* 0x002fc800078e0208 */
[----:B------:R-:W-:Y:S01]  /*0f30*/  @P5 IMAD.WIDE R8, R13, 0x2, R8 ;  /* 0x000000020d085825 */ /* 0x000fe200078e0208 */
[----:B------:R1:W-:Y:S04]  /*0f40*/  @P5 LDGSTS.E.BYPASS.LTC128B.128 [R12+0x8100], [R10.64], !P0 ;  /* 0x081000000a0c5fae */ /* 0x0003e8000c101d4e */
[----:B------:R5:W-:Y:S01]  /*0f50*/  @P5 LDGSTS.E.BYPASS.LTC128B.128 [R12+0xc100], [R8.64], !P3 ;  /* 0x0c100000080c5fae */ /* 0x000be2000d901d4e */
[----:B------:R-:W-:Y:S02]  /*0f60*/  @P1 LOP3.LUT R0, R0, 0xfffffff8, RZ, 0xc0, !PT ;  /* 0xfffffff800001812 */ /* 0x000fe400078ec0ff */
[----:B------:R-:W-:Y:S01]  /*0f70*/  LOP3.LUT R20, R17, R16, RZ, 0x3c, !PT ;  /* 0x0000001011147212 */ /* 0x000fe200078e3cff */
[C---:B------:R-:W-:Y:S02]  /*0f80*/  @P4 IMAD.SHL.U32 R17, R136.reuse, 0x2, RZ ;  /* 0x0000000288114824 */ /* 0x040fe400078e00ff */
[----:B------:R-:W-:-:S02]  /*0f90*/  @P2 IMAD.SHL.U32 R16, R136, 0x2, RZ ;  /* 0x0000000288102824 */ /* 0x000fc400078e00ff */
[----:B------:R-:W-:Y:S01]  /*0fa0*/  @P1 IMAD.SHL.U32 R14, R136, 0x2, RZ ;  /* 0x00000002880e1824 */ /* 0x000fe200078e00ff */
[--C-:B-----5:R-:W-:Y:S02]  /*0fb0*/  @P4 SHF.R.S32.HI R9, RZ, 0x1f, R137.reuse ;  /* 0x0000001fff094819 */ /* 0x120fe40000011489 */
[----:B------:R-:W-:Y:S02]  /*0fc0*/  @P2 SHF.R.S32.HI R8, RZ, 0x1f, R137 ;  /* 0x0000001fff082819 */ /* 0x000fe40000011489 */
[-C--:B-1----:R-:W-:Y:S02]  /*0fd0*/  @P4 LEA.HI R10, R9, R137.reuse, RZ, 0x3 ;  /* 0x00000089090a4211 */ /* 0x082fe400078f18ff */
[----:B------:R-:W-:Y:S02]  /*0fe0*/  @P2 LEA.HI R9, R8, R137, RZ, 0x3 ;  /* 0x0000008908092211 */ /* 0x000fe400078f18ff */
[----:B------:R-:W-:Y:S02]  /*0ff0*/  @P4 LOP3.LUT R8, R10, 0xfffffff8, RZ, 0xc0, !PT ;  /* 0xfffffff80a084812 */ /* 0x000fe400078ec0ff */
[----:B------:R-:W-:Y:S01]  /*1000*/  @P2 LOP3.LUT R9, R9, 0xfffffff8, RZ, 0xc0, !PT ;  /* 0xfffffff809092812 */ /* 0x000fe200078ec0ff */
[----:B--2---:R-:W-:-:S04]  /*1010*/  @P4 IMAD.WIDE R10, R148, 0x2, R6 ;  /* 0x00000002940a4825 */ /* 0x004fc800078e0206 */
[----:B------:R-:W-:Y:S01]  /*1020*/  @P4 IMAD.WIDE R12, R8, 0x2, R6 ;  /* 0x00000002080c4825 */ /* 0x000fe200078e0206 */
[----:B------:R1:W-:Y:S03]  /*1030*/  @P4 LDGSTS.E.BYPASS.LTC128B.128 [R17+0x9100], [R10.64], !P0 ;  /* 0x091000000a114fae */ /* 0x0003e6000c101d4e */
[--C-:B---3--:R-:W-:Y:S01]  /*1040*/  @P2 IMAD.WIDE R8, R9, 0x2, R4.reuse ;  /* 0x0000000209082825 */ /* 0x108fe200078e0204 */
[----:B------:R1:W-:Y:S03]  /*1050*/  @P4 LDGSTS.E.BYPASS.LTC128B.128 [R17+0xd100], [R12.64], !P3 ;  /* 0x0d1000000c114fae */ /* 0x0003e6000d901d4e */
[----:B------:R-:W-:-:S04]  /*1060*/  @P2 IMAD.WIDE R6, R148, 0x2, R4 ;  /* 0x0000000294062825 */ /* 0x000fc800078e0204 */
[--C-:B----4-:R-:W-:Y:S01]  /*1070*/  @P1 IMAD.WIDE R4, R0, 0x2, R2.reuse ;  /* 0x0000000200041825 */ /* 0x110fe200078e0202 */
[----:B------:R2:W-:Y:S03]  /*1080*/  @P2 LDGSTS.E.BYPASS.LTC128B.128 [R16+0xa100], [R6.64], !P0 ;  /* 0x0a10000006102fae */ /* 0x0005e6000c101d4e */
[----:B------:R-:W-:Y:S01]  /*1090*/  @P1 IMAD.WIDE R2, R148, 0x2, R2 ;  /* 0x0000000294021825 */ /* 0x000fe200078e0202 */
[----:B------:R1:W-:Y:S04]  /*10a0*/  @P2 LDGSTS.E.BYPASS.LTC128B.128 [R16+0xe100], [R8.64], !P3 ;  /* 0x0e10000008102fae */ /* 0x0003e8000d901d4e */
[----:B------:R3:W-:Y:S04]  /*10b0*/  @P1 LDGSTS.E.BYPASS.LTC128B.128 [R14+0xb100], [R2.64], !P0 ;  /* 0x0b100000020e1fae */ /* 0x0007e8000c101d4e */
[----:B------:R4:W-:Y:S04]  /*10c0*/  @P1 LDGSTS.E.BYPASS.LTC128B.128 [R14+0xf100], [R4.64], !P3 ;  /* 0x0f100000040e1fae */ /* 0x0009e8000d901d4e */
[----:B------:R-:W0:Y:S01]  /*10d0*/  LDGDEPBAR ;  /* 0x00000000000079af */ /* 0x000e220000000000 */
[----:B------:R-:W-:-:S04]  /*10e0*/  LOP3.LUT P4, RZ, R19, 0x2, RZ, 0xc0, !PT ;  /* 0x0000000213ff7812 */ /* 0x000fc8000788c0ff */
[----:B------:R-:W-:Y:S01]  /*10f0*/  R2P PR, R21, 0x6 ;  /* 0x0000000615007804 */ /* 0x000fe20000000000 */
[----:B------:R-:W-:Y:S01]  /*1100*/  IMAD R0, R23, 0x200, R20 ;  /* 0x0000020017007824 */ /* 0x000fe200078e0214 */
[----:B---3--:R-:W-:Y:S01]  /*1110*/  LEA.HI R3, R24, R30, RZ, 0x5 ;  /* 0x0000001e18037211 */ /* 0x008fe200078f28ff */
[----:B----4-:R-:W-:Y:S01]  /*1120*/  IMAD.SHL.U32 R4, R22, 0x40, RZ ;  /* 0x0000004016047824 */ /* 0x010fe200078e00ff */
[----:B------:R-:W-:-:S04]  /*1130*/  DEPBAR.LE SB0, 0x1 ;  /* 0x000080400000791a */ /* 0x000fc80000000000 */
[----:B------:R-:W-:Y:S02]  /*1140*/  LOP3.LUT R4, R18, 0xfffffe00, R4, 0xf8, !PT ;  /* 0xfffffe0012047812 */ /* 0x000fe400078ef804 */
[----:B------:R-:W-:Y:S01]  /*1150*/  SHF.R.S32.HI R180, RZ, 0x5, R3 ;  /* 0x00000005ffb47819 */ /* 0x000fe20000011403 */
[----:B------:R-:W-:Y:S02]  /*1160*/  IMAD.MOV.U32 R5, RZ, RZ, 0x10 ;  /* 0x00000010ff057424 */ /* 0x000fe400078e00ff */
[----:B--2---:R-:W-:Y:S02]  /*1170*/  IMAD.MOV.U32 R6, RZ, RZ, 0x20 ;  /* 0x00000020ff067424 */ /* 0x004fe400078e00ff */
[----:B------:R-:W-:Y:S01]  /*1180*/  IMAD R180, R180, 0x400, R4 ;  /* 0x00000400b4b47824 */ /* 0x000fe200078e0204 */
[----:B------:R-:W-:Y:S01]  /*1190*/  SEL R5, R5, 0xfffffff0, !P1 ;  /* 0xfffffff005057807 */ /* 0x000fe20004800000 */
[----:B------:R-:W-:Y:S01]  /*11a0*/  IMAD.SHL.U32 R216, R0, 0x2, RZ ;  /* 0x0000000200d87824 */ /* 0x000fe200078e00ff */
[----:B------:R-:W-:Y:S01]  /*11b0*/  BAR.SYNC.DEFER_BLOCKING 0x0 ;  /* 0x0000000000007b1d */ /* 0x000fe20000010000 */
[----:B------:R-:W-:Y:S01]  /*11c0*/  IMAD.SHL.U32 R180, R180, 0x2, RZ ;  /* 0x00000002b4b47824 */ /* 0x000fe200078e00ff */
[----:B------:R-:W-:-:S03]  /*11d0*/  SEL R0, R6, 0xffffffe0, !P2 ;  /* 0xffffffe006007807 */ /* 0x000fc60005000000 */
[--C-:B------:R-:W-:Y:S02]  /*11e0*/  IMAD R184, R5, 0x2, R180.reuse ;  /* 0x0000000205b87824 */ /* 0x100fe400078e02b4 */
[C---:B------:R-:W-:Y:S02]  /*11f0*/  IMAD R192, R0.reuse, 0x2, R180 ;  /* 0x0000000200c07824 */ /* 0x040fe400078e02b4 */
[----:B------:R-:W-:Y:S01]  /*1200*/  IMAD R208, R0, 0x2, R184 ;  /* 0x0000000200d07824 */ /* 0x000fe200078e02b8 */
[----:B------:R1:W2:Y:S04]  /*1210*/  LDSM.16.M88.4 R140, [R180+0x100] ;  /* 0x00010000b48c783b */ /* 0x0002a80000000200 */
[----:B------:R1:W3:Y:S04]  /*1220*/  LDSM.16.M88.4 R144, [R184+0x100] ;  /* 0x00010000b890783b */ /* 0x0002e80000000200 */
[----:B------:R1:W4:Y:S04]  /*1230*/  LDSM.16.M88.4 R172, [R192+0x100] ;  /* 0x00010000c0ac783b */ /* 0x0003280000000200 */
[----:B------:R1:W1:Y:S04]  /*1240*/  LDSM.16.M88.4 R176, [R208+0x100] ;  /* 0x00010000d0b0783b */ /* 0x0002680000000200 */
[----:B------:R-:W1:Y:S04]  /*1250*/  LDSM.16.M88.4 R180, [R180+0x4100] ;  /* 0x00410000b4b4783b */ /* 0x000e680000000200 */
[----:B------:R-:W1:Y:S04]  /*1260*/  LDSM.16.M88.4 R184, [R184+0x4100] ;  /* 0x00410000b8b8783b */ /* 0x000e680000000200 */
[----:B------:R-:W1:Y:S04]  /*1270*/  LDSM.16.M88.4 R192, [R192+0x4100] ;  /* 0x00410000c0c0783b */ /* 0x000e680000000200 */
[----:B------:R-:W1:Y:S04]  /*1280*/  LDSM.16.M88.4 R208, [R208+0x4100] ;  /* 0x00410000d0d0783b */ /* 0x000e680000000200 */
[----:B------:R-:W-:Y:S06]  /*1290*/  BAR.SYNC.DEFER_BLOCKING 0x0 ;  /* 0x0000000000007b1d */ /* 0x000fec0000010000 */
[----:B------:R1:W-:Y:S04]  /*12a0*/  STL [R1+0x4], R137 ;  /* 0x0000048901007387 */ /* 0x0003e80000100800 */
[----:B------:R1:W-:Y:S01]  /*12b0*/  STL [R1+0x10], R136 ;  /* 0x0000108801007387 */ /* 0x0003e20000100800 */
[----:B------:R-:W-:Y:S01]  /*12c0*/  PLOP3.LUT P1, PT, PT, PT, UP0, 0x80, 0x0 ;  /* 0x000000000000781c */ /* 0x000fe20003f2f008 */
[----:B------:R-:W-:-:S04]  /*12d0*/  DEPBAR.LE SB0, 0x0 ;  /* 0x000080000000791a */ /* 0x000fc80000000000 */
[----:B------:R-:W-:Y:S01]  /*12e0*/  BAR.SYNC.DEFER_BLOCKING 0x0 ;  /* 0x0000000000007b1d */ /* 0x000fe20000010000 */
[C---:B------:R-:W-:Y:S01]  /*12f0*/  IADD3 R2, R216.reuse, 0x8100, RZ ;  /* 0x00008100d8027810 */ /* 0x040fe20007ffe0ff */
[----:B------:R-:W-:Y:S02]  /*1300*/  UIMAD.WIDE.U32 UR20, UR9, UR4, URZ ;  /* 0x00000004091472a5 */ /* 0x000fe4000f8e003f */
[----:B------:R-:W-:Y:S01]  /*1310*/  UIMAD UR4, UR7, UR4, URZ ;  /* 0x00000004070472a4 */ /* 0x000fe2000f8e023f */
[----:B------:R-:W-:Y:S02]  /*1320*/  IADD3 R223, R216, 0x8120, RZ ;  /* 0x00008120d8df7810 */ /* 0x000fe40007ffe0ff */
[----:B------:R-:W-:Y:S01]  /*1330*/  @P4 IADD3 R223, R2, -0x20, RZ ;  /* 0xffffffe002df4810 */ /* 0x000fe20007ffe0ff */
[----:B------:R-:W-:Y:S01]  /*1340*/  UIMAD UR4, UR9, UR5, UR4 ;  /* 0x00000005090472a4 */ /* 0x000fe2000f8e0204 */
[----:B------:R-:W-:Y:S02]  /*1350*/  LOP3.LUT R2, R3, 0xffffffe0, RZ, 0xc0, !PT ;  /* 0xffffffe003027812 */ /* 0x000fe400078ec0ff */
[----:B------:R-:W-:Y:S01]  /*1360*/  LOP3.LUT P2, RZ, R19, 0x4, RZ, 0xc0, !PT ;  /* 0x0000000413ff7812 */ /* 0x000fe2000784c0ff */
[----:B------:R-:W-:Y:S01]  /*1370*/  UIADD3 UR4, UR21, UR4, URZ ;  /* 0x0000000415047290 */ /* 0x000fe2000fffe03f */
[----:B------:R-:W-:Y:S01]  /*1380*/  ISETP.GT.AND P6, PT, R138, 0x7f, PT ;  /* 0x0000007f8a00780c */ /* 0x000fe20003fc4270 */
[----:B------:R-:W-:Y:S01]  /*1390*/  IMAD.IADD R132, R30, 0x1, -R2 ;  /* 0x000000011e847824 */ /* 0x000fe200078e0a02 */
[----:B------:R-:W-:-:S02]  /*13a0*/  SEL R2, R6, 0xffffffe0, !P2 ;  /* 0xffffffe006027807 */ /* 0x000fc40005000000 */
[----:B------:R-:W-:Y:S02]  /*13b0*/  SEL R135, RZ, 0x10, P3 ;  /* 0x00000010ff877807 */ /* 0x000fe40001800000 */
[C---:B------:R-:W-:Y:S02]  /*13c0*/  IADD3 R238, R223.reuse, 0x800, RZ ;  /* 0x00000800dfee7810 */ /* 0x040fe40007ffe0ff */
[C---:B------:R-:W-:Y:S01]  /*13d0*/  IADD3 R237, R223.reuse, 0x1000, RZ ;  /* 0x00001000dfed7810 */ /* 0x040fe20007ffe0ff */
[----:B------:R1:W1:Y:S01]  /*13e0*/  LDSM.16.M88.4 R24, [R216+0x8100] ;  /* 0x00810000d818783b */ /* 0x0002620000000200 */
[----:B------:R-:W-:-:S03]  /*13f0*/  IADD3 R236, R223, 0x1800, RZ ;  /* 0x00001800dfec7810 */ /* 0x000fc60007ffe0ff */
        /* <DEDUP_REMOVED lines=8> */
[----:B------:R1:W1:Y:S04]  /*1480*/  LDSM.16.M88.4 R76, [R216+0xa900] ;  /* 0x00a90000d84c783b */ /* 0x0002680000000200 */
[----:B------:R1:W1:Y:S04]  /*1490*/  LDSM.16.M88.4 R84, [R216+0xb100] ;  /* 0x00b10000d854783b */ /* 0x0002680000000200 */
[----:B------:R1:W1:Y:S04]  /*14a0*/  LDSM.16.M88.4 R88, [R216+0xb900] ;  /* 0x00b90000d858783b */ /* 0x0002680000000200 */
[----:B------:R1:W1:Y:S04]  /*14b0*/  LDSM.16.M88.4 R64, [R223] ;  /* 0x00000000df40783b */ /* 0x0002680000000200 */
[----:B------:R1:W1:Y:S04]  /*14c0*/  LDSM.16.M88.4 R56, [R223+0x800] ;  /* 0x00080000df38783b */ /* 0x0002680000000200 */
[----:B------:R1:W1:Y:S04]  /*14d0*/  LDSM.16.M88.4 R80, [R223+0x1000] ;  /* 0x00100000df50783b */ /* 0x0002680000000200 */
[----:B------:R1:W1:Y:S04]  /*14e0*/  LDSM.16.M88.4 R92, [R223+0x1800] ;  /* 0x00180000df5c783b */ /* 0x0002680000000200 */
[----:B------:R1:W1:Y:S04]  /*14f0*/  LDSM.16.M88.4 R128, [R223+0x2000] ;  /* 0x00200000df80783b */ /* 0x0002680000000200 */
[----:B------:R1:W1:Y:S04]  /*1500*/  LDSM.16.M88.4 R96, [R223+0x2800] ;  /* 0x00280000df60783b */ /* 0x0002680000000200 */
[----:B------:R1:W1:Y:S04]  /*1510*/  LDSM.16.M88.4 R116, [R223+0x3000] ;  /* 0x00300000df74783b */ /* 0x0002680000000200 */
[----:B------:R1:W1:Y:S01]  /*1520*/  LDSM.16.M88.4 R108, [R223+0x3800] ;  /* 0x00380000df6c783b */ /* 0x0002620000000200 */
[----:B------:R-:W-:Y:S05]  /*1530*/  @!P1 BRA `(.L_x_0) ;  /* 0x000003b000009947 */ /* 0x000fea0003800000 */
[----:B--234-:R-:W-:Y:S01]  /*1540*/  IMAD R3, R29, c[0x0][0x208], RZ ;  /* 0x000082001d037a24 */ /* 0x01cfe200078e02ff */
[----:B------:R-:W-:Y:S01]  /*1550*/  ISETP.GE.AND P4, PT, R148, c[0x0][0x1d4], PT ;  /* 0x0000750094007a0c */ /* 0x000fe20003f86270 */
[----:B------:R-:W-:Y:S01]  /*1560*/  IMAD.WIDE.U32 R6, R245, c[0x0][0x208], RZ ;  /* 0x00008200f5067a25 */ /* 0x000fe200078e00ff */
[----:B------:R-:W-:-:S02]  /*1570*/  ISETP.GE.AND P2, PT, R137, c[0x0][0x1d4], PT ;  /* 0x0000750089007a0c */ /* 0x000fc40003f46270 */
[----:B------:R-:W-:Y:S01]  /*1580*/  ISETP.LT.OR P5, PT, R15, 0x1, P4 ;  /* 0x000000010f00780c */ /* 0x000fe200027a1670 */
[----:B------:R-:W-:Y:S02]  /*1590*/  IMAD R3, R245, c[0x0][0x20c], R3 ;  /* 0x00008300f5037a24 */ /* 0x000fe400078e0203 */
[----:B------:R-:W-:-:S04]  /*15a0*/  IMAD.WIDE R18, R148, 0x2, RZ ;  /* 0x0000000294127825 */ /* 0x000fc800078e02ff */
[----:B------:R-:W-:Y:S02]  /*15b0*/  IMAD.IADD R7, R7, 0x1, R3 ;  /* 0x0000000107077824 */ /* 0x000fe400078e0203 */
[----:B------:R-:W-:Y:S02]  /*15c0*/  IMAD R3, R28, c[0x0][0x218], RZ ;  /* 0x000086001c037a24 */ /* 0x000fe400078e02ff */
[----:B------:R-:W-:-:S04]  /*15d0*/  IMAD.WIDE.U32 R6, R244, c[0x0][0x218], R6 ;  /* 0x00008600f4067a25 */ /* 0x000fc800078e0006 */
[----:B-1----:R-:W-:Y:S01]  /*15e0*/  IMAD R8, R244, c[0x0][0x21c], R3 ;  /* 0x00008700f4087a24 */ /* 0x002fe200078e0203 */
[----:B------:R-:W-:-:S04]  /*15f0*/  IADD3 R3, P1, R6, UR20, RZ ;  /* 0x0000001406037c10 */ /* 0x000fc8000ff3e0ff */
[----:B------:R-:W-:Y:S02]  /*1600*/  IADD3.X R6, R7, UR4, R8, P1, !PT ;  /* 0x0000000407067c10 */ /* 0x000fe40008ffe408 */
[----:B------:R-:W-:-:S04]  /*1610*/  LEA R9, P1, R3, c[0x0][0x1f8], 0x1 ;  /* 0x00007e0003097a11 */ /* 0x000fc800078208ff */
[----:B------:R-:W-:Y:S01]  /*1620*/  LEA.HI.X R8, R3, c[0x0][0x1fc], R6, 0x1, P1 ;  /* 0x00007f0003087a11 */ /* 0x000fe200008f0c06 */
[----:B------:R-:W1:Y:S01]  /*1630*/  SHFL.IDX PT, R12, R9, RZ, 0x181f ;  /* 0x00181fff090c7589 */ /* 0x000e6200000e0000 */
[----:B------:R-:W-:-:S03]  /*1640*/  SHF.R.S32.HI R3, RZ, 0x1f, R137 ;  /* 0x0000001fff037819 */ /* 0x000fc60000011489 */
[----:B------:R-:W2:Y:S01]  /*1650*/  SHFL.IDX PT, R13, R8, RZ, 0x181f ;  /* 0x00181fff080d7589 */ /* 0x000ea200000e0000 */
[----:B------:R-:W-:-:S03]  /*1660*/  LEA.HI R3, R3, R137, RZ, 0x3 ;  /* 0x0000008903037211 */ /* 0x000fc600078f18ff */
[----:B------:R-:W3:Y:S01]  /*1670*/  SHFL.IDX PT, R14, R9, 0x1, 0x181f ;  /* 0x00381f00090e7f89 */ /* 0x000ee200000e0000 */
[----:B------:R-:W-:Y:S01]  /*1680*/  LOP3.LUT R6, R3, 0xfffffff8, RZ, 0xc0, !PT ;  /* 0xfffffff803067812 */ /* 0x000fe200078ec0ff */
[----:B------:R-:W-:Y:S02]  /*1690*/  IMAD.SHL.U32 R3, R136, 0x2, RZ ;  /* 0x0000000288037824 */ /* 0x000fe400078e00ff */
[----:B------:R-:W4:Y:S02]  /*16a0*/  SHFL.IDX PT, R17, R8, 0x1, 0x181f ;  /* 0x00381f0008117f89 */ /* 0x000f2400000e0000 */
[----:B------:R-:W-:Y:S02]  /*16b0*/  IMAD.WIDE R6, R6, 0x2, RZ ;  /* 0x0000000206067825 */ /* 0x000fe400078e02ff */
[----:B------:R-:W-:Y:S01]  /*16c0*/  SHFL.IDX PT, R16, R8, 0x2, 0x181f ;  /* 0x00581f0008107f89 */ /* 0x000fe200000e0000 */
[----:B-1----:R-:W-:-:S05]  /*16d0*/  IADD3 R10, P1, R12, R18, RZ ;  /* 0x000000120c0a7210 */ /* 0x002fca0007f3e0ff */
[----:B--2---:R-:W-:Y:S01]  /*16e0*/  IMAD.X R11, R13, 0x1, R19, P1 ;  /* 0x000000010d0b7824 */ /* 0x004fe200008e0613 */
[----:B------:R-:W-:-:S04]  /*16f0*/  ISETP.LT.OR P1, PT, R15, 0x1, P2 ;  /* 0x000000010f00780c */ /* 0x000fc80001721670 */
[----:B------:R1:W-:Y:S02]  /*1700*/  LDGSTS.E.BYPASS.LTC128B.128 [R3+0x100], [R10.64], !P5 ;  /* 0x001000000a037fae */ /* 0x0003e4000e901d4e */
[----:B-1----:R-:W-:Y:S02]  /*1710*/  IADD3 R10, P5, R12, R6, RZ ;  /* 0x000000060c0a7210 */ /* 0x002fe40007fbe0ff */
[----:B------:R-:W1:Y:S03]  /*1720*/  SHFL.IDX PT, R12, R9, 0x2, 0x181f ;  /* 0x00581f00090c7f89 */ /* 0x000e6600000e0000 */
[----:B------:R-:W-:Y:S01]  /*1730*/  IMAD.X R11, R13, 0x1, R7, P5 ;  /* 0x000000010d0b7824 */ /* 0x000fe200028e0607 */
[----:B------:R-:W-:Y:S01]  /*1740*/  ISETP.LT.OR P5, PT, R15, 0x21, P4 ;  /* 0x000000210f00780c */ /* 0x000fe200027a1670 */
[----:B------:R-:W2:Y:S04]  /*1750*/  SHFL.IDX PT, R13, R9, 0x3, 0x181f ;  /* 0x00781f00090d7f89 */ /* 0x000ea800000e0000 */
[----:B------:R3:W-:Y:S02]  /*1760*/  LDGSTS.E.BYPASS.LTC128B.128 [R3+0x4100], [R10.64], !P1 ;  /* 0x041000000a037fae */ /* 0x0007e4000c901d4e */
[----:B---3--:R-:W-:-:S05]  /*1770*/  IADD3 R10, P1, R18, R14, RZ ;  /* 0x0000000e120a7210 */ /* 0x008fca0007f3e0ff */
[----:B----4-:R-:W-:Y:S01]  /*1780*/  IMAD.X R11, R19, 0x1, R17, P1 ;  /* 0x00000001130b7824 */ /* 0x010fe200008e0611 */
[----:B------:R-:W-:-:S04]  /*1790*/  ISETP.LT.OR P1, PT, R15, 0x21, P2 ;  /* 0x000000210f00780c */ /* 0x000fc80001721670 */
[----:B------:R3:W-:Y:S02]  /*17a0*/  LDGSTS.E.BYPASS.LTC128B.128 [R3+0x1100], [R10.64], !P5 ;  /* 0x011000000a037fae */ /* 0x0007e4000e901d4e */
[----:B---3--:R-:W-:Y:S02]  /*17b0*/  IADD3 R10, P5, R6, R14, RZ ;  /* 0x0000000e060a7210 */ /* 0x008fe40007fbe0ff */
[----:B------:R1:W3:Y:S03]  /*17c0*/  SHFL.IDX PT, R14, R8, 0x3, 0x181f ;  /* 0x00781f00080e7f89 */ /* 0x0002e600000e0000 */
[----:B------:R-:W-:Y:S01]  /*17d0*/  IMAD.X R11, R7, 0x1, R17, P5 ;  /* 0x00000001070b7824 */ /* 0x000fe200028e0611 */
[C---:B------:R-:W-:Y:S02]  /*17e0*/  ISETP.LT.OR P5, PT, R15.reuse, 0x41, P4 ;  /* 0x000000410f00780c */ /* 0x040fe400027a1670 */
[----:B------:R-:W-:-:S02]  /*17f0*/  ISETP.LT.OR P4, PT, R15, 0x61, P4 ;  /* 0x000000610f00780c */ /* 0x000fc40002781670 */
[----:B------:R4:W-:Y:S01]  /*1800*/  LDGSTS.E.BYPASS.LTC128B.128 [R3+0x5100], [R10.64], !P1 ;  /* 0x051000000a037fae */ /* 0x0009e2000c901d4e */
[----:B-1----:R-:W-:-:S05]  /*1810*/  IADD3 R8, P1, R18, R12, RZ ;  /* 0x0000000c12087210 */ /* 0x002fca0007f3e0ff */
[----:B------:R-:W-:-:S05]  /*1820*/  IMAD.X R9, R19, 0x1, R16, P1 ;  /* 0x0000000113097824 */ /* 0x000fca00008e0610 */
[----:B------:R2:W-:Y:S01]  /*1830*/  LDGSTS.E.BYPASS.LTC128B.128 [R3+0x2100], [R8.64], !P5 ;  /* 0x0210000008037fae */ /* 0x0005e2000e901d4e */
[C---:B------:R-:W-:Y:S02]  /*1840*/  ISETP.LT.OR P5, PT, R15.reuse, 0x41, P2 ;  /* 0x000000410f00780c */ /* 0x040fe400017a1670 */
[----:B----4-:R-:W-:Y:S02]  /*1850*/  IADD3 R10, P1, R6, R12, RZ ;  /* 0x0000000c060a7210 */ /* 0x010fe40007f3e0ff */
[----:B------:R-:W-:-:S03]  /*1860*/  ISETP.LT.OR P2, PT, R15, 0x61, P2 ;  /* 0x000000610f00780c */ /* 0x000fc60001741670 */
[----:B------:R-:W-:-:S06]  /*1870*/  IMAD.X R11, R7, 0x1, R16, P1 ;  /* 0x00000001070b7824 */ /* 0x000fcc00008e0610 */
[----:B------:R1:W-:Y:S01]  /*1880*/  LDGSTS.E.BYPASS.LTC128B.128 [R3+0x6100], [R10.64], !P5 ;  /* 0x061000000a037fae */ /* 0x0003e2000e901d4e */
[----:B--2---:R-:W-:-:S05]  /*1890*/  IADD3 R8, P1, R18, R13, RZ ;  /* 0x0000000d12087210 */ /* 0x004fca0007f3e0ff */
[----:B---3--:R-:W-:Y:S01]  /*18a0*/  IMAD.X R9, R19, 0x1, R14, P1 ;  /* 0x0000000113097824 */ /* 0x008fe200008e060e */
[----:B------:R-:W-:-:S04]  /*18b0*/  IADD3 R6, P1, R6, R13, RZ ;  /* 0x0000000d06067210 */ /* 0x000fc80007f3e0ff */
[----:B------:R1:W-:Y:S01]  /*18c0*/  LDGSTS.E.BYPASS.LTC128B.128 [R3+0x3100], [R8.64], !P4 ;  /* 0x0310000008037fae */ /* 0x0003e2000e101d4e */
[----:B------:R-:W-:-:S05]  /*18d0*/  IMAD.X R7, R7, 0x1, R14, P1 ;  /* 0x0000000107077824 */ /* 0x000fca00008e060e */
[----:B------:R1:W-:Y:S03]  /*18e0*/  LDGSTS.E.BYPASS.LTC128B.128 [R3+0x7100], [R6.64], !P2 ;  /* 0x0710000006037fae */ /* 0x0003e6000d101d4e */
.L_x_0:
[C---:B-1234-:R-:W-:Y:S01]  /*18f0*/  HMMA.16816.F32 R28, R140.reuse, R24, RZ ;  /* 0x000000188c1c723c */ /* 0x05efe200000018ff */
[C---:B------:R-:W-:Y:S01]  /*1900*/  LEA R222, R2.reuse, R216, 0x1 ;  /* 0x000000d802de7211 */ /* 0x040fe200078e08ff */
[----:B------:R-:W0:Y:S01]  /*1910*/  LDGDEPBAR ;  /* 0x00000000000079af */ /* 0x000e220000000000 */
[----:B------:R-:W-:Y:S01]  /*1920*/  LEA R219, R2, R223, 0x1 ;  /* 0x000000df02db7211 */ /* 0x000fe200078e08ff */
[----:B------:R-:W-:Y:S01]  /*1930*/  UISETP.GE.AND UP0, UPT, UR10, 0x81, UPT ;  /* 0x000000810a00788c */ /* 0x000fe2000bf06270 */
[C---:B------:R-:W-:Y:S01]  /*1940*/  IADD3 R231, R223.reuse, 0x4000, RZ ;  /* 0x00004000dfe77810 */ /* 0x040fe20007ffe0ff */
[----:B------:R-:W-:Y:S01]  /*1950*/  LDSM.16.M88.4 R48, [R222+0x8100] ;  /* 0x00810000de30783b */ /* 0x000fe20000000200 */
[C---:B------:R-:W-:Y:S01]  /*1960*/  IADD3 R230, R223.reuse, 0x4800, RZ ;  /* 0x00004800dfe67810 */ /* 0x040fe20007ffe0ff */
[----:B------:R-:W-:Y:S01]  /*1970*/  HMMA.16816.F32 R24, R140, R26, RZ ;  /* 0x0000001a8c18723c */ /* 0x000fe200000018ff */
[----:B------:R-:W-:Y:S02]  /*1980*/  IADD3 R229, R223, 0x5000, RZ ;  /* 0x00005000dfe57810 */ /* 0x000fe40007ffe0ff */
[----:B------:R-:W-:-:S02]  /*1990*/  PLOP3.LUT P1, PT, PT, PT, UP0, 0x40, 0x0 ;  /* 0x000000000000781c */ /* 0x000fc40003f2e808 */
[C---:B------:R-:W-:Y:S02]  /*19a0*/  IADD3 R228, R223.reuse, 0x5800, RZ ;  /* 0x00005800dfe47810 */ /* 0x040fe40007ffe0ff */
[C---:B------:R-:W-:Y:S01]  /*19b0*/  IADD3 R227, R223.reuse, 0x6000, RZ ;  /* 0x00006000dfe37810 */ /* 0x040fe20007ffe0ff */
[----:B------:R-:W-:Y:S01]  /*19c0*/  HMMA.16816.F32 R20, R140, R32, RZ ;  /* 0x000000208c14723c */ /* 0x000fe200000018ff */
[C---:B------:R-:W-:Y:S02]  /*19d0*/  IADD3 R226, R223.reuse, 0x6800, RZ ;  /* 0x00006800dfe27810 */ /* 0x040fe40007ffe0ff */
[C---:B------:R-:W-:Y:S02]  /*19e0*/  IADD3 R225, R223.reuse, 0x7000, RZ ;  /* 0x00007000dfe17810 */ /* 0x040fe40007ffe0ff */
[----:B------:R-:W-:-:S03]  /*19f0*/  IADD3 R224, R223, 0x7800, RZ ;  /* 0x00007800dfe07810 */ /* 0x000fc60007ffe0ff */
[C---:B------:R-:W-:Y:S08]  /*1a00*/  HMMA.16816.F32 R12, R140.reuse, R36, RZ ;  /* 0x000000248c0c723c */ /* 0x040ff000000018ff */
[C---:B------:R-:W-:Y:S08]  /*1a10*/  HMMA.16816.F32 R8, R140.reuse, R38, RZ ;  /* 0x000000268c08723c */ /* 0x040ff000000018ff */
[----:B------:R-:W-:Y:S08]  /*1a20*/  HMMA.16816.F32 R16, R140, R34, RZ ;  /* 0x000000228c10723c */ /* 0x000ff000000018ff */
[----:B------:R-:W-:Y:S08]  /*1a30*/  HMMA.16816.F32 R68, R144, R64, R28 ;  /* 0x000000409044723c */ /* 0x000ff0000000181c */
[----:B------:R-:W-:Y:S08]  /*1a40*/  HMMA.16816.F32 R36, R140, R52, RZ ;  /* 0x000000348c24723c */ /* 0x000ff000000018ff */
[----:B------:R-:W-:Y:S08]  /*1a50*/  HMMA.16816.F32 R64, R144, R66, R24 ;  /* 0x000000429040723c */ /* 0x000ff00000001818 */
[C---:B------:R-:W-:Y:S08]  /*1a60*/  HMMA.16816.F32 R44, R140.reuse, R40, RZ ;  /* 0x000000288c2c723c */ /* 0x040ff000000018ff */
[----:B------:R-:W-:Y:S01]  /*1a70*/  HMMA.16816.F32 R32, R140, R54, RZ ;  /* 0x000000368c20723c */ /* 0x000fe200000018ff */
[----:B------:R-:W1:Y:S07]  /*1a80*/  LDSM.16.M88.4 R52, [R222+0x8900] ;  /* 0x00890000de34783b */ /* 0x000e6e0000000200 */
[C---:B------:R-:W-:Y:S08]  /*1a90*/  HMMA.16816.F32 R60, R144.reuse, R56, R20 ;  /* 0x00000038903c723c */ /* 0x040ff00000001814 */
[----:B------:R-:W-:Y:S08]  /*1aa0*/  HMMA.16816.F32 R72, R144, R80, R12 ;  /* 0x000000509048723c */ /* 0x000ff0000000180c */
[C---:B------:R-:W-:Y:S08]  /*1ab0*/  HMMA.16816.F32 R24, R140.reuse, R78, RZ ;  /* 0x0000004e8c18723c */ /* 0x040ff000000018ff */
[C---:B------:R-:W-:Y:S08]  /*1ac0*/  HMMA.16816.F32 R20, R140.reuse, R84, RZ ;  /* 0x000000548c14723c */ /* 0x040ff000000018ff */
[----:B------:R-:W-:Y:S08]  /*1ad0*/  HMMA.16816.F32 R12, R140, R88, RZ ;  /* 0x000000588c0c723c */ /* 0x000ff000000018ff */
[C---:B------:R-:W-:Y:S08]  /*1ae0*/  HMMA.16816.F32 R80, R144.reuse, R82, R8 ;  /* 0x000000529050723c */ /* 0x040ff00000001808 */
[----:B------:R-:W-:Y:S08]  /*1af0*/  HMMA.16816.F32 R56, R144, R58, R16 ;  /* 0x0000003a9038723c */ /* 0x000ff00000001810 */
[C---:B------:R-:W-:Y:S08]  /*1b00*/  HMMA.16816.F32 R40, R140.reuse, R42, RZ ;  /* 0x0000002a8c28723c */ /* 0x040ff000000018ff */
[C---:B------:R-:W-:Y:S08]  /*1b10*/  HMMA.16816.F32 R8, R140.reuse, R90, RZ ;  /* 0x0000005a8c08723c */ /* 0x040ff000000018ff */
[C---:B------:R-:W-:Y:S01]  /*1b20*/  HMMA.16816.F32 R28, R140.reuse, R76, RZ ;  /* 0x0000004c8c1c723c */ /* 0x040fe200000018ff */
[----:B------:R-:W-:Y:S07]  /*1b30*/  LDSM.16.M88.4 R76, [R219+0x800] ;  /* 0x00080000db4c783b */ /* 0x000fee0000000200 */
[----:B------:R-:W-:Y:S08]  /*1b40*/  HMMA.16816.F32 R16, R140, R86, RZ ;  /* 0x000000568c10723c */ /* 0x000ff000000018ff */
[C---:B------:R-:W-:Y:S08]  /*1b50*/  HMMA.16816.F32 R36, R144.reuse, R128, R36 ;  /* 0x000000809024723c */ /* 0x040ff00000001824 */
[C---:B------:R-:W-:Y:S01]  /*1b60*/  HMMA.16816.F32 R88, R144.reuse, R92, R44 ;  /* 0x0000005c9058723c */ /* 0x040fe2000000182c */
[----:B------:R-:W2:Y:S07]  /*1b70*/  LDSM.16.M88.4 R44, [R222+0x9100] ;  /* 0x00910000de2c783b */ /* 0x000eae0000000200 */
[C---:B------:R-:W-:Y:S08]  /*1b80*/  HMMA.16816.F32 R128, R144.reuse, R130, R32 ;  /* 0x000000829080723c */ /* 0x040ff00000001820 */
[C---:B------:R-:W-:Y:S01]  /*1b90*/  HMMA.16816.F32 R32, R144.reuse, R98, R24 ;  /* 0x000000629020723c */ /* 0x040fe20000001818 */
[----:B------:R-:W3:Y:S07]  /*1ba0*/  LDSM.16.M88.4 R24, [R222+0x9900] ;  /* 0x00990000de18783b */ /* 0x000eee0000000200 */
[C---:B------:R-:W-:Y:S01]  /*1bb0*/  HMMA.16816.F32 R120, R144.reuse, R116, R20 ;  /* 0x000000749078723c */ /* 0x040fe20000001814 */
[----:B------:R-:W4:Y:S07]  /*1bc0*/  LDSM.16.M88.4 R20, [R222+0xa100] ;  /* 0x00a10000de14783b */ /* 0x000f2e0000000200 */
[C---:B------:R-:W-:Y:S01]  /*1bd0*/  HMMA.16816.F32 R112, R144.reuse, R108, R12 ;  /* 0x0000006c9070723c */ /* 0x040fe2000000180c */
[----:B------:R-:W5:Y:S07]  /*1be0*/  LDSM.16.M88.4 R12, [R222+0xb100] ;  /* 0x00b10000de0c783b */ /* 0x000f6e0000000200 */
[C---:B------:R-:W-:Y:S08]  /*1bf0*/  HMMA.16816.F32 R40, R144.reuse, R94, R40 ;  /* 0x0000005e9028723c */ /* 0x040ff00000001828 */
[C---:B------:R-:W-:Y:S01]  /*1c00*/  HMMA.16816.F32 R108, R144.reuse, R110, R8 ;  /* 0x0000006e906c723c */ /* 0x040fe20000001808 */
[----:B------:R-:W2:Y:S07]  /*1c10*/  LDSM.16.M88.4 R8, [R222+0xb900] ;  /* 0x00b90000de08783b */ /* 0x000eae0000000200 */
[C---:B------:R-:W-:Y:S01]  /*1c20*/  HMMA.16816.F32 R124, R144.reuse, R96, R28 ;  /* 0x00000060907c723c */ /* 0x040fe2000000181c */
[----:B------:R-:W3:Y:S07]  /*1c30*/  LDSM.16.M88.4 R28, [R219] ;  /* 0x00000000db1c783b */ /* 0x000eee0000000200 */
[----:B------:R-:W-:Y:S01]  /*1c40*/  HMMA.16816.F32 R116, R144, R118, R16 ;  /* 0x000000769074723c */ /* 0x000fe20000001810 */
[----:B------:R-:W4:Y:S07]  /*1c50*/  LDSM.16.M88.4 R16, [R222+0xa900] ;  /* 0x00a90000de10783b */ /* 0x000f2e0000000200 */
[C---:B-1----:R-:W-:Y:S01]  /*1c60*/  HMMA.16816.F32 R92, R172.reuse, R54, R56 ;  /* 0x00000036ac5c723c */ /* 0x042fe20000001838 */
[----:B------:R-:W1:Y:S07]  /*1c70*/  LDSM.16.M88.4 R56, [R219+0x2000] ;  /* 0x00200000db38783b */ /* 0x000e6e0000000200 */
[C---:B------:R-:W-:Y:S08]  /*1c80*/  HMMA.16816.F32 R104, R172.reuse, R48, R68 ;  /* 0x00000030ac68723c */ /* 0x040ff00000001844 */
[C---:B------:R-:W-:Y:S01]  /*1c90*/  HMMA.16816.F32 R96, R172.reuse, R50, R64 ;  /* 0x00000032ac60723c */ /* 0x040fe20000001840 */
[----:B------:R-:W-:Y:S07]  /*1ca0*/  LDSM.16.M88.4 R64, [R219+0x1000] ;  /* 0x00100000db40783b */ /* 0x000fee0000000200 */
[C---:B--2---:R-:W-:Y:S08]  /*1cb0*/  HMMA.16816.F32 R84, R172.reuse, R44, R72 ;  /* 0x0000002cac54723c */ /* 0x044ff00000001848 */
[C---:B---3--:R-:W-:Y:S08]  /*1cc0*/  HMMA.16816.F32 R72, R172.reuse, R24, R88 ;  /* 0x00000018ac48723c */ /* 0x048ff00000001858 */
[C---:B------:R-:W-:Y:S08]  /*1cd0*/  HMMA.16816.F32 R48, R172.reuse, R26, R40 ;  /* 0x0000001aac30723c */ /* 0x040ff00000001828 */
[C---:B----4-:R-:W-:Y:S08]  /*1ce0*/  HMMA.16816.F32 R40, R172.reuse, R22, R128 ;  /* 0x00000016ac28723c */ /* 0x050ff00000001880 */
[C---:B-----5:R-:W-:Y:S08]  /*1cf0*/  HMMA.16816.F32 R68, R172.reuse, R12, R120 ;  /* 0x0000000cac44723c */ /* 0x060ff00000001878 */
[C---:B------:R-:W-:Y:S01]  /*1d00*/  HMMA.16816.F32 R24, R172.reuse, R14, R116 ;  /* 0x0000000eac18723c */ /* 0x040fe20000001874 */
[----:B------:R-:W2:Y:S07]  /*1d10*/  LDSM.16.M88.4 R12, [R216+0xc100] ;  /* 0x00c10000d80c783b */ /* 0x000eae0000000200 */
[C---:B------:R-:W-:Y:S08]  /*1d20*/  HMMA.16816.F32 R112, R172.reuse, R8, R112 ;  /* 0x00000008ac70723c */ /* 0x040ff00000001870 */
[----:B------:R-:W-:Y:S08]  /*1d30*/  HMMA.16816.F32 R108, R172, R10, R108 ;  /* 0x0000000aac6c723c */ /* 0x000ff0000000186c */
[----:B------:R-:W-:Y:S08]  /*1d40*/  HMMA.16816.F32 R8, R176, R28, R104 ;  /* 0x0000001cb008723c */ /* 0x000ff00000001868 */
[C---:B------:R-:W-:Y:S08]  /*1d50*/  HMMA.16816.F32 R80, R172.reuse, R46, R80 ;  /* 0x0000002eac50723c */ /* 0x040ff00000001850 */
[C---:B------:R-:W-:Y:S01]  /*1d60*/  HMMA.16816.F32 R44, R172.reuse, R20, R36 ;  /* 0x00000014ac2c723c */ /* 0x040fe20000001824 */
[----:B------:R-:W-:Y:S07]  /*1d70*/  LDSM.16.M88.4 R20, [R219+0x3000] ;  /* 0x00300000db14783b */ /* 0x000fee0000000200 */
[C---:B------:R-:W-:Y:S08]  /*1d80*/  HMMA.16816.F32 R36, R172.reuse, R16, R124 ;  /* 0x00000010ac24723c */ /* 0x040ff0000000187c */
[----:B------:R-:W-:Y:S08]  /*1d90*/  HMMA.16816.F32 R32, R172, R18, R32 ;  /* 0x00000012ac20723c */ /* 0x000ff00000001820 */
[C---:B-1----:R-:W-:Y:S01]  /*1da0*/  HMMA.16816.F32 R88, R176.reuse, R58, R40 ;  /* 0x0000003ab058723c */ /* 0x042fe20000001828 */
[----:B------:R-:W1:Y:S07]  /*1db0*/  LDSM.16.M88.4 R40, [R223+0x4000] ;  /* 0x00400000df28783b */ /* 0x000e6e0000000200 */
[----:B------:R-:W-:Y:S01]  /*1dc0*/  HMMA.16816.F32 R16, R176, R30, R96 ;  /* 0x0000001eb010723c */ /* 0x000fe20000001860 */
[----:B------:R-:W-:Y:S07]  /*1dd0*/  LDSM.16.M88.4 R28, [R222+0xc100] ;  /* 0x00c10000de1c783b */ /* 0x000fee0000000200 */
[----:B------:R-:W-:Y:S01]  /*1de0*/  HMMA.16816.F32 R100, R172, R52, R60 ;  /* 0x00000034ac64723c */ /* 0x000fe2000000183c */
[----:B------:R-:W3:Y:S04]  /*1df0*/  LDSM.16.M88.4 R60, [R219+0x1800] ;  /* 0x00180000db3c783b */ /* 0x000ee80000000200 */
[----:B------:R-:W4:Y:S03]  /*1e00*/  LDSM.16.M88.4 R52, [R219+0x2800] ;  /* 0x00280000db34783b */ /* 0x000f260000000200 */
[C---:B--2---:R-:W-:Y:S08]  /*1e10*/  HMMA.16816.F32 R8, R180.reuse, R12, R8 ;  /* 0x0000000cb408723c */ /* 0x044ff00000001808 */
[----:B------:R-:W-:Y:S01]  /*1e20*/  HMMA.16816.F32 R12, R180, R14, R16 ;  /* 0x0000000eb40c723c */ /* 0x000fe20000001810 */
[----:B------:R-:W2:Y:S07]  /*1e30*/  LDSM.16.M88.4 R16, [R216+0xc900] ;  /* 0x00c90000d810783b */ /* 0x000eae0000000200 */
[----:B------:R-:W-:Y:S08]  /*1e40*/  HMMA.16816.F32 R100, R176, R76, R100 ;  /* 0x0000004cb064723c */ /* 0x000ff00000001864 */
[----:B-1----:R-:W-:Y:S08]  /*1e50*/  HMMA.16816.F32 R8, R184, R40, R8 ;  /* 0x00000028b808723c */ /* 0x002ff00000001808 */
[C---:B------:R-:W-:Y:S08]  /*1e60*/  HMMA.16816.F32 R84, R176.reuse, R64, R84 ;  /* 0x00000040b054723c */ /* 0x040ff00000001854 */
[C---:B------:R-:W-:Y:S08]  /*1e70*/  HMMA.16816.F32 R92, R176.reuse, R78, R92 ;  /* 0x0000004eb05c723c */ /* 0x040ff0000000185c */
[C---:B------:R-:W-:Y:S08]  /*1e80*/  HMMA.16816.F32 R64, R176.reuse, R66, R80 ;  /* 0x00000042b040723c */ /* 0x040ff00000001850 */
[C---:B---3--:R-:W-:Y:S01]  /*1e90*/  HMMA.16816.F32 R76, R176.reuse, R62, R48 ;  /* 0x0000003eb04c723c */ /* 0x048fe20000001830 */
[----:B------:R-:W-:Y:S07]  /*1ea0*/  LDSM.16.M88.4 R48, [R219+0x4000] ;  /* 0x00400000db30783b */ /* 0x000fee0000000200 */
[----:B------:R-:W-:Y:S01]  /*1eb0*/  HMMA.16816.F32 R80, R176, R56, R44 ;  /* 0x00000038b050723c */ /* 0x000fe2000000182c */
[----:B------:R-:W1:Y:S07]  /*1ec0*/  LDSM.16.M88.4 R44, [R219+0x3800] ;  /* 0x00380000db2c783b */ /* 0x000e6e0000000200 */
[----:B------:R-:W-:Y:S01]  /*1ed0*/  HMMA.16816.F32 R12, R184, R42, R12 ;  /* 0x0000002ab80c723c */ /* 0x000fe2000000180c */
[----:B------:R-:W3:Y:S07]  /*1ee0*/  LDSM.16.M88.4 R40, [R223+0x4800] ;  /* 0x00480000df28783b */ /* 0x000eee0000000200 */
[C---:B----4-:R-:W-:Y:S01]  /*1ef0*/  HMMA.16816.F32 R104, R176.reuse, R54, R32 ;  /* 0x00000036b068723c */ /* 0x050fe20000001820 */
[----:B------:R-:W4:Y:S07]  /*1f00*/  LDSM.16.M88.4 R32, [R216+0xd100] ;  /* 0x00d10000d820783b */ /* 0x000f2e0000000200 */
[C---:B------:R-:W-:Y:S08]  /*1f10*/  HMMA.16816.F32 R116, R176.reuse, R20, R68 ;  /* 0x00000014b074723c */ /* 0x040ff00000001844 */
[----:B------:R-:W-:Y:S08]  /*1f20*/  HMMA.16816.F32 R120, R176, R22, R24 ;  /* 0x00000016b078723c */ /* 0x000ff00000001818 */
[----:B------:R-:W-:Y:S08]  /*1f30*/  HMMA.16816.F32 R8, R192, R28, R8 ;  /* 0x0000001cc008723c */ /* 0x000ff00000001808 */
[C---:B--2---:R-:W-:Y:S08]  /*1f40*/  HMMA.16816.F32 R20, R180.reuse, R16, R100 ;  /* 0x00000010b414723c */ /* 0x044ff00000001864 */
[----:B------:R-:W-:Y:S08]  /*1f50*/  HMMA.16816.F32 R24, R180, R18, R92 ;  /* 0x00000012b418723c */ /* 0x000ff0000000185c */
[----:B------:R-:W-:Y:S01]  /*1f60*/  HMMA.16816.F32 R12, R192, R30, R12 ;  /* 0x0000001ec00c723c */ /* 0x000fe2000000180c */
[----:B------:R-:W2:Y:S07]  /*1f70*/  LDSM.16.M88.4 R28, [R222+0xc900] ;  /* 0x00c90000de1c783b */ /* 0x000eae0000000200 */
[C---:B-1----:R-:W-:Y:S08]  /*1f80*/  HMMA.16816.F32 R112, R176.reuse, R44, R112 ;  /* 0x0000002cb070723c */ /* 0x042ff00000001870 */
[----:B------:R-:W-:Y:S01]  /*1f90*/  HMMA.16816.F32 R108, R176, R46, R108 ;  /* 0x0000002eb06c723c */ /* 0x000fe2000000186c */
[----:B------:R-:W1:Y:S07]  /*1fa0*/  LDSM.16.M88.4 R44, [R223+0x5000] ;  /* 0x00500000df2c783b */ /* 0x000e6e0000000200 */
[----:B------:R-:W-:Y:S08]  /*1fb0*/  HMMA.16816.F32 R16, R208, R48, R8 ;  /* 0x00000030d010723c */ /* 0x000ff00000001808 */
[----:B---3--:R-:W-:Y:S08]  /*1fc0*/  HMMA.16816.F32 R8, R184, R40, R20 ;  /* 0x00000028b808723c */ /* 0x008ff00000001814 */
[----:B------:R-:W-:Y:S01]  /*1fd0*/  HMMA.16816.F32 R96, R176, R52, R36 ;  /* 0x00000034b060723c */ /* 0x000fe20000001824 */
[----:B------:R-:W3:Y:S04]  /*1fe0*/  LDSM.16.M88.4 R36, [R216+0xd900] ;  /* 0x00d90000d824783b */ /* 0x000ee80000000200 */
[----:B------:R-:W-:Y:S03]  /*1ff0*/  LDSM.16.M88.4 R52, [R222+0xd100] ;  /* 0x00d10000de34783b */ /* 0x000fe60000000200 */
[----:B------:R-:W-:Y:S01]  /*2000*/  HMMA.16816.F32 R20, R184, R42, R24 ;  /* 0x0000002ab814723c */ /* 0x000fe20000001818 */
[----:B------:R-:W5:Y:S01]  /*2010*/  LDSM.16.M88.4 R40, [R219+0x4800] ;  /* 0x00480000db28783b */ /* 0x000f620000000200 */
[----:B------:R-:W-:-:S03]  /*2020*/  FMUL.FTZ R2, R16, c[0x0][0x320] ;  /* 0x0000c80010027a20 */ /* 0x000fc60000410000 */
[----:B------:R-:W1:Y:S01]  /*2030*/  LDSM.16.M88.4 R24, [R223+0x5800] ;  /* 0x00580000df18783b */ /* 0x000e620000000200 */
[----:B------:R2:W1:Y:S02]  /*2040*/  MUFU.TANH R134, R2 ;  /* 0x0000000200867308 */ /* 0x0004640000002400 */
[----:B----4-:R-:W-:Y:S08]  /*2050*/  HMMA.16816.F32 R56, R180, R32, R84 ;  /* 0x00000020b438723c */ /* 0x010ff00000001854 */
[----:B------:R-:W-:Y:S01]  /*2060*/  HMMA.16816.F32 R72, R176, R60, R72 ;  /* 0x0000003cb048723c */ /* 0x000fe20000001848 */
[----:B------:R-:W4:Y:S01]  /*2070*/  LDSM.16.M88.4 R60, [R216+0xe100] ;  /* 0x00e10000d83c783b */ /* 0x000f220000000200 */
[----:B--2---:R-:W-:-:S06]  /*2080*/  FMUL.FTZ R2, R17, c[0x0][0x320] ;  /* 0x0000c80011027a20 */ /* 0x004fcc0000410000 */
[----:B------:R-:W-:Y:S01]  /*2090*/  HMMA.16816.F32 R8, R192, R28, R8 ;  /* 0x0000001cc008723c */ /* 0x000fe20000001808 */
[----:B------:R2:W1:Y:S07]  /*20a0*/  MUFU.TANH R133, R2 ;  /* 0x0000000200857308 */ /* 0x00046e0000002400 */
[----:B------:R-:W-:Y:S08]  /*20b0*/  HMMA.16816.F32 R64, R180, R34, R64 ;  /* 0x00000022b440723c */ /* 0x000ff00000001840 */
[----:B------:R-:W-:Y:S01]  /*20c0*/  HMMA.16816.F32 R32, R208, R50, R12 ;  /* 0x00000032d020723c */ /* 0x000fe2000000180c */
[----:B------:R-:W4:Y:S01]  /*20d0*/  LDSM.16.M88.4 R48, [R216+0xe900] ;  /* 0x00e90000d830783b */ /* 0x000f220000000200 */
[----:B--2---:R-:W-:-:S04]  /*20e0*/  FMUL.FTZ R2, R18, c[0x0][0x320] ;  /* 0x0000c80012027a20 */ /* 0x004fc80000410000 */
[----:B------:R2:W2:Y:S02]  /*20f0*/  MUFU.TANH R131, R2 ;  /* 0x0000000200837308 */ /* 0x0004a40000002400 */
[----:B-1----:R-:W-:Y:S01]  /*2100*/  HMMA.16816.F32 R12, R184, R44, R56 ;  /* 0x0000002cb80c723c */ /* 0x002fe20000001838 */
[----:B------:R-:W-:Y:S07]  /*2110*/  LDSM.16.M88.4 R56, [R222+0xd900] ;  /* 0x00d90000de38783b */ /* 0x000fee0000000200 */
[----:B---3--:R-:W-:Y:S01]  /*2120*/  HMMA.16816.F32 R68, R180, R36, R72 ;  /* 0x00000024b444723c */ /* 0x008fe20000001848 */
[----:B--2---:R-:W-:-:S07]  /*2130*/  FMUL.FTZ R2, R19, c[0x0][0x320] ;  /* 0x0000c80013027a20 */ /* 0x004fce0000410000 */
[----:B------:R-:W-:Y:S01]  /*2140*/  HMMA.16816.F32 R16, R192, R30, R20 ;  /* 0x0000001ec010723c */ /* 0x000fe20000001814 */
[----:B------:R1:W2:Y:S07]  /*2150*/  MUFU.TANH R130, R2 ;  /* 0x0000000200827308 */ /* 0x0002ae0000002400 */
[----:B------:R-:W-:Y:S01]  /*2160*/  HMMA.16816.F32 R76, R180, R38, R76 ;  /* 0x00000026b44c723c */ /* 0x000fe2000000184c */
[----:B------:R-:W-:Y:S07]  /*2170*/  LDSM.16.M88.4 R36, [R219+0x5000] ;  /* 0x00500000db24783b */ /* 0x000fee0000000200 */
[----:B-----5:R-:W-:Y:S01]  /*2180*/  HMMA.16816.F32 R20, R208, R40, R8 ;  /* 0x00000028d014723c */ /* 0x020fe20000001808 */
[----:B-1----:R-:W-:-:S04]  /*2190*/  FMUL.FTZ R2, R32, c[0x0][0x320] ;  /* 0x0000c80020027a20 */ /* 0x002fc80000410000 */
[----:B------:R1:W3:Y:S03]  /*21a0*/  MUFU.TANH R129, R2 ;  /* 0x0000000200817308 */ /* 0x0002e60000002400 */
[----:B------:R-:W-:Y:S08]  /*21b0*/  HMMA.16816.F32 R8, R192, R52, R12 ;  /* 0x00000034c008723c */ /* 0x000ff0000000180c */
[----:B------:R-:W-:Y:S01]  /*21c0*/  HMMA.16816.F32 R28, R184, R46, R64 ;  /* 0x0000002eb81c723c */ /* 0x000fe20000001840 */
[----:B------:R-:W-:Y:S01]  /*21d0*/  LDSM.16.M88.4 R44, [R219+0x5800] ;  /* 0x00580000db2c783b */ /* 0x000fe20000000200 */
[----:B-1----:R-:W-:-:S06]  /*21e0*/  FMUL.FTZ R2, R33, c[0x0][0x320] ;  /* 0x0000c80021027a20 */ /* 0x002fcc0000410000 */
[----:B------:R-:W-:Y:S01]  /*21f0*/  HMMA.16816.F32 R12, R208, R42, R16 ;  /* 0x0000002ad00c723c */ /* 0x000fe20000001810 */
[----:B------:R-:W-:Y:S01]  /*2200*/  LDSM.16.M88.4 R40, [R223+0x6800] ;  /* 0x00680000df28783b */ /* 0x000fe20000000200 */
[----:B------:R1:W1:Y:S06]  /*2210*/  MUFU.TANH R128, R2 ;  /* 0x0000000200807308 */ /* 0x00026c0000002400 */
[----:B------:R-:W-:Y:S08]  /*2220*/  HMMA.16816.F32 R16, R184, R24, R68 ;  /* 0x00000018b810723c */ /* 0x000ff00000001844 */
[----:B----4-:R-:W-:Y:S01]  /*2230*/  HMMA.16816.F32 R80, R180, R60, R80 ;  /* 0x0000003cb450723c */ /* 0x010fe20000001850 */
[----:B-1----:R-:W-:-:S04]  /*2240*/  FMUL.FTZ R2, R34, c[0x0][0x320] ;  /* 0x0000c80022027a20 */ /* 0x002fc80000410000 */
[----:B------:R1:W4:Y:S03]  /*2250*/  MUFU.TANH R127, R2 ;  /* 0x00000002007f7308 */ /* 0x0003260000002400 */
[----:B------:R-:W-:Y:S08]  /*2260*/  HMMA.16816.F32 R64, R180, R48, R96 ;  /* 0x00000030b440723c */ /* 0x000ff00000001860 */
[----:B------:R-:W-:Y:S01]  /*2270*/  HMMA.16816.F32 R24, R184, R26, R76 ;  /* 0x0000001ab818723c */ /* 0x000fe2000000184c */
[----:B-1----:R-:W-:-:S02]  /*2280*/  FMUL.FTZ R2, R35, c[0x0][0x320] ;  /* 0x0000c80023027a20 */ /* 0x002fc40000410000 */
[----:B------:R-:W-:Y:S05]  /*2290*/  LDSM.16.M88.4 R32, [R223+0x6000] ;  /* 0x00600000df20783b */ /* 0x000fea0000000200 */
[C---:B------:R-:W-:Y:S01]  /*22a0*/  HMMA.16816.F32 R72, R180.reuse, R62, R88 ;  /* 0x0000003eb448723c */ /* 0x040fe20000001858 */
[----:B------:R1:W1:Y:S01]  /*22b0*/  MUFU.TANH R126, R2 ;  /* 0x00000002007e7308 */ /* 0x0002620000002400 */
[----:B------:R-:W5:Y:S06]  /*22c0*/  LDSM.16.M88.4 R60, [R216+0xf100] ;  /* 0x00f10000d83c783b */ /* 0x000f6c0000000200 */
[----:B------:R-:W-:Y:S01]  /*22d0*/  HMMA.16816.F32 R68, R180, R50, R104 ;  /* 0x00000032b444723c */ /* 0x000fe20000001868 */
[----:B------:R-:W-:Y:S01]  /*22e0*/  LDSM.16.M88.4 R48, [R222+0xe900] ;  /* 0x00e90000de30783b */ /* 0x000fe20000000200 */
[----:B-1----:R-:W-:-:S04]  /*22f0*/  FMUL.FTZ R2, R20, c[0x0][0x320] ;  /* 0x0000c80014027a20 */ /* 0x002fc80000410000 */
[----:B------:R1:W1:Y:S02]  /*2300*/  MUFU.TANH R125, R2 ;  /* 0x00000002007d7308 */ /* 0x0002640000002400 */
[----:B-1----:R-:W-:-:S06]  /*2310*/  FMUL.FTZ R2, R21, c[0x0][0x320] ;  /* 0x0000c80015027a20 */ /* 0x002fcc0000410000 */
[----:B------:R1:W1:Y:S01]  /*2320*/  MUFU.TANH R124, R2 ;  /* 0x00000002007c7308 */ /* 0x0002620000002400 */
[----:B-----5:R-:W-:Y:S01]  /*2330*/  HMMA.16816.F32 R76, R180, R60, R116 ;  /* 0x0000003cb44c723c */ /* 0x020fe20000001874 */
[----:B-1----:R-:W-:-:S06]  /*2340*/  FMUL.FTZ R2, R22, c[0x0][0x320] ;  /* 0x0000c80016027a20 */ /* 0x002fcc0000410000 */
[----:B------:R1:W1:Y:S02]  /*2350*/  MUFU.TANH R103, R2 ;  /* 0x0000000200677308 */ /* 0x0002640000002400 */
[----:B-1----:R-:W-:Y:S02]  /*2360*/  FMUL.FTZ R2, R23, c[0x0][0x320] ;  /* 0x0000c80017027a20 */ /* 0x002fe40000410000 */
[----:B------:R-:W-:Y:S04]  /*2370*/  HMMA.16816.F32 R20, R208, R36, R8 ;  /* 0x00000024d014723c */ /* 0x000fe80000001808 */
[----:B------:R1:W1:Y:S04]  /*2380*/  MUFU.TANH R102, R2 ;  /* 0x0000000200667308 */ /* 0x0002680000002400 */
[----:B------:R-:W-:Y:S01]  /*2390*/  HMMA.16816.F32 R8, R192, R54, R28 ;  /* 0x00000036c008723c */ /* 0x000fe2000000181c */
[----:B------:R-:W-:Y:S01]  /*23a0*/  LDSM.16.M88.4 R52, [R219+0x6000] ;  /* 0x00600000db34783b */ /* 0x000fe20000000200 */
[----:B-1----:R-:W-:-:S04]  /*23b0*/  FMUL.FTZ R2, R12, c[0x0][0x320] ;  /* 0x0000c8000c027a20 */ /* 0x002fc80000410000 */
[----:B------:R1:W1:Y:S11]  /*23c0*/  MUFU.TANH R101, R2 ;  /* 0x0000000200657308 */ /* 0x0002760000002400 */
[----:B------:R-:W-:Y:S07]  /*23d0*/  @!UPT UIADD3 URZ, URZ, URZ, URZ ;  /* 0x0000003f3f3ff290 */ /* 0x000fee000fffe03f */
[----:B------:R-:W-:Y:S01]  /*23e0*/  HMMA.16816.F32 R8, R208, R38, R8 ;  /* 0x00000026d008723c */ /* 0x000fe20000001808 */
[----:B------:R-:W5:Y:S01]  /*23f0*/  LDSM.16.M88.4 R36, [R222+0xe100] ;  /* 0x00e10000de24783b */ /* 0x000f620000000200 */
[----:B-1----:R-:W-:-:S04]  /*2400*/  FMUL.FTZ R2, R13, c[0x0][0x320] ;  /* 0x0000c8000d027a20 */ /* 0x002fc80000410000 */
[----:B------:R1:W1:Y:S02]  /*2410*/  MUFU.TANH R100, R2 ;  /* 0x0000000200647308 */ /* 0x0002640000002400 */
[----:B-1----:R-:W-:-:S06]  /*2420*/  FMUL.FTZ R2, R14, c[0x0][0x320] ;  /* 0x0000c8000e027a20 */ /* 0x002fcc0000410000 */
[----:B------:R1:W1:Y:S02]  /*2430*/  MUFU.TANH R97, R2 ;  /* 0x0000000200617308 */ /* 0x0002640000002400 */
[----:B-1----:R-:W-:Y:S02]  /*2440*/  FMUL.FTZ R2, R15, c[0x0][0x320] ;  /* 0x0000c8000f027a20 */ /* 0x002fe40000410000 */
[----:B------:R-:W-:Y:S04]  /*2450*/  HMMA.16816.F32 R12, R192, R56, R16 ;  /* 0x00000038c00c723c */ /* 0x000fe80000001810 */
[----:B------:R1:W1:Y:S04]  /*2460*/  MUFU.TANH R96, R2 ;  /* 0x0000000200607308 */ /* 0x0002680000002400 */
[----:B------:R-:W-:Y:S01]  /*2470*/  HMMA.16816.F32 R16, R184, R32, R80 ;  /* 0x00000020b810723c */ /* 0x000fe20000001850 */
[----:B-1----:R-:W-:-:S04]  /*2480*/  FMUL.FTZ R2, R20, c[0x0][0x320] ;  /* 0x0000c80014027a20 */ /* 0x002fc80000410000 */
[----:B------:R1:W1:Y:S11]  /*2490*/  MUFU.TANH R95, R2 ;  /* 0x00000002005f7308 */ /* 0x0002760000002400 */
[----:B------:R-:W-:Y:S08]  /*24a0*/  HMMA.16816.F32 R28, R208, R44, R12 ;  /* 0x0000002cd01c723c */ /* 0x000ff0000000180c */
[----:B------:R-:W-:Y:S01]  /*24b0*/  HMMA.16816.F32 R12, R192, R58, R24 ;  /* 0x0000003ac00c723c */ /* 0x000fe20000001818 */
[----:B-1----:R-:W-:-:S07]  /*24c0*/  FMUL.FTZ R2, R21, c[0x0][0x320] ;  /* 0x0000c80015027a20 */ /* 0x002fce0000410000 */
[----:B------:R-:W-:Y:S01]  /*24d0*/  HMMA.16816.F32 R24, R184, R34, R72 ;  /* 0x00000022b818723c */ /* 0x000fe20000001848 */
[----:B------:R-:W-:Y:S01]  /*24e0*/  LDSM.16.M88.4 R32, [R223+0x7000] ;  /* 0x00700000df20783b */ /* 0x000fe20000000200 */
[----:B------:R1:W1:Y:S02]  /*24f0*/  MUFU.TANH R94, R2 ;  /* 0x00000002005e7308 */ /* 0x0002640000002400 */
[----:B-1----:R-:W-:-:S06]  /*2500*/  FMUL.FTZ R2, R22, c[0x0][0x320] ;  /* 0x0000c80016027a20 */ /* 0x002fcc0000410000 */
[----:B------:R1:W1:Y:S02]  /*2510*/  MUFU.TANH R91, R2 ;  /* 0x00000002005b7308 */ /* 0x0002640000002400 */
[----:B-1----:R-:W-:Y:S02]  /*2520*/  FMUL.FTZ R2, R23, c[0x0][0x320] ;  /* 0x0000c80017027a20 */ /* 0x002fe40000410000 */
[----:B-----5:R-:W-:Y:S04]  /*2530*/  HMMA.16816.F32 R20, R192, R36, R16 ;  /* 0x00000024c014723c */ /* 0x020fe80000001810 */
[----:B------:R1:W1:Y:S04]  /*2540*/  MUFU.TANH R89, R2 ;  /* 0x0000000200597308 */ /* 0x0002680000002400 */
[----:B------:R-:W-:Y:S01]  /*2550*/  HMMA.16816.F32 R16, R184, R40, R64 ;  /* 0x00000028b810723c */ /* 0x000fe20000001840 */
[----:B------:R-:W5:Y:S01]  /*2560*/  LDSM.16.M88.4 R64, [R216+0xf900] ;  /* 0x00f90000d840783b */ /* 0x000f620000000200 */
        /* <DEDUP_REMOVED lines=11> */
[----:B------:R-:W5:Y:S07]  /*2620*/  LDSM.16.M88.4 R36, [R219+0x6800] ;  /* 0x00680000db24783b */ /* 0x000f6e0000000200 */
[----:B------:R-:W-:Y:S01]  /*2630*/  HMMA.16816.F32 R24, R184, R42, R68 ;  /* 0x0000002ab818723c */ /* 0x000fe20000001844 */
[----:B------:R-:W-:Y:S01]  /*2640*/  LDSM.16.M88.4 R40, [R219+0x7000] ;  /* 0x00700000db28783b */ /* 0x000fe20000000200 */
[----:B-1----:R-:W-:-:S04]  /*2650*/  FMUL.FTZ R2, R28, c[0x0][0x320] ;  /* 0x0000c8001c027a20 */ /* 0x002fc80000410000 */
[----:B------:R1:W1:Y:S02]  /*2660*/  MUFU.TANH R87, R2 ;  /* 0x0000000200577308 */ /* 0x0002640000002400 */
[----:B------:R-:W-:Y:S01]  /*2670*/  HMMA.16816.F32 R44, R180, R62, R120 ;  /* 0x0000003eb42c723c */ /* 0x000fe20000001878 */
[----:B-1----:R-:W-:-:S05]  /*2680*/  FMUL.FTZ R2, R29, c[0x0][0x320] ;  /* 0x0000c8001d027a20 */ /* 0x002fca0000410000 */
[----:B------:R1:W1:Y:S02]  /*2690*/  MUFU.TANH R86, R2 ;  /* 0x0000000200567308 */ /* 0x0002640000002400 */
[----:B-1----:R-:W-:-:S06]  /*26a0*/  FMUL.FTZ R2, R30, c[0x0][0x320] ;  /* 0x0000c8001e027a20 */ /* 0x002fcc0000410000 */
[----:B------:R1:W1:Y:S02]  /*26b0*/  MUFU.TANH R85, R2 ;  /* 0x0000000200557308 */ /* 0x0002640000002400 */
[----:B-1----:R-:W-:Y:S02]  /*26c0*/  FMUL.FTZ R2, R31, c[0x0][0x320] ;  /* 0x0000c8001f027a20 */ /* 0x002fe40000410000 */
[----:B------:R-:W-:Y:S04]  /*26d0*/  HMMA.16816.F32 R28, R208, R52, R20 ;  /* 0x00000034d01c723c */ /* 0x000fe80000001814 */
[----:B------:R1:W1:Y:S04]  /*26e0*/  MUFU.TANH R84, R2 ;  /* 0x0000000200547308 */ /* 0x0002680000002400 */
[----:B------:R-:W-:Y:S08]  /*26f0*/  HMMA.16816.F32 R20, R192, R48, R16 ;  /* 0x00000030c014723c */ /* 0x000ff00000001810 */
[----:B------:R-:W-:Y:S01]  /*2700*/  HMMA.16816.F32 R16, R184, R32, R76 ;  /* 0x00000020b810723c */ /* 0x000fe2000000184c */
[----:B-1----:R-:W-:-:S04]  /*2710*/  FMUL.FTZ R2, R8, c[0x0][0x320] ;  /* 0x0000c80008027a20 */ /* 0x002fc80000410000 */
[----:B------:R1:W1:Y:S02]  /*2720*/  MUFU.TANH R83, R2 ;  /* 0x0000000200537308 */ /* 0x0002640000002400 */
[----:B-1----:R-:W-:-:S06]  /*2730*/  FMUL.FTZ R2, R9, c[0x0][0x320] ;  /* 0x0000c80009027a20 */ /* 0x002fcc0000410000 */
[----:B------:R1:W1:Y:S02]  /*2740*/  MUFU.TANH R82, R2 ;  /* 0x0000000200527308 */ /* 0x0002640000002400 */
[----:B-1----:R-:W-:-:S06]  /*2750*/  FMUL.FTZ R2, R10, c[0x0][0x320] ;  /* 0x0000c8000a027a20 */ /* 0x002fcc0000410000 */
[----:B------:R1:W1:Y:S02]  /*2760*/  MUFU.TANH R81, R2 ;  /* 0x0000000200517308 */ /* 0x0002640000002400 */
[----:B-1----:R-:W-:Y:S02]  /*2770*/  FMUL.FTZ R2, R11, c[0x0][0x320] ;  /* 0x0000c8000b027a20 */ /* 0x002fe40000410000 */
[----:B------:R-:W-:Y:S01]  /*2780*/  HMMA.16816.F32 R8, R208, R54, R12 ;  /* 0x00000036d008723c */ /* 0x000fe2000000180c */
[----:B------:R-:W1:Y:S03]  /*2790*/  LDSM.16.M88.4 R52, [R222+0xf100] ;  /* 0x00f10000de34783b */ /* 0x000e660000000200 */
[----:B------:R2:W1:Y:S04]  /*27a0*/  MUFU.TANH R80, R2 ;  /* 0x0000000200507308 */ /* 0x0004680000002400 */
[----:B------:R-:W-:Y:S01]  /*27b0*/  HMMA.16816.F32 R12, R192, R50, R24 ;  /* 0x00000032c00c723c */ /* 0x000fe20000001818 */
[----:B------:R-:W3:Y:S07]  /*27c0*/  LDSM.16.M88.4 R48, [R223+0x7800] ;  /* 0x00780000df30783b */ /* 0x000eee0000000200 */
[----:B-----5:R-:W-:Y:S01]  /*27d0*/  HMMA.16816.F32 R24, R208, R36, R20 ;  /* 0x00000024d018723c */ /* 0x020fe20000001814 */
[----:B--2---:R-:W-:-:S04]  /*27e0*/  FMUL.FTZ R2, R28, c[0x0][0x320] ;  /* 0x0000c8001c027a20 */ /* 0x004fc80000410000 */
[----:B------:R2:W1:Y:S11]  /*27f0*/  MUFU.TANH R75, R2 ;  /* 0x00000002004b7308 */ /* 0x0004760000002400 */
[----:B------:R-:W-:Y:S01]  /*2800*/  HMMA.16816.F32 R12, R208, R38, R12 ;  /* 0x00000026d00c723c */ /* 0x000fe2000000180c */
[----:B------:R-:W5:Y:S01]  /*2810*/  LDSM.16.M88.4 R36, [R222+0xf900] ;  /* 0x00f90000de24783b */ /* 0x000f620000000200 */
[----:B--2---:R-:W-:-:S06]  /*2820*/  FMUL.FTZ R2, R29, c[0x0][0x320] ;  /* 0x0000c8001d027a20 */ /* 0x004fcc0000410000 */
[----:B------:R-:W-:Y:S01]  /*2830*/  FMUL.FTZ R25, R25, c[0x0][0x320] ;  /* 0x0000c80019197a20 */ /* 0x000fe20000410000 */
[----:B-1----:R-:W-:Y:S01]  /*2840*/  HMMA.16816.F32 R20, R192, R52, R16 ;  /* 0x00000034c014723c */ /* 0x002fe20000001810 */
[----:B------:R1:W2:Y:S01]  /*2850*/  MUFU.TANH R74, R2 ;  /* 0x00000002004a7308 */ /* 0x0002a20000002400 */
[----:B------:R-:W-:Y:S02]  /*2860*/  FMUL.FTZ R26, R26, c[0x0][0x320] ;  /* 0x0000c8001a1a7a20 */ /* 0x000fe40000410000 */
[----:B------:R-:W-:-:S04]  /*2870*/  FMUL.FTZ R27, R27, c[0x0][0x320] ;  /* 0x0000c8001b1b7a20 */ /* 0x000fc80000410000 */
[----:B---3--:R-:W-:Y:S01]  /*2880*/  HMMA.16816.F32 R16, R184, R48, R56 ;  /* 0x00000030b810723c */ /* 0x008fe20000001838 */
[----:B------:R-:W3:Y:S06]  /*2890*/  MUFU.TANH R60, R25 ;  /* 0x00000019003c7308 */ /* 0x000eec0000002400 */
[----:B------:R-:W-:Y:S02]  /*28a0*/  FMUL.FTZ R12, R12, c[0x0][0x320] ;  /* 0x0000c8000c0c7a20 */ /* 0x000fe40000410000 */
[----:B-1----:R-:W-:Y:S01]  /*28b0*/  FMUL.FTZ R2, R30, c[0x0][0x320] ;  /* 0x0000c8001e027a20 */ /* 0x002fe20000410000 */
[----:B------:R-:W1:Y:S01]  /*28c0*/  MUFU.TANH R56, R26 ;  /* 0x0000001a00387308 */ /* 0x000e620000002400 */
[----:B------:R-:W-:-:S02]  /*28d0*/  FMUL.FTZ R13, R13, c[0x0][0x320] ;  /* 0x0000c8000d0d7a20 */ /* 0x000fc40000410000 */
[----:B------:R-:W-:Y:S02]  /*28e0*/  FMUL.FTZ R14, R14, c[0x0][0x320] ;  /* 0x0000c8000e0e7a20 */ /* 0x000fe40000410000 */
[----:B------:R-:W-:-:S03]  /*28f0*/  FMUL.FTZ R15, R15, c[0x0][0x320] ;  /* 0x0000c8000f0f7a20 */ /* 0x000fc60000410000 */
[----:B------:R1:W1:Y:S06]  /*2900*/  MUFU.TANH R73, R2 ;  /* 0x0000000200497308 */ /* 0x00026c0000002400 */
[----:B-----5:R-:W-:Y:S02]  /*2910*/  HMMA.16816.F32 R16, R192, R36, R16 ;  /* 0x00000024c010723c */ /* 0x020fe40000001810 */
[----:B------:R-:W2:Y:S01]  /*2920*/  MUFU.TANH R53, R12 ;  /* 0x0000000c00357308 */ /* 0x000ea20000002400 */
[----:B-1----:R-:W-:-:S07]  /*2930*/  FMUL.FTZ R2, R31, c[0x0][0x320] ;  /* 0x0000c8001f027a20 */ /* 0x002fce0000410000 */
[----:B------:R-:W1:Y:S01]  /*2940*/  MUFU.TANH R52, R13 ;  /* 0x0000000d00347308 */ /* 0x000e620000002400 */
[----:B------:R-:W-:Y:S01]  /*2950*/  HMMA.16816.F32 R28, R184, R34, R44 ;  /* 0x00000022b81c723c */ /* 0x000fe2000000182c */
[----:B------:R-:W5:Y:S01]  /*2960*/  LDSM.16.M88.4 R32, [R219+0x7800] ;  /* 0x00780000db20783b */ /* 0x000f620000000200 */
[----:B------:R-:W-:-:S05]  /*2970*/  DEPBAR.LE SB0, 0x0 ;  /* 0x000080000000791a */ /* 0x000fca0000000000 */
[----:B------:R1:W1:Y:S08]  /*2980*/  MUFU.TANH R72, R2 ;  /* 0x0000000200487308 */ /* 0x0002700000002400 */
[----:B------:R-:W2:Y:S01]  /*2990*/  MUFU.TANH R49, R15 ;  /* 0x0000000f00317308 */ /* 0x000ea20000002400 */
[----:B-1----:R-:W-:-:S08]  /*29a0*/  FMUL.FTZ R2, R8, c[0x0][0x320] ;  /* 0x0000c80008027a20 */ /* 0x002fd00000410000 */
[----:B------:R-:W-:Y:S01]  /*29b0*/  HMMA.16816.F32 R28, R192, R54, R28 ;  /* 0x00000036c01c723c */ /* 0x000fe2000000181c */
[----:B------:R-:W1:Y:S08]  /*29c0*/  MUFU.TANH R54, R27 ;  /* 0x0000001b00367308 */ /* 0x000e700000002400 */
[----:B------:R1:W1:Y:S02]  /*29d0*/  MUFU.TANH R65, R2 ;  /* 0x0000000200417308 */ /* 0x0002640000002400 */
[----:B-1----:R-:W-:-:S06]  /*29e0*/  FMUL.FTZ R2, R9, c[0x0][0x320] ;  /* 0x0000c80009027a20 */ /* 0x002fcc0000410000 */
[----:B------:R1:W1:Y:S02]  /*29f0*/  MUFU.TANH R64, R2 ;  /* 0x0000000200407308 */ /* 0x0002640000002400 */
[----:B-1----:R-:W-:-:S06]  /*2a00*/  FMUL.FTZ R2, R10, c[0x0][0x320] ;  /* 0x0000c8000a027a20 */ /* 0x002fcc0000410000 */
[----:B------:R1:W1:Y:S02]  /*2a10*/  MUFU.TANH R63, R2 ;  /* 0x00000002003f7308 */ /* 0x0002640000002400 */
[----:B-1----:R-:W-:Y:S02]  /*2a20*/  FMUL.FTZ R2, R11, c[0x0][0x320] ;  /* 0x0000c8000b027a20 */ /* 0x002fe40000410000 */
[----:B------:R-:W-:Y:S04]  /*2a30*/  HMMA.16816.F32 R8, R180, R66, R108 ;  /* 0x00000042b408723c */ /* 0x000fe8000000186c */
[----:B------:R1:W1:Y:S02]  /*2a40*/  MUFU.TANH R62, R2 ;  /* 0x00000002003e7308 */ /* 0x0002640000002400 */
[----:B-1----:R-:W-:-:S02]  /*2a50*/  FMUL.FTZ R2, R24, c[0x0][0x320] ;  /* 0x0000c80018027a20 */ /* 0x002fc40000410000 */
[----:B------:R-:W-:Y:S04]  /*2a60*/  HMMA.16816.F32 R24, R208, R40, R20 ;  /* 0x00000028d018723c */ /* 0x000fe80000001814 */
[----:B------:R-:W1:Y:S11]  /*2a70*/  MUFU.TANH R61, R2 ;  /* 0x00000002003d7308 */ /* 0x000e760000002400 */
[----:B------:R-:W-:Y:S01]  /*2a80*/  @!UPT UIADD3 URZ, URZ, URZ, URZ ;  /* 0x0000003f3f3ff290 */ /* 0x000fe2000fffe03f */
[----:B------:R-:W-:Y:S01]  /*2a90*/  HMMA.16816.F32 R8, R184, R50, R8 ;  /* 0x00000032b808723c */ /* 0x000fe20000001808 */
[----:B------:R5:W1:Y:S07]  /*2aa0*/  MUFU.TANH R50, R14 ;  /* 0x0000000e00327308 */ /* 0x000a6e0000002400 */
[----:B------:R-:W-:Y:S01]  /*2ab0*/  HMMA.16816.F32 R20, R208, R42, R28 ;  /* 0x0000002ad014723c */ /* 0x000fe2000000181c */
[----:B------:R-:W-:-:S07]  /*2ac0*/  FMUL.FTZ R27, R27, c[0x0][0x320] ;  /* 0x0000c8001b1b7a20 */ /* 0x000fce0000410000 */
[----:B-----5:R-:W-:Y:S01]  /*2ad0*/  HMMA.16816.F32 R12, R208, R32, R16 ;  /* 0x00000020d00c723c */ /* 0x020fe20000001810 */
[----:B------:R-:W-:Y:S01]  /*2ae0*/  FMUL.FTZ R24, R24, c[0x0][0x320] ;  /* 0x0000c80018187a20 */ /* 0x000fe20000410000 */
[----:B------:R1:W1:Y:S01]  /*2af0*/  MUFU.TANH R45, R27 ;  /* 0x0000001b002d7308 */ /* 0x0002620000002400 */
[----:B------:R-:W-:Y:S02]  /*2b00*/  FMUL.FTZ R25, R25, c[0x0][0x320] ;  /* 0x0000c80019197a20 */ /* 0x000fe40000410000 */
[----:B------:R-:W-:-:S03]  /*2b10*/  FMUL.FTZ R26, R26, c[0x0][0x320] ;  /* 0x0000c8001a1a7a20 */ /* 0x000fc60000410000 */
[----:B------:R-:W-:Y:S02]  /*2b20*/  HMMA.16816.F32 R8, R192, R38, R8 ;  /* 0x00000026c008723c */ /* 0x000fe40000001808 */
[----:B------:R1:W1:Y:S06]  /*2b30*/  MUFU.TANH R48, R24 ;  /* 0x0000001800307308 */ /* 0x00026c0000002400 */
[----:B------:R-:W-:Y:S02]  /*2b40*/  FMUL.FTZ R20, R20, c[0x0][0x320] ;  /* 0x0000c80014147a20 */ /* 0x000fe40000410000 */
[----:B------:R-:W-:-:S02]  /*2b50*/  FMUL.FTZ R21, R21, c[0x0][0x320] ;  /* 0x0000c80015157a20 */ /* 0x000fc40000410000 */
[----:B------:R-:W-:Y:S01]  /*2b60*/  FMUL.FTZ R22, R22, c[0x0][0x320] ;  /* 0x0000c80016167a20 */ /* 0x000fe20000410000 */
[----:B------:R1:W1:Y:S01]  /*2b70*/  MUFU.TANH R47, R25 ;  /* 0x00000019002f7308 */ /* 0x0002620000002400 */
[----:B------:R-:W-:Y:S02]  /*2b80*/  FMUL.FTZ R23, R23, c[0x0][0x320] ;  /* 0x0000c80017177a20 */ /* 0x000fe40000410000 */
[----:B------:R-:W-:Y:S02]  /*2b90*/  FMUL.FTZ R12, R12, c[0x0][0x320] ;  /* 0x0000c8000c0c7a20 */ /* 0x000fe40000410000 */
[----:B------:R-:W-:-:S03]  /*2ba0*/  FMUL.FTZ R13, R13, c[0x0][0x320] ;  /* 0x0000c8000d0d7a20 */ /* 0x000fc60000410000 */
[----:B------:R1:W1:Y:S01]  /*2bb0*/  MUFU.TANH R46, R26 ;  /* 0x0000001a002e7308 */ /* 0x0002620000002400 */
[----:B------:R-:W-:Y:S02]  /*2bc0*/  FMUL.FTZ R14, R14, c[0x0][0x320] ;  /* 0x0000c8000e0e7a20 */ /* 0x000fe40000410000 */
[----:B------:R-:W-:Y:S01]  /*2bd0*/  FMUL.FTZ R15, R15, c[0x0][0x320] ;  /* 0x0000c8000f0f7a20 */ /* 0x000fe20000410000 */
[----:B------:R-:W-:Y:S04]  /*2be0*/  HMMA.16816.F32 R8, R208, R34, R8 ;  /* 0x00000022d008723c */ /* 0x000fe80000001808 */
[----:B------:R1:W1:Y:S08]  /*2bf0*/  MUFU.TANH R44, R20 ;  /* 0x00000014002c7308 */ /* 0x0002700000002400 */
[----:B------:R1:W1:Y:S08]  /*2c00*/  MUFU.TANH R43, R21 ;  /* 0x00000015002b7308 */ /* 0x0002700000002400 */
[----:B------:R1:W1:Y:S04]  /*2c10*/  MUFU.TANH R39, R22 ;  /* 0x0000001600277308 */ /* 0x0002680000002400 */
[----:B------:R-:W-:-:S02]  /*2c20*/  FMUL.FTZ R8, R8, c[0x0][0x320] ;  /* 0x0000c80008087a20 */ /* 0x000fc40000410000 */
[----:B------:R-:W-:Y:S02]  /*2c30*/  FMUL.FTZ R9, R9, c[0x0][0x320] ;  /* 0x0000c80009097a20 */ /* 0x000fe40000410000 */
[----:B------:R1:W1:Y:S01]  /*2c40*/  MUFU.TANH R42, R23 ;  /* 0x00000017002a7308 */ /* 0x0002620000002400 */
[----:B------:R-:W-:Y:S02]  /*2c50*/  FMUL.FTZ R10, R10, c[0x0][0x320] ;  /* 0x0000c8000a0a7a20 */ /* 0x000fe40000410000 */
[----:B------:R-:W-:-:S05]  /*2c60*/  FMUL.FTZ R11, R11, c[0x0][0x320] ;  /* 0x0000c8000b0b7a20 */ /* 0x000fca0000410000 */
[----:B------:R1:W1:Y:S08]  /*2c70*/  MUFU.TANH R36, R12 ;  /* 0x0000000c00247308 */ /* 0x0002700000002400 */
[----:B------:R1:W1:Y:S08]  /*2c80*/  MUFU.TANH R35, R13 ;  /* 0x0000000d00237308 */ /* 0x0002700000002400 */
[----:B------:R1:W1:Y:S08]  /*2c90*/  MUFU.TANH R41, R14 ;  /* 0x0000000e00297308 */ /* 0x0002700000002400 */
[----:B------:R1:W1:Y:S08]  /*2ca0*/  MUFU.TANH R40, R15 ;  /* 0x0000000f00287308 */ /* 0x0002700000002400 */
[----:B------:R1:W1:Y:S08]  /*2cb0*/  MUFU.TANH R34, R8 ;  /* 0x0000000800227308 */ /* 0x0002700000002400 */
[----:B------:R1:W1:Y:S08]  /*2cc0*/  MUFU.TANH R27, R9 ;  /* 0x00000009001b7308 */ /* 0x0002700000002400 */
[----:B------:R1:W1:Y:S08]  /*2cd0*/  MUFU.TANH R38, R10 ;  /* 0x0000000a00267308 */ /* 0x0002700000002400 */
[----:B------:R1:W1:Y:S01]  /*2ce0*/  MUFU.TANH R37, R11 ;  /* 0x0000000b00257308 */ /* 0x0002620000002400 */
[----:B------:R-:W-:Y:S06]  /*2cf0*/  BAR.SYNC.DEFER_BLOCKING 0x0 ;  /* 0x0000000000007b1d */ /* 0x000fec0000010000 */
[----:B------:R-:W-:Y:S05]  /*2d00*/  @P1 BRA `(.L_x_1) ;  /* 0x000004a000001947 */ /* 0x000fea0003800000 */
[----:B--234-:R-:W-:Y:S01]  /*2d10*/  ULEA UR5, UR8, UR11, 0x7 ;  /* 0x0000000b08057291 */ /* 0x01cfe2000f8e383f */
[----:B------:R-:W-:Y:S01]  /*2d20*/  PLOP3.LUT P2, PT, PT, PT, UP1, 0x80, 0x0 ;  /* 0x000000000000781c */ /* 0x000fe20003f4f018 */
[----:B------:R-:W-:Y:S01]  /*2d30*/  IMAD.MOV.U32 R244, RZ, RZ, RZ ;  /* 0x000000fffff47224 */ /* 0x000fe200078e00ff */
[----:B------:R-:W-:-:S03]  /*2d40*/  PLOP3.LUT P1, PT, PT, PT, UP1, 0x80, 0x0 ;  /* 0x000000000000781c */ /* 0x000fc60003f2f018 */
[----:B------:R-:W-:-:S05]  /*2d50*/  IMAD.U32 R3, RZ, RZ, UR5 ;  /* 0x00000005ff037e24 */ /* 0x000fca000f8e00ff */
[----:B------:R-:W-:-:S05]  /*2d60*/  IADD3 R3, R3, -0x100, R138 ;  /* 0xffffff0003037810 */ /* 0x000fca0007ffe08a */
[----:B------:R-:W-:-:S04]  /*2d70*/  @P2 IMAD.HI.U32 R6, R3, c[0x0][0x2bc], RZ ;  /* 0x0000af0003062a27 */ /* 0x000fc800078e00ff */
[----:B------:R-:W-:Y:S01]  /*2d80*/  IMAD.MOV.U32 R2, RZ, RZ, R3 ;  /* 0x000000ffff027224 */ /* 0x000fe200078e0003 */
[----:B------:R-:W-:-:S04]  /*2d90*/  @P1 SHF.R.U32.HI R2, RZ, c[0x0][0x2c0], R6 ;  /* 0x0000b000ff021a19 */ /* 0x000fc80000011606 */
[----:B------:R-:W-:-:S04]  /*2da0*/  @!P6 IADD3 R7, P1, R2, UR12, RZ ;  /* 0x0000000c0207ec10 */ /* 0x000fc8000ff3e0ff */
[----:B-1----:R-:W-:Y:S02]  /*2db0*/  @!P6 LEA.HI.X.SX32 R8, R2, UR6, 0x1, P1 ;  /* 0x000000060208ec11 */ /* 0x002fe400088f0eff */
[----:B------:R-:W-:-:S04]  /*2dc0*/  @!P6 LEA R6, P1, R7, c[0x0][0x2a0], 0x2 ;  /* 0x0000a8000706ea11 */ /* 0x000fc800078210ff */
[----:B------:R-:W-:-:S05]  /*2dd0*/  @!P6 LEA.HI.X R7, R7, c[0x0][0x2a4], R8, 0x2, P1 ;  /* 0x0000a9000707ea11 */ /* 0x000fca00008f1408 */
[----:B------:R1:W2:Y:S01]  /*2de0*/  @!P6 LDG.E R244, [R6.64] ;  /* 0x0000000e06f4e981 */ /* 0x0002a2000c1e1900 */
[----:B------:R-:W-:Y:S01]  /*2df0*/  IMAD.MOV R245, RZ, RZ, -R2 ;  /* 0x000000fffff57224 */ /* 0x000fe200078e0a02 */
[----:B------:R-:W-:Y:S01]  /*2e00*/  SEL R26, RZ, 0x10, P0 ;  /* 0x00000010ff1a7807 */ /* 0x000fe20000000000 */
[----:B------:R-:W-:Y:S01]  /*2e10*/  IMAD.WIDE R24, R148, 0x2, RZ ;  /* 0x0000000294187825 */ /* 0x000fe200078e02ff */
[----:B------:R-:W-:Y:S02]  /*2e20*/  ISETP.NE.U32.AND P5, PT, R135, RZ, PT ;  /* 0x000000ff8700720c */ /* 0x000fe40003fa5070 */
[----:B------:R-:W-:Y:S01]  /*2e30*/  IADD3 R8, -R26, 0x10, RZ ;  /* 0x000000101a087810 */ /* 0x000fe20007ffe1ff */
[----:B------:R-:W-:-:S03]  /*2e40*/  IMAD R245, R245, c[0x0][0x2b8], R3 ;  /* 0x0000ae00f5f57a24 */ /* 0x000fc600078e0203 */
[----:B------:R-:W-:Y:S02]  /*2e50*/  LOP3.LUT R8, R8, 0xf, RZ, 0xc0, !PT ;  /* 0x0000000f08087812 */ /* 0x000fe400078ec0ff */
[----:B------:R-:W-:-:S05]  /*2e60*/  SHF.R.S32.HI R2, RZ, 0x1f, R245 ;  /* 0x0000001fff027819 */ /* 0x000fca00000114f5 */
[----:B-1----:R-:W-:Y:S02]  /*2e70*/  IMAD R6, R2, c[0x0][0x1e0], RZ ;  /* 0x0000780002067a24 */ /* 0x002fe400078e02ff */
[----:B------:R-:W-:-:S04]  /*2e80*/  IMAD.WIDE.U32 R2, R245, c[0x0][0x1e0], RZ ;  /* 0x00007800f5027a25 */ /* 0x000fc800078e00ff */
[----:B------:R-:W-:-:S04]  /*2e90*/  IMAD R6, R245, c[0x0][0x1e4], R6 ;  /* 0x00007900f5067a24 */ /* 0x000fc800078e0206 */
[----:B------:R-:W-:Y:S01]  /*2ea0*/  IMAD.IADD R3, R3, 0x1, R6 ;  /* 0x0000000103037824 */ /* 0x000fe200078e0206 */
[----:B--2---:R-:W-:-:S03]  /*2eb0*/  SHF.R.S32.HI R6, RZ, 0x1f, R244 ;  /* 0x0000001fff067819 */ /* 0x004fc600000114f4 */
[----:B------:R-:W-:-:S04]  /*2ec0*/  IMAD.WIDE.U32 R2, R244, c[0x0][0x1f0], R2 ;  /* 0x00007c00f4027a25 */ /* 0x000fc800078e0002 */
[----:B------:R-:W-:Y:S01]  /*2ed0*/  IMAD R6, R6, c[0x0][0x1f0], RZ ;  /* 0x00007c0006067a24 */ /* 0x000fe200078e02ff */
[----:B------:R-:W-:-:S03]  /*2ee0*/  IADD3 R2, P1, R2, UR18, RZ ;  /* 0x0000001202027c10 */ /* 0x000fc6000ff3e0ff */
[----:B------:R-:W-:-:S05]  /*2ef0*/  IMAD R6, R244, c[0x0][0x1f4], R6 ;  /* 0x00007d00f4067a24 */ /* 0x000fca00078e0206 */
[----:B------:R-:W-:Y:S02]  /*2f00*/  IADD3.X R6, R3, UR16, R6, P1, !PT ;  /* 0x0000001003067c10 */ /* 0x000fe40008ffe406 */
[----:B------:R-:W-:-:S04]  /*2f10*/  LEA R3, P1, R2, c[0x0][0x1c8], 0x1 ;  /* 0x0000720002037a11 */ /* 0x000fc800078208ff */
[----:B------:R-:W-:Y:S01]  /*2f20*/  LEA.HI.X R2, R2, c[0x0][0x1cc], R6, 0x1, P1 ;  /* 0x0000730002027a11 */ /* 0x000fe200008f0c06 */
[----:B------:R-:W1:Y:S04]  /*2f30*/  SHFL.IDX PT, R18, R3, RZ, 0x181f ;  /* 0x00181fff03127589 */ /* 0x000e6800000e0000 */
[----:B------:R-:W2:Y:S04]  /*2f40*/  SHFL.IDX PT, R14, R3, 0x1, 0x181f ;  /* 0x00381f00030e7f89 */ /* 0x000ea800000e0000 */
[----:B------:R-:W3:Y:S04]  /*2f50*/  SHFL.IDX PT, R10, R3, 0x2, 0x181f ;  /* 0x00581f00030a7f89 */ /* 0x000ee800000e0000 */
[----:B------:R-:W4:Y:S04]  /*2f60*/  SHFL.IDX PT, R6, R2, RZ, 0x181f ;  /* 0x00181fff02067589 */ /* 0x000f2800000e0000 */
[----:B------:R-:W5:Y:S04]  /*2f70*/  SHFL.IDX PT, R11, R2, 0x1, 0x181f ;  /* 0x00381f00020b7f89 */ /* 0x000f6800000e0000 */
[----:B------:R-:W5:Y:S04]  /*2f80*/  SHFL.IDX PT, R23, R2, 0x2, 0x181f ;  /* 0x00581f0002177f89 */ /* 0x000f6800000e0000 */
[----:B------:R-:W5:Y:S01]  /*2f90*/  SHFL.IDX PT, R7, R3, 0x3, 0x181f ;  /* 0x00781f0003077f89 */ /* 0x000f6200000e0000 */
[----:B-1----:R-:W-:-:S03]  /*2fa0*/  IADD3 R20, P2, R24, R18, RZ ;  /* 0x0000001218147210 */ /* 0x002fc60007f5e0ff */
[----:B------:R1:W1:Y:S01]  /*2fb0*/  SHFL.IDX PT, R22, R2, 0x3, 0x181f ;  /* 0x00781f0002167f89 */ /* 0x00026200000e0000 */
[C---:B--2---:R-:W-:Y:S02]  /*2fc0*/  IADD3 R16, P1, R24.reuse, R14, RZ ;  /* 0x0000000e18107210 */ /* 0x044fe40007f3e0ff */
[----:B---3--:R-:W-:Y:S01]  /*2fd0*/  IADD3 R12, P4, R24, R10, RZ ;  /* 0x0000000a180c7210 */ /* 0x008fe20007f9e0ff */
[C---:B----4-:R-:W-:Y:S02]  /*2fe0*/  IMAD.X R21, R25.reuse, 0x1, R6, P2 ;  /* 0x0000000119157824 */ /* 0x050fe400010e0606 */
[C---:B-----5:R-:W-:Y:S02]  /*2ff0*/  IMAD.X R17, R25.reuse, 0x1, R11, P1 ;  /* 0x0000000119117824 */ /* 0x060fe400008e060b */
[----:B------:R-:W-:Y:S01]  /*3000*/  IMAD.X R13, R25, 0x1, R23, P4 ;  /* 0x00000001190d7824 */ /* 0x000fe200020e0617 */
[----:B------:R-:W-:Y:S02]  /*3010*/  IADD3 R8, P2, P1, R8, R7, R24 ;  /* 0x0000000708087210 */ /* 0x000fe4000795e018 */
[----:B------:R-:W-:-:S02]  /*3020*/  IADD3 R24, -R135, 0x10, RZ ;  /* 0x0000001087187810 */ /* 0x000fc40007ffe1ff */
[----:B-1----:R-:W-:Y:S02]  /*3030*/  SHF.R.S32.HI R2, RZ, 0x1f, R137 ;  /* 0x0000001fff027819 */ /* 0x002fe40000011489 */
[----:B------:R-:W-:Y:S02]  /*3040*/  IADD3.X R9, RZ, R22, R25, P2, P1 ;  /* 0x00000016ff097210 */ /* 0x000fe400017e2419 */
[----:B------:R-:W-:Y:S02]  /*3050*/  LEA.HI R2, R2, R137, RZ, 0x3 ;  /* 0x0000008902027211 */ /* 0x000fe400078f18ff */
[----:B------:R-:W-:Y:S02]  /*3060*/  LOP3.LUT R24, R24, 0xf, RZ, 0xc0, !PT ;  /* 0x0000000f18187812 */ /* 0x000fe400078ec0ff */
[----:B------:R-:W-:-:S05]  /*3070*/  LOP3.LUT R2, R2, 0xfffffff8, RZ, 0xc0, !PT ;  /* 0xfffffff802027812 */ /* 0x000fca00078ec0ff */
[----:B------:R-:W-:-:S05]  /*3080*/  IMAD.WIDE R2, R2, 0x2, RZ ;  /* 0x0000000202027825 */ /* 0x000fca00078e02ff */
[C---:B------:R-:W-:Y:S02]  /*3090*/  IADD3 R18, P4, R2.reuse, R18, RZ ;  /* 0x0000001202127210 */ /* 0x040fe40007f9e0ff */
[----:B------:R-:W-:-:S03]  /*30a0*/  IADD3 R14, P1, R2, R14, RZ ;  /* 0x0000000e020e7210 */ /* 0x000fc60007f3e0ff */
[C---:B------:R-:W-:Y:S01]  /*30b0*/  IMAD.X R19, R3.reuse, 0x1, R6, P4 ;  /* 0x0000000103137824 */ /* 0x040fe200020e0606 */
[----:B------:R-:W-:Y:S01]  /*30c0*/  IADD3 R10, P4, R2, R10, RZ ;  /* 0x0000000a020a7210 */ /* 0x000fe20007f9e0ff */
[C---:B------:R-:W-:Y:S01]  /*30d0*/  IMAD.X R15, R3.reuse, 0x1, R11, P1 ;  /* 0x00000001030f7824 */ /* 0x040fe200008e060b */
[----:B------:R-:W-:Y:S01]  /*30e0*/  IADD3 R6, P2, P1, R24, R7, R2 ;  /* 0x0000000718067210 */ /* 0x000fe2000795e002 */
[----:B------:R-:W-:Y:S02]  /*30f0*/  IMAD.SHL.U32 R2, R136, 0x2, RZ ;  /* 0x0000000288027824 */ /* 0x000fe400078e00ff */
[----:B------:R-:W-:Y:S01]  /*3100*/  IMAD.X R11, R3, 0x1, R23, P4 ;  /* 0x00000001030b7824 */ /* 0x000fe200020e0617 */
[----:B------:R-:W-:Y:S02]  /*3110*/  ISETP.NE.U32.AND P4, PT, R26, RZ, PT ;  /* 0x000000ff1a00720c */ /* 0x000fe40003f85070 */
[----:B------:R1:W-:Y:S01]  /*3120*/  LDGSTS.E.BYPASS.LTC128B.128 [R2+0x8100], [R20.64], !P0 ;  /* 0x0810000014027fae */ /* 0x0003e2000c101d4e */
[----:B------:R-:W-:-:S03]  /*3130*/  IADD3.X R7, RZ, R22, R3, P2, P1 ;  /* 0x00000016ff077210 */ /* 0x000fc600017e2403 */
[----:B------:R1:W-:Y:S04]  /*3140*/  LDGSTS.E.BYPASS.LTC128B.128 [R2+0xc100], [R18.64], !P3 ;  /* 0x0c10000012027fae */ /* 0x0003e8000d901d4e */
[----:B------:R1:W-:Y:S04]  /*3150*/  LDGSTS.E.BYPASS.LTC128B.128 [R2+0x9100], [R16.64], !P0 ;  /* 0x0910000010027fae */ /* 0x0003e8000c101d4e */
[----:B------:R1:W-:Y:S04]  /*3160*/  LDGSTS.E.BYPASS.LTC128B.128 [R2+0xd100], [R14.64], !P3 ;  /* 0x0d1000000e027fae */ /* 0x0003e8000d901d4e */
[----:B------:R1:W-:Y:S04]  /*3170*/  LDGSTS.E.BYPASS.LTC128B.128 [R2+0xa100], [R12.64], !P0 ;  /* 0x0a1000000c027fae */ /* 0x0003e8000c101d4e */
[----:B------:R1:W-:Y:S04]  /*3180*/  LDGSTS.E.BYPASS.LTC128B.128 [R2+0xe100], [R10.64], !P3 ;  /* 0x0e1000000a027fae */ /* 0x0003e8000d901d4e */
[----:B------:R1:W-:Y:S04]  /*3190*/  LDGSTS.E.BYPASS.LTC128B.128.ZFILL [R2+0xb100], [R8.64], P4 ;  /* 0x0b10000008027fae */ /* 0x0003e8000a141d4e */
[----:B------:R1:W-:Y:S02]  /*31a0*/  LDGSTS.E.BYPASS.LTC128B.128.ZFILL [R2+0xf100], [R6.64], P5 ;  /* 0x0f10000006027fae */ /* 0x0003e4000a941d4e */
.L_x_1:
[----:B-1234-:R-:W-:Y:S01]  /*31b0*/  SHF.R.S32.HI R2, RZ, 0x1f, R132 ;  /* 0x0000001fff027819 */ /* 0x01efe20000011484 */
[----:B------:R-:W-:Y:S01]  /*31c0*/  IMAD.SHL.U32 R217, R4, 0x2, RZ ;  /* 0x0000000204d97824 */ /* 0x000fe200078e00ff */
[----:B------:R-:W0:Y:S02]  /*31d0*/  LDGDEPBAR ;  /* 0x00000000000079af */ /* 0x000e240000000000 */
[----:B------:R-:W-:Y:S01]  /*31e0*/  LEA.HI R3, R2, R132, RZ, 0x2 ;  /* 0x0000008402037211 */ /* 0x000fe200078f10ff */
[--C-:B------:R-:W-:Y:S01]  /*31f0*/  IMAD R218, R5, 0x2, R217.reuse ;  /* 0x0000000205da7824 */ /* 0x100fe200078e02d9 */
[----:B------:R-:W-:Y:S01]  /*3200*/  LDSM.16.MT88.4 R20, [R217+0x100] ;  /* 0x00010000d914783b */ /* 0x000fe20000004200 */
[C---:B------:R-:W-:Y:S01]  /*3210*/  IMAD R221, R0.reuse, 0x2, R217 ;  /* 0x0000000200dd7824 */ /* 0x040fe200078e02d9 */
[----:B------:R-:W-:Y:S01]  /*3220*/  LOP3.LUT R2, R3, 0x7ffffffc, RZ, 0xc0, !PT ;  /* 0x7ffffffc03027812 */ /* 0x000fe200078ec0ff */
[----:B------:R-:W-:Y:S01]  /*3230*/  IMAD R220, R0, 0x2, R218 ;  /* 0x0000000200dc7824 */ /* 0x000fe200078e02da */
[----:B------:R1:W-:Y:S03]  /*3240*/  STL [R1+0x1c], R3 ;  /* 0x00001c0301007387 */ /* 0x0003e60000100800 */
[----:B------:R-:W-:Y:S01]  /*3250*/  IMAD.IADD R2, R132, 0x1, -R2 ;  /* 0x0000000184027824 */ /* 0x000fe200078e0a02 */
[----:B------:R-:W-:Y:S01]  /*3260*/  LDSM.16.MT88.4 R16, [R218+0x100] ;  /* 0x00010000da10783b */ /* 0x000fe20000004200 */
[----:B-1----:R-:W-:-:S04]  /*3270*/  IMAD.MOV.U32 R3, RZ, RZ, -0x2 ;  /* 0xfffffffeff037424 */ /* 0x002fc800078e00ff */
[----:B------:R-:W-:-:S05]  /*3280*/  IMAD R2, R2, R3, UR17 ;  /* 0x0000001102027e24 */ /* 0x000fca000f8e0203 */
[C---:B------:R-:W-:Y:S02]  /*3290*/  ISETP.GT.AND P5, PT, R2.reuse, RZ, PT ;  /* 0x000000ff0200720c */ /* 0x040fe40003fa4270 */
[C---:B------:R-:W-:Y:S02]  /*32a0*/  ISETP.GT.AND P4, PT, R2.reuse, 0x1, PT ;  /* 0x000000010200780c */ /* 0x040fe40003f84270 */
[----:B------:R-:W-:Y:S02]  /*32b0*/  ISETP.GT.AND P2, PT, R2, 0x8, PT ;  /* 0x000000080200780c */ /* 0x000fe40003f44270 */
[----:B------:R-:W-:Y:S02]  /*32c0*/  FSEL R8, R134, -INF , P5 ;  /* 0xff80000086087808 */ /* 0x000fe40002800000 */
[----:B------:R-:W-:Y:S02]  /*32d0*/  FSEL R9, R133, -INF , P4 ;  /* 0xff80000085097808 */ /* 0x000fe40002000000 */
[----:B------:R-:W-:-:S02]  /*32e0*/  ISETP.GT.AND P1, PT, R2, 0x9, PT ;  /* 0x000000090200780c */ /* 0x000fc40003f24270 */
[----:B------:R-:W-:Y:S02]  /*32f0*/  FSEL R10, R129, -INF , P2 ;  /* 0xff800000810a7808 */ /* 0x000fe40001000000 */
[----:B------:R-:W-:Y:S02]  /*3300*/  FMNMX.FTZ R68, R8, R9, !PT ;  /* 0x0000000908447209 */ /* 0x000fe40007810000 */
[----:B------:R-:W-:Y:S02]  /*3310*/  FSEL R12, R131, -INF , P5 ;  /* 0xff800000830c7808 */ /* 0x000fe40002800000 */
[----:B------:R-:W-:Y:S02]  /*3320*/  ISETP.GT.AND P5, PT, R2, 0x10, PT ;  /* 0x000000100200780c */ /* 0x000fe40003fa4270 */
[----:B------:R-:W-:Y:S02]  /*3330*/  FSEL R11, R128, -INF , P1 ;  /* 0xff800000800b7808 */ /* 0x000fe40000800000 */
[----:B------:R-:W-:-:S02]  /*3340*/  FMNMX.FTZ R68, R10, R68, !PT ;  /* 0x000000440a447209 */ /* 0x000fc40007810000 */
[----:B------:R-:W-:Y:S02]  /*3350*/  FSEL R13, R130, -INF , P4 ;  /* 0xff800000820d7808 */ /* 0x000fe40002000000 */
[C---:B------:R-:W-:Y:S02]  /*3360*/  ISETP.GT.AND P4, PT, R2.reuse, 0x11, PT ;  /* 0x000000110200780c */ /* 0x040fe40003f84270 */
[----:B------:R-:W-:Y:S02]  /*3370*/  FSEL R28, R125, -INF , P5 ;  /* 0xff8000007d1c7808 */ /* 0x000fe40002800000 */
[----:B------:R-:W-:Y:S02]  /*3380*/  FMNMX.FTZ R68, R11, R68, !PT ;  /* 0x000000440b447209 */ /* 0x000fe40007810000 */
        /* <DEDUP_REMOVED lines=9> */
[----:B------:R-:W-:Y:S02]  /*3420*/  ISETP.GT.AND P5, PT, R2, 0x20, PT ;  /* 0x000000200200780c */ /* 0x000fe40003fa4270 */
[----:B------:R-:W-:Y:S02]  /*3430*/  FSEL R31, R100, -INF , P1 ;  /* 0xff800000641f7808 */ /* 0x000fe40000800000 */
[----:B------:R-:W-:Y:S02]  /*3440*/  FMNMX.FTZ R68, R30, R68, !PT ;  /* 0x000000441e447209 */ /* 0x000fe40007810000 */
[----:B------:R-:W-:Y:S02]  /*3450*/  FSEL R33, R102, -INF , P4 ;  /* 0xff80000066217808 */ /* 0x000fe40002000000 */
[----:B------:R-:W-:-:S02]  /*3460*/  ISETP.GT.AND P4, PT, R2, 0x21, PT ;  /* 0x000000210200780c */ /* 0x000fc40003f84270 */
[----:B------:R-:W-:Y:S02]  /*3470*/  FSEL R71, R95, -INF , P5 ;  /* 0xff8000005f477808 */ /* 0x000fe40002800000 */
[----:B------:R-:W-:Y:S02]  /*3480*/  FMNMX.FTZ R68, R31, R68, !PT ;  /* 0x000000441f447209 */ /* 0x000fe40007810000 */
[----:B------:R-:W-:Y:S02]  /*3490*/  FMNMX.FTZ R3, R12, R13, !PT ;  /* 0x0000000d0c037209 */ /* 0x000fe40007810000 */
[----:B------:R-:W-:Y:S02]  /*34a0*/  FSEL R69, R97, -INF , P2 ;  /* 0xff80000061457808 */ /* 0x000fe40001000000 */
[----:B------:R-:W-:Y:S02]  /*34b0*/  ISETP.GT.AND P2, PT, R2, 0x28, PT ;  /* 0x000000280200780c */ /* 0x000fe40003f44270 */
[----:B------:R-:W-:-:S02]  /*34c0*/  FSEL R112, R89, -INF , P4 ;  /* 0xff80000059707808 */ /* 0x000fc40002000000 */
        /* <DEDUP_REMOVED lines=10> */
[----:B------:R-:W-:Y:S02]  /*3570*/  FSEL R114, R90, -INF , P1 ;  /* 0xff8000005a727808 */ /* 0x000fe40000800000 */
[----:B------:R-:W-:-:S02]  /*3580*/  ISETP.GT.AND P5, PT, R2, 0x30, PT ;  /* 0x000000300200780c */ /* 0x000fc40003fa4270 */
[----:B------:R-:W-:Y:S02]  /*3590*/  FSEL R90, R92, -INF , P1 ;  /* 0xff8000005c5a7808 */ /* 0x000fe40000800000 */
[----:B------:R-:W-:Y:S02]  /*35a0*/  FMNMX.FTZ R68, R88, R68, !PT ;  /* 0x0000004458447209 */ /* 0x000fe40007810000 */
[----:B------:R-:W-:Y:S02]  /*35b0*/  FMNMX.FTZ R3, R32, R3, !PT ;  /* 0x0000000320037209 */ /* 0x000fe40007810000 */
[----:B------:R-:W-:Y:S02]  /*35c0*/  ISETP.GT.AND P4, PT, R2, 0x31, PT ;  /* 0x000000310200780c */ /* 0x000fe40003f84270 */
[----:B------:R-:W-:Y:S02]  /*35d0*/  FSEL R149, R87, -INF , P5 ;  /* 0xff80000057957808 */ /* 0x000fe40002800000 */
[----:B------:R-:W-:-:S02]  /*35e0*/  FMNMX.FTZ R68, R90, R68, !PT ;  /* 0x000000445a447209 */ /* 0x000fc40007810000 */
[----:B------:R-:W-:Y:S02]  /*35f0*/  FMNMX.FTZ R3, R33, R3, !PT ;  /* 0x0000000321037209 */ /* 0x000fe40007810000 */
[----:B------:R-:W-:Y:S02]  /*3600*/  ISETP.GT.AND P2, PT, R2, 0x38, PT ;  /* 0x000000380200780c */ /* 0x000fe40003f44270 */
[----:B------:R-:W-:Y:S02]  /*3610*/  FSEL R151, R86, -INF , P4 ;  /* 0xff80000056977808 */ /* 0x000fe40002000000 */
[----:B------:R-:W-:Y:S02]  /*3620*/  FMNMX.FTZ R68, R149, R68, !PT ;  /* 0x0000004495447209 */ /* 0x000fe40007810000 */
[----:B------:R-:W-:Y:S02]  /*3630*/  FMNMX.FTZ R3, R69, R3, !PT ;  /* 0x0000000345037209 */ /* 0x000fe40007810000 */
[----:B------:R-:W-:-:S02]  /*3640*/  ISETP.GT.AND P1, PT, R2, 0x39, PT ;  /* 0x000000390200780c */ /* 0x000fc40003f24270 */
[----:B------:R-:W-:Y:S02]  /*3650*/  FSEL R150, R83, -INF , P2 ;  /* 0xff80000053967808 */ /* 0x000fe40001000000 */
[----:B------:R-:W-:Y:S02]  /*3660*/  FMNMX.FTZ R68, R151, R68, !PT ;  /* 0x0000004497447209 */ /* 0x000fe40007810000 */
[----:B------:R-:W-:Y:S02]  /*3670*/  FMNMX.FTZ R3, R70, R3, !PT ;  /* 0x0000000346037209 */ /* 0x000fe40007810000 */
[----:B------:R-:W-:Y:S02]  /*3680*/  FSEL R158, R85, -INF , P5 ;  /* 0xff800000559e7808 */ /* 0x000fe40002800000 */
[----:B------:R-:W-:Y:S02]  /*3690*/  ISETP.GT.AND P5, PT, R2, 0x40, PT ;  /* 0x000000400200780c */ /* 0x000fe40003fa4270 */
[----:B------:R-:W-:-:S02]  /*36a0*/  FSEL R156, R82, -INF , P1 ;  /* 0xff800000529c7808 */ /* 0x000fc40000800000 */
[----:B------:R-:W-:Y:S02]  /*36b0*/  FMNMX.FTZ R68, R150, R68, !PT ;  /* 0x0000004496447209 */ /* 0x000fe40007810000 */
[----:B------:R-:W-:Y:S02]  /*36c0*/  FMNMX.FTZ R3, R91, R3, !PT ;  /* 0x000000035b037209 */ /* 0x000fe40007810000 */
[----:B------:R-:W-:Y:S02]  /*36d0*/  FSEL R157, R84, -INF , P4 ;  /* 0xff800000549d7808 */ /* 0x000fe40002000000 */
[----:B------:R-:W-:Y:S02]  /*36e0*/  ISETP.GT.AND P4, PT, R2, 0x41, PT ;  /* 0x000000410200780c */ /* 0x000fe40003f84270 */
[----:B------:R-:W-:Y:S02]  /*36f0*/  FSEL R162, R75, -INF , P5 ;  /* 0xff8000004ba27808 */ /* 0x000fe40002800000 */
[----:B------:R-:W-:-:S02]  /*3700*/  FMNMX.FTZ R68, R156, R68, !PT ;  /* 0x000000449c447209 */ /* 0x000fc40007810000 */
[----:B------:R-:W-:Y:S02]  /*3710*/  FMNMX.FTZ R3, R112, R3, !PT ;  /* 0x0000000370037209 */ /* 0x000fe40007810000 */
[----:B------:R-:W-:Y:S02]  /*3720*/  FSEL R159, R81, -INF , P2 ;  /* 0xff800000519f7808 */ /* 0x000fe40001000000 */
[----:B------:R-:W-:Y:S02]  /*3730*/  ISETP.GT.AND P2, PT, R2, 0x48, PT ;  /* 0x000000480200780c */ /* 0x000fe40003f44270 */
[----:B------:R-:W-:Y:S02]  /*3740*/  FSEL R163, R74, -INF , P4 ;  /* 0xff8000004aa37808 */ /* 0x000fe40002000000 */
[----:B------:R-:W-:Y:S02]  /*3750*/  FMNMX.FTZ R68, R162, R68, !PT ;  /* 0x00000044a2447209 */ /* 0x000fe40007810000 */
[----:B------:R-:W-:-:S02]  /*3760*/  FMNMX.FTZ R3, R113, R3, !PT ;  /* 0x0000000371037209 */ /* 0x000fc40007810000 */
[----:B------:R-:W-:Y:S02]  /*3770*/  FSEL R160, R80, -INF , P1 ;  /* 0xff80000050a07808 */ /* 0x000fe40000800000 */
[----:B------:R-:W-:Y:S02]  /*3780*/  ISETP.GT.AND P1, PT, R2, 0x49, PT ;  /* 0x000000490200780c */ /* 0x000fe40003f24270 */
[----:B------:R-:W-:Y:S02]  /*3790*/  FSEL R161, R65, -INF , P2 ;  /* 0xff80000041a17808 */ /* 0x000fe40001000000 */
[----:B------:R-:W-:Y:S02]  /*37a0*/  FMNMX.FTZ R68, R163, R68, !PT ;  /* 0x00000044a3447209 */ /* 0x000fe40007810000 */
[----:B------:R-:W-:Y:S02]  /*37b0*/  FMNMX.FTZ R3, R114, R3, !PT ;  /* 0x0000000372037209 */ /* 0x000fe40007810000 */
[----:B------:R-:W-:-:S02]  /*37c0*/  FSEL R165, R73, -INF , P5 ;  /* 0xff80000049a57808 */ /* 0x000fc40002800000 */
[----:B------:R-:W-:Y:S02]  /*37d0*/  ISETP.GT.AND P5, PT, R2, 0x50, PT ;  /* 0x000000500200780c */ /* 0x000fe40003fa4270 */
[----:B------:R-:W-:Y:S02]  /*37e0*/  FSEL R164, R64, -INF , P1 ;  /* 0xff80000040a47808 */ /* 0x000fe40000800000 */
[----:B------:R-:W-:Y:S02]  /*37f0*/  FMNMX.FTZ R68, R161, R68, !PT ;  /* 0x00000044a1447209 */ /* 0x000fe40007810000 */
        /* <DEDUP_REMOVED lines=57> */
[----:B------:R-:W-:Y:S01]  /*3b90*/  FMNMX.FTZ R68, R249, R68, !PT ;  /* 0x00000044f9447209 */ /* 0x000fe20007810000 */
[----:B------:R-:W-:Y:S01]  /*3ba0*/  LDSM.16.MT88.4 R24, [R220+0x100] ;  /* 0x00010000dc18783b */ /* 0x000fe20000004200 */
[----:B------:R-:W-:Y:S02]  /*3bb0*/  FMNMX.FTZ R2, R213, R2, !PT ;  /* 0x00000002d5027209 */ /* 0x000fe40007810000 */
[----:B------:R-:W-:Y:S02]  /*3bc0*/  FMNMX.FTZ R68, R252, R68, !PT ;  /* 0x00000044fc447209 */ /* 0x000fe40007810000 */
[----:B------:R-:W-:Y:S02]  /*3bd0*/  FMNMX.FTZ R2, R212, R2, !PT ;  /* 0x00000002d4027209 */ /* 0x000fe40007810000 */
[----:B------:R-:W-:Y:S01]  /*3be0*/  FSEL R116, R41, -INF , P5 ;  /* 0xff80000029747808 */ /* 0x000fe20002800000 */
[----:B------:R-:W1:Y:S01]  /*3bf0*/  SHFL.BFLY PT, R3, R68, 0x2, 0x1f ;  /* 0x0c401f0044037f89 */ /* 0x000e6200000e0000 */
[----:B------:R-:W-:-:S02]  /*3c00*/  FMNMX.FTZ R2, R214, R2, !PT ;  /* 0x00000002d6027209 */ /* 0x000fc40007810000 */
[----:B------:R-:W-:Y:S02]  /*3c10*/  FSEL R138, R40, -INF , P4 ;  /* 0xff800000288a7808 */ /* 0x000fe40002000000 */
[----:B------:R-:W-:Y:S01]  /*3c20*/  FMNMX.FTZ R2, R215, R2, !PT ;  /* 0x00000002d7027209 */ /* 0x000fe20007810000 */
[----:B------:R-:W-:Y:S01]  /*3c30*/  LDSM.16.MT88.4 R40, [R218+0x4100] ;  /* 0x00410000da28783b */ /* 0x000fe20000004200 */
[----:B------:R-:W-:Y:S02]  /*3c40*/  FSEL R137, R38, -INF , P2 ;  /* 0xff80000026897808 */ /* 0x000fe40001000000 */
[----:B------:R-:W-:Y:S02]  /*3c50*/  FMNMX.FTZ R2, R116, R2, !PT ;  /* 0x0000000274027209 */ /* 0x000fe40007810000 */
[----:B------:R-:W-:Y:S02]  /*3c60*/  FSEL R199, R37, -INF , P1 ;  /* 0xff80000025c77808 */ /* 0x000fe40000800000 */
[----:B------:R-:W-:Y:S01]  /*3c70*/  FMNMX.FTZ R2, R138, R2, !PT ;  /* 0x000000028a027209 */ /* 0x000fe20007810000 */
[----:B------:R-:W-:Y:S03]  /*3c80*/  LDSM.16.MT88.4 R36, [R217+0x900] ;  /* 0x00090000d924783b */ /* 0x000fe60000004200 */
[----:B------:R-:W-:-:S04]  /*3c90*/  FMNMX.FTZ R2, R137, R2, !PT ;  /* 0x0000000289027209 */ /* 0x000fc80007810000 */
[----:B------:R-:W-:Y:S02]  /*3ca0*/  FMNMX.FTZ R2, R199, R2, !PT ;  /* 0x00000002c7027209 */ /* 0x000fe40007810000 */
[----:B-1----:R-:W-:-:S03]  /*3cb0*/  FMNMX.FTZ R68, R68, R3, !PT ;  /* 0x0000000344447209 */ /* 0x002fc60007810000 */
[----:B------:R-:W1:Y:S04]  /*3cc0*/  SHFL.BFLY PT, R3, R2, 0x2, 0x1f ;  /* 0x0c401f0002037f89 */ /* 0x000e6800000e0000 */
[----:B------:R-:W2:Y:S01]  /*3cd0*/  SHFL.BFLY PT, R6, R68, 0x1, 0x1f ;  /* 0x0c201f0044067f89 */ /* 0x000ea200000e0000 */
[----:B-1----:R-:W-:Y:S02]  /*3ce0*/  FMNMX.FTZ R2, R2, R3, !PT ;  /* 0x0000000302027209 */ /* 0x002fe40007810000 */
[----:B--2---:R-:W-:-:S03]  /*3cf0*/  FMNMX.FTZ R68, R68, R6, !PT ;  /* 0x0000000644447209 */ /* 0x004fc60007810000 */
[----:B------:R-:W1:Y:S01]  /*3d00*/  SHFL.BFLY PT, R7, R2, 0x1, 0x1f ;  /* 0x0c201f0002077f89 */ /* 0x000e6200000e0000 */
[C---:B------:R-:W-:Y:S01]  /*3d10*/  FSETP.NEU.FTZ.AND P1, PT, R68.reuse, -INF , PT ;  /* 0xff8000004400780b */ /* 0x040fe20003f3d000 */
[----:B------:R-:W-:-:S05]  /*3d20*/  FMUL.FTZ R6, R68, c[0x0][0x2d0] ;  /* 0x0000b40044067a20 */ /* 0x000fca0000410000 */
[----:B------:R-:W-:-:S05]  /*3d30*/  FSEL R6, R6, RZ, P1 ;  /* 0x000000ff06067208 */ /* 0x000fca0000800000 */
[--C-:B------:R-:W-:Y:S02]  /*3d40*/  FFMA.FTZ R3, R8, c[0x0][0x2d0], -R6.reuse ;  /* 0x0000b40008037a23 */ /* 0x100fe40000010806 */
[--C-:B------:R-:W-:Y:S02]  /*3d50*/  FFMA.FTZ R0, R28, c[0x0][0x2d0], -R6.reuse ;  /* 0x0000b4001c007a23 */ /* 0x100fe40000010806 */
[----:B------:R2:W-:Y:S08]  /*3d60*/  MUFU.EX2 R136, R3 ;  /* 0x0000000300887308 */ /* 0x0005f00000000800 */
[----:B------:R3:W-:Y:S01]  /*3d70*/  MUFU.EX2 R203, R0 ;  /* 0x0000000000cb7308 */ /* 0x0007e20000000800 */
[----:B--2---:R-:W-:-:S07]  /*3d80*/  FFMA.FTZ R3, R9, c[0x0][0x2d0], -R6 ;  /* 0x0000b40009037a23 */ /* 0x004fce0000010806 */
[----:B------:R1:W2:Y:S01]  /*3d90*/  MUFU.EX2 R115, R3 ;  /* 0x0000000300737308 */ /* 0x0002a20000000800 */
[----:B---3--:R-:W-:-:S07]  /*3da0*/  FFMA.FTZ R0, R29, c[0x0][0x2d0], -R6 ;  /* 0x0000b4001d007a23 */ /* 0x008fce0000010806 */
[----:B------:R3:W-:Y:S01]  /*3db0*/  MUFU.EX2 R202, R0 ;  /* 0x0000000000ca7308 */ /* 0x0007e20000000800 */
[----:B-1----:R-:W-:Y:S01]  /*3dc0*/  FMNMX.FTZ R3, R2, R7, !PT ;  /* 0x0000000702037209 */ /* 0x002fe20007810000 */
[--C-:B------:R-:W-:Y:S01]  /*3dd0*/  FFMA.FTZ R2, R10, c[0x0][0x2d0], -R6.reuse ;  /* 0x0000b4000a027a23 */ /* 0x100fe20000010806 */
[----:B--2---:R-:W-:Y:S01]  /*3de0*/  F2FP.PACK_AB R8, R115, R136 ;  /* 0x000000887308723e */ /* 0x004fe200000000ff */
[----:B------:R-:W-:Y:S01]  /*3df0*/  FFMA.FTZ R7, R11, c[0x0][0x2d0], -R6 ;  /* 0x0000b4000b077a23 */ /* 0x000fe20000010806 */
[----:B------:R-:W-:-:S03]  /*3e00*/  FSETP.NEU.FTZ.AND P1, PT, R3, -INF , PT ;  /* 0xff8000000300780b */ /* 0x000fc60003f3d000 */
[----:B------:R1:W-:Y:S01]  /*3e10*/  MUFU.EX2 R240, R2 ;  /* 0x0000000200f07308 */ /* 0x0003e20000000800 */
[----:B---3--:R-:W-:-:S07]  /*3e20*/  FFMA.FTZ R0, R30, c[0x0][0x2d0], -R6 ;  /* 0x0000b4001e007a23 */ /* 0x008fce0000010806 */
[----:B------:R2:W3:Y:S01]  /*3e30*/  MUFU.EX2 R139, R7 ;  /* 0x00000007008b7308 */ /* 0x0004e20000000800 */
[----:B-1----:R-:W-:-:S07]  /*3e40*/  FMUL.FTZ R2, R3, c[0x0][0x2d0] ;  /* 0x0000b40003027a20 */ /* 0x002fce0000410000 */
[----:B------:R1:W-:Y:S01]  /*3e50*/  MUFU.EX2 R117, R0 ;  /* 0x0000000000757308 */ /* 0x0003e20000000800 */
[----:B------:R-:W-:Y:S02]  /*3e60*/  FSEL R2, R2, RZ, P1 ;  /* 0x000000ff02027208 */ /* 0x000fe40000800000 */
[----:B------:R-:W-:Y:S01]  /*3e70*/  PLOP3.LUT P1, PT, PT, PT, UP0, 0x40, 0x0 ;  /* 0x000000000000781c */ /* 0x000fe20003f2e808 */
[----:B--2---:R-:W-:Y:S01]  /*3e80*/  IMAD.MOV.U32 R7, RZ, RZ, R138 ;  /* 0x000000ffff077224 */ /* 0x004fe200078e008a */
[----:B---3--:R-:W-:Y:S01]  /*3e90*/  F2FP.PACK_AB R10, R139, R240 ;  /* 0x000000f08b0a723e */ /* 0x008fe200000000ff */
[----:B------:R-:W-:-:S04]  /*3ea0*/  FFMA.FTZ R4, R12, c[0x0][0x2d0], -R2 ;  /* 0x0000b4000c047a23 */ /* 0x000fc80000010802 */
[----:B------:R2:W-:Y:S01]  /*3eb0*/  MUFU.EX2 R200, R4 ;  /* 0x0000000400c87308 */ /* 0x0005e20000000800 */
[----:B-1----:R-:W-:Y:S02]  /*3ec0*/  FFMA.FTZ R0, R31, c[0x0][0x2d0], -R6 ;  /* 0x0000b4001f007a23 */ /* 0x002fe40000010806 */
[----:B------:R-:W-:Y:S05]  /*3ed0*/  LDSM.16.MT88.4 R28, [R221+0x900] ;  /* 0x00090000dd1c783b */ /* 0x000fea0000004200 */
[----:B------:R1:W-:Y:S01]  /*3ee0*/  MUFU.EX2 R5, R0 ;  /* 0x0000000000057308 */ /* 0x0003e20000000800 */
[----:B--2---:R-:W-:-:S07]  /*3ef0*/  FFMA.FTZ R4, R13, c[0x0][0x2d0], -R2 ;  /* 0x0000b4000d047a23 */ /* 0x004fce0000010802 */
[----:B------:R2:W3:Y:S01]  /*3f00*/  MUFU.EX2 R239, R4 ;  /* 0x0000000400ef7308 */ /* 0x0004e20000000800 */
[----:B-1----:R-:W-:-:S07]  /*3f10*/  FFMA.FTZ R0, R32, c[0x0][0x2d0], -R2 ;  /* 0x0000b40020007a23 */ /* 0x002fce0000010802 */
[----:B------:R1:W-:Y:S01]  /*3f20*/  MUFU.EX2 R201, R0 ;  /* 0x0000000000c97308 */ /* 0x0003e20000000800 */
[----:B--2---:R-:W-:Y:S01]  /*3f30*/  FFMA.FTZ R4, R14, c[0x0][0x2d0], -R2 ;  /* 0x0000b4000e047a23 */ /* 0x004fe20000010802 */
[----:B---3--:R-:W-:-:S06]  /*3f40*/  F2FP.PACK_AB R9, R239, R200 ;  /* 0x000000c8ef09723e */ /* 0x008fcc00000000ff */
[----:B------:R2:W-:Y:S01]  /*3f50*/  MUFU.EX2 R119, R4 ;  /* 0x0000000400777308 */ /* 0x0005e20000000800 */
[--C-:B-1----:R-:W-:Y:S02]  /*3f60*/  FFMA.FTZ R0, R33, c[0x0][0x2d0], -R2.reuse ;  /* 0x0000b40021007a23 */ /* 0x102fe40000010802 */
[----:B------:R-:W-:Y:S05]  /*3f70*/  LDSM.16.MT88.4 R32, [R218+0x900] ;  /* 0x00090000da20783b */ /* 0x000fea0000004200 */
[----:B------:R1:W-:Y:S01]  /*3f80*/  MUFU.EX2 R118, R0 ;  /* 0x0000000000767308 */ /* 0x0003e20000000800 */
[--C-:B--2---:R-:W-:Y:S02]  /*3f90*/  FFMA.FTZ R4, R15, c[0x0][0x2d0], -R2.reuse ;  /* 0x0000b4000f047a23 */ /* 0x104fe40000010802 */
[----:B------:R-:W2:Y:S05]  /*3fa0*/  LDSM.16.MT88.4 R12, [R221+0x100] ;  /* 0x00010000dd0c783b */ /* 0x000eaa0000004200 */
[----:B------:R-:W3:Y:S01]  /*3fb0*/  MUFU.EX2 R4, R4 ;  /* 0x0000000400047308 */ /* 0x000ee20000000800 */
[----:B-1----:R-:W-:-:S02]  /*3fc0*/  FFMA.FTZ R0, R69, c[0x0][0x2d0], -R2 ;  /* 0x0000b40045007a23 */ /* 0x002fc40000010802 */
[----:B------:R-:W-:-:S05]  /*3fd0*/  IMAD.MOV.U32 R69, RZ, RZ, R116 ;  /* 0x000000ffff457224 */ /* 0x000fca00078e0074 */
[----:B------:R1:W-:Y:S01]  /*3fe0*/  MUFU.EX2 R198, R0 ;  /* 0x0000000000c67308 */ /* 0x0003e20000000800 */
[----:B---3--:R-:W-:-:S07]  /*3ff0*/  F2FP.PACK_AB R11, R4, R119 ;  /* 0x00000077040b723e */ /* 0x008fce00000000ff */
[C---:B------:R-:W-:Y:S01]  /*4000*/  HMMA.16816.F32 R76, R8.reuse, R20, RZ ;  /* 0x00000014084c723c */ /* 0x040fe200000018ff */
[----:B-1----:R-:W-:Y:S02]  /*4010*/  FFMA.FTZ R0, R70, c[0x0][0x2d0], -R2 ;  /* 0x0000b40046007a23 */ /* 0x002fe40000010802 */
[----:B------:R-:W-:Y:S02]  /*4020*/  IMAD.MOV.U32 R70, RZ, RZ, R137 ;  /* 0x000000ffff467224 */ /* 0x000fe400078e0089 */
[----:B------:R1:W3:Y:S03]  /*4030*/  MUFU.EX2 R197, R0 ;  /* 0x0000000000c57308 */ /* 0x0002e60000000800 */
[C---:B------:R-:W-:Y:S01]  /*4040*/  HMMA.16816.F32 R64, R8.reuse, R22, RZ ;  /* 0x000000160840723c */ /* 0x040fe200000018ff */
[----:B------:R-:W4:Y:S07]  /*4050*/  LDSM.16.MT88.4 R20, [R217+0x4100] ;  /* 0x00410000d914783b */ /* 0x000f2e0000004200 */
[----:B------:R-:W-:Y:S01]  /*4060*/  HMMA.16816.F32 R60, R8, R16, RZ ;  /* 0x00000010083c723c */ /* 0x000fe200000018ff */
[----:B-1----:R-:W-:-:S02]  /*4070*/  FFMA.FTZ R0, R71, c[0x0][0x2d0], -R6 ;  /* 0x0000b40047007a23 */ /* 0x002fc40000010806 */
[----:B------:R-:W-:-:S05]  /*4080*/  IMAD.MOV.U32 R71, RZ, RZ, R139 ;  /* 0x000000ffff477224 */ /* 0x000fca00078e008b */
[C---:B------:R-:W-:Y:S01]  /*4090*/  HMMA.16816.F32 R56, R8.reuse, R18, RZ ;  /* 0x000000120838723c */ /* 0x040fe200000018ff */
[----:B------:R-:W1:Y:S01]  /*40a0*/  LDSM.16.MT88.4 R16, [R221+0x4100] ;  /* 0x00410000dd10783b */ /* 0x000e620000004200 */
[----:B------:R5:W-:Y:S06]  /*40b0*/  MUFU.EX2 R248, R0 ;  /* 0x0000000000f87308 */ /* 0x000bec0000000800 */
[C---:B--2---:R-:W-:Y:S08]  /*40c0*/  HMMA.16816.F32 R48, R8.reuse, R12, RZ ;  /* 0x0000000c0830723c */ /* 0x044ff000000018ff */
[----:B------:R-:W-:Y:S01]  /*40d0*/  HMMA.16816.F32 R44, R8, R14, RZ ;  /* 0x0000000e082c723c */ /* 0x000fe200000018ff */
[----:B------:R-:W2:Y:S01]  /*40e0*/  LDSM.16.MT88.4 R12, [R220+0x4100] ;  /* 0x00410000dc0c783b */ /* 0x000ea20000004200 */
[----:B-----5:R-:W-:-:S04]  /*40f0*/  FFMA.FTZ R0, R89, c[0x0][0x2d0], -R6 ;  /* 0x0000b40059007a23 */ /* 0x020fc80000010806 */
[----:B------:R5:W1:Y:S02]  /*4100*/  MUFU.EX2 R246, R0 ;  /* 0x0000000000f67308 */ /* 0x000a640000000800 */
[C---:B------:R-:W-:Y:S08]  /*4110*/  HMMA.16816.F32 R52, R8.reuse, R24, RZ ;  /* 0x000000180834723c */ /* 0x040ff000000018ff */
[----:B------:R-:W-:Y:S01]  /*4120*/  HMMA.16816.F32 R72, R8, R26, RZ ;  /* 0x0000001a0848723c */ /* 0x000fe200000018ff */
[----:B------:R-:W2:Y:S01]  /*4130*/  LDSM.16.MT88.4 R24, [R220+0x900] ;  /* 0x00090000dc18783b */ /* 0x000ea20000004200 */
[----:B-----5:R-:W-:-:S06]  /*4140*/  FFMA.FTZ R0, R88, c[0x0][0x2d0], -R6 ;  /* 0x0000b40058007a23 */ /* 0x020fcc0000010806 */
[C---:B------:R-:W-:Y:S01]  /*4150*/  HMMA.16816.F32 R104, R8.reuse, R40, RZ ;  /* 0x000000280868723c */ /* 0x040fe200000018ff */
[----:B------:R5:W-:Y:S07]  /*4160*/  MUFU.EX2 R243, R0 ;  /* 0x0000000000f37308 */ /* 0x000bee0000000800 */
[C---:B------:R-:W-:Y:S01]  /*4170*/  HMMA.16816.F32 R108, R8.reuse, R42, RZ ;  /* 0x0000002a086c723c */ /* 0x040fe200000018ff */
[----:B------:R-:W3:Y:S07]  /*4180*/  LDSM.16.MT88.4 R40, [R218+0x4900] ;  /* 0x00490000da28783b */ /* 0x000eee0000004200 */
[----:B----4-:R-:W-:Y:S01]  /*4190*/  HMMA.16816.F32 R80, R8, R20, RZ ;  /* 0x000000140850723c */ /* 0x010fe200000018ff */
[----:B-----5:R-:W-:-:S04]  /*41a0*/  FFMA.FTZ R0, R90, c[0x0][0x2d0], -R6 ;  /* 0x0000b4005a007a23 */ /* 0x020fc80000010806 */
[----:B------:R4:W5:Y:S03]  /*41b0*/  MUFU.EX2 R247, R0 ;  /* 0x0000000000f77308 */ /* 0x0009660000000800 */
[C---:B------:R-:W-:Y:S01]  /*41c0*/  HMMA.16816.F32 R84, R8.reuse, R22, RZ ;  /* 0x000000160854723c */ /* 0x040fe200000018ff */
[----:B------:R-:W3:Y:S07]  /*41d0*/  LDSM.16.MT88.4 R20, [R217+0x4900] ;  /* 0x00490000d914783b */ /* 0x000eee0000004200 */
[----:B-1----:R-:W-:Y:S01]  /*41e0*/  HMMA.16816.F32 R100, R8, R16, RZ ;  /* 0x000000100864723c */ /* 0x002fe200000018ff */
[----:B----4-:R-:W-:-:S07]  /*41f0*/  FFMA.FTZ R0, R91, c[0x0][0x2d0], -R2 ;  /* 0x0000b4005b007a23 */ /* 0x010fce0000010802 */
[C---:B------:R-:W-:Y:S01]  /*4200*/  HMMA.16816.F32 R96, R8.reuse, R18, RZ ;  /* 0x000000120860723c */ /* 0x040fe200000018ff */
[----:B------:R-:W1:Y:S01]  /*4210*/  LDSM.16.MT88.4 R16, [R221+0x4900] ;  /* 0x00490000dd10783b */ /* 0x000e620000004200 */
[----:B------:R4:W-:Y:S06]  /*4220*/  MUFU.EX2 R242, R0 ;  /* 0x0000000000f27308 */ /* 0x0009ec0000000800 */
[C---:B--2---:R-:W-:Y:S08]  /*4230*/  HMMA.16816.F32 R124, R8.reuse, R12, RZ ;  /* 0x0000000c087c723c */ /* 0x044ff000000018ff */
[----:B------:R-:W-:Y:S01]  /*4240*/  HMMA.16816.F32 R92, R8, R14, RZ ;  /* 0x0000000e085c723c */ /* 0x000fe200000018ff */
[----:B------:R-:W2:Y:S01]  /*4250*/  LDSM.16.MT88.4 R12, [R220+0x4900] ;  /* 0x00490000dc0c783b */ /* 0x000ea20000004200 */
[----:B----4-:R-:W-:-:S04]  /*4260*/  FFMA.FTZ R0, R112, c[0x0][0x2d0], -R2 ;  /* 0x0000b40070007a23 */ /* 0x010fc80000010802 */
[----:B------:R4:W1:Y:S01]  /*4270*/  MUFU.EX2 R241, R0 ;  /* 0x0000000000f17308 */ /* 0x0008620000000800 */
[----:B------:R-:W-:Y:S02]  /*4280*/  F2FP.PACK_AB R8, R202, R203 ;  /* 0x000000cbca08723e */ /* 0x000fe400000000ff */
[----:B------:R-:W-:Y:S02]  /*4290*/  F2FP.PACK_AB R10, R5, R117 ;  /* 0x00000075050a723e */ /* 0x000fe400000000ff */
[----:B------:R-:W-:Y:S02]  /*42a0*/  F2FP.PACK_AB R9, R118, R201 ;  /* 0x000000c97609723e */ /* 0x000fe400000000ff */
[----:B---3--:R-:W-:-:S07]  /*42b0*/  F2FP.PACK_AB R11, R197, R198 ;  /* 0x000000c6c50b723e */ /* 0x008fce00000000ff */
[----:B------:R-:W-:Y:S01]  /*42c0*/  HMMA.16816.F32 R152, R8, R36, R76 ;  /* 0x000000240898723c */ /* 0x000fe2000000184c */
[----:B----4-:R-:W-:-:S07]  /*42d0*/  FFMA.FTZ R0, R113, c[0x0][0x2d0], -R2 ;  /* 0x0000b40071007a23 */ /* 0x010fce0000010802 */
[C---:B------:R-:W-:Y:S01]  /*42e0*/  HMMA.16816.F32 R132, R8.reuse, R38, R64 ;  /* 0x000000260884723c */ /* 0x040fe20000001840 */
[----:B------:R-:W3:Y:S07]  /*42f0*/  LDSM.16.MT88.4 R36, [R217+0x1100] ;  /* 0x00110000d924783b */ /* 0x000eee0000004200 */
[C---:B------:R-:W-:Y:S08]  /*4300*/  HMMA.16816.F32 R120, R8.reuse, R32, R60 ;  /* 0x000000200878723c */ /* 0x040ff0000000183c */
[C---:B------:R-:W-:Y:S08]  /*4310*/  HMMA.16816.F32 R60, R8.reuse, R28, R48 ;  /* 0x0000001c083c723c */ /* 0x040ff00000001830 */
[C---:B------:R-:W-:Y:S07]  /*4320*/  HMMA.16816.F32 R48, R8.reuse, R24, R52 ;  /* 0x000000180830723c */ /* 0x040fee0000001834 */
[----:B------:R-:W-:Y:S01]  /*4330*/  IMAD.MOV.U32 R55, RZ, RZ, R136 ;  /* 0x000000ffff377224 */ /* 0x000fe200078e0088 */
[----:B------:R-:W-:Y:S01]  /*4340*/  HMMA.16816.F32 R64, R8, R34, R56 ;  /* 0x000000220840723c */ /* 0x000fe20000001838 */
[----:B------:R-:W-:Y:S01]  /*4350*/  IMAD.MOV.U32 R54, RZ, RZ, R119 ;  /* 0x000000ffff367224 */ /* 0x000fe200078e0077 */
[----:B------:R-:W-:Y:S01]  /*4360*/  LDSM.16.MT88.4 R32, [R218+0x1100] ;  /* 0x00110000da20783b */ /* 0x000fe20000004200 */
[----:B------:R-:W-:-:S02]  /*4370*/  IMAD.MOV.U32 R53, RZ, RZ, R118 ;  /* 0x000000ffff357224 */ /* 0x000fc400078e0076 */
[----:B------:R-:W-:-:S03]  /*4380*/  IMAD.MOV.U32 R52, RZ, RZ, R117 ;  /* 0x000000ffff347224 */ /* 0x000fc600078e0075 */
[C---:B------:R-:W-:Y:S07]  /*4390*/  HMMA.16816.F32 R136, R8.reuse, R40, R104 ;  /* 0x000000280888723c */ /* 0x040fee0000001868 */
[----:B------:R-:W-:Y:S01]  /*43a0*/  IMAD.MOV.U32 R105, RZ, RZ, R240 ;  /* 0x000000ffff697224 */ /* 0x000fe200078e00f0 */
[----:B------:R-:W-:Y:S01]  /*43b0*/  HMMA.16816.F32 R56, R8, R26, R72 ;  /* 0x0000001a0838723c */ /* 0x000fe20000001848 */
[----:B------:R4:W-:Y:S01]  /*43c0*/  MUFU.EX2 R240, R0 ;  /* 0x0000000000f07308 */ /* 0x0009e20000000800 */
[----:B------:R-:W-:Y:S01]  /*43d0*/  IMAD.MOV.U32 R106, RZ, RZ, R239 ;  /* 0x000000ffff6a7224 */ /* 0x000fe200078e00ef */
[----:B------:R-:W-:Y:S01]  /*43e0*/  LDSM.16.MT88.4 R24, [R221+0x1100] ;  /* 0x00110000dd18783b */ /* 0x000fe20000004200 */
[----:B------:R-:W-:-:S04]  /*43f0*/  IMAD.MOV.U32 R107, RZ, RZ, R115 ;  /* 0x000000ffff6b7224 */ /* 0x000fc800078e0073 */
[C---:B------:R-:W-:Y:S01]  /*4400*/  HMMA.16816.F32 R44, R8.reuse, R30, R44 ;  /* 0x0000001e082c723c */ /* 0x040fe2000000182c */
[----:B------:R-:W2:Y:S07]  /*4410*/  LDSM.16.MT88.4 R28, [R220+0x1100] ;  /* 0x00110000dc1c783b */ /* 0x000eae0000004200 */
[----:B------:R-:W-:Y:S01]  /*4420*/  HMMA.16816.F32 R76, R8, R20, R80 ;  /* 0x00000014084c723c */ /* 0x000fe20000001850 */
[----:B----4-:R-:W-:-:S04]  /*4430*/  FFMA.FTZ R0, R114, c[0x0][0x2d0], -R2 ;  /* 0x0000b40072007a23 */ /* 0x010fc80000010802 */
[----:B------:R4:W1:Y:S03]  /*4440*/  MUFU.EX2 R239, R0 ;  /* 0x0000000000ef7308 */ /* 0x0008660000000800 */
[C---:B------:R-:W-:Y:S01]  /*4450*/  HMMA.16816.F32 R116, R8.reuse, R22, R84 ;  /* 0x000000160874723c */ /* 0x040fe20000001854 */
[----:B------:R-:W3:Y:S07]  /*4460*/  LDSM.16.MT88.4 R20, [R217+0x5100] ;  /* 0x00510000d914783b */ /* 0x000eee0000004200 */
[----:B------:R-:W-:Y:S01]  /*4470*/  HMMA.16816.F32 R128, R8, R42, R108 ;  /* 0x0000002a0880723c */ /* 0x000fe2000000186c */
[----:B----4-:R-:W-:-:S02]  /*4480*/  FFMA.FTZ R0, R149, c[0x0][0x2d0], -R6 ;  /* 0x0000b40095007a23 */ /* 0x010fc40000010806 */
[----:B------:R-:W-:-:S05]  /*4490*/  IMAD.MOV.U32 R149, RZ, RZ, R199 ;  /* 0x000000ffff957224 */ /* 0x000fca00078e00c7 */
[C---:B-1----:R-:W-:Y:S08]  /*44a0*/  HMMA.16816.F32 R112, R8.reuse, R16, R100 ;  /* 0x000000100870723c */ /* 0x042ff00000001864 */
[C---:B------:R-:W-:Y:S01]  /*44b0*/  HMMA.16816.F32 R84, R8.reuse, R18, R96 ;  /* 0x000000120854723c */ /* 0x040fe20000001860 */
[----:B------:R-:W1:Y:S07]  /*44c0*/  LDSM.16.MT88.4 R16, [R221+0x5100] ;  /* 0x00510000dd10783b */ /* 0x000e6e0000004200 */
[C---:B--2---:R-:W-:Y:S07]  /*44d0*/  HMMA.16816.F32 R80, R8.reuse, R12, R124 ;  /* 0x0000000c0850723c */ /* 0x044fee000000187c */
[----:B------:R-:W-:Y:S01]  /*44e0*/  IMAD.MOV.U32 R127, RZ, RZ, R52 ;  /* 0x000000ffff7f7224 */ /* 0x000fe200078e0034 */
[----:B------:R-:W-:Y:S01]  /*44f0*/  HMMA.16816.F32 R72, R8, R14, R92 ;  /* 0x0000000e0848723c */ /* 0x000fe2000000185c */
[----:B------:R-:W-:Y:S01]  /*4500*/  LDSM.16.MT88.4 R12, [R220+0x5100] ;  /* 0x00510000dc0c783b */ /* 0x000fe20000004200 */
[----:B------:R-:W-:-:S02]  /*4510*/  IMAD.MOV.U32 R126, RZ, RZ, R55 ;  /* 0x000000ffff7e7224 */ /* 0x000fc400078e0037 */
[----:B------:R-:W-:Y:S02]  /*4520*/  IMAD.MOV.U32 R124, RZ, RZ, R106 ;  /* 0x000000ffff7c7224 */ /* 0x000fe400078e006a */
[----:B------:R-:W-:Y:S01]  /*4530*/  IMAD.MOV.U32 R125, RZ, RZ, R107 ;  /* 0x000000ffff7d7224 */ /* 0x000fe200078e006b */
[----:B------:R-:W-:Y:S02]  /*4540*/  F2FP.PACK_AB R8, R246, R248 ;  /* 0x000000f8f608723e */ /* 0x000fe400000000ff */
[----:B-----5:R-:W-:Y:S02]  /*4550*/  F2FP.PACK_AB R10, R247, R243 ;  /* 0x000000f3f70a723e */ /* 0x020fe400000000ff */
[----:B------:R-:W-:Y:S02]  /*4560*/  F2FP.PACK_AB R9, R241, R242 ;  /* 0x000000f2f109723e */ /* 0x000fe400000000ff */
[----:B------:R-:W-:-:S07]  /*4570*/  F2FP.PACK_AB R11, R239, R240 ;  /* 0x000000f0ef0b723e */ /* 0x000fce00000000ff */
[C---:B---3--:R-:W-:Y:S07]  /*4580*/  HMMA.16816.F32 R96, R8.reuse, R38, R132 ;  /* 0x000000260860723c */ /* 0x048fee0000001884 */
[----:B------:R-:W-:Y:S01]  /*4590*/  IMAD.MOV.U32 R134, RZ, RZ, R203 ;  /* 0x000000ffff867224 */ /* 0x000fe200078e00cb */
[----:B------:R-:W-:Y:S01]  /*45a0*/  HMMA.16816.F32 R88, R8, R36, R152 ;  /* 0x000000240858723c */ /* 0x000fe20000001898 */
[----:B------:R2:W-:Y:S01]  /*45b0*/  MUFU.EX2 R203, R0 ;  /* 0x0000000000cb7308 */ /* 0x0005e20000000800 */
[----:B------:R-:W-:Y:S01]  /*45c0*/  IMAD.MOV.U32 R132, RZ, RZ, R201 ;  /* 0x000000ffff847224 */ /* 0x000fe200078e00c9 */
[----:B------:R-:W3:Y:S01]  /*45d0*/  LDSM.16.MT88.4 R36, [R218+0x5100] ;  /* 0x00510000da24783b */ /* 0x000ee20000004200 */
[----:B------:R-:W-:-:S02]  /*45e0*/  IMAD.MOV.U32 R133, RZ, RZ, R202 ;  /* 0x000000ffff857224 */ /* 0x000fc400078e00ca */
[----:B------:R-:W-:Y:S02]  /*45f0*/  IMAD.MOV.U32 R135, RZ, RZ, R4 ;  /* 0x000000ffff877224 */ /* 0x000fe400078e0004 */
[----:B------:R-:W-:Y:S01]  /*4600*/  IMAD.MOV.U32 R152, RZ, RZ, R71 ;  /* 0x000000ffff987224 */ /* 0x000fe200078e0047 */
[C---:B------:R-:W-:Y:S01]  /*4610*/  HMMA.16816.F32 R40, R8.reuse, R30, R56 ;  /* 0x0000001e0828723c */ /* 0x040fe20000001838 */
[----:B------:R-:W-:Y:S02]  /*4620*/  IMAD.MOV.U32 R71, RZ, RZ, R200 ;  /* 0x000000ffff477224 */ /* 0x000fe400078e00c8 */
[----:B------:R-:W-:Y:S02]  /*4630*/  IMAD.MOV.U32 R154, RZ, RZ, R53 ;  /* 0x000000ffff9a7224 */ /* 0x000fe400078e0035 */
[----:B------:R-:W-:Y:S02]  /*4640*/  IMAD.MOV.U32 R153, RZ, RZ, R54 ;  /* 0x000000ffff997224 */ /* 0x000fe400078e0036 */
[----:B------:R-:W-:Y:S01]  /*4650*/  IMAD.MOV.U32 R155, RZ, RZ, R105 ;  /* 0x000000ffff9b7224 */ /* 0x000fe200078e0069 */
[----:B------:R-:W-:Y:S01]  /*4660*/  HMMA.16816.F32 R52, R8, R26, R44 ;  /* 0x0000001a0834723c */ /* 0x000fe2000000182c */
[----:B--2---:R-:W-:-:S02]  /*4670*/  FFMA.FTZ R0, R151, c[0x0][0x2d0], -R6 ;  /* 0x0000b40097007a23 */ /* 0x004fc40000010806 */
[----:B------:R-:W-:Y:S02]  /*4680*/  IMAD.MOV.U32 R151, RZ, RZ, R198 ;  /* 0x000000ffff977224 */ /* 0x000fe400078e00c6 */
[----:B------:R2:W4:Y:S03]  /*4690*/  MUFU.EX2 R201, R0 ;  /* 0x0000000000c97308 */ /* 0x0005260000000800 */
[C---:B------:R-:W-:Y:S01]  /*46a0*/  HMMA.16816.F32 R44, R8.reuse, R28, R48 ;  /* 0x0000001c082c723c */ /* 0x040fe20000001830 */
[----:B------:R-:W5:Y:S06]  /*46b0*/  LDSM.16.MT88.4 R28, [R217+0x1900] ;  /* 0x00190000d91c783b */ /* 0x000f6c0000004200 */
[----:B------:R-:W-:Y:S01]  /*46c0*/  IMAD.MOV.U32 R51, RZ, RZ, R197 ;  /* 0x000000ffff337224 */ /* 0x000fe200078e00c5 */
[----:B------:R-:W-:Y:S01]  /*46d0*/  HMMA.16816.F32 R60, R8, R24, R60 ;  /* 0x00000018083c723c */ /* 0x000fe2000000183c */
[----:B------:R-:W3:Y:S01]  /*46e0*/  LDSM.16.MT88.4 R24, [R218+0x1900] ;  /* 0x00190000da18783b */ /* 0x000ee20000004200 */
[----:B--2---:R-:W-:-:S06]  /*46f0*/  FFMA.FTZ R0, R150, c[0x0][0x2d0], -R6 ;  /* 0x0000b40096007a23 */ /* 0x004fcc0000010806 */
[C---:B------:R-:W-:Y:S01]  /*4700*/  HMMA.16816.F32 R104, R8.reuse, R32, R120 ;  /* 0x000000200868723c */ /* 0x040fe20000001878 */
[----:B------:R2:W-:Y:S07]  /*4710*/  MUFU.EX2 R200, R0 ;  /* 0x0000000000c87308 */ /* 0x0005ee0000000800 */
[C---:B------:R-:W-:Y:S01]  /*4720*/  HMMA.16816.F32 R92, R8.reuse, R34, R64 ;  /* 0x00000022085c723c */ /* 0x040fe20000001840 */
[----:B------:R-:W-:Y:S07]  /*4730*/  LDSM.16.MT88.4 R32, [R220+0x1900] ;  /* 0x00190000dc20783b */ /* 0x000fee0000004200 */
[----:B------:R-:W-:Y:S01]  /*4740*/  HMMA.16816.F32 R100, R8, R20, R76 ;  /* 0x000000140864723c */ /* 0x000fe2000000184c */
[----:B--2---:R-:W-:-:S04]  /*4750*/  FFMA.FTZ R0, R156, c[0x0][0x2d0], -R6 ;  /* 0x0000b4009c007a23 */ /* 0x004fc80000010806 */
[----:B------:R2:W2:Y:S03]  /*4760*/  MUFU.EX2 R202, R0 ;  /* 0x0000000000ca7308 */ /* 0x0004a60000000800 */
[C---:B------:R-:W-:Y:S01]  /*4770*/  HMMA.16816.F32 R108, R8.reuse, R22, R116 ;  /* 0x00000016086c723c */ /* 0x040fe20000001874 */
[----:B------:R-:W4:Y:S07]  /*4780*/  LDSM.16.MT88.4 R20, [R221+0x1900] ;  /* 0x00190000dd14783b */ /* 0x000f2e0000004200 */
[----:B-1----:R-:W-:Y:S01]  /*4790*/  HMMA.16816.F32 R120, R8, R16, R112 ;  /* 0x000000100878723c */ /* 0x002fe20000001870 */
[----:B--2---:R-:W-:-:S07]  /*47a0*/  FFMA.FTZ R0, R158, c[0x0][0x2d0], -R2 ;  /* 0x0000b4009e007a23 */ /* 0x004fce0000010802 */
[C---:B---3--:R-:W-:Y:S01]  /*47b0*/  HMMA.16816.F32 R136, R8.reuse, R36, R136 ;  /* 0x000000240888723c */ /* 0x048fe20000001888 */
[----:B------:R1:W-:Y:S07]  /*47c0*/  MUFU.EX2 R199, R0 ;  /* 0x0000000000c77308 */ /* 0x0003ee0000000800 */
[C---:B------:R-:W-:Y:S08]  /*47d0*/  HMMA.16816.F32 R128, R8.reuse, R38, R128 ;  /* 0x000000260880723c */ /* 0x040ff00000001880 */
[C---:B------:R-:W-:Y:S01]  /*47e0*/  HMMA.16816.F32 R116, R8.reuse, R18, R84 ;  /* 0x000000120874723c */ /* 0x040fe20000001854 */
[--C-:B-1----:R-:W-:Y:S01]  /*47f0*/  FFMA.FTZ R0, R157, c[0x0][0x2d0], -R2.reuse ;  /* 0x0000b4009d007a23 */ /* 0x102fe20000010802 */
[----:B------:R-:W-:Y:S03]  /*4800*/  LDSM.16.MT88.4 R16, [R217+0x2100] ;  /* 0x00210000d910783b */ /* 0x000fe60000004200 */
[----:B------:R1:W2:Y:S03]  /*4810*/  MUFU.EX2 R198, R0 ;  /* 0x0000000000c67308 */ /* 0x0002a60000000800 */
[C---:B------:R-:W-:Y:S08]  /*4820*/  HMMA.16816.F32 R112, R8.reuse, R12, R80 ;  /* 0x0000000c0870723c */ /* 0x040ff00000001850 */
[----:B------:R-:W-:Y:S01]  /*4830*/  HMMA.16816.F32 R72, R8, R14, R72 ;  /* 0x0000000e0848723c */ /* 0x000fe20000001848 */
[----:B------:R-:W3:Y:S01]  /*4840*/  LDSM.16.MT88.4 R12, [R217+0x5900] ;  /* 0x00590000d90c783b */ /* 0x000ee20000004200 */
[----:B-1----:R-:W-:-:S05]  /*4850*/  FFMA.FTZ R0, R159, c[0x0][0x2d0], -R2 ;  /* 0x0000b4009f007a23 */ /* 0x002fca0000010802 */
[----:B----4-:R-:W-:Y:S01]  /*4860*/  F2FP.PACK_AB R8, R201, R203 ;  /* 0x000000cbc908723e */ /* 0x010fe200000000ff */
[----:B------:R1:W-:Y:S01]  /*4870*/  MUFU.EX2 R4, R0 ;  /* 0x0000000000047308 */ /* 0x0003e20000000800 */
[----:B------:R-:W-:Y:S02]  /*4880*/  F2FP.PACK_AB R10, R202, R200 ;  /* 0x000000c8ca0a723e */ /* 0x000fe400000000ff */
[----:B--2---:R-:W-:Y:S01]  /*4890*/  F2FP.PACK_AB R9, R198, R199 ;  /* 0x000000c7c609723e */ /* 0x004fe200000000ff */
[----:B-1----:R-:W-:-:S04]  /*48a0*/  FFMA.FTZ R0, R160, c[0x0][0x2d0], -R2 ;  /* 0x0000b400a0007a23 */ /* 0x002fc80000010802 */
[----:B------:R-:W1:Y:S02]  /*48b0*/  MUFU.EX2 R197, R0 ;  /* 0x0000000000c57308 */ /* 0x000e640000000800 */
[----:B-1----:R-:W-:Y:S01]  /*48c0*/  F2FP.PACK_AB R11, R197, R4 ;  /* 0x00000004c50b723e */ /* 0x002fe200000000ff */
[----:B------:R-:W-:Y:S02]  /*48d0*/  FFMA.FTZ R0, R162, c[0x0][0x2d0], -R6 ;  /* 0x0000b400a2007a23 */ /* 0x000fe40000010806 */
[----:B------:R-:W-:-:S03]  /*48e0*/  IMAD.MOV.U32 R162, RZ, RZ, R51 ;  /* 0x000000ffffa27224 */ /* 0x000fc600078e0033 */
[----:B------:R1:W-:Y:S01]  /*48f0*/  MUFU.EX2 R160, R0 ;  /* 0x0000000000a07308 */ /* 0x0003e20000000800 */
[C---:B-----5:R-:W-:Y:S08]  /*4900*/  HMMA.16816.F32 R80, R8.reuse, R28, R88 ;  /* 0x0000001c0850723c */ /* 0x060ff00000001858 */
[----:B------:R-:W-:Y:S01]  /*4910*/  HMMA.16816.F32 R76, R8, R30, R96 ;  /* 0x0000001e084c723c */ /* 0x000fe20000001860 */
[----:B------:R-:W2:Y:S01]  /*4920*/  LDSM.16.MT88.4 R28, [R218+0x5900] ;  /* 0x00590000da1c783b */ /* 0x000ea20000004200 */
[----:B-1----:R-:W-:-:S06]  /*4930*/  FFMA.FTZ R0, R163, c[0x0][0x2d0], -R6 ;  /* 0x0000b400a3007a23 */ /* 0x002fcc0000010806 */
[C---:B------:R-:W-:Y:S01]  /*4940*/  HMMA.16816.F32 R64, R8.reuse, R24, R104 ;  /* 0x000000180840723c */ /* 0x040fe20000001868 */
[----:B------:R-:W-:Y:S01]  /*4950*/  IMAD.MOV.U32 R163, RZ, RZ, R151 ;  /* 0x000000ffffa37224 */ /* 0x000fe200078e0097 */
[----:B------:R1:W4:Y:S06]  /*4960*/  MUFU.EX2 R159, R0 ;  /* 0x00000000009f7308 */ /* 0x00032c0000000800 */
[C---:B------:R-:W-:Y:S01]  /*4970*/  HMMA.16816.F32 R56, R8.reuse, R26, R92 ;  /* 0x0000001a0838723c */ /* 0x040fe2000000185c */
[----:B------:R-:W5:Y:S07]  /*4980*/  LDSM.16.MT88.4 R24, [R221+0x5900] ;  /* 0x00590000dd18783b */ /* 0x000f6e0000004200 */
[----:B------:R-:W-:Y:S01]  /*4990*/  HMMA.16816.F32 R60, R8, R20, R60 ;  /* 0x00000014083c723c */ /* 0x000fe2000000183c */
[----:B-1----:R-:W-:-:S02]  /*49a0*/  FFMA.FTZ R0, R161, c[0x0][0x2d0], -R6 ;  /* 0x0000b400a1007a23 */ /* 0x002fc40000010806 */
[----:B------:R-:W-:Y:S02]  /*49b0*/  IMAD.MOV.U32 R161, RZ, RZ, R149 ;  /* 0x000000ffffa17224 */ /* 0x000fe400078e0095 */
[----:B------:R1:W-:Y:S01]  /*49c0*/  MUFU.EX2 R157, R0 ;  /* 0x00000000009d7308 */ /* 0x0003e20000000800 */
[----:B------:R-:W-:Y:S02]  /*49d0*/  IMAD.MOV.U32 R149, RZ, RZ, R132 ;  /* 0x000000ffff957224 */ /* 0x000fe400078e0084 */
[----:B------:R-:W-:Y:S01]  /*49e0*/  HMMA.16816.F32 R52, R8, R22, R52 ;  /* 0x000000160834723c */ /* 0x000fe20000001834 */
[----:B------:R-:W4:Y:S01]  /*49f0*/  LDSM.16.MT88.4 R20, [R220+0x5900] ;  /* 0x00590000dc14783b */ /* 0x000f220000004200 */
[----:B------:R-:W-:Y:S02]  /*4a00*/  IMAD.MOV.U32 R132, RZ, RZ, R133 ;  /* 0x000000ffff847224 */ /* 0x000fe400078e0085 */
[----:B------:R-:W-:Y:S02]  /*4a10*/  IMAD.MOV.U32 R133, RZ, RZ, R134 ;  /* 0x000000ffff857224 */ /* 0x000fe400078e0086 */
[----:B------:R-:W-:-:S02]  /*4a20*/  IMAD.MOV.U32 R134, RZ, RZ, R135 ;  /* 0x000000ffff867224 */ /* 0x000fc400078e0087 */
[C---:B------:R-:W-:Y:S01]  /*4a30*/  HMMA.16816.F32 R48, R8.reuse, R32, R44 ;  /* 0x000000200830723c */ /* 0x040fe2000000182c */
[----:B------:R-:W-:Y:S02]  /*4a40*/  IMAD.MOV.U32 R135, RZ, RZ, R152 ;  /* 0x000000ffff877224 */ /* 0x000fe400078e0098 */
[----:B------:R-:W-:Y:S02]  /*4a50*/  IMAD.MOV.U32 R152, RZ, RZ, R153 ;  /* 0x000000ffff987224 */ /* 0x000fe400078e0099 */
[----:B------:R-:W-:Y:S02]  /*4a60*/  IMAD.MOV.U32 R153, RZ, RZ, R154 ;  /* 0x000000ffff997224 */ /* 0x000fe400078e009a */
[----:B-1----:R-:W-:Y:S01]  /*4a70*/  FFMA.FTZ R0, R164, c[0x0][0x2d0], -R6 ;  /* 0x0000b400a4007a23 */ /* 0x002fe20000010806 */
[----:B------:R-:W-:Y:S01]  /*4a80*/  HMMA.16816.F32 R36, R8, R34, R40 ;  /* 0x000000220824723c */ /* 0x000fe20000001828 */
[----:B------:R-:W-:Y:S01]  /*4a90*/  IMAD.MOV.U32 R154, RZ, RZ, R155 ;  /* 0x000000ffff9a7224 */ /* 0x000fe200078e009b */
[----:B------:R-:W-:Y:S01]  /*4aa0*/  LDSM.16.MT88.4 R32, [R221+0x2100] ;  /* 0x00210000dd20783b */ /* 0x000fe20000004200 */
[----:B------:R1:W1:Y:S01]  /*4ab0*/  MUFU.EX2 R158, R0 ;  /* 0x00000000009e7308 */ /* 0x0002620000000800 */
[----:B------:R-:W-:-:S04]  /*4ac0*/  IMAD.MOV.U32 R164, RZ, RZ, R127 ;  /* 0x000000ffffa47224 */ /* 0x000fc800078e007f */
[C---:B---3--:R-:W-:Y:S08]  /*4ad0*/  HMMA.16816.F32 R44, R8.reuse, R12, R100 ;  /* 0x0000000c082c723c */ /* 0x048ff00000001864 */
[----:B------:R-:W-:Y:S01]  /*4ae0*/  HMMA.16816.F32 R40, R8, R14, R108 ;  /* 0x0000000e0828723c */ /* 0x000fe2000000186c */
[----:B------:R-:W3:Y:S01]  /*4af0*/  LDSM.16.MT88.4 R12, [R218+0x2100] ;  /* 0x00210000da0c783b */ /* 0x000ee20000004200 */
[----:B-1----:R-:W-:-:S02]  /*4b00*/  FFMA.FTZ R0, R165, c[0x0][0x2d0], -R2 ;  /* 0x0000b400a5007a23 */ /* 0x002fc40000010802 */
[----:B------:R-:W-:Y:S02]  /*4b10*/  IMAD.MOV.U32 R165, RZ, RZ, R153 ;  /* 0x000000ffffa57224 */ /* 0x000fe400078e0099 */
[----:B------:R1:W-:Y:S02]  /*4b20*/  MUFU.EX2 R156, R0 ;  /* 0x00000000009c7308 */ /* 0x0003e40000000800 */
[C---:B--2---:R-:W-:Y:S07]  /*4b30*/  HMMA.16816.F32 R84, R8.reuse, R28, R136 ;  /* 0x0000001c0854723c */ /* 0x044fee0000001888 */
[----:B------:R-:W-:Y:S01]  /*4b40*/  IMAD.MOV.U32 R136, RZ, RZ, R135 ;  /* 0x000000ffff887224 */ /* 0x000fe200078e0087 */
[----:B------:R-:W-:Y:S01]  /*4b50*/  HMMA.16816.F32 R104, R8, R30, R128 ;  /* 0x0000001e0868723c */ /* 0x000fe20000001880 */
[----:B------:R-:W2:Y:S01]  /*4b60*/  LDSM.16.MT88.4 R28, [R220+0x2100] ;  /* 0x00210000dc1c783b */ /* 0x000ea20000004200 */
[----:B------:R-:W-:-:S02]  /*4b70*/  IMAD.MOV.U32 R137, RZ, RZ, R134 ;  /* 0x000000ffff897224 */ /* 0x000fc400078e0086 */
[----:B------:R-:W-:Y:S02]  /*4b80*/  IMAD.MOV.U32 R138, RZ, RZ, R133 ;  /* 0x000000ffff8a7224 */ /* 0x000fe400078e0085 */
[----:B------:R-:W-:Y:S02]  /*4b90*/  IMAD.MOV.U32 R139, RZ, RZ, R149 ;  /* 0x000000ffff8b7224 */ /* 0x000fe400078e0095 */
[----:B-1----:R-:W-:Y:S01]  /*4ba0*/  FFMA.FTZ R0, R167, c[0x0][0x2d0], -R2 ;  /* 0x0000b400a7007a23 */ /* 0x002fe20000010802 */
[----:B-----5:R-:W-:Y:S01]  /*4bb0*/  HMMA.16816.F32 R120, R8, R24, R120 ;  /* 0x000000180878723c */ /* 0x020fe20000001878 */
[----:B------:R-:W-:Y:S02]  /*4bc0*/  IMAD.MOV.U32 R129, RZ, RZ, R126 ;  /* 0x000000ffff817224 */ /* 0x000fe400078e007e */
[----:B------:R1:W5:Y:S01]  /*4bd0*/  MUFU.EX2 R155, R0 ;  /* 0x00000000009b7308 */ /* 0x0003620000000800 */
[----:B------:R-:W-:Y:S02]  /*4be0*/  IMAD.MOV.U32 R130, RZ, RZ, R125 ;  /* 0x000000ffff827224 */ /* 0x000fe400078e007d */
[----:B------:R-:W-:-:S02]  /*4bf0*/  IMAD.MOV.U32 R131, RZ, RZ, R124 ;  /* 0x000000ffff837224 */ /* 0x000fc400078e007c */
[----:B------:R-:W-:Y:S01]  /*4c00*/  HMMA.16816.F32 R116, R8, R26, R116 ;  /* 0x0000001a0874723c */ /* 0x000fe20000001874 */
[----:B------:R-:W2:Y:S01]  /*4c10*/  LDSM.16.MT88.4 R24, [R217+0x6100] ;  /* 0x00610000d918783b */ /* 0x000ea20000004200 */
[----:B------:R-:W-:Y:S02]  /*4c20*/  IMAD.MOV.U32 R167, RZ, RZ, R132 ;  /* 0x000000ffffa77224 */ /* 0x000fe400078e0084 */
[----:B------:R-:W-:-:S04]  /*4c30*/  IMAD.MOV.U32 R128, RZ, RZ, R71 ;  /* 0x000000ffff807224 */ /* 0x000fc800078e0047 */
[C---:B----4-:R-:W-:Y:S01]  /*4c40*/  HMMA.16816.F32 R112, R8.reuse, R20, R112 ;  /* 0x000000140870723c */ /* 0x050fe20000001870 */
[----:B-1----:R-:W-:Y:S02]  /*4c50*/  FFMA.FTZ R0, R168, c[0x0][0x2d0], -R2 ;  /* 0x0000b400a8007a23 */ /* 0x002fe40000010802 */
[----:B------:R-:W-:Y:S02]  /*4c60*/  IMAD.MOV.U32 R168, RZ, RZ, R152 ;  /* 0x000000ffffa87224 */ /* 0x000fe400078e0098 */
[----:B------:R1:W-:Y:S03]  /*4c70*/  MUFU.EX2 R127, R0 ;  /* 0x00000000007f7308 */ /* 0x0003e60000000800 */
[----:B------:R-:W-:Y:S01]  /*4c80*/  HMMA.16816.F32 R96, R8, R22, R72 ;  /* 0x000000160860723c */ /* 0x000fe20000001848 */
[----:B------:R-:W4:Y:S06]  /*4c90*/  LDSM.16.MT88.4 R20, [R218+0x6100] ;  /* 0x00610000da14783b */ /* 0x000f2c0000004200 */
[----:B------:R-:W-:-:S02]  /*4ca0*/  F2FP.PACK_AB R8, R159, R160 ;  /* 0x000000a09f08723e */ /* 0x000fc400000000ff */
[----:B------:R-:W-:Y:S02]  /*4cb0*/  F2FP.PACK_AB R10, R158, R157 ;  /* 0x0000009d9e0a723e */ /* 0x000fe400000000ff */
[----:B-----5:R-:W-:Y:S01]  /*4cc0*/  F2FP.PACK_AB R9, R155, R156 ;  /* 0x0000009c9b09723e */ /* 0x020fe200000000ff */
[----:B-1----:R-:W-:Y:S02]  /*4cd0*/  FFMA.FTZ R0, R166, c[0x0][0x2d0], -R2 ;  /* 0x0000b400a6007a23 */ /* 0x002fe40000010802 */
[----:B------:R-:W-:Y:S02]  /*4ce0*/  IMAD.MOV.U32 R166, RZ, RZ, R154 ;  /* 0x000000ffffa67224 */ /* 0x000fe400078e009a */
[----:B------:R1:W5:Y:S02]  /*4cf0*/  MUFU.EX2 R126, R0 ;  /* 0x00000000007e7308 */ /* 0x0003640000000800 */
[----:B-1----:R-:W-:Y:S01]  /*4d00*/  FFMA.FTZ R0, R169, c[0x0][0x2d0], -R6 ;  /* 0x0000b400a9007a23 */ /* 0x002fe20000010806 */
[----:B-----5:R-:W-:Y:S01]  /*4d10*/  F2FP.PACK_AB R11, R126, R127 ;  /* 0x0000007f7e0b723e */ /* 0x020fe200000000ff */
[----:B------:R-:W-:-:S04]  /*4d20*/  IMAD.MOV.U32 R169, RZ, RZ, R70 ;  /* 0x000000ffffa97224 */ /* 0x000fc800078e0046 */
[----:B------:R1:W-:Y:S02]  /*4d30*/  MUFU.EX2 R125, R0 ;  /* 0x00000000007d7308 */ /* 0x0003e40000000800 */
[C---:B------:R-:W-:Y:S08]  /*4d40*/  HMMA.16816.F32 R100, R8.reuse, R16, R80 ;  /* 0x000000100864723c */ /* 0x040ff00000001850 */
[----:B------:R-:W-:Y:S01]  /*4d50*/  HMMA.16816.F32 R92, R8, R18, R76 ;  /* 0x00000012085c723c */ /* 0x000fe2000000184c */
[----:B------:R-:W5:Y:S01]  /*4d60*/  LDSM.16.MT88.4 R16, [R221+0x6100] ;  /* 0x00610000dd10783b */ /* 0x000f620000004200 */
[----:B-1----:R-:W-:-:S02]  /*4d70*/  FFMA.FTZ R0, R171, c[0x0][0x2d0], -R6 ;  /* 0x0000b400ab007a23 */ /* 0x002fc40000010806 */
[----:B------:R-:W-:Y:S02]  /*4d80*/  IMAD.MOV.U32 R171, RZ, RZ, R69 ;  /* 0x000000ffffab7224 */ /* 0x000fe400078e0045 */
[----:B------:R1:W1:Y:S02]  /*4d90*/  MUFU.EX2 R154, R0 ;  /* 0x00000000009a7308 */ /* 0x0002640000000800 */
[C---:B---3--:R-:W-:Y:S08]  /*4da0*/  HMMA.16816.F32 R88, R8.reuse, R12, R64 ;  /* 0x0000000c0858723c */ /* 0x048ff00000001840 */
[----:B------:R-:W-:Y:S01]  /*4db0*/  HMMA.16816.F32 R80, R8, R14, R56 ;  /* 0x0000000e0850723c */ /* 0x000fe20000001838 */
[----:B------:R-:W3:Y:S01]  /*4dc0*/  LDSM.16.MT88.4 R12, [R220+0x6100] ;  /* 0x00610000dc0c783b */ /* 0x000ee20000004200 */
[----:B-1----:R-:W-:-:S06]  /*4dd0*/  FFMA.FTZ R0, R170, c[0x0][0x2d0], -R6 ;  /* 0x0000b400aa007a23 */ /* 0x002fcc0000010806 */
[----:B------:R-:W-:Y:S01]  /*4de0*/  HMMA.16816.F32 R76, R8, R32, R60 ;  /* 0x00000020084c723c */ /* 0x000fe2000000183c */
[----:B------:R-:W-:Y:S01]  /*4df0*/  IMAD.MOV.U32 R170, RZ, RZ, R129 ;  /* 0x000000ffffaa7224 */ /* 0x000fe200078e0081 */
[----:B------:R1:W-:Y:S01]  /*4e00*/  MUFU.EX2 R153, R0 ;  /* 0x0000000000997308 */ /* 0x0003e20000000800 */
[----:B------:R-:W-:Y:S02]  /*4e10*/  IMAD.MOV.U32 R129, RZ, RZ, R168 ;  /* 0x000000ffff817224 */ /* 0x000fe400078e00a8 */
[----:B------:R-:W-:-:S03]  /*4e20*/  IMAD.MOV.U32 R168, RZ, RZ, R139 ;  /* 0x000000ffffa87224 */ /* 0x000fc600078e008b */
[C---:B------:R-:W-:Y:S01]  /*4e30*/  HMMA.16816.F32 R72, R8.reuse, R34, R52 ;  /* 0x000000220848723c */ /* 0x040fe20000001834 */
[----:B------:R-:W3:Y:S07]  /*4e40*/  LDSM.16.MT88.4 R32, [R217+0x2900] ;  /* 0x00290000d920783b */ /* 0x000eee0000004200 */
[----:B--2---:R-:W-:Y:S01]  /*4e50*/  HMMA.16816.F32 R64, R8, R28, R48 ;  /* 0x0000001c0840723c */ /* 0x004fe20000001830 */
[----:B-1----:R-:W-:Y:S02]  /*4e60*/  FFMA.FTZ R0, R188, c[0x0][0x2d0], -R6 ;  /* 0x0000b400bc007a23 */ /* 0x002fe40000010806 */
[----:B------:R-:W-:-:S02]  /*4e70*/  IMAD.MOV.U32 R188, RZ, RZ, R130 ;  /* 0x000000ffffbc7224 */ /* 0x000fc400078e0082 */
[----:B------:R1:W2:Y:S03]  /*4e80*/  MUFU.EX2 R152, R0 ;  /* 0x0000000000987308 */ /* 0x0002a60000000800 */
[----:B------:R-:W-:Y:S01]  /*4e90*/  HMMA.16816.F32 R44, R8, R24, R44 ;  /* 0x00000018082c723c */ /* 0x000fe2000000182c */
[----:B------:R-:W-:-:S07]  /*4ea0*/  IMAD.MOV.U32 R130, RZ, RZ, R136 ;  /* 0x000000ffff827224 */ /* 0x000fce00078e0088 */
[----:B------:R-:W-:Y:S01]  /*4eb0*/  HMMA.16816.F32 R48, R8, R26, R40 ;  /* 0x0000001a0830723c */ /* 0x000fe20000001828 */
[----:B------:R-:W2:Y:S01]  /*4ec0*/  LDSM.16.MT88.4 R24, [R221+0x2900] ;  /* 0x00290000dd18783b */ /* 0x000ea20000004200 */
[----:B-1----:R-:W-:-:S06]  /*4ed0*/  FFMA.FTZ R0, R189, c[0x0][0x2d0], -R2 ;  /* 0x0000b400bd007a23 */ /* 0x002fcc0000010802 */
[C---:B------:R-:W-:Y:S01]  /*4ee0*/  HMMA.16816.F32 R56, R8.reuse, R30, R36 ;  /* 0x0000001e0838723c */ /* 0x040fe20000001824 */
[----:B------:R-:W1:Y:S01]  /*4ef0*/  LDSM.16.MT88.4 R28, [R218+0x2900] ;  /* 0x00290000da1c783b */ /* 0x000e620000004200 */
[----:B------:R3:W-:Y:S06]  /*4f00*/  MUFU.EX2 R124, R0 ;  /* 0x00000000007c7308 */ /* 0x0007ec0000000800 */
[C---:B----4-:R-:W-:Y:S08]  /*4f10*/  HMMA.16816.F32 R40, R8.reuse, R20, R84 ;  /* 0x000000140828723c */ /* 0x050ff00000001854 */
[----:B------:R-:W-:Y:S01]  /*4f20*/  HMMA.16816.F32 R36, R8, R22, R104 ;  /* 0x000000160824723c */ /* 0x000fe20000001868 */
[----:B------:R-:W4:Y:S01]  /*4f30*/  LDSM.16.MT88.4 R20, [R220+0x2900] ;  /* 0x00290000dc14783b */ /* 0x000f220000004200 */
[----:B---3--:R-:W-:-:S04]  /*4f40*/  FFMA.FTZ R0, R191, c[0x0][0x2d0], -R2 ;  /* 0x0000b400bf007a23 */ /* 0x008fc80000010802 */
[----:B------:R3:W1:Y:S02]  /*4f50*/  MUFU.EX2 R135, R0 ;  /* 0x0000000000877308 */ /* 0x0006640000000800 */
[C---:B-----5:R-:W-:Y:S01]  /*4f60*/  HMMA.16816.F32 R52, R8.reuse, R16, R120 ;  /* 0x000000100834723c */ /* 0x060fe20000001878 */
[----:B------:R-:W-:Y:S07]  /*4f70*/  LDSM.16.MT88.4 R120, [R218+0x7900] ;  /* 0x00790000da78783b */ /* 0x000fee0000004200 */
[----:B------:R-:W-:Y:S01]  /*4f80*/  HMMA.16816.F32 R60, R8, R18, R116 ;  /* 0x00000012083c723c */ /* 0x000fe20000001874 */
[----:B------:R-:W-:Y:S01]  /*4f90*/  LDSM.16.MT88.4 R16, [R218+0x6900] ;  /* 0x00690000da10783b */ /* 0x000fe20000004200 */
[----:B---3--:R-:W-:-:S06]  /*4fa0*/  FFMA.FTZ R0, R190, c[0x0][0x2d0], -R2 ;  /* 0x0000b400be007a23 */ /* 0x008fcc0000010802 */
[C---:B------:R-:W-:Y:S01]  /*4fb0*/  HMMA.16816.F32 R112, R8.reuse, R12, R112 ;  /* 0x0000000c0870723c */ /* 0x040fe20000001870 */
[----:B------:R3:W-:Y:S07]  /*4fc0*/  MUFU.EX2 R134, R0 ;  /* 0x0000000000867308 */ /* 0x0007ee0000000800 */
[----:B------:R-:W-:Y:S01]  /*4fd0*/  HMMA.16816.F32 R84, R8, R14, R96 ;  /* 0x0000000e0854723c */ /* 0x000fe20000001860 */
[----:B------:R-:W5:Y:S06]  /*4fe0*/  LDSM.16.MT88.4 R12, [R217+0x6900] ;  /* 0x00690000d90c783b */ /* 0x000f6c0000004200 */
[----:B------:R-:W-:-:S02]  /*4ff0*/  F2FP.PACK_AB R8, R154, R125 ;  /* 0x0000007d9a08723e */ /* 0x000fc400000000ff */
[----:B--2---:R-:W-:Y:S01]  /*5000*/  F2FP.PACK_AB R10, R152, R153 ;  /* 0x00000099980a723e */ /* 0x004fe200000000ff */
[----:B---3--:R-:W-:Y:S01]  /*5010*/  FFMA.FTZ R0, R196, c[0x0][0x2d0], -R2 ;  /* 0x0000b400c4007a23 */ /* 0x008fe20000010802 */
[----:B-1----:R-:W-:-:S03]  /*5020*/  F2FP.PACK_AB R9, R135, R124 ;  /* 0x0000007c8709723e */ /* 0x002fc600000000ff */
[----:B------:R-:W1:Y:S02]  /*5030*/  MUFU.EX2 R133, R0 ;  /* 0x0000000000857308 */ /* 0x000e640000000800 */
[----:B-1----:R-:W-:Y:S01]  /*5040*/  F2FP.PACK_AB R11, R133, R134 ;  /* 0x00000086850b723e */ /* 0x002fe200000000ff */
[----:B------:R-:W-:-:S05]  /*5050*/  FFMA.FTZ R0, R204, c[0x0][0x2d0], -R6 ;  /* 0x0000b400cc007a23 */ /* 0x000fca0000010806 */
[----:B------:R1:W-:Y:S01]  /*5060*/  MUFU.EX2 R132, R0 ;  /* 0x0000000000847308 */ /* 0x0003e20000000800 */
[C---:B------:R-:W-:Y:S08]  /*5070*/  HMMA.16816.F32 R116, R8.reuse, R34, R92 ;  /* 0x000000220874723c */ /* 0x040ff0000000185c */
[----:B------:R-:W-:Y:S01]  /*5080*/  HMMA.16816.F32 R92, R8, R24, R76 ;  /* 0x00000018085c723c */ /* 0x000fe2000000184c */
[----:B-1----:R-:W-:-:S07]  /*5090*/  FFMA.FTZ R0, R205, c[0x0][0x2d0], -R6 ;  /* 0x0000b400cd007a23 */ /* 0x002fce0000010806 */
[C---:B------:R-:W-:Y:S01]  /*50a0*/  HMMA.16816.F32 R96, R8.reuse, R26, R72 ;  /* 0x0000001a0860723c */ /* 0x040fe20000001848 */
[----:B------:R-:W1:Y:S01]  /*50b0*/  LDSM.16.MT88.4 R24, [R221+0x6900] ;  /* 0x00690000dd18783b */ /* 0x000e620000004200 */
[----:B------:R2:W3:Y:S06]  /*50c0*/  MUFU.EX2 R151, R0 ;  /* 0x0000000000977308 */ /* 0x0004ec0000000800 */
[C---:B------:R-:W-:Y:S01]  /*50d0*/  HMMA.16816.F32 R108, R8.reuse, R32, R100 ;  /* 0x00000020086c723c */ /* 0x040fe20000001864 */
[----:B------:R-:W3:Y:S07]  /*50e0*/  LDSM.16.MT88.4 R32, [R220+0x6900] ;  /* 0x00690000dc20783b */ /* 0x000eee0000004200 */
[----:B------:R-:W-:Y:S01]  /*50f0*/  HMMA.16816.F32 R104, R8, R28, R88 ;  /* 0x0000001c0868723c */ /* 0x000fe20000001858 */
[----:B--2---:R-:W-:-:S04]  /*5100*/  FFMA.FTZ R0, R206, c[0x0][0x2d0], -R6 ;  /* 0x0000b400ce007a23 */ /* 0x004fc80000010806 */
[----:B------:R2:W-:Y:S03]  /*5110*/  MUFU.EX2 R150, R0 ;  /* 0x0000000000967308 */ /* 0x0005e60000000800 */
[C---:B----4-:R-:W-:Y:S08]  /*5120*/  HMMA.16816.F32 R88, R8.reuse, R20, R64 ;  /* 0x000000140858723c */ /* 0x050ff00000001840 */
[----:B-----5:R-:W-:Y:S01]  /*5130*/  HMMA.16816.F32 R64, R8, R14, R48 ;  /* 0x0000000e0840723c */ /* 0x020fe20000001830 */
[----:B--2---:R-:W-:-:S07]  /*5140*/  FFMA.FTZ R0, R207, c[0x0][0x2d0], -R6 ;  /* 0x0000b400cf007a23 */ /* 0x004fce0000010806 */
[C---:B------:R-:W-:Y:S01]  /*5150*/  HMMA.16816.F32 R72, R8.reuse, R12, R44 ;  /* 0x0000000c0848723c */ /* 0x040fe2000000182c */
[----:B------:R-:W-:Y:S01]  /*5160*/  LDSM.16.MT88.4 R12, [R220+0x3100] ;  /* 0x00310000dc0c783b */ /* 0x000fe20000004200 */
[----:B------:R2:W4:Y:S06]  /*5170*/  MUFU.EX2 R149, R0 ;  /* 0x0000000000957308 */ /* 0x00052c0000000800 */
[C---:B-1----:R-:W-:Y:S08]  /*5180*/  HMMA.16816.F32 R48, R8.reuse, R24, R52 ;  /* 0x000000180830723c */ /* 0x042ff00000001834 */
[----:B------:R-:W-:Y:S01]  /*5190*/  HMMA.16816.F32 R52, R8, R26, R60 ;  /* 0x0000001a0834723c */ /* 0x000fe2000000183c */
[----:B------:R-:W1:Y:S01]  /*51a0*/  LDSM.16.MT88.4 R24, [R217+0x7100] ;  /* 0x00710000d918783b */ /* 0x000e620000004200 */
[----:B--2---:R-:W-:-:S04]  /*51b0*/  FFMA.FTZ R0, R213, c[0x0][0x2d0], -R2 ;  /* 0x0000b400d5007a23 */ /* 0x004fc80000010802 */
[----:B------:R2:W-:Y:S02]  /*51c0*/  MUFU.EX2 R71, R0 ;  /* 0x0000000000477308 */ /* 0x0005e40000000800 */
[C---:B------:R-:W-:Y:S01]  /*51d0*/  HMMA.16816.F32 R100, R8.reuse, R30, R80 ;  /* 0x0000001e0864723c */ /* 0x040fe20000001850 */
[----:B------:R-:W5:Y:S07]  /*51e0*/  LDSM.16.MT88.4 R28, [R217+0x3100] ;  /* 0x00310000d91c783b */ /* 0x000f6e0000004200 */
[----:B------:R-:W-:Y:S01]  /*51f0*/  HMMA.16816.F32 R80, R8, R22, R56 ;  /* 0x000000160850723c */ /* 0x000fe20000001838 */
[----:B------:R-:W1:Y:S01]  /*5200*/  LDSM.16.MT88.4 R20, [R218+0x3100] ;  /* 0x00310000da14783b */ /* 0x000e620000004200 */
[----:B--2---:R-:W-:-:S06]  /*5210*/  FFMA.FTZ R0, R212, c[0x0][0x2d0], -R2 ;  /* 0x0000b400d4007a23 */ /* 0x004fcc0000010802 */
[C---:B------:R-:W-:Y:S01]  /*5220*/  HMMA.16816.F32 R56, R8.reuse, R16, R40 ;  /* 0x000000100838723c */ /* 0x040fe20000001828 */
[----:B------:R2:W1:Y:S07]  /*5230*/  MUFU.EX2 R70, R0 ;  /* 0x0000000000467308 */ /* 0x00046e0000000800 */
[C---:B------:R-:W-:Y:S01]  /*5240*/  HMMA.16816.F32 R40, R8.reuse, R18, R36 ;  /* 0x000000120828723c */ /* 0x040fe20000001824 */
[----:B------:R-:W5:Y:S07]  /*5250*/  LDSM.16.MT88.4 R16, [R221+0x3100] ;  /* 0x00310000dd10783b */ /* 0x000f6e0000004200 */
[----:B---3--:R-:W-:Y:S01]  /*5260*/  HMMA.16816.F32 R44, R8, R32, R112 ;  /* 0x00000020082c723c */ /* 0x008fe20000001870 */
[----:B------:R-:W-:Y:S01]  /*5270*/  LDSM.16.MT88.4 R112, [R217+0x7900] ;  /* 0x00790000d970783b */ /* 0x000fe20000004200 */
[----:B--2---:R-:W-:-:S04]  /*5280*/  FFMA.FTZ R0, R214, c[0x0][0x2d0], -R2 ;  /* 0x0000b400d6007a23 */ /* 0x004fc80000010802 */
[----:B------:R2:W-:Y:S02]  /*5290*/  MUFU.EX2 R69, R0 ;  /* 0x0000000000457308 */ /* 0x0005e40000000800 */
[----:B------:R-:W-:Y:S01]  /*52a0*/  HMMA.16816.F32 R36, R8, R34, R84 ;  /* 0x000000220824723c */ /* 0x000fe20000001854 */
[----:B------:R-:W3:Y:S06]  /*52b0*/  LDSM.16.MT88.4 R32, [R218+0x7100] ;  /* 0x00710000da20783b */ /* 0x000eec0000004200 */
[----:B------:R-:W-:Y:S02]  /*52c0*/  F2FP.PACK_AB R8, R151, R132 ;  /* 0x000000849708723e */ /* 0x000fe400000000ff */
[----:B----4-:R-:W-:-:S02]  /*52d0*/  F2FP.PACK_AB R10, R149, R150 ;  /* 0x00000096950a723e */ /* 0x010fc400000000ff */
[----:B-1----:R-:W-:Y:S01]  /*52e0*/  F2FP.PACK_AB R9, R70, R71 ;  /* 0x000000474609723e */ /* 0x002fe200000000ff */
[----:B--2---:R-:W-:-:S04]  /*52f0*/  FFMA.FTZ R0, R215, c[0x0][0x2d0], -R2 ;  /* 0x0000b400d7007a23 */ /* 0x004fc80000010802 */
[----:B------:R1:W2:Y:S02]  /*5300*/  MUFU.EX2 R62, R0 ;  /* 0x00000000003e7308 */ /* 0x0002a40000000800 */
[----:B-1----:R-:W-:Y:S01]  /*5310*/  FFMA.FTZ R0, R250, c[0x0][0x2d0], -R6 ;  /* 0x0000b400fa007a23 */ /* 0x002fe20000010806 */
[----:B--2---:R-:W-:-:S05]  /*5320*/  F2FP.PACK_AB R11, R62, R69 ;  /* 0x000000453e0b723e */ /* 0x004fca00000000ff */
[----:B------:R1:W-:Y:S02]  /*5330*/  MUFU.EX2 R61, R0 ;  /* 0x00000000003d7308 */ /* 0x0003e40000000800 */
[C---:B------:R-:W-:Y:S08]  /*5340*/  HMMA.16816.F32 R64, R8.reuse, R26, R64 ;  /* 0x0000001a0840723c */ /* 0x040ff00000001840 */
[----:B------:R-:W-:Y:S01]  /*5350*/  HMMA.16816.F32 R72, R8, R24, R72 ;  /* 0x000000180848723c */ /* 0x000fe20000001848 */
[----:B-1----:R-:W-:-:S04]  /*5360*/  FFMA.FTZ R0, R251, c[0x0][0x2d0], -R6 ;  /* 0x0000b400fb007a23 */ /* 0x002fc80000010806 */
[----:B------:R1:W2:Y:S03]  /*5370*/  MUFU.EX2 R60, R0 ;  /* 0x00000000003c7308 */ /* 0x0002a60000000800 */
[C---:B-----5:R-:W-:Y:S08]  /*5380*/  HMMA.16816.F32 R76, R8.reuse, R28, R108 ;  /* 0x0000001c084c723c */ /* 0x060ff0000000186c */
[----:B------:R-:W-:Y:S01]  /*5390*/  HMMA.16816.F32 R84, R8, R20, R104 ;  /* 0x000000140854723c */ /* 0x000fe20000001868 */
[----:B------:R-:W-:Y:S01]  /*53a0*/  LDSM.16.MT88.4 R104, [R220+0x3900] ;  /* 0x00390000dc68783b */ /* 0x000fe20000004200 */
[----:B-1----:R-:W-:-:S06]  /*53b0*/  FFMA.FTZ R0, R249, c[0x0][0x2d0], -R6 ;  /* 0x0000b400f9007a23 */ /* 0x002fcc0000010806 */
[C---:B------:R-:W-:Y:S01]  /*53c0*/  HMMA.16816.F32 R28, R8.reuse, R30, R116 ;  /* 0x0000001e081c723c */ /* 0x040fe20000001874 */
[----:B--2---:R-:W-:Y:S01]  /*53d0*/  F2FP.PACK_AB R136, R60, R61 ;  /* 0x0000003d3c88723e */ /* 0x004fe200000000ff */
[----:B------:R1:W-:Y:S06]  /*53e0*/  MUFU.EX2 R26, R0 ;  /* 0x00000000001a7308 */ /* 0x0003ec0000000800 */
[C---:B------:R-:W-:Y:S08]  /*53f0*/  HMMA.16816.F32 R20, R8.reuse, R22, R100 ;  /* 0x000000160814723c */ /* 0x040ff00000001864 */
[----:B------:R-:W-:Y:S01]  /*5400*/  HMMA.16816.F32 R92, R8, R16, R92 ;  /* 0x00000010085c723c */ /* 0x000fe2000000185c */
[----:B-1----:R-:W-:-:S04]  /*5410*/  FFMA.FTZ R0, R252, c[0x0][0x2d0], -R6 ;  /* 0x0000b400fc007a23 */ /* 0x002fc80000010806 */
[----:B------:R1:W-:Y:S03]  /*5420*/  MUFU.EX2 R25, R0 ;  /* 0x0000000000197308 */ /* 0x0003e60000000800 */
[C---:B------:R-:W-:Y:S01]  /*5430*/  HMMA.16816.F32 R100, R8.reuse, R18, R96 ;  /* 0x000000120864723c */ /* 0x040fe20000001860 */
[----:B------:R-:W2:Y:S04]  /*5440*/  LDSM.16.MT88.4 R16, [R221+0x7100] ;  /* 0x00710000dd10783b */ /* 0x000ea80000004200 */
[----:B------:R-:W-:Y:S03]  /*5450*/  LDSM.16.MT88.4 R96, [R221+0x3900] ;  /* 0x00390000dd60783b */ /* 0x000fe60000004200 */
[----:B------:R-:W-:Y:S01]  /*5460*/  HMMA.16816.F32 R108, R8, R12, R88 ;  /* 0x0000000c086c723c */ /* 0x000fe20000001858 */
[----:B------:R-:W-:Y:S01]  /*5470*/  LDSM.16.MT88.4 R88, [R218+0x3900] ;  /* 0x00390000da58783b */ /* 0x000fe20000004200 */
[----:B-1----:R-:W-:-:S06]  /*5480*/  FFMA.FTZ R0, R171, c[0x0][0x2d0], -R2 ;  /* 0x0000b400ab007a23 */ /* 0x002fcc0000010802 */
[C---:B------:R-:W-:Y:S01]  /*5490*/  HMMA.16816.F32 R116, R8.reuse, R14, R80 ;  /* 0x0000000e0874723c */ /* 0x040fe20000001850 */
[----:B------:R-:W-:Y:S01]  /*54a0*/  IMAD.MOV.U32 R171, RZ, RZ, R131 ;  /* 0x000000ffffab7224 */ /* 0x000fe200078e0083 */
[----:B------:R-:W1:Y:S01]  /*54b0*/  LDSM.16.MT88.4 R12, [R220+0x7100] ;  /* 0x00710000dc0c783b */ /* 0x000e620000004200 */
[----:B------:R4:W-:Y:S01]  /*54c0*/  MUFU.EX2 R24, R0 ;  /* 0x0000000000187308 */ /* 0x0009e20000000800 */
[----:B------:R-:W-:Y:S02]  /*54d0*/  IMAD.MOV.U32 R131, RZ, RZ, R137 ;  /* 0x000000ffff837224 */ /* 0x000fe400078e0089 */
[----:B------:R-:W5:Y:S02]  /*54e0*/  LDSM.16.MT88.4 R80, [R217+0x3900] ;  /* 0x00390000d950783b */ /* 0x000f640000004200 */
[C---:B---3--:R-:W-:Y:S08]  /*54f0*/  HMMA.16816.F32 R56, R8.reuse, R32, R56 ;  /* 0x000000200838723c */ /* 0x048ff00000001838 */
[----:B------:R-:W-:Y:S01]  /*5500*/  HMMA.16816.F32 R40, R8, R34, R40 ;  /* 0x000000220828723c */ /* 0x000fe20000001828 */
[----:B----4-:R-:W-:-:S04]  /*5510*/  FFMA.FTZ R0, R7, c[0x0][0x2d0], -R2 ;  /* 0x0000b40007007a23 */ /* 0x010fc80000010802 */
[----:B------:R3:W4:Y:S03]  /*5520*/  MUFU.EX2 R7, R0 ;  /* 0x0000000000077308 */ /* 0x0007260000000800 */
[C---:B--2---:R-:W-:Y:S08]  /*5530*/  HMMA.16816.F32 R48, R8.reuse, R16, R48 ;  /* 0x000000100830723c */ /* 0x044ff00000001830 */
[----:B------:R-:W-:Y:S01]  /*5540*/  HMMA.16816.F32 R52, R8, R18, R52 ;  /* 0x000000120834723c */ /* 0x000fe20000001834 */
[--C-:B---3--:R-:W-:Y:S01]  /*5550*/  FFMA.FTZ R0, R169, c[0x0][0x2d0], -R2.reuse ;  /* 0x0000b400a9007a23 */ /* 0x108fe20000010802 */
[----:B----4-:R-:W-:Y:S01]  /*5560*/  F2FP.PACK_AB R137, R7, R24 ;  /* 0x000000180789723e */ /* 0x010fe200000000ff */
[----:B------:R-:W-:-:S05]  /*5570*/  FFMA.FTZ R2, R161, c[0x0][0x2d0], -R2 ;  /* 0x0000b400a1027a23 */ /* 0x000fca0000010802 */
[C---:B-1----:R-:W-:Y:S01]  /*5580*/  HMMA.16816.F32 R44, R8.reuse, R12, R44 ;  /* 0x0000000c082c723c */ /* 0x042fe2000000182c */
[----:B------:R-:W-:Y:S01]  /*5590*/  IMAD.MOV.U32 R169, RZ, RZ, R128 ;  /* 0x000000ffffa97224 */ /* 0x000fe200078e0080 */
[----:B------:R1:W-:Y:S01]  /*55a0*/  MUFU.EX2 R6, R0 ;  /* 0x0000000000067308 */ /* 0x0003e20000000800 */
[----:B------:R-:W-:Y:S02]  /*55b0*/  IMAD.MOV.U32 R161, RZ, RZ, R163 ;  /* 0x000000ffffa17224 */ /* 0x000fe400078e00a3 */
[----:B------:R-:W-:Y:S02]  /*55c0*/  IMAD.MOV.U32 R163, RZ, RZ, R5 ;  /* 0x000000ffffa37224 */ /* 0x000fe400078e0005 */
[----:B------:R-:W-:Y:S01]  /*55d0*/  IMAD.MOV.U32 R128, RZ, RZ, R166 ;  /* 0x000000ffff807224 */ /* 0x000fe200078e00a6 */
[----:B------:R-:W-:Y:S01]  /*55e0*/  HMMA.16816.F32 R36, R8, R14, R36 ;  /* 0x0000000e0824723c */ /* 0x000fe20000001824 */
[----:B------:R-:W-:Y:S01]  /*55f0*/  IMAD.MOV.U32 R166, RZ, RZ, R138 ;  /* 0x000000ffffa67224 */ /* 0x000fe200078e008a */
[----:B------:R2:W3:Y:S01]  /*5600*/  MUFU.EX2 R5, R2 ;  /* 0x0000000200057308 */ /* 0x0004e20000000800 */
[----:B------:R-:W-:Y:S01]  /*5610*/  LDSM.16.MT88.4 R8, [R220+0x7900] ;  /* 0x00790000dc08783b */ /* 0x000fe20000004200 */
[----:B------:R-:W-:Y:S01]  /*5620*/  F2FP.PACK_AB R138, R25, R26 ;  /* 0x0000001a198a723e */ /* 0x000fe200000000ff */
[----:B-1----:R-:W-:-:S04]  /*5630*/  FADD.FTZ R0, R170, R188 ;  /* 0x000000bcaa007221 */ /* 0x002fc80000010000 */
[----:B------:R-:W-:Y:S02]  /*5640*/  FADD.FTZ R0, R128, R0 ;  /* 0x0000000080007221 */ /* 0x000fe40000010000 */
[----:B--2---:R-:W-:Y:S01]  /*5650*/  FADD.FTZ R2, R169, R171 ;  /* 0x000000aba9027221 */ /* 0x004fe20000010000 */
[----:B---3--:R-:W-:Y:S01]  /*5660*/  F2FP.PACK_AB R139, R5, R6 ;  /* 0x00000006058b723e */ /* 0x008fe200000000ff */
[----:B------:R-:W-:Y:S02]  /*5670*/  FADD.FTZ R0, R130, R0 ;  /* 0x0000000082007221 */ /* 0x000fe40000010000 */
[----:B------:R-:W-:Y:S02]  /*5680*/  FADD.FTZ R2, R129, R2 ;  /* 0x0000000281027221 */ /* 0x000fe40000010000 */
[----:B------:R-:W-:Y:S02]  /*5690*/  FADD.FTZ R0, R166, R0 ;  /* 0x00000000a6007221 */ /* 0x000fe40000010000 */
[----:B------:R-:W-:Y:S01]  /*56a0*/  FADD.FTZ R2, R131, R2 ;  /* 0x0000000283027221 */ /* 0x000fe20000010000 */
[----:B------:R-:W-:Y:S01]  /*56b0*/  HMMA.16816.F32 R92, R136, R96, R92 ;  /* 0x00000060885c723c */ /* 0x000fe2000000185c */
[----:B------:R-:W-:Y:S01]  /*56c0*/  FADD.FTZ R0, R167, R0 ;  /* 0x00000000a7007221 */ /* 0x000fe20000010000 */
[----:B------:R-:W1:Y:S01]  /*56d0*/  LDSM.16.MT88.4 R128, [R221+0x7900] ;  /* 0x00790000dd80783b */ /* 0x000e620000004200 */
[----:B------:R-:W-:-:S02]  /*56e0*/  FADD.FTZ R2, R168, R2 ;  /* 0x00000002a8027221 */ /* 0x000fc40000010000 */
[----:B------:R-:W-:Y:S02]  /*56f0*/  FADD.FTZ R0, R164, R0 ;  /* 0x00000000a4007221 */ /* 0x000fe40000010000 */
[----:B------:R-:W-:Y:S01]  /*5700*/  FADD.FTZ R2, R165, R2 ;  /* 0x00000002a5027221 */ /* 0x000fe20000010000 */
[C---:B------:R-:W-:Y:S01]  /*5710*/  HMMA.16816.F32 R96, R136.reuse, R98, R100 ;  /* 0x000000628860723c */ /* 0x040fe20000001864 */
[----:B------:R-:W-:Y:S02]  /*5720*/  FADD.FTZ R0, R163, R0 ;  /* 0x00000000a3007221 */ /* 0x000fe40000010000 */
[----:B------:R-:W-:Y:S02]  /*5730*/  FADD.FTZ R2, R161, R2 ;  /* 0x00000002a1027221 */ /* 0x000fe40000010000 */
[----:B------:R-:W-:Y:S02]  /*5740*/  FADD.FTZ R0, R248, R0 ;  /* 0x00000000f8007221 */ /* 0x000fe40000010000 */
[----:B------:R-:W-:Y:S01]  /*5750*/  FADD.FTZ R2, R162, R2 ;  /* 0x00000002a2027221 */ /* 0x000fe20000010000 */
[----:B------:R-:W-:Y:S01]  /*5760*/  HMMA.16816.F32 R100, R136, R104, R108 ;  /* 0x000000688864723c */ /* 0x000fe2000000186c */
[----:B------:R-:W-:-:S02]  /*5770*/  FADD.FTZ R0, R246, R0 ;  /* 0x00000000f6007221 */ /* 0x000fc40000010000 */
[----:B------:R-:W-:Y:S02]  /*5780*/  FADD.FTZ R2, R242, R2 ;  /* 0x00000002f2027221 */ /* 0x000fe40000010000 */
[----:B------:R-:W-:Y:S02]  /*5790*/  FADD.FTZ R0, R243, R0 ;  /* 0x00000000f3007221 */ /* 0x000fe40000010000 */
[----:B------:R-:W-:Y:S01]  /*57a0*/  FADD.FTZ R2, R241, R2 ;  /* 0x00000002f1027221 */ /* 0x000fe20000010000 */
[----:B------:R-:W-:Y:S01]  /*57b0*/  HMMA.16816.F32 R104, R136, R106, R116 ;  /* 0x0000006a8868723c */ /* 0x000fe20000001874 */
[----:B------:R-:W-:Y:S02]  /*57c0*/  FADD.FTZ R0, R247, R0 ;  /* 0x00000000f7007221 */ /* 0x000fe40000010000 */
[----:B------:R-:W-:Y:S02]  /*57d0*/  FADD.FTZ R2, R240, R2 ;  /* 0x00000002f0027221 */ /* 0x000fe40000010000 */
[----:B------:R-:W-:-:S02]  /*57e0*/  FADD.FTZ R0, R203, R0 ;  /* 0x00000000cb007221 */ /* 0x000fc40000010000 */
[----:B------:R-:W-:Y:S01]  /*57f0*/  FADD.FTZ R2, R239, R2 ;  /* 0x00000002ef027221 */ /* 0x000fe20000010000 */
[C---:B-----5:R-:W-:Y:S01]  /*5800*/  HMMA.16816.F32 R76, R136.reuse, R80, R76 ;  /* 0x00000050884c723c */ /* 0x060fe2000000184c */
[----:B------:R-:W-:Y:S02]  /*5810*/  FADD.FTZ R0, R201, R0 ;  /* 0x00000000c9007221 */ /* 0x000fe40000010000 */
[----:B------:R-:W-:Y:S02]  /*5820*/  FADD.FTZ R2, R199, R2 ;  /* 0x00000002c7027221 */ /* 0x000fe40000010000 */
[----:B------:R-:W-:Y:S02]  /*5830*/  FADD.FTZ R0, R200, R0 ;  /* 0x00000000c8007221 */ /* 0x000fe40000010000 */
[----:B------:R-:W-:Y:S01]  /*5840*/  FADD.FTZ R2, R198, R2 ;  /* 0x00000002c6027221 */ /* 0x000fe20000010000 */
[----:B------:R-:W-:Y:S03]  /*5850*/  HMMA.16816.F32 R84, R136, R88, R84 ;  /* 0x000000588854723c */ /* 0x000fe60000001854 */
        /* <DEDUP_REMOVED lines=18> */
[C---:B-1----:R-:W-:Y:S01]  /*5980*/  HMMA.16816.F32 R124, R136.reuse, R128, R48 ;  /* 0x00000080887c723c */ /* 0x042fe20000001830 */
        /* <DEDUP_REMOVED lines=24> */
[C---:B------:R-:W-:Y:S04]  /*5b10*/  HMMA.16816.F32 R132, R136.reuse, R8, R44 ;  /* 0x000000088884723c */ /* 0x040fe8000000182c */
[----:B------:R1:W-:Y:S04]  /*5b20*/  STL [R1+0xc], R0 ;  /* 0x00000c0001007387 */ /* 0x0003e80000100800 */
[----:B------:R1:W-:Y:S01]  /*5b30*/  STL [R1+0x8], R4 ;  /* 0x0000080401007387 */ /* 0x0003e20000100800 */
[----:B------:R-:W-:Y:S01]  /*5b40*/  HMMA.16816.F32 R136, R136, R10, R36 ;  /* 0x0000000a8888723c */ /* 0x000fe20000001824 */
[----:B------:R-:W-:Y:S07]  /*5b50*/  @P1 BRA `(.L_x_2) ;  /* 0x0000452000001947 */ /* 0x000fee0003800000 */
[C---:B------:R-:W-:Y:S01]  /*5b60*/  IADD3 R162, R148.reuse, 0x40, RZ ;  /* 0x0000004094a27810 */ /* 0x040fe20007ffe0ff */
[----:B------:R-:W-:Y:S01]  /*5b70*/  IMAD.MOV.U32 R70, RZ, RZ, R3 ;  /* 0x000000ffff467224 */ /* 0x000fe200078e0003 */
[----:B------:R-:W-:Y:S01]  /*5b80*/  UIADD3 UR8, UR8, -0x2, URZ ;  /* 0xfffffffe08087890 */ /* 0x000fe2000fffe03f */
[----:B------:R-:W-:Y:S01]  /*5b90*/  IMAD.MOV.U32 R69, RZ, RZ, R68 ;  /* 0x000000ffff457224 */ /* 0x000fe200078e0044 */
[----:B------:R-:W-:Y:S01]  /*5ba0*/  SHF.R.S32.HI R243, RZ, 0x1f, R162 ;  /* 0x0000001ffff37819 */ /* 0x000fe200000114a2 */
[----:B------:R-:W-:-:S03]  /*5bb0*/  IMAD.WIDE R240, R148, 0x2, RZ ;  /* 0x0000000294f07825 */ /* 0x000fc600078e02ff */
[----:B------:R-:W-:-:S04]  /*5bc0*/  LEA.HI R243, R243, R162, RZ, 0x3 ;  /* 0x000000a2f3f37211 */ /* 0x000fc800078f18ff */
[----:B------:R-:W-:-:S04]  /*5bd0*/  LOP3.LUT R243, R243, 0xfffffff8, RZ, 0xc0, !PT ;  /* 0xfffffff8f3f37812 */ /* 0x000fc800078ec0ff */
[----:B------:R-:W-:-:S04]  /*5be0*/  SHF.R.S32.HI R242, RZ, 0x1f, R243 ;  /* 0x0000001ffff27819 */ /* 0x000fc800000114f3 */
[C---:B------:R-:W-:Y:S01]  /*5bf0*/  SHF.L.U64.HI R242, R243.reuse, 0x1, R242 ;  /* 0x00000001f3f27819 */ /* 0x040fe200000102f2 */
[----:B------:R-:W-:Y:S02]  /*5c00*/  IMAD.SHL.U32 R243, R243, 0x2, RZ ;  /* 0x00000002f3f37824 */ /* 0x000fe400078e00ff */
[----:B------:R-:W2:Y:S01]  /*5c10*/  LDL R162, [R1+0x10] ;  /* 0x0000100001a27983 */ /* 0x000ea20000100800 */
[----:B------:R-:W-:Y:S02]  /*5c20*/  SEL R2, RZ, 0x10, P0 ;  /* 0x00000010ff027807 */ /* 0x000fe40000000000 */
[----:B-1----:R-:W-:Y:S02]  /*5c30*/  SEL R0, RZ, 0x10, P3 ;  /* 0x00000010ff007807 */ /* 0x002fe40001800000 */
[----:B------:R-:W-:Y:S02]  /*5c40*/  ISETP.NE.U32.AND P5, PT, R2, RZ, PT ;  /* 0x000000ff0200720c */ /* 0x000fe40003fa5070 */
[----:B------:R-:W-:Y:S02]  /*5c50*/  ISETP.NE.U32.AND P4, PT, R0, RZ, PT ;  /* 0x000000ff0000720c */ /* 0x000fe40003f85070 */
[----:B------:R-:W-:-:S02]  /*5c60*/  IADD3 R2, -R2, 0x10, RZ ;  /* 0x0000001002027810 */ /* 0x000fc40007ffe1ff */
[----:B------:R-:W-:Y:S02]  /*5c70*/  IADD3 R0, -R0, 0x10, RZ ;  /* 0x0000001000007810 */ /* 0x000fe40007ffe1ff */
[----:B------:R-:W-:Y:S02]  /*5c80*/  LOP3.LUT R2, R2, 0xf, RZ, 0xc0, !PT ;  /* 0x0000000f02027812 */ /* 0x000fe400078ec0ff */
[----:B------:R-:W-:Y:S01]  /*5c90*/  LOP3.LUT R0, R0, 0xf, RZ, 0xc0, !PT ;  /* 0x0000000f00007812 */ /* 0x000fe200078ec0ff */
[----:B--2---:R-:W-:Y:S01]  /*5ca0*/  IMAD.SHL.U32 R239, R162, 0x2, RZ ;  /* 0x00000002a2ef7824 */ /* 0x004fe200078e00ff */
[----:B------:R-:W-:Y:S05]  /*5cb0*/  BRA `(.L_x_3) ;  /* 0x000003f000007947 */ /* 0x000fea0003800000 */
.L_x_5:
[----:B------:R-:W2:Y:S01]  /*5cc0*/  LDL R3, [R1] ;  /* 0x0000000001037983 */ /* 0x000ea20000100800 */
[----:B------:R-:W-:Y:S01]  /*5cd0*/  ULEA UR5, UR8, UR11, 0x7 ;  /* 0x0000000b08057291 */ /* 0x000fe2000f8e383f */
[----:B------:R-:W-:Y:S01]  /*5ce0*/  PLOP3.LUT P2, PT, PT, PT, UP1, 0x80, 0x0 ;  /* 0x000000000000781c */ /* 0x000fe20003f4f018 */
[----:B------:R-:W-:Y:S01]  /*5cf0*/  IMAD.MOV.U32 R244, RZ, RZ, RZ ;  /* 0x000000fffff47224 */ /* 0x000fe200078e00ff */
[----:B------:R-:W-:Y:S03]  /*5d00*/  PLOP3.LUT P1, PT, PT, PT, UP1, 0x80, 0x0 ;  /* 0x000000000000781c */ /* 0x000fe60003f2f018 */
[----:B------:R-:W-:Y:S05]  /*5d10*/  IMAD.U32 R2, RZ, RZ, UR5 ;  /* 0x00000005ff027e24 */ /* 0x000fea000f8e00ff */
[----:B--2---:R-:W-:Y:S05]  /*5d20*/  IADD3 R2, R2, -0x80, R3 ;  /* 0xffffff8002027810 */ /* 0x004fea0007ffe003 */
[----:B------:R-:W-:Y:S04]  /*5d30*/  @P2 IMAD.HI.U32 R3, R2, c[0x0][0x2bc], RZ ;  /* 0x0000af0002032a27 */ /* 0x000fe800078e00ff */
[----:B------:R-:W-:Y:S01]  /*5d40*/  IMAD.MOV.U32 R0, RZ, RZ, R2 ;  /* 0x000000ffff007224 */ /* 0x000fe200078e0002 */
[----:B------:R-:W-:Y:S04]  /*5d50*/  @P1 SHF.R.U32.HI R0, RZ, c[0x0][0x2c0], R3 ;  /* 0x0000b000ff001a19 */ /* 0x000fe80000011603 */
[C---:B------:R-:W-:Y:S04]  /*5d60*/  @!P6 IADD3 R3, P1, R0.reuse, UR12, RZ ;  /* 0x0000000c0003ec10 */ /* 0x040fe8000ff3e0ff */
[----:B------:R-:W-:Y:S01]  /*5d70*/  @!P6 LEA.HI.X.SX32 R5, R0, UR6, 0x1, P1 ;  /* 0x000000060005ec11 */ /* 0x000fe200088f0eff */
[----:B------:R-:W-:Y:S01]  /*5d80*/  IMAD.MOV R0, RZ, RZ, -R0 ;  /* 0x000000ffff007224 */ /* 0x000fe200078e0a00 */
[C---:B------:R-:W-:Y:S03]  /*5d90*/  @!P6 LEA R4, P1, R3.reuse, c[0x0][0x2a0], 0x2 ;  /* 0x0000a8000304ea11 */ /* 0x040fe600078210ff */
[----:B------:R-:W-:Y:S01]  /*5da0*/  IMAD R245, R0, c[0x0][0x2b8], R2 ;  /* 0x0000ae0000f57a24 */ /* 0x000fe200078e0202 */
[----:B------:R-:W-:Y:S03]  /*5db0*/  @!P6 LEA.HI.X R5, R3, c[0x0][0x2a4], R5, 0x2, P1 ;  /* 0x0000a9000305ea11 */ /* 0x000fe600008f1405 */
[C---:B------:R-:W-:Y:S01]  /*5dc0*/  IMAD.WIDE.U32 R2, R245.reuse, c[0x0][0x1e0], RZ ;  /* 0x00007800f5027a25 */ /* 0x040fe200078e00ff */
[----:B------:R-:W-:Y:S01]  /*5dd0*/  SHF.R.S32.HI R0, RZ, 0x1f, R245 ;  /* 0x0000001fff007819 */ /* 0x000fe200000114f5 */
[----:B------:R-:W2:Y:S04]  /*5de0*/  @!P6 LDG.E R244, [R4.64] ;  /* 0x0000000e04f4e981 */ /* 0x000ea8000c1e1900 */
[----:B------:R-:W-:Y:S04]  /*5df0*/  IMAD R0, R0, c[0x0][0x1e0], RZ ;  /* 0x0000780000007a24 */ /* 0x000fe800078e02ff */
[----:B------:R-:W-:Y:S04]  /*5e00*/  IMAD R0, R245, c[0x0][0x1e4], R0 ;  /* 0x00007900f5007a24 */ /* 0x000fe800078e0200 */
[----:B------:R-:W-:Y:S01]  /*5e10*/  IMAD.IADD R3, R3, 0x1, R0 ;  /* 0x0000000103037824 */ /* 0x000fe200078e0200 */
[----:B--2---:R-:W-:Y:S03]  /*5e20*/  SHF.R.S32.HI R4, RZ, 0x1f, R244 ;  /* 0x0000001fff047819 */ /* 0x004fe600000114f4 */
[----:B------:R-:W-:Y:S04]  /*5e30*/  IMAD.WIDE.U32 R2, R244, c[0x0][0x1f0], R2 ;  /* 0x00007c00f4027a25 */ /* 0x000fe800078e0002 */
[----:B------:R-:W-:Y:S01]  /*5e40*/  IMAD R4, R4, c[0x0][0x1f0], RZ ;  /* 0x00007c0004047a24 */ /* 0x000fe200078e02ff */
[----:B------:R-:W-:Y:S03]  /*5e50*/  IADD3 R0, P1, R2, UR18, RZ ;  /* 0x0000001202007c10 */ /* 0x000fe6000ff3e0ff */
[----:B------:R-:W-:Y:S05]  /*5e60*/  IMAD R4, R244, c[0x0][0x1f4], R4 ;  /* 0x00007d00f4047a24 */ /* 0x000fea00078e0204 */
[----:B------:R-:W-:Y:S02]  /*5e70*/  IADD3.X R3, R3, UR16, R4, P1, !PT ;  /* 0x0000001003037c10 */ /* 0x000fe40008ffe404 */
[C---:B------:R-:W-:Y:S04]  /*5e80*/  LEA R2, P1, R0.reuse, c[0x0][0x1c8], 0x1 ;  /* 0x0000720000027a11 */ /* 0x040fe800078208ff */
[----:B------:R-:W-:Y:S01]  /*5e90*/  LEA.HI.X R0, R0, c[0x0][0x1cc], R3, 0x1, P1 ;  /* 0x0000730000007a11 */ /* 0x000fe200008f0c03 */
[----:B------:R-:W-:Y:S04]  /*5ea0*/  SHFL.IDX PT, R12, R2, 0x1, 0x181f ;  /* 0x00381f00020c7f89 */ /* 0x000fe800000e0000 */
[----:B------:R-:W1:Y:S04]  /*5eb0*/  SHFL.IDX PT, R3, R2, RZ, 0x181f ;  /* 0x00181fff02037589 */ /* 0x000e6800000e0000 */
[----:B------:R-:W2:Y:S04]  /*5ec0*/  SHFL.IDX PT, R6, R0, RZ, 0x181f ;  /* 0x00181fff00067589 */ /* 0x000ea800000e0000 */
[----:B------:R-:W-:Y:S04]  /*5ed0*/  SHFL.IDX PT, R7, R2, 0x2, 0x181f ;  /* 0x00581f0002077f89 */ /* 0x000fe800000e0000 */
[----:B------:R3:W-:Y:S04]  /*5ee0*/  SHFL.IDX PT, R14, R2, 0x3, 0x181f ;  /* 0x00781f00020e7f89 */ /* 0x0007e800000e0000 */
[----:B------:R-:W4:Y:S04]  /*5ef0*/  SHFL.IDX PT, R9, R0, 0x1, 0x181f ;  /* 0x00381f0000097f89 */ /* 0x000f2800000e0000 */
[----:B------:R-:W5:Y:S04]  /*5f00*/  SHFL.IDX PT, R15, R0, 0x2, 0x181f ;  /* 0x00581f00000f7f89 */ /* 0x000f6800000e0000 */
[----:B------:R-:W5:Y:S01]  /*5f10*/  SHFL.IDX PT, R0, R0, 0x3, 0x181f ;  /* 0x00781f0000007f89 */ /* 0x000f6200000e0000 */
[C---:B-1----:R-:W-:Y:S05]  /*5f20*/  IADD3 R4, P2, R240.reuse, R3, RZ ;  /* 0x00000003f0047210 */ /* 0x042fea0007f5e0ff */
[----:B--2---:R-:W-:Y:S01]  /*5f30*/  IMAD.X R5, R241, 0x1, R6, P2 ;  /* 0x00000001f1057824 */ /* 0x004fe200010e0606 */
[C---:B------:R-:W-:Y:S04]  /*5f40*/  IADD3 R10, P2, R240.reuse, R12, RZ ;  /* 0x0000000cf00a7210 */ /* 0x040fe80007f5e0ff */
[----:B------:R1:W-:Y:S01]  /*5f50*/  LDGSTS.E.BYPASS.LTC128B.128 [R239+0x8100], [R4.64], !P0 ;  /* 0x0810000004ef7fae */ /* 0x0003e2000c101d4e */
[----:B---3--:R-:W-:Y:S01]  /*5f60*/  IADD3 R2, P1, R3, R243, RZ ;  /* 0x000000f303027210 */ /* 0x008fe20007f3e0ff */
[----:B----4-:R-:W-:Y:S01]  /*5f70*/  IMAD.X R11, R241, 0x1, R9, P2 ;  /* 0x00000001f10b7824 */ /* 0x010fe200010e0609 */
[----:B------:R-:W-:Y:S03]  /*5f80*/  IADD3 R8, P2, R240, R7, RZ ;  /* 0x00000007f0087210 */ /* 0x000fe60007f5e0ff */
[--C-:B------:R-:W-:Y:S01]  /*5f90*/  IMAD.X R3, R6, 0x1, R242.reuse, P1 ;  /* 0x0000000106037824 */ /* 0x100fe200008e06f2 */
[-C--:B------:R-:W-:Y:S04]  /*5fa0*/  IADD3 R12, P1, R12, R243.reuse, RZ ;  /* 0x000000f30c0c7210 */ /* 0x080fe80007f3e0ff */
[----:B------:R2:W-:Y:S01]  /*5fb0*/  LDGSTS.E.BYPASS.LTC128B.128 [R239+0xc100], [R2.64], !P3 ;  /* 0x0c10000002ef7fae */ /* 0x0005e2000d901d4e */
[--C-:B------:R-:W-:Y:S01]  /*5fc0*/  IMAD.X R13, R9, 0x1, R242.reuse, P1 ;  /* 0x00000001090d7824 */ /* 0x100fe200008e06f2 */
[-C--:B------:R-:W-:Y:S01]  /*5fd0*/  IADD3 R6, P1, R7, R243.reuse, RZ ;  /* 0x000000f307067210 */ /* 0x080fe20007f3e0ff */
[----:B-----5:R-:W-:Y:S01]  /*5fe0*/  IMAD.X R9, R241, 0x1, R15, P2 ;  /* 0x00000001f1097824 */ /* 0x020fe200010e060f */
[----:B------:R3:W-:Y:S03]  /*5ff0*/  LDGSTS.E.BYPASS.LTC128B.128 [R239+0x9100], [R10.64], !P0 ;  /* 0x091000000aef7fae */ /* 0x0007e6000c101d4e */
[----:B------:R-:W-:Y:S01]  /*6000*/  IMAD.X R7, R15, 0x1, R242, P1 ;  /* 0x000000010f077824 */ /* 0x000fe200008e06f2 */
[----:B------:R3:W-:Y:S04]  /*6010*/  LDGSTS.E.BYPASS.LTC128B.128 [R239+0xd100], [R12.64], !P3 ;  /* 0x0d1000000cef7fae */ /* 0x0007e8000d901d4e */
[----:B------:R3:W-:Y:S01]  /*6020*/  LDGSTS.E.BYPASS.LTC128B.128 [R239+0xa100], [R8.64], !P0 ;  /* 0x0a10000008ef7fae */ /* 0x0007e2000c101d4e */
[----:B-1----:R-:W-:Y:S03]  /*6030*/  IADD3 R4, P2, R240, R14, RZ ;  /* 0x0000000ef0047210 */ /* 0x002fe60007f5e0ff */
[----:B------:R3:W-:Y:S02]  /*6040*/  LDGSTS.E.BYPASS.LTC128B.128 [R239+0xe100], [R6.64], !P3 ;  /* 0x0e10000006ef7fae */ /* 0x0007e4000d901d4e */
[----:B------:R-:W-:Y:S05]  /*6050*/  IMAD.X R5, R241, 0x1, R0, P2 ;  /* 0x00000001f1057824 */ /* 0x000fea00010e0600 */
[----:B------:R3:W-:Y:S01]  /*6060*/  LDGSTS.E.BYPASS.LTC128B.128 [R239+0xb100], [R4.64], !P0 ;  /* 0x0b10000004ef7fae */ /* 0x0007e2000c101d4e */
[----:B--2---:R-:W-:Y:S05]  /*6070*/  IADD3 R2, P1, R14, R243, RZ ;  /* 0x000000f30e027210 */ /* 0x004fea0007f3e0ff */
[----:B------:R-:W-:Y:S05]  /*6080*/  IMAD.X R3, R0, 0x1, R242, P1 ;  /* 0x0000000100037824 */ /* 0x000fea00008e06f2 */
[----:B------:R3:W-:Y:S01]  /*6090*/  LDGSTS.E.BYPASS.LTC128B.128 [R239+0xf100], [R2.64], !P3 ;  /* 0x0f10000002ef7fae */ /* 0x0007e2000d901d4e */
[----:B------:R-:W-:-:S05]  /*60a0*/  BRA `(.L_x_4) ;  /* 0x000017e000007947 */ /* 0x000fca0003800000 */
.L_x_3:
[----:B------:R-:W-:Y:S04]  /*60b0*/  DEPBAR.LE SB0, 0x0 ;  /* 0x000080000000791a */ /* 0x000fe80000000000 */
[----:B------:R-:W-:Y:S01]  /*60c0*/  BAR.SYNC.DEFER_BLOCKING 0x0 ;  /* 0x0000000000007b1d */ /* 0x000fe20000010000 */
[----:B------:R-:W-:Y:S01]  /*60d0*/  SHF.R.S32.HI R0, RZ, 0x1f, R245 ;  /* 0x0000001fff007819 */ /* 0x000fe200000114f5 */
[----:B------:R-:W-:Y:S01]  /*60e0*/  IMAD.WIDE.U32 R2, R245, c[0x0][0x208], RZ ;  /* 0x00008200f5027a25 */ /* 0x000fe200078e00ff */
[----:B------:R-:W-:Y:S01]  /*60f0*/  SEL R203, RZ, 0x10, P0 ;  /* 0x00000010ffcb7807 */ /* 0x000fe20000000000 */
[----:B------:R-:W-:Y:S02]  /*6100*/  UISETP.GE.AND UP0, UPT, UR8, 0x1, UPT ;  /* 0x000000010800788c */ /* 0x000fe4000bf06270 */
[----:B------:R-:W-:Y:S01]  /*6110*/  IMAD R0, R0, c[0x0][0x208], RZ ;  /* 0x0000820000007a24 */ /* 0x000fe200078e02ff */
[----:B------:R-:W-:Y:S03]  /*6120*/  IADD3 R203, -R203, 0x10, RZ ;  /* 0x00000010cbcb7810 */ /* 0x000fe60007ffe1ff */
[----:B------:R-:W-:Y:S01]  /*6130*/  IMAD R0, R245, c[0x0][0x20c], R0 ;  /* 0x00008300f5007a24 */ /* 0x000fe200078e0200 */
[----:B------:R-:W-:Y:S04]  /*6140*/  LOP3.LUT R203, R203, 0xf, RZ, 0xc0, !PT ;  /* 0x0000000fcbcb7812 */ /* 0x000fe800078ec0ff */
[----:B------:R-:W-:Y:S02]  /*6150*/  IADD3 R3, R3, R0, RZ ;  /* 0x0000000003037210 */ /* 0x000fe40007ffe0ff */
[----:B------:R-:W-:Y:S03]  /*6160*/  SHF.R.S32.HI R0, RZ, 0x1f, R244 ;  /* 0x0000001fff007819 */ /* 0x000fe600000114f4 */
[----:B------:R-:W-:Y:S01]  /*6170*/  IMAD.WIDE.U32 R2, R244, c[0x0][0x218], R2 ;  /* 0x00008600f4027a25 */ /* 0x000fe200078e0002 */
[----:B------:R-:W1:Y:S04]  /*6180*/  LDSM.16.M88.4 R8, [R216+0x8100] ;  /* 0x00810000d808783b */ /* 0x000e680000000200 */
[----:B------:R-:W-:Y:S01]  /*6190*/  IADD3 R2, P1, R2, UR20, RZ ;  /* 0x0000001402027c10 */ /* 0x000fe2000ff3e0ff */
[----:B------:R-:W-:Y:S04]  /*61a0*/  IMAD R0, R0, c[0x0][0x218], RZ ;  /* 0x0000860000007a24 */ /* 0x000fe800078e02ff */
[----:B------:R-:W-:Y:S01]  /*61b0*/  IMAD R0, R244, c[0x0][0x21c], R0 ;  /* 0x00008700f4007a24 */ /* 0x000fe200078e0200 */
[----:B------:R-:W2:Y:S04]  /*61c0*/  LDSM.16.M88.4 R16, [R216+0x8900] ;  /* 0x00890000d810783b */ /* 0x000ea80000000200 */
[----:B------:R-:W-:Y:S02]  /*61d0*/  IADD3.X R3, R3, UR4, R0, P1, !PT ;  /* 0x0000000403037c10 */ /* 0x000fe40008ffe400 */
[C---:B------:R-:W-:Y:S02]  /*61e0*/  LEA R0, P1, R2.reuse, c[0x0][0x1f8], 0x1 ;  /* 0x00007e0002007a11 */ /* 0x040fe400078208ff */
[----:B------:R-:W3:Y:S02]  /*61f0*/  LDSM.16.M88.4 R24, [R216+0x9100] ;  /* 0x00910000d818783b */ /* 0x000ee40000000200 */
[----:B------:R-:W-:Y:S06]  /*6200*/  LEA.HI.X R2, R2, c[0x0][0x1fc], R3, 0x1, P1 ;  /* 0x00007f0002027a11 */ /* 0x000fec00008f0c03 */
[----:B------:R-:W4:Y:S08]  /*6210*/  LDSM.16.M88.4 R32, [R216+0x9900] ;  /* 0x00990000d820783b */ /* 0x000f300000000200 */
[----:B------:R-:W5:Y:S01]  /*6220*/  LDSM.16.M88.4 R40, [R216+0xa100] ;  /* 0x00a10000d828783b */ /* 0x000f620000000200 */
[C---:B-1----:R-:W-:Y:S07]  /*6230*/  HMMA.16816.F32 R4, R140.reuse, R8, RZ ;  /* 0x000000088c04723c */ /* 0x042fee00000018ff */
[----:B------:R-:W1:Y:S01]  /*6240*/  LDSM.16.M88.4 R48, [R216+0xa900] ;  /* 0x00a90000d830783b */ /* 0x000e620000000200 */
[C---:B------:R-:W-:Y:S07]  /*6250*/  HMMA.16816.F32 R8, R140.reuse, R10, RZ ;  /* 0x0000000a8c08723c */ /* 0x040fee00000018ff */
[----:B------:R-:W1:Y:S01]  /*6260*/  LDSM.16.M88.4 R56, [R216+0xb100] ;  /* 0x00b10000d838783b */ /* 0x000e620000000200 */
[C---:B--2---:R-:W-:Y:S07]  /*6270*/  HMMA.16816.F32 R12, R140.reuse, R16, RZ ;  /* 0x000000108c0c723c */ /* 0x044fee00000018ff */
[----:B------:R-:W2:Y:S01]  /*6280*/  LDSM.16.M88.4 R64, [R216+0xb900] ;  /* 0x00b90000d840783b */ /* 0x000ea20000000200 */
[C---:B------:R-:W-:Y:S07]  /*6290*/  HMMA.16816.F32 R16, R140.reuse, R18, RZ ;  /* 0x000000128c10723c */ /* 0x040fee00000018ff */
[----:B------:R-:W1:Y:S01]  /*62a0*/  LDSM.16.M88.4 R72, [R223] ;  /* 0x00000000df48783b */ /* 0x000e620000000200 */
[C---:B---3--:R-:W-:Y:S07]  /*62b0*/  HMMA.16816.F32 R20, R140.reuse, R24, RZ ;  /* 0x000000188c14723c */ /* 0x048fee00000018ff */
[----:B------:R-:W3:Y:S01]  /*62c0*/  LDSM.16.M88.4 R148, [R238] ;  /* 0x00000000ee94783b */ /* 0x000ee20000000200 */
[C---:B------:R-:W-:Y:S07]  /*62d0*/  HMMA.16816.F32 R24, R140.reuse, R26, RZ ;  /* 0x0000001a8c18723c */ /* 0x040fee00000018ff */
[----:B------:R-:W2:Y:S01]  /*62e0*/  LDSM.16.M88.4 R152, [R237] ;  /* 0x00000000ed98783b */ /* 0x000ea20000000200 */
[C---:B----4-:R-:W-:Y:S07]  /*62f0*/  HMMA.16816.F32 R28, R140.reuse, R32, RZ ;  /* 0x000000208c1c723c */ /* 0x050fee00000018ff */
[----:B------:R-:W-:Y:S01]  /*6300*/  LDSM.16.M88.4 R156, [R235] ;  /* 0x00000000eb9c783b */ /* 0x000fe20000000200 */
[C---:B------:R-:W-:Y:S07]  /*6310*/  HMMA.16816.F32 R32, R140.reuse, R34, RZ ;  /* 0x000000228c20723c */ /* 0x040fee00000018ff */
[----:B------:R-:W-:Y:S01]  /*6320*/  LDSM.16.M88.4 R160, [R234] ;  /* 0x00000000eaa0783b */ /* 0x000fe20000000200 */
[C---:B-----5:R-:W-:Y:S07]  /*6330*/  HMMA.16816.F32 R36, R140.reuse, R40, RZ ;  /* 0x000000288c24723c */ /* 0x060fee00000018ff */
[----:B------:R-:W-:Y:S01]  /*6340*/  LDSM.16.M88.4 R164, [R233] ;  /* 0x00000000e9a4783b */ /* 0x000fe20000000200 */
[C---:B------:R-:W-:Y:S07]  /*6350*/  HMMA.16816.F32 R40, R140.reuse, R42, RZ ;  /* 0x0000002a8c28723c */ /* 0x040fee00000018ff */
[----:B------:R-:W-:Y:S01]  /*6360*/  LDSM.16.M88.4 R168, [R232] ;  /* 0x00000000e8a8783b */ /* 0x000fe20000000200 */
[C---:B-1----:R-:W-:Y:S07]  /*6370*/  HMMA.16816.F32 R44, R140.reuse, R48, RZ ;  /* 0x000000308c2c723c */ /* 0x042fee00000018ff */
[----:B------:R-:W-:Y:S01]  /*6380*/  SHFL.IDX PT, R202, R0, 0x3, 0x181f ;  /* 0x00781f0000ca7f89 */ /* 0x000fe200000e0000 */
[C---:B------:R-:W-:Y:S07]  /*6390*/  HMMA.16816.F32 R48, R140.reuse, R50, RZ ;  /* 0x000000328c30723c */ /* 0x040fee00000018ff */
[----:B------:R-:W1:Y:S01]  /*63a0*/  SHFL.IDX PT, R190, R0, RZ, 0x181f ;  /* 0x00181fff00be7589 */ /* 0x000e6200000e0000 */
[C---:B------:R-:W-:Y:S07]  /*63b0*/  HMMA.16816.F32 R52, R140.reuse, R56, RZ ;  /* 0x000000388c34723c */ /* 0x040fee00000018ff */
[----:B------:R-:W4:Y:S01]  /*63c0*/  SHFL.IDX PT, R68, R2, RZ, 0x181f ;  /* 0x00181fff02447589 */ /* 0x000f2200000e0000 */
[C---:B------:R-:W-:Y:S07]  /*63d0*/  HMMA.16816.F32 R56, R140.reuse, R58, RZ ;  /* 0x0000003a8c38723c */ /* 0x040fee00000018ff */
[----:B------:R-:W5:Y:S01]  /*63e0*/  SHFL.IDX PT, R196, R0, 0x1, 0x181f ;  /* 0x00381f0000c47f89 */ /* 0x000f6200000e0000 */
[C---:B--2---:R-:W-:Y:S07]  /*63f0*/  HMMA.16816.F32 R60, R140.reuse, R64, RZ ;  /* 0x000000408c3c723c */ /* 0x044fee00000018ff */
[----:B------:R-:W2:Y:S01]  /*6400*/  SHFL.IDX PT, R197, R2, 0x1, 0x181f ;  /* 0x00381f0002c57f89 */ /* 0x000ea200000e0000 */
[----:B------:R-:W-:Y:S07]  /*6410*/  HMMA.16816.F32 R64, R140, R66, RZ ;  /* 0x000000428c40723c */ /* 0x000fee00000018ff */
[----:B------:R-:W1:Y:S01]  /*6420*/  SHFL.IDX PT, R198, R0, 0x2, 0x181f ;  /* 0x00581f0000c67f89 */ /* 0x000e6200000e0000 */
[C---:B------:R-:W-:Y:S07]  /*6430*/  HMMA.16816.F32 R4, R144.reuse, R72, R4 ;  /* 0x000000489004723c */ /* 0x040fee0000001804 */
[----:B------:R-:W-:Y:S01]  /*6440*/  SHFL.IDX PT, R71, R2, 0x2, 0x181f ;  /* 0x00581f0002477f89 */ /* 0x000fe200000e0000 */
[C---:B------:R-:W-:Y:S07]  /*6450*/  HMMA.16816.F32 R8, R144.reuse, R74, R8 ;  /* 0x0000004a9008723c */ /* 0x040fee0000001808 */
[----:B------:R1:W-:Y:S01]  /*6460*/  SHFL.IDX PT, R0, R2, 0x3, 0x181f ;  /* 0x00781f0002007f89 */ /* 0x0003e200000e0000 */
[C---:B---3--:R-:W-:Y:S07]  /*6470*/  HMMA.16816.F32 R12, R144.reuse, R148, R12 ;  /* 0x00000094900c723c */ /* 0x048fee000000180c */
[----:B------:R-:W3:Y:S01]  /*6480*/  LDSM.16.M88.4 R72, [R236] ;  /* 0x00000000ec48783b */ /* 0x000ee20000000200 */
[C---:B------:R-:W-:Y:S08]  /*6490*/  HMMA.16816.F32 R16, R144.reuse, R150, R16 ;  /* 0x000000969010723c */ /* 0x040ff00000001810 */
[C---:B------:R-:W-:Y:S04]  /*64a0*/  HMMA.16816.F32 R20, R144.reuse, R152, R20 ;  /* 0x000000989014723c */ /* 0x040fe80000001814 */
[----:B-1----:R-:W-:Y:S02]  /*64b0*/  IADD3 R2, P2, R240, R190, RZ ;  /* 0x000000bef0027210 */ /* 0x002fe40007f5e0ff */
[----:B------:R-:W-:Y:S02]  /*64c0*/  IADD3 R190, P1, R190, R243, RZ ;  /* 0x000000f3bebe7210 */ /* 0x000fe40007f3e0ff */
[C---:B------:R-:W-:Y:S04]  /*64d0*/  HMMA.16816.F32 R24, R144.reuse, R154, R24 ;  /* 0x0000009a9018723c */ /* 0x040fe80000001818 */
[C---:B----4-:R-:W-:Y:S02]  /*64e0*/  IADD3.X R3, R241.reuse, R68, RZ, P2, !PT ;  /* 0x00000044f1037210 */ /* 0x050fe400017fe4ff */
[----:B------:R-:W-:Y:S02]  /*64f0*/  IADD3.X R191, R68, R242, RZ, P1, !PT ;  /* 0x000000f244bf7210 */ /* 0x000fe40000ffe4ff */
[----:B-----5:R-:W-:Y:S01]  /*6500*/  IADD3 R188, P2, R240, R196, RZ ;  /* 0x000000c4f0bc7210 */ /* 0x020fe20007f5e0ff */
[----:B------:R-:W-:Y:S01]  /*6510*/  @!PT LDS RZ, [RZ] ;  /* 0x00000000fffff984 */ /* 0x000fe20000000800 */
[----:B------:R-:W-:Y:S01]  /*6520*/  @!PT LDS RZ, [RZ] ;  /* 0x00000000fffff984 */ /* 0x000fe20000000800 */
[----:B------:R-:W-:Y:S01]  /*6530*/  @!PT LDS RZ, [RZ] ;  /* 0x00000000fffff984 */ /* 0x000fe20000000800 */
[----:B------:R1:W-:Y:S03]  /*6540*/  LDGSTS.E.BYPASS.LTC128B.128 [R239+0x100], [R2.64], !P0 ;  /* 0x0010000002ef7fae */ /* 0x0003e6000c101d4e */
[----:B--2---:R-:W-:Y:S02]  /*6550*/  IADD3.X R189, R241, R197, RZ, P2, !PT ;  /* 0x000000c5f1bd7210 */ /* 0x004fe400017fe4ff */
[----:B------:R-:W-:Y:S02]  /*6560*/  IADD3 R196, P1, R196, R243, RZ ;  /* 0x000000f3c4c47210 */ /* 0x000fe40007f3e0ff */
[----:B------:R-:W-:Y:S01]  /*6570*/  IADD3 R200, P2, R240, R198, RZ ;  /* 0x000000c6f0c87210 */ /* 0x000fe20007f5e0ff */
[C---:B---3--:R-:W-:Y:S01]  /*6580*/  HMMA.16816.F32 R28, R144.reuse, R72, R28 ;  /* 0x00000048901c723c */ /* 0x048fe2000000181c */
[----:B------:R2:W-:Y:S02]  /*6590*/  LDGSTS.E.BYPASS.LTC128B.128 [R239+0x4100], [R190.64], !P3 ;  /* 0x04100000beef7fae */ /* 0x0005e4000d901d4e */
[-C--:B------:R-:W-:Y:S02]  /*65a0*/  IADD3.X R197, R197, R242.reuse, RZ, P1, !PT ;  /* 0x000000f2c5c57210 */ /* 0x080fe40000ffe4ff */
[----:B------:R-:W-:Y:S02]  /*65b0*/  IADD3.X R201, R241, R71, RZ, P2, !PT ;  /* 0x00000047f1c97210 */ /* 0x000fe400017fe4ff */
[----:B------:R-:W-:Y:S01]  /*65c0*/  IADD3 R198, P1, R198, R243, RZ ;  /* 0x000000f3c6c67210 */ /* 0x000fe20007f3e0ff */
[C---:B------:R-:W-:Y:S01]  /*65d0*/  HMMA.16816.F32 R32, R144.reuse, R74, R32 ;  /* 0x0000004a9020723c */ /* 0x040fe20000001820 */
[----:B------:R2:W-:Y:S03]  /*65e0*/  LDGSTS.E.BYPASS.LTC128B.128 [R239+0x1100], [R188.64], !P0 ;  /* 0x01100000bcef7fae */ /* 0x0005e6000c101d4e */
[----:B------:R-:W-:Y:S02]  /*65f0*/  IADD3.X R199, R71, R242, RZ, P1, !PT ;  /* 0x000000f247c77210 */ /* 0x000fe40000ffe4ff */
[----:B------:R-:W-:Y:S02]  /*6600*/  IADD3 R148, P2, P1, R203, R202, R240 ;  /* 0x000000cacb947210 */ /* 0x000fe4000795e0f0 */
[C---:B------:R-:W-:Y:S01]  /*6610*/  HMMA.16816.F32 R36, R144.reuse, R156, R36 ;  /* 0x0000009c9024723c */ /* 0x040fe20000001824 */
[----:B------:R3:W-:Y:S03]  /*6620*/  LDGSTS.E.BYPASS.LTC128B.128 [R239+0x5100], [R196.64], !P3 ;  /* 0x05100000c4ef7fae */ /* 0x0007e6000d901d4e */
[----:B------:R-:W-:Y:S02]  /*6630*/  IADD3.X R149, RZ, R0, R241, P2, P1 ;  /* 0x00000000ff957210 */ /* 0x000fe400017e24f1 */
[----:B------:R-:W-:Y:S02]  /*6640*/  SEL R203, RZ, 0x10, P3 ;  /* 0x00000010ffcb7807 */ /* 0x000fe40001800000 */
[C---:B------:R-:W-:Y:S01]  /*6650*/  HMMA.16816.F32 R40, R144.reuse, R158, R40 ;  /* 0x0000009e9028723c */ /* 0x040fe20000001828 */
[----:B------:R4:W-:Y:S03]  /*6660*/  LDGSTS.E.BYPASS.LTC128B.128 [R239+0x2100], [R200.64], !P0 ;  /* 0x02100000c8ef7fae */ /* 0x0009e6000c101d4e */
[----:B------:R-:W-:Y:S04]  /*6670*/  IADD3 R203, -R203, 0x10, RZ ;  /* 0x00000010cbcb7810 */ /* 0x000fe80007ffe1ff */
[C---:B------:R-:W-:Y:S01]  /*6680*/  HMMA.16816.F32 R44, R144.reuse, R160, R44 ;  /* 0x000000a0902c723c */ /* 0x040fe2000000182c */
[----:B------:R3:W-:Y:S03]  /*6690*/  LDGSTS.E.BYPASS.LTC128B.128 [R239+0x6100], [R198.64], !P3 ;  /* 0x06100000c6ef7fae */ /* 0x0007e6000d901d4e */
[----:B------:R-:W-:Y:S04]  /*66a0*/  LOP3.LUT R203, R203, 0xf, RZ, 0xc0, !PT ;  /* 0x0000000fcbcb7812 */ /* 0x000fe800078ec0ff */
[C---:B------:R-:W-:Y:S01]  /*66b0*/  HMMA.16816.F32 R48, R144.reuse, R162, R48 ;  /* 0x000000a29030723c */ /* 0x040fe20000001830 */
[----:B------:R5:W-:Y:S03]  /*66c0*/  LDGSTS.E.BYPASS.LTC128B.128.ZFILL [R239+0x3100], [R148.64], P5 ;  /* 0x0310000094ef7fae */ /* 0x000be6000a941d4e */
[----:B-1----:R-:W-:Y:S04]  /*66d0*/  IADD3 R2, P2, P1, R203, R202, R243 ;  /* 0x000000cacb027210 */ /* 0x002fe8000795e0f3 */
[C---:B------:R-:W-:Y:S04]  /*66e0*/  HMMA.16816.F32 R52, R144.reuse, R164, R52 ;  /* 0x000000a49034723c */ /* 0x040fe80000001834 */
[----:B------:R-:W-:Y:S02]  /*66f0*/  IADD3.X R3, RZ, R0, R242, P2, P1 ;  /* 0x00000000ff037210 */ /* 0x000fe400017e24f2 */
[----:B------:R-:W-:Y:S02]  /*6700*/  PLOP3.LUT P1, PT, PT, PT, UP0, 0x80, 0x0 ;  /* 0x000000000000781c */ /* 0x000fe40003f2f008 */
[C---:B------:R-:W-:Y:S01]  /*6710*/  HMMA.16816.F32 R56, R144.reuse, R166, R56 ;  /* 0x000000a69038723c */ /* 0x040fe20000001838 */
[----:B------:R1:W-:Y:S07]  /*6720*/  LDGSTS.E.BYPASS.LTC128B.128.ZFILL [R239+0x7100], [R2.64], P4 ;  /* 0x0710000002ef7fae */ /* 0x0003ee000a141d4e */
[C---:B------:R-:W-:Y:S01]  /*6730*/  HMMA.16816.F32 R60, R144.reuse, R168, R60 ;  /* 0x000000a8903c723c */ /* 0x040fe2000000183c */
[----:B------:R-:W-:Y:S07]  /*6740*/  LDSM.16.M88.4 R72, [R222+0x8900] ;  /* 0x00890000de48783b */ /* 0x000fee0000000200 */
[----:B------:R-:W-:Y:S01]  /*6750*/  HMMA.16816.F32 R64, R144, R170, R64 ;  /* 0x000000aa9040723c */ /* 0x000fe20000001840 */
[----:B-----5:R-:W5:Y:S08]  /*6760*/  LDSM.16.M88.4 R148, [R222+0x8100] ;  /* 0x00810000de94783b */ /* 0x020f700000000200 */
[----:B------:R-:W1:Y:S08]  /*6770*/  LDSM.16.M88.4 R152, [R222+0x9100] ;  /* 0x00910000de98783b */ /* 0x000e700000000200 */
[----:B------:R-:W0:Y:S08]  /*6780*/  LDGDEPBAR ;  /* 0x00000000000079af */ /* 0x000e300000000000 */
[----:B------:R-:W1:Y:S08]  /*6790*/  LDSM.16.M88.4 R156, [R222+0x9900] ;  /* 0x00990000de9c783b */ /* 0x000e700000000200 */
[----:B------:R-:W1:Y:S01]  /*67a0*/  LDSM.16.M88.4 R160, [R222+0xa100] ;  /* 0x00a10000dea0783b */ /* 0x000e620000000200 */
[C---:B-----5:R-:W-:Y:S07]  /*67b0*/  HMMA.16816.F32 R4, R172.reuse, R148, R4 ;  /* 0x00000094ac04723c */ /* 0x060fee0000001804 */
[----:B------:R-:W-:Y:S01]  /*67c0*/  LDSM.16.M88.4 R164, [R216+0xc100] ;  /* 0x00c10000d8a4783b */ /* 0x000fe20000000200 */
[C---:B------:R-:W-:Y:S07]  /*67d0*/  HMMA.16816.F32 R8, R172.reuse, R150, R8 ;  /* 0x00000096ac08723c */ /* 0x040fee0000001808 */
[----:B------:R-:W5:Y:S01]  /*67e0*/  LDSM.16.M88.4 R148, [R222+0xa900] ;  /* 0x00a90000de94783b */ /* 0x000f620000000200 */
[C---:B------:R-:W-:Y:S07]  /*67f0*/  HMMA.16816.F32 R12, R172.reuse, R72, R12 ;  /* 0x00000048ac0c723c */ /* 0x040fee000000180c */
[----:B------:R-:W-:Y:S01]  /*6800*/  LDSM.16.M88.4 R168, [R229] ;  /* 0x00000000e5a8783b */ /* 0x000fe20000000200 */
[C---:B------:R-:W-:Y:S07]  /*6810*/  HMMA.16816.F32 R16, R172.reuse, R74, R16 ;  /* 0x0000004aac10723c */ /* 0x040fee0000001810 */
[----:B------:R-:W4:Y:S01]  /*6820*/  LDSM.16.M88.4 R72, [R222+0xb100] ;  /* 0x00b10000de48783b */ /* 0x000f220000000200 */
[C---:B-1----:R-:W-:Y:S07]  /*6830*/  HMMA.16816.F32 R20, R172.reuse, R152, R20 ;  /* 0x00000098ac14723c */ /* 0x042fee0000001814 */
[----:B--2---:R-:W-:Y:S01]  /*6840*/  LDSM.16.M88.4 R188, [R228] ;  /* 0x00000000e4bc783b */ /* 0x004fe20000000200 */
[C---:B------:R-:W-:Y:S07]  /*6850*/  HMMA.16816.F32 R24, R172.reuse, R154, R24 ;  /* 0x0000009aac18723c */ /* 0x040fee0000001818 */
[----:B------:R-:W1:Y:S01]  /*6860*/  LDSM.16.M88.4 R152, [R222+0xb900] ;  /* 0x00b90000de98783b */ /* 0x000e620000000200 */
[C---:B------:R-:W-:Y:S07]  /*6870*/  HMMA.16816.F32 R28, R172.reuse, R156, R28 ;  /* 0x0000009cac1c723c */ /* 0x040fee000000181c */
[----:B---3--:R-:W-:Y:S01]  /*6880*/  LDSM.16.M88.4 R196, [R222+0xe900] ;  /* 0x00e90000dec4783b */ /* 0x008fe20000000200 */
[C---:B------:R-:W-:Y:S07]  /*6890*/  HMMA.16816.F32 R32, R172.reuse, R158, R32 ;  /* 0x0000009eac20723c */ /* 0x040fee0000001820 */
[----:B------:R-:W2:Y:S01]  /*68a0*/  LDSM.16.M88.4 R156, [R219] ;  /* 0x00000000db9c783b */ /* 0x000ea20000000200 */
[C---:B------:R-:W-:Y:S07]  /*68b0*/  HMMA.16816.F32 R36, R172.reuse, R160, R36 ;  /* 0x000000a0ac24723c */ /* 0x040fee0000001824 */
[----:B----4-:R-:W-:Y:S01]  /*68c0*/  LDSM.16.M88.4 R200, [R222+0xf100] ;  /* 0x00f10000dec8783b */ /* 0x010fe20000000200 */
[C---:B------:R-:W-:Y:S07]  /*68d0*/  HMMA.16816.F32 R40, R172.reuse, R162, R40 ;  /* 0x000000a2ac28723c */ /* 0x040fee0000001828 */
[----:B------:R-:W3:Y:S01]  /*68e0*/  LDSM.16.M88.4 R160, [R219+0x800] ;  /* 0x00080000dba0783b */ /* 0x000ee20000000200 */
[C---:B-----5:R-:W-:Y:S07]  /*68f0*/  HMMA.16816.F32 R44, R172.reuse, R148, R44 ;  /* 0x00000094ac2c723c */ /* 0x060fee000000182c */
[----:B------:R-:W-:Y:S01]  /*6900*/  LDSM.16.M88.4 R204, [R222+0xf900] ;  /* 0x00f90000decc783b */ /* 0x000fe20000000200 */
[C---:B------:R-:W-:Y:S07]  /*6910*/  HMMA.16816.F32 R48, R172.reuse, R150, R48 ;  /* 0x00000096ac30723c */ /* 0x040fee0000001830 */
[----:B------:R-:W4:Y:S01]  /*6920*/  LDSM.16.M88.4 R148, [R219+0x1000] ;  /* 0x00100000db94783b */ /* 0x000f220000000200 */
[C---:B------:R-:W-:Y:S07]  /*6930*/  HMMA.16816.F32 R52, R172.reuse, R72, R52 ;  /* 0x00000048ac34723c */ /* 0x040fee0000001834 */
[----:B------:R-:W-:Y:S01]  /*6940*/  LDSM.16.M88.4 R212, [R219+0x4000] ;  /* 0x00400000dbd4783b */ /* 0x000fe20000000200 */
[C---:B------:R-:W-:Y:S07]  /*6950*/  HMMA.16816.F32 R56, R172.reuse, R74, R56 ;  /* 0x0000004aac38723c */ /* 0x040fee0000001838 */
[----:B------:R-:W5:Y:S01]  /*6960*/  LDSM.16.M88.4 R72, [R219+0x1800] ;  /* 0x00180000db48783b */ /* 0x000f620000000200 */
[C---:B-1----:R-:W-:Y:S08]  /*6970*/  HMMA.16816.F32 R60, R172.reuse, R152, R60 ;  /* 0x00000098ac3c723c */ /* 0x042ff0000000183c */
[----:B------:R-:W-:Y:S01]  /*6980*/  HMMA.16816.F32 R64, R172, R154, R64 ;  /* 0x0000009aac40723c */ /* 0x000fe20000001840 */
[----:B------:R-:W1:Y:S07]  /*6990*/  LDSM.16.M88.4 R152, [R219+0x2000] ;  /* 0x00200000db98783b */ /* 0x000e6e0000000200 */
[C---:B--2---:R-:W-:Y:S08]  /*69a0*/  HMMA.16816.F32 R4, R176.reuse, R156, R4 ;  /* 0x0000009cb004723c */ /* 0x044ff00000001804 */
[C---:B------:R-:W-:Y:S01]  /*69b0*/  HMMA.16816.F32 R8, R176.reuse, R158, R8 ;  /* 0x0000009eb008723c */ /* 0x040fe20000001808 */
[----:B------:R-:W2:Y:S07]  /*69c0*/  LDSM.16.M88.4 R156, [R219+0x2800] ;  /* 0x00280000db9c783b */ /* 0x000eae0000000200 */
[C---:B---3--:R-:W-:Y:S08]  /*69d0*/  HMMA.16816.F32 R12, R176.reuse, R160, R12 ;  /* 0x000000a0b00c723c */ /* 0x048ff0000000180c */
[C---:B------:R-:W-:Y:S01]  /*69e0*/  HMMA.16816.F32 R16, R176.reuse, R162, R16 ;  /* 0x000000a2b010723c */ /* 0x040fe20000001810 */
[----:B------:R-:W3:Y:S07]  /*69f0*/  LDSM.16.M88.4 R160, [R219+0x3000] ;  /* 0x00300000dba0783b */ /* 0x000eee0000000200 */
[C---:B----4-:R-:W-:Y:S08]  /*6a00*/  HMMA.16816.F32 R20, R176.reuse, R148, R20 ;  /* 0x00000094b014723c */ /* 0x050ff00000001814 */
[C---:B------:R-:W-:Y:S01]  /*6a10*/  HMMA.16816.F32 R24, R176.reuse, R150, R24 ;  /* 0x00000096b018723c */ /* 0x040fe20000001818 */
[----:B------:R-:W4:Y:S07]  /*6a20*/  LDSM.16.M88.4 R148, [R219+0x3800] ;  /* 0x00380000db94783b */ /* 0x000f2e0000000200 */
[C---:B-----5:R-:W-:Y:S08]  /*6a30*/  HMMA.16816.F32 R28, R176.reuse, R72, R28 ;  /* 0x00000048b01c723c */ /* 0x060ff0000000181c */
[C---:B------:R-:W-:Y:S01]  /*6a40*/  HMMA.16816.F32 R32, R176.reuse, R74, R32 ;  /* 0x0000004ab020723c */ /* 0x040fe20000001820 */
[----:B------:R-:W5:Y:S07]  /*6a50*/  LDSM.16.M88.4 R72, [R216+0xc900] ;  /* 0x00c90000d848783b */ /* 0x000f6e0000000200 */
[C---:B-1----:R-:W-:Y:S08]  /*6a60*/  HMMA.16816.F32 R36, R176.reuse, R152, R36 ;  /* 0x00000098b024723c */ /* 0x042ff00000001824 */
[C---:B------:R-:W-:Y:S01]  /*6a70*/  HMMA.16816.F32 R40, R176.reuse, R154, R40 ;  /* 0x0000009ab028723c */ /* 0x040fe20000001828 */
[----:B------:R-:W1:Y:S07]  /*6a80*/  LDSM.16.M88.4 R152, [R216+0xd100] ;  /* 0x00d10000d898783b */ /* 0x000e6e0000000200 */
[C---:B--2---:R-:W-:Y:S08]  /*6a90*/  HMMA.16816.F32 R44, R176.reuse, R156, R44 ;  /* 0x0000009cb02c723c */ /* 0x044ff0000000182c */
[C---:B------:R-:W-:Y:S01]  /*6aa0*/  HMMA.16816.F32 R48, R176.reuse, R158, R48 ;  /* 0x0000009eb030723c */ /* 0x040fe20000001830 */
[----:B------:R-:W-:Y:S07]  /*6ab0*/  LDSM.16.M88.4 R156, [R216+0xe100] ;  /* 0x00e10000d89c783b */ /* 0x000fee0000000200 */
[C---:B---3--:R-:W-:Y:S08]  /*6ac0*/  HMMA.16816.F32 R52, R176.reuse, R160, R52 ;  /* 0x000000a0b034723c */ /* 0x048ff00000001834 */
[C---:B------:R-:W-:Y:S01]  /*6ad0*/  HMMA.16816.F32 R56, R176.reuse, R162, R56 ;  /* 0x000000a2b038723c */ /* 0x040fe20000001838 */
[----:B------:R-:W-:Y:S07]  /*6ae0*/  LDSM.16.M88.4 R160, [R216+0xe900] ;  /* 0x00e90000d8a0783b */ /* 0x000fee0000000200 */
[C---:B----4-:R-:W-:Y:S08]  /*6af0*/  HMMA.16816.F32 R60, R176.reuse, R148, R60 ;  /* 0x00000094b03c723c */ /* 0x050ff0000000183c */
[----:B------:R-:W-:Y:S01]  /*6b00*/  HMMA.16816.F32 R64, R176, R150, R64 ;  /* 0x00000096b040723c */ /* 0x000fe20000001840 */
[----:B------:R-:W2:Y:S07]  /*6b10*/  LDSM.16.M88.4 R148, [R216+0xd900] ;  /* 0x00d90000d894783b */ /* 0x000eae0000000200 */
[C---:B------:R-:W-:Y:S08]  /*6b20*/  HMMA.16816.F32 R4, R180.reuse, R164, R4 ;  /* 0x000000a4b404723c */ /* 0x040ff00000001804 */
[C---:B------:R-:W-:Y:S01]  /*6b30*/  HMMA.16816.F32 R8, R180.reuse, R166, R8 ;  /* 0x000000a6b408723c */ /* 0x040fe20000001808 */
[----:B------:R-:W-:Y:S07]  /*6b40*/  LDSM.16.M88.4 R164, [R216+0xf900] ;  /* 0x00f90000d8a4783b */ /* 0x000fee0000000200 */
[C---:B-----5:R-:W-:Y:S08]  /*6b50*/  HMMA.16816.F32 R12, R180.reuse, R72, R12 ;  /* 0x00000048b40c723c */ /* 0x060ff0000000180c */
[C---:B------:R-:W-:Y:S01]  /*6b60*/  HMMA.16816.F32 R16, R180.reuse, R74, R16 ;  /* 0x0000004ab410723c */ /* 0x040fe20000001810 */
[----:B------:R-:W3:Y:S07]  /*6b70*/  LDSM.16.M88.4 R72, [R216+0xf100] ;  /* 0x00f10000d848783b */ /* 0x000eee0000000200 */
[C---:B-1----:R-:W-:Y:S08]  /*6b80*/  HMMA.16816.F32 R20, R180.reuse, R152, R20 ;  /* 0x00000098b414723c */ /* 0x042ff00000001814 */
[C---:B------:R-:W-:Y:S01]  /*6b90*/  HMMA.16816.F32 R24, R180.reuse, R154, R24 ;  /* 0x0000009ab418723c */ /* 0x040fe20000001818 */
[----:B------:R-:W1:Y:S07]  /*6ba0*/  LDSM.16.M88.4 R152, [R231] ;  /* 0x00000000e798783b */ /* 0x000e6e0000000200 */
[C---:B--2---:R-:W-:Y:S08]  /*6bb0*/  HMMA.16816.F32 R28, R180.reuse, R148, R28 ;  /* 0x00000094b41c723c */ /* 0x044ff0000000181c */
[C---:B------:R-:W-:Y:S01]  /*6bc0*/  HMMA.16816.F32 R32, R180.reuse, R150, R32 ;  /* 0x00000096b420723c */ /* 0x040fe20000001820 */
[----:B------:R-:W2:Y:S07]  /*6bd0*/  LDSM.16.M88.4 R148, [R230] ;  /* 0x00000000e694783b */ /* 0x000eae0000000200 */
[C---:B------:R-:W-:Y:S08]  /*6be0*/  HMMA.16816.F32 R36, R180.reuse, R156, R36 ;  /* 0x0000009cb424723c */ /* 0x040ff00000001824 */
[C---:B------:R-:W-:Y:S01]  /*6bf0*/  HMMA.16816.F32 R40, R180.reuse, R158, R40 ;  /* 0x0000009eb428723c */ /* 0x040fe20000001828 */
[----:B------:R-:W4:Y:S07]  /*6c00*/  LDSM.16.M88.4 R156, [R227] ;  /* 0x00000000e39c783b */ /* 0x000f2e0000000200 */
[C---:B------:R-:W-:Y:S08]  /*6c10*/  HMMA.16816.F32 R44, R180.reuse, R160, R44 ;  /* 0x000000a0b42c723c */ /* 0x040ff0000000182c */
[C---:B------:R-:W-:Y:S01]  /*6c20*/  HMMA.16816.F32 R48, R180.reuse, R162, R48 ;  /* 0x000000a2b430723c */ /* 0x040fe20000001830 */
[----:B------:R-:W-:Y:S07]  /*6c30*/  LDSM.16.M88.4 R160, [R222+0xc100] ;  /* 0x00c10000dea0783b */ /* 0x000fee0000000200 */
[C---:B---3--:R-:W-:Y:S08]  /*6c40*/  HMMA.16816.F32 R52, R180.reuse, R72, R52 ;  /* 0x00000048b434723c */ /* 0x048ff00000001834 */
[C---:B------:R-:W-:Y:S01]  /*6c50*/  HMMA.16816.F32 R56, R180.reuse, R74, R56 ;  /* 0x0000004ab438723c */ /* 0x040fe20000001838 */
[----:B------:R-:W3:Y:S07]  /*6c60*/  LDSM.16.M88.4 R72, [R226] ;  /* 0x00000000e248783b */ /* 0x000eee0000000200 */
[C---:B------:R-:W-:Y:S08]  /*6c70*/  HMMA.16816.F32 R60, R180.reuse, R164, R60 ;  /* 0x000000a4b43c723c */ /* 0x040ff0000000183c */
[----:B------:R-:W-:Y:S01]  /*6c80*/  HMMA.16816.F32 R64, R180, R166, R64 ;  /* 0x000000a6b440723c */ /* 0x000fe20000001840 */
[----:B------:R-:W-:Y:S07]  /*6c90*/  LDSM.16.M88.4 R164, [R222+0xc900] ;  /* 0x00c90000dea4783b */ /* 0x000fee0000000200 */
[C---:B-1----:R-:W-:Y:S08]  /*6ca0*/  HMMA.16816.F32 R4, R184.reuse, R152, R4 ;  /* 0x00000098b804723c */ /* 0x042ff00000001804 */
[C---:B------:R-:W-:Y:S01]  /*6cb0*/  HMMA.16816.F32 R8, R184.reuse, R154, R8 ;  /* 0x0000009ab808723c */ /* 0x040fe20000001808 */
[----:B------:R-:W-:Y:S07]  /*6cc0*/  LDSM.16.M88.4 R152, [R224] ;  /* 0x00000000e098783b */ /* 0x000fee0000000200 */
[C---:B--2---:R-:W-:Y:S08]  /*6cd0*/  HMMA.16816.F32 R12, R184.reuse, R148, R12 ;  /* 0x00000094b80c723c */ /* 0x044ff0000000180c */
[C---:B------:R-:W-:Y:S01]  /*6ce0*/  HMMA.16816.F32 R16, R184.reuse, R150, R16 ;  /* 0x00000096b810723c */ /* 0x040fe20000001810 */
[----:B------:R-:W1:Y:S07]  /*6cf0*/  LDSM.16.M88.4 R148, [R225] ;  /* 0x00000000e194783b */ /* 0x000e6e0000000200 */
[C---:B------:R-:W-:Y:S08]  /*6d00*/  HMMA.16816.F32 R20, R184.reuse, R168, R20 ;  /* 0x000000a8b814723c */ /* 0x040ff00000001814 */
[C---:B------:R-:W-:Y:S01]  /*6d10*/  HMMA.16816.F32 R24, R184.reuse, R170, R24 ;  /* 0x000000aab818723c */ /* 0x040fe20000001818 */
[----:B------:R-:W2:Y:S07]  /*6d20*/  LDSM.16.M88.4 R168, [R222+0xd100] ;  /* 0x00d10000dea8783b */ /* 0x000eae0000000200 */
[C---:B------:R-:W-:Y:S08]  /*6d30*/  HMMA.16816.F32 R28, R184.reuse, R188, R28 ;  /* 0x000000bcb81c723c */ /* 0x040ff0000000181c */
[C---:B------:R-:W-:Y:S01]  /*6d40*/  HMMA.16816.F32 R32, R184.reuse, R190, R32 ;  /* 0x000000beb820723c */ /* 0x040fe20000001820 */
[----:B------:R-:W5:Y:S07]  /*6d50*/  LDSM.16.M88.4 R188, [R222+0xd900] ;  /* 0x00d90000debc783b */ /* 0x000f6e0000000200 */
[C---:B----4-:R-:W-:Y:S08]  /*6d60*/  HMMA.16816.F32 R36, R184.reuse, R156, R36 ;  /* 0x0000009cb824723c */ /* 0x050ff00000001824 */
[C---:B------:R-:W-:Y:S01]  /*6d70*/  HMMA.16816.F32 R40, R184.reuse, R158, R40 ;  /* 0x0000009eb828723c */ /* 0x040fe20000001828 */
[----:B------:R-:W4:Y:S07]  /*6d80*/  LDSM.16.M88.4 R156, [R222+0xe100] ;  /* 0x00e10000de9c783b */ /* 0x000f2e0000000200 */
[C---:B---3--:R-:W-:Y:S08]  /*6d90*/  HMMA.16816.F32 R44, R184.reuse, R72, R44 ;  /* 0x00000048b82c723c */ /* 0x048ff0000000182c */
[C---:B------:R-:W-:Y:S01]  /*6da0*/  HMMA.16816.F32 R48, R184.reuse, R74, R48 ;  /* 0x0000004ab830723c */ /* 0x040fe20000001830 */
[----:B------:R-:W3:Y:S07]  /*6db0*/  LDSM.16.M88.4 R72, [R219+0x4800] ;  /* 0x00480000db48783b */ /* 0x000eee0000000200 */
[C---:B-1----:R-:W-:Y:S08]  /*6dc0*/  HMMA.16816.F32 R52, R184.reuse, R148, R52 ;  /* 0x00000094b834723c */ /* 0x042ff00000001834 */
[C---:B------:R-:W-:Y:S08]  /*6dd0*/  HMMA.16816.F32 R56, R184.reuse, R150, R56 ;  /* 0x00000096b838723c */ /* 0x040ff00000001838 */
[C---:B------:R-:W-:Y:S08]  /*6de0*/  HMMA.16816.F32 R60, R184.reuse, R152, R60 ;  /* 0x00000098b83c723c */ /* 0x040ff0000000183c */
[----:B------:R-:W-:Y:S08]  /*6df0*/  HMMA.16816.F32 R64, R184, R154, R64 ;  /* 0x0000009ab840723c */ /* 0x000ff00000001840 */
[C---:B------:R-:W-:Y:S08]  /*6e00*/  HMMA.16816.F32 R4, R192.reuse, R160, R4 ;  /* 0x000000a0c004723c */ /* 0x040ff00000001804 */
[C---:B------:R-:W-:Y:S08]  /*6e10*/  HMMA.16816.F32 R8, R192.reuse, R162, R8 ;  /* 0x000000a2c008723c */ /* 0x040ff00000001808 */
[C---:B------:R-:W-:Y:S08]  /*6e20*/  HMMA.16816.F32 R12, R192.reuse, R164, R12 ;  /* 0x000000a4c00c723c */ /* 0x040ff0000000180c */
[C---:B------:R-:W-:Y:S08]  /*6e30*/  HMMA.16816.F32 R16, R192.reuse, R166, R16 ;  /* 0x000000a6c010723c */ /* 0x040ff00000001810 */
[C---:B--2---:R-:W-:Y:S08]  /*6e40*/  HMMA.16816.F32 R20, R192.reuse, R168, R20 ;  /* 0x000000a8c014723c */ /* 0x044ff00000001814 */
[C---:B------:R-:W-:Y:S08]  /*6e50*/  HMMA.16816.F32 R24, R192.reuse, R170, R24 ;  /* 0x000000aac018723c */ /* 0x040ff00000001818 */
[C---:B-----5:R-:W-:Y:S08]  /*6e60*/  HMMA.16816.F32 R28, R192.reuse, R188, R28 ;  /* 0x000000bcc01c723c */ /* 0x060ff0000000181c */
[C---:B------:R-:W-:Y:S08]  /*6e70*/  HMMA.16816.F32 R32, R192.reuse, R190, R32 ;  /* 0x000000bec020723c */ /* 0x040ff00000001820 */
[C---:B----4-:R-:W-:Y:S08]  /*6e80*/  HMMA.16816.F32 R36, R192.reuse, R156, R36 ;  /* 0x0000009cc024723c */ /* 0x050ff00000001824 */
[C---:B------:R-:W-:Y:S08]  /*6e90*/  HMMA.16816.F32 R40, R192.reuse, R158, R40 ;  /* 0x0000009ec028723c */ /* 0x040ff00000001828 */
[C---:B------:R-:W-:Y:S08]  /*6ea0*/  HMMA.16816.F32 R44, R192.reuse, R196, R44 ;  /* 0x000000c4c02c723c */ /* 0x040ff0000000182c */
[C---:B------:R-:W-:Y:S08]  /*6eb0*/  HMMA.16816.F32 R48, R192.reuse, R198, R48 ;  /* 0x000000c6c030723c */ /* 0x040ff00000001830 */
[C---:B------:R-:W-:Y:S08]  /*6ec0*/  HMMA.16816.F32 R52, R192.reuse, R200, R52 ;  /* 0x000000c8c034723c */ /* 0x040ff00000001834 */
[C---:B------:R-:W-:Y:S08]  /*6ed0*/  HMMA.16816.F32 R56, R192.reuse, R202, R56 ;  /* 0x000000cac038723c */ /* 0x040ff00000001838 */
[C---:B------:R-:W-:Y:S08]  /*6ee0*/  HMMA.16816.F32 R60, R192.reuse, R204, R60 ;  /* 0x000000ccc03c723c */ /* 0x040ff0000000183c */
[----:B------:R-:W-:Y:S08]  /*6ef0*/  HMMA.16816.F32 R64, R192, R206, R64 ;  /* 0x000000cec040723c */ /* 0x000ff00000001840 */
[C---:B------:R-:W-:Y:S08]  /*6f00*/  HMMA.16816.F32 R4, R208.reuse, R212, R4 ;  /* 0x000000d4d004723c */ /* 0x040ff00000001804 */
[C---:B------:R-:W-:Y:S08]  /*6f10*/  HMMA.16816.F32 R8, R208.reuse, R214, R8 ;  /* 0x000000d6d008723c */ /* 0x040ff00000001808 */
[C---:B---3--:R-:W-:Y:S08]  /*6f20*/  HMMA.16816.F32 R12, R208.reuse, R72, R12 ;  /* 0x00000048d00c723c */ /* 0x048ff0000000180c */
[----:B------:R-:W-:Y:S01]  /*6f30*/  FMUL.FTZ R4, R4, c[0x0][0x320] ;  /* 0x0000c80004047a20 */ /* 0x000fe20000410000 */
[C---:B------:R-:W-:Y:S03]  /*6f40*/  HMMA.16816.F32 R16, R208.reuse, R74, R16 ;  /* 0x0000004ad010723c */ /* 0x040fe60000001810 */
[----:B------:R-:W1:Y:S01]  /*6f50*/  MUFU.TANH R148, R4 ;  /* 0x0000000400947308 */ /* 0x000e620000002400 */
[----:B------:R-:W-:Y:S02]  /*6f60*/  FMUL.FTZ R5, R5, c[0x0][0x320] ;  /* 0x0000c80005057a20 */ /* 0x000fe40000410000 */
[----:B------:R-:W-:Y:S02]  /*6f70*/  FMUL.FTZ R6, R6, c[0x0][0x320] ;  /* 0x0000c80006067a20 */ /* 0x000fe40000410000 */
[----:B------:R-:W-:Y:S04]  /*6f80*/  FMUL.FTZ R7, R7, c[0x0][0x320] ;  /* 0x0000c80007077a20 */ /* 0x000fe80000410000 */
[----:B------:R-:W-:Y:S01]  /*6f90*/  FMUL.FTZ R8, R8, c[0x0][0x320] ;  /* 0x0000c80008087a20 */ /* 0x000fe20000410000 */
[----:B------:R-:W2:Y:S01]  /*6fa0*/  MUFU.TANH R153, R5 ;  /* 0x0000000500997308 */ /* 0x000ea20000002400 */
[----:B------:R-:W-:Y:S02]  /*6fb0*/  FMUL.FTZ R9, R9, c[0x0][0x320] ;  /* 0x0000c80009097a20 */ /* 0x000fe40000410000 */
[----:B------:R-:W-:Y:S02]  /*6fc0*/  FMUL.FTZ R10, R10, c[0x0][0x320] ;  /* 0x0000c8000a0a7a20 */ /* 0x000fe40000410000 */
[----:B------:R-:W-:Y:S02]  /*6fd0*/  FMUL.FTZ R11, R11, c[0x0][0x320] ;  /* 0x0000c8000b0b7a20 */ /* 0x000fe40000410000 */
[----:B------:R-:W-:Y:S02]  /*6fe0*/  FMUL.FTZ R12, R12, c[0x0][0x320] ;  /* 0x0000c8000c0c7a20 */ /* 0x000fe40000410000 */
[----:B------:R-:W-:Y:S01]  /*6ff0*/  FMUL.FTZ R13, R13, c[0x0][0x320] ;  /* 0x0000c8000d0d7a20 */ /* 0x000fe20000410000 */
[----:B------:R-:W3:Y:S01]  /*7000*/  MUFU.TANH R149, R6 ;  /* 0x0000000600957308 */ /* 0x000ee20000002400 */
[----:B------:R-:W-:Y:S02]  /*7010*/  FMUL.FTZ R16, R16, c[0x0][0x320] ;  /* 0x0000c80010107a20 */ /* 0x000fe40000410000 */
[----:B------:R-:W-:Y:S02]  /*7020*/  FMUL.FTZ R17, R17, c[0x0][0x320] ;  /* 0x0000c80011117a20 */ /* 0x000fe40000410000 */
[----:B------:R-:W-:Y:S02]  /*7030*/  FMUL.FTZ R18, R18, c[0x0][0x320] ;  /* 0x0000c80012127a20 */ /* 0x000fe40000410000 */
[----:B------:R-:W-:Y:S02]  /*7040*/  FMUL.FTZ R19, R19, c[0x0][0x320] ;  /* 0x0000c80013137a20 */ /* 0x000fe40000410000 */
[----:B------:R-:W-:Y:S01]  /*7050*/  FMUL.FTZ R14, R14, c[0x0][0x320] ;  /* 0x0000c8000e0e7a20 */ /* 0x000fe20000410000 */
[----:B------:R4:W1:Y:S01]  /*7060*/  MUFU.TANH R154, R7 ;  /* 0x00000007009a7308 */ /* 0x0008620000002400 */
[----:B------:R-:W-:Y:S09]  /*7070*/  FMUL.FTZ R15, R15, c[0x0][0x320] ;  /* 0x0000c8000f0f7a20 */ /* 0x000ff20000410000 */
[----:B------:R-:W1:Y:S10]  /*7080*/  MUFU.TANH R151, R8 ;  /* 0x0000000800977308 */ /* 0x000e740000002400 */
[----:B------:R-:W1:Y:S01]  /*7090*/  MUFU.TANH R73, R9 ;  /* 0x0000000900497308 */ /* 0x000e620000002400 */
[----:B----4-:R-:W4:Y:S09]  /*70a0*/  LDSM.16.M88.4 R4, [R219+0x5000] ;  /* 0x00500000db04783b */ /* 0x010f320000000200 */
[----:B------:R-:W1:Y:S10]  /*70b0*/  MUFU.TANH R150, R10 ;  /* 0x0000000a00967308 */ /* 0x000e740000002400 */
[----:B------:R5:W1:Y:S10]  /*70c0*/  MUFU.TANH R152, R11 ;  /* 0x0000000b00987308 */ /* 0x000a740000002400 */
[----:B------:R1:W1:Y:S10]  /*70d0*/  MUFU.TANH R75, R12 ;  /* 0x0000000c004b7308 */ /* 0x0002740000002400 */
[----:B------:R1:W1:Y:S01]  /*70e0*/  MUFU.TANH R155, R13 ;  /* 0x0000000d009b7308 */ /* 0x0002620000002400 */
[----:B-----5:R-:W5:Y:S01]  /*70f0*/  LDSM.16.M88.4 R8, [R219+0x5800] ;  /* 0x00580000db08783b */ /* 0x020f620000000200 */
[C---:B----4-:R-:W-:Y:S08]  /*7100*/  HMMA.16816.F32 R20, R208.reuse, R4, R20 ;  /* 0x00000004d014723c */ /* 0x050ff00000001814 */
[----:B------:R4:W1:Y:S01]  /*7110*/  MUFU.TANH R156, R14 ;  /* 0x0000000e009c7308 */ /* 0x0008620000002400 */
[C---:B------:R-:W-:Y:S01]  /*7120*/  HMMA.16816.F32 R24, R208.reuse, R6, R24 ;  /* 0x00000006d018723c */ /* 0x040fe20000001818 */
[----:B------:R-:W1:Y:S08]  /*7130*/  LDSM.16.M88.4 R4, [R219+0x6000] ;  /* 0x00600000db04783b */ /* 0x000e700000000200 */
[----:B------:R4:W1:Y:S06]  /*7140*/  MUFU.TANH R157, R15 ;  /* 0x0000000f009d7308 */ /* 0x00086c0000002400 */
[----:B------:R-:W-:Y:S04]  /*7150*/  FMUL.FTZ R20, R20, c[0x0][0x320] ;  /* 0x0000c80014147a20 */ /* 0x000fe80000410000 */
[----:B------:R4:W1:Y:S01]  /*7160*/  MUFU.TANH R158, R16 ;  /* 0x00000010009e7308 */ /* 0x0008620000002400 */
[----:B------:R-:W-:Y:S02]  /*7170*/  FMUL.FTZ R21, R21, c[0x0][0x320] ;  /* 0x0000c80015157a20 */ /* 0x000fe40000410000 */
[----:B------:R-:W-:Y:S02]  /*7180*/  FMUL.FTZ R22, R22, c[0x0][0x320] ;  /* 0x0000c80016167a20 */ /* 0x000fe40000410000 */
[----:B------:R-:W-:Y:S02]  /*7190*/  FMUL.FTZ R23, R23, c[0x0][0x320] ;  /* 0x0000c80017177a20 */ /* 0x000fe40000410000 */
[----:B------:R-:W-:Y:S02]  /*71a0*/  FMUL.FTZ R24, R24, c[0x0][0x320] ;  /* 0x0000c80018187a20 */ /* 0x000fe40000410000 */
[----:B------:R-:W-:Y:S01]  /*71b0*/  FMUL.FTZ R25, R25, c[0x0][0x320] ;  /* 0x0000c80019197a20 */ /* 0x000fe20000410000 */
[----:B------:R4:W2:Y:S01]  /*71c0*/  MUFU.TANH R159, R17 ;  /* 0x00000011009f7308 */ /* 0x0008a20000002400 */
[----:B------:R-:W-:Y:S02]  /*71d0*/  FMUL.FTZ R26, R26, c[0x0][0x320] ;  /* 0x0000c8001a1a7a20 */ /* 0x000fe40000410000 */
[----:B------:R-:W-:Y:S01]  /*71e0*/  FMUL.FTZ R27, R27, c[0x0][0x320] ;  /* 0x0000c8001b1b7a20 */ /* 0x000fe20000410000 */
[C---:B-----5:R-:W-:Y:S06]  /*71f0*/  HMMA.16816.F32 R28, R208.reuse, R8, R28 ;  /* 0x00000008d01c723c */ /* 0x060fec000000181c */
[----:B------:R4:W2:Y:S02]  /*7200*/  MUFU.TANH R160, R18 ;  /* 0x0000001200a07308 */ /* 0x0008a40000002400 */
[C---:B------:R-:W-:Y:S01]  /*7210*/  HMMA.16816.F32 R32, R208.reuse, R10, R32 ;  /* 0x0000000ad020723c */ /* 0x040fe20000001820 */
[----:B------:R-:W5:Y:S07]  /*7220*/  LDSM.16.M88.4 R8, [R219+0x6800] ;  /* 0x00680000db08783b */ /* 0x000f6e0000000200 */
[----:B------:R4:W2:Y:S01]  /*7230*/  MUFU.TANH R161, R19 ;  /* 0x0000001300a17308 */ /* 0x0008a20000002400 */
[C---:B-1----:R-:W-:Y:S07]  /*7240*/  HMMA.16816.F32 R36, R208.reuse, R4, R36 ;  /* 0x00000004d024723c */ /* 0x042fee0000001824 */
[----:B------:R-:W-:Y:S01]  /*7250*/  FMUL.FTZ R28, R28, c[0x0][0x320] ;  /* 0x0000c8001c1c7a20 */ /* 0x000fe20000410000 */
[C---:B------:R-:W-:Y:S01]  /*7260*/  HMMA.16816.F32 R40, R208.reuse, R6, R40 ;  /* 0x00000006d028723c */ /* 0x040fe20000001828 */
[----:B------:R4:W1:Y:S01]  /*7270*/  MUFU.TANH R162, R20 ;  /* 0x0000001400a27308 */ /* 0x0008620000002400 */
[----:B------:R-:W1:Y:S02]  /*7280*/  LDSM.16.M88.4 R4, [R219+0x7000] ;  /* 0x00700000db04783b */ /* 0x000e640000000200 */
[----:B------:R-:W-:Y:S02]  /*7290*/  FMUL.FTZ R29, R29, c[0x0][0x320] ;  /* 0x0000c8001d1d7a20 */ /* 0x000fe40000410000 */
[----:B------:R-:W-:Y:S02]  /*72a0*/  FMUL.FTZ R30, R30, c[0x0][0x320] ;  /* 0x0000c8001e1e7a20 */ /* 0x000fe40000410000 */
[----:B------:R-:W-:Y:S03]  /*72b0*/  FMUL.FTZ R31, R31, c[0x0][0x320] ;  /* 0x0000c8001f1f7a20 */ /* 0x000fe60000410000 */
[----:B------:R4:W1:Y:S01]  /*72c0*/  MUFU.TANH R163, R21 ;  /* 0x0000001500a37308 */ /* 0x0008620000002400 */
[----:B------:R-:W-:Y:S02]  /*72d0*/  FMUL.FTZ R32, R32, c[0x0][0x320] ;  /* 0x0000c80020207a20 */ /* 0x000fe40000410000 */
[----:B------:R-:W-:Y:S02]  /*72e0*/  FMUL.FTZ R33, R33, c[0x0][0x320] ;  /* 0x0000c80021217a20 */ /* 0x000fe40000410000 */
[----:B------:R-:W-:Y:S02]  /*72f0*/  FMUL.FTZ R34, R34, c[0x0][0x320] ;  /* 0x0000c80022227a20 */ /* 0x000fe40000410000 */
[----:B------:R-:W-:Y:S02]  /*7300*/  FMUL.FTZ R35, R35, c[0x0][0x320] ;  /* 0x0000c80023237a20 */ /* 0x000fe40000410000 */
[----:B------:R-:W-:Y:S01]  /*7310*/  FMUL.FTZ R36, R36, c[0x0][0x320] ;  /* 0x0000c80024247a20 */ /* 0x000fe20000410000 */
[----:B------:R4:W2:Y:S01]  /*7320*/  MUFU.TANH R164, R22 ;  /* 0x0000001600a47308 */ /* 0x0008a20000002400 */
[----:B------:R-:W-:Y:S01]  /*7330*/  FMUL.FTZ R37, R37, c[0x0][0x320] ;  /* 0x0000c80025257a20 */ /* 0x000fe20000410000 */
[C---:B-----5:R-:W-:Y:S03]  /*7340*/  HMMA.16816.F32 R44, R208.reuse, R8, R44 ;  /* 0x00000008d02c723c */ /* 0x060fe6000000182c */
[----:B------:R-:W-:Y:S02]  /*7350*/  FMUL.FTZ R38, R38, c[0x0][0x320] ;  /* 0x0000c80026267a20 */ /* 0x000fe40000410000 */
[----:B------:R-:W-:Y:S03]  /*7360*/  FMUL.FTZ R39, R39, c[0x0][0x320] ;  /* 0x0000c80027277a20 */ /* 0x000fe60000410000 */
[----:B------:R4:W2:Y:S01]  /*7370*/  MUFU.TANH R165, R23 ;  /* 0x0000001700a57308 */ /* 0x0008a20000002400 */
[C---:B------:R-:W-:Y:S01]  /*7380*/  HMMA.16816.F32 R48, R208.reuse, R10, R48 ;  /* 0x0000000ad030723c */ /* 0x040fe20000001830 */
[----:B------:R-:W5:Y:S01]  /*7390*/  LDSM.16.M88.4 R8, [R219+0x7800] ;  /* 0x00780000db08783b */ /* 0x000f620000000200 */
[----:B------:R-:W-:Y:S04]  /*73a0*/  DEPBAR.LE SB0, 0x0 ;  /* 0x000080000000791a */ /* 0x000fe80000000000 */
[----:B------:R-:W-:Y:S02]  /*73b0*/  FMUL.FTZ R40, R40, c[0x0][0x320] ;  /* 0x0000c80028287a20 */ /* 0x000fe40000410000 */
[----:B------:R-:W-:Y:S01]  /*73c0*/  FMUL.FTZ R41, R41, c[0x0][0x320] ;  /* 0x0000c80029297a20 */ /* 0x000fe20000410000 */
[----:B------:R4:W2:Y:S01]  /*73d0*/  MUFU.TANH R168, R24 ;  /* 0x0000001800a87308 */ /* 0x0008a20000002400 */
[----:B------:R-:W-:Y:S01]  /*73e0*/  BAR.SYNC.DEFER_BLOCKING 0x0 ;  /* 0x0000000000007b1d */ /* 0x000fe20000010000 */
[C---:B-1----:R-:W-:Y:S05]  /*73f0*/  HMMA.16816.F32 R52, R208.reuse, R4, R52 ;  /* 0x00000004d034723c */ /* 0x042fea0000001834 */
[----:B------:R-:W-:Y:S02]  /*7400*/  FMUL.FTZ R42, R42, c[0x0][0x320] ;  /* 0x0000c8002a2a7a20 */ /* 0x000fe40000410000 */
[----:B------:R-:W-:Y:S01]  /*7410*/  FMUL.FTZ R43, R43, c[0x0][0x320] ;  /* 0x0000c8002b2b7a20 */ /* 0x000fe20000410000 */
[----:B------:R4:W1:Y:S01]  /*7420*/  MUFU.TANH R166, R25 ;  /* 0x0000001900a67308 */ /* 0x0008620000002400 */
[C---:B------:R-:W-:Y:S03]  /*7430*/  HMMA.16816.F32 R56, R208.reuse, R6, R56 ;  /* 0x00000006d038723c */ /* 0x040fe60000001838 */
[----:B------:R-:W-:Y:S02]  /*7440*/  FMUL.FTZ R44, R44, c[0x0][0x320] ;  /* 0x0000c8002c2c7a20 */ /* 0x000fe40000410000 */
[----:B------:R-:W-:Y:S02]  /*7450*/  FMUL.FTZ R45, R45, c[0x0][0x320] ;  /* 0x0000c8002d2d7a20 */ /* 0x000fe40000410000 */
[----:B------:R-:W-:Y:S02]  /*7460*/  FMUL.FTZ R46, R46, c[0x0][0x320] ;  /* 0x0000c8002e2e7a20 */ /* 0x000fe40000410000 */
[----:B------:R4:W1:Y:S03]  /*7470*/  MUFU.TANH R167, R26 ;  /* 0x0000001a00a77308 */ /* 0x0008660000002400 */
[----:B------:R-:W-:Y:S02]  /*7480*/  FMUL.FTZ R47, R47, c[0x0][0x320] ;  /* 0x0000c8002f2f7a20 */ /* 0x000fe40000410000 */
[----:B------:R-:W-:Y:S02]  /*7490*/  FMUL.FTZ R48, R48, c[0x0][0x320] ;  /* 0x0000c80030307a20 */ /* 0x000fe40000410000 */
[----:B------:R-:W-:Y:S02]  /*74a0*/  FMUL.FTZ R49, R49, c[0x0][0x320] ;  /* 0x0000c80031317a20 */ /* 0x000fe40000410000 */
[----:B------:R-:W-:Y:S01]  /*74b0*/  FMUL.FTZ R50, R50, c[0x0][0x320] ;  /* 0x0000c80032327a20 */ /* 0x000fe20000410000 */
[----:B------:R4:W1:Y:S01]  /*74c0*/  MUFU.TANH R169, R27 ;  /* 0x0000001b00a97308 */ /* 0x0008620000002400 */
[----:B------:R-:W-:Y:S01]  /*74d0*/  FMUL.FTZ R51, R51, c[0x0][0x320] ;  /* 0x0000c80033337a20 */ /* 0x000fe20000410000 */
[C---:B-----5:R-:W-:Y:S03]  /*74e0*/  HMMA.16816.F32 R60, R208.reuse, R8, R60 ;  /* 0x00000008d03c723c */ /* 0x060fe6000000183c */
[----:B------:R-:W-:Y:S02]  /*74f0*/  FMUL.FTZ R56, R56, c[0x0][0x320] ;  /* 0x0000c80038387a20 */ /* 0x000fe40000410000 */
[----:B------:R-:W-:Y:S02]  /*7500*/  FMUL.FTZ R57, R57, c[0x0][0x320] ;  /* 0x0000c80039397a20 */ /* 0x000fe40000410000 */
[----:B------:R-:W-:Y:S01]  /*7510*/  FMUL.FTZ R59, R59, c[0x0][0x320] ;  /* 0x0000c8003b3b7a20 */ /* 0x000fe20000410000 */
[----:B------:R4:W1:Y:S01]  /*7520*/  MUFU.TANH R171, R28 ;  /* 0x0000001c00ab7308 */ /* 0x0008620000002400 */
[----:B------:R-:W-:Y:S03]  /*7530*/  HMMA.16816.F32 R64, R208, R10, R64 ;  /* 0x0000000ad040723c */ /* 0x000fe60000001840 */
        /* <DEDUP_REMOVED lines=9> */
[----:B------:R-:W-:Y:S02]  /*75d0*/  FMUL.FTZ R62, R62, c[0x0][0x320] ;  /* 0x0000c8003e3e7a20 */ /* 0x000fe40000410000 */
[----:B------:R-:W-:Y:S02]  /*75e0*/  FMUL.FTZ R63, R63, c[0x0][0x320] ;  /* 0x0000c8003f3f7a20 */ /* 0x000fe40000410000 */
[----:B------:R-:W-:Y:S02]  /*75f0*/  FMUL.FTZ R64, R64, c[0x0][0x320] ;  /* 0x0000c80040407a20 */ /* 0x000fe40000410000 */
[----:B------:R-:W-:Y:S02]  /*7600*/  FMUL.FTZ R65, R65, c[0x0][0x320] ;  /* 0x0000c80041417a20 */ /* 0x000fe40000410000 */
[----:B------:R-:W-:Y:S01]  /*7610*/  FMUL.FTZ R66, R66, c[0x0][0x320] ;  /* 0x0000c80042427a20 */ /* 0x000fe20000410000 */
[----:B------:R4:W1:Y:S01]  /*7620*/  MUFU.TANH R189, R31 ;  /* 0x0000001f00bd7308 */ /* 0x0008620000002400 */
[----:B------:R-:W-:Y:S09]  /*7630*/  FMUL.FTZ R0, R67, c[0x0][0x320] ;  /* 0x0000c80043007a20 */ /* 0x000ff20000410000 */
[----:B------:R4:W1:Y:S10]  /*7640*/  MUFU.TANH R190, R32 ;  /* 0x0000002000be7308 */ /* 0x0008740000002400 */
        /* <DEDUP_REMOVED lines=34> */
[----:B------:R4:W1:Y:S02]  /*7870*/  MUFU.TANH R72, R0 ;  /* 0x0000000000487308 */ /* 0x0008640000002400 */
[----:B-1234-:R-:W-:-:S05]  /*7880*/  @P1 BRA `(.L_x_5) ;  /* 0xffffe43000001947 */ /* 0x01efca000383ffff */
.L_x_4:
[----:B------:R-:W-:Y:S01]  /*7890*/  FMNMX.FTZ R0, R148, R69, !PT ;  /* 0x0000004594007209 */ /* 0x000fe20007810000 */
[----:B---3--:R-:W-:Y:S01]  /*78a0*/  LDSM.16.MT88.4 R12, [R217+0x100] ;  /* 0x00010000d90c783b */ /* 0x008fe20000004200 */
[----:B------:R-:W-:Y:S02]  /*78b0*/  MOV R66, R74 ;  /* 0x0000004a00427202 */ /* 0x000fe40000000f00 */
[----:B------:R-:W-:Y:S02]  /*78c0*/  FMNMX.FTZ R0, R153, R0, !PT ;  /* 0x0000000099007209 */ /* 0x000fe40007810000 */
[----:B------:R-:W-:Y:S02]  /*78d0*/  MOV R67, R68 ;  /* 0x0000004400437202 */ /* 0x000fe40000000f00 */
[----:B------:R-:W-:Y:S01]  /*78e0*/  FMNMX.FTZ R0, R151, R0, !PT ;  /* 0x0000000097007209 */ /* 0x000fe20007810000 */
[----:B------:R-:W-:Y:S01]  /*78f0*/  LDSM.16.MT88.4 R20, [R218+0x100] ;  /* 0x00010000da14783b */ /* 0x000fe20000004200 */
[----:B------:R-:W-:Y:S02]  /*7900*/  FMNMX.FTZ R2, R149, R70, !PT ;  /* 0x0000004695027209 */ /* 0x000fe40007810000 */
[----:B------:R-:W-:Y:S02]  /*7910*/  FMNMX.FTZ R0, R73, R0, !PT ;  /* 0x0000000049007209 */ /* 0x000fe40007810000 */
[----:B------:R-:W-:Y:S02]  /*7920*/  FMNMX.FTZ R2, R154, R2, !PT ;  /* 0x000000029a027209 */ /* 0x000fe40007810000 */
        /* <DEDUP_REMOVED lines=26> */
[----:B------:R-:W0:Y:S01]  /*7ad0*/  LDGDEPBAR ;  /* 0x00000000000079af */ /* 0x000e220000000000 */
[----:B------:R-:W-:Y:S02]  /*7ae0*/  FMNMX.FTZ R2, R188, R2, !PT ;  /* 0x00000002bc027209 */ /* 0x000fe40007810000 */
        /* <DEDUP_REMOVED lines=31> */
[----:B------:R-:W-:Y:S02]  /*7ce0*/  MOV R65, R19 ;  /* 0x0000001300417202 */ /* 0x000fe40000000f00 */
[----:B------:R-:W-:Y:S02]  /*7cf0*/  FMNMX.FTZ R68, R18, R68, !PT ;  /* 0x0000004412447209 */ /* 0x000fe40007810000 */
[----:B------:R-:W-:Y:S02]  /*7d00*/  FMNMX.FTZ R2, R59, R2, !PT ;  /* 0x000000023b027209 */ /* 0x000fe40007810000 */
[----:B------:R-:W-:Y:S01]  /*7d10*/  ISETP.LT.AND P1, PT, RZ, UR8, PT ;  /* 0x00000008ff007c0c */ /* 0x000fe2000bf21270 */
[----:B------:R-:W-:Y:S01]  /*7d20*/  SHFL.BFLY PT, R3, R68, 0x2, 0x1f ;  /* 0x0c401f0044037f89 */ /* 0x000fe200000e0000 */
[----:B------:R-:W-:Y:S01]  /*7d30*/  FMNMX.FTZ R0, R65, R2, !PT ;  /* 0x0000000241007209 */ /* 0x000fe20007810000 */
[----:B------:R-:W-:Y:S03]  /*7d40*/  UIADD3 UR8, UR8, -0x1, URZ ;  /* 0xffffffff08087890 */ /* 0x000fe6000fffe03f */
[----:B------:R-:W-:Y:S04]  /*7d50*/  FMNMX.FTZ R0, R71, R0, !PT ;  /* 0x0000000047007209 */ /* 0x000fe80007810000 */
[----:B------:R-:W-:Y:S05]  /*7d60*/  FMNMX.FTZ R0, R72, R0, !PT ;  /* 0x0000000048007209 */ /* 0x000fea0007810000 */
[----:B------:R-:W1:Y:S02]  /*7d70*/  SHFL.BFLY PT, R2, R0, 0x2, 0x1f ;  /* 0x0c401f0000027f89 */ /* 0x000e6400000e0000 */
[----:B-1----:R-:W-:Y:S02]  /*7d80*/  FMNMX.FTZ R0, R0, R2, !PT ;  /* 0x0000000200007209 */ /* 0x002fe40007810000 */
[----:B------:R-:W-:Y:S04]  /*7d90*/  FMNMX.FTZ R68, R68, R3, !PT ;  /* 0x0000000344447209 */ /* 0x000fe80007810000 */
[----:B------:R-:W1:Y:S08]  /*7da0*/  SHFL.BFLY PT, R3, R0, 0x1, 0x1f ;  /* 0x0c201f0000037f89 */ /* 0x000e7000000e0000 */
[----:B------:R-:W2:Y:S01]  /*7db0*/  SHFL.BFLY PT, R4, R68, 0x1, 0x1f ;  /* 0x0c201f0044047f89 */ /* 0x000ea200000e0000 */
[----:B-1----:R-:W-:Y:S02]  /*7dc0*/  FMNMX.FTZ R3, R0, R3, !PT ;  /* 0x0000000300037209 */ /* 0x002fe40007810000 */
[----:B--2---:R-:W-:Y:S05]  /*7dd0*/  FMNMX.FTZ R68, R68, R4, !PT ;  /* 0x0000000444447209 */ /* 0x004fea0007810000 */
[C---:B------:R-:W-:Y:S02]  /*7de0*/  FMUL.FTZ R74, R68.reuse, c[0x0][0x2d0] ;  /* 0x0000b400444a7a20 */ /* 0x040fe40000410000 */
[----:B------:R-:W-:Y:S02]  /*7df0*/  FADD.FTZ R2, -R68, R69 ;  /* 0x0000004544027221 */ /* 0x000fe40000010100 */
[--C-:B------:R-:W-:Y:S01]  /*7e00*/  FFMA.FTZ R4, R148, c[0x0][0x2d0], -R74.reuse ;  /* 0x0000b40094047a23 */ /* 0x100fe2000001084a */
[----:B------:R-:W-:Y:S01]  /*7e10*/  MOV R148, R16 ;  /* 0x0000001000947202 */ /* 0x000fe20000000f00 */
[----:B------:R-:W-:Y:S02]  /*7e20*/  FMUL.FTZ R0, R2, c[0x0][0x2d0] ;  /* 0x0000b40002007a20 */ /* 0x000fe40000410000 */
[----:B------:R1:W2:Y:S01]  /*7e30*/  MUFU.EX2 R5, R4 ;  /* 0x0000000400057308 */ /* 0x0002a20000000800 */
[----:B------:R-:W-:Y:S02]  /*7e40*/  FMUL.FTZ R69, R3, c[0x0][0x2d0] ;  /* 0x0000b40003457a20 */ /* 0x000fe40000410000 */
[--C-:B------:R-:W-:Y:S02]  /*7e50*/  FFMA.FTZ R32, R75, c[0x0][0x2d0], -R74.reuse ;  /* 0x0000b4004b207a23 */ /* 0x100fe4000001084a */
[--C-:B------:R-:W-:Y:S02]  /*7e60*/  FFMA.FTZ R6, R149, c[0x0][0x2d0], -R69.reuse ;  /* 0x0000b40095067a23 */ /* 0x100fe40000010845 */
[--C-:B------:R-:W-:Y:S02]  /*7e70*/  FFMA.FTZ R40, R156, c[0x0][0x2d0], -R69.reuse ;  /* 0x0000b4009c287a23 */ /* 0x100fe40000010845 */
[--C-:B------:R-:W-:Y:S01]  /*7e80*/  FFMA.FTZ R48, R158, c[0x0][0x2d0], -R74.reuse ;  /* 0x0000b4009e307a23 */ /* 0x100fe2000001084a */
[----:B------:R3:W4:Y:S01]  /*7e90*/  MUFU.EX2 R2, R0 ;  /* 0x0000000000027308 */ /* 0x0007220000000800 */
[--C-:B------:R-:W-:Y:S09]  /*7ea0*/  FFMA.FTZ R71, R71, c[0x0][0x2d0], -R69.reuse ;  /* 0x0000b40047477a23 */ /* 0x100ff20000010845 */
[----:B------:R5:W-:Y:S01]  /*7eb0*/  MUFU.EX2 R75, R32 ;  /* 0x00000020004b7308 */ /* 0x000be20000000800 */
[----:B-1----:R-:W-:Y:S01]  /*7ec0*/  FFMA.FTZ R4, R153, c[0x0][0x2d0], -R74 ;  /* 0x0000b40099047a23 */ /* 0x002fe2000001084a */
[----:B--2---:R-:W-:Y:S08]  /*7ed0*/  MOV R153, R5 ;  /* 0x0000000500997202 */ /* 0x004ff00000000f00 */
[----:B------:R1:W-:Y:S01]  /*7ee0*/  MUFU.EX2 R7, R4 ;  /* 0x0000000400077308 */ /* 0x0003e20000000800 */
[----:B---3--:R-:W-:Y:S02]  /*7ef0*/  FADD.FTZ R0, -R3, R70 ;  /* 0x0000004603007221 */ /* 0x008fe40000010100 */
[----:B----4-:R-:W-:Y:S02]  /*7f00*/  FMUL.FTZ R9, R2, R81 ;  /* 0x0000005102097220 */ /* 0x010fe40000410000 */
[----:B------:R-:W-:Y:S05]  /*7f10*/  FMUL.FTZ R0, R0, c[0x0][0x2d0] ;  /* 0x0000b40000007a20 */ /* 0x000fea0000410000 */
[----:B------:R-:W-:Y:S01]  /*7f20*/  MUFU.EX2 R70, R6 ;  /* 0x0000000600467308 */ /* 0x000fe20000000800 */
[C---:B------:R-:W-:Y:S02]  /*7f30*/  FMUL.FTZ R16, R2.reuse, R88 ;  /* 0x0000005802107220 */ /* 0x040fe40000410000 */
[C---:B------:R-:W-:Y:S02]  /*7f40*/  FMUL.FTZ R24, R2.reuse, R96 ;  /* 0x0000006002187220 */ /* 0x040fe40000410000 */
[C---:B------:R-:W-:Y:S02]  /*7f50*/  FMUL.FTZ R25, R2.reuse, R97 ;  /* 0x0000006102197220 */ /* 0x040fe40000410000 */
[C---:B-----5:R-:W-:Y:S02]  /*7f60*/  FMUL.FTZ R32, R2.reuse, R104 ;  /* 0x0000006802207220 */ /* 0x060fe40000410000 */
[C---:B------:R-:W-:Y:S01]  /*7f70*/  FMUL.FTZ R33, R2.reuse, R105 ;  /* 0x0000006902217220 */ /* 0x040fe20000410000 */
[----:B------:R-:W2:Y:S01]  /*7f80*/  MUFU.EX2 R0, R0 ;  /* 0x0000000000007308 */ /* 0x000ea20000000800 */
[C---:B------:R-:W-:Y:S02]  /*7f90*/  FMUL.FTZ R49, R2.reuse, R121 ;  /* 0x0000007902317220 */ /* 0x040fe40000410000 */
[----:B------:R-:W-:Y:S02]  /*7fa0*/  FMUL.FTZ R41, R2, R113 ;  /* 0x0000007102297220 */ /* 0x000fe40000410000 */
[--C-:B-1----:R-:W-:Y:S01]  /*7fb0*/  FFMA.FTZ R4, R151, c[0x0][0x2d0], -R74.reuse ;  /* 0x0000b40097047a23 */ /* 0x102fe2000001084a */
[----:B------:R-:W-:Y:S04]  /*7fc0*/  MOV R151, R18 ;  /* 0x0000001200977202 */ /* 0x000fe80000000f00 */
[----:B------:R1:W-:Y:S10]  /*7fd0*/  MUFU.EX2 R5, R4 ;  /* 0x0000000400057308 */ /* 0x0003f40000000800 */
[----:B------:R3:W-:Y:S01]  /*7fe0*/  MUFU.EX2 R81, R40 ;  /* 0x0000002800517308 */ /* 0x0007e20000000800 */
[C---:B--2---:R-:W-:Y:S02]  /*7ff0*/  FMUL.FTZ R6, R0.reuse, R78 ;  /* 0x0000004e00067220 */ /* 0x044fe40000410000 */
[C---:B------:R-:W-:Y:S02]  /*8000*/  FMUL.FTZ R11, R0.reuse, R83 ;  /* 0x00000053000b7220 */ /* 0x040fe40000410000 */
[C---:B------:R-:W-:Y:S02]  /*8010*/  FMUL.FTZ R10, R0.reuse, R82 ;  /* 0x00000052000a7220 */ /* 0x040fe40000410000 */
[C---:B------:R-:W-:Y:S03]  /*8020*/  FMUL.FTZ R18, R0.reuse, R90 ;  /* 0x0000005a00127220 */ /* 0x040fe60000410000 */
[----:B------:R2:W4:Y:S01]  /*8030*/  MUFU.EX2 R82, R48 ;  /* 0x0000003000527308 */ /* 0x0005220000000800 */
[----:B------:R-:W-:Y:S02]  /*8040*/  FMUL.FTZ R19, R0, R91 ;  /* 0x0000005b00137220 */ /* 0x000fe40000410000 */
[--C-:B-1----:R-:W-:Y:S01]  /*8050*/  FFMA.FTZ R4, R73, c[0x0][0x2d0], -R74.reuse ;  /* 0x0000b40049047a23 */ /* 0x102fe2000001084a */
[----:B------:R-:W-:Y:S01]  /*8060*/  MOV R73, R17 ;  /* 0x0000001100497202 */ /* 0x000fe20000000f00 */
[----:B------:R-:W-:Y:S02]  /*8070*/  FMUL.FTZ R17, R2, R89 ;  /* 0x0000005902117220 */ /* 0x000fe40000410000 */
[C---:B------:R-:W-:Y:S01]  /*8080*/  FMUL.FTZ R26, R0.reuse, R98 ;  /* 0x00000062001a7220 */ /* 0x040fe20000410000 */
[----:B------:R-:W-:Y:S01]  /*8090*/  LDSM.16.MT88.4 R88, [R218+0x900] ;  /* 0x00090000da58783b */ /* 0x000fe20000004200 */
[C---:B------:R-:W-:Y:S01]  /*80a0*/  FMUL.FTZ R27, R0.reuse, R99 ;  /* 0x00000063001b7220 */ /* 0x040fe20000410000 */
[----:B------:R1:W5:Y:S01]  /*80b0*/  MUFU.EX2 R8, R4 ;  /* 0x0000000400087308 */ /* 0x0003620000000800 */
[C---:B------:R-:W-:Y:S01]  /*80c0*/  FMUL.FTZ R34, R0.reuse, R106 ;  /* 0x0000006a00227220 */ /* 0x040fe20000410000 */
[----:B------:R-:W-:Y:S01]  /*80d0*/  MOV R99, R67 ;  /* 0x0000004300637202 */ /* 0x000fe20000000f00 */
[C---:B------:R-:W-:Y:S02]  /*80e0*/  FMUL.FTZ R35, R0.reuse, R107 ;  /* 0x0000006b00237220 */ /* 0x040fe40000410000 */
[----:B------:R-:W-:Y:S01]  /*80f0*/  FMUL.FTZ R67, R0, R139 ;  /* 0x0000008b00437220 */ /* 0x000fe20000410000 */
[----:B------:R-:W-:Y:S01]  /*8100*/  MOV R139, R75 ;  /* 0x0000004b008b7202 */ /* 0x000fe20000000f00 */
[----:B---3--:R-:W-:Y:S01]  /*8110*/  FMUL.FTZ R40, R2, R112 ;  /* 0x0000007002287220 */ /* 0x008fe20000410000 */
[----:B------:R-:W-:Y:S01]  /*8120*/  MOV R104, R99 ;  /* 0x0000006300687202 */ /* 0x000fe20000000f00 */
[C---:B------:R-:W-:Y:S01]  /*8130*/  FMUL.FTZ R42, R0.reuse, R114 ;  /* 0x00000072002a7220 */ /* 0x040fe20000410000 */
[----:B------:R-:W-:Y:S01]  /*8140*/  MUFU.EX2 R71, R71 ;  /* 0x0000004700477308 */ /* 0x000fe20000000800 */
[C---:B------:R-:W-:Y:S02]  /*8150*/  FMUL.FTZ R43, R0.reuse, R115 ;  /* 0x00000073002b7220 */ /* 0x040fe40000410000 */
[----:B------:R-:W-:Y:S02]  /*8160*/  FMUL.FTZ R50, R0, R122 ;  /* 0x0000007a00327220 */ /* 0x000fe40000410000 */
[----:B--2---:R-:W-:Y:S02]  /*8170*/  FMUL.FTZ R48, R2, R120 ;  /* 0x0000007802307220 */ /* 0x004fe40000410000 */
[----:B------:R-:W-:Y:S01]  /*8180*/  FMUL.FTZ R51, R0, R123 ;  /* 0x0000007b00337220 */ /* 0x000fe20000410000 */
[----:B----4-:R-:W-:Y:S01]  /*8190*/  MOV R123, R82 ;  /* 0x00000052007b7202 */ /* 0x010fe20000000f00 */
[--C-:B-1----:R-:W-:Y:S01]  /*81a0*/  FFMA.FTZ R4, R150, c[0x0][0x2d0], -R69.reuse ;  /* 0x0000b40096047a23 */ /* 0x102fe20000010845 */
[----:B-----5:R-:W-:Y:S01]  /*81b0*/  MOV R149, R8 ;  /* 0x0000000800957202 */ /* 0x020fe20000000f00 */
[--C-:B------:R-:W-:Y:S01]  /*81c0*/  FFMA.FTZ R8, R154, c[0x0][0x2d0], -R69.reuse ;  /* 0x0000b4009a087a23 */ /* 0x100fe20000010845 */
[----:B------:R-:W-:Y:S01]  /*81d0*/  MOV R150, R7 ;  /* 0x0000000700967202 */ /* 0x000fe20000000f00 */
[----:B------:R1:W2:Y:S01]  /*81e0*/  MUFU.EX2 R154, R4 ;  /* 0x00000004009a7308 */ /* 0x0002a20000000800 */
[----:B------:R-:W-:Y:S01]  /*81f0*/  FMUL.FTZ R7, R0, R79 ;  /* 0x0000004f00077220 */ /* 0x000fe20000410000 */
[----:B------:R-:W-:Y:S04]  /*8200*/  MOV R98, R149 ;  /* 0x0000009500627202 */ /* 0x000fe80000000f00 */
[----:B------:R-:W-:Y:S04]  /*8210*/  MOV R105, R98 ;  /* 0x0000006200697202 */ /* 0x000fe80000000f00 */
[----:B------:R3:W4:Y:S01]  /*8220*/  MUFU.EX2 R58, R8 ;  /* 0x00000008003a7308 */ /* 0x0007220000000800 */
[----:B------:R-:W-:Y:S01]  /*8230*/  MOV R113, R105 ;  /* 0x0000006900717202 */ /* 0x000fe20000000f00 */
[--C-:B-1----:R-:W-:Y:S01]  /*8240*/  FFMA.FTZ R4, R152, c[0x0][0x2d0], -R69.reuse ;  /* 0x0000b40098047a23 */ /* 0x102fe20000010845 */
[----:B------:R-:W-:Y:S01]  /*8250*/  MOV R152, R5 ;  /* 0x0000000500987202 */ /* 0x000fe20000000f00 */
[C---:B------:R-:W-:Y:S01]  /*8260*/  FMUL.FTZ R5, R2.reuse, R77 ;  /* 0x0000004d02057220 */ /* 0x040fe20000410000 */
[----:B--2---:R-:W-:Y:S05]  /*8270*/  MOV R97, R154 ;  /* 0x0000009a00617202 */ /* 0x004fea0000000f00 */
[----:B------:R-:W1:Y:S01]  /*8280*/  MUFU.EX2 R64, R4 ;  /* 0x0000000400407308 */ /* 0x000e620000000800 */
[-C--:B------:R-:W-:Y:S02]  /*8290*/  F2FP.PACK_AB R78, R149, R152.reuse ;  /* 0x00000098954e723e */ /* 0x080fe400000000ff */
[----:B------:R-:W-:Y:S02]  /*82a0*/  MOV R96, R152 ;  /* 0x0000009800607202 */ /* 0x000fe40000000f00 */
[----:B------:R-:W-:Y:S01]  /*82b0*/  MOV R106, R97 ;  /* 0x00000061006a7202 */ /* 0x000fe20000000f00 */
[----:B---3--:R-:W-:Y:S01]  /*82c0*/  FMUL.FTZ R8, R2, R80 ;  /* 0x0000005002087220 */ /* 0x008fe20000410000 */
[----:B----4-:R-:W-:Y:S02]  /*82d0*/  F2FP.PACK_AB R77, R58, R70 ;  /* 0x000000463a4d723e */ /* 0x010fe400000000ff */
[----:B------:R-:W-:Y:S02]  /*82e0*/  MOV R107, R96 ;  /* 0x00000060006b7202 */ /* 0x000fe40000000f00 */
[----:B------:R-:W-:Y:S01]  /*82f0*/  LDSM.16.MT88.4 R96, [R220+0x900] ;  /* 0x00090000dc60783b */ /* 0x000fe20000004200 */
[----:B------:R-:W-:Y:S02]  /*8300*/  MOV R114, R106 ;  /* 0x0000006a00727202 */ /* 0x000fe40000000f00 */
[----:B------:R-:W-:Y:S02]  /*8310*/  MOV R115, R107 ;  /* 0x0000006b00737202 */ /* 0x000fe40000000f00 */
[----:B------:R-:W-:Y:S01]  /*8320*/  MOV R152, R66 ;  /* 0x0000004200987202 */ /* 0x000fe20000000f00 */
[----:B------:R-:W-:Y:S01]  /*8330*/  FMUL.FTZ R66, R0, R138 ;  /* 0x0000008a00427220 */ /* 0x000fe20000410000 */
[----:B------:R-:W-:Y:S01]  /*8340*/  MOV R149, R65 ;  /* 0x0000004100957202 */ /* 0x000fe20000000f00 */
[----:B------:R-:W-:Y:S01]  /*8350*/  FMUL.FTZ R65, R2, R137 ;  /* 0x0000008902417220 */ /* 0x000fe20000410000 */
[----:B-1----:R-:W-:Y:S01]  /*8360*/  F2FP.PACK_AB R79, R64, R154 ;  /* 0x0000009a404f723e */ /* 0x002fe200000000ff */
[----:B------:R-:W-:Y:S01]  /*8370*/  FMUL.FTZ R4, R2, R76 ;  /* 0x0000004c02047220 */ /* 0x000fe20000410000 */
[----:B------:R-:W-:Y:S02]  /*8380*/  F2FP.PACK_AB R76, R150, R153 ;  /* 0x00000099964c723e */ /* 0x000fe400000000ff */
[----:B------:R-:W-:Y:S01]  /*8390*/  MOV R154, R56 ;  /* 0x00000038009a7202 */ /* 0x000fe20000000f00 */
[--C-:B------:R-:W-:Y:S04]  /*83a0*/  FFMA.FTZ R56, R160, c[0x0][0x2d0], -R69.reuse ;  /* 0x0000b400a0387a23 */ /* 0x100fe80000010845 */
[C---:B------:R-:W-:Y:S01]  /*83b0*/  HMMA.16816.F32 R4, R76.reuse, R12, R4 ;  /* 0x0000000c4c04723c */ /* 0x040fe20000001804 */
[----:B------:R1:W-:Y:S06]  /*83c0*/  MUFU.EX2 R121, R56 ;  /* 0x0000003800797308 */ /* 0x0003ec0000000800 */
[C---:B------:R-:W-:Y:S01]  /*83d0*/  FMUL.FTZ R12, R2.reuse, R84 ;  /* 0x00000054020c7220 */ /* 0x040fe20000410000 */
[C---:B------:R-:W-:Y:S04]  /*83e0*/  HMMA.16816.F32 R8, R76.reuse, R14, R8 ;  /* 0x0000000e4c08723c */ /* 0x040fe80000001808 */
[----:B------:R-:W-:Y:S03]  /*83f0*/  FMUL.FTZ R13, R2, R85 ;  /* 0x00000055020d7220 */ /* 0x000fe60000410000 */
[C---:B------:R-:W-:Y:S02]  /*8400*/  FMUL.FTZ R14, R0.reuse, R86 ;  /* 0x00000056000e7220 */ /* 0x040fe40000410000 */
[----:B------:R-:W-:Y:S02]  /*8410*/  FMUL.FTZ R15, R0, R87 ;  /* 0x00000057000f7220 */ /* 0x000fe40000410000 */
[----:B------:R-:W-:Y:S05]  /*8420*/  LDSM.16.MT88.4 R84, [R217+0x900] ;  /* 0x00090000d954783b */ /* 0x000fea0000004200 */
[C---:B------:R-:W-:Y:S03]  /*8430*/  HMMA.16816.F32 R12, R76.reuse, R20, R12 ;  /* 0x000000144c0c723c */ /* 0x040fe6000000180c */
[C---:B-1----:R-:W-:Y:S04]  /*8440*/  FMUL.FTZ R56, R2.reuse, R128 ;  /* 0x0000008002387220 */ /* 0x042fe80000410000 */
[C---:B------:R-:W-:Y:S01]  /*8450*/  FMUL.FTZ R20, R2.reuse, R92 ;  /* 0x0000005c02147220 */ /* 0x040fe20000410000 */
[C---:B------:R-:W-:Y:S04]  /*8460*/  HMMA.16816.F32 R16, R76.reuse, R22, R16 ;  /* 0x000000164c10723c */ /* 0x040fe80000001810 */
[----:B------:R-:W-:Y:S03]  /*8470*/  FMUL.FTZ R21, R2, R93 ;  /* 0x0000005d02157220 */ /* 0x000fe60000410000 */
[C---:B------:R-:W-:Y:S02]  /*8480*/  FMUL.FTZ R22, R0.reuse, R94 ;  /* 0x0000005e00167220 */ /* 0x040fe40000410000 */
[----:B------:R-:W-:Y:S02]  /*8490*/  FMUL.FTZ R23, R0, R95 ;  /* 0x0000005f00177220 */ /* 0x000fe40000410000 */
[----:B------:R-:W-:Y:S05]  /*84a0*/  LDSM.16.MT88.4 R92, [R221+0x900] ;  /* 0x00090000dd5c783b */ /* 0x000fea0000004200 */
[C---:B------:R-:W-:Y:S07]  /*84b0*/  HMMA.16816.F32 R20, R76.reuse, R28, R20 ;  /* 0x0000001c4c14723c */ /* 0x040fee0000001814 */
[C---:B------:R-:W-:Y:S01]  /*84c0*/  FMUL.FTZ R29, R2.reuse, R101 ;  /* 0x00000065021d7220 */ /* 0x040fe20000410000 */
[C---:B------:R-:W-:Y:S04]  /*84d0*/  HMMA.16816.F32 R24, R76.reuse, R30, R24 ;  /* 0x0000001e4c18723c */ /* 0x040fe80000001818 */
[C---:B------:R-:W-:Y:S01]  /*84e0*/  FMUL.FTZ R28, R2.reuse, R100 ;  /* 0x00000064021c7220 */ /* 0x040fe20000410000 */
[----:B------:R-:W-:Y:S01]  /*84f0*/  MOV R100, R64 ;  /* 0x0000004000647202 */ /* 0x000fe20000000f00 */
[----:B------:R-:W-:Y:S01]  /*8500*/  FMUL.FTZ R64, R2, R136 ;  /* 0x0000008802407220 */ /* 0x000fe20000410000 */
[----:B------:R-:W-:Y:S01]  /*8510*/  MOV R101, R57 ;  /* 0x0000003900657202 */ /* 0x000fe20000000f00 */
[C---:B------:R-:W-:Y:S01]  /*8520*/  FMUL.FTZ R30, R0.reuse, R102 ;  /* 0x00000066001e7220 */ /* 0x040fe20000410000 */
[----:B------:R-:W-:Y:S03]  /*8530*/  MOV R75, R100 ;  /* 0x00000064004b7202 */ /* 0x000fe60000000f00 */
[C---:B------:R-:W-:Y:S01]  /*8540*/  FMUL.FTZ R31, R0.reuse, R103 ;  /* 0x00000067001f7220 */ /* 0x040fe20000410000 */
[----:B------:R-:W-:Y:S01]  /*8550*/  MOV R103, R59 ;  /* 0x0000003b00677202 */ /* 0x000fe20000000f00 */
[C---:B------:R-:W-:Y:S01]  /*8560*/  FMUL.FTZ R59, R0.reuse, R131 ;  /* 0x00000083003b7220 */ /* 0x040fe20000410000 */
[----:B------:R-:W-:Y:S01]  /*8570*/  MOV R102, R58 ;  /* 0x0000003a00667202 */ /* 0x000fe20000000f00 */
[----:B------:R-:W-:Y:S01]  /*8580*/  FMUL.FTZ R58, R0, R130 ;  /* 0x00000082003a7220 */ /* 0x000fe20000410000 */
[----:B------:R-:W-:Y:S01]  /*8590*/  MOV R112, R75 ;  /* 0x0000004b00707202 */ /* 0x000fe20000000f00 */
[C---:B------:R-:W-:Y:S01]  /*85a0*/  FMUL.FTZ R57, R2.reuse, R129 ;  /* 0x0000008102397220 */ /* 0x040fe20000410000 */
[C---:B------:R-:W-:Y:S03]  /*85b0*/  HMMA.16816.F32 R28, R76.reuse, R36, R28 ;  /* 0x000000244c1c723c */ /* 0x040fe6000000181c */
[----:B------:R-:W-:Y:S02]  /*85c0*/  MOV R137, R103 ;  /* 0x0000006700897202 */ /* 0x000fe40000000f00 */
[----:B------:R-:W-:Y:S02]  /*85d0*/  MOV R75, R102 ;  /* 0x00000066004b7202 */ /* 0x000fe40000000f00 */
[--C-:B------:R-:W-:Y:S01]  /*85e0*/  FFMA.FTZ R36, R155, c[0x0][0x2d0], -R74.reuse ;  /* 0x0000b4009b247a23 */ /* 0x100fe2000001084a */
[C---:B------:R-:W-:Y:S03]  /*85f0*/  HMMA.16816.F32 R32, R76.reuse, R38, R32 ;  /* 0x000000264c20723c */ /* 0x040fe60000001820 */
[----:B------:R1:W2:Y:S01]  /*8600*/  MUFU.EX2 R80, R36 ;  /* 0x0000002400507308 */ /* 0x0002a20000000800 */
[----:B------:R-:W-:Y:S01]  /*8610*/  FMUL.FTZ R37, R2, R109 ;  /* 0x0000006d02257220 */ /* 0x000fe20000410000 */
[----:B------:R-:W-:Y:S02]  /*8620*/  MOV R138, R101 ;  /* 0x00000065008a7202 */ /* 0x000fe40000000f00 */
[C---:B------:R-:W-:Y:S02]  /*8630*/  FMUL.FTZ R38, R0.reuse, R110 ;  /* 0x0000006e00267220 */ /* 0x040fe40000410000 */
[----:B------:R-:W-:Y:S03]  /*8640*/  FMUL.FTZ R39, R0, R111 ;  /* 0x0000006f00277220 */ /* 0x000fe60000410000 */
[----:B-1----:R-:W-:Y:S01]  /*8650*/  FMUL.FTZ R36, R2, R108 ;  /* 0x0000006c02247220 */ /* 0x002fe20000410000 */
[----:B------:R-:W-:Y:S01]  /*8660*/  MOV R108, R70 ;  /* 0x00000046006c7202 */ /* 0x000fe20000000f00 */
[--C-:B------:R-:W-:Y:S03]  /*8670*/  FFMA.FTZ R70, R162, c[0x0][0x2d0], -R74.reuse ;  /* 0x0000b400a2467a23 */ /* 0x100fe6000001084a */
[----:B------:R-:W-:Y:S01]  /*8680*/  MOV R136, R108 ;  /* 0x0000006c00887202 */ /* 0x000fe20000000f00 */
[----:B------:R1:W-:Y:S01]  /*8690*/  MUFU.EX2 R110, R70 ;  /* 0x00000046006e7308 */ /* 0x0003e20000000800 */
[C---:B------:R-:W-:Y:S03]  /*86a0*/  HMMA.16816.F32 R36, R76.reuse, R44, R36 ;  /* 0x0000002c4c24723c */ /* 0x040fe60000001824 */
[----:B------:R-:W-:Y:S02]  /*86b0*/  MOV R108, R104 ;  /* 0x00000068006c7202 */ /* 0x000fe40000000f00 */
[----:B------:R-:W-:Y:S02]  /*86c0*/  LDSM.16.MT88.4 R104, [R220+0x5100] ;  /* 0x00510000dc68783b */ /* 0x000fe40000004200 */
[--C-:B------:R-:W-:Y:S01]  /*86d0*/  FFMA.FTZ R44, R157, c[0x0][0x2d0], -R69.reuse ;  /* 0x0000b4009d2c7a23 */ /* 0x100fe20000010845 */
[C---:B------:R-:W-:Y:S03]  /*86e0*/  HMMA.16816.F32 R40, R76.reuse, R46, R40 ;  /* 0x0000002e4c28723c */ /* 0x040fe60000001828 */
[----:B------:R3:W4:Y:S01]  /*86f0*/  MUFU.EX2 R109, R44 ;  /* 0x0000002c006d7308 */ /* 0x0007220000000800 */
[----:B------:R-:W-:Y:S01]  /*8700*/  FMUL.FTZ R45, R2, R117 ;  /* 0x00000075022d7220 */ /* 0x000fe20000410000 */
[----:B------:R-:W-:Y:S02]  /*8710*/  MOV R157, R81 ;  /* 0x00000051009d7202 */ /* 0x000fe40000000f00 */
[C---:B------:R-:W-:Y:S01]  /*8720*/  FMUL.FTZ R46, R0.reuse, R118 ;  /* 0x00000076002e7220 */ /* 0x040fe20000410000 */
[----:B--2---:R-:W-:Y:S01]  /*8730*/  MOV R117, R80 ;  /* 0x0000005000757202 */ /* 0x004fe20000000f00 */
[----:B------:R-:W-:Y:S01]  /*8740*/  FMUL.FTZ R47, R0, R119 ;  /* 0x00000077002f7220 */ /* 0x000fe20000410000 */
[----:B------:R-:W2:Y:S02]  /*8750*/  LDSM.16.MT88.4 R80, [R220+0x4100] ;  /* 0x00410000dc50783b */ /* 0x000ea40000004200 */
[----:B------:R-:W-:Y:S01]  /*8760*/  MOV R156, R108 ;  /* 0x0000006c009c7202 */ /* 0x000fe20000000f00 */
[--C-:B-1----:R-:W-:Y:S04]  /*8770*/  FFMA.FTZ R70, R163, c[0x0][0x2d0], -R74.reuse ;  /* 0x0000b400a3467a23 */ /* 0x102fe8000001084a */
[----:B------:R1:W-:Y:S01]  /*8780*/  MUFU.EX2 R155, R70 ;  /* 0x00000046009b7308 */ /* 0x0003e20000000800 */
[----:B---3--:R-:W-:Y:S07]  /*8790*/  FMUL.FTZ R44, R2, R116 ;  /* 0x00000074022c7220 */ /* 0x008fee0000410000 */
[C---:B------:R-:W-:Y:S07]  /*87a0*/  HMMA.16816.F32 R44, R76.reuse, R52, R44 ;  /* 0x000000344c2c723c */ /* 0x040fee000000182c */
[--C-:B------:R-:W-:Y:S01]  /*87b0*/  FFMA.FTZ R52, R159, c[0x0][0x2d0], -R74.reuse ;  /* 0x0000b4009f347a23 */ /* 0x100fe2000001084a */
[C---:B------:R-:W-:Y:S03]  /*87c0*/  HMMA.16816.F32 R48, R76.reuse, R54, R48 ;  /* 0x000000364c30723c */ /* 0x040fe60000001830 */
[----:B------:R3:W5:Y:S01]  /*87d0*/  MUFU.EX2 R122, R52 ;  /* 0x00000034007a7308 */ /* 0x0007620000000800 */
[--C-:B-1----:R-:W-:Y:S02]  /*87e0*/  FFMA.FTZ R70, R164, c[0x0][0x2d0], -R69.reuse ;  /* 0x0000b400a4467a23 */ /* 0x102fe40000010845 */
[----:B------:R-:W-:Y:S02]  /*87f0*/  FMUL.FTZ R53, R2, R125 ;  /* 0x0000007d02357220 */ /* 0x000fe40000410000 */
[C---:B------:R-:W-:Y:S04]  /*8800*/  FMUL.FTZ R54, R0.reuse, R126 ;  /* 0x0000007e00367220 */ /* 0x040fe80000410000 */
[----:B------:R-:W-:Y:S01]  /*8810*/  FMUL.FTZ R55, R0, R127 ;  /* 0x0000007f00377220 */ /* 0x000fe20000410000 */
[----:B------:R1:W-:Y:S01]  /*8820*/  MUFU.EX2 R100, R70 ;  /* 0x0000004600647308 */ /* 0x0003e20000000800 */
[C---:B---3--:R-:W-:Y:S07]  /*8830*/  FMUL.FTZ R52, R2.reuse, R124 ;  /* 0x0000007c02347220 */ /* 0x048fee0000410000 */
[C---:B------:R-:W-:Y:S03]  /*8840*/  HMMA.16816.F32 R52, R76.reuse, R60, R52 ;  /* 0x0000003c4c34723c */ /* 0x040fe60000001834 */
[--C-:B-1----:R-:W-:Y:S04]  /*8850*/  FFMA.FTZ R70, R165, c[0x0][0x2d0], -R69.reuse ;  /* 0x0000b400a5467a23 */ /* 0x102fe80000010845 */
[----:B------:R1:W-:Y:S01]  /*8860*/  MUFU.EX2 R116, R70 ;  /* 0x0000004600747308 */ /* 0x0003e20000000800 */
[C---:B------:R-:W-:Y:S04]  /*8870*/  HMMA.16816.F32 R56, R76.reuse, R62, R56 ;  /* 0x0000003e4c38723c */ /* 0x040fe80000001838 */
[--C-:B------:R-:W-:Y:S02]  /*8880*/  FFMA.FTZ R60, R161, c[0x0][0x2d0], -R69.reuse ;  /* 0x0000b400a13c7a23 */ /* 0x100fe40000010845 */
[----:B------:R-:W-:Y:S02]  /*8890*/  FMUL.FTZ R61, R2, R133 ;  /* 0x00000085023d7220 */ /* 0x000fe40000410000 */
[C---:B------:R-:W-:Y:S01]  /*88a0*/  FMUL.FTZ R62, R0.reuse, R134 ;  /* 0x00000086003e7220 */ /* 0x040fe20000410000 */
[----:B------:R3:W2:Y:S03]  /*88b0*/  MUFU.EX2 R120, R60 ;  /* 0x0000003c00787308 */ /* 0x0006a60000000800 */
[----:B------:R-:W-:Y:S02]  /*88c0*/  FMUL.FTZ R63, R0, R135 ;  /* 0x00000087003f7220 */ /* 0x000fe40000410000 */
[--C-:B-1----:R-:W-:Y:S05]  /*88d0*/  FFMA.FTZ R70, R168, c[0x0][0x2d0], -R74.reuse ;  /* 0x0000b400a8467a23 */ /* 0x102fea000001084a */
[----:B------:R1:W-:Y:S01]  /*88e0*/  MUFU.EX2 R131, R70 ;  /* 0x0000004600837308 */ /* 0x0003e20000000800 */
[----:B---3--:R-:W-:Y:S07]  /*88f0*/  FMUL.FTZ R60, R2, R132 ;  /* 0x00000084023c7220 */ /* 0x008fee0000410000 */
[C---:B--2---:R-:W-:Y:S08]  /*8900*/  HMMA.16816.F32 R60, R76.reuse, R80, R60 ;  /* 0x000000504c3c723c */ /* 0x044ff0000000183c */
[----:B------:R-:W-:Y:S01]  /*8910*/  HMMA.16816.F32 R64, R76, R82, R64 ;  /* 0x000000524c40723c */ /* 0x000fe20000001840 */
[----:B------:R-:W2:Y:S03]  /*8920*/  LDSM.16.MT88.4 R80, [R217+0x4900] ;  /* 0x00490000d950783b */ /* 0x000ea60000004200 */
[--C-:B-1----:R-:W-:Y:S03]  /*8930*/  FFMA.FTZ R70, R166, c[0x0][0x2d0], -R74.reuse ;  /* 0x0000b400a6467a23 */ /* 0x102fe6000001084a */
[----:B----4-:R-:W-:Y:S01]  /*8940*/  F2FP.PACK_AB R77, R109, R157 ;  /* 0x0000009d6d4d723e */ /* 0x010fe200000000ff */
[----:B------:R1:W3:Y:S01]  /*8950*/  MUFU.EX2 R130, R70 ;  /* 0x0000004600827308 */ /* 0x0002e20000000800 */
[----:B-----5:R-:W-:Y:S03]  /*8960*/  F2FP.PACK_AB R78, R122, R123 ;  /* 0x0000007b7a4e723e */ /* 0x020fe600000000ff */
[----:B------:R-:W-:Y:S02]  /*8970*/  F2FP.PACK_AB R79, R120, R121 ;  /* 0x00000079784f723e */ /* 0x000fe400000000ff */
[----:B------:R-:W-:Y:S07]  /*8980*/  F2FP.PACK_AB R76, R117, R139 ;  /* 0x0000008b754c723e */ /* 0x000fee00000000ff */
[C---:B------:R-:W-:Y:S08]  /*8990*/  HMMA.16816.F32 R4, R76.reuse, R84, R4 ;  /* 0x000000544c04723c */ /* 0x040ff00000001804 */
[C---:B------:R-:W-:Y:S01]  /*89a0*/  HMMA.16816.F32 R8, R76.reuse, R86, R8 ;  /* 0x000000564c08723c */ /* 0x040fe20000001808 */
[----:B------:R-:W4:Y:S03]  /*89b0*/  LDSM.16.MT88.4 R84, [R218+0x4900] ;  /* 0x00490000da54783b */ /* 0x000f260000004200 */
[--C-:B-1----:R-:W-:Y:S04]  /*89c0*/  FFMA.FTZ R70, R167, c[0x0][0x2d0], -R69.reuse ;  /* 0x0000b400a7467a23 */ /* 0x102fe80000010845 */
[C---:B------:R-:W-:Y:S01]  /*89d0*/  HMMA.16816.F32 R12, R76.reuse, R88, R12 ;  /* 0x000000584c0c723c */ /* 0x040fe2000000180c */
[----:B------:R1:W-:Y:S07]  /*89e0*/  MUFU.EX2 R129, R70 ;  /* 0x0000004600817308 */ /* 0x0003ee0000000800 */
[C---:B------:R-:W-:Y:S01]  /*89f0*/  HMMA.16816.F32 R16, R76.reuse, R90, R16 ;  /* 0x0000005a4c10723c */ /* 0x040fe20000001810 */
[----:B------:R-:W5:Y:S07]  /*8a00*/  LDSM.16.MT88.4 R88, [R221+0x4900] ;  /* 0x00490000dd58783b */ /* 0x000f6e0000004200 */
[C---:B------:R-:W-:Y:S08]  /*8a10*/  HMMA.16816.F32 R20, R76.reuse, R92, R20 ;  /* 0x0000005c4c14723c */ /* 0x040ff00000001814 */
[C---:B------:R-:W-:Y:S01]  /*8a20*/  HMMA.16816.F32 R24, R76.reuse, R94, R24 ;  /* 0x0000005e4c18723c */ /* 0x040fe20000001818 */
[----:B------:R-:W3:Y:S03]  /*8a30*/  LDSM.16.MT88.4 R92, [R220+0x4900] ;  /* 0x00490000dc5c783b */ /* 0x000ee60000004200 */
[--C-:B-1----:R-:W-:Y:S04]  /*8a40*/  FFMA.FTZ R70, R169, c[0x0][0x2d0], -R69.reuse ;  /* 0x0000b400a9467a23 */ /* 0x102fe80000010845 */
[C---:B------:R-:W-:Y:S01]  /*8a50*/  HMMA.16816.F32 R28, R76.reuse, R96, R28 ;  /* 0x000000604c1c723c */ /* 0x040fe2000000181c */
[----:B------:R1:W1:Y:S07]  /*8a60*/  MUFU.EX2 R128, R70 ;  /* 0x0000004600807308 */ /* 0x00026e0000000800 */
[C---:B------:R-:W-:Y:S01]  /*8a70*/  HMMA.16816.F32 R32, R76.reuse, R98, R32 ;  /* 0x000000624c20723c */ /* 0x040fe20000001820 */
[----:B------:R-:W-:Y:S07]  /*8a80*/  LDSM.16.MT88.4 R96, [R218+0x5100] ;  /* 0x00510000da60783b */ /* 0x000fee0000004200 */
[C---:B--2---:R-:W-:Y:S08]  /*8a90*/  HMMA.16816.F32 R36, R76.reuse, R80, R36 ;  /* 0x000000504c24723c */ /* 0x044ff00000001824 */
[C---:B------:R-:W-:Y:S01]  /*8aa0*/  HMMA.16816.F32 R40, R76.reuse, R82, R40 ;  /* 0x000000524c28723c */ /* 0x040fe20000001828 */
[----:B------:R-:W2:Y:S03]  /*8ab0*/  LDSM.16.MT88.4 R80, [R217+0x1100] ;  /* 0x00110000d950783b */ /* 0x000ea60000004200 */
[--C-:B-1----:R-:W-:Y:S04]  /*8ac0*/  FFMA.FTZ R70, R171, c[0x0][0x2d0], -R74.reuse ;  /* 0x0000b400ab467a23 */ /* 0x102fe8000001084a */
[C---:B----4-:R-:W-:Y:S01]  /*8ad0*/  HMMA.16816.F32 R44, R76.reuse, R84, R44 ;  /* 0x000000544c2c723c */ /* 0x050fe2000000182c */
[----:B------:R1:W4:Y:S07]  /*8ae0*/  MUFU.EX2 R111, R70 ;  /* 0x00000046006f7308 */ /* 0x00032e0000000800 */
[C---:B------:R-:W-:Y:S01]  /*8af0*/  HMMA.16816.F32 R48, R76.reuse, R86, R48 ;  /* 0x000000564c30723c */ /* 0x040fe20000001830 */
[----:B------:R-:W2:Y:S07]  /*8b00*/  LDSM.16.MT88.4 R84, [R218+0x1100] ;  /* 0x00110000da54783b */ /* 0x000eae0000004200 */
[C---:B-----5:R-:W-:Y:S08]  /*8b10*/  HMMA.16816.F32 R52, R76.reuse, R88, R52 ;  /* 0x000000584c34723c */ /* 0x060ff00000001834 */
[C---:B------:R-:W-:Y:S01]  /*8b20*/  HMMA.16816.F32 R56, R76.reuse, R90, R56 ;  /* 0x0000005a4c38723c */ /* 0x040fe20000001838 */
[----:B------:R-:W5:Y:S03]  /*8b30*/  LDSM.16.MT88.4 R88, [R221+0x1100] ;  /* 0x00110000dd58783b */ /* 0x000f660000004200 */
[--C-:B-1----:R-:W-:Y:S04]  /*8b40*/  FFMA.FTZ R70, R170, c[0x0][0x2d0], -R74.reuse ;  /* 0x0000b400aa467a23 */ /* 0x102fe8000001084a */
[C---:B---3--:R-:W-:Y:S01]  /*8b50*/  HMMA.16816.F32 R60, R76.reuse, R92, R60 ;  /* 0x0000005c4c3c723c */ /* 0x048fe2000000183c */
[----:B------:R1:W3:Y:S07]  /*8b60*/  MUFU.EX2 R171, R70 ;  /* 0x0000004600ab7308 */ /* 0x0002ee0000000800 */
[----:B------:R-:W-:Y:S01]  /*8b70*/  HMMA.16816.F32 R64, R76, R94, R64 ;  /* 0x0000005e4c40723c */ /* 0x000fe20000001840 */
[----:B------:R-:W3:Y:S06]  /*8b80*/  LDSM.16.MT88.4 R92, [R220+0x1100] ;  /* 0x00110000dc5c783b */ /* 0x000eec0000004200 */
[----:B------:R-:W-:Y:S02]  /*8b90*/  F2FP.PACK_AB R77, R116, R100 ;  /* 0x00000064744d723e */ /* 0x000fe400000000ff */
[----:B------:R-:W-:Y:S03]  /*8ba0*/  F2FP.PACK_AB R76, R155, R110 ;  /* 0x0000006e9b4c723e */ /* 0x000fe600000000ff */
[----:B------:R-:W-:Y:S02]  /*8bb0*/  F2FP.PACK_AB R78, R130, R131 ;  /* 0x00000083824e723e */ /* 0x000fe400000000ff */
[----:B------:R-:W-:Y:S01]  /*8bc0*/  F2FP.PACK_AB R79, R128, R129 ;  /* 0x00000081804f723e */ /* 0x000fe200000000ff */
[--C-:B-1----:R-:W-:Y:S01]  /*8bd0*/  FFMA.FTZ R70, R188, c[0x0][0x2d0], -R69.reuse ;  /* 0x0000b400bc467a23 */ /* 0x102fe20000010845 */
[----:B----4-:R-:W-:Y:S05]  /*8be0*/  MOV R188, R111 ;  /* 0x0000006f00bc7202 */ /* 0x010fea0000000f00 */
[C---:B--2---:R-:W-:Y:S01]  /*8bf0*/  HMMA.16816.F32 R4, R76.reuse, R80, R4 ;  /* 0x000000504c04723c */ /* 0x044fe20000001804 */
[----:B------:R1:W-:Y:S07]  /*8c00*/  MUFU.EX2 R170, R70 ;  /* 0x0000004600aa7308 */ /* 0x0003ee0000000800 */
[C---:B------:R-:W-:Y:S01]  /*8c10*/  HMMA.16816.F32 R8, R76.reuse, R82, R8 ;  /* 0x000000524c08723c */ /* 0x040fe20000001808 */
[----:B------:R-:W2:Y:S07]  /*8c20*/  LDSM.16.MT88.4 R80, [R217+0x5100] ;  /* 0x00510000d950783b */ /* 0x000eae0000004200 */
[C---:B------:R-:W-:Y:S08]  /*8c30*/  HMMA.16816.F32 R12, R76.reuse, R84, R12 ;  /* 0x000000544c0c723c */ /* 0x040ff0000000180c */
[C---:B------:R-:W-:Y:S01]  /*8c40*/  HMMA.16816.F32 R16, R76.reuse, R86, R16 ;  /* 0x000000564c10723c */ /* 0x040fe20000001810 */
[----:B------:R-:W-:Y:S03]  /*8c50*/  LDSM.16.MT88.4 R84, [R217+0x1900] ;  /* 0x00190000d954783b */ /* 0x000fe60000004200 */
[--C-:B-1----:R-:W-:Y:S01]  /*8c60*/  FFMA.FTZ R70, R189, c[0x0][0x2d0], -R69.reuse ;  /* 0x0000b400bd467a23 */ /* 0x102fe20000010845 */
[----:B------:R-:W-:Y:S03]  /*8c70*/  MOV R189, R116 ;  /* 0x0000007400bd7202 */ /* 0x000fe60000000f00 */
[C---:B-----5:R-:W-:Y:S01]  /*8c80*/  HMMA.16816.F32 R20, R76.reuse, R88, R20 ;  /* 0x000000584c14723c */ /* 0x060fe20000001814 */
[----:B------:R1:W4:Y:S07]  /*8c90*/  MUFU.EX2 R169, R70 ;  /* 0x0000004600a97308 */ /* 0x00032e0000000800 */
[C---:B------:R-:W-:Y:S01]  /*8ca0*/  HMMA.16816.F32 R24, R76.reuse, R90, R24 ;  /* 0x0000005a4c18723c */ /* 0x040fe20000001818 */
[----:B------:R-:W-:Y:S07]  /*8cb0*/  LDSM.16.MT88.4 R88, [R221+0x1900] ;  /* 0x00190000dd58783b */ /* 0x000fee0000004200 */
[C---:B---3--:R-:W-:Y:S08]  /*8cc0*/  HMMA.16816.F32 R28, R76.reuse, R92, R28 ;  /* 0x0000005c4c1c723c */ /* 0x048ff0000000181c */
[C---:B------:R-:W-:Y:S01]  /*8cd0*/  HMMA.16816.F32 R32, R76.reuse, R94, R32 ;  /* 0x0000005e4c20723c */ /* 0x040fe20000001820 */
[----:B------:R-:W-:Y:S03]  /*8ce0*/  LDSM.16.MT88.4 R92, [R218+0x5900] ;  /* 0x00590000da5c783b */ /* 0x000fe60000004200 */
[--C-:B-1----:R-:W-:Y:S01]  /*8cf0*/  FFMA.FTZ R70, R190, c[0x0][0x2d0], -R74.reuse ;  /* 0x0000b400be467a23 */ /* 0x102fe2000001084a */
[----:B------:R-:W-:Y:S03]  /*8d00*/  MOV R190, R100 ;  /* 0x0000006400be7202 */ /* 0x000fe60000000f00 */
[C---:B--2---:R-:W-:Y:S01]  /*8d10*/  HMMA.16816.F32 R36, R76.reuse, R80, R36 ;  /* 0x000000504c24723c */ /* 0x044fe20000001824 */
[----:B------:R1:W-:Y:S01]  /*8d20*/  MUFU.EX2 R168, R70 ;  /* 0x0000004600a87308 */ /* 0x0003e20000000800 */
[----:B------:R-:W2:Y:S06]  /*8d30*/  LDSM.16.MT88.4 R100, [R221+0x5100] ;  /* 0x00510000dd64783b */ /* 0x000eac0000004200 */
[C---:B------:R-:W-:Y:S02]  /*8d40*/  HMMA.16816.F32 R40, R76.reuse, R82, R40 ;  /* 0x000000524c28723c */ /* 0x040fe40000001828 */
[----:B------:R-:W-:Y:S06]  /*8d50*/  LDSM.16.MT88.4 R80, [R220+0x1900] ;  /* 0x00190000dc50783b */ /* 0x000fec0000004200 */
[C---:B------:R-:W-:Y:S08]  /*8d60*/  HMMA.16816.F32 R44, R76.reuse, R96, R44 ;  /* 0x000000604c2c723c */ /* 0x040ff0000000182c */
[C---:B------:R-:W-:Y:S01]  /*8d70*/  HMMA.16816.F32 R48, R76.reuse, R98, R48 ;  /* 0x000000624c30723c */ /* 0x040fe20000001830 */
[----:B------:R-:W-:Y:S03]  /*8d80*/  LDSM.16.MT88.4 R96, [R218+0x6100] ;  /* 0x00610000da60783b */ /* 0x000fe60000004200 */
[--C-:B-1----:R-:W-:Y:S01]  /*8d90*/  FFMA.FTZ R70, R191, c[0x0][0x2d0], -R74.reuse ;  /* 0x0000b400bf467a23 */ /* 0x102fe2000001084a */
[----:B------:R-:W-:Y:S03]  /*8da0*/  MOV R191, R110 ;  /* 0x0000006e00bf7202 */ /* 0x000fe60000000f00 */
[----:B------:R1:W3:Y:S01]  /*8db0*/  MUFU.EX2 R167, R70 ;  /* 0x0000004600a77308 */ /* 0x0002e20000000800 */
[C---:B--2---:R-:W-:Y:S08]  /*8dc0*/  HMMA.16816.F32 R52, R76.reuse, R100, R52 ;  /* 0x000000644c34723c */ /* 0x044ff00000001834 */
[C---:B------:R-:W-:Y:S01]  /*8dd0*/  HMMA.16816.F32 R56, R76.reuse, R102, R56 ;  /* 0x000000664c38723c */ /* 0x040fe20000001838 */
[----:B------:R-:W-:Y:S03]  /*8de0*/  LDSM.16.MT88.4 R100, [R221+0x6100] ;  /* 0x00610000dd64783b */ /* 0x000fe60000004200 */
[--C-:B-1----:R-:W-:Y:S01]  /*8df0*/  FFMA.FTZ R70, R196, c[0x0][0x2d0], -R69.reuse ;  /* 0x0000b400c4467a23 */ /* 0x102fe20000010845 */
[----:B------:R-:W-:Y:S03]  /*8e00*/  MOV R196, R109 ;  /* 0x0000006d00c47202 */ /* 0x000fe60000000f00 */
[C---:B------:R-:W-:Y:S01]  /*8e10*/  HMMA.16816.F32 R60, R76.reuse, R104, R60 ;  /* 0x000000684c3c723c */ /* 0x040fe2000000183c */
[----:B------:R-:W1:Y:S01]  /*8e20*/  LDSM.16.MT88.4 R108, [R218+0x1900] ;  /* 0x00190000da6c783b */ /* 0x000e620000004200 */
[----:B------:R2:W-:Y:S06]  /*8e30*/  MUFU.EX2 R166, R70 ;  /* 0x0000004600a67308 */ /* 0x0005ec0000000800 */
[----:B------:R-:W-:Y:S01]  /*8e40*/  HMMA.16816.F32 R64, R76, R106, R64 ;  /* 0x0000006a4c40723c */ /* 0x000fe20000001840 */
[----:B------:R-:W-:Y:S06]  /*8e50*/  LDSM.16.MT88.4 R104, [R218+0x2900] ;  /* 0x00290000da68783b */ /* 0x000fec0000004200 */
[----:B------:R-:W-:Y:S02]  /*8e60*/  F2FP.PACK_AB R76, R171, R188 ;  /* 0x000000bcab4c723e */ /* 0x000fe400000000ff */
[----:B----4-:R-:W-:Y:S03]  /*8e70*/  F2FP.PACK_AB R77, R169, R170 ;  /* 0x000000aaa94d723e */ /* 0x010fe600000000ff */
[----:B---3--:R-:W-:Y:S01]  /*8e80*/  F2FP.PACK_AB R78, R167, R168 ;  /* 0x000000a8a74e723e */ /* 0x008fe200000000ff */
[--C-:B--2---:R-:W-:Y:S01]  /*8e90*/  FFMA.FTZ R70, R197, c[0x0][0x2d0], -R69.reuse ;  /* 0x0000b400c5467a23 */ /* 0x104fe20000010845 */
[----:B------:R-:W-:Y:S03]  /*8ea0*/  MOV R197, R117 ;  /* 0x0000007500c57202 */ /* 0x000fe60000000f00 */
[----:B------:R2:W3:Y:S02]  /*8eb0*/  MUFU.EX2 R165, R70 ;  /* 0x0000004600a57308 */ /* 0x0004e40000000800 */
[--C-:B--2---:R-:W-:Y:S01]  /*8ec0*/  FFMA.FTZ R70, R198, c[0x0][0x2d0], -R74.reuse ;  /* 0x0000b400c6467a23 */ /* 0x104fe2000001084a */
[----:B---3--:R-:W-:Y:S07]  /*8ed0*/  F2FP.PACK_AB R79, R165, R166 ;  /* 0x000000a6a54f723e */ /* 0x008fee00000000ff */
[----:B------:R2:W-:Y:S01]  /*8ee0*/  MUFU.EX2 R119, R70 ;  /* 0x0000004600777308 */ /* 0x0005e20000000800 */
[C---:B------:R-:W-:Y:S08]  /*8ef0*/  HMMA.16816.F32 R4, R76.reuse, R84, R4 ;  /* 0x000000544c04723c */ /* 0x040ff00000001804 */
[C---:B------:R-:W-:Y:S01]  /*8f00*/  HMMA.16816.F32 R8, R76.reuse, R86, R8 ;  /* 0x000000564c08723c */ /* 0x040fe20000001808 */
[----:B------:R-:W3:Y:S07]  /*8f10*/  LDSM.16.MT88.4 R84, [R217+0x5900] ;  /* 0x00590000d954783b */ /* 0x000eee0000004200 */
[C---:B-1----:R-:W-:Y:S04]  /*8f20*/  HMMA.16816.F32 R12, R76.reuse, R108, R12 ;  /* 0x0000006c4c0c723c */ /* 0x042fe8000000180c */
[--C-:B--2---:R-:W-:Y:S03]  /*8f30*/  FFMA.FTZ R70, R199, c[0x0][0x2d0], -R74.reuse ;  /* 0x0000b400c7467a23 */ /* 0x104fe6000001084a */
[----:B------:R-:W-:Y:S01]  /*8f40*/  MOV R108, R156 ;  /* 0x0000009c006c7202 */ /* 0x000fe20000000f00 */
[C---:B------:R-:W-:Y:S01]  /*8f50*/  HMMA.16816.F32 R16, R76.reuse, R110, R16 ;  /* 0x0000006e4c10723c */ /* 0x040fe20000001810 */
[----:B------:R1:W2:Y:S03]  /*8f60*/  MUFU.EX2 R118, R70 ;  /* 0x0000004600767308 */ /* 0x0002a60000000800 */
[----:B------:R-:W-:Y:S03]  /*8f70*/  MOV R109, R157 ;  /* 0x0000009d006d7202 */ /* 0x000fe60000000f00 */
[----:B------:R-:W-:Y:S01]  /*8f80*/  MOV R110, R75 ;  /* 0x0000004b006e7202 */ /* 0x000fe20000000f00 */
[C---:B------:R-:W-:Y:S04]  /*8f90*/  HMMA.16816.F32 R20, R76.reuse, R88, R20 ;  /* 0x000000584c14723c */ /* 0x040fe80000001814 */
[----:B------:R-:W-:Y:S01]  /*8fa0*/  MOV R111, R73 ;  /* 0x00000049006f7202 */ /* 0x000fe20000000f00 */
[--C-:B------:R-:W-:Y:S03]  /*8fb0*/  FFMA.FTZ R73, R204, c[0x0][0x2d0], -R74.reuse ;  /* 0x0000b400cc497a23 */ /* 0x100fe6000001084a */
[C---:B------:R-:W-:Y:S01]  /*8fc0*/  HMMA.16816.F32 R24, R76.reuse, R90, R24 ;  /* 0x0000005a4c18723c */ /* 0x040fe20000001818 */
[----:B------:R-:W4:Y:S01]  /*8fd0*/  LDSM.16.MT88.4 R88, [R221+0x5900] ;  /* 0x00590000dd58783b */ /* 0x000f220000004200 */
[----:B------:R5:W-:Y:S06]  /*8fe0*/  MUFU.EX2 R164, R73 ;  /* 0x0000004900a47308 */ /* 0x000bec0000000800 */
[C---:B------:R-:W-:Y:S04]  /*8ff0*/  HMMA.16816.F32 R28, R76.reuse, R80, R28 ;  /* 0x000000504c1c723c */ /* 0x040fe8000000181c */
[--C-:B-1----:R-:W-:Y:S04]  /*9000*/  FFMA.FTZ R70, R200, c[0x0][0x2d0], -R69.reuse ;  /* 0x0000b400c8467a23 */ /* 0x102fe80000010845 */
[C---:B------:R-:W-:Y:S01]  /*9010*/  HMMA.16816.F32 R32, R76.reuse, R82, R32 ;  /* 0x000000524c20723c */ /* 0x040fe20000001820 */
[----:B------:R1:W-:Y:S01]  /*9020*/  MUFU.EX2 R117, R70 ;  /* 0x0000004600757308 */ /* 0x0003e20000000800 */
[----:B------:R-:W2:Y:S06]  /*9030*/  LDSM.16.MT88.4 R80, [R220+0x5900] ;  /* 0x00590000dc50783b */ /* 0x000eac0000004200 */
[C---:B---3--:R-:W-:Y:S04]  /*9040*/  HMMA.16816.F32 R36, R76.reuse, R84, R36 ;  /* 0x000000544c24723c */ /* 0x048fe80000001824 */
[--C-:B-----5:R-:W-:Y:S04]  /*9050*/  FFMA.FTZ R73, R252, c[0x0][0x2d0], -R74.reuse ;  /* 0x0000b400fc497a23 */ /* 0x120fe8000001084a */
[C---:B------:R-:W-:Y:S01]  /*9060*/  HMMA.16816.F32 R40, R76.reuse, R86, R40 ;  /* 0x000000564c28723c */ /* 0x040fe20000001828 */
[----:B------:R-:W3:Y:S01]  /*9070*/  LDSM.16.MT88.4 R84, [R217+0x2100] ;  /* 0x00210000d954783b */ /* 0x000ee20000004200 */
[----:B------:R-:W-:Y:S06]  /*9080*/  MUFU.EX2 R156, R73 ;  /* 0x00000049009c7308 */ /* 0x000fec0000000800 */
[C---:B------:R-:W-:Y:S04]  /*9090*/  HMMA.16816.F32 R44, R76.reuse, R92, R44 ;  /* 0x0000005c4c2c723c */ /* 0x040fe8000000182c */
[--C-:B-1----:R-:W-:Y:S02]  /*90a0*/  FFMA.FTZ R70, R201, c[0x0][0x2d0], -R69.reuse ;  /* 0x0000b400c9467a23 */ /* 0x102fe40000010845 */
[----:B------:R-:W5:Y:S02]  /*90b0*/  LDL.LU R201, [R1+0x8] ;  /* 0x0000080001c97983 */ /* 0x000f640000300800 */
[C---:B------:R-:W-:Y:S01]  /*90c0*/  HMMA.16816.F32 R48, R76.reuse, R94, R48 ;  /* 0x0000005e4c30723c */ /* 0x040fe20000001830 */
[----:B------:R1:W1:Y:S01]  /*90d0*/  MUFU.EX2 R116, R70 ;  /* 0x0000004600747308 */ /* 0x0002620000000800 */
[----:B------:R-:W3:Y:S06]  /*90e0*/  LDSM.16.MT88.4 R92, [R218+0x2100] ;  /* 0x00210000da5c783b */ /* 0x000eec0000004200 */
[C---:B----4-:R-:W-:Y:S02]  /*90f0*/  HMMA.16816.F32 R52, R76.reuse, R88, R52 ;  /* 0x000000584c34723c */ /* 0x050fe40000001834 */
[----:B------:R-:W4:Y:S06]  /*9100*/  LDL.LU R199, [R1+0xc] ;  /* 0x00000c0001c77983 */ /* 0x000f2c0000300800 */
[C---:B------:R-:W-:Y:S01]  /*9110*/  HMMA.16816.F32 R56, R76.reuse, R90, R56 ;  /* 0x0000005a4c38723c */ /* 0x040fe20000001838 */
[----:B------:R-:W3:Y:S07]  /*9120*/  LDSM.16.MT88.4 R88, [R221+0x2100] ;  /* 0x00210000dd58783b */ /* 0x000eee0000004200 */
[C---:B--2---:R-:W-:Y:S04]  /*9130*/  HMMA.16816.F32 R60, R76.reuse, R80, R60 ;  /* 0x000000504c3c723c */ /* 0x044fe8000000183c */
[--C-:B-1----:R-:W-:Y:S04]  /*9140*/  FFMA.FTZ R70, R202, c[0x0][0x2d0], -R74.reuse ;  /* 0x0000b400ca467a23 */ /* 0x102fe8000001084a */
[----:B------:R-:W-:Y:S01]  /*9150*/  HMMA.16816.F32 R64, R76, R82, R64 ;  /* 0x000000524c40723c */ /* 0x000fe20000001840 */
[----:B------:R1:W2:Y:S01]  /*9160*/  MUFU.EX2 R163, R70 ;  /* 0x0000004600a37308 */ /* 0x0002a20000000800 */
[----:B------:R-:W3:Y:S05]  /*9170*/  LDSM.16.MT88.4 R80, [R220+0x2100] ;  /* 0x00210000dc50783b */ /* 0x000eea0000004200 */
[----:B------:R-:W-:Y:S02]  /*9180*/  F2FP.PACK_AB R76, R118, R119 ;  /* 0x00000077764c723e */ /* 0x000fe400000000ff */
[----:B------:R-:W-:Y:S03]  /*9190*/  F2FP.PACK_AB R77, R116, R117 ;  /* 0x00000075744d723e */ /* 0x000fe600000000ff */
[--C-:B-1----:R-:W-:Y:S01]  /*91a0*/  FFMA.FTZ R70, R203, c[0x0][0x2d0], -R69.reuse ;  /* 0x0000b400cb467a23 */ /* 0x102fe20000010845 */
[----:B--2---:R-:W-:Y:S03]  /*91b0*/  F2FP.PACK_AB R78, R163, R164 ;  /* 0x000000a4a34e723e */ /* 0x004fe600000000ff */
[----:B------:R1:W-:Y:S02]  /*91c0*/  MUFU.EX2 R162, R70 ;  /* 0x0000004600a27308 */ /* 0x0003e40000000800 */
[--C-:B-1----:R-:W-:Y:S08]  /*91d0*/  FFMA.FTZ R70, R205, c[0x0][0x2d0], -R69.reuse ;  /* 0x0000b400cd467a23 */ /* 0x102ff00000010845 */
[----:B------:R1:W2:Y:S02]  /*91e0*/  MUFU.EX2 R161, R70 ;  /* 0x0000004600a17308 */ /* 0x0002a40000000800 */
[--C-:B-1----:R-:W-:Y:S01]  /*91f0*/  FFMA.FTZ R70, R206, c[0x0][0x2d0], -R74.reuse ;  /* 0x0000b400ce467a23 */ /* 0x102fe2000001084a */
[----:B--2---:R-:W-:Y:S07]  /*9200*/  F2FP.PACK_AB R79, R161, R162 ;  /* 0x000000a2a14f723e */ /* 0x004fee00000000ff */
[----:B------:R1:W-:Y:S01]  /*9210*/  MUFU.EX2 R127, R70 ;  /* 0x00000046007f7308 */ /* 0x0003e20000000800 */
[C---:B---3--:R-:W-:Y:S08]  /*9220*/  HMMA.16816.F32 R4, R76.reuse, R84, R4 ;  /* 0x000000544c04723c */ /* 0x048ff00000001804 */
[C---:B------:R-:W-:Y:S01]  /*9230*/  HMMA.16816.F32 R8, R76.reuse, R86, R8 ;  /* 0x000000564c08723c */ /* 0x040fe20000001808 */
[----:B------:R-:W2:Y:S07]  /*9240*/  LDSM.16.MT88.4 R84, [R217+0x6100] ;  /* 0x00610000d954783b */ /* 0x000eae0000004200 */
[C---:B------:R-:W-:Y:S04]  /*9250*/  HMMA.16816.F32 R12, R76.reuse, R92, R12 ;  /* 0x0000005c4c0c723c */ /* 0x040fe8000000180c */
[--C-:B-1----:R-:W-:Y:S04]  /*9260*/  FFMA.FTZ R70, R207, c[0x0][0x2d0], -R74.reuse ;  /* 0x0000b400cf467a23 */ /* 0x102fe8000001084a */
[C---:B------:R-:W-:Y:S01]  /*9270*/  HMMA.16816.F32 R16, R76.reuse, R94, R16 ;  /* 0x0000005e4c10723c */ /* 0x040fe20000001810 */
[----:B------:R1:W3:Y:S01]  /*9280*/  MUFU.EX2 R126, R70 ;  /* 0x00000046007e7308 */ /* 0x0002e20000000800 */
[----:B------:R-:W3:Y:S06]  /*9290*/  LDSM.16.MT88.4 R92, [R220+0x6100] ;  /* 0x00610000dc5c783b */ /* 0x000eec0000004200 */
[C---:B------:R-:W-:Y:S08]  /*92a0*/  HMMA.16816.F32 R20, R76.reuse, R88, R20 ;  /* 0x000000584c14723c */ /* 0x040ff00000001814 */
[C---:B------:R-:W-:Y:S01]  /*92b0*/  HMMA.16816.F32 R24, R76.reuse, R90, R24 ;  /* 0x0000005a4c18723c */ /* 0x040fe20000001818 */
[----:B------:R-:W3:Y:S07]  /*92c0*/  LDSM.16.MT88.4 R88, [R217+0x2900] ;  /* 0x00290000d958783b */ /* 0x000eee0000004200 */
[C---:B------:R-:W-:Y:S04]  /*92d0*/  HMMA.16816.F32 R28, R76.reuse, R80, R28 ;  /* 0x000000504c1c723c */ /* 0x040fe8000000181c */
[--C-:B-1----:R-:W-:Y:S04]  /*92e0*/  FFMA.FTZ R70, R212, c[0x0][0x2d0], -R69.reuse ;  /* 0x0000b400d4467a23 */ /* 0x102fe80000010845 */
[C---:B------:R-:W-:Y:S01]  /*92f0*/  HMMA.16816.F32 R32, R76.reuse, R82, R32 ;  /* 0x000000524c20723c */ /* 0x040fe20000001820 */
[----:B------:R1:W-:Y:S01]  /*9300*/  MUFU.EX2 R125, R70 ;  /* 0x00000046007d7308 */ /* 0x0003e20000000800 */
[----:B------:R-:W3:Y:S06]  /*9310*/  LDSM.16.MT88.4 R80, [R221+0x2900] ;  /* 0x00290000dd50783b */ /* 0x000eec0000004200 */
[C---:B--2---:R-:W-:Y:S08]  /*9320*/  HMMA.16816.F32 R36, R76.reuse, R84, R36 ;  /* 0x000000544c24723c */ /* 0x044ff00000001824 */
[C---:B------:R-:W-:Y:S01]  /*9330*/  HMMA.16816.F32 R40, R76.reuse, R86, R40 ;  /* 0x000000564c28723c */ /* 0x040fe20000001828 */
[----:B------:R-:W2:Y:S07]  /*9340*/  LDSM.16.MT88.4 R84, [R220+0x2900] ;  /* 0x00290000dc54783b */ /* 0x000eae0000004200 */
[C---:B------:R-:W-:Y:S04]  /*9350*/  HMMA.16816.F32 R44, R76.reuse, R96, R44 ;  /* 0x000000604c2c723c */ /* 0x040fe8000000182c */
[--C-:B-1----:R-:W-:Y:S04]  /*9360*/  FFMA.FTZ R70, R213, c[0x0][0x2d0], -R69.reuse ;  /* 0x0000b400d5467a23 */ /* 0x102fe80000010845 */
[C---:B------:R-:W-:Y:S01]  /*9370*/  HMMA.16816.F32 R48, R76.reuse, R98, R48 ;  /* 0x000000624c30723c */ /* 0x040fe20000001830 */
[----:B------:R1:W1:Y:S01]  /*9380*/  MUFU.EX2 R124, R70 ;  /* 0x00000046007c7308 */ /* 0x0002620000000800 */
[----:B------:R-:W-:Y:S06]  /*9390*/  LDSM.16.MT88.4 R96, [R218+0x7100] ;  /* 0x00710000da60783b */ /* 0x000fec0000004200 */
[C---:B------:R-:W-:Y:S08]  /*93a0*/  HMMA.16816.F32 R52, R76.reuse, R100, R52 ;  /* 0x000000644c34723c */ /* 0x040ff00000001834 */
[C---:B------:R-:W-:Y:S01]  /*93b0*/  HMMA.16816.F32 R56, R76.reuse, R102, R56 ;  /* 0x000000664c38723c */ /* 0x040fe20000001838 */
[----:B------:R-:W-:Y:S07]  /*93c0*/  LDSM.16.MT88.4 R100, [R221+0x7100] ;  /* 0x00710000dd64783b */ /* 0x000fee0000004200 */
[C---:B---3--:R-:W-:Y:S04]  /*93d0*/  HMMA.16816.F32 R60, R76.reuse, R92, R60 ;  /* 0x0000005c4c3c723c */ /* 0x048fe8000000183c */
[--C-:B-1----:R-:W-:Y:S04]  /*93e0*/  FFMA.FTZ R70, R214, c[0x0][0x2d0], -R74.reuse ;  /* 0x0000b400d6467a23 */ /* 0x102fe8000001084a */
[----:B------:R-:W-:Y:S01]  /*93f0*/  HMMA.16816.F32 R64, R76, R94, R64 ;  /* 0x0000005e4c40723c */ /* 0x000fe20000001840 */
[----:B------:R1:W-:Y:S01]  /*9400*/  MUFU.EX2 R160, R70 ;  /* 0x0000004600a07308 */ /* 0x0003e20000000800 */
[----:B------:R-:W-:Y:S05]  /*9410*/  LDSM.16.MT88.4 R92, [R218+0x6900] ;  /* 0x00690000da5c783b */ /* 0x000fea0000004200 */
[----:B------:R-:W-:Y:S02]  /*9420*/  F2FP.PACK_AB R76, R126, R127 ;  /* 0x0000007f7e4c723e */ /* 0x000fe400000000ff */
[----:B------:R-:W-:Y:S03]  /*9430*/  F2FP.PACK_AB R77, R124, R125 ;  /* 0x0000007d7c4d723e */ /* 0x000fe600000000ff */
[--C-:B-1----:R-:W-:Y:S04]  /*9440*/  FFMA.FTZ R70, R215, c[0x0][0x2d0], -R74.reuse ;  /* 0x0000b400d7467a23 */ /* 0x102fe8000001084a */
[----:B------:R1:W3:Y:S02]  /*9450*/  MUFU.EX2 R159, R70 ;  /* 0x00000046009f7308 */ /* 0x0002e40000000800 */
[--C-:B-1----:R-:W-:Y:S01]  /*9460*/  FFMA.FTZ R70, R246, c[0x0][0x2d0], -R69.reuse ;  /* 0x0000b400f6467a23 */ /* 0x102fe20000010845 */
[----:B---3--:R-:W-:Y:S07]  /*9470*/  F2FP.PACK_AB R78, R159, R160 ;  /* 0x000000a09f4e723e */ /* 0x008fee00000000ff */
[----:B------:R1:W-:Y:S02]  /*9480*/  MUFU.EX2 R158, R70 ;  /* 0x00000046009e7308 */ /* 0x0003e40000000800 */
[--C-:B-1----:R-:W-:Y:S08]  /*9490*/  FFMA.FTZ R70, R247, c[0x0][0x2d0], -R69.reuse ;  /* 0x0000b400f7467a23 */ /* 0x102ff00000010845 */
[----:B------:R1:W3:Y:S02]  /*94a0*/  MUFU.EX2 R157, R70 ;  /* 0x00000046009d7308 */ /* 0x0002e40000000800 */
[--C-:B-1----:R-:W-:Y:S01]  /*94b0*/  FFMA.FTZ R70, R248, c[0x0][0x2d0], -R74.reuse ;  /* 0x0000b400f8467a23 */ /* 0x102fe2000001084a */
[----:B---3--:R-:W-:Y:S07]  /*94c0*/  F2FP.PACK_AB R79, R157, R158 ;  /* 0x0000009e9d4f723e */ /* 0x008fee00000000ff */
[----:B------:R1:W-:Y:S01]  /*94d0*/  MUFU.EX2 R135, R70 ;  /* 0x0000004600877308 */ /* 0x0003e20000000800 */
[C---:B------:R-:W-:Y:S08]  /*94e0*/  HMMA.16816.F32 R4, R76.reuse, R88, R4 ;  /* 0x000000584c04723c */ /* 0x040ff00000001804 */
[C---:B------:R-:W-:Y:S01]  /*94f0*/  HMMA.16816.F32 R8, R76.reuse, R90, R8 ;  /* 0x0000005a4c08723c */ /* 0x040fe20000001808 */
[----:B------:R-:W3:Y:S07]  /*9500*/  LDSM.16.MT88.4 R88, [R217+0x6900] ;  /* 0x00690000d958783b */ /* 0x000eee0000004200 */
[C---:B------:R-:W-:Y:S04]  /*9510*/  HMMA.16816.F32 R12, R76.reuse, R104, R12 ;  /* 0x000000684c0c723c */ /* 0x040fe8000000180c */
[--C-:B-1----:R-:W-:Y:S04]  /*9520*/  FFMA.FTZ R70, R249, c[0x0][0x2d0], -R74.reuse ;  /* 0x0000b400f9467a23 */ /* 0x102fe8000001084a */
[C---:B------:R-:W-:Y:S01]  /*9530*/  HMMA.16816.F32 R16, R76.reuse, R106, R16 ;  /* 0x0000006a4c10723c */ /* 0x040fe20000001810 */
[----:B------:R1:W1:Y:S01]  /*9540*/  MUFU.EX2 R134, R70 ;  /* 0x0000004600867308 */ /* 0x0002620000000800 */
[----:B------:R-:W-:Y:S06]  /*9550*/  LDSM.16.MT88.4 R104, [R220+0x7100] ;  /* 0x00710000dc68783b */ /* 0x000fec0000004200 */
[C---:B------:R-:W-:Y:S08]  /*9560*/  HMMA.16816.F32 R20, R76.reuse, R80, R20 ;  /* 0x000000504c14723c */ /* 0x040ff00000001814 */
[C---:B------:R-:W-:Y:S01]  /*9570*/  HMMA.16816.F32 R24, R76.reuse, R82, R24 ;  /* 0x000000524c18723c */ /* 0x040fe20000001818 */
[----:B------:R-:W4:Y:S07]  /*9580*/  LDSM.16.MT88.4 R80, [R221+0x6900] ;  /* 0x00690000dd50783b */ /* 0x000f2e0000004200 */
[C---:B--2---:R-:W-:Y:S04]  /*9590*/  HMMA.16816.F32 R28, R76.reuse, R84, R28 ;  /* 0x000000544c1c723c */ /* 0x044fe8000000181c */
[--C-:B-1----:R-:W-:Y:S04]  /*95a0*/  FFMA.FTZ R70, R250, c[0x0][0x2d0], -R69.reuse ;  /* 0x0000b400fa467a23 */ /* 0x102fe80000010845 */
[C---:B------:R-:W-:Y:S01]  /*95b0*/  HMMA.16816.F32 R32, R76.reuse, R86, R32 ;  /* 0x000000564c20723c */ /* 0x040fe20000001820 */
[----:B------:R1:W-:Y:S01]  /*95c0*/  MUFU.EX2 R133, R70 ;  /* 0x0000004600857308 */ /* 0x0003e20000000800 */
[----:B------:R-:W2:Y:S06]  /*95d0*/  LDSM.16.MT88.4 R84, [R220+0x6900] ;  /* 0x00690000dc54783b */ /* 0x000eac0000004200 */
[C---:B---3--:R-:W-:Y:S08]  /*95e0*/  HMMA.16816.F32 R36, R76.reuse, R88, R36 ;  /* 0x000000584c24723c */ /* 0x048ff00000001824 */
[C---:B------:R-:W-:Y:S01]  /*95f0*/  HMMA.16816.F32 R40, R76.reuse, R90, R40 ;  /* 0x0000005a4c28723c */ /* 0x040fe20000001828 */
[----:B------:R-:W3:Y:S07]  /*9600*/  LDSM.16.MT88.4 R88, [R217+0x3100] ;  /* 0x00310000d958783b */ /* 0x000eee0000004200 */
[C---:B------:R-:W-:Y:S04]  /*9610*/  HMMA.16816.F32 R44, R76.reuse, R92, R44 ;  /* 0x0000005c4c2c723c */ /* 0x040fe8000000182c */
[--C-:B-1----:R-:W-:Y:S04]  /*9620*/  FFMA.FTZ R70, R251, c[0x0][0x2d0], -R69.reuse ;  /* 0x0000b400fb467a23 */ /* 0x102fe80000010845 */
[C---:B------:R-:W-:Y:S01]  /*9630*/  HMMA.16816.F32 R48, R76.reuse, R94, R48 ;  /* 0x0000005e4c30723c */ /* 0x040fe20000001830 */
[----:B------:R1:W1:Y:S01]  /*9640*/  MUFU.EX2 R132, R70 ;  /* 0x0000004600847308 */ /* 0x0002620000000800 */
[----:B------:R-:W-:Y:S06]  /*9650*/  LDSM.16.MT88.4 R92, [R220+0x3100] ;  /* 0x00310000dc5c783b */ /* 0x000fec0000004200 */
[C---:B----4-:R-:W-:Y:S08]  /*9660*/  HMMA.16816.F32 R52, R76.reuse, R80, R52 ;  /* 0x000000504c34723c */ /* 0x050ff00000001834 */
[C---:B------:R-:W-:Y:S01]  /*9670*/  HMMA.16816.F32 R56, R76.reuse, R82, R56 ;  /* 0x000000524c38723c */ /* 0x040fe20000001838 */
[----:B------:R-:W4:Y:S07]  /*9680*/  LDSM.16.MT88.4 R80, [R218+0x3100] ;  /* 0x00310000da50783b */ /* 0x000f2e0000004200 */
[C---:B--2---:R-:W-:Y:S04]  /*9690*/  HMMA.16816.F32 R60, R76.reuse, R84, R60 ;  /* 0x000000544c3c723c */ /* 0x044fe8000000183c */
[--C-:B-1----:R-:W-:Y:S01]  /*96a0*/  FFMA.FTZ R70, R111, c[0x0][0x2d0], -R74.reuse ;  /* 0x0000b4006f467a23 */ /* 0x102fe2000001084a */
[----:B------:R-:W-:Y:S02]  /*96b0*/  MOV R111, R108 ;  /* 0x0000006c006f7202 */ /* 0x000fe40000000f00 */
[----:B------:R-:W-:Y:S01]  /*96c0*/  MOV R108, R109 ;  /* 0x0000006d006c7202 */ /* 0x000fe20000000f00 */
[----:B------:R-:W-:Y:S01]  /*96d0*/  HMMA.16816.F32 R64, R76, R86, R64 ;  /* 0x000000564c40723c */ /* 0x000fe20000001840 */
[----:B------:R-:W1:Y:S03]  /*96e0*/  LDSM.16.MT88.4 R84, [R221+0x3100] ;  /* 0x00310000dd54783b */ /* 0x000e660000004200 */
[----:B------:R-:W-:Y:S02]  /*96f0*/  MOV R109, R197 ;  /* 0x000000c5006d7202 */ /* 0x000fe40000000f00 */
[----:B------:R-:W-:Y:S02]  /*9700*/  MOV R197, R196 ;  /* 0x000000c400c57202 */ /* 0x000fe40000000f00 */
[----:B------:R-:W-:Y:S04]  /*9710*/  MOV R196, R191 ;  /* 0x000000bf00c47202 */ /* 0x000fe80000000f00 */
[----:B------:R-:W-:Y:S02]  /*9720*/  MOV R191, R190 ;  /* 0x000000be00bf7202 */ /* 0x000fe40000000f00 */
[----:B------:R-:W-:Y:S02]  /*9730*/  MOV R190, R155 ;  /* 0x0000009b00be7202 */ /* 0x000fe40000000f00 */
[----:B------:R2:W1:Y:S01]  /*9740*/  MUFU.EX2 R155, R70 ;  /* 0x00000046009b7308 */ /* 0x0004620000000800 */
[----:B------:R-:W-:Y:S02]  /*9750*/  F2FP.PACK_AB R76, R134, R135 ;  /* 0x00000087864c723e */ /* 0x000fe400000000ff */
[----:B------:R-:W-:Y:S01]  /*9760*/  F2FP.PACK_AB R77, R132, R133 ;  /* 0x00000085844d723e */ /* 0x000fe200000000ff */
[--C-:B--2---:R-:W-:Y:S01]  /*9770*/  FFMA.FTZ R70, R154, c[0x0][0x2d0], -R69.reuse ;  /* 0x0000b4009a467a23 */ /* 0x104fe20000010845 */
[----:B-1----:R-:W-:Y:S05]  /*9780*/  F2FP.PACK_AB R78, R155, R156 ;  /* 0x0000009c9b4e723e */ /* 0x002fea00000000ff */
[----:B------:R1:W-:Y:S02]  /*9790*/  MUFU.EX2 R154, R70 ;  /* 0x00000046009a7308 */ /* 0x0003e40000000800 */
[--C-:B-1----:R-:W-:Y:S01]  /*97a0*/  FFMA.FTZ R70, R138, c[0x0][0x2d0], -R69.reuse ;  /* 0x0000b4008a467a23 */ /* 0x102fe20000010845 */
[----:B------:R-:W-:Y:S02]  /*97b0*/  MOV R138, R137 ;  /* 0x00000089008a7202 */ /* 0x000fe40000000f00 */
[----:B------:R-:W-:Y:S02]  /*97c0*/  MOV R137, R136 ;  /* 0x0000008800897202 */ /* 0x000fe40000000f00 */
[----:B------:R-:W-:Y:S03]  /*97d0*/  MOV R136, R153 ;  /* 0x0000009900887202 */ /* 0x000fe60000000f00 */
[----:B------:R1:W2:Y:S02]  /*97e0*/  MUFU.EX2 R153, R70 ;  /* 0x0000004600997308 */ /* 0x0002a40000000800 */
[--C-:B-1----:R-:W-:Y:S01]  /*97f0*/  FFMA.FTZ R70, R152, c[0x0][0x2d0], -R74.reuse ;  /* 0x0000b40098467a23 */ /* 0x102fe2000001084a */
[----:B--2---:R-:W-:Y:S07]  /*9800*/  F2FP.PACK_AB R79, R153, R154 ;  /* 0x0000009a994f723e */ /* 0x004fee00000000ff */
[----:B------:R1:W-:Y:S01]  /*9810*/  MUFU.EX2 R152, R70 ;  /* 0x0000004600987308 */ /* 0x0003e20000000800 */
[C---:B---3--:R-:W-:Y:S08]  /*9820*/  HMMA.16816.F32 R4, R76.reuse, R88, R4 ;  /* 0x000000584c04723c */ /* 0x048ff00000001804 */
[C---:B------:R-:W-:Y:S01]  /*9830*/  HMMA.16816.F32 R8, R76.reuse, R90, R8 ;  /* 0x0000005a4c08723c */ /* 0x040fe20000001808 */
[----:B------:R-:W2:Y:S07]  /*9840*/  LDSM.16.MT88.4 R88, [R217+0x7100] ;  /* 0x00710000d958783b */ /* 0x000eae0000004200 */
[C---:B----4-:R-:W-:Y:S04]  /*9850*/  HMMA.16816.F32 R12, R76.reuse, R80, R12 ;  /* 0x000000504c0c723c */ /* 0x050fe8000000180c */
[----:B-1----:R-:W-:Y:S01]  /*9860*/  FFMA.FTZ R70, R111, c[0x0][0x2d0], -R74 ;  /* 0x0000b4006f467a23 */ /* 0x002fe2000001084a */
[----:B------:R-:W-:Y:S03]  /*9870*/  MOV R111, R151 ;  /* 0x00000097006f7202 */ /* 0x000fe60000000f00 */
[C---:B------:R-:W-:Y:S01]  /*9880*/  HMMA.16816.F32 R16, R76.reuse, R82, R16 ;  /* 0x000000524c10723c */ /* 0x040fe20000001810 */
[----:B------:R1:W3:Y:S01]  /*9890*/  MUFU.EX2 R151, R70 ;  /* 0x0000004600977308 */ /* 0x0002e20000000800 */
[----:B------:R-:W4:Y:S06]  /*98a0*/  LDSM.16.MT88.4 R80, [R217+0x3900] ;  /* 0x00390000d950783b */ /* 0x000f2c0000004200 */
[C---:B------:R-:W-:Y:S08]  /*98b0*/  HMMA.16816.F32 R20, R76.reuse, R84, R20 ;  /* 0x000000544c14723c */ /* 0x040ff00000001814 */
[C---:B------:R-:W-:Y:S08]  /*98c0*/  HMMA.16816.F32 R24, R76.reuse, R86, R24 ;  /* 0x000000564c18723c */ /* 0x040ff00000001818 */
[C---:B------:R-:W-:Y:S04]  /*98d0*/  HMMA.16816.F32 R28, R76.reuse, R92, R28 ;  /* 0x0000005c4c1c723c */ /* 0x040fe8000000181c */
[--C-:B-1----:R-:W-:Y:S01]  /*98e0*/  FFMA.FTZ R70, R138, c[0x0][0x2d0], -R69.reuse ;  /* 0x0000b4008a467a23 */ /* 0x102fe20000010845 */
[----:B------:R-:W-:Y:S02]  /*98f0*/  MOV R138, R137 ;  /* 0x00000089008a7202 */ /* 0x000fe40000000f00 */
[----:B------:R-:W-:Y:S01]  /*9900*/  MOV R137, R136 ;  /* 0x0000008800897202 */ /* 0x000fe20000000f00 */
[C---:B------:R-:W-:Y:S04]  /*9910*/  HMMA.16816.F32 R32, R76.reuse, R94, R32 ;  /* 0x0000005e4c20723c */ /* 0x040fe80000001820 */
[----:B------:R-:W-:Y:S02]  /*9920*/  MOV R136, R150 ;  /* 0x0000009600887202 */ /* 0x000fe40000000f00 */
[----:B------:R1:W-:Y:S01]  /*9930*/  MUFU.EX2 R150, R70 ;  /* 0x0000004600967308 */ /* 0x0003e20000000800 */
[----:B------:R-:W-:Y:S01]  /*9940*/  MOV R200, R138 ;  /* 0x0000008a00c87202 */ /* 0x000fe20000000f00 */
[C---:B--2---:R-:W-:Y:S04]  /*9950*/  HMMA.16816.F32 R36, R76.reuse, R88, R36 ;  /* 0x000000584c24723c */ /* 0x044fe80000001824 */
[----:B------:R-:W-:Y:S01]  /*9960*/  MOV R204, R137 ;  /* 0x0000008900cc7202 */ /* 0x000fe20000000f00 */
[----:B------:R-:W-:Y:S01]  /*9970*/  FFMA.FTZ R0, R0, R199, R200 ;  /* 0x000000c700007223 */ /* 0x000fe200000100c8 */
[----:B------:R-:W-:Y:S02]  /*9980*/  MOV R198, R136 ;  /* 0x0000008800c67202 */ /* 0x000fe40000000f00 */
[C---:B------:R-:W-:Y:S04]  /*9990*/  HMMA.16816.F32 R40, R76.reuse, R90, R40 ;  /* 0x0000005a4c28723c */ /* 0x040fe80000001828 */
[----:B---3--:R-:W-:Y:S01]  /*99a0*/  F2FP.PACK_AB R136, R151, R152 ;  /* 0x000000989788723e */ /* 0x008fe200000000ff */
[----:B------:R-:W-:Y:S02]  /*99b0*/  FADD.FTZ R0, R110, R0 ;  /* 0x000000006e007221 */ /* 0x000fe40000010000 */
[----:B-----5:R-:W-:Y:S01]  /*99c0*/  FFMA.FTZ R2, R2, R201, R204 ;  /* 0x000000c902027223 */ /* 0x020fe200000100cc */
[C---:B------:R-:W-:Y:S04]  /*99d0*/  HMMA.16816.F32 R44, R76.reuse, R96, R44 ;  /* 0x000000604c2c723c */ /* 0x040fe8000000182c */
[----:B------:R-:W-:Y:S02]  /*99e0*/  FADD.FTZ R0, R114, R0 ;  /* 0x0000000072007221 */ /* 0x000fe40000010000 */
[--C-:B-1----:R-:W-:Y:S02]  /*99f0*/  FFMA.FTZ R70, R149, c[0x0][0x2d0], -R69.reuse ;  /* 0x0000b40095467a23 */ /* 0x102fe40000010845 */
[C---:B------:R-:W-:Y:S01]  /*9a00*/  HMMA.16816.F32 R48, R76.reuse, R98, R48 ;  /* 0x000000624c30723c */ /* 0x040fe20000001830 */
[----:B------:R-:W-:Y:S01]  /*9a10*/  LDSM.16.MT88.4 R96, [R221+0x3900] ;  /* 0x00390000dd60783b */ /* 0x000fe20000004200 */
[----:B------:R1:W2:Y:S02]  /*9a20*/  MUFU.EX2 R149, R70 ;  /* 0x0000004600957308 */ /* 0x0002a40000000800 */
[----:B------:R-:W-:Y:S02]  /*9a30*/  FFMA.FTZ R69, R72, c[0x0][0x2d0], -R69 ;  /* 0x0000b40048457a23 */ /* 0x000fe40000010845 */
[----:B------:R-:W-:Y:S02]  /*9a40*/  FADD.FTZ R0, R112, R0 ;  /* 0x0000000070007221 */ /* 0x000fe40000010000 */
[C---:B------:R-:W-:Y:S04]  /*9a50*/  HMMA.16816.F32 R52, R76.reuse, R100, R52 ;  /* 0x000000644c34723c */ /* 0x040fe80000001834 */
[----:B------:R-:W3:Y:S01]  /*9a60*/  MUFU.EX2 R69, R69 ;  /* 0x0000004500457308 */ /* 0x000ee20000000800 */
[----:B------:R-:W-:Y:S02]  /*9a70*/  FADD.FTZ R2, R198, R2 ;  /* 0x00000002c6027221 */ /* 0x000fe40000010000 */
[----:B------:R-:W-:Y:S01]  /*9a80*/  FADD.FTZ R0, R108, R0 ;  /* 0x000000006c007221 */ /* 0x000fe20000010000 */
[C---:B------:R-:W-:Y:S04]  /*9a90*/  HMMA.16816.F32 R56, R76.reuse, R102, R56 ;  /* 0x000000664c38723c */ /* 0x040fe80000001838 */
[----:B------:R-:W-:Y:S02]  /*9aa0*/  FADD.FTZ R2, R115, R2 ;  /* 0x0000000273027221 */ /* 0x000fe40000010000 */
[----:B------:R-:W-:Y:S02]  /*9ab0*/  FADD.FTZ R0, R197, R0 ;  /* 0x00000000c5007221 */ /* 0x000fe40000010000 */
[C---:B------:R-:W-:Y:S04]  /*9ac0*/  HMMA.16816.F32 R60, R76.reuse, R104, R60 ;  /* 0x000000684c3c723c */ /* 0x040fe8000000183c */
[----:B-1----:R-:W-:Y:S01]  /*9ad0*/  FFMA.FTZ R70, R148, c[0x0][0x2d0], -R74 ;  /* 0x0000b40094467a23 */ /* 0x002fe2000001084a */
[----:B--2---:R-:W-:Y:S01]  /*9ae0*/  F2FP.PACK_AB R137, R149, R150 ;  /* 0x000000969589723e */ /* 0x004fe200000000ff */
[----:B------:R-:W-:Y:S02]  /*9af0*/  FADD.FTZ R2, R113, R2 ;  /* 0x0000000271027221 */ /* 0x000fe40000010000 */
[----:B------:R-:W-:Y:S01]  /*9b00*/  HMMA.16816.F32 R64, R76, R106, R64 ;  /* 0x0000006a4c40723c */ /* 0x000fe20000001840 */
[----:B------:R1:W-:Y:S01]  /*9b10*/  MUFU.EX2 R148, R70 ;  /* 0x0000004600947308 */ /* 0x0003e20000000800 */
[----:B------:R-:W-:Y:S02]  /*9b20*/  LDSM.16.MT88.4 R104, [R220+0x3900] ;  /* 0x00390000dc68783b */ /* 0x000fe40000004200 */
[----:B------:R-:W-:Y:S04]  /*9b30*/  FADD.FTZ R0, R121, R0 ;  /* 0x0000000079007221 */ /* 0x000fe80000010000 */
[----:B------:R-:W-:Y:S02]  /*9b40*/  FADD.FTZ R0, R120, R0 ;  /* 0x0000000078007221 */ /* 0x000fe40000010000 */
[----:B------:R-:W-:Y:S02]  /*9b50*/  LDSM.16.MT88.4 R112, [R217+0x7900] ;  /* 0x00790000d970783b */ /* 0x000fe40000004200 */
[----:B------:R-:W-:Y:S04]  /*9b60*/  FADD.FTZ R0, R191, R0 ;  /* 0x00000000bf007221 */ /* 0x000fe80000010000 */
[----:B------:R-:W-:Y:S04]  /*9b70*/  FADD.FTZ R0, R189, R0 ;  /* 0x00000000bd007221 */ /* 0x000fe80000010000 */
[----:B------:R-:W-:Y:S04]  /*9b80*/  FADD.FTZ R0, R129, R0 ;  /* 0x0000000081007221 */ /* 0x000fe80000010000 */
[----:B------:R-:W-:Y:S02]  /*9b90*/  FADD.FTZ R0, R128, R0 ;  /* 0x0000000080007221 */ /* 0x000fe40000010000 */
[----:B-1----:R-:W-:Y:S01]  /*9ba0*/  FFMA.FTZ R70, R111, c[0x0][0x2d0], -R74 ;  /* 0x0000b4006f467a23 */ /* 0x002fe2000001084a */
[----:B------:R-:W-:Y:S01]  /*9bb0*/  MOV R111, R139 ;  /* 0x0000008b006f7202 */ /* 0x000fe20000000f00 */
[----:B------:R-:W1:Y:S01]  /*9bc0*/  LDSM.16.MT88.4 R72, [R218+0x3900] ;  /* 0x00390000da48783b */ /* 0x000e620000004200 */
[----:B---3--:R-:W-:Y:S01]  /*9bd0*/  F2FP.PACK_AB R139, R69, R71 ;  /* 0x00000047458b723e */ /* 0x008fe200000000ff */
[----:B------:R-:W-:Y:S02]  /*9be0*/  FADD.FTZ R0, R170, R0 ;  /* 0x00000000aa007221 */ /* 0x000fe40000010000 */
[----:B------:R-:W2:Y:S01]  /*9bf0*/  MUFU.EX2 R70, R70 ;  /* 0x0000004600467308 */ /* 0x000ea20000000800 */
[----:B------:R-:W-:Y:S02]  /*9c00*/  FADD.FTZ R2, R111, R2 ;  /* 0x000000026f027221 */ /* 0x000fe40000010000 */
[----:B------:R-:W-:Y:S02]  /*9c10*/  FADD.FTZ R0, R169, R0 ;  /* 0x00000000a9007221 */ /* 0x000fe40000010000 */
[----:B------:R-:W-:Y:S02]  /*9c20*/  FADD.FTZ R2, R109, R2 ;  /* 0x000000026d027221 */ /* 0x000fe40000010000 */
[----:B------:R-:W-:Y:S02]  /*9c30*/  FADD.FTZ R0, R166, R0 ;  /* 0x00000000a6007221 */ /* 0x000fe40000010000 */
[----:B------:R-:W-:Y:S02]  /*9c40*/  FADD.FTZ R2, R123, R2 ;  /* 0x000000027b027221 */ /* 0x000fe40000010000 */
[----:B------:R-:W-:Y:S02]  /*9c50*/  FADD.FTZ R0, R165, R0 ;  /* 0x00000000a5007221 */ /* 0x000fe40000010000 */
[----:B------:R-:W-:Y:S02]  /*9c60*/  FADD.FTZ R2, R122, R2 ;  /* 0x000000027a027221 */ /* 0x000fe40000010000 */
[----:B------:R-:W3:Y:S01]  /*9c70*/  LDSM.16.MT88.4 R120, [R218+0x7900] ;  /* 0x00790000da78783b */ /* 0x000ee20000004200 */
[----:B------:R-:W-:Y:S02]  /*9c80*/  FADD.FTZ R0, R117, R0 ;  /* 0x0000000075007221 */ /* 0x000fe40000010000 */
[----:B------:R-:W-:Y:S02]  /*9c90*/  FADD.FTZ R2, R196, R2 ;  /* 0x00000002c4027221 */ /* 0x000fe40000010000 */
[----:B------:R-:W-:Y:S02]  /*9ca0*/  FADD.FTZ R0, R116, R0 ;  /* 0x0000000074007221 */ /* 0x000fe40000010000 */
[----:B------:R-:W-:Y:S01]  /*9cb0*/  FADD.FTZ R2, R190, R2 ;  /* 0x00000002be027221 */ /* 0x000fe20000010000 */
[----:B--2---:R-:W-:Y:S01]  /*9cc0*/  F2FP.PACK_AB R138, R70, R148 ;  /* 0x00000094468a723e */ /* 0x004fe200000000ff */
[----:B------:R-:W-:Y:S02]  /*9cd0*/  FADD.FTZ R0, R162, R0 ;  /* 0x00000000a2007221 */ /* 0x000fe40000010000 */
[----:B------:R-:W-:Y:S02]  /*9ce0*/  FADD.FTZ R2, R131, R2 ;  /* 0x0000000283027221 */ /* 0x000fe40000010000 */
[----:B------:R-:W-:Y:S02]  /*9cf0*/  FADD.FTZ R0, R161, R0 ;  /* 0x00000000a1007221 */ /* 0x000fe40000010000 */
[C---:B----4-:R-:W-:Y:S01]  /*9d00*/  HMMA.16816.F32 R76, R136.reuse, R80, R4 ;  /* 0x00000050884c723c */ /* 0x050fe20000001804 */
[----:B------:R-:W-:Y:S04]  /*9d10*/  LDSM.16.MT88.4 R4, [R220+0x7900] ;  /* 0x00790000dc04783b */ /* 0x000fe80000004200 */
[----:B------:R-:W-:Y:S02]  /*9d20*/  FADD.FTZ R2, R130, R2 ;  /* 0x0000000282027221 */ /* 0x000fe40000010000 */
[----:B------:R-:W-:Y:S01]  /*9d30*/  FADD.FTZ R0, R125, R0 ;  /* 0x000000007d007221 */ /* 0x000fe20000010000 */
[C---:B------:R-:W-:Y:S01]  /*9d40*/  HMMA.16816.F32 R80, R136.reuse, R82, R8 ;  /* 0x000000528850723c */ /* 0x040fe20000001808 */
[----:B------:R-:W2:Y:S03]  /*9d50*/  LDSM.16.MT88.4 R128, [R221+0x7900] ;  /* 0x00790000dd80783b */ /* 0x000ea60000004200 */
[----:B------:R-:W-:Y:S02]  /*9d60*/  FADD.FTZ R0, R124, R0 ;  /* 0x000000007c007221 */ /* 0x000fe40000010000 */
[----:B------:R-:W-:Y:S02]  /*9d70*/  FADD.FTZ R2, R188, R2 ;  /* 0x00000002bc027221 */ /* 0x000fe40000010000 */
[C---:B-1----:R-:W-:Y:S04]  /*9d80*/  HMMA.16816.F32 R84, R136.reuse, R72, R12 ;  /* 0x000000488854723c */ /* 0x042fe8000000180c */
[----:B------:R-:W-:Y:S02]  /*9d90*/  FADD.FTZ R0, R158, R0 ;  /* 0x000000009e007221 */ /* 0x000fe40000010000 */
[----:B------:R-:W-:Y:S02]  /*9da0*/  FADD.FTZ R2, R171, R2 ;  /* 0x00000002ab027221 */ /* 0x000fe40000010000 */
[C---:B------:R-:W-:Y:S04]  /*9db0*/  HMMA.16816.F32 R88, R136.reuse, R74, R16 ;  /* 0x0000004a8858723c */ /* 0x040fe80000001810 */
        /* <DEDUP_REMOVED lines=12> */
[----:B------:R-:W-:Y:S04]  /*9e80*/  FADD.FTZ R2, R164, R2 ;  /* 0x00000002a4027221 */ /* 0x000fe80000010000 */
[C---:B------:R-:W-:Y:S04]  /*9e90*/  HMMA.16816.F32 R108, R136.reuse, R112, R36 ;  /* 0x00000070886c723c */ /* 0x040fe80000001824 */
[----:B------:R-:W-:Y:S04]  /*9ea0*/  FADD.FTZ R2, R163, R2 ;  /* 0x00000002a3027221 */ /* 0x000fe80000010000 */
[C---:B------:R-:W-:Y:S04]  /*9eb0*/  HMMA.16816.F32 R112, R136.reuse, R114, R40 ;  /* 0x000000728870723c */ /* 0x040fe80000001828 */
[----:B------:R-:W-:Y:S04]  /*9ec0*/  FADD.FTZ R2, R127, R2 ;  /* 0x000000027f027221 */ /* 0x000fe80000010000 */
[C---:B---3--:R-:W-:Y:S04]  /*9ed0*/  HMMA.16816.F32 R116, R136.reuse, R120, R44 ;  /* 0x000000788874723c */ /* 0x048fe8000000182c */
[----:B------:R-:W-:Y:S04]  /*9ee0*/  FADD.FTZ R2, R126, R2 ;  /* 0x000000027e027221 */ /* 0x000fe80000010000 */
[C---:B------:R-:W-:Y:S04]  /*9ef0*/  HMMA.16816.F32 R120, R136.reuse, R122, R48 ;  /* 0x0000007a8878723c */ /* 0x040fe80000001830 */
[----:B------:R-:W-:Y:S04]  /*9f00*/  FADD.FTZ R2, R160, R2 ;  /* 0x00000002a0027221 */ /* 0x000fe80000010000 */
[C---:B--2---:R-:W-:Y:S04]  /*9f10*/  HMMA.16816.F32 R124, R136.reuse, R128, R52 ;  /* 0x00000080887c723c */ /* 0x044fe80000001834 */
[----:B------:R-:W-:Y:S04]  /*9f20*/  FADD.FTZ R2, R159, R2 ;  /* 0x000000029f027221 */ /* 0x000fe80000010000 */
[----:B------:R-:W-:Y:S01]  /*9f30*/  FADD.FTZ R2, R135, R2 ;  /* 0x0000000287027221 */ /* 0x000fe20000010000 */
[C---:B------:R-:W-:Y:S03]  /*9f40*/  HMMA.16816.F32 R128, R136.reuse, R130, R56 ;  /* 0x000000828880723c */ /* 0x040fe60000001838 */
[----:B------:R-:W-:Y:S04]  /*9f50*/  FADD.FTZ R2, R134, R2 ;  /* 0x0000000286027221 */ /* 0x000fe80000010000 */
[----:B------:R-:W-:Y:S01]  /*9f60*/  FADD.FTZ R2, R156, R2 ;  /* 0x000000029c027221 */ /* 0x000fe20000010000 */
[C---:B------:R-:W-:Y:S04]  /*9f70*/  HMMA.16816.F32 R132, R136.reuse, R4, R60 ;  /* 0x000000048884723c */ /* 0x040fe8000000183c */
[----:B------:R-:W-:Y:S03]  /*9f80*/  FADD.FTZ R2, R155, R2 ;  /* 0x000000029b027221 */ /* 0x000fe60000010000 */
[----:B------:R-:W-:Y:S01]  /*9f90*/  FADD.FTZ R4, R153, R0 ;  /* 0x0000000099047221 */ /* 0x000fe20000010000 */
[----:B------:R-:W-:Y:S04]  /*9fa0*/  HMMA.16816.F32 R136, R136, R6, R64 ;  /* 0x000000068888723c */ /* 0x000fe80000001840 */
[----:B------:R-:W-:Y:S02]  /*9fb0*/  FADD.FTZ R0, R152, R2 ;  /* 0x0000000298007221 */ /* 0x000fe40000010000 */
[----:B------:R-:W-:Y:S02]  /*9fc0*/  FADD.FTZ R4, R150, R4 ;  /* 0x0000000496047221 */ /* 0x000fe40000010000 */
[----:B------:R-:W-:Y:S04]  /*9fd0*/  FADD.FTZ R0, R151, R0 ;  /* 0x0000000097007221 */ /* 0x000fe80000010000 */
[----:B------:R-:W-:Y:S02]  /*9fe0*/  FADD.FTZ R4, R149, R4 ;  /* 0x0000000495047221 */ /* 0x000fe40000010000 */
[----:B------:R-:W-:Y:S02]  /*9ff0*/  FADD.FTZ R2, R148, R0 ;  /* 0x0000000094027221 */ /* 0x000fe40000010000 */
[----:B------:R-:W-:Y:S02]  /*a000*/  FADD.FTZ R0, R71, R4 ;  /* 0x0000000447007221 */ /* 0x000fe40000010000 */
[----:B------:R-:W-:Y:S01]  /*a010*/  FADD.FTZ R2, R70, R2 ;  /* 0x0000000246027221 */ /* 0x000fe20000010000 */
[----:B------:R-:W-:Y:S01]  /*a020*/  MOV R70, R3 ;  /* 0x0000000300467202 */ /* 0x000fe20000000f00 */
[----:B------:R-:W-:Y:S01]  /*a030*/  FADD.FTZ R0, R69, R0 ;  /* 0x0000000045007221 */ /* 0x000fe20000010000 */
[----:B------:R-:W-:Y:S02]  /*a040*/  MOV R69, R68 ;  /* 0x0000004400457202 */ /* 0x000fe40000000f00 */
[----:B------:R1:W-:Y:S04]  /*a050*/  STL [R1+0x8], R2 ;  /* 0x0000080201007387 */ /* 0x0003e80000100800 */
[----:B------:R1:W-:Y:S02]  /*a060*/  STL [R1+0xc], R0 ;  /* 0x00000c0001007387 */ /* 0x0003e40000100800 */
[----:B-1----:R-:W-:-:S05]  /*a070*/  @P1 BRA `(.L_x_3) ;  /* 0xffffc03000001947 */ /* 0x002fca000383ffff */
.L_x_2:
[----:B-1----:R-:W2:Y:S04]  /*a080*/  LDL.LU R0, [R1+0x8] ;  /* 0x0000080001007983 */ /* 0x002ea80000300800 */
[----:B------:R-:W1:Y:S01]  /*a090*/  S2R R8, SR_TID.X ;  /* 0x0000000000087919 */ /* 0x000e620000002100 */
[----:B------:R-:W-:Y:S01]  /*a0a0*/  MOV R44, c[0x0][0x4e8] ;  /* 0x00013a00002c7a02 */ /* 0x000fe20000000f00 */
[----:B------:R-:W3:Y:S01]  /*a0b0*/  S2UR UR7, SR_CTAID.Y ;  /* 0x00000000000779c3 */ /* 0x000ee20000002600 */
[----:B------:R-:W-:Y:S01]  /*a0c0*/  ULDC.64 UR4, c[0x0][0x490] ;  /* 0x0001240000047ab9 */ /* 0x000fe20000000a00 */
[----:B------:R-:W4:Y:S04]  /*a0d0*/  LDL.LU R2, [R1+0xc] ;  /* 0x00000c0001027983 */ /* 0x000f280000300800 */
[----:B------:R-:W4:Y:S01]  /*a0e0*/  LDL.LU R9, [R1+0x14] ;  /* 0x0000140001097983 */ /* 0x000f220000300800 */
[----:B------:R-:W-:-:S03]  /*a0f0*/  ISETP.NE.AND P0, PT, R44, 0x1, PT ;  /* 0x000000012c00780c */ /* 0x000fc60003f05270 */
[----:B------:R-:W4:Y:S04]  /*a100*/  LDL.LU R46, [R1+0x1c] ;  /* 0x00001c00012e7983 */ /* 0x000f280000300800 */
[----:B------:R-:W4:Y:S04]  /*a110*/  LDL.LU R48, [R1+0x10] ;  /* 0x0000100001307983 */ /* 0x000f280000300800 */
[----:B------:R-:W4:Y:S01]  /*a120*/  LDL R47, [R1+0x18] ;  /* 0x00001800012f7983 */ /* 0x000f220000100800 */
[----:B-1----:R-:W-:-:S04]  /*a130*/  SHF.R.S32.HI R5, RZ, 0x1f, R8 ;  /* 0x0000001fff057819 */ /* 0x002fc80000011408 */
[CC--:B------:R-:W-:Y:S02]  /*a140*/  LEA.HI R15, R5.reuse, R8.reuse, RZ, 0x5 ;  /* 0x00000008050f7211 */ /* 0x0c0fe400078f28ff */
[----:B------:R-:W-:Y:S02]  /*a150*/  LEA.HI R5, R5, R8, RZ, 0x2 ;  /* 0x0000000805057211 */ /* 0x000fe400078f10ff */
[----:B------:R-:W-:Y:S01]  /*a160*/  LOP3.LUT R4, R15, 0xffffffe0, RZ, 0xc0, !PT ;  /* 0xffffffe00f047812 */ /* 0x000fe200078ec0ff */
[----:B---3--:R-:W-:Y:S01]  /*a170*/  USHF.R.S32.HI UR6, URZ, 0x1f, UR7 ;  /* 0x0000001f3f067899 */ /* 0x008fe20008011407 */
[----:B------:R-:W-:Y:S01]  /*a180*/  MOV R43, 0xff800000 ;  /* 0xff800000002b7802 */ /* 0x000fe20000000f00 */
[----:B------:R-:W-:Y:S01]  /*a190*/  UIMAD.WIDE.U32 UR10, UR7, UR4, URZ ;  /* 0x00000004070a72a5 */ /* 0x000fe2000f8e003f */
[----:B------:R-:W1:Y:S01]  /*a1a0*/  S2R R17, SR_CTAID.Z ;  /* 0x0000000000117919 */ /* 0x000e620000002700 */
[----:B------:R-:W-:Y:S01]  /*a1b0*/  UIMAD UR8, UR6, UR4, URZ ;  /* 0x00000004060872a4 */ /* 0x000fe2000f8e023f */
[----:B------:R-:W-:Y:S01]  /*a1c0*/  IMAD.MOV.U32 R42, RZ, RZ, -0x800000 ;  /* 0xff800000ff2a7424 */ /* 0x000fe200078e00ff */
[----:B------:R-:W-:-:S02]  /*a1d0*/  LOP3.LUT R12, R5, 0xfffffffc, RZ, 0xc0, !PT ;  /* 0xfffffffc050c7812 */ /* 0x000fc400078ec0ff */
[----:B------:R-:W-:Y:S02]  /*a1e0*/  UIMAD UR8, UR7, UR5, UR8 ;  /* 0x00000005070872a4 */ /* 0x000fe4000f8e0208 */
[----:B------:R-:W-:Y:S01]  /*a1f0*/  IADD3 R12, -R12, R8, RZ ;  /* 0x000000080c0c7210 */ /* 0x000fe20007ffe1ff */
[----:B------:R-:W-:Y:S02]  /*a200*/  ULDC.64 UR4, c[0x0][0x3e8] ;  /* 0x0000fa0000047ab9 */ /* 0x000fe40000000a00 */
[----:B------:R-:W-:Y:S01]  /*a210*/  UIMAD.WIDE.U32 UR12, UR7, UR4, URZ ;  /* 0x00000004070c72a5 */ /* 0x000fe2000f8e003f */
[----:B------:R-:W3:Y:S04]  /*a220*/  S2R R45, SR_CTAID.X ;  /* 0x00000000002d7919 */ /* 0x000ee80000002500 */
[----:B------:R-:W-:Y:S06]  /*a230*/  BAR.SYNC.DEFER_BLOCKING 0x1, 0x100 ;  /* 0x0044000000007b1d */ /* 0x000fec0000010000 */
[----:B--2---:R-:W2:Y:S04]  /*a240*/  SHFL.BFLY PT, R11, R0, 0x2, 0x1f ;  /* 0x0c401f00000b7f89 */ /* 0x004ea800000e0000 */
[----:B----4-:R-:W4:Y:S01]  /*a250*/  SHFL.BFLY PT, R6, R2, 0x2, 0x1f ;  /* 0x0c401f0002067f89 */ /* 0x010f2200000e0000 */
[----:B------:R-:W-:Y:S01]  /*a260*/  MOV R20, R9 ;  /* 0x0000000900147202 */ /* 0x000fe20000000f00 */
[----:B--2---:R-:W-:-:S05]  /*a270*/  FADD.FTZ R11, R11, R0 ;  /* 0x000000000b0b7221 */ /* 0x004fca0000010000 */
[----:B------:R-:W2:Y:S01]  /*a280*/  SHFL.BFLY PT, R0, R11, 0x1, 0x1f ;  /* 0x0c201f000b007f89 */ /* 0x000ea200000e0000 */
[----:B----4-:R-:W-:-:S05]  /*a290*/  FADD.FTZ R6, R6, R2 ;  /* 0x0000000206067221 */ /* 0x010fca0000010000 */
[----:B------:R-:W4:Y:S01]  /*a2a0*/  SHFL.BFLY PT, R2, R6, 0x1, 0x1f ;  /* 0x0c201f0006027f89 */ /* 0x000f2200000e0000 */
[----:B--2---:R-:W-:Y:S02]  /*a2b0*/  FADD.FTZ R11, R11, R0 ;  /* 0x000000000b0b7221 */ /* 0x004fe40000010000 */
[----:B------:R-:W-:-:S03]  /*a2c0*/  IMAD.MOV.U32 R0, RZ, RZ, RZ ;  /* 0x000000ffff007224 */ /* 0x000fc600078e00ff */
[----:B------:R-:W-:Y:S01]  /*a2d0*/  FSETP.NE.FTZ.AND P2, PT, R11, RZ, PT ;  /* 0x000000ff0b00720b */ /* 0x000fe20003f55000 */
[----:B----4-:R-:W-:Y:S02]  /*a2e0*/  FADD.FTZ R6, R6, R2 ;  /* 0x0000000206067221 */ /* 0x010fe40000010000 */
[----:B------:R-:W-:-:S03]  /*a2f0*/  @P0 IMAD.HI.U32 R2, R9, c[0x0][0x4ec], RZ ;  /* 0x00013b0009020a27 */ /* 0x000fc600078e00ff */
[----:B------:R-:W-:Y:S02]  /*a300*/  FSETP.NE.FTZ.AND P1, PT, R6, RZ, PT ;  /* 0x000000ff0600720b */ /* 0x000fe40003f35000 */
[----:B------:R-:W-:Y:S01]  /*a310*/  @P0 SHF.R.U32.HI R20, RZ, c[0x0][0x4f0], R2 ;  /* 0x00013c00ff140a19 */ /* 0x000fe20000011602 */
[----:B------:R-:W-:-:S04]  /*a320*/  IMAD.IADD R2, R8, 0x1, -R4 ;  /* 0x0000000108027824 */ /* 0x000fc800078e0a04 */
[----:B------:R-:W2:Y:S01]  /*a330*/  @P2 MUFU.RCP R0, R11 ;  /* 0x0000000b00002308 */ /* 0x000ea20000001000 */
[----:B------:R-:W-:Y:S01]  /*a340*/  IADD3 R7, -R20, RZ, RZ ;  /* 0x000000ff14077210 */ /* 0x000fe20007ffe1ff */
[----:B------:R-:W-:Y:S01]  /*a350*/  IMAD.MOV.U32 R4, RZ, RZ, RZ ;  /* 0x000000ffff047224 */ /* 0x000fe200078e00ff */
[----:B------:R-:W-:Y:S02]  /*a360*/  LOP3.LUT P4, RZ, R2, 0x3, RZ, 0xc0, !PT ;  /* 0x0000000302ff7812 */ /* 0x000fe4000788c0ff */
[----:B------:R-:W-:Y:S01]  /*a370*/  SHF.R.S32.HI R2, RZ, 0x2, R5 ;  /* 0x00000002ff027819 */ /* 0x000fe20000011405 */
[----:B------:R-:W-:Y:S02]  /*a380*/  IMAD R41, R7, c[0x0][0x4e8], R9 ;  /* 0x00013a0007297a24 */ /* 0x000fe400078e0209 */
[----:B------:R-:W4:Y:S01]  /*a390*/  @P2 MUFU.LG2 R11, R11 ;  /* 0x0000000b000b2308 */ /* 0x000f220000000c00 */
[C---:B--2---:R-:W-:Y:S02]  /*a3a0*/  FMUL.FTZ R77, R0.reuse, R77 ;  /* 0x0000004d004d7220 */ /* 0x044fe40000410000 */
[----:B------:R-:W-:-:S02]  /*a3b0*/  FMUL.FTZ R14, R0, R76 ;  /* 0x0000004c000e7220 */ /* 0x000fc40000410000 */
[C---:B------:R-:W-:Y:S02]  /*a3c0*/  FMUL.FTZ R81, R0.reuse, R81 ;  /* 0x0000005100517220 */ /* 0x040fe40000410000 */
[C---:B------:R-:W-:Y:S02]  /*a3d0*/  FMUL.FTZ R19, R0.reuse, R80 ;  /* 0x0000005000137220 */ /* 0x040fe40000410000 */
[C---:B------:R-:W-:Y:S02]  /*a3e0*/  FMUL.FTZ R85, R0.reuse, R85 ;  /* 0x0000005500557220 */ /* 0x040fe40000410000 */
[C---:B------:R-:W-:Y:S02]  /*a3f0*/  FMUL.FTZ R23, R0.reuse, R84 ;  /* 0x0000005400177220 */ /* 0x040fe40000410000 */
[C---:B------:R-:W-:Y:S02]  /*a400*/  FMUL.FTZ R89, R0.reuse, R89 ;  /* 0x0000005900597220 */ /* 0x040fe40000410000 */
        /* <DEDUP_REMOVED lines=24> */
[----:B------:R-:W-:Y:S01]  /*a590*/  FMUL.FTZ R25, R0, R136 ;  /* 0x0000008800197220 */ /* 0x000fe20000410000 */
[----:B------:R-:W-:-:S04]  /*a5a0*/  SHF.R.S32.HI R0, RZ, 0x1f, R5 ;  /* 0x0000001fff007819 */ /* 0x000fc80000011405 */
[----:B------:R-:W-:-:S04]  /*a5b0*/  LEA.HI R0, R0, R2, RZ, 0x3 ;  /* 0x0000000200007211 */ /* 0x000fc800078f18ff */
[----:B------:R-:W-:-:S05]  /*a5c0*/  LOP3.LUT R0, R0, 0xfffffff8, RZ, 0xc0, !PT ;  /* 0xfffffff800007812 */ /* 0x000fca00078ec0ff */
[----:B------:R-:W-:Y:S02]  /*a5d0*/  IMAD.IADD R10, R2, 0x1, -R0 ;  /* 0x00000001020a7824 */ /* 0x000fe400078e0a00 */
[----:B------:R-:W-:Y:S01]  /*a5e0*/  @P2 IMAD.MOV.U32 R2, RZ, RZ, 0x3f317218 ;  /* 0x3f317218ff022424 */ /* 0x000fe200078e00ff */
[----:B------:R-:W-:Y:S01]  /*a5f0*/  MOV R9, UR13 ;  /* 0x0000000d00097c02 */ /* 0x000fe20008000f00 */
[----:B----4-:R-:W-:Y:S02]  /*a600*/  @P2 FMUL.FTZ R11, R11, 0.69314718246459960938 ;  /* 0x3f3172180b0b2820 */ /* 0x010fe40000410000 */
[----:B------:R-:W-:-:S04]  /*a610*/  @P2 FMUL.FTZ R9, R2, c[0x0][0x2d0] ;  /* 0x0000b40002092a20 */ /* 0x000fc80000410000 */
[----:B------:R-:W-:Y:S01]  /*a620*/  @P2 FFMA.FTZ R43, R9, R68, R11 ;  /* 0x00000044092b2223 */ /* 0x000fe2000001000b */
[----:B------:R-:W-:Y:S02]  /*a630*/  SHF.R.S32.HI R9, RZ, 0x2, R46 ;  /* 0x00000002ff097819 */ /* 0x000fe4000001142e */
[----:B------:R2:W5:Y:S01]  /*a640*/  LDL R46, [R1+0x4] ;  /* 0x00000400012e7983 */ /* 0x0005620000100800 */
[----:B------:R-:W4:Y:S08]  /*a650*/  @P1 MUFU.RCP R4, R6 ;  /* 0x0000000600041308 */ /* 0x000f300000001000 */
[----:B------:R-:W1:Y:S01]  /*a660*/  @P1 MUFU.LG2 R6, R6 ;  /* 0x0000000600061308 */ /* 0x000e620000000c00 */
[----:B------:R-:W-:-:S05]  /*a670*/  @P1 MOV R0, 0x3f317218 ;  /* 0x3f31721800001802 */ /* 0x000fca0000000f00 */
[----:B------:R-:W-:Y:S01]  /*a680*/  @P1 FMUL.FTZ R0, R0, c[0x0][0x2d0] ;  /* 0x0000b40000001a20 */ /* 0x000fe20000410000 */
[----:B------:R-:W-:Y:S01]  /*a690*/  UIMAD UR6, UR6, UR4, URZ ;  /* 0x00000004060672a4 */ /* 0x000fe2000f8e023f */
[----:B----4-:R-:W-:Y:S02]  /*a6a0*/  FMUL.FTZ R79, R4, R79 ;  /* 0x0000004f044f7220 */ /* 0x010fe40000410000 */
[----:B-1----:R-:W-:-:S04]  /*a6b0*/  @P1 FMUL.FTZ R2, R6, 0.69314718246459960938 ;  /* 0x3f31721806021820 */ /* 0x002fc80000410000 */
[----:B------:R-:W-:Y:S01]  /*a6c0*/  @P1 FFMA.FTZ R42, R0, R3, R2 ;  /* 0x00000003002a1223 */ /* 0x000fe20000010002 */
[----:B------:R-:W-:Y:S01]  /*a6d0*/  SHF.R.S32.HI R0, RZ, 0x5, R15 ;  /* 0x00000005ff007819 */ /* 0x000fe2000001140f */
        /* <DEDUP_REMOVED lines=30> */
[----:B------:R-:W-:Y:S01]  /*a8c0*/  FMUL.FTZ R138, R4, R138 ;  /* 0x0000008a048a7220 */ /* 0x000fe20000410000 */
[----:B------:R-:W-:Y:S01]  /*a8d0*/  MOV R4, UR10 ;  /* 0x0000000a00047c02 */ /* 0x000fe20008000f00 */
[----:B------:R-:W-:Y:S01]  /*a8e0*/  UIMAD UR5, UR7, UR5, UR6 ;  /* 0x00000005070572a4 */ /* 0x000fe2000f8e0206 */
[----:B------:R-:W-:Y:S02]  /*a8f0*/  MOV R8, UR12 ;  /* 0x0000000c00087c02 */ /* 0x000fe40008000f00 */
[----:B------:R-:W-:Y:S01]  /*a900*/  SHF.R.S32.HI R3, RZ, 0x1f, R0 ;  /* 0x0000001fff037819 */ /* 0x000fe20000011400 */
[----:B------:R-:W-:Y:S01]  /*a910*/  UIADD3 UR5, UR13, UR5, URZ ;  /* 0x000000050d057290 */ /* 0x000fe2000fffe03f */
[----:B------:R-:W-:Y:S02]  /*a920*/  MOV R6, R4 ;  /* 0x0000000400067202 */ /* 0x000fe40000000f00 */
[----:B------:R-:W-:-:S02]  /*a930*/  MOV R4, R8 ;  /* 0x0000000800047202 */ /* 0x000fc40000000f00 */
[----:B------:R-:W-:Y:S02]  /*a940*/  LEA.HI R3, R3, R0, RZ, 0x3 ;  /* 0x0000000003037211 */ /* 0x000fe400078f18ff */
[----:B------:R-:W-:Y:S02]  /*a950*/  SHF.R.S32.HI R8, RZ, 0x1f, R17 ;  /* 0x0000001fff087819 */ /* 0x000fe40000011411 */
[-C--:B------:R-:W-:Y:S01]  /*a960*/  LEA.HI R2, R12, R12.reuse, RZ, 0x1 ;  /* 0x0000000c0c027211 */ /* 0x080fe200078f08ff */
[----:B------:R-:W-:Y:S01]  /*a970*/  IMAD.U32 R5, RZ, RZ, UR11 ;  /* 0x0000000bff057e24 */ /* 0x000fe2000f8e00ff */
[----:B------:R-:W-:Y:S01]  /*a980*/  LOP3.LUT R3, R3, 0xffffff8, RZ, 0xc0, !PT ;  /* 0x0ffffff803037812 */ /* 0x000fe200078ec0ff */
[----:B------:R-:W-:Y:S01]  /*a990*/  IMAD.U32 R5, RZ, RZ, UR5 ;  /* 0x00000005ff057e24 */ /* 0x000fe2000f8e00ff */
[----:B------:R-:W-:Y:S01]  /*a9a0*/  LOP3.LUT R2, R2, 0x1ffffffe, RZ, 0xc0, !PT ;  /* 0x1ffffffe02027812 */ /* 0x000fe200078ec0ff */
[----:B------:R-:W-:Y:S01]  /*a9b0*/  IMAD R16, R8, c[0x0][0x3f0], RZ ;  /* 0x0000fc0008107a24 */ /* 0x000fe200078e02ff */
[C---:B------:R-:W-:Y:S01]  /*a9c0*/  LEA R15, R0.reuse, R12, 0x9 ;  /* 0x0000000c000f7211 */ /* 0x040fe200078e48ff */
[----:B------:R-:W-:Y:S01]  /*a9d0*/  IMAD.IADD R11, R0, 0x1, -R3 ;  /* 0x00000001000b7824 */ /* 0x000fe200078e0a03 */
[----:B------:R-:W-:Y:S01]  /*a9e0*/  IADD3 R12, R12, -R2, RZ ;  /* 0x800000020c0c7210 */ /* 0x000fe20007ffe0ff */
[----:B------:R-:W-:-:S02]  /*a9f0*/  IMAD R0, R17, c[0x0][0x3f4], R16 ;  /* 0x0000fd0011007a24 */ /* 0x000fc400078e0210 */
[----:B------:R-:W-:Y:S01]  /*aa00*/  IMAD.WIDE.U32 R2, R17, c[0x0][0x3f0], R4 ;  /* 0x0000fc0011027a25 */ /* 0x000fe200078e0004 */
[----:B------:R-:W-:-:S03]  /*aa10*/  LOP3.LUT R4, R10, 0x1, RZ, 0xc0, !PT ;  /* 0x000000010a047812 */ /* 0x000fc600078ec0ff */
[----:B------:R-:W-:Y:S01]  /*aa20*/  IMAD R34, R8, c[0x0][0x498], RZ ;  /* 0x0001260008227a24 */ /* 0x000fe200078e02ff */
[----:B------:R-:W-:Y:S01]  /*aa30*/  IADD3 R3, R3, R0, RZ ;  /* 0x0000000003037210 */ /* 0x000fe20007ffe0ff */
[C---:B------:R-:W-:Y:S01]  /*aa40*/  IMAD.SHL.U32 R8, R10.reuse, 0x40, RZ ;  /* 0x000000400a087824 */ /* 0x040fe200078e00ff */
[----:B------:R-:W-:Y:S02]  /*aa50*/  LEA R0, R11, R9, 0x4 ;  /* 0x000000090b007211 */ /* 0x000fe400078e20ff */
[----:B------:R-:W-:Y:S02]  /*aa60*/  R2P PR, R10, 0x6 ;  /* 0x000000060a007804 */ /* 0x000fe40000000000 */
[----:B------:R-:W-:Y:S01]  /*aa70*/  ISETP.NE.U32.AND P3, PT, R4, 0x1, PT ;  /* 0x000000010400780c */ /* 0x000fe20003f65070 */
[----:B------:R-:W-:Y:S01]  /*aa80*/  IMAD R4, R12, 0x8, R0 ;  /* 0x000000080c047824 */ /* 0x000fe200078e0200 */
[----:B------:R-:W-:Y:S02]  /*aa90*/  LOP3.LUT R8, R8, 0x1c0, RZ, 0xc0, !PT ;  /* 0x000001c008087812 */ /* 0x000fe400078ec0ff */
[----:B------:R-:W-:Y:S01]  /*aaa0*/  SHF.R.S32.HI R5, RZ, 0x1f, R20 ;  /* 0x0000001fff057819 */ /* 0x000fe20000011414 */
[----:B------:R-:W-:Y:S01]  /*aab0*/  UIADD3 UR8, UR11, UR8, URZ ;  /* 0x000000080b087290 */ /* 0x000fe2000fffe03f */
[C---:B---3--:R-:W-:Y:S01]  /*aac0*/  LEA R0, R45.reuse, R0, 0x7 ;  /* 0x000000002d007211 */ /* 0x048fe200078e38ff */
[----:B------:R-:W-:Y:S01]  /*aad0*/  IMAD R44, R44, c[0x0][0x388], RZ ;  /* 0x0000e2002c2c7a24 */ /* 0x000fe200078e02ff */
[----:B------:R-:W-:Y:S01]  /*aae0*/  LEA.HI R8, R8, R8, RZ, 0x1d ;  /* 0x0000000808087211 */ /* 0x000fe200078fe8ff */
[----:B------:R-:W-:-:S02]  /*aaf0*/  IMAD R9, R45, 0x80, R4 ;  /* 0x000000802d097824 */ /* 0x000fc400078e0204 */
[----:B------:R-:W-:Y:S01]  /*ab00*/  IMAD R4, R5, c[0x0][0x3e0], RZ ;  /* 0x0000f80005047a24 */ /* 0x000fe200078e02ff */
[----:B------:R-:W-:Y:S02]  /*ab10*/  IADD3 R5, R0, 0x8, RZ ;  /* 0x0000000800057810 */ /* 0x000fe40007ffe0ff */
[----:B------:R-:W-:Y:S01]  /*ab20*/  LEA R8, R15, R8, 0x1 ;  /* 0x000000080f087211 */ /* 0x000fe200078e08ff */
[----:B------:R-:W-:Y:S01]  /*ab30*/  IMAD.WIDE.U32 R2, R20, c[0x0][0x3e0], R2 ;  /* 0x0000f80014027a25 */ /* 0x000fe200078e0002 */
[-C--:B------:R-:W-:Y:S02]  /*ab40*/  ISETP.GE.OR P5, PT, R0, R44.reuse, P4 ;  /* 0x0000002c0000720c */ /* 0x080fe400027a6670 */
[----:B------:R-:W-:Y:S01]  /*ab50*/  MOV R7, UR8 ;  /* 0x0000000800077c02 */ /* 0x000fe20008000f00 */
[----:B------:R-:W-:Y:S01]  /*ab60*/  IMAD R0, R20, c[0x0][0x3e4], R4 ;  /* 0x0000f90014007a24 */ /* 0x000fe200078e0204 */
[----:B------:R-:W-:Y:S01]  /*ab70*/  ISETP.GE.OR P4, PT, R5, R44, P4 ;  /* 0x0000002c0500720c */ /* 0x000fe20002786670 */
[----:B------:R-:W-:Y:S01]  /*ab80*/  @P0 IMAD.HI.U32 R5, R9, c[0x0][0x4ec], RZ ;  /* 0x00013b0009050a27 */ /* 0x000fe200078e00ff */
[----:B------:R-:W-:-:S02]  /*ab90*/  SHF.L.U32 R8, R8, 0x1, RZ ;  /* 0x0000000108087819 */ /* 0x000fc400000006ff */
[----:B------:R-:W-:Y:S01]  /*aba0*/  IADD3 R3, R3, R0, RZ ;  /* 0x0000000003037210 */ /* 0x000fe20007ffe0ff */
[C---:B------:R-:W-:Y:S02]  /*abb0*/  IMAD R34, R17.reuse, c[0x0][0x49c], R34 ;  /* 0x0001270011227a24 */ /* 0x040fe400078e0222 */
[----:B------:R-:W-:Y:S01]  /*abc0*/  IMAD.WIDE.U32 R16, R17, c[0x0][0x498], R6 ;  /* 0x0001260011107a25 */ /* 0x000fe200078e0006 */
[----:B------:R-:W-:-:S03]  /*abd0*/  IADD3 R6, R8, 0x80, RZ ;  /* 0x0000008008067810 */ /* 0x000fc60007ffe0ff */
[----:B------:R-:W-:Y:S01]  /*abe0*/  IMAD.MOV.U32 R0, RZ, RZ, R9 ;  /* 0x000000ffff007224 */ /* 0x000fe200078e0009 */
[----:B------:R-:W-:Y:S02]  /*abf0*/  @P0 SHF.R.U32.HI R0, RZ, c[0x0][0x4f0], R5 ;  /* 0x00013c00ff000a19 */ /* 0x000fe40000011605 */
[----:B------:R-:W-:Y:S02]  /*ac00*/  IADD3 R7, R8, 0x70, RZ ;  /* 0x0000007008077810 */ /* 0x000fe40007ffe0ff */
[----:B------:R-:W-:Y:S02]  /*ac10*/  @P3 IADD3 R7, R6, 0x10, RZ ;  /* 0x0000001006073810 */ /* 0x000fe40007ffe0ff */
[----:B------:R-:W-:Y:S02]  /*ac20*/  IADD3 R6, -R0, RZ, RZ ;  /* 0x000000ff00067210 */ /* 0x000fe40007ffe1ff */
[----:B------:R-:W-:Y:S02]  /*ac30*/  F2FP.PACK_AB R14, R77, R14 ;  /* 0x0000000e4d0e723e */ /* 0x000fe400000000ff */
[----:B------:R-:W-:-:S02]  /*ac40*/  SHF.R.S32.HI R11, RZ, 0x1f, R0 ;  /* 0x0000001fff0b7819 */ /* 0x000fc40000011400 */
[----:B------:R-:W-:Y:S01]  /*ac50*/  IADD3 R10, P0, R0, R16, RZ ;  /* 0x00000010000a7210 */ /* 0x000fe20007f1e0ff */
[----:B------:R-:W-:Y:S01]  /*ac60*/  IMAD R0, R6, c[0x0][0x4e8], R9 ;  /* 0x00013a0006007a24 */ /* 0x000fe200078e0209 */
[----:B------:R1:W-:Y:S02]  /*ac70*/  STS [R8+0x80], R14 ;  /* 0x0000800e08007388 */ /* 0x0003e40000000800 */
[----:B------:R-:W-:Y:S02]  /*ac80*/  IADD3.X R11, R11, R17, R34, P0, !PT ;  /* 0x000000110b0b7210 */ /* 0x000fe400007fe422 */
[----:B------:R-:W-:Y:S02]  /*ac90*/  SHF.R.S32.HI R4, RZ, 0x1f, R41 ;  /* 0x0000001fff047819 */ /* 0x000fe40000011429 */
[----:B------:R-:W-:Y:S02]  /*aca0*/  MOV R5, 0x20 ;  /* 0x0000002000057802 */ /* 0x000fe40000000f00 */
[----:B------:R-:W-:Y:S01]  /*acb0*/  MOV R12, 0x40 ;  /* 0x00000040000c7802 */ /* 0x000fe20000000f00 */
[----:B------:R-:W-:Y:S01]  /*acc0*/  IMAD R4, R4, c[0x0][0x3d8], RZ ;  /* 0x0000f60004047a24 */ /* 0x000fe200078e02ff */
[----:B------:R-:W-:-:S02]  /*acd0*/  SEL R5, R5, 0xffffffe0, !P1 ;  /* 0xffffffe005057807 */ /* 0x000fc40004800000 */
[----:B------:R-:W-:Y:S01]  /*ace0*/  SEL R12, R12, 0xffffffc0, !P2 ;  /* 0xffffffc00c0c7807 */ /* 0x000fe20005000000 */
[----:B-1----:R-:W-:Y:S01]  /*acf0*/  IMAD.WIDE.U32 R14, R41, c[0x0][0x3d8], R2 ;  /* 0x0000f600290e7a25 */ /* 0x002fe200078e0002 */
[----:B------:R-:W-:-:S05]  /*ad00*/  SHF.R.S32.HI R2, RZ, 0x1f, R0 ;  /* 0x0000001fff027819 */ /* 0x000fca0000011400 */
[----:B------:R-:W-:Y:S02]  /*ad10*/  IMAD R6, R2, c[0x0][0x488], RZ ;  /* 0x0001220002067a24 */ /* 0x000fe400078e02ff */
[----:B------:R-:W-:-:S04]  /*ad20*/  IMAD.WIDE.U32 R2, R0, c[0x0][0x488], R10 ;  /* 0x0001220000027a25 */ /* 0x000fc800078e000a */
[----:B------:R-:W-:Y:S01]  /*ad30*/  IMAD R0, R0, c[0x0][0x48c], R6 ;  /* 0x0001230000007a24 */ /* 0x000fe200078e0206 */
[----:B------:R-:W-:Y:S01]  /*ad40*/  F2FP.PACK_AB R13, R79, R13 ;  /* 0x0000000d4f0d723e */ /* 0x000fe200000000ff */
[----:B------:R-:W-:Y:S01]  /*ad50*/  IMAD R16, R41, c[0x0][0x3dc], R4 ;  /* 0x0000f70029107a24 */ /* 0x000fe200078e0204 */
[----:B------:R-:W-:Y:S01]  /*ad60*/  F2FP.PACK_AB R19, R81, R19 ;  /* 0x000000135113723e */ /* 0x000fe200000000ff */
[----:B------:R-:W-:Y:S01]  /*ad70*/  IMAD.IADD R4, R8, 0x1, R5 ;  /* 0x0000000108047824 */ /* 0x000fe200078e0205 */
[----:B------:R-:W-:Y:S02]  /*ad80*/  F2FP.PACK_AB R18, R83, R18 ;  /* 0x000000125312723e */ /* 0x000fe400000000ff */
[----:B------:R-:W-:Y:S02]  /*ad90*/  LEA R10, P0, R2, c[0x0][0x450], 0x2 ;  /* 0x00011400020a7a11 */ /* 0x000fe400078010ff */
[----:B------:R-:W-:Y:S02]  /*ada0*/  IADD3 R0, R3, R0, RZ ;  /* 0x0000000003007210 */ /* 0x000fe40007ffe0ff */
[----:B------:R-:W-:-:S02]  /*adb0*/  F2FP.PACK_AB R23, R85, R23 ;  /* 0x000000175517723e */ /* 0x000fc400000000ff */
[----:B------:R-:W-:Y:S01]  /*adc0*/  F2FP.PACK_AB R22, R87, R22 ;  /* 0x000000165716723e */ /* 0x000fe200000000ff */
[----:B------:R-:W-:Y:S01]  /*add0*/  IMAD.IADD R6, R8, 0x1, R12 ;  /* 0x0000000108067824 */ /* 0x000fe200078e020c */
[----:B------:R-:W-:Y:S02]  /*ade0*/  F2FP.PACK_AB R21, R89, R21 ;  /* 0x000000155915723e */ /* 0x000fe400000000ff */
[----:B------:R-:W-:Y:S02]  /*adf0*/  F2FP.PACK_AB R24, R91, R24 ;  /* 0x000000185b18723e */ /* 0x000fe400000000ff */
[----:B------:R-:W-:Y:S01]  /*ae00*/  IADD3 R5, R5, R7, RZ ;  /* 0x0000000705057210 */ /* 0x000fe20007ffe0ff */
[----:B------:R-:W-:Y:S01]  /*ae10*/  STS [R8+0x480], R13 ;  /* 0x0004800d08007388 */ /* 0x000fe20000000800 */
[----:B------:R-:W-:Y:S02]  /*ae20*/  F2FP.PACK_AB R33, R93, R33 ;  /* 0x000000215d21723e */ /* 0x000fe400000000ff */
[----:B------:R-:W-:Y:S01]  /*ae30*/  F2FP.PACK_AB R32, R95, R32 ;  /* 0x000000205f20723e */ /* 0x000fe200000000ff */
[----:B------:R-:W-:Y:S01]  /*ae40*/  STS [R7], R19 ;  /* 0x0000001307007388 */ /* 0x000fe20000000800 */
[----:B------:R-:W-:-:S02]  /*ae50*/  F2FP.PACK_AB R31, R97, R31 ;  /* 0x0000001f611f723e */ /* 0x000fc400000000ff */
[----:B------:R-:W-:Y:S01]  /*ae60*/  F2FP.PACK_AB R36, R99, R36 ;  /* 0x000000246324723e */ /* 0x000fe200000000ff */
[----:B------:R-:W-:Y:S01]  /*ae70*/  STS [R7+0x400], R18 ;  /* 0x0004001207007388 */ /* 0x000fe20000000800 */
[----:B------:R-:W-:Y:S02]  /*ae80*/  IADD3 R9, R12, R7, RZ ;  /* 0x000000070c097210 */ /* 0x000fe40007ffe0ff */
[----:B------:R-:W-:Y:S01]  /*ae90*/  LEA.HI.X R3, R2, c[0x0][0x454], R0, 0x2, P0 ;  /* 0x0001150002037a11 */ /* 0x000fe200000f1400 */
[----:B------:R-:W-:Y:S01]  /*aea0*/  IMAD.IADD R0, R12, 0x1, R4 ;  /* 0x000000010c007824 */ /* 0x000fe200078e0204 */
[----:B------:R-:W-:Y:S01]  /*aeb0*/  F2FP.PACK_AB R39, R101, R39 ;  /* 0x000000276527723e */ /* 0x000fe200000000ff */
[----:B------:R-:W-:Y:S01]  /*aec0*/  STS [R4+0x80], R23 ;  /* 0x0000801704007388 */ /* 0x000fe20000000800 */
[----:B------:R-:W-:Y:S02]  /*aed0*/  F2FP.PACK_AB R102, R103, R102 ;  /* 0x000000666766723e */ /* 0x000fe400000000ff */
[----:B------:R-:W-:Y:S01]  /*aee0*/  F2FP.PACK_AB R40, R105, R40 ;  /* 0x000000286928723e */ /* 0x000fe200000000ff */
[----:B------:R-:W-:Y:S01]  /*aef0*/  STS [R4+0x480], R22 ;  /* 0x0004801604007388 */ /* 0x000fe20000000800 */
[----:B------:R-:W-:-:S02]  /*af00*/  F2FP.PACK_AB R106, R107, R106 ;  /* 0x0000006a6b6a723e */ /* 0x000fc400000000ff */
[----:B------:R-:W-:Y:S01]  /*af10*/  IADD3 R2, R5, R12, RZ ;  /* 0x0000000c05027210 */ /* 0x000fe20007ffe0ff */
[----:B------:R-:W-:Y:S01]  /*af20*/  STS [R5], R21 ;  /* 0x0000001505007388 */ /* 0x000fe20000000800 */
[----:B------:R-:W-:Y:S02]  /*af30*/  F2FP.PACK_AB R38, R109, R38 ;  /* 0x000000266d26723e */ /* 0x000fe400000000ff */
[----:B------:R-:W-:Y:S01]  /*af40*/  F2FP.PACK_AB R110, R111, R110 ;  /* 0x0000006e6f6e723e */ /* 0x000fe200000000ff */
[----:B------:R-:W-:Y:S01]  /*af50*/  STS [R5+0x400], R24 ;  /* 0x0004001805007388 */ /* 0x000fe20000000800 */
[----:B------:R-:W-:Y:S02]  /*af60*/  F2FP.PACK_AB R37, R113, R37 ;  /* 0x000000257125723e */ /* 0x000fe400000000ff */
[----:B------:R-:W-:Y:S01]  /*af70*/  F2FP.PACK_AB R114, R115, R114 ;  /* 0x000000727372723e */ /* 0x000fe200000000ff */
[----:B------:R-:W-:Y:S01]  /*af80*/  STS [R6+0x80], R33 ;  /* 0x0000802106007388 */ /* 0x000fe20000000800 */
[----:B------:R-:W-:-:S02]  /*af90*/  F2FP.PACK_AB R35, R117, R35 ;  /* 0x000000237523723e */ /* 0x000fc400000000ff */
[----:B------:R-:W-:Y:S01]  /*afa0*/  F2FP.PACK_AB R118, R119, R118 ;  /* 0x000000767776723e */ /* 0x000fe200000000ff */
[----:B------:R-:W-:Y:S01]  /*afb0*/  STS [R6+0x480], R32 ;  /* 0x0004802006007388 */ /* 0x000fe20000000800 */
[----:B------:R-:W-:Y:S02]  /*afc0*/  F2FP.PACK_AB R30, R121, R30 ;  /* 0x0000001e791e723e */ /* 0x000fe400000000ff */
[----:B------:R-:W-:Y:S01]  /*afd0*/  F2FP.PACK_AB R122, R123, R122 ;  /* 0x0000007a7b7a723e */ /* 0x000fe200000000ff */
[----:B------:R-:W-:Y:S01]  /*afe0*/  STS [R9], R31 ;  /* 0x0000001f09007388 */ /* 0x000fe20000000800 */
[----:B------:R-:W-:-:S03]  /*aff0*/  F2FP.PACK_AB R29, R125, R29 ;  /* 0x0000001d7d1d723e */ /* 0x000fc600000000ff */
[----:B------:R-:W-:Y:S01]  /*b000*/  STS [R9+0x400], R36 ;  /* 0x0004002409007388 */ /* 0x000fe20000000800 */
[----:B------:R-:W-:-:S03]  /*b010*/  F2FP.PACK_AB R126, R127, R126 ;  /* 0x0000007e7f7e723e */ /* 0x000fc600000000ff */
[----:B------:R-:W-:Y:S01]  /*b020*/  STS [R0+0x80], R39 ;  /* 0x0000802700007388 */ /* 0x000fe20000000800 */
[----:B------:R-:W-:-:S03]  /*b030*/  F2FP.PACK_AB R28, R129, R28 ;  /* 0x0000001c811c723e */ /* 0x000fc600000000ff */
[----:B------:R-:W-:Y:S01]  /*b040*/  STS [R0+0x480], R102 ;  /* 0x0004806600007388 */ /* 0x000fe20000000800 */
[----:B------:R-:W-:-:S03]  /*b050*/  F2FP.PACK_AB R130, R131, R130 ;  /* 0x000000828382723e */ /* 0x000fc600000000ff */
        /* <DEDUP_REMOVED lines=8> */
[----:B------:R-:W-:Y:S04]  /*b0e0*/  STS [R7+0x4000], R37 ;  /* 0x0040002507007388 */ /* 0x000fe80000000800 */
        /* <DEDUP_REMOVED lines=10> */
[----:B------:R1:W-:Y:S04]  /*b190*/  STS [R0+0x4480], R26 ;  /* 0x0044801a00007388 */ /* 0x0003e80000000800 */
[----:B------:R-:W-:Y:S04]  /*b1a0*/  STS [R2+0x4000], R25 ;  /* 0x0040001902007388 */ /* 0x000fe80000000800 */
[----:B------:R-:W-:Y:S04]  /*b1b0*/  STS [R2+0x4400], R138 ;  /* 0x0044008a02007388 */ /* 0x000fe80000000800 */
[----:B------:R-:W-:Y:S04]  /*b1c0*/  SHFL.IDX PT, R12, R10, RZ, 0x1c1f ;  /* 0x001c1fff0a0c7589 */ /* 0x000fe800000e0000 */
[----:B------:R-:W3:Y:S04]  /*b1d0*/  SHFL.IDX PT, R13, R3, RZ, 0x1c1f ;  /* 0x001c1fff030d7589 */ /* 0x000ee800000e0000 */
[----:B------:R-:W-:Y:S06]  /*b1e0*/  BAR.SYNC.DEFER_BLOCKING 0x1, 0x100 ;  /* 0x0044000000007b1d */ /* 0x000fec0000010000 */
[----:B------:R-:W-:Y:S04]  /*b1f0*/  SHFL.IDX PT, R10, R10, 0x1, 0x1c1f ;  /* 0x003c1f000a0a7f89 */ /* 0x000fe800000e0000 */
[----:B------:R-:W4:Y:S01]  /*b200*/  SHFL.IDX PT, R11, R3, 0x1, 0x1c1f ;  /* 0x003c1f00030b7f89 */ /* 0x000f2200000e0000 */
[----:B-1----:R-:W-:-:S03]  /*b210*/  SHF.L.U32 R0, R48, 0x1, RZ ;  /* 0x0000000130007819 */ /* 0x002fc600000006ff */
[----:B------:R-:W1:Y:S04]  /*b220*/  S2R R5, SR_TID.X ;  /* 0x0000000000057919 */ /* 0x000e680000002100 */
[----:B---3--:R2:W-:Y:S04]  /*b230*/  @!P5 ST.E [R12.64], R43 ;  /* 0x0000002b0c00d985 */ /* 0x0085e8000c10190e */
[----:B----4-:R2:W-:Y:S04]  /*b240*/  @!P4 ST.E [R10.64], R42 ;  /* 0x0000002a0a00c985 */ /* 0x0105e8000c10190e */
[----:B------:R2:W3:Y:S04]  /*b250*/  LDS.128 R24, [R0+0x1080] ;  /* 0x0010800000187984 */ /* 0x0004e80000000c00 */
[----:B------:R2:W4:Y:S04]  /*b260*/  LDS.128 R32, [R0+0x2080] ;  /* 0x0020800000207984 */ /* 0x0005280000000c00 */
[----:B------:R2:W2:Y:S04]  /*b270*/  LDS.128 R36, [R0+0x3080] ;  /* 0x0030800000247984 */ /* 0x0004a80000000c00 */
[----:B------:R2:W2:Y:S04]  /*b280*/  LDS.128 R20, [R0+0x5080] ;  /* 0x0050800000147984 */ /* 0x0004a80000000c00 */
[----:B------:R2:W2:Y:S04]  /*b290*/  LDS.128 R28, [R0+0x6080] ;  /* 0x00608000001c7984 */ /* 0x0004a80000000c00 */
[----:B------:R2:W2:Y:S01]  /*b2a0*/  LDS.128 R40, [R0+0x7080] ;  /* 0x0070800000287984 */ /* 0x0004a20000000c00 */
[----:B------:R-:W-:Y:S01]  /*b2b0*/  IMAD.IADD R2, R15, 0x1, R16 ;  /* 0x000000010f027824 */ /* 0x000fe200078e0210 */
[----:B------:R-:W-:-:S02]  /*b2c0*/  LEA R16, P0, R14, c[0x0][0x380], 0x1 ;  /* 0x0000e0000e107a11 */ /* 0x000fc400078008ff */
[----:B-1----:R-:W-:Y:S02]  /*b2d0*/  SHF.R.S32.HI R4, RZ, 0x1f, R5 ;  /* 0x0000001fff047819 */ /* 0x002fe40000011405 */
[----:B------:R-:W-:Y:S02]  /*b2e0*/  LEA.HI.X R7, R14, c[0x0][0x384], R2, 0x1, P0 ;  /* 0x0000e1000e077a11 */ /* 0x000fe400000f0c02 */
[----:B------:R-:W-:Y:S02]  /*b2f0*/  ISETP.GE.AND P0, PT, R47, R44, PT ;  /* 0x0000002c2f00720c */ /* 0x000fe40003f06270 */
[----:B------:R-:W-:-:S04]  /*b300*/  LEA.HI R4, R4, R5, RZ, 0x3 ;  /* 0x0000000504047211 */ /* 0x000fc800078f18ff */
[----:B------:R-:W-:Y:S01]  /*b310*/  LOP3.LUT R4, R4, 0xfffffff8, RZ, 0xc0, !PT ;  /* 0xfffffff804047812 */ /* 0x000fe200078ec0ff */
[----:B------:R1:W1:Y:S01]  /*b320*/  SHFL.IDX PT, R2, R16, RZ, 0x181f ;  /* 0x00181fff10027589 */ /* 0x00026200000e0000 */
[----:B------:R-:W-:Y:S02]  /*b330*/  BSSY B0, `(.L_x_6) ;  /* 0x0000010000007945 */ /* 0x000fe40003800000 */
[----:B------:R-:W-:Y:S01]  /*b340*/  IADD3 R4, -R4, R5, RZ ;  /* 0x0000000504047210 */ /* 0x000fe20007ffe1ff */
[----:B------:R1:W1:Y:S03]  /*b350*/  SHFL.IDX PT, R3, R7, RZ, 0x181f ;  /* 0x00181fff07037589 */ /* 0x00026600000e0000 */
[----:B------:R-:W-:Y:S01]  /*b360*/  SHF.L.U32 R6, R4, 0x3, RZ ;  /* 0x0000000304067819 */ /* 0x000fe200000006ff */
[----:B------:R-:W-:Y:S05]  /*b370*/  @P0 BRA `(.L_x_7) ;  /* 0x000000b000000947 */ /* 0x000fea0003800000 */
[----:B--23--:R-:W2:Y:S01]  /*b380*/  LDS.128 R12, [R0+0x80] ;  /* 0x00008000000c7984 */ /* 0x00cea20000000c00 */
[----:B-----5:R-:W-:-:S02]  /*b390*/  ISETP.GE.AND P0, PT, R46, c[0x0][0x3c8], PT ;  /* 0x0000f2002e007a0c */ /* 0x020fc40003f06270 */
[----:B------:R-:W-:Y:S01]  /*b3a0*/  ISETP.GE.AND P1, PT, R6, c[0x0][0x3c8], PT ;  /* 0x0000f20006007a0c */ /* 0x000fe20003f26270 */
[----:B------:R3:W4:-:S12]  /*b3b0*/  LDS.128 R8, [R0+0x4080] ;  /* 0x0040800000087984 */ /* 0x0007180000000c00 */
[----:B-1----:R-:W-:Y:S01]  /*b3c0*/  @!P1 IMAD.WIDE R4, R6, 0x2, R2 ;  /* 0x0000000206049825 */ /* 0x002fe200078e0202 */
[----:B---3--:R-:W-:-:S04]  /*b3d0*/  @!P0 SHF.R.S32.HI R0, RZ, 0x1f, R46 ;  /* 0x0000001fff008819 */ /* 0x008fc8000001142e */
[----:B------:R-:W-:-:S04]  /*b3e0*/  @!P0 LEA.HI R0, R0, R46, RZ, 0x3 ;  /* 0x0000002e00008211 */ /* 0x000fc800078f18ff */
[----:B------:R-:W-:-:S05]  /*b3f0*/  @!P0 LOP3.LUT R0, R0, 0xfffffff8, RZ, 0xc0, !PT ;  /* 0xfffffff800008812 */ /* 0x000fca00078ec0ff */
[----:B------:R-:W-:Y:S01]  /*b400*/  @!P0 IMAD.WIDE R2, R0, 0x2, R2 ;  /* 0x0000000200028825 */ /* 0x000fe200078e0202 */
[----:B--2---:R1:W-:Y:S04]  /*b410*/  @!P1 ST.E.128 [R4.64], R12 ;  /* 0x0000000c04009985 */ /* 0x0043e8000c101d0e */
[----:B----4-:R1:W-:Y:S02]  /*b420*/  @!P0 ST.E.128 [R2.64], R8 ;  /* 0x0000000802008985 */ /* 0x0103e4000c101d0e */
.L_x_7:
[----:B---3--:R-:W-:Y:S05]  /*b430*/  BSYNC B0 ;  /* 0x0000000000007941 */ /* 0x008fea0003800000 */
.L_x_6:
[----:B--2---:R-:W-:Y:S01]  /*b440*/  IADD3 R0, R47, 0x20, RZ ;  /* 0x000000202f007810 */ /* 0x004fe20007ffe0ff */
[----:B-1----:R1:W2:Y:S01]  /*b450*/  SHFL.IDX PT, R3, R7, 0x1, 0x181f ;  /* 0x00381f0007037f89 */ /* 0x0022a200000e0000 */
[----:B------:R-:W-:Y:S02]  /*b460*/  BSSY B0, `(.L_x_8) ;  /* 0x000000d000007945 */ /* 0x000fe40003800000 */
[----:B------:R-:W-:Y:S01]  /*b470*/  ISETP.GE.AND P0, PT, R0, R44, PT ;  /* 0x0000002c0000720c */ /* 0x000fe20003f06270 */
[----:B------:R1:W3:-:S12]  /*b480*/  SHFL.IDX PT, R2, R16, 0x1, 0x181f ;  /* 0x00381f0010027f89 */ /* 0x0002d800000e0000 */
[----:B------:R-:W-:Y:S05]  /*b490*/  @P0 BRA `(.L_x_9) ;  /* 0x0000009000000947 */ /* 0x000fea0003800000 */
[----:B-----5:R-:W-:Y:S02]  /*b4a0*/  ISETP.GE.AND P0, PT, R46, c[0x0][0x3c8], PT ;  /* 0x0000f2002e007a0c */ /* 0x020fe40003f06270 */
[----:B------:R-:W-:-:S11]  /*b4b0*/  ISETP.GE.AND P1, PT, R6, c[0x0][0x3c8], PT ;  /* 0x0000f20006007a0c */ /* 0x000fd60003f26270 */
[----:B------:R-:W-:Y:S02]  /*b4c0*/  @!P0 SHF.R.S32.HI R0, RZ, 0x1f, R46 ;  /* 0x0000001fff008819 */ /* 0x000fe4000001142e */
[----:B--23--:R-:W-:Y:S02]  /*b4d0*/  @!P1 IMAD.WIDE R4, R6, 0x2, R2 ;  /* 0x0000000206049825 */ /* 0x00cfe400078e0202 */
[----:B------:R-:W-:-:S03]  /*b4e0*/  @!P0 LEA.HI R0, R0, R46, RZ, 0x3 ;  /* 0x0000002e00008211 */ /* 0x000fc600078f18ff */
[----:B------:R2:W-:Y:S01]  /*b4f0*/  @!P1 ST.E.128 [R4.64], R24 ;  /* 0x0000001804009985 */ /* 0x0005e2000c101d0e */
[----:B------:R-:W-:-:S05]  /*b500*/  @!P0 LOP3.LUT R0, R0, 0xfffffff8, RZ, 0xc0, !PT ;  /* 0xfffffff800008812 */ /* 0x000fca00078ec0ff */
[----:B------:R-:W-:-:S05]  /*b510*/  @!P0 IMAD.WIDE R2, R0, 0x2, R2 ;  /* 0x0000000200028825 */ /* 0x000fca00078e0202 */
[----:B------:R2:W-:Y:S02]  /*b520*/  @!P0 ST.E.128 [R2.64], R20 ;  /* 0x0000001402008985 */ /* 0x0005e4000c101d0e */
.L_x_9:
[----:B------:R-:W-:Y:S05]  /*b530*/  BSYNC B0 ;  /* 0x0000000000007941 */ /* 0x000fea0003800000 */
.L_x_8:
[----:B------:R-:W-:Y:S01]  /*b540*/  IADD3 R0, R47, 0x40, RZ ;  /* 0x000000402f007810 */ /* 0x000fe20007ffe0ff */
[----:B--2---:R2:W1:Y:S01]  /*b550*/  SHFL.IDX PT, R3, R7, 0x2, 0x181f ;  /* 0x00581f0007037f89 */ /* 0x00446200000e0000 */
[----:B------:R-:W-:Y:S02]  /*b560*/  BSSY B0, `(.L_x_10) ;  /* 0x000000d000007945 */ /* 0x000fe40003800000 */
[----:B------:R-:W-:Y:S01]  /*b570*/  ISETP.GE.AND P0, PT, R0, R44, PT ;  /* 0x0000002c0000720c */ /* 0x000fe20003f06270 */
[----:B---3--:R2:W3:-:S12]  /*b580*/  SHFL.IDX PT, R2, R16, 0x2, 0x181f ;  /* 0x00581f0010027f89 */ /* 0x0084d800000e0000 */
[----:B------:R-:W-:Y:S05]  /*b590*/  @P0 BRA `(.L_x_11) ;  /* 0x0000009000000947 */ /* 0x000fea0003800000 */
[----:B-----5:R-:W-:Y:S02]  /*b5a0*/  ISETP.GE.AND P0, PT, R46, c[0x0][0x3c8], PT ;  /* 0x0000f2002e007a0c */ /* 0x020fe40003f06270 */
[----:B------:R-:W-:-:S11]  /*b5b0*/  ISETP.GE.AND P1, PT, R6, c[0x0][0x3c8], PT ;  /* 0x0000f20006007a0c */ /* 0x000fd60003f26270 */
[----:B------:R-:W-:Y:S02]  /*b5c0*/  @!P0 SHF.R.S32.HI R0, RZ, 0x1f, R46 ;  /* 0x0000001fff008819 */ /* 0x000fe4000001142e */
[----:B-1-3--:R-:W-:Y:S02]  /*b5d0*/  @!P1 IMAD.WIDE R4, R6, 0x2, R2 ;  /* 0x0000000206049825 */ /* 0x00afe400078e0202 */
[----:B------:R-:W-:-:S03]  /*b5e0*/  @!P0 LEA.HI R0, R0, R46, RZ, 0x3 ;  /* 0x0000002e00008211 */ /* 0x000fc600078f18ff */
[----:B----4-:R1:W-:Y:S01]  /*b5f0*/  @!P1 ST.E.128 [R4.64], R32 ;  /* 0x0000002004009985 */ /* 0x0103e2000c101d0e */
[----:B------:R-:W-:-:S05]  /*b600*/  @!P0 LOP3.LUT R0, R0, 0xfffffff8, RZ, 0xc0, !PT ;  /* 0xfffffff800008812 */ /* 0x000fca00078ec0ff */
[----:B------:R-:W-:-:S05]  /*b610*/  @!P0 IMAD.WIDE R2, R0, 0x2, R2 ;  /* 0x0000000200028825 */ /* 0x000fca00078e0202 */
[----:B------:R1:W-:Y:S02]  /*b620*/  @!P0 ST.E.128 [R2.64], R28 ;  /* 0x0000001c02008985 */ /* 0x0003e4000c101d0e */
.L_x_11:
[----:B------:R-:W-:Y:S05]  /*b630*/  BSYNC B0 ;  /* 0x0000000000007941 */ /* 0x000fea0003800000 */
.L_x_10:
[----:B------:R-:W-:Y:S01]  /*b640*/  IADD3 R0, R47, 0x60, RZ ;  /* 0x000000602f007810 */ /* 0x000fe20007ffe0ff */
[----:B-1----:R1:W2:Y:S03]  /*b650*/  SHFL.IDX PT, R3, R7, 0x3, 0x181f ;  /* 0x00781f0007037f89 */ /* 0x0022a600000e0000 */
[----:B------:R-:W-:Y:S01]  /*b660*/  ISETP.GE.AND P0, PT, R0, R44, PT ;  /* 0x0000002c0000720c */ /* 0x000fe20003f06270 */
[----:B---3--:R1:W3:-:S12]  /*b670*/  SHFL.IDX PT, R2, R16, 0x3, 0x181f ;  /* 0x00781f0010027f89 */ /* 0x0082d800000e0000 */
[----:B------:R-:W-:Y:S05]  /*b680*/  @P0 EXIT ;  /* 0x000000000000094d */ /* 0x000fea0003800000 */
[----:B------:R-:W-:-:S13]  /*b690*/  ISETP.GE.AND P0, PT, R6, c[0x0][0x3c8], PT ;  /* 0x0000f20006007a0c */ /* 0x000fda0003f06270 */
[----:B--23--:R-:W-:-:S05]  /*b6a0*/  @!P0 IMAD.WIDE R4, R6, 0x2, R2 ;  /* 0x0000000206048825 */ /* 0x00cfca00078e0202 */
[----:B------:R2:W-:Y:S01]  /*b6b0*/  @!P0 ST.E.128 [R4.64], R36 ;  /* 0x0000002404008985 */ /* 0x0005e2000c101d0e */
[----:B-----5:R-:W-:-:S13]  /*b6c0*/  ISETP.GE.AND P0, PT, R46, c[0x0][0x3c8], PT ;  /* 0x0000f2002e007a0c */ /* 0x020fda0003f06270 */
[----:B------:R-:W-:Y:S05]  /*b6d0*/  @P0 EXIT ;  /* 0x000000000000094d */ /* 0x000fea0003800000 */
[----:B------:R-:W-:-:S04]  /*b6e0*/  SHF.R.S32.HI R0, RZ, 0x1f, R46 ;  /* 0x0000001fff007819 */ /* 0x000fc8000001142e */
[----:B------:R-:W-:-:S04]  /*b6f0*/  LEA.HI R0, R0, R46, RZ, 0x3 ;  /* 0x0000002e00007211 */ /* 0x000fc800078f18ff */
[----:B------:R-:W-:-:S05]  /*b700*/  LOP3.LUT R0, R0, 0xfffffff8, RZ, 0xc0, !PT ;  /* 0xfffffff800007812 */ /* 0x000fca00078ec0ff */
[----:B------:R-:W-:-:S05]  /*b710*/  IMAD.WIDE R2, R0, 0x2, R2 ;  /* 0x0000000200027825 */ /* 0x000fca00078e0202 */
[----:B------:R-:W-:Y:S01]  /*b720*/  ST.E.128 [R2.64], R40 ;  /* 0x0000002802007985 */ /* 0x000fe2000c101d0e */
[----:B------:R-:W-:Y:S05]  /*b730*/  EXIT ;  /* 0x000000000000794d */ /* 0x000fea0003800000 */
.L_x_12:
[----:B------:R-:W-:-:S00]  /*b740*/  BRA `(.L_x_12) ;  /* 0xfffffff000007947 */ /* 0x000fc0000383ffff */
[----:B------:R-:W-:-:S00]  /*b750*/  NOP ;  /* 0x0000000000007918 */ /* 0x000fc00000000000 */
        /* <DEDUP_REMOVED lines=10> */
.L_x_4330:


//--------------------- .text._ZN7cutlass13device_kernelIN5flash19enable_sm80_to_sm89INS1_16FlashAttnFwdSm80INS1_25CollectiveMainloopFwdSm80ILi8ELi1ELb1EN4cute5tupleIJNS5_1CILi128EEES8_S8_EEELi128ENS_6half_tEfNS_4arch4Sm80ELb0ELb0ELb1ELb1ELb1ELb0ELb1ELb0EEENS1_21CollectiveEpilogueFwdIS9_NS6_IJNS7_ILi1EEESF_SF_EEESA_SC_Li256ELb1ELb1ELb0ELb0EEENS1_19SingleTileSchedulerILb1ELb0ELb1ELi128EEEEEEEEEvNT_6ParamsE --------------------------
	.section	.text._ZN7cutlass13device_kernelIN5flash19enable_sm80_to_sm89INS1_16FlashAttnFwdSm80INS1_25CollectiveMainloopFwdSm80ILi8ELi1ELb1EN4cute5tupleIJNS5_1CILi128EEES8_S8_EEELi128ENS_6half_tEfNS_4arch4Sm80ELb0ELb0ELb1ELb1ELb1ELb0ELb1ELb0EEENS1_21CollectiveEpilogueFwdIS9_NS6_IJNS7_ILi1EEESF_SF_EEESA_SC_Li256ELb1ELb1ELb0ELb0EEENS1_19SingleTileSchedulerILb1ELb0ELb1ELi128EEEEEEEEEvNT_6ParamsE,"ax",@progbits
	.sectioninfo	@"SHI_REGISTERS=255"
	.align	128
.text._ZN7cutlass13device_kernelIN5flash19enable_sm80_to_sm89INS1_16FlashAttnFwdSm80INS1_25CollectiveMainloopFwdSm80ILi8ELi1ELb1EN4cute5tupleIJNS5_1CILi128EEES8_S8_EEELi128ENS_6half_tEfNS_4arch4Sm80ELb0ELb0ELb1ELb1ELb1ELb0ELb1ELb0EEENS1_21CollectiveEpilogueFwdIS9_NS6_IJNS7_ILi1EEESF_SF_EEESA_SC_Li256ELb1ELb1ELb0ELb0EEENS1_19SingleTileSchedulerILb1ELb0ELb1ELi128EEEEEEEEEvNT_6ParamsE:
        .type           _ZN7cutlass13device_kernelIN5flash19enable_sm80_to_sm89INS1_16FlashAttnFwdSm80INS1_25CollectiveMainloopFwdSm80ILi8ELi1ELb1EN4cute5tupleIJNS5_1CILi128EEES8_S8_EEELi128ENS_6half_tEfNS_4arch4Sm80ELb0ELb0ELb1ELb1ELb1ELb0ELb1ELb0EEENS1_21CollectiveEpilogueFwdIS9_NS6_IJNS7_ILi1EEESF_SF_EEESA_SC_Li256ELb1ELb1ELb0ELb0EEENS1_19SingleTileSchedulerILb1ELb0ELb1ELi128EEEEEEEEEvNT_6ParamsE,@function
        .size           _ZN7cutlass13device_kernelIN5flash19enable_sm80_to_sm89INS1_16FlashAttnFwdSm80INS1_25CollectiveMainloopFwdSm80ILi8ELi1ELb1EN4cute5tupleIJNS5_1CILi128EEES8_S8_EEELi128ENS_6half_tEfNS_4arch4Sm80ELb0ELb0ELb1ELb1ELb1ELb0ELb1ELb0EEENS1_21CollectiveEpilogueFwdIS9_NS6_IJNS7_ILi1EEESF_SF_EEESA_SC_Li256ELb1ELb1ELb0ELb0EEENS1_19SingleTileSchedulerILb1ELb0ELb1ELi128EEEEEEEEEvNT_6ParamsE,(.L_x_4331 - _ZN7cutlass13device_kernelIN5flash19enable_sm80_to_sm89INS1_16FlashAttnFwdSm80INS1_25CollectiveMainloopFwdSm80ILi8ELi1ELb1EN4cute5tupleIJNS5_1CILi128EEES8_S8_EEELi128ENS_6half_tEfNS_4arch4Sm80ELb0ELb0ELb1ELb1ELb1ELb0ELb1ELb0EEENS1_21CollectiveEpilogueFwdIS9_NS6_IJNS7_ILi1EEESF_SF_EEESA_SC_Li256ELb1ELb1ELb0ELb0EEENS1_19SingleTileSchedulerILb1ELb0ELb1ELi128EEEEEEEEEvNT_6ParamsE)
        .other          _ZN7cutlass13device_kernelIN5flash19enable_sm80_to_sm89INS1_16FlashAttnFwdSm80INS1_25CollectiveMainloopFwdSm80ILi8ELi1ELb1EN4cute5tupleIJNS5_1CILi128EEES8_S8_EEELi128ENS_6half_tEfNS_4arch4Sm80ELb0ELb0ELb1ELb1ELb1ELb0ELb1ELb0EEENS1_21CollectiveEpilogueFwdIS9_NS6_IJNS7_ILi1EEESF_SF_EEESA_SC_Li256ELb1ELb1ELb0ELb0EEENS1_19SingleTileSchedulerILb1ELb0ELb1ELi128EEEEEEEEEvNT_6ParamsE,@"STO_CUDA_ENTRY STV_DEFAULT"
_ZN7cutlass13device_kernelIN5flash19enable_sm80_to_sm89INS1_16FlashAttnFwdSm80INS1_25CollectiveMainloopFwdSm80ILi8ELi1ELb1EN4cute5tupleIJNS5_1CILi128EEES8_S8_EEELi128ENS_6half_tEfNS_4arch4Sm80ELb0ELb0ELb1ELb1ELb1ELb0ELb1ELb0EEENS1_21CollectiveEpilogueFwdIS9_NS6_IJNS7_ILi1EEESF_SF_EEESA_SC_Li256ELb1ELb1ELb0ELb0EEENS1_19SingleTileSchedulerILb1ELb0ELb1ELi128EEEEEEEEEvNT_6ParamsE:
[----:B------:R-:W-:Y:S02]  /*0000*/  MOV R1, c[0x0][0x28] ;  /* 0x00000a0000017a02 */ /* 0x000fe40000000f00 */
[----:B------:R-:W1:Y:S01]  /*0010*/  S2R R5, SR_TID.X ;  /* 0x0000000000057919 */ /* 0x000e620000002100 */
[----:B------:R-:W2:Y:S01]  /*0020*/  S2UR UR11, SR_CTAID.Z ;  /* 0x00000000000b79c3 */ /* 0x000ea20000002700 */
[----:B------:R-:W-:Y:S01]  /*0030*/  UMOV UR14, 0x4 ;  /* 0x00000004000e7882 */ /* 0x000fe20000000000 */
[----:B------:R-:W-:Y:S01]  /*0040*/  IADD3 R1, R1, -0x18, RZ ;  /* 0xffffffe801017810 */ /* 0x000fe20007ffe0ff */
[----:B------:R-:W-:Y:S02]  /*0050*/  ULDC.64 UR6, c[0x0][0x568] ;  /* 0x00015a0000067ab9 */ /* 0x000fe40000000a00 */
[----:B------:R-:W-:-:S03]  /*0060*/  ULDC.64 UR12, c[0x0][0x118] ;  /* 0x00004600000c7ab9 */ /* 0x000fc60000000a00 */
[----:B------:R-:W3:Y:S01]  /*0070*/  S2UR UR5, SR_CTAID.X ;  /* 0x00000000000579c3 */ /* 0x000ee20000002500 */
[----:B-1----:R-:W-:Y:S01]  /*0080*/  SHF.R.U32.HI R0, RZ, 0x5, R5 ;  /* 0x00000005ff007819 */ /* 0x002fe20000011605 */
[----:B--2---:R-:W-:-:S05]  /*0090*/  UIMAD.WIDE UR6, UR11, UR14, UR6 ;  /* 0x0000000e0b0672a5 */ /* 0x004fca000f8e0206 */
[----:B------:R-:W1:Y:S02]  /*00a0*/  SHFL.IDX PT, R0, R0, RZ, 0x1f ;  /* 0x00001fff00007589 */ /* 0x000e6400000e0000 */
[----:B-1----:R-:W-:-:S13]  /*00b0*/  ISETP.NE.AND P0, PT, R0, RZ, PT ;  /* 0x000000ff0000720c */ /* 0x002fda0003f05270 */
[----:B---3--:R-:W-:Y:S05]  /*00c0*/  @!P0 BRA `(.L_x_13) ;  /* 0x000001c000008947 */ /* 0x008fea0003800000 */
[----:B------:R-:W-:-:S04]  /*00d0*/  ISETP.NE.U32.AND P0, PT, RZ, c[0x0][0x568], PT ;  /* 0x00015a00ff007a0c */ /* 0x000fc80003f05070 */
[----:B------:R-:W-:-:S13]  /*00e0*/  ISETP.NE.AND.EX P0, PT, RZ, c[0x0][0x56c], PT, P0 ;  /* 0x00015b00ff007a0c */ /* 0x000fda0003f05300 */
[----:B------:R-:W-:Y:S05]  /*00f0*/  @!P0 BRA `(.L_x_14) ;  /* 0x0000005000008947 */ /* 0x000fea0003800000 */
[----:B------:R-:W-:Y:S02]  /*0100*/  MOV R2, UR6 ;  /* 0x0000000600027c02 */ /* 0x000fe40008000f00 */
[----:B------:R-:W-:-:S05]  /*0110*/  MOV R3, UR7 ;  /* 0x0000000700037c02 */ /* 0x000fca0008000f00 */
[----:B------:R-:W2:Y:S02]  /*0120*/  LDG.E R2, [R2.64] ;  /* 0x0000000c02027981 */ /* 0x000ea4000c1e1900 */
[----:B--2---:R1:W2:Y:S02]  /*0130*/  R2UR UR6, R2 ;  /* 0x00000000020673c2 */ /* 0x0042a400000e0000 */
[----:B-12---:R-:W-:Y:S05]  /*0140*/  BRA `(.L_x_15) ;  /* 0x000000e000007947 */ /* 0x006fea0003800000 */
.L_x_14:
[----:B------:R-:W-:-:S04]  /*0150*/  ISETP.NE.U32.AND P0, PT, RZ, c[0x0][0x560], PT ;  /* 0x00015800ff007a0c */ /* 0x000fc80003f05070 */
[----:B------:R-:W-:-:S13]  /*0160*/  ISETP.NE.AND.EX P0, PT, RZ, c[0x0][0x564], PT, P0 ;  /* 0x00015900ff007a0c */ /* 0x000fda0003f05300 */
[----:B------:R-:W-:Y:S05]  /*0170*/  @!P0 BRA `(.L_x_16) ;  /* 0x000000a000008947 */ /* 0x000fea0003800000 */
[----:B------:R-:W-:Y:S02]  /*0180*/  ULDC.64 UR6, c[0x0][0x560] ;  /* 0x0001580000067ab9 */ /* 0x000fe40000000a00 */
[----:B------:R-:W-:-:S06]  /*0190*/  UIMAD.WIDE UR6, UR11, UR14, UR6 ;  /* 0x0000000e0b0672a5 */ /* 0x000fcc000f8e0206 */
[----:B------:R-:W-:Y:S02]  /*01a0*/  MOV R6, UR6 ;  /* 0x0000000600067c02 */ /* 0x000fe40008000f00 */
[----:B------:R-:W-:-:S05]  /*01b0*/  MOV R7, UR7 ;  /* 0x0000000700077c02 */ /* 0x000fca0008000f00 */
[----:B------:R-:W2:Y:S04]  /*01c0*/  LDG.E R2, [R6.64] ;  /* 0x0000000c06027981 */ /* 0x000ea8000c1e1900 */
[----:B------:R-:W3:Y:S01]  /*01d0*/  LDG.E R0, [R6.64+0x4] ;  /* 0x0000040c06007981 */ /* 0x000ee2000c1e1900 */
[----:B--2---:R-:W1:Y:S08]  /*01e0*/  R2UR UR4, R2 ;  /* 0x00000000020473c2 */ /* 0x004e7000000e0000 */
[----:B---3--:R-:W1:Y:S02]  /*01f0*/  R2UR UR6, R0 ;  /* 0x00000000000673c2 */ /* 0x008e6400000e0000 */
[----:B-1----:R-:W-:Y:S01]  /*0200*/  UIADD3 UR6, -UR4, UR6, URZ ;  /* 0x0000000604067290 */ /* 0x002fe2000fffe13f */
[----:B------:R-:W-:Y:S05]  /*0210*/  BRA `(.L_x_15) ;  /* 0x0000001000007947 */ /* 0x000fea0003800000 */
.L_x_16:
[----:B------:R-:W-:Y:S02]  /*0220*/  ULDC UR6, c[0x0][0x54c] ;  /* 0x0001530000067ab9 */ /* 0x000fe40000000800 */
.L_x_15:
[----:B------:R-:W-:Y:S02]  /*0230*/  ULDC UR4, c[0x0][0x548] ;  /* 0x0001520000047ab9 */ /* 0x000fe40000000800 */
[----:B------:R-:W-:-:S02]  /*0240*/  USHF.L.U32 UR5, UR5, 0x7, URZ ;  /* 0x0000000705057899 */ /* 0x000fc4000800063f */
[----:B------:R-:W-:-:S04]  /*0250*/  UIMAD UR4, UR6, UR4, URZ ;  /* 0x00000004060472a4 */ /* 0x000fc8000f8e023f */
[----:B------:R-:W-:-:S04]  /*0260*/  UISETP.GE.AND UP0, UPT, UR5, UR4, UPT ;  /* 0x000000040500728c */ /* 0x000fc8000bf06270 */
[----:B------:R-:W-:Y:S01]  /*0270*/  USEL UR11, UR11, 0xffffffff, !UP0 ;  /* 0xffffffff0b0b7887 */ /* 0x000fe2000c000000 */
[----:B------:R-:W-:Y:S05]  /*0280*/  BRA `(.L_x_17) ;  /* 0x000001b000007947 */ /* 0x000fea0003800000 */
.L_x_13:
        /* <DEDUP_REMOVED lines=8> */
.L_x_18:
        /* <DEDUP_REMOVED lines=13> */
.L_x_20:
[----:B------:R-:W-:Y:S02]  /*03e0*/  ULDC UR6, c[0x0][0x54c] ;  /* 0x0001530000067ab9 */ /* 0x000fe40000000800 */
.L_x_19:
[----:B------:R-:W-:Y:S02]  /*03f0*/  ULDC UR4, c[0x0][0x548] ;  /* 0x0001520000047ab9 */ /* 0x000fe40000000800 */
[----:B------:R-:W-:-:S02]  /*0400*/  USHF.L.U32 UR5, UR5, 0x7, URZ ;  /* 0x0000000705057899 */ /* 0x000fc4000800063f */
[----:B------:R-:W-:-:S04]  /*0410*/  UIMAD UR4, UR6, UR4, URZ ;  /* 0x00000004060472a4 */ /* 0x000fc8000f8e023f */
[----:B------:R-:W-:-:S04]  /*0420*/  UISETP.GE.AND UP0, UPT, UR5, UR4, UPT ;  /* 0x000000040500728c */ /* 0x000fc8000bf06270 */
[----:B------:R-:W-:-:S06]  /*0430*/  USEL UR11, UR11, 0xffffffff, !UP0 ;  /* 0xffffffff0b0b7887 */ /* 0x000fcc000c000000 */
.L_x_17:
[----:B------:R-:W-:-:S13]  /*0440*/  ISETP.LE.AND P0, PT, RZ, UR11, PT ;  /* 0x0000000bff007c0c */ /* 0x000fda000bf03270 */
[----:B------:R-:W-:Y:S05]  /*0450*/  @!P0 EXIT ;  /* 0x000000000000894d */ /* 0x000fea0003800000 */
[----:B------:R-:W-:Y:S02]  /*0460*/  ULDC.64 UR4, c[0x0][0x370] ;  /* 0x0000dc0000047ab9 */ /* 0x000fe40000000a00 */
[----:B------:R-:W-:Y:S02]  /*0470*/  UISETP.NE.U32.AND UP0, UPT, URZ, UR4, UPT ;  /* 0x000000043f00728c */ /* 0x000fe4000bf05070 */
[----:B------:R-:W-:Y:S02]  /*0480*/  ULDC.64 UR6, c[0x0][0x370] ;  /* 0x0000dc0000067ab9 */ /* 0x000fe40000000a00 */
[----:B------:R-:W-:-:S03]  /*0490*/  UISETP.NE.AND.EX UP0, UPT, URZ, UR5, UPT, UP0 ;  /* 0x000000053f00728c */ /* 0x000fc6000bf05300 */
[----:B------:R-:W-:Y:S02]  /*04a0*/  ULDC.64 UR4, c[0x0][0x348] ;  /* 0x0000d20000047ab9 */ /* 0x000fe40000000a00 */
[----:B------:R-:W-:Y:S01]  /*04b0*/  UISETP.NE.U32.AND UP1, UPT, URZ, UR4, UPT ;  /* 0x000000043f00728c */ /* 0x000fe2000bf25070 */
[----:B------:R-:W-:-:S03]  /*04c0*/  PLOP3.LUT P2, PT, PT, PT, UP0, 0x80, 0x0 ;  /* 0x000000000000781c */ /* 0x000fc60003f4f008 */
[----:B------:R-:W-:Y:S02]  /*04d0*/  UISETP.NE.AND.EX UP1, UPT, URZ, UR5, UPT, UP1 ;  /* 0x000000053f00728c */ /* 0x000fe4000bf25310 */
[----:B------:R-:W-:Y:S02]  /*04e0*/  @UP0 UIMAD.WIDE UR6, UR11, UR14, UR6 ;  /* 0x0000000e0b0602a5 */ /* 0x000fe4000f8e0206 */
[----:B------:R-:W-:Y:S02]  /*04f0*/  ULDC.64 UR4, c[0x0][0x348] ;  /* 0x0000d20000047ab9 */ /* 0x000fe40000000a00 */
[----:B------:R-:W-:Y:S01]  /*0500*/  UIMAD.WIDE UR4, UR11, UR14, UR4 ;  /* 0x0000000e0b0472a5 */ /* 0x000fe2000f8e0204 */
[----:B------:R-:W-:Y:S01]  /*0510*/  PLOP3.LUT P1, PT, PT, PT, UP1, 0x80, 0x0 ;  /* 0x000000000000781c */ /* 0x000fe20003f2f018 */
[----:B------:R-:W-:Y:S02]  /*0520*/  IMAD.U32 R3, RZ, RZ, UR7 ;  /* 0x00000007ff037e24 */ /* 0x000fe4000f8e00ff */
[----:B------:R-:W-:-:S02]  /*0530*/  IMAD.U32 R2, RZ, RZ, UR6 ;  /* 0x00000006ff027e24 */ /* 0x000fc4000f8e00ff */
[----:B------:R-:W-:Y:S01]  /*0540*/  MOV R8, UR4 ;  /* 0x0000000400087c02 */ /* 0x000fe20008000f00 */
[----:B------:R-:W-:Y:S01]  /*0550*/  IMAD.U32 R9, RZ, RZ, UR5 ;  /* 0x00000005ff097e24 */ /* 0x000fe2000f8e00ff */
[----:B------:R-:W-:Y:S01]  /*0560*/  ULDC.64 UR4, c[0x0][0x360] ;  /* 0x0000d80000047ab9 */ /* 0x000fe20000000a00 */
[----:B------:R1:W2:Y:S01]  /*0570*/  @P2 LDG.E R3, [R2.64] ;  /* 0x0000000c02032981 */ /* 0x0002a2000c1e1900 */
[----:B------:R-:W-:-:S04]  /*0580*/  UISETP.NE.U32.AND UP0, UPT, URZ, UR4, UPT ;  /* 0x000000043f00728c */ /* 0x000fc8000bf05070 */
[----:B------:R-:W-:-:S03]  /*0590*/  UISETP.NE.AND.EX UP0, UPT, URZ, UR5, UPT, UP0 ;  /* 0x000000053f00728c */ /* 0x000fc6000bf05300 */
[----:B------:R-:W-:-:S03]  /*05a0*/  ULDC.64 UR4, c[0x0][0x360] ;  /* 0x0000d80000047ab9 */ /* 0x000fc60000000a00 */
[----:B------:R-:W-:-:S05]  /*05b0*/  PLOP3.LUT P0, PT, PT, PT, UP0, 0x80, 0x0 ;  /* 0x000000000000781c */ /* 0x000fca0003f0f008 */
[----:B------:R-:W-:Y:S01]  /*05c0*/  @UP0 UIMAD.WIDE UR4, UR11, UR14, UR4 ;  /* 0x0000000e0b0402a5 */ /* 0x000fe2000f8e0204 */
[----:B------:R-:W-:-:S05]  /*05d0*/  MOV R0, c[0x0][0x168] ;  /* 0x00005a0000007a02 */ /* 0x000fca0000000f00 */
[----:B------:R-:W-:Y:S01]  /*05e0*/  IMAD.U32 R6, RZ, RZ, UR4 ;  /* 0x00000004ff067e24 */ /* 0x000fe2000f8e00ff */
[----:B------:R-:W-:Y:S01]  /*05f0*/  MOV R7, UR5 ;  /* 0x0000000500077c02 */ /* 0x000fe20008000f00 */
[----:B-1----:R-:W3:Y:S04]  /*0600*/  @P1 LDG.E R2, [R8.64] ;  /* 0x0000000c08021981 */ /* 0x002ee8000c1e1900 */
[----:B------:R1:W5:Y:S01]  /*0610*/  @P0 LDG.E R0, [R6.64] ;  /* 0x0000000c06000981 */ /* 0x000362000c1e1900 */
[----:B------:R-:W4:Y:S01]  /*0620*/  S2UR UR9, SR_CTAID.Y ;  /* 0x00000000000979c3 */ /* 0x000f220000002600 */
[----:B------:R-:W-:Y:S02]  /*0630*/  UMOV UR10, URZ ;  /* 0x0000003f000a7c82 */ /* 0x000fe40008000000 */
[----:B------:R-:W-:-:S02]  /*0640*/  UMOV UR15, URZ ;  /* 0x0000003f000f7c82 */ /* 0x000fc40008000000 */
[----:B------:R-:W-:Y:S02]  /*0650*/  ULDC UR5, c[0x0][0x2ac] ;  /* 0x0000ab0000057ab9 */ /* 0x000fe40000000800 */
[----:B------:R-:W-:Y:S02]  /*0660*/  ULDC UR4, c[0x0][0x1d0] ;  /* 0x0000740000047ab9 */ /* 0x000fe40000000800 */
[----:B------:R-:W-:Y:S02]  /*0670*/  UIMAD UR4, UR5, UR4, URZ ;  /* 0x00000004050472a4 */ /* 0x000fe4000f8e023f */
[----:B----4-:R-:W-:Y:S01]  /*0680*/  USHF.R.S32.HI UR8, URZ, 0x1f, UR9 ;  /* 0x0000001f3f087899 */ /* 0x010fe20008011409 */
[----:B--2---:R1:W2:Y:S08]  /*0690*/  @P2 R2UR UR10, R3 ;  /* 0x00000000030a23c2 */ /* 0x0042b000000e0000 */
[----:B---3--:R1:W3:Y:S02]  /*06a0*/  @P1 R2UR UR15, R2 ;  /* 0x00000000020f13c2 */ /* 0x0082e400000e0000 */
[----:B-123--:R-:W-:Y:S05]  /*06b0*/  @P0 BRA `(.L_x_21) ;  /* 0x0000004000000947 */ /* 0x00efea0003800000 */
[----:B------:R-:W-:Y:S05]  /*06c0*/  @!P1 BRA `(.L_x_21) ;  /* 0x0000003000009947 */ /* 0x000fea0003800000 */
[----:B-----5:R1:W2:Y:S04]  /*06d0*/  LDG.E R0, [R8.64] ;  /* 0x0000000c08007981 */ /* 0x0202a8000c1e1900 */
[----:B-1----:R-:W2:Y:S02]  /*06e0*/  LDG.E R8, [R8.64+0x4] ;  /* 0x0000040c08087981 */ /* 0x002ea4000c1e1900 */
[----:B--2---:R-:W-:-:S02]  /*06f0*/  IADD3 R0, -R0, R8, RZ ;  /* 0x0000000800007210 */ /* 0x004fc40007ffe1ff */
.L_x_21:
[----:B------:R-:W-:-:S04]  /*0700*/  ISETP.NE.U32.AND P0, PT, RZ, c[0x0][0x368], PT ;  /* 0x0000da00ff007a0c */ /* 0x000fc80003f05070 */
[----:B------:R-:W-:-:S13]  /*0710*/  ISETP.NE.AND.EX P0, PT, RZ, c[0x0][0x36c], PT, P0 ;  /* 0x0000db00ff007a0c */ /* 0x000fda0003f05300 */
[----:B------:R-:W-:Y:S05]  /*0720*/  @!P0 BRA `(.L_x_22) ;  /* 0x0000007000008947 */ /* 0x000fea0003800000 */
[----:B------:R-:W-:Y:S02]  /*0730*/  ULDC.64 UR4, c[0x0][0x368] ;  /* 0x0000da0000047ab9 */ /* 0x000fe40000000a00 */
[----:B------:R-:W-:-:S06]  /*0740*/  UIMAD.WIDE UR4, UR11, UR14, UR4 ;  /* 0x0000000e0b0472a5 */ /* 0x000fcc000f8e0204 */
[----:B------:R-:W-:Y:S02]  /*0750*/  MOV R2, UR4 ;  /* 0x0000000400027c02 */ /* 0x000fe40008000f00 */
[----:B------:R-:W-:-:S05]  /*0760*/  MOV R3, UR5 ;  /* 0x0000000500037c02 */ /* 0x000fca0008000f00 */
[----:B------:R-:W2:Y:S02]  /*0770*/  LDG.E R2, [R2.64] ;  /* 0x0000000c02027981 */ /* 0x000ea4000c1e1900 */
[----:B--2---:R1:W2:Y:S02]  /*0780*/  R2UR UR4, R2 ;  /* 0x00000000020473c2 */ /* 0x0042a400000e0000 */
[----:B-12---:R-:W-:Y:S05]  /*0790*/  BRA `(.L_x_23) ;  /* 0x000000c000007947 */ /* 0x006fea0003800000 */
.L_x_22:
        /* <DEDUP_REMOVED lines=11> */
[----:B-1----:R-:W-:-:S06]  /*0850*/  UIADD3 UR4, -UR5, UR4, URZ ;  /* 0x0000000405047290 */ /* 0x002fcc000fffe13f */
.L_x_23:
[----:B------:R-:W-:Y:S01]  /*0860*/  UIADD3 UR7, -UR10, UR4, URZ ;  /* 0x000000040a077290 */ /* 0x000fe2000fffe13f */
[----:B------:R-:W-:Y:S01]  /*0870*/  PLOP3.LUT P2, PT, PT, PT, PT, 0x80, 0x0 ;  /* 0x000000000000781c */ /* 0x000fe20003f4f070 */
[----:B------:R-:W-:Y:S01]  /*0880*/  IMAD.MOV.U32 R2, RZ, RZ, RZ ;  /* 0x000000ffff027224 */ /* 0x000fe200078e00ff */
[----:B------:R-:W-:Y:S01]  /*0890*/  MOV R4, RZ ;  /* 0x000000ff00047202 */ /* 0x000fe20000000f00 */
[----:B------:R-:W-:Y:S01]  /*08a0*/  UISETP.GE.AND UP0, UPT, UR7, 0x1, UPT ;  /* 0x000000010700788c */ /* 0x000fe2000bf06270 */
[----:B------:R-:W-:Y:S01]  /*08b0*/  IMAD.MOV.U32 R70, RZ, RZ, RZ ;  /* 0x000000ffff467224 */ /* 0x000fe200078e00ff */
[----:B------:R-:W-:Y:S01]  /*08c0*/  UIADD3 UR4, UR7, 0x7f, URZ ;  /* 0x0000007f07047890 */ /* 0x000fe2000fffe03f */
[----:B------:R-:W-:Y:S01]  /*08d0*/  IMAD.MOV.U32 R68, RZ, RZ, RZ ;  /* 0x000000ffff447224 */ /* 0x000fe200078e00ff */
[----:B------:R-:W-:Y:S01]  /*08e0*/  CS2R R74, SRZ ;  /* 0x00000000004a7805 */ /* 0x000fe2000001ff00 */
[----:B------:R-:W-:Y:S01]  /*08f0*/  CS2R R72, SRZ ;  /* 0x0000000000487805 */ /* 0x000fe2000001ff00 */
[----:B------:R-:W-:Y:S01]  /*0900*/  PLOP3.LUT P0, PT, PT, PT, UP0, 0x80, 0x0 ;  /* 0x000000000000781c */ /* 0x000fe20003f0f008 */
[----:B------:R-:W-:Y:S01]  /*0910*/  USHF.R.S32.HI UR6, URZ, 0x1f, UR4 ;  /* 0x0000001f3f067899 */ /* 0x000fe20008011404 */
[----:B------:R-:W-:Y:S01]  /*0920*/  CS2R R78, SRZ ;  /* 0x00000000004e7805 */ /* 0x000fe2000001ff00 */
[----:B------:R-:W-:Y:S01]  /*0930*/  CS2R R76, SRZ ;  /* 0x00000000004c7805 */ /* 0x000fe2000001ff00 */
[----:B------:R-:W-:Y:S01]  /*0940*/  CS2R R82, SRZ ;  /* 0x0000000000527805 */ /* 0x000fe2000001ff00 */
[----:B------:R-:W-:Y:S01]  /*0950*/  ULEA.HI UR6, UR6, UR4, URZ, 0x7 ;  /* 0x0000000406067291 */ /* 0x000fe2000f8f383f */
[----:B------:R-:W-:Y:S01]  /*0960*/  CS2R R80, SRZ ;  /* 0x0000000000507805 */ /* 0x000fe2000001ff00 */
        /* <DEDUP_REMOVED lines=25> */
[----:B------:R-:W-:Y:S05]  /*0b00*/  @!P0 BRA `(.L_x_24) ;  /* 0x00009a5000008947 */ /* 0x000fea0003800000 */
[----:B------:R-:W-:Y:S02]  /*0b10*/  ULDC.64 UR4, c[0x0][0x340] ;  /* 0x0000d00000047ab9 */ /* 0x000fe40000000a00 */
[----:B------:R-:W-:-:S04]  /*0b20*/  UISETP.NE.U32.AND UP0, UPT, URZ, UR4, UPT ;  /* 0x000000043f00728c */ /* 0x000fc8000bf05070 */
[----:B------:R-:W-:-:S03]  /*0b30*/  UISETP.NE.AND.EX UP0, UPT, URZ, UR5, UPT, UP0 ;  /* 0x000000053f00728c */ /* 0x000fc6000bf05300 */
[----:B------:R-:W-:-:S03]  /*0b40*/  ULDC.64 UR4, c[0x0][0x340] ;  /* 0x0000d00000047ab9 */ /* 0x000fc60000000a00 */
[----:B------:R-:W-:-:S05]  /*0b50*/  PLOP3.LUT P0, PT, PT, PT, UP0, 0x80, 0x0 ;  /* 0x000000000000781c */ /* 0x000fca0003f0f008 */
[----:B------:R-:W-:-:S06]  /*0b60*/  @UP0 UIMAD.WIDE UR4, UR11, UR14, UR4 ;  /* 0x0000000e0b0402a5 */ /* 0x000fcc000f8e0204 */
[----:B------:R-:W-:Y:S02]  /*0b70*/  IMAD.U32 R3, RZ, RZ, UR5 ;  /* 0x00000005ff037e24 */ /* 0x000fe4000f8e00ff */
[----:B------:R-:W-:Y:S01]  /*0b80*/  IMAD.U32 R2, RZ, RZ, UR4 ;  /* 0x00000004ff027e24 */ /* 0x000fe2000f8e00ff */
[----:B------:R-:W-:Y:S01]  /*0b90*/  SHF.R.S32.HI R6, RZ, 0x1f, R5 ;  /* 0x0000001fff067819 */ /* 0x000fe20000011405 */
[----:B------:R-:W-:Y:S01]  /*0ba0*/  USHF.R.S32.HI UR6, URZ, 0x7, UR6 ;  /* 0x000000073f067899 */ /* 0x000fe20008011406 */
[----:B------:R-:W-:Y:S01]  /*0bb0*/  MOV R4, c[0x0][0x2b8] ;  /* 0x0000ae0000047a02 */ /* 0x000fe20000000f00 */
[----:B------:R-:W-:Y:S01]  /*0bc0*/  ULDC.64 UR4, c[0x0][0x2b0] ;  /* 0x0000ac0000047ab9 */ /* 0x000fe20000000a00 */
[----:B------:R1:W2:Y:S01]  /*0bd0*/  @P0 LDG.E R3, [R2.64] ;  /* 0x0000000c02030981 */ /* 0x0002a2000c1e1900 */
[----:B------:R-:W-:Y:S02]  /*0be0*/  MOV R239, RZ ;  /* 0x000000ff00ef7202 */ /* 0x000fe40000000f00 */
[----:B-1----:R-:W-:-:S04]  /*0bf0*/  LEA.HI R2, R6, R5, RZ, 0x3 ;  /* 0x0000000506027211 */ /* 0x002fc800078f18ff */
[----:B------:R-:W-:Y:S02]  /*0c00*/  LOP3.LUT R25, R2, 0xfffffff8, RZ, 0xc0, !PT ;  /* 0xfffffff802197812 */ /* 0x000fe400078ec0ff */
[----:B------:R-:W-:Y:S02]  /*0c10*/  SHF.R.S32.HI R2, RZ, 0x3, R2 ;  /* 0x00000003ff027819 */ /* 0x000fe40000011402 */
[----:B------:R-:W-:-:S05]  /*0c20*/  IADD3 R25, -R25, R5, RZ ;  /* 0x0000000519197210 */ /* 0x000fca0007ffe1ff */
[----:B------:R-:W-:Y:S01]  /*0c30*/  IMAD R242, R25, 0x20, R2 ;  /* 0x0000002019f27824 */ /* 0x000fe200078e0202 */
[----:B------:R-:W-:Y:S06]  /*0c40*/  BAR.SYNC.DEFER_BLOCKING 0x0 ;  /* 0x0000000000007b1d */ /* 0x000fec0000010000 */
[----:B------:R-:W1:Y:S01]  /*0c50*/  S2R R7, SR_CTAID.X ;  /* 0x0000000000077919 */ /* 0x000e620000002500 */
[----:B--2---:R2:W3:Y:S01]  /*0c60*/  @P0 R2UR UR18, R3 ;  /* 0x00000000031203c2 */ /* 0x0044e200000e0000 */
[----:B------:R-:W-:Y:S01]  /*0c70*/  ISETP.NE.AND P0, PT, R4, 0x1, PT ;  /* 0x000000010400780c */ /* 0x000fe20003f05270 */
[----:B---3--:R-:W-:-:S02]  /*0c80*/  @!UP0 UMOV UR18, UR11 ;  /* 0x0000000b00128c82 */ /* 0x008fc40008000000 */
[----:B------:R-:W-:Y:S02]  /*0c90*/  USHF.R.S32.HI UR14, URZ, 0x1f, UR18 ;  /* 0x0000001f3f0e7899 */ /* 0x000fe40008011412 */
[----:B------:R-:W-:Y:S02]  /*0ca0*/  UIMAD.WIDE.U32 UR16, UR18, UR4, URZ ;  /* 0x00000004121072a5 */ /* 0x000fe4000f8e003f */
[----:B------:R-:W-:-:S04]  /*0cb0*/  UIMAD UR14, UR14, UR4, URZ ;  /* 0x000000040e0e72a4 */ /* 0x000fc8000f8e023f */
[----:B------:R-:W-:Y:S01]  /*0cc0*/  UIMAD UR14, UR18, UR5, UR14 ;  /* 0x00000005120e72a4 */ /* 0x000fe2000f8e020e */
[----:B--2---:R-:W-:-:S03]  /*0cd0*/  IMAD.U32 R3, RZ, RZ, UR6 ;  /* 0x00000006ff037e24 */ /* 0x004fc6000f8e00ff */
[----:B------:R-:W-:Y:S02]  /*0ce0*/  UIADD3 UR14, UR17, UR14, URZ ;  /* 0x0000000e110e7290 */ /* 0x000fe4000fffe03f */
[----:B------:R-:W-:Y:S01]  /*0cf0*/  USHF.R.S32.HI UR18, URZ, 0x1f, UR15 ;  /* 0x0000001f3f127899 */ /* 0x000fe2000801140f */
[----:B------:R-:W-:Y:S01]  /*0d00*/  IMAD R3, R3, 0x80, R242 ;  /* 0x0000008003037824 */ /* 0x000fe200078e02f2 */
[----:B------:R-:W-:-:S04]  /*0d10*/  ULDC.64 UR4, c[0x0][0x178] ;  /* 0x00005e0000047ab9 */ /* 0x000fc80000000a00 */
[----:B------:R-:W-:-:S04]  /*0d20*/  IADD3 R3, R3, -0x80, RZ ;  /* 0xffffff8003037810 */ /* 0x000fc80007ffe0ff */
[C---:B------:R-:W-:Y:S02]  /*0d30*/  ISETP.GE.AND P3, PT, R3.reuse, UR7, PT ;  /* 0x0000000703007c0c */ /* 0x040fe4000bf66270 */
[----:B------:R-:W-:Y:S02]  /*0d40*/  IADD3 R240, R3, UR10, RZ ;  /* 0x0000000a03f07c10 */ /* 0x000fe4000fffe0ff */
[----:B------:R-:W-:-:S03]  /*0d50*/  ISETP.GT.OR P3, PT, R242, 0x7f, P3 ;  /* 0x0000007ff200780c */ /* 0x000fc60001f64670 */
[----:B------:R-:W-:-:S04]  /*0d60*/  @P0 IMAD.HI.U32 R3, R240, c[0x0][0x2bc], RZ ;  /* 0x0000af00f0030a27 */ /* 0x000fc800078e00ff */
[----:B------:R-:W-:Y:S01]  /*0d70*/  IMAD.MOV.U32 R8, RZ, RZ, R240 ;  /* 0x000000ffff087224 */ /* 0x000fe200078e00f0 */
[----:B------:R-:W-:-:S05]  /*0d80*/  @P0 SHF.R.U32.HI R8, RZ, c[0x0][0x2c0], R3 ;  /* 0x0000b000ff080a19 */ /* 0x000fca0000011603 */
[----:B------:R-:W-:-:S04]  /*0d90*/  @!P3 IADD3 R4, P2, R8, UR16, RZ ;  /* 0x000000100804bc10 */ /* 0x000fc8000ff5e0ff */
[----:B------:R-:W-:Y:S02]  /*0da0*/  @!P3 LEA R10, P1, R4, c[0x0][0x2a0], 0x2 ;  /* 0x0000a800040aba11 */ /* 0x000fe400078210ff */
[----:B------:R-:W-:-:S04]  /*0db0*/  @!P3 LEA.HI.X.SX32 R3, R8, UR14, 0x1, P2 ;  /* 0x0000000e0803bc11 */ /* 0x000fc800090f0eff */
[----:B------:R-:W-:-:S05]  /*0dc0*/  @!P3 LEA.HI.X R11, R4, c[0x0][0x2a4], R3, 0x2, P1 ;  /* 0x0000a900040bba11 */ /* 0x000fca00008f1403 */
[----:B------:R1:W2:Y:S01]  /*0dd0*/  @!P3 LDG.E R239, [R10.64] ;  /* 0x0000000c0aefb981 */ /* 0x0002a2000c1e1900 */
[----:B------:R-:W-:Y:S01]  /*0de0*/  IMAD.MOV.U32 R3, RZ, RZ, c[0x0][0x2c4] ;  /* 0x0000b100ff037624 */ /* 0x000fe200078e00ff */
[----:B------:R-:W-:Y:S01]  /*0df0*/  UIMAD UR18, UR18, UR4, URZ ;  /* 0x00000004121272a4 */ /* 0x000fe2000f8e023f */
[----:B------:R-:W-:Y:S01]  /*0e00*/  IMAD.SHL.U32 R33, R25, 0x8, RZ ;  /* 0x0000000819217824 */ /* 0x000fe200078e00ff */
[----:B------:R-:W-:Y:S02]  /*0e10*/  UIMAD.WIDE.U32 UR20, UR15, UR4, URZ ;  /* 0x000000040f1472a5 */ /* 0x000fe4000f8e003f */
[----:B------:R-:W-:Y:S01]  /*0e20*/  UIMAD UR18, UR15, UR5, UR18 ;  /* 0x000000050f1272a4 */ /* 0x000fe2000f8e0212 */
[----:B------:R-:W-:Y:S01]  /*0e30*/  ISETP.NE.AND P1, PT, R3, 0x1, PT ;  /* 0x000000010300780c */ /* 0x000fe20003f25270 */
[----:B------:R-:W-:Y:S01]  /*0e40*/  USEL UR19, UR11, URZ, !UP1 ;  /* 0x0000003f0b137287 */ /* 0x000fe2000c800000 */
[C---:B------:R-:W-:Y:S01]  /*0e50*/  IADD3 R24, R33.reuse, 0x40, RZ ;  /* 0x0000004021187810 */ /* 0x040fe20007ffe0ff */
[----:B------:R-:W-:Y:S01]  /*0e60*/  ULDC.64 UR4, c[0x0][0x1b8] ;  /* 0x00006e0000047ab9 */ /* 0x000fe20000000a00 */
[C---:B------:R-:W-:Y:S01]  /*0e70*/  ISETP.GE.AND P3, PT, R33.reuse, c[0x0][0x198], PT ;  /* 0x0000660021007a0c */ /* 0x040fe20003f66270 */
[----:B------:R-:W-:Y:S01]  /*0e80*/  UIADD3 UR21, UR21, UR18, URZ ;  /* 0x0000001215157290 */ /* 0x000fe2000fffe03f */
[----:B------:R-:W-:Y:S01]  /*0e90*/  SHF.R.S32.HI R32, RZ, 0x1f, R24 ;  /* 0x0000001fff207819 */ /* 0x000fe20000011418 */
[----:B------:R-:W-:Y:S01]  /*0ea0*/  UIMAD UR15, UR8, UR4, URZ ;  /* 0x00000004080f72a4 */ /* 0x000fe2000f8e023f */
[----:B------:R-:W-:Y:S01]  /*0eb0*/  ISETP.GE.AND P2, PT, R24, c[0x0][0x198], PT ;  /* 0x0000660018007a0c */ /* 0x000fe20003f46270 */
[----:B------:R-:W-:Y:S01]  /*0ec0*/  USHF.R.S32.HI UR18, URZ, 0x1f, UR11 ;  /* 0x0000001f3f127899 */ /* 0x000fe2000801140b */
[----:B------:R-:W-:Y:S01]  /*0ed0*/  LEA.HI R32, R32, R24, RZ, 0x3 ;  /* 0x0000001820207211 */ /* 0x000fe200078f18ff */
[----:B------:R-:W-:Y:S01]  /*0ee0*/  UIMAD UR15, UR9, UR5, UR15 ;  /* 0x00000005090f72a4 */ /* 0x000fe2000f8e020f */
[----:B------:R-:W-:Y:S01]  /*0ef0*/  IMAD.WIDE R40, R33, 0x2, RZ ;  /* 0x0000000221287825 */ /* 0x000fe200078e02ff */
[----:B------:R-:W-:Y:S01]  /*0f00*/  UIMAD.WIDE.U32 UR20, UR9, UR4, UR20 ;  /* 0x00000004091472a5 */ /* 0x000fe2000f8e0014 */
[----:B------:R-:W-:Y:S01]  /*0f10*/  LOP3.LUT R32, R32, 0xfffffff8, RZ, 0xc0, !PT ;  /* 0xfffffff820207812 */ /* 0x000fe200078ec0ff */
[----:B------:R-:W-:-:S02]  /*0f20*/  USEL UR18, UR18, URZ, !UP1 ;  /* 0x0000003f12127287 */ /* 0x000fc4000c800000 */
[----:B------:R-:W-:Y:S01]  /*0f30*/  ULDC.64 UR4, c[0x0][0x1c0] ;  /* 0x0000700000047ab9 */ /* 0x000fe20000000a00 */
[C---:B-1----:R-:W-:Y:S01]  /*0f40*/  IMAD R10, R7.reuse, 0x80, R242 ;  /* 0x00000080070a7824 */ /* 0x042fe200078e02f2 */
[----:B------:R-:W-:Y:S01]  /*0f50*/  UIMAD UR18, UR18, UR4, URZ ;  /* 0x00000004121272a4 */ /* 0x000fe2000f8e023f */
[----:B------:R-:W-:Y:S01]  /*0f60*/  LEA R7, R7, R2, 0x7 ;  /* 0x0000000207077211 */ /* 0x000fe200078e38ff */
[----:B------:R-:W-:Y:S01]  /*0f70*/  UIADD3 UR21, UR21, UR15, URZ ;  /* 0x0000000f15157290 */ /* 0x000fe2000fffe03f */
[----:B------:R-:W-:Y:S01]  /*0f80*/  @P1 IMAD.HI.U32 R3, R10, c[0x0][0x2c8], RZ ;  /* 0x0000b2000a031a27 */ /* 0x000fe200078e00ff */
[----:B------:R-:W-:Y:S01]  /*0f90*/  UIMAD UR5, UR19, UR5, UR18 ;  /* 0x00000005130572a4 */ /* 0x000fe2000f8e0212 */
[----:B------:R-:W-:Y:S01]  /*0fa0*/  MOV R9, R10 ;  /* 0x0000000a00097202 */ /* 0x000fe20000000f00 */
[----:B------:R-:W-:Y:S02]  /*0fb0*/  UIMAD.WIDE.U32 UR20, UR19, UR4, UR20 ;  /* 0x00000004131472a5 */ /* 0x000fe4000f8e0014 */
[----:B------:R-:W-:Y:S01]  /*0fc0*/  @P1 SHF.R.U32.HI R9, RZ, c[0x0][0x2cc], R3 ;  /* 0x0000b300ff091a19 */ /* 0x000fe20000011603 */
[----:B------:R-:W-:-:S02]  /*0fd0*/  UISETP.GE.AND UP0, UPT, UR7, 0x81, UPT ;  /* 0x000000810700788c */ /* 0x000fc4000bf06270 */
[----:B------:R-:W-:Y:S01]  /*0fe0*/  UIADD3 UR5, UR21, UR5, URZ ;  /* 0x0000000515057290 */ /* 0x000fe2000fffe03f */
[--C-:B------:R-:W-:Y:S01]  /*0ff0*/  SHF.R.S32.HI R4, RZ, 0x1f, R9.reuse ;  /* 0x0000001fff047819 */ /* 0x100fe20000011409 */
[----:B------:R-:W-:Y:S01]  /*1000*/  IMAD.MOV R3, RZ, RZ, -R9 ;  /* 0x000000ffff037224 */ /* 0x000fe200078e0a09 */
[----:B------:R-:W-:Y:S01]  /*1010*/  MOV R13, UR21 ;  /* 0x00000015000d7c02 */ /* 0x000fe20008000f00 */
[----:B------:R-:W-:Y:S02]  /*1020*/  IMAD.U32 R12, RZ, RZ, UR20 ;  /* 0x00000014ff0c7e24 */ /* 0x000fe4000f8e00ff */
[----:B------:R-:W-:Y:S01]  /*1030*/  IMAD.U32 R13, RZ, RZ, UR5 ;  /* 0x00000005ff0d7e24 */ /* 0x000fe2000f8e00ff */
[----:B------:R-:W-:Y:S01]  /*1040*/  ULDC.64 UR4, c[0x0][0x1e8] ;  /* 0x00007a0000047ab9 */ /* 0x000fe20000000a00 */
[----:B------:R-:W-:Y:S01]  /*1050*/  IMAD R4, R4, c[0x0][0x1b0], RZ ;  /* 0x00006c0004047a24 */ /* 0x000fe200078e02ff */
[----:B------:R-:W-:Y:S01]  /*1060*/  UIMAD UR15, UR8, UR4, URZ ;  /* 0x00000004080f72a4 */ /* 0x000fe2000f8e023f */
[----:B------:R-:W-:Y:S01]  /*1070*/  IMAD R3, R3, c[0x0][0x2c4], R10 ;  /* 0x0000b10003037a24 */ /* 0x000fe200078e020a */
[----:B------:R-:W-:Y:S01]  /*1080*/  LEA.HI R10, R6, R5, RZ, 0x6 ;  /* 0x00000005060a7211 */ /* 0x000fe200078f30ff */
[C---:B------:R-:W-:Y:S01]  /*1090*/  IMAD R4, R9.reuse, c[0x0][0x1b4], R4 ;  /* 0x00006d0009047a24 */ /* 0x040fe200078e0204 */
[----:B------:R-:W-:Y:S01]  /*10a0*/  UIMAD.WIDE.U32 UR20, UR9, UR4, URZ ;  /* 0x00000004091472a5 */ /* 0x000fe2000f8e003f */
[----:B------:R-:W-:Y:S01]  /*10b0*/  IMAD.WIDE.U32 R12, R9, c[0x0][0x1b0], R12 ;  /* 0x00006c00090c7a25 */ /* 0x000fe200078e000c */
[----:B------:R-:W-:Y:S01]  /*10c0*/  SHF.R.S32.HI R9, RZ, 0x1f, R3 ;  /* 0x0000001fff097819 */ /* 0x000fe20000011403 */
[----:B------:R-:W-:-:S02]  /*10d0*/  UIMAD UR5, UR9, UR5, UR15 ;  /* 0x00000005090572a4 */ /* 0x000fc4000f8e020f */
[----:B------:R-:W-:Y:S01]  /*10e0*/  IMAD.IADD R13, R13, 0x1, R4 ;  /* 0x000000010d0d7824 */ /* 0x000fe200078e0204 */
[----:B------:R-:W-:Y:S01]  /*10f0*/  ULEA UR15, UR6, 0xffffff80, 0x7 ;  /* 0xffffff80060f7891 */ /* 0x000fe2000f8e383f */
[----:B------:R-:W-:Y:S01]  /*1100*/  IMAD R4, R9, c[0x0][0x1a8], RZ ;  /* 0x00006a0009047a24 */ /* 0x000fe200078e02ff */
[----:B------:R-:W-:Y:S01]  /*1110*/  SHF.L.U32 R9, R2, 0x6, RZ ;  /* 0x0000000602097819 */ /* 0x000fe200000006ff */
[----:B------:R-:W-:Y:S01]  /*1120*/  IMAD.WIDE.U32 R12, R3, c[0x0][0x1a8], R12 ;  /* 0x00006a00030c7a25 */ /* 0x000fe200078e000c */
[----:B------:R-:W-:Y:S02]  /*1130*/  UIADD3 UR18, UR21, UR5, URZ ;  /* 0x0000000515127290 */ /* 0x000fe4000fffe03f */
[----:B------:R-:W-:Y:S01]  /*1140*/  LOP3.LUT R9, R9, 0x1c0, RZ, 0xc0, !PT ;  /* 0x000001c009097812 */ /* 0x000fe200078ec0ff */
[----:B------:R-:W-:Y:S01]  /*1150*/  IMAD R4, R3, c[0x0][0x1ac], R4 ;  /* 0x00006b0003047a24 */ /* 0x000fe200078e0204 */
[----:B------:R-:W-:Y:S01]  /*1160*/  LEA R18, P1, R12, c[0x0][0x160], 0x1 ;  /* 0x000058000c127a11 */ /* 0x000fe200078208ff */
[----:B------:R-:W-:Y:S01]  /*1170*/  IMAD.SHL.U32 R10, R10, 0x8, RZ ;  /* 0x000000080a0a7824 */ /* 0x000fe200078e00ff */
[----:B------:R-:W-:Y:S01]  /*1180*/  SHF.R.U32.HI R3, RZ, 0x3, R9 ;  /* 0x00000003ff037819 */ /* 0x000fe20000011609 */
[----:B------:R-:W-:Y:S01]  /*1190*/  IMAD.IADD R4, R13, 0x1, R4 ;  /* 0x000000010d047824 */ /* 0x000fe200078e0204 */
[----:B------:R-:W-:Y:S01]  /*11a0*/  LOP3.LUT R241, R9, 0x38, R33, 0xf8, !PT ;  /* 0x0000003809f17812 */ /* 0x000fe200078ef821 */
[----:B------:R-:W-:Y:S01]  /*11b0*/  UIADD3 UR15, UR7, -UR15, URZ ;  /* 0x8000000f070f7290 */ /* 0x000fe2000fffe03f */
[----:B------:R-:W-:Y:S01]  /*11c0*/  IADD3 R9, R7, 0x20, RZ ;  /* 0x0000002007097810 */ /* 0x000fe20007ffe0ff */
[----:B------:R-:W-:Y:S01]  /*11d0*/  ULDC.64 UR4, c[0x0][0x210] ;  /* 0x0000840000047ab9 */ /* 0x000fe20000000a00 */
[----:B------:R-:W-:Y:S01]  /*11e0*/  LEA.HI.X R4, R12, c[0x0][0x164], R4, 0x1, P1 ;  /* 0x000059000c047a11 */ /* 0x000fe200008f0c04 */
[----:B------:R-:W-:Y:S01]  /*11f0*/  UIMAD UR8, UR8, UR4, URZ ;  /* 0x00000004080872a4 */ /* 0x000fe2000f8e023f */
[----:B------:R-:W-:Y:S01]  /*1200*/  SHFL.IDX PT, R12, R18, RZ, 0x181f ;  /* 0x00181fff120c7589 */ /* 0x000fe200000e0000 */
[----:B------:R-:W-:Y:S01]  /*1210*/  LOP3.LUT R241, R241, R3, RZ, 0x3c, !PT ;  /* 0x00000003f1f17212 */ /* 0x000fe200078e3cff */
[----:B-----5:R-:W-:Y:S01]  /*1220*/  IMAD R3, R0, c[0x0][0x2c4], RZ ;  /* 0x0000b10000037a24 */ /* 0x020fe200078e02ff */
[----:B------:R-:W-:Y:S01]  /*1230*/  UIMAD.WIDE.U32 UR22, UR9, UR4, URZ ;  /* 0x00000004091672a5 */ /* 0x000fe2000f8e003f */
[----:B------:R-:W1:Y:S01]  /*1240*/  SHFL.IDX PT, R13, R4, RZ, 0x181f ;  /* 0x00181fff040d7589 */ /* 0x000e6200000e0000 */
[----:B------:R-:W-:Y:S01]  /*1250*/  LOP3.LUT R241, R241, 0xfffffe00, R10, 0xf8, !PT ;  /* 0xfffffe00f1f17812 */ /* 0x000fe200078ef80a */
[----:B------:R-:W-:Y:S01]  /*1260*/  IMAD.MOV R0, RZ, RZ, -R8 ;  /* 0x000000ffff007224 */ /* 0x000fe200078e0a08 */
[-C--:B------:R-:W-:Y:S01]  /*1270*/  ISETP.GE.AND P1, PT, R7, R3.reuse, PT ;  /* 0x000000030700720c */ /* 0x080fe20003f26270 */
[----:B------:R-:W-:Y:S01]  /*1280*/  SHFL.IDX PT, R10, R18, 0x1, 0x181f ;  /* 0x00381f00120a7f89 */ /* 0x000fe200000e0000 */
[----:B------:R-:W-:Y:S01]  /*1290*/  ISETP.GE.AND P4, PT, R9, R3, PT ;  /* 0x000000030900720c */ /* 0x000fe20003f86270 */
[----:B------:R-:W-:Y:S01]  /*12a0*/  IMAD R240, R0, c[0x0][0x2b8], R240 ;  /* 0x0000ae0000f07a24 */ /* 0x000fe200078e02f0 */
[----:B------:R-:W-:Y:S01]  /*12b0*/  SHF.L.U32 R241, R241, 0x1, RZ ;  /* 0x00000001f1f17819 */ /* 0x000fe200000006ff */
[----:B------:R-:W3:Y:S01]  /*12c0*/  SHFL.IDX PT, R11, R4, 0x1, 0x181f ;  /* 0x00381f00040b7f89 */ /* 0x000ee200000e0000 */
[----:B------:R-:W-:Y:S01]  /*12d0*/  IADD3 R8, R7, 0x40, RZ ;  /* 0x0000004007087810 */ /* 0x000fe20007ffe0ff */
[----:B------:R-:W-:Y:S01]  /*12e0*/  IMAD.WIDE.U32 R14, R240, c[0x0][0x1e0], RZ ;  /* 0x00007800f00e7a25 */ /* 0x000fe200078e00ff */
[----:B------:R-:W-:Y:S01]  /*12f0*/  SHF.R.S32.HI R27, RZ, 0x1f, R240 ;  /* 0x0000001fff1b7819 */ /* 0x000fe200000114f0 */
[----:B------:R-:W-:Y:S01]  /*1300*/  SHFL.IDX PT, R19, R4, 0x3, 0x181f ;  /* 0x00781f0004137f89 */ /* 0x000fe200000e0000 */
[----:B------:R-:W-:Y:S01]  /*1310*/  LEA.HI R0, R6, R5, RZ, 0x4 ;  /* 0x0000000506007211 */ /* 0x000fe200078f20ff */
[----:B------:R-:W-:Y:S01]  /*1320*/  IMAD.WIDE.U32 R28, R240, c[0x0][0x208], RZ ;  /* 0x00008200f01c7a25 */ /* 0x000fe200078e00ff */
[----:B------:R-:W-:Y:S01]  /*1330*/  ISETP.GE.AND P5, PT, R8, R3, PT ;  /* 0x000000030800720c */ /* 0x000fe20003fa6270 */
[----:B------:R-:W-:Y:S01]  /*1340*/  UIMAD UR5, UR9, UR5, UR8 ;  /* 0x00000005090572a4 */ /* 0x000fe2000f8e0208 */
[----:B------:R-:W-:Y:S01]  /*1350*/  SHF.R.S32.HI R8, RZ, 0x4, R0 ;  /* 0x00000004ff087819 */ /* 0x000fe20000011400 */
[----:B------:R-:W-:Y:S01]  /*1360*/  IMAD R9, R27, c[0x0][0x1e0], RZ ;  /* 0x000078001b097a24 */ /* 0x000fe200078e02ff */
[----:B------:R-:W-:Y:S01]  /*1370*/  IADD3 R7, R7, 0x60, RZ ;  /* 0x0000006007077810 */ /* 0x000fe20007ffe0ff */
[----:B------:R-:W-:Y:S01]  /*1380*/  IMAD R30, R27, c[0x0][0x208], RZ ;  /* 0x000082001b1e7a24 */ /* 0x000fe200078e02ff */
[----:B------:R-:W-:Y:S01]  /*1390*/  LEA.HI R238, R0, R8, RZ, 0x1 ;  /* 0x0000000800ee7211 */ /* 0x000fe200078f08ff */
[----:B------:R-:W-:Y:S01]  /*13a0*/  IMAD R9, R240, c[0x0][0x1e4], R9 ;  /* 0x00007900f0097a24 */ /* 0x000fe200078e0209 */
[----:B------:R-:W-:Y:S01]  /*13b0*/  LEA.HI R6, R6, R5, RZ, 0x5 ;  /* 0x0000000506067211 */ /* 0x000fe200078f28ff */
[--C-:B-1----:R-:W-:Y:S01]  /*13c0*/  @!P1 IMAD.WIDE R16, R33, 0x2, R12.reuse ;  /* 0x0000000221109825 */ /* 0x102fe200078e020c */
[----:B------:R-:W-:Y:S01]  /*13d0*/  LOP3.LUT R238, R238, 0xfffffffe, RZ, 0xc0, !PT ;  /* 0xfffffffeeeee7812 */ /* 0x000fe200078ec0ff */
[----:B------:R-:W-:Y:S01]  /*13e0*/  UIADD3 UR5, UR23, UR5, URZ ;  /* 0x0000000517057290 */ /* 0x000fe2000fffe03f */
[----:B------:R-:W-:Y:S01]  /*13f0*/  IADD3 R243, R241, 0x100, RZ ;  /* 0x00000100f1f37810 */ /* 0x000fe20007ffe0ff */
[----:B------:R-:W-:Y:S01]  /*1400*/  @!P1 IMAD.WIDE R12, R32, 0x2, R12 ;  /* 0x00000002200c9825 */ /* 0x000fe200078e020c */
[----:B------:R3:W-:Y:S03]  /*1410*/  @!P1 LDGSTS.E.BYPASS.LTC128B.128 [R241+0x100], [R16.64], !P3 ;  /* 0x0010000010f19fae */ /* 0x0007e6000d901d4c */
[----:B------:R-:W-:Y:S01]  /*1420*/  IMAD.IADD R15, R15, 0x1, R9 ;  /* 0x000000010f0f7824 */ /* 0x000fe200078e0209 */
[----:B------:R1:W-:Y:S01]  /*1430*/  @!P1 LDGSTS.E.BYPASS.LTC128B.128 [R241+0x4100], [R12.64], !P2 ;  /* 0x041000000cf19fae */ /* 0x0003e2000d101d4c */
[----:B------:R-:W-:Y:S01]  /*1440*/  LOP3.LUT R9, R0, 0xfffffff0, RZ, 0xc0, !PT ;  /* 0xfffffff000097812 */ /* 0x000fe200078ec0ff */
[----:B------:R-:W-:Y:S01]  /*1450*/  IMAD.IADD R238, R8, 0x1, -R238 ;  /* 0x0000000108ee7824 */ /* 0x000fe200078e0aee */
[----:B------:R-:W-:Y:S01]  /*1460*/  ISETP.GE.AND P1, PT, R7, R3, PT ;  /* 0x000000030700720c */ /* 0x000fe20003f26270 */
[----:B------:R-:W-:Y:S01]  /*1470*/  IMAD R30, R240, c[0x0][0x20c], R30 ;  /* 0x00008300f01e7a24 */ /* 0x000fe200078e021e */
[----:B------:R-:W-:-:S03]  /*1480*/  IADD3 R9, -R9, R5, RZ ;  /* 0x0000000509097210 */ /* 0x000fc60007ffe1ff */
[----:B------:R-:W-:Y:S01]  /*1490*/  IMAD.IADD R31, R29, 0x1, R30 ;  /* 0x000000011d1f7824 */ /* 0x000fe200078e021e */
[----:B------:R-:W-:Y:S02]  /*14a0*/  SHF.R.S32.HI R3, RZ, 0x1f, R9 ;  /* 0x0000001fff037819 */ /* 0x000fe40000011409 */
[----:B------:R-:W-:Y:S02]  /*14b0*/  MOV R30, R28 ;  /* 0x0000001c001e7202 */ /* 0x000fe40000000f00 */
[----:B------:R-:W-:Y:S01]  /*14c0*/  LEA.HI R3, R3, R9, RZ, 0x3 ;  /* 0x0000000903037211 */ /* 0x000fe200078f18ff */
[C-C-:B---3--:R-:W-:Y:S01]  /*14d0*/  @!P4 IMAD.WIDE R16, R33.reuse, 0x2, R10.reuse ;  /* 0x000000022110c825 */ /* 0x148fe200078e020a */
[----:B-1----:R-:W-:Y:S03]  /*14e0*/  SHFL.IDX PT, R12, R18, 0x2, 0x181f ;  /* 0x00581f00120c7f89 */ /* 0x002fe600000e0000 */
[----:B------:R-:W-:Y:S01]  /*14f0*/  @!P4 IMAD.WIDE R10, R32, 0x2, R10 ;  /* 0x00000002200ac825 */ /* 0x000fe200078e020a */
[----:B------:R-:W1:Y:S04]  /*1500*/  SHFL.IDX PT, R13, R4, 0x2, 0x181f ;  /* 0x00581f00040d7f89 */ /* 0x000e6800000e0000 */
[----:B------:R3:W-:Y:S04]  /*1510*/  @!P4 LDGSTS.E.BYPASS.LTC128B.128 [R241+0x1100], [R16.64], !P3 ;  /* 0x0110000010f1cfae */ /* 0x0007e8000d901d4c */
[----:B------:R1:W-:Y:S04]  /*1520*/  @!P4 LDGSTS.E.BYPASS.LTC128B.128 [R241+0x5100], [R10.64], !P2 ;  /* 0x051000000af1cfae */ /* 0x0003e8000d101d4c */
[----:B------:R-:W4:Y:S01]  /*1530*/  SHFL.IDX PT, R18, R18, 0x3, 0x181f ;  /* 0x00781f0012127f89 */ /* 0x000f2200000e0000 */
[----:B-1----:R-:W-:-:S04]  /*1540*/  @!P5 IMAD.WIDE R10, R33, 0x2, R12 ;  /* 0x00000002210ad825 */ /* 0x002fc800078e020c */
[C---:B------:R-:W-:Y:S01]  /*1550*/  @!P5 IMAD.WIDE R12, R32.reuse, 0x2, R12 ;  /* 0x00000002200cd825 */ /* 0x040fe200078e020c */
[----:B------:R1:W-:Y:S03]  /*1560*/  @!P5 LDGSTS.E.BYPASS.LTC128B.128 [R241+0x2100], [R10.64], !P3 ;  /* 0x021000000af1dfae */ /* 0x0003e6000d901d4c */
[--C-:B----4-:R-:W-:Y:S01]  /*1570*/  @!P1 IMAD.WIDE R20, R33, 0x2, R18.reuse ;  /* 0x0000000221149825 */ /* 0x110fe200078e0212 */
[----:B------:R4:W-:Y:S03]  /*1580*/  @!P5 LDGSTS.E.BYPASS.LTC128B.128 [R241+0x6100], [R12.64], !P2 ;  /* 0x061000000cf1dfae */ /* 0x0009e6000d101d4c */
[----:B------:R-:W-:Y:S01]  /*1590*/  @!P1 IMAD.WIDE R18, R32, 0x2, R18 ;  /* 0x0000000220129825 */ /* 0x000fe200078e0212 */
[----:B------:R1:W-:Y:S01]  /*15a0*/  @!P1 LDGSTS.E.BYPASS.LTC128B.128 [R241+0x3100], [R20.64], !P3 ;  /* 0x0310000014f19fae */ /* 0x0003e2000d901d4c */
[----:B------:R-:W-:-:S03]  /*15b0*/  ISETP.GE.AND P3, PT, R24, c[0x0][0x1d4], PT ;  /* 0x0000750018007a0c */ /* 0x000fc60003f66270 */
[----:B------:R1:W-:Y:S04]  /*15c0*/  @!P1 LDGSTS.E.BYPASS.LTC128B.128 [R241+0x7100], [R18.64], !P2 ;  /* 0x0710000012f19fae */ /* 0x0003e8000d101d4c */
[----:B------:R-:W0:Y:S01]  /*15d0*/  LDGDEPBAR ;  /* 0x00000000000079af */ /* 0x000e220000000000 */
[----:B--2---:R-:W-:Y:S01]  /*15e0*/  SHF.R.S32.HI R26, RZ, 0x1f, R239 ;  /* 0x0000001fff1a7819 */ /* 0x004fe200000114ef */
[----:B------:R-:W-:-:S04]  /*15f0*/  IMAD.WIDE.U32 R14, R239, c[0x0][0x1f0], R14 ;  /* 0x00007c00ef0e7a25 */ /* 0x000fc800078e000e */
[----:B------:R-:W-:Y:S01]  /*1600*/  IMAD R0, R26, c[0x0][0x1f0], RZ ;  /* 0x00007c001a007a24 */ /* 0x000fe200078e02ff */
[----:B------:R-:W-:Y:S01]  /*1610*/  IADD3 R7, P4, R14, UR20, RZ ;  /* 0x000000140e077c10 */ /* 0x000fe2000ff9e0ff */
[----:B------:R-:W-:Y:S02]  /*1620*/  IMAD R28, R26, c[0x0][0x218], RZ ;  /* 0x000086001a1c7a24 */ /* 0x000fe400078e02ff */
[----:B------:R-:W-:Y:S01]  /*1630*/  IMAD R4, R239, c[0x0][0x1f4], R0 ;  /* 0x00007d00ef047a24 */ /* 0x000fe200078e0200 */
[----:B------:R-:W-:Y:S01]  /*1640*/  LOP3.LUT R0, R3, 0xfffffff8, RZ, 0xc0, !PT ;  /* 0xfffffff803007812 */ /* 0x000fe200078ec0ff */
[----:B------:R-:W-:-:S03]  /*1650*/  IMAD.WIDE.U32 R26, R239, c[0x0][0x218], R30 ;  /* 0x00008600ef1a7a25 */ /* 0x000fc600078e001e */
[----:B------:R-:W-:Y:S01]  /*1660*/  IADD3.X R4, R15, UR18, R4, P4, !PT ;  /* 0x000000120f047c10 */ /* 0x000fe2000a7fe404 */
[----:B------:R-:W-:Y:S01]  /*1670*/  IMAD.IADD R0, R9, 0x1, -R0 ;  /* 0x0000000109007824 */ /* 0x000fe200078e0a00 */
[----:B------:R-:W-:Y:S01]  /*1680*/  LEA R8, P4, R7, c[0x0][0x1c8], 0x1 ;  /* 0x0000720007087a11 */ /* 0x000fe200078808ff */
[----:B------:R-:W-:Y:S01]  /*1690*/  IMAD R28, R239, c[0x0][0x21c], R28 ;  /* 0x00008700ef1c7a24 */ /* 0x000fe200078e021c */
[----:B------:R-:W-:Y:S01]  /*16a0*/  SHF.L.U32 R9, R238, 0x3, RZ ;  /* 0x00000003ee097819 */ /* 0x000fe200000006ff */
[----:B-1----:R-:W-:Y:S01]  /*16b0*/  IMAD.SHL.U32 R10, R0, 0x40, RZ ;  /* 0x00000040000a7824 */ /* 0x002fe200078e00ff */
[----:B------:R-:W-:Y:S01]  /*16c0*/  LEA.HI.X R4, R7, c[0x0][0x1cc], R4, 0x1, P4 ;  /* 0x0000730007047a11 */ /* 0x000fe200020f0c04 */
[----:B---3--:R-:W-:Y:S01]  /*16d0*/  SHFL.IDX PT, R16, R8, RZ, 0x181f ;  /* 0x00181fff08107589 */ /* 0x008fe200000e0000 */
[----:B------:R-:W-:Y:S02]  /*16e0*/  IADD3 R7, -R2, UR15, RZ ;  /* 0x0000000f02077c10 */ /* 0x000fe4000fffe1ff */
[----:B------:R-:W-:Y:S01]  /*16f0*/  LOP3.LUT R10, R10, 0x1c0, RZ, 0xc0, !PT ;  /* 0x000001c00a0a7812 */ /* 0x000fe200078ec0ff */
[----:B------:R-:W1:Y:S01]  /*1700*/  SHFL.IDX PT, R17, R4, RZ, 0x181f ;  /* 0x00181fff04117589 */ /* 0x000e6200000e0000 */
[----:B------:R-:W-:-:S02]  /*1710*/  ISETP.GE.AND P6, PT, R7, 0x1, PT ;  /* 0x000000010700780c */ /* 0x000fc40003fc6270 */
[----:B------:R-:W-:Y:S01]  /*1720*/  ISETP.GE.AND P5, PT, R7, 0x21, PT ;  /* 0x000000210700780c */ /* 0x000fe20003fa6270 */
[----:B------:R-:W-:Y:S01]  /*1730*/  SHFL.IDX PT, R14, R8, 0x1, 0x181f ;  /* 0x00381f00080e7f89 */ /* 0x000fe200000e0000 */
[----:B------:R-:W-:Y:S02]  /*1740*/  ISETP.GE.AND P4, PT, R33, c[0x0][0x1d4], PT ;  /* 0x0000750021007a0c */ /* 0x000fe40003f86270 */
[----:B------:R-:W-:Y:S01]  /*1750*/  LOP3.LUT R9, R10, 0x8, R9, 0xf8, !PT ;  /* 0x000000080a097812 */ /* 0x000fe200078ef809 */
[----:B------:R-:W2:Y:S01]  /*1760*/  SHFL.IDX PT, R15, R4, 0x1, 0x181f ;  /* 0x00381f00040f7f89 */ /* 0x000ea200000e0000 */
[----:B------:R-:W-:Y:S02]  /*1770*/  SHF.R.U32.HI R10, RZ, 0x3, R10 ;  /* 0x00000003ff0a7819 */ /* 0x000fe4000001160a */
[C---:B------:R-:W-:Y:S01]  /*1780*/  ISETP.GE.AND P2, PT, R7.reuse, 0x41, PT ;  /* 0x000000410700780c */ /* 0x040fe20003f46270 */
[----:B----4-:R-:W-:Y:S01]  /*1790*/  SHFL.IDX PT, R12, R8, 0x2, 0x181f ;  /* 0x00581f00080c7f89 */ /* 0x010fe200000e0000 */
[----:B------:R-:W-:-:S02]  /*17a0*/  ISETP.GT.AND P1, PT, R7, 0x60, PT ;  /* 0x000000600700780c */ /* 0x000fc40003f24270 */
[----:B------:R-:W-:Y:S01]  /*17b0*/  SHF.L.U32 R2, R2, 0x3, RZ ;  /* 0x0000000302027819 */ /* 0x000fe200000006ff */
[----:B------:R-:W-:Y:S04]  /*17c0*/  SHFL.IDX PT, R13, R4, 0x2, 0x181f ;  /* 0x00581f00040d7f89 */ /* 0x000fe800000e0000 */
[----:B------:R-:W-:Y:S04]  /*17d0*/  SHFL.IDX PT, R22, R8, 0x3, 0x181f ;  /* 0x00781f0008167f89 */ /* 0x000fe800000e0000 */
[----:B------:R3:W4:Y:S02]  /*17e0*/  SHFL.IDX PT, R23, R4, 0x3, 0x181f ;  /* 0x00781f0004177f89 */ /* 0x00072400000e0000 */
[----:B---3--:R-:W-:Y:S01]  /*17f0*/  LOP3.LUT R4, R9, R10, RZ, 0x3c, !PT ;  /* 0x0000000a09047212 */ /* 0x008fe200078e3cff */
[----:B-1----:R-:W-:-:S04]  /*1800*/  @P6 IMAD.WIDE R8, R33, 0x2, R16 ;  /* 0x0000000221086825 */ /* 0x002fc800078e0210 */
[C---:B------:R-:W-:Y:S01]  /*1810*/  @P6 IMAD.WIDE R16, R32.reuse, 0x2, R16 ;  /* 0x0000000220106825 */ /* 0x040fe200078e0210 */
[----:B------:R4:W-:Y:S03]  /*1820*/  @P6 LDGSTS.E.BYPASS.LTC128B.128 [R241+0x8100], [R8.64], !P4 ;  /* 0x0810000008f16fae */ /* 0x0009e6000e101d4c */
[C-C-:B--2---:R-:W-:Y:S01]  /*1830*/  @P5 IMAD.WIDE R10, R33.reuse, 0x2, R14.reuse ;  /* 0x00000002210a5825 */ /* 0x144fe200078e020e */
[----:B------:R1:W-:Y:S03]  /*1840*/  @P6 LDGSTS.E.BYPASS.LTC128B.128 [R241+0xc100], [R16.64], !P3 ;  /* 0x0c10000010f16fae */ /* 0x0003e6000d901d4c */
[----:B------:R-:W-:Y:S01]  /*1850*/  @P5 IMAD.WIDE R14, R32, 0x2, R14 ;  /* 0x00000002200e5825 */ /* 0x000fe200078e020e */
[----:B------:R2:W-:Y:S04]  /*1860*/  @P5 LDGSTS.E.BYPASS.LTC128B.128 [R241+0x9100], [R10.64], !P4 ;  /* 0x091000000af15fae */ /* 0x0005e8000e101d4c */
[----:B------:R3:W-:Y:S01]  /*1870*/  @P5 LDGSTS.E.BYPASS.LTC128B.128 [R241+0xd100], [R14.64], !P3 ;  /* 0x0d1000000ef15fae */ /* 0x0007e2000d901d4c */
[----:B----4-:R-:W-:-:S04]  /*1880*/  @P1 IMAD.WIDE R8, R33, 0x2, R22 ;  /* 0x0000000221081825 */ /* 0x010fc800078e0216 */
[----:B------:R-:W-:-:S04]  /*1890*/  @P1 IMAD.WIDE R22, R32, 0x2, R22 ;  /* 0x0000000220161825 */ /* 0x000fc800078e0216 */
[----:B--2---:R-:W-:-:S04]  /*18a0*/  @P2 IMAD.WIDE R10, R33, 0x2, R12 ;  /* 0x00000002210a2825 */ /* 0x004fc800078e020c */
[----:B------:R-:W-:Y:S01]  /*18b0*/  @P2 IMAD.WIDE R12, R32, 0x2, R12 ;  /* 0x00000002200c2825 */ /* 0x000fe200078e020c */
[----:B------:R2:W-:Y:S04]  /*18c0*/  @P2 LDGSTS.E.BYPASS.LTC128B.128 [R241+0xa100], [R10.64], !P4 ;  /* 0x0a1000000af12fae */ /* 0x0005e8000e101d4c */
[----:B------:R3:W-:Y:S04]  /*18d0*/  @P2 LDGSTS.E.BYPASS.LTC128B.128 [R241+0xe100], [R12.64], !P3 ;  /* 0x0e1000000cf12fae */ /* 0x0007e8000d901d4c */
[----:B------:R4:W-:Y:S04]  /*18e0*/  @P1 LDGSTS.E.BYPASS.LTC128B.128 [R241+0xb100], [R8.64], !P4 ;  /* 0x0b10000008f11fae */ /* 0x0009e8000e101d4c */
[----:B------:R1:W-:Y:S01]  /*18f0*/  @P1 LDGSTS.E.BYPASS.LTC128B.128 [R241+0xf100], [R22.64], !P3 ;  /* 0x0f10000016f11fae */ /* 0x0003e2000d901d4c */
[----:B------:R-:W-:-:S02]  /*1900*/  R2P PR, R0, 0x6 ;  /* 0x0000000600007804 */ /* 0x000fc40000000000 */
[----:B------:R-:W-:Y:S01]  /*1910*/  LOP3.LUT P6, RZ, R25, 0x4, RZ, 0xc0, !PT ;  /* 0x0000000419ff7812 */ /* 0x000fe200078cc0ff */
[----:B------:R-:W0:Y:S01]  /*1920*/  LDGDEPBAR ;  /* 0x00000000000079af */ /* 0x000e220000000000 */
[----:B--2---:R-:W-:-:S05]  /*1930*/  IMAD.SHL.U32 R10, R3, 0x40, RZ ;  /* 0x00000040030a7824 */ /* 0x004fca00078e00ff */
[----:B------:R-:W-:Y:S01]  /*1940*/  LOP3.LUT R4, R4, 0xfffffe00, R10, 0xf8, !PT ;  /* 0xfffffe0004047812 */ /* 0x000fe200078ef80a */
[----:B----4-:R-:W-:Y:S02]  /*1950*/  IMAD.SHL.U32 R9, R25, 0x40, RZ ;  /* 0x0000004019097824 */ /* 0x010fe400078e00ff */
[----:B------:R-:W-:-:S03]  /*1960*/  IMAD.SHL.U32 R8, R6, 0x20, RZ ;  /* 0x0000002006087824 */ /* 0x000fc600078e00ff */
[----:B------:R-:W-:Y:S01]  /*1970*/  LOP3.LUT R3, R9, 0x1c0, RZ, 0xc0, !PT ;  /* 0x000001c009037812 */ /* 0x000fe200078ec0ff */
[----:B------:R-:W-:-:S04]  /*1980*/  DEPBAR.LE SB0, 0x1 ;  /* 0x000080400000791a */ /* 0x000fc80000000000 */
[----:B------:R-:W-:Y:S02]  /*1990*/  LOP3.LUT R8, R8, 0x7ffffc00, RZ, 0xc0, !PT ;  /* 0x7ffffc0008087812 */ /* 0x000fe400078ec0ff */
[----:B------:R-:W-:Y:S01]  /*19a0*/  LOP3.LUT R9, R3, 0x8, R2, 0xf8, !PT ;  /* 0x0000000803097812 */ /* 0x000fe200078ef802 */
[----:B------:R-:W-:Y:S01]  /*19b0*/  IMAD.MOV.U32 R2, RZ, RZ, 0x10 ;  /* 0x00000010ff027424 */ /* 0x000fe200078e00ff */
[----:B------:R-:W-:Y:S02]  /*19c0*/  SHF.R.U32.HI R3, RZ, 0x3, R3 ;  /* 0x00000003ff037819 */ /* 0x000fe40000011603 */
[----:B------:R-:W-:Y:S02]  /*19d0*/  IADD3 R188, R4, R8, RZ ;  /* 0x0000000804bc7210 */ /* 0x000fe40007ffe0ff */
[----:B------:R-:W-:Y:S01]  /*19e0*/  LOP3.LUT R0, R9, R3, RZ, 0x3c, !PT ;  /* 0x0000000309007212 */ /* 0x000fe200078e3cff */
[----:B------:R-:W-:Y:S01]  /*19f0*/  IMAD.MOV.U32 R3, RZ, RZ, 0x20 ;  /* 0x00000020ff037424 */ /* 0x000fe200078e00ff */
[----:B------:R-:W-:-:S02]  /*1a00*/  SEL R2, R2, 0xfffffff0, !P1 ;  /* 0xfffffff002027807 */ /* 0x000fc40004800000 */
[----:B------:R-:W-:Y:S01]  /*1a10*/  LEA R196, R188, 0x100, 0x1 ;  /* 0x00000100bcc47811 */ /* 0x000fe200078e08ff */
[----:B------:R-:W-:Y:S01]  /*1a20*/  IMAD R238, R238, 0x200, R0 ;  /* 0x00000200eeee7824 */ /* 0x000fe200078e0200 */
[----:B------:R-:W-:Y:S01]  /*1a30*/  SEL R0, R3, 0xffffffe0, !P2 ;  /* 0xffffffe003007807 */ /* 0x000fe20005000000 */
[----:B------:R-:W-:Y:S01]  /*1a40*/  IMAD.SHL.U32 R188, R188, 0x2, RZ ;  /* 0x00000002bcbc7824 */ /* 0x000fe200078e00ff */
[----:B------:R-:W-:Y:S01]  /*1a50*/  BAR.SYNC.DEFER_BLOCKING 0x0 ;  /* 0x0000000000007b1d */ /* 0x000fe20000010000 */
[-C--:B------:R-:W-:Y:S01]  /*1a60*/  LEA R192, R2, R196.reuse, 0x1 ;  /* 0x000000c402c07211 */ /* 0x080fe200078e08ff */
[----:B------:R-:W-:Y:S01]  /*1a70*/  IMAD.SHL.U32 R238, R238, 0x2, RZ ;  /* 0x00000002eeee7824 */ /* 0x000fe200078e00ff */
[C---:B------:R-:W-:Y:S02]  /*1a80*/  LEA R196, R0.reuse, R196, 0x1 ;  /* 0x000000c400c47211 */ /* 0x040fe400078e08ff */
[----:B------:R-:W-:Y:S01]  /*1a90*/  LOP3.LUT P1, RZ, R25, 0x2, RZ, 0xc0, !PT ;  /* 0x0000000219ff7812 */ /* 0x000fe2000782c0ff */
[----:B------:R-:W-:Y:S01]  /*1aa0*/  IMAD R212, R0, 0x2, R192 ;  /* 0x0000000200d47824 */ /* 0x000fe200078e02c0 */
[----:B------:R-:W-:-:S02]  /*1ab0*/  IADD3 R8, R238, 0x8100, RZ ;  /* 0x00008100ee087810 */ /* 0x000fc40007ffe0ff */
[----:B------:R-:W-:Y:S02]  /*1ac0*/  IADD3 R237, R238, 0x8120, RZ ;  /* 0x00008120eeed7810 */ /* 0x000fe40007ffe0ff */
[----:B------:R-:W-:-:S05]  /*1ad0*/  SEL R3, R3, 0xffffffe0, !P6 ;  /* 0xffffffe003037807 */ /* 0x000fca0007000000 */
[C---:B------:R-:W-:Y:S02]  /*1ae0*/  IMAD R235, R3.reuse, 0x2, R238 ;  /* 0x0000000203eb7824 */ /* 0x040fe400078e02ee */
[----:B------:R-:W-:Y:S02]  /*1af0*/  @P1 IADD3 R237, R8, -0x20, RZ ;  /* 0xffffffe008ed1810 */ /* 0x000fe40007ffe0ff */
[----:B------:R-:W-:Y:S02]  /*1b00*/  IADD3 R26, P1, R26, UR22, RZ ;  /* 0x000000161a1a7c10 */ /* 0x000fe4000ff3e0ff */
[----:B------:R-:W-:Y:S01]  /*1b10*/  LEA R224, R3, R237, 0x1 ;  /* 0x000000ed03e07211 */ /* 0x000fe200078e08ff */
[----:B------:R-:W-:Y:S01]  /*1b20*/  LDSM.16.M88.4 R136, [R188+0x100] ;  /* 0x00010000bc88783b */ /* 0x000fe20000000200 */
[----:B------:R-:W-:Y:S02]  /*1b30*/  IADD3.X R27, R27, UR5, R28, P1, !PT ;  /* 0x000000051b1b7c10 */ /* 0x000fe40008ffe41c */
[----:B------:R-:W-:Y:S01]  /*1b40*/  LEA R29, P1, R26, c[0x0][0x1f8], 0x1 ;  /* 0x00007e001a1d7a11 */ /* 0x000fe200078208ff */
[----:B------:R-:W-:Y:S01]  /*1b50*/  LDSM.16.M88.4 R140, [R192] ;  /* 0x00000000c08c783b */ /* 0x000fe20000000200 */
[----:B------:R-:W-:-:S02]  /*1b60*/  IADD3 R231, R237, 0x800, RZ ;  /* 0x00000800ede77810 */ /* 0x000fc40007ffe0ff */
[----:B------:R-:W-:Y:S01]  /*1b70*/  LEA.HI.X R26, R26, c[0x0][0x1fc], R27, 0x1, P1 ;  /* 0x00007f001a1a7a11 */ /* 0x000fe200008f0c1b */
[----:B------:R-:W-:Y:S01]  /*1b80*/  LDSM.16.M88.4 R172, [R196] ;  /* 0x00000000c4ac783b */ /* 0x000fe20000000200 */
[C---:B------:R-:W-:Y:S02]  /*1b90*/  IADD3 R230, R237.reuse, 0x1000, RZ ;  /* 0x00001000ede67810 */ /* 0x040fe40007ffe0ff */
[C---:B------:R-:W-:Y:S01]  /*1ba0*/  IADD3 R229, R237.reuse, 0x1800, RZ ;  /* 0x00001800ede57810 */ /* 0x040fe20007ffe0ff */
[----:B------:R-:W-:Y:S01]  /*1bb0*/  LDSM.16.M88.4 R184, [R212] ;  /* 0x00000000d4b8783b */ /* 0x000fe20000000200 */
[C---:B------:R-:W-:Y:S02]  /*1bc0*/  IADD3 R228, R237.reuse, 0x2000, RZ ;  /* 0x00002000ede47810 */ /* 0x040fe40007ffe0ff */
[C---:B------:R-:W-:Y:S01]  /*1bd0*/  IADD3 R227, R237.reuse, 0x2800, RZ ;  /* 0x00002800ede37810 */ /* 0x040fe20007ffe0ff */
[----:B------:R-:W-:Y:S01]  /*1be0*/  LDSM.16.M88.4 R188, [R188+0x4100] ;  /* 0x00410000bcbc783b */ /* 0x000fe20000000200 */
[----:B------:R-:W-:-:S02]  /*1bf0*/  IADD3 R226, R237, 0x3000, RZ ;  /* 0x00003000ede27810 */ /* 0x000fc40007ffe0ff */
[C---:B------:R-:W-:Y:S01]  /*1c00*/  IADD3 R225, R237.reuse, 0x3800, RZ ;  /* 0x00003800ede17810 */ /* 0x040fe20007ffe0ff */
[----:B------:R-:W-:Y:S01]  /*1c10*/  LDSM.16.M88.4 R192, [R192+0x4000] ;  /* 0x00400000c0c0783b */ /* 0x000fe20000000200 */
[C---:B------:R-:W-:Y:S02]  /*1c20*/  IADD3 R223, R237.reuse, 0x4000, RZ ;  /* 0x00004000eddf7810 */ /* 0x040fe40007ffe0ff */
[C---:B------:R-:W-:Y:S01]  /*1c30*/  IADD3 R222, R237.reuse, 0x4800, RZ ;  /* 0x00004800edde7810 */ /* 0x040fe20007ffe0ff */
[----:B------:R-:W-:Y:S01]  /*1c40*/  LDSM.16.M88.4 R196, [R196+0x4000] ;  /* 0x00400000c4c4783b */ /* 0x000fe20000000200 */
[C---:B------:R-:W-:Y:S02]  /*1c50*/  IADD3 R221, R237.reuse, 0x5000, RZ ;  /* 0x00005000eddd7810 */ /* 0x040fe40007ffe0ff */
[C---:B------:R-:W-:Y:S01]  /*1c60*/  IADD3 R220, R237.reuse, 0x5800, RZ ;  /* 0x00005800eddc7810 */ /* 0x040fe20007ffe0ff */
[----:B------:R-:W-:Y:S01]  /*1c70*/  LDSM.16.M88.4 R212, [R212+0x4000] ;  /* 0x00400000d4d4783b */ /* 0x000fe20000000200 */
[----:B------:R-:W-:-:S02]  /*1c80*/  IADD3 R219, R237, 0x6000, RZ ;  /* 0x00006000eddb7810 */ /* 0x000fc40007ffe0ff */
[C---:B------:R-:W-:Y:S01]  /*1c90*/  IADD3 R218, R237.reuse, 0x6800, RZ ;  /* 0x00006800edda7810 */ /* 0x040fe20007ffe0ff */
[----:B------:R-:W-:Y:S01]  /*1ca0*/  BAR.SYNC.DEFER_BLOCKING 0x0 ;  /* 0x0000000000007b1d */ /* 0x000fe20000010000 */
[C---:B------:R-:W-:Y:S02]  /*1cb0*/  IADD3 R217, R237.reuse, 0x7000, RZ ;  /* 0x00007000edd97810 */ /* 0x040fe40007ffe0ff */
[----:B------:R-:W-:-:S03]  /*1cc0*/  IADD3 R216, R237, 0x7800, RZ ;  /* 0x00007800edd87810 */ /* 0x000fc60007ffe0ff */
[----:B------:R-:W2:Y:S04]  /*1cd0*/  SHFL.IDX PT, R86, R29, RZ, 0x181f ;  /* 0x00181fff1d567589 */ /* 0x000ea800000e0000 */
[----:B------:R-:W4:Y:S04]  /*1ce0*/  SHFL.IDX PT, R78, R29, 0x1, 0x181f ;  /* 0x00381f001d4e7f89 */ /* 0x000f2800000e0000 */
[----:B------:R-:W1:Y:S04]  /*1cf0*/  SHFL.IDX PT, R34, R29, 0x2, 0x181f ;  /* 0x00581f001d227f89 */ /* 0x000e6800000e0000 */
[----:B------:R-:W3:Y:S04]  /*1d00*/  SHFL.IDX PT, R30, R26, RZ, 0x181f ;  /* 0x00181fff1a1e7589 */ /* 0x000ee800000e0000 */
[----:B------:R-:W-:Y:S01]  /*1d10*/  SHFL.IDX PT, R29, R29, 0x3, 0x181f ;  /* 0x00781f001d1d7f89 */ /* 0x000fe200000e0000 */
[----:B------:R-:W-:-:S04]  /*1d20*/  DEPBAR.LE SB0, 0x0 ;  /* 0x000080000000791a */ /* 0x000fc80000000000 */
[----:B------:R-:W-:Y:S01]  /*1d30*/  BAR.SYNC.DEFER_BLOCKING 0x0 ;  /* 0x0000000000007b1d */ /* 0x000fe20000010000 */
[----:B--2---:R-:W-:-:S05]  /*1d40*/  IADD3 R92, P2, R86, R40, RZ ;  /* 0x00000028565c7210 */ /* 0x004fca0007f5e0ff */
[----:B------:R-:W2:Y:S01]  /*1d50*/  SHFL.IDX PT, R28, R26, 0x1, 0x181f ;  /* 0x00381f001a1c7f89 */ /* 0x000ea200000e0000 */
[----:B----4-:R-:W-:-:S03]  /*1d60*/  IADD3 R84, P1, R40, R78, RZ ;  /* 0x0000004e28547210 */ /* 0x010fc60007f3e0ff */
[----:B------:R-:W4:Y:S01]  /*1d70*/  SHFL.IDX PT, R27, R26, 0x2, 0x181f ;  /* 0x00581f001a1b7f89 */ /* 0x000f2200000e0000 */
[----:B-1----:R-:W-:-:S03]  /*1d80*/  IADD3 R76, P5, R40, R34, RZ ;  /* 0x00000022284c7210 */ /* 0x002fc60007fbe0ff */
[----:B------:R-:W-:Y:S01]  /*1d90*/  SHFL.IDX PT, R26, R26, 0x3, 0x181f ;  /* 0x00781f001a1a7f89 */ /* 0x000fe200000e0000 */
[----:B---3--:R-:W-:-:S03]  /*1da0*/  IMAD.X R93, R30, 0x1, R41, P2 ;  /* 0x000000011e5d7824 */ /* 0x008fc600010e0629 */
[----:B------:R-:W1:Y:S04]  /*1db0*/  LDSM.16.M88.4 R60, [R238+0x8900] ;  /* 0x00890000ee3c783b */ /* 0x000e680000000200 */
[----:B------:R-:W-:Y:S01]  /*1dc0*/  LDSM.16.M88.4 R16, [R237+0x800] ;  /* 0x00080000ed10783b */ /* 0x000fe20000000200 */
[----:B--2---:R-:W-:-:S03]  /*1dd0*/  IMAD.X R85, R41, 0x1, R28, P1 ;  /* 0x0000000129557824 */ /* 0x004fc600008e061c */
[----:B------:R-:W2:Y:S01]  /*1de0*/  LDSM.16.M88.4 R20, [R238+0x8100] ;  /* 0x00810000ee14783b */ /* 0x000ea20000000200 */
[----:B----4-:R-:W-:-:S03]  /*1df0*/  IADD3.X R77, R41, R27, RZ, P5, !PT ;  /* 0x0000001b294d7210 */ /* 0x010fc60002ffe4ff */
[----:B------:R-:W3:Y:S04]  /*1e00*/  LDSM.16.M88.4 R44, [R238+0x9900] ;  /* 0x00990000ee2c783b */ /* 0x000ee80000000200 */
[----:B------:R-:W4:Y:S04]  /*1e10*/  LDSM.16.M88.4 R8, [R237] ;  /* 0x00000000ed08783b */ /* 0x000f280000000200 */
[----:B------:R-:W-:Y:S04]  /*1e20*/  LDSM.16.M88.4 R52, [R238+0x9100] ;  /* 0x00910000ee34783b */ /* 0x000fe80000000200 */
[----:B------:R-:W-:Y:S04]  /*1e30*/  LDSM.16.M88.4 R36, [R238+0xa100] ;  /* 0x00a10000ee24783b */ /* 0x000fe80000000200 */
[----:B------:R-:W-:Y:S04]  /*1e40*/  LDSM.16.M88.4 R88, [R238+0xa900] ;  /* 0x00a90000ee58783b */ /* 0x000fe80000000200 */
[----:B------:R-:W-:Y:S04]  /*1e50*/  LDSM.16.M88.4 R68, [R237+0x2800] ;  /* 0x00280000ed44783b */ /* 0x000fe80000000200 */
[----:B------:R-:W-:Y:S01]  /*1e60*/  LDSM.16.M88.4 R80, [R238+0xb100] ;  /* 0x00b10000ee50783b */ /* 0x000fe20000000200 */
[C---:B-1----:R-:W-:Y:S03]  /*1e70*/  HMMA.16816.F32 R64, R136.reuse, R60, RZ ;  /* 0x0000003c8840723c */ /* 0x042fe600000018ff */
[----:B------:R-:W-:Y:S04]  /*1e80*/  LDSM.16.M88.4 R72, [R238+0xb900] ;  /* 0x00b90000ee48783b */ /* 0x000fe80000000200 */
[----:B------:R-:W-:Y:S01]  /*1e90*/  LDSM.16.M88.4 R100, [R237+0x3800] ;  /* 0x00380000ed64783b */ /* 0x000fe20000000200 */
[C---:B------:R-:W-:Y:S08]  /*1ea0*/  HMMA.16816.F32 R60, R136.reuse, R62, RZ ;  /* 0x0000003e883c723c */ /* 0x040ff000000018ff */
[----:B--2---:R-:W-:Y:S08]  /*1eb0*/  HMMA.16816.F32 R12, R136, R20, RZ ;  /* 0x00000014880c723c */ /* 0x004ff000000018ff */
[C---:B------:R-:W-:Y:S08]  /*1ec0*/  HMMA.16816.F32 R64, R140.reuse, R16, R64 ;  /* 0x000000108c40723c */ /* 0x040ff00000001840 */
[----:B------:R-:W-:Y:S01]  /*1ed0*/  HMMA.16816.F32 R60, R140, R18, R60 ;  /* 0x000000128c3c723c */ /* 0x000fe2000000183c */
[----:B------:R-:W1:Y:S07]  /*1ee0*/  LDSM.16.M88.4 R16, [R237+0x1800] ;  /* 0x00180000ed10783b */ /* 0x000e6e0000000200 */
[C---:B------:R-:W-:Y:S08]  /*1ef0*/  HMMA.16816.F32 R20, R136.reuse, R22, RZ ;  /* 0x000000168814723c */ /* 0x040ff000000018ff */
[C---:B---3--:R-:W-:Y:S08]  /*1f00*/  HMMA.16816.F32 R48, R136.reuse, R44, RZ ;  /* 0x0000002c8830723c */ /* 0x048ff000000018ff */
[----:B------:R-:W-:Y:S08]  /*1f10*/  HMMA.16816.F32 R44, R136, R46, RZ ;  /* 0x0000002e882c723c */ /* 0x000ff000000018ff */
[C---:B----4-:R-:W-:Y:S08]  /*1f20*/  HMMA.16816.F32 R12, R140.reuse, R8, R12 ;  /* 0x000000088c0c723c */ /* 0x050ff0000000180c */
[C---:B------:R-:W-:Y:S01]  /*1f30*/  HMMA.16816.F32 R20, R140.reuse, R10, R20 ;  /* 0x0000000a8c14723c */ /* 0x040fe20000001814 */
[----:B------:R-:W2:Y:S07]  /*1f40*/  LDSM.16.M88.4 R8, [R237+0x1000] ;  /* 0x00100000ed08783b */ /* 0x000eae0000000200 */
[C---:B-1----:R-:W-:Y:S07]  /*1f50*/  HMMA.16816.F32 R48, R140.reuse, R16, R48 ;  /* 0x000000108c30723c */ /* 0x042fee0000001830 */
[----:B------:R-:W-:Y:S01]  /*1f60*/  IMAD.WIDE R16, R32, 0x2, RZ ;  /* 0x0000000220107825 */ /* 0x000fe200078e02ff */
[----:B------:R-:W-:Y:S04]  /*1f70*/  HMMA.16816.F32 R44, R140, R18, R44 ;  /* 0x000000128c2c723c */ /* 0x000fe8000000182c */
[----:B------:R-:W-:-:S02]  /*1f80*/  IADD3 R86, P1, R86, R16, RZ ;  /* 0x0000001056567210 */ /* 0x000fc40007f3e0ff */
[----:B------:R-:W-:Y:S02]  /*1f90*/  IADD3 R78, P5, R16, R78, RZ ;  /* 0x0000004e104e7210 */ /* 0x000fe40007fbe0ff */
[-C--:B------:R-:W-:Y:S01]  /*1fa0*/  IADD3 R18, P2, R40, R29.reuse, RZ ;  /* 0x0000001d28127210 */ /* 0x080fe20007f5e0ff */
[C---:B------:R-:W-:Y:S01]  /*1fb0*/  HMMA.16816.F32 R56, R136.reuse, R52, RZ ;  /* 0x000000348838723c */ /* 0x040fe200000018ff */
[----:B------:R-:W-:Y:S01]  /*1fc0*/  IMAD.X R87, R30, 0x1, R17, P1 ;  /* 0x000000011e577824 */ /* 0x000fe200008e0611 */
[----:B------:R-:W-:Y:S02]  /*1fd0*/  IADD3.X R79, R17, R28, RZ, P5, !PT ;  /* 0x0000001c114f7210 */ /* 0x000fe40002ffe4ff */
[----:B------:R-:W-:Y:S01]  /*1fe0*/  IMAD.X R19, R41, 0x1, R26, P2 ;  /* 0x0000000129137824 */ /* 0x000fe200010e061a */
[C---:B------:R-:W-:Y:S02]  /*1ff0*/  IADD3 R34, P2, R16.reuse, R34, RZ ;  /* 0x0000002210227210 */ /* 0x040fe40007f5e0ff */
[----:B------:R-:W-:Y:S01]  /*2000*/  IADD3 R16, P1, R16, R29, RZ ;  /* 0x0000001d10107210 */ /* 0x000fe20007f3e0ff */
[----:B------:R-:W-:Y:S01]  /*2010*/  HMMA.16816.F32 R52, R136, R54, RZ ;  /* 0x000000368834723c */ /* 0x000fe200000018ff */
[----:B------:R-:W-:Y:S01]  /*2020*/  ISETP.GE.AND P5, PT, R33, c[0x0][0x1d4], PT ;  /* 0x0000750021007a0c */ /* 0x000fe20003fa6270 */
[----:B------:R-:W-:Y:S01]  /*2030*/  IMAD.X R35, R17, 0x1, R27, P2 ;  /* 0x0000000111237824 */ /* 0x000fe200010e061b */
[----:B------:R-:W-:-:S02]  /*2040*/  ISETP.GE.AND P2, PT, R24, c[0x0][0x1d4], PT ;  /* 0x0000750018007a0c */ /* 0x000fc40003f46270 */
[----:B------:R-:W-:Y:S02]  /*2050*/  IADD3.X R17, R17, R26, RZ, P1, !PT ;  /* 0x0000001a11117210 */ /* 0x000fe40000ffe4ff */
[C---:B------:R-:W-:Y:S01]  /*2060*/  ISETP.LT.OR P1, PT, R7.reuse, 0x1, P5 ;  /* 0x000000010700780c */ /* 0x040fe20002f21670 */
[----:B------:R-:W-:Y:S01]  /*2070*/  LDSM.16.M88.4 R24, [R237+0x3000] ;  /* 0x00300000ed18783b */ /* 0x000fe20000000200 */
[C---:B------:R-:W-:Y:S01]  /*2080*/  ISETP.LT.OR P6, PT, R7.reuse, 0x1, P2 ;  /* 0x000000010700780c */ /* 0x040fe200017c1670 */
[----:B------:R-:W-:Y:S08]  /*2090*/  HMMA.16816.F32 R40, R136, R36, RZ ;  /* 0x000000248828723c */ /* 0x000ff000000018ff */
[C---:B--2---:R-:W-:Y:S08]  /*20a0*/  HMMA.16816.F32 R56, R140.reuse, R8, R56 ;  /* 0x000000088c38723c */ /* 0x044ff00000001838 */
[----:B------:R-:W-:Y:S01]  /*20b0*/  HMMA.16816.F32 R52, R140, R10, R52 ;  /* 0x0000000a8c34723c */ /* 0x000fe20000001834 */
[----:B------:R-:W1:Y:S04]  /*20c0*/  LDSM.16.M88.4 R8, [R237+0x2000] ;  /* 0x00200000ed08783b */ /* 0x000e680000000200 */
[----:B------:R-:W-:Y:S01]  /*20d0*/  @!PT LDS RZ, [RZ] ;  /* 0x00000000fffff984 */ /* 0x000fe20000000800 */
[----:B------:R-:W-:Y:S01]  /*20e0*/  @!PT LDS RZ, [RZ] ;  /* 0x00000000fffff984 */ /* 0x000fe20000000800 */
[----:B------:R-:W-:Y:S01]  /*20f0*/  @!PT LDS RZ, [RZ] ;  /* 0x00000000fffff984 */ /* 0x000fe20000000800 */
[----:B------:R2:W-:Y:S01]  /*2100*/  LDGSTS.E.BYPASS.LTC128B.128 [R241+0x100], [R92.64], !P1 ;  /* 0x001000005cf17fae */ /* 0x0005e2000c901d4c */
[----:B------:R-:W-:-:S02]  /*2110*/  ISETP.LT.OR P1, PT, R7, 0x21, P5 ;  /* 0x000000210700780c */ /* 0x000fc40002f21670 */
[----:B------:R-:W-:Y:S01]  /*2120*/  HMMA.16816.F32 R36, R136, R38, RZ ;  /* 0x000000268824723c */ /* 0x000fe200000018ff */
[----:B------:R3:W-:Y:S01]  /*2130*/  LDGSTS.E.BYPASS.LTC128B.128 [R241+0x4100], [R86.64], !P6 ;  /* 0x0410000056f17fae */ /* 0x0007e2000f101d4c */
[----:B------:R-:W-:-:S06]  /*2140*/  ISETP.LT.OR P6, PT, R7, 0x21, P2 ;  /* 0x000000210700780c */ /* 0x000fcc00017c1670 */
[C---:B------:R-:W-:Y:S03]  /*2150*/  HMMA.16816.F32 R28, R136.reuse, R88, RZ ;  /* 0x00000058881c723c */ /* 0x040fe600000018ff */
[----:B------:R3:W-:Y:S01]  /*2160*/  LDGSTS.E.BYPASS.LTC128B.128 [R241+0x1100], [R84.64], !P1 ;  /* 0x0110000054f17fae */ /* 0x0007e2000c901d4c */
[C---:B------:R-:W-:Y:S02]  /*2170*/  ISETP.LT.OR P1, PT, R7.reuse, 0x41, P5 ;  /* 0x000000410700780c */ /* 0x040fe40002f21670 */
[C---:B------:R-:W-:Y:S01]  /*2180*/  ISETP.LT.OR P5, PT, R7.reuse, 0x61, P5 ;  /* 0x000000610700780c */ /* 0x040fe20002fa1670 */
[----:B------:R4:W-:Y:S01]  /*2190*/  LDGSTS.E.BYPASS.LTC128B.128 [R241+0x5100], [R78.64], !P6 ;  /* 0x051000004ef17fae */ /* 0x0009e2000f101d4c */
[C---:B------:R-:W-:Y:S01]  /*21a0*/  ISETP.LT.OR P6, PT, R7.reuse, 0x41, P2 ;  /* 0x000000410700780c */ /* 0x040fe200017c1670 */
[----:B------:R-:W-:Y:S01]  /*21b0*/  HMMA.16816.F32 R88, R136, R90, RZ ;  /* 0x0000005a8858723c */ /* 0x000fe200000018ff */
[----:B------:R-:W-:-:S07]  /*21c0*/  ISETP.LT.OR P2, PT, R7, 0x61, P2 ;  /* 0x000000610700780c */ /* 0x000fce0001741670 */
[----:B------:R4:W-:Y:S01]  /*21d0*/  LDGSTS.E.BYPASS.LTC128B.128 [R241+0x2100], [R76.64], !P1 ;  /* 0x021000004cf17fae */ /* 0x0009e2000c901d4c */
[----:B------:R-:W-:-:S03]  /*21e0*/  PLOP3.LUT P1, PT, PT, PT, UP0, 0x40, 0x0 ;  /* 0x000000000000781c */ /* 0x000fc60003f2e808 */
[----:B------:R1:W-:Y:S01]  /*21f0*/  LDGSTS.E.BYPASS.LTC128B.128 [R241+0x6100], [R34.64], !P6 ;  /* 0x0610000022f17fae */ /* 0x0003e2000f101d4c */
[----:B------:R-:W-:Y:S02]  /*2200*/  ISETP.GT.AND P6, PT, R242, 0x7f, PT ;  /* 0x0000007ff200780c */ /* 0x000fe40003fc4270 */
[----:B------:R-:W-:Y:S01]  /*2210*/  HMMA.16816.F32 R28, R140, R68, R28 ;  /* 0x000000448c1c723c */ /* 0x000fe2000000181c */
[----:B------:R4:W-:Y:S04]  /*2220*/  LDGSTS.E.BYPASS.LTC128B.128 [R241+0x3100], [R18.64], !P5 ;  /* 0x0310000012f17fae */ /* 0x0009e8000e901d4c */
[----:B------:R4:W-:Y:S03]  /*2230*/  LDGSTS.E.BYPASS.LTC128B.128 [R241+0x7100], [R16.64], !P2 ;  /* 0x0710000010f17fae */ /* 0x0009e6000d101d4c */
[C---:B---3--:R-:W-:Y:S01]  /*2240*/  HMMA.16816.F32 R84, R136.reuse, R80, RZ ;  /* 0x000000508854723c */ /* 0x048fe200000018ff */
[----:B------:R-:W3:Y:S04]  /*2250*/  LDSM.16.M88.4 R96, [R235+0x8100] ;  /* 0x00810000eb60783b */ /* 0x000ee80000000200 */
[----:B--2---:R-:W-:Y:S03]  /*2260*/  LDSM.16.M88.4 R92, [R235+0x9900] ;  /* 0x00990000eb5c783b */ /* 0x004fe60000000200 */
[----:B------:R-:W-:Y:S01]  /*2270*/  HMMA.16816.F32 R80, R136, R82, RZ ;  /* 0x000000528850723c */ /* 0x000fe200000018ff */
[----:B------:R-:W-:Y:S04]  /*2280*/  LDSM.16.M88.4 R104, [R237+0x4000] ;  /* 0x00400000ed68783b */ /* 0x000fe80000000200 */
[----:B------:R-:W0:Y:S03]  /*2290*/  LDGDEPBAR ;  /* 0x00000000000079af */ /* 0x000e260000000000 */
[----:B-1----:R-:W-:Y:S01]  /*22a0*/  HMMA.16816.F32 R40, R140, R8, R40 ;  /* 0x000000088c28723c */ /* 0x002fe20000001828 */
[----:B------:R-:W-:-:S02]  /*22b0*/  SHF.R.S32.HI R35, RZ, 0x1f, R33 ;  /* 0x0000001fff237819 */ /* 0x000fc40000011421 */
[----:B------:R-:W-:Y:S01]  /*22c0*/  SHF.R.S32.HI R34, RZ, 0x1f, R32 ;  /* 0x0000001fff227819 */ /* 0x000fe20000011420 */
[----:B----4-:R-:W1:Y:S04]  /*22d0*/  LDSM.16.M88.4 R16, [R235+0x8900] ;  /* 0x00890000eb10783b */ /* 0x010e680000000200 */
[C---:B------:R-:W-:Y:S01]  /*22e0*/  HMMA.16816.F32 R36, R140.reuse, R10, R36 ;  /* 0x0000000a8c24723c */ /* 0x040fe20000001824 */
[----:B------:R-:W2:Y:S07]  /*22f0*/  LDSM.16.M88.4 R8, [R235+0x9100] ;  /* 0x00910000eb08783b */ /* 0x000eae0000000200 */
[C---:B------:R-:W-:Y:S08]  /*2300*/  HMMA.16816.F32 R84, R140.reuse, R24, R84 ;  /* 0x000000188c54723c */ /* 0x040ff00000001854 */
[C---:B------:R-:W-:Y:S01]  /*2310*/  HMMA.16816.F32 R80, R140.reuse, R26, R80 ;  /* 0x0000001a8c50723c */ /* 0x040fe20000001850 */
[----:B------:R-:W4:Y:S07]  /*2320*/  LDSM.16.M88.4 R24, [R235+0xa900] ;  /* 0x00a90000eb18783b */ /* 0x000f2e0000000200 */
[----:B------:R-:W-:Y:S01]  /*2330*/  HMMA.16816.F32 R88, R140, R70, R88 ;  /* 0x000000468c58723c */ /* 0x000fe20000001858 */
[----:B------:R-:W-:Y:S07]  /*2340*/  LDSM.16.M88.4 R68, [R235+0xa100] ;  /* 0x00a10000eb44783b */ /* 0x000fee0000000200 */
[C---:B---3--:R-:W-:Y:S08]  /*2350*/  HMMA.16816.F32 R12, R172.reuse, R96, R12 ;  /* 0x00000060ac0c723c */ /* 0x048ff0000000180c */
[C---:B-1----:R-:W-:Y:S08]  /*2360*/  HMMA.16816.F32 R64, R172.reuse, R16, R64 ;  /* 0x00000010ac40723c */ /* 0x042ff00000001840 */
[C---:B------:R-:W-:Y:S01]  /*2370*/  HMMA.16816.F32 R60, R172.reuse, R18, R60 ;  /* 0x00000012ac3c723c */ /* 0x040fe2000000183c */
[----:B------:R-:W1:Y:S07]  /*2380*/  LDSM.16.M88.4 R16, [R235+0xb100] ;  /* 0x00b10000eb10783b */ /* 0x000e6e0000000200 */
[----:B------:R-:W-:Y:S01]  /*2390*/  HMMA.16816.F32 R20, R172, R98, R20 ;  /* 0x00000062ac14723c */ /* 0x000fe20000001814 */
[----:B------:R-:W3:Y:S07]  /*23a0*/  LDSM.16.M88.4 R96, [R224] ;  /* 0x00000000e060783b */ /* 0x000eee0000000200 */
[C---:B------:R-:W-:Y:S08]  /*23b0*/  HMMA.16816.F32 R76, R136.reuse, R72, RZ ;  /* 0x00000048884c723c */ /* 0x040ff000000018ff */
[----:B------:R-:W-:Y:S08]  /*23c0*/  HMMA.16816.F32 R72, R136, R74, RZ ;  /* 0x0000004a8848723c */ /* 0x000ff000000018ff */
[C---:B--2---:R-:W-:Y:S08]  /*23d0*/  HMMA.16816.F32 R56, R172.reuse, R8, R56 ;  /* 0x00000008ac38723c */ /* 0x044ff00000001838 */
[C---:B------:R-:W-:Y:S01]  /*23e0*/  HMMA.16816.F32 R52, R172.reuse, R10, R52 ;  /* 0x0000000aac34723c */ /* 0x040fe20000001834 */
[----:B------:R-:W2:Y:S07]  /*23f0*/  LDSM.16.M88.4 R8, [R235+0xb900] ;  /* 0x00b90000eb08783b */ /* 0x000eae0000000200 */
[C---:B----4-:R-:W-:Y:S08]  /*2400*/  HMMA.16816.F32 R28, R172.reuse, R24, R28 ;  /* 0x00000018ac1c723c */ /* 0x050ff0000000181c */
[----:B------:R-:W-:Y:S01]  /*2410*/  HMMA.16816.F32 R88, R172, R26, R88 ;  /* 0x0000001aac58723c */ /* 0x000fe20000001858 */
[----:B------:R-:W4:Y:S07]  /*2420*/  LDSM.16.M88.4 R24, [R238+0xc100] ;  /* 0x00c10000ee18783b */ /* 0x000f2e0000000200 */
[C---:B------:R-:W-:Y:S08]  /*2430*/  HMMA.16816.F32 R76, R140.reuse, R100, R76 ;  /* 0x000000648c4c723c */ /* 0x040ff0000000184c */
[----:B------:R-:W-:Y:S01]  /*2440*/  HMMA.16816.F32 R72, R140, R102, R72 ;  /* 0x000000668c48723c */ /* 0x000fe20000001848 */
[----:B------:R-:W-:Y:S07]  /*2450*/  LDSM.16.M88.4 R100, [R224+0x2800] ;  /* 0x00280000e064783b */ /* 0x000fee0000000200 */
[C---:B-1----:R-:W-:Y:S08]  /*2460*/  HMMA.16816.F32 R84, R172.reuse, R16, R84 ;  /* 0x00000010ac54723c */ /* 0x042ff00000001854 */
[C---:B------:R-:W-:Y:S01]  /*2470*/  HMMA.16816.F32 R80, R172.reuse, R18, R80 ;  /* 0x00000012ac50723c */ /* 0x040fe20000001850 */
[----:B------:R-:W1:Y:S07]  /*2480*/  LDSM.16.M88.4 R16, [R224+0x1800] ;  /* 0x00180000e010783b */ /* 0x000e6e0000000200 */
[C---:B------:R-:W-:Y:S08]  /*2490*/  HMMA.16816.F32 R40, R172.reuse, R68, R40 ;  /* 0x00000044ac28723c */ /* 0x040ff00000001828 */
[----:B------:R-:W-:Y:S01]  /*24a0*/  HMMA.16816.F32 R36, R172, R70, R36 ;  /* 0x00000046ac24723c */ /* 0x000fe20000001824 */
[----:B------:R-:W1:Y:S07]  /*24b0*/  LDSM.16.M88.4 R68, [R224+0x1000] ;  /* 0x00100000e044783b */ /* 0x000e6e0000000200 */
[----:B---3--:R-:W-:Y:S08]  /*24c0*/  HMMA.16816.F32 R12, R184, R96, R12 ;  /* 0x00000060b80c723c */ /* 0x008ff0000000180c */
[C---:B------:R-:W-:Y:S08]  /*24d0*/  HMMA.16816.F32 R48, R172.reuse, R92, R48 ;  /* 0x0000005cac30723c */ /* 0x040ff00000001830 */
[C---:B------:R-:W-:Y:S01]  /*24e0*/  HMMA.16816.F32 R44, R172.reuse, R94, R44 ;  /* 0x0000005eac2c723c */ /* 0x040fe2000000182c */
[----:B------:R-:W3:Y:S07]  /*24f0*/  LDSM.16.M88.4 R92, [R224+0x800] ;  /* 0x00080000e05c783b */ /* 0x000eee0000000200 */
[C---:B--2---:R-:W-:Y:S08]  /*2500*/  HMMA.16816.F32 R76, R172.reuse, R8, R76 ;  /* 0x00000008ac4c723c */ /* 0x044ff0000000184c */
[----:B------:R-:W-:Y:S01]  /*2510*/  HMMA.16816.F32 R72, R172, R10, R72 ;  /* 0x0000000aac48723c */ /* 0x000fe20000001848 */
[----:B------:R-:W2:Y:S07]  /*2520*/  LDSM.16.M88.4 R8, [R224+0x2000] ;  /* 0x00200000e008783b */ /* 0x000eae0000000200 */
[----:B----4-:R-:W-:Y:S08]  /*2530*/  HMMA.16816.F32 R12, R188, R24, R12 ;  /* 0x00000018bc0c723c */ /* 0x010ff0000000180c */
[C---:B-1----:R-:W-:Y:S08]  /*2540*/  HMMA.16816.F32 R48, R184.reuse, R16, R48 ;  /* 0x00000010b830723c */ /* 0x042ff00000001830 */
[C---:B------:R-:W-:Y:S01]  /*2550*/  HMMA.16816.F32 R44, R184.reuse, R18, R44 ;  /* 0x00000012b82c723c */ /* 0x040fe2000000182c */
[----:B------:R-:W1:Y:S07]  /*2560*/  LDSM.16.M88.4 R16, [R235+0xc100] ;  /* 0x00c10000eb10783b */ /* 0x000e6e0000000200 */
[C---:B------:R-:W-:Y:S01]  /*2570*/  HMMA.16816.F32 R20, R184.reuse, R98, R20 ;  /* 0x00000062b814723c */ /* 0x040fe20000001814 */
[----:B------:R-:W-:Y:S07]  /*2580*/  LDSM.16.M88.4 R96, [R224+0x3000] ;  /* 0x00300000e060783b */ /* 0x000fee0000000200 */
[C---:B------:R-:W-:Y:S08]  /*2590*/  HMMA.16816.F32 R56, R184.reuse, R68, R56 ;  /* 0x00000044b838723c */ /* 0x040ff00000001838 */
[----:B------:R-:W-:Y:S01]  /*25a0*/  HMMA.16816.F32 R52, R184, R70, R52 ;  /* 0x00000046b834723c */ /* 0x000fe20000001834 */
[----:B------:R-:W4:Y:S07]  /*25b0*/  LDSM.16.M88.4 R68, [R238+0xc900] ;  /* 0x00c90000ee44783b */ /* 0x000f2e0000000200 */
[----:B------:R-:W-:Y:S08]  /*25c0*/  HMMA.16816.F32 R12, R192, R104, R12 ;  /* 0x00000068c00c723c */ /* 0x000ff0000000180c */
[C---:B---3--:R-:W-:Y:S08]  /*25d0*/  HMMA.16816.F32 R64, R184.reuse, R92, R64 ;  /* 0x0000005cb840723c */ /* 0x048ff00000001840 */
[C---:B--2---:R-:W-:Y:S08]  /*25e0*/  HMMA.16816.F32 R40, R184.reuse, R8, R40 ;  /* 0x00000008b828723c */ /* 0x044ff00000001828 */
[----:B------:R-:W-:Y:S01]  /*25f0*/  HMMA.16816.F32 R36, R184, R10, R36 ;  /* 0x0000000ab824723c */ /* 0x000fe20000001824 */
[----:B------:R-:W2:Y:S07]  /*2600*/  LDSM.16.M88.4 R8, [R224+0x4000] ;  /* 0x00400000e008783b */ /* 0x000eae0000000200 */
[----:B------:R-:W-:Y:S01]  /*2610*/  HMMA.16816.F32 R20, R188, R26, R20 ;  /* 0x0000001abc14723c */ /* 0x000fe20000001814 */
[----:B------:R-:W3:Y:S07]  /*2620*/  LDSM.16.M88.4 R24, [R237+0x4800] ;  /* 0x00480000ed18783b */ /* 0x000eee0000000200 */
[----:B------:R-:W-:Y:S01]  /*2630*/  HMMA.16816.F32 R60, R184, R94, R60 ;  /* 0x0000005eb83c723c */ /* 0x000fe2000000183c */
[----:B------:R-:W2:Y:S07]  /*2640*/  LDSM.16.M88.4 R92, [R224+0x3800] ;  /* 0x00380000e05c783b */ /* 0x000eae0000000200 */
[----:B-1----:R-:W-:Y:S08]  /*2650*/  HMMA.16816.F32 R12, R196, R16, R12 ;  /* 0x00000010c40c723c */ /* 0x002ff0000000180c */
[----:B----4-:R-:W-:Y:S08]  /*2660*/  HMMA.16816.F32 R64, R188, R68, R64 ;  /* 0x00000044bc40723c */ /* 0x010ff00000001840 */
[----:B------:R-:W-:Y:S08]  /*2670*/  HMMA.16816.F32 R20, R192, R106, R20 ;  /* 0x0000006ac014723c */ /* 0x000ff00000001814 */
[C---:B------:R-:W-:Y:S01]  /*2680*/  HMMA.16816.F32 R104, R184.reuse, R96, R84 ;  /* 0x00000060b868723c */ /* 0x040fe20000001854 */
[----:B------:R-:W1:Y:S07]  /*2690*/  LDSM.16.M88.4 R84, [R235+0xc900] ;  /* 0x00c90000eb54783b */ /* 0x000e6e0000000200 */
[C---:B------:R-:W-:Y:S08]  /*26a0*/  HMMA.16816.F32 R28, R184.reuse, R100, R28 ;  /* 0x00000064b81c723c */ /* 0x040ff0000000181c */
[----:B------:R-:W-:Y:S01]  /*26b0*/  HMMA.16816.F32 R88, R184, R102, R88 ;  /* 0x00000066b858723c */ /* 0x000fe20000001858 */
[----:B------:R-:W4:Y:S07]  /*26c0*/  LDSM.16.M88.4 R100, [R238+0xd100] ;  /* 0x00d10000ee64783b */ /* 0x000f2e0000000200 */
[----:B--2---:R-:W-:Y:S08]  /*26d0*/  HMMA.16816.F32 R12, R212, R8, R12 ;  /* 0x00000008d40c723c */ /* 0x004ff0000000180c */
[----:B---3--:R-:W-:Y:S08]  /*26e0*/  HMMA.16816.F32 R64, R192, R24, R64 ;  /* 0x00000018c040723c */ /* 0x008ff00000001840 */
[C---:B------:R-:W-:Y:S08]  /*26f0*/  HMMA.16816.F32 R76, R184.reuse, R92, R76 ;  /* 0x0000005cb84c723c */ /* 0x040ff0000000184c */
[----:B------:R-:W-:Y:S01]  /*2700*/  HMMA.16816.F32 R72, R184, R94, R72 ;  /* 0x0000005eb848723c */ /* 0x000fe20000001848 */
[----:B------:R-:W2:Y:S01]  /*2710*/  LDSM.16.M88.4 R92, [R238+0xd900] ;  /* 0x00d90000ee5c783b */ /* 0x000ea20000000200 */
[----:B------:R-:W-:-:S02]  /*2720*/  FMUL.FTZ R14, R14, c[0x0][0x320] ;  /* 0x0000c8000e0e7a20 */ /* 0x000fc40000410000 */
[----:B------:R-:W-:Y:S02]  /*2730*/  FMUL.FTZ R3, R12, c[0x0][0x320] ;  /* 0x0000c8000c037a20 */ /* 0x000fe40000410000 */
[----:B------:R-:W-:Y:S02]  /*2740*/  FMUL.FTZ R7, R13, c[0x0][0x320] ;  /* 0x0000c8000d077a20 */ /* 0x000fe40000410000 */
[C---:B------:R-:W-:Y:S01]  /*2750*/  HMMA.16816.F32 R20, R196.reuse, R18, R20 ;  /* 0x00000012c414723c */ /* 0x040fe20000001814 */
[----:B------:R-:W3:Y:S01]  /*2760*/  LDSM.16.M88.4 R16, [R237+0x5000] ;  /* 0x00500000ed10783b */ /* 0x000ee20000000200 */
[----:B------:R-:W2:Y:S06]  /*2770*/  MUFU.TANH R3, R3 ;  /* 0x0000000300037308 */ /* 0x000eac0000002400 */
[----:B-1----:R-:W-:Y:S02]  /*2780*/  HMMA.16816.F32 R64, R196, R84, R64 ;  /* 0x00000054c440723c */ /* 0x002fe40000001840 */
[----:B------:R1:W1:Y:S05]  /*2790*/  MUFU.TANH R84, R14 ;  /* 0x0000000e00547308 */ /* 0x00026a0000002400 */
[----:B------:R-:W-:Y:S01]  /*27a0*/  FMUL.FTZ R85, R15, c[0x0][0x320] ;  /* 0x0000c8000f557a20 */ /* 0x000fe20000410000 */
[C---:B----4-:R-:W-:Y:S02]  /*27b0*/  HMMA.16816.F32 R56, R188.reuse, R100, R56 ;  /* 0x00000064bc38723c */ /* 0x050fe40000001838 */
[----:B------:R-:W4:Y:S06]  /*27c0*/  MUFU.TANH R7, R7 ;  /* 0x0000000700077308 */ /* 0x000f2c0000002400 */
[----:B------:R-:W-:Y:S01]  /*27d0*/  HMMA.16816.F32 R52, R188, R102, R52 ;  /* 0x00000066bc34723c */ /* 0x000fe20000001834 */
[----:B-1----:R-:W1:Y:S01]  /*27e0*/  LDSM.16.M88.4 R12, [R237+0x5800] ;  /* 0x00580000ed0c783b */ /* 0x002e620000000200 */
[----:B------:R-:W1:Y:S06]  /*27f0*/  MUFU.TANH R85, R85 ;  /* 0x0000005500557308 */ /* 0x000e6c0000002400 */
[----:B------:R-:W-:Y:S01]  /*2800*/  HMMA.16816.F32 R20, R212, R10, R20 ;  /* 0x0000000ad414723c */ /* 0x000fe20000001814 */
[----:B------:R-:W1:Y:S07]  /*2810*/  LDSM.16.M88.4 R8, [R235+0xd100] ;  /* 0x00d10000eb08783b */ /* 0x000e6e0000000200 */
[C---:B--2---:R-:W-:Y:S08]  /*2820*/  HMMA.16816.F32 R48, R188.reuse, R92, R48 ;  /* 0x0000005cbc30723c */ /* 0x044ff00000001830 */
[C---:B------:R-:W-:Y:S08]  /*2830*/  HMMA.16816.F32 R44, R188.reuse, R94, R44 ;  /* 0x0000005ebc2c723c */ /* 0x040ff0000000182c */
[----:B------:R-:W-:Y:S01]  /*2840*/  HMMA.16816.F32 R60, R188, R70, R60 ;  /* 0x00000046bc3c723c */ /* 0x000fe2000000183c */
[----:B------:R-:W-:Y:S01]  /*2850*/  LDSM.16.M88.4 R68, [R224+0x4800] ;  /* 0x00480000e044783b */ /* 0x000fe20000000200 */
[----:B------:R-:W-:-:S02]  /*2860*/  FMUL.FTZ R20, R20, c[0x0][0x320] ;  /* 0x0000c80014147a20 */ /* 0x000fc40000410000 */
[----:B------:R-:W-:Y:S02]  /*2870*/  FMUL.FTZ R21, R21, c[0x0][0x320] ;  /* 0x0000c80015157a20 */ /* 0x000fe40000410000 */
[----:B------:R-:W-:Y:S02]  /*2880*/  FMUL.FTZ R22, R22, c[0x0][0x320] ;  /* 0x0000c80016167a20 */ /* 0x000fe40000410000 */
[----:B---3--:R-:W-:Y:S01]  /*2890*/  HMMA.16816.F32 R56, R192, R16, R56 ;  /* 0x00000010c038723c */ /* 0x008fe20000001838 */
[----:B------:R-:W-:-:S07]  /*28a0*/  FMUL.FTZ R23, R23, c[0x0][0x320] ;  /* 0x0000c80017177a20 */ /* 0x000fce0000410000 */
[C---:B------:R-:W-:Y:S01]  /*28b0*/  HMMA.16816.F32 R52, R192.reuse, R18, R52 ;  /* 0x00000012c034723c */ /* 0x040fe20000001834 */
[----:B------:R-:W2:Y:S07]  /*28c0*/  LDSM.16.M88.4 R16, [R238+0xe100] ;  /* 0x00e10000ee10783b */ /* 0x000eae0000000200 */
[C---:B-1----:R-:W-:Y:S08]  /*28d0*/  HMMA.16816.F32 R48, R192.reuse, R12, R48 ;  /* 0x0000000cc030723c */ /* 0x042ff00000001830 */
[C---:B------:R-:W-:Y:S01]  /*28e0*/  HMMA.16816.F32 R44, R192.reuse, R14, R44 ;  /* 0x0000000ec02c723c */ /* 0x040fe2000000182c */
[----:B------:R-:W1:Y:S07]  /*28f0*/  LDSM.16.M88.4 R12, [R238+0xe900] ;  /* 0x00e90000ee0c783b */ /* 0x000e6e0000000200 */
[----:B------:R-:W-:Y:S01]  /*2900*/  HMMA.16816.F32 R60, R192, R26, R60 ;  /* 0x0000001ac03c723c */ /* 0x000fe2000000183c */
[----:B------:R-:W3:Y:S07]  /*2910*/  LDSM.16.M88.4 R24, [R224+0x5000] ;  /* 0x00500000e018783b */ /* 0x000eee0000000200 */
[C---:B------:R-:W-:Y:S08]  /*2920*/  HMMA.16816.F32 R56, R196.reuse, R8, R56 ;  /* 0x00000008c438723c */ /* 0x040ff00000001838 */
[----:B------:R-:W-:Y:S01]  /*2930*/  HMMA.16816.F32 R52, R196, R10, R52 ;  /* 0x0000000ac434723c */ /* 0x000fe20000001834 */
[----:B------:R-:W3:Y:S07]  /*2940*/  LDSM.16.M88.4 R8, [R237+0x6000] ;  /* 0x00600000ed08783b */ /* 0x000eee0000000200 */
[C---:B--2---:R-:W-:Y:S08]  /*2950*/  HMMA.16816.F32 R40, R188.reuse, R16, R40 ;  /* 0x00000010bc28723c */ /* 0x044ff00000001828 */
[----:B------:R-:W-:Y:S01]  /*2960*/  HMMA.16816.F32 R36, R188, R18, R36 ;  /* 0x00000012bc24723c */ /* 0x000fe20000001824 */
[----:B------:R-:W2:Y:S07]  /*2970*/  LDSM.16.M88.4 R16, [R237+0x6800] ;  /* 0x00680000ed10783b */ /* 0x000eae0000000200 */
[----:B------:R-:W-:Y:S01]  /*2980*/  HMMA.16816.F32 R60, R196, R86, R60 ;  /* 0x00000056c43c723c */ /* 0x000fe2000000183c */
[----:B------:R-:W2:Y:S07]  /*2990*/  MUFU.TANH R86, R22 ;  /* 0x0000001600567308 */ /* 0x000eae0000002400 */
[----:B------:R-:W-:Y:S01]  /*29a0*/  HMMA.16816.F32 R64, R212, R68, R64 ;  /* 0x00000044d440723c */ /* 0x000fe20000001840 */
[----:B------:R-:W2:Y:S07]  /*29b0*/  MUFU.TANH R68, R20 ;  /* 0x0000001400447308 */ /* 0x000eae0000002400 */
[C---:B-1----:R-:W-:Y:S01]  /*29c0*/  HMMA.16816.F32 R28, R188.reuse, R12, R28 ;  /* 0x0000000cbc1c723c */ /* 0x042fe2000000181c */
[----:B------:R-:W1:Y:S07]  /*29d0*/  MUFU.TANH R69, R21 ;  /* 0x0000001500457308 */ /* 0x000e6e0000002400 */
[----:B------:R-:W-:Y:S01]  /*29e0*/  HMMA.16816.F32 R88, R188, R14, R88 ;  /* 0x0000000ebc58723c */ /* 0x000fe20000001858 */
[----:B------:R1:W1:Y:S01]  /*29f0*/  MUFU.TANH R87, R23 ;  /* 0x0000001700577308 */ /* 0x0002620000002400 */
[----:B------:R-:W-:Y:S06]  /*2a00*/  LDSM.16.M88.4 R12, [R237+0x7000] ;  /* 0x00700000ed0c783b */ /* 0x000fec0000000200 */
[----:B---3--:R-:W-:Y:S01]  /*2a10*/  HMMA.16816.F32 R56, R212, R24, R56 ;  /* 0x00000018d438723c */ /* 0x008fe20000001838 */
[----:B------:R-:W-:-:S02]  /*2a20*/  FMUL.FTZ R64, R64, c[0x0][0x320] ;  /* 0x0000c80040407a20 */ /* 0x000fc40000410000 */
[----:B------:R-:W-:Y:S02]  /*2a30*/  FMUL.FTZ R65, R65, c[0x0][0x320] ;  /* 0x0000c80041417a20 */ /* 0x000fe40000410000 */
[----:B------:R-:W-:Y:S02]  /*2a40*/  FMUL.FTZ R66, R66, c[0x0][0x320] ;  /* 0x0000c80042427a20 */ /* 0x000fe40000410000 */
[----:B------:R-:W-:Y:S01]  /*2a50*/  FMUL.FTZ R67, R67, c[0x0][0x320] ;  /* 0x0000c80043437a20 */ /* 0x000fe20000410000 */
[----:B------:R-:W-:Y:S01]  /*2a60*/  HMMA.16816.F32 R52, R212, R26, R52 ;  /* 0x0000001ad434723c */ /* 0x000fe20000001834 */
[----:B-1----:R-:W1:Y:S01]  /*2a70*/  LDSM.16.M88.4 R20, [R235+0xd900] ;  /* 0x00d90000eb14783b */ /* 0x002e620000000200 */
[----:B------:R-:W3:Y:S03]  /*2a80*/  MUFU.TANH R92, R66 ;  /* 0x00000042005c7308 */ /* 0x000ee60000002400 */
[----:B------:R-:W1:Y:S03]  /*2a90*/  LDSM.16.M88.4 R24, [R235+0xe100] ;  /* 0x00e10000eb18783b */ /* 0x000e660000000200 */
[C---:B------:R-:W-:Y:S02]  /*2aa0*/  HMMA.16816.F32 R40, R192.reuse, R8, R40 ;  /* 0x00000008c028723c */ /* 0x040fe40000001828 */
[----:B------:R-:W1:Y:S06]  /*2ab0*/  MUFU.TANH R93, R67 ;  /* 0x00000043005d7308 */ /* 0x000e6c0000002400 */
[----:B------:R-:W-:Y:S01]  /*2ac0*/  HMMA.16816.F32 R36, R192, R10, R36 ;  /* 0x0000000ac024723c */ /* 0x000fe20000001824 */
[----:B------:R-:W3:Y:S01]  /*2ad0*/  LDSM.16.M88.4 R8, [R238+0xf100] ;  /* 0x00f10000ee08783b */ /* 0x000ee20000000200 */
[----:B------:R-:W-:-:S02]  /*2ae0*/  FMUL.FTZ R56, R56, c[0x0][0x320] ;  /* 0x0000c80038387a20 */ /* 0x000fc40000410000 */
[----:B------:R-:W-:Y:S02]  /*2af0*/  FMUL.FTZ R57, R57, c[0x0][0x320] ;  /* 0x0000c80039397a20 */ /* 0x000fe40000410000 */
[----:B------:R-:W-:Y:S02]  /*2b00*/  FMUL.FTZ R58, R58, c[0x0][0x320] ;  /* 0x0000c8003a3a7a20 */ /* 0x000fe40000410000 */
[----:B------:R-:W-:Y:S01]  /*2b10*/  HMMA.16816.F32 R80, R184, R98, R80 ;  /* 0x00000062b850723c */ /* 0x000fe20000001850 */
[----:B------:R-:W-:Y:S01]  /*2b20*/  FMUL.FTZ R52, R52, c[0x0][0x320] ;  /* 0x0000c80034347a20 */ /* 0x000fe20000410000 */
[----:B------:R-:W1:Y:S01]  /*2b30*/  MUFU.TANH R56, R56 ;  /* 0x0000003800387308 */ /* 0x000e620000002400 */
[----:B------:R-:W-:Y:S02]  /*2b40*/  FMUL.FTZ R53, R53, c[0x0][0x320] ;  /* 0x0000c80035357a20 */ /* 0x000fe40000410000 */
[----:B------:R-:W-:Y:S02]  /*2b50*/  FMUL.FTZ R54, R54, c[0x0][0x320] ;  /* 0x0000c80036367a20 */ /* 0x000fe40000410000 */
[----:B------:R-:W-:Y:S01]  /*2b60*/  FMUL.FTZ R55, R55, c[0x0][0x320] ;  /* 0x0000c80037377a20 */ /* 0x000fe20000410000 */
[C---:B--2---:R-:W-:Y:S01]  /*2b70*/  HMMA.16816.F32 R28, R192.reuse, R16, R28 ;  /* 0x00000010c01c723c */ /* 0x044fe2000000181c */
[----:B------:R-:W-:Y:S01]  /*2b80*/  FMUL.FTZ R59, R59, c[0x0][0x320] ;  /* 0x0000c8003b3b7a20 */ /* 0x000fe20000410000 */
[----:B------:R-:W2:Y:S06]  /*2b90*/  MUFU.TANH R182, R54 ;  /* 0x0000003600b67308 */ /* 0x000eac0000002400 */
[----:B------:R-:W-:Y:S01]  /*2ba0*/  HMMA.16816.F32 R88, R192, R18, R88 ;  /* 0x00000012c058723c */ /* 0x000fe20000001858 */
[----:B------:R-:W2:Y:S01]  /*2bb0*/  LDSM.16.M88.4 R16, [R238+0xf900] ;  /* 0x00f90000ee10783b */ /* 0x000ea20000000200 */
[----:B------:R-:W2:Y:S06]  /*2bc0*/  MUFU.TANH R181, R55 ;  /* 0x0000003700b57308 */ /* 0x000eac0000002400 */
[C---:B-1----:R-:W-:Y:S02]  /*2bd0*/  HMMA.16816.F32 R48, R196.reuse, R20, R48 ;  /* 0x00000014c430723c */ /* 0x042fe40000001830 */
[----:B------:R-:W1:Y:S06]  /*2be0*/  MUFU.TANH R57, R57 ;  /* 0x0000003900397308 */ /* 0x000e6c0000002400 */
[----:B------:R-:W-:Y:S01]  /*2bf0*/  HMMA.16816.F32 R44, R196, R22, R44 ;  /* 0x00000016c42c723c */ /* 0x000fe2000000182c */
[----:B------:R-:W1:Y:S01]  /*2c00*/  LDSM.16.M88.4 R20, [R224+0x6000] ;  /* 0x00600000e014783b */ /* 0x000e620000000200 */
[----:B------:R-:W1:Y:S06]  /*2c10*/  MUFU.TANH R58, R58 ;  /* 0x0000003a003a7308 */ /* 0x000e6c0000002400 */
[----:B------:R-:W-:Y:S02]  /*2c20*/  HMMA.16816.F32 R60, R212, R70, R60 ;  /* 0x00000046d43c723c */ /* 0x000fe4000000183c */
[----:B------:R-:W1:Y:S06]  /*2c30*/  MUFU.TANH R70, R64 ;  /* 0x0000004000467308 */ /* 0x000e6c0000002400 */
[----:B------:R-:W-:Y:S02]  /*2c40*/  HMMA.16816.F32 R40, R196, R24, R40 ;  /* 0x00000018c428723c */ /* 0x000fe40000001828 */
[----:B------:R2:W1:Y:S06]  /*2c50*/  MUFU.TANH R71, R65 ;  /* 0x0000004100477308 */ /* 0x00046c0000002400 */
[C---:B---3--:R-:W-:Y:S02]  /*2c60*/  HMMA.16816.F32 R104, R188.reuse, R8, R104 ;  /* 0x00000008bc68723c */ /* 0x048fe40000001868 */
[----:B------:R-:W3:Y:S06]  /*2c70*/  MUFU.TANH R59, R59 ;  /* 0x0000003b003b7308 */ /* 0x000eec0000002400 */
[----:B------:R-:W-:Y:S01]  /*2c80*/  HMMA.16816.F32 R80, R188, R10, R80 ;  /* 0x0000000abc50723c */ /* 0x000fe20000001850 */
[----:B------:R-:W-:Y:S01]  /*2c90*/  LDSM.16.M88.4 R8, [R237+0x7800] ;  /* 0x00780000ed08783b */ /* 0x000fe20000000200 */
[----:B------:R-:W-:-:S02]  /*2ca0*/  FMUL.FTZ R60, R60, c[0x0][0x320] ;  /* 0x0000c8003c3c7a20 */ /* 0x000fc40000410000 */
[----:B------:R-:W-:Y:S01]  /*2cb0*/  FMUL.FTZ R61, R61, c[0x0][0x320] ;  /* 0x0000c8003d3d7a20 */ /* 0x000fe20000410000 */
[----:B--2---:R-:W2:Y:S01]  /*2cc0*/  LDSM.16.M88.4 R64, [R224+0x5800] ;  /* 0x00580000e040783b */ /* 0x004ea20000000200 */
[----:B------:R-:W-:Y:S02]  /*2cd0*/  FMUL.FTZ R62, R62, c[0x0][0x320] ;  /* 0x0000c8003e3e7a20 */ /* 0x000fe40000410000 */
[----:B------:R-:W-:Y:S01]  /*2ce0*/  HMMA.16816.F32 R36, R196, R26, R36 ;  /* 0x0000001ac424723c */ /* 0x000fe20000001824 */
[----:B------:R-:W-:Y:S01]  /*2cf0*/  LDSM.16.M88.4 R24, [R224+0x6800] ;  /* 0x00680000e018783b */ /* 0x000fe20000000200 */
[----:B------:R-:W-:Y:S01]  /*2d00*/  FMUL.FTZ R63, R63, c[0x0][0x320] ;  /* 0x0000c8003f3f7a20 */ /* 0x000fe20000410000 */
[----:B------:R-:W1:Y:S05]  /*2d10*/  MUFU.TANH R60, R60 ;  /* 0x0000003c003c7308 */ /* 0x000e6a0000002400 */
[C---:B------:R-:W-:Y:S03]  /*2d20*/  HMMA.16816.F32 R76, R188.reuse, R16, R76 ;  /* 0x00000010bc4c723c */ /* 0x040fe6000000184c */
[----:B------:R-:W2:Y:S05]  /*2d30*/  MUFU.TANH R61, R61 ;  /* 0x0000003d003d7308 */ /* 0x000eaa0000002400 */
[----:B------:R-:W-:Y:S01]  /*2d40*/  HMMA.16816.F32 R72, R188, R18, R72 ;  /* 0x00000012bc48723c */ /* 0x000fe20000001848 */
[----:B------:R-:W-:Y:S02]  /*2d50*/  LDSM.16.M88.4 R16, [R224+0x7800] ;  /* 0x00780000e010783b */ /* 0x000fe40000000200 */
[----:B------:R-:W2:Y:S05]  /*2d60*/  MUFU.TANH R62, R62 ;  /* 0x0000003e003e7308 */ /* 0x000eaa0000002400 */
[----:B-1----:R-:W-:Y:S03]  /*2d70*/  HMMA.16816.F32 R40, R212, R20, R40 ;  /* 0x00000014d428723c */ /* 0x002fe60000001828 */
[----:B------:R-:W1:Y:S05]  /*2d80*/  MUFU.TANH R63, R63 ;  /* 0x0000003f003f7308 */ /* 0x000e6a0000002400 */
[C---:B------:R-:W-:Y:S08]  /*2d90*/  HMMA.16816.F32 R104, R192.reuse, R12, R104 ;  /* 0x0000000cc068723c */ /* 0x040ff00000001868 */
[----:B------:R-:W-:Y:S01]  /*2da0*/  HMMA.16816.F32 R80, R192, R14, R80 ;  /* 0x0000000ec050723c */ /* 0x000fe20000001850 */
[----:B------:R-:W1:Y:S07]  /*2db0*/  LDSM.16.M88.4 R12, [R235+0xf900] ;  /* 0x00f90000eb0c783b */ /* 0x000e6e0000000200 */
[----:B--2---:R-:W-:Y:S01]  /*2dc0*/  HMMA.16816.F32 R48, R212, R64, R48 ;  /* 0x00000040d430723c */ /* 0x004fe20000001830 */
[----:B------:R-:W2:Y:S01]  /*2dd0*/  MUFU.TANH R64, R52 ;  /* 0x0000003400407308 */ /* 0x000ea20000002400 */
[----:B------:R-:W-:-:S02]  /*2de0*/  FMUL.FTZ R40, R40, c[0x0][0x320] ;  /* 0x0000c80028287a20 */ /* 0x000fc40000410000 */
[----:B------:R-:W-:Y:S02]  /*2df0*/  FMUL.FTZ R41, R41, c[0x0][0x320] ;  /* 0x0000c80029297a20 */ /* 0x000fe40000410000 */
[----:B------:R-:W-:Y:S02]  /*2e00*/  FMUL.FTZ R42, R42, c[0x0][0x320] ;  /* 0x0000c8002a2a7a20 */ /* 0x000fe40000410000 */
[----:B------:R-:W-:Y:S01]  /*2e10*/  HMMA.16816.F32 R36, R212, R22, R36 ;  /* 0x00000016d424723c */ /* 0x000fe20000001824 */
[----:B------:R2:W1:Y:S01]  /*2e20*/  MUFU.TANH R65, R53 ;  /* 0x0000003500417308 */ /* 0x0004620000002400 */
[----:B------:R-:W3:Y:S01]  /*2e30*/  LDSM.16.M88.4 R20, [R235+0xf100] ;  /* 0x00f10000eb14783b */ /* 0x000ee20000000200 */
[----:B------:R-:W-:-:S05]  /*2e40*/  FMUL.FTZ R43, R43, c[0x0][0x320] ;  /* 0x0000c8002b2b7a20 */ /* 0x000fca0000410000 */
[C---:B------:R-:W-:Y:S01]  /*2e50*/  HMMA.16816.F32 R76, R192.reuse, R8, R76 ;  /* 0x00000008c04c723c */ /* 0x040fe2000000184c */
[----:B------:R-:W1:Y:S07]  /*2e60*/  MUFU.TANH R178, R40 ;  /* 0x0000002800b27308 */ /* 0x000e6e0000002400 */
[----:B------:R-:W-:Y:S01]  /*2e70*/  HMMA.16816.F32 R72, R192, R10, R72 ;  /* 0x0000000ac048723c */ /* 0x000fe20000001848 */
[----:B--2---:R-:W2:Y:S01]  /*2e80*/  LDSM.16.M88.4 R52, [R235+0xe900] ;  /* 0x00e90000eb34783b */ /* 0x004ea20000000200 */
[----:B------:R-:W2:Y:S01]  /*2e90*/  MUFU.TANH R177, R41 ;  /* 0x0000002900b17308 */ /* 0x000ea20000002400 */
[----:B------:R-:W-:-:S02]  /*2ea0*/  FMUL.FTZ R48, R48, c[0x0][0x320] ;  /* 0x0000c80030307a20 */ /* 0x000fc40000410000 */
[----:B------:R-:W-:Y:S02]  /*2eb0*/  FMUL.FTZ R49, R49, c[0x0][0x320] ;  /* 0x0000c80031317a20 */ /* 0x000fe40000410000 */
[----:B------:R-:W-:Y:S01]  /*2ec0*/  FMUL.FTZ R50, R50, c[0x0][0x320] ;  /* 0x0000c80032327a20 */ /* 0x000fe20000410000 */
[----:B------:R-:W-:Y:S01]  /*2ed0*/  HMMA.16816.F32 R44, R212, R66, R44 ;  /* 0x00000042d42c723c */ /* 0x000fe2000000182c */
[----:B------:R-:W-:Y:S01]  /*2ee0*/  FMUL.FTZ R51, R51, c[0x0][0x320] ;  /* 0x0000c80033337a20 */ /* 0x000fe20000410000 */
[----:B------:R-:W2:Y:S01]  /*2ef0*/  MUFU.TANH R161, R42 ;  /* 0x0000002a00a17308 */ /* 0x000ea20000002400 */
[----:B------:R-:W-:Y:S02]  /*2f00*/  FMUL.FTZ R36, R36, c[0x0][0x320] ;  /* 0x0000c80024247a20 */ /* 0x000fe40000410000 */
[----:B------:R-:W-:Y:S02]  /*2f10*/  FMUL.FTZ R37, R37, c[0x0][0x320] ;  /* 0x0000c80025257a20 */ /* 0x000fe40000410000 */
[----:B------:R-:W-:Y:S01]  /*2f20*/  FMUL.FTZ R38, R38, c[0x0][0x320] ;  /* 0x0000c80026267a20 */ /* 0x000fe20000410000 */
[C---:B-1----:R-:W-:Y:S01]  /*2f30*/  HMMA.16816.F32 R76, R196.reuse, R12, R76 ;  /* 0x0000000cc44c723c */ /* 0x042fe2000000184c */
[----:B------:R-:W-:Y:S01]  /*2f40*/  FMUL.FTZ R39, R39, c[0x0][0x320] ;  /* 0x0000c80027277a20 */ /* 0x000fe20000410000 */
[----:B------:R1:W1:Y:S06]  /*2f50*/  MUFU.TANH R162, R43 ;  /* 0x0000002b00a27308 */ /* 0x00026c0000002400 */
[C---:B------:R-:W-:Y:S02]  /*2f60*/  HMMA.16816.F32 R72, R196.reuse, R14, R72 ;  /* 0x0000000ec448723c */ /* 0x040fe40000001848 */
[----:B------:R2:W2:Y:S06]  /*2f70*/  MUFU.TANH R145, R48 ;  /* 0x0000003000917308 */ /* 0x0004ac0000002400 */
[----:B---3--:R-:W-:Y:S01]  /*2f80*/  HMMA.16816.F32 R104, R196, R20, R104 ;  /* 0x00000014c468723c */ /* 0x008fe20000001868 */
[----:B------:R-:W-:Y:S01]  /*2f90*/  FMUL.FTZ R44, R44, c[0x0][0x320] ;  /* 0x0000c8002c2c7a20 */ /* 0x000fe20000410000 */
[----:B-1----:R-:W1:Y:S01]  /*2fa0*/  LDSM.16.M88.4 R40, [R224+0x7000] ;  /* 0x00700000e028783b */ /* 0x002e620000000200 */
[----:B------:R-:W-:Y:S01]  /*2fb0*/  FMUL.FTZ R45, R45, c[0x0][0x320] ;  /* 0x0000c8002d2d7a20 */ /* 0x000fe20000410000 */
[----:B------:R3:W1:Y:S01]  /*2fc0*/  MUFU.TANH R146, R49 ;  /* 0x0000003100927308 */ /* 0x0006620000002400 */
[----:B------:R-:W-:Y:S01]  /*2fd0*/  FMUL.FTZ R46, R46, c[0x0][0x320] ;  /* 0x0000c8002e2e7a20 */ /* 0x000fe20000410000 */
[----:B------:R-:W-:-:S04]  /*2fe0*/  DEPBAR.LE SB0, 0x0 ;  /* 0x000080000000791a */ /* 0x000fc80000000000 */
[C---:B--2---:R-:W-:Y:S01]  /*2ff0*/  HMMA.16816.F32 R28, R196.reuse, R52, R28 ;  /* 0x00000034c41c723c */ /* 0x044fe2000000181c */
[----:B------:R-:W-:Y:S01]  /*3000*/  FMUL.FTZ R47, R47, c[0x0][0x320] ;  /* 0x0000c8002f2f7a20 */ /* 0x000fe20000410000 */
[----:B------:R3:W2:Y:S06]  /*3010*/  MUFU.TANH R150, R50 ;  /* 0x0000003200967308 */ /* 0x0006ac0000002400 */
[C---:B------:R-:W-:Y:S02]  /*3020*/  HMMA.16816.F32 R88, R196.reuse, R54, R88 ;  /* 0x00000036c458723c */ /* 0x040fe40000001858 */
[----:B------:R3:W1:Y:S06]  /*3030*/  MUFU.TANH R151, R51 ;  /* 0x0000003300977308 */ /* 0x00066c0000002400 */
[----:B------:R-:W-:Y:S02]  /*3040*/  HMMA.16816.F32 R80, R196, R22, R80 ;  /* 0x00000016c450723c */ /* 0x000fe40000001850 */
[----:B------:R3:W1:Y:S06]  /*3050*/  MUFU.TANH R148, R44 ;  /* 0x0000002c00947308 */ /* 0x00066c0000002400 */
[C---:B------:R-:W-:Y:S02]  /*3060*/  HMMA.16816.F32 R76, R212.reuse, R16, R76 ;  /* 0x00000010d44c723c */ /* 0x040fe4000000184c */
[----:B------:R3:W1:Y:S06]  /*3070*/  MUFU.TANH R147, R45 ;  /* 0x0000002d00937308 */ /* 0x00066c0000002400 */
[C---:B------:R-:W-:Y:S02]  /*3080*/  HMMA.16816.F32 R72, R212.reuse, R18, R72 ;  /* 0x00000012d448723c */ /* 0x040fe40000001848 */
[----:B------:R3:W1:Y:S06]  /*3090*/  MUFU.TANH R180, R46 ;  /* 0x0000002e00b47308 */ /* 0x00066c0000002400 */
[C---:B------:R-:W-:Y:S02]  /*30a0*/  HMMA.16816.F32 R28, R212.reuse, R24, R28 ;  /* 0x00000018d41c723c */ /* 0x040fe4000000181c */
[----:B------:R3:W2:Y:S06]  /*30b0*/  MUFU.TANH R179, R47 ;  /* 0x0000002f00b37308 */ /* 0x0006ac0000002400 */
[----:B------:R-:W-:Y:S01]  /*30c0*/  HMMA.16816.F32 R88, R212, R26, R88 ;  /* 0x0000001ad458723c */ /* 0x000fe20000001858 */
[----:B------:R-:W-:Y:S01]  /*30d0*/  FMUL.FTZ R66, R78, c[0x0][0x320] ;  /* 0x0000c8004e427a20 */ /* 0x000fe20000410000 */
[----:B------:R3:W2:Y:S01]  /*30e0*/  MUFU.TANH R160, R36 ;  /* 0x0000002400a07308 */ /* 0x0006a20000002400 */
[----:B------:R-:W-:-:S02]  /*30f0*/  FMUL.FTZ R13, R79, c[0x0][0x320] ;  /* 0x0000c8004f0d7a20 */ /* 0x000fc40000410000 */
[----:B------:R-:W-:Y:S02]  /*3100*/  FMUL.FTZ R76, R76, c[0x0][0x320] ;  /* 0x0000c8004c4c7a20 */ /* 0x000fe40000410000 */
[----:B------:R-:W-:Y:S01]  /*3110*/  FMUL.FTZ R77, R77, c[0x0][0x320] ;  /* 0x0000c8004d4d7a20 */ /* 0x000fe20000410000 */
[C---:B-1----:R-:W-:Y:S01]  /*3120*/  HMMA.16816.F32 R104, R212.reuse, R40, R104 ;  /* 0x00000028d468723c */ /* 0x042fe20000001868 */
[----:B------:R-:W-:Y:S01]  /*3130*/  FMUL.FTZ R67, R73, c[0x0][0x320] ;  /* 0x0000c80049437a20 */ /* 0x000fe20000410000 */
[----:B------:R3:W1:Y:S01]  /*3140*/  MUFU.TANH R159, R37 ;  /* 0x00000025009f7308 */ /* 0x0006620000002400 */
[----:B------:R-:W-:Y:S02]  /*3150*/  FMUL.FTZ R15, R74, c[0x0][0x320] ;  /* 0x0000c8004a0f7a20 */ /* 0x000fe40000410000 */
[----:B------:R-:W-:Y:S02]  /*3160*/  FMUL.FTZ R14, R75, c[0x0][0x320] ;  /* 0x0000c8004b0e7a20 */ /* 0x000fe40000410000 */
[----:B------:R-:W-:Y:S01]  /*3170*/  FMUL.FTZ R72, R72, c[0x0][0x320] ;  /* 0x0000c80048487a20 */ /* 0x000fe20000410000 */
[----:B------:R-:W-:Y:S01]  /*3180*/  HMMA.16816.F32 R80, R212, R42, R80 ;  /* 0x0000002ad450723c */ /* 0x000fe20000001850 */
[----:B------:R-:W-:Y:S01]  /*3190*/  FMUL.FTZ R28, R28, c[0x0][0x320] ;  /* 0x0000c8001c1c7a20 */ /* 0x000fe20000410000 */
[----:B------:R3:W1:Y:S01]  /*31a0*/  MUFU.TANH R164, R38 ;  /* 0x0000002600a47308 */ /* 0x0006620000002400 */
[----:B------:R-:W-:-:S02]  /*31b0*/  FMUL.FTZ R29, R29, c[0x0][0x320] ;  /* 0x0000c8001d1d7a20 */ /* 0x000fc40000410000 */
[----:B------:R-:W-:Y:S02]  /*31c0*/  FMUL.FTZ R30, R30, c[0x0][0x320] ;  /* 0x0000c8001e1e7a20 */ /* 0x000fe40000410000 */
[----:B------:R-:W-:Y:S02]  /*31d0*/  FMUL.FTZ R31, R31, c[0x0][0x320] ;  /* 0x0000c8001f1f7a20 */ /* 0x000fe40000410000 */
[----:B------:R-:W-:Y:S01]  /*31e0*/  FMUL.FTZ R88, R88, c[0x0][0x320] ;  /* 0x0000c80058587a20 */ /* 0x000fe20000410000 */
[----:B------:R3:W1:Y:S01]  /*31f0*/  MUFU.TANH R165, R39 ;  /* 0x0000002700a57308 */ /* 0x0006620000002400 */
[----:B------:R-:W-:Y:S02]  /*3200*/  FMUL.FTZ R89, R89, c[0x0][0x320] ;  /* 0x0000c80059597a20 */ /* 0x000fe40000410000 */
[----:B------:R-:W-:Y:S02]  /*3210*/  FMUL.FTZ R90, R90, c[0x0][0x320] ;  /* 0x0000c8005a5a7a20 */ /* 0x000fe40000410000 */
[----:B------:R-:W-:-:S02]  /*3220*/  FMUL.FTZ R91, R91, c[0x0][0x320] ;  /* 0x0000c8005b5b7a20 */ /* 0x000fc40000410000 */
[----:B------:R-:W-:Y:S01]  /*3230*/  FMUL.FTZ R104, R104, c[0x0][0x320] ;  /* 0x0000c80068687a20 */ /* 0x000fe20000410000 */
[----:B------:R3:W1:Y:S01]  /*3240*/  MUFU.TANH R176, R28 ;  /* 0x0000001c00b07308 */ /* 0x0006620000002400 */
[----:B------:R-:W-:Y:S02]  /*3250*/  FMUL.FTZ R105, R105, c[0x0][0x320] ;  /* 0x0000c80069697a20 */ /* 0x000fe40000410000 */
[----:B------:R-:W-:Y:S02]  /*3260*/  FMUL.FTZ R106, R106, c[0x0][0x320] ;  /* 0x0000c8006a6a7a20 */ /* 0x000fe40000410000 */
[----:B------:R-:W-:Y:S02]  /*3270*/  FMUL.FTZ R107, R107, c[0x0][0x320] ;  /* 0x0000c8006b6b7a20 */ /* 0x000fe40000410000 */
[----:B------:R-:W-:Y:S01]  /*3280*/  FMUL.FTZ R80, R80, c[0x0][0x320] ;  /* 0x0000c80050507a20 */ /* 0x000fe20000410000 */
[----:B------:R3:W1:Y:S01]  /*3290*/  MUFU.TANH R171, R29 ;  /* 0x0000001d00ab7308 */ /* 0x0006620000002400 */
[----:B------:R-:W-:-:S02]  /*32a0*/  FMUL.FTZ R81, R81, c[0x0][0x320] ;  /* 0x0000c80051517a20 */ /* 0x000fc40000410000 */
[----:B------:R-:W-:Y:S02]  /*32b0*/  FMUL.FTZ R82, R82, c[0x0][0x320] ;  /* 0x0000c80052527a20 */ /* 0x000fe40000410000 */
[----:B------:R-:W-:-:S03]  /*32c0*/  FMUL.FTZ R83, R83, c[0x0][0x320] ;  /* 0x0000c80053537a20 */ /* 0x000fc60000410000 */
[----:B------:R3:W1:Y:S08]  /*32d0*/  MUFU.TANH R168, R30 ;  /* 0x0000001e00a87308 */ /* 0x0006700000002400 */
        /* <DEDUP_REMOVED lines=15> */
[----:B------:R-:W1:Y:S08]  /*33d0*/  MUFU.TANH R66, R66 ;  /* 0x0000004200427308 */ /* 0x000e700000002400 */
[----:B------:R-:W1:Y:S08]  /*33e0*/  MUFU.TANH R13, R13 ;  /* 0x0000000d000d7308 */ /* 0x000e700000002400 */
[----:B------:R3:W1:Y:S08]  /*33f0*/  MUFU.TANH R134, R72 ;  /* 0x0000004800867308 */ /* 0x0006700000002400 */
[----:B------:R-:W1:Y:S08]  /*3400*/  MUFU.TANH R67, R67 ;  /* 0x0000004300437308 */ /* 0x000e700000002400 */
[----:B------:R-:W1:Y:S08]  /*3410*/  MUFU.TANH R15, R15 ;  /* 0x0000000f000f7308 */ /* 0x000e700000002400 */
[----:B------:R-:W1:Y:S01]  /*3420*/  MUFU.TANH R14, R14 ;  /* 0x0000000e000e7308 */ /* 0x000e620000002400 */
[----:B------:R-:W-:Y:S06]  /*3430*/  BAR.SYNC.DEFER_BLOCKING 0x0 ;  /* 0x0000000000007b1d */ /* 0x000fec0000010000 */
[----:B------:R-:W-:Y:S05]  /*3440*/  @P1 BRA `(.L_x_25) ;  /* 0x0000047000001947 */ /* 0x000fea0003800000 */
[----:B--234-:R-:W-:Y:S01]  /*3450*/  ULEA UR4, UR6, UR10, 0x7 ;  /* 0x0000000a06047291 */ /* 0x01cfe2000f8e383f */
[----:B------:R-:W-:-:S05]  /*3460*/  IMAD.MOV.U32 R239, RZ, RZ, RZ ;  /* 0x000000ffffef7224 */ /* 0x000fca00078e00ff */
[----:B------:R-:W-:-:S05]  /*3470*/  IMAD.U32 R240, RZ, RZ, UR4 ;  /* 0x00000004fff07e24 */ /* 0x000fca000f8e00ff */
[----:B------:R-:W-:-:S05]  /*3480*/  IADD3 R240, R240, -0x100, R242 ;  /* 0xffffff00f0f07810 */ /* 0x000fca0007ffe0f2 */
[----:B------:R-:W-:-:S04]  /*3490*/  @P0 IMAD.HI.U32 R9, R240, c[0x0][0x2bc], RZ ;  /* 0x0000af00f0090a27 */ /* 0x000fc800078e00ff */
[----:B------:R-:W-:Y:S01]  /*34a0*/  IMAD.MOV.U32 R8, RZ, RZ, R240 ;  /* 0x000000ffff087224 */ /* 0x000fe200078e00f0 */
[----:B------:R-:W-:-:S04]  /*34b0*/  @P0 SHF.R.U32.HI R8, RZ, c[0x0][0x2c0], R9 ;  /* 0x0000b000ff080a19 */ /* 0x000fc80000011609 */
[----:B------:R-:W-:-:S04]  /*34c0*/  @!P6 IADD3 R11, P1, R8, UR16, RZ ;  /* 0x00000010080bec10 */ /* 0x000fc8000ff3e0ff */
[----:B------:R-:W-:Y:S02]  /*34d0*/  @!P6 LEA.HI.X.SX32 R9, R8, UR14, 0x1, P1 ;  /* 0x0000000e0809ec11 */ /* 0x000fe400088f0eff */
[----:B------:R-:W-:-:S04]  /*34e0*/  @!P6 LEA R10, P1, R11, c[0x0][0x2a0], 0x2 ;  /* 0x0000a8000b0aea11 */ /* 0x000fc800078210ff */
[----:B------:R-:W-:-:S05]  /*34f0*/  @!P6 LEA.HI.X R11, R11, c[0x0][0x2a4], R9, 0x2, P1 ;  /* 0x0000a9000b0bea11 */ /* 0x000fca00008f1409 */
[----:B------:R2:W3:Y:S01]  /*3500*/  @!P6 LDG.E R239, [R10.64] ;  /* 0x0000000c0aefe981 */ /* 0x0004e2000c1e1900 */
[----:B------:R-:W-:Y:S01]  /*3510*/  IMAD.MOV R8, RZ, RZ, -R8 ;  /* 0x000000ffff087224 */ /* 0x000fe200078e0a08 */
[----:B------:R-:W-:Y:S02]  /*3520*/  SEL R23, RZ, 0x10, P3 ;  /* 0x00000010ff177807 */ /* 0x000fe40001800000 */
[----:B------:R-:W-:Y:S01]  /*3530*/  SHF.L.U64.HI R12, R33, 0x1, R35 ;  /* 0x00000001210c7819 */ /* 0x000fe20000010223 */
[----:B------:R-:W-:Y:S01]  /*3540*/  IMAD R240, R8, c[0x0][0x2b8], R240 ;  /* 0x0000ae0008f07a24 */ /* 0x000fe200078e02f0 */
[----:B------:R-:W-:Y:S02]  /*3550*/  IADD3 R24, -R23, 0x10, RZ ;  /* 0x0000001017187810 */ /* 0x000fe40007ffe1ff */
[----:B------:R-:W-:Y:S02]  /*3560*/  SHF.L.U64.HI R9, R32, 0x1, R34 ;  /* 0x0000000120097819 */ /* 0x000fe40000010222 */
[----:B------:R-:W-:-:S02]  /*3570*/  SHF.R.S32.HI R8, RZ, 0x1f, R240 ;  /* 0x0000001fff087819 */ /* 0x000fc400000114f0 */
[----:B------:R-:W-:-:S03]  /*3580*/  LOP3.LUT R24, R24, 0xf, RZ, 0xc0, !PT ;  /* 0x0000000f18187812 */ /* 0x000fc600078ec0ff */
[----:B------:R-:W-:-:S04]  /*3590*/  IMAD R8, R8, c[0x0][0x1e0], RZ ;  /* 0x0000780008087a24 */ /* 0x000fc800078e02ff */
[C---:B------:R-:W-:Y:S02]  /*35a0*/  IMAD R8, R240.reuse, c[0x0][0x1e4], R8 ;  /* 0x00007900f0087a24 */ /* 0x040fe400078e0208 */
[----:B--2---:R-:W-:-:S04]  /*35b0*/  IMAD.WIDE.U32 R10, R240, c[0x0][0x1e0], RZ ;  /* 0x00007800f00a7a25 */ /* 0x004fc800078e00ff */
[----:B------:R-:W-:Y:S01]  /*35c0*/  IMAD.IADD R11, R11, 0x1, R8 ;  /* 0x000000010b0b7824 */ /* 0x000fe200078e0208 */
[----:B---3--:R-:W-:-:S03]  /*35d0*/  SHF.R.S32.HI R8, RZ, 0x1f, R239 ;  /* 0x0000001fff087819 */ /* 0x008fc600000114ef */
[----:B------:R-:W-:-:S04]  /*35e0*/  IMAD.WIDE.U32 R10, R239, c[0x0][0x1f0], R10 ;  /* 0x00007c00ef0a7a25 */ /* 0x000fc800078e000a */
[----:B------:R-:W-:Y:S01]  /*35f0*/  IMAD R8, R8, c[0x0][0x1f0], RZ ;  /* 0x00007c0008087a24 */ /* 0x000fe200078e02ff */
[----:B------:R-:W-:Y:S02]  /*3600*/  IADD3 R18, P1, R10, UR20, RZ ;  /* 0x000000140a127c10 */ /* 0x000fe4000ff3e0ff */
[----:B------:R-:W-:Y:S01]  /*3610*/  SEL R10, RZ, 0x10, P4 ;  /* 0x00000010ff0a7807 */ /* 0x000fe20002000000 */
[----:B------:R-:W-:-:S03]  /*3620*/  IMAD R8, R239, c[0x0][0x1f4], R8 ;  /* 0x00007d00ef087a24 */ /* 0x000fc600078e0208 */
[----:B------:R-:W-:Y:S02]  /*3630*/  IADD3 R26, -R10, 0x10, RZ ;  /* 0x000000100a1a7810 */ /* 0x000fe40007ffe1ff */
[----:B------:R-:W-:Y:S01]  /*3640*/  IADD3.X R8, R11, UR18, R8, P1, !PT ;  /* 0x000000120b087c10 */ /* 0x000fe20008ffe408 */
[----:B------:R-:W-:Y:S01]  /*3650*/  IMAD.SHL.U32 R11, R33, 0x2, RZ ;  /* 0x00000002210b7824 */ /* 0x000fe200078e00ff */
[----:B------:R-:W-:Y:S02]  /*3660*/  LEA R17, P1, R18, c[0x0][0x1c8], 0x1 ;  /* 0x0000720012117a11 */ /* 0x000fe400078208ff */
[----:B------:R-:W-:Y:S02]  /*3670*/  LOP3.LUT R26, R26, 0xf, RZ, 0xc0, !PT ;  /* 0x0000000f1a1a7812 */ /* 0x000fe400078ec0ff */
[----:B------:R-:W-:Y:S01]  /*3680*/  LEA.HI.X R18, R18, c[0x0][0x1cc], R8, 0x1, P1 ;  /* 0x0000730012127a11 */ /* 0x000fe200008f0c08 */
[----:B------:R-:W2:Y:S01]  /*3690*/  SHFL.IDX PT, R25, R17, 0x3, 0x181f ;  /* 0x00781f0011197f89 */ /* 0x000ea200000e0000 */
[----:B------:R-:W-:-:S03]  /*36a0*/  IMAD.SHL.U32 R8, R32, 0x2, RZ ;  /* 0x0000000220087824 */ /* 0x000fc600078e00ff */
[----:B------:R-:W3:Y:S04]  /*36b0*/  SHFL.IDX PT, R16, R18, 0x3, 0x181f ;  /* 0x00781f0012107f89 */ /* 0x000ee800000e0000 */
[----:B------:R-:W4:Y:S04]  /*36c0*/  SHFL.IDX PT, R21, R17, RZ, 0x181f ;  /* 0x00181fff11157589 */ /* 0x000f2800000e0000 */
[----:B------:R-:W5:Y:S04]  /*36d0*/  SHFL.IDX PT, R19, R17, 0x1, 0x181f ;  /* 0x00381f0011137f89 */ /* 0x000f6800000e0000 */
[----:B------:R-:W1:Y:S04]  /*36e0*/  SHFL.IDX PT, R22, R18, RZ, 0x181f ;  /* 0x00181fff12167589 */ /* 0x000e6800000e0000 */
[----:B------:R-:W1:Y:S04]  /*36f0*/  SHFL.IDX PT, R17, R17, 0x2, 0x181f ;  /* 0x00581f0011117f89 */ /* 0x000e6800000e0000 */
[----:B------:R-:W1:Y:S01]  /*3700*/  SHFL.IDX PT, R20, R18, 0x1, 0x181f ;  /* 0x00381f0012147f89 */ /* 0x000e6200000e0000 */
[----:B--2---:R-:W-:-:S03]  /*3710*/  IADD3 R26, P2, P1, R26, R25, R11 ;  /* 0x000000191a1a7210 */ /* 0x004fc6000795e00b */
[----:B------:R-:W2:Y:S01]  /*3720*/  SHFL.IDX PT, R18, R18, 0x2, 0x181f ;  /* 0x00581f0012127f89 */ /* 0x000ea200000e0000 */
[-C--:B---3--:R-:W-:Y:S02]  /*3730*/  IADD3.X R27, RZ, R16.reuse, R12, P2, P1 ;  /* 0x00000010ff1b7210 */ /* 0x088fe400017e240c */
[----:B------:R-:W-:Y:S02]  /*3740*/  IADD3 R24, P2, P1, R24, R25, R8 ;  /* 0x0000001918187210 */ /* 0x000fe4000795e008 */
[CC--:B----4-:R-:W-:Y:S02]  /*3750*/  IADD3 R28, P5, R21.reuse, R11.reuse, RZ ;  /* 0x0000000b151c7210 */ /* 0x0d0fe40007fbe0ff */
[--C-:B------:R-:W-:Y:S02]  /*3760*/  IADD3.X R25, RZ, R16, R9.reuse, P2, P1 ;  /* 0x00000010ff197210 */ /* 0x100fe400017e2409 */
[-C--:B------:R-:W-:Y:S02]  /*3770*/  IADD3 R36, P2, R21, R8.reuse, RZ ;  /* 0x0000000815247210 */ /* 0x080fe40007f5e0ff */
[CC--:B-----5:R-:W-:Y:S01]  /*3780*/  IADD3 R30, P1, R19.reuse, R11.reuse, RZ ;  /* 0x0000000b131e7210 */ /* 0x0e0fe20007f3e0ff */
[C---:B-1----:R-:W-:Y:S01]  /*3790*/  IMAD.X R29, R22.reuse, 0x1, R12, P5 ;  /* 0x00000001161d7824 */ /* 0x042fe200028e060c */
[----:B------:R-:W-:Y:S01]  /*37a0*/  IADD3 R16, P5, R19, R8, RZ ;  /* 0x0000000813107210 */ /* 0x000fe20007fbe0ff */
[----:B------:R-:W-:Y:S01]  /*37b0*/  IMAD.X R37, R22, 0x1, R9, P2 ;  /* 0x0000000116257824 */ /* 0x000fe200010e0609 */
[----:B------:R-:W-:-:S02]  /*37c0*/  IADD3 R38, P2, R17, R11, RZ ;  /* 0x0000000b11267210 */ /* 0x000fc40007f5e0ff */
[----:B------:R1:W-:Y:S01]  /*37d0*/  LDGSTS.E.BYPASS.LTC128B.128 [R241+0x8100], [R28.64], !P4 ;  /* 0x081000001cf17fae */ /* 0x0003e2000e101d4c */
[C-C-:B------:R-:W-:Y:S01]  /*37e0*/  IMAD.X R31, R20.reuse, 0x1, R12.reuse, P1 ;  /* 0x00000001141f7824 */ /* 0x140fe200008e060c */
[----:B------:R-:W-:Y:S01]  /*37f0*/  IADD3 R8, P1, R17, R8, RZ ;  /* 0x0000000811087210 */ /* 0x000fe20007f3e0ff */
[--C-:B------:R-:W-:Y:S01]  /*3800*/  IMAD.X R17, R20, 0x1, R9.reuse, P5 ;  /* 0x0000000114117824 */ /* 0x100fe200028e0609 */
[----:B------:R-:W-:Y:S01]  /*3810*/  ISETP.NE.U32.AND P5, PT, R10, RZ, PT ;  /* 0x000000ff0a00720c */ /* 0x000fe20003fa5070 */
[C---:B--2---:R-:W-:Y:S01]  /*3820*/  IMAD.X R39, R18.reuse, 0x1, R12, P2 ;  /* 0x0000000112277824 */ /* 0x044fe200010e060c */
[----:B------:R-:W-:Y:S01]  /*3830*/  ISETP.NE.U32.AND P2, PT, R23, RZ, PT ;  /* 0x000000ff1700720c */ /* 0x000fe20003f45070 */
[----:B------:R-:W-:Y:S01]  /*3840*/  IMAD.X R9, R18, 0x1, R9, P1 ;  /* 0x0000000112097824 */ /* 0x000fe200008e0609 */
[----:B------:R1:W-:Y:S04]  /*3850*/  LDGSTS.E.BYPASS.LTC128B.128 [R241+0xc100], [R36.64], !P3 ;  /* 0x0c10000024f17fae */ /* 0x0003e8000d901d4c */
[----:B------:R1:W-:Y:S04]  /*3860*/  LDGSTS.E.BYPASS.LTC128B.128 [R241+0x9100], [R30.64], !P4 ;  /* 0x091000001ef17fae */ /* 0x0003e8000e101d4c */
[----:B------:R1:W-:Y:S04]  /*3870*/  LDGSTS.E.BYPASS.LTC128B.128 [R241+0xd100], [R16.64], !P3 ;  /* 0x0d10000010f17fae */ /* 0x0003e8000d901d4c */
[----:B------:R1:W-:Y:S04]  /*3880*/  LDGSTS.E.BYPASS.LTC128B.128 [R241+0xa100], [R38.64], !P4 ;  /* 0x0a10000026f17fae */ /* 0x0003e8000e101d4c */
[----:B------:R1:W-:Y:S04]  /*3890*/  LDGSTS.E.BYPASS.LTC128B.128 [R241+0xe100], [R8.64], !P3 ;  /* 0x0e10000008f17fae */ /* 0x0003e8000d901d4c */
[----:B------:R1:W-:Y:S04]  /*38a0*/  LDGSTS.E.BYPASS.LTC128B.128.ZFILL [R241+0xb100], [R26.64], P5 ;  /* 0x0b1000001af17fae */ /* 0x0003e8000a941d4c */
[----:B------:R1:W-:Y:S02]  /*38b0*/  LDGSTS.E.BYPASS.LTC128B.128.ZFILL [R241+0xf100], [R24.64], P2 ;  /* 0x0f10000018f17fae */ /* 0x0003e40009141d4c */
.L_x_25:
[----:B--234-:R-:W-:Y:S01]  /*38c0*/  LOP3.LUT R6, R6, 0xffffffe0, RZ, 0xc0, !PT ;  /* 0xffffffe006067812 */ /* 0x01cfe200078ec0ff */
[----:B-1----:R-:W-:Y:S01]  /*38d0*/  IMAD.MOV.U32 R17, RZ, RZ, -0x2 ;  /* 0xfffffffeff117424 */ /* 0x002fe200078e00ff */
[----:B------:R-:W0:Y:S01]  /*38e0*/  LDGDEPBAR ;  /* 0x00000000000079af */ /* 0x000e220000000000 */
[----:B------:R-:W-:-:S02]  /*38f0*/  IMAD.SHL.U32 R236, R4, 0x2, RZ ;  /* 0x0000000204ec7824 */ /* 0x000fc400078e00ff */
[----:B------:R-:W-:Y:S02]  /*3900*/  IMAD.IADD R6, R5, 0x1, -R6 ;  /* 0x0000000105067824 */ /* 0x000fe400078e0a06 */
[--C-:B------:R-:W-:Y:S01]  /*3910*/  IMAD R234, R2, 0x2, R236.reuse ;  /* 0x0000000202ea7824 */ /* 0x100fe200078e02ec */
[----:B------:R-:W-:Y:S01]  /*3920*/  LDSM.16.MT88.4 R124, [R236+0x100] ;  /* 0x00010000ec7c783b */ /* 0x000fe20000004200 */
[C---:B------:R-:W-:Y:S01]  /*3930*/  IMAD R233, R0.reuse, 0x2, R236 ;  /* 0x0000000200e97824 */ /* 0x040fe200078e02ec */
[----:B------:R-:W-:Y:S01]  /*3940*/  SHF.R.S32.HI R5, RZ, 0x1f, R6 ;  /* 0x0000001fff057819 */ /* 0x000fe20000011406 */
[----:B------:R-:W-:Y:S01]  /*3950*/  IMAD R232, R0, 0x2, R234 ;  /* 0x0000000200e87824 */ /* 0x000fe200078e02ea */
[----:B------:R-:W-:Y:S02]  /*3960*/  LDSM.16.MT88.4 R116, [R234+0x100] ;  /* 0x00010000ea74783b */ /* 0x000fe40000004200 */
[----:B------:R-:W-:Y:S02]  /*3970*/  LEA.HI R5, R5, R6, RZ, 0x2 ;  /* 0x0000000605057211 */ /* 0x000fe400078f10ff */
[----:B------:R-:W-:Y:S02]  /*3980*/  LDSM.16.MT88.4 R100, [R232+0x100] ;  /* 0x00010000e864783b */ /* 0x000fe40000004200 */
[----:B------:R-:W-:-:S02]  /*3990*/  LOP3.LUT R5, R5, 0x7ffffffc, RZ, 0xc0, !PT ;  /* 0x7ffffffc05057812 */ /* 0x000fc400078ec0ff */
[----:B------:R-:W-:Y:S03]  /*39a0*/  LDSM.16.MT88.4 R108, [R233+0x100] ;  /* 0x00010000e96c783b */ /* 0x000fe60000004200 */
[----:B------:R-:W-:Y:S01]  /*39b0*/  IMAD.IADD R5, R6, 0x1, -R5 ;  /* 0x0000000106057824 */ /* 0x000fe200078e0a05 */
[----:B------:R-:W-:Y:S03]  /*39c0*/  LDSM.16.MT88.4 R76, [R233+0x4100] ;  /* 0x00410000e94c783b */ /* 0x000fe60000004200 */
[----:B------:R-:W-:Y:S01]  /*39d0*/  IMAD R17, R5, R17, UR15 ;  /* 0x0000000f05117e24 */ /* 0x000fe2000f8e0211 */
[----:B------:R-:W-:Y:S04]  /*39e0*/  LDSM.16.MT88.4 R24, [R236+0x900] ;  /* 0x00090000ec18783b */ /* 0x000fe80000004200 */
[C---:B------:R-:W-:Y:S01]  /*39f0*/  ISETP.GT.AND P2, PT, R17.reuse, RZ, PT ;  /* 0x000000ff1100720c */ /* 0x040fe20003f44270 */
[----:B------:R-:W-:Y:S01]  /*3a00*/  LDSM.16.MT88.4 R20, [R234+0x900] ;  /* 0x00090000ea14783b */ /* 0x000fe20000004200 */
[----:B------:R-:W-:-:S02]  /*3a10*/  ISETP.GT.AND P1, PT, R17, 0x1, PT ;  /* 0x000000011100780c */ /* 0x000fc40003f24270 */
[----:B------:R-:W-:Y:S01]  /*3a20*/  ISETP.GT.AND P5, PT, R17, 0x8, PT ;  /* 0x000000081100780c */ /* 0x000fe20003fa4270 */
[----:B------:R-:W-:Y:S01]  /*3a30*/  LDSM.16.MT88.4 R36, [R234+0x4900] ;  /* 0x00490000ea24783b */ /* 0x000fe20000004200 */
[----:B------:R-:W-:Y:S02]  /*3a40*/  FSEL R3, R3, -INF , P2 ;  /* 0xff80000003037808 */ /* 0x000fe40001000000 */
[----:B------:R-:W-:Y:S02]  /*3a50*/  FSEL R16, R7, -INF , P1 ;  /* 0xff80000007107808 */ /* 0x000fe40000800000 */
[----:B------:R-:W-:Y:S02]  /*3a60*/  FSEL R84, R84, -INF , P2 ;  /* 0xff80000054547808 */ /* 0x000fe40001000000 */
[----:B------:R-:W-:Y:S02]  /*3a70*/  ISETP.GT.AND P2, PT, R17, 0x9, PT ;  /* 0x000000091100780c */ /* 0x000fe40003f44270 */
[----:B------:R-:W-:-:S02]  /*3a80*/  FSEL R68, R68, -INF , P5 ;  /* 0xff80000044447808 */ /* 0x000fc40002800000 */
[----:B------:R-:W-:Y:S02]  /*3a90*/  FMNMX.FTZ R18, R3, R16, !PT ;  /* 0x0000001003127209 */ /* 0x000fe40007810000 */
[----:B------:R-:W-:Y:S02]  /*3aa0*/  FSEL R85, R85, -INF , P1 ;  /* 0xff80000055557808 */ /* 0x000fe40000800000 */
[----:B------:R-:W-:Y:S02]  /*3ab0*/  ISETP.GT.AND P1, PT, R17, 0x10, PT ;  /* 0x000000101100780c */ /* 0x000fe40003f24270 */
[----:B------:R-:W-:Y:S02]  /*3ac0*/  FSEL R69, R69, -INF , P2 ;  /* 0xff80000045457808 */ /* 0x000fe40001000000 */
[----:B------:R-:W-:Y:S02]  /*3ad0*/  FMNMX.FTZ R18, R68, R18, !PT ;  /* 0x0000001244127209 */ /* 0x000fe40007810000 */
[----:B------:R-:W-:-:S02]  /*3ae0*/  FSEL R86, R86, -INF , P5 ;  /* 0xff80000056567808 */ /* 0x000fc40002800000 */
[----:B------:R-:W-:Y:S02]  /*3af0*/  ISETP.GT.AND P5, PT, R17, 0x11, PT ;  /* 0x000000111100780c */ /* 0x000fe40003fa4270 */
[----:B------:R-:W-:Y:S02]  /*3b00*/  FSEL R7, R70, -INF , P1 ;  /* 0xff80000046077808 */ /* 0x000fe40000800000 */
[----:B------:R-:W-:Y:S02]  /*3b10*/  FMNMX.FTZ R18, R69, R18, !PT ;  /* 0x0000001245127209 */ /* 0x000fe40007810000 */
        /* <DEDUP_REMOVED lines=8> */
[----:B------:R-:W-:-:S02]  /*3ba0*/  FMNMX.FTZ R19, R84, R85, !PT ;  /* 0x0000005554137209 */ /* 0x000fc40007810000 */
[----:B------:R-:W-:Y:S02]  /*3bb0*/  FSEL R10, R93, -INF , P5 ;  /* 0xff8000005d0a7808 */ /* 0x000fe40002800000 */
[----:B------:R-:W-:Y:S01]  /*3bc0*/  ISETP.GT.AND P5, PT, R17, 0x20, PT ;  /* 0x000000201100780c */ /* 0x000fe20003fa4270 */
[----:B------:R-:W-:Y:S01]  /*3bd0*/  LDSM.16.MT88.4 R92, [R236+0x4100] ;  /* 0x00410000ec5c783b */ /* 0x000fe20000004200 */
        /* <DEDUP_REMOVED lines=119> */
[----:B------:R-:W-:Y:S02]  /*4350*/  FMNMX.FTZ R17, R134, R18, !PT ;  /* 0x0000001286117209 */ /* 0x000fe40007810000 */
[----:B------:R-:W-:Y:S02]  /*4360*/  FMNMX.FTZ R19, R152, R19, !PT ;  /* 0x0000001398137209 */ /* 0x000fe40007810000 */
[----:B------:R-:W-:Y:S02]  /*4370*/  FMNMX.FTZ R17, R67, R17, !PT ;  /* 0x0000001143117209 */ /* 0x000fe40007810000 */
[----:B------:R-:W-:Y:S02]  /*4380*/  FMNMX.FTZ R19, R149, R19, !PT ;  /* 0x0000001395137209 */ /* 0x000fe40007810000 */
[----:B------:R-:W-:Y:S01]  /*4390*/  FSEL R65, R13, -INF , P5 ;  /* 0xff8000000d417808 */ /* 0x000fe20002800000 */
[----:B------:R-:W1:Y:S01]  /*43a0*/  SHFL.BFLY PT, R18, R17, 0x2, 0x1f ;  /* 0x0c401f0011127f89 */ /* 0x000e6200000e0000 */
[----:B------:R-:W-:-:S02]  /*43b0*/  FMNMX.FTZ R13, R66, R19, !PT ;  /* 0x00000013420d7209 */ /* 0x000fc40007810000 */
[----:B------:R-:W-:Y:S02]  /*43c0*/  FSEL R64, R15, -INF , P2 ;  /* 0xff8000000f407808 */ /* 0x000fe40001000000 */
[----:B------:R-:W-:Y:S02]  /*43d0*/  FMNMX.FTZ R13, R65, R13, !PT ;  /* 0x0000000d410d7209 */ /* 0x000fe40007810000 */
[----:B------:R-:W-:Y:S02]  /*43e0*/  FSEL R62, R14, -INF , P1 ;  /* 0xff8000000e3e7808 */ /* 0x000fe40000800000 */
[----:B------:R-:W-:-:S04]  /*43f0*/  FMNMX.FTZ R13, R64, R13, !PT ;  /* 0x0000000d400d7209 */ /* 0x000fc80007810000 */
[----:B------:R-:W-:-:S05]  /*4400*/  FMNMX.FTZ R14, R62, R13, !PT ;  /* 0x0000000d3e0e7209 */ /* 0x000fca0007810000 */
[----:B------:R-:W2:Y:S01]  /*4410*/  SHFL.BFLY PT, R13, R14, 0x2, 0x1f ;  /* 0x0c401f000e0d7f89 */ /* 0x000ea200000e0000 */
[----:B-1----:R-:W-:-:S05]  /*4420*/  FMNMX.FTZ R18, R17, R18, !PT ;  /* 0x0000001211127209 */ /* 0x002fca0007810000 */
[----:B------:R-:W1:Y:S01]  /*4430*/  SHFL.BFLY PT, R132, R18, 0x1, 0x1f ;  /* 0x0c201f0012847f89 */ /* 0x000e6200000e0000 */
[----:B--2---:R-:W-:-:S05]  /*4440*/  FMNMX.FTZ R14, R14, R13, !PT ;  /* 0x0000000d0e0e7209 */ /* 0x004fca0007810000 */
[----:B------:R-:W2:Y:S01]  /*4450*/  SHFL.BFLY PT, R13, R14, 0x1, 0x1f ;  /* 0x0c201f000e0d7f89 */ /* 0x000ea200000e0000 */
[----:B-1----:R-:W-:-:S04]  /*4460*/  FMNMX.FTZ R132, R18, R132, !PT ;  /* 0x0000008412847209 */ /* 0x002fc80007810000 */
[C---:B------:R-:W-:Y:S01]  /*4470*/  FSETP.NEU.FTZ.AND P1, PT, R132.reuse, -INF , PT ;  /* 0xff8000008400780b */ /* 0x040fe20003f3d000 */
[----:B------:R-:W-:-:S05]  /*4480*/  FMUL.FTZ R133, R132, c[0x0][0x2d0] ;  /* 0x0000b40084857a20 */ /* 0x000fca0000410000 */
[----:B------:R-:W-:-:S05]  /*4490*/  FSEL R133, R133, RZ, P1 ;  /* 0x000000ff85857208 */ /* 0x000fca0000800000 */
[--C-:B------:R-:W-:Y:S02]  /*44a0*/  FFMA.FTZ R59, R3, c[0x0][0x2d0], -R133.reuse ;  /* 0x0000b400033b7a23 */ /* 0x100fe40000010885 */
[--C-:B------:R-:W-:Y:S01]  /*44b0*/  FFMA.FTZ R58, R16, c[0x0][0x2d0], -R133.reuse ;  /* 0x0000b400103a7a23 */ /* 0x100fe20000010885 */
[----:B--2---:R-:W-:Y:S01]  /*44c0*/  FMNMX.FTZ R3, R13, R14, !PT ;  /* 0x0000000e0d037209 */ /* 0x004fe20007810000 */
[--C-:B------:R-:W-:Y:S01]  /*44d0*/  FFMA.FTZ R57, R68, c[0x0][0x2d0], -R133.reuse ;  /* 0x0000b40044397a23 */ /* 0x100fe20000010885 */
[----:B------:R-:W-:Y:S01]  /*44e0*/  LDSM.16.MT88.4 R16, [R233+0x900] ;  /* 0x00090000e910783b */ /* 0x000fe20000004200 */
[--C-:B------:R-:W-:Y:S01]  /*44f0*/  FFMA.FTZ R53, R69, c[0x0][0x2d0], -R133.reuse ;  /* 0x0000b40045357a23 */ /* 0x100fe20000010885 */
[C---:B------:R-:W-:Y:S01]  /*4500*/  FSETP.NEU.FTZ.AND P1, PT, R3.reuse, -INF , PT ;  /* 0xff8000000300780b */ /* 0x040fe20003f3d000 */
[----:B------:R-:W-:Y:S01]  /*4510*/  FMUL.FTZ R63, R3, c[0x0][0x2d0] ;  /* 0x0000b400033f7a20 */ /* 0x000fe20000410000 */
[----:B------:R-:W-:Y:S01]  /*4520*/  MUFU.EX2 R59, R59 ;  /* 0x0000003b003b7308 */ /* 0x000fe20000000800 */
[----:B------:R-:W-:-:S02]  /*4530*/  FFMA.FTZ R56, R7, c[0x0][0x2d0], -R133 ;  /* 0x0000b40007387a23 */ /* 0x000fc40000010885 */
[--C-:B------:R-:W-:Y:S01]  /*4540*/  FFMA.FTZ R52, R5, c[0x0][0x2d0], -R133.reuse ;  /* 0x0000b40005347a23 */ /* 0x100fe20000010885 */
[----:B------:R-:W-:Y:S01]  /*4550*/  FSEL R63, R63, RZ, P1 ;  /* 0x000000ff3f3f7208 */ /* 0x000fe20000800000 */
[----:B------:R-:W-:Y:S01]  /*4560*/  FFMA.FTZ R51, R6, c[0x0][0x2d0], -R133 ;  /* 0x0000b40006337a23 */ /* 0x000fe20000010885 */
[----:B------:R-:W-:Y:S01]  /*4570*/  PLOP3.LUT P1, PT, PT, PT, UP0, 0x40, 0x0 ;  /* 0x000000000000781c */ /* 0x000fe20003f2e808 */
[----:B------:R-:W-:Y:S01]  /*4580*/  LDSM.16.MT88.4 R4, [R232+0x4100] ;  /* 0x00410000e804783b */ /* 0x000fe20000004200 */
[----:B------:R-:W1:Y:S01]  /*4590*/  MUFU.EX2 R58, R58 ;  /* 0x0000003a003a7308 */ /* 0x000e620000000800 */
[--C-:B------:R-:W-:Y:S02]  /*45a0*/  FFMA.FTZ R61, R84, c[0x0][0x2d0], -R63.reuse ;  /* 0x0000b400543d7a23 */ /* 0x100fe4000001083f */
[--C-:B------:R-:W-:Y:S02]  /*45b0*/  FFMA.FTZ R60, R85, c[0x0][0x2d0], -R63.reuse ;  /* 0x0000b400553c7a23 */ /* 0x100fe4000001083f */
[----:B------:R-:W-:-:S02]  /*45c0*/  FFMA.FTZ R55, R86, c[0x0][0x2d0], -R63 ;  /* 0x0000b40056377a23 */ /* 0x000fc4000001083f */
[----:B------:R-:W-:Y:S01]  /*45d0*/  FFMA.FTZ R54, R87, c[0x0][0x2d0], -R63 ;  /* 0x0000b40057367a23 */ /* 0x000fe2000001083f */
[----:B------:R-:W-:Y:S01]  /*45e0*/  MUFU.EX2 R57, R57 ;  /* 0x0000003900397308 */ /* 0x000fe20000000800 */
[----:B------:R-:W2:Y:S01]  /*45f0*/  LDSM.16.MT88.4 R84, [R234+0x4100] ;  /* 0x00410000ea54783b */ /* 0x000ea20000004200 */
[----:B------:R-:W-:Y:S02]  /*4600*/  FFMA.FTZ R48, R12, c[0x0][0x2d0], -R133 ;  /* 0x0000b4000c307a23 */ /* 0x000fe40000010885 */
[--C-:B------:R-:W-:Y:S01]  /*4610*/  FFMA.FTZ R50, R11, c[0x0][0x2d0], -R63.reuse ;  /* 0x0000b4000b327a23 */ /* 0x100fe2000001083f */
[----:B------:R-:W3:Y:S01]  /*4620*/  LDSM.16.MT88.4 R12, [R232+0x900] ;  /* 0x00090000e80c783b */ /* 0x000ee20000004200 */
[--C-:B------:R-:W-:Y:S02]  /*4630*/  FFMA.FTZ R49, R10, c[0x0][0x2d0], -R63.reuse ;  /* 0x0000b4000a317a23 */ /* 0x100fe4000001083f */
[----:B------:R-:W4:Y:S01]  /*4640*/  MUFU.EX2 R53, R53 ;  /* 0x0000003500357308 */ /* 0x000f220000000800 */
[--C-:B------:R-:W-:Y:S01]  /*4650*/  FFMA.FTZ R46, R9, c[0x0][0x2d0], -R63.reuse ;  /* 0x0000b400092e7a23 */ /* 0x100fe2000001083f */
[----:B-1----:R-:W-:Y:S01]  /*4660*/  F2FP.PACK_AB R68, R58, R59 ;  /* 0x0000003b3a44723e */ /* 0x002fe200000000ff */
[----:B------:R-:W-:-:S02]  /*4670*/  FFMA.FTZ R45, R8, c[0x0][0x2d0], -R63 ;  /* 0x0000b400082d7a23 */ /* 0x000fc4000001083f */
[----:B------:R-:W1:Y:S01]  /*4680*/  LDSM.16.MT88.4 R8, [R236+0x4900] ;  /* 0x00490000ec08783b */ /* 0x000e620000004200 */
[--C-:B------:R-:W-:Y:S02]  /*4690*/  FFMA.FTZ R47, R30, c[0x0][0x2d0], -R133.reuse ;  /* 0x0000b4001e2f7a23 */ /* 0x100fe40000010885 */
[----:B------:R-:W-:Y:S01]  /*46a0*/  MUFU.EX2 R61, R61 ;  /* 0x0000003d003d7308 */ /* 0x000fe20000000800 */
[--C-:B------:R-:W-:Y:S02]  /*46b0*/  FFMA.FTZ R44, R28, c[0x0][0x2d0], -R133.reuse ;  /* 0x0000b4001c2c7a23 */ /* 0x100fe40000010885 */
[----:B------:R-:W-:Y:S02]  /*46c0*/  FFMA.FTZ R43, R29, c[0x0][0x2d0], -R133 ;  /* 0x0000b4001d2b7a23 */ /* 0x000fe40000010885 */
[----:B------:R-:W5:Y:S01]  /*46d0*/  LDSM.16.MT88.4 R28, [R233+0x4900] ;  /* 0x00490000e91c783b */ /* 0x000f620000004200 */
[----:B------:R-:W-:Y:S02]  /*46e0*/  FFMA.FTZ R42, R41, c[0x0][0x2d0], -R63 ;  /* 0x0000b400292a7a23 */ /* 0x000fe4000001083f */
[----:B------:R-:W2:Y:S01]  /*46f0*/  MUFU.EX2 R60, R60 ;  /* 0x0000003c003c7308 */ /* 0x000ea20000000800 */
[----:B----4-:R-:W-:Y:S01]  /*4700*/  F2FP.PACK_AB R70, R53, R57 ;  /* 0x000000393546723e */ /* 0x010fe200000000ff */
[----:B------:R-:W-:-:S02]  /*4710*/  FFMA.FTZ R40, R40, c[0x0][0x2d0], -R133 ;  /* 0x0000b40028287a23 */ /* 0x000fc40000010885 */
[--C-:B------:R-:W-:Y:S02]  /*4720*/  FFMA.FTZ R41, R183, c[0x0][0x2d0], -R63.reuse ;  /* 0x0000b400b7297a23 */ /* 0x100fe4000001083f */
[--C-:B------:R-:W-:Y:S02]  /*4730*/  FFMA.FTZ R2, R182, c[0x0][0x2d0], -R63.reuse ;  /* 0x0000b400b6027a23 */ /* 0x100fe4000001083f */
[----:B------:R-:W-:Y:S01]  /*4740*/  MUFU.EX2 R55, R55 ;  /* 0x0000003700377308 */ /* 0x000fe20000000800 */
[----:B------:R-:W-:Y:S02]  /*4750*/  FFMA.FTZ R0, R181, c[0x0][0x2d0], -R63 ;  /* 0x0000b400b5007a23 */ /* 0x000fe4000001083f */
[--C-:B------:R-:W-:Y:S02]  /*4760*/  FFMA.FTZ R145, R145, c[0x0][0x2d0], -R133.reuse ;  /* 0x0000b40091917a23 */ /* 0x100fe40000010885 */
[--C-:B------:R-:W-:Y:S02]  /*4770*/  FFMA.FTZ R146, R146, c[0x0][0x2d0], -R133.reuse ;  /* 0x0000b40092927a23 */ /* 0x100fe40000010885 */
[--C-:B------:R-:W-:Y:S01]  /*4780*/  FFMA.FTZ R148, R148, c[0x0][0x2d0], -R133.reuse ;  /* 0x0000b40094947a23 */ /* 0x100fe20000010885 */
[----:B------:R-:W4:Y:S01]  /*4790*/  MUFU.EX2 R54, R54 ;  /* 0x0000003600367308 */ /* 0x000f220000000800 */
[----:B--2---:R-:W-:Y:S01]  /*47a0*/  F2FP.PACK_AB R69, R60, R61 ;  /* 0x0000003d3c45723e */ /* 0x004fe200000000ff */
[----:B------:R-:W-:-:S02]  /*47b0*/  FFMA.FTZ R147, R147, c[0x0][0x2d0], -R133 ;  /* 0x0000b40093937a23 */ /* 0x000fc40000010885 */
[--C-:B------:R-:W-:Y:S02]  /*47c0*/  FFMA.FTZ R150, R150, c[0x0][0x2d0], -R63.reuse ;  /* 0x0000b40096967a23 */ /* 0x100fe4000001083f */
[--C-:B------:R-:W-:Y:S02]  /*47d0*/  FFMA.FTZ R151, R151, c[0x0][0x2d0], -R63.reuse ;  /* 0x0000b40097977a23 */ /* 0x100fe4000001083f */
[----:B------:R-:W-:Y:S01]  /*47e0*/  MUFU.EX2 R56, R56 ;  /* 0x0000003800387308 */ /* 0x000fe20000000800 */
[----:B------:R-:W-:Y:S02]  /*47f0*/  FFMA.FTZ R180, R180, c[0x0][0x2d0], -R63 ;  /* 0x0000b400b4b47a23 */ /* 0x000fe4000001083f */
[--C-:B------:R-:W-:Y:S02]  /*4800*/  FFMA.FTZ R160, R160, c[0x0][0x2d0], -R133.reuse ;  /* 0x0000b400a0a07a23 */ /* 0x100fe40000010885 */
[----:B------:R-:W-:Y:S02]  /*4810*/  FFMA.FTZ R159, R159, c[0x0][0x2d0], -R133 ;  /* 0x0000b4009f9f7a23 */ /* 0x000fe40000010885 */
[--C-:B------:R-:W-:Y:S01]  /*4820*/  FFMA.FTZ R161, R161, c[0x0][0x2d0], -R63.reuse ;  /* 0x0000b400a1a17a23 */ /* 0x100fe2000001083f */
[----:B----4-:R-:W-:Y:S01]  /*4830*/  F2FP.PACK_AB R71, R54, R55 ;  /* 0x000000373647723e */ /* 0x010fe200000000ff */
[----:B------:R-:W-:Y:S01]  /*4840*/  MUFU.EX2 R52, R52 ;  /* 0x0000003400347308 */ /* 0x000fe20000000800 */
[----:B------:R-:W-:-:S02]  /*4850*/  FFMA.FTZ R162, R162, c[0x0][0x2d0], -R63 ;  /* 0x0000b400a2a27a23 */ /* 0x000fc4000001083f */
[--C-:B------:R-:W-:Y:S02]  /*4860*/  FFMA.FTZ R164, R164, c[0x0][0x2d0], -R63.reuse ;  /* 0x0000b400a4a47a23 */ /* 0x100fe4000001083f */
[----:B------:R-:W-:Y:S01]  /*4870*/  FFMA.FTZ R165, R165, c[0x0][0x2d0], -R63 ;  /* 0x0000b400a5a57a23 */ /* 0x000fe2000001083f */
[C---:B------:R-:W-:Y:S01]  /*4880*/  HMMA.16816.F32 R104, R68.reuse, R100, RZ ;  /* 0x000000644468723c */ /* 0x040fe200000018ff */
[--C-:B------:R-:W-:Y:S01]  /*4890*/  FFMA.FTZ R176, R176, c[0x0][0x2d0], -R133.reuse ;  /* 0x0000b400b0b07a23 */ /* 0x100fe20000010885 */
[----:B------:R-:W-:Y:S01]  /*48a0*/  MUFU.EX2 R51, R51 ;  /* 0x0000003300337308 */ /* 0x000fe20000000800 */
[--C-:B------:R-:W-:Y:S02]  /*48b0*/  FFMA.FTZ R171, R171, c[0x0][0x2d0], -R133.reuse ;  /* 0x0000b400abab7a23 */ /* 0x100fe40000010885 */
[--C-:B------:R-:W-:Y:S02]  /*48c0*/  FFMA.FTZ R170, R170, c[0x0][0x2d0], -R133.reuse ;  /* 0x0000b400aaaa7a23 */ /* 0x100fe40000010885 */
[----:B------:R-:W-:Y:S01]  /*48d0*/  FFMA.FTZ R169, R169, c[0x0][0x2d0], -R133 ;  /* 0x0000b400a9a97a23 */ /* 0x000fe20000010885 */
[----:B------:R-:W-:Y:S01]  /*48e0*/  HMMA.16816.F32 R100, R68, R102, RZ ;  /* 0x000000664464723c */ /* 0x000fe200000018ff */
[--C-:B------:R-:W-:Y:S01]  /*48f0*/  FFMA.FTZ R168, R168, c[0x0][0x2d0], -R63.reuse ;  /* 0x0000b400a8a87a23 */ /* 0x100fe2000001083f */
[----:B------:R-:W-:Y:S01]  /*4900*/  MUFU.EX2 R48, R48 ;  /* 0x0000003000307308 */ /* 0x000fe20000000800 */
[----:B------:R-:W-:-:S02]  /*4910*/  FFMA.FTZ R167, R167, c[0x0][0x2d0], -R63 ;  /* 0x0000b400a7a77a23 */ /* 0x000fc4000001083f */
[--C-:B------:R-:W-:Y:S02]  /*4920*/  FFMA.FTZ R166, R166, c[0x0][0x2d0], -R63.reuse ;  /* 0x0000b400a6a67a23 */ /* 0x100fe4000001083f */
[----:B------:R-:W-:Y:S01]  /*4930*/  FFMA.FTZ R163, R163, c[0x0][0x2d0], -R63 ;  /* 0x0000b400a3a37a23 */ /* 0x000fe2000001083f */
[C---:B------:R-:W-:Y:S01]  /*4940*/  HMMA.16816.F32 R96, R68.reuse, R92, RZ ;  /* 0x0000005c4460723c */ /* 0x040fe200000018ff */
[--C-:B------:R-:W-:Y:S01]  /*4950*/  FFMA.FTZ R158, R158, c[0x0][0x2d0], -R133.reuse ;  /* 0x0000b4009e9e7a23 */ /* 0x100fe20000010885 */
[----:B------:R-:W2:Y:S01]  /*4960*/  MUFU.EX2 R50, R50 ;  /* 0x0000003200327308 */ /* 0x000ea20000000800 */
[--C-:B------:R-:W-:Y:S02]  /*4970*/  FFMA.FTZ R157, R157, c[0x0][0x2d0], -R133.reuse ;  /* 0x0000b4009d9d7a23 */ /* 0x100fe40000010885 */
[--C-:B------:R-:W-:Y:S02]  /*4980*/  FFMA.FTZ R156, R156, c[0x0][0x2d0], -R133.reuse ;  /* 0x0000b4009c9c7a23 */ /* 0x100fe40000010885 */
[----:B------:R-:W-:Y:S01]  /*4990*/  FFMA.FTZ R155, R155, c[0x0][0x2d0], -R133 ;  /* 0x0000b4009b9b7a23 */ /* 0x000fe20000010885 */
[----:B------:R-:W-:Y:S01]  /*49a0*/  HMMA.16816.F32 R92, R68, R94, RZ ;  /* 0x0000005e445c723c */ /* 0x000fe200000018ff */
[--C-:B------:R-:W-:Y:S01]  /*49b0*/  FFMA.FTZ R154, R154, c[0x0][0x2d0], -R63.reuse ;  /* 0x0000b4009a9a7a23 */ /* 0x100fe2000001083f */
[----:B------:R-:W4:Y:S01]  /*49c0*/  MUFU.EX2 R49, R49 ;  /* 0x0000003100317308 */ /* 0x000f220000000800 */
[----:B------:R-:W-:-:S02]  /*49d0*/  FFMA.FTZ R153, R153, c[0x0][0x2d0], -R63 ;  /* 0x0000b40099997a23 */ /* 0x000fc4000001083f */
[--C-:B------:R-:W-:Y:S02]  /*49e0*/  FFMA.FTZ R152, R152, c[0x0][0x2d0], -R63.reuse ;  /* 0x0000b40098987a23 */ /* 0x100fe4000001083f */
[----:B------:R-:W-:Y:S01]  /*49f0*/  FFMA.FTZ R149, R149, c[0x0][0x2d0], -R63 ;  /* 0x0000b40095957a23 */ /* 0x000fe2000001083f */
[C---:B------:R-:W-:Y:S01]  /*4a00*/  HMMA.16816.F32 R128, R68.reuse, R124, RZ ;  /* 0x0000007c4480723c */ /* 0x040fe200000018ff */
[----:B------:R-:W-:Y:S01]  /*4a10*/  FADD.FTZ R58, R59, R58 ;  /* 0x0000003a3b3a7221 */ /* 0x000fe20000010000 */
[----:B------:R-:W-:Y:S01]  /*4a20*/  MUFU.EX2 R46, R46 ;  /* 0x0000002e002e7308 */ /* 0x000fe20000000800 */
[----:B------:R-:W-:Y:S02]  /*4a30*/  FADD.FTZ R60, R61, R60 ;  /* 0x0000003c3d3c7221 */ /* 0x000fe40000010000 */
[----:B------:R-:W-:Y:S02]  /*4a40*/  FADD.FTZ R57, R57, R58 ;  /* 0x0000003a39397221 */ /* 0x000fe40000010000 */
[----:B------:R-:W-:Y:S01]  /*4a50*/  FADD.FTZ R60, R55, R60 ;  /* 0x0000003c373c7221 */ /* 0x000fe20000010000 */
[----:B------:R-:W-:Y:S01]  /*4a60*/  HMMA.16816.F32 R120, R68, R116, RZ ;  /* 0x000000744478723c */ /* 0x000fe200000018ff */
[----:B------:R-:W-:Y:S01]  /*4a70*/  FFMA.FTZ R249, R67, c[0x0][0x2d0], -R133 ;  /* 0x0000b40043f97a23 */ /* 0x000fe20000010885 */
[----:B------:R-:W1:Y:S01]  /*4a80*/  MUFU.EX2 R45, R45 ;  /* 0x0000002d002d7308 */ /* 0x000e620000000800 */
[----:B------:R-:W-:-:S02]  /*4a90*/  FFMA.FTZ R248, R62, c[0x0][0x2d0], -R63 ;  /* 0x0000b4003ef87a23 */ /* 0x000fc4000001083f */
[----:B------:R-:W-:Y:S02]  /*4aa0*/  FADD.FTZ R57, R53, R57 ;  /* 0x0000003935397221 */ /* 0x000fe40000010000 */
[----:B------:R-:W-:Y:S01]  /*4ab0*/  FADD.FTZ R54, R54, R60 ;  /* 0x0000003c36367221 */ /* 0x000fe20000010000 */
[----:B------:R-:W-:Y:S02]  /*4ac0*/  HMMA.16816.F32 R112, R68, R108, RZ ;  /* 0x0000006c4470723c */ /* 0x000fe400000018ff */
[----:B------:R-:W-:Y:S01]  /*4ad0*/  MUFU.EX2 R47, R47 ;  /* 0x0000002f002f7308 */ /* 0x000fe20000000800 */
[----:B--2---:R-:W-:-:S05]  /*4ae0*/  FADD.FTZ R54, R50, R54 ;  /* 0x0000003632367221 */ /* 0x004fca0000010000 */
[C---:B------:R-:W-:Y:S02]  /*4af0*/  HMMA.16816.F32 R88, R68.reuse, R84, RZ ;  /* 0x000000544458723c */ /* 0x040fe400000018ff */
[----:B------:R-:W-:Y:S06]  /*4b00*/  MUFU.EX2 R44, R44 ;  /* 0x0000002c002c7308 */ /* 0x000fec0000000800 */
[C---:B------:R-:W-:Y:S02]  /*4b10*/  HMMA.16816.F32 R80, R68.reuse, R76, RZ ;  /* 0x0000004c4450723c */ /* 0x040fe400000018ff */
[----:B------:R-:W-:Y:S06]  /*4b20*/  MUFU.EX2 R43, R43 ;  /* 0x0000002b002b7308 */ /* 0x000fec0000000800 */
[C---:B------:R-:W-:Y:S02]  /*4b30*/  HMMA.16816.F32 R124, R68.reuse, R126, RZ ;  /* 0x0000007e447c723c */ /* 0x040fe400000018ff */
[----:B------:R-:W-:Y:S06]  /*4b40*/  MUFU.EX2 R40, R40 ;  /* 0x0000002800287308 */ /* 0x000fec0000000800 */
[C---:B------:R-:W-:Y:S02]  /*4b50*/  HMMA.16816.F32 R116, R68.reuse, R118, RZ ;  /* 0x000000764474723c */ /* 0x040fe400000018ff */
[----:B------:R-:W2:Y:S06]  /*4b60*/  MUFU.EX2 R42, R42 ;  /* 0x0000002a002a7308 */ /* 0x000eac0000000800 */
[C---:B------:R-:W-:Y:S02]  /*4b70*/  HMMA.16816.F32 R108, R68.reuse, R110, RZ ;  /* 0x0000006e446c723c */ /* 0x040fe400000018ff */
[----:B------:R-:W1:Y:S06]  /*4b80*/  MUFU.EX2 R41, R41 ;  /* 0x0000002900297308 */ /* 0x000e6c0000000800 */
[C---:B------:R-:W-:Y:S02]  /*4b90*/  HMMA.16816.F32 R84, R68.reuse, R86, RZ ;  /* 0x000000564454723c */ /* 0x040fe400000018ff */
[----:B------:R-:W-:Y:S06]  /*4ba0*/  MUFU.EX2 R2, R2 ;  /* 0x0000000200027308 */ /* 0x000fec0000000800 */
[C---:B------:R-:W-:Y:S02]  /*4bb0*/  HMMA.16816.F32 R76, R68.reuse, R78, RZ ;  /* 0x0000004e444c723c */ /* 0x040fe400000018ff */
[----:B------:R-:W1:Y:S06]  /*4bc0*/  MUFU.EX2 R0, R0 ;  /* 0x0000000000007308 */ /* 0x000e6c0000000800 */
[C---:B------:R-:W-:Y:S02]  /*4bd0*/  HMMA.16816.F32 R72, R68.reuse, R4, RZ ;  /* 0x000000044448723c */ /* 0x040fe400000018ff */
[----:B------:R-:W-:Y:S05]  /*4be0*/  MUFU.EX2 R145, R145 ;  /* 0x0000009100917308 */ /* 0x000fea0000000800 */
[----:B------:R-:W-:Y:S01]  /*4bf0*/  F2FP.PACK_AB R4, R52, R56 ;  /* 0x000000383404723e */ /* 0x000fe200000000ff */
[----:B------:R-:W-:Y:S01]  /*4c00*/  HMMA.16816.F32 R68, R68, R6, RZ ;  /* 0x000000064444723c */ /* 0x000fe200000018ff */
[----:B----4-:R-:W-:Y:S01]  /*4c10*/  F2FP.PACK_AB R5, R49, R50 ;  /* 0x000000323105723e */ /* 0x010fe200000000ff */
[----:B------:R-:W-:Y:S01]  /*4c20*/  MUFU.EX2 R146, R146 ;  /* 0x0000009200927308 */ /* 0x000fe20000000800 */
[----:B------:R-:W-:-:S02]  /*4c30*/  FADD.FTZ R56, R56, R57 ;  /* 0x0000003938387221 */ /* 0x000fc40000010000 */
[----:B------:R-:W-:Y:S02]  /*4c40*/  FADD.FTZ R49, R49, R54 ;  /* 0x0000003631317221 */ /* 0x000fe40000010000 */
[----:B------:R-:W-:Y:S01]  /*4c50*/  F2FP.PACK_AB R6, R48, R51 ;  /* 0x000000333006723e */ /* 0x000fe200000000ff */
[----:B------:R-:W-:Y:S01]  /*4c60*/  FADD.FTZ R56, R52, R56 ;  /* 0x0000003834387221 */ /* 0x000fe20000010000 */
[----:B-1----:R-:W-:Y:S01]  /*4c70*/  F2FP.PACK_AB R7, R45, R46 ;  /* 0x0000002e2d07723e */ /* 0x002fe200000000ff */
[----:B------:R-:W-:Y:S01]  /*4c80*/  MUFU.EX2 R148, R148 ;  /* 0x0000009400947308 */ /* 0x000fe20000000800 */
[----:B------:R-:W-:Y:S02]  /*4c90*/  FADD.FTZ R49, R46, R49 ;  /* 0x000000312e317221 */ /* 0x000fe40000010000 */
[----:B------:R-:W-:Y:S02]  /*4ca0*/  FADD.FTZ R51, R51, R56 ;  /* 0x0000003833337221 */ /* 0x000fe40000010000 */
[----:B------:R-:W-:Y:S01]  /*4cb0*/  FADD.FTZ R45, R45, R49 ;  /* 0x000000312d2d7221 */ /* 0x000fe20000010000 */
[----:B---3--:R-:W-:Y:S01]  /*4cc0*/  HMMA.16816.F32 R104, R4, R12, R104 ;  /* 0x0000000c0468723c */ /* 0x008fe20000001868 */
[----:B------:R-:W-:Y:S01]  /*4cd0*/  FADD.FTZ R51, R48, R51 ;  /* 0x0000003330337221 */ /* 0x000fe20000010000 */
[----:B------:R-:W-:Y:S01]  /*4ce0*/  MUFU.EX2 R147, R147 ;  /* 0x0000009300937308 */ /* 0x000fe20000000800 */
[----:B--2---:R-:W-:-:S05]  /*4cf0*/  FADD.FTZ R45, R42, R45 ;  /* 0x0000002d2a2d7221 */ /* 0x004fca0000010000 */
[C---:B------:R-:W-:Y:S01]  /*4d00*/  HMMA.16816.F32 R100, R4.reuse, R14, R100 ;  /* 0x0000000e0464723c */ /* 0x040fe20000001864 */
[----:B------:R-:W1:Y:S01]  /*4d10*/  LDSM.16.MT88.4 R12, [R232+0x4900] ;  /* 0x00490000e80c783b */ /* 0x000e620000004200 */
[----:B------:R-:W2:Y:S06]  /*4d20*/  MUFU.EX2 R150, R150 ;  /* 0x0000009600967308 */ /* 0x000eac0000000800 */
[C---:B------:R-:W-:Y:S02]  /*4d30*/  HMMA.16816.F32 R96, R4.reuse, R8, R96 ;  /* 0x000000080460723c */ /* 0x040fe40000001860 */
[----:B------:R-:W3:Y:S06]  /*4d40*/  MUFU.EX2 R151, R151 ;  /* 0x0000009700977308 */ /* 0x000eec0000000800 */
[C---:B------:R-:W-:Y:S01]  /*4d50*/  HMMA.16816.F32 R92, R4.reuse, R10, R92 ;  /* 0x0000000a045c723c */ /* 0x040fe2000000185c */
[----:B------:R-:W4:Y:S01]  /*4d60*/  LDSM.16.MT88.4 R8, [R232+0x1100] ;  /* 0x00110000e808783b */ /* 0x000f220000004200 */
[----:B------:R-:W-:Y:S06]  /*4d70*/  MUFU.EX2 R160, R160 ;  /* 0x000000a000a07308 */ /* 0x000fec0000000800 */
[C---:B------:R-:W-:Y:S02]  /*4d80*/  HMMA.16816.F32 R128, R4.reuse, R24, R128 ;  /* 0x000000180480723c */ /* 0x040fe40000001880 */
[----:B------:R-:W-:Y:S06]  /*4d90*/  MUFU.EX2 R159, R159 ;  /* 0x0000009f009f7308 */ /* 0x000fec0000000800 */
[C---:B------:R-:W-:Y:S01]  /*4da0*/  HMMA.16816.F32 R124, R4.reuse, R26, R124 ;  /* 0x0000001a047c723c */ /* 0x040fe2000000187c */
[----:B------:R-:W-:Y:S01]  /*4db0*/  LDSM.16.MT88.4 R24, [R236+0x1100] ;  /* 0x00110000ec18783b */ /* 0x000fe20000004200 */
        /* <DEDUP_REMOVED lines=9> */
[----:B------:R-:W2:Y:S01]  /*4e50*/  LDSM.16.MT88.4 R16, [R233+0x1100] ;  /* 0x00110000e910783b */ /* 0x000ea20000004200 */
[----:B------:R-:W-:Y:S06]  /*4e60*/  MUFU.EX2 R176, R176 ;  /* 0x000000b000b07308 */ /* 0x000fec0000000800 */
[C---:B------:R-:W-:Y:S02]  /*4e70*/  HMMA.16816.F32 R88, R4.reuse, R36, R88 ;  /* 0x000000240458723c */ /* 0x040fe40000001858 */
[----:B------:R-:W-:Y:S06]  /*4e80*/  MUFU.EX2 R171, R171 ;  /* 0x000000ab00ab7308 */ /* 0x000fec0000000800 */
[C---:B------:R-:W-:Y:S01]  /*4e90*/  HMMA.16816.F32 R84, R4.reuse, R38, R84 ;  /* 0x000000260454723c */ /* 0x040fe20000001854 */
[----:B------:R-:W-:Y:S01]  /*4ea0*/  LDSM.16.MT88.4 R36, [R234+0x5100] ;  /* 0x00510000ea24783b */ /* 0x000fe20000004200 */
[----:B------:R-:W-:Y:S06]  /*4eb0*/  MUFU.EX2 R170, R170 ;  /* 0x000000aa00aa7308 */ /* 0x000fec0000000800 */
[C---:B-----5:R-:W-:Y:S02]  /*4ec0*/  HMMA.16816.F32 R80, R4.reuse, R28, R80 ;  /* 0x0000001c0450723c */ /* 0x060fe40000001850 */
[----:B------:R-:W-:Y:S06]  /*4ed0*/  MUFU.EX2 R169, R169 ;  /* 0x000000a900a97308 */ /* 0x000fec0000000800 */
[C---:B------:R-:W-:Y:S01]  /*4ee0*/  HMMA.16816.F32 R76, R4.reuse, R30, R76 ;  /* 0x0000001e044c723c */ /* 0x040fe2000000184c */
[----:B------:R-:W-:Y:S01]  /*4ef0*/  LDSM.16.MT88.4 R28, [R233+0x5100] ;  /* 0x00510000e91c783b */ /* 0x000fe20000004200 */
[----:B------:R-:W-:Y:S06]  /*4f00*/  MUFU.EX2 R168, R168 ;  /* 0x000000a800a87308 */ /* 0x000fec0000000800 */
[C---:B-1----:R-:W-:Y:S02]  /*4f10*/  HMMA.16816.F32 R72, R4.reuse, R12, R72 ;  /* 0x0000000c0448723c */ /* 0x042fe40000001848 */
[----:B------:R-:W-:Y:S06]  /*4f20*/  MUFU.EX2 R167, R167 ;  /* 0x000000a700a77308 */ /* 0x000fec0000000800 */
[----:B------:R-:W-:Y:S01]  /*4f30*/  HMMA.16816.F32 R68, R4, R14, R68 ;  /* 0x0000000e0444723c */ /* 0x000fe20000001844 */
[----:B------:R-:W1:Y:S01]  /*4f40*/  LDSM.16.MT88.4 R12, [R236+0x5100] ;  /* 0x00510000ec0c783b */ /* 0x000e620000004200 */
[----:B------:R-:W-:Y:S05]  /*4f50*/  MUFU.EX2 R166, R166 ;  /* 0x000000a600a67308 */ /* 0x000fea0000000800 */
[----:B------:R-:W-:Y:S01]  /*4f60*/  F2FP.PACK_AB R4, R44, R47 ;  /* 0x0000002f2c04723e */ /* 0x000fe200000000ff */
[----:B------:R-:W-:Y:S01]  /*4f70*/  FADD.FTZ R47, R47, R51 ;  /* 0x000000332f2f7221 */ /* 0x000fe20000010000 */
[----:B------:R-:W-:Y:S01]  /*4f80*/  F2FP.PACK_AB R6, R40, R43 ;  /* 0x0000002b2806723e */ /* 0x000fe200000000ff */
[----:B------:R-:W-:Y:S01]  /*4f90*/  MUFU.EX2 R163, R163 ;  /* 0x000000a300a37308 */ /* 0x000fe20000000800 */
[C---:B------:R-:W-:Y:S01]  /*4fa0*/  F2FP.PACK_AB R5, R41.reuse, R42 ;  /* 0x0000002a2905723e */ /* 0x040fe200000000ff */
[----:B------:R-:W-:Y:S01]  /*4fb0*/  FADD.FTZ R47, R44, R47 ;  /* 0x0000002f2c2f7221 */ /* 0x000fe20000010000 */
[----:B------:R-:W-:Y:S01]  /*4fc0*/  F2FP.PACK_AB R7, R0, R2 ;  /* 0x000000020007723e */ /* 0x000fe200000000ff */
[----:B------:R-:W-:-:S02]  /*4fd0*/  FADD.FTZ R41, R41, R45 ;  /* 0x0000002d29297221 */ /* 0x000fc40000010000 */
[----:B------:R-:W-:Y:S02]  /*4fe0*/  FADD.FTZ R43, R43, R47 ;  /* 0x0000002f2b2b7221 */ /* 0x000fe40000010000 */
[----:B------:R-:W-:Y:S01]  /*4ff0*/  MUFU.EX2 R158, R158 ;  /* 0x0000009e009e7308 */ /* 0x000fe20000000800 */
[----:B------:R-:W-:Y:S01]  /*5000*/  FADD.FTZ R41, R2, R41 ;  /* 0x0000002902297221 */ /* 0x000fe20000010000 */
[----:B----4-:R-:W-:Y:S01]  /*5010*/  HMMA.16816.F32 R104, R4, R8, R104 ;  /* 0x000000080468723c */ /* 0x010fe20000001868 */
[----:B------:R-:W-:Y:S02]  /*5020*/  FADD.FTZ R43, R40, R43 ;  /* 0x0000002b282b7221 */ /* 0x000fe40000010000 */
[----:B------:R-:W-:-:S03]  /*5030*/  FADD.FTZ R0, R0, R41 ;  /* 0x0000002900007221 */ /* 0x000fc60000010000 */
[----:B------:R-:W-:Y:S01]  /*5040*/  MUFU.EX2 R157, R157 ;  /* 0x0000009d009d7308 */ /* 0x000fe20000000800 */
[----:B--2---:R-:W-:Y:S01]  /*5050*/  FADD.FTZ R0, R150, R0 ;  /* 0x0000000096007221 */ /* 0x004fe20000010000 */
[C---:B------:R-:W-:Y:S01]  /*5060*/  HMMA.16816.F32 R100, R4.reuse, R10, R100 ;  /* 0x0000000a0464723c */ /* 0x040fe20000001864 */
[----:B------:R-:W2:Y:S05]  /*5070*/  LDSM.16.MT88.4 R8, [R232+0x5100] ;  /* 0x00510000e808783b */ /* 0x000eaa0000004200 */
[----:B------:R-:W-:Y:S02]  /*5080*/  MUFU.EX2 R156, R156 ;  /* 0x0000009c009c7308 */ /* 0x000fe40000000800 */
[C---:B------:R-:W-:Y:S06]  /*5090*/  HMMA.16816.F32 R112, R4.reuse, R16, R112 ;  /* 0x000000100470723c */ /* 0x040fec0000001870 */
[----:B------:R-:W-:Y:S02]  /*50a0*/  MUFU.EX2 R155, R155 ;  /* 0x0000009b009b7308 */ /* 0x000fe40000000800 */
[C---:B------:R-:W-:Y:S01]  /*50b0*/  HMMA.16816.F32 R108, R4.reuse, R18, R108 ;  /* 0x00000012046c723c */ /* 0x040fe2000000186c */
[----:B------:R-:W4:Y:S05]  /*50c0*/  LDSM.16.MT88.4 R16, [R233+0x1900] ;  /* 0x00190000e910783b */ /* 0x000f2a0000004200 */
[----:B------:R-:W-:Y:S02]  /*50d0*/  MUFU.EX2 R154, R154 ;  /* 0x0000009a009a7308 */ /* 0x000fe40000000800 */
[C---:B-1----:R-:W-:Y:S06]  /*50e0*/  HMMA.16816.F32 R96, R4.reuse, R12, R96 ;  /* 0x0000000c0460723c */ /* 0x042fec0000001860 */
[----:B------:R-:W-:Y:S02]  /*50f0*/  MUFU.EX2 R153, R153 ;  /* 0x0000009900997308 */ /* 0x000fe40000000800 */
[C---:B------:R-:W-:Y:S01]  /*5100*/  HMMA.16816.F32 R92, R4.reuse, R14, R92 ;  /* 0x0000000e045c723c */ /* 0x040fe2000000185c */
[----:B------:R-:W1:Y:S05]  /*5110*/  LDSM.16.MT88.4 R12, [R232+0x1900] ;  /* 0x00190000e80c783b */ /* 0x000e6a0000004200 */
[----:B------:R-:W-:Y:S02]  /*5120*/  MUFU.EX2 R152, R152 ;  /* 0x0000009800987308 */ /* 0x000fe40000000800 */
[C---:B------:R-:W-:Y:S06]  /*5130*/  HMMA.16816.F32 R88, R4.reuse, R36, R88 ;  /* 0x000000240458723c */ /* 0x040fec0000001858 */
[----:B------:R-:W-:Y:S01]  /*5140*/  MUFU.EX2 R36, R180 ;  /* 0x000000b400247308 */ /* 0x000fe20000000800 */
[----:B------:R-:W-:Y:S01]  /*5150*/  FFMA.FTZ R37, R179, c[0x0][0x2d0], -R63 ;  /* 0x0000b400b3257a23 */ /* 0x000fe2000001083f */
[C---:B--2---:R-:W-:Y:S06]  /*5160*/  HMMA.16816.F32 R72, R4.reuse, R8, R72 ;  /* 0x000000080448723c */ /* 0x044fec0000001848 */
[----:B------:R-:W2:Y:S02]  /*5170*/  MUFU.EX2 R37, R37 ;  /* 0x0000002500257308 */ /* 0x000ea40000000800 */
[C---:B------:R-:W-:Y:S01]  /*5180*/  HMMA.16816.F32 R68, R4.reuse, R10, R68 ;  /* 0x0000000a0444723c */ /* 0x040fe20000001844 */
[----:B------:R-:W5:Y:S05]  /*5190*/  LDSM.16.MT88.4 R8, [R236+0x5900] ;  /* 0x00590000ec08783b */ /* 0x000f6a0000004200 */
[----:B------:R-:W-:Y:S02]  /*51a0*/  MUFU.EX2 R149, R149 ;  /* 0x0000009500957308 */ /* 0x000fe40000000800 */
[C---:B------:R-:W-:Y:S06]  /*51b0*/  HMMA.16816.F32 R120, R4.reuse, R20, R120 ;  /* 0x000000140478723c */ /* 0x040fec0000001878 */
[----:B------:R-:W-:Y:S02]  /*51c0*/  MUFU.EX2 R249, R249 ;  /* 0x000000f900f97308 */ /* 0x000fe40000000800 */
[C---:B------:R-:W-:Y:S01]  /*51d0*/  HMMA.16816.F32 R116, R4.reuse, R22, R116 ;  /* 0x000000160474723c */ /* 0x040fe20000001874 */
[----:B------:R-:W1:Y:S05]  /*51e0*/  LDSM.16.MT88.4 R20, [R234+0x1900] ;  /* 0x00190000ea14783b */ /* 0x000e6a0000004200 */
[----:B------:R-:W-:Y:S02]  /*51f0*/  MUFU.EX2 R248, R248 ;  /* 0x000000f800f87308 */ /* 0x000fe40000000800 */
[C---:B------:R-:W-:Y:S08]  /*5200*/  HMMA.16816.F32 R128, R4.reuse, R24, R128 ;  /* 0x000000180480723c */ /* 0x040ff00000001880 */
[C---:B------:R-:W-:Y:S01]  /*5210*/  HMMA.16816.F32 R124, R4.reuse, R26, R124 ;  /* 0x0000001a047c723c */ /* 0x040fe2000000187c */
[----:B------:R-:W1:Y:S07]  /*5220*/  LDSM.16.MT88.4 R24, [R236+0x1900] ;  /* 0x00190000ec18783b */ /* 0x000e6e0000004200 */
[C---:B------:R-:W-:Y:S07]  /*5230*/  HMMA.16816.F32 R84, R4.reuse, R38, R84 ;  /* 0x000000260454723c */ /* 0x040fee0000001854 */
[--C-:B------:R-:W-:Y:S01]  /*5240*/  FFMA.FTZ R38, R178, c[0x0][0x2d0], -R133.reuse ;  /* 0x0000b400b2267a23 */ /* 0x100fe20000010885 */
[----:B------:R-:W-:Y:S01]  /*5250*/  HMMA.16816.F32 R80, R4, R28, R80 ;  /* 0x0000001c0450723c */ /* 0x000fe20000001850 */
[----:B------:R-:W-:-:S04]  /*5260*/  FFMA.FTZ R39, R177, c[0x0][0x2d0], -R133 ;  /* 0x0000b400b1277a23 */ /* 0x000fc80000010885 */
[----:B------:R-:W-:Y:S03]  /*5270*/  MUFU.EX2 R38, R38 ;  /* 0x0000002600267308 */ /* 0x000fe60000000800 */
[----:B------:R-:W-:Y:S01]  /*5280*/  HMMA.16816.F32 R76, R4, R30, R76 ;  /* 0x0000001e044c723c */ /* 0x000fe2000000184c */
[----:B------:R-:W-:Y:S04]  /*5290*/  LDSM.16.MT88.4 R28, [R233+0x5900] ;  /* 0x00590000e91c783b */ /* 0x000fe80000004200 */
[----:B------:R-:W1:Y:S02]  /*52a0*/  MUFU.EX2 R39, R39 ;  /* 0x0000002700277308 */ /* 0x000e640000000800 */
[----:B------:R-:W-:Y:S01]  /*52b0*/  F2FP.PACK_AB R4, R146, R145 ;  /* 0x000000919204723e */ /* 0x000fe200000000ff */
[----:B------:R-:W-:Y:S01]  /*52c0*/  FADD.FTZ R145, R145, R43 ;  /* 0x0000002b91917221 */ /* 0x000fe20000010000 */
[----:B------:R-:W-:-:S02]  /*52d0*/  F2FP.PACK_AB R6, R147, R148 ;  /* 0x000000949306723e */ /* 0x000fc400000000ff */
[----:B---3--:R-:W-:Y:S01]  /*52e0*/  F2FP.PACK_AB R5, R151, R150 ;  /* 0x000000969705723e */ /* 0x008fe200000000ff */
[----:B------:R-:W-:Y:S01]  /*52f0*/  FADD.FTZ R145, R146, R145 ;  /* 0x0000009192917221 */ /* 0x000fe20000010000 */
[----:B--2---:R-:W-:Y:S01]  /*5300*/  F2FP.PACK_AB R7, R37, R36 ;  /* 0x000000242507723e */ /* 0x004fe200000000ff */
[----:B------:R-:W-:Y:S02]  /*5310*/  FADD.FTZ R151, R151, R0 ;  /* 0x0000000097977221 */ /* 0x000fe40000010000 */
[----:B------:R-:W-:Y:S02]  /*5320*/  FADD.FTZ R148, R148, R145 ;  /* 0x0000009194947221 */ /* 0x000fe40000010000 */
[----:B------:R-:W-:Y:S02]  /*5330*/  FADD.FTZ R151, R36, R151 ;  /* 0x0000009724977221 */ /* 0x000fe40000010000 */
[----:B----4-:R-:W-:Y:S01]  /*5340*/  HMMA.16816.F32 R112, R4, R16, R112 ;  /* 0x000000100470723c */ /* 0x010fe20000001870 */
[----:B------:R-:W-:-:S02]  /*5350*/  FADD.FTZ R148, R147, R148 ;  /* 0x0000009493947221 */ /* 0x000fc40000010000 */
[----:B------:R-:W-:-:S05]  /*5360*/  FADD.FTZ R151, R37, R151 ;  /* 0x0000009725977221 */ /* 0x000fca0000010000 */
[C---:B------:R-:W-:Y:S01]  /*5370*/  HMMA.16816.F32 R108, R4.reuse, R18, R108 ;  /* 0x00000012046c723c */ /* 0x040fe2000000186c */
[----:B------:R-:W2:Y:S07]  /*5380*/  LDSM.16.MT88.4 R16, [R234+0x5900] ;  /* 0x00590000ea10783b */ /* 0x000eae0000004200 */
[C---:B-1----:R-:W-:Y:S08]  /*5390*/  HMMA.16816.F32 R104, R4.reuse, R12, R104 ;  /* 0x0000000c0468723c */ /* 0x042ff00000001868 */
[C---:B------:R-:W-:Y:S01]  /*53a0*/  HMMA.16816.F32 R100, R4.reuse, R14, R100 ;  /* 0x0000000e0464723c */ /* 0x040fe20000001864 */
[----:B------:R-:W1:Y:S07]  /*53b0*/  LDSM.16.MT88.4 R12, [R232+0x5900] ;  /* 0x00590000e80c783b */ /* 0x000e6e0000004200 */
[C---:B-----5:R-:W-:Y:S08]  /*53c0*/  HMMA.16816.F32 R96, R4.reuse, R8, R96 ;  /* 0x000000080460723c */ /* 0x060ff00000001860 */
[C---:B------:R-:W-:Y:S01]  /*53d0*/  HMMA.16816.F32 R92, R4.reuse, R10, R92 ;  /* 0x0000000a045c723c */ /* 0x040fe2000000185c */
[----:B------:R-:W3:Y:S07]  /*53e0*/  LDSM.16.MT88.4 R8, [R234+0x2100] ;  /* 0x00210000ea08783b */ /* 0x000eee0000004200 */
[C---:B------:R-:W-:Y:S08]  /*53f0*/  HMMA.16816.F32 R120, R4.reuse, R20, R120 ;  /* 0x000000140478723c */ /* 0x040ff00000001878 */
[C---:B------:R-:W-:Y:S01]  /*5400*/  HMMA.16816.F32 R116, R4.reuse, R22, R116 ;  /* 0x000000160474723c */ /* 0x040fe20000001874 */
[----:B------:R-:W4:Y:S07]  /*5410*/  LDSM.16.MT88.4 R20, [R233+0x2100] ;  /* 0x00210000e914783b */ /* 0x000f2e0000004200 */
[C---:B------:R-:W-:Y:S08]  /*5420*/  HMMA.16816.F32 R128, R4.reuse, R24, R128 ;  /* 0x000000180480723c */ /* 0x040ff00000001880 */
[C---:B------:R-:W-:Y:S01]  /*5430*/  HMMA.16816.F32 R124, R4.reuse, R26, R124 ;  /* 0x0000001a047c723c */ /* 0x040fe2000000187c */
[----:B------:R-:W-:Y:S07]  /*5440*/  LDSM.16.MT88.4 R24, [R236+0x2100] ;  /* 0x00210000ec18783b */ /* 0x000fee0000004200 */
[C---:B--2---:R-:W-:Y:S08]  /*5450*/  HMMA.16816.F32 R88, R4.reuse, R16, R88 ;  /* 0x000000100458723c */ /* 0x044ff00000001858 */
[C---:B------:R-:W-:Y:S01]  /*5460*/  HMMA.16816.F32 R84, R4.reuse, R18, R84 ;  /* 0x000000120454723c */ /* 0x040fe20000001854 */
[----:B------:R-:W2:Y:S07]  /*5470*/  LDSM.16.MT88.4 R16, [R232+0x2100] ;  /* 0x00210000e810783b */ /* 0x000eae0000004200 */
[C---:B------:R-:W-:Y:S08]  /*5480*/  HMMA.16816.F32 R80, R4.reuse, R28, R80 ;  /* 0x0000001c0450723c */ /* 0x040ff00000001850 */
[C---:B------:R-:W-:Y:S01]  /*5490*/  HMMA.16816.F32 R76, R4.reuse, R30, R76 ;  /* 0x0000001e044c723c */ /* 0x040fe2000000184c */
[----:B------:R-:W-:Y:S07]  /*54a0*/  LDSM.16.MT88.4 R28, [R233+0x6100] ;  /* 0x00610000e91c783b */ /* 0x000fee0000004200 */
[C---:B-1----:R-:W-:Y:S08]  /*54b0*/  HMMA.16816.F32 R72, R4.reuse, R12, R72 ;  /* 0x0000000c0448723c */ /* 0x042ff00000001848 */
[----:B------:R-:W-:Y:S01]  /*54c0*/  HMMA.16816.F32 R68, R4, R14, R68 ;  /* 0x0000000e0444723c */ /* 0x000fe20000001844 */
[----:B------:R-:W1:Y:S06]  /*54d0*/  LDSM.16.MT88.4 R12, [R236+0x6100] ;  /* 0x00610000ec0c783b */ /* 0x000e6c0000004200 */
[----:B------:R-:W-:Y:S01]  /*54e0*/  F2FP.PACK_AB R4, R39, R38 ;  /* 0x000000262704723e */ /* 0x000fe200000000ff */
[----:B------:R-:W-:Y:S01]  /*54f0*/  FADD.FTZ R38, R38, R148 ;  /* 0x0000009426267221 */ /* 0x000fe20000010000 */
[----:B------:R-:W-:-:S02]  /*5500*/  F2FP.PACK_AB R6, R159, R160 ;  /* 0x000000a09f06723e */ /* 0x000fc400000000ff */
[C---:B------:R-:W-:Y:S01]  /*5510*/  F2FP.PACK_AB R5, R162.reuse, R161 ;  /* 0x000000a1a205723e */ /* 0x040fe200000000ff */
[----:B------:R-:W-:Y:S01]  /*5520*/  FADD.FTZ R161, R161, R151 ;  /* 0x00000097a1a17221 */ /* 0x000fe20000010000 */
[----:B------:R-:W-:Y:S01]  /*5530*/  F2FP.PACK_AB R7, R165, R164 ;  /* 0x000000a4a507723e */ /* 0x000fe200000000ff */
[----:B------:R-:W-:Y:S02]  /*5540*/  FADD.FTZ R38, R39, R38 ;  /* 0x0000002627267221 */ /* 0x000fe40000010000 */
[----:B------:R-:W-:Y:S02]  /*5550*/  FADD.FTZ R161, R162, R161 ;  /* 0x000000a1a2a17221 */ /* 0x000fe40000010000 */
[----:B------:R-:W-:Y:S02]  /*5560*/  FADD.FTZ R160, R160, R38 ;  /* 0x00000026a0a07221 */ /* 0x000fe40000010000 */
[----:B---3--:R-:W-:Y:S01]  /*5570*/  HMMA.16816.F32 R120, R4, R8, R120 ;  /* 0x000000080478723c */ /* 0x008fe20000001878 */
[----:B------:R-:W-:-:S02]  /*5580*/  FADD.FTZ R164, R164, R161 ;  /* 0x000000a1a4a47221 */ /* 0x000fc40000010000 */
[----:B------:R-:W-:Y:S02]  /*5590*/  FADD.FTZ R160, R159, R160 ;  /* 0x000000a09fa07221 */ /* 0x000fe40000010000 */
[----:B------:R-:W-:-:S03]  /*55a0*/  FADD.FTZ R164, R165, R164 ;  /* 0x000000a4a5a47221 */ /* 0x000fc60000010000 */
[C---:B------:R-:W-:Y:S01]  /*55b0*/  HMMA.16816.F32 R116, R4.reuse, R10, R116 ;  /* 0x0000000a0474723c */ /* 0x040fe20000001874 */
[----:B------:R-:W3:Y:S07]  /*55c0*/  LDSM.16.MT88.4 R8, [R234+0x6100] ;  /* 0x00610000ea08783b */ /* 0x000eee0000004200 */
[C---:B----4-:R-:W-:Y:S08]  /*55d0*/  HMMA.16816.F32 R112, R4.reuse, R20, R112 ;  /* 0x000000140470723c */ /* 0x050ff00000001870 */
[C---:B------:R-:W-:Y:S01]  /*55e0*/  HMMA.16816.F32 R108, R4.reuse, R22, R108 ;  /* 0x00000016046c723c */ /* 0x040fe2000000186c */
[----:B------:R-:W4:Y:S07]  /*55f0*/  LDSM.16.MT88.4 R20, [R232+0x6100] ;  /* 0x00610000e814783b */ /* 0x000f2e0000004200 */
[C---:B--2---:R-:W-:Y:S08]  /*5600*/  HMMA.16816.F32 R104, R4.reuse, R16, R104 ;  /* 0x000000100468723c */ /* 0x044ff00000001868 */
[C---:B------:R-:W-:Y:S01]  /*5610*/  HMMA.16816.F32 R100, R4.reuse, R18, R100 ;  /* 0x000000120464723c */ /* 0x040fe20000001864 */
[----:B------:R-:W2:Y:S07]  /*5620*/  LDSM.16.MT88.4 R16, [R236+0x2900] ;  /* 0x00290000ec10783b */ /* 0x000eae0000004200 */
[C---:B-1----:R-:W-:Y:S08]  /*5630*/  HMMA.16816.F32 R96, R4.reuse, R12, R96 ;  /* 0x0000000c0460723c */ /* 0x042ff00000001860 */
[C---:B------:R-:W-:Y:S01]  /*5640*/  HMMA.16816.F32 R92, R4.reuse, R14, R92 ;  /* 0x0000000e045c723c */ /* 0x040fe2000000185c */
[----:B------:R-:W1:Y:S07]  /*5650*/  LDSM.16.MT88.4 R12, [R233+0x2900] ;  /* 0x00290000e90c783b */ /* 0x000e6e0000004200 */
[C---:B---3--:R-:W-:Y:S08]  /*5660*/  HMMA.16816.F32 R88, R4.reuse, R8, R88 ;  /* 0x000000080458723c */ /* 0x048ff00000001858 */
[C---:B------:R-:W-:Y:S01]  /*5670*/  HMMA.16816.F32 R84, R4.reuse, R10, R84 ;  /* 0x0000000a0454723c */ /* 0x040fe20000001854 */
[----:B------:R-:W3:Y:S07]  /*5680*/  LDSM.16.MT88.4 R8, [R232+0x2900] ;  /* 0x00290000e808783b */ /* 0x000eee0000004200 */
[C---:B------:R-:W-:Y:S08]  /*5690*/  HMMA.16816.F32 R128, R4.reuse, R24, R128 ;  /* 0x000000180480723c */ /* 0x040ff00000001880 */
[C---:B------:R-:W-:Y:S01]  /*56a0*/  HMMA.16816.F32 R124, R4.reuse, R26, R124 ;  /* 0x0000001a047c723c */ /* 0x040fe2000000187c */
[----:B------:R-:W-:Y:S07]  /*56b0*/  LDSM.16.MT88.4 R24, [R234+0x2900] ;  /* 0x00290000ea18783b */ /* 0x000fee0000004200 */
[C---:B------:R-:W-:Y:S08]  /*56c0*/  HMMA.16816.F32 R80, R4.reuse, R28, R80 ;  /* 0x0000001c0450723c */ /* 0x040ff00000001850 */
[C---:B------:R-:W-:Y:S01]  /*56d0*/  HMMA.16816.F32 R76, R4.reuse, R30, R76 ;  /* 0x0000001e044c723c */ /* 0x040fe2000000184c */
[----:B------:R-:W-:Y:S07]  /*56e0*/  LDSM.16.MT88.4 R28, [R236+0x3100] ;  /* 0x00310000ec1c783b */ /* 0x000fee0000004200 */
[C---:B----4-:R-:W-:Y:S08]  /*56f0*/  HMMA.16816.F32 R72, R4.reuse, R20, R72 ;  /* 0x000000140448723c */ /* 0x050ff00000001848 */
[----:B------:R-:W-:Y:S01]  /*5700*/  HMMA.16816.F32 R68, R4, R22, R68 ;  /* 0x000000160444723c */ /* 0x000fe20000001844 */
[----:B------:R-:W4:Y:S06]  /*5710*/  LDSM.16.MT88.4 R20, [R236+0x6900] ;  /* 0x00690000ec14783b */ /* 0x000f2c0000004200 */
[----:B------:R-:W-:Y:S01]  /*5720*/  F2FP.PACK_AB R4, R171, R176 ;  /* 0x000000b0ab04723e */ /* 0x000fe200000000ff */
[----:B------:R-:W-:Y:S01]  /*5730*/  FADD.FTZ R176, R176, R160 ;  /* 0x000000a0b0b07221 */ /* 0x000fe20000010000 */
[----:B------:R-:W-:-:S02]  /*5740*/  F2FP.PACK_AB R6, R169, R170 ;  /* 0x000000aaa906723e */ /* 0x000fc400000000ff */
[----:B------:R-:W-:Y:S01]  /*5750*/  F2FP.PACK_AB R5, R167, R168 ;  /* 0x000000a8a705723e */ /* 0x000fe200000000ff */
[----:B------:R-:W-:Y:S01]  /*5760*/  FADD.FTZ R168, R168, R164 ;  /* 0x000000a4a8a87221 */ /* 0x000fe20000010000 */
[----:B------:R-:W-:Y:S01]  /*5770*/  F2FP.PACK_AB R7, R163, R166 ;  /* 0x000000a6a307723e */ /* 0x000fe200000000ff */
[----:B------:R-:W-:Y:S02]  /*5780*/  FADD.FTZ R176, R171, R176 ;  /* 0x000000b0abb07221 */ /* 0x000fe40000010000 */
[----:B------:R-:W-:Y:S02]  /*5790*/  FADD.FTZ R168, R167, R168 ;  /* 0x000000a8a7a87221 */ /* 0x000fe40000010000 */
[----:B------:R-:W-:Y:S02]  /*57a0*/  FADD.FTZ R170, R170, R176 ;  /* 0x000000b0aaaa7221 */ /* 0x000fe40000010000 */
[----:B--2---:R-:W-:Y:S01]  /*57b0*/  HMMA.16816.F32 R128, R4, R16, R128 ;  /* 0x000000100480723c */ /* 0x004fe20000001880 */
[----:B------:R-:W-:-:S02]  /*57c0*/  FADD.FTZ R166, R166, R168 ;  /* 0x000000a8a6a67221 */ /* 0x000fc40000010000 */
[----:B------:R-:W-:Y:S02]  /*57d0*/  FADD.FTZ R170, R169, R170 ;  /* 0x000000aaa9aa7221 */ /* 0x000fe40000010000 */
[----:B------:R-:W-:-:S03]  /*57e0*/  FADD.FTZ R166, R163, R166 ;  /* 0x000000a6a3a67221 */ /* 0x000fc60000010000 */
        /* <DEDUP_REMOVED lines=8> */
[C---:B----4-:R-:W-:Y:S08]  /*5870*/  HMMA.16816.F32 R96, R4.reuse, R20, R96 ;  /* 0x000000140460723c */ /* 0x050ff00000001860 */
        /* <DEDUP_REMOVED lines=9> */
[C---:B------:R-:W-:Y:S01]  /*5910*/  HMMA.16816.F32 R92, R4.reuse, R22, R92 ;  /* 0x00000016045c723c */ /* 0x040fe2000000185c */
[----:B------:R-:W-:Y:S07]  /*5920*/  LDSM.16.MT88.4 R20, [R233+0x3100] ;  /* 0x00310000e914783b */ /* 0x000fee0000004200 */
[C---:B------:R-:W-:Y:S08]  /*5930*/  HMMA.16816.F32 R120, R4.reuse, R24, R120 ;  /* 0x000000180478723c */ /* 0x040ff00000001878 */
        /* <DEDUP_REMOVED lines=23> */
[C---:B------:R-:W-:Y:S07]  /*5ab0*/  HMMA.16816.F32 R128, R4.reuse, R28, R128 ;  /* 0x0000001c0480723c */ /* 0x040fee0000001880 */
[--C-:B------:R-:W-:Y:S01]  /*5ac0*/  FFMA.FTZ R28, R65, c[0x0][0x2d0], -R63.reuse ;  /* 0x0000b400411c7a23 */ /* 0x100fe2000001083f */
[----:B----4-:R-:W-:Y:S01]  /*5ad0*/  HMMA.16816.F32 R120, R4, R24, R120 ;  /* 0x000000180478723c */ /* 0x010fe20000001878 */
[----:B------:R-:W-:-:S04]  /*5ae0*/  FFMA.FTZ R29, R64, c[0x0][0x2d0], -R63 ;  /* 0x0000b400401d7a23 */ /* 0x000fc8000001083f */
[----:B------:R-:W-:Y:S02]  /*5af0*/  MUFU.EX2 R28, R28 ;  /* 0x0000001c001c7308 */ /* 0x000fe40000000800 */
[--C-:B------:R-:W-:Y:S01]  /*5b00*/  FFMA.FTZ R24, R144, c[0x0][0x2d0], -R133.reuse ;  /* 0x0000b40090187a23 */ /* 0x100fe20000010885 */
[----:B------:R-:W-:Y:S01]  /*5b10*/  HMMA.16816.F32 R116, R4, R26, R116 ;  /* 0x0000001a0474723c */ /* 0x000fe20000001874 */
[----:B------:R-:W-:-:S04]  /*5b20*/  FFMA.FTZ R25, R135, c[0x0][0x2d0], -R133 ;  /* 0x0000b40087197a23 */ /* 0x000fc80000010885 */
[----:B------:R-:W4:Y:S02]  /*5b30*/  MUFU.EX2 R24, R24 ;  /* 0x0000001800187308 */ /* 0x000f240000000800 */
[----:B------:R-:W-:Y:S01]  /*5b40*/  FFMA.FTZ R26, R134, c[0x0][0x2d0], -R133 ;  /* 0x0000b400861a7a23 */ /* 0x000fe20000010885 */
[----:B------:R-:W-:Y:S01]  /*5b50*/  HMMA.16816.F32 R124, R4, R30, R124 ;  /* 0x0000001e047c723c */ /* 0x000fe2000000187c */
[----:B------:R-:W-:-:S04]  /*5b60*/  FFMA.FTZ R27, R66, c[0x0][0x2d0], -R63 ;  /* 0x0000b400421b7a23 */ /* 0x000fc8000001083f */
[----:B------:R-:W5:Y:S03]  /*5b70*/  MUFU.EX2 R25, R25 ;  /* 0x0000001900197308 */ /* 0x000f660000000800 */
[C---:B------:R-:W-:Y:S05]  /*5b80*/  HMMA.16816.F32 R112, R4.reuse, R20, R112 ;  /* 0x000000140470723c */ /* 0x040fea0000001870 */
[----:B------:R-:W1:Y:S01]  /*5b90*/  MUFU.EX2 R26, R26 ;  /* 0x0000001a001a7308 */ /* 0x000e620000000800 */
[----:B----4-:R-:W-:Y:S02]  /*5ba0*/  FADD.FTZ R156, R24, R156 ;  /* 0x0000009c189c7221 */ /* 0x010fe40000010000 */
[----:B------:R-:W-:Y:S01]  /*5bb0*/  HMMA.16816.F32 R108, R4, R22, R108 ;  /* 0x00000016046c723c */ /* 0x000fe2000000186c */
[----:B------:R-:W-:Y:S04]  /*5bc0*/  LDSM.16.MT88.4 R20, [R236+0x3900] ;  /* 0x00390000ec14783b */ /* 0x000fe80000004200 */
[----:B------:R-:W4:Y:S01]  /*5bd0*/  MUFU.EX2 R27, R27 ;  /* 0x0000001b001b7308 */ /* 0x000f220000000800 */
[----:B-----5:R-:W-:-:S02]  /*5be0*/  FADD.FTZ R156, R25, R156 ;  /* 0x0000009c199c7221 */ /* 0x020fc40000010000 */
[C---:B--2---:R-:W-:Y:S05]  /*5bf0*/  HMMA.16816.F32 R80, R4.reuse, R16, R80 ;  /* 0x000000100450723c */ /* 0x044fea0000001850 */
[----:B------:R-:W2:Y:S01]  /*5c00*/  MUFU.EX2 R29, R29 ;  /* 0x0000001d001d7308 */ /* 0x000ea20000000800 */
[----:B-1----:R-:W-:Y:S02]  /*5c10*/  FADD.FTZ R156, R26, R156 ;  /* 0x0000009c1a9c7221 */ /* 0x002fe40000010000 */
[----:B------:R-:W-:Y:S01]  /*5c20*/  HMMA.16816.F32 R76, R4, R18, R76 ;  /* 0x00000012044c723c */ /* 0x000fe2000000184c */
[----:B------:R-:W1:Y:S01]  /*5c30*/  LDSM.16.MT88.4 R16, [R233+0x3900] ;  /* 0x00390000e910783b */ /* 0x000e620000004200 */
[----:B----4-:R-:W-:-:S06]  /*5c40*/  FADD.FTZ R152, R27, R152 ;  /* 0x000000981b987221 */ /* 0x010fcc0000010000 */
[----:B------:R-:W-:Y:S01]  /*5c50*/  HMMA.16816.F32 R72, R4, R12, R72 ;  /* 0x0000000c0448723c */ /* 0x000fe20000001848 */
[----:B------:R-:W-:-:S04]  /*5c60*/  FADD.FTZ R152, R28, R152 ;  /* 0x000000981c987221 */ /* 0x000fc80000010000 */
[----:B--2---:R-:W-:-:S03]  /*5c70*/  FADD.FTZ R152, R29, R152 ;  /* 0x000000981d987221 */ /* 0x004fc60000010000 */
[----:B------:R-:W-:Y:S01]  /*5c80*/  HMMA.16816.F32 R68, R4, R14, R68 ;  /* 0x0000000e0444723c */ /* 0x000fe20000001844 */
[----:B------:R-:W2:Y:S06]  /*5c90*/  LDSM.16.MT88.4 R12, [R232+0x3900] ;  /* 0x00390000e80c783b */ /* 0x000eac0000004200 */
[----:B------:R-:W-:Y:S02]  /*5ca0*/  F2FP.PACK_AB R4, R25, R24 ;  /* 0x000000181904723e */ /* 0x000fe400000000ff */
[C---:B------:R-:W-:Y:S01]  /*5cb0*/  F2FP.PACK_AB R6, R249.reuse, R26 ;  /* 0x0000001af906723e */ /* 0x040fe200000000ff */
[----:B------:R-:W-:Y:S01]  /*5cc0*/  FADD.FTZ R249, R249, R156 ;  /* 0x0000009cf9f97221 */ /* 0x000fe20000010000 */
[----:B------:R-:W-:-:S02]  /*5cd0*/  F2FP.PACK_AB R5, R28, R27 ;  /* 0x0000001b1c05723e */ /* 0x000fc400000000ff */
[C---:B------:R-:W-:Y:S01]  /*5ce0*/  F2FP.PACK_AB R7, R248.reuse, R29 ;  /* 0x0000001df807723e */ /* 0x040fe200000000ff */
[----:B------:R-:W-:-:S06]  /*5cf0*/  FADD.FTZ R248, R248, R152 ;  /* 0x00000098f8f87221 */ /* 0x000fcc0000010000 */
[C---:B---3--:R-:W-:Y:S08]  /*5d00*/  HMMA.16816.F32 R120, R4.reuse, R8, R120 ;  /* 0x000000080478723c */ /* 0x048ff00000001878 */
[C---:B------:R-:W-:Y:S01]  /*5d10*/  HMMA.16816.F32 R116, R4.reuse, R10, R116 ;  /* 0x0000000a0474723c */ /* 0x040fe20000001874 */
[----:B------:R-:W3:Y:S07]  /*5d20*/  LDSM.16.MT88.4 R8, [R236+0x7900] ;  /* 0x00790000ec08783b */ /* 0x000eee0000004200 */
[C---:B-1----:R-:W-:Y:S08]  /*5d30*/  HMMA.16816.F32 R112, R4.reuse, R16, R112 ;  /* 0x000000100470723c */ /* 0x042ff00000001870 */
[C---:B------:R-:W-:Y:S01]  /*5d40*/  HMMA.16816.F32 R108, R4.reuse, R18, R108 ;  /* 0x00000012046c723c */ /* 0x040fe2000000186c */
[----:B------:R-:W1:Y:S07]  /*5d50*/  LDSM.16.MT88.4 R16, [R234+0x7900] ;  /* 0x00790000ea10783b */ /* 0x000e6e0000004200 */
[C---:B--2---:R-:W-:Y:S08]  /*5d60*/  HMMA.16816.F32 R104, R4.reuse, R12, R104 ;  /* 0x0000000c0468723c */ /* 0x044ff00000001868 */
[C---:B------:R-:W-:Y:S01]  /*5d70*/  HMMA.16816.F32 R100, R4.reuse, R14, R100 ;  /* 0x0000000e0464723c */ /* 0x040fe20000001864 */
[----:B------:R-:W2:Y:S07]  /*5d80*/  LDSM.16.MT88.4 R12, [R233+0x7900] ;  /* 0x00790000e90c783b */ /* 0x000eae0000004200 */
[C---:B------:R-:W-:Y:S08]  /*5d90*/  HMMA.16816.F32 R128, R4.reuse, R20, R128 ;  /* 0x000000140480723c */ /* 0x040ff00000001880 */
[C---:B---3--:R-:W-:Y:S08]  /*5da0*/  HMMA.16816.F32 R96, R4.reuse, R8, R96 ;  /* 0x000000080460723c */ /* 0x048ff00000001860 */
[C---:B------:R-:W-:Y:S01]  /*5db0*/  HMMA.16816.F32 R92, R4.reuse, R10, R92 ;  /* 0x0000000a045c723c */ /* 0x040fe2000000185c */
[----:B------:R-:W3:Y:S07]  /*5dc0*/  LDSM.16.MT88.4 R8, [R232+0x7900] ;  /* 0x00790000e808783b */ /* 0x000eee0000004200 */
[C---:B------:R-:W-:Y:S08]  /*5dd0*/  HMMA.16816.F32 R124, R4.reuse, R22, R124 ;  /* 0x00000016047c723c */ /* 0x040ff0000000187c */
[C---:B-1----:R-:W-:Y:S08]  /*5de0*/  HMMA.16816.F32 R88, R4.reuse, R16, R88 ;  /* 0x000000100458723c */ /* 0x042ff00000001858 */
[C---:B------:R-:W-:Y:S08]  /*5df0*/  HMMA.16816.F32 R84, R4.reuse, R18, R84 ;  /* 0x000000120454723c */ /* 0x040ff00000001854 */
[C---:B--2---:R-:W-:Y:S08]  /*5e00*/  HMMA.16816.F32 R80, R4.reuse, R12, R80 ;  /* 0x0000000c0450723c */ /* 0x044ff00000001850 */
[C---:B------:R-:W-:Y:S08]  /*5e10*/  HMMA.16816.F32 R76, R4.reuse, R14, R76 ;  /* 0x0000000e044c723c */ /* 0x040ff0000000184c */
[C---:B---3--:R-:W-:Y:S08]  /*5e20*/  HMMA.16816.F32 R72, R4.reuse, R8, R72 ;  /* 0x000000080448723c */ /* 0x048ff00000001848 */
[----:B------:R-:W-:Y:S01]  /*5e30*/  HMMA.16816.F32 R68, R4, R10, R68 ;  /* 0x0000000a0444723c */ /* 0x000fe20000001844 */
[----:B------:R-:W-:Y:S07]  /*5e40*/  @P1 BRA `(.L_x_26) ;  /* 0x0000416000001947 */ /* 0x000fee0003800000 */
[C---:B------:R-:W-:Y:S01]  /*5e50*/  SHF.L.U64.HI R247, R33.reuse, 0x1, R35 ;  /* 0x0000000121f77819 */ /* 0x040fe20000010223 */
[----:B------:R-:W-:Y:S01]  /*5e60*/  IMAD.SHL.U32 R246, R33, 0x2, RZ ;  /* 0x0000000221f67824 */ /* 0x000fe200078e00ff */
[C---:B------:R-:W-:Y:S01]  /*5e70*/  SHF.L.U64.HI R245, R32.reuse, 0x1, R34 ;  /* 0x0000000120f57819 */ /* 0x040fe20000010222 */
[----:B------:R-:W-:Y:S01]  /*5e80*/  IMAD.SHL.U32 R244, R32, 0x2, RZ ;  /* 0x0000000220f47824 */ /* 0x000fe200078e00ff */
[----:B------:R-:W-:Y:S01]  /*5e90*/  MOV R0, R3 ;  /* 0x0000000300007202 */ /* 0x000fe20000000f00 */
[----:B------:R-:W-:Y:S01]  /*5ea0*/  IMAD.MOV.U32 R2, RZ, RZ, R132 ;  /* 0x000000ffff027224 */ /* 0x000fe200078e0084 */
[----:B------:R-:W-:Y:S01]  /*5eb0*/  UIADD3 UR6, UR6, -0x2, URZ ;  /* 0xfffffffe06067890 */ /* 0x000fe2000fffe03f */
[----:B------:R-:W-:Y:S09]  /*5ec0*/  BRA `(.L_x_27) ;  /* 0x000003c000007947 */ /* 0x000ff20003800000 */
.L_x_29:
[----:B------:R-:W-:Y:S01]  /*5ed0*/  ULEA UR4, UR6, UR10, 0x7 ;  /* 0x0000000a06047291 */ /* 0x000fe2000f8e383f */
[----:B------:R-:W-:Y:S05]  /*5ee0*/  IMAD.MOV.U32 R239, RZ, RZ, RZ ;  /* 0x000000ffffef7224 */ /* 0x000fea00078e00ff */
[----:B------:R-:W-:Y:S05]  /*5ef0*/  IMAD.U32 R240, RZ, RZ, UR4 ;  /* 0x00000004fff07e24 */ /* 0x000fea000f8e00ff */
[----:B------:R-:W-:Y:S05]  /*5f00*/  IADD3 R240, R240, -0x80, R242 ;  /* 0xffffff80f0f07810 */ /* 0x000fea0007ffe0f2 */
        /* <DEDUP_REMOVED lines=23> */
[----:B------:R-:W1:Y:S04]  /*6080*/  SHFL.IDX PT, R9, R4, RZ, 0x181f ;  /* 0x00181fff04097589 */ /* 0x000e6800000e0000 */
[----:B------:R-:W2:Y:S04]  /*6090*/  SHFL.IDX PT, R10, R3, RZ, 0x181f ;  /* 0x00181fff030a7589 */ /* 0x000ea800000e0000 */
[----:B------:R-:W3:Y:S04]  /*60a0*/  SHFL.IDX PT, R7, R4, 0x1, 0x181f ;  /* 0x00381f0004077f89 */ /* 0x000ee800000e0000 */
[----:B------:R-:W4:Y:S04]  /*60b0*/  SHFL.IDX PT, R8, R3, 0x1, 0x181f ;  /* 0x00381f0003087f89 */ /* 0x000f2800000e0000 */
[----:B------:R-:W-:Y:S04]  /*60c0*/  SHFL.IDX PT, R5, R4, 0x2, 0x181f ;  /* 0x00581f0004057f89 */ /* 0x000fe800000e0000 */
[----:B------:R-:W-:Y:S04]  /*60d0*/  SHFL.IDX PT, R6, R3, 0x2, 0x181f ;  /* 0x00581f0003067f89 */ /* 0x000fe800000e0000 */
[----:B------:R-:W5:Y:S01]  /*60e0*/  SHFL.IDX PT, R4, R4, 0x3, 0x181f ;  /* 0x00781f0004047f89 */ /* 0x000f6200000e0000 */
[C---:B-1----:R-:W-:Y:S02]  /*60f0*/  IADD3 R12, P5, R9.reuse, R246, RZ ;  /* 0x000000f6090c7210 */ /* 0x042fe40007fbe0ff */
[----:B------:R-:W-:Y:S01]  /*6100*/  IADD3 R16, P2, R9, R244, RZ ;  /* 0x000000f409107210 */ /* 0x000fe20007f5e0ff */
[----:B------:R-:W1:Y:S02]  /*6110*/  SHFL.IDX PT, R3, R3, 0x3, 0x181f ;  /* 0x00781f0003037f89 */ /* 0x000e6400000e0000 */
[C-C-:B--2---:R-:W-:Y:S01]  /*6120*/  IMAD.X R13, R10.reuse, 0x1, R247.reuse, P5 ;  /* 0x000000010a0d7824 */ /* 0x144fe200028e06f7 */
[-C--:B------:R-:W-:Y:S02]  /*6130*/  IADD3.X R17, R10, R245.reuse, RZ, P2, !PT ;  /* 0x000000f50a117210 */ /* 0x080fe400017fe4ff */
[C---:B---3--:R-:W-:Y:S02]  /*6140*/  IADD3 R14, P1, R7.reuse, R246, RZ ;  /* 0x000000f6070e7210 */ /* 0x048fe40007f3e0ff */
[----:B------:R2:W-:Y:S01]  /*6150*/  LDGSTS.E.BYPASS.LTC128B.128 [R241+0x8100], [R12.64], !P4 ;  /* 0x081000000cf17fae */ /* 0x0005e2000e101d4c */
[----:B------:R-:W-:Y:S02]  /*6160*/  IADD3 R10, P2, R7, R244, RZ ;  /* 0x000000f4070a7210 */ /* 0x000fe40007f5e0ff */
[C---:B----4-:R-:W-:Y:S01]  /*6170*/  IMAD.X R15, R8.reuse, 0x1, R247, P1 ;  /* 0x00000001080f7824 */ /* 0x050fe200008e06f7 */
[----:B------:R3:W-:Y:S02]  /*6180*/  LDGSTS.E.BYPASS.LTC128B.128 [R241+0xc100], [R16.64], !P3 ;  /* 0x0c10000010f17fae */ /* 0x0007e4000d901d4c */
[----:B------:R-:W-:Y:S02]  /*6190*/  IMAD.X R11, R8, 0x1, R245, P2 ;  /* 0x00000001080b7824 */ /* 0x000fe400010e06f5 */
[----:B------:R4:W-:Y:S04]  /*61a0*/  LDGSTS.E.BYPASS.LTC128B.128 [R241+0x9100], [R14.64], !P4 ;  /* 0x091000000ef17fae */ /* 0x0009e8000e101d4c */
[----:B------:R3:W-:Y:S01]  /*61b0*/  LDGSTS.E.BYPASS.LTC128B.128 [R241+0xd100], [R10.64], !P3 ;  /* 0x0d1000000af17fae */ /* 0x0007e2000d901d4c */
[-C--:B-----5:R-:W-:Y:S05]  /*61c0*/  IADD3 R8, P2, R4, R246.reuse, RZ ;  /* 0x000000f604087210 */ /* 0x0a0fea0007f5e0ff */
[--C-:B-1----:R-:W-:Y:S01]  /*61d0*/  IMAD.X R9, R3, 0x1, R247.reuse, P2 ;  /* 0x0000000103097824 */ /* 0x102fe200010e06f7 */
[C---:B--2---:R-:W-:Y:S05]  /*61e0*/  IADD3 R12, P1, R5.reuse, R246, RZ ;  /* 0x000000f6050c7210 */ /* 0x044fea0007f3e0ff */
[----:B------:R-:W-:Y:S01]  /*61f0*/  IMAD.X R13, R6, 0x1, R247, P1 ;  /* 0x00000001060d7824 */ /* 0x000fe200008e06f7 */
[-C--:B------:R-:W-:Y:S02]  /*6200*/  IADD3 R4, P1, R4, R244.reuse, RZ ;  /* 0x000000f404047210 */ /* 0x080fe40007f3e0ff */
[----:B----4-:R-:W-:Y:S02]  /*6210*/  IADD3 R14, P5, R5, R244, RZ ;  /* 0x000000f4050e7210 */ /* 0x010fe40007fbe0ff */
[----:B------:R3:W-:Y:S01]  /*6220*/  LDGSTS.E.BYPASS.LTC128B.128 [R241+0xa100], [R12.64], !P4 ;  /* 0x0a1000000cf17fae */ /* 0x0007e2000e101d4c */
[----:B------:R-:W-:Y:S01]  /*6230*/  IMAD.X R5, R3, 0x1, R245, P1 ;  /* 0x0000000103057824 */ /* 0x000fe200008e06f5 */
[----:B------:R-:W-:Y:S05]  /*6240*/  IADD3.X R15, R6, R245, RZ, P5, !PT ;  /* 0x000000f5060f7210 */ /* 0x000fea0002ffe4ff */
[----:B------:R3:W-:Y:S04]  /*6250*/  LDGSTS.E.BYPASS.LTC128B.128 [R241+0xe100], [R14.64], !P3 ;  /* 0x0e1000000ef17fae */ /* 0x0007e8000d901d4c */
[----:B------:R3:W-:Y:S04]  /*6260*/  LDGSTS.E.BYPASS.LTC128B.128 [R241+0xb100], [R8.64], !P4 ;  /* 0x0b10000008f17fae */ /* 0x0007e8000e101d4c */
[----:B------:R3:W-:Y:S01]  /*6270*/  LDGSTS.E.BYPASS.LTC128B.128 [R241+0xf100], [R4.64], !P3 ;  /* 0x0f10000004f17fae */ /* 0x0007e2000d901d4c */
[----:B------:R-:W-:-:S05]  /*6280*/  BRA `(.L_x_28) ;  /* 0x000017e000007947 */ /* 0x000fca0003800000 */
.L_x_27:
[----:B------:R-:W-:Y:S04]  /*6290*/  DEPBAR.LE SB0, 0x0 ;  /* 0x000080000000791a */ /* 0x000fe80000000000 */
[----:B------:R-:W-:Y:S01]  /*62a0*/  BAR.SYNC.DEFER_BLOCKING 0x0 ;  /* 0x0000000000007b1d */ /* 0x000fe20000010000 */
[----:B------:R-:W-:Y:S01]  /*62b0*/  SHF.R.S32.HI R3, RZ, 0x1f, R240 ;  /* 0x0000001fff037819 */ /* 0x000fe200000114f0 */
[C---:B------:R-:W-:Y:S01]  /*62c0*/  IMAD.WIDE.U32 R36, R240.reuse, c[0x0][0x208], RZ ;  /* 0x00008200f0247a25 */ /* 0x040fe200078e00ff */
[----:B------:R-:W-:Y:S03]  /*62d0*/  UISETP.GE.AND UP0, UPT, UR6, 0x1, UPT ;  /* 0x000000010600788c */ /* 0x000fe6000bf06270 */
[----:B------:R-:W-:Y:S04]  /*62e0*/  IMAD R3, R3, c[0x0][0x208], RZ ;  /* 0x0000820003037a24 */ /* 0x000fe800078e02ff */
[----:B------:R-:W-:Y:S05]  /*62f0*/  IMAD R3, R240, c[0x0][0x20c], R3 ;  /* 0x00008300f0037a24 */ /* 0x000fea00078e0203 */
        /* <DEDUP_REMOVED lines=19> */
[----:B------:R-:W-:Y:S01]  /*6430*/  LDSM.16.M88.4 R64, [R238+0xb900] ;  /* 0x00b90000ee40783b */ /* 0x000fe20000000200 */
[C---:B------:R-:W-:Y:S07]  /*6440*/  HMMA.16816.F32 R16, R136.reuse, R18, RZ ;  /* 0x000000128810723c */ /* 0x040fee00000018ff */
[----:B------:R-:W-:Y:S01]  /*6450*/  LDSM.16.M88.4 R132, [R237] ;  /* 0x00000000ed84783b */ /* 0x000fe20000000200 */
[C---:B---3--:R-:W-:Y:S07]  /*6460*/  HMMA.16816.F32 R20, R136.reuse, R24, RZ ;  /* 0x000000188814723c */ /* 0x048fee00000018ff */
[----:B------:R-:W-:Y:S01]  /*6470*/  LDSM.16.M88.4 R144, [R231] ;  /* 0x00000000e790783b */ /* 0x000fe20000000200 */
[C---:B------:R-:W-:Y:S07]  /*6480*/  HMMA.16816.F32 R24, R136.reuse, R26, RZ ;  /* 0x0000001a8818723c */ /* 0x040fee00000018ff */
[----:B------:R-:W-:Y:S01]  /*6490*/  LDSM.16.M88.4 R148, [R230] ;  /* 0x00000000e694783b */ /* 0x000fe20000000200 */
[C---:B----4-:R-:W-:Y:S07]  /*64a0*/  HMMA.16816.F32 R28, R136.reuse, R32, RZ ;  /* 0x00000020881c723c */ /* 0x050fee00000018ff */
[----:B------:R-:W-:Y:S01]  /*64b0*/  LDSM.16.M88.4 R152, [R229] ;  /* 0x00000000e598783b */ /* 0x000fe20000000200 */
[C---:B------:R-:W-:Y:S07]  /*64c0*/  HMMA.16816.F32 R32, R136.reuse, R34, RZ ;  /* 0x000000228820723c */ /* 0x040fee00000018ff */
[----:B------:R-:W-:Y:S01]  /*64d0*/  LDSM.16.M88.4 R156, [R228] ;  /* 0x00000000e49c783b */ /* 0x000fe20000000200 */
[C---:B-----5:R-:W-:Y:S07]  /*64e0*/  HMMA.16816.F32 R36, R136.reuse, R40, RZ ;  /* 0x000000288824723c */ /* 0x060fee00000018ff */
[----:B------:R-:W-:Y:S01]  /*64f0*/  LDSM.16.M88.4 R160, [R227] ;  /* 0x00000000e3a0783b */ /* 0x000fe20000000200 */
[C---:B------:R-:W-:Y:S07]  /*6500*/  HMMA.16816.F32 R40, R136.reuse, R42, RZ ;  /* 0x0000002a8828723c */ /* 0x040fee00000018ff */
[----:B------:R-:W2:Y:S01]  /*6510*/  SHFL.IDX PT, R61, R178, RZ, 0x181f ;  /* 0x00181fffb23d7589 */ /* 0x000ea200000e0000 */
[C---:B-1----:R-:W-:Y:S07]  /*6520*/  HMMA.16816.F32 R44, R136.reuse, R48, RZ ;  /* 0x00000030882c723c */ /* 0x042fee00000018ff */
[----:B------:R-:W1:Y:S01]  /*6530*/  SHFL.IDX PT, R62, R178, 0x1, 0x181f ;  /* 0x00381f00b23e7f89 */ /* 0x000e6200000e0000 */
[C---:B------:R-:W-:Y:S07]  /*6540*/  HMMA.16816.F32 R48, R136.reuse, R50, RZ ;  /* 0x000000328830723c */ /* 0x040fee00000018ff */
[----:B------:R-:W3:Y:S01]  /*6550*/  SHFL.IDX PT, R63, R176, RZ, 0x181f ;  /* 0x00181fffb03f7589 */ /* 0x000ee200000e0000 */
[C---:B------:R-:W-:Y:S07]  /*6560*/  HMMA.16816.F32 R52, R136.reuse, R56, RZ ;  /* 0x000000388834723c */ /* 0x040fee00000018ff */
[----:B------:R-:W4:Y:S01]  /*6570*/  SHFL.IDX PT, R60, R176, 0x1, 0x181f ;  /* 0x00381f00b03c7f89 */ /* 0x000f2200000e0000 */
[C---:B--2---:R-:W-:Y:S04]  /*6580*/  IADD3 R180, P1, R61.reuse, R246, RZ ;  /* 0x000000f63db47210 */ /* 0x044fe80007f3e0ff */
[----:B------:R-:W-:Y:S01]  /*6590*/  IADD3 R200, P5, R61, R244, RZ ;  /* 0x000000f43dc87210 */ /* 0x000fe20007fbe0ff */
[C---:B------:R-:W-:Y:S02]  /*65a0*/  HMMA.16816.F32 R56, R136.reuse, R58, RZ ;  /* 0x0000003a8838723c */ /* 0x040fe400000018ff */
[----:B------:R-:W-:Y:S01]  /*65b0*/  LDSM.16.M88.4 R164, [R226] ;  /* 0x00000000e2a4783b */ /* 0x000fe20000000200 */
[C---:B-1----:R-:W-:Y:S07]  /*65c0*/  IADD3 R202, P2, R62.reuse, R246, RZ ;  /* 0x000000f63eca7210 */ /* 0x042fee0007f5e0ff */
[----:B------:R-:W-:Y:S02]  /*65d0*/  LDSM.16.M88.4 R168, [R225] ;  /* 0x00000000e1a8783b */ /* 0x000fe40000000200 */
[C---:B---3--:R-:W-:Y:S02]  /*65e0*/  IADD3.X R181, R63.reuse, R247, RZ, P1, !PT ;  /* 0x000000f73fb57210 */ /* 0x048fe40000ffe4ff */
[----:B------:R-:W-:Y:S02]  /*65f0*/  IADD3 R182, P1, R62, R244, RZ ;  /* 0x000000f43eb67210 */ /* 0x000fe40007f3e0ff */
[----:B------:R-:W-:Y:S02]  /*6600*/  IADD3.X R201, R63, R245, RZ, P5, !PT ;  /* 0x000000f53fc97210 */ /* 0x000fe40002ffe4ff */
[----:B------:R-:W-:Y:S01]  /*6610*/  @!PT LDS RZ, [RZ] ;  /* 0x00000000fffff984 */ /* 0x000fe20000000800 */
[----:B------:R-:W-:Y:S01]  /*6620*/  @!PT LDS RZ, [RZ] ;  /* 0x00000000fffff984 */ /* 0x000fe20000000800 */
[----:B------:R-:W-:Y:S01]  /*6630*/  @!PT LDS RZ, [RZ] ;  /* 0x00000000fffff984 */ /* 0x000fe20000000800 */
[----:B------:R1:W-:Y:S01]  /*6640*/  LDGSTS.E.BYPASS.LTC128B.128 [R243], [R180.64], !P4 ;  /* 0x00000000b4f37fae */ /* 0x0003e2000e101d4c */
[C---:B----4-:R-:W-:Y:S02]  /*6650*/  IADD3.X R203, R60.reuse, R247, RZ, P2, !PT ;  /* 0x000000f73ccb7210 */ /* 0x050fe400017fe4ff */
[----:B------:R-:W-:Y:S02]  /*6660*/  IADD3.X R183, R60, R245, RZ, P1, !PT ;  /* 0x000000f53cb77210 */ /* 0x000fe40000ffe4ff */
[C---:B------:R-:W-:Y:S03]  /*6670*/  HMMA.16816.F32 R60, R136.reuse, R64, RZ ;  /* 0x00000040883c723c */ /* 0x040fe600000018ff */
[----:B------:R2:W-:Y:S05]  /*6680*/  LDGSTS.E.BYPASS.LTC128B.128 [R241+0x4100], [R200.64], !P3 ;  /* 0x04100000c8f17fae */ /* 0x0005ea000d901d4c */
[----:B------:R-:W-:Y:S03]  /*6690*/  HMMA.16816.F32 R64, R136, R66, RZ ;  /* 0x000000428840723c */ /* 0x000fe600000018ff */
[----:B------:R3:W-:Y:S05]  /*66a0*/  LDGSTS.E.BYPASS.LTC128B.128 [R241+0x1100], [R202.64], !P4 ;  /* 0x01100000caf17fae */ /* 0x0007ea000e101d4c */
[C---:B------:R-:W-:Y:S03]  /*66b0*/  HMMA.16816.F32 R4, R140.reuse, R132, R4 ;  /* 0x000000848c04723c */ /* 0x040fe60000001804 */
[----:B------:R-:W2:Y:S05]  /*66c0*/  SHFL.IDX PT, R177, R178, 0x2, 0x181f ;  /* 0x00581f00b2b17f89 */ /* 0x000eaa00000e0000 */
[C---:B------:R-:W-:Y:S03]  /*66d0*/  HMMA.16816.F32 R8, R140.reuse, R134, R8 ;  /* 0x000000868c08723c */ /* 0x040fe60000001808 */
[----:B------:R-:W4:Y:S05]  /*66e0*/  SHFL.IDX PT, R3, R176, 0x2, 0x181f ;  /* 0x00581f00b0037f89 */ /* 0x000f2a00000e0000 */
[C---:B------:R-:W-:Y:S03]  /*66f0*/  HMMA.16816.F32 R12, R140.reuse, R144, R12 ;  /* 0x000000908c0c723c */ /* 0x040fe6000000180c */
[----:B------:R5:W-:Y:S05]  /*6700*/  LDGSTS.E.BYPASS.LTC128B.128 [R241+0x5100], [R182.64], !P3 ;  /* 0x05100000b6f17fae */ /* 0x000bea000d901d4c */
[C---:B------:R-:W-:Y:S03]  /*6710*/  HMMA.16816.F32 R16, R140.reuse, R146, R16 ;  /* 0x000000928c10723c */ /* 0x040fe60000001810 */
[----:B------:R-:W1:Y:S01]  /*6720*/  SHFL.IDX PT, R178, R178, 0x3, 0x181f ;  /* 0x00781f00b2b27f89 */ /* 0x000e6200000e0000 */
[----:B--2---:R-:W-:Y:S04]  /*6730*/  IADD3 R200, P1, R177, R246, RZ ;  /* 0x000000f6b1c87210 */ /* 0x004fe80007f3e0ff */
[C---:B------:R-:W-:Y:S03]  /*6740*/  HMMA.16816.F32 R20, R140.reuse, R148, R20 ;  /* 0x000000948c14723c */ /* 0x040fe60000001814 */
[----:B------:R-:W2:Y:S01]  /*6750*/  SHFL.IDX PT, R176, R176, 0x3, 0x181f ;  /* 0x00781f00b0b07f89 */ /* 0x000ea200000e0000 */
[----:B----4-:R-:W-:Y:S04]  /*6760*/  IADD3.X R201, R3, R247, RZ, P1, !PT ;  /* 0x000000f703c97210 */ /* 0x010fe80000ffe4ff */
[C---:B------:R-:W-:Y:S03]  /*6770*/  HMMA.16816.F32 R24, R140.reuse, R150, R24 ;  /* 0x000000968c18723c */ /* 0x040fe60000001818 */
[----:B------:R3:W-:Y:S01]  /*6780*/  LDGSTS.E.BYPASS.LTC128B.128 [R241+0x2100], [R200.64], !P4 ;  /* 0x02100000c8f17fae */ /* 0x0007e2000e101d4c */
[----:B-----5:R-:W-:Y:S04]  /*6790*/  IADD3 R182, P5, R177, R244, RZ ;  /* 0x000000f4b1b67210 */ /* 0x020fe80007fbe0ff */
[C---:B------:R-:W-:Y:S04]  /*67a0*/  HMMA.16816.F32 R28, R140.reuse, R152, R28 ;  /* 0x000000988c1c723c */ /* 0x040fe8000000181c */
[----:B------:R-:W-:Y:S02]  /*67b0*/  IADD3.X R183, R3, R245, RZ, P5, !PT ;  /* 0x000000f503b77210 */ /* 0x000fe40002ffe4ff */
[----:B-1----:R-:W-:Y:S02]  /*67c0*/  IADD3 R180, P2, R178, R246, RZ ;  /* 0x000000f6b2b47210 */ /* 0x002fe40007f5e0ff */
[C---:B------:R-:W-:Y:S01]  /*67d0*/  HMMA.16816.F32 R32, R140.reuse, R154, R32 ;  /* 0x0000009a8c20723c */ /* 0x040fe20000001820 */
[----:B------:R1:W-:Y:S03]  /*67e0*/  LDGSTS.E.BYPASS.LTC128B.128 [R241+0x6100], [R182.64], !P3 ;  /* 0x06100000b6f17fae */ /* 0x0003e6000d901d4c */
[----:B--2---:R-:W-:Y:S02]  /*67f0*/  IADD3.X R181, R176, R247, RZ, P2, !PT ;  /* 0x000000f7b0b57210 */ /* 0x004fe400017fe4ff */
[----:B------:R-:W-:Y:S02]  /*6800*/  IADD3 R178, P1, R178, R244, RZ ;  /* 0x000000f4b2b27210 */ /* 0x000fe40007f3e0ff */
[C---:B------:R-:W-:Y:S01]  /*6810*/  HMMA.16816.F32 R36, R140.reuse, R156, R36 ;  /* 0x0000009c8c24723c */ /* 0x040fe20000001824 */
[----:B------:R1:W-:Y:S03]  /*6820*/  LDGSTS.E.BYPASS.LTC128B.128 [R243+0x3000], [R180.64], !P4 ;  /* 0x03000000b4f37fae */ /* 0x0003e6000e101d4c */
[----:B------:R-:W-:Y:S02]  /*6830*/  IADD3.X R179, R176, R245, RZ, P1, !PT ;  /* 0x000000f5b0b37210 */ /* 0x000fe40000ffe4ff */
[----:B------:R-:W-:Y:S02]  /*6840*/  PLOP3.LUT P1, PT, PT, PT, UP0, 0x80, 0x0 ;  /* 0x000000000000781c */ /* 0x000fe40003f2f008 */
[C---:B------:R-:W-:Y:S01]  /*6850*/  HMMA.16816.F32 R40, R140.reuse, R158, R40 ;  /* 0x0000009e8c28723c */ /* 0x040fe20000001828 */
[----:B------:R2:W-:Y:S07]  /*6860*/  LDGSTS.E.BYPASS.LTC128B.128 [R243+0x7000], [R178.64], !P3 ;  /* 0x07000000b2f37fae */ /* 0x0005ee000d901d4c */
[C---:B------:R-:W-:Y:S01]  /*6870*/  HMMA.16816.F32 R44, R140.reuse, R160, R44 ;  /* 0x000000a08c2c723c */ /* 0x040fe2000000182c */
[----:B------:R-:W-:Y:S07]  /*6880*/  LDSM.16.M88.4 R132, [R235+0x9100] ;  /* 0x00910000eb84783b */ /* 0x000fee0000000200 */
[C---:B------:R-:W-:Y:S01]  /*6890*/  HMMA.16816.F32 R48, R140.reuse, R162, R48 ;  /* 0x000000a28c30723c */ /* 0x040fe20000001830 */
[----:B------:R-:W0:Y:S07]  /*68a0*/  LDGDEPBAR ;  /* 0x00000000000079af */ /* 0x000e2e0000000000 */
[C---:B------:R-:W-:Y:S01]  /*68b0*/  HMMA.16816.F32 R52, R140.reuse, R164, R52 ;  /* 0x000000a48c34723c */ /* 0x040fe20000001834 */
[----:B-1----:R-:W-:Y:S07]  /*68c0*/  LDSM.16.M88.4 R180, [R235+0x8900] ;  /* 0x00890000ebb4783b */ /* 0x002fee0000000200 */
[C---:B------:R-:W-:Y:S01]  /*68d0*/  HMMA.16816.F32 R56, R140.reuse, R166, R56 ;  /* 0x000000a68c38723c */ /* 0x040fe20000001838 */
[----:B--2---:R-:W1:Y:S07]  /*68e0*/  LDSM.16.M88.4 R176, [R235+0x8100] ;  /* 0x00810000ebb0783b */ /* 0x004e6e0000000200 */
[C---:B------:R-:W-:Y:S01]  /*68f0*/  HMMA.16816.F32 R60, R140.reuse, R168, R60 ;  /* 0x000000a88c3c723c */ /* 0x040fe2000000183c */
[----:B------:R-:W2:Y:S07]  /*6900*/  LDSM.16.M88.4 R144, [R235+0x9900] ;  /* 0x00990000eb90783b */ /* 0x000eae0000000200 */
[----:B------:R-:W-:Y:S01]  /*6910*/  HMMA.16816.F32 R64, R140, R170, R64 ;  /* 0x000000aa8c40723c */ /* 0x000fe20000001840 */
[----:B------:R-:W4:Y:S08]  /*6920*/  LDSM.16.M88.4 R148, [R235+0xa100] ;  /* 0x00a10000eb94783b */ /* 0x000f300000000200 */
[----:B------:R-:W5:Y:S08]  /*6930*/  LDSM.16.M88.4 R152, [R235+0xa900] ;  /* 0x00a90000eb98783b */ /* 0x000f700000000200 */
[----:B------:R-:W-:Y:S01]  /*6940*/  LDSM.16.M88.4 R156, [R224] ;  /* 0x00000000e09c783b */ /* 0x000fe20000000200 */
[C---:B-1----:R-:W-:Y:S07]  /*6950*/  HMMA.16816.F32 R4, R172.reuse, R176, R4 ;  /* 0x000000b0ac04723c */ /* 0x042fee0000001804 */
[----:B------:R-:W-:Y:S01]  /*6960*/  LDSM.16.M88.4 R160, [R224+0x800] ;  /* 0x00080000e0a0783b */ /* 0x000fe20000000200 */
[C---:B------:R-:W-:Y:S07]  /*6970*/  HMMA.16816.F32 R8, R172.reuse, R178, R8 ;  /* 0x000000b2ac08723c */ /* 0x040fee0000001808 */
        /* <DEDUP_REMOVED lines=8> */
[----:B------:R-:W1:Y:S01]  /*6a00*/  LDSM.16.M88.4 R132, [R235+0xb100] ;  /* 0x00b10000eb84783b */ /* 0x000e620000000200 */
[C---:B--2---:R-:W-:Y:S07]  /*6a10*/  HMMA.16816.F32 R28, R172.reuse, R144, R28 ;  /* 0x00000090ac1c723c */ /* 0x044fee000000181c */
[----:B---3--:R-:W-:Y:S01]  /*6a20*/  LDSM.16.M88.4 R200, [R235+0xe900] ;  /* 0x00e90000ebc8783b */ /* 0x008fe20000000200 */
[C---:B------:R-:W-:Y:S07]  /*6a30*/  HMMA.16816.F32 R32, R172.reuse, R146, R32 ;  /* 0x00000092ac20723c */ /* 0x040fee0000001820 */
[----:B------:R-:W2:Y:S01]  /*6a40*/  LDSM.16.M88.4 R144, [R235+0xb900] ;  /* 0x00b90000eb90783b */ /* 0x000ea20000000200 */
[C---:B----4-:R-:W-:Y:S07]  /*6a50*/  HMMA.16816.F32 R36, R172.reuse, R148, R36 ;  /* 0x00000094ac24723c */ /* 0x050fee0000001824 */
[----:B------:R-:W-:Y:S01]  /*6a60*/  LDSM.16.M88.4 R204, [R235+0xf100] ;  /* 0x00f10000ebcc783b */ /* 0x000fe20000000200 */
[C---:B------:R-:W-:Y:S07]  /*6a70*/  HMMA.16816.F32 R40, R172.reuse, R150, R40 ;  /* 0x00000096ac28723c */ /* 0x040fee0000001828 */
[----:B------:R-:W3:Y:S01]  /*6a80*/  LDSM.16.M88.4 R148, [R224+0x1800] ;  /* 0x00180000e094783b */ /* 0x000ee20000000200 */
[C---:B-----5:R-:W-:Y:S07]  /*6a90*/  HMMA.16816.F32 R44, R172.reuse, R152, R44 ;  /* 0x00000098ac2c723c */ /* 0x060fee000000182c */
[----:B------:R-:W-:Y:S01]  /*6aa0*/  LDSM.16.M88.4 R208, [R235+0xf900] ;  /* 0x00f90000ebd0783b */ /* 0x000fe20000000200 */
[C---:B------:R-:W-:Y:S07]  /*6ab0*/  HMMA.16816.F32 R48, R172.reuse, R154, R48 ;  /* 0x0000009aac30723c */ /* 0x040fee0000001830 */
[----:B------:R-:W4:Y:S01]  /*6ac0*/  LDSM.16.M88.4 R152, [R224+0x2000] ;  /* 0x00200000e098783b */ /* 0x000f220000000200 */
[C---:B-1----:R-:W-:Y:S08]  /*6ad0*/  HMMA.16816.F32 R52, R172.reuse, R132, R52 ;  /* 0x00000084ac34723c */ /* 0x042ff00000001834 */
[C---:B------:R-:W-:Y:S01]  /*6ae0*/  HMMA.16816.F32 R56, R172.reuse, R134, R56 ;  /* 0x00000086ac38723c */ /* 0x040fe20000001838 */
[----:B------:R-:W1:Y:S07]  /*6af0*/  LDSM.16.M88.4 R132, [R238+0xc100] ;  /* 0x00c10000ee84783b */ /* 0x000e6e0000000200 */
[C---:B--2---:R-:W-:Y:S08]  /*6b00*/  HMMA.16816.F32 R60, R172.reuse, R144, R60 ;  /* 0x00000090ac3c723c */ /* 0x044ff0000000183c */
[----:B------:R-:W-:Y:S01]  /*6b10*/  HMMA.16816.F32 R64, R172, R146, R64 ;  /* 0x00000092ac40723c */ /* 0x000fe20000001840 */
[----:B------:R-:W2:Y:S07]  /*6b20*/  LDSM.16.M88.4 R144, [R238+0xc900] ;  /* 0x00c90000ee90783b */ /* 0x000eae0000000200 */
[C---:B------:R-:W-:Y:S08]  /*6b30*/  HMMA.16816.F32 R4, R184.reuse, R156, R4 ;  /* 0x0000009cb804723c */ /* 0x040ff00000001804 */
[C---:B------:R-:W-:Y:S01]  /*6b40*/  HMMA.16816.F32 R8, R184.reuse, R158, R8 ;  /* 0x0000009eb808723c */ /* 0x040fe20000001808 */
[----:B------:R-:W5:Y:S07]  /*6b50*/  LDSM.16.M88.4 R156, [R238+0xd100] ;  /* 0x00d10000ee9c783b */ /* 0x000f6e0000000200 */
[C---:B------:R-:W-:Y:S08]  /*6b60*/  HMMA.16816.F32 R12, R184.reuse, R160, R12 ;  /* 0x000000a0b80c723c */ /* 0x040ff0000000180c */
[C---:B------:R-:W-:Y:S01]  /*6b70*/  HMMA.16816.F32 R16, R184.reuse, R162, R16 ;  /* 0x000000a2b810723c */ /* 0x040fe20000001810 */
[----:B------:R-:W1:Y:S07]  /*6b80*/  LDSM.16.M88.4 R160, [R238+0xd900] ;  /* 0x00d90000eea0783b */ /* 0x000e6e0000000200 */
[C---:B------:R-:W-:Y:S08]  /*6b90*/  HMMA.16816.F32 R20, R184.reuse, R164, R20 ;  /* 0x000000a4b814723c */ /* 0x040ff00000001814 */
[C---:B------:R-:W-:Y:S01]  /*6ba0*/  HMMA.16816.F32 R24, R184.reuse, R166, R24 ;  /* 0x000000a6b818723c */ /* 0x040fe20000001818 */
[----:B------:R-:W1:Y:S07]  /*6bb0*/  LDSM.16.M88.4 R164, [R238+0xe100] ;  /* 0x00e10000eea4783b */ /* 0x000e6e0000000200 */
[C---:B---3--:R-:W-:Y:S08]  /*6bc0*/  HMMA.16816.F32 R28, R184.reuse, R148, R28 ;  /* 0x00000094b81c723c */ /* 0x048ff0000000181c */
[C---:B------:R-:W-:Y:S01]  /*6bd0*/  HMMA.16816.F32 R32, R184.reuse, R150, R32 ;  /* 0x00000096b820723c */ /* 0x040fe20000001820 */
[----:B------:R-:W3:Y:S07]  /*6be0*/  LDSM.16.M88.4 R148, [R238+0xe900] ;  /* 0x00e90000ee94783b */ /* 0x000eee0000000200 */
[C---:B----4-:R-:W-:Y:S08]  /*6bf0*/  HMMA.16816.F32 R36, R184.reuse, R152, R36 ;  /* 0x00000098b824723c */ /* 0x050ff00000001824 */
[C---:B------:R-:W-:Y:S01]  /*6c00*/  HMMA.16816.F32 R40, R184.reuse, R154, R40 ;  /* 0x0000009ab828723c */ /* 0x040fe20000001828 */
[----:B------:R-:W4:Y:S07]  /*6c10*/  LDSM.16.M88.4 R152, [R238+0xf100] ;  /* 0x00f10000ee98783b */ /* 0x000f2e0000000200 */
[C---:B------:R-:W-:Y:S08]  /*6c20*/  HMMA.16816.F32 R44, R184.reuse, R168, R44 ;  /* 0x000000a8b82c723c */ /* 0x040ff0000000182c */
[C---:B------:R-:W-:Y:S01]  /*6c30*/  HMMA.16816.F32 R48, R184.reuse, R170, R48 ;  /* 0x000000aab830723c */ /* 0x040fe20000001830 */
[----:B------:R-:W2:Y:S07]  /*6c40*/  LDSM.16.M88.4 R168, [R238+0xf900] ;  /* 0x00f90000eea8783b */ /* 0x000eae0000000200 */
[C---:B------:R-:W-:Y:S08]  /*6c50*/  HMMA.16816.F32 R52, R184.reuse, R176, R52 ;  /* 0x000000b0b834723c */ /* 0x040ff00000001834 */
[C---:B------:R-:W-:Y:S01]  /*6c60*/  HMMA.16816.F32 R56, R184.reuse, R178, R56 ;  /* 0x000000b2b838723c */ /* 0x040fe20000001838 */
[----:B------:R-:W3:Y:S07]  /*6c70*/  LDSM.16.M88.4 R176, [R223] ;  /* 0x00000000dfb0783b */ /* 0x000eee0000000200 */
[C---:B------:R-:W-:Y:S08]  /*6c80*/  HMMA.16816.F32 R60, R184.reuse, R180, R60 ;  /* 0x000000b4b83c723c */ /* 0x040ff0000000183c */
[----:B------:R-:W-:Y:S01]  /*6c90*/  HMMA.16816.F32 R64, R184, R182, R64 ;  /* 0x000000b6b840723c */ /* 0x000fe20000001840 */
[----:B------:R-:W3:Y:S07]  /*6ca0*/  LDSM.16.M88.4 R180, [R222] ;  /* 0x00000000deb4783b */ /* 0x000eee0000000200 */
[C---:B-1----:R-:W-:Y:S08]  /*6cb0*/  HMMA.16816.F32 R4, R188.reuse, R132, R4 ;  /* 0x00000084bc04723c */ /* 0x042ff00000001804 */
[C---:B------:R-:W-:Y:S01]  /*6cc0*/  HMMA.16816.F32 R8, R188.reuse, R134, R8 ;  /* 0x00000086bc08723c */ /* 0x040fe20000001808 */
[----:B------:R-:W1:Y:S07]  /*6cd0*/  LDSM.16.M88.4 R132, [R221] ;  /* 0x00000000dd84783b */ /* 0x000e6e0000000200 */
[C---:B--2---:R-:W-:Y:S08]  /*6ce0*/  HMMA.16816.F32 R12, R188.reuse, R144, R12 ;  /* 0x00000090bc0c723c */ /* 0x044ff0000000180c */
[C---:B------:R-:W-:Y:S01]  /*6cf0*/  HMMA.16816.F32 R16, R188.reuse, R146, R16 ;  /* 0x00000092bc10723c */ /* 0x040fe20000001810 */
[----:B------:R-:W2:Y:S07]  /*6d00*/  LDSM.16.M88.4 R144, [R220] ;  /* 0x00000000dc90783b */ /* 0x000eae0000000200 */
[C---:B-----5:R-:W-:Y:S08]  /*6d10*/  HMMA.16816.F32 R20, R188.reuse, R156, R20 ;  /* 0x0000009cbc14723c */ /* 0x060ff00000001814 */
[C---:B------:R-:W-:Y:S01]  /*6d20*/  HMMA.16816.F32 R24, R188.reuse, R158, R24 ;  /* 0x0000009ebc18723c */ /* 0x040fe20000001818 */
[----:B------:R-:W-:Y:S07]  /*6d30*/  LDSM.16.M88.4 R156, [R217] ;  /* 0x00000000d99c783b */ /* 0x000fee0000000200 */
[C---:B------:R-:W-:Y:S08]  /*6d40*/  HMMA.16816.F32 R28, R188.reuse, R160, R28 ;  /* 0x000000a0bc1c723c */ /* 0x040ff0000000181c */
[C---:B------:R-:W-:Y:S01]  /*6d50*/  HMMA.16816.F32 R32, R188.reuse, R162, R32 ;  /* 0x000000a2bc20723c */ /* 0x040fe20000001820 */
[----:B------:R-:W-:Y:S07]  /*6d60*/  LDSM.16.M88.4 R160, [R216] ;  /* 0x00000000d8a0783b */ /* 0x000fee0000000200 */
[C---:B------:R-:W-:Y:S08]  /*6d70*/  HMMA.16816.F32 R36, R188.reuse, R164, R36 ;  /* 0x000000a4bc24723c */ /* 0x040ff00000001824 */
[C---:B------:R-:W-:Y:S01]  /*6d80*/  HMMA.16816.F32 R40, R188.reuse, R166, R40 ;  /* 0x000000a6bc28723c */ /* 0x040fe20000001828 */
[----:B------:R-:W-:Y:S07]  /*6d90*/  LDSM.16.M88.4 R164, [R235+0xc100] ;  /* 0x00c10000eba4783b */ /* 0x000fee0000000200 */
[C---:B---3--:R-:W-:Y:S08]  /*6da0*/  HMMA.16816.F32 R44, R188.reuse, R148, R44 ;  /* 0x00000094bc2c723c */ /* 0x048ff0000000182c */
[C---:B------:R-:W-:Y:S01]  /*6db0*/  HMMA.16816.F32 R48, R188.reuse, R150, R48 ;  /* 0x00000096bc30723c */ /* 0x040fe20000001830 */
[----:B------:R-:W3:Y:S07]  /*6dc0*/  LDSM.16.M88.4 R148, [R219] ;  /* 0x00000000db94783b */ /* 0x000eee0000000200 */
[C---:B----4-:R-:W-:Y:S08]  /*6dd0*/  HMMA.16816.F32 R52, R188.reuse, R152, R52 ;  /* 0x00000098bc34723c */ /* 0x050ff00000001834 */
[C---:B------:R-:W-:Y:S01]  /*6de0*/  HMMA.16816.F32 R56, R188.reuse, R154, R56 ;  /* 0x0000009abc38723c */ /* 0x040fe20000001838 */
[----:B------:R-:W4:Y:S07]  /*6df0*/  LDSM.16.M88.4 R152, [R218] ;  /* 0x00000000da98783b */ /* 0x000f2e0000000200 */
[C---:B------:R-:W-:Y:S08]  /*6e00*/  HMMA.16816.F32 R60, R188.reuse, R168, R60 ;  /* 0x000000a8bc3c723c */ /* 0x040ff0000000183c */
[----:B------:R-:W-:Y:S01]  /*6e10*/  HMMA.16816.F32 R64, R188, R170, R64 ;  /* 0x000000aabc40723c */ /* 0x000fe20000001840 */
[----:B------:R-:W-:Y:S07]  /*6e20*/  LDSM.16.M88.4 R168, [R235+0xd100] ;  /* 0x00d10000eba8783b */ /* 0x000fee0000000200 */
[C---:B------:R-:W-:Y:S08]  /*6e30*/  HMMA.16816.F32 R4, R192.reuse, R176, R4 ;  /* 0x000000b0c004723c */ /* 0x040ff00000001804 */
[C---:B------:R-:W-:Y:S01]  /*6e40*/  HMMA.16816.F32 R8, R192.reuse, R178, R8 ;  /* 0x000000b2c008723c */ /* 0x040fe20000001808 */
[----:B------:R-:W-:Y:S07]  /*6e50*/  LDSM.16.M88.4 R176, [R235+0xd900] ;  /* 0x00d90000ebb0783b */ /* 0x000fee0000000200 */
[C---:B------:R-:W-:Y:S08]  /*6e60*/  HMMA.16816.F32 R12, R192.reuse, R180, R12 ;  /* 0x000000b4c00c723c */ /* 0x040ff0000000180c */
[C---:B------:R-:W-:Y:S01]  /*6e70*/  HMMA.16816.F32 R16, R192.reuse, R182, R16 ;  /* 0x000000b6c010723c */ /* 0x040fe20000001810 */
[----:B------:R-:W-:Y:S07]  /*6e80*/  LDSM.16.M88.4 R180, [R235+0xe100] ;  /* 0x00e10000ebb4783b */ /* 0x000fee0000000200 */
[C---:B-1----:R-:W-:Y:S08]  /*6e90*/  HMMA.16816.F32 R20, R192.reuse, R132, R20 ;  /* 0x00000084c014723c */ /* 0x042ff00000001814 */
[C---:B------:R-:W-:Y:S01]  /*6ea0*/  HMMA.16816.F32 R24, R192.reuse, R134, R24 ;  /* 0x00000086c018723c */ /* 0x040fe20000001818 */
[----:B------:R-:W1:Y:S07]  /*6eb0*/  LDSM.16.M88.4 R132, [R235+0xc900] ;  /* 0x00c90000eb84783b */ /* 0x000e6e0000000200 */
[C---:B--2---:R-:W-:Y:S08]  /*6ec0*/  HMMA.16816.F32 R28, R192.reuse, R144, R28 ;  /* 0x00000090c01c723c */ /* 0x044ff0000000181c */
[C---:B------:R-:W-:Y:S01]  /*6ed0*/  HMMA.16816.F32 R32, R192.reuse, R146, R32 ;  /* 0x00000092c020723c */ /* 0x040fe20000001820 */
[----:B------:R-:W2:Y:S07]  /*6ee0*/  LDSM.16.M88.4 R144, [R224+0x4000] ;  /* 0x00400000e090783b */ /* 0x000eae0000000200 */
[C---:B---3--:R-:W-:Y:S08]  /*6ef0*/  HMMA.16816.F32 R36, R192.reuse, R148, R36 ;  /* 0x00000094c024723c */ /* 0x048ff00000001824 */
[C---:B------:R-:W-:Y:S08]  /*6f00*/  HMMA.16816.F32 R40, R192.reuse, R150, R40 ;  /* 0x00000096c028723c */ /* 0x040ff00000001828 */
[C---:B----4-:R-:W-:Y:S08]  /*6f10*/  HMMA.16816.F32 R44, R192.reuse, R152, R44 ;  /* 0x00000098c02c723c */ /* 0x050ff0000000182c */
[C---:B------:R-:W-:Y:S08]  /*6f20*/  HMMA.16816.F32 R48, R192.reuse, R154, R48 ;  /* 0x0000009ac030723c */ /* 0x040ff00000001830 */
[C---:B------:R-:W-:Y:S08]  /*6f30*/  HMMA.16816.F32 R52, R192.reuse, R156, R52 ;  /* 0x0000009cc034723c */ /* 0x040ff00000001834 */
[C---:B------:R-:W-:Y:S08]  /*6f40*/  HMMA.16816.F32 R56, R192.reuse, R158, R56 ;  /* 0x0000009ec038723c */ /* 0x040ff00000001838 */
[C---:B------:R-:W-:Y:S08]  /*6f50*/  HMMA.16816.F32 R60, R192.reuse, R160, R60 ;  /* 0x000000a0c03c723c */ /* 0x040ff0000000183c */
[----:B------:R-:W-:Y:S08]  /*6f60*/  HMMA.16816.F32 R64, R192, R162, R64 ;  /* 0x000000a2c040723c */ /* 0x000ff00000001840 */
[C---:B------:R-:W-:Y:S08]  /*6f70*/  HMMA.16816.F32 R4, R196.reuse, R164, R4 ;  /* 0x000000a4c404723c */ /* 0x040ff00000001804 */
[C---:B------:R-:W-:Y:S08]  /*6f80*/  HMMA.16816.F32 R8, R196.reuse, R166, R8 ;  /* 0x000000a6c408723c */ /* 0x040ff00000001808 */
[C---:B-1----:R-:W-:Y:S08]  /*6f90*/  HMMA.16816.F32 R12, R196.reuse, R132, R12 ;  /* 0x00000084c40c723c */ /* 0x042ff0000000180c */
[C---:B------:R-:W-:Y:S01]  /*6fa0*/  HMMA.16816.F32 R16, R196.reuse, R134, R16 ;  /* 0x00000086c410723c */ /* 0x040fe20000001810 */
[----:B------:R-:W1:Y:S07]  /*6fb0*/  LDSM.16.M88.4 R132, [R224+0x4800] ;  /* 0x00480000e084783b */ /* 0x000e6e0000000200 */
[C---:B------:R-:W-:Y:S08]  /*6fc0*/  HMMA.16816.F32 R20, R196.reuse, R168, R20 ;  /* 0x000000a8c414723c */ /* 0x040ff00000001814 */
        /* <DEDUP_REMOVED lines=10> */
[----:B------:R-:W-:Y:S08]  /*7070*/  HMMA.16816.F32 R64, R196, R210, R64 ;  /* 0x000000d2c440723c */ /* 0x000ff00000001840 */
[C---:B--2---:R-:W-:Y:S08]  /*7080*/  HMMA.16816.F32 R4, R212.reuse, R144, R4 ;  /* 0x00000090d404723c */ /* 0x044ff00000001804 */
[C---:B------:R-:W-:Y:S08]  /*7090*/  HMMA.16816.F32 R8, R212.reuse, R146, R8 ;  /* 0x00000092d408723c */ /* 0x040ff00000001808 */
[C---:B-1----:R-:W-:Y:S08]  /*70a0*/  HMMA.16816.F32 R12, R212.reuse, R132, R12 ;  /* 0x00000084d40c723c */ /* 0x042ff0000000180c */
[----:B------:R-:W-:Y:S01]  /*70b0*/  FMUL.FTZ R4, R4, c[0x0][0x320] ;  /* 0x0000c80004047a20 */ /* 0x000fe20000410000 */
[C---:B------:R-:W-:Y:S03]  /*70c0*/  HMMA.16816.F32 R16, R212.reuse, R134, R16 ;  /* 0x00000086d410723c */ /* 0x040fe60000001810 */
[----:B------:R-:W-:Y:S01]  /*70d0*/  MUFU.TANH R147, R4 ;  /* 0x0000000400937308 */ /* 0x000fe20000002400 */
[----:B------:R-:W-:Y:S02]  /*70e0*/  FMUL.FTZ R5, R5, c[0x0][0x320] ;  /* 0x0000c80005057a20 */ /* 0x000fe40000410000 */
[----:B------:R-:W-:Y:S02]  /*70f0*/  FMUL.FTZ R6, R6, c[0x0][0x320] ;  /* 0x0000c80006067a20 */ /* 0x000fe40000410000 */
[----:B------:R-:W-:Y:S04]  /*7100*/  FMUL.FTZ R10, R10, c[0x0][0x320] ;  /* 0x0000c8000a0a7a20 */ /* 0x000fe80000410000 */
[----:B------:R-:W-:Y:S01]  /*7110*/  FMUL.FTZ R11, R11, c[0x0][0x320] ;  /* 0x0000c8000b0b7a20 */ /* 0x000fe20000410000 */
[----:B------:R-:W-:Y:S01]  /*7120*/  MUFU.TANH R146, R5 ;  /* 0x0000000500927308 */ /* 0x000fe20000002400 */
[----:B------:R-:W-:Y:S02]  /*7130*/  FMUL.FTZ R7, R7, c[0x0][0x320] ;  /* 0x0000c80007077a20 */ /* 0x000fe40000410000 */
[----:B------:R-:W-:Y:S02]  /*7140*/  FMUL.FTZ R9, R9, c[0x0][0x320] ;  /* 0x0000c80009097a20 */ /* 0x000fe40000410000 */
[----:B------:R-:W-:Y:S02]  /*7150*/  FMUL.FTZ R8, R8, c[0x0][0x320] ;  /* 0x0000c80008087a20 */ /* 0x000fe40000410000 */
[----:B------:R-:W-:Y:S02]  /*7160*/  FMUL.FTZ R12, R12, c[0x0][0x320] ;  /* 0x0000c8000c0c7a20 */ /* 0x000fe40000410000 */
[----:B------:R-:W-:Y:S01]  /*7170*/  FMUL.FTZ R14, R14, c[0x0][0x320] ;  /* 0x0000c8000e0e7a20 */ /* 0x000fe20000410000 */
[----:B------:R-:W-:Y:S01]  /*7180*/  MUFU.TANH R148, R8 ;  /* 0x0000000800947308 */ /* 0x000fe20000002400 */
[----:B------:R-:W-:Y:S02]  /*7190*/  FMUL.FTZ R15, R15, c[0x0][0x320] ;  /* 0x0000c8000f0f7a20 */ /* 0x000fe40000410000 */
[----:B------:R-:W-:Y:S02]  /*71a0*/  FMUL.FTZ R13, R13, c[0x0][0x320] ;  /* 0x0000c8000d0d7a20 */ /* 0x000fe40000410000 */
[----:B------:R-:W-:Y:S02]  /*71b0*/  FMUL.FTZ R18, R18, c[0x0][0x320] ;  /* 0x0000c80012127a20 */ /* 0x000fe40000410000 */
[----:B------:R-:W-:Y:S02]  /*71c0*/  FMUL.FTZ R19, R19, c[0x0][0x320] ;  /* 0x0000c80013137a20 */ /* 0x000fe40000410000 */
[----:B------:R-:W-:Y:S01]  /*71d0*/  FMUL.FTZ R16, R16, c[0x0][0x320] ;  /* 0x0000c80010107a20 */ /* 0x000fe20000410000 */
[----:B------:R-:W1:Y:S01]  /*71e0*/  MUFU.TANH R8, R10 ;  /* 0x0000000a00087308 */ /* 0x000e620000002400 */
[----:B------:R-:W-:Y:S09]  /*71f0*/  FMUL.FTZ R17, R17, c[0x0][0x320] ;  /* 0x0000c80011117a20 */ /* 0x000ff20000410000 */
[----:B------:R-:W2:Y:S10]  /*7200*/  MUFU.TANH R3, R11 ;  /* 0x0000000b00037308 */ /* 0x000eb40000002400 */
[----:B------:R-:W-:Y:S01]  /*7210*/  MUFU.TANH R145, R6 ;  /* 0x0000000600917308 */ /* 0x000fe20000002400 */
[----:B-1----:R1:W-:Y:S09]  /*7220*/  STL [R1+0x14], R8 ;  /* 0x0000140801007387 */ /* 0x0023f20000100800 */
[----:B------:R3:W-:Y:S01]  /*7230*/  MUFU.TANH R144, R7 ;  /* 0x0000000700907308 */ /* 0x0007e20000002400 */
[----:B--2---:R2:W-:Y:S09]  /*7240*/  STL [R1+0x10], R3 ;  /* 0x0000100301007387 */ /* 0x0045f20000100800 */
[----:B------:R-:W-:Y:S10]  /*7250*/  MUFU.TANH R152, R9 ;  /* 0x0000000900987308 */ /* 0x000ff40000002400 */
[----:B-1----:R-:W1:Y:S01]  /*7260*/  MUFU.TANH R8, R12 ;  /* 0x0000000c00087308 */ /* 0x002e620000002400 */
[----:B---3--:R-:W3:Y:S09]  /*7270*/  LDSM.16.M88.4 R4, [R224+0x5000] ;  /* 0x00500000e004783b */ /* 0x008ef20000000200 */
[----:B------:R-:W-:Y:S10]  /*7280*/  MUFU.TANH R157, R16 ;  /* 0x00000010009d7308 */ /* 0x000ff40000002400 */
[----:B--2---:R-:W2:Y:S01]  /*7290*/  MUFU.TANH R3, R13 ;  /* 0x0000000d00037308 */ /* 0x004ea20000002400 */
[----:B-1----:R1:W-:Y:S09]  /*72a0*/  STL [R1+0xc], R8 ;  /* 0x00000c0801007387 */ /* 0x0023f20000100800 */
[----:B------:R-:W-:Y:S10]  /*72b0*/  MUFU.TANH R159, R17 ;  /* 0x00000011009f7308 */ /* 0x000ff40000002400 */
[----:B------:R-:W-:Y:S01]  /*72c0*/  MUFU.TANH R162, R18 ;  /* 0x0000001200a27308 */ /* 0x000fe20000002400 */
[----:B--2---:R2:W-:Y:S01]  /*72d0*/  STL [R1+0x8], R3 ;  /* 0x0000080301007387 */ /* 0x0045e20000100800 */
[C---:B---3--:R-:W-:Y:S08]  /*72e0*/  HMMA.16816.F32 R20, R212.reuse, R4, R20 ;  /* 0x00000004d414723c */ /* 0x048ff00000001814 */
[----:B-1----:R-:W1:Y:S01]  /*72f0*/  MUFU.TANH R8, R14 ;  /* 0x0000000e00087308 */ /* 0x002e620000002400 */
[C---:B------:R-:W-:Y:S01]  /*7300*/  HMMA.16816.F32 R24, R212.reuse, R6, R24 ;  /* 0x00000006d418723c */ /* 0x040fe20000001818 */
[----:B------:R-:W-:Y:S08]  /*7310*/  LDSM.16.M88.4 R4, [R224+0x6000] ;  /* 0x00600000e004783b */ /* 0x000ff00000000200 */
[----:B------:R-:W-:Y:S06]  /*7320*/  MUFU.TANH R165, R19 ;  /* 0x0000001300a57308 */ /* 0x000fec0000002400 */
[----:B------:R-:W-:Y:S04]  /*7330*/  FMUL.FTZ R20, R20, c[0x0][0x320] ;  /* 0x0000c80014147a20 */ /* 0x000fe80000410000 */
[----:B--2---:R-:W2:Y:S01]  /*7340*/  MUFU.TANH R3, R15 ;  /* 0x0000000f00037308 */ /* 0x004ea20000002400 */
[----:B------:R-:W-:Y:S02]  /*7350*/  FMUL.FTZ R21, R21, c[0x0][0x320] ;  /* 0x0000c80015157a20 */ /* 0x000fe40000410000 */
[----:B------:R-:W-:Y:S01]  /*7360*/  FMUL.FTZ R22, R22, c[0x0][0x320] ;  /* 0x0000c80016167a20 */ /* 0x000fe20000410000 */
[----:B-1----:R-:W-:Y:S01]  /*7370*/  STL [R1+0x4], R8 ;  /* 0x0000040801007387 */ /* 0x002fe20000100800 */
[----:B------:R-:W-:Y:S02]  /*7380*/  FMUL.FTZ R23, R23, c[0x0][0x320] ;  /* 0x0000c80017177a20 */ /* 0x000fe40000410000 */
[----:B------:R-:W-:Y:S01]  /*7390*/  FMUL.FTZ R24, R24, c[0x0][0x320] ;  /* 0x0000c80018187a20 */ /* 0x000fe20000410000 */
[----:B------:R-:W1:Y:S01]  /*73a0*/  LDSM.16.M88.4 R8, [R224+0x5800] ;  /* 0x00580000e008783b */ /* 0x000e620000000200 */
[----:B------:R-:W-:Y:S01]  /*73b0*/  FMUL.FTZ R25, R25, c[0x0][0x320] ;  /* 0x0000c80019197a20 */ /* 0x000fe20000410000 */
[----:B------:R3:W4:Y:S01]  /*73c0*/  MUFU.TANH R171, R20 ;  /* 0x0000001400ab7308 */ /* 0x0007220000002400 */
[----:B------:R-:W-:Y:S02]  /*73d0*/  FMUL.FTZ R26, R26, c[0x0][0x320] ;  /* 0x0000c8001a1a7a20 */ /* 0x000fe40000410000 */
[----:B------:R-:W-:Y:S07]  /*73e0*/  FMUL.FTZ R27, R27, c[0x0][0x320] ;  /* 0x0000c8001b1b7a20 */ /* 0x000fee0000410000 */
[----:B------:R3:W1:Y:S01]  /*73f0*/  MUFU.TANH R176, R21 ;  /* 0x0000001500b07308 */ /* 0x0006620000002400 */
[----:B--2---:R-:W-:Y:S09]  /*7400*/  STL [R1], R3 ;  /* 0x0000000301007387 */ /* 0x004ff20000100800 */
[----:B------:R3:W2:Y:S10]  /*7410*/  MUFU.TANH R177, R22 ;  /* 0x0000001600b17308 */ /* 0x0006b40000002400 */
[----:B------:R3:W2:Y:S01]  /*7420*/  MUFU.TANH R178, R23 ;  /* 0x0000001700b27308 */ /* 0x0006a20000002400 */
[C---:B-1----:R-:W-:Y:S09]  /*7430*/  HMMA.16816.F32 R28, R212.reuse, R8, R28 ;  /* 0x00000008d41c723c */ /* 0x042ff2000000181c */
[----:B------:R3:W1:Y:S01]  /*7440*/  MUFU.TANH R179, R24 ;  /* 0x0000001800b37308 */ /* 0x0006620000002400 */
[C---:B------:R-:W-:Y:S01]  /*7450*/  HMMA.16816.F32 R32, R212.reuse, R10, R32 ;  /* 0x0000000ad420723c */ /* 0x040fe20000001820 */
[----:B------:R-:W5:Y:S08]  /*7460*/  LDSM.16.M88.4 R8, [R224+0x6800] ;  /* 0x00680000e008783b */ /* 0x000f700000000200 */
[----:B------:R3:W1:Y:S01]  /*7470*/  MUFU.TANH R180, R25 ;  /* 0x0000001900b47308 */ /* 0x0006620000002400 */
[C---:B------:R-:W-:Y:S09]  /*7480*/  HMMA.16816.F32 R36, R212.reuse, R4, R36 ;  /* 0x00000004d424723c */ /* 0x040ff20000001824 */
[----:B------:R3:W1:Y:S01]  /*7490*/  MUFU.TANH R181, R26 ;  /* 0x0000001a00b57308 */ /* 0x0006620000002400 */
[C---:B------:R-:W-:Y:S01]  /*74a0*/  HMMA.16816.F32 R40, R212.reuse, R6, R40 ;  /* 0x00000006d428723c */ /* 0x040fe20000001828 */
[----:B------:R-:W1:Y:S02]  /*74b0*/  LDSM.16.M88.4 R4, [R224+0x7000] ;  /* 0x00700000e004783b */ /* 0x000e640000000200 */
[----:B------:R-:W-:Y:S02]  /*74c0*/  FMUL.FTZ R28, R28, c[0x0][0x320] ;  /* 0x0000c8001c1c7a20 */ /* 0x000fe40000410000 */
[----:B------:R-:W-:Y:S04]  /*74d0*/  FMUL.FTZ R29, R29, c[0x0][0x320] ;  /* 0x0000c8001d1d7a20 */ /* 0x000fe80000410000 */
[----:B------:R3:W1:Y:S03]  /*74e0*/  MUFU.TANH R183, R27 ;  /* 0x0000001b00b77308 */ /* 0x0006660000002400 */
[----:B------:R-:W-:Y:S02]  /*74f0*/  FMUL.FTZ R30, R30, c[0x0][0x320] ;  /* 0x0000c8001e1e7a20 */ /* 0x000fe40000410000 */
[----:B------:R-:W-:Y:S02]  /*7500*/  FMUL.FTZ R31, R31, c[0x0][0x320] ;  /* 0x0000c8001f1f7a20 */ /* 0x000fe40000410000 */
[----:B------:R-:W-:Y:S02]  /*7510*/  FMUL.FTZ R32, R32, c[0x0][0x320] ;  /* 0x0000c80020207a20 */ /* 0x000fe40000410000 */
[----:B------:R-:W-:Y:S01]  /*7520*/  FMUL.FTZ R33, R33, c[0x0][0x320] ;  /* 0x0000c80021217a20 */ /* 0x000fe20000410000 */
[----:B------:R3:W2:Y:S01]  /*7530*/  MUFU.TANH R200, R28 ;  /* 0x0000001c00c87308 */ /* 0x0006a20000002400 */
[----:B------:R-:W-:Y:S02]  /*7540*/  FMUL.FTZ R34, R34, c[0x0][0x320] ;  /* 0x0000c80022227a20 */ /* 0x000fe40000410000 */
[----:B------:R-:W-:Y:S02]  /*7550*/  FMUL.FTZ R35, R35, c[0x0][0x320] ;  /* 0x0000c80023237a20 */ /* 0x000fe40000410000 */
[----:B------:R-:W-:Y:S01]  /*7560*/  FMUL.FTZ R36, R36, c[0x0][0x320] ;  /* 0x0000c80024247a20 */ /* 0x000fe20000410000 */
[C---:B-----5:R-:W-:Y:S04]  /*7570*/  HMMA.16816.F32 R44, R212.reuse, R8, R44 ;  /* 0x00000008d42c723c */ /* 0x060fe8000000182c */
[----:B------:R3:W2:Y:S01]  /*7580*/  MUFU.TANH R204, R29 ;  /* 0x0000001d00cc7308 */ /* 0x0006a20000002400 */
[----:B------:R-:W-:Y:S02]  /*7590*/  FMUL.FTZ R37, R37, c[0x0][0x320] ;  /* 0x0000c80025257a20 */ /* 0x000fe40000410000 */
[----:B------:R-:W-:Y:S01]  /*75a0*/  FMUL.FTZ R38, R38, c[0x0][0x320] ;  /* 0x0000c80026267a20 */ /* 0x000fe20000410000 */
[C---:B------:R-:W-:Y:S01]  /*75b0*/  HMMA.16816.F32 R48, R212.reuse, R10, R48 ;  /* 0x0000000ad430723c */ /* 0x040fe20000001830 */
[----:B------:R-:W5:Y:S01]  /*75c0*/  LDSM.16.M88.4 R8, [R224+0x7800] ;  /* 0x00780000e008783b */ /* 0x000f620000000200 */
[----:B------:R-:W-:Y:S04]  /*75d0*/  DEPBAR.LE SB0, 0x0 ;  /* 0x000080000000791a */ /* 0x000fe80000000000 */
[----:B------:R3:W2:Y:S01]  /*75e0*/  MUFU.TANH R203, R30 ;  /* 0x0000001e00cb7308 */ /* 0x0006a20000002400 */
[----:B------:R-:W-:Y:S01]  /*75f0*/  FMUL.FTZ R39, R39, c[0x0][0x320] ;  /* 0x0000c80027277a20 */ /* 0x000fe20000410000 */
[C---:B-1----:R-:W-:Y:S01]  /*7600*/  HMMA.16816.F32 R52, R212.reuse, R4, R52 ;  /* 0x00000004d434723c */ /* 0x042fe20000001834 */
[----:B------:R-:W-:Y:S04]  /*7610*/  BAR.SYNC.DEFER_BLOCKING 0x0 ;  /* 0x0000000000007b1d */ /* 0x000fe80000010000 */
        /* <DEDUP_REMOVED lines=14> */
[----:B------:R-:W-:Y:S01]  /*7700*/  FMUL.FTZ R50, R50, c[0x0][0x320] ;  /* 0x0000c80032327a20 */ /* 0x000fe20000410000 */
[C---:B-----5:R-:W-:Y:S03]  /*7710*/  HMMA.16816.F32 R60, R212.reuse, R8, R60 ;  /* 0x00000008d43c723c */ /* 0x060fe6000000183c */
[----:B------:R-:W-:Y:S03]  /*7720*/  FMUL.FTZ R51, R51, c[0x0][0x320] ;  /* 0x0000c80033337a20 */ /* 0x000fe60000410000 */
[----:B------:R3:W1:Y:S01]  /*7730*/  MUFU.TANH R211, R34 ;  /* 0x0000002200d37308 */ /* 0x0006620000002400 */
[----:B------:R-:W-:Y:S01]  /*7740*/  FMUL.FTZ R52, R52, c[0x0][0x320] ;  /* 0x0000c80034347a20 */ /* 0x000fe20000410000 */
[----:B------:R-:W-:Y:S04]  /*7750*/  HMMA.16816.F32 R64, R212, R10, R64 ;  /* 0x0000000ad440723c */ /* 0x000fe80000001840 */
[----:B------:R-:W-:Y:S02]  /*7760*/  FMUL.FTZ R53, R53, c[0x0][0x320] ;  /* 0x0000c80035357a20 */ /* 0x000fe40000410000 */
[----:B------:R-:W-:Y:S02]  /*7770*/  FMUL.FTZ R54, R54, c[0x0][0x320] ;  /* 0x0000c80036367a20 */ /* 0x000fe40000410000 */
[----:B------:R3:W1:Y:S01]  /*7780*/  MUFU.TANH R251, R35 ;  /* 0x0000002300fb7308 */ /* 0x0006620000002400 */
[----:B------:R-:W-:Y:S03]  /*7790*/  FMUL.FTZ R55, R55, c[0x0][0x320] ;  /* 0x0000c80037377a20 */ /* 0x000fe60000410000 */
[----:B------:R-:W-:Y:S02]  /*77a0*/  FMUL.FTZ R56, R56, c[0x0][0x320] ;  /* 0x0000c80038387a20 */ /* 0x000fe40000410000 */
[----:B------:R-:W-:Y:S02]  /*77b0*/  FMUL.FTZ R57, R57, c[0x0][0x320] ;  /* 0x0000c80039397a20 */ /* 0x000fe40000410000 */
[----:B------:R-:W-:Y:S02]  /*77c0*/  FMUL.FTZ R58, R58, c[0x0][0x320] ;  /* 0x0000c8003a3a7a20 */ /* 0x000fe40000410000 */
[----:B------:R3:W1:Y:S01]  /*77d0*/  MUFU.TANH R20, R36 ;  /* 0x0000002400147308 */ /* 0x0006620000002400 */
[----:B------:R-:W-:Y:S02]  /*77e0*/  FMUL.FTZ R59, R59, c[0x0][0x320] ;  /* 0x0000c8003b3b7a20 */ /* 0x000fe40000410000 */
        /* <DEDUP_REMOVED lines=8> */
[----:B------:R-:W-:Y:S03]  /*7870*/  FMUL.FTZ R3, R67, c[0x0][0x320] ;  /* 0x0000c80043037a20 */ /* 0x000fe60000410000 */
        /* <DEDUP_REMOVED lines=31> */
.L_x_28:
[----:B---3--:R-:W2:Y:S01]  /*7a70*/  LDL.LU R8, [R1+0x14] ;  /* 0x0000140001087983 */ /* 0x008ea20000300800 */
[----:B------:R-:W-:Y:S02]  /*7a80*/  FMNMX.FTZ R5, R147, R2, !PT ;  /* 0x0000000293057209 */ /* 0x000fe40007810000 */
[----:B------:R-:W-:Y:S01]  /*7a90*/  FMNMX.FTZ R3, R145, R0, !PT ;  /* 0x0000000091037209 */ /* 0x000fe20007810000 */
[----:B------:R-:W3:Y:S01]  /*7aa0*/  LDL.LU R7, [R1+0x10] ;  /* 0x0000100001077983 */ /* 0x000ee20000300800 */
[----:B------:R-:W-:Y:S02]  /*7ab0*/  FMNMX.FTZ R5, R146, R5, !PT ;  /* 0x0000000592057209 */ /* 0x000fe40007810000 */
[----:B------:R-:W-:Y:S01]  /*7ac0*/  FMNMX.FTZ R3, R144, R3, !PT ;  /* 0x0000000390037209 */ /* 0x000fe20007810000 */
[----:B------:R-:W4:Y:S01]  /*7ad0*/  LDL.LU R32, [R1+0xc] ;  /* 0x00000c0001207983 */ /* 0x000f220000300800 */
[----:B------:R-:W-:Y:S02]  /*7ae0*/  FMNMX.FTZ R5, R148, R5, !PT ;  /* 0x0000000594057209 */ /* 0x000fe40007810000 */
[----:B------:R-:W-:Y:S01]  /*7af0*/  MOV R48, R20 ;  /* 0x0000001400307202 */ /* 0x000fe20000000f00 */
[----:B------:R-:W5:Y:S01]  /*7b00*/  LDL.LU R41, [R1+0x8] ;  /* 0x0000080001297983 */ /* 0x000f620000300800 */
[----:B------:R-:W-:Y:S02]  /*7b10*/  FMNMX.FTZ R5, R152, R5, !PT ;  /* 0x0000000598057209 */ /* 0x000fe40007810000 */
[----:B------:R-:W-:Y:S01]  /*7b20*/  MOV R49, R19 ;  /* 0x0000001300317202 */ /* 0x000fe20000000f00 */
[----:B------:R-:W5:Y:S01]  /*7b30*/  LDL.LU R40, [R1+0x4] ;  /* 0x0000040001287983 */ /* 0x000f620000300800 */
[----:B------:R-:W-:Y:S02]  /*7b40*/  MOV R50, R18 ;  /* 0x0000001200327202 */ /* 0x000fe40000000f00 */
[----:B------:R-:W-:Y:S01]  /*7b50*/  MOV R51, R135 ;  /* 0x0000008700337202 */ /* 0x000fe20000000f00 */
[----:B------:R-:W5:Y:S01]  /*7b60*/  LDL.LU R64, [R1] ;  /* 0x0000000001407983 */ /* 0x000f620000300800 */
[----:B------:R-:W-:Y:S02]  /*7b70*/  MOV R56, R132 ;  /* 0x0000008400387202 */ /* 0x000fe40000000f00 */
[----:B------:R-:W-:Y:S01]  /*7b80*/  MOV R57, R153 ;  /* 0x0000009900397202 */ /* 0x000fe20000000f00 */
[----:B------:R-:W-:Y:S01]  /*7b90*/  LDSM.16.MT88.4 R12, [R236+0x100] ;  /* 0x00010000ec0c783b */ /* 0x000fe20000004200 */
[----:B------:R-:W-:Y:S02]  /*7ba0*/  MOV R58, R150 ;  /* 0x00000096003a7202 */ /* 0x000fe40000000f00 */
[----:B------:R-:W-:Y:S02]  /*7bb0*/  MOV R59, R149 ;  /* 0x00000095003b7202 */ /* 0x000fe40000000f00 */
[----:B------:R-:W-:Y:S01]  /*7bc0*/  ISETP.LT.AND P1, PT, RZ, UR6, PT ;  /* 0x00000006ff007c0c */ /* 0x000fe2000bf21270 */
[----:B------:R-:W-:Y:S02]  /*7bd0*/  UIADD3 UR6, UR6, -0x1, URZ ;  /* 0xffffffff06067890 */ /* 0x000fe4000fffe03f */
[----:B------:R-:W-:Y:S08]  /*7be0*/  LDSM.16.MT88.4 R20, [R234+0x100] ;  /* 0x00010000ea14783b */ /* 0x000ff00000004200 */
[----:B------:R-:W-:Y:S08]  /*7bf0*/  LDSM.16.MT88.4 R28, [R233+0x100] ;  /* 0x00010000e91c783b */ /* 0x000ff00000004200 */
[----:B------:R-:W-:Y:S08]  /*7c00*/  LDSM.16.MT88.4 R36, [R232+0x100] ;  /* 0x00010000e824783b */ /* 0x000ff00000004200 */
[----:B------:R-:W-:Y:S08]  /*7c10*/  LDSM.16.MT88.4 R44, [R236+0x4100] ;  /* 0x00410000ec2c783b */ /* 0x000ff00000004200 */
[----:B------:R-:W-:Y:S08]  /*7c20*/  LDSM.16.MT88.4 R52, [R234+0x4100] ;  /* 0x00410000ea34783b */ /* 0x000ff00000004200 */
[----:B------:R-:W-:Y:S08]  /*7c30*/  LDSM.16.MT88.4 R60, [R233+0x4100] ;  /* 0x00410000e93c783b */ /* 0x000ff00000004200 */
[----:B------:R-:W0:Y:S01]  /*7c40*/  LDGDEPBAR ;  /* 0x00000000000079af */ /* 0x000e220000000000 */
[----:B--2---:R-:W-:Y:S04]  /*7c50*/  FMNMX.FTZ R3, R8, R3, !PT ;  /* 0x0000000308037209 */ /* 0x004fe80007810000 */
[----:B---3--:R-:W-:Y:S02]  /*7c60*/  FMNMX.FTZ R3, R7, R3, !PT ;  /* 0x0000000307037209 */ /* 0x008fe40007810000 */
[----:B----4-:R-:W-:Y:S04]  /*7c70*/  FMNMX.FTZ R5, R32, R5, !PT ;  /* 0x0000000520057209 */ /* 0x010fe80007810000 */
[----:B-----5:R-:W-:Y:S02]  /*7c80*/  FMNMX.FTZ R5, R41, R5, !PT ;  /* 0x0000000529057209 */ /* 0x020fe40007810000 */
        /* <DEDUP_REMOVED lines=52> */
[----:B------:R-:W-:Y:S03]  /*7fd0*/  FMNMX.FTZ R3, R134, R3, !PT ;  /* 0x0000000386037209 */ /* 0x000fe60007810000 */
[----:B------:R-:W1:Y:S01]  /*7fe0*/  SHFL.BFLY PT, R6, R5, 0x2, 0x1f ;  /* 0x0c401f0005067f89 */ /* 0x000e6200000e0000 */
[----:B------:R-:W-:Y:S07]  /*7ff0*/  FMNMX.FTZ R3, R133, R3, !PT ;  /* 0x0000000385037209 */ /* 0x000fee0007810000 */
[----:B------:R-:W2:Y:S01]  /*8000*/  SHFL.BFLY PT, R4, R3, 0x2, 0x1f ;  /* 0x0c401f0003047f89 */ /* 0x000ea200000e0000 */
[----:B-1----:R-:W-:Y:S07]  /*8010*/  FMNMX.FTZ R5, R5, R6, !PT ;  /* 0x0000000605057209 */ /* 0x002fee0007810000 */
[----:B------:R-:W1:Y:S01]  /*8020*/  SHFL.BFLY PT, R132, R5, 0x1, 0x1f ;  /* 0x0c201f0005847f89 */ /* 0x000e6200000e0000 */
[----:B--2---:R-:W-:Y:S07]  /*8030*/  FMNMX.FTZ R4, R3, R4, !PT ;  /* 0x0000000403047209 */ /* 0x004fee0007810000 */
[----:B------:R-:W2:Y:S01]  /*8040*/  SHFL.BFLY PT, R3, R4, 0x1, 0x1f ;  /* 0x0c201f0004037f89 */ /* 0x000ea200000e0000 */
[----:B-1----:R-:W-:Y:S05]  /*8050*/  FMNMX.FTZ R132, R5, R132, !PT ;  /* 0x0000008405847209 */ /* 0x002fea0007810000 */
[C---:B------:R-:W-:Y:S02]  /*8060*/  FMUL.FTZ R153, R132.reuse, c[0x0][0x2d0] ;  /* 0x0000b40084997a20 */ /* 0x040fe40000410000 */
[----:B------:R-:W-:Y:S01]  /*8070*/  FADD.FTZ R2, -R132, R2 ;  /* 0x0000000284027221 */ /* 0x000fe20000010100 */
[----:B--2---:R-:W-:Y:S01]  /*8080*/  FMNMX.FTZ R3, R3, R4, !PT ;  /* 0x0000000403037209 */ /* 0x004fe20007810000 */
[--C-:B------:R-:W-:Y:S02]  /*8090*/  FFMA.FTZ R150, R147, c[0x0][0x2d0], -R153.reuse ;  /* 0x0000b40093967a23 */ /* 0x100fe40000010899 */
[--C-:B------:R-:W-:Y:S02]  /*80a0*/  FFMA.FTZ R147, R152, c[0x0][0x2d0], -R153.reuse ;  /* 0x0000b40098937a23 */ /* 0x100fe40000010899 */
[C---:B------:R-:W-:Y:S02]  /*80b0*/  FMUL.FTZ R152, R3.reuse, c[0x0][0x2d0] ;  /* 0x0000b40003987a20 */ /* 0x040fe40000410000 */
[----:B------:R-:W-:Y:S01]  /*80c0*/  FADD.FTZ R0, -R3, R0 ;  /* 0x0000000003007221 */ /* 0x000fe20000010100 */
[----:B------:R-:W-:Y:S01]  /*80d0*/  MUFU.EX2 R150, R150 ;  /* 0x0000009600967308 */ /* 0x000fe20000000800 */
[----:B------:R-:W-:Y:S02]  /*80e0*/  FMUL.FTZ R2, R2, c[0x0][0x2d0] ;  /* 0x0000b40002027a20 */ /* 0x000fe40000410000 */
[----:B------:R-:W-:Y:S02]  /*80f0*/  FMUL.FTZ R0, R0, c[0x0][0x2d0] ;  /* 0x0000b40000007a20 */ /* 0x000fe40000410000 */
[--C-:B------:R-:W-:Y:S02]  /*8100*/  FFMA.FTZ R149, R146, c[0x0][0x2d0], -R153.reuse ;  /* 0x0000b40092957a23 */ /* 0x100fe40000010899 */
[--C-:B------:R-:W-:Y:S02]  /*8110*/  FFMA.FTZ R148, R148, c[0x0][0x2d0], -R153.reuse ;  /* 0x0000b40094947a23 */ /* 0x100fe40000010899 */
[--C-:B------:R-:W-:Y:S01]  /*8120*/  FFMA.FTZ R146, R145, c[0x0][0x2d0], -R152.reuse ;  /* 0x0000b40091927a23 */ /* 0x100fe20000010898 */
[----:B------:R-:W1:Y:S01]  /*8130*/  MUFU.EX2 R2, R2 ;  /* 0x0000000200027308 */ /* 0x000e620000000800 */
[--C-:B------:R-:W-:Y:S02]  /*8140*/  FFMA.FTZ R145, R144, c[0x0][0x2d0], -R152.reuse ;  /* 0x0000b40090917a23 */ /* 0x100fe40000010898 */
[--C-:B------:R-:W-:Y:S02]  /*8150*/  FFMA.FTZ R144, R8, c[0x0][0x2d0], -R152.reuse ;  /* 0x0000b40008907a23 */ /* 0x100fe40000010898 */
[--C-:B------:R-:W-:Y:S02]  /*8160*/  FFMA.FTZ R135, R7, c[0x0][0x2d0], -R152.reuse ;  /* 0x0000b40007877a23 */ /* 0x100fe40000010898 */
[--C-:B------:R-:W-:Y:S02]  /*8170*/  FFMA.FTZ R157, R157, c[0x0][0x2d0], -R153.reuse ;  /* 0x0000b4009d9d7a23 */ /* 0x100fe40000010899 */
[--C-:B------:R-:W-:Y:S01]  /*8180*/  FFMA.FTZ R159, R159, c[0x0][0x2d0], -R153.reuse ;  /* 0x0000b4009f9f7a23 */ /* 0x100fe20000010899 */
[----:B------:R-:W2:Y:S01]  /*8190*/  MUFU.EX2 R0, R0 ;  /* 0x0000000000007308 */ /* 0x000ea20000000800 */
[--C-:B------:R-:W-:Y:S02]  /*81a0*/  FFMA.FTZ R162, R162, c[0x0][0x2d0], -R152.reuse ;  /* 0x0000b400a2a27a23 */ /* 0x100fe40000010898 */
[--C-:B------:R-:W-:Y:S02]  /*81b0*/  FFMA.FTZ R165, R165, c[0x0][0x2d0], -R152.reuse ;  /* 0x0000b400a5a57a23 */ /* 0x100fe40000010898 */
[--C-:B------:R-:W-:Y:S02]  /*81c0*/  FFMA.FTZ R171, R171, c[0x0][0x2d0], -R153.reuse ;  /* 0x0000b400abab7a23 */ /* 0x100fe40000010899 */
[--C-:B------:R-:W-:Y:S02]  /*81d0*/  FFMA.FTZ R176, R176, c[0x0][0x2d0], -R153.reuse ;  /* 0x0000b400b0b07a23 */ /* 0x100fe40000010899 */
[--C-:B------:R-:W-:Y:S01]  /*81e0*/  FFMA.FTZ R177, R177, c[0x0][0x2d0], -R152.reuse ;  /* 0x0000b400b1b17a23 */ /* 0x100fe20000010898 */
[----:B------:R-:W3:Y:S01]  /*81f0*/  MUFU.EX2 R149, R149 ;  /* 0x0000009500957308 */ /* 0x000ee20000000800 */
[--C-:B------:R-:W-:Y:S02]  /*8200*/  FFMA.FTZ R178, R178, c[0x0][0x2d0], -R152.reuse ;  /* 0x0000b400b2b27a23 */ /* 0x100fe40000010898 */
[--C-:B------:R-:W-:Y:S02]  /*8210*/  FFMA.FTZ R179, R179, c[0x0][0x2d0], -R153.reuse ;  /* 0x0000b400b3b37a23 */ /* 0x100fe40000010899 */
[C---:B-1----:R-:W-:Y:S02]  /*8220*/  FMUL.FTZ R4, R2.reuse, R128 ;  /* 0x0000008002047220 */ /* 0x042fe40000410000 */
[C---:B------:R-:W-:Y:S02]  /*8230*/  FMUL.FTZ R5, R2.reuse, R129 ;  /* 0x0000008102057220 */ /* 0x040fe40000410000 */
[C---:B------:R-:W-:Y:S01]  /*8240*/  FMUL.FTZ R8, R2.reuse, R124 ;  /* 0x0000007c02087220 */ /* 0x040fe20000410000 */
[----:B------:R-:W-:Y:S01]  /*8250*/  MUFU.EX2 R148, R148 ;  /* 0x0000009400947308 */ /* 0x000fe20000000800 */
[C---:B------:R-:W-:Y:S01]  /*8260*/  FMUL.FTZ R9, R2.reuse, R125 ;  /* 0x0000007d02097220 */ /* 0x040fe20000410000 */
[----:B------:R-:W-:Y:S01]  /*8270*/  MOV R124, R59 ;  /* 0x0000003b007c7202 */ /* 0x000fe20000000f00 */
[----:B------:R-:W-:Y:S01]  /*8280*/  FMUL.FTZ R16, R2, R116 ;  /* 0x0000007402107220 */ /* 0x000fe20000410000 */
[----:B------:R-:W-:Y:S01]  /*8290*/  MOV R125, R58 ;  /* 0x0000003a007d7202 */ /* 0x000fe20000000f00 */
[C---:B--2---:R-:W-:Y:S02]  /*82a0*/  FMUL.FTZ R6, R0.reuse, R130 ;  /* 0x0000008200067220 */ /* 0x044fe40000410000 */
[C---:B------:R-:W-:Y:S02]  /*82b0*/  FMUL.FTZ R7, R0.reuse, R131 ;  /* 0x0000008300077220 */ /* 0x040fe40000410000 */
[C---:B------:R-:W-:Y:S01]  /*82c0*/  FMUL.FTZ R10, R0.reuse, R126 ;  /* 0x0000007e000a7220 */ /* 0x040fe20000410000 */
[----:B------:R-:W1:Y:S01]  /*82d0*/  MUFU.EX2 R147, R147 ;  /* 0x0000009300937308 */ /* 0x000e620000000800 */
[----:B------:R-:W-:Y:S01]  /*82e0*/  FMUL.FTZ R11, R0, R127 ;  /* 0x0000007f000b7220 */ /* 0x000fe20000410000 */
[----:B------:R-:W-:Y:S01]  /*82f0*/  MOV R126, R57 ;  /* 0x00000039007e7202 */ /* 0x000fe20000000f00 */
[----:B------:R-:W-:Y:S01]  /*8300*/  FMUL.FTZ R17, R2, R117 ;  /* 0x0000007502117220 */ /* 0x000fe20000410000 */
[----:B---3--:R-:W-:Y:S01]  /*8310*/  F2FP.PACK_AB R128, R149, R150 ;  /* 0x000000969580723e */ /* 0x008fe200000000ff */
[C---:B------:R-:W-:Y:S01]  /*8320*/  FMUL.FTZ R18, R0.reuse, R118 ;  /* 0x0000007600127220 */ /* 0x040fe20000410000 */
[----:B------:R-:W-:Y:S01]  /*8330*/  MOV R127, R56 ;  /* 0x00000038007f7202 */ /* 0x000fe20000000f00 */
[----:B------:R-:W-:Y:S02]  /*8340*/  FMUL.FTZ R19, R0, R119 ;  /* 0x0000007700137220 */ /* 0x000fe40000410000 */
[C---:B------:R-:W-:Y:S01]  /*8350*/  FMUL.FTZ R24, R2.reuse, R108 ;  /* 0x0000006c02187220 */ /* 0x040fe20000410000 */
[----:B------:R-:W-:Y:S01]  /*8360*/  MUFU.EX2 R146, R146 ;  /* 0x0000009200927308 */ /* 0x000fe20000000800 */
[----:B------:R-:W-:Y:S01]  /*8370*/  FMUL.FTZ R25, R2, R109 ;  /* 0x0000006d02197220 */ /* 0x000fe20000410000 */
[----:B------:R-:W-:Y:S01]  /*8380*/  LDSM.16.MT88.4 R116, [R234+0x3900] ;  /* 0x00390000ea74783b */ /* 0x000fe20000004200 */
[C---:B------:R-:W-:Y:S02]  /*8390*/  FMUL.FTZ R26, R0.reuse, R110 ;  /* 0x0000006e001a7220 */ /* 0x040fe40000410000 */
[----:B------:R-:W-:Y:S02]  /*83a0*/  FMUL.FTZ R27, R0, R111 ;  /* 0x0000006f001b7220 */ /* 0x000fe40000410000 */
[----:B------:R-:W-:Y:S02]  /*83b0*/  FMUL.FTZ R33, R2, R101 ;  /* 0x0000006502217220 */ /* 0x000fe40000410000 */
[C---:B------:R-:W-:Y:S01]  /*83c0*/  FMUL.FTZ R34, R0.reuse, R102 ;  /* 0x0000006600227220 */ /* 0x040fe20000410000 */
[----:B------:R-:W2:Y:S01]  /*83d0*/  MUFU.EX2 R145, R145 ;  /* 0x0000009100917308 */ /* 0x000ea20000000800 */
[C---:B------:R-:W-:Y:S02]  /*83e0*/  FMUL.FTZ R35, R0.reuse, R103 ;  /* 0x0000006700237220 */ /* 0x040fe40000410000 */
[C---:B------:R-:W-:Y:S01]  /*83f0*/  FMUL.FTZ R42, R0.reuse, R94 ;  /* 0x0000005e002a7220 */ /* 0x040fe20000410000 */
[----:B-1----:R-:W-:Y:S01]  /*8400*/  F2FP.PACK_AB R130, R147, R148 ;  /* 0x000000949382723e */ /* 0x002fe200000000ff */
[----:B------:R-:W-:Y:S02]  /*8410*/  FMUL.FTZ R43, R0, R95 ;  /* 0x0000005f002b7220 */ /* 0x000fe40000410000 */
[C---:B------:R-:W-:Y:S02]  /*8420*/  FMUL.FTZ R56, R2.reuse, R76 ;  /* 0x0000004c02387220 */ /* 0x040fe40000410000 */
[----:B------:R-:W-:Y:S01]  /*8430*/  FMUL.FTZ R57, R2, R77 ;  /* 0x0000004d02397220 */ /* 0x000fe20000410000 */
[----:B------:R-:W-:Y:S01]  /*8440*/  MUFU.EX2 R144, R144 ;  /* 0x0000009000907308 */ /* 0x000fe20000000800 */
[C---:B------:R-:W-:Y:S02]  /*8450*/  FMUL.FTZ R58, R0.reuse, R78 ;  /* 0x0000004e003a7220 */ /* 0x040fe40000410000 */
[----:B------:R-:W-:Y:S02]  /*8460*/  FMUL.FTZ R59, R0, R79 ;  /* 0x0000004f003b7220 */ /* 0x000fe40000410000 */
[----:B------:R-:W-:Y:S01]  /*8470*/  LDSM.16.MT88.4 R76, [R236+0x900] ;  /* 0x00090000ec4c783b */ /* 0x000fe20000004200 */
[----:B------:R-:W-:Y:S02]  /*8480*/  FMUL.FTZ R65, R2, R69 ;  /* 0x0000004502417220 */ /* 0x000fe40000410000 */
[C---:B------:R-:W-:Y:S02]  /*8490*/  FMUL.FTZ R66, R0.reuse, R70 ;  /* 0x0000004600427220 */ /* 0x040fe40000410000 */
[----:B------:R-:W1:Y:S01]  /*84a0*/  MUFU.EX2 R135, R135 ;  /* 0x0000008700877308 */ /* 0x000e620000000800 */
[----:B------:R-:W-:Y:S02]  /*84b0*/  FMUL.FTZ R67, R0, R71 ;  /* 0x0000004700437220 */ /* 0x000fe40000410000 */
[--C-:B------:R-:W-:Y:S01]  /*84c0*/  FFMA.FTZ R180, R180, c[0x0][0x2d0], -R153.reuse ;  /* 0x0000b400b4b47a23 */ /* 0x100fe20000010899 */
[----:B--2---:R-:W-:Y:S01]  /*84d0*/  F2FP.PACK_AB R129, R145, R146 ;  /* 0x000000929181723e */ /* 0x004fe200000000ff */
[--C-:B------:R-:W-:Y:S02]  /*84e0*/  FFMA.FTZ R181, R181, c[0x0][0x2d0], -R152.reuse ;  /* 0x0000b400b5b57a23 */ /* 0x100fe40000010898 */
[--C-:B------:R-:W-:Y:S02]  /*84f0*/  FFMA.FTZ R183, R183, c[0x0][0x2d0], -R152.reuse ;  /* 0x0000b400b7b77a23 */ /* 0x100fe40000010898 */
[--C-:B------:R-:W-:Y:S01]  /*8500*/  FFMA.FTZ R200, R200, c[0x0][0x2d0], -R153.reuse ;  /* 0x0000b400c8c87a23 */ /* 0x100fe20000010899 */
[----:B------:R-:W-:Y:S01]  /*8510*/  MUFU.EX2 R157, R157 ;  /* 0x0000009d009d7308 */ /* 0x000fe20000000800 */
[--C-:B------:R-:W-:Y:S02]  /*8520*/  FFMA.FTZ R204, R204, c[0x0][0x2d0], -R153.reuse ;  /* 0x0000b400cccc7a23 */ /* 0x100fe40000010899 */
[--C-:B------:R-:W-:Y:S02]  /*8530*/  FFMA.FTZ R203, R203, c[0x0][0x2d0], -R152.reuse ;  /* 0x0000b400cbcb7a23 */ /* 0x100fe40000010898 */
[--C-:B------:R-:W-:Y:S02]  /*8540*/  FFMA.FTZ R205, R205, c[0x0][0x2d0], -R152.reuse ;  /* 0x0000b400cdcd7a23 */ /* 0x100fe40000010898 */
[--C-:B------:R-:W-:Y:S02]  /*8550*/  FFMA.FTZ R206, R206, c[0x0][0x2d0], -R153.reuse ;  /* 0x0000b400cece7a23 */ /* 0x100fe40000010899 */
[--C-:B------:R-:W-:Y:S01]  /*8560*/  FFMA.FTZ R208, R208, c[0x0][0x2d0], -R153.reuse ;  /* 0x0000b400d0d07a23 */ /* 0x100fe20000010899 */
[----:B------:R-:W2:Y:S01]  /*8570*/  MUFU.EX2 R159, R159 ;  /* 0x0000009f009f7308 */ /* 0x000ea20000000800 */
[--C-:B------:R-:W-:Y:S02]  /*8580*/  FFMA.FTZ R211, R211, c[0x0][0x2d0], -R152.reuse ;  /* 0x0000b400d3d37a23 */ /* 0x100fe40000010898 */
[--C-:B------:R-:W-:Y:S01]  /*8590*/  FFMA.FTZ R251, R251, c[0x0][0x2d0], -R152.reuse ;  /* 0x0000b400fbfb7a23 */ /* 0x100fe20000010898 */
[----:B-1----:R-:W-:Y:S01]  /*85a0*/  F2FP.PACK_AB R131, R135, R144 ;  /* 0x000000908783723e */ /* 0x002fe200000000ff */
[--C-:B------:R-:W-:Y:S02]  /*85b0*/  FFMA.FTZ R252, R252, c[0x0][0x2d0], -R153.reuse ;  /* 0x0000b400fcfc7a23 */ /* 0x100fe40000010899 */
[--C-:B------:R-:W-:Y:S02]  /*85c0*/  FFMA.FTZ R250, R250, c[0x0][0x2d0], -R153.reuse ;  /* 0x0000b400fafa7a23 */ /* 0x100fe40000010899 */
[--C-:B------:R-:W-:Y:S01]  /*85d0*/  FFMA.FTZ R210, R210, c[0x0][0x2d0], -R152.reuse ;  /* 0x0000b400d2d27a23 */ /* 0x100fe20000010898 */
[----:B------:R-:W-:Y:S01]  /*85e0*/  MUFU.EX2 R162, R162 ;  /* 0x000000a200a27308 */ /* 0x000fe20000000800 */
[C---:B------:R-:W-:Y:S05]  /*85f0*/  HMMA.16816.F32 R4, R128.reuse, R12, R4 ;  /* 0x0000000c8004723c */ /* 0x040fea0000001804 */
[--C-:B------:R-:W-:Y:S02]  /*8600*/  FFMA.FTZ R209, R209, c[0x0][0x2d0], -R152.reuse ;  /* 0x0000b400d1d17a23 */ /* 0x100fe40000010898 */
[C---:B------:R-:W-:Y:S01]  /*8610*/  FMUL.FTZ R12, R2.reuse, R120 ;  /* 0x00000078020c7220 */ /* 0x040fe20000410000 */
[C---:B------:R-:W-:Y:S01]  /*8620*/  HMMA.16816.F32 R8, R128.reuse, R14, R8 ;  /* 0x0000000e8008723c */ /* 0x040fe20000001808 */
[----:B------:R-:W1:Y:S03]  /*8630*/  MUFU.EX2 R165, R165 ;  /* 0x000000a500a57308 */ /* 0x000e660000000800 */
[----:B------:R-:W-:Y:S01]  /*8640*/  FMUL.FTZ R13, R2, R121 ;  /* 0x00000079020d7220 */ /* 0x000fe20000410000 */
[----:B------:R-:W-:Y:S01]  /*8650*/  MOV R120, R51 ;  /* 0x0000003300787202 */ /* 0x000fe20000000f00 */
[C---:B------:R-:W-:Y:S01]  /*8660*/  FMUL.FTZ R51, R0.reuse, R87 ;  /* 0x0000005700337220 */ /* 0x040fe20000410000 */
[----:B------:R-:W-:Y:S01]  /*8670*/  MOV R121, R50 ;  /* 0x0000003200797202 */ /* 0x000fe20000000f00 */
[C---:B------:R-:W-:Y:S01]  /*8680*/  FMUL.FTZ R14, R0.reuse, R122 ;  /* 0x0000007a000e7220 */ /* 0x040fe20000410000 */
[----:B------:R-:W-:Y:S02]  /*8690*/  MOV R122, R49 ;  /* 0x00000031007a7202 */ /* 0x000fe40000000f00 */
[----:B------:R-:W-:Y:S01]  /*86a0*/  MUFU.EX2 R171, R171 ;  /* 0x000000ab00ab7308 */ /* 0x000fe20000000800 */
[----:B------:R-:W-:Y:S01]  /*86b0*/  FMUL.FTZ R15, R0, R123 ;  /* 0x0000007b000f7220 */ /* 0x000fe20000410000 */
[----:B------:R-:W-:Y:S01]  /*86c0*/  MOV R123, R48 ;  /* 0x00000030007b7202 */ /* 0x000fe20000000f00 */
[C---:B------:R-:W-:Y:S01]  /*86d0*/  FMUL.FTZ R48, R2.reuse, R84 ;  /* 0x0000005402307220 */ /* 0x040fe20000410000 */
[----:B--2---:R-:W-:Y:S01]  /*86e0*/  F2FP.PACK_AB R70, R159, R157 ;  /* 0x0000009d9f46723e */ /* 0x004fe200000000ff */
[----:B------:R-:W-:Y:S02]  /*86f0*/  FMUL.FTZ R49, R2, R85 ;  /* 0x0000005502317220 */ /* 0x000fe40000410000 */
[----:B------:R-:W-:Y:S01]  /*8700*/  FMUL.FTZ R50, R0, R86 ;  /* 0x0000005600327220 */ /* 0x000fe20000410000 */
[C---:B------:R-:W-:Y:S01]  /*8710*/  HMMA.16816.F32 R12, R128.reuse, R20, R12 ;  /* 0x00000014800c723c */ /* 0x040fe2000000180c */
[----:B------:R-:W2:Y:S01]  /*8720*/  LDSM.16.MT88.4 R84, [R232+0x4100] ;  /* 0x00410000e854783b */ /* 0x000ea20000004200 */
[----:B------:R-:W-:Y:S01]  /*8730*/  MUFU.EX2 R176, R176 ;  /* 0x000000b000b07308 */ /* 0x000fe20000000800 */
[--C-:B------:R-:W-:Y:S02]  /*8740*/  FFMA.FTZ R207, R207, c[0x0][0x2d0], -R153.reuse ;  /* 0x0000b400cfcf7a23 */ /* 0x100fe40000010899 */
[--C-:B------:R-:W-:Y:S01]  /*8750*/  FFMA.FTZ R202, R202, c[0x0][0x2d0], -R153.reuse ;  /* 0x0000b400caca7a23 */ /* 0x100fe20000010899 */
[----:B-1----:R-:W-:Y:S01]  /*8760*/  F2FP.PACK_AB R71, R165, R162 ;  /* 0x000000a2a547723e */ /* 0x002fe200000000ff */
[C---:B------:R-:W-:Y:S01]  /*8770*/  FMUL.FTZ R20, R2.reuse, R112 ;  /* 0x0000007002147220 */ /* 0x040fe20000410000 */
[C---:B------:R-:W-:Y:S04]  /*8780*/  HMMA.16816.F32 R16, R128.reuse, R22, R16 ;  /* 0x000000168010723c */ /* 0x040fe80000001810 */
[----:B------:R-:W-:Y:S01]  /*8790*/  FMUL.FTZ R21, R2, R113 ;  /* 0x0000007102157220 */ /* 0x000fe20000410000 */
[----:B------:R-:W-:Y:S01]  /*87a0*/  MUFU.EX2 R177, R177 ;  /* 0x000000b100b17308 */ /* 0x000fe20000000800 */
[--C-:B------:R-:W-:Y:S02]  /*87b0*/  FFMA.FTZ R201, R201, c[0x0][0x2d0], -R152.reuse ;  /* 0x0000b400c9c97a23 */ /* 0x100fe40000010898 */
[C---:B------:R-:W-:Y:S04]  /*87c0*/  FMUL.FTZ R22, R0.reuse, R114 ;  /* 0x0000007200167220 */ /* 0x040fe80000410000 */
[----:B------:R-:W-:Y:S02]  /*87d0*/  FMUL.FTZ R23, R0, R115 ;  /* 0x0000007300177220 */ /* 0x000fe40000410000 */
[--C-:B------:R-:W-:Y:S01]  /*87e0*/  FFMA.FTZ R182, R182, c[0x0][0x2d0], -R152.reuse ;  /* 0x0000b400b6b67a23 */ /* 0x100fe20000010898 */
[----:B------:R-:W-:Y:S01]  /*87f0*/  MUFU.EX2 R178, R178 ;  /* 0x000000b200b27308 */ /* 0x000fe20000000800 */
[--C-:B------:R-:W-:Y:S02]  /*8800*/  FFMA.FTZ R170, R170, c[0x0][0x2d0], -R153.reuse ;  /* 0x0000b400aaaa7a23 */ /* 0x100fe40000010899 */
[--C-:B------:R-:W-:Y:S01]  /*8810*/  FFMA.FTZ R169, R169, c[0x0][0x2d0], -R153.reuse ;  /* 0x0000b400a9a97a23 */ /* 0x100fe20000010899 */
[C---:B------:R-:W-:Y:S03]  /*8820*/  HMMA.16816.F32 R20, R128.reuse, R28, R20 ;  /* 0x0000001c8014723c */ /* 0x040fe60000001814 */
[--C-:B------:R-:W-:Y:S02]  /*8830*/  FFMA.FTZ R168, R168, c[0x0][0x2d0], -R152.reuse ;  /* 0x0000b400a8a87a23 */ /* 0x100fe40000010898 */
[--C-:B------:R-:W-:Y:S01]  /*8840*/  FFMA.FTZ R167, R167, c[0x0][0x2d0], -R152.reuse ;  /* 0x0000b400a7a77a23 */ /* 0x100fe20000010898 */
[----:B------:R-:W-:Y:S01]  /*8850*/  MUFU.EX2 R179, R179 ;  /* 0x000000b300b37308 */ /* 0x000fe20000000800 */
[C---:B------:R-:W-:Y:S01]  /*8860*/  FMUL.FTZ R28, R2.reuse, R104 ;  /* 0x00000068021c7220 */ /* 0x040fe20000410000 */
[C---:B------:R-:W-:Y:S04]  /*8870*/  HMMA.16816.F32 R24, R128.reuse, R30, R24 ;  /* 0x0000001e8018723c */ /* 0x040fe80000001818 */
[----:B------:R-:W-:Y:S02]  /*8880*/  FMUL.FTZ R29, R2, R105 ;  /* 0x00000069021d7220 */ /* 0x000fe40000410000 */
[--C-:B------:R-:W-:Y:S02]  /*8890*/  FFMA.FTZ R104, R32, c[0x0][0x2d0], -R153.reuse ;  /* 0x0000b40020687a23 */ /* 0x100fe40000010899 */
[C---:B------:R-:W-:Y:S01]  /*88a0*/  FMUL.FTZ R30, R0.reuse, R106 ;  /* 0x0000006a001e7220 */ /* 0x040fe20000410000 */
[----:B------:R-:W-:Y:S03]  /*88b0*/  MUFU.EX2 R180, R180 ;  /* 0x000000b400b47308 */ /* 0x000fe60000000800 */
[----:B------:R-:W-:Y:S02]  /*88c0*/  FMUL.FTZ R31, R0, R107 ;  /* 0x0000006b001f7220 */ /* 0x000fe40000410000 */
[C---:B------:R-:W-:Y:S02]  /*88d0*/  FMUL.FTZ R32, R2.reuse, R100 ;  /* 0x0000006402207220 */ /* 0x040fe40000410000 */
[----:B------:R-:W-:Y:S01]  /*88e0*/  LDSM.16.MT88.4 R100, [R234+0x1900] ;  /* 0x00190000ea64783b */ /* 0x000fe20000004200 */
[--C-:B------:R-:W-:Y:S02]  /*88f0*/  FFMA.FTZ R105, R41, c[0x0][0x2d0], -R153.reuse ;  /* 0x0000b40029697a23 */ /* 0x100fe40000010899 */
[C---:B------:R-:W-:Y:S01]  /*8900*/  HMMA.16816.F32 R28, R128.reuse, R36, R28 ;  /* 0x00000024801c723c */ /* 0x040fe2000000181c */
[----:B------:R-:W-:Y:S02]  /*8910*/  MUFU.EX2 R104, R104 ;  /* 0x0000006800687308 */ /* 0x000fe40000000800 */
[----:B------:R-:W-:Y:S02]  /*8920*/  FMUL.FTZ R41, R2, R93 ;  /* 0x0000005d02297220 */ /* 0x000fe40000410000 */
[--C-:B------:R-:W-:Y:S02]  /*8930*/  FFMA.FTZ R106, R40, c[0x0][0x2d0], -R152.reuse ;  /* 0x0000b400286a7a23 */ /* 0x100fe40000010898 */
[C---:B------:R-:W-:Y:S01]  /*8940*/  FMUL.FTZ R36, R2.reuse, R96 ;  /* 0x0000006002247220 */ /* 0x040fe20000410000 */
[C---:B------:R-:W-:Y:S03]  /*8950*/  HMMA.16816.F32 R32, R128.reuse, R38, R32 ;  /* 0x000000268020723c */ /* 0x040fe60000001820 */
[----:B------:R-:W1:Y:S01]  /*8960*/  MUFU.EX2 R105, R105 ;  /* 0x0000006900697308 */ /* 0x000e620000000800 */
[C---:B------:R-:W-:Y:S02]  /*8970*/  FMUL.FTZ R37, R2.reuse, R97 ;  /* 0x0000006102257220 */ /* 0x040fe40000410000 */
[----:B------:R-:W-:Y:S02]  /*8980*/  FMUL.FTZ R40, R2, R92 ;  /* 0x0000005c02287220 */ /* 0x000fe40000410000 */
[C---:B------:R-:W-:Y:S01]  /*8990*/  FMUL.FTZ R38, R0.reuse, R98 ;  /* 0x0000006200267220 */ /* 0x040fe20000410000 */
[----:B------:R-:W-:Y:S03]  /*89a0*/  LDSM.16.MT88.4 R92, [R233+0x5100] ;  /* 0x00510000e95c783b */ /* 0x000fe60000004200 */
[----:B------:R-:W-:Y:S01]  /*89b0*/  FMUL.FTZ R39, R0, R99 ;  /* 0x0000006300277220 */ /* 0x000fe20000410000 */
[----:B------:R-:W-:Y:S01]  /*89c0*/  MUFU.EX2 R106, R106 ;  /* 0x0000006a006a7308 */ /* 0x000fe20000000800 */
[--C-:B------:R-:W-:Y:S02]  /*89d0*/  FFMA.FTZ R107, R64, c[0x0][0x2d0], -R152.reuse ;  /* 0x0000b400406b7a23 */ /* 0x100fe40000010898 */
[----:B------:R-:W-:Y:S01]  /*89e0*/  FMUL.FTZ R64, R2, R68 ;  /* 0x0000004402407220 */ /* 0x000fe20000410000 */
[----:B------:R-:W-:Y:S01]  /*89f0*/  LDSM.16.MT88.4 R96, [R232+0x5100] ;  /* 0x00510000e860783b */ /* 0x000fe20000004200 */
[--C-:B------:R-:W-:Y:S01]  /*8a00*/  FFMA.FTZ R166, R166, c[0x0][0x2d0], -R153.reuse ;  /* 0x0000b400a6a67a23 */ /* 0x100fe20000010899 */
[C---:B------:R-:W-:Y:S03]  /*8a10*/  HMMA.16816.F32 R36, R128.reuse, R44, R36 ;  /* 0x0000002c8024723c */ /* 0x040fe60000001824 */
[--C-:B------:R-:W-:Y:S01]  /*8a20*/  FFMA.FTZ R164, R164, c[0x0][0x2d0], -R153.reuse ;  /* 0x0000b400a4a47a23 */ /* 0x100fe20000010899 */
[----:B------:R-:W3:Y:S01]  /*8a30*/  MUFU.EX2 R107, R107 ;  /* 0x0000006b006b7308 */ /* 0x000ee20000000800 */
[--C-:B------:R-:W-:Y:S02]  /*8a40*/  FFMA.FTZ R163, R163, c[0x0][0x2d0], -R152.reuse ;  /* 0x0000b400a3a37a23 */ /* 0x100fe40000010898 */
[C---:B------:R-:W-:Y:S01]  /*8a50*/  FMUL.FTZ R44, R2.reuse, R88 ;  /* 0x00000058022c7220 */ /* 0x040fe20000410000 */
[C---:B------:R-:W-:Y:S04]  /*8a60*/  HMMA.16816.F32 R40, R128.reuse, R46, R40 ;  /* 0x0000002e8028723c */ /* 0x040fe80000001828 */
[----:B------:R-:W-:Y:S01]  /*8a70*/  FMUL.FTZ R45, R2, R89 ;  /* 0x00000059022d7220 */ /* 0x000fe20000410000 */
[----:B-1----:R-:W-:Y:S01]  /*8a80*/  F2FP.PACK_AB R68, R105, R104 ;  /* 0x000000686944723e */ /* 0x002fe200000000ff */
[----:B------:R-:W-:Y:S01]  /*8a90*/  MUFU.EX2 R181, R181 ;  /* 0x000000b500b57308 */ /* 0x000fe20000000800 */
[C---:B------:R-:W-:Y:S02]  /*8aa0*/  FMUL.FTZ R46, R0.reuse, R90 ;  /* 0x0000005a002e7220 */ /* 0x040fe40000410000 */
[----:B------:R-:W-:Y:S02]  /*8ab0*/  FMUL.FTZ R47, R0, R91 ;  /* 0x0000005b002f7220 */ /* 0x000fe40000410000 */
[----:B------:R-:W-:Y:S01]  /*8ac0*/  LDSM.16.MT88.4 R88, [R232+0x900] ;  /* 0x00090000e858783b */ /* 0x000fe20000004200 */
[--C-:B------:R-:W-:Y:S02]  /*8ad0*/  FFMA.FTZ R161, R161, c[0x0][0x2d0], -R152.reuse ;  /* 0x0000b400a1a17a23 */ /* 0x100fe40000010898 */
[--C-:B------:R-:W-:Y:S02]  /*8ae0*/  FFMA.FTZ R158, R158, c[0x0][0x2d0], -R153.reuse ;  /* 0x0000b4009e9e7a23 */ /* 0x100fe40000010899 */
[C---:B------:R-:W-:Y:S01]  /*8af0*/  HMMA.16816.F32 R44, R128.reuse, R52, R44 ;  /* 0x00000034802c723c */ /* 0x040fe2000000182c */
[----:B------:R-:W1:Y:S02]  /*8b00*/  MUFU.EX2 R183, R183 ;  /* 0x000000b700b77308 */ /* 0x000e640000000800 */
[--C-:B------:R-:W-:Y:S01]  /*8b10*/  FFMA.FTZ R160, R160, c[0x0][0x2d0], -R153.reuse ;  /* 0x0000b400a0a07a23 */ /* 0x100fe20000010899 */
[----:B---3--:R-:W-:Y:S01]  /*8b20*/  F2FP.PACK_AB R69, R107, R106 ;  /* 0x0000006a6b45723e */ /* 0x008fe200000000ff */
[--C-:B------:R-:W-:Y:S02]  /*8b30*/  FFMA.FTZ R156, R156, c[0x0][0x2d0], -R152.reuse ;  /* 0x0000b4009c9c7a23 */ /* 0x100fe40000010898 */
[C---:B------:R-:W-:Y:S01]  /*8b40*/  FMUL.FTZ R52, R2.reuse, R80 ;  /* 0x0000005002347220 */ /* 0x040fe20000410000 */
[C---:B------:R-:W-:Y:S03]  /*8b50*/  HMMA.16816.F32 R48, R128.reuse, R54, R48 ;  /* 0x000000368030723c */ /* 0x040fe60000001830 */
[----:B------:R-:W3:Y:S01]  /*8b60*/  MUFU.EX2 R200, R200 ;  /* 0x000000c800c87308 */ /* 0x000ee20000000800 */
[----:B------:R-:W-:Y:S02]  /*8b70*/  FMUL.FTZ R53, R2, R81 ;  /* 0x0000005102357220 */ /* 0x000fe40000410000 */
[--C-:B------:R-:W-:Y:S02]  /*8b80*/  FFMA.FTZ R155, R155, c[0x0][0x2d0], -R152.reuse ;  /* 0x0000b4009b9b7a23 */ /* 0x100fe40000010898 */
[C---:B------:R-:W-:Y:S04]  /*8b90*/  FMUL.FTZ R54, R0.reuse, R82 ;  /* 0x0000005200367220 */ /* 0x040fe80000410000 */
[----:B------:R-:W-:Y:S01]  /*8ba0*/  FMUL.FTZ R55, R0, R83 ;  /* 0x0000005300377220 */ /* 0x000fe20000410000 */
[----:B------:R-:W-:Y:S01]  /*8bb0*/  MUFU.EX2 R204, R204 ;  /* 0x000000cc00cc7308 */ /* 0x000fe20000000800 */
[----:B------:R-:W4:Y:S01]  /*8bc0*/  LDSM.16.MT88.4 R80, [R234+0x900] ;  /* 0x00090000ea50783b */ /* 0x000f220000004200 */
[----:B------:R-:W-:Y:S02]  /*8bd0*/  FFMA.FTZ R154, R154, c[0x0][0x2d0], -R153 ;  /* 0x0000b4009a9a7a23 */ /* 0x000fe40000010899 */
[----:B------:R-:W-:Y:S02]  /*8be0*/  FFMA.FTZ R134, R134, c[0x0][0x2d0], -R152 ;  /* 0x0000b40086867a23 */ /* 0x000fe40000010898 */
[C---:B------:R-:W-:Y:S03]  /*8bf0*/  HMMA.16816.F32 R52, R128.reuse, R60, R52 ;  /* 0x0000003c8034723c */ /* 0x040fe60000001834 */
[----:B------:R-:W-:Y:S01]  /*8c00*/  FFMA.FTZ R150, R2, R249, R150 ;  /* 0x000000f902967223 */ /* 0x000fe20000010096 */
[----:B------:R-:W5:Y:S01]  /*8c10*/  MUFU.EX2 R203, R203 ;  /* 0x000000cb00cb7308 */ /* 0x000f620000000800 */
[----:B------:R-:W-:Y:S02]  /*8c20*/  FFMA.FTZ R146, R0, R248, R146 ;  /* 0x000000f800927223 */ /* 0x000fe40000010092 */
[C---:B------:R-:W-:Y:S01]  /*8c30*/  FMUL.FTZ R60, R2.reuse, R72 ;  /* 0x00000048023c7220 */ /* 0x040fe20000410000 */
[C---:B------:R-:W-:Y:S04]  /*8c40*/  HMMA.16816.F32 R56, R128.reuse, R62, R56 ;  /* 0x0000003e8038723c */ /* 0x040fe80000001838 */
[----:B------:R-:W-:Y:S02]  /*8c50*/  FMUL.FTZ R61, R2, R73 ;  /* 0x00000049023d7220 */ /* 0x000fe40000410000 */
[----:B------:R-:W1:Y:S01]  /*8c60*/  MUFU.EX2 R205, R205 ;  /* 0x000000cd00cd7308 */ /* 0x000e620000000800 */
[C---:B------:R-:W-:Y:S02]  /*8c70*/  FMUL.FTZ R62, R0.reuse, R74 ;  /* 0x0000004a003e7220 */ /* 0x040fe40000410000 */
[----:B------:R-:W-:Y:S02]  /*8c80*/  FMUL.FTZ R63, R0, R75 ;  /* 0x0000004b003f7220 */ /* 0x000fe40000410000 */
[----:B------:R-:W1:Y:S01]  /*8c90*/  LDSM.16.MT88.4 R72, [R233+0x900] ;  /* 0x00090000e948783b */ /* 0x000e620000004200 */
[----:B------:R-:W-:Y:S02]  /*8ca0*/  FADD.FTZ R150, R149, R150 ;  /* 0x0000009695967221 */ /* 0x000fe40000010000 */
[----:B------:R-:W-:Y:S02]  /*8cb0*/  FADD.FTZ R146, R145, R146 ;  /* 0x0000009291927221 */ /* 0x000fe40000010000 */
[C---:B--2---:R-:W-:Y:S01]  /*8cc0*/  HMMA.16816.F32 R60, R128.reuse, R84, R60 ;  /* 0x00000054803c723c */ /* 0x044fe2000000183c */
[----:B------:R-:W-:Y:S02]  /*8cd0*/  MUFU.EX2 R206, R206 ;  /* 0x000000ce00ce7308 */ /* 0x000fe40000000800 */
[----:B------:R-:W-:Y:S02]  /*8ce0*/  FADD.FTZ R150, R148, R150 ;  /* 0x0000009694967221 */ /* 0x000fe40000010000 */
[----:B------:R-:W-:Y:S02]  /*8cf0*/  FADD.FTZ R146, R144, R146 ;  /* 0x0000009290927221 */ /* 0x000fe40000010000 */
[----:B------:R-:W-:Y:S01]  /*8d00*/  FADD.FTZ R147, R147, R150 ;  /* 0x0000009693937221 */ /* 0x000fe20000010000 */
[----:B------:R-:W-:Y:S01]  /*8d10*/  HMMA.16816.F32 R64, R128, R86, R64 ;  /* 0x000000568040723c */ /* 0x000fe20000001840 */
[----:B------:R-:W2:Y:S02]  /*8d20*/  LDSM.16.MT88.4 R84, [R236+0x4900] ;  /* 0x00490000ec54783b */ /* 0x000ea40000004200 */
[----:B------:R-:W1:Y:S01]  /*8d30*/  MUFU.EX2 R208, R208 ;  /* 0x000000d000d07308 */ /* 0x000e620000000800 */
[----:B------:R-:W-:Y:S02]  /*8d40*/  FADD.FTZ R135, R135, R146 ;  /* 0x0000009287877221 */ /* 0x000fe40000010000 */
[----:B------:R-:W-:Y:S02]  /*8d50*/  FADD.FTZ R147, R104, R147 ;  /* 0x0000009368937221 */ /* 0x000fe40000010000 */
[C---:B------:R-:W-:Y:S05]  /*8d60*/  HMMA.16816.F32 R4, R68.reuse, R76, R4 ;  /* 0x0000004c4404723c */ /* 0x040fea0000001804 */
[----:B------:R-:W-:Y:S01]  /*8d70*/  MUFU.EX2 R211, R211 ;  /* 0x000000d300d37308 */ /* 0x000fe20000000800 */
[----:B------:R-:W-:Y:S02]  /*8d80*/  FADD.FTZ R135, R106, R135 ;  /* 0x000000876a877221 */ /* 0x000fe40000010000 */
[C---:B------:R-:W-:Y:S01]  /*8d90*/  HMMA.16816.F32 R8, R68.reuse, R78, R8 ;  /* 0x0000004e4408723c */ /* 0x040fe20000001808 */
[----:B------:R-:W2:Y:S03]  /*8da0*/  LDSM.16.MT88.4 R76, [R234+0x4900] ;  /* 0x00490000ea4c783b */ /* 0x000ea60000004200 */
[----:B------:R-:W-:Y:S02]  /*8db0*/  FADD.FTZ R105, R105, R147 ;  /* 0x0000009369697221 */ /* 0x000fe40000010000 */
[----:B------:R-:W-:Y:S01]  /*8dc0*/  FADD.FTZ R107, R107, R135 ;  /* 0x000000876b6b7221 */ /* 0x000fe20000010000 */
[----:B------:R-:W2:Y:S01]  /*8dd0*/  MUFU.EX2 R251, R251 ;  /* 0x000000fb00fb7308 */ /* 0x000ea20000000800 */
[C---:B----4-:R-:W-:Y:S04]  /*8de0*/  HMMA.16816.F32 R12, R68.reuse, R80, R12 ;  /* 0x00000050440c723c */ /* 0x050fe8000000180c */
[----:B------:R-:W-:Y:S02]  /*8df0*/  FADD.FTZ R105, R157, R105 ;  /* 0x000000699d697221 */ /* 0x000fe40000010000 */
[----:B------:R-:W-:Y:S02]  /*8e00*/  FADD.FTZ R107, R162, R107 ;  /* 0x0000006ba26b7221 */ /* 0x000fe40000010000 */
[C---:B------:R-:W-:Y:S01]  /*8e10*/  HMMA.16816.F32 R16, R68.reuse, R82, R16 ;  /* 0x000000524410723c */ /* 0x040fe20000001810 */
[----:B------:R-:W-:Y:S01]  /*8e20*/  LDSM.16.MT88.4 R80, [R232+0x4900] ;  /* 0x00490000e850783b */ /* 0x000fe20000004200 */
[----:B------:R-:W-:Y:S02]  /*8e30*/  MUFU.EX2 R252, R252 ;  /* 0x000000fc00fc7308 */ /* 0x000fe40000000800 */
[----:B------:R-:W-:Y:S02]  /*8e40*/  FADD.FTZ R159, R159, R105 ;  /* 0x000000699f9f7221 */ /* 0x000fe40000010000 */
[----:B------:R-:W-:Y:S02]  /*8e50*/  FADD.FTZ R165, R165, R107 ;  /* 0x0000006ba5a57221 */ /* 0x000fe40000010000 */
[C---:B-1----:R-:W-:Y:S04]  /*8e60*/  HMMA.16816.F32 R20, R68.reuse, R72, R20 ;  /* 0x000000484414723c */ /* 0x042fe80000001814 */
[----:B------:R-:W-:Y:S01]  /*8e70*/  MUFU.EX2 R250, R250 ;  /* 0x000000fa00fa7308 */ /* 0x000fe20000000800 */
[----:B------:R-:W-:Y:S02]  /*8e80*/  FADD.FTZ R159, R171, R159 ;  /* 0x0000009fab9f7221 */ /* 0x000fe40000010000 */
[----:B------:R-:W-:Y:S01]  /*8e90*/  FADD.FTZ R165, R177, R165 ;  /* 0x000000a5b1a57221 */ /* 0x000fe20000010000 */
[C---:B------:R-:W-:Y:S01]  /*8ea0*/  HMMA.16816.F32 R24, R68.reuse, R74, R24 ;  /* 0x0000004a4418723c */ /* 0x040fe20000001818 */
[----:B------:R-:W1:Y:S05]  /*8eb0*/  LDSM.16.MT88.4 R72, [R233+0x4900] ;  /* 0x00490000e948783b */ /* 0x000e6a0000004200 */
[----:B------:R-:W-:Y:S02]  /*8ec0*/  MUFU.EX2 R210, R210 ;  /* 0x000000d200d27308 */ /* 0x000fe40000000800 */
[C---:B------:R-:W-:Y:S08]  /*8ed0*/  HMMA.16816.F32 R28, R68.reuse, R88, R28 ;  /* 0x00000058441c723c */ /* 0x040ff0000000181c */
[C---:B------:R-:W-:Y:S01]  /*8ee0*/  HMMA.16816.F32 R32, R68.reuse, R90, R32 ;  /* 0x0000005a4420723c */ /* 0x040fe20000001820 */
[----:B------:R-:W-:Y:S01]  /*8ef0*/  LDSM.16.MT88.4 R88, [R234+0x5100] ;  /* 0x00510000ea58783b */ /* 0x000fe20000004200 */
[----:B------:R-:W-:Y:S06]  /*8f00*/  MUFU.EX2 R209, R209 ;  /* 0x000000d100d17308 */ /* 0x000fec0000000800 */
[C---:B--2---:R-:W-:Y:S04]  /*8f10*/  HMMA.16816.F32 R36, R68.reuse, R84, R36 ;  /* 0x000000544424723c */ /* 0x044fe80000001824 */
[----:B------:R-:W-:Y:S04]  /*8f20*/  MUFU.EX2 R207, R207 ;  /* 0x000000cf00cf7308 */ /* 0x000fe80000000800 */
[C---:B------:R-:W-:Y:S01]  /*8f30*/  HMMA.16816.F32 R40, R68.reuse, R86, R40 ;  /* 0x000000564428723c */ /* 0x040fe20000001828 */
[----:B------:R-:W-:Y:S05]  /*8f40*/  LDSM.16.MT88.4 R84, [R232+0x1100] ;  /* 0x00110000e854783b */ /* 0x000fea0000004200 */
[----:B------:R-:W-:Y:S02]  /*8f50*/  MUFU.EX2 R202, R202 ;  /* 0x000000ca00ca7308 */ /* 0x000fe40000000800 */
[C---:B------:R-:W-:Y:S08]  /*8f60*/  HMMA.16816.F32 R44, R68.reuse, R76, R44 ;  /* 0x0000004c442c723c */ /* 0x040ff0000000182c */
[C---:B------:R-:W-:Y:S01]  /*8f70*/  HMMA.16816.F32 R48, R68.reuse, R78, R48 ;  /* 0x0000004e4430723c */ /* 0x040fe20000001830 */
[----:B------:R-:W2:Y:S01]  /*8f80*/  LDSM.16.MT88.4 R76, [R236+0x1100] ;  /* 0x00110000ec4c783b */ /* 0x000ea20000004200 */
[----:B------:R-:W-:Y:S06]  /*8f90*/  MUFU.EX2 R201, R201 ;  /* 0x000000c900c97308 */ /* 0x000fec0000000800 */
[C---:B-1----:R-:W-:Y:S04]  /*8fa0*/  HMMA.16816.F32 R52, R68.reuse, R72, R52 ;  /* 0x000000484434723c */ /* 0x042fe80000001834 */
[----:B------:R-:W-:Y:S04]  /*8fb0*/  MUFU.EX2 R182, R182 ;  /* 0x000000b600b67308 */ /* 0x000fe80000000800 */
[C---:B------:R-:W-:Y:S01]  /*8fc0*/  HMMA.16816.F32 R56, R68.reuse, R74, R56 ;  /* 0x0000004a4438723c */ /* 0x040fe20000001838 */
[----:B------:R-:W1:Y:S05]  /*8fd0*/  LDSM.16.MT88.4 R72, [R234+0x1100] ;  /* 0x00110000ea48783b */ /* 0x000e6a0000004200 */
[----:B------:R-:W-:Y:S02]  /*8fe0*/  MUFU.EX2 R170, R170 ;  /* 0x000000aa00aa7308 */ /* 0x000fe40000000800 */
[C---:B------:R-:W-:Y:S08]  /*8ff0*/  HMMA.16816.F32 R60, R68.reuse, R80, R60 ;  /* 0x00000050443c723c */ /* 0x040ff0000000183c */
[----:B------:R-:W-:Y:S01]  /*9000*/  HMMA.16816.F32 R64, R68, R82, R64 ;  /* 0x000000524440723c */ /* 0x000fe20000001840 */
[----:B------:R-:W4:Y:S01]  /*9010*/  LDSM.16.MT88.4 R80, [R233+0x1100] ;  /* 0x00110000e950783b */ /* 0x000f220000004200 */
[----:B------:R-:W-:Y:S05]  /*9020*/  MUFU.EX2 R169, R169 ;  /* 0x000000a900a97308 */ /* 0x000fea0000000800 */
[C---:B------:R-:W-:Y:S01]  /*9030*/  F2FP.PACK_AB R68, R176.reuse, R171 ;  /* 0x000000abb044723e */ /* 0x040fe200000000ff */
[----:B------:R-:W-:Y:S01]  /*9040*/  FADD.FTZ R176, R176, R159 ;  /* 0x0000009fb0b07221 */ /* 0x000fe20000010000 */
[----:B------:R-:W-:Y:S03]  /*9050*/  F2FP.PACK_AB R69, R178, R177 ;  /* 0x000000b1b245723e */ /* 0x000fe600000000ff */
[----:B------:R-:W-:Y:S01]  /*9060*/  F2FP.PACK_AB R70, R180, R179 ;  /* 0x000000b3b446723e */ /* 0x000fe200000000ff */
[----:B------:R-:W-:Y:S01]  /*9070*/  MUFU.EX2 R168, R168 ;  /* 0x000000a800a87308 */ /* 0x000fe20000000800 */
[----:B------:R-:W-:Y:S01]  /*9080*/  F2FP.PACK_AB R71, R183, R181 ;  /* 0x000000b5b747723e */ /* 0x000fe200000000ff */
[----:B------:R-:W-:Y:S02]  /*9090*/  FADD.FTZ R178, R178, R165 ;  /* 0x000000a5b2b27221 */ /* 0x000fe40000010000 */
[----:B------:R-:W-:Y:S02]  /*90a0*/  FADD.FTZ R176, R179, R176 ;  /* 0x000000b0b3b07221 */ /* 0x000fe40000010000 */
[----:B------:R-:W-:Y:S02]  /*90b0*/  FADD.FTZ R178, R181, R178 ;  /* 0x000000b2b5b27221 */ /* 0x000fe40000010000 */
[C---:B--2---:R-:W-:Y:S02]  /*90c0*/  HMMA.16816.F32 R4, R68.reuse, R76, R4 ;  /* 0x0000004c4404723c */ /* 0x044fe40000001804 */
[----:B------:R-:W-:Y:S01]  /*90d0*/  MUFU.EX2 R167, R167 ;  /* 0x000000a700a77308 */ /* 0x000fe20000000800 */
[----:B------:R-:W-:Y:S02]  /*90e0*/  FADD.FTZ R180, R180, R176 ;  /* 0x000000b0b4b47221 */ /* 0x000fe40000010000 */
[----:B------:R-:W-:Y:S02]  /*90f0*/  FADD.FTZ R183, R183, R178 ;  /* 0x000000b2b7b77221 */ /* 0x000fe40000010000 */
[----:B---3--:R-:W-:Y:S01]  /*9100*/  FADD.FTZ R180, R200, R180 ;  /* 0x000000b4c8b47221 */ /* 0x008fe20000010000 */
[C---:B------:R-:W-:Y:S01]  /*9110*/  HMMA.16816.F32 R8, R68.reuse, R78, R8 ;  /* 0x0000004e4408723c */ /* 0x040fe20000001808 */
[----:B------:R-:W2:Y:S03]  /*9120*/  LDSM.16.MT88.4 R76, [R236+0x5100] ;  /* 0x00510000ec4c783b */ /* 0x000ea60000004200 */
[----:B------:R-:W-:Y:S01]  /*9130*/  MUFU.EX2 R166, R166 ;  /* 0x000000a600a67308 */ /* 0x000fe20000000800 */
[----:B-----5:R-:W-:Y:S03]  /*9140*/  FADD.FTZ R183, R203, R183 ;  /* 0x000000b7cbb77221 */ /* 0x020fe60000010000 */
[C---:B-1----:R-:W-:Y:S06]  /*9150*/  HMMA.16816.F32 R12, R68.reuse, R72, R12 ;  /* 0x00000048440c723c */ /* 0x042fec000000180c */
[----:B------:R-:W-:Y:S02]  /*9160*/  MUFU.EX2 R164, R164 ;  /* 0x000000a400a47308 */ /* 0x000fe40000000800 */
[C---:B------:R-:W-:Y:S01]  /*9170*/  HMMA.16816.F32 R16, R68.reuse, R74, R16 ;  /* 0x0000004a4410723c */ /* 0x040fe20000001810 */
[----:B------:R-:W1:Y:S07]  /*9180*/  LDSM.16.MT88.4 R72, [R236+0x1900] ;  /* 0x00190000ec48783b */ /* 0x000e6e0000004200 */
[C---:B----4-:R-:W-:Y:S01]  /*9190*/  HMMA.16816.F32 R20, R68.reuse, R80, R20 ;  /* 0x000000504414723c */ /* 0x050fe20000001814 */
[----:B------:R-:W-:Y:S07]  /*91a0*/  MUFU.EX2 R163, R163 ;  /* 0x000000a300a37308 */ /* 0x000fee0000000800 */
[C---:B------:R-:W-:Y:S01]  /*91b0*/  HMMA.16816.F32 R24, R68.reuse, R82, R24 ;  /* 0x000000524418723c */ /* 0x040fe20000001818 */
[----:B------:R-:W3:Y:S02]  /*91c0*/  LDSM.16.MT88.4 R80, [R233+0x1900] ;  /* 0x00190000e950783b */ /* 0x000ee40000004200 */
[----:B------:R-:W-:Y:S05]  /*91d0*/  MUFU.EX2 R161, R161 ;  /* 0x000000a100a17308 */ /* 0x000fea0000000800 */
[C---:B------:R-:W-:Y:S05]  /*91e0*/  HMMA.16816.F32 R28, R68.reuse, R84, R28 ;  /* 0x00000054441c723c */ /* 0x040fea000000181c */
[----:B------:R-:W-:Y:S02]  /*91f0*/  MUFU.EX2 R158, R158 ;  /* 0x0000009e009e7308 */ /* 0x000fe40000000800 */
[--C-:B------:R-:W-:Y:S01]  /*9200*/  FFMA.FTZ R84, R123, c[0x0][0x2d0], -R153.reuse ;  /* 0x0000b4007b547a23 */ /* 0x100fe20000010899 */
[C---:B------:R-:W-:Y:S07]  /*9210*/  HMMA.16816.F32 R32, R68.reuse, R86, R32 ;  /* 0x000000564420723c */ /* 0x040fee0000001820 */
[----:B------:R-:W-:Y:S01]  /*9220*/  MUFU.EX2 R160, R160 ;  /* 0x000000a000a07308 */ /* 0x000fe20000000800 */
[C---:B--2---:R-:W-:Y:S08]  /*9230*/  HMMA.16816.F32 R36, R68.reuse, R76, R36 ;  /* 0x0000004c4424723c */ /* 0x044ff00000001824 */
[C---:B------:R-:W-:Y:S01]  /*9240*/  HMMA.16816.F32 R40, R68.reuse, R78, R40 ;  /* 0x0000004e4428723c */ /* 0x040fe20000001828 */
[----:B------:R-:W2:Y:S01]  /*9250*/  LDSM.16.MT88.4 R76, [R232+0x1900] ;  /* 0x00190000e84c783b */ /* 0x000ea20000004200 */
[----:B------:R-:W-:Y:S06]  /*9260*/  MUFU.EX2 R156, R156 ;  /* 0x0000009c009c7308 */ /* 0x000fec0000000800 */
[C---:B------:R-:W-:Y:S04]  /*9270*/  HMMA.16816.F32 R44, R68.reuse, R88, R44 ;  /* 0x00000058442c723c */ /* 0x040fe8000000182c */
[----:B------:R-:W-:Y:S03]  /*9280*/  MUFU.EX2 R155, R155 ;  /* 0x0000009b009b7308 */ /* 0x000fe60000000800 */
[----:B------:R-:W-:Y:S01]  /*9290*/  FFMA.FTZ R88, R127, c[0x0][0x2d0], -R153 ;  /* 0x0000b4007f587a23 */ /* 0x000fe20000010899 */
[C---:B------:R-:W-:Y:S06]  /*92a0*/  HMMA.16816.F32 R48, R68.reuse, R90, R48 ;  /* 0x0000005a4430723c */ /* 0x040fec0000001830 */
[----:B------:R4:W-:Y:S02]  /*92b0*/  MUFU.EX2 R108, R88 ;  /* 0x00000058006c7308 */ /* 0x0009e40000000800 */
[C---:B------:R-:W-:Y:S08]  /*92c0*/  HMMA.16816.F32 R52, R68.reuse, R92, R52 ;  /* 0x0000005c4434723c */ /* 0x040ff00000001834 */
[C---:B------:R-:W-:Y:S01]  /*92d0*/  HMMA.16816.F32 R56, R68.reuse, R94, R56 ;  /* 0x0000005e4438723c */ /* 0x040fe20000001838 */
[----:B------:R-:W-:Y:S01]  /*92e0*/  LDSM.16.MT88.4 R92, [R233+0x6100] ;  /* 0x00610000e95c783b */ /* 0x000fe20000004200 */
[----:B------:R-:W-:Y:S06]  /*92f0*/  MUFU.EX2 R154, R154 ;  /* 0x0000009a009a7308 */ /* 0x000fec0000000800 */
[C---:B------:R-:W-:Y:S04]  /*9300*/  HMMA.16816.F32 R60, R68.reuse, R96, R60 ;  /* 0x00000060443c723c */ /* 0x040fe8000000183c */
[----:B------:R-:W-:Y:S01]  /*9310*/  MUFU.EX2 R134, R134 ;  /* 0x0000008600867308 */ /* 0x000fe20000000800 */
[----:B----4-:R-:W-:Y:S03]  /*9320*/  LDSM.16.MT88.4 R88, [R234+0x6100] ;  /* 0x00610000ea58783b */ /* 0x010fe60000004200 */
[----:B------:R-:W-:Y:S05]  /*9330*/  HMMA.16816.F32 R64, R68, R98, R64 ;  /* 0x000000624440723c */ /* 0x000fea0000001840 */
[----:B------:R-:W-:Y:S02]  /*9340*/  LDSM.16.MT88.4 R96, [R234+0x2900] ;  /* 0x00290000ea60783b */ /* 0x000fe40000004200 */
[C---:B------:R-:W-:Y:S01]  /*9350*/  F2FP.PACK_AB R68, R204.reuse, R200 ;  /* 0x000000c8cc44723e */ /* 0x040fe200000000ff */
[----:B------:R-:W-:Y:S01]  /*9360*/  FADD.FTZ R204, R204, R180 ;  /* 0x000000b4cccc7221 */ /* 0x000fe20000010000 */
[C---:B------:R-:W-:Y:S03]  /*9370*/  F2FP.PACK_AB R69, R205.reuse, R203 ;  /* 0x000000cbcd45723e */ /* 0x040fe600000000ff */
[----:B------:R-:W-:Y:S01]  /*9380*/  F2FP.PACK_AB R70, R208, R206 ;  /* 0x000000ced046723e */ /* 0x000fe200000000ff */
[----:B------:R-:W-:Y:S01]  /*9390*/  FADD.FTZ R205, R205, R183 ;  /* 0x000000b7cdcd7221 */ /* 0x000fe20000010000 */
[----:B------:R-:W-:Y:S01]  /*93a0*/  F2FP.PACK_AB R71, R251, R211 ;  /* 0x000000d3fb47723e */ /* 0x000fe200000000ff */
[----:B------:R-:W-:Y:S02]  /*93b0*/  FADD.FTZ R204, R206, R204 ;  /* 0x000000cccecc7221 */ /* 0x000fe40000010000 */
[----:B------:R-:W-:Y:S02]  /*93c0*/  FADD.FTZ R205, R211, R205 ;  /* 0x000000cdd3cd7221 */ /* 0x000fe40000010000 */
[----:B------:R-:W-:Y:S02]  /*93d0*/  FADD.FTZ R208, R208, R204 ;  /* 0x000000ccd0d07221 */ /* 0x000fe40000010000 */
[C---:B-1----:R-:W-:Y:S03]  /*93e0*/  HMMA.16816.F32 R4, R68.reuse, R72, R4 ;  /* 0x000000484404723c */ /* 0x042fe60000001804 */
[----:B------:R-:W-:Y:S05]  /*93f0*/  FADD.FTZ R251, R251, R205 ;  /* 0x000000cdfbfb7221 */ /* 0x000fea0000010000 */
[C---:B------:R-:W-:Y:S01]  /*9400*/  HMMA.16816.F32 R8, R68.reuse, R74, R8 ;  /* 0x0000004a4408723c */ /* 0x040fe20000001808 */
[----:B------:R-:W1:Y:S07]  /*9410*/  LDSM.16.MT88.4 R72, [R236+0x5900] ;  /* 0x00590000ec48783b */ /* 0x000e6e0000004200 */
[C---:B------:R-:W-:Y:S01]  /*9420*/  HMMA.16816.F32 R12, R68.reuse, R100, R12 ;  /* 0x00000064440c723c */ /* 0x040fe2000000180c */
[----:B------:R4:W-:Y:S07]  /*9430*/  MUFU.EX2 R100, R84 ;  /* 0x0000005400647308 */ /* 0x0009ee0000000800 */
[C---:B------:R-:W-:Y:S08]  /*9440*/  HMMA.16816.F32 R16, R68.reuse, R102, R16 ;  /* 0x000000664410723c */ /* 0x040ff00000001810 */
[C---:B---3--:R-:W-:Y:S07]  /*9450*/  HMMA.16816.F32 R20, R68.reuse, R80, R20 ;  /* 0x000000504414723c */ /* 0x048fee0000001814 */
[--C-:B------:R-:W-:Y:S01]  /*9460*/  FFMA.FTZ R80, R122, c[0x0][0x2d0], -R153.reuse ;  /* 0x0000b4007a507a23 */ /* 0x100fe20000010899 */
[C---:B------:R-:W-:Y:S01]  /*9470*/  HMMA.16816.F32 R24, R68.reuse, R82, R24 ;  /* 0x000000524418723c */ /* 0x040fe20000001818 */
[----:B----4-:R-:W3:Y:S02]  /*9480*/  LDSM.16.MT88.4 R84, [R234+0x5900] ;  /* 0x00590000ea54783b */ /* 0x010ee40000004200 */
[----:B------:R4:W5:Y:S05]  /*9490*/  MUFU.EX2 R102, R80 ;  /* 0x0000005000667308 */ /* 0x00096a0000000800 */
[C---:B--2---:R-:W-:Y:S07]  /*94a0*/  HMMA.16816.F32 R28, R68.reuse, R76, R28 ;  /* 0x0000004c441c723c */ /* 0x044fee000000181c */
[--C-:B------:R-:W-:Y:S01]  /*94b0*/  FFMA.FTZ R76, R120, c[0x0][0x2d0], -R152.reuse ;  /* 0x0000b400784c7a23 */ /* 0x100fe20000010898 */
[C---:B------:R-:W-:Y:S03]  /*94c0*/  HMMA.16816.F32 R32, R68.reuse, R78, R32 ;  /* 0x0000004e4420723c */ /* 0x040fe60000001820 */
[----:B------:R2:W-:Y:S05]  /*94d0*/  MUFU.EX2 R103, R76 ;  /* 0x0000004c00677308 */ /* 0x0005ea0000000800 */
[C---:B-1----:R-:W-:Y:S04]  /*94e0*/  HMMA.16816.F32 R36, R68.reuse, R72, R36 ;  /* 0x000000484424723c */ /* 0x042fe80000001824 */
[--C-:B----4-:R-:W-:Y:S03]  /*94f0*/  FFMA.FTZ R80, R121, c[0x0][0x2d0], -R152.reuse ;  /* 0x0000b40079507a23 */ /* 0x110fe60000010898 */
[--C-:B------:R-:W-:Y:S01]  /*9500*/  FFMA.FTZ R72, R126, c[0x0][0x2d0], -R153.reuse ;  /* 0x0000b4007e487a23 */ /* 0x100fe20000010899 */
[C---:B------:R-:W-:Y:S01]  /*9510*/  HMMA.16816.F32 R40, R68.reuse, R74, R40 ;  /* 0x0000004a4428723c */ /* 0x040fe20000001828 */
[----:B------:R1:W-:Y:S03]  /*9520*/  MUFU.EX2 R101, R80 ;  /* 0x0000005000657308 */ /* 0x0003e60000000800 */
[----:B------:R-:W-:Y:S04]  /*9530*/  FFMA.FTZ R153, R151, c[0x0][0x2d0], -R153 ;  /* 0x0000b40097997a23 */ /* 0x000fe80000010899 */
[C---:B---3--:R-:W-:Y:S03]  /*9540*/  HMMA.16816.F32 R44, R68.reuse, R84, R44 ;  /* 0x00000054442c723c */ /* 0x048fe6000000182c */
[----:B------:R3:W-:Y:S01]  /*9550*/  MUFU.EX2 R110, R72 ;  /* 0x00000048006e7308 */ /* 0x0007e20000000800 */
[----:B--2---:R-:W-:Y:S03]  /*9560*/  LDSM.16.MT88.4 R76, [R232+0x5900] ;  /* 0x00590000e84c783b */ /* 0x004fe60000004200 */
[--C-:B------:R-:W-:Y:S01]  /*9570*/  FFMA.FTZ R84, R124, c[0x0][0x2d0], -R152.reuse ;  /* 0x0000b4007c547a23 */ /* 0x100fe20000010898 */
[C---:B------:R-:W-:Y:S05]  /*9580*/  HMMA.16816.F32 R48, R68.reuse, R86, R48 ;  /* 0x000000564430723c */ /* 0x040fea0000001830 */
[----:B------:R2:W4:Y:S01]  /*9590*/  MUFU.EX2 R111, R84 ;  /* 0x00000054006f7308 */ /* 0x0005220000000800 */
[----:B-1----:R-:W1:Y:S09]  /*95a0*/  LDSM.16.MT88.4 R80, [R233+0x5900] ;  /* 0x00590000e950783b */ /* 0x002e720000004200 */
[----:B------:R-:W-:Y:S01]  /*95b0*/  MUFU.EX2 R153, R153 ;  /* 0x0000009900997308 */ /* 0x000fe20000000800 */
[--C-:B---3--:R-:W-:Y:S02]  /*95c0*/  FFMA.FTZ R72, R125, c[0x0][0x2d0], -R152.reuse ;  /* 0x0000b4007d487a23 */ /* 0x108fe40000010898 */
[----:B------:R-:W-:Y:S01]  /*95d0*/  LDSM.16.MT88.4 R124, [R236+0x3900] ;  /* 0x00390000ec7c783b */ /* 0x000fe20000004200 */
[----:B------:R-:W-:Y:S01]  /*95e0*/  FFMA.FTZ R152, R133, c[0x0][0x2d0], -R152 ;  /* 0x0000b40085987a23 */ /* 0x000fe20000010898 */
[----:B-----5:R-:W-:Y:S05]  /*95f0*/  MOV R133, R102 ;  /* 0x0000006600857202 */ /* 0x020fea0000000f00 */
[----:B------:R3:W5:Y:S01]  /*9600*/  MUFU.EX2 R109, R72 ;  /* 0x00000048006d7308 */ /* 0x0007620000000800 */
[----:B--2---:R-:W-:Y:S01]  /*9610*/  LDSM.16.MT88.4 R84, [R234+0x2100] ;  /* 0x00210000ea54783b */ /* 0x004fe20000004200 */
[----:B----4-:R-:W-:Y:S08]  /*9620*/  MOV R151, R111 ;  /* 0x0000006f00977202 */ /* 0x010ff00000000f00 */
[----:B------:R-:W2:Y:S01]  /*9630*/  MUFU.EX2 R152, R152 ;  /* 0x0000009800987308 */ /* 0x000ea20000000800 */
[C---:B-1----:R-:W-:Y:S01]  /*9640*/  HMMA.16816.F32 R52, R68.reuse, R80, R52 ;  /* 0x000000504434723c */ /* 0x042fe20000001834 */
[----:B---3--:R-:W1:Y:S07]  /*9650*/  LDSM.16.MT88.4 R72, [R236+0x2100] ;  /* 0x00210000ec48783b */ /* 0x008e6e0000004200 */
[C---:B------:R-:W-:Y:S01]  /*9660*/  HMMA.16816.F32 R56, R68.reuse, R82, R56 ;  /* 0x000000524438723c */ /* 0x040fe20000001838 */
[----:B------:R-:W3:Y:S07]  /*9670*/  LDSM.16.MT88.4 R80, [R233+0x2100] ;  /* 0x00210000e950783b */ /* 0x000eee0000004200 */
[C---:B------:R-:W-:Y:S08]  /*9680*/  HMMA.16816.F32 R60, R68.reuse, R76, R60 ;  /* 0x0000004c443c723c */ /* 0x040ff0000000183c */
[----:B------:R-:W-:Y:S01]  /*9690*/  HMMA.16816.F32 R64, R68, R78, R64 ;  /* 0x0000004e4440723c */ /* 0x000fe20000001840 */
[----:B------:R-:W4:Y:S06]  /*96a0*/  LDSM.16.MT88.4 R76, [R232+0x2100] ;  /* 0x00210000e84c783b */ /* 0x000f2c0000004200 */
[----:B------:R-:W-:Y:S02]  /*96b0*/  F2FP.PACK_AB R68, R102, R100 ;  /* 0x000000646644723e */ /* 0x000fe400000000ff */
[----:B------:R-:W-:Y:S03]  /*96c0*/  F2FP.PACK_AB R69, R103, R101 ;  /* 0x000000656745723e */ /* 0x000fe600000000ff */
[----:B------:R-:W-:Y:S02]  /*96d0*/  F2FP.PACK_AB R70, R110, R108 ;  /* 0x0000006c6e46723e */ /* 0x000fe400000000ff */
[----:B-----5:R-:W-:Y:S07]  /*96e0*/  F2FP.PACK_AB R71, R111, R109 ;  /* 0x0000006d6f47723e */ /* 0x020fee00000000ff */
[C---:B-1----:R-:W-:Y:S08]  /*96f0*/  HMMA.16816.F32 R4, R68.reuse, R72, R4 ;  /* 0x000000484404723c */ /* 0x042ff00000001804 */
[C---:B------:R-:W-:Y:S01]  /*9700*/  HMMA.16816.F32 R8, R68.reuse, R74, R8 ;  /* 0x0000004a4408723c */ /* 0x040fe20000001808 */
[----:B------:R-:W1:Y:S07]  /*9710*/  LDSM.16.MT88.4 R72, [R236+0x6100] ;  /* 0x00610000ec48783b */ /* 0x000e6e0000004200 */
[C---:B------:R-:W-:Y:S08]  /*9720*/  HMMA.16816.F32 R12, R68.reuse, R84, R12 ;  /* 0x00000054440c723c */ /* 0x040ff0000000180c */
[C---:B------:R-:W-:Y:S01]  /*9730*/  HMMA.16816.F32 R16, R68.reuse, R86, R16 ;  /* 0x000000564410723c */ /* 0x040fe20000001810 */
[----:B------:R-:W5:Y:S07]  /*9740*/  LDSM.16.MT88.4 R84, [R232+0x6100] ;  /* 0x00610000e854783b */ /* 0x000f6e0000004200 */
[C---:B---3--:R-:W-:Y:S08]  /*9750*/  HMMA.16816.F32 R20, R68.reuse, R80, R20 ;  /* 0x000000504414723c */ /* 0x048ff00000001814 */
[C---:B------:R-:W-:Y:S01]  /*9760*/  HMMA.16816.F32 R24, R68.reuse, R82, R24 ;  /* 0x000000524418723c */ /* 0x040fe20000001818 */
[----:B------:R-:W3:Y:S07]  /*9770*/  LDSM.16.MT88.4 R80, [R236+0x2900] ;  /* 0x00290000ec50783b */ /* 0x000eee0000004200 */
[C---:B----4-:R-:W-:Y:S08]  /*9780*/  HMMA.16816.F32 R28, R68.reuse, R76, R28 ;  /* 0x0000004c441c723c */ /* 0x050ff0000000181c */
[C---:B------:R-:W-:Y:S01]  /*9790*/  HMMA.16816.F32 R32, R68.reuse, R78, R32 ;  /* 0x0000004e4420723c */ /* 0x040fe20000001820 */
[----:B------:R-:W4:Y:S07]  /*97a0*/  LDSM.16.MT88.4 R76, [R233+0x2900] ;  /* 0x00290000e94c783b */ /* 0x000f2e0000004200 */
[C---:B-1----:R-:W-:Y:S08]  /*97b0*/  HMMA.16816.F32 R36, R68.reuse, R72, R36 ;  /* 0x000000484424723c */ /* 0x042ff00000001824 */
[C---:B------:R-:W-:Y:S01]  /*97c0*/  HMMA.16816.F32 R40, R68.reuse, R74, R40 ;  /* 0x0000004a4428723c */ /* 0x040fe20000001828 */
[----:B------:R-:W1:Y:S07]  /*97d0*/  LDSM.16.MT88.4 R72, [R232+0x2900] ;  /* 0x00290000e848783b */ /* 0x000e6e0000004200 */
[C---:B------:R-:W-:Y:S08]  /*97e0*/  HMMA.16816.F32 R44, R68.reuse, R88, R44 ;  /* 0x00000058442c723c */ /* 0x040ff0000000182c */
[C---:B------:R-:W-:Y:S01]  /*97f0*/  HMMA.16816.F32 R48, R68.reuse, R90, R48 ;  /* 0x0000005a4430723c */ /* 0x040fe20000001830 */
[----:B------:R-:W-:Y:S07]  /*9800*/  LDSM.16.MT88.4 R88, [R234+0x7100] ;  /* 0x00710000ea58783b */ /* 0x000fee0000004200 */
[C---:B------:R-:W-:Y:S08]  /*9810*/  HMMA.16816.F32 R52, R68.reuse, R92, R52 ;  /* 0x0000005c4434723c */ /* 0x040ff00000001834 */
[C---:B------:R-:W-:Y:S01]  /*9820*/  HMMA.16816.F32 R56, R68.reuse, R94, R56 ;  /* 0x0000005e4438723c */ /* 0x040fe20000001838 */
[----:B------:R-:W-:Y:S07]  /*9830*/  LDSM.16.MT88.4 R92, [R233+0x7100] ;  /* 0x00710000e95c783b */ /* 0x000fee0000004200 */
[C---:B-----5:R-:W-:Y:S08]  /*9840*/  HMMA.16816.F32 R60, R68.reuse, R84, R60 ;  /* 0x00000054443c723c */ /* 0x060ff0000000183c */
[----:B------:R-:W-:Y:S01]  /*9850*/  HMMA.16816.F32 R64, R68, R86, R64 ;  /* 0x000000564440723c */ /* 0x000fe20000001840 */
[----:B------:R-:W-:Y:S06]  /*9860*/  LDSM.16.MT88.4 R84, [R234+0x6900] ;  /* 0x00690000ea54783b */ /* 0x000fec0000004200 */
[----:B------:R-:W-:Y:S02]  /*9870*/  F2FP.PACK_AB R68, R250, R252 ;  /* 0x000000fcfa44723e */ /* 0x000fe400000000ff */
[----:B------:R-:W-:Y:S03]  /*9880*/  F2FP.PACK_AB R69, R209, R210 ;  /* 0x000000d2d145723e */ /* 0x000fe600000000ff */
[----:B------:R-:W-:Y:S02]  /*9890*/  F2FP.PACK_AB R70, R202, R207 ;  /* 0x000000cfca46723e */ /* 0x000fe400000000ff */
[----:B------:R-:W-:Y:S07]  /*98a0*/  F2FP.PACK_AB R71, R182, R201 ;  /* 0x000000c9b647723e */ /* 0x000fee00000000ff */
[C---:B---3--:R-:W-:Y:S08]  /*98b0*/  HMMA.16816.F32 R4, R68.reuse, R80, R4 ;  /* 0x000000504404723c */ /* 0x048ff00000001804 */
[C---:B------:R-:W-:Y:S01]  /*98c0*/  HMMA.16816.F32 R8, R68.reuse, R82, R8 ;  /* 0x000000524408723c */ /* 0x040fe20000001808 */
[----:B------:R-:W3:Y:S07]  /*98d0*/  LDSM.16.MT88.4 R80, [R236+0x6900] ;  /* 0x00690000ec50783b */ /* 0x000eee0000004200 */
[C---:B------:R-:W-:Y:S08]  /*98e0*/  HMMA.16816.F32 R12, R68.reuse, R96, R12 ;  /* 0x00000060440c723c */ /* 0x040ff0000000180c */
[C---:B------:R-:W-:Y:S01]  /*98f0*/  HMMA.16816.F32 R16, R68.reuse, R98, R16 ;  /* 0x000000624410723c */ /* 0x040fe20000001810 */
[----:B------:R-:W-:Y:S07]  /*9900*/  LDSM.16.MT88.4 R96, [R232+0x7100] ;  /* 0x00710000e860783b */ /* 0x000fee0000004200 */
[C---:B----4-:R-:W-:Y:S08]  /*9910*/  HMMA.16816.F32 R20, R68.reuse, R76, R20 ;  /* 0x0000004c4414723c */ /* 0x050ff00000001814 */
[C---:B------:R-:W-:Y:S01]  /*9920*/  HMMA.16816.F32 R24, R68.reuse, R78, R24 ;  /* 0x0000004e4418723c */ /* 0x040fe20000001818 */
[----:B------:R-:W4:Y:S07]  /*9930*/  LDSM.16.MT88.4 R76, [R233+0x6900] ;  /* 0x00690000e94c783b */ /* 0x000f2e0000004200 */
        /* <DEDUP_REMOVED lines=13> */
[----:B------:R-:W-:Y:S01]  /*9a10*/  HMMA.16816.F32 R64, R68, R74, R64 ;  /* 0x0000004a4440723c */ /* 0x000fe20000001840 */
[----:B------:R-:W1:Y:S06]  /*9a20*/  LDSM.16.MT88.4 R72, [R233+0x3100] ;  /* 0x00310000e948783b */ /* 0x000e6c0000004200 */
[----:B------:R-:W-:Y:S02]  /*9a30*/  F2FP.PACK_AB R68, R169, R170 ;  /* 0x000000aaa944723e */ /* 0x000fe400000000ff */
[----:B------:R-:W-:Y:S03]  /*9a40*/  F2FP.PACK_AB R69, R167, R168 ;  /* 0x000000a8a745723e */ /* 0x000fe600000000ff */
[----:B------:R-:W-:Y:S02]  /*9a50*/  F2FP.PACK_AB R70, R164, R166 ;  /* 0x000000a6a446723e */ /* 0x000fe400000000ff */
[----:B------:R-:W-:Y:S07]  /*9a60*/  F2FP.PACK_AB R71, R161, R163 ;  /* 0x000000a3a147723e */ /* 0x000fee00000000ff */
[C---:B---3--:R-:W-:Y:S08]  /*9a70*/  HMMA.16816.F32 R4, R68.reuse, R80, R4 ;  /* 0x000000504404723c */ /* 0x048ff00000001804 */
[C---:B------:R-:W-:Y:S01]  /*9a80*/  HMMA.16816.F32 R8, R68.reuse, R82, R8 ;  /* 0x000000524408723c */ /* 0x040fe20000001808 */
[----:B------:R-:W3:Y:S07]  /*9a90*/  LDSM.16.MT88.4 R80, [R236+0x7100] ;  /* 0x00710000ec50783b */ /* 0x000eee0000004200 */
[C---:B----4-:R-:W-:Y:S08]  /*9aa0*/  HMMA.16816.F32 R12, R68.reuse, R76, R12 ;  /* 0x0000004c440c723c */ /* 0x050ff0000000180c */
[C---:B------:R-:W-:Y:S01]  /*9ab0*/  HMMA.16816.F32 R16, R68.reuse, R78, R16 ;  /* 0x0000004e4410723c */ /* 0x040fe20000001810 */
[----:B------:R-:W-:Y:S07]  /*9ac0*/  LDSM.16.MT88.4 R76, [R233+0x7900] ;  /* 0x00790000e94c783b */ /* 0x000fee0000004200 */
[C---:B-1----:R-:W-:Y:S07]  /*9ad0*/  HMMA.16816.F32 R20, R68.reuse, R72, R20 ;  /* 0x000000484414723c */ /* 0x042fee0000001814 */
[----:B------:R-:W-:Y:S01]  /*9ae0*/  MOV R73, R110 ;  /* 0x0000006e00497202 */ /* 0x000fe20000000f00 */
[C---:B------:R-:W-:Y:S04]  /*9af0*/  HMMA.16816.F32 R24, R68.reuse, R74, R24 ;  /* 0x0000004a4418723c */ /* 0x040fe80000001818 */
[----:B------:R-:W-:Y:S03]  /*9b00*/  MOV R72, R109 ;  /* 0x0000006d00487202 */ /* 0x000fe60000000f00 */
[----:B------:R-:W-:Y:S01]  /*9b10*/  MOV R75, R108 ;  /* 0x0000006c004b7202 */ /* 0x000fe20000000f00 */
[C---:B------:R-:W-:Y:S01]  /*9b20*/  HMMA.16816.F32 R28, R68.reuse, R84, R28 ;  /* 0x00000054441c723c */ /* 0x040fe2000000181c */
[----:B------:R-:W1:Y:S03]  /*9b30*/  LDSM.16.MT88.4 R108, [R233+0x3900] ;  /* 0x00390000e96c783b */ /* 0x000e660000004200 */
[----:B------:R-:W-:Y:S04]  /*9b40*/  MOV R74, R103 ;  /* 0x00000067004a7202 */ /* 0x000fe80000000f00 */
[C---:B------:R-:W-:Y:S01]  /*9b50*/  HMMA.16816.F32 R32, R68.reuse, R86, R32 ;  /* 0x000000564420723c */ /* 0x040fe20000001820 */
[----:B------:R-:W-:Y:S07]  /*9b60*/  LDSM.16.MT88.4 R84, [R234+0x7900] ;  /* 0x00790000ea54783b */ /* 0x000fee0000004200 */
[C---:B---3--:R-:W-:Y:S07]  /*9b70*/  HMMA.16816.F32 R36, R68.reuse, R80, R36 ;  /* 0x000000504424723c */ /* 0x048fee0000001824 */
[----:B------:R-:W-:Y:S01]  /*9b80*/  MOV R81, R101 ;  /* 0x0000006500517202 */ /* 0x000fe20000000f00 */
[C---:B------:R-:W-:Y:S04]  /*9b90*/  HMMA.16816.F32 R40, R68.reuse, R82, R40 ;  /* 0x000000524428723c */ /* 0x040fe80000001828 */
[----:B------:R-:W-:Y:S01]  /*9ba0*/  MOV R80, R100 ;  /* 0x0000006400507202 */ /* 0x000fe20000000f00 */
[----:B------:R-:W-:Y:S01]  /*9bb0*/  FADD.FTZ R2, R81, R251 ;  /* 0x000000fb51027221 */ /* 0x000fe20000010000 */
[----:B------:R-:W3:Y:S02]  /*9bc0*/  LDSM.16.MT88.4 R100, [R232+0x3900] ;  /* 0x00390000e864783b */ /* 0x000ee40000004200 */
        /* <DEDUP_REMOVED lines=9> */
[C---:B------:R-:W-:Y:S01]  /*9c60*/  HMMA.16816.F32 R56, R68.reuse, R94, R56 ;  /* 0x0000005e4438723c */ /* 0x040fe20000001838 */
[----:B------:R-:W4:Y:S03]  /*9c70*/  LDSM.16.MT88.4 R92, [R236+0x7900] ;  /* 0x00790000ec5c783b */ /* 0x000f260000004200 */
[----:B------:R-:W-:Y:S02]  /*9c80*/  FADD.FTZ R0, R73, R0 ;  /* 0x0000000049007221 */ /* 0x000fe40000010000 */
[----:B------:R-:W-:Y:S02]  /*9c90*/  FADD.FTZ R2, R210, R2 ;  /* 0x00000002d2027221 */ /* 0x000fe40000010000 */
[C---:B------:R-:W-:Y:S04]  /*9ca0*/  HMMA.16816.F32 R60, R68.reuse, R96, R60 ;  /* 0x00000060443c723c */ /* 0x040fe8000000183c */
[----:B------:R-:W-:Y:S02]  /*9cb0*/  FADD.FTZ R0, R252, R0 ;  /* 0x00000000fc007221 */ /* 0x000fe40000010000 */
[----:B------:R-:W-:Y:S01]  /*9cc0*/  FADD.FTZ R209, R209, R2 ;  /* 0x00000002d1d17221 */ /* 0x000fe20000010000 */
[----:B------:R-:W-:Y:S01]  /*9cd0*/  MOV R2, R132 ;  /* 0x0000008400027202 */ /* 0x000fe20000000f00 */
[----:B------:R-:W-:Y:S04]  /*9ce0*/  HMMA.16816.F32 R64, R68, R98, R64 ;  /* 0x000000624440723c */ /* 0x000fe80000001840 */
[----:B------:R-:W-:Y:S01]  /*9cf0*/  FADD.FTZ R250, R250, R0 ;  /* 0x00000000fafa7221 */ /* 0x000fe20000010000 */
[----:B------:R-:W-:Y:S01]  /*9d00*/  MOV R0, R3 ;  /* 0x0000000300007202 */ /* 0x000fe20000000f00 */
[----:B------:R-:W-:Y:S01]  /*9d10*/  FADD.FTZ R209, R201, R209 ;  /* 0x000000d1c9d17221 */ /* 0x000fe20000010000 */
[----:B------:R-:W-:Y:S01]  /*9d20*/  F2FP.PACK_AB R68, R160, R158 ;  /* 0x0000009ea044723e */ /* 0x000fe200000000ff */
[----:B------:R-:W-:Y:S01]  /*9d30*/  FADD.FTZ R250, R207, R250 ;  /* 0x000000facffa7221 */ /* 0x000fe20000010000 */
[----:B------:R-:W-:Y:S03]  /*9d40*/  F2FP.PACK_AB R69, R155, R156 ;  /* 0x0000009c9b45723e */ /* 0x000fe600000000ff */
[----:B------:R-:W-:Y:S01]  /*9d50*/  F2FP.PACK_AB R70, R153, R154 ;  /* 0x0000009a9946723e */ /* 0x000fe200000000ff */
[----:B------:R-:W-:Y:S01]  /*9d60*/  FADD.FTZ R202, R202, R250 ;  /* 0x000000facaca7221 */ /* 0x000fe20000010000 */
[----:B--2---:R-:W-:Y:S01]  /*9d70*/  F2FP.PACK_AB R71, R152, R134 ;  /* 0x000000869847723e */ /* 0x004fe200000000ff */
[----:B------:R-:W-:Y:S02]  /*9d80*/  FADD.FTZ R182, R182, R209 ;  /* 0x000000d1b6b67221 */ /* 0x000fe40000010000 */
[----:B------:R-:W-:Y:S02]  /*9d90*/  FADD.FTZ R202, R170, R202 ;  /* 0x000000caaaca7221 */ /* 0x000fe40000010000 */
[----:B------:R-:W-:Y:S02]  /*9da0*/  FADD.FTZ R182, R168, R182 ;  /* 0x000000b6a8b67221 */ /* 0x000fe40000010000 */
[C---:B------:R-:W-:Y:S01]  /*9db0*/  HMMA.16816.F32 R128, R68.reuse, R124, R4 ;  /* 0x0000007c4480723c */ /* 0x040fe20000001804 */
[----:B------:R-:W2:Y:S02]  /*9dc0*/  LDSM.16.MT88.4 R4, [R232+0x7900] ;  /* 0x00790000e804783b */ /* 0x000ea40000004200 */
[----:B------:R-:W-:Y:S02]  /*9dd0*/  FADD.FTZ R169, R169, R202 ;  /* 0x000000caa9a97221 */ /* 0x000fe40000010000 */
[----:B------:R-:W-:Y:S02]  /*9de0*/  FADD.FTZ R167, R167, R182 ;  /* 0x000000b6a7a77221 */ /* 0x000fe40000010000 */
[----:B------:R-:W-:Y:S01]  /*9df0*/  FADD.FTZ R169, R166, R169 ;  /* 0x000000a9a6a97221 */ /* 0x000fe20000010000 */
        /* <DEDUP_REMOVED lines=15> */
[C---:B---3--:R-:W-:Y:S04]  /*9ef0*/  HMMA.16816.F32 R104, R68.reuse, R100, R28 ;  /* 0x000000644468723c */ /* 0x048fe8000000181c */
[----:B------:R-:W-:Y:S04]  /*9f00*/  FADD.FTZ R248, R152, R161 ;  /* 0x000000a198f87221 */ /* 0x000fe80000010000 */
[C---:B------:R-:W-:Y:S08]  /*9f10*/  HMMA.16816.F32 R100, R68.reuse, R102, R32 ;  /* 0x000000664464723c */ /* 0x040ff00000001820 */
[C---:B----4-:R-:W-:Y:S08]  /*9f20*/  HMMA.16816.F32 R96, R68.reuse, R92, R36 ;  /* 0x0000005c4460723c */ /* 0x050ff00000001824 */
[C---:B------:R-:W-:Y:S08]  /*9f30*/  HMMA.16816.F32 R92, R68.reuse, R94, R40 ;  /* 0x0000005e445c723c */ /* 0x040ff00000001828 */
[C---:B------:R-:W-:Y:S08]  /*9f40*/  HMMA.16816.F32 R88, R68.reuse, R84, R44 ;  /* 0x000000544458723c */ /* 0x040ff0000000182c */
[C---:B------:R-:W-:Y:S08]  /*9f50*/  HMMA.16816.F32 R84, R68.reuse, R86, R48 ;  /* 0x000000564454723c */ /* 0x040ff00000001830 */
[C---:B------:R-:W-:Y:S08]  /*9f60*/  HMMA.16816.F32 R80, R68.reuse, R76, R52 ;  /* 0x0000004c4450723c */ /* 0x040ff00000001834 */
[C---:B------:R-:W-:Y:S08]  /*9f70*/  HMMA.16816.F32 R76, R68.reuse, R78, R56 ;  /* 0x0000004e444c723c */ /* 0x040ff00000001838 */
[C---:B--2---:R-:W-:Y:S08]  /*9f80*/  HMMA.16816.F32 R72, R68.reuse, R4, R60 ;  /* 0x000000044448723c */ /* 0x044ff0000000183c */
[----:B------:R-:W-:Y:S01]  /*9f90*/  HMMA.16816.F32 R68, R68, R6, R64 ;  /* 0x000000064444723c */ /* 0x000fe20000001840 */
[----:B------:R-:W-:-:S07]  /*9fa0*/  @P1 BRA `(.L_x_27) ;  /* 0xffffc2e000001947 */ /* 0x000fce000383ffff */
.L_x_26:
[----:B------:R-:W1:Y:S01]  /*9fb0*/  SHFL.BFLY PT, R5, R249, 0x2, 0x1f ;  /* 0x0c401f00f9057f89 */ /* 0x000e6200000e0000 */
[----:B------:R-:W-:-:S02]  /*9fc0*/  MOV R4, RZ ;  /* 0x000000ff00047202 */ /* 0x000fc40000000f00 */
[----:B------:R-:W-:Y:S01]  /*9fd0*/  MOV R6, 0xff800000 ;  /* 0xff80000000067802 */ /* 0x000fe20000000f00 */
[----:B------:R-:W2:Y:S01]  /*9fe0*/  SHFL.BFLY PT, R0, R248, 0x2, 0x1f ;  /* 0x0c401f00f8007f89 */ /* 0x000ea200000e0000 */
[----:B------:R-:W-:Y:S02]  /*9ff0*/  MOV R7, 0xff800000 ;  /* 0xff80000000077802 */ /* 0x000fe40000000f00 */
[----:B------:R-:W-:Y:S01]  /*a000*/  PLOP3.LUT P2, PT, PT, PT, PT, 0x8, 0x0 ;  /* 0x000000000000781c */ /* 0x000fe20003f4e170 */
[----:B-1----:R-:W-:Y:S02]  /*a010*/  FADD.FTZ R5, R5, R249 ;  /* 0x000000f905057221 */ /* 0x002fe40000010000 */
[----:B--2---:R-:W-:-:S03]  /*a020*/  FADD.FTZ R248, R0, R248 ;  /* 0x000000f800f87221 */ /* 0x004fc60000010000 */
[----:B------:R-:W1:Y:S04]  /*a030*/  SHFL.BFLY PT, R2, R5, 0x1, 0x1f ;  /* 0x0c201f0005027f89 */ /* 0x000e6800000e0000 */
[----:B------:R-:W2:Y:S01]  /*a040*/  SHFL.BFLY PT, R0, R248, 0x1, 0x1f ;  /* 0x0c201f00f8007f89 */ /* 0x000ea200000e0000 */
[----:B-1----:R-:W-:Y:S01]  /*a050*/  FADD.FTZ R5, R5, R2 ;  /* 0x0000000205057221 */ /* 0x002fe20000010000 */
[----:B------:R-:W-:Y:S01]  /*a060*/  MOV R2, RZ ;  /* 0x000000ff00027202 */ /* 0x000fe20000000f00 */
[----:B--2---:R-:W-:-:S03]  /*a070*/  FADD.FTZ R0, R0, R248 ;  /* 0x000000f800007221 */ /* 0x004fc60000010000 */
[----:B------:R-:W-:Y:S02]  /*a080*/  FSETP.NE.FTZ.AND P1, PT, R5, RZ, PT ;  /* 0x000000ff0500720b */ /* 0x000fe40003f35000 */
[----:B------:R-:W-:-:S11]  /*a090*/  FSETP.NE.FTZ.AND P0, PT, R0, RZ, PT ;  /* 0x000000ff0000720b */ /* 0x000fd60003f15000 */
[----:B------:R-:W1:Y:S01]  /*a0a0*/  @P1 MUFU.RCP R4, R5 ;  /* 0x0000000500041308 */ /* 0x000e620000001000 */
[----:B------:R-:W-:Y:S02]  /*a0b0*/  @P1 MOV R9, 0x3f317218 ;  /* 0x3f31721800091802 */ /* 0x000fe40000000f00 */
[----:B------:R-:W-:-:S03]  /*a0c0*/  @P0 MOV R8, 0x3f317218 ;  /* 0x3f31721800080802 */ /* 0x000fc60000000f00 */
[----:B------:R-:W-:Y:S02]  /*a0d0*/  @P1 FMUL.FTZ R9, R9, c[0x0][0x2d0] ;  /* 0x0000b40009091a20 */ /* 0x000fe40000410000 */
[----:B------:R-:W-:Y:S01]  /*a0e0*/  @P0 MUFU.RCP R2, R0 ;  /* 0x0000000000020308 */ /* 0x000fe20000001000 */
[----:B------:R-:W-:-:S07]  /*a0f0*/  @P0 FMUL.FTZ R8, R8, c[0x0][0x2d0] ;  /* 0x0000b40008080a20 */ /* 0x000fce0000410000 */
[----:B------:R-:W2:Y:S01]  /*a100*/  @P1 MUFU.LG2 R5, R5 ;  /* 0x0000000500051308 */ /* 0x000ea20000000c00 */
[C---:B-1----:R-:W-:Y:S02]  /*a110*/  FMUL.FTZ R128, R4.reuse, R128 ;  /* 0x0000008004807220 */ /* 0x042fe40000410000 */
[C---:B------:R-:W-:Y:S02]  /*a120*/  FMUL.FTZ R129, R4.reuse, R129 ;  /* 0x0000008104817220 */ /* 0x040fe40000410000 */
[C---:B------:R-:W-:Y:S02]  /*a130*/  FMUL.FTZ R124, R4.reuse, R124 ;  /* 0x0000007c047c7220 */ /* 0x040fe40000410000 */
[C---:B------:R-:W-:Y:S01]  /*a140*/  FMUL.FTZ R125, R4.reuse, R125 ;  /* 0x0000007d047d7220 */ /* 0x040fe20000410000 */
[----:B------:R-:W1:Y:S01]  /*a150*/  @P0 MUFU.LG2 R0, R0 ;  /* 0x0000000000000308 */ /* 0x000e620000000c00 */
[C---:B------:R-:W-:Y:S02]  /*a160*/  FMUL.FTZ R120, R4.reuse, R120 ;  /* 0x0000007804787220 */ /* 0x040fe40000410000 */
[----:B------:R-:W-:-:S02]  /*a170*/  FMUL.FTZ R121, R4, R121 ;  /* 0x0000007904797220 */ /* 0x000fc40000410000 */
[C---:B------:R-:W-:Y:S02]  /*a180*/  FMUL.FTZ R116, R4.reuse, R116 ;  /* 0x0000007404747220 */ /* 0x040fe40000410000 */
[C---:B------:R-:W-:Y:S02]  /*a190*/  FMUL.FTZ R117, R4.reuse, R117 ;  /* 0x0000007504757220 */ /* 0x040fe40000410000 */
[----:B--2---:R-:W-:Y:S02]  /*a1a0*/  @P1 FMUL.FTZ R5, R5, 0.69314718246459960938 ;  /* 0x3f31721805051820 */ /* 0x004fe40000410000 */
[C---:B------:R-:W-:Y:S02]  /*a1b0*/  FMUL.FTZ R112, R4.reuse, R112 ;  /* 0x0000007004707220 */ /* 0x040fe40000410000 */
[C---:B------:R-:W-:Y:S02]  /*a1c0*/  FMUL.FTZ R113, R4.reuse, R113 ;  /* 0x0000007104717220 */ /* 0x040fe40000410000 */
[----:B------:R-:W-:-:S02]  /*a1d0*/  FMUL.FTZ R108, R4, R108 ;  /* 0x0000006c046c7220 */ /* 0x000fc40000410000 */
[----:B-1----:R-:W-:Y:S02]  /*a1e0*/  @P0 FMUL.FTZ R0, R0, 0.69314718246459960938 ;  /* 0x3f31721800000820 */ /* 0x002fe40000410000 */
        /* <DEDUP_REMOVED lines=19> */
[----:B------:R-:W-:Y:S02]  /*a320*/  FMUL.FTZ R68, R4, R68 ;  /* 0x0000004404447220 */ /* 0x000fe40000410000 */
        /* <DEDUP_REMOVED lines=30> */
[----:B------:R-:W-:Y:S02]  /*a510*/  FMUL.FTZ R70, R2, R70 ;  /* 0x0000004602467220 */ /* 0x000fe40000410000 */
[----:B------:R-:W-:Y:S02]  /*a520*/  FMUL.FTZ R4, R4, R69 ;  /* 0x0000004504047220 */ /* 0x000fe40000410000 */
[----:B------:R-:W-:-:S02]  /*a530*/  FMUL.FTZ R2, R2, R71 ;  /* 0x0000004702027220 */ /* 0x000fc40000410000 */
[----:B------:R-:W-:Y:S02]  /*a540*/  @P1 FFMA.FTZ R6, R9, R132, R5 ;  /* 0x0000008409061223 */ /* 0x000fe40000010005 */
[----:B------:R-:W-:Y:S02]  /*a550*/  @P0 FFMA.FTZ R7, R8, R3, R0 ;  /* 0x0000000308070223 */ /* 0x000fe40000010000 */
.L_x_24:
[----:B------:R-:W-:Y:S01]  /*a560*/  USHF.R.S32.HI UR8, URZ, 0x1f, UR9 ;  /* 0x0000001f3f087899 */ /* 0x000fe20008011409 */
[----:B------:R-:W-:Y:S05]  /*a570*/  @P2 BRA `(.L_x_30) ;  /* 0x000013e000002947 */ /* 0x000fea0003800000 */
[----:B-----5:R-:W1:Y:S01]  /*a580*/  S2R R0, SR_TID.X ;  /* 0x0000000000007919 */ /* 0x020e620000002100 */
[----:B------:R-:W-:Y:S01]  /*a590*/  F2FP.PACK_AB R68, R4, R68 ;  /* 0x000000440444723e */ /* 0x000fe200000000ff */
[----:B------:R-:W-:Y:S01]  /*a5a0*/  ULDC.64 UR4, c[0x0][0x500] ;  /* 0x0001400000047ab9 */ /* 0x000fe20000000a00 */
[----:B------:R-:W-:Y:S01]  /*a5b0*/  F2FP.PACK_AB R128, R129, R128 ;  /* 0x000000808180723e */ /* 0x000fe200000000ff */
[----:B------:R-:W-:Y:S01]  /*a5c0*/  UISETP.NE.U32.AND UP1, UPT, URZ, UR4, UPT ;  /* 0x000000043f00728c */ /* 0x000fe2000bf25070 */
[----:B------:R-:W-:Y:S01]  /*a5d0*/  F2FP.PACK_AB R130, R131, R130 ;  /* 0x000000828382723e */ /* 0x000fe200000000ff */
[----:B------:R-:W-:Y:S01]  /*a5e0*/  UMOV UR6, 0x4 ;  /* 0x0000000400067882 */ /* 0x000fe20000000000 */
[----:B------:R-:W-:Y:S01]  /*a5f0*/  F2FP.PACK_AB R124, R125, R124 ;  /* 0x0000007c7d7c723e */ /* 0x000fe200000000ff */
[----:B------:R-:W-:Y:S01]  /*a600*/  UISETP.NE.AND.EX UP1, UPT, URZ, UR5, UPT, UP1 ;  /* 0x000000053f00728c */ /* 0x000fe2000bf25310 */
[----:B------:R-:W-:-:S02]  /*a610*/  F2FP.PACK_AB R126, R127, R126 ;  /* 0x0000007e7f7e723e */ /* 0x000fc400000000ff */
[----:B------:R-:W-:Y:S01]  /*a620*/  F2FP.PACK_AB R120, R121, R120 ;  /* 0x000000787978723e */ /* 0x000fe200000000ff */
[----:B------:R-:W-:Y:S01]  /*a630*/  ULDC.64 UR4, c[0x0][0x500] ;  /* 0x0001400000047ab9 */ /* 0x000fe20000000a00 */
[----:B------:R-:W-:Y:S01]  /*a640*/  F2FP.PACK_AB R122, R123, R122 ;  /* 0x0000007a7b7a723e */ /* 0x000fe200000000ff */
[----:B------:R-:W-:Y:S01]  /*a650*/  UIMAD.WIDE UR4, UR11, UR6, UR4 ;  /* 0x000000060b0472a5 */ /* 0x000fe2000f8e0204 */
[----:B------:R-:W-:Y:S02]  /*a660*/  F2FP.PACK_AB R116, R117, R116 ;  /* 0x000000747574723e */ /* 0x000fe400000000ff */
[----:B------:R-:W-:Y:S02]  /*a670*/  F2FP.PACK_AB R118, R119, R118 ;  /* 0x000000767776723e */ /* 0x000fe400000000ff */
[----:B------:R-:W-:Y:S02]  /*a680*/  F2FP.PACK_AB R112, R113, R112 ;  /* 0x000000707170723e */ /* 0x000fe400000000ff */
[----:B------:R-:W-:-:S02]  /*a690*/  F2FP.PACK_AB R114, R115, R114 ;  /* 0x000000727372723e */ /* 0x000fc400000000ff */
[----:B------:R-:W-:Y:S02]  /*a6a0*/  F2FP.PACK_AB R108, R109, R108 ;  /* 0x0000006c6d6c723e */ /* 0x000fe400000000ff */
[----:B-1----:R-:W-:Y:S02]  /*a6b0*/  SHF.R.S32.HI R3, RZ, 0x1f, R0 ;  /* 0x0000001fff037819 */ /* 0x002fe40000011400 */
[----:B------:R-:W-:Y:S02]  /*a6c0*/  F2FP.PACK_AB R110, R111, R110 ;  /* 0x0000006e6f6e723e */ /* 0x000fe400000000ff */
[----:B------:R-:W-:Y:S02]  /*a6d0*/  LEA.HI R5, R3, R0, RZ, 0x2 ;  /* 0x0000000003057211 */ /* 0x000fe400078f10ff */
[----:B------:R-:W-:Y:S02]  /*a6e0*/  F2FP.PACK_AB R104, R105, R104 ;  /* 0x000000686968723e */ /* 0x000fe400000000ff */
[----:B------:R-:W-:-:S02]  /*a6f0*/  SHF.R.S32.HI R9, RZ, 0x2, R5 ;  /* 0x00000002ff097819 */ /* 0x000fc40000011405 */
[----:B------:R-:W-:Y:S02]  /*a700*/  SHF.R.S32.HI R8, RZ, 0x1f, R5 ;  /* 0x0000001fff087819 */ /* 0x000fe40000011405 */
[----:B------:R-:W-:Y:S02]  /*a710*/  LOP3.LUT R5, R5, 0xfffffffc, RZ, 0xc0, !PT ;  /* 0xfffffffc05057812 */ /* 0x000fe400078ec0ff */
[----:B------:R-:W-:Y:S02]  /*a720*/  LEA.HI R8, R8, R9, RZ, 0x3 ;  /* 0x0000000908087211 */ /* 0x000fe400078f18ff */
[----:B------:R-:W-:Y:S01]  /*a730*/  F2FP.PACK_AB R106, R107, R106 ;  /* 0x0000006a6b6a723e */ /* 0x000fe200000000ff */
[----:B------:R-:W-:Y:S01]  /*a740*/  IMAD.IADD R5, R0, 0x1, -R5 ;  /* 0x0000000100057824 */ /* 0x000fe200078e0a05 */
[----:B------:R-:W-:Y:S02]  /*a750*/  LOP3.LUT R8, R8, 0xfffffff8, RZ, 0xc0, !PT ;  /* 0xfffffff808087812 */ /* 0x000fe400078ec0ff */
[----:B------:R-:W-:-:S02]  /*a760*/  F2FP.PACK_AB R100, R101, R100 ;  /* 0x000000646564723e */ /* 0x000fc400000000ff */
[----:B------:R-:W-:Y:S01]  /*a770*/  F2FP.PACK_AB R102, R103, R102 ;  /* 0x000000666766723e */ /* 0x000fe200000000ff */
[----:B------:R-:W-:Y:S01]  /*a780*/  IMAD.IADD R9, R9, 0x1, -R8 ;  /* 0x0000000109097824 */ /* 0x000fe200078e0a08 */
[----:B------:R-:W-:Y:S02]  /*a790*/  LEA.HI R8, R3, R0, RZ, 0x5 ;  /* 0x0000000003087211 */ /* 0x000fe400078f28ff */
[----:B------:R-:W-:Y:S01]  /*a7a0*/  F2FP.PACK_AB R96, R97, R96 ;  /* 0x000000606160723e */ /* 0x000fe200000000ff */
[C---:B------:R-:W-:Y:S01]  /*a7b0*/  IMAD.SHL.U32 R11, R9.reuse, 0x40, RZ ;  /* 0x00000040090b7824 */ /* 0x040fe200078e00ff */
[----:B------:R-:W-:Y:S02]  /*a7c0*/  SHF.R.S32.HI R10, RZ, 0x5, R8 ;  /* 0x00000005ff0a7819 */ /* 0x000fe40000011408 */
[----:B------:R-:W-:Y:S02]  /*a7d0*/  LOP3.LUT R13, R9, 0x1, RZ, 0xc0, !PT ;  /* 0x00000001090d7812 */ /* 0x000fe400078ec0ff */
[----:B------:R-:W-:Y:S01]  /*a7e0*/  LOP3.LUT R11, R11, 0x1c0, RZ, 0xc0, !PT ;  /* 0x000001c00b0b7812 */ /* 0x000fe200078ec0ff */
[----:B------:R-:W-:Y:S01]  /*a7f0*/  IMAD R12, R10, 0x200, R5 ;  /* 0x000002000a0c7824 */ /* 0x000fe200078e0205 */
[----:B------:R-:W-:-:S02]  /*a800*/  ISETP.NE.U32.AND P0, PT, R13, 0x1, PT ;  /* 0x000000010d00780c */ /* 0x000fc40003f05070 */
[----:B------:R-:W-:Y:S02]  /*a810*/  LEA.HI R11, R11, R11, RZ, 0x1d ;  /* 0x0000000b0b0b7211 */ /* 0x000fe400078fe8ff */
[----:B------:R-:W-:Y:S01]  /*a820*/  R2P PR, R9, 0x6 ;  /* 0x0000000609007804 */ /* 0x000fe20000000000 */
[----:B------:R-:W-:Y:S01]  /*a830*/  IMAD.MOV.U32 R9, RZ, RZ, 0x20 ;  /* 0x00000020ff097424 */ /* 0x000fe200078e00ff */
[----:B------:R-:W-:Y:S01]  /*a840*/  F2FP.PACK_AB R98, R99, R98 ;  /* 0x000000626362723e */ /* 0x000fe200000000ff */
[----:B------:R-:W-:Y:S01]  /*a850*/  IMAD.U32 R11, R12, 0x2, R11 ;  /* 0x000000020c0b7824 */ /* 0x000fe200078e000b */
[----:B------:R-:W-:Y:S02]  /*a860*/  F2FP.PACK_AB R92, R93, R92 ;  /* 0x0000005c5d5c723e */ /* 0x000fe400000000ff */
[----:B------:R-:W-:Y:S01]  /*a870*/  SEL R9, R9, 0xffffffe0, !P1 ;  /* 0xffffffe009097807 */ /* 0x000fe20004800000 */
[----:B------:R-:W-:Y:S01]  /*a880*/  IMAD.SHL.U32 R11, R11, 0x2, RZ ;  /* 0x000000020b0b7824 */ /* 0x000fe200078e00ff */
[----:B------:R-:W-:Y:S01]  /*a890*/  BAR.SYNC.DEFER_BLOCKING 0x1, 0x100 ;  /* 0x0044000000007b1d */ /* 0x000fe20000010000 */
[----:B------:R-:W-:-:S02]  /*a8a0*/  F2FP.PACK_AB R94, R95, R94 ;  /* 0x0000005e5f5e723e */ /* 0x000fc400000000ff */
[C---:B------:R-:W-:Y:S01]  /*a8b0*/  IMAD.IADD R13, R11.reuse, 0x1, R9 ;  /* 0x000000010b0d7824 */ /* 0x040fe200078e0209 */
[C---:B------:R-:W-:Y:S02]  /*a8c0*/  IADD3 R12, R11.reuse, 0x80, RZ ;  /* 0x000000800b0c7810 */ /* 0x040fe40007ffe0ff */
[----:B------:R-:W-:Y:S02]  /*a8d0*/  IADD3 R4, R11, 0x70, RZ ;  /* 0x000000700b047810 */ /* 0x000fe40007ffe0ff */
[----:B------:R-:W-:Y:S01]  /*a8e0*/  @P0 IADD3 R4, R12, 0x10, RZ ;  /* 0x000000100c040810 */ /* 0x000fe20007ffe0ff */
[----:B------:R-:W-:Y:S01]  /*a8f0*/  IMAD.MOV.U32 R12, RZ, RZ, 0x40 ;  /* 0x00000040ff0c7424 */ /* 0x000fe200078e00ff */
[----:B------:R-:W-:Y:S02]  /*a900*/  F2FP.PACK_AB R88, R89, R88 ;  /* 0x000000585958723e */ /* 0x000fe400000000ff */
[----:B------:R-:W-:Y:S01]  /*a910*/  F2FP.PACK_AB R90, R91, R90 ;  /* 0x0000005a5b5a723e */ /* 0x000fe200000000ff */
[----:B------:R-:W-:Y:S01]  /*a920*/  IMAD.IADD R9, R9, 0x1, R4 ;  /* 0x0000000109097824 */ /* 0x000fe200078e0204 */
[----:B------:R-:W-:-:S02]  /*a930*/  SEL R12, R12, 0xffffffc0, !P2 ;  /* 0xffffffc00c0c7807 */ /* 0x000fc40005000000 */
[----:B------:R-:W-:Y:S02]  /*a940*/  F2FP.PACK_AB R84, R85, R84 ;  /* 0x000000545554723e */ /* 0x000fe400000000ff */
[----:B------:R-:W-:Y:S01]  /*a950*/  F2FP.PACK_AB R86, R87, R86 ;  /* 0x000000565756723e */ /* 0x000fe200000000ff */
[----:B------:R-:W-:Y:S01]  /*a960*/  IMAD.IADD R14, R11, 0x1, R12 ;  /* 0x000000010b0e7824 */ /* 0x000fe200078e020c */
[----:B------:R-:W-:Y:S01]  /*a970*/  F2FP.PACK_AB R80, R81, R80 ;  /* 0x000000505150723e */ /* 0x000fe200000000ff */
[C---:B------:R-:W-:Y:S01]  /*a980*/  IMAD.IADD R15, R12.reuse, 0x1, R4 ;  /* 0x000000010c0f7824 */ /* 0x040fe200078e0204 */
[----:B------:R-:W-:Y:S01]  /*a990*/  F2FP.PACK_AB R82, R83, R82 ;  /* 0x000000525352723e */ /* 0x000fe200000000ff */
[----:B------:R-:W-:Y:S01]  /*a9a0*/  IMAD.IADD R16, R12, 0x1, R13 ;  /* 0x000000010c107824 */ /* 0x000fe200078e020d */
[----:B------:R-:W-:Y:S01]  /*a9b0*/  STS [R11+0x80], R128 ;  /* 0x000080800b007388 */ /* 0x000fe20000000800 */
[----:B------:R-:W-:Y:S01]  /*a9c0*/  IMAD.IADD R12, R9, 0x1, R12 ;  /* 0x00000001090c7824 */ /* 0x000fe200078e020c */
[----:B------:R-:W-:-:S02]  /*a9d0*/  F2FP.PACK_AB R76, R77, R76 ;  /* 0x0000004c4d4c723e */ /* 0x000fc400000000ff */
[----:B------:R-:W-:Y:S01]  /*a9e0*/  STS [R11+0x480], R130 ;  /* 0x000480820b007388 */ /* 0x000fe20000000800 */
[----:B------:R-:W-:Y:S02]  /*a9f0*/  F2FP.PACK_AB R78, R79, R78 ;  /* 0x0000004e4f4e723e */ /* 0x000fe400000000ff */
[----:B------:R-:W-:Y:S01]  /*aa00*/  F2FP.PACK_AB R72, R73, R72 ;  /* 0x000000484948723e */ /* 0x000fe200000000ff */
[----:B------:R-:W-:Y:S01]  /*aa10*/  STS [R4], R124 ;  /* 0x0000007c04007388 */ /* 0x000fe20000000800 */
[----:B------:R-:W-:Y:S02]  /*aa20*/  F2FP.PACK_AB R74, R75, R74 ;  /* 0x0000004a4b4a723e */ /* 0x000fe400000000ff */
[----:B------:R-:W-:Y:S01]  /*aa30*/  F2FP.PACK_AB R2, R2, R70 ;  /* 0x000000460202723e */ /* 0x000fe200000000ff */
[----:B------:R-:W-:Y:S01]  /*aa40*/  STS [R4+0x400], R126 ;  /* 0x0004007e04007388 */ /* 0x000fe20000000800 */
[----:B------:R-:W-:-:S03]  /*aa50*/  PLOP3.LUT P1, PT, PT, PT, UP1, 0x80, 0x0 ;  /* 0x000000000000781c */ /* 0x000fc60003f2f018 */
[----:B------:R-:W-:Y:S04]  /*aa60*/  STS [R13+0x80], R120 ;  /* 0x000080780d007388 */ /* 0x000fe80000000800 */
[----:B------:R-:W-:Y:S04]  /*aa70*/  STS [R13+0x480], R122 ;  /* 0x0004807a0d007388 */ /* 0x000fe80000000800 */
[----:B------:R-:W-:Y:S04]  /*aa80*/  STS [R9], R116 ;  /* 0x0000007409007388 */ /* 0x000fe80000000800 */
[----:B------:R-:W-:Y:S04]  /*aa90*/  STS [R9+0x400], R118 ;  /* 0x0004007609007388 */ /* 0x000fe80000000800 */
        /* <DEDUP_REMOVED lines=19> */
[----:B------:R2:W-:Y:S04]  /*abd0*/  STS [R15+0x4400], R78 ;  /* 0x0044004e0f007388 */ /* 0x0005e80000000800 */
[----:B------:R-:W-:Y:S04]  /*abe0*/  STS [R16+0x4080], R72 ;  /* 0x0040804810007388 */ /* 0x000fe80000000800 */
[----:B------:R-:W-:Y:S04]  /*abf0*/  STS [R16+0x4480], R74 ;  /* 0x0044804a10007388 */ /* 0x000fe80000000800 */
[----:B------:R-:W-:Y:S04]  /*ac00*/  STS [R12+0x4000], R68 ;  /* 0x004000440c007388 */ /* 0x000fe80000000800 */
[----:B------:R3:W-:Y:S01]  /*ac10*/  STS [R12+0x4400], R2 ;  /* 0x004400020c007388 */ /* 0x0007e20000000800 */
[----:B-1----:R-:W-:-:S02]  /*ac20*/  IMAD.U32 R14, RZ, RZ, UR4 ;  /* 0x00000004ff0e7e24 */ /* 0x002fc4000f8e00ff */
[----:B--2---:R-:W-:Y:S01]  /*ac30*/  IMAD.U32 R15, RZ, RZ, UR5 ;  /* 0x00000005ff0f7e24 */ /* 0x004fe2000f8e00ff */
[----:B------:R-:W-:Y:S06]  /*ac40*/  BAR.SYNC.DEFER_BLOCKING 0x1, 0x100 ;  /* 0x0044000000007b1d */ /* 0x000fec0000010000 */
[----:B------:R-:W-:Y:S02]  /*ac50*/  ULDC.64 UR4, c[0x0][0x508] ;  /* 0x0001420000047ab9 */ /* 0x000fe40000000a00 */
[----:B------:R-:W-:Y:S01]  /*ac60*/  UISETP.NE.U32.AND UP0, UPT, URZ, UR4, UPT ;  /* 0x000000043f00728c */ /* 0x000fe2000bf05070 */
[----:B------:R-:W2:Y:S03]  /*ac70*/  @P1 LDG.E R4, [R14.64] ;  /* 0x0000000c0e041981 */ /* 0x000ea6000c1e1900 */
[----:B------:R-:W-:Y:S01]  /*ac80*/  UISETP.NE.AND.EX UP0, UPT, URZ, UR5, UPT, UP0 ;  /* 0x000000053f00728c */ /* 0x000fe2000bf05300 */
[----:B---3--:R-:W-:-:S02]  /*ac90*/  IMAD.MOV.U32 R2, RZ, RZ, c[0x0][0x388] ;  /* 0x0000e200ff027624 */ /* 0x008fc400078e00ff */
[----:B------:R-:W-:-:S03]  /*aca0*/  ULDC.64 UR4, c[0x0][0x508] ;  /* 0x0001420000047ab9 */ /* 0x000fc60000000a00 */
[----:B------:R-:W-:-:S05]  /*acb0*/  PLOP3.LUT P0, PT, PT, PT, UP0, 0x80, 0x0 ;  /* 0x000000000000781c */ /* 0x000fca0003f0f008 */
[----:B------:R-:W-:-:S06]  /*acc0*/  @UP0 UIMAD.WIDE UR4, UR11, UR6, UR4 ;  /* 0x000000060b0402a5 */ /* 0x000fcc000f8e0204 */
[----:B------:R-:W-:Y:S02]  /*acd0*/  IMAD.U32 R12, RZ, RZ, UR4 ;  /* 0x00000004ff0c7e24 */ /* 0x000fe4000f8e00ff */
[----:B------:R-:W-:-:S05]  /*ace0*/  IMAD.U32 R13, RZ, RZ, UR5 ;  /* 0x00000005ff0d7e24 */ /* 0x000fca000f8e00ff */
[----:B------:R1:W5:Y:S01]  /*acf0*/  @P0 LDG.E R2, [R12.64] ;  /* 0x0000000c0c020981 */ /* 0x000362000c1e1900 */
[----:B------:R-:W-:Y:S02]  /*ad00*/  UMOV UR16, URZ ;  /* 0x0000003f00107c82 */ /* 0x000fe40008000000 */
[----:B------:R-:W-:Y:S01]  /*ad10*/  UMOV UR17, URZ ;  /* 0x0000003f00117c82 */ /* 0x000fe20008000000 */
[----:B--2---:R-:W2:Y:S02]  /*ad20*/  @P1 R2UR UR5, R4 ;  /* 0x00000000040513c2 */ /* 0x004ea400000e0000 */
[----:B--2---:R-:W-:Y:S02]  /*ad30*/  @UP1 USHF.R.S32.HI UR4, URZ, 0x1f, UR5 ;  /* 0x0000001f3f041899 */ /* 0x004fe40008011405 */
[----:B------:R-:W-:-:S05]  /*ad40*/  @UP1 UMOV UR16, UR5 ;  /* 0x0000000500101c82 */ /* 0x000fca0008000000 */
[----:B------:R-:W-:Y:S01]  /*ad50*/  @UP1 UMOV UR17, UR4 ;  /* 0x0000000400111c82 */ /* 0x000fe20008000000 */
[----:B------:R-:W-:Y:S05]  /*ad60*/  @P0 BRA `(.L_x_31) ;  /* 0x0000004000000947 */ /* 0x000fea0003800000 */
[----:B-1----:R-:W-:Y:S05]  /*ad70*/  @!P1 BRA `(.L_x_31) ;  /* 0x0000003000009947 */ /* 0x002fea0003800000 */
[----:B-----5:R1:W2:Y:S04]  /*ad80*/  LDG.E R2, [R14.64] ;  /* 0x0000000c0e027981 */ /* 0x0202a8000c1e1900 */
[----:B-1----:R-:W2:Y:S02]  /*ad90*/  LDG.E R14, [R14.64+0x4] ;  /* 0x0000040c0e0e7981 */ /* 0x002ea4000c1e1900 */
[----:B--2---:R-:W-:Y:S02]  /*ada0*/  IADD3 R2, -R2, R14, RZ ;  /* 0x0000000e02027210 */ /* 0x004fe40007ffe1ff */
.L_x_31:
[----:B-1----:R-:W-:Y:S01]  /*adb0*/  LOP3.LUT R4, R8, 0xffffffe0, RZ, 0xc0, !PT ;  /* 0xffffffe008047812 */ /* 0x002fe200078ec0ff */
[----:B------:R-:W1:Y:S01]  /*adc0*/  S2R R36, SR_CTAID.X ;  /* 0x0000000000247919 */ /* 0x000e620000002500 */
[----:B------:R-:W-:Y:S01]  /*add0*/  SHF.R.S32.HI R11, RZ, 0x1f, R10 ;  /* 0x0000001fff0b7819 */ /* 0x000fe2000001140a */
[----:B------:R-:W-:Y:S01]  /*ade0*/  ULDC.64 UR4, c[0x0][0x490] ;  /* 0x0001240000047ab9 */ /* 0x000fe20000000a00 */
[----:B------:R-:W-:Y:S01]  /*adf0*/  LEA.HI R9, R5, R5, RZ, 0x1 ;  /* 0x0000000505097211 */ /* 0x000fe200078f08ff */
[----:B------:R-:W-:Y:S01]  /*ae00*/  IMAD.IADD R4, R0, 0x1, -R4 ;  /* 0x0000000100047824 */ /* 0x000fe200078e0a04 */
[----:B------:R-:W-:Y:S01]  /*ae10*/  LEA.HI R11, R11, R10, RZ, 0x3 ;  /* 0x0000000a0b0b7211 */ /* 0x000fe200078f18ff */
[----:B------:R-:W-:Y:S01]  /*ae20*/  UIMAD UR14, UR8, UR4, URZ ;  /* 0x00000004080e72a4 */ /* 0x000fe2000f8e023f */
[----:B------:R-:W-:Y:S01]  /*ae30*/  LOP3.LUT R9, R9, 0x1ffffffe, RZ, 0xc0, !PT ;  /* 0x1ffffffe09097812 */ /* 0x000fe200078ec0ff */
[----:B------:R-:W-:Y:S01]  /*ae40*/  USHF.R.S32.HI UR10, URZ, 0x1f, UR11 ;  /* 0x0000001f3f0a7899 */ /* 0x000fe2000801140b */
[----:B------:R-:W-:Y:S01]  /*ae50*/  SHF.R.S32.HI R8, RZ, 0x1f, R4 ;  /* 0x0000001fff087819 */ /* 0x000fe20000011404 */
[----:B------:R-:W-:Y:S01]  /*ae60*/  UMOV UR20, UR16 ;  /* 0x0000001000147c82 */ /* 0x000fe20008000000 */
[----:B------:R-:W-:Y:S01]  /*ae70*/  LOP3.LUT R11, R11, 0xffffff8, RZ, 0xc0, !PT ;  /* 0x0ffffff80b0b7812 */ /* 0x000fe200078ec0ff */
[----:B------:R-:W-:Y:S01]  /*ae80*/  IMAD.IADD R5, R5, 0x1, -R9 ;  /* 0x0000000105057824 */ /* 0x000fe200078e0a09 */
[----:B------:R-:W-:Y:S01]  /*ae90*/  LEA.HI R8, R8, R4, RZ, 0x2 ;  /* 0x0000000408087211 */ /* 0x000fe200078f10ff */
[----:B------:R-:W-:Y:S01]  /*aea0*/  UMOV UR21, UR17 ;  /* 0x0000001100157c82 */ /* 0x000fe20008000000 */
[----:B------:R-:W-:Y:S01]  /*aeb0*/  LOP3.LUT P2, RZ, R4, 0x3, RZ, 0xc0, !PT ;  /* 0x0000000304ff7812 */ /* 0x000fe2000784c0ff */
[----:B------:R-:W-:Y:S01]  /*aec0*/  IMAD.IADD R11, R10, 0x1, -R11 ;  /* 0x000000010a0b7824 */ /* 0x000fe200078e0a0b */
[----:B------:R-:W-:Y:S01]  /*aed0*/  SHF.R.S32.HI R8, RZ, 0x2, R8 ;  /* 0x00000002ff087819 */ /* 0x000fe20000011408 */
[----:B------:R-:W-:Y:S01]  /*aee0*/  IMAD.MOV.U32 R10, RZ, RZ, c[0x0][0x4e8] ;  /* 0x00013a00ff0a7624 */ /* 0x000fe200078e00ff */
[----:B------:R-:W-:Y:S01]  /*aef0*/  UIMAD.WIDE.U32 UR20, UR9, UR4, UR20 ;  /* 0x00000004091472a5 */ /* 0x000fe2000f8e0014 */
[----:B-----5:R-:W-:Y:S01]  /*af00*/  IMAD R2, R2, c[0x0][0x4e8], RZ ;  /* 0x00013a0002027a24 */ /* 0x020fe200078e02ff */
[----:B------:R-:W-:Y:S01]  /*af10*/  UIMAD UR14, UR9, UR5, UR14 ;  /* 0x00000005090e72a4 */ /* 0x000fe2000f8e020e */
[----:B------:R-:W-:Y:S01]  /*af20*/  IMAD R9, R11, 0x10, R8 ;  /* 0x000000100b097824 */ /* 0x000fe200078e0208 */
[----:B------:R-:W-:Y:S01]  /*af30*/  ISETP.NE.AND P1, PT, R10, 0x1, PT ;  /* 0x000000010a00780c */ /* 0x000fe20003f25270 */
[----:B------:R-:W-:Y:S01]  /*af40*/  USEL UR10, UR10, URZ, !UP1 ;  /* 0x0000003f0a0a7287 */ /* 0x000fe2000c800000 */
[----:B------:R-:W-:Y:S01]  /*af50*/  LEA.HI R10, R3, R0, RZ, 0x3 ;  /* 0x00000000030a7211 */ /* 0x000fe200078f18ff */
[--C-:B------:R-:W-:Y:S01]  /*af60*/  IMAD R5, R5, 0x8, R9.reuse ;  /* 0x0000000805057824 */ /* 0x100fe200078e0209 */
[----:B------:R-:W-:Y:S01]  /*af70*/  ULDC.64 UR6, c[0x0][0x498] ;  /* 0x0001260000067ab9 */ /* 0x000fe20000000a00 */
[C---:B-1----:R-:W-:Y:S01]  /*af80*/  IMAD R9, R36.reuse, 0x80, R9 ;  /* 0x0000008024097824 */ /* 0x042fe200078e0209 */
[----:B------:R-:W-:Y:S01]  /*af90*/  UIADD3 UR15, UR21, UR14, URZ ;  /* 0x0000000e150f7290 */ /* 0x000fe2000fffe03f */
[----:B------:R-:W-:Y:S01]  /*afa0*/  IMAD R8, R36, 0x80, R5 ;  /* 0x0000008024087824 */ /* 0x000fe200078e0205 */
[----:B------:R-:W-:Y:S01]  /*afb0*/  UIMAD UR14, UR10, UR6, URZ ;  /* 0x000000060a0e72a4 */ /* 0x000fe2000f8e023f */
[----:B------:R-:W-:Y:S01]  /*afc0*/  LOP3.LUT R11, R10, 0xfffffff8, RZ, 0xc0, !PT ;  /* 0xfffffff80a0b7812 */ /* 0x000fe200078ec0ff */
[----:B------:R-:W-:Y:S01]  /*afd0*/  USEL UR11, UR11, URZ, !UP1 ;  /* 0x0000003f0b0b7287 */ /* 0x000fe2000c800000 */
[----:B------:R-:W-:Y:S01]  /*afe0*/  IMAD.MOV.U32 R16, RZ, RZ, R8 ;  /* 0x000000ffff107224 */ /* 0x000fe200078e0008 */
[----:B------:R-:W-:Y:S01]  /*aff0*/  ULDC.64 UR4, c[0x0][0x3a0] ;  /* 0x0000e80000047ab9 */ /* 0x000fe20000000a00 */
[----:B------:R-:W-:Y:S01]  /*b000*/  @P1 IMAD.HI.U32 R5, R8, c[0x0][0x4ec], RZ ;  /* 0x00013b0008051a27 */ /* 0x000fe200078e00ff */
[----:B------:R-:W-:Y:S01]  /*b010*/  UIMAD UR7, UR11, UR7, UR14 ;  /* 0x000000070b0772a4 */ /* 0x000fe2000f8e020e */
[----:B------:R-:W-:Y:S01]  /*b020*/  BSSY B0, `(.L_x_32) ;  /* 0x0000063000007945 */ /* 0x000fe20003800000 */
[----:B------:R-:W-:-:S02]  /*b030*/  UIMAD.WIDE.U32 UR18, UR16, UR4, URZ ;  /* 0x00000004101272a5 */ /* 0x000fc4000f8e003f */
[----:B------:R-:W-:Y:S01]  /*b040*/  @P1 SHF.R.U32.HI R16, RZ, c[0x0][0x4f0], R5 ;  /* 0x00013c00ff101a19 */ /* 0x000fe20000011605 */
[----:B------:R-:W-:Y:S02]  /*b050*/  UMOV UR14, UR20 ;  /* 0x00000014000e7c82 */ /* 0x000fe40008000000 */
[----:B------:R-:W-:Y:S01]  /*b060*/  UIMAD.WIDE.U32 UR14, UR11, UR6, UR14 ;  /* 0x000000060b0e72a5 */ /* 0x000fe2000f8e000e */
[--C-:B------:R-:W-:Y:S01]  /*b070*/  SHF.R.S32.HI R4, RZ, 0x1f, R16.reuse ;  /* 0x0000001fff047819 */ /* 0x100fe20000011410 */
[----:B------:R-:W-:Y:S01]  /*b080*/  IMAD.MOV R5, RZ, RZ, -R16 ;  /* 0x000000ffff057224 */ /* 0x000fe200078e0a10 */
[----:B------:R-:W-:-:S03]  /*b090*/  UIMAD UR4, UR17, UR4, URZ ;  /* 0x00000004110472a4 */ /* 0x000fc6000f8e023f */
[----:B------:R-:W-:Y:S01]  /*b0a0*/  IMAD R5, R5, c[0x0][0x4e8], R8 ;  /* 0x00013a0005057a24 */ /* 0x000fe200078e0208 */
[----:B------:R-:W-:Y:S01]  /*b0b0*/  LEA.HI R8, R3, R0, RZ, 0x6 ;  /* 0x0000000003087211 */ /* 0x000fe200078f30ff */
[----:B------:R-:W-:Y:S01]  /*b0c0*/  IMAD.IADD R0, R0, 0x1, -R11 ;  /* 0x0000000100007824 */ /* 0x000fe200078e0a0b */
[----:B------:R-:W-:Y:S01]  /*b0d0*/  MOV R3, UR7 ;  /* 0x0000000700037c02 */ /* 0x000fe20008000f00 */
[----:B------:R-:W-:Y:S01]  /*b0e0*/  UIMAD UR16, UR16, UR5, UR4 ;  /* 0x00000005101072a4 */ /* 0x000fe2000f8e0204 */
[----:B------:R-:W-:Y:S02]  /*b0f0*/  IADD3 R16, P0, R16, UR14, RZ ;  /* 0x0000000e10107c10 */ /* 0x000fe4000ff1e0ff */
[----:B------:R-:W-:Y:S01]  /*b100*/  SHF.R.S32.HI R11, RZ, 0x1f, R5 ;  /* 0x0000001fff0b7819 */ /* 0x000fe20000011405 */
[----:B------:R-:W-:Y:S01]  /*b110*/  ULDC.64 UR4, c[0x0][0x3e8] ;  /* 0x0000fa0000047ab9 */ /* 0x000fe20000000a00 */
[----:B------:R-:W-:Y:S01]  /*b120*/  IADD3.X R17, R4, UR15, R3, P0, !PT ;  /* 0x0000000f04117c10 */ /* 0x000fe200087fe403 */
[----:B------:R-:W-:Y:S01]  /*b130*/  UIADD3 UR17, UR19, UR16, URZ ;  /* 0x0000001013117290 */ /* 0x000fe2000fffe03f */
[----:B------:R-:W-:Y:S01]  /*b140*/  SHF.R.S32.HI R3, RZ, 0x3, R10 ;  /* 0x00000003ff037819 */ /* 0x000fe2000001140a */
[----:B------:R-:W-:Y:S01]  /*b150*/  IMAD R4, R11, c[0x0][0x488], RZ ;  /* 0x000122000b047a24 */ /* 0x000fe200078e02ff */
[----:B------:R-:W-:Y:S01]  /*b160*/  UIMAD UR8, UR8, UR4, URZ ;  /* 0x00000004080872a4 */ /* 0x000fe2000f8e023f */
[----:B------:R-:W-:Y:S01]  /*b170*/  IMAD.WIDE.U32 R16, R5, c[0x0][0x488], R16 ;  /* 0x0001220005107a25 */ /* 0x000fe200078e0010 */
[----:B------:R-:W-:Y:S01]  /*b180*/  UMOV UR16, UR18 ;  /* 0x0000001200107c82 */ /* 0x000fe20008000000 */
[----:B------:R-:W-:Y:S01]  /*b190*/  SHF.L.U32 R8, R8, 0x3, RZ ;  /* 0x0000000308087819 */ /* 0x000fe200000006ff */
[----:B------:R-:W-:Y:S01]  /*b1a0*/  UIMAD UR8, UR9, UR5, UR8 ;  /* 0x00000005090872a4 */ /* 0x000fe2000f8e0208 */
[----:B------:R-:W-:Y:S01]  /*b1b0*/  IMAD.SHL.U32 R12, R3, 0x40, RZ ;  /* 0x00000040030c7824 */ /* 0x000fe200078e00ff */
[----:B------:R-:W-:Y:S01]  /*b1c0*/  UIMAD.WIDE.U32 UR16, UR9, UR4, UR16 ;  /* 0x00000004091072a5 */ /* 0x000fe2000f8e0010 */
[----:B------:R-:W-:-:S02]  /*b1d0*/  IMAD R14, R0, 0x20, R3 ;  /* 0x00000020000e7824 */ /* 0x000fc400078e0203 */
[----:B------:R-:W-:Y:S01]  /*b1e0*/  IMAD R5, R5, c[0x0][0x48c], R4 ;  /* 0x0001230005057a24 */ /* 0x000fe200078e0204 */
[----:B------:R-:W-:Y:S01]  /*b1f0*/  LOP3.LUT R12, R12, 0x1c0, RZ, 0xc0, !PT ;  /* 0x000001c00c0c7812 */ /* 0x000fe200078ec0ff */
[----:B------:R-:W-:Y:S01]  /*b200*/  IMAD.SHL.U32 R0, R0, 0x8, RZ ;  /* 0x0000000800007824 */ /* 0x000fe200078e00ff */
[----:B------:R-:W-:Y:S01]  /*b210*/  LEA R4, P0, R16, c[0x0][0x450], 0x2 ;  /* 0x0001140010047a11 */ /* 0x000fe200078010ff */
[----:B------:R-:W-:Y:S01]  /*b220*/  IMAD R14, R36, 0x80, R14 ;  /* 0x00000080240e7824 */ /* 0x000fe200078e020e */
[----:B------:R-:W-:Y:S01]  /*b230*/  IADD3 R5, R17, R5, RZ ;  /* 0x0000000511057210 */ /* 0x000fe20007ffe0ff */
[----:B------:R-:W-:Y:S01]  /*b240*/  ULDC.64 UR4, c[0x0][0x3f0] ;  /* 0x0000fc0000047ab9 */ /* 0x000fe20000000a00 */
[----:B------:R-:W-:Y:S01]  /*b250*/  LOP3.LUT R10, R12, 0x38, R0, 0xf8, !PT ;  /* 0x000000380c0a7812 */ /* 0x000fe200078ef800 */
[----:B------:R-:W-:Y:S01]  /*b260*/  @P1 IMAD.HI.U32 R11, R14, c[0x0][0x4ec], RZ ;  /* 0x00013b000e0b1a27 */ /* 0x000fe200078e00ff */
[----:B------:R-:W-:Y:S01]  /*b270*/  SHF.R.U32.HI R12, RZ, 0x3, R12 ;  /* 0x00000003ff0c7819 */ /* 0x000fe2000001160c */
[----:B------:R-:W-:Y:S01]  /*b280*/  UIADD3 UR9, UR17, UR8, URZ ;  /* 0x0000000811097290 */ /* 0x000fe2000fffe03f */
[----:B------:R-:W-:Y:S01]  /*b290*/  LEA.HI.X R5, R16, c[0x0][0x454], R5, 0x2, P0 ;  /* 0x0001150010057a11 */ /* 0x000fe200000f1405 */
[--C-:B------:R-:W-:Y:S01]  /*b2a0*/  IMAD.MOV.U32 R13, RZ, RZ, R14.reuse ;  /* 0x000000ffff0d7224 */ /* 0x100fe200078e000e */
[----:B------:R-:W-:Y:S01]  /*b2b0*/  UIMAD UR10, UR10, UR4, URZ ;  /* 0x000000040a0a72a4 */ /* 0x000fe2000f8e023f */
[----:B------:R-:W-:Y:S01]  /*b2c0*/  @P1 SHF.R.U32.HI R13, RZ, c[0x0][0x4f0], R11 ;  /* 0x00013c00ff0d1a19 */ /* 0x000fe2000001160b */
[----:B------:R-:W-:Y:S01]  /*b2d0*/  UMOV UR8, UR16 ;  /* 0x0000001000087c82 */ /* 0x000fe20008000000 */
[----:B------:R-:W-:Y:S01]  /*b2e0*/  LOP3.LUT R12, R10, R12, RZ, 0x3c, !PT ;  /* 0x0000000c0a0c7212 */ /* 0x000fe200078e3cff */
[----:B------:R-:W-:Y:S01]  /*b2f0*/  SHFL.IDX PT, R11, R5, RZ, 0x1c1f ;  /* 0x001c1fff050b7589 */ /* 0x000fe200000e0000 */
[----:B------:R-:W-:Y:S01]  /*b300*/  UIMAD UR5, UR11, UR5, UR10 ;  /* 0x000000050b0572a4 */ /* 0x000fe2000f8e020a */
[--C-:B------:R-:W-:Y:S01]  /*b310*/  IMAD.MOV R15, RZ, RZ, -R13.reuse ;  /* 0x000000ffff0f7224 */ /* 0x100fe200078e0a0d */
[----:B------:R-:W-:Y:S01]  /*b320*/  UIMAD.WIDE.U32 UR8, UR11, UR4, UR8 ;  /* 0x000000040b0872a5 */ /* 0x000fe2000f8e0008 */
[----:B------:R-:W1:Y:S01]  /*b330*/  SHFL.IDX PT, R10, R4, RZ, 0x1c1f ;  /* 0x001c1fff040a7589 */ /* 0x000e6200000e0000 */
[----:B------:R-:W-:Y:S01]  /*b340*/  SHF.R.S32.HI R16, RZ, 0x1f, R13 ;  /* 0x0000001fff107819 */ /* 0x000fe2000001140d */
[----:B------:R-:W-:Y:S01]  /*b350*/  IMAD R15, R15, c[0x0][0x4e8], R14 ;  /* 0x00013a000f0f7a24 */ /* 0x000fe200078e020e */
[----:B------:R-:W-:Y:S01]  /*b360*/  UIADD3 UR5, UR9, UR5, URZ ;  /* 0x0000000509057290 */ /* 0x000fe2000fffe03f */
[----:B------:R-:W-:Y:S01]  /*b370*/  SHFL.IDX PT, R4, R4, 0x1, 0x1c1f ;  /* 0x003c1f0004047f89 */ /* 0x000fe200000e0000 */
[C---:B------:R-:W-:Y:S01]  /*b380*/  IADD3 R14, R9.reuse, 0x8, RZ ;  /* 0x00000008090e7810 */ /* 0x040fe20007ffe0ff */
[----:B------:R-:W-:Y:S01]  /*b390*/  IMAD.U32 R19, RZ, RZ, UR9 ;  /* 0x00000009ff137e24 */ /* 0x000fe2000f8e00ff */
[-C--:B------:R-:W-:Y:S01]  /*b3a0*/  ISETP.GE.OR P0, PT, R9, R2.reuse, P2 ;  /* 0x000000020900720c */ /* 0x080fe20001706670 */
[----:B------:R-:W2:Y:S01]  /*b3b0*/  SHFL.IDX PT, R5, R5, 0x1, 0x1c1f ;  /* 0x003c1f0005057f89 */ /* 0x000ea200000e0000 */
[----:B------:R-:W-:Y:S01]  /*b3c0*/  IMAD.U32 R18, RZ, RZ, UR8 ;  /* 0x00000008ff127e24 */ /* 0x000fe2000f8e00ff */
[----:B------:R-:W-:Y:S01]  /*b3d0*/  ISETP.GE.OR P2, PT, R14, R2, P2 ;  /* 0x000000020e00720c */ /* 0x000fe20001746670 */
[----:B------:R-:W-:Y:S01]  /*b3e0*/  IMAD.U32 R19, RZ, RZ, UR5 ;  /* 0x00000005ff137e24 */ /* 0x000fe2000f8e00ff */
[----:B------:R-:W-:Y:S01]  /*b3f0*/  SHF.R.S32.HI R9, RZ, 0x1f, R15 ;  /* 0x0000001fff097819 */ /* 0x000fe2000001140f */
[----:B------:R-:W-:Y:S01]  /*b400*/  IMAD R16, R16, c[0x0][0x3e0], RZ ;  /* 0x0000f80010107a24 */ /* 0x000fe200078e02ff */
[----:B------:R-:W-:Y:S01]  /*b410*/  LOP3.LUT R8, R12, 0x7ffffe00, R8, 0xf8, !PT ;  /* 0x7ffffe000c087812 */ /* 0x000fe200078ef808 */
[----:B------:R-:W-:Y:S01]  /*b420*/  IMAD.WIDE.U32 R18, R13, c[0x0][0x3e0], R18 ;  /* 0x0000f8000d127a25 */ /* 0x000fe200078e0012 */
[----:B------:R-:W-:-:S03]  /*b430*/  IADD3 R37, R0, 0x40, RZ ;  /* 0x0000004000257810 */ /* 0x000fc60007ffe0ff */
[----:B------:R-:W-:Y:S02]  /*b440*/  IMAD R16, R13, c[0x0][0x3e4], R16 ;  /* 0x0000f9000d107a24 */ /* 0x000fe400078e0210 */
[----:B------:R-:W-:Y:S02]  /*b450*/  IMAD R9, R9, c[0x0][0x3d8], RZ ;  /* 0x0000f60009097a24 */ /* 0x000fe400078e02ff */
[----:B------:R-:W-:Y:S01]  /*b460*/  IMAD.IADD R19, R19, 0x1, R16 ;  /* 0x0000000113137824 */ /* 0x000fe200078e0210 */
[----:B-1----:R1:W-:Y:S01]  /*b470*/  @!P0 ST.E [R10.64], R6 ;  /* 0x000000060a008985 */ /* 0x0023e2000c10190c */
[----:B------:R-:W-:Y:S02]  /*b480*/  IMAD.SHL.U32 R16, R8, 0x2, RZ ;  /* 0x0000000208107824 */ /* 0x000fe400078e00ff */
[C---:B------:R-:W-:Y:S02]  /*b490*/  IMAD R17, R15.reuse, c[0x0][0x3dc], R9 ;  /* 0x0000f7000f117a24 */ /* 0x040fe400078e0209 */
[----:B------:R-:W-:Y:S01]  /*b4a0*/  IMAD.WIDE.U32 R38, R15, c[0x0][0x3d8], R18 ;  /* 0x0000f6000f267a25 */ /* 0x000fe200078e0012 */
[----:B--2---:R1:W-:Y:S03]  /*b4b0*/  @!P2 ST.E [R4.64], R7 ;  /* 0x000000070400a985 */ /* 0x0043e6000c10190c */
[----:B------:R-:W-:Y:S01]  /*b4c0*/  IMAD.IADD R17, R39, 0x1, R17 ;  /* 0x0000000127117824 */ /* 0x000fe200078e0211 */
[----:B------:R-:W-:Y:S01]  /*b4d0*/  LEA R39, P0, R38, c[0x0][0x380], 0x1 ;  /* 0x0000e00026277a11 */ /* 0x000fe200078008ff */
[----:B------:R-:W-:Y:S01]  /*b4e0*/  IMAD R36, R36, 0x80, R3 ;  /* 0x0000008024247824 */ /* 0x000fe200078e0203 */
[----:B------:R1:W2:Y:S02]  /*b4f0*/  LDS.128 R28, [R16+0x1080] ;  /* 0x00108000101c7984 */ /* 0x0002a40000000c00 */
[----:B------:R-:W-:-:S02]  /*b500*/  LEA.HI.X R38, R38, c[0x0][0x384], R17, 0x1, P0 ;  /* 0x0000e10026267a11 */ /* 0x000fc400000f0c11 */
[----:B------:R1:W3:Y:S01]  /*b510*/  LDS.128 R24, [R16+0x2080] ;  /* 0x0020800010187984 */ /* 0x0002e20000000c00 */
[----:B------:R-:W-:-:S03]  /*b520*/  ISETP.GE.AND P0, PT, R36, R2, PT ;  /* 0x000000022400720c */ /* 0x000fc60003f06270 */
[----:B------:R1:W4:Y:S04]  /*b530*/  LDS.128 R20, [R16+0x3080] ;  /* 0x0030800010147984 */ /* 0x0003280000000c00 */
[----:B------:R1:W1:Y:S04]  /*b540*/  LDS.128 R12, [R16+0x5080] ;  /* 0x00508000100c7984 */ /* 0x0002680000000c00 */
[----:B------:R1:W1:Y:S04]  /*b550*/  LDS.128 R8, [R16+0x6080] ;  /* 0x0060800010087984 */ /* 0x0002680000000c00 */
[----:B------:R1:W1:Y:S04]  /*b560*/  LDS.128 R4, [R16+0x7080] ;  /* 0x0070800010047984 */ /* 0x0002680000000c00 */
[----:B------:R1:W1:Y:S04]  /*b570*/  SHFL.IDX PT, R40, R39, RZ, 0x181f ;  /* 0x00181fff27287589 */ /* 0x00026800000e0000 */
[----:B------:R1:W1:Y:S01]  /*b580*/  SHFL.IDX PT, R41, R38, RZ, 0x181f ;  /* 0x00181fff26297589 */ /* 0x00026200000e0000 */
[----:B------:R-:W-:Y:S05]  /*b590*/  @P0 BRA `(.L_x_33) ;  /* 0x000000b000000947 */ /* 0x000fea0003800000 */
[----:B------:R-:W5:Y:S01]  /*b5a0*/  LDS.128 R32, [R16+0x80] ;  /* 0x0000800010207984 */ /* 0x000f620000000c00 */
[----:B------:R-:W-:-:S02]  /*b5b0*/  ISETP.GE.AND P0, PT, R37, c[0x0][0x3c8], PT ;  /* 0x0000f20025007a0c */ /* 0x000fc40003f06270 */
[----:B------:R-:W-:Y:S01]  /*b5c0*/  ISETP.GE.AND P1, PT, R0, c[0x0][0x3c8], PT ;  /* 0x0000f20000007a0c */ /* 0x000fe20003f26270 */
[----:B-1----:R-:W1:Y:S10]  /*b5d0*/  LDS.128 R16, [R16+0x4080] ;  /* 0x0040800010107984 */ /* 0x002e740000000c00 */
[----:B------:R-:W-:-:S02]  /*b5e0*/  @!P0 SHF.R.S32.HI R3, RZ, 0x1f, R37 ;  /* 0x0000001fff038819 */ /* 0x000fc40000011425 */
[----:B------:R-:W-:Y:S02]  /*b5f0*/  @!P1 IMAD.WIDE R42, R0, 0x2, R40 ;  /* 0x00000002002a9825 */ /* 0x000fe400078e0228 */
[----:B------:R-:W-:-:S04]  /*b600*/  @!P0 LEA.HI R3, R3, R37, RZ, 0x3 ;  /* 0x0000002503038211 */ /* 0x000fc800078f18ff */
[----:B------:R-:W-:-:S05]  /*b610*/  @!P0 LOP3.LUT R3, R3, 0xfffffff8, RZ, 0xc0, !PT ;  /* 0xfffffff803038812 */ /* 0x000fca00078ec0ff */
[----:B------:R-:W-:Y:S01]  /*b620*/  @!P0 IMAD.WIDE R40, R3, 0x2, R40 ;  /* 0x0000000203288825 */ /* 0x000fe200078e0228 */
[----:B-----5:R4:W-:Y:S04]  /*b630*/  @!P1 ST.E.128 [R42.64], R32 ;  /* 0x000000202a009985 */ /* 0x0209e8000c101d0c */
[----:B-1----:R4:W-:Y:S02]  /*b640*/  @!P0 ST.E.128 [R40.64], R16 ;  /* 0x0000001028008985 */ /* 0x0029e4000c101d0c */
.L_x_33:
[----:B------:R-:W-:Y:S05]  /*b650*/  BSYNC B0 ;  /* 0x0000000000007941 */ /* 0x000fea0003800000 */
.L_x_32:
[----:B------:R-:W-:Y:S01]  /*b660*/  IADD3 R3, R36, 0x20, RZ ;  /* 0x0000002024037810 */ /* 0x000fe20007ffe0ff */
[----:B----4-:R4:W3:Y:S01]  /*b670*/  SHFL.IDX PT, R17, R38, 0x1, 0x181f ;  /* 0x00381f0026117f89 */ /* 0x0108e200000e0000 */
[----:B------:R-:W-:Y:S02]  /*b680*/  BSSY B0, `(.L_x_34) ;  /* 0x000000d000007945 */ /* 0x000fe40003800000 */
[----:B------:R-:W-:Y:S01]  /*b690*/  ISETP.GE.AND P0, PT, R3, R2, PT ;  /* 0x000000020300720c */ /* 0x000fe20003f06270 */
[----:B-1----:R4:W1:-:S12]  /*b6a0*/  SHFL.IDX PT, R16, R39, 0x1, 0x181f ;  /* 0x00381f0027107f89 */ /* 0x00285800000e0000 */
[----:B------:R-:W-:Y:S05]  /*b6b0*/  @P0 BRA `(.L_x_35) ;  /* 0x0000009000000947 */ /* 0x000fea0003800000 */
[----:B------:R-:W-:Y:S02]  /*b6c0*/  ISETP.GE.AND P0, PT, R37, c[0x0][0x3c8], PT ;  /* 0x0000f20025007a0c */ /* 0x000fe40003f06270 */
[----:B------:R-:W-:-:S11]  /*b6d0*/  ISETP.GE.AND P1, PT, R0, c[0x0][0x3c8], PT ;  /* 0x0000f20000007a0c */ /* 0x000fd60003f26270 */
[----:B------:R-:W-:Y:S02]  /*b6e0*/  @!P0 SHF.R.S32.HI R3, RZ, 0x1f, R37 ;  /* 0x0000001fff038819 */ /* 0x000fe40000011425 */
[----:B-1-3--:R-:W-:Y:S02]  /*b6f0*/  @!P1 IMAD.WIDE R18, R0, 0x2, R16 ;  /* 0x0000000200129825 */ /* 0x00afe400078e0210 */
[----:B------:R-:W-:-:S03]  /*b700*/  @!P0 LEA.HI R3, R3, R37, RZ, 0x3 ;  /* 0x0000002503038211 */ /* 0x000fc600078f18ff */
[----:B--2---:R1:W-:Y:S01]  /*b710*/  @!P1 ST.E.128 [R18.64], R28 ;  /* 0x0000001c12009985 */ /* 0x0043e2000c101d0c */
[----:B------:R-:W-:-:S05]  /*b720*/  @!P0 LOP3.LUT R3, R3, 0xfffffff8, RZ, 0xc0, !PT ;  /* 0xfffffff803038812 */ /* 0x000fca00078ec0ff */
[----:B------:R-:W-:-:S05]  /*b730*/  @!P0 IMAD.WIDE R16, R3, 0x2, R16 ;  /* 0x0000000203108825 */ /* 0x000fca00078e0210 */
[----:B------:R1:W-:Y:S02]  /*b740*/  @!P0 ST.E.128 [R16.64], R12 ;  /* 0x0000000c10008985 */ /* 0x0003e4000c101d0c */
.L_x_35:
[----:B------:R-:W-:Y:S05]  /*b750*/  BSYNC B0 ;  /* 0x0000000000007941 */ /* 0x000fea0003800000 */
.L_x_34:
[----:B------:R-:W-:Y:S01]  /*b760*/  IADD3 R3, R36, 0x40, RZ ;  /* 0x0000004024037810 */ /* 0x000fe20007ffe0ff */
[----:B-1----:R1:W4:Y:S01]  /*b770*/  SHFL.IDX PT, R13, R38, 0x2, 0x181f ;  /* 0x00581f00260d7f89 */ /* 0x00232200000e0000 */
[----:B------:R-:W-:Y:S02]  /*b780*/  BSSY B0, `(.L_x_36) ;  /* 0x000000d000007945 */ /* 0x000fe40003800000 */
[----:B------:R-:W-:Y:S01]  /*b790*/  ISETP.GE.AND P0, PT, R3, R2, PT ;  /* 0x000000020300720c */ /* 0x000fe20003f06270 */
[----:B------:R1:W3:-:S12]  /*b7a0*/  SHFL.IDX PT, R12, R39, 0x2, 0x181f ;  /* 0x00581f00270c7f89 */ /* 0x0002d800000e0000 */
[----:B------:R-:W-:Y:S05]  /*b7b0*/  @P0 BRA `(.L_x_37) ;  /* 0x0000009000000947 */ /* 0x000fea0003800000 */
[----:B------:R-:W-:Y:S02]  /*b7c0*/  ISETP.GE.AND P0, PT, R37, c[0x0][0x3c8], PT ;  /* 0x0000f20025007a0c */ /* 0x000fe40003f06270 */
[----:B------:R-:W-:-:S11]  /*b7d0*/  ISETP.GE.AND P1, PT, R0, c[0x0][0x3c8], PT ;  /* 0x0000f20000007a0c */ /* 0x000fd60003f26270 */
[----:B------:R-:W-:Y:S02]  /*b7e0*/  @!P0 SHF.R.S32.HI R3, RZ, 0x1f, R37 ;  /* 0x0000001fff038819 */ /* 0x000fe40000011425 */
[----:B---34-:R-:W-:Y:S02]  /*b7f0*/  @!P1 IMAD.WIDE R14, R0, 0x2, R12 ;  /* 0x00000002000e9825 */ /* 0x018fe400078e020c */
[----:B------:R-:W-:-:S03]  /*b800*/  @!P0 LEA.HI R3, R3, R37, RZ, 0x3 ;  /* 0x0000002503038211 */ /* 0x000fc600078f18ff */
[----:B------:R3:W-:Y:S01]  /*b810*/  @!P1 ST.E.128 [R14.64], R24 ;  /* 0x000000180e009985 */ /* 0x0007e2000c101d0c */
[----:B------:R-:W-:-:S05]  /*b820*/  @!P0 LOP3.LUT R3, R3, 0xfffffff8, RZ, 0xc0, !PT ;  /* 0xfffffff803038812 */ /* 0x000fca00078ec0ff */
[----:B------:R-:W-:-:S05]  /*b830*/  @!P0 IMAD.WIDE R12, R3, 0x2, R12 ;  /* 0x00000002030c8825 */ /* 0x000fca00078e020c */
[----:B------:R3:W-:Y:S02]  /*b840*/  @!P0 ST.E.128 [R12.64], R8 ;  /* 0x000000080c008985 */ /* 0x0007e4000c101d0c */
.L_x_37:
[----:B------:R-:W-:Y:S05]  /*b850*/  BSYNC B0 ;  /* 0x0000000000007941 */ /* 0x000fea0003800000 */
.L_x_36:
[----:B------:R-:W-:Y:S01]  /*b860*/  IADD3 R36, R36, 0x60, RZ ;  /* 0x0000006024247810 */ /* 0x000fe20007ffe0ff */
[----:B---3--:R3:W1:Y:S03]  /*b870*/  SHFL.IDX PT, R9, R38, 0x3, 0x181f ;  /* 0x00781f0026097f89 */ /* 0x00866600000e0000 */
[----:B------:R-:W-:Y:S01]  /*b880*/  ISETP.GE.AND P0, PT, R36, R2, PT ;  /* 0x000000022400720c */ /* 0x000fe20003f06270 */
[----:B------:R3:W4:-:S12]  /*b890*/  SHFL.IDX PT, R8, R39, 0x3, 0x181f ;  /* 0x00781f0027087f89 */ /* 0x00071800000e0000 */
[----:B------:R-:W-:Y:S05]  /*b8a0*/  @P0 EXIT ;  /* 0x000000000000094d */ /* 0x000fea0003800000 */
[----:B------:R-:W-:-:S13]  /*b8b0*/  ISETP.GE.AND P0, PT, R0, c[0x0][0x3c8], PT ;  /* 0x0000f20000007a0c */ /* 0x000fda0003f06270 */
[----:B-1--4-:R-:W-:-:S05]  /*b8c0*/  @!P0 IMAD.WIDE R2, R0, 0x2, R8 ;  /* 0x0000000200028825 */ /* 0x012fca00078e0208 */
[----:B------:R1:W-:Y:S01]  /*b8d0*/  @!P0 ST.E.128 [R2.64], R20 ;  /* 0x0000001402008985 */ /* 0x0003e2000c101d0c */
[----:B------:R-:W-:-:S13]  /*b8e0*/  ISETP.GE.AND P0, PT, R37, c[0x0][0x3c8], PT ;  /* 0x0000f20025007a0c */ /* 0x000fda0003f06270 */
[----:B------:R-:W-:Y:S05]  /*b8f0*/  @P0 EXIT ;  /* 0x000000000000094d */ /* 0x000fea0003800000 */
[----:B------:R-:W-:-:S04]  /*b900*/  SHF.R.S32.HI R0, RZ, 0x1f, R37 ;  /* 0x0000001fff007819 */ /* 0x000fc80000011425 */
[----:B------:R-:W-:-:S04]  /*b910*/  LEA.HI R0, R0, R37, RZ, 0x3 ;  /* 0x0000002500007211 */ /* 0x000fc800078f18ff */
[----:B------:R-:W-:-:S05]  /*b920*/  LOP3.LUT R0, R0, 0xfffffff8, RZ, 0xc0, !PT ;  /* 0xfffffff800007812 */ /* 0x000fca00078ec0ff */
[----:B------:R-:W-:-:S05]  /*b930*/  IMAD.WIDE R8, R0, 0x2, R8 ;  /* 0x0000000200087825 */ /* 0x000fca00078e0208 */
[----:B------:R-:W-:Y:S01]  /*b940*/  ST.E.128 [R8.64], R4 ;  /* 0x0000000408007985 */ /* 0x000fe2000c101d0c */
[----:B------:R-:W-:Y:S05]  /*b950*/  EXIT ;  /* 0x000000000000794d */ /* 0x000fea0003800000 */
.L_x_30:
[----:B------:R-:W-:Y:S02]  /*b960*/  ULDC.64 UR4, c[0x0][0x500] ;  /* 0x0001400000047ab9 */ /* 0x000fe40000000a00 */
[----:B------:R-:W-:Y:S02]  /*b970*/  UISETP.NE.U32.AND UP1, UPT, URZ, UR4, UPT ;  /* 0x000000043f00728c */ /* 0x000fe4000bf25070 */
[----:B------:R-:W-:Y:S02]  /*b980*/  UMOV UR6, 0x4 ;  /* 0x0000000400067882 */ /* 0x000fe40000000000 */
[----:B------:R-:W-:-:S03]  /*b990*/  UISETP.NE.AND.EX UP1, UPT, URZ, UR5, UPT, UP1 ;  /* 0x000000053f00728c */ /* 0x000fc6000bf25310 */
[----:B------:R-:W-:Y:S02]  /*b9a0*/  ULDC.64 UR4, c[0x0][0x500] ;  /* 0x0001400000047ab9 */ /* 0x000fe40000000a00 */
[----:B------:R-:W-:Y:S01]  /*b9b0*/  UIMAD.WIDE UR4, UR11, UR6, UR4 ;  /* 0x000000060b0472a5 */ /* 0x000fe2000f8e0204 */
[----:B------:R-:W-:-:S05]  /*b9c0*/  PLOP3.LUT P1, PT, PT, PT, UP1, 0x80, 0x0 ;  /* 0x000000000000781c */ /* 0x000fca0003f2f018 */
[----:B------:R-:W-:Y:S01]  /*b9d0*/  IMAD.U32 R4, RZ, RZ, UR4 ;  /* 0x00000004ff047e24 */ /* 0x000fe2000f8e00ff */
[----:B------:R-:W-:Y:S01]  /*b9e0*/  MOV R5, UR5 ;  /* 0x0000000500057c02 */ /* 0x000fe20008000f00 */
[----:B------:R-:W-:-:S06]  /*b9f0*/  ULDC.64 UR4, c[0x0][0x508] ;  /* 0x0001420000047ab9 */ /* 0x000fcc0000000a00 */
[----:B-----5:R-:W2:Y:S01]  /*ba00*/  @P1 LDG.E R0, [R4.64] ;  /* 0x0000000c04001981 */ /* 0x020ea2000c1e1900 */
[----:B------:R-:W-:Y:S01]  /*ba10*/  UISETP.NE.U32.AND UP0, UPT, URZ, UR4, UPT ;  /* 0x000000043f00728c */ /* 0x000fe2000bf05070 */
[----:B------:R-:W-:-:S03]  /*ba20*/  IMAD.MOV.U32 R8, RZ, RZ, c[0x0][0x388] ;  /* 0x0000e200ff087624 */ /* 0x000fc600078e00ff */
[----:B------:R-:W-:-:S03]  /*ba30*/  UISETP.NE.AND.EX UP0, UPT, URZ, UR5, UPT, UP0 ;  /* 0x000000053f00728c */ /* 0x000fc6000bf05300 */
[----:B------:R-:W-:-:S03]  /*ba40*/  ULDC.64 UR4, c[0x0][0x508] ;  /* 0x0001420000047ab9 */ /* 0x000fc60000000a00 */
[----:B------:R-:W-:-:S05]  /*ba50*/  PLOP3.LUT P0, PT, PT, PT, UP0, 0x80, 0x0 ;  /* 0x000000000000781c */ /* 0x000fca0003f0f008 */
[----:B------:R-:W-:-:S06]  /*ba60*/  @UP0 UIMAD.WIDE UR4, UR11, UR6, UR4 ;  /* 0x000000060b0402a5 */ /* 0x000fcc000f8e0204 */
[----:B------:R-:W-:Y:S01]  /*ba70*/  MOV R2, UR4 ;  /* 0x0000000400027c02 */ /* 0x000fe20008000f00 */
        /* <DEDUP_REMOVED lines=13> */
.L_x_38:
[----:B-1----:R-:W1:Y:S01]  /*bb50*/  S2R R0, SR_TID.X ;  /* 0x0000000000007919 */ /* 0x002e620000002100 */
[----:B------:R-:W-:Y:S01]  /*bb60*/  USHF.R.S32.HI UR6, URZ, 0x1f, UR11 ;  /* 0x0000001f3f067899 */ /* 0x000fe2000801140b */
[----:B------:R-:W-:Y:S01]  /*bb70*/  BSSY B0, `(.L_x_39) ;  /* 0x0000029000007945 */ /* 0x000fe20003800000 */
[----:B------:R-:W-:-:S02]  /*bb80*/  USEL UR11, UR11, URZ, !UP1 ;  /* 0x0000003f0b0b7287 */ /* 0x000fc4000c800000 */
[----:B------:R-:W-:Y:S01]  /*bb90*/  USEL UR6, UR6, URZ, !UP1 ;  /* 0x0000003f06067287 */ /* 0x000fe2000c800000 */
[----:B-1----:R-:W-:-:S13]  /*bba0*/  ISETP.GE.AND P0, PT, R0, 0x80, PT ;  /* 0x000000800000780c */ /* 0x002fda0003f06270 */
[----:B------:R-:W-:Y:S05]  /*bbb0*/  @P0 BRA `(.L_x_40) ;  /* 0x0000024000000947 */ /* 0x000fea0003800000 */
[----:B------:R-:W1:Y:S01]  /*bbc0*/  S2R R2, SR_CTAID.X ;  /* 0x0000000000027919 */ /* 0x000e620000002500 */
[----:B-----5:R-:W-:Y:S01]  /*bbd0*/  IMAD R3, R8, c[0x0][0x4e8], RZ ;  /* 0x00013a0008037a24 */ /* 0x020fe200078e02ff */
[----:B-1----:R-:W-:-:S04]  /*bbe0*/  LEA R2, R2, R0, 0x7 ;  /* 0x0000000002027211 */ /* 0x002fc800078e38ff */
[----:B------:R-:W-:-:S13]  /*bbf0*/  ISETP.GE.AND P0, PT, R2, R3, PT ;  /* 0x000000030200720c */ /* 0x000fda0003f06270 */
[----:B------:R-:W-:Y:S05]  /*bc00*/  @P0 BRA `(.L_x_40) ;  /* 0x000001f000000947 */ /* 0x000fea0003800000 */
[----:B------:R-:W-:Y:S01]  /*bc10*/  IMAD.MOV.U32 R3, RZ, RZ, c[0x0][0x4e8] ;  /* 0x00013a00ff037624 */ /* 0x000fe200078e00ff */
[----:B------:R-:W-:Y:S01]  /*bc20*/  ULDC.64 UR4, c[0x0][0x490] ;  /* 0x0001240000047ab9 */ /* 0x000fe20000000a00 */
[----:B------:R-:W-:Y:S01]  /*bc30*/  IMAD.MOV.U32 R6, RZ, RZ, R2 ;  /* 0x000000ffff067224 */ /* 0x000fe200078e0002 */
[----:B------:R-:W-:Y:S02]  /*bc40*/  UIMAD UR7, UR8, UR4, URZ ;  /* 0x00000004080772a4 */ /* 0x000fe4000f8e023f */
[----:B------:R-:W-:Y:S01]  /*bc50*/  ISETP.NE.AND P0, PT, R3, 0x1, PT ;  /* 0x000000010300780c */ /* 0x000fe20003f05270 */
[----:B------:R-:W-:Y:S02]  /*bc60*/  UMOV UR16, UR14 ;  /* 0x0000000e00107c82 */ /* 0x000fe40008000000 */
[----:B------:R-:W-:Y:S02]  /*bc70*/  UMOV UR17, UR15 ;  /* 0x0000000f00117c82 */ /* 0x000fe40008000000 */
[----:B------:R-:W-:-:S02]  /*bc80*/  UIMAD.WIDE.U32 UR16, UR9, UR4, UR16 ;  /* 0x00000004091072a5 */ /* 0x000fc4000f8e0010 */
[----:B------:R-:W-:-:S03]  /*bc90*/  UIMAD UR7, UR9, UR5, UR7 ;  /* 0x00000005090772a4 */ /* 0x000fc6000f8e0207 */
[----:B------:R-:W-:Y:S02]  /*bca0*/  ULDC.64 UR4, c[0x0][0x498] ;  /* 0x0001260000047ab9 */ /* 0x000fe40000000a00 */
[----:B------:R-:W-:Y:S01]  /*bcb0*/  UIADD3 UR17, UR7, UR17, URZ ;  /* 0x0000001107117290 */ /* 0x000fe2000fffe03f */
[----:B------:R-:W-:Y:S01]  /*bcc0*/  @P0 IMAD.HI.U32 R3, R2, c[0x0][0x4ec], RZ ;  /* 0x00013b0002030a27 */ /* 0x000fe200078e00ff */
[----:B------:R-:W-:Y:S02]  /*bcd0*/  UIMAD UR7, UR6, UR4, URZ ;  /* 0x00000004060772a4 */ /* 0x000fe4000f8e023f */
[----:B------:R-:W-:Y:S02]  /*bce0*/  UIMAD.WIDE.U32 UR16, UR11, UR4, UR16 ;  /* 0x000000040b1072a5 */ /* 0x000fe4000f8e0010 */
[----:B------:R-:W-:Y:S01]  /*bcf0*/  @P0 SHF.R.U32.HI R6, RZ, c[0x0][0x4f0], R3 ;  /* 0x00013c00ff060a19 */ /* 0x000fe20000011603 */
[----:B------:R-:W-:-:S03]  /*bd00*/  UIMAD UR5, UR11, UR5, UR7 ;  /* 0x000000050b0572a4 */ /* 0x000fc6000f8e0207 */
[C---:B------:R-:W-:Y:S02]  /*bd10*/  IADD3 R5, -R6.reuse, RZ, RZ ;  /* 0x000000ff06057210 */ /* 0x040fe40007ffe1ff */
[----:B------:R-:W-:Y:S02]  /*bd20*/  SHF.R.S32.HI R3, RZ, 0x1f, R6 ;  /* 0x0000001fff037819 */ /* 0x000fe40000011406 */
[----:B------:R-:W-:Y:S01]  /*bd30*/  IADD3 R6, P0, R6, UR16, RZ ;  /* 0x0000001006067c10 */ /* 0x000fe2000ff1e0ff */
[----:B------:R-:W-:Y:S02]  /*bd40*/  IMAD R5, R5, c[0x0][0x4e8], R2 ;  /* 0x00013a0005057a24 */ /* 0x000fe400078e0202 */
[----:B------:R-:W-:-:S03]  /*bd50*/  IMAD.U32 R2, RZ, RZ, UR5 ;  /* 0x00000005ff027e24 */ /* 0x000fc6000f8e00ff */
[----:B------:R-:W-:Y:S02]  /*bd60*/  SHF.R.S32.HI R4, RZ, 0x1f, R5 ;  /* 0x0000001fff047819 */ /* 0x000fe40000011405 */
[----:B------:R-:W-:-:S03]  /*bd70*/  IADD3.X R7, R3, UR17, R2, P0, !PT ;  /* 0x0000001103077c10 */ /* 0x000fc600087fe402 */
[----:B------:R-:W-:Y:S02]  /*bd80*/  IMAD R2, R4, c[0x0][0x488], RZ ;  /* 0x0001220004027a24 */ /* 0x000fe400078e02ff */
[----:B------:R-:W-:-:S04]  /*bd90*/  IMAD.WIDE.U32 R6, R5, c[0x0][0x488], R6 ;  /* 0x0001220005067a25 */ /* 0x000fc800078e0006 */
[----:B------:R-:W-:Y:S01]  /*bda0*/  IMAD R2, R5, c[0x0][0x48c], R2 ;  /* 0x0001230005027a24 */ /* 0x000fe200078e0202 */
[----:B------:R-:W-:-:S04]  /*bdb0*/  LEA R4, P0, R6, c[0x0][0x450], 0x2 ;  /* 0x0001140006047a11 */ /* 0x000fc800078010ff */
[----:B------:R-:W-:-:S04]  /*bdc0*/  IADD3 R2, R7, R2, RZ ;  /* 0x0000000207027210 */ /* 0x000fc80007ffe0ff */
[----:B------:R-:W-:Y:S01]  /*bdd0*/  LEA.HI.X R5, R6, c[0x0][0x454], R2, 0x2, P0 ;  /* 0x0001150006057a11 */ /* 0x000fe200000f1402 */
[----:B------:R-:W-:-:S05]  /*bde0*/  IMAD.MOV.U32 R2, RZ, RZ, -0x800000 ;  /* 0xff800000ff027424 */ /* 0x000fca00078e00ff */
[----:B------:R1:W-:Y:S02]  /*bdf0*/  STG.E [R4.64], R2 ;  /* 0x0000000204007986 */ /* 0x0003e4000c10190c */
.L_x_40:
[----:B------:R-:W-:Y:S05]  /*be00*/  BSYNC B0 ;  /* 0x0000000000007941 */ /* 0x000fea0003800000 */
.L_x_39:
[----:B------:R-:W2:Y:S01]  /*be10*/  S2R R3, SR_CTAID.X ;  /* 0x0000000000037919 */ /* 0x000ea20000002500 */
[----:B-1----:R-:W-:Y:S01]  /*be20*/  SHF.R.S32.HI R2, RZ, 0x1f, R0 ;  /* 0x0000001fff027819 */ /* 0x002fe20000011400 */
[----:B------:R-:W-:Y:S01]  /*be30*/  IMAD.MOV.U32 R4, RZ, RZ, c[0x0][0x4e8] ;  /* 0x00013a00ff047624 */ /* 0x000fe200078e00ff */
[----:B------:R-:W-:Y:S01]  /*be40*/  ULDC.64 UR4, c[0x0][0x3a0] ;  /* 0x0000e80000047ab9 */ /* 0x000fe20000000a00 */
[----:B-----5:R-:W-:Y:S01]  /*be50*/  IMAD R8, R8, c[0x0][0x4e8], RZ ;  /* 0x00013a0008087a24 */ /* 0x020fe200078e02ff */
[----:B------:R-:W-:Y:S01]  /*be60*/  LEA.HI R2, R2, R0, RZ, 0x3 ;  /* 0x0000000002027211 */ /* 0x000fe200078f18ff */
[----:B------:R-:W-:Y:S01]  /*be70*/  UIMAD UR7, UR15, UR4, URZ ;  /* 0x000000040f0772a4 */ /* 0x000fe2000f8e023f */
[----:B------:R-:W-:Y:S01]  /*be80*/  ISETP.NE.AND P0, PT, R4, 0x1, PT ;  /* 0x000000010400780c */ /* 0x000fe20003f05270 */
[----:B------:R-:W-:Y:S01]  /*be90*/  UIMAD.WIDE.U32 UR16, UR14, UR4, URZ ;  /* 0x000000040e1072a5 */ /* 0x000fe2000f8e003f */
[----:B------:R-:W-:Y:S01]  /*bea0*/  LOP3.LUT R5, R2, 0xfffffff8, RZ, 0xc0, !PT ;  /* 0xfffffff802057812 */ /* 0x000fe200078ec0ff */
[----:B------:R-:W-:Y:S01]  /*beb0*/  UIMAD UR7, UR14, UR5, UR7 ;  /* 0x000000050e0772a4 */ /* 0x000fe2000f8e0207 */
[----:B------:R-:W-:Y:S01]  /*bec0*/  SHF.R.S32.HI R2, RZ, 0x3, R2 ;  /* 0x00000003ff027819 */ /* 0x000fe20000011402 */
[----:B------:R-:W-:Y:S01]  /*bed0*/  BSSY B0, `(.L_x_41) ;  /* 0x0000033000007945 */ /* 0x000fe20003800000 */
[----:B------:R-:W-:Y:S01]  /*bee0*/  ULDC.64 UR4, c[0x0][0x3e8] ;  /* 0x0000fa0000047ab9 */ /* 0x000fe20000000a00 */
[----:B------:R-:W-:Y:S01]  /*bef0*/  IMAD.IADD R0, R0, 0x1, -R5 ;  /* 0x0000000100007824 */ /* 0x000fe200078e0a05 */
[----:B------:R-:W-:-:S02]  /*bf00*/  UIADD3 UR17, UR17, UR7, URZ ;  /* 0x0000000711117290 */ /* 0x000fc4000fffe03f */
[----:B------:R-:W-:Y:S02]  /*bf10*/  UIMAD UR7, UR8, UR4, URZ ;  /* 0x00000004080772a4 */ /* 0x000fe4000f8e023f */
[C---:B------:R-:W-:Y:S01]  /*bf20*/  LEA R5, R0.reuse, R2, 0x5 ;  /* 0x0000000200057211 */ /* 0x040fe200078e28ff */
[----:B------:R-:W-:Y:S02]  /*bf30*/  UIMAD.WIDE.U32 UR16, UR9, UR4, UR16 ;  /* 0x00000004091072a5 */ /* 0x000fe4000f8e0010 */
[----:B------:R-:W-:Y:S02]  /*bf40*/  UIMAD UR7, UR9, UR5, UR7 ;  /* 0x00000005090772a4 */ /* 0x000fe4000f8e0207 */
[C---:B--2---:R-:W-:Y:S01]  /*bf50*/  IMAD R5, R3.reuse, 0x80, R5 ;  /* 0x0000008003057824 */ /* 0x044fe200078e0205 */
[----:B------:R-:W-:Y:S01]  /*bf60*/  ULDC.64 UR4, c[0x0][0x3f0] ;  /* 0x0000fc0000047ab9 */ /* 0x000fe20000000a00 */
[----:B------:R-:W-:Y:S01]  /*bf70*/  IMAD R2, R3, 0x80, R2 ;  /* 0x0000008003027824 */ /* 0x000fe200078e0202 */
[----:B------:R-:W-:Y:S01]  /*bf80*/  UIMAD UR6, UR6, UR4, URZ ;  /* 0x00000004060672a4 */ /* 0x000fe2000f8e023f */
[----:B------:R-:W-:Y:S01]  /*bf90*/  @P0 IMAD.HI.U32 R4, R5, c[0x0][0x4ec], RZ ;  /* 0x00013b0005040a27 */ /* 0x000fe200078e00ff */
[----:B------:R-:W-:Y:S01]  /*bfa0*/  UIADD3 UR17, UR7, UR17, URZ ;  /* 0x0000001107117290 */ /* 0x000fe2000fffe03f */
[----:B------:R-:W-:Y:S01]  /*bfb0*/  MOV R7, R5 ;  /* 0x0000000500077202 */ /* 0x000fe20000000f00 */
[----:B------:R-:W-:Y:S01]  /*bfc0*/  UIMAD UR5, UR11, UR5, UR6 ;  /* 0x000000050b0572a4 */ /* 0x000fe2000f8e0206 */
[----:B------:R-:W-:Y:S01]  /*bfd0*/  SHF.L.U32 R3, R0, 0x3, RZ ;  /* 0x0000000300037819 */ /* 0x000fe200000006ff */
[----:B------:R-:W-:Y:S01]  /*bfe0*/  UIMAD.WIDE.U32 UR16, UR11, UR4, UR16 ;  /* 0x000000040b1072a5 */ /* 0x000fe2000f8e0010 */
[----:B------:R-:W-:-:S02]  /*bff0*/  @P0 SHF.R.U32.HI R7, RZ, c[0x0][0x4f0], R4 ;  /* 0x00013c00ff070a19 */ /* 0x000fc40000011604 */
[----:B------:R-:W-:Y:S01]  /*c000*/  IADD3 R0, R3, 0x40, RZ ;  /* 0x0000004003007810 */ /* 0x000fe20007ffe0ff */
[----:B------:R-:W-:Y:S01]  /*c010*/  UIADD3 UR5, UR17, UR5, URZ ;  /* 0x0000000511057290 */ /* 0x000fe2000fffe03f */
[--C-:B------:R-:W-:Y:S01]  /*c020*/  SHF.R.S32.HI R4, RZ, 0x1f, R7.reuse ;  /* 0x0000001fff047819 */ /* 0x100fe20000011407 */
[----:B------:R-:W-:Y:S01]  /*c030*/  IMAD.MOV R6, RZ, RZ, -R7 ;  /* 0x000000ffff067224 */ /* 0x000fe200078e0a07 */
[----:B------:R-:W-:Y:S01]  /*c040*/  MOV R10, UR16 ;  /* 0x00000010000a7c02 */ /* 0x000fe20008000f00 */
[----:B------:R-:W-:Y:S02]  /*c050*/  IMAD.U32 R11, RZ, RZ, UR17 ;  /* 0x00000011ff0b7e24 */ /* 0x000fe4000f8e00ff */
[----:B------:R-:W-:Y:S01]  /*c060*/  IMAD R6, R6, c[0x0][0x4e8], R5 ;  /* 0x00013a0006067a24 */ /* 0x000fe200078e0205 */
[----:B------:R-:W-:Y:S01]  /*c070*/  MOV R11, UR5 ;  /* 0x00000005000b7c02 */ /* 0x000fe20008000f00 */
[----:B------:R-:W-:-:S03]  /*c080*/  IMAD R4, R4, c[0x0][0x3e0], RZ ;  /* 0x0000f80004047a24 */ /* 0x000fc600078e02ff */
[----:B------:R-:W-:Y:S01]  /*c090*/  SHF.R.S32.HI R5, RZ, 0x1f, R6 ;  /* 0x0000001fff057819 */ /* 0x000fe20000011406 */
[C---:B------:R-:W-:Y:S02]  /*c0a0*/  IMAD R4, R7.reuse, c[0x0][0x3e4], R4 ;  /* 0x0000f90007047a24 */ /* 0x040fe400078e0204 */
[----:B------:R-:W-:-:S04]  /*c0b0*/  IMAD.WIDE.U32 R10, R7, c[0x0][0x3e0], R10 ;  /* 0x0000f800070a7a25 */ /* 0x000fc800078e000a */
[----:B------:R-:W-:Y:S02]  /*c0c0*/  IMAD R5, R5, c[0x0][0x3d8], RZ ;  /* 0x0000f60005057a24 */ /* 0x000fe400078e02ff */
[----:B------:R-:W-:Y:S02]  /*c0d0*/  IMAD.IADD R11, R11, 0x1, R4 ;  /* 0x000000010b0b7824 */ /* 0x000fe400078e0204 */
[C---:B------:R-:W-:Y:S02]  /*c0e0*/  IMAD R5, R6.reuse, c[0x0][0x3dc], R5 ;  /* 0x0000f70006057a24 */ /* 0x040fe400078e0205 */
[----:B------:R-:W-:-:S05]  /*c0f0*/  IMAD.WIDE.U32 R6, R6, c[0x0][0x3d8], R10 ;  /* 0x0000f60006067a25 */ /* 0x000fca00078e000a */
[----:B------:R-:W-:Y:S02]  /*c100*/  IADD3 R4, R7, R5, RZ ;  /* 0x0000000507047210 */ /* 0x000fe40007ffe0ff */
[----:B------:R-:W-:-:S04]  /*c110*/  LEA R5, P0, R6, c[0x0][0x380], 0x1 ;  /* 0x0000e00006057a11 */ /* 0x000fc800078008ff */
[----:B------:R-:W-:Y:S02]  /*c120*/  LEA.HI.X R4, R6, c[0x0][0x384], R4, 0x1, P0 ;  /* 0x0000e10006047a11 */ /* 0x000fe400000f0c04 */
[----:B------:R-:W-:Y:S01]  /*c130*/  ISETP.GE.AND P0, PT, R2, R8, PT ;  /* 0x000000080200720c */ /* 0x000fe20003f06270 */
[----:B------:R1:W2:Y:S04]  /*c140*/  SHFL.IDX PT, R6, R5, RZ, 0x181f ;  /* 0x00181fff05067589 */ /* 0x0002a800000e0000 */
[----:B------:R1:W3:Y:S08]  /*c150*/  SHFL.IDX PT, R7, R4, RZ, 0x181f ;  /* 0x00181fff04077589 */ /* 0x0002f000000e0000 */
[----:B------:R-:W-:Y:S05]  /*c160*/  @P0 BRA `(.L_x_42) ;  /* 0x0000009000000947 */ /* 0x000fea0003800000 */
[----:B------:R-:W-:Y:S02]  /*c170*/  ISETP.GE.AND P0, PT, R0, c[0x0][0x3c8], PT ;  /* 0x0000f20000007a0c */ /* 0x000fe40003f06270 */
[----:B------:R-:W-:-:S11]  /*c180*/  ISETP.GE.AND P1, PT, R3, c[0x0][0x3c8], PT ;  /* 0x0000f20003007a0c */ /* 0x000fd60003f26270 */
[----:B------:R-:W-:Y:S02]  /*c190*/  @!P0 SHF.R.S32.HI R9, RZ, 0x1f, R0 ;  /* 0x0000001fff098819 */ /* 0x000fe40000011400 */
[----:B--23--:R-:W-:Y:S02]  /*c1a0*/  @!P1 IMAD.WIDE R10, R3, 0x2, R6 ;  /* 0x00000002030a9825 */ /* 0x00cfe400078e0206 */
[----:B------:R-:W-:-:S03]  /*c1b0*/  @!P0 LEA.HI R9, R9, R0, RZ, 0x3 ;  /* 0x0000000009098211 */ /* 0x000fc600078f18ff */
[----:B------:R2:W-:Y:S01]  /*c1c0*/  @!P1 ST.E.128 [R10.64], RZ ;  /* 0x000000ff0a009985 */ /* 0x0005e2000c101d0c */
[----:B------:R-:W-:-:S05]  /*c1d0*/  @!P0 LOP3.LUT R9, R9, 0xfffffff8, RZ, 0xc0, !PT ;  /* 0xfffffff809098812 */ /* 0x000fca00078ec0ff */
[----:B------:R-:W-:-:S05]  /*c1e0*/  @!P0 IMAD.WIDE R6, R9, 0x2, R6 ;  /* 0x0000000209068825 */ /* 0x000fca00078e0206 */
[----:B------:R2:W-:Y:S02]  /*c1f0*/  @!P0 ST.E.128 [R6.64], RZ ;  /* 0x000000ff06008985 */ /* 0x0005e4000c101d0c */
.L_x_42:
[----:B------:R-:W-:Y:S05]  /*c200*/  BSYNC B0 ;  /* 0x0000000000007941 */ /* 0x000fea0003800000 */
.L_x_41:
[----:B--2---:R-:W-:Y:S01]  /*c210*/  IADD3 R6, R2, 0x20, RZ ;  /* 0x0000002002067810 */ /* 0x004fe20007ffe0ff */
[----:B------:R2:W4:Y:S01]  /*c220*/  SHFL.IDX PT, R11, R4, 0x1, 0x181f ;  /* 0x00381f00040b7f89 */ /* 0x00052200000e0000 */
[----:B------:R-:W-:Y:S02]  /*c230*/  BSSY B0, `(.L_x_43) ;  /* 0x000000d000007945 */ /* 0x000fe40003800000 */
[----:B------:R-:W-:Y:S01]  /*c240*/  ISETP.GE.AND P0, PT, R6, R8, PT ;  /* 0x000000080600720c */ /* 0x000fe20003f06270 */
[----:B------:R2:W1:-:S12]  /*c250*/  SHFL.IDX PT, R10, R5, 0x1, 0x181f ;  /* 0x00381f00050a7f89 */ /* 0x00045800000e0000 */
[----:B------:R-:W-:Y:S05]  /*c260*/  @P0 BRA `(.L_x_44) ;  /* 0x0000009000000947 */ /* 0x000fea0003800000 */
[----:B------:R-:W-:Y:S02]  /*c270*/  ISETP.GE.AND P0, PT, R0, c[0x0][0x3c8], PT ;  /* 0x0000f20000007a0c */ /* 0x000fe40003f06270 */
[----:B------:R-:W-:-:S11]  /*c280*/  ISETP.GE.AND P1, PT, R3, c[0x0][0x3c8], PT ;  /* 0x0000f20003007a0c */ /* 0x000fd60003f26270 */
[----:B------:R-:W-:Y:S02]  /*c290*/  @!P0 SHF.R.S32.HI R6, RZ, 0x1f, R0 ;  /* 0x0000001fff068819 */ /* 0x000fe40000011400 */
[----:B-1--4-:R-:W-:Y:S02]  /*c2a0*/  @!P1 IMAD.WIDE R12, R3, 0x2, R10 ;  /* 0x00000002030c9825 */ /* 0x012fe400078e020a */
[----:B------:R-:W-:-:S03]  /*c2b0*/  @!P0 LEA.HI R6, R6, R0, RZ, 0x3 ;  /* 0x0000000006068211 */ /* 0x000fc600078f18ff */
[----:B------:R1:W-:Y:S01]  /*c2c0*/  @!P1 ST.E.128 [R12.64], RZ ;  /* 0x000000ff0c009985 */ /* 0x0003e2000c101d0c */
[----:B------:R-:W-:-:S05]  /*c2d0*/  @!P0 LOP3.LUT R6, R6, 0xfffffff8, RZ, 0xc0, !PT ;  /* 0xfffffff806068812 */ /* 0x000fca00078ec0ff */
[----:B---3--:R-:W-:-:S05]  /*c2e0*/  @!P0 IMAD.WIDE R6, R6, 0x2, R10 ;  /* 0x0000000206068825 */ /* 0x008fca00078e020a */
[----:B------:R1:W-:Y:S02]  /*c2f0*/  @!P0 ST.E.128 [R6.64], RZ ;  /* 0x000000ff06008985 */ /* 0x0003e4000c101d0c */
.L_x_44:
[----:B------:R-:W-:Y:S05]  /*c300*/  BSYNC B0 ;  /* 0x0000000000007941 */ /* 0x000fea0003800000 */
.L_x_43:
[----:B-1----:R-:W-:Y:S01]  /*c310*/  IADD3 R6, R2, 0x40, RZ ;  /* 0x0000004002067810 */ /* 0x002fe20007ffe0ff */
[----:B----4-:R1:W4:Y:S01]  /*c320*/  SHFL.IDX PT, R11, R4, 0x2, 0x181f ;  /* 0x00581f00040b7f89 */ /* 0x01032200000e0000 */
[----:B------:R-:W-:Y:S02]  /*c330*/  BSSY B0, `(.L_x_45) ;  /* 0x000000d000007945 */ /* 0x000fe40003800000 */
[----:B------:R-:W-:Y:S01]  /*c340*/  ISETP.GE.AND P0, PT, R6, R8, PT ;  /* 0x000000080600720c */ /* 0x000fe20003f06270 */
[----:B------:R1:W2:-:S12]  /*c350*/  SHFL.IDX PT, R10, R5, 0x2, 0x181f ;  /* 0x00581f00050a7f89 */ /* 0x00029800000e0000 */
[----:B------:R-:W-:Y:S05]  /*c360*/  @P0 BRA `(.L_x_46) ;  /* 0x0000009000000947 */ /* 0x000fea0003800000 */
[----:B------:R-:W-:Y:S02]  /*c370*/  ISETP.GE.AND P0, PT, R0, c[0x0][0x3c8], PT ;  /* 0x0000f20000007a0c */ /* 0x000fe40003f06270 */
[----:B------:R-:W-:-:S11]  /*c380*/  ISETP.GE.AND P1, PT, R3, c[0x0][0x3c8], PT ;  /* 0x0000f20003007a0c */ /* 0x000fd60003f26270 */
[----:B------:R-:W-:Y:S02]  /*c390*/  @!P0 SHF.R.S32.HI R6, RZ, 0x1f, R0 ;  /* 0x0000001fff068819 */ /* 0x000fe40000011400 */
[----:B--2-4-:R-:W-:Y:S02]  /*c3a0*/  @!P1 IMAD.WIDE R12, R3, 0x2, R10 ;  /* 0x00000002030c9825 */ /* 0x014fe400078e020a */
[----:B------:R-:W-:-:S03]  /*c3b0*/  @!P0 LEA.HI R6, R6, R0, RZ, 0x3 ;  /* 0x0000000006068211 */ /* 0x000fc600078f18ff */
[----:B------:R2:W-:Y:S01]  /*c3c0*/  @!P1 ST.E.128 [R12.64], RZ ;  /* 0x000000ff0c009985 */ /* 0x0005e2000c101d0c */
[----:B------:R-:W-:-:S05]  /*c3d0*/  @!P0 LOP3.LUT R6, R6, 0xfffffff8, RZ, 0xc0, !PT ;  /* 0xfffffff806068812 */ /* 0x000fca00078ec0ff */
[----:B---3--:R-:W-:-:S05]  /*c3e0*/  @!P0 IMAD.WIDE R6, R6, 0x2, R10 ;  /* 0x0000000206068825 */ /* 0x008fca00078e020a */
[----:B------:R2:W-:Y:S02]  /*c3f0*/  @!P0 ST.E.128 [R6.64], RZ ;  /* 0x000000ff06008985 */ /* 0x0005e4000c101d0c */
.L_x_46:
[----:B------:R-:W-:Y:S05]  /*c400*/  BSYNC B0 ;  /* 0x0000000000007941 */ /* 0x000fea0003800000 */
.L_x_45:
[----:B------:R-:W-:Y:S01]  /*c410*/  IADD3 R2, R2, 0x60, RZ ;  /* 0x0000006002027810 */ /* 0x000fe20007ffe0ff */
[----:B--23--:R2:W3:Y:S03]  /*c420*/  SHFL.IDX PT, R7, R4, 0x3, 0x181f ;  /* 0x00781f0004077f89 */ /* 0x00c4e600000e0000 */
[----:B------:R-:W-:Y:S01]  /*c430*/  ISETP.GE.AND P0, PT, R2, R8, PT ;  /* 0x000000080200720c */ /* 0x000fe20003f06270 */
[----:B------:R2:W1:-:S12]  /*c440*/  SHFL.IDX PT, R6, R5, 0x3, 0x181f ;  /* 0x00781f0005067f89 */ /* 0x00045800000e0000 */
[----:B------:R-:W-:Y:S05]  /*c450*/  @P0 EXIT ;  /* 0x000000000000094d */ /* 0x000fea0003800000 */
[----:B------:R-:W-:-:S13]  /*c460*/  ISETP.GE.AND P0, PT, R3, c[0x0][0x3c8], PT ;  /* 0x0000f20003007a0c */ /* 0x000fda0003f06270 */
[----:B-1-3--:R-:W-:-:S05]  /*c470*/  @!P0 IMAD.WIDE R2, R3, 0x2, R6 ;  /* 0x0000000203028825 */ /* 0x00afca00078e0206 */
[----:B------:R1:W-:Y:S01]  /*c480*/  @!P0 ST.E.128 [R2.64], RZ ;  /* 0x000000ff02008985 */ /* 0x0003e2000c101d0c */
[----:B------:R-:W-:-:S13]  /*c490*/  ISETP.GE.AND P0, PT, R0, c[0x0][0x3c8], PT ;  /* 0x0000f20000007a0c */ /* 0x000fda0003f06270 */
[----:B------:R-:W-:Y:S05]  /*c4a0*/  @P0 EXIT ;  /* 0x000000000000094d */ /* 0x000fea0003800000 */
[----:B-1----:R-:W-:-:S04]  /*c4b0*/  SHF.R.S32.HI R2, RZ, 0x1f, R0 ;  /* 0x0000001fff027819 */ /* 0x002fc80000011400 */
[----:B------:R-:W-:-:S04]  /*c4c0*/  LEA.HI R0, R2, R0, RZ, 0x3 ;  /* 0x0000000002007211 */ /* 0x000fc800078f18ff */
[----:B------:R-:W-:-:S05]  /*c4d0*/  LOP3.LUT R0, R0, 0xfffffff8, RZ, 0xc0, !PT ;  /* 0xfffffff800007812 */ /* 0x000fca00078ec0ff */
[----:B------:R-:W-:-:S05]  /*c4e0*/  IMAD.WIDE R6, R0, 0x2, R6 ;  /* 0x0000000200067825 */ /* 0x000fca00078e0206 */
[----:B------:R-:W-:Y:S01]  /*c4f0*/  ST.E.128 [R6.64], RZ ;  /* 0x000000ff06007985 */ /* 0x000fe2000c101d0c */
[----:B------:R-:W-:Y:S05]  /*c500*/  EXIT ;  /* 0x000000000000794d */ /* 0x000fea0003800000 */
.L_x_47:
        /* <DEDUP_REMOVED lines=15> */
.L_x_4331:


//--------------------- .text._ZN7cutlass13device_kernelIN5flash19enable_sm80_to_sm89INS1_16FlashAttnFwdSm80INS1_25CollectiveMainloopFwdSm80ILi8ELi1ELb1EN4cute5tupleIJNS5_1CILi128EEES8_S8_EEELi128ENS_6half_tEfNS_4arch4Sm80ELb0ELb0ELb1ELb1ELb1ELb1ELb1ELb0EEENS1_21CollectiveEpilogueFwdIS9_NS6_IJNS7_ILi1EEESF_SF_EEESA_SC_Li256ELb1ELb1ELb0ELb0EEENS1_19SingleTileSchedulerILb1ELb0ELb1ELi128EEEEEEEEEvNT_6ParamsE --------------------------
	.section	.text._ZN7cutlass13device_kernelIN5flash19enable_sm80_to_sm89INS1_16FlashAttnFwdSm80INS1_25CollectiveMainloopFwdSm80ILi8ELi1ELb1EN4cute5tupleIJNS5_1CILi128EEES8_S8_EEELi128ENS_6half_tEfNS_4arch4Sm80ELb0ELb0ELb1ELb1ELb1ELb1ELb1ELb0EEENS1_21CollectiveEpilogueFwdIS9_NS6_IJNS7_ILi1EEESF_SF_EEESA_SC_Li256ELb1ELb1ELb0ELb0EEENS1_19SingleTileSchedulerILb1ELb0ELb1ELi128EEEEEEEEEvNT_6ParamsE,"ax",@progbits
	.sectioninfo	@"SHI_REGISTERS=255"
	.align	128
.text._ZN7cutlass13device_kernelIN5flash19enable_sm80_to_sm89INS1_16FlashAttnFwdSm80INS1_25CollectiveMainloopFwdSm80ILi8ELi1ELb1EN4cute5tupleIJNS5_1CILi128EEES8_S8_EEELi128ENS_6half_tEfNS_4arch4Sm80ELb0ELb0ELb1ELb1ELb1ELb1ELb1ELb0EEENS1_21CollectiveEpilogueFwdIS9_NS6_IJNS7_ILi1EEESF_SF_EEESA_SC_Li256ELb1ELb1ELb0ELb0EEENS1_19SingleTileSchedulerILb1ELb0ELb1ELi128EEEEEEEEEvNT_6ParamsE:
        .type           _ZN7cutlass13device_kernelIN5flash19enable_sm80_to_sm89INS1_16FlashAttnFwdSm80INS1_25CollectiveMainloopFwdSm80ILi8ELi1ELb1EN4cute5tupleIJNS5_1CILi128EEES8_S8_EEELi128ENS_6half_tEfNS_4arch4Sm80ELb0ELb0ELb1ELb1ELb1ELb1ELb1ELb0EEENS1_21CollectiveEpilogueFwdIS9_NS6_IJNS7_ILi1EEESF_SF_EEESA_SC_Li256ELb1ELb1ELb0ELb0EEENS1_19SingleTileSchedulerILb1ELb0ELb1ELi128EEEEEEEEEvNT_6ParamsE,@function
        .size           _ZN7cutlass13device_kernelIN5flash19enable_sm80_to_sm89INS1_16FlashAttnFwdSm80INS1_25CollectiveMainloopFwdSm80ILi8ELi1ELb1EN4cute5tupleIJNS5_1CILi128EEES8_S8_EEELi128ENS_6half_tEfNS_4arch4Sm80ELb0ELb0ELb1ELb1ELb1ELb1ELb1ELb0EEENS1_21CollectiveEpilogueFwdIS9_NS6_IJNS7_ILi1EEESF_SF_EEESA_SC_Li256ELb1ELb1ELb0ELb0EEENS1_19SingleTileSchedulerILb1ELb0ELb1ELi128EEEEEEEEEvNT_6ParamsE,(.L_x_4332 - _ZN7cutlass13device_kernelIN5flash19enable_sm80_to_sm89INS1_16FlashAttnFwdSm80INS1_25CollectiveMainloopFwdSm80ILi8ELi1ELb1EN4cute5tupleIJNS5_1CILi128EEES8_S8_EEELi128ENS_6half_tEfNS_4arch4Sm80ELb0ELb0ELb1ELb1ELb1ELb1ELb1ELb0EEENS1_21CollectiveEpilogueFwdIS9_NS6_IJNS7_ILi1EEESF_SF_EEESA_SC_Li256ELb1ELb1ELb0ELb0EEENS1_19SingleTileSchedulerILb1ELb0ELb1ELi128EEEEEEEEEvNT_6ParamsE)
        .other          _ZN7cutlass13device_kernelIN5flash19enable_sm80_to_sm89INS1_16FlashAttnFwdSm80INS1_25CollectiveMainloopFwdSm80ILi8ELi1ELb1EN4cute5tupleIJNS5_1CILi128EEES8_S8_EEELi128ENS_6half_tEfNS_4arch4Sm80ELb0ELb0ELb1ELb1ELb1ELb1ELb1ELb0EEENS1_21CollectiveEpilogueFwdIS9_NS6_IJNS7_ILi1EEESF_SF_EEESA_SC_Li256ELb1ELb1ELb0ELb0EEENS1_19SingleTileSchedulerILb1ELb0ELb1ELi128EEEEEEEEEvNT_6ParamsE,@"STO_CUDA_ENTRY STV_DEFAULT"
_ZN7cutlass13device_kernelIN5flash19enable_sm80_to_sm89INS1_16FlashAttnFwdSm80INS1_25CollectiveMainloopFwdSm80ILi8ELi1ELb1EN4cute5tupleIJNS5_1CILi128EEES8_S8_EEELi128ENS_6half_tEfNS_4arch4Sm80ELb0ELb0ELb1ELb1ELb1ELb1ELb1ELb0EEENS1_21CollectiveEpilogueFwdIS9_NS6_IJNS7_ILi1EEESF_SF_EEESA_SC_Li256ELb1ELb1ELb0ELb0EEENS1_19SingleTileSchedulerILb1ELb0ELb1ELi128EEEEEEEEEvNT_6ParamsE:
        /* <DEDUP_REMOVED lines=12> */
[----:B------:R-:W-:Y:S05]  /*00c0*/  @!P0 BRA `(.L_x_48) ;  /* 0x000001c000008947 */ /* 0x000fea0003800000 */
[----:B---3--:R-:W-:-:S04]  /*00d0*/  ISETP.NE.U32.AND P0, PT, RZ, c[0x0][0x568], PT ;  /* 0x00015a00ff007a0c */ /* 0x008fc80003f05070 */
[----:B------:R-:W-:-:S13]  /*00e0*/  ISETP.NE.AND.EX P0, PT, RZ, c[0x0][0x56c], PT, P0 ;  /* 0x00015b00ff007a0c */ /* 0x000fda0003f05300 */
[----:B------:R-:W-:Y:S05]  /*00f0*/  @!P0 BRA `(.L_x_49) ;  /* 0x0000005000008947 */ /* 0x000fea0003800000 */
[----:B------:R-:W-:Y:S02]  /*0100*/  MOV R2, UR4 ;  /* 0x0000000400027c02 */ /* 0x000fe40008000f00 */
[----:B------:R-:W-:-:S05]  /*0110*/  MOV R3, UR5 ;  /* 0x0000000500037c02 */ /* 0x000fca0008000f00 */
[----:B------:R-:W2:Y:S02]  /*0120*/  LDG.E R2, [R2.64] ;  /* 0x0000001402027981 */ /* 0x000ea4000c1e1900 */
[----:B--2---:R1:W2:Y:S02]  /*0130*/  R2UR UR6, R2 ;  /* 0x00000000020673c2 */ /* 0x0042a400000e0000 */
[----:B-12---:R-:W-:Y:S05]  /*0140*/  BRA `(.L_x_50) ;  /* 0x000000e000007947 */ /* 0x006fea0003800000 */
.L_x_49:
        /* <DEDUP_REMOVED lines=13> */
.L_x_51:
[----:B------:R-:W-:Y:S02]  /*0220*/  ULDC UR6, c[0x0][0x54c] ;  /* 0x0001530000067ab9 */ /* 0x000fe40000000800 */
.L_x_50:
[----:B------:R-:W-:Y:S02]  /*0230*/  ULDC UR4, c[0x0][0x548] ;  /* 0x0001520000047ab9 */ /* 0x000fe40000000800 */
[----:B------:R-:W-:-:S02]  /*0240*/  USHF.L.U32 UR5, UR12, 0x7, URZ ;  /* 0x000000070c057899 */ /* 0x000fc4000800063f */
[----:B------:R-:W-:-:S04]  /*0250*/  UIMAD UR4, UR6, UR4, URZ ;  /* 0x00000004060472a4 */ /* 0x000fc8000f8e023f */
[----:B------:R-:W-:-:S04]  /*0260*/  UISETP.GE.AND UP0, UPT, UR5, UR4, UPT ;  /* 0x000000040500728c */ /* 0x000fc8000bf06270 */
[----:B------:R-:W-:Y:S01]  /*0270*/  USEL UR19, UR19, 0xffffffff, !UP0 ;  /* 0xffffffff13137887 */ /* 0x000fe2000c000000 */
[----:B------:R-:W-:Y:S05]  /*0280*/  BRA `(.L_x_52) ;  /* 0x000001b000007947 */ /* 0x000fea0003800000 */
.L_x_48:
        /* <DEDUP_REMOVED lines=8> */
.L_x_53:
        /* <DEDUP_REMOVED lines=13> */
.L_x_55:
[----:B------:R-:W-:Y:S02]  /*03e0*/  ULDC UR6, c[0x0][0x54c] ;  /* 0x0001530000067ab9 */ /* 0x000fe40000000800 */
.L_x_54:
[----:B------:R-:W-:Y:S02]  /*03f0*/  ULDC UR4, c[0x0][0x548] ;  /* 0x0001520000047ab9 */ /* 0x000fe40000000800 */
[----:B------:R-:W-:-:S02]  /*0400*/  USHF.L.U32 UR5, UR12, 0x7, URZ ;  /* 0x000000070c057899 */ /* 0x000fc4000800063f */
[----:B------:R-:W-:-:S04]  /*0410*/  UIMAD UR4, UR6, UR4, URZ ;  /* 0x00000004060472a4 */ /* 0x000fc8000f8e023f */
[----:B------:R-:W-:-:S04]  /*0420*/  UISETP.GE.AND UP0, UPT, UR5, UR4, UPT ;  /* 0x000000040500728c */ /* 0x000fc8000bf06270 */
[----:B------:R-:W-:-:S06]  /*0430*/  USEL UR19, UR19, 0xffffffff, !UP0 ;  /* 0xffffffff13137887 */ /* 0x000fcc000c000000 */
.L_x_52:
[----:B------:R-:W-:-:S13]  /*0440*/  ISETP.LE.AND P0, PT, RZ, UR19, PT ;  /* 0x00000013ff007c0c */ /* 0x000fda000bf03270 */
[----:B------:R-:W-:Y:S05]  /*0450*/  @!P0 EXIT ;  /* 0x000000000000894d */ /* 0x000fea0003800000 */
[----:B------:R-:W-:Y:S01]  /*0460*/  ULDC.64 UR4, c[0x0][0x360] ;  /* 0x0000d80000047ab9 */ /* 0x000fe20000000a00 */
[----:B------:R-:W-:Y:S01]  /*0470*/  ISETP.NE.U32.AND P3, PT, RZ, c[0x0][0x348], PT ;  /* 0x0000d200ff007a0c */ /* 0x000fe20003f65070 */
[----:B------:R-:W-:Y:S02]  /*0480*/  UISETP.NE.U32.AND UP0, UPT, URZ, UR4, UPT ;  /* 0x000000043f00728c */ /* 0x000fe4000bf05070 */
[----:B------:R-:W-:Y:S01]  /*0490*/  ULDC.64 UR6, c[0x0][0x370] ;  /* 0x0000dc0000067ab9 */ /* 0x000fe20000000a00 */
[----:B------:R-:W-:Y:S01]  /*04a0*/  ISETP.NE.AND.EX P3, PT, RZ, c[0x0][0x34c], PT, P3 ;  /* 0x0000d300ff007a0c */ /* 0x000fe20003f65330 */
[----:B------:R-:W-:Y:S02]  /*04b0*/  UISETP.NE.AND.EX UP0, UPT, URZ, UR5, UPT, UP0 ;  /* 0x000000053f00728c */ /* 0x000fe4000bf05300 */
[----:B------:R-:W-:Y:S02]  /*04c0*/  UISETP.NE.U32.AND UP1, UPT, URZ, UR6, UPT ;  /* 0x000000063f00728c */ /* 0x000fe4000bf25070 */
[----:B------:R-:W-:-:S02]  /*04d0*/  ULDC.64 UR4, c[0x0][0x360] ;  /* 0x0000d80000047ab9 */ /* 0x000fc40000000a00 */
[----:B------:R-:W-:Y:S01]  /*04e0*/  UISETP.NE.AND.EX UP1, UPT, URZ, UR7, UPT, UP1 ;  /* 0x000000073f00728c */ /* 0x000fe2000bf25310 */
[----:B------:R-:W-:Y:S01]  /*04f0*/  PLOP3.LUT P0, PT, PT, PT, UP0, 0x80, 0x0 ;  /* 0x000000000000781c */ /* 0x000fe20003f0f008 */
[----:B------:R-:W-:Y:S02]  /*0500*/  ULDC.64 UR8, c[0x0][0x370] ;  /* 0x0000dc0000087ab9 */ /* 0x000fe40000000a00 */
[----:B------:R-:W-:Y:S02]  /*0510*/  ULDC.64 UR6, c[0x0][0x348] ;  /* 0x0000d20000067ab9 */ /* 0x000fe40000000a00 */
[----:B------:R-:W-:Y:S01]  /*0520*/  @UP0 UIMAD.WIDE UR4, UR19, UR22, UR4 ;  /* 0x00000016130402a5 */ /* 0x000fe2000f8e0204 */
[----:B------:R-:W-:Y:S01]  /*0530*/  PLOP3.LUT P2, PT, PT, PT, UP1, 0x80, 0x0 ;  /* 0x000000000000781c */ /* 0x000fe20003f4f018 */
[----:B------:R-:W-:Y:S01]  /*0540*/  UIMAD.WIDE UR6, UR19, UR22, UR6 ;  /* 0x00000016130672a5 */ /* 0x000fe2000f8e0206 */
[----:B------:R-:W-:Y:S02]  /*0550*/  ISETP.NE.U32.AND P4, PT, RZ, c[0x0][0x350], PT ;  /* 0x0000d400ff007a0c */ /* 0x000fe40003f85070 */
[----:B------:R-:W-:Y:S01]  /*0560*/  @UP1 UIMAD.WIDE UR8, UR19, UR22, UR8 ;  /* 0x00000016130812a5 */ /* 0x000fe2000f8e0208 */
[----:B------:R-:W-:Y:S01]  /*0570*/  IMAD.U32 R2, RZ, RZ, UR4 ;  /* 0x00000004ff027e24 */ /* 0x000fe2000f8e00ff */
[----:B------:R-:W-:Y:S01]  /*0580*/  MOV R3, UR5 ;  /* 0x0000000500037c02 */ /* 0x000fe20008000f00 */
[----:B------:R-:W-:Y:S01]  /*0590*/  ULDC.64 UR4, c[0x0][0x358] ;  /* 0x0000d60000047ab9 */ /* 0x000fe20000000a00 */
[----:B------:R-:W-:Y:S01]  /*05a0*/  IMAD.U32 R10, RZ, RZ, UR6 ;  /* 0x00000006ff0a7e24 */ /* 0x000fe2000f8e00ff */
[----:B------:R-:W-:Y:S01]  /*05b0*/  UISETP.NE.U32.AND UP2, UPT, URZ, UR4, UPT ;  /* 0x000000043f00728c */ /* 0x000fe2000bf45070 */
[----:B------:R-:W-:Y:S01]  /*05c0*/  IMAD.U32 R11, RZ, RZ, UR7 ;  /* 0x00000007ff0b7e24 */ /* 0x000fe2000f8e00ff */
[----:B------:R-:W-:Y:S01]  /*05d0*/  ISETP.NE.AND.EX P4, PT, RZ, c[0x0][0x354], PT, P4 ;  /* 0x0000d500ff007a0c */ /* 0x000fe20003f85340 */
[----:B------:R-:W-:Y:S01]  /*05e0*/  IMAD.U32 R4, RZ, RZ, UR8 ;  /* 0x00000008ff047e24 */ /* 0x000fe2000f8e00ff */
[----:B------:R-:W-:Y:S01]  /*05f0*/  UISETP.NE.AND.EX UP2, UPT, URZ, UR5, UPT, UP2 ;  /* 0x000000053f00728c */ /* 0x000fe2000bf45320 */
[----:B------:R-:W-:Y:S01]  /*0600*/  IMAD.U32 R5, RZ, RZ, UR9 ;  /* 0x00000009ff057e24 */ /* 0x000fe2000f8e00ff */
[----:B------:R-:W-:Y:S01]  /*0610*/  ULDC.64 UR6, c[0x0][0x350] ;  /* 0x0000d40000067ab9 */ /* 0x000fe20000000a00 */
[----:B------:R1:W2:Y:S01]  /*0620*/  @P0 LDG.E R0, [R2.64] ;  /* 0x0000001402000981 */ /* 0x0002a2000c1e1900 */
[----:B------:R-:W-:-:S02]  /*0630*/  ULDC.64 UR4, c[0x0][0x358] ;  /* 0x0000d60000047ab9 */ /* 0x000fc40000000a00 */
[----:B------:R-:W-:Y:S01]  /*0640*/  PLOP3.LUT P1, PT, PT, PT, UP2, 0x80, 0x0 ;  /* 0x000000000000781c */ /* 0x000fe20003f2f028 */
[----:B------:R-:W-:Y:S01]  /*0650*/  UIMAD.WIDE UR6, UR19, UR22, UR6 ;  /* 0x00000016130672a5 */ /* 0x000fe2000f8e0206 */
[----:B------:R-:W3:Y:S01]  /*0660*/  @P2 LDG.E R4, [R4.64] ;  /* 0x0000001404042981 */ /* 0x000ee2000c1e1900 */
[----:B------:R-:W-:Y:S01]  /*0670*/  UIMAD.WIDE UR4, UR19, UR22, UR4 ;  /* 0x00000016130472a5 */ /* 0x000fe2000f8e0204 */
[----:B------:R-:W-:-:S03]  /*0680*/  MOV R86, RZ ;  /* 0x000000ff00567202 */ /* 0x000fc60000000f00 */
[----:B------:R-:W-:Y:S01]  /*0690*/  IMAD.U32 R8, RZ, RZ, UR6 ;  /* 0x00000006ff087e24 */ /* 0x000fe2000f8e00ff */
[----:B------:R-:W-:Y:S01]  /*06a0*/  MOV R9, UR7 ;  /* 0x0000000700097c02 */ /* 0x000fe20008000f00 */
[----:B------:R-:W-:Y:S01]  /*06b0*/  IMAD.U32 R6, RZ, RZ, UR4 ;  /* 0x00000004ff067e24 */ /* 0x000fe2000f8e00ff */
[----:B------:R-:W-:-:S03]  /*06c0*/  MOV R7, UR5 ;  /* 0x0000000500077c02 */ /* 0x000fc60008000f00 */
[----:B------:R4:W5:Y:S04]  /*06d0*/  @P4 LDG.E R86, [R8.64] ;  /* 0x0000001408564981 */ /* 0x000968000c1e1900 */
[----:B-1----:R-:W4:Y:S01]  /*06e0*/  @P3 LDG.E R3, [R10.64] ;  /* 0x000000140a033981 */ /* 0x002f22000c1e1900 */
[----:B------:R-:W-:-:S06]  /*06f0*/  IMAD.MOV.U32 R2, RZ, RZ, RZ ;  /* 0x000000ffff027224 */ /* 0x000fcc00078e00ff */
[----:B------:R1:W5:Y:S01]  /*0700*/  @P1 LDG.E R2, [R6.64] ;  /* 0x0000001406021981 */ /* 0x000362000c1e1900 */
[----:B------:R-:W1:Y:S01]  /*0710*/  S2UR UR11, SR_CTAID.Y ;  /* 0x00000000000b79c3 */ /* 0x000e620000002600 */
[----:B------:R-:W-:Y:S02]  /*0720*/  UMOV UR14, URZ ;  /* 0x0000003f000e7c82 */ /* 0x000fe40008000000 */
[----:B------:R-:W-:Y:S02]  /*0730*/  ULDC UR18, c[0x0][0x168] ;  /* 0x00005a0000127ab9 */ /* 0x000fe40000000800 */
[----:B------:R-:W-:Y:S02]  /*0740*/  UMOV UR15, URZ ;  /* 0x0000003f000f7c82 */ /* 0x000fe40008000000 */
[----:B------:R-:W-:Y:S02]  /*0750*/  ULDC UR4, c[0x0][0x2ac] ;  /* 0x0000ab0000047ab9 */ /* 0x000fe40000000800 */
[----:B------:R-:W-:-:S02]  /*0760*/  ULDC UR17, c[0x0][0x1d0] ;  /* 0x0000740000117ab9 */ /* 0x000fc40000000800 */
[----:B------:R-:W-:Y:S02]  /*0770*/  UIMAD UR17, UR4, UR17, URZ ;  /* 0x00000011041172a4 */ /* 0x000fe4000f8e023f */
[----:B------:R-:W-:Y:S02]  /*0780*/  ULDC UR16, c[0x0][0x228] ;  /* 0x00008a0000107ab9 */ /* 0x000fe40000000800 */
[----:B-1----:R-:W-:Y:S01]  /*0790*/  USHF.R.S32.HI UR10, URZ, 0x1f, UR11 ;  /* 0x0000001f3f0a7899 */ /* 0x002fe2000801140b */
[----:B--2---:R1:W2:Y:S08]  /*07a0*/  @P0 R2UR UR18, R0 ;  /* 0x00000000001203c2 */ /* 0x0042b000000e0000 */
[----:B---3--:R1:W3:Y:S08]  /*07b0*/  @P2 R2UR UR14, R4 ;  /* 0x00000000040e23c2 */ /* 0x0082f000000e0000 */
[----:B----4-:R1:W4:Y:S01]  /*07c0*/  @P3 R2UR UR15, R3 ;  /* 0x00000000030f33c2 */ /* 0x01032200000e0000 */
[----:B------:R-:W-:Y:S05]  /*07d0*/  @P0 BRA `(.L_x_56) ;  /* 0x0000006000000947 */ /* 0x000fea0003800000 */
[----:B--2---:R-:W-:Y:S05]  /*07e0*/  @!P3 BRA `(.L_x_56) ;  /* 0x000000500000b947 */ /* 0x004fea0003800000 */
[----:B-1----:R1:W2:Y:S04]  /*07f0*/  LDG.E R0, [R10.64] ;  /* 0x000000140a007981 */ /* 0x0022a8000c1e1900 */
[----:B-1--4-:R-:W4:Y:S01]  /*0800*/  LDG.E R10, [R10.64+0x4] ;  /* 0x000004140a0a7981 */ /* 0x012f22000c1e1900 */
[----:B--2---:R-:W1:Y:S08]  /*0810*/  R2UR UR18, R0 ;  /* 0x00000000001273c2 */ /* 0x004e7000000e0000 */
[----:B----4-:R-:W1:Y:S02]  /*0820*/  R2UR UR4, R10 ;  /* 0x000000000a0473c2 */ /* 0x010e6400000e0000 */
[----:B-1----:R-:W-:-:S06]  /*0830*/  UIADD3 UR18, -UR18, UR4, URZ ;  /* 0x0000000412127290 */ /* 0x002fcc000fffe13f */
.L_x_56:
[----:B--2---:R-:W-:-:S04]  /*0840*/  ISETP.NE.U32.AND P0, PT, RZ, c[0x0][0x368], PT ;  /* 0x0000da00ff007a0c */ /* 0x004fc80003f05070 */
[----:B------:R-:W-:-:S13]  /*0850*/  ISETP.NE.AND.EX P0, PT, RZ, c[0x0][0x36c], PT, P0 ;  /* 0x0000db00ff007a0c */ /* 0x000fda0003f05300 */
[----:B------:R-:W-:Y:S05]  /*0860*/  @!P0 BRA `(.L_x_57) ;  /* 0x0000007000008947 */ /* 0x000fea0003800000 */
[----:B------:R-:W-:Y:S02]  /*0870*/  ULDC.64 UR4, c[0x0][0x368] ;  /* 0x0000da0000047ab9 */ /* 0x000fe40000000a00 */
[----:B------:R-:W-:-:S06]  /*0880*/  UIMAD.WIDE UR4, UR19, UR22, UR4 ;  /* 0x00000016130472a5 */ /* 0x000fcc000f8e0204 */
[----:B-1----:R-:W-:Y:S02]  /*0890*/  MOV R4, UR4 ;  /* 0x0000000400047c02 */ /* 0x002fe40008000f00 */
[----:B------:R-:W-:-:S05]  /*08a0*/  MOV R5, UR5 ;  /* 0x0000000500057c02 */ /* 0x000fca0008000f00 */
[----:B------:R-:W2:Y:S02]  /*08b0*/  LDG.E R0, [R4.64] ;  /* 0x0000001404007981 */ /* 0x000ea4000c1e1900 */
[----:B--2---:R1:W2:Y:S02]  /*08c0*/  R2UR UR17, R0 ;  /* 0x00000000001173c2 */ /* 0x0042a400000e0000 */
[----:B-12---:R-:W-:Y:S05]  /*08d0*/  BRA `(.L_x_58) ;  /* 0x0000006000007947 */ /* 0x006fea0003800000 */
.L_x_57:
[----:B------:R-:W-:Y:S05]  /*08e0*/  @!P4 BRA `(.L_x_58) ;  /* 0x000000500000c947 */ /* 0x000fea0003800000 */
[----:B-1----:R1:W2:Y:S04]  /*08f0*/  LDG.E R0, [R8.64] ;  /* 0x0000001408007981 */ /* 0x0022a8000c1e1900 */
[----:B-1--4-:R-:W4:Y:S01]  /*0900*/  LDG.E R8, [R8.64+0x4] ;  /* 0x0000041408087981 */ /* 0x012f22000c1e1900 */
[----:B--2---:R-:W1:Y:S08]  /*0910*/  R2UR UR17, R0 ;  /* 0x00000000001173c2 */ /* 0x004e7000000e0000 */
[----:B----4-:R-:W1:Y:S02]  /*0920*/  R2UR UR4, R8 ;  /* 0x00000000080473c2 */ /* 0x010e6400000e0000 */
[----:B-1----:R-:W-:-:S06]  /*0930*/  UIADD3 UR17, -UR17, UR4, URZ ;  /* 0x0000000411117290 */ /* 0x002fcc000fffe13f */
.L_x_58:
[----:B-1----:R1:W2:Y:S01]  /*0940*/  @P1 LDG.E R0, [R6.64] ;  /* 0x0000001406001981 */ /* 0x0022a2000c1e1900 */
[----:B------:R-:W-:-:S03]  /*0950*/  ULDC.64 UR4, c[0x0][0x378] ;  /* 0x0000de0000047ab9 */ /* 0x000fc60000000a00 */
[----:B-1--4-:R-:W4:Y:S01]  /*0960*/  @P1 LDG.E R6, [R6.64+0x4] ;  /* 0x0000041406061981 */ /* 0x012f22000c1e1900 */
[----:B------:R-:W-:-:S04]  /*0970*/  UISETP.NE.U32.AND UP0, UPT, URZ, UR4, UPT ;  /* 0x000000043f00728c */ /* 0x000fc8000bf05070 */
[----:B------:R-:W-:-:S03]  /*0980*/  UISETP.NE.AND.EX UP0, UPT, URZ, UR5, UPT, UP0 ;  /* 0x000000053f00728c */ /* 0x000fc6000bf05300 */
[----:B------:R-:W-:-:S03]  /*0990*/  ULDC.64 UR4, c[0x0][0x378] ;  /* 0x0000de0000047ab9 */ /* 0x000fc60000000a00 */
[----:B------:R-:W-:-:S05]  /*09a0*/  PLOP3.LUT P0, PT, PT, PT, UP0, 0x80, 0x0 ;  /* 0x000000000000781c */ /* 0x000fca0003f0f008 */
[----:B------:R-:W-:-:S06]  /*09b0*/  @UP0 UIMAD.WIDE UR4, UR19, UR22, UR4 ;  /* 0x00000016130402a5 */ /* 0x000fcc000f8e0204 */
[----:B------:R-:W-:Y:S02]  /*09c0*/  IMAD.U32 R4, RZ, RZ, UR4 ;  /* 0x00000004ff047e24 */ /* 0x000fe4000f8e00ff */
[----:B------:R-:W-:-:S05]  /*09d0*/  IMAD.U32 R5, RZ, RZ, UR5 ;  /* 0x00000005ff057e24 */ /* 0x000fca000f8e00ff */
[----:B---3--:R-:W3:Y:S01]  /*09e0*/  @P0 LDG.E R4, [R4.64] ;  /* 0x0000001404040981 */ /* 0x008ee2000c1e1900 */
[----:B------:R-:W-:Y:S02]  /*09f0*/  UIADD3 UR5, -UR14, UR17, URZ ;  /* 0x000000110e057290 */ /* 0x000fe4000fffe13f */
[----:B------:R-:W-:Y:S01]  /*0a00*/  UMOV UR13, UR17 ;  /* 0x00000011000d7c82 */ /* 0x000fe20008000000 */
[----:B--2---:R-:W1:Y:S08]  /*0a10*/  @P1 R2UR UR4, R0 ;  /* 0x00000000000413c2 */ /* 0x004e7000000e0000 */
[----:B----4-:R-:W1:Y:S02]  /*0a20*/  @P1 R2UR UR6, R6 ;  /* 0x00000000060613c2 */ /* 0x010e6400000e0000 */
[----:B-1----:R-:W-:-:S02]  /*0a30*/  @UP2 UIADD3 UR16, -UR4, UR6, URZ ;  /* 0x0000000604102290 */ /* 0x002fc4000fffe13f */
[----:B------:R-:W-:Y:S02]  /*0a40*/  UIADD3 UR6, -UR5, URZ, URZ ;  /* 0x0000003f05067290 */ /* 0x000fe4000fffe13f */
[----:B------:R-:W-:Y:S02]  /*0a50*/  UIADD3 UR9, UR5, UR16, URZ ;  /* 0x0000001005097290 */ /* 0x000fe4000fffe03f */
[----:B---3--:R1:W2:Y:S01]  /*0a60*/  @P0 R2UR UR13, R4 ;  /* 0x00000000040d03c2 */ /* 0x0082a200000e0000 */
[----:B------:R-:W-:Y:S02]  /*0a70*/  UISETP.LT.AND UP1, UPT, URZ, UR6, UPT ;  /* 0x000000063f00728c */ /* 0x000fe4000bf21270 */
[----:B------:R-:W-:Y:S02]  /*0a80*/  UIADD3 UR4, UR9, 0x7f, URZ ;  /* 0x0000007f09047890 */ /* 0x000fe4000fffe03f */
[----:B------:R-:W-:Y:S02]  /*0a90*/  USEL UR6, URZ, UR6, !UP1 ;  /* 0x000000063f067287 */ /* 0x000fe4000c800000 */
[----:B------:R-:W-:-:S04]  /*0aa0*/  USHF.R.S32.HI UR8, URZ, 0x1f, UR4 ;  /* 0x0000001f3f087899 */ /* 0x000fc80008011404 */
[----:B------:R-:W-:-:S04]  /*0ab0*/  ULEA.HI UR8, UR8, UR4, URZ, 0x7 ;  /* 0x0000000408087291 */ /* 0x000fc8000f8f383f */
[----:B------:R-:W-:-:S04]  /*0ac0*/  ULOP3.LUT UR7, UR8, 0xffffff80, URZ, 0xc0, !UPT ;  /* 0xffffff8008077892 */ /* 0x000fc8000f8ec03f */
[----:B------:R-:W-:-:S04]  /*0ad0*/  UIADD3 UR5, -UR5, UR7, URZ ;  /* 0x0000000705057290 */ /* 0x000fc8000fffe13f */
[----:B------:R-:W-:-:S04]  /*0ae0*/  UISETP.LT.AND UP0, UPT, UR5, UR16, UPT ;  /* 0x000000100500728c */ /* 0x000fc8000bf01270 */
[----:B------:R-:W-:-:S04]  /*0af0*/  USEL UR5, UR5, UR16, UP0 ;  /* 0x0000001005057287 */ /* 0x000fc80008000000 */
[----:B------:R-:W-:Y:S02]  /*0b00*/  UISETP.GT.AND UP0, UPT, UR5, UR6, UPT ;  /* 0x000000060500728c */ /* 0x000fe4000bf04270 */
[----:B------:R-:W-:-:S07]  /*0b10*/  USHF.R.U32.HI UR6, URZ, 0x7, UR6 ;  /* 0x000000073f067899 */ /* 0x000fce0008011606 */
[----:B------:R-:W-:Y:S02]  /*0b20*/  UMOV UR23, UR6 ;  /* 0x0000000600177c82 */ /* 0x000fe40008000000 */
[----:B------:R-:W-:-:S04]  /*0b30*/  @UP0 UIADD3 UR5, UR5, 0x7f, URZ ;  /* 0x0000007f05050890 */ /* 0x000fc8000fffe03f */
[----:B------:R-:W-:-:S04]  /*0b40*/  @UP0 USHF.R.S32.HI UR4, URZ, 0x1f, UR5 ;  /* 0x0000001f3f040899 */ /* 0x000fc80008011405 */
[----:B------:R-:W-:-:S04]  /*0b50*/  @UP0 ULEA.HI UR4, UR4, UR5, URZ, 0x7 ;  /* 0x0000000504040291 */ /* 0x000fc8000f8f383f */
[----:B------:R-:W-:-:S04]  /*0b60*/  @UP0 USHF.R.S32.HI UR23, URZ, 0x7, UR4 ;  /* 0x000000073f170899 */ /* 0x000fc80008011404 */
[----:B------:R-:W-:-:S06]  /*0b70*/  UISETP.GT.AND UP0, UPT, UR23, UR6, UPT ;  /* 0x000000061700728c */ /* 0x000fcc000bf04270 */
[----:B------:R-:W-:-:S13]  /*0b80*/  PLOP3.LUT P0, PT, PT, PT, UP0, 0x80, 0x0 ;  /* 0x000000000000781c */ /* 0x000fda0003f0f008 */
[----:B------:R-:W-:Y:S05]  /*0b90*/  @!P0 BRA `(.L_x_59) ;  /* 0x000070c000008947 */ /* 0x000fea0003800000 */
[----:B-12---:R-:W-:Y:S02]  /*0ba0*/  ULDC.64 UR4, c[0x0][0x340] ;  /* 0x0000d00000047ab9 */ /* 0x006fe40000000a00 */
        /* <DEDUP_REMOVED lines=8> */
[----:B------:R-:W-:Y:S02]  /*0c30*/  UIADD3 UR22, UR23, -0x1, URZ ;  /* 0xffffffff17167890 */ /* 0x000fe4000fffe03f */
[----:B------:R-:W-:Y:S01]  /*0c40*/  ULDC.64 UR4, c[0x0][0x260] ;  /* 0x0000980000047ab9 */ /* 0x000fe20000000a00 */
[-C--:B------:R-:W-:Y:S01]  /*0c50*/  LEA.HI R130, R134, R73.reuse, RZ, 0x3 ;  /* 0x0000004986827211 */ /* 0x080fe200078f18ff */
[----:B------:R1:W2:Y:S01]  /*0c60*/  @P4 LDG.E R0, [R4.64] ;  /* 0x0000001404004981 */ /* 0x0002a2000c1e1900 */
[----:B------:R-:W-:Y:S01]  /*0c70*/  UIMAD UR4, UR10, UR4, URZ ;  /* 0x000000040a0472a4 */ /* 0x000fe2000f8e023f */
[----:B------:R-:W-:Y:S01]  /*0c80*/  IMAD.U32 R3, RZ, RZ, UR22 ;  /* 0x00000016ff037e24 */ /* 0x000fe2000f8e00ff */
[----:B------:R-:W-:Y:S01]  /*0c90*/  SHF.R.S32.HI R137, RZ, 0x3, R130 ;  /* 0x00000003ff897819 */ /* 0x000fe20000011482 */
[----:B------:R-:W-:Y:S01]  /*0ca0*/  IMAD.U32 R20, RZ, RZ, UR11 ;  /* 0x0000000bff147e24 */ /* 0x000fe2000f8e00ff */
[----:B------:R-:W-:Y:S01]  /*0cb0*/  LOP3.LUT R130, R130, 0xfffffff8, RZ, 0xc0, !PT ;  /* 0xfffffff882827812 */ /* 0x000fe200078ec0ff */
[----:B------:R-:W-:Y:S01]  /*0cc0*/  UIMAD UR23, UR11, UR5, UR4 ;  /* 0x000000050b1772a4 */ /* 0x000fe2000f8e0204 */
[----:B------:R-:W-:Y:S01]  /*0cd0*/  SHF.R.S32.HI R8, RZ, 0x1f, R137 ;  /* 0x0000001fff087819 */ /* 0x000fe20000011489 */
[----:B------:R-:W-:Y:S01]  /*0ce0*/  USHF.R.S32.HI UR28, URZ, 0x1f, UR13 ;  /* 0x0000001f3f1c7899 */ /* 0x000fe2000801140d */
[----:B-----5:R-:W-:Y:S01]  /*0cf0*/  IADD3 R154, P5, R137, R2, RZ ;  /* 0x00000002899a7210 */ /* 0x020fe20007fbe0ff */
[----:B------:R-:W-:Y:S01]  /*0d00*/  IMAD.IADD R130, R73, 0x1, -R130 ;  /* 0x0000000149827824 */ /* 0x000fe200078e0a82 */
[----:B------:R-:W-:Y:S01]  /*0d10*/  IADD3 R83, -R137, UR16, RZ ;  /* 0x0000001089537c10 */ /* 0x000fe2000fffe1ff */
[----:B------:R-:W-:Y:S01]  /*0d20*/  ULDC.64 UR4, c[0x0][0x240] ;  /* 0x0000900000047ab9 */ /* 0x000fe20000000a00 */
[----:B------:R-:W-:Y:S01]  /*0d30*/  LEA.HI.X.SX32 R155, R2, R8, 0x1, P5 ;  /* 0x00000008029b7211 */ /* 0x000fe200028f0eff */
[C---:B------:R-:W-:Y:S01]  /*0d40*/  IMAD.SHL.U32 R10, R130.reuse, 0x8, RZ ;  /* 0x00000008820a7824 */ /* 0x040fe200078e00ff */
[----:B------:R-:W-:Y:S01]  /*0d50*/  UIMAD UR4, UR10, UR4, URZ ;  /* 0x000000040a0472a4 */ /* 0x000fe2000f8e023f */
[----:B------:R-:W-:Y:S01]  /*0d60*/  IMAD R3, R3, -0x80, R83 ;  /* 0xffffff8003037824 */ /* 0x000fe200078e0253 */
[----:B------:R-:W-:Y:S01]  /*0d70*/  USHF.R.S32.HI UR24, URZ, 0x1f, UR19 ;  /* 0x0000001f3f187899 */ /* 0x000fe20008011413 */
[----:B------:R-:W-:Y:S01]  /*0d80*/  IMAD.SHL.U32 R12, R130, 0x4, RZ ;  /* 0x00000004820c7824 */ /* 0x000fe200078e00ff */
[--C-:B------:R-:W-:Y:S01]  /*0d90*/  SHF.R.S32.HI R11, RZ, 0x1f, R10.reuse ;  /* 0x0000001fff0b7819 */ /* 0x100fe2000001140a */
[----:B------:R-:W-:Y:S01]  /*0da0*/  UIMAD UR25, UR11, UR5, UR4 ;  /* 0x000000050b1972a4 */ /* 0x000fe2000f8e0204 */
[C---:B------:R-:W-:Y:S01]  /*0db0*/  ISETP.GE.AND P3, PT, R3.reuse, 0x1, PT ;  /* 0x000000010300780c */ /* 0x040fe20003f66270 */
[----:B------:R-:W-:Y:S01]  /*0dc0*/  USEL UR27, UR19, URZ, !UP2 ;  /* 0x0000003f131b7287 */ /* 0x000fe2000d000000 */
[----:B------:R-:W-:Y:S01]  /*0dd0*/  ISETP.GE.AND P2, PT, R3, 0x21, PT ;  /* 0x000000210300780c */ /* 0x000fe20003f46270 */
[----:B------:R-:W-:Y:S01]  /*0de0*/  ULDC.64 UR4, c[0x0][0x280] ;  /* 0x0000a00000047ab9 */ /* 0x000fe20000000a00 */
[----:B-1----:R-:W-:Y:S01]  /*0df0*/  IMAD R4, R155, c[0x0][0x238], RZ ;  /* 0x00008e009b047a24 */ /* 0x002fe200078e02ff */
[C---:B------:R-:W-:Y:S01]  /*0e00*/  ISETP.GE.AND P1, PT, R3.reuse, 0x41, PT ;  /* 0x000000410300780c */ /* 0x040fe20003f26270 */
[----:B------:R-:W-:Y:S01]  /*0e10*/  IMAD.WIDE.U32 R20, R20, c[0x0][0x260], R10 ;  /* 0x0000980014147a25 */ /* 0x000fe200078e000a */
[----:B------:R-:W-:Y:S01]  /*0e20*/  ISETP.GT.AND P0, PT, R3, 0x60, PT ;  /* 0x000000600300780c */ /* 0x000fe20003f04270 */
[----:B------:R-:W-:Y:S01]  /*0e30*/  UIMAD UR4, UR28, UR4, URZ ;  /* 0x000000041c0472a4 */ /* 0x000fe2000f8e023f */
[----:B------:R-:W-:Y:S01]  /*0e40*/  SHF.R.S32.HI R13, RZ, 0x1f, R12 ;  /* 0x0000001fff0d7819 */ /* 0x000fe2000001140c */
[C---:B------:R-:W-:Y:S01]  /*0e50*/  IMAD R4, R154.reuse, c[0x0][0x23c], R4 ;  /* 0x00008f009a047a24 */ /* 0x040fe200078e0204 */
[----:B------:R-:W-:Y:S01]  /*0e60*/  IADD3 R21, R21, UR23, RZ ;  /* 0x0000001715157c10 */ /* 0x000fe2000fffe0ff */
[----:B------:R-:W-:Y:S01]  /*0e70*/  IMAD.WIDE.U32 R2, R154, c[0x0][0x238], R10 ;  /* 0x00008e009a027a25 */ /* 0x000fe200078e000a */
[----:B------:R-:W-:Y:S01]  /*0e80*/  UIMAD UR23, UR13, UR5, UR4 ;  /* 0x000000050d1772a4 */ /* 0x000fe2000f8e0204 */
[----:B------:R-:W-:Y:S01]  /*0e90*/  LEA.HI R134, R134, R73, RZ, 0x6 ;  /* 0x0000004986867211 */ /* 0x000fe200078f30ff */
[----:B------:R-:W-:Y:S01]  /*0ea0*/  USHF.R.S32.HI UR29, URZ, 0x1f, UR22 ;  /* 0x0000001f3f1d7899 */ /* 0x000fe20008011416 */
[----:B------:R-:W-:Y:S01]  /*0eb0*/  IMAD.IADD R5, R3, 0x1, R4 ;  /* 0x0000000103057824 */ /* 0x000fe200078e0204 */
[----:B------:R-:W-:Y:S01]  /*0ec0*/  ULDC.64 UR4, c[0x0][0x248] ;  /* 0x0000920000047ab9 */ /* 0x000fe20000000a00 */
[----:B------:R-:W-:Y:S01]  /*0ed0*/  IMAD.MOV.U32 R4, RZ, RZ, R2 ;  /* 0x000000ffff047224 */ /* 0x000fe200078e0002 */
[C---:B------:R-:W-:Y:S01]  /*0ee0*/  ISETP.GE.AND P6, PT, R10.reuse, c[0x0][0x27c], PT ;  /* 0x00009f000a007a0c */ /* 0x040fe20003fc6270 */
[----:B------:R-:W-:Y:S01]  /*0ef0*/  IMAD.U32 R2, RZ, RZ, UR11 ;  /* 0x0000000bff027e24 */ /* 0x000fe2000f8e00ff */
[----:B------:R-:W-:Y:S01]  /*0f00*/  IADD3 R136, R10, 0x40, RZ ;  /* 0x000000400a887810 */ /* 0x000fe20007ffe0ff */
[----:B------:R-:W-:Y:S01]  /*0f10*/  IMAD.MOV.U32 R96, RZ, RZ, c[0x0][0x238] ;  /* 0x00008e00ff607624 */ /* 0x000fe200078e00ff */
[----:B------:R-:W-:Y:S01]  /*0f20*/  P2R R138, PR, RZ, 0x40 ;  /* 0x00000040ff8a7803 */ /* 0x000fe20000000000 */
[----:B------:R-:W-:Y:S01]  /*0f30*/  IMAD.WIDE.U32 R4, R2, c[0x0][0x240], R4 ;  /* 0x0000900002047a25 */ /* 0x000fe200078e0004 */
[----:B------:R-:W-:-:S02]  /*0f40*/  SEL R3, RZ, c[0x0][0x27c], !P6 ;  /* 0x00009f00ff037a07 */ /* 0x000fc40007000000 */
[----:B------:R-:W-:Y:S01]  /*0f50*/  ISETP.GE.AND P6, PT, R10, c[0x0][0x1d4], PT ;  /* 0x000075000a007a0c */ /* 0x000fe20003fc6270 */
[----:B------:R-:W-:Y:S01]  /*0f60*/  IMAD.MOV.U32 R148, RZ, RZ, R4 ;  /* 0x000000ffff947224 */ /* 0x000fe200078e0004 */
[----:B------:R-:W-:Y:S01]  /*0f70*/  IADD3 R149, R5, UR25, RZ ;  /* 0x0000001905957c10 */ /* 0x000fe2000fffe0ff */
[----:B------:R-:W-:Y:S01]  /*0f80*/  USEL UR25, UR24, URZ, !UP2 ;  /* 0x0000003f18197287 */ /* 0x000fe2000d000000 */
[----:B------:R-:W-:Y:S01]  /*0f90*/  IMAD.MOV.U32 R102, RZ, RZ, 0x7 ;  /* 0x00000007ff667424 */ /* 0x000fe200078e00ff */
[----:B------:R-:W-:Y:S01]  /*0fa0*/  ISETP.GE.AND P5, PT, R136, c[0x0][0x1d4], PT ;  /* 0x0000750088007a0c */ /* 0x000fe20003fa6270 */
[----:B------:R-:W-:Y:S01]  /*0fb0*/  IMAD.U32 R146, RZ, RZ, UR27 ;  /* 0x0000001bff927e24 */ /* 0x000fe2000f8e00ff */
[----:B------:R-:W-:Y:S01]  /*0fc0*/  UIMAD UR4, UR25, UR4, URZ ;  /* 0x00000004190472a4 */ /* 0x000fe2000f8e023f */
[----:B------:R-:W-:Y:S01]  /*0fd0*/  IMAD R14, R8, c[0x0][0x280], RZ ;  /* 0x0000a000080e7a24 */ /* 0x000fe200078e02ff */
[----:B------:R-:W-:Y:S01]  /*0fe0*/  SHF.L.U64.HI R88, R96, R102, c[0x0][0x23c] ;  /* 0x00008f0060587619 */ /* 0x000fe20000010266 */
[----:B------:R-:W-:Y:S01]  /*0ff0*/  IMAD R8, R8, c[0x0][0x290], RZ ;  /* 0x0000a40008087a24 */ /* 0x000fe200078e02ff */
[----:B------:R-:W-:Y:S01]  /*1000*/  UIMAD UR5, UR27, UR5, UR4 ;  /* 0x000000051b0572a4 */ /* 0x000fe2000f8e0204 */
[----:B------:R-:W-:Y:S01]  /*1010*/  IMAD.WIDE.U32 R148, R146, c[0x0][0x248], R148 ;  /* 0x0000920092947a25 */ /* 0x000fe200078e0094 */
[----:B------:R-:W-:-:S02]  /*1020*/  IADD3 R126, R137, 0x20, RZ ;  /* 0x00000020897e7810 */ /* 0x000fc40007ffe0ff */
[C---:B------:R-:W-:Y:S01]  /*1030*/  IADD3 R122, R137.reuse, 0x40, RZ ;  /* 0x00000040897a7810 */ /* 0x040fe20007ffe0ff */
[----:B------:R-:W-:Y:S01]  /*1040*/  IMAD.SHL.U32 R135, R137, 0x40, RZ ;  /* 0x0000004089877824 */ /* 0x000fe200078e00ff */
[----:B------:R-:W-:Y:S01]  /*1050*/  IADD3 R161, R149, UR5, RZ ;  /* 0x0000000595a17c10 */ /* 0x000fe2000fffe0ff */
[C---:B------:R-:W-:Y:S01]  /*1060*/  IMAD R8, R137.reuse, c[0x0][0x294], R8 ;  /* 0x0000a50089087a24 */ /* 0x040fe200078e0208 */
[----:B------:R-:W-:Y:S01]  /*1070*/  ULDC.64 UR4, c[0x0][0x290] ;  /* 0x0000a40000047ab9 */ /* 0x000fe20000000a00 */
[----:B------:R-:W-:Y:S01]  /*1080*/  IMAD.WIDE.U32 R16, R137, c[0x0][0x290], R12 ;  /* 0x0000a40089107a25 */ /* 0x000fe200078e000c */
[----:B------:R-:W-:Y:S01]  /*1090*/  LOP3.LUT R135, R135, 0x1c0, RZ, 0xc0, !PT ;  /* 0x000001c087877812 */ /* 0x000fe200078ec0ff */
[----:B------:R-:W-:Y:S01]  /*10a0*/  UIMAD UR28, UR28, UR4, URZ ;  /* 0x000000041c1c72a4 */ /* 0x000fe2000f8e023f */
[C---:B------:R-:W-:Y:S01]  /*10b0*/  IADD3 R118, R137.reuse, 0x60, RZ ;  /* 0x0000006089767810 */ /* 0x040fe20007ffe0ff */
[----:B------:R-:W-:Y:S01]  /*10c0*/  IMAD.WIDE.U32 R6, R137, c[0x0][0x290], R10 ;  /* 0x0000a40089067a25 */ /* 0x000fe200078e000a */
[----:B------:R-:W-:Y:S01]  /*10d0*/  LOP3.LUT R132, R135, 0x38, R10, 0xf8, !PT ;  /* 0x0000003887847812 */ /* 0x000fe200078ef80a */
[----:B------:R-:W-:Y:S01]  /*10e0*/  UIMAD UR28, UR13, UR5, UR28 ;  /* 0x000000050d1c72a4 */ /* 0x000fe2000f8e021c */
[----:B------:R-:W-:Y:S01]  /*10f0*/  SHF.R.U32.HI R133, RZ, 0x3, R135 ;  /* 0x00000003ff857819 */ /* 0x000fe20000011687 */
[----:B------:R-:W-:Y:S01]  /*1100*/  IMAD.SHL.U32 R134, R134, 0x8, RZ ;  /* 0x0000000886867824 */ /* 0x000fe200078e00ff */
[----:B------:R-:W-:Y:S01]  /*1110*/  ULDC.64 UR4, c[0x0][0x1e8] ;  /* 0x00007a0000047ab9 */ /* 0x000fe20000000a00 */
[----:B------:R-:W-:Y:S01]  /*1120*/  IMAD.SHL.U32 R89, R96, 0x80, RZ ;  /* 0x0000008060597824 */ /* 0x000fe200078e00ff */
[----:B------:R-:W-:Y:S01]  /*1130*/  UIMAD.WIDE.U32 UR30, UR11, UR4, URZ ;  /* 0x000000040b1e72a5 */ /* 0x000fe2000f8e003f */
[----:B------:R-:W-:Y:S01]  /*1140*/  IMAD.MOV.U32 R160, RZ, RZ, R148 ;  /* 0x000000ffffa07224 */ /* 0x000fe200078e0094 */
[----:B------:R-:W-:Y:S01]  /*1150*/  LOP3.LUT R134, R134, 0xfffffe00, RZ, 0xc0, !PT ;  /* 0xfffffe0086867812 */ /* 0x000fe200078ec0ff */
[----:B------:R-:W-:Y:S01]  /*1160*/  IMAD.IADD R17, R17, 0x1, R8 ;  /* 0x0000000111117824 */ /* 0x000fe200078e0208 */
[----:B------:R-:W-:Y:S01]  /*1170*/  SHF.R.S32.HI R124, RZ, 0x1f, R126 ;  /* 0x0000001fff7c7819 */ /* 0x000fe2000001147e */
[----:B------:R-:W-:Y:S01]  /*1180*/  IMAD.IADD R9, R8, 0x1, R7 ;  /* 0x0000000108097824 */ /* 0x000fe200078e0207 */
[----:B------:R-:W-:Y:S01]  /*1190*/  LOP3.LUT R132, R134, R132, R133, 0xf6, !PT ;  /* 0x0000008486847212 */ /* 0x000fe200078ef685 */
[----:B------:R-:W-:Y:S01]  /*11a0*/  IMAD.MOV.U32 R8, RZ, RZ, R6 ;  /* 0x000000ffff087224 */ /* 0x000fe200078e0006 */
[----:B------:R-:W-:Y:S01]  /*11b0*/  SHF.R.S32.HI R120, RZ, 0x1f, R122 ;  /* 0x0000001fff787819 */ /* 0x000fe2000001147a */
[----:B------:R-:W-:Y:S01]  /*11c0*/  IMAD.WIDE.U32 R6, R89, UR22, R160 ;  /* 0x0000001659067c25 */ /* 0x000fe2000f8e00a0 */
[----:B------:R-:W-:-:S02]  /*11d0*/  SHF.R.S32.HI R116, RZ, 0x1f, R118 ;  /* 0x0000001fff747819 */ /* 0x000fc40000011476 */
[----:B------:R-:W-:Y:S01]  /*11e0*/  LEA.HI R124, R124, R126, RZ, 0x3 ;  /* 0x0000007e7c7c7211 */ /* 0x000fe200078f18ff */
[----:B------:R-:W-:Y:S01]  /*11f0*/  IMAD.IADD R3, R10, 0x1, R3 ;  /* 0x000000010a037824 */ /* 0x000fe200078e0203 */
[----:B------:R-:W-:Y:S01]  /*1200*/  LEA.HI R120, R120, R122, RZ, 0x3 ;  /* 0x0000007a78787211 */ /* 0x000fe200078f18ff */
[----:B------:R-:W-:Y:S01]  /*1210*/  IMAD.SHL.U32 R132, R132, 0x2, RZ ;  /* 0x0000000284847824 */ /* 0x000fe200078e00ff */
[----:B------:R-:W-:Y:S01]  /*1220*/  LEA.HI R116, R116, R118, RZ, 0x3 ;  /* 0x0000007674747211 */ /* 0x000fe200078f18ff */
[----:B------:R-:W-:Y:S01]  /*1230*/  IMAD.U32 R150, RZ, RZ, UR13 ;  /* 0x0000000dff967e24 */ /* 0x000fe2000f8e00ff */
[----:B------:R-:W-:Y:S01]  /*1240*/  SHF.R.S32.HI R2, RZ, 0x1f, R3 ;  /* 0x0000001fff027819 */ /* 0x000fe20000011403 */
[----:B------:R-:W-:Y:S01]  /*1250*/  IMAD.U32 R142, RZ, RZ, UR13 ;  /* 0x0000000dff8e7e24 */ /* 0x000fe2000f8e00ff */
[----:B------:R-:W-:Y:S01]  /*1260*/  SHF.R.S32.HI R129, RZ, 0x1f, R136 ;  /* 0x0000001fff817819 */ /* 0x000fe20000011488 */
[----:B------:R-:W-:Y:S01]  /*1270*/  IMAD.WIDE.U32 R150, R150, c[0x0][0x290], R16 ;  /* 0x0000a40096967a25 */ /* 0x000fe200078e0010 */
[----:B------:R-:W-:-:S02]  /*1280*/  LEA.HI R127, R2, R3, RZ, 0x3 ;  /* 0x00000003027f7211 */ /* 0x000fc400078f18ff */
[----:B------:R-:W-:Y:S01]  /*1290*/  LEA.HI R2, R2, R3, RZ, 0x6 ;  /* 0x0000000302027211 */ /* 0x000fe200078f30ff */
[----:B------:R-:W-:Y:S01]  /*12a0*/  IMAD.WIDE.U32 R142, R142, c[0x0][0x290], R8 ;  /* 0x0000a4008e8e7a25 */ /* 0x000fe200078e0008 */
[--C-:B------:R-:W-:Y:S02]  /*12b0*/  LOP3.LUT R113, R135, 0x38, R127.reuse, 0xf8, !PT ;  /* 0x0000003887717812 */ /* 0x100fe400078ef87f */
[----:B------:R-:W-:Y:S01]  /*12c0*/  LEA.HI R129, R129, R136, RZ, 0x3 ;  /* 0x0000008881817211 */ /* 0x000fe200078f18ff */
[----:B------:R-:W-:Y:S01]  /*12d0*/  IMAD.SHL.U32 R125, R126, 0x40, RZ ;  /* 0x000000407e7d7824 */ /* 0x000fe200078e00ff */
[----:B------:R-:W-:Y:S01]  /*12e0*/  LOP3.LUT R113, R113, R133, RZ, 0x3c, !PT ;  /* 0x0000008571717212 */ /* 0x000fe200078e3cff */
[----:B------:R-:W-:Y:S01]  /*12f0*/  IMAD.SHL.U32 R121, R122, 0x40, RZ ;  /* 0x000000407a797824 */ /* 0x000fe200078e00ff */
[----:B------:R-:W-:Y:S01]  /*1300*/  SHF.R.S32.HI R128, RZ, 0x3, R127 ;  /* 0x00000003ff807819 */ /* 0x000fe2000001147f */
[----:B------:R-:W-:Y:S01]  /*1310*/  IMAD.SHL.U32 R117, R118, 0x40, RZ ;  /* 0x0000004076757824 */ /* 0x000fe200078e00ff */
[----:B------:R-:W-:Y:S01]  /*1320*/  LOP3.LUT R125, R125, 0x1c0, RZ, 0xc0, !PT ;  /* 0x000001c07d7d7812 */ /* 0x000fe200078ec0ff */
[----:B------:R-:W-:Y:S01]  /*1330*/  IMAD R14, R137, c[0x0][0x284], R14 ;  /* 0x0000a100890e7a24 */ /* 0x000fe200078e020e */
[----:B------:R-:W-:Y:S01]  /*1340*/  LOP3.LUT R121, R121, 0x1c0, RZ, 0xc0, !PT ;  /* 0x000001c079797812 */ /* 0x000fe200078ec0ff */
[----:B------:R-:W-:Y:S01]  /*1350*/  IMAD.WIDE.U32 R18, R137, c[0x0][0x280], R12 ;  /* 0x0000a00089127a25 */ /* 0x000fe200078e000c */
[----:B------:R-:W-:-:S02]  /*1360*/  LOP3.LUT R117, R117, 0x1c0, RZ, 0xc0, !PT ;  /* 0x000001c075757812 */ /* 0x000fc400078ec0ff */
[----:B------:R-:W-:Y:S01]  /*1370*/  SHF.R.U32.HI R123, RZ, 0x3, R125 ;  /* 0x00000003ff7b7819 */ /* 0x000fe2000001167d */
[----:B------:R-:W-:Y:S01]  /*1380*/  IMAD.WIDE.U32 R22, R137, c[0x0][0x280], R10 ;  /* 0x0000a00089167a25 */ /* 0x000fe200078e000a */
[----:B------:R-:W-:Y:S02]  /*1390*/  SHF.R.U32.HI R119, RZ, 0x3, R121 ;  /* 0x00000003ff777819 */ /* 0x000fe40000011679 */
[----:B------:R-:W-:Y:S01]  /*13a0*/  SHF.R.U32.HI R115, RZ, 0x3, R117 ;  /* 0x00000003ff737819 */ /* 0x000fe20000011675 */
[----:B------:R-:W-:Y:S01]  /*13b0*/  IMAD.SHL.U32 R124, R124, 0x40, RZ ;  /* 0x000000407c7c7824 */ /* 0x000fe200078e00ff */
[--C-:B------:R-:W-:Y:S01]  /*13c0*/  LOP3.LUT R112, R125, 0x38, R127.reuse, 0xf8, !PT ;  /* 0x000000387d707812 */ /* 0x100fe200078ef87f */
[----:B------:R-:W-:Y:S01]  /*13d0*/  IMAD.SHL.U32 R120, R120, 0x40, RZ ;  /* 0x0000004078787824 */ /* 0x000fe200078e00ff */
[--C-:B------:R-:W-:Y:S01]  /*13e0*/  LOP3.LUT R111, R121, 0x38, R127.reuse, 0xf8, !PT ;  /* 0x00000038796f7812 */ /* 0x100fe200078ef87f */
[----:B------:R-:W-:Y:S01]  /*13f0*/  IMAD.SHL.U32 R116, R116, 0x40, RZ ;  /* 0x0000004074747824 */ /* 0x000fe200078e00ff */
[----:B------:R-:W-:Y:S01]  /*1400*/  LOP3.LUT R110, R117, 0x38, R127, 0xf8, !PT ;  /* 0x00000038756e7812 */ /* 0x000fe200078ef87f */
[----:B------:R-:W-:Y:S01]  /*1410*/  IMAD.SHL.U32 R2, R2, 0x80, RZ ;  /* 0x0000008002027824 */ /* 0x000fe200078e00ff */
[----:B------:R-:W-:Y:S01]  /*1420*/  LOP3.LUT R124, R124, 0xfffffe00, RZ, 0xc0, !PT ;  /* 0xfffffe007c7c7812 */ /* 0x000fe200078ec0ff */
[----:B------:R-:W-:Y:S01]  /*1430*/  IMAD.MOV.U32 R92, RZ, RZ, 0x6 ;  /* 0x00000006ff5c7424 */ /* 0x000fe200078e00ff */
[----:B------:R-:W-:Y:S01]  /*1440*/  LOP3.LUT R120, R120, 0xfffffe00, RZ, 0xc0, !PT ;  /* 0xfffffe0078787812 */ /* 0x000fe200078ec0ff */
[----:B------:R-:W-:Y:S01]  /*1450*/  IMAD.MOV.U32 R158, RZ, RZ, c[0x0][0x280] ;  /* 0x0000a000ff9e7624 */ /* 0x000fe200078e00ff */
[----:B------:R-:W-:Y:S01]  /*1460*/  LOP3.LUT R116, R116, 0xfffffe00, RZ, 0xc0, !PT ;  /* 0xfffffe0074747812 */ /* 0x000fe200078ec0ff */
[----:B------:R-:W-:Y:S01]  /*1470*/  IMAD.MOV.U32 R106, RZ, RZ, 0x5 ;  /* 0x00000005ff6a7424 */ /* 0x000fe200078e00ff */
[----:B------:R-:W-:Y:S01]  /*1480*/  LOP3.LUT R2, R2, 0xffffe000, RZ, 0xc0, !PT ;  /* 0xffffe00002027812 */ /* 0x000fe200078ec0ff */
[----:B------:R-:W-:Y:S01]  /*1490*/  IMAD.IADD R19, R19, 0x1, R14 ;  /* 0x0000000113137824 */ /* 0x000fe200078e020e */
[----:B------:R-:W-:Y:S01]  /*14a0*/  LOP3.LUT R112, R112, R123, RZ, 0x3c, !PT ;  /* 0x0000007b70707212 */ /* 0x000fe200078e3cff */
[----:B------:R-:W-:Y:S01]  /*14b0*/  IMAD.IADD R15, R14, 0x1, R23 ;  /* 0x000000010e0f7824 */ /* 0x000fe200078e0217 */
[----:B------:R-:W-:Y:S01]  /*14c0*/  LOP3.LUT R111, R111, R119, RZ, 0x3c, !PT ;  /* 0x000000776f6f7212 */ /* 0x000fe200078e3cff */
[----:B------:R-:W-:Y:S01]  /*14d0*/  IMAD.MOV.U32 R14, RZ, RZ, R22 ;  /* 0x000000ffff0e7224 */ /* 0x000fe200078e0016 */
[----:B------:R-:W-:Y:S01]  /*14e0*/  LOP3.LUT R110, R110, R115, RZ, 0x3c, !PT ;  /* 0x000000736e6e7212 */ /* 0x000fe200078e3cff */
[----:B------:R-:W-:Y:S01]  /*14f0*/  IMAD.U32 R152, RZ, RZ, UR13 ;  /* 0x0000000dff987e24 */ /* 0x000fe2000f8e00ff */
[C---:B------:R-:W-:Y:S01]  /*1500*/  SHF.L.U64.HI R90, R158.reuse, R92, c[0x0][0x284] ;  /* 0x0000a1009e5a7619 */ /* 0x040fe2000001025c */
[----:B------:R-:W-:Y:S01]  /*1510*/  IMAD.U32 R144, RZ, RZ, UR13 ;  /* 0x0000000dff907e24 */ /* 0x000fe2000f8e00ff */
[C---:B------:R-:W-:Y:S01]  /*1520*/  SHF.L.U64.HI R100, R158.reuse, R102, c[0x0][0x284] ;  /* 0x0000a1009e647619 */ /* 0x040fe20000010266 */
[----:B------:R-:W-:Y:S01]  /*1530*/  IMAD.MOV.U32 R156, RZ, RZ, c[0x0][0x290] ;  /* 0x0000a400ff9c7624 */ /* 0x000fe200078e00ff */
[----:B------:R-:W-:Y:S01]  /*1540*/  SHF.L.U64.HI R104, R158, R106, c[0x0][0x284] ;  /* 0x0000a1009e687619 */ /* 0x000fe2000001026a */
[----:B------:R-:W-:Y:S01]  /*1550*/  IMAD.SHL.U32 R97, R96, 0x40, RZ ;  /* 0x0000004060617824 */ /* 0x000fe200078e00ff */
[-C--:B------:R-:W-:Y:S01]  /*1560*/  IADD3 R113, R113, R2.reuse, R134 ;  /* 0x0000000271717210 */ /* 0x080fe20007ffe086 */
[----:B------:R-:W-:Y:S01]  /*1570*/  IMAD.SHL.U32 R91, R158, 0x40, RZ ;  /* 0x000000409e5b7824 */ /* 0x000fe200078e00ff */
[-C--:B------:R-:W-:Y:S01]  /*1580*/  IADD3 R112, R112, R2.reuse, R124 ;  /* 0x0000000270707210 */ /* 0x080fe20007ffe07c */
[C---:B------:R-:W-:Y:S01]  /*1590*/  IMAD.SHL.U32 R101, R158.reuse, 0x80, RZ ;  /* 0x000000809e657824 */ /* 0x040fe200078e00ff */
[-C--:B------:R-:W-:Y:S01]  /*15a0*/  IADD3 R111, R111, R2.reuse, R120 ;  /* 0x000000026f6f7210 */ /* 0x080fe20007ffe078 */
[----:B------:R-:W-:Y:S01]  /*15b0*/  IMAD.SHL.U32 R105, R158, 0x20, RZ ;  /* 0x000000209e697824 */ /* 0x000fe200078e00ff */
[----:B------:R-:W-:Y:S01]  /*15c0*/  IADD3 R110, R110, R2, R116 ;  /* 0x000000026e6e7210 */ /* 0x000fe20007ffe074 */
[----:B------:R-:W-:Y:S01]  /*15d0*/  IMAD.WIDE.U32 R146, R146, c[0x0][0x268], R20 ;  /* 0x00009a0092927a25 */ /* 0x000fe200078e0014 */
[----:B------:R-:W-:-:S02]  /*15e0*/  SHF.L.U64.HI R102, R156, R102, c[0x0][0x294] ;  /* 0x0000a5009c667619 */ /* 0x000fc40000010266 */
[----:B------:R-:W-:Y:S01]  /*15f0*/  SHF.L.U64.HI R106, R156, R106, c[0x0][0x294] ;  /* 0x0000a5009c6a7619 */ /* 0x000fe2000001026a */
[----:B------:R-:W-:Y:S01]  /*1600*/  IMAD.WIDE.U32 R152, R152, c[0x0][0x280], R18 ;  /* 0x0000a00098987a25 */ /* 0x000fe200078e0012 */
[----:B------:R-:W-:Y:S02]  /*1610*/  LOP3.LUT R129, R129, 0xfffffff8, RZ, 0xc0, !PT ;  /* 0xfffffff881817812 */ /* 0x000fe400078ec0ff */
[----:B------:R-:W-:Y:S01]  /*1620*/  LOP3.LUT R127, R127, 0xfffffff8, RZ, 0xc0, !PT ;  /* 0xfffffff87f7f7812 */ /* 0x000fe200078ec0ff */
[----:B------:R-:W-:Y:S01]  /*1630*/  IMAD.WIDE.U32 R144, R144, c[0x0][0x280], R14 ;  /* 0x0000a00090907a25 */ /* 0x000fe200078e000e */
[----:B------:R-:W-:Y:S02]  /*1640*/  P2R R139, PR, RZ, 0x20 ;  /* 0x00000020ff8b7803 */ /* 0x000fe40000000000 */
[----:B------:R-:W-:Y:S01]  /*1650*/  P2R R140, PR, RZ, 0x40 ;  /* 0x00000040ff8c7803 */ /* 0x000fe20000000000 */
[----:B------:R-:W-:Y:S01]  /*1660*/  IMAD.WIDE.U32 R158, R158, 0x60, RZ ;  /* 0x000000609e9e7825 */ /* 0x000fe200078e00ff */
[----:B------:R-:W-:Y:S01]  /*1670*/  IADD3 R86, R86, UR17, RZ ;  /* 0x0000001156567c10 */ /* 0x000fe2000fffe0ff */
[----:B------:R-:W-:Y:S01]  /*1680*/  ULDC UR17, c[0x0][0x1d4] ;  /* 0x0000750000117ab9 */ /* 0x000fe20000000800 */
[----:B------:R-:W-:Y:S01]  /*1690*/  SHF.R.S32.HI R109, RZ, 0x1f, R129 ;  /* 0x0000001fff6d7819 */ /* 0x000fe20000011481 */
[----:B------:R-:W-:Y:S01]  /*16a0*/  IMAD.MOV.U32 R87, RZ, RZ, c[0x0][0x2b8] ;  /* 0x0000ae00ff577624 */ /* 0x000fe200078e00ff */
[----:B------:R-:W-:Y:S01]  /*16b0*/  IADD3 R85, R153, UR23, RZ ;  /* 0x0000001799557c10 */ /* 0x000fe2000fffe0ff */
[----:B------:R-:W-:Y:S01]  /*16c0*/  IMAD.MOV.U32 R74, RZ, RZ, c[0x0][0x27c] ;  /* 0x00009f00ff4a7624 */ /* 0x000fe200078e00ff */
[----:B------:R-:W-:Y:S01]  /*16d0*/  IADD3 R81, R145, UR23, RZ ;  /* 0x0000001791517c10 */ /* 0x000fe2000fffe0ff */
[C---:B------:R-:W-:Y:S01]  /*16e0*/  IMAD.SHL.U32 R93, R156.reuse, 0x40, RZ ;  /* 0x000000409c5d7824 */ /* 0x040fe200078e00ff */
[----:B------:R-:W-:Y:S01]  /*16f0*/  IADD3 R84, R151, UR28, RZ ;  /* 0x0000001c97547c10 */ /* 0x000fe2000fffe0ff */
[C---:B------:R-:W-:Y:S01]  /*1700*/  IMAD.SHL.U32 R103, R156.reuse, 0x80, RZ ;  /* 0x000000809c677824 */ /* 0x040fe200078e00ff */
[----:B------:R-:W-:Y:S01]  /*1710*/  IADD3 R80, R143, UR28, RZ ;  /* 0x0000001c8f507c10 */ /* 0x000fe2000fffe0ff */
[----:B------:R-:W-:Y:S01]  /*1720*/  IMAD.SHL.U32 R107, R156, 0x20, RZ ;  /* 0x000000209c6b7824 */ /* 0x000fe200078e00ff */
[----:B------:R-:W-:Y:S01]  /*1730*/  SHF.R.S32.HI R108, RZ, 0x1f, R127 ;  /* 0x0000001fff6c7819 */ /* 0x000fe2000001147f */
[----:B------:R-:W-:-:S02]  /*1740*/  IMAD.U32 R131, RZ, RZ, UR22 ;  /* 0x00000016ff837e24 */ /* 0x000fc4000f8e00ff */
[----:B------:R-:W-:Y:S02]  /*1750*/  IMAD R130, R130, 0x20, R137 ;  /* 0x0000002082827824 */ /* 0x000fe400078e0289 */
[----:B------:R-:W-:Y:S02]  /*1760*/  IMAD.SHL.U32 R113, R113, 0x2, RZ ;  /* 0x0000000271717824 */ /* 0x000fe400078e00ff */
[----:B------:R-:W-:Y:S02]  /*1770*/  IMAD.SHL.U32 R112, R112, 0x2, RZ ;  /* 0x0000000270707824 */ /* 0x000fe400078e00ff */
[----:B------:R-:W-:Y:S02]  /*1780*/  IMAD.SHL.U32 R111, R111, 0x2, RZ ;  /* 0x000000026f6f7824 */ /* 0x000fe400078e00ff */
[----:B------:R-:W-:Y:S01]  /*1790*/  IMAD.SHL.U32 R110, R110, 0x2, RZ ;  /* 0x000000026e6e7824 */ /* 0x000fe200078e00ff */
[----:B--2---:R1:W2:Y:S01]  /*17a0*/  @P4 R2UR UR26, R0 ;  /* 0x00000000001a43c2 */ /* 0x0042a200000e0000 */
[----:B------:R-:W-:Y:S01]  /*17b0*/  @P3 LEA R4, P4, R6, c[0x0][0x220], 0x1 ;  /* 0x0000880006043a11 */ /* 0x000fe200078808ff */
[----:B-1----:R-:W-:Y:S01]  /*17c0*/  IMAD R0, R88, UR22, RZ ;  /* 0x0000001658007c24 */ /* 0x002fe2000f8e02ff */
[----:B--2---:R-:W-:-:S02]  /*17d0*/  @UP0 USHF.R.S32.HI UR39, URZ, 0x1f, UR26 ;  /* 0x0000001f3f270899 */ /* 0x004fc4000801141a */
[----:B------:R-:W-:Y:S01]  /*17e0*/  @UP0 UMOV UR38, UR26 ;  /* 0x0000001a00260c82 */ /* 0x000fe20008000000 */
[----:B------:R-:W-:Y:S01]  /*17f0*/  IMAD R0, R89, UR29, R0 ;  /* 0x0000001d59007c24 */ /* 0x000fe2000f8e0200 */
[----:B------:R-:W-:Y:S02]  /*1800*/  UIMAD UR29, UR10, UR4, URZ ;  /* 0x000000040a1d72a4 */ /* 0x000fe4000f8e023f */
[----:B------:R-:W-:Y:S01]  /*1810*/  @!UP0 UMOV UR38, UR19 ;  /* 0x0000001300268c82 */ /* 0x000fe20008000000 */
[----:B------:R-:W-:Y:S01]  /*1820*/  IMAD.IADD R7, R7, 0x1, R0 ;  /* 0x0000000107077824 */ /* 0x000fe200078e0200 */
[----:B------:R-:W-:Y:S01]  /*1830*/  UIMAD UR29, UR11, UR5, UR29 ;  /* 0x000000050b1d72a4 */ /* 0x000fe2000f8e021d */
[----:B------:R-:W-:Y:S01]  /*1840*/  IMAD.MOV.U32 R0, RZ, RZ, c[0x0][0x23c] ;  /* 0x00008f00ff007624 */ /* 0x000fe200078e00ff */
[----:B------:R-:W-:Y:S02]  /*1850*/  @!UP0 UMOV UR39, UR24 ;  /* 0x0000001800278c82 */ /* 0x000fe40008000000 */
[----:B------:R-:W-:Y:S01]  /*1860*/  @P3 LEA.HI.X R5, R6, c[0x0][0x224], R7, 0x1, P4 ;  /* 0x0000890006053a11 */ /* 0x000fe200020f0c07 */
[----:B------:R-:W-:Y:S01]  /*1870*/  IMAD.SHL.U32 R98, R0, 0x40, RZ ;  /* 0x0000004000627824 */ /* 0x000fe200078e00ff */
[----:B------:R-:W-:-:S02]  /*1880*/  ULDC.64 UR4, c[0x0][0x210] ;  /* 0x0000840000047ab9 */ /* 0x000fc40000000a00 */
[----:B------:R-:W-:Y:S01]  /*1890*/  UIMAD UR32, UR10, UR4, URZ ;  /* 0x000000040a2072a4 */ /* 0x000fe2000f8e023f */
[----:B------:R-:W-:Y:S01]  /*18a0*/  @!PT LDS RZ, [RZ] ;  /* 0x00000000fffff984 */ /* 0x000fe20000000800 */
[----:B------:R-:W-:Y:S01]  /*18b0*/  @!PT LDS RZ, [RZ] ;  /* 0x00000000fffff984 */ /* 0x000fe20000000800 */
[----:B------:R-:W-:Y:S01]  /*18c0*/  @!PT LDS RZ, [RZ] ;  /* 0x00000000fffff984 */ /* 0x000fe20000000800 */
[----:B------:R1:W-:Y:S01]  /*18d0*/  @P3 LDGSTS.E.BYPASS.LTC128B.128 [R132+0x8100], [R4.64], !P6 ;  /* 0x0810000004843fae */ /* 0x0003e2000f101d54 */
[----:B------:R-:W-:Y:S02]  /*18e0*/  UIMAD.WIDE.U32 UR34, UR11, UR4, URZ ;  /* 0x000000040b2272a5 */ /* 0x000fe4000f8e003f */
[----:B------:R-:W-:Y:S01]  /*18f0*/  UIMAD UR32, UR11, UR5, UR32 ;  /* 0x000000050b2072a4 */ /* 0x000fe2000f8e0220 */
[----:B------:R1:W-:Y:S01]  /*1900*/  @P3 LDGSTS.E.BYPASS.LTC128B.128 [R132+0xc100], [R4.64+0x80], !P5 ;  /* 0x0c10008004843fae */ /* 0x0003e2000e901d54 */
[----:B------:R-:W-:Y:S02]  /*1910*/  ULDC UR24, c[0x0][0x27c] ;  /* 0x00009f0000187ab9 */ /* 0x000fe40000000800 */
[----:B------:R-:W-:Y:S02]  /*1920*/  ULDC.64 UR4, c[0x0][0x268] ;  /* 0x00009a0000047ab9 */ /* 0x000fe40000000a00 */
[----:B------:R-:W-:-:S02]  /*1930*/  UIMAD UR4, UR25, UR4, URZ ;  /* 0x00000004190472a4 */ /* 0x000fc4000f8e023f */
[----:B------:R-:W-:Y:S02]  /*1940*/  USHF.L.U32 UR24, UR24, 0x1, URZ ;  /* 0x0000000118187899 */ /* 0x000fe4000800063f */
[----:B------:R-:W-:Y:S02]  /*1950*/  UIMAD UR27, UR27, UR5, UR4 ;  /* 0x000000051b1b72a4 */ /* 0x000fe4000f8e0204 */
[----:B------:R-:W-:Y:S02]  /*1960*/  UMOV UR25, 0x60 ;  /* 0x0000006000197882 */ /* 0x000fe40000000000 */
[----:B------:R-:W-:Y:S02]  /*1970*/  ULDC.64 UR4, c[0x0][0x2b0] ;  /* 0x0000ac0000047ab9 */ /* 0x000fe40000000a00 */
[----:B------:R-:W-:Y:S01]  /*1980*/  UIMAD UR26, UR39, UR4, URZ ;  /* 0x00000004271a72a4 */ /* 0x000fe2000f8e023f */
[----:B------:R-:W-:Y:S01]  /*1990*/  IADD3 R82, R147, UR27, RZ ;  /* 0x0000001b93527c10 */ /* 0x000fe2000fffe0ff */
[----:B------:R-:W-:-:S02]  /*19a0*/  UIMAD.WIDE.U32 UR36, UR38, UR4, URZ ;  /* 0x00000004262472a5 */ /* 0x000fc4000f8e003f */
[----:B------:R-:W-:Y:S02]  /*19b0*/  UIMAD UR26, UR38, UR5, UR26 ;  /* 0x00000005261a72a4 */ /* 0x000fe4000f8e021a */
[----:B------:R-:W-:Y:S02]  /*19c0*/  ULDC UR4, c[0x0][0x294] ;  /* 0x0000a50000047ab9 */ /* 0x000fe40000000800 */
[----:B------:R-:W-:Y:S02]  /*19d0*/  ULDC UR5, c[0x0][0x284] ;  /* 0x0000a10000057ab9 */ /* 0x000fe40000000800 */
[----:B------:R-:W-:Y:S01]  /*19e0*/  UIMAD UR5, UR25, UR5, URZ ;  /* 0x00000005190572a4 */ /* 0x000fe2000f8e023f */
[C---:B-1----:R-:W-:Y:S01]  /*19f0*/  @P2 LEA R4, P3, R96.reuse, R6, 0x5 ;  /* 0x0000000660042211 */ /* 0x042fe200078628ff */
[----:B------:R-:W-:Y:S02]  /*1a00*/  UIMAD UR4, UR25, UR4, URZ ;  /* 0x00000004190472a4 */ /* 0x000fe4000f8e023f */
[----:B------:R-:W-:Y:S01]  /*1a10*/  UIADD3 UR17, -UR24, UR17, URZ ;  /* 0x0000001118117290 */ /* 0x000fe2000fffe13f */
[----:B------:R-:W-:Y:S01]  /*1a20*/  @P2 LEA.HI.X R3, R96, R7, R0, 0x5, P3 ;  /* 0x0000000760032211 */ /* 0x000fe200018f2c00 */
[----:B------:R-:W-:Y:S01]  /*1a30*/  @P0 IMAD R0, R0, 0x60, RZ ;  /* 0x0000006000000824 */ /* 0x000fe200078e02ff */
[C---:B------:R-:W-:Y:S01]  /*1a40*/  @P2 LEA R16, P3, R4.reuse, c[0x0][0x220], 0x1 ;  /* 0x0000880004102a11 */ /* 0x040fe200078608ff */
[----:B------:R-:W-:Y:S01]  /*1a50*/  UIADD3 UR29, UR31, UR29, URZ ;  /* 0x0000001d1f1d7290 */ /* 0x000fe2000fffe03f */
[----:B------:R-:W-:Y:S01]  /*1a60*/  IADD3 R94, R159, UR5, RZ ;  /* 0x000000059f5e7c10 */ /* 0x000fe2000fffe0ff */
[----:B------:R-:W-:Y:S01]  /*1a70*/  UIADD3 UR32, UR35, UR32, URZ ;  /* 0x0000002023207290 */ /* 0x000fe2000fffe03f */
[----:B------:R-:W-:Y:S01]  /*1a80*/  @P2 LEA.HI.X R17, R4, c[0x0][0x224], R3, 0x1, P3 ;  /* 0x0000890004112a11 */ /* 0x000fe200018f0c03 */
[----:B------:R-:W-:Y:S01]  /*1a90*/  IMAD.WIDE.U32 R4, R96, 0x40, RZ ;  /* 0x0000004060047825 */ /* 0x000fe200078e00ff */
[----:B------:R-:W-:-:S03]  /*1aa0*/  UIADD3 UR26, UR37, UR26, URZ ;  /* 0x0000001a251a7290 */ /* 0x000fc6000fffe03f */
[----:B------:R1:W-:Y:S01]  /*1ab0*/  @P2 LDGSTS.E.BYPASS.LTC128B.128 [R132+0x9100], [R16.64], !P6 ;  /* 0x0910000010842fae */ /* 0x0003e2000f101d54 */
[----:B------:R-:W-:Y:S01]  /*1ac0*/  IMAD.IADD R98, R5, 0x1, R98 ;  /* 0x0000000105627824 */ /* 0x000fe200078e0262 */
[----:B------:R-:W-:Y:S02]  /*1ad0*/  IADD3 R99, P3, R4, 0x80, RZ ;  /* 0x0000008004637810 */ /* 0x000fe40007f7e0ff */
[----:B------:R1:W-:Y:S01]  /*1ae0*/  @P2 LDGSTS.E.BYPASS.LTC128B.128 [R132+0xd100], [R16.64+0x80], !P5 ;  /* 0x0d10008010842fae */ /* 0x0003e2000e901d54 */
[----:B------:R-:W-:-:S05]  /*1af0*/  @P1 IADD3 R5, P2, R6, R4, RZ ;  /* 0x0000000406051210 */ /* 0x000fca0007f5e0ff */
[--C-:B------:R-:W-:Y:S01]  /*1b00*/  @P1 IMAD.X R3, R98, 0x1, R7.reuse, P2 ;  /* 0x0000000162031824 */ /* 0x100fe200010e0607 */
[C---:B------:R-:W-:Y:S01]  /*1b10*/  @P1 LEA R4, P2, R5.reuse, c[0x0][0x220], 0x1 ;  /* 0x0000880005041a11 */ /* 0x040fe200078408ff */
[C---:B------:R-:W-:Y:S01]  /*1b20*/  @P0 IMAD.WIDE.U32 R6, R96.reuse, 0x60, R6 ;  /* 0x0000006060060825 */ /* 0x040fe200078e0006 */
[-C--:B------:R-:W-:Y:S02]  /*1b30*/  SHF.L.U64.HI R96, R96, R92.reuse, c[0x0][0x23c] ;  /* 0x00008f0060607619 */ /* 0x080fe4000001025c */
[----:B------:R-:W-:Y:S01]  /*1b40*/  @P1 LEA.HI.X R5, R5, c[0x0][0x224], R3, 0x1, P2 ;  /* 0x0000890005051a11 */ /* 0x000fe200010f0c03 */
[----:B------:R-:W-:Y:S01]  /*1b50*/  @P0 IMAD.IADD R0, R7, 0x1, R0 ;  /* 0x0000000107000824 */ /* 0x000fe200078e0200 */
[----:B------:R-:W-:Y:S01]  /*1b60*/  @P0 LEA R8, P2, R6, c[0x0][0x220], 0x1 ;  /* 0x0000880006080a11 */ /* 0x000fe200078408ff */
[----:B------:R-:W-:Y:S01]  /*1b70*/  IMAD.X R98, RZ, RZ, R98, P3 ;  /* 0x000000ffff627224 */ /* 0x000fe200018e0662 */
[----:B------:R-:W-:Y:S01]  /*1b80*/  SHF.L.U64.HI R92, R156, R92, c[0x0][0x294] ;  /* 0x0000a5009c5c7619 */ /* 0x000fe2000001025c */
[----:B------:R1:W-:Y:S01]  /*1b90*/  @P1 LDGSTS.E.BYPASS.LTC128B.128 [R132+0xa100], [R4.64], !P6 ;  /* 0x0a10000004841fae */ /* 0x0003e2000f101d54 */
[----:B------:R-:W-:Y:S01]  /*1ba0*/  @P0 LEA.HI.X R9, R6, c[0x0][0x224], R0, 0x1, P2 ;  /* 0x0000890006090a11 */ /* 0x000fe200010f0c00 */
[----:B------:R-:W-:-:S02]  /*1bb0*/  IMAD.WIDE.U32 R156, R156, 0x60, RZ ;  /* 0x000000609c9c7825 */ /* 0x000fc400078e00ff */
[----:B------:R1:W-:Y:S01]  /*1bc0*/  @P1 LDGSTS.E.BYPASS.LTC128B.128 [R132+0xe100], [R4.64+0x80], !P5 ;  /* 0x0e10008004841fae */ /* 0x0003e2000e901d54 */
[----:B------:R-:W-:Y:S02]  /*1bd0*/  ISETP.NE.AND P1, PT, R87, 0x1, PT ;  /* 0x000000015700780c */ /* 0x000fe40003f25270 */
[----:B------:R-:W-:Y:S01]  /*1be0*/  IADD3 R95, R157, UR4, RZ ;  /* 0x000000049d5f7c10 */ /* 0x000fe2000fffe0ff */
[----:B------:R2:W-:Y:S01]  /*1bf0*/  @P0 LDGSTS.E.BYPASS.LTC128B.128 [R132+0xb100], [R8.64], !P6 ;  /* 0x0b10000008840fae */ /* 0x0005e2000f101d54 */
[----:B------:R-:W-:-:S03]  /*1c00*/  ULDC.U8 UR4, c[0x0][0x298] ;  /* 0x0000a60000047ab9 */ /* 0x000fc60000000000 */
[----:B------:R2:W-:Y:S01]  /*1c10*/  @P0 LDGSTS.E.BYPASS.LTC128B.128 [R132+0xf100], [R8.64+0x80], !P5 ;  /* 0x0f10008008840fae */ /* 0x0005e2000e901d54 */
[----:B------:R-:W-:Y:S02]  /*1c20*/  ISETP.GE.AND P5, PT, R10, c[0x0][0x1d4], PT ;  /* 0x000075000a007a0c */ /* 0x000fe40003fa6270 */
[----:B------:R-:W-:Y:S01]  /*1c30*/  ISETP.GE.AND P0, PT, R74, 0x1, PT ;  /* 0x000000014a00780c */ /* 0x000fe20003f06270 */
[----:B------:R-:W0:Y:S01]  /*1c40*/  LDGDEPBAR ;  /* 0x00000000000079af */ /* 0x000e220000000000 */
[----:B--2---:R-:W-:-:S03]  /*1c50*/  IADD3 R9, R12, 0x20, RZ ;  /* 0x000000200c097810 */ /* 0x004fc60007ffe0ff */
[----:B-1----:R-:W-:Y:S06]  /*1c60*/  BAR.SYNC.DEFER_BLOCKING 0x0 ;  /* 0x0000000000007b1d */ /* 0x002fec0000010000 */
.L_x_106:
[----:B------:R-:W-:Y:S01]  /*1c70*/  IMAD.SHL.U32 R79, R131, 0x80, RZ ;  /* 0x00000080834f7824 */ /* 0x000fe200078e00ff */
[----:B------:R-:W-:Y:S04]  /*1c80*/  DEPBAR.LE SB0, 0x0 ;  /* 0x000080000000791a */ /* 0x000fe80000000000 */
[----:B------:R-:W-:Y:S01]  /*1c90*/  IMAD.IADD R78, R130, 0x1, R79 ;  /* 0x00000001824e7824 */ /* 0x000fe200078e024f */
[----:B------:R-:W-:Y:S01]  /*1ca0*/  ISETP.NE.AND P1, PT, R87, 0x1, PT ;  /* 0x000000015700780c */ /* 0x000fe20003f25270 */
[----:B------:R-:W-:Y:S01]  /*1cb0*/  IMAD.MOV.U32 R114, RZ, RZ, RZ ;  /* 0x000000ffff727224 */ /* 0x000fe200078e00ff */
[----:B------:R-:W-:Y:S01]  /*1cc0*/  ISETP.GE.AND P2, PT, R74, 0x1, PT ;  /* 0x000000014a00780c */ /* 0x000fe20003f46270 */
[----:B------:R-:W-:Y:S01]  /*1cd0*/  BSSY B2, `(.L_x_60) ;  /* 0x0000549000027945 */ /* 0x000fe20003800000 */
[----:B------:R-:W-:Y:S01]  /*1ce0*/  ISETP.GE.AND P0, PT, R78, UR16, PT ;  /* 0x000000104e007c0c */ /* 0x000fe2000bf06270 */
[----:B------:R-:W-:Y:S03]  /*1cf0*/  IMAD.IADD R78, R86, 0x1, R78 ;  /* 0x00000001564e7824 */ /* 0x000fe600078e024e */
[----:B------:R-:W-:Y:S01]  /*1d00*/  ISETP.GT.OR P0, PT, R130, 0x7f, P0 ;  /* 0x0000007f8200780c */ /* 0x000fe20000704670 */
[----:B------:R-:W-:Y:S04]  /*1d10*/  IMAD.MOV.U32 R0, RZ, RZ, R78 ;  /* 0x000000ffff007224 */ /* 0x000fe800078e004e */
[----:B-1----:R-:W-:Y:S05]  /*1d20*/  @P1 IMAD.HI.U32 R2, R78, c[0x0][0x2bc], RZ ;  /* 0x0000af004e021a27 */ /* 0x002fea00078e00ff */
        /* <DEDUP_REMOVED lines=10> */
[----:B------:R-:W-:Y:S01]  /*1dd0*/  IMAD R0, R77, c[0x0][0x1e0], RZ ;  /* 0x000078004d007a24 */ /* 0x000fe200078e02ff */
[----:B------:R-:W-:Y:S03]  /*1de0*/  BAR.SYNC.DEFER_BLOCKING 0x0 ;  /* 0x0000000000007b1d */ /* 0x000fe60000010000 */
        /* <DEDUP_REMOVED lines=10> */
[----:B------:R-:W-:-:S05]  /*1e90*/  @!P2 BRA `(.L_x_61) ;  /* 0x00004ea00000a947 */ /* 0x000fca0003800000 */
[-C--:B------:R-:W-:Y:S01]  /*1ea0*/  IMAD R39, R100, R131.reuse, RZ ;  /* 0x0000008364277224 */ /* 0x080fe200078e02ff */
[----:B------:R-:W-:Y:S01]  /*1eb0*/  ISETP.NE.AND P0, PT, RZ, UR4, PT ;  /* 0x00000004ff007c0c */ /* 0x000fe2000bf05270 */
[-C--:B------:R-:W-:Y:S01]  /*1ec0*/  IMAD R29, R102, R131.reuse, RZ ;  /* 0x00000083661d7224 */ /* 0x080fe200078e02ff */
[----:B------:R-:W-:Y:S01]  /*1ed0*/  SHF.R.S32.HI R0, RZ, 0x1f, R131 ;  /* 0x0000001fff007819 */ /* 0x000fe20000011483 */
[----:B------:R-:W-:Y:S01]  /*1ee0*/  IMAD.WIDE.U32 R68, R101, R131, RZ ;  /* 0x0000008365447225 */ /* 0x000fe200078e00ff */
[----:B------:R-:W-:Y:S03]  /*1ef0*/  IADD3 R75, -R79, UR16, RZ ;  /* 0x000000104f4b7c10 */ /* 0x000fe6000fffe1ff */
[C---:B------:R-:W-:Y:S01]  /*1f00*/  IMAD R39, R0.reuse, R101, R39 ;  /* 0x0000006500277224 */ /* 0x040fe200078e0227 */
[----:B------:R-:W-:Y:S01]  /*1f10*/  IMNMX R75, R75, 0x80, PT ;  /* 0x000000804b4b7817 */ /* 0x000fe20003800200 */
[----:B------:R-:W-:Y:S02]  /*1f20*/  IMAD R29, R0, R103, R29 ;  /* 0x00000067001d7224 */ /* 0x000fe400078e021d */
[----:B------:R-:W-:Y:S01]  /*1f30*/  IMAD.WIDE.U32 R42, R103, R131, RZ ;  /* 0x00000083672a7225 */ /* 0x000fe200078e00ff */
[----:B------:R-:W-:Y:S04]  /*1f40*/  IADD3 R39, R69, R39, RZ ;  /* 0x0000002745277210 */ /* 0x000fe80007ffe0ff */
[----:B------:R-:W-:Y:S01]  /*1f50*/  IADD3 R29, R43, R29, RZ ;  /* 0x0000001d2b1d7210 */ /* 0x000fe20007ffe0ff */
[----:B------:R-:W-:-:S05]  /*1f60*/  @!P0 BRA `(.L_x_62) ;  /* 0x000027c000008947 */ /* 0x000fca0003800000 */
[----:B------:R-:W-:Y:S01]  /*1f70*/  ISETP.GE.AND P3, PT, R137, R75, PT ;  /* 0x0000004b8900720c */ /* 0x000fe20003f66270 */
[----:B------:R-:W-:Y:S01]  /*1f80*/  BSSY B0, `(.L_x_63) ;  /* 0x000001b000007945 */ /* 0x000fe20003800000 */
[----:B------:R-:W-:Y:S01]  /*1f90*/  CS2R R56, SRZ ;  /* 0x0000000000387805 */ /* 0x000fe2000001ff00 */
[----:B------:R-:W-:Y:S01]  /*1fa0*/  CS2R R62, SRZ ;  /* 0x00000000003e7805 */ /* 0x000fe2000001ff00 */
[----:B------:R-:W-:Y:S01]  /*1fb0*/  CS2R R64, SRZ ;  /* 0x0000000000407805 */ /* 0x000fe2000001ff00 */
[----:B------:R-:W-:Y:S01]  /*1fc0*/  CS2R R36, SRZ ;  /* 0x0000000000247805 */ /* 0x000fe2000001ff00 */
[----:B------:R-:W-:Y:S07]  /*1fd0*/  CS2R R32, SRZ ;  /* 0x0000000000207805 */ /* 0x000fee000001ff00 */
[----:B------:R-:W-:-:S05]  /*1fe0*/  @P3 BRA `(.L_x_64) ;  /* 0x0000014000003947 */ /* 0x000fca0003800000 */
[----:B------:R-:W-:Y:S01]  /*1ff0*/  IADD3 R2, P0, R152, R68, RZ ;  /* 0x0000004498027210 */ /* 0x000fe20007f1e0ff */
[----:B------:R-:W-:Y:S01]  /*2000*/  CS2R R64, SRZ ;  /* 0x0000000000407805 */ /* 0x000fe2000001ff00 */
[----:B------:R-:W-:Y:S01]  /*2010*/  CS2R R32, SRZ ;  /* 0x0000000000207805 */ /* 0x000fe2000001ff00 */
[----:B------:R-:W-:Y:S01]  /*2020*/  CS2R R62, SRZ ;  /* 0x00000000003e7805 */ /* 0x000fe2000001ff00 */
[----:B------:R-:W-:Y:S01]  /*2030*/  CS2R R36, SRZ ;  /* 0x0000000000247805 */ /* 0x000fe2000001ff00 */
[----:B------:R-:W-:Y:S01]  /*2040*/  IMAD.X R0, R39, 0x1, R85, P0 ;  /* 0x0000000127007824 */ /* 0x000fe200000e0655 */
[----:B------:R-:W-:Y:S05]  /*2050*/  IADD3 R4, P0, R150, R42, RZ ;  /* 0x0000002a96047210 */ /* 0x000fea0007f1e0ff */
[----:B------:R-:W-:Y:S01]  /*2060*/  IMAD.X R3, R29, 0x1, R84, P0 ;  /* 0x000000011d037824 */ /* 0x000fe200000e0654 */
[C---:B------:R-:W-:Y:S04]  /*2070*/  LEA R6, P0, R2.reuse, c[0x0][0x270], 0x1 ;  /* 0x00009c0002067a11 */ /* 0x040fe800078008ff */
[----:B------:R-:W-:Y:S02]  /*2080*/  LEA.HI.X R7, R2, c[0x0][0x274], R0, 0x1, P0 ;  /* 0x00009d0002077a11 */ /* 0x000fe400000f0c00 */
[C---:B------:R-:W-:Y:S04]  /*2090*/  LEA R2, P0, R4.reuse, c[0x0][0x288], 0x1 ;  /* 0x0000a20004027a11 */ /* 0x040fe800078008ff */
[----:B------:R-:W-:Y:S02]  /*20a0*/  LEA.HI.X R3, R4, c[0x0][0x28c], R3, 0x1, P0 ;  /* 0x0000a30004037a11 */ /* 0x000fe400000f0c03 */
[----:B------:R-:W-:Y:S11]  /*20b0*/  ISETP.GE.AND P0, PT, R12, c[0x0][0x27c], PT ;  /* 0x00009f000c007a0c */ /* 0x000ff60003f06270 */
[----:B------:R-:W-:Y:S02]  /*20c0*/  @!UPT UIADD3 URZ, URZ, URZ, URZ ;  /* 0x0000003f3f3ff290 */ /* 0x000fe4000fffe03f */
[----:B------:R1:W5:Y:S04]  /*20d0*/  @!P0 LDG.E.64 R64, [R6.64] ;  /* 0x0000001406408981 */ /* 0x000368000c1e1b00 */
[----:B------:R1:W5:Y:S01]  /*20e0*/  @!P0 LDG.E.64 R32, [R2.64] ;  /* 0x0000001402208981 */ /* 0x000362000c1e1b00 */
[----:B------:R-:W-:Y:S11]  /*20f0*/  ISETP.GE.AND P0, PT, R9, c[0x0][0x27c], PT ;  /* 0x00009f0009007a0c */ /* 0x000ff60003f06270 */
[----:B------:R-:W-:Y:S02]  /*2100*/  @!UPT UIADD3 URZ, URZ, URZ, URZ ;  /* 0x0000003f3f3ff290 */ /* 0x000fe4000fffe03f */
[----:B------:R1:W5:Y:S04]  /*2110*/  @!P0 LDG.E.64 R62, [R6.64+0x40] ;  /* 0x00004014063e8981 */ /* 0x000368000c1e1b00 */
[----:B------:R1:W5:Y:S02]  /*2120*/  @!P0 LDG.E.64 R36, [R2.64+0x40] ;  /* 0x0000401402248981 */ /* 0x000364000c1e1b00 */
.L_x_64:
[----:B------:R-:W-:Y:S05]  /*2130*/  BSYNC B0 ;  /* 0x0000000000007941 */ /* 0x000fea0003800000 */
.L_x_63:
[----:B------:R-:W-:Y:S01]  /*2140*/  ISETP.GE.AND P6, PT, R126, R75, PT ;  /* 0x0000004b7e00720c */ /* 0x000fe20003fc6270 */
[----:B-----5:R-:W-:Y:S01]  /*2150*/  IMAD.MOV.U32 R4, RZ, RZ, R62 ;  /* 0x000000ffff047224 */ /* 0x020fe200078e003e */
[----:B------:R-:W-:Y:S01]  /*2160*/  BSSY B0, `(.L_x_65) ;  /* 0x0000025000007945 */ /* 0x000fe20003800000 */
[----:B-1----:R-:W-:Y:S01]  /*2170*/  IMAD.MOV.U32 R3, RZ, RZ, R63 ;  /* 0x000000ffff037224 */ /* 0x002fe200078e003f */
[----:B------:R-:W-:Y:S01]  /*2180*/  CS2R R60, SRZ ;  /* 0x00000000003c7805 */ /* 0x000fe2000001ff00 */
[----:B------:R-:W-:Y:S01]  /*2190*/  IMAD.MOV.U32 R2, RZ, RZ, R64 ;  /* 0x000000ffff027224 */ /* 0x000fe200078e0040 */
[----:B------:R-:W-:Y:S01]  /*21a0*/  CS2R R30, SRZ ;  /* 0x00000000001e7805 */ /* 0x000fe2000001ff00 */
[----:B------:R-:W-:Y:S01]  /*21b0*/  IMAD.MOV.U32 R0, RZ, RZ, R65 ;  /* 0x000000ffff007224 */ /* 0x000fe200078e0041 */
[----:B------:R-:W-:Y:S01]  /*21c0*/  PRMT R59, R3, 0x5410, R4 ;  /* 0x00005410033b7816 */ /* 0x000fe20000000004 */
[----:B------:R-:W-:Y:S01]  /*21d0*/  IMAD.MOV.U32 R3, RZ, RZ, R37 ;  /* 0x000000ffff037224 */ /* 0x000fe200078e0025 */
[----:B------:R-:W-:Y:S01]  /*21e0*/  PRMT R38, R2, 0x7610, R38 ;  /* 0x0000761002267816 */ /* 0x000fe20000000026 */
[----:B------:R-:W-:Y:S01]  /*21f0*/  CS2R R34, SRZ ;  /* 0x0000000000227805 */ /* 0x000fe2000001ff00 */
[----:B------:R-:W-:Y:S02]  /*2200*/  MOV R4, R36 ;  /* 0x0000002400047202 */ /* 0x000fe40000000f00 */
[----:B------:R-:W-:Y:S02]  /*2210*/  MOV R2, R33 ;  /* 0x0000002100027202 */ /* 0x000fe40000000f00 */
[----:B------:R-:W-:Y:S01]  /*2220*/  PRMT R41, R0, 0x7610, R41 ;  /* 0x0000761000297816 */ /* 0x000fe20000000029 */
[----:B------:R-:W-:Y:S01]  /*2230*/  IMAD.MOV.U32 R0, RZ, RZ, R32 ;  /* 0x000000ffff007224 */ /* 0x000fe200078e0020 */
[----:B------:R-:W-:Y:S02]  /*2240*/  PRMT R28, R3, 0x5410, R4 ;  /* 0x00005410031c7816 */ /* 0x000fe40000000004 */
[----:B------:R-:W-:Y:S01]  /*2250*/  PRMT R3, R2, 0x7610, R3 ;  /* 0x0000761002037816 */ /* 0x000fe20000000003 */
[----:B------:R-:W-:-:S05]  /*2260*/  @P6 BRA `(.L_x_66) ;  /* 0x0000014000006947 */ /* 0x000fca0003800000 */
[----:B------:R-:W-:Y:S01]  /*2270*/  IADD3 R4, P1, P0, R152, R68, R105 ;  /* 0x0000004498047210 */ /* 0x000fe2000783e069 */
[----:B------:R-:W-:Y:S01]  /*2280*/  CS2R R60, SRZ ;  /* 0x00000000003c7805 */ /* 0x000fe2000001ff00 */
[----:B------:R-:W-:Y:S01]  /*2290*/  CS2R R34, SRZ ;  /* 0x0000000000227805 */ /* 0x000fe2000001ff00 */
[----:B------:R-:W-:Y:S01]  /*22a0*/  CS2R R56, SRZ ;  /* 0x0000000000387805 */ /* 0x000fe2000001ff00 */
[----:B------:R-:W-:Y:S01]  /*22b0*/  IADD3.X R2, R85, R39, R104, P1, P0 ;  /* 0x0000002755027210 */ /* 0x000fe20000fe0468 */
[----:B------:R-:W-:Y:S01]  /*22c0*/  CS2R R30, SRZ ;  /* 0x00000000001e7805 */ /* 0x000fe2000001ff00 */
[----:B------:R-:W-:Y:S04]  /*22d0*/  IADD3 R6, P1, P0, R150, R42, R107 ;  /* 0x0000002a96067210 */ /* 0x000fe8000783e06b */
[----:B------:R-:W-:Y:S02]  /*22e0*/  IADD3.X R5, R84, R29, R106, P1, P0 ;  /* 0x0000001d54057210 */ /* 0x000fe40000fe046a */
        /* <DEDUP_REMOVED lines=12> */
.L_x_66:
[----:B------:R-:W-:Y:S05]  /*23b0*/  BSYNC B0 ;  /* 0x0000000000007941 */ /* 0x000fea0003800000 */
.L_x_65:
[----:B------:R-:W-:Y:S01]  /*23c0*/  ISETP.GE.AND P4, PT, R122, R75, PT ;  /* 0x0000004b7a00720c */ /* 0x000fe20003f86270 */
[----:B-----5:R-:W-:Y:S01]  /*23d0*/  IMAD.MOV.U32 R6, RZ, RZ, R56 ;  /* 0x000000ffff067224 */ /* 0x020fe200078e0038 */
[----:B-1----:R-:W-:Y:S01]  /*23e0*/  MOV R4, R60 ;  /* 0x0000003c00047202 */ /* 0x002fe20000000f00 */
[----:B------:R-:W-:Y:S01]  /*23f0*/  IMAD.MOV.U32 R5, RZ, RZ, R57 ;  /* 0x000000ffff057224 */ /* 0x000fe200078e0039 */
[----:B------:R-:W-:Y:S01]  /*2400*/  BSSY B0, `(.L_x_67) ;  /* 0x0000024000007945 */ /* 0x000fe20003800000 */
[----:B------:R-:W-:Y:S01]  /*2410*/  IMAD.MOV.U32 R2, RZ, RZ, R61 ;  /* 0x000000ffff027224 */ /* 0x000fe200078e003d */
[----:B------:R-:W-:Y:S01]  /*2420*/  CS2R R46, SRZ ;  /* 0x00000000002e7805 */ /* 0x000fe2000001ff00 */
[----:B------:R-:W-:Y:S01]  /*2430*/  CS2R R52, SRZ ;  /* 0x0000000000347805 */ /* 0x000fe2000001ff00 */
[----:B------:R-:W-:Y:S01]  /*2440*/  PRMT R51, R5, 0x5410, R6 ;  /* 0x0000541005337816 */ /* 0x000fe20000000006 */
[----:B------:R-:W-:Y:S01]  /*2450*/  IMAD.MOV.U32 R6, RZ, RZ, R30 ;  /* 0x000000ffff067224 */ /* 0x000fe200078e001e */
[----:B------:R-:W-:Y:S01]  /*2460*/  PRMT R58, R2, 0x5410, R4 ;  /* 0x00005410023a7816 */ /* 0x000fe20000000004 */
[----:B------:R-:W-:Y:S01]  /*2470*/  IMAD.MOV.U32 R4, RZ, RZ, R34 ;  /* 0x000000ffff047224 */ /* 0x000fe200078e0022 */
[----:B------:R-:W-:Y:S01]  /*2480*/  MOV R5, R31 ;  /* 0x0000001f00057202 */ /* 0x000fe20000000f00 */
[----:B------:R-:W-:Y:S01]  /*2490*/  CS2R R54, SRZ ;  /* 0x0000000000367805 */ /* 0x000fe2000001ff00 */
[----:B------:R-:W-:Y:S01]  /*24a0*/  MOV R2, R35 ;  /* 0x0000002300027202 */ /* 0x000fe20000000f00 */
[----:B------:R-:W-:Y:S01]  /*24b0*/  CS2R R24, SRZ ;  /* 0x0000000000187805 */ /* 0x000fe2000001ff00 */
[----:B------:R-:W-:Y:S01]  /*24c0*/  PRMT R18, R5, 0x5410, R6 ;  /* 0x0000541005127816 */ /* 0x000fe20000000006 */
[----:B------:R-:W-:Y:S01]  /*24d0*/  CS2R R26, SRZ ;  /* 0x00000000001a7805 */ /* 0x000fe2000001ff00 */
        /* <DEDUP_REMOVED lines=22> */
.L_x_68:
[----:B------:R-:W-:Y:S05]  /*2640*/  BSYNC B0 ;  /* 0x0000000000007941 */ /* 0x000fea0003800000 */
.L_x_67:
        /* <DEDUP_REMOVED lines=14> */
[----:B------:R-:W-:Y:S02]  /*2730*/  MOV R2, R27 ;  /* 0x0000001b00027202 */ /* 0x000fe40000000f00 */
        /* <DEDUP_REMOVED lines=23> */
.L_x_70:
[----:B------:R-:W-:Y:S05]  /*28b0*/  BSYNC B0 ;  /* 0x0000000000007941 */ /* 0x000fea0003800000 */
.L_x_69:
[----:B-1---5:R-:W-:Y:S01]  /*28c0*/  MOV R4, R48 ;  /* 0x0000003000047202 */ /* 0x022fe20000000f00 */
[----:B------:R1:W2:Y:S01]  /*28d0*/  SHFL.IDX PT, R67, R141, RZ, 0x181f ;  /* 0x00181fff8d437589 */ /* 0x0002a200000e0000 */
[----:B------:R-:W-:Y:S01]  /*28e0*/  IMAD.MOV.U32 R6, RZ, RZ, R46 ;  /* 0x000000ffff067224 */ /* 0x000fe200078e002e */
[----:B------:R-:W-:Y:S01]  /*28f0*/  BSSY B1, `(.L_x_71) ;  /* 0x000007f000017945 */ /* 0x000fe20003800000 */
[----:B------:R-:W-:Y:S02]  /*2900*/  IMAD.MOV.U32 R5, RZ, RZ, R47 ;  /* 0x000000ffff057224 */ /* 0x000fe400078e002f */
[----:B------:R-:W-:Y:S01]  /*2910*/  IMAD.MOV.U32 R2, RZ, RZ, R49 ;  /* 0x000000ffff027224 */ /* 0x000fe200078e0031 */
[----:B------:R1:W3:Y:S02]  /*2920*/  SHFL.IDX PT, R66, R162, RZ, 0x181f ;  /* 0x00181fffa2427589 */ /* 0x0002e400000e0000 */
[----:B------:R-:W-:Y:S01]  /*2930*/  PRMT R43, R5, 0x5410, R6 ;  /* 0x00005410052b7816 */ /* 0x000fe20000000006 */
[----:B------:R-:W-:Y:S01]  /*2940*/  IMAD.MOV.U32 R6, RZ, RZ, R14 ;  /* 0x000000ffff067224 */ /* 0x000fe200078e000e */
[----:B------:R-:W-:Y:S01]  /*2950*/  PRMT R44, R2, 0x5410, R4 ;  /* 0x00005410022c7816 */ /* 0x000fe20000000004 */
[----:B------:R-:W-:Y:S01]  /*2960*/  IMAD.MOV.U32 R4, RZ, RZ, R16 ;  /* 0x000000ffff047224 */ /* 0x000fe200078e0010 */
[----:B------:R-:W-:Y:S02]  /*2970*/  MOV R5, R15 ;  /* 0x0000000f00057202 */ /* 0x000fe40000000f00 */
[----:B------:R-:W-:Y:S02]  /*2980*/  MOV R2, R17 ;  /* 0x0000001100027202 */ /* 0x000fe40000000f00 */
[----:B------:R-:W-:Y:S02]  /*2990*/  PRMT R5, R5, 0x5410, R6 ;  /* 0x0000541005057816 */ /* 0x000fe40000000006 */
[----:B------:R-:W-:Y:S01]  /*29a0*/  PRMT R6, R2, 0x5410, R4 ;  /* 0x0000541002067816 */ /* 0x000fe20000000004 */
[----:B------:R-:W-:-:S05]  /*29b0*/  @P3 BRA `(.L_x_72) ;  /* 0x0000072000003947 */ /* 0x000fca0003800000 */
[----:B------:R-:W-:Y:S01]  /*29c0*/  BSSY B0, `(.L_x_73) ;  /* 0x0000038000007945 */ /* 0x000fe20003800000 */
[----:B------:R-:W-:-:S05]  /*29d0*/  @P5 BRA `(.L_x_74) ;  /* 0x0000036000005947 */ /* 0x000fca0003800000 */
[C---:B---3--:R-:W-:Y:S01]  /*29e0*/  LEA R70, P0, R10.reuse, R66, 0x1 ;  /* 0x000000420a467211 */ /* 0x048fe200078008ff */
[----:B------:R-:W3:Y:S03]  /*29f0*/  LDS.128 R20, [R132+0x8100] ;  /* 0x0081000084147984 */ /* 0x000ee60000000c00 */
[----:B--2---:R-:W-:Y:S02]  /*2a00*/  LEA.HI.X R71, R10, R67, R11, 0x1, P0 ;  /* 0x000000430a477211 */ /* 0x004fe400000f0c0b */
[----:B------:R-:W-:Y:S11]  /*2a10*/  ISETP.GE.AND P0, PT, R12, c[0x0][0x27c], PT ;  /* 0x00009f000c007a0c */ /* 0x000ff60003f06270 */
[----:B------:R-:W-:Y:S02]  /*2a20*/  @!UPT UIADD3 URZ, URZ, URZ, URZ ;  /* 0x0000003f3f3ff290 */ /* 0x000fe4000fffe03f */
[----:B------:R-:W-:Y:S01]  /*2a30*/  @!P0 HADD2.F32 R0, -RZ, R0.H0_H0 ;  /* 0x20000000ff008230 */ /* 0x000fe20000004100 */
[--C-:B------:R-:W-:Y:S01]  /*2a40*/  @!P0 SHF.R.U64 R2, R32, 0x10, R33.reuse ;  /* 0x0000001020028819 */ /* 0x100fe20000001221 */
[----:B------:R-:W-:Y:S01]  /*2a50*/  @!P0 HADD2.F32 R38, -RZ, R38.H0_H0 ;  /* 0x20000026ff268230 */ /* 0x000fe20000004100 */
[----:B------:R-:W-:Y:S01]  /*2a60*/  @!P0 SHF.R.U32.HI R4, RZ, 0x10, R33 ;  /* 0x00000010ff048819 */ /* 0x000fe20000011621 */
[----:B------:R-:W-:Y:S01]  /*2a70*/  @!P0 HADD2.F32 R3, -RZ, R3.H0_H0 ;  /* 0x20000003ff038230 */ /* 0x000fe20000004100 */
[--C-:B------:R-:W-:Y:S01]  /*2a80*/  @!P0 SHF.R.U64 R40, R64, 0x10, R65.reuse ;  /* 0x0000001040288819 */ /* 0x100fe20000001241 */
[----:B------:R-:W-:Y:S01]  /*2a90*/  @!P0 HADD2.F32 R2, -RZ, R2.H0_H0 ;  /* 0x20000002ff028230 */ /* 0x000fe20000004100 */
[----:B------:R-:W-:Y:S01]  /*2aa0*/  @!P0 SHF.R.U32.HI R42, RZ, 0x10, R65 ;  /* 0x00000010ff2a8819 */ /* 0x000fe20000011641 */
[----:B------:R-:W-:Y:S02]  /*2ab0*/  @!P0 HADD2.F32 R4, -RZ, R4.H0_H0 ;  /* 0x20000004ff048230 */ /* 0x000fe40000004100 */
[----:B------:R-:W-:Y:S02]  /*2ac0*/  @!P0 HADD2.F32 R40, -RZ, R40.H0_H0 ;  /* 0x20000028ff288230 */ /* 0x000fe40000004100 */
[----:B------:R-:W-:Y:S01]  /*2ad0*/  @!P0 HADD2.F32 R42, -RZ, R42.H0_H0 ;  /* 0x2000002aff2a8230 */ /* 0x000fe20000004100 */
[----:B---3--:R-:W-:Y:S02]  /*2ae0*/  @!P0 MOV R29, R20 ;  /* 0x00000014001d8202 */ /* 0x008fe40000000f00 */
[----:B------:R-:W-:Y:S03]  /*2af0*/  @!P0 MOV R32, R21 ;  /* 0x0000001500208202 */ /* 0x000fe60000000f00 */
[--C-:B------:R-:W-:Y:S02]  /*2b00*/  @!P0 HADD2.F32 R33, -RZ, R29.reuse.H1_H1 ;  /* 0x3000001dff218230 */ /* 0x100fe40000004100 */
[----:B------:R-:W-:Y:S02]  /*2b10*/  @!P0 HADD2.F32 R29, -RZ, R29.H0_H0 ;  /* 0x2000001dff1d8230 */ /* 0x000fe40000004100 */
[--C-:B------:R-:W-:Y:S01]  /*2b20*/  @!P0 HADD2.F32 R39, -RZ, R32.reuse.H1_H1 ;  /* 0x30000020ff278230 */ /* 0x100fe20000004100 */
[-C--:B------:R-:W-:Y:S02]  /*2b30*/  @!P0 FMUL.FTZ R64, R33, R0.reuse ;  /* 0x0000000021408220 */ /* 0x080fe40000410000 */
[C---:B------:R-:W-:Y:S02]  /*2b40*/  @!P0 FMUL.FTZ R0, R29.reuse, R0 ;  /* 0x000000001d008220 */ /* 0x040fe40000410000 */
[----:B------:R-:W-:Y:S01]  /*2b50*/  @!P0 FFMA.FTZ R64, R29, R38, -R64 ;  /* 0x000000261d408223 */ /* 0x000fe20000010840 */
[----:B------:R-:W-:Y:S01]  /*2b60*/  @!P0 HADD2.F32 R29, -RZ, R32.H0_H0 ;  /* 0x20000020ff1d8230 */ /* 0x000fe20000004100 */
[----:B------:R-:W-:Y:S01]  /*2b70*/  @!P0 FMUL.FTZ R65, R39, R2 ;  /* 0x0000000227418220 */ /* 0x000fe20000410000 */
[----:B------:R-:W-:Y:S01]  /*2b80*/  @!P0 MOV R32, R22 ;  /* 0x0000001600208202 */ /* 0x000fe20000000f00 */
[----:B------:R-:W-:Y:S01]  /*2b90*/  @!P0 FFMA.FTZ R0, R33, R38, R0 ;  /* 0x0000002621008223 */ /* 0x000fe20000010000 */
[----:B------:R-:W-:Y:S01]  /*2ba0*/  @!P0 HADD2.F32 R38, -RZ, R41.H0_H0 ;  /* 0x20000029ff268230 */ /* 0x000fe20000004100 */
[C---:B------:R-:W-:Y:S02]  /*2bb0*/  @!P0 FMUL.FTZ R2, R29.reuse, R2 ;  /* 0x000000021d028220 */ /* 0x040fe40000410000 */
[-C--:B------:R-:W-:Y:S01]  /*2bc0*/  @!P0 FFMA.FTZ R65, R29, R40.reuse, -R65 ;  /* 0x000000281d418223 */ /* 0x080fe20000010841 */
[----:B------:R-:W-:Y:S01]  /*2bd0*/  @!P0 MOV R29, R23 ;  /* 0x00000017001d8202 */ /* 0x000fe20000000f00 */
[----:B------:R-:W-:Y:S01]  /*2be0*/  @!P0 FFMA.FTZ R2, R39, R40, R2 ;  /* 0x0000002827028223 */ /* 0x000fe20000010002 */
[----:B------:R-:W-:Y:S01]  /*2bf0*/  @!P0 F2FP.PACK_AB R0, R0, R64 ;  /* 0x000000400000823e */ /* 0x000fe200000000ff */
[--C-:B------:R-:W-:Y:S02]  /*2c00*/  @!P0 HADD2.F32 R33, -RZ, R32.reuse.H1_H1 ;  /* 0x30000020ff218230 */ /* 0x100fe40000004100 */
[----:B------:R-:W-:Y:S01]  /*2c10*/  @!P0 HADD2.F32 R32, -RZ, R32.H0_H0 ;  /* 0x20000020ff208230 */ /* 0x000fe20000004100 */
[----:B------:R-:W-:Y:S01]  /*2c20*/  @!P0 MOV R20, R0 ;  /* 0x0000000000148202 */ /* 0x000fe20000000f00 */
[--C-:B------:R-:W-:Y:S01]  /*2c30*/  @!P0 HADD2.F32 R41, -RZ, R29.reuse.H1_H1 ;  /* 0x3000001dff298230 */ /* 0x100fe20000004100 */
[-C--:B------:R-:W-:Y:S01]  /*2c40*/  @!P0 FMUL.FTZ R69, R33, R3.reuse ;  /* 0x0000000321458220 */ /* 0x080fe20000410000 */
[----:B------:R-:W-:Y:S01]  /*2c50*/  @!P0 HADD2.F32 R29, -RZ, R29.H0_H0 ;  /* 0x2000001dff1d8230 */ /* 0x000fe20000004100 */
[----:B------:R-:W-:Y:S01]  /*2c60*/  @!P0 FMUL.FTZ R3, R32, R3 ;  /* 0x0000000320038220 */ /* 0x000fe20000410000 */
[----:B------:R-:W-:Y:S01]  /*2c70*/  @!P0 F2FP.PACK_AB R2, R2, R65 ;  /* 0x000000410202823e */ /* 0x000fe200000000ff */
[-C--:B------:R-:W-:Y:S02]  /*2c80*/  @!P0 FMUL.FTZ R68, R41, R4.reuse ;  /* 0x0000000429448220 */ /* 0x080fe40000410000 */
[----:B------:R-:W-:Y:S01]  /*2c90*/  @!P0 FMUL.FTZ R4, R29, R4 ;  /* 0x000000041d048220 */ /* 0x000fe20000410000 */
[----:B------:R-:W-:Y:S01]  /*2ca0*/  @!P0 MOV R21, R2 ;  /* 0x0000000200158202 */ /* 0x000fe20000000f00 */
[-C--:B------:R-:W-:Y:S02]  /*2cb0*/  @!P0 FFMA.FTZ R3, R33, R38.reuse, R3 ;  /* 0x0000002621038223 */ /* 0x080fe40000010003 */
[----:B------:R-:W-:Y:S02]  /*2cc0*/  @!P0 FFMA.FTZ R32, R32, R38, -R69 ;  /* 0x0000002620208223 */ /* 0x000fe40000010845 */
[-C--:B------:R-:W-:Y:S02]  /*2cd0*/  @!P0 FFMA.FTZ R68, R29, R42.reuse, -R68 ;  /* 0x0000002a1d448223 */ /* 0x080fe40000010844 */
[----:B------:R-:W-:Y:S01]  /*2ce0*/  @!P0 FFMA.FTZ R4, R41, R42, R4 ;  /* 0x0000002a29048223 */ /* 0x000fe20000010004 */
[----:B------:R-:W-:Y:S04]  /*2cf0*/  @!P0 F2FP.PACK_AB R3, R3, R32 ;  /* 0x000000200303823e */ /* 0x000fe800000000ff */
[----:B------:R-:W-:Y:S02]  /*2d00*/  @!P0 F2FP.PACK_AB R4, R4, R68 ;  /* 0x000000440404823e */ /* 0x000fe400000000ff */
[----:B------:R-:W-:Y:S02]  /*2d10*/  @!P0 MOV R22, R3 ;  /* 0x0000000300168202 */ /* 0x000fe40000000f00 */
[----:B------:R-:W-:Y:S05]  /*2d20*/  @!P0 MOV R23, R4 ;  /* 0x0000000400178202 */ /* 0x000fea0000000f00 */
[----:B------:R2:W-:Y:S02]  /*2d30*/  ST.E.128 [R70.64], R20 ;  /* 0x0000001446007985 */ /* 0x0005e4000c101d14 */
.L_x_74:
[----:B------:R-:W-:Y:S05]  /*2d40*/  BSYNC B0 ;  /* 0x0000000000007941 */ /* 0x000fea0003800000 */
.L_x_73:
[----:B------:R-:W-:Y:S11]  /*2d50*/  ISETP.GE.AND P0, PT, R136, c[0x0][0x1d4], PT ;  /* 0x0000750088007a0c */ /* 0x000ff60003f06270 */
[----:B------:R-:W-:Y:S02]  /*2d60*/  @!UPT UIADD3 URZ, URZ, URZ, URZ ;  /* 0x0000003f3f3ff290 */ /* 0x000fe4000fffe03f */
[----:B------:R-:W-:-:S05]  /*2d70*/  @P0 BRA `(.L_x_72) ;  /* 0x0000036000000947 */ /* 0x000fca0003800000 */
[C---:B---3--:R-:W-:Y:S01]  /*2d80*/  LEA R66, P0, R129.reuse, R66, 0x1 ;  /* 0x0000004281427211 */ /* 0x048fe200078008ff */
[----:B--2---:R-:W2:Y:S03]  /*2d90*/  LDS.128 R20, [R132+0xc100] ;  /* 0x00c1000084147984 */ /* 0x004ea60000000c00 */
[----:B------:R-:W-:Y:S02]  /*2da0*/  LEA.HI.X R67, R129, R67, R109, 0x1, P0 ;  /* 0x0000004381437211 */ /* 0x000fe400000f0c6d */
[----:B------:R-:W-:Y:S11]  /*2db0*/  ISETP.GE.AND P0, PT, R9, c[0x0][0x27c], PT ;  /* 0x00009f0009007a0c */ /* 0x000ff60003f06270 */
[----:B------:R-:W-:Y:S02]  /*2dc0*/  @!UPT UIADD3 URZ, URZ, URZ, URZ ;  /* 0x0000003f3f3ff290 */ /* 0x000fe4000fffe03f */
[--C-:B------:R-:W-:Y:S01]  /*2dd0*/  @!P0 HADD2.F32 R4, -RZ, R28.reuse.H1_H1 ;  /* 0x3000001cff048230 */ /* 0x100fe20000004100 */
[----:B------:R-:W-:Y:S01]  /*2de0*/  @!P0 SHF.R.U64 R0, R36, 0x10, R37 ;  /* 0x0000001024008819 */ /* 0x000fe20000001225 */
[--C-:B------:R-:W-:Y:S01]  /*2df0*/  @!P0 HADD2.F32 R33, -RZ, R59.reuse.H1_H1 ;  /* 0x3000003bff218230 */ /* 0x100fe20000004100 */
[----:B------:R-:W-:Y:S01]  /*2e00*/  @!P0 SHF.R.U64 R38, R62, 0x10, R63 ;  /* 0x000000103e268819 */ /* 0x000fe2000000123f */
[----:B------:R-:W-:Y:S01]  /*2e10*/  @!P0 HADD2.F32 R28, -RZ, R28.H0_H0 ;  /* 0x2000001cff1c8230 */ /* 0x000fe20000004100 */
[----:B------:R-:W-:Y:S01]  /*2e20*/  @!P0 SHF.R.U32.HI R36, RZ, 0x10, R37 ;  /* 0x00000010ff248819 */ /* 0x000fe20000011625 */
[----:B------:R-:W-:Y:S01]  /*2e30*/  @!P0 HADD2.F32 R29, -RZ, R0.H0_H0 ;  /* 0x20000000ff1d8230 */ /* 0x000fe20000004100 */
[----:B------:R-:W-:Y:S01]  /*2e40*/  @!P0 SHF.R.U32.HI R41, RZ, 0x10, R63 ;  /* 0x00000010ff298819 */ /* 0x000fe2000001163f */
[----:B------:R-:W-:Y:S02]  /*2e50*/  @!P0 HADD2.F32 R38, -RZ, R38.H0_H0 ;  /* 0x20000026ff268230 */ /* 0x000fe40000004100 */
[----:B------:R-:W-:Y:S02]  /*2e60*/  @!P0 HADD2.F32 R39, -RZ, R59.H0_H0 ;  /* 0x2000003bff278230 */ /* 0x000fe40000004100 */
[----:B------:R-:W-:Y:S02]  /*2e70*/  @!P0 HADD2.F32 R36, -RZ, R36.H0_H0 ;  /* 0x20000024ff248230 */ /* 0x000fe40000004100 */
[----:B------:R-:W-:Y:S01]  /*2e80*/  @!P0 HADD2.F32 R41, -RZ, R41.H0_H0 ;  /* 0x20000029ff298230 */ /* 0x000fe20000004100 */
[----:B--2---:R-:W-:Y:S02]  /*2e90*/  @!P0 MOV R2, R20 ;  /* 0x0000001400028202 */ /* 0x004fe40000000f00 */
[----:B------:R-:W-:Y:S03]  /*2ea0*/  @!P0 MOV R3, R21 ;  /* 0x0000001500038202 */ /* 0x000fe60000000f00 */
[--C-:B------:R-:W-:Y:S02]  /*2eb0*/  @!P0 HADD2.F32 R32, -RZ, R2.reuse.H1_H1 ;  /* 0x30000002ff208230 */ /* 0x100fe40000004100 */
[----:B------:R-:W-:Y:S02]  /*2ec0*/  @!P0 HADD2.F32 R2, -RZ, R2.H0_H0 ;  /* 0x20000002ff028230 */ /* 0x000fe40000004100 */
[--C-:B------:R-:W-:Y:S01]  /*2ed0*/  @!P0 HADD2.F32 R37, -RZ, R3.reuse.H1_H1 ;  /* 0x30000003ff258230 */ /* 0x100fe20000004100 */
[-C--:B------:R-:W-:Y:S02]  /*2ee0*/  @!P0 FMUL.FTZ R42, R32, R4.reuse ;  /* 0x00000004202a8220 */ /* 0x080fe40000410000 */
[C---:B------:R-:W-:Y:S01]  /*2ef0*/  @!P0 FMUL.FTZ R0, R2.reuse, R4 ;  /* 0x0000000402008220 */ /* 0x040fe20000410000 */
[----:B------:R-:W-:Y:S01]  /*2f00*/  @!P0 HADD2.F32 R4, -RZ, R3.H0_H0 ;  /* 0x20000003ff048230 */ /* 0x000fe20000004100 */
[C---:B------:R-:W-:Y:S01]  /*2f10*/  @!P0 FMUL.FTZ R62, R37.reuse, R29 ;  /* 0x0000001d253e8220 */ /* 0x040fe20000410000 */
[----:B------:R-:W-:Y:S01]  /*2f20*/  @!P0 MOV R3, R22 ;  /* 0x0000001600038202 */ /* 0x000fe20000000f00 */
[----:B------:R-:W-:Y:S02]  /*2f30*/  @!P0 FFMA.FTZ R42, R2, R33, -R42 ;  /* 0x00000021022a8223 */ /* 0x000fe4000001082a */
[C---:B------:R-:W-:Y:S02]  /*2f40*/  @!P0 FMUL.FTZ R2, R4.reuse, R29 ;  /* 0x0000001d04028220 */ /* 0x040fe40000410000 */
[-C--:B------:R-:W-:Y:S01]  /*2f50*/  @!P0 FFMA.FTZ R62, R4, R38.reuse, -R62 ;  /* 0x00000026043e8223 */ /* 0x080fe2000001083e */
[----:B------:R-:W-:Y:S01]  /*2f60*/  @!P0 MOV R4, R23 ;  /* 0x0000001700048202 */ /* 0x000fe20000000f00 */
[----:B------:R-:W-:Y:S01]  /*2f70*/  @!P0 FFMA.FTZ R0, R32, R33, R0 ;  /* 0x0000002120008223 */ /* 0x000fe20000010000 */
[--C-:B------:R-:W-:Y:S01]  /*2f80*/  @!P0 HADD2.F32 R33, -RZ, R3.reuse.H1_H1 ;  /* 0x30000003ff218230 */ /* 0x100fe20000004100 */
[----:B------:R-:W-:Y:S01]  /*2f90*/  @!P0 FFMA.FTZ R2, R37, R38, R2 ;  /* 0x0000002625028223 */ /* 0x000fe20000010002 */
[----:B------:R-:W-:Y:S02]  /*2fa0*/  @!P0 HADD2.F32 R32, -RZ, R3.H0_H0 ;  /* 0x20000003ff208230 */ /* 0x000fe40000004100 */
[----:B------:R-:W-:Y:S01]  /*2fb0*/  @!P0 F2FP.PACK_AB R0, R0, R42 ;  /* 0x0000002a0000823e */ /* 0x000fe200000000ff */
[--C-:B------:R-:W-:Y:S01]  /*2fc0*/  @!P0 HADD2.F32 R40, -RZ, R4.reuse.H1_H1 ;  /* 0x30000004ff288230 */ /* 0x100fe20000004100 */
[----:B------:R-:W-:Y:S01]  /*2fd0*/  @!P0 F2FP.PACK_AB R2, R2, R62 ;  /* 0x0000003e0202823e */ /* 0x000fe200000000ff */
[-C--:B------:R-:W-:Y:S01]  /*2fe0*/  @!P0 FMUL.FTZ R3, R32, R28.reuse ;  /* 0x0000001c20038220 */ /* 0x080fe20000410000 */
[----:B------:R-:W-:Y:S01]  /*2ff0*/  @!P0 HADD2.F32 R29, -RZ, R4.H0_H0 ;  /* 0x20000004ff1d8230 */ /* 0x000fe20000004100 */
[----:B------:R-:W-:Y:S01]  /*3000*/  @!P0 FMUL.FTZ R4, R33, R28 ;  /* 0x0000001c21048220 */ /* 0x000fe20000410000 */
[----:B------:R-:W-:Y:S01]  /*3010*/  @!P0 MOV R20, R0 ;  /* 0x0000000000148202 */ /* 0x000fe20000000f00 */
[----:B------:R-:W-:Y:S01]  /*3020*/  @!P0 FMUL.FTZ R59, R40, R36 ;  /* 0x00000024283b8220 */ /* 0x000fe20000410000 */
[----:B------:R-:W-:Y:S01]  /*3030*/  @!P0 MOV R21, R2 ;  /* 0x0000000200158202 */ /* 0x000fe20000000f00 */
[-C--:B------:R-:W-:Y:S02]  /*3040*/  @!P0 FFMA.FTZ R32, R32, R39.reuse, -R4 ;  /* 0x0000002720208223 */ /* 0x080fe40000010804 */
[----:B------:R-:W-:Y:S02]  /*3050*/  @!P0 FMUL.FTZ R4, R29, R36 ;  /* 0x000000241d048220 */ /* 0x000fe40000410000 */
[----:B------:R-:W-:Y:S02]  /*3060*/  @!P0 FFMA.FTZ R3, R33, R39, R3 ;  /* 0x0000002721038223 */ /* 0x000fe40000010003 */
[-C--:B------:R-:W-:Y:S02]  /*3070*/  @!P0 FFMA.FTZ R59, R29, R41.reuse, -R59 ;  /* 0x000000291d3b8223 */ /* 0x080fe4000001083b */
[----:B------:R-:W-:Y:S01]  /*3080*/  @!P0 FFMA.FTZ R4, R40, R41, R4 ;  /* 0x0000002928048223 */ /* 0x000fe20000010004 */
[----:B------:R-:W-:Y:S04]  /*3090*/  @!P0 F2FP.PACK_AB R3, R3, R32 ;  /* 0x000000200303823e */ /* 0x000fe800000000ff */
[----:B------:R-:W-:Y:S02]  /*30a0*/  @!P0 F2FP.PACK_AB R4, R4, R59 ;  /* 0x0000003b0404823e */ /* 0x000fe400000000ff */
[----:B------:R-:W-:Y:S02]  /*30b0*/  @!P0 MOV R22, R3 ;  /* 0x0000000300168202 */ /* 0x000fe40000000f00 */
[----:B------:R-:W-:Y:S05]  /*30c0*/  @!P0 MOV R23, R4 ;  /* 0x0000000400178202 */ /* 0x000fea0000000f00 */
[----:B------:R2:W-:Y:S02]  /*30d0*/  ST.E.128 [R66.64], R20 ;  /* 0x0000001442007985 */ /* 0x0005e4000c101d14 */
.L_x_72:
[----:B------:R-:W-:Y:S05]  /*30e0*/  BSYNC B1 ;  /* 0x0000000000017941 */ /* 0x000fea0003800000 */
.L_x_71:
[----:B------:R4:W1:Y:S01]  /*30f0*/  SHFL.IDX PT, R40, R141, 0x1, 0x181f ;  /* 0x00381f008d287f89 */ /* 0x00086200000e0000 */
[----:B------:R-:W-:Y:S03]  /*3100*/  BSSY B1, `(.L_x_75) ;  /* 0x0000075000017945 */ /* 0x000fe60003800000 */
[----:B------:R4:W3:Y:S01]  /*3110*/  SHFL.IDX PT, R39, R162, 0x1, 0x181f ;  /* 0x00381f00a2277f89 */ /* 0x0008e200000e0000 */
[----:B------:R-:W-:-:S05]  /*3120*/  @P6 BRA `(.L_x_76) ;  /* 0x0000072000006947 */ /* 0x000fca0003800000 */
[----:B------:R-:W-:Y:S01]  /*3130*/  BSSY B0, `(.L_x_77) ;  /* 0x0000038000007945 */ /* 0x000fe20003800000 */
[----:B------:R-:W-:-:S05]  /*3140*/  @P5 BRA `(.L_x_78) ;  /* 0x0000036000005947 */ /* 0x000fca0003800000 */
[C---:B---3--:R-:W-:Y:S01]  /*3150*/  LEA R62, P0, R10.reuse, R39, 0x1 ;  /* 0x000000270a3e7211 */ /* 0x048fe200078008ff */
[----:B--2---:R-:W2:Y:S03]  /*3160*/  LDS.128 R20, [R132+0x9100] ;  /* 0x0091000084147984 */ /* 0x004ea60000000c00 */
[----:B-1----:R-:W-:Y:S02]  /*3170*/  LEA.HI.X R63, R10, R40, R11, 0x1, P0 ;  /* 0x000000280a3f7211 */ /* 0x002fe400000f0c0b */
[----:B------:R-:W-:Y:S11]  /*3180*/  ISETP.GE.AND P0, PT, R12, c[0x0][0x27c], PT ;  /* 0x00009f000c007a0c */ /* 0x000ff60003f06270 */
[----:B------:R-:W-:Y:S02]  /*3190*/  @!UPT UIADD3 URZ, URZ, URZ, URZ ;  /* 0x0000003f3f3ff290 */ /* 0x000fe4000fffe03f */
[--C-:B------:R-:W-:Y:S01]  /*31a0*/  @!P0 HADD2.F32 R4, -RZ, R19.reuse.H1_H1 ;  /* 0x30000013ff048230 */ /* 0x100fe20000004100 */
[--C-:B------:R-:W-:Y:S01]  /*31b0*/  @!P0 SHF.R.U64 R0, R34, 0x10, R35.reuse ;  /* 0x0000001022008819 */ /* 0x100fe20000001223 */
[----:B------:R-:W-:Y:S01]  /*31c0*/  @!P0 HADD2.F32 R32, -RZ, R58.H1_H1 ;  /* 0x3000003aff208230 */ /* 0x000fe20000004100 */
[----:B------:R-:W-:Y:S01]  /*31d0*/  @!P0 SHF.R.U32.HI R34, RZ, 0x10, R35 ;  /* 0x00000010ff228819 */ /* 0x000fe20000011623 */
[----:B------:R-:W-:Y:S01]  /*31e0*/  @!P0 HADD2.F32 R19, -RZ, R19.H0_H0 ;  /* 0x20000013ff138230 */ /* 0x000fe20000004100 */
[--C-:B------:R-:W-:Y:S01]  /*31f0*/  @!P0 SHF.R.U64 R35, R60, 0x10, R61.reuse ;  /* 0x000000103c238819 */ /* 0x100fe2000000123d */
        /* <DEDUP_REMOVED lines=14> */
[----:B------:R-:W-:Y:S01]  /*32e0*/  @!P0 FMUL.FTZ R42, R33, R28 ;  /* 0x0000001c212a8220 */ /* 0x000fe20000410000 */
[----:B------:R-:W-:Y:S01]  /*32f0*/  @!P0 MOV R3, R22 ;  /* 0x0000001600038202 */ /* 0x000fe20000000f00 */
[----:B------:R-:W-:Y:S02]  /*3300*/  @!P0 FFMA.FTZ R41, R2, R32, -R41 ;  /* 0x0000002002298223 */ /* 0x000fe40000010829 */
[C---:B------:R-:W-:Y:S02]  /*3310*/  @!P0 FMUL.FTZ R2, R4.reuse, R28 ;  /* 0x0000001c04028220 */ /* 0x040fe40000410000 */
[----:B------:R-:W-:Y:S01]  /*3320*/  @!P0 FFMA.FTZ R42, R4, R35, -R42 ;  /* 0x00000023042a8223 */ /* 0x000fe2000001082a */
        /* <DEDUP_REMOVED lines=14> */
[----:B------:R-:W-:Y:S02]  /*3410*/  @!P0 FFMA.FTZ R29, R29, R36, -R4 ;  /* 0x000000241d1d8223 */ /* 0x000fe40000010804 */
        /* <DEDUP_REMOVED lines=9> */
.L_x_78:
[----:B------:R-:W-:Y:S05]  /*34b0*/  BSYNC B0 ;  /* 0x0000000000007941 */ /* 0x000fea0003800000 */
.L_x_77:
[----:B------:R-:W-:Y:S11]  /*34c0*/  ISETP.GE.AND P0, PT, R136, c[0x0][0x1d4], PT ;  /* 0x0000750088007a0c */ /* 0x000ff60003f06270 */
[----:B------:R-:W-:Y:S02]  /*34d0*/  @!UPT UIADD3 URZ, URZ, URZ, URZ ;  /* 0x0000003f3f3ff290 */ /* 0x000fe4000fffe03f */
[----:B------:R-:W-:-:S05]  /*34e0*/  @P0 BRA `(.L_x_76) ;  /* 0x0000036000000947 */ /* 0x000fca0003800000 */
[C---:B---3--:R-:W-:Y:S01]  /*34f0*/  LEA R38, P0, R129.reuse, R39, 0x1 ;  /* 0x0000002781267211 */ /* 0x048fe200078008ff */
[----:B-12---:R-:W1:Y:S03]  /*3500*/  LDS.128 R20, [R132+0xd100] ;  /* 0x00d1000084147984 */ /* 0x006e660000000c00 */
        /* <DEDUP_REMOVED lines=15> */
[----:B-1----:R-:W-:Y:S02]  /*3600*/  @!P0 MOV R2, R20 ;  /* 0x0000001400028202 */ /* 0x002fe40000000f00 */
        /* <DEDUP_REMOVED lines=36> */
.L_x_76:
[----:B------:R-:W-:Y:S05]  /*3850*/  BSYNC B1 ;  /* 0x0000000000017941 */ /* 0x000fea0003800000 */
.L_x_75:
[----:B------:R4:W3:Y:S01]  /*3860*/  SHFL.IDX PT, R34, R141, 0x2, 0x181f ;  /* 0x00581f008d227f89 */ /* 0x0008e200000e0000 */
[----:B------:R-:W-:Y:S03]  /*3870*/  BSSY B1, `(.L_x_79) ;  /* 0x0000075000017945 */ /* 0x000fe60003800000 */
[----:B------:R4:W2:Y:S01]  /*3880*/  SHFL.IDX PT, R33, R162, 0x2, 0x181f ;  /* 0x00581f00a2217f89 */ /* 0x0008a200000e0000 */
[----:B------:R-:W-:-:S05]  /*3890*/  @P4 BRA `(.L_x_80) ;  /* 0x0000072000004947 */ /* 0x000fca0003800000 */
[----:B------:R-:W-:Y:S01]  /*38a0*/  BSSY B0, `(.L_x_81) ;  /* 0x0000038000007945 */ /* 0x000fe20003800000 */
[----:B------:R-:W-:-:S05]  /*38b0*/  @P5 BRA `(.L_x_82) ;  /* 0x0000036000005947 */ /* 0x000fca0003800000 */
[C---:B-12---:R-:W-:Y:S01]  /*38c0*/  LEA R38, P0, R10.reuse, R33, 0x1 ;  /* 0x000000210a267211 */ /* 0x046fe200078008ff */
[----:B------:R-:W1:Y:S03]  /*38d0*/  LDS.128 R20, [R132+0xa100] ;  /* 0x00a1000084147984 */ /* 0x000e660000000c00 */
[----:B---3--:R-:W-:Y:S02]  /*38e0*/  LEA.HI.X R39, R10, R34, R11, 0x1, P0 ;  /* 0x000000220a277211 */ /* 0x008fe400000f0c0b */
[----:B------:R-:W-:Y:S11]  /*38f0*/  ISETP.GE.AND P0, PT, R12, c[0x0][0x27c], PT ;  /* 0x00009f000c007a0c */ /* 0x000ff60003f06270 */
[----:B------:R-:W-:Y:S02]  /*3900*/  @!UPT UIADD3 URZ, URZ, URZ, URZ ;  /* 0x0000003f3f3ff290 */ /* 0x000fe4000fffe03f */
[--C-:B------:R-:W-:Y:S01]  /*3910*/  @!P0 HADD2.F32 R4, -RZ, R8.reuse.H1_H1 ;  /* 0x30000008ff048230 */ /* 0x100fe20000004100 */
[----:B------:R-:W-:Y:S01]  /*3920*/  @!P0 SHF.R.U64 R0, R26, 0x10, R27 ;  /* 0x000000101a008819 */ /* 0x000fe2000000121b */
[----:B------:R-:W-:Y:S01]  /*3930*/  @!P0 HADD2.F32 R8, -RZ, R8.H0_H0 ;  /* 0x20000008ff088230 */ /* 0x000fe20000004100 */
[----:B------:R-:W-:Y:S01]  /*3940*/  @!P0 SHF.R.U64 R29, R54, 0x10, R55 ;  /* 0x00000010361d8819 */ /* 0x000fe20000001237 */
[----:B------:R-:W-:Y:S01]  /*3950*/  @!P0 HADD2.F32 R30, -RZ, R50.H0_H0 ;  /* 0x20000032ff1e8230 */ /* 0x000fe20000004100 */
[----:B------:R-:W-:Y:S01]  /*3960*/  @!P0 SHF.R.U32.HI R26, RZ, 0x10, R27 ;  /* 0x00000010ff1a8819 */ /* 0x000fe2000001161b */
[----:B------:R-:W-:Y:S01]  /*3970*/  @!P0 HADD2.F32 R18, -RZ, R0.H0_H0 ;  /* 0x20000000ff128230 */ /* 0x000fe20000004100 */
[----:B------:R-:W-:Y:S01]  /*3980*/  @!P0 SHF.R.U32.HI R32, RZ, 0x10, R55 ;  /* 0x00000010ff208819 */ /* 0x000fe20000011637 */
[----:B------:R-:W-:Y:S02]  /*3990*/  @!P0 HADD2.F32 R27, -RZ, R50.H1_H1 ;  /* 0x30000032ff1b8230 */ /* 0x000fe40000004100 */
        /* <DEDUP_REMOVED lines=8> */
[CC--:B------:R-:W-:Y:S02]  /*3a20*/  @!P0 FMUL.FTZ R35, R19.reuse, R4.reuse ;  /* 0x0000000413238220 */ /* 0x0c0fe40000410000 */
[----:B------:R-:W-:Y:S01]  /*3a30*/  @!P0 FMUL.FTZ R0, R2, R4 ;  /* 0x0000000402008220 */ /* 0x000fe20000410000 */
        /* <DEDUP_REMOVED lines=21> */
[C---:B------:R-:W-:Y:S02]  /*3b90*/  @!P0 FMUL.FTZ R4, R18.reuse, R26 ;  /* 0x0000001a12048220 */ /* 0x040fe40000410000 */
        /* <DEDUP_REMOVED lines=8> */
.L_x_82:
[----:B------:R-:W-:Y:S05]  /*3c20*/  BSYNC B0 ;  /* 0x0000000000007941 */ /* 0x000fea0003800000 */
.L_x_81:
[----:B------:R-:W-:Y:S11]  /*3c30*/  ISETP.GE.AND P0, PT, R136, c[0x0][0x1d4], PT ;  /* 0x0000750088007a0c */ /* 0x000ff60003f06270 */
[----:B------:R-:W-:Y:S02]  /*3c40*/  @!UPT UIADD3 URZ, URZ, URZ, URZ ;  /* 0x0000003f3f3ff290 */ /* 0x000fe4000fffe03f */
[----:B------:R-:W-:-:S05]  /*3c50*/  @P0 BRA `(.L_x_80) ;  /* 0x0000036000000947 */ /* 0x000fca0003800000 */
[C---:B--2---:R-:W-:Y:S01]  /*3c60*/  LEA R32, P0, R129.reuse, R33, 0x1 ;  /* 0x0000002181207211 */ /* 0x044fe200078008ff */
[----:B-1----:R-:W1:Y:S03]  /*3c70*/  LDS.128 R20, [R132+0xe100] ;  /* 0x00e1000084147984 */ /* 0x002e660000000c00 */
[----:B---3--:R-:W-:Y:S02]  /*3c80*/  LEA.HI.X R33, R129, R34, R109, 0x1, P0 ;  /* 0x0000002281217211 */ /* 0x008fe400000f0c6d */
[----:B------:R-:W-:Y:S11]  /*3c90*/  ISETP.GE.AND P0, PT, R9, c[0x0][0x27c], PT ;  /* 0x00009f0009007a0c */ /* 0x000ff60003f06270 */
[----:B------:R-:W-:Y:S02]  /*3ca0*/  @!UPT UIADD3 URZ, URZ, URZ, URZ ;  /* 0x0000003f3f3ff290 */ /* 0x000fe4000fffe03f */
[----:B------:R-:W-:Y:S01]  /*3cb0*/  @!P0 HADD2.F32 R4, -RZ, R7.H1_H1 ;  /* 0x30000007ff048230 */ /* 0x000fe20000004100 */
[----:B------:R-:W-:Y:S01]  /*3cc0*/  @!P0 SHF.R.U64 R0, R24, 0x10, R25 ;  /* 0x0000001018008819 */ /* 0x000fe20000001219 */
[----:B------:R-:W-:Y:S01]  /*3cd0*/  @!P0 HADD2.F32 R19, -RZ, R45.H1_H1 ;  /* 0x3000002dff138230 */ /* 0x000fe20000004100 */
        /* <DEDUP_REMOVED lines=32> */
[C---:B------:R-:W-:Y:S01]  /*3ee0*/  @!P0 FMUL.FTZ R4, R19.reuse, R7 ;  /* 0x0000000713048220 */ /* 0x040fe20000410000 */
[----:B------:R-:W-:Y:S01]  /*3ef0*/  @!P0 MOV R20, R0 ;  /* 0x0000000000148202 */ /* 0x000fe20000000f00 */
[----:B------:R-:W-:Y:S01]  /*3f00*/  @!P0 FMUL.FTZ R34, R28, R24 ;  /* 0x000000181c228220 */ /* 0x000fe20000410000 */
[----:B------:R-:W-:Y:S01]  /*3f10*/  @!P0 MOV R21, R2 ;  /* 0x0000000200158202 */ /* 0x000fe20000000f00 */
[-C--:B------:R-:W-:Y:S02]  /*3f20*/  @!P0 FFMA.FTZ R18, R18, R27.reuse, -R4 ;  /* 0x0000001b12128223 */ /* 0x080fe40000010804 */
        /* <DEDUP_REMOVED lines=9> */
.L_x_80:
[----:B------:R-:W-:Y:S05]  /*3fc0*/  BSYNC B1 ;  /* 0x0000000000017941 */ /* 0x000fea0003800000 */
.L_x_79:
[----:B-1--4-:R-:W1:Y:S04]  /*3fd0*/  SHFL.IDX PT, R141, R141, 0x3, 0x181f ;  /* 0x00781f008d8d7f89 */ /* 0x012e6800000e0000 */
[----:B------:R-:W4:Y:S01]  /*3fe0*/  SHFL.IDX PT, R162, R162, 0x3, 0x181f ;  /* 0x00781f00a2a27f89 */ /* 0x000f2200000e0000 */
[----:B------:R-:W-:-:S05]  /*3ff0*/  @P2 BRA `(.L_x_83) ;  /* 0x0000316000002947 */ /* 0x000fca0003800000 */
[----:B------:R-:W-:Y:S01]  /*4000*/  BSSY B0, `(.L_x_84) ;  /* 0x0000038000007945 */ /* 0x000fe20003800000 */
[----:B------:R-:W-:-:S05]  /*4010*/  @P5 BRA `(.L_x_85) ;  /* 0x0000036000005947 */ /* 0x000fca0003800000 */
[C---:B----4-:R-:W-:Y:S01]  /*4020*/  LEA R30, P0, R10.reuse, R162, 0x1 ;  /* 0x000000a20a1e7211 */ /* 0x050fe200078008ff */
[----:B--2---:R-:W2:Y:S03]  /*4030*/  LDS.128 R20, [R132+0xb100] ;  /* 0x00b1000084147984 */ /* 0x004ea60000000c00 */
[----:B-1----:R-:W-:Y:S02]  /*4040*/  LEA.HI.X R31, R10, R141, R11, 0x1, P0 ;  /* 0x0000008d0a1f7211 */ /* 0x002fe400000f0c0b */
        /* <DEDUP_REMOVED lines=35> */
[CC--:B------:R-:W-:Y:S01]  /*4280*/  @!P0 FMUL.FTZ R3, R8.reuse, R6.reuse ;  /* 0x0000000608038220 */ /* 0x0c0fe20000410000 */
        /* <DEDUP_REMOVED lines=15> */
.L_x_85:
[----:B------:R-:W-:Y:S05]  /*4380*/  BSYNC B0 ;  /* 0x0000000000007941 */ /* 0x000fea0003800000 */
.L_x_84:
[----:B------:R-:W-:Y:S11]  /*4390*/  ISETP.GE.AND P0, PT, R136, c[0x0][0x1d4], PT ;  /* 0x0000750088007a0c */ /* 0x000ff60003f06270 */
[----:B------:R-:W-:Y:S02]  /*43a0*/  @!UPT UIADD3 URZ, URZ, URZ, URZ ;  /* 0x0000003f3f3ff290 */ /* 0x000fe4000fffe03f */
[----:B------:R-:W-:-:S05]  /*43b0*/  @P0 BRA `(.L_x_83) ;  /* 0x00002da000000947 */ /* 0x000fca0003800000 */
[C---:B----4-:R-:W-:Y:S01]  /*43c0*/  LEA R162, P0, R129.reuse, R162, 0x1 ;  /* 0x000000a281a27211 */ /* 0x050fe200078008ff */
[----:B------:R-:W4:Y:S03]  /*43d0*/  LDS.128 R16, [R132+0xf100] ;  /* 0x00f1000084107984 */ /* 0x000f260000000c00 */
[----:B-1----:R-:W-:Y:S02]  /*43e0*/  LEA.HI.X R163, R129, R141, R109, 0x1, P0 ;  /* 0x0000008d81a37211 */ /* 0x002fe400000f0c6d */
[----:B------:R-:W-:Y:S11]  /*43f0*/  ISETP.GE.AND P0, PT, R9, c[0x0][0x27c], PT ;  /* 0x00009f0009007a0c */ /* 0x000ff60003f06270 */
[----:B------:R-:W-:Y:S02]  /*4400*/  @!UPT UIADD3 URZ, URZ, URZ, URZ ;  /* 0x0000003f3f3ff290 */ /* 0x000fe4000fffe03f */
[----:B------:R-:W-:Y:S01]  /*4410*/  @!P0 HADD2.F32 R4, -RZ, R5.H1_H1 ;  /* 0x30000005ff048230 */ /* 0x000fe20000004100 */
[----:B------:R-:W-:Y:S01]  /*4420*/  @!P0 SHF.R.U64 R0, R14, 0x10, R15 ;  /* 0x000000100e008819 */ /* 0x000fe2000000120f */
[----:B------:R-:W-:Y:S01]  /*4430*/  @!P0 HADD2.F32 R8, -RZ, R43.H1_H1 ;  /* 0x3000002bff088230 */ /* 0x000fe20000004100 */
[----:B--2---:R-:W-:Y:S01]  /*4440*/  @!P0 SHF.R.U64 R20, R46, 0x10, R47 ;  /* 0x000000102e148819 */ /* 0x004fe2000000122f */
        /* <DEDUP_REMOVED lines=8> */
[----:B----4-:R-:W-:Y:S02]  /*44d0*/  @!P0 MOV R2, R16 ;  /* 0x0000001000028202 */ /* 0x010fe40000000f00 */
        /* <DEDUP_REMOVED lines=35> */
[----:B------:R1:W-:Y:S01]  /*4710*/  ST.E.128 [R162.64], R16 ;  /* 0x00000010a2007985 */ /* 0x0003e2000c101d14 */
[----:B------:R-:W-:-:S05]  /*4720*/  BRA `(.L_x_83) ;  /* 0x00002a3000007947 */ /* 0x000fca0003800000 */
.L_x_62:
[----:B------:R-:W-:Y:S01]  /*4730*/  ISETP.GE.AND P0, PT, R126, R75, PT ;  /* 0x0000004b7e00720c */ /* 0x000fe20003f06270 */
[----:B------:R-:W-:Y:S01]  /*4740*/  CS2R R66, SRZ ;  /* 0x0000000000427805 */ /* 0x000fe2000001ff00 */
[----:B------:R-:W-:Y:S01]  /*4750*/  ISETP.NE.AND P6, PT, R138, RZ, PT ;  /* 0x000000ff8a00720c */ /* 0x000fe20003fc5270 */
[----:B------:R-:W-:Y:S01]  /*4760*/  CS2R R64, SRZ ;  /* 0x0000000000407805 */ /* 0x000fe2000001ff00 */
[----:B------:R-:W-:Y:S01]  /*4770*/  ISETP.GE.OR P4, PT, R10, c[0x0][0x27c], P0 ;  /* 0x00009f000a007a0c */ /* 0x000fe20000786670 */
        /* <DEDUP_REMOVED lines=8> */
[----:B------:R1:W2:Y:S01]  /*4800*/  SHFL.IDX PT, R169, R141, RZ, 0x181f ;  /* 0x00181fff8da97589 */ /* 0x0002a200000e0000 */
[----:B------:R-:W-:Y:S03]  /*4810*/  BSSY B0, `(.L_x_86) ;  /* 0x00000dd000007945 */ /* 0x000fe60003800000 */
[----:B------:R-:W-:Y:S04]  /*4820*/  @!P4 IADD3 R2, P1, P0, R144, R68, R105 ;  /* 0x000000449002c210 */ /* 0x000fe8000783e069 */
[C---:B------:R-:W-:Y:S01]  /*4830*/  @!P4 IADD3.X R0, R81.reuse, R39, R104, P1, P0 ;  /* 0x000000275100c210 */ /* 0x040fe20000fe0468 */
[----:B------:R1:W3:Y:S01]  /*4840*/  SHFL.IDX PT, R168, R162, RZ, 0x181f ;  /* 0x00181fffa2a87589 */ /* 0x0002e200000e0000 */
[----:B------:R-:W-:Y:S04]  /*4850*/  @!P4 IADD3 R4, P1, P0, R142, R42, R107 ;  /* 0x0000002a8e04c210 */ /* 0x000fe8000783e06b */
[----:B------:R-:W-:Y:S02]  /*4860*/  @!P4 IADD3.X R3, R80, R29, R106, P1, P0 ;  /* 0x0000001d5003c210 */ /* 0x000fe40000fe046a */
[----:B------:R-:W-:Y:S04]  /*4870*/  ISETP.GE.AND P0, PT, R122, R75, PT ;  /* 0x0000004b7a00720c */ /* 0x000fe80003f06270 */
[----:B------:R-:W-:Y:S11]  /*4880*/  ISETP.GE.OR P2, PT, R10, c[0x0][0x27c], P0 ;  /* 0x00009f000a007a0c */ /* 0x000ff60000746670 */
[----:B------:R-:W-:Y:S02]  /*4890*/  @!UPT UIADD3 URZ, URZ, URZ, URZ ;  /* 0x0000003f3f3ff290 */ /* 0x000fe4000fffe03f */
[----:B------:R-:W-:Y:S04]  /*48a0*/  @!P2 IADD3 R6, P1, P0, R144, R91, R68 ;  /* 0x0000005b9006a210 */ /* 0x000fe8000783e044 */
[C---:B------:R-:W-:Y:S02]  /*48b0*/  @!P2 IADD3.X R5, R81.reuse, R90, R39, P1, P0 ;  /* 0x0000005a5105a210 */ /* 0x040fe40000fe0427 */
[----:B------:R-:W-:Y:S04]  /*48c0*/  @!P2 IADD3 R8, P1, P0, R142, R93, R42 ;  /* 0x0000005d8e08a210 */ /* 0x000fe8000783e02a */
[----:B------:R-:W-:Y:S02]  /*48d0*/  @!P2 IADD3.X R7, R80, R92, R29, P1, P0 ;  /* 0x0000005c5007a210 */ /* 0x000fe40000fe041d */
[----:B------:R-:W-:Y:S04]  /*48e0*/  ISETP.GE.AND P0, PT, R118, R75, PT ;  /* 0x0000004b7600720c */ /* 0x000fe80003f06270 */
[----:B------:R-:W-:Y:S11]  /*48f0*/  ISETP.GE.OR P1, PT, R10, c[0x0][0x27c], P0 ;  /* 0x00009f000a007a0c */ /* 0x000ff60000726670 */
[----:B------:R-:W-:Y:S02]  /*4900*/  @!UPT UIADD3 URZ, URZ, URZ, URZ ;  /* 0x0000003f3f3ff290 */ /* 0x000fe4000fffe03f */
[----:B------:R-:W-:Y:S04]  /*4910*/  @!P1 IADD3 R15, P3, P0, R144, R158, R68 ;  /* 0x0000009e900f9210 */ /* 0x000fe8000787e044 */
[----:B------:R-:W-:Y:S02]  /*4920*/  @!P1 IADD3.X R14, R81, R94, R39, P3, P0 ;  /* 0x0000005e510e9210 */ /* 0x000fe40001fe0427 */
[----:B------:R-:W-:Y:S04]  /*4930*/  @!P1 IADD3 R17, P3, P0, R142, R156, R42 ;  /* 0x0000009c8e119210 */ /* 0x000fe8000787e02a */
[----:B------:R-:W-:Y:S02]  /*4940*/  @!P1 IADD3.X R16, R80, R95, R29, P3, P0 ;  /* 0x0000005f50109210 */ /* 0x000fe40001fe041d */
[C---:B------:R-:W-:Y:S04]  /*4950*/  @!P4 LEA R18, P0, R2.reuse, c[0x0][0x270], 0x1 ;  /* 0x00009c000212ca11 */ /* 0x040fe800078008ff */
[----:B------:R-:W-:Y:S02]  /*4960*/  @!P4 LEA.HI.X R19, R2, c[0x0][0x274], R0, 0x1, P0 ;  /* 0x00009d000213ca11 */ /* 0x000fe400000f0c00 */
[C---:B------:R-:W-:Y:S03]  /*4970*/  @!P4 LEA R20, P0, R4.reuse, c[0x0][0x288], 0x1 ;  /* 0x0000a2000414ca11 */ /* 0x040fe600078008ff */
[----:B------:R4:W2:Y:S01]  /*4980*/  @!P4 LDG.E.128 R64, [R18.64] ;  /* 0x000000141240c981 */ /* 0x0008a2000c1e1d00 */
[----:B------:R-:W-:Y:S02]  /*4990*/  @!P4 LEA.HI.X R21, R4, c[0x0][0x28c], R3, 0x1, P0 ;  /* 0x0000a3000415ca11 */ /* 0x000fe400000f0c03 */
[C---:B------:R-:W-:Y:S04]  /*49a0*/  @!P2 LEA R4, P0, R6.reuse, c[0x0][0x270], 0x1 ;  /* 0x00009c000604aa11 */ /* 0x040fe800078008ff */
[----:B------:R-:W-:Y:S01]  /*49b0*/  @!P2 LEA.HI.X R5, R6, c[0x0][0x274], R5, 0x1, P0 ;  /* 0x00009d000605aa11 */ /* 0x000fe200000f0c05 */
[----:B------:R1:W3:Y:S01]  /*49c0*/  @!P4 LDG.E.128 R32, [R20.64] ;  /* 0x000000141420c981 */ /* 0x0002e2000c1e1d00 */
[C---:B------:R-:W-:Y:S04]  /*49d0*/  @!P2 LEA R24, P0, R8.reuse, c[0x0][0x288], 0x1 ;  /* 0x0000a2000818aa11 */ /* 0x040fe800078008ff */
[----:B------:R-:W-:Y:S02]  /*49e0*/  @!P2 LEA.HI.X R25, R8, c[0x0][0x28c], R7, 0x1, P0 ;  /* 0x0000a3000819aa11 */ /* 0x000fe400000f0c07 */
[C---:B------:R-:W-:Y:S01]  /*49f0*/  @!P1 LEA R2, P0, R15.reuse, c[0x0][0x270], 0x1 ;  /* 0x00009c000f029a11 */ /* 0x040fe200078008ff */
[----:B------:R1:W3:Y:S03]  /*4a00*/  @!P2 LDG.E.128 R56, [R4.64] ;  /* 0x000000140438a981 */ /* 0x0002e6000c1e1d00 */
[----:B------:R-:W-:Y:S02]  /*4a10*/  @!P1 LEA.HI.X R3, R15, c[0x0][0x274], R14, 0x1, P0 ;  /* 0x00009d000f039a11 */ /* 0x000fe400000f0c0e */
[C---:B------:R-:W-:Y:S03]  /*4a20*/  @!P1 LEA R6, P0, R17.reuse, c[0x0][0x288], 0x1 ;  /* 0x0000a20011069a11 */ /* 0x040fe600078008ff */
[----:B------:R1:W3:Y:S01]  /*4a30*/  @!P1 LDG.E.128 R52, [R2.64] ;  /* 0x0000001402349981 */ /* 0x0002e2000c1e1d00 */
[----:B------:R-:W-:Y:S01]  /*4a40*/  @!P1 LEA.HI.X R7, R17, c[0x0][0x28c], R16, 0x1, P0 ;  /* 0x0000a30011079a11 */ /* 0x000fe200000f0c10 */
[----:B----4-:R-:W-:Y:S01]  /*4a50*/  CS2R R18, SRZ ;  /* 0x0000000000127805 */ /* 0x010fe2000001ff00 */
[-C--:B------:R-:W-:Y:S01]  /*4a60*/  ISETP.GE.AND P0, PT, R137, R75.reuse, PT ;  /* 0x0000004b8900720c */ /* 0x080fe20003f06270 */
[----:B------:R-:W-:Y:S03]  /*4a70*/  CS2R R16, SRZ ;  /* 0x0000000000107805 */ /* 0x000fe6000001ff00 */
[----:B------:R-:W-:Y:S01]  /*4a80*/  ISETP.GE.OR P0, PT, R10, c[0x0][0x27c], P0 ;  /* 0x00009f000a007a0c */ /* 0x000fe20000706670 */
[----:B-1----:R-:W-:Y:S02]  /*4a90*/  CS2R R20, SRZ ;  /* 0x0000000000147805 */ /* 0x002fe4000001ff00 */
[----:B------:R1:W4:Y:S01]  /*4aa0*/  @!P1 LDG.E.128 R16, [R6.64] ;  /* 0x0000001406109981 */ /* 0x000322000c1e1d00 */
[----:B------:R-:W-:Y:S07]  /*4ab0*/  CS2R R4, SRZ ;  /* 0x0000000000047805 */ /* 0x000fee000001ff00 */
[----:B------:R-:W4:Y:S02]  /*4ac0*/  @!P2 LDG.E.128 R20, [R24.64] ;  /* 0x000000141814a981 */ /* 0x000f24000c1e1d00 */
[----:B------:R-:W-:Y:S05]  /*4ad0*/  @!P0 IADD3 R68, P1, R144, R68, RZ ;  /* 0x0000004490448210 */ /* 0x000fea0007f3e0ff */
[----:B------:R-:W-:Y:S01]  /*4ae0*/  @!P0 IMAD.X R39, R81, 0x1, R39, P1 ;  /* 0x0000000151278824 */ /* 0x000fe200008e0627 */
[C---:B------:R-:W-:Y:S04]  /*4af0*/  @!P0 LEA R2, P1, R68.reuse, c[0x0][0x270], 0x1 ;  /* 0x00009c0044028a11 */ /* 0x040fe800078208ff */
[----:B------:R-:W-:Y:S02]  /*4b00*/  @!P0 LEA.HI.X R3, R68, c[0x0][0x274], R39, 0x1, P1 ;  /* 0x00009d0044038a11 */ /* 0x000fe400008f0c27 */
[----:B------:R-:W-:Y:S01]  /*4b10*/  @!P0 IADD3 R42, P1, R142, R42, RZ ;  /* 0x0000002a8e2a8210 */ /* 0x000fe20007f3e0ff */
[----:B------:R-:W-:Y:S01]  /*4b20*/  CS2R R38, SRZ ;  /* 0x0000000000267805 */ /* 0x000fe2000001ff00 */
[----:B-1----:R-:W-:Y:S03]  /*4b30*/  CS2R R6, SRZ ;  /* 0x0000000000067805 */ /* 0x002fe6000001ff00 */
[----:B------:R-:W-:Y:S01]  /*4b40*/  @!P0 IMAD.X R29, R80, 0x1, R29, P1 ;  /* 0x00000001501d8824 */ /* 0x000fe200008e061d */
[C---:B------:R-:W-:Y:S01]  /*4b50*/  @!P0 LEA R14, P1, R42.reuse, c[0x0][0x288], 0x1 ;  /* 0x0000a2002a0e8a11 */ /* 0x040fe200078208ff */
[----:B------:R2:W5:Y:S03]  /*4b60*/  @!P0 LDG.E.128 R36, [R2.64] ;  /* 0x0000001402248981 */ /* 0x000566000c1e1d00 */
[----:B------:R-:W-:Y:S02]  /*4b70*/  @!P0 LEA.HI.X R15, R42, c[0x0][0x28c], R29, 0x1, P1 ;  /* 0x0000a3002a0f8a11 */ /* 0x000fe400008f0c1d */
[----:B------:R-:W-:Y:S03]  /*4b80*/  ISETP.GE.AND P1, PT, R10, c[0x0][0x27c], PT ;  /* 0x00009f000a007a0c */ /* 0x000fe60003f26270 */
[----:B------:R1:W5:Y:S01]  /*4b90*/  @!P0 LDG.E.128 R4, [R14.64] ;  /* 0x000000140e048981 */ /* 0x000362000c1e1d00 */
[----:B------:R-:W-:Y:S01]  /*4ba0*/  ISETP.GE.OR P0, PT, R137, R75, P5 ;  /* 0x0000004b8900720c */ /* 0x000fe20002f06670 */
[----:B--2---:R-:W-:Y:S02]  /*4bb0*/  IMAD.MOV.U32 R3, RZ, RZ, R66 ;  /* 0x000000ffff037224 */ /* 0x004fe400078e0042 */
[----:B------:R-:W-:Y:S02]  /*4bc0*/  IMAD.MOV.U32 R2, RZ, RZ, R67 ;  /* 0x000000ffff027224 */ /* 0x000fe400078e0043 */
[----:B------:R-:W-:Y:S03]  /*4bd0*/  IMAD.MOV.U32 R0, RZ, RZ, R64 ;  /* 0x000000ffff007224 */ /* 0x000fe600078e0040 */
[----:B------:R-:W-:Y:S01]  /*4be0*/  PRMT R63, R3, 0x5410, R2 ;  /* 0x00005410033f7816 */ /* 0x000fe20000000002 */
[----:B------:R-:W-:Y:S02]  /*4bf0*/  IMAD.MOV.U32 R2, RZ, RZ, R65 ;  /* 0x000000ffff027224 */ /* 0x000fe400078e0041 */
[----:B---3--:R-:W-:Y:S03]  /*4c00*/  IMAD.MOV.U32 R3, RZ, RZ, R34 ;  /* 0x000000ffff037224 */ /* 0x008fe600078e0022 */
[----:B------:R-:W-:Y:S01]  /*4c10*/  PRMT R72, R2, 0x5410, R0 ;  /* 0x0000541002487816 */ /* 0x000fe20000000000 */
[----:B------:R-:W-:Y:S02]  /*4c20*/  IMAD.MOV.U32 R0, RZ, RZ, R35 ;  /* 0x000000ffff007224 */ /* 0x000fe400078e0023 */
[----:B------:R-:W-:Y:S03]  /*4c30*/  IMAD.MOV.U32 R2, RZ, RZ, R32 ;  /* 0x000000ffff027224 */ /* 0x000fe600078e0020 */
[----:B------:R-:W-:Y:S01]  /*4c40*/  PRMT R26, R3, 0x5410, R0 ;  /* 0x00005410031a7816 */ /* 0x000fe20000000000 */
[----:B------:R-:W-:Y:S02]  /*4c50*/  IMAD.MOV.U32 R0, RZ, RZ, R33 ;  /* 0x000000ffff007224 */ /* 0x000fe400078e0021 */
[----:B------:R-:W-:Y:S02]  /*4c60*/  IMAD.MOV.U32 R3, RZ, RZ, R58 ;  /* 0x000000ffff037224 */ /* 0x000fe400078e003a */
[----:B------:R-:W-:Y:S01]  /*4c70*/  IMAD.MOV.U32 R8, RZ, RZ, R54 ;  /* 0x000000ffff087224 */ /* 0x000fe200078e0036 */
[----:B------:R-:W-:Y:S01]  /*4c80*/  PRMT R27, R0, 0x5410, R2 ;  /* 0x00005410001b7816 */ /* 0x000fe20000000002 */
[----:B------:R-:W-:Y:S02]  /*4c90*/  IMAD.MOV.U32 R2, RZ, RZ, R59 ;  /* 0x000000ffff027224 */ /* 0x000fe400078e003b */
[----:B------:R-:W-:Y:S03]  /*4ca0*/  IMAD.MOV.U32 R0, RZ, RZ, R56 ;  /* 0x000000ffff007224 */ /* 0x000fe600078e0038 */
[----:B------:R-:W-:Y:S01]  /*4cb0*/  PRMT R61, R3, 0x5410, R2 ;  /* 0x00005410033d7816 */ /* 0x000fe20000000002 */
[----:B------:R-:W-:Y:S05]  /*4cc0*/  IMAD.MOV.U32 R2, RZ, RZ, R57 ;  /* 0x000000ffff027224 */ /* 0x000fea00078e0039 */
[----:B------:R-:W-:Y:S01]  /*4cd0*/  PRMT R62, R2, 0x5410, R0 ;  /* 0x00005410023e7816 */ /* 0x000fe20000000000 */
[----:B----4-:R-:W-:Y:S02]  /*4ce0*/  IMAD.MOV.U32 R3, RZ, RZ, R22 ;  /* 0x000000ffff037224 */ /* 0x010fe400078e0016 */
[----:B------:R-:W-:Y:S02]  /*4cf0*/  IMAD.MOV.U32 R0, RZ, RZ, R23 ;  /* 0x000000ffff007224 */ /* 0x000fe400078e0017 */
[----:B------:R-:W-:Y:S03]  /*4d00*/  IMAD.MOV.U32 R2, RZ, RZ, R20 ;  /* 0x000000ffff027224 */ /* 0x000fe600078e0014 */
[----:B------:R-:W-:Y:S01]  /*4d10*/  PRMT R24, R3, 0x5410, R0 ;  /* 0x0000541003187816 */ /* 0x000fe20000000000 */
[----:B------:R-:W-:Y:S02]  /*4d20*/  IMAD.MOV.U32 R0, RZ, RZ, R21 ;  /* 0x000000ffff007224 */ /* 0x000fe400078e0015 */
[----:B------:R-:W-:Y:S03]  /*4d30*/  IMAD.MOV.U32 R3, RZ, RZ, R55 ;  /* 0x000000ffff037224 */ /* 0x000fe600078e0037 */
[----:B------:R-:W-:Y:S01]  /*4d40*/  PRMT R25, R0, 0x5410, R2 ;  /* 0x0000541000197816 */ /* 0x000fe20000000002 */
[----:B------:R-:W-:Y:S01]  /*4d50*/  IMAD.MOV.U32 R2, RZ, RZ, R52 ;  /* 0x000000ffff027224 */ /* 0x000fe200078e0034 */
[----:B------:R-:W-:Y:S01]  /*4d60*/  PRMT R51, R8, 0x5410, R3 ;  /* 0x0000541008337816 */ /* 0x000fe20000000003 */
[----:B------:R-:W-:Y:S02]  /*4d70*/  IMAD.MOV.U32 R0, RZ, RZ, R53 ;  /* 0x000000ffff007224 */ /* 0x000fe400078e0035 */
[----:B------:R-:W-:Y:S02]  /*4d80*/  IMAD.MOV.U32 R8, RZ, RZ, R18 ;  /* 0x000000ffff087224 */ /* 0x000fe400078e0012 */
[----:B------:R-:W-:Y:S01]  /*4d90*/  IMAD.MOV.U32 R3, RZ, RZ, R19 ;  /* 0x000000ffff037224 */ /* 0x000fe200078e0013 */
[----:B------:R-:W-:Y:S01]  /*4da0*/  PRMT R60, R2, 0x5410, R0 ;  /* 0x00005410023c7816 */ /* 0x000fe20000000000 */
[----:B------:R-:W-:Y:S02]  /*4db0*/  IMAD.MOV.U32 R2, RZ, RZ, R16 ;  /* 0x000000ffff027224 */ /* 0x000fe400078e0010 */
[----:B------:R-:W-:Y:S01]  /*4dc0*/  IMAD.MOV.U32 R0, RZ, RZ, R17 ;  /* 0x000000ffff007224 */ /* 0x000fe200078e0011 */
[----:B-1----:R-:W-:Y:S04]  /*4dd0*/  PRMT R14, R8, 0x5410, R3 ;  /* 0x00005410080e7816 */ /* 0x002fe80000000003 */
[----:B------:R-:W-:Y:S01]  /*4de0*/  PRMT R15, R2, 0x5410, R0 ;  /* 0x00005410020f7816 */ /* 0x000fe20000000000 */
[----:B------:R-:W-:-:S05]  /*4df0*/  @P0 BRA `(.L_x_87) ;  /* 0x000007e000000947 */ /* 0x000fca0003800000 */
[----:B-----5:R-:W-:Y:S01]  /*4e00*/  IMAD.MOV.U32 R45, RZ, RZ, R37 ;  /* 0x000000ffff2d7224 */ /* 0x020fe200078e0025 */
[----:B------:R-:W-:Y:S01]  /*4e10*/  MOV R2, UR24 ;  /* 0x0000001800027c02 */ /* 0x000fe20008000f00 */
[----:B------:R-:W-:Y:S01]  /*4e20*/  IMAD.MOV.U32 R48, RZ, RZ, R39 ;  /* 0x000000ffff307224 */ /* 0x000fe200078e0027 */
[C---:B------:R-:W-:Y:S01]  /*4e30*/  LEA R166, P0, R127.reuse, R168, 0x1 ;  /* 0x000000a87fa67211 */ /* 0x040fe200078008ff */
[----:B------:R-:W-:Y:S01]  /*4e40*/  IMAD.MOV.U32 R3, RZ, RZ, R5 ;  /* 0x000000ffff037224 */ /* 0x000fe200078e0005 */
[----:B------:R-:W-:Y:S01]  /*4e50*/  SEL R2, R2, UR17, !P6 ;  /* 0x0000001102027c07 */ /* 0x000fe2000f000000 */
[----:B------:R-:W-:Y:S01]  /*4e60*/  IMAD.MOV.U32 R8, RZ, RZ, R7 ;  /* 0x000000ffff087224 */ /* 0x000fe200078e0007 */
[----:B------:R-:W-:Y:S01]  /*4e70*/  LEA.HI.X R167, R127, R169, R108, 0x1, P0 ;  /* 0x000000a97fa77211 */ /* 0x000fe200000f0c6c */
[----:B------:R-:W-:Y:S01]  /*4e80*/  LDS.128 R28, [R113+0x8100] ;  /* 0x00810000711c7984 */ /* 0x000fe20000000c00 */
[----:B------:R-:W-:Y:S01]  /*4e90*/  SHF.R.S32.HI R0, RZ, 0x1f, R2 ;  /* 0x0000001fff007819 */ /* 0x000fe20000011402 */
[----:B------:R-:W-:Y:S01]  /*4ea0*/  @!P1 HADD2.F32 R48, -RZ, R48.H0_H0 ;  /* 0x20000030ff309230 */ /* 0x000fe20000004100 */
[--C-:B------:R-:W-:Y:S01]  /*4eb0*/  @!P1 SHF.R.U64 R42, R36, 0x10, R37.reuse ;  /* 0x00000010242a9819 */ /* 0x100fe20000001225 */
[----:B------:R-:W-:Y:S01]  /*4ec0*/  @!P1 HADD2.F32 R3, -RZ, R3.H0_H0 ;  /* 0x20000003ff039230 */ /* 0x000fe20000004100 */
[----:B------:R-:W-:Y:S02]  /*4ed0*/  LEA.HI R0, R0, R2, RZ, 0x4 ;  /* 0x0000000200007211 */ /* 0x000fe400078f20ff */
[----:B------:R-:W-:Y:S01]  /*4ee0*/  @!P1 SHF.R.U32.HI R43, RZ, 0x10, R37 ;  /* 0x00000010ff2b9819 */ /* 0x000fe20000011625 */
[----:B------:R-:W-:Y:S01]  /*4ef0*/  @!P1 HADD2.F32 R42, -RZ, R42.H0_H0 ;  /* 0x2000002aff2a9230 */ /* 0x000fe20000004100 */
[----:B------:R-:W-:Y:S02]  /*4f00*/  LEA.HI.SX32 R0, R0, R128, 0x1c ;  /* 0x0000008000007211 */ /* 0x000fe400078fe2ff */
[----:B------:R-:W-:Y:S02]  /*4f10*/  MOV R40, R36 ;  /* 0x0000002400287202 */ /* 0x000fe40000000f00 */
[----:B------:R-:W-:Y:S01]  /*4f20*/  SHF.R.S32.HI R2, RZ, 0x1f, R0 ;  /* 0x0000001fff027819 */ /* 0x000fe20000011400 */
[----:B------:R-:W-:Y:S01]  /*4f30*/  IMAD.SHL.U32 R41, R0, 0x8, RZ ;  /* 0x0000000800297824 */ /* 0x000fe200078e00ff */
[----:B------:R-:W-:Y:S01]  /*4f40*/  @!P1 SHF.R.U64 R46, R38, 0x10, R39 ;  /* 0x00000010262e9819 */ /* 0x000fe20000001227 */
[----:B------:R-:W-:Y:S01]  /*4f50*/  @!P1 HADD2.F32 R40, -RZ, R40.H0_H0 ;  /* 0x20000028ff289230 */ /* 0x000fe20000004100 */
[----:B------:R-:W-:Y:S02]  /*4f60*/  LEA.HI R2, R2, R0, RZ, 0x3 ;  /* 0x0000000002027211 */ /* 0x000fe400078f18ff */
[----:B------:R-:W-:Y:S01]  /*4f70*/  LOP3.LUT R0, R135, 0x38, R41, 0xf8, !PT ;  /* 0x0000003887007812 */ /* 0x000fe200078ef829 */
[----:B------:R-:W-:Y:S01]  /*4f80*/  @!P1 HADD2.F32 R46, -RZ, R46.H0_H0 ;  /* 0x2000002eff2e9230 */ /* 0x000fe20000004100 */
[----:B------:R-:W-:Y:S02]  /*4f90*/  SHF.L.U32 R2, R2, 0xa, RZ ;  /* 0x0000000a02027819 */ /* 0x000fe400000006ff */
[----:B------:R-:W-:Y:S02]  /*4fa0*/  LOP3.LUT R0, R0, R133, RZ, 0x3c, !PT ;  /* 0x0000008500007212 */ /* 0x000fe400078e3cff */
[----:B------:R-:W-:Y:S02]  /*4fb0*/  LOP3.LUT R2, R2, 0x7fffe000, RZ, 0xc0, !PT ;  /* 0x7fffe00002027812 */ /* 0x000fe400078ec0ff */
[C---:B------:R-:W-:Y:S02]  /*4fc0*/  ISETP.GE.AND P0, PT, R41.reuse, c[0x0][0x1d4], PT ;  /* 0x0000750029007a0c */ /* 0x040fe40003f06270 */
[----:B------:R-:W-:Y:S02]  /*4fd0*/  IADD3 R0, R0, R2, R134 ;  /* 0x0000000200007210 */ /* 0x000fe40007ffe086 */
[----:B------:R-:W-:Y:S02]  /*4fe0*/  MOV R44, R38 ;  /* 0x00000026002c7202 */ /* 0x000fe40000000f00 */
[----:B------:R-:W-:Y:S01]  /*4ff0*/  @!P1 SHF.R.U32.HI R50, RZ, 0x10, R39 ;  /* 0x00000010ff329819 */ /* 0x000fe20000011627 */
[----:B------:R-:W-:Y:S01]  /*5000*/  IMAD.SHL.U32 R68, R0, 0x2, RZ ;  /* 0x0000000200447824 */ /* 0x000fe200078e00ff */
[----:B------:R-:W-:Y:S01]  /*5010*/  MOV R0, R4 ;  /* 0x0000000400007202 */ /* 0x000fe20000000f00 */
[----:B------:R-:W-:Y:S01]  /*5020*/  @!P1 HADD2.F32 R44, -RZ, R44.H0_H0 ;  /* 0x2000002cff2c9230 */ /* 0x000fe20000004100 */
[--C-:B------:R-:W-:Y:S01]  /*5030*/  @!P1 SHF.R.U64 R2, R4, 0x10, R5.reuse ;  /* 0x0000001004029819 */ /* 0x100fe20000001205 */
[----:B------:R-:W-:Y:S01]  /*5040*/  @!P1 HADD2.F32 R50, -RZ, R50.H0_H0 ;  /* 0x20000032ff329230 */ /* 0x000fe20000004100 */
[----:B------:R-:W-:Y:S01]  /*5050*/  @!P1 SHF.R.U32.HI R4, RZ, 0x10, R5 ;  /* 0x00000010ff049819 */ /* 0x000fe20000011605 */
[----:B------:R-:W-:Y:S01]  /*5060*/  @!P0 IMAD.WIDE R168, R41, 0x2, R168 ;  /* 0x0000000229a88825 */ /* 0x000fe200078e02a8 */
[----:B------:R-:W1:Y:S01]  /*5070*/  LDS.128 R68, [R68+0x8100] ;  /* 0x0081000044447984 */ /* 0x000e620000000c00 */
[----:B------:R-:W-:Y:S01]  /*5080*/  @!P1 HADD2.F32 R36, -RZ, R0.H0_H0 ;  /* 0x20000000ff249230 */ /* 0x000fe20000004100 */
[----:B------:R-:W-:Y:S01]  /*5090*/  MOV R5, R6 ;  /* 0x0000000600057202 */ /* 0x000fe20000000f00 */
[----:B------:R-:W-:Y:S01]  /*50a0*/  @!P1 HADD2.F32 R4, -RZ, R4.H0_H0 ;  /* 0x20000004ff049230 */ /* 0x000fe20000004100 */
[--C-:B------:R-:W-:Y:S01]  /*50b0*/  @!P1 SHF.R.U64 R6, R6, 0x10, R7.reuse ;  /* 0x0000001006069819 */ /* 0x100fe20000001207 */
[----:B------:R-:W-:Y:S01]  /*50c0*/  @!P1 HADD2.F32 R2, -RZ, R2.H0_H0 ;  /* 0x20000002ff029230 */ /* 0x000fe20000004100 */
[----:B------:R-:W-:Y:S01]  /*50d0*/  @!P1 SHF.R.U32.HI R7, RZ, 0x10, R7 ;  /* 0x00000010ff079819 */ /* 0x000fe20000011607 */
[----:B------:R-:W-:Y:S02]  /*50e0*/  @!P1 HADD2.F32 R5, -RZ, R5.H0_H0 ;  /* 0x20000005ff059230 */ /* 0x000fe40000004100 */
[----:B------:R-:W-:Y:S01]  /*50f0*/  @!P1 HADD2.F32 R6, -RZ, R6.H0_H0 ;  /* 0x20000006ff069230 */ /* 0x000fe20000004100 */
[----:B-1----:R-:W-:Y:S01]  /*5100*/  @!P1 IMAD.MOV.U32 R41, RZ, RZ, R68 ;  /* 0x000000ffff299224 */ /* 0x002fe200078e0044 */
[----:B------:R-:W-:Y:S04]  /*5110*/  @!P1 MOV R37, R28 ;  /* 0x0000001c00259202 */ /* 0x000fe80000000f00 */
[----:B------:R-:W-:Y:S02]  /*5120*/  @!P1 HADD2.F32 R39, -RZ, R41.H0_H0 ;  /* 0x20000029ff279230 */ /* 0x000fe40000004100 */
[----:B------:R-:W-:Y:S02]  /*5130*/  @!P1 HADD2.F32 R38, -RZ, R37.H0_H0 ;  /* 0x20000025ff269230 */ /* 0x000fe40000004100 */
[----:B------:R-:W-:Y:S01]  /*5140*/  @!P1 HADD2.F32 R41, -RZ, R41.H1_H1 ;  /* 0x30000029ff299230 */ /* 0x000fe20000004100 */
[-C--:B------:R-:W-:Y:S01]  /*5150*/  @!P1 FMUL.FTZ R163, R39, R36.reuse ;  /* 0x0000002427a39220 */ /* 0x080fe20000410000 */
[----:B------:R-:W-:Y:S01]  /*5160*/  @!P1 HADD2.F32 R37, -RZ, R37.H1_H1 ;  /* 0x30000025ff259230 */ /* 0x000fe20000004100 */
[C---:B------:R-:W-:Y:S02]  /*5170*/  @!P1 FMUL.FTZ R0, R38.reuse, R36 ;  /* 0x0000002426009220 */ /* 0x040fe40000410000 */
[----:B------:R-:W-:Y:S01]  /*5180*/  @!P1 FFMA.FTZ R163, R38, R40, -R163 ;  /* 0x0000002826a39223 */ /* 0x000fe200000108a3 */
[----:B------:R-:W-:Y:S01]  /*5190*/  @!P1 MOV R38, R69 ;  /* 0x0000004500269202 */ /* 0x000fe20000000f00 */
[-C--:B------:R-:W-:Y:S02]  /*51a0*/  @!P1 FMUL.FTZ R164, R41, R2.reuse ;  /* 0x0000000229a49220 */ /* 0x080fe40000410000 */
[----:B------:R-:W-:Y:S02]  /*51b0*/  @!P1 FMUL.FTZ R2, R37, R2 ;  /* 0x0000000225029220 */ /* 0x000fe40000410000 */
[----:B------:R-:W-:Y:S01]  /*51c0*/  @!P1 FFMA.FTZ R0, R39, R40, R0 ;  /* 0x0000002827009223 */ /* 0x000fe20000010000 */
[--C-:B------:R-:W-:Y:S01]  /*51d0*/  @!P1 HADD2.F32 R39, -RZ, R38.reuse.H0_H0 ;  /* 0x20000026ff279230 */ /* 0x100fe20000004100 */
[----:B------:R-:W-:Y:S01]  /*51e0*/  @!P1 IMAD.MOV.U32 R36, RZ, RZ, R29 ;  /* 0x000000ffff249224 */ /* 0x000fe200078e001d */
[----:B------:R-:W-:Y:S01]  /*51f0*/  @!P1 HADD2.F32 R40, -RZ, R45.H0_H0 ;  /* 0x2000002dff289230 */ /* 0x000fe20000004100 */
[-C--:B------:R-:W-:Y:S01]  /*5200*/  @!P1 FFMA.FTZ R2, R41, R42.reuse, R2 ;  /* 0x0000002a29029223 */ /* 0x080fe20000010002 */
[----:B------:R-:W-:Y:S01]  /*5210*/  @!P1 HADD2.F32 R41, -RZ, R38.H1_H1 ;  /* 0x30000026ff299230 */ /* 0x000fe20000004100 */
[----:B------:R-:W-:Y:S01]  /*5220*/  @!P1 FFMA.FTZ R164, R37, R42, -R164 ;  /* 0x0000002a25a49223 */ /* 0x000fe200000108a4 */
[--C-:B------:R-:W-:Y:S01]  /*5230*/  @!P1 HADD2.F32 R37, -RZ, R36.reuse.H0_H0 ;  /* 0x20000024ff259230 */ /* 0x100fe20000004100 */
[-C--:B------:R-:W-:Y:S01]  /*5240*/  @!P1 FMUL.FTZ R165, R39, R3.reuse ;  /* 0x0000000327a59220 */ /* 0x080fe20000410000 */
[----:B------:R-:W-:Y:S01]  /*5250*/  @!P1 HADD2.F32 R36, -RZ, R36.H1_H1 ;  /* 0x30000024ff249230 */ /* 0x000fe20000004100 */
[----:B------:R-:W-:Y:S01]  /*5260*/  @!P1 FMUL.FTZ R170, R41, R4 ;  /* 0x0000000429aa9220 */ /* 0x000fe20000410000 */
[----:B------:R-:W-:Y:S01]  /*5270*/  @!P1 HADD2.F32 R42, -RZ, R43.H0_H0 ;  /* 0x2000002bff2a9230 */ /* 0x000fe20000004100 */
[C---:B------:R-:W-:Y:S01]  /*5280*/  @!P1 FMUL.FTZ R3, R37.reuse, R3 ;  /* 0x0000000325039220 */ /* 0x040fe20000410000 */
[----:B------:R-:W-:Y:S01]  /*5290*/  @!P1 MOV R38, R70 ;  /* 0x0000004600269202 */ /* 0x000fe20000000f00 */
[----:B------:R-:W-:Y:S01]  /*52a0*/  @!P1 FMUL.FTZ R4, R36, R4 ;  /* 0x0000000424049220 */ /* 0x000fe20000410000 */
[----:B------:R-:W-:Y:S01]  /*52b0*/  @!P1 F2FP.PACK_AB R163, R164, R163 ;  /* 0x000000a3a4a3923e */ /* 0x000fe200000000ff */
[----:B------:R-:W-:Y:S01]  /*52c0*/  @!P1 FFMA.FTZ R170, R36, R42, -R170 ;  /* 0x0000002a24aa9223 */ /* 0x000fe200000108aa */
[----:B------:R-:W-:Y:S01]  /*52d0*/  @!P1 F2FP.PACK_AB R0, R2, R0 ;  /* 0x000000000200923e */ /* 0x000fe200000000ff */
[----:B------:R-:W-:Y:S01]  /*52e0*/  @!P1 IMAD.MOV.U32 R36, RZ, RZ, R30 ;  /* 0x000000ffff249224 */ /* 0x000fe200078e001e */
[--C-:B------:R-:W-:Y:S01]  /*52f0*/  @!P1 HADD2.F32 R45, -RZ, R38.reuse.H1_H1 ;  /* 0x30000026ff2d9230 */ /* 0x100fe20000004100 */
[-C--:B------:R-:W-:Y:S01]  /*5300*/  @!P1 FFMA.FTZ R165, R37, R40.reuse, -R165 ;  /* 0x0000002825a59223 */ /* 0x080fe200000108a5 */
[----:B------:R-:W-:Y:S01]  /*5310*/  @!P1 HADD2.F32 R43, -RZ, R38.H0_H0 ;  /* 0x20000026ff2b9230 */ /* 0x000fe20000004100 */
[----:B------:R-:W-:Y:S01]  /*5320*/  @!P1 FFMA.FTZ R3, R39, R40, R3 ;  /* 0x0000002827039223 */ /* 0x000fe20000010003 */
[--C-:B------:R-:W-:Y:S01]  /*5330*/  @!P1 HADD2.F32 R37, -RZ, R36.reuse.H0_H0 ;  /* 0x20000024ff259230 */ /* 0x100fe20000004100 */
[-C--:B------:R-:W-:Y:S01]  /*5340*/  @!P1 FMUL.FTZ R172, R45, R6.reuse ;  /* 0x000000062dac9220 */ /* 0x080fe20000410000 */
[----:B------:R-:W-:Y:S01]  /*5350*/  @!P1 HADD2.F32 R36, -RZ, R36.H1_H1 ;  /* 0x30000024ff249230 */ /* 0x000fe20000004100 */
[----:B------:R-:W-:Y:S01]  /*5360*/  @!P1 FMUL.FTZ R171, R43, R5 ;  /* 0x000000052bab9220 */ /* 0x000fe20000410000 */
[----:B------:R-:W-:Y:S01]  /*5370*/  @!P1 MOV R38, R71 ;  /* 0x0000004700269202 */ /* 0x000fe20000000f00 */
[C---:B------:R-:W-:Y:S01]  /*5380*/  @!P1 FMUL.FTZ R5, R37.reuse, R5 ;  /* 0x0000000525059220 */ /* 0x040fe20000410000 */
[----:B------:R-:W-:Y:S01]  /*5390*/  @!P1 MOV R28, R163 ;  /* 0x000000a3001c9202 */ /* 0x000fe20000000f00 */
[C---:B------:R-:W-:Y:S01]  /*53a0*/  @!P1 FMUL.FTZ R6, R36.reuse, R6 ;  /* 0x0000000624069220 */ /* 0x040fe20000410000 */
[----:B------:R-:W-:Y:S01]  /*53b0*/  @!P1 MOV R68, R0 ;  /* 0x0000000000449202 */ /* 0x000fe20000000f00 */
[----:B------:R-:W-:Y:S01]  /*53c0*/  @!P1 FFMA.FTZ R172, R36, R46, -R172 ;  /* 0x0000002e24ac9223 */ /* 0x000fe200000108ac */
[----:B------:R-:W-:Y:S01]  /*53d0*/  @!P1 F2FP.PACK_AB R165, R170, R165 ;  /* 0x000000a5aaa5923e */ /* 0x000fe200000000ff */
[----:B------:R-:W-:Y:S01]  /*53e0*/  @!P1 IMAD.MOV.U32 R36, RZ, RZ, R31 ;  /* 0x000000ffff249224 */ /* 0x000fe200078e001f */
[--C-:B------:R-:W-:Y:S01]  /*53f0*/  @!P1 HADD2.F32 R47, -RZ, R38.reuse.H0_H0 ;  /* 0x20000026ff2f9230 */ /* 0x100fe20000004100 */
[----:B------:R-:W-:Y:S01]  /*5400*/  @!P1 FFMA.FTZ R171, R37, R44, -R171 ;  /* 0x0000002c25ab9223 */ /* 0x000fe200000108ab */
[----:B------:R-:W-:Y:S01]  /*5410*/  @!P1 HADD2.F32 R49, -RZ, R38.H1_H1 ;  /* 0x30000026ff319230 */ /* 0x000fe20000004100 */
[----:B------:R-:W-:Y:S01]  /*5420*/  @!P1 FFMA.FTZ R4, R41, R42, R4 ;  /* 0x0000002a29049223 */ /* 0x000fe20000010004 */
[----:B------:R-:W-:Y:S01]  /*5430*/  @!P1 HADD2.F32 R37, -RZ, R8.H0_H0 ;  /* 0x20000008ff259230 */ /* 0x000fe20000004100 */
[----:B------:R-:W-:Y:S01]  /*5440*/  @!P1 FFMA.FTZ R5, R43, R44, R5 ;  /* 0x0000002c2b059223 */ /* 0x000fe20000010005 */
[----:B------:R-:W-:Y:S01]  /*5450*/  @!P1 HADD2.F32 R8, -RZ, R7.H0_H0 ;  /* 0x20000007ff089230 */ /* 0x000fe20000004100 */
[----:B------:R-:W-:Y:S01]  /*5460*/  @!P1 FFMA.FTZ R6, R45, R46, R6 ;  /* 0x0000002e2d069223 */ /* 0x000fe20000010006 */
[--C-:B------:R-:W-:Y:S01]  /*5470*/  @!P1 HADD2.F32 R38, -RZ, R36.reuse.H0_H0 ;  /* 0x20000024ff269230 */ /* 0x100fe20000004100 */
[----:B------:R-:W-:Y:S01]  /*5480*/  @!P1 FMUL.FTZ R174, R47, R37 ;  /* 0x000000252fae9220 */ /* 0x000fe20000410000 */
[----:B------:R-:W-:Y:S01]  /*5490*/  @!P1 F2FP.PACK_AB R171, R172, R171 ;  /* 0x000000abacab923e */ /* 0x000fe200000000ff */
[----:B------:R-:W-:Y:S01]  /*54a0*/  @!P1 FMUL.FTZ R173, R49, R8 ;  /* 0x0000000831ad9220 */ /* 0x000fe20000410000 */
[----:B------:R-:W-:Y:S01]  /*54b0*/  @!P1 HADD2.F32 R36, -RZ, R36.H1_H1 ;  /* 0x30000024ff249230 */ /* 0x000fe20000004100 */
[C---:B------:R-:W-:Y:S01]  /*54c0*/  @!P1 FFMA.FTZ R174, R38.reuse, R48, -R174 ;  /* 0x0000003026ae9223 */ /* 0x040fe200000108ae */
[----:B------:R-:W-:Y:S01]  /*54d0*/  @!P1 MOV R29, R165 ;  /* 0x000000a5001d9202 */ /* 0x000fe20000000f00 */
[----:B------:R-:W-:Y:S01]  /*54e0*/  @!P1 FMUL.FTZ R7, R38, R37 ;  /* 0x0000002526079220 */ /* 0x000fe20000410000 */
[----:B------:R-:W-:Y:S01]  /*54f0*/  @!P1 F2FP.PACK_AB R3, R4, R3 ;  /* 0x000000030403923e */ /* 0x000fe200000000ff */
[----:B------:R-:W-:Y:S01]  /*5500*/  @!P1 FFMA.FTZ R173, R36, R50, -R173 ;  /* 0x0000003224ad9223 */ /* 0x000fe200000108ad */
[----:B------:R-:W-:Y:S01]  /*5510*/  @!P1 F2FP.PACK_AB R5, R6, R5 ;  /* 0x000000050605923e */ /* 0x000fe200000000ff */
[----:B------:R-:W-:Y:S02]  /*5520*/  @!P1 FMUL.FTZ R8, R36, R8 ;  /* 0x0000000824089220 */ /* 0x000fe40000410000 */
[----:B------:R-:W-:Y:S01]  /*5530*/  @!P1 FFMA.FTZ R7, R47, R48, R7 ;  /* 0x000000302f079223 */ /* 0x000fe20000010007 */
[----:B------:R-:W-:Y:S01]  /*5540*/  @!P1 F2FP.PACK_AB R173, R173, R174 ;  /* 0x000000aeadad923e */ /* 0x000fe200000000ff */
[----:B------:R-:W-:Y:S01]  /*5550*/  @!P1 FFMA.FTZ R8, R49, R50, R8 ;  /* 0x0000003231089223 */ /* 0x000fe20000010008 */
[----:B------:R-:W-:Y:S01]  /*5560*/  @!P1 MOV R70, R5 ;  /* 0x0000000500469202 */ /* 0x000fe20000000f00 */
[----:B------:R-:W-:Y:S01]  /*5570*/  @!P1 IMAD.MOV.U32 R30, RZ, RZ, R171 ;  /* 0x000000ffff1e9224 */ /* 0x000fe200078e00ab */
[----:B------:R-:W-:Y:S01]  /*5580*/  @!P1 MOV R31, R173 ;  /* 0x000000ad001f9202 */ /* 0x000fe20000000f00 */
[----:B------:R-:W-:Y:S01]  /*5590*/  @!P1 IMAD.MOV.U32 R69, RZ, RZ, R3 ;  /* 0x000000ffff459224 */ /* 0x000fe200078e0003 */
[----:B------:R-:W-:Y:S03]  /*55a0*/  @!P1 F2FP.PACK_AB R7, R8, R7 ;  /* 0x000000070807923e */ /* 0x000fe600000000ff */
[----:B------:R1:W-:Y:S01]  /*55b0*/  ST.E.128 [R166.64], R28 ;  /* 0x0000001ca6007985 */ /* 0x0003e2000c101d14 */
[----:B------:R-:W-:Y:S07]  /*55c0*/  @!P1 MOV R71, R7 ;  /* 0x0000000700479202 */ /* 0x000fee0000000f00 */
[----:B------:R1:W-:Y:S02]  /*55d0*/  @!P0 ST.E.128 [R168.64], R68 ;  /* 0x00000044a8008985 */ /* 0x0003e4000c101d14 */
.L_x_87:
[----:B------:R-:W-:Y:S05]  /*55e0*/  BSYNC B0 ;  /* 0x0000000000007941 */ /* 0x000fea0003800000 */
.L_x_86:
[----:B-----5:R2:W3:Y:S01]  /*55f0*/  SHFL.IDX PT, R39, R141, 0x1, 0x181f ;  /* 0x00381f008d277f89 */ /* 0x0204e200000e0000 */
[----:B------:R-:W-:Y:S01]  /*5600*/  ISETP.GE.OR P0, PT, R126, R75, P5 ;  /* 0x0000004b7e00720c */ /* 0x000fe20002f06670 */
[----:B------:R-:W-:Y:S02]  /*5610*/  BSSY B0, `(.L_x_88) ;  /* 0x0000079000007945 */ /* 0x000fe40003800000 */
[----:B------:R2:W4:Y:S10]  /*5620*/  SHFL.IDX PT, R38, R162, 0x1, 0x181f ;  /* 0x00381f00a2267f89 */ /* 0x00053400000e0000 */
[----:B------:R-:W-:-:S05]  /*5630*/  @P0 BRA `(.L_x_89) ;  /* 0x0000076000000947 */ /* 0x000fca0003800000 */
[----:B------:R-:W-:Y:S01]  /*5640*/  MOV R2, UR24 ;  /* 0x0000001800027c02 */ /* 0x000fe20008000f00 */
[----:B-1----:R-:W1:Y:S01]  /*5650*/  LDS.128 R28, [R112+0x8100] ;  /* 0x00810000701c7984 */ /* 0x002e620000000c00 */
[C---:B----4-:R-:W-:Y:S01]  /*5660*/  LEA R48, P0, R127.reuse, R38, 0x1 ;  /* 0x000000267f307211 */ /* 0x050fe200078008ff */
[----:B------:R-:W-:Y:S01]  /*5670*/  @!P1 HADD2.F32 R42, -RZ, R63.H1_H1 ;  /* 0x3000003fff2a9230 */ /* 0x000fe20000004100 */
[----:B------:R-:W-:Y:S02]  /*5680*/  SEL R2, R2, UR17, !P6 ;  /* 0x0000001102027c07 */ /* 0x000fe4000f000000 */
[----:B---3--:R-:W-:Y:S02]  /*5690*/  LEA.HI.X R49, R127, R39, R108, 0x1, P0 ;  /* 0x000000277f317211 */ /* 0x008fe400000f0c6c */
[----:B------:R-:W-:Y:S02]  /*56a0*/  SHF.R.S32.HI R0, RZ, 0x1f, R2 ;  /* 0x0000001fff007819 */ /* 0x000fe40000011402 */
[----:B------:R-:W-:Y:S02]  /*56b0*/  @!P1 SHF.R.U64 R5, R34, 0x10, R35 ;  /* 0x0000001022059819 */ /* 0x000fe40000001223 */
[----:B------:R-:W-:Y:S02]  /*56c0*/  LEA.HI R0, R0, R2, RZ, 0x4 ;  /* 0x0000000200007211 */ /* 0x000fe400078f20ff */
[--C-:B------:R-:W-:Y:S02]  /*56d0*/  @!P1 SHF.R.U64 R37, R64, 0x10, R65.reuse ;  /* 0x0000001040259819 */ /* 0x100fe40000001241 */
[----:B------:R-:W-:Y:S02]  /*56e0*/  LEA.HI.SX32 R3, R0, R128, 0x1c ;  /* 0x0000008000037211 */ /* 0x000fe400078fe2ff */
[----:B------:R-:W-:Y:S02]  /*56f0*/  @!P1 SHF.R.U32.HI R36, RZ, 0x10, R65 ;  /* 0x00000010ff249819 */ /* 0x000fe40000011641 */
[----:B------:R-:W-:Y:S01]  /*5700*/  SHF.R.S32.HI R0, RZ, 0x1f, R3 ;  /* 0x0000001fff007819 */ /* 0x000fe20000011403 */
[----:B------:R-:W-:Y:S01]  /*5710*/  IMAD.SHL.U32 R2, R3, 0x8, RZ ;  /* 0x0000000803027824 */ /* 0x000fe200078e00ff */
[----:B------:R-:W-:Y:S01]  /*5720*/  @!P1 SHF.R.U32.HI R6, RZ, 0x10, R35 ;  /* 0x00000010ff069819 */ /* 0x000fe20000011623 */
[----:B------:R-:W-:Y:S01]  /*5730*/  @!P1 HADD2.F32 R35, -RZ, R37.H0_H0 ;  /* 0x20000025ff239230 */ /* 0x000fe20000004100 */
[----:B------:R-:W-:Y:S01]  /*5740*/  LEA.HI R0, R0, R3, RZ, 0x3 ;  /* 0x0000000300007211 */ /* 0x000fe200078f18ff */
[----:B------:R-:W-:Y:S01]  /*5750*/  @!P1 HADD2.F32 R36, -RZ, R36.H0_H0 ;  /* 0x20000024ff249230 */ /* 0x000fe20000004100 */
[----:B------:R-:W-:Y:S02]  /*5760*/  LOP3.LUT R3, R125, 0x38, R2, 0xf8, !PT ;  /* 0x000000387d037812 */ /* 0x000fe400078ef802 */
[----:B------:R-:W-:Y:S02]  /*5770*/  SHF.L.U32 R0, R0, 0xa, RZ ;  /* 0x0000000a00007819 */ /* 0x000fe400000006ff */
[----:B------:R-:W-:Y:S02]  /*5780*/  LOP3.LUT R3, R3, R123, RZ, 0x3c, !PT ;  /* 0x0000007b03037212 */ /* 0x000fe400078e3cff */
[----:B------:R-:W-:Y:S02]  /*5790*/  LOP3.LUT R0, R0, 0x7fffe000, RZ, 0xc0, !PT ;  /* 0x7fffe00000007812 */ /* 0x000fe400078ec0ff */
[----:B------:R-:W-:Y:S02]  /*57a0*/  ISETP.GE.AND P0, PT, R2, c[0x0][0x1d4], PT ;  /* 0x0000750002007a0c */ /* 0x000fe40003f06270 */
[----:B------:R-:W-:Y:S02]  /*57b0*/  IADD3 R0, R3, R0, R124 ;  /* 0x0000000003007210 */ /* 0x000fe40007ffe07c */
[----:B------:R-:W-:Y:S02]  /*57c0*/  @!P1 SHF.R.U32.HI R3, RZ, 0x10, R33 ;  /* 0x00000010ff039819 */ /* 0x000fe40000011621 */
[----:B------:R-:W-:Y:S01]  /*57d0*/  @!P1 SHF.R.U32.HI R44, RZ, 0x10, R67 ;  /* 0x00000010ff2c9819 */ /* 0x000fe20000011643 */
[----:B------:R-:W-:Y:S01]  /*57e0*/  IMAD.SHL.U32 R68, R0, 0x2, RZ ;  /* 0x0000000200447824 */ /* 0x000fe200078e00ff */
[----:B-1----:R-:W-:Y:S02]  /*57f0*/  @!P1 MOV R7, R28 ;  /* 0x0000001c00079202 */ /* 0x002fe40000000f00 */
[----:B------:R-:W-:Y:S01]  /*5800*/  @!P1 SHF.R.U64 R0, R32, 0x10, R33 ;  /* 0x0000001020009819 */ /* 0x000fe20000001221 */
[----:B------:R-:W-:Y:S01]  /*5810*/  @!P1 HADD2.F32 R33, -RZ, R72.H1_H1 ;  /* 0x30000048ff219230 */ /* 0x000fe20000004100 */
[----:B------:R-:W-:Y:S01]  /*5820*/  @!P1 SHF.R.U64 R40, R66, 0x10, R67 ;  /* 0x0000001042289819 */ /* 0x000fe20000001243 */
[----:B------:R-:W-:Y:S01]  /*5830*/  @!P0 IMAD.WIDE R64, R2, 0x2, R38 ;  /* 0x0000000202408825 */ /* 0x000fe200078e0226 */
[----:B------:R-:W1:Y:S01]  /*5840*/  LDS.128 R68, [R68+0x8100] ;  /* 0x0081000044447984 */ /* 0x000e620000000c00 */
[----:B------:R-:W-:Y:S02]  /*5850*/  @!P1 HADD2.F32 R2, -RZ, R27.H1_H1 ;  /* 0x3000001bff029230 */ /* 0x000fe40000004100 */
[--C-:B------:R-:W-:Y:S02]  /*5860*/  @!P1 HADD2.F32 R4, -RZ, R7.reuse.H0_H0 ;  /* 0x20000007ff049230 */ /* 0x100fe40000004100 */
[----:B------:R-:W-:Y:S02]  /*5870*/  @!P1 HADD2.F32 R7, -RZ, R7.H1_H1 ;  /* 0x30000007ff079230 */ /* 0x000fe40000004100 */
[----:B------:R-:W-:Y:S01]  /*5880*/  @!P1 HADD2.F32 R8, -RZ, R0.H0_H0 ;  /* 0x20000000ff089230 */ /* 0x000fe20000004100 */
[-C--:B------:R-:W-:Y:S01]  /*5890*/  @!P1 FMUL.FTZ R0, R4, R2.reuse ;  /* 0x0000000204009220 */ /* 0x080fe20000410000 */
[----:B------:R-:W-:Y:S02]  /*58a0*/  @!P1 HADD2.F32 R44, -RZ, R44.H0_H0 ;  /* 0x2000002cff2c9230 */ /* 0x000fe40000004100 */
[----:B------:R-:W-:Y:S02]  /*58b0*/  @!P1 HADD2.F32 R38, -RZ, R63.H0_H0 ;  /* 0x2000003fff269230 */ /* 0x000fe40000004100 */
[----:B------:R-:W-:Y:S01]  /*58c0*/  @!P1 HADD2.F32 R40, -RZ, R40.H0_H0 ;  /* 0x20000028ff289230 */ /* 0x000fe20000004100 */
[----:B-1----:R-:W-:Y:S01]  /*58d0*/  @!P1 IMAD.MOV.U32 R34, RZ, RZ, R68 ;  /* 0x000000ffff229224 */ /* 0x002fe200078e0044 */
[----:B------:R-:W-:Y:S04]  /*58e0*/  @!P1 MOV R37, R71 ;  /* 0x0000004700259202 */ /* 0x000fe80000000f00 */
[--C-:B------:R-:W-:Y:S02]  /*58f0*/  @!P1 HADD2.F32 R32, -RZ, R34.reuse.H0_H0 ;  /* 0x20000022ff209230 */ /* 0x100fe40000004100 */
[----:B------:R-:W-:Y:S02]  /*5900*/  @!P1 HADD2.F32 R34, -RZ, R34.H1_H1 ;  /* 0x30000022ff229230 */ /* 0x000fe40000004100 */
[--C-:B------:R-:W-:Y:S01]  /*5910*/  @!P1 HADD2.F32 R41, -RZ, R37.reuse.H0_H0 ;  /* 0x20000025ff299230 */ /* 0x100fe20000004100 */
[----:B------:R-:W-:Y:S01]  /*5920*/  @!P1 FMUL.FTZ R45, R32, R2 ;  /* 0x00000002202d9220 */ /* 0x000fe20000410000 */
[----:B------:R-:W-:Y:S01]  /*5930*/  @!P1 HADD2.F32 R43, -RZ, R37.H1_H1 ;  /* 0x30000025ff2b9230 */ /* 0x000fe20000004100 */
[-C--:B------:R-:W-:Y:S02]  /*5940*/  @!P1 FMUL.FTZ R46, R34, R8.reuse ;  /* 0x00000008222e9220 */ /* 0x080fe40000410000 */
[----:B------:R-:W-:Y:S01]  /*5950*/  @!P1 FFMA.FTZ R0, R32, R33, R0 ;  /* 0x0000002120009223 */ /* 0x000fe20000010000 */
[----:B------:R-:W-:Y:S01]  /*5960*/  @!P1 MOV R32, R69 ;  /* 0x0000004500209202 */ /* 0x000fe20000000f00 */
[C---:B------:R-:W-:Y:S01]  /*5970*/  @!P1 FMUL.FTZ R2, R7.reuse, R8 ;  /* 0x0000000807029220 */ /* 0x040fe20000410000 */
[----:B------:R-:W-:Y:S01]  /*5980*/  @!P1 HADD2.F32 R8, -RZ, R27.H0_H0 ;  /* 0x2000001bff089230 */ /* 0x000fe20000004100 */
[----:B------:R-:W-:Y:S02]  /*5990*/  @!P1 FFMA.FTZ R46, R7, R35, -R46 ;  /* 0x00000023072e9223 */ /* 0x000fe4000001082e */
[----:B------:R-:W-:Y:S02]  /*59a0*/  @!P1 IMAD.MOV.U32 R7, RZ, RZ, R29 ;  /* 0x000000ffff079224 */ /* 0x000fe400078e001d */
[----:B------:R-:W-:Y:S01]  /*59b0*/  @!P1 FFMA.FTZ R45, R4, R33, -R45 ;  /* 0x00000021042d9223 */ /* 0x000fe2000001082d */
[--C-:B------:R-:W-:Y:S01]  /*59c0*/  @!P1 HADD2.F32 R33, -RZ, R32.reuse.H0_H0 ;  /* 0x20000020ff219230 */ /* 0x100fe20000004100 */
[----:B------:R-:W-:Y:S01]  /*59d0*/  @!P1 FFMA.FTZ R2, R34, R35, R2 ;  /* 0x0000002322029223 */ /* 0x000fe20000010002 */
[----:B------:R-:W-:Y:S01]  /*59e0*/  @!P1 HADD2.F32 R35, -RZ, R32.H1_H1 ;  /* 0x30000020ff239230 */ /* 0x000fe20000004100 */
[----:B------:R-:W-:Y:S01]  /*59f0*/  @!P1 IMAD.MOV.U32 R32, RZ, RZ, R31 ;  /* 0x000000ffff209224 */ /* 0x000fe200078e001f */
[----:B------:R-:W-:Y:S01]  /*5a00*/  @!P1 HADD2.F32 R4, -RZ, R3.H0_H0 ;  /* 0x20000003ff049230 */ /* 0x000fe20000004100 */
[----:B------:R-:W-:Y:S01]  /*5a10*/  @!P1 FMUL.FTZ R47, R33, R8 ;  /* 0x00000008212f9220 */ /* 0x000fe20000410000 */
[--C-:B------:R-:W-:Y:S01]  /*5a20*/  @!P1 HADD2.F32 R27, -RZ, R7.reuse.H0_H0 ;  /* 0x20000007ff1b9230 */ /* 0x100fe20000004100 */
[----:B------:R-:W-:Y:S01]  /*5a30*/  @!P1 F2FP.PACK_AB R45, R46, R45 ;  /* 0x0000002d2e2d923e */ /* 0x000fe200000000ff */
[----:B------:R-:W-:Y:S01]  /*5a40*/  @!P1 HADD2.F32 R7, -RZ, R7.H1_H1 ;  /* 0x30000007ff079230 */ /* 0x000fe20000004100 */
[----:B------:R-:W-:Y:S01]  /*5a50*/  @!P1 FMUL.FTZ R50, R35, R4 ;  /* 0x0000000423329220 */ /* 0x000fe20000410000 */
[----:B------:R-:W-:Y:S01]  /*5a60*/  @!P1 HADD2.F32 R34, -RZ, R72.H0_H0 ;  /* 0x20000048ff229230 */ /* 0x000fe20000004100 */
[----:B------:R-:W-:Y:S01]  /*5a70*/  @!P1 FMUL.FTZ R3, R27, R8 ;  /* 0x000000081b039220 */ /* 0x000fe20000410000 */
[----:B------:R-:W-:Y:S01]  /*5a80*/  @!P1 MOV R28, R45 ;  /* 0x0000002d001c9202 */ /* 0x000fe20000000f00 */
[C---:B------:R-:W-:Y:S01]  /*5a90*/  @!P1 FMUL.FTZ R4, R7.reuse, R4 ;  /* 0x0000000407049220 */ /* 0x040fe20000410000 */
[----:B------:R-:W-:Y:S01]  /*5aa0*/  @!P1 F2FP.PACK_AB R0, R2, R0 ;  /* 0x000000000200923e */ /* 0x000fe200000000ff */
[----:B------:R-:W-:Y:S01]  /*5ab0*/  @!P1 FFMA.FTZ R50, R7, R36, -R50 ;  /* 0x0000002407329223 */ /* 0x000fe20000010832 */
[----:B------:R-:W-:Y:S01]  /*5ac0*/  @!P1 HADD2.F32 R7, -RZ, R26.H1_H1 ;  /* 0x3000001aff079230 */ /* 0x000fe20000004100 */
        /* <DEDUP_REMOVED lines=10> */
[----:B------:R-:W-:Y:S01]  /*5b70*/  @!P1 FFMA.FTZ R66, R27, R42, -R66 ;  /* 0x0000002a1b429223 */ /* 0x000fe20000010842 */
[----:B------:R-:W-:Y:S01]  /*5b80*/  @!P1 HADD2.F32 R27, -RZ, R26.H0_H0 ;  /* 0x2000001aff1b9230 */ /* 0x000fe20000004100 */
[----:B------:R-:W-:Y:S01]  /*5b90*/  @!P1 IMAD.MOV.U32 R26, RZ, RZ, R30 ;  /* 0x000000ffff1a9224 */ /* 0x000fe200078e001e */
[----:B------:R-:W-:Y:S01]  /*5ba0*/  @!P1 F2FP.PACK_AB R47, R50, R47 ;  /* 0x0000002f322f923e */ /* 0x000fe200000000ff */
[C---:B------:R-:W-:Y:S01]  /*5bb0*/  @!P1 FMUL.FTZ R8, R6.reuse, R8 ;  /* 0x0000000806089220 */ /* 0x040fe20000410000 */
[--C-:B------:R-:W-:Y:S01]  /*5bc0*/  @!P1 HADD2.F32 R37, -RZ, R32.reuse.H0_H0 ;  /* 0x20000020ff259230 */ /* 0x100fe20000004100 */
[----:B------:R-:W-:Y:S01]  /*5bd0*/  @!P1 FFMA.FTZ R67, R6, R44, -R67 ;  /* 0x0000002c06439223 */ /* 0x000fe20000010843 */
[----:B------:R-:W-:Y:S01]  /*5be0*/  @!P1 HADD2.F32 R39, -RZ, R32.H1_H1 ;  /* 0x30000020ff279230 */ /* 0x000fe20000004100 */
[----:B------:R-:W-:Y:S01]  /*5bf0*/  @!P1 FFMA.FTZ R4, R35, R36, R4 ;  /* 0x0000002423049223 */ /* 0x000fe20000010004 */
[----:B------:R-:W-:Y:S01]  /*5c00*/  @!P1 HADD2.F32 R6, -RZ, R5.H0_H0 ;  /* 0x20000005ff069230 */ /* 0x000fe20000004100 */
[----:B------:R-:W-:Y:S01]  /*5c10*/  @!P1 FMUL.FTZ R72, R37, R27 ;  /* 0x0000001b25489220 */ /* 0x000fe20000410000 */
[--C-:B------:R-:W-:Y:S01]  /*5c20*/  @!P1 HADD2.F32 R32, -RZ, R26.reuse.H0_H0 ;  /* 0x2000001aff209230 */ /* 0x100fe20000004100 */
[----:B------:R-:W-:Y:S01]  /*5c30*/  @!P1 MOV R29, R47 ;  /* 0x0000002f001d9202 */ /* 0x000fe20000000f00 */
[----:B------:R-:W-:Y:S01]  /*5c40*/  @!P1 HADD2.F32 R26, -RZ, R26.H1_H1 ;  /* 0x3000001aff1a9230 */ /* 0x000fe20000004100 */
[----:B------:R-:W-:Y:S01]  /*5c50*/  @!P1 FMUL.FTZ R63, R39, R6 ;  /* 0x00000006273f9220 */ /* 0x000fe20000410000 */
[----:B------:R-:W-:Y:S01]  /*5c60*/  @!P1 F2FP.PACK_AB R66, R67, R66 ;  /* 0x000000424342923e */ /* 0x000fe200000000ff */
[----:B------:R-:W-:Y:S01]  /*5c70*/  @!P1 FMUL.FTZ R5, R32, R27 ;  /* 0x0000001b20059220 */ /* 0x000fe20000410000 */
[----:B------:R-:W-:Y:S01]  /*5c80*/  @!P1 F2FP.PACK_AB R3, R4, R3 ;  /* 0x000000030403923e */ /* 0x000fe200000000ff */
[----:B------:R-:W-:Y:S01]  /*5c90*/  @!P1 FFMA.FTZ R72, R32, R38, -R72 ;  /* 0x0000002620489223 */ /* 0x000fe20000010848 */
[----:B------:R-:W-:Y:S01]  /*5ca0*/  @!P1 MOV R31, R66 ;  /* 0x00000042001f9202 */ /* 0x000fe20000000f00 */
[C---:B------:R-:W-:Y:S02]  /*5cb0*/  @!P1 FFMA.FTZ R63, R26.reuse, R40, -R63 ;  /* 0x000000281a3f9223 */ /* 0x040fe4000001083f */
[----:B------:R-:W-:Y:S02]  /*5cc0*/  @!P1 FMUL.FTZ R6, R26, R6 ;  /* 0x000000061a069220 */ /* 0x000fe40000410000 */
[----:B------:R-:W-:Y:S01]  /*5cd0*/  @!P1 FFMA.FTZ R5, R37, R38, R5 ;  /* 0x0000002625059223 */ /* 0x000fe20000010005 */
[----:B------:R-:W-:Y:S01]  /*5ce0*/  @!P1 F2FP.PACK_AB R63, R63, R72 ;  /* 0x000000483f3f923e */ /* 0x000fe200000000ff */
[----:B------:R-:W-:Y:S02]  /*5cf0*/  @!P1 FFMA.FTZ R6, R39, R40, R6 ;  /* 0x0000002827069223 */ /* 0x000fe40000010006 */
[----:B------:R-:W-:Y:S02]  /*5d00*/  @!P1 FFMA.FTZ R7, R41, R42, R7 ;  /* 0x0000002a29079223 */ /* 0x000fe40000010007 */
[----:B------:R-:W-:Y:S01]  /*5d10*/  @!P1 FFMA.FTZ R8, R43, R44, R8 ;  /* 0x0000002c2b089223 */ /* 0x000fe20000010008 */
[----:B------:R-:W-:Y:S01]  /*5d20*/  @!P1 F2FP.PACK_AB R5, R6, R5 ;  /* 0x000000050605923e */ /* 0x000fe200000000ff */
[----:B------:R-:W-:Y:S02]  /*5d30*/  @!P1 IMAD.MOV.U32 R30, RZ, RZ, R63 ;  /* 0x000000ffff1e9224 */ /* 0x000fe400078e003f */
[----:B------:R-:W-:Y:S01]  /*5d40*/  @!P1 IMAD.MOV.U32 R69, RZ, RZ, R3 ;  /* 0x000000ffff459224 */ /* 0x000fe200078e0003 */
[----:B------:R-:W-:Y:S02]  /*5d50*/  @!P1 F2FP.PACK_AB R7, R8, R7 ;  /* 0x000000070807923e */ /* 0x000fe400000000ff */
[----:B------:R1:W-:Y:S01]  /*5d60*/  ST.E.128 [R48.64], R28 ;  /* 0x0000001c30007985 */ /* 0x0003e2000c101d14 */
[----:B------:R-:W-:Y:S02]  /*5d70*/  @!P1 MOV R70, R5 ;  /* 0x0000000500469202 */ /* 0x000fe40000000f00 */
[----:B------:R-:W-:Y:S05]  /*5d80*/  @!P1 MOV R71, R7 ;  /* 0x0000000700479202 */ /* 0x000fea0000000f00 */
[----:B------:R1:W-:Y:S02]  /*5d90*/  @!P0 ST.E.128 [R64.64], R68 ;  /* 0x0000004440008985 */ /* 0x0003e4000c101d14 */
.L_x_89:
[----:B------:R-:W-:Y:S05]  /*5da0*/  BSYNC B0 ;  /* 0x0000000000007941 */ /* 0x000fea0003800000 */
.L_x_88:
[----:B-1----:R1:W2:Y:S01]  /*5db0*/  SHFL.IDX PT, R49, R141, 0x2, 0x181f ;  /* 0x00581f008d317f89 */ /* 0x0022a200000e0000 */
[----:B------:R-:W-:Y:S01]  /*5dc0*/  ISETP.GE.OR P0, PT, R122, R75, P5 ;  /* 0x0000004b7a00720c */ /* 0x000fe20002f06670 */
[----:B------:R-:W-:Y:S02]  /*5dd0*/  BSSY B0, `(.L_x_90) ;  /* 0x0000079000007945 */ /* 0x000fe40003800000 */
[----:B------:R1:W4:Y:S10]  /*5de0*/  SHFL.IDX PT, R48, R162, 0x2, 0x181f ;  /* 0x00581f00a2307f89 */ /* 0x00033400000e0000 */
[----:B------:R-:W-:-:S05]  /*5df0*/  @P0 BRA `(.L_x_91) ;  /* 0x0000076000000947 */ /* 0x000fca0003800000 */
[----:B------:R-:W-:Y:S01]  /*5e00*/  MOV R2, UR24 ;  /* 0x0000001800027c02 */ /* 0x000fe20008000f00 */
[----:B------:R-:W5:Y:S01]  /*5e10*/  LDS.128 R28, [R111+0x8100] ;  /* 0x008100006f1c7984 */ /* 0x000f620000000c00 */
[C---:B----4-:R-:W-:Y:S01]  /*5e20*/  LEA R44, P0, R127.reuse, R48, 0x1 ;  /* 0x000000307f2c7211 */ /* 0x050fe200078008ff */
[--C-:B------:R-:W-:Y:S01]  /*5e30*/  @!P1 HADD2.F32 R36, -RZ, R61.reuse.H1_H1 ;  /* 0x3000003dff249230 */ /* 0x100fe20000004100 */
[----:B------:R-:W-:Y:S01]  /*5e40*/  SEL R2, R2, UR17, !P6 ;  /* 0x0000001102027c07 */ /* 0x000fe2000f000000 */
[----:B------:R-:W-:Y:S01]  /*5e50*/  @!P1 HADD2.F32 R32, -RZ, R61.H0_H0 ;  /* 0x2000003dff209230 */ /* 0x000fe20000004100 */
[----:B--2---:R-:W-:Y:S02]  /*5e60*/  LEA.HI.X R45, R127, R49, R108, 0x1, P0 ;  /* 0x000000317f2d7211 */ /* 0x004fe400000f0c6c */
[----:B------:R-:W-:Y:S02]  /*5e70*/  SHF.R.S32.HI R0, RZ, 0x1f, R2 ;  /* 0x0000001fff007819 */ /* 0x000fe40000011402 */
[----:B------:R-:W-:Y:S02]  /*5e80*/  @!P1 SHF.R.U64 R5, R22, 0x10, R23 ;  /* 0x0000001016059819 */ /* 0x000fe40000001217 */
[----:B------:R-:W-:Y:S02]  /*5e90*/  LEA.HI R0, R0, R2, RZ, 0x4 ;  /* 0x0000000200007211 */ /* 0x000fe400078f20ff */
[----:B------:R-:W-:Y:S02]  /*5ea0*/  @!P1 SHF.R.U64 R26, R56, 0x10, R57 ;  /* 0x00000010381a9819 */ /* 0x000fe40000001239 */
[----:B------:R-:W-:Y:S02]  /*5eb0*/  LEA.HI.SX32 R3, R0, R128, 0x1c ;  /* 0x0000008000037211 */ /* 0x000fe400078fe2ff */
[----:B------:R-:W-:Y:S01]  /*5ec0*/  @!P1 SHF.R.U32.HI R6, RZ, 0x10, R23 ;  /* 0x00000010ff069819 */ /* 0x000fe20000011617 */
[----:B------:R-:W-:Y:S01]  /*5ed0*/  @!P1 HADD2.F32 R23, -RZ, R26.H0_H0 ;  /* 0x2000001aff179230 */ /* 0x000fe20000004100 */
[----:B------:R-:W-:Y:S01]  /*5ee0*/  SHF.R.S32.HI R0, RZ, 0x1f, R3 ;  /* 0x0000001fff007819 */ /* 0x000fe20000011403 */
[----:B------:R-:W-:Y:S01]  /*5ef0*/  IMAD.SHL.U32 R2, R3, 0x8, RZ ;  /* 0x0000000803027824 */ /* 0x000fe200078e00ff */
[----:B------:R-:W-:Y:S02]  /*5f00*/  @!P1 SHF.R.U32.HI R27, RZ, 0x10, R57 ;  /* 0x00000010ff1b9819 */ /* 0x000fe40000011639 */
[----:B------:R-:W-:Y:S02]  /*5f10*/  LEA.HI R0, R0, R3, RZ, 0x3 ;  /* 0x0000000300007211 */ /* 0x000fe400078f18ff */
[----:B------:R-:W-:Y:S01]  /*5f20*/  LOP3.LUT R3, R121, 0x38, R2, 0xf8, !PT ;  /* 0x0000003879037812 */ /* 0x000fe200078ef802 */
[----:B------:R-:W-:Y:S01]  /*5f30*/  @!P1 HADD2.F32 R27, -RZ, R27.H0_H0 ;  /* 0x2000001bff1b9230 */ /* 0x000fe20000004100 */
        /* <DEDUP_REMOVED lines=8> */
[----:B-----5:R-:W-:Y:S02]  /*5fc0*/  @!P1 MOV R7, R28 ;  /* 0x0000001c00079202 */ /* 0x020fe40000000f00 */
[----:B------:R-:W-:Y:S01]  /*5fd0*/  @!P1 SHF.R.U64 R0, R20, 0x10, R21 ;  /* 0x0000001014009819 */ /* 0x000fe20000001215 */
[----:B------:R-:W-:Y:S01]  /*5fe0*/  @!P1 HADD2.F32 R21, -RZ, R62.H1_H1 ;  /* 0x3000003eff159230 */ /* 0x000fe20000004100 */
[----:B------:R-:W-:Y:S01]  /*5ff0*/  @!P1 SHF.R.U64 R34, R58, 0x10, R59 ;  /* 0x000000103a229819 */ /* 0x000fe2000000123b */
[----:B------:R-:W-:Y:S01]  /*6000*/  @!P0 IMAD.WIDE R48, R2, 0x2, R48 ;  /* 0x0000000202308825 */ /* 0x000fe200078e0230 */
[----:B------:R-:W2:Y:S01]  /*6010*/  LDS.128 R40, [R40+0x8100] ;  /* 0x0081000028287984 */ /* 0x000ea20000000c00 */
[----:B------:R-:W-:Y:S02]  /*6020*/  @!P1 HADD2.F32 R2, -RZ, R25.H1_H1 ;  /* 0x30000019ff029230 */ /* 0x000fe40000004100 */
[--C-:B------:R-:W-:Y:S02]  /*6030*/  @!P1 HADD2.F32 R4, -RZ, R7.reuse.H0_H0 ;  /* 0x20000007ff049230 */ /* 0x100fe40000004100 */
[----:B------:R-:W-:Y:S02]  /*6040*/  @!P1 HADD2.F32 R7, -RZ, R7.H1_H1 ;  /* 0x30000007ff079230 */ /* 0x000fe40000004100 */
[----:B------:R-:W-:Y:S01]  /*6050*/  @!P1 HADD2.F32 R8, -RZ, R0.H0_H0 ;  /* 0x20000000ff089230 */ /* 0x000fe20000004100 */
[-C--:B------:R-:W-:Y:S01]  /*6060*/  @!P1 FMUL.FTZ R0, R4, R2.reuse ;  /* 0x0000000204009220 */ /* 0x080fe20000410000 */
[----:B------:R-:W-:Y:S02]  /*6070*/  @!P1 HADD2.F32 R38, -RZ, R38.H0_H0 ;  /* 0x20000026ff269230 */ /* 0x000fe40000004100 */
[----:B------:R-:W-:Y:S01]  /*6080*/  @!P1 HADD2.F32 R34, -RZ, R34.H0_H0 ;  /* 0x20000022ff229230 */ /* 0x000fe20000004100 */
[----:B--2---:R-:W-:Y:S05]  /*6090*/  @!P1 IMAD.MOV.U32 R22, RZ, RZ, R40 ;  /* 0x000000ffff169224 */ /* 0x004fea00078e0028 */
[--C-:B------:R-:W-:Y:S02]  /*60a0*/  @!P1 HADD2.F32 R20, -RZ, R22.reuse.H0_H0 ;  /* 0x20000016ff149230 */ /* 0x100fe40000004100 */
[----:B------:R-:W-:Y:S03]  /*60b0*/  @!P1 HADD2.F32 R22, -RZ, R22.H1_H1 ;  /* 0x30000016ff169230 */ /* 0x000fe60000004100 */
[----:B---3--:R-:W-:Y:S02]  /*60c0*/  @!P1 FMUL.FTZ R39, R20, R2 ;  /* 0x0000000214279220 */ /* 0x008fe40000410000 */
[-C--:B------:R-:W-:Y:S02]  /*60d0*/  @!P1 FMUL.FTZ R46, R22, R8.reuse ;  /* 0x00000008162e9220 */ /* 0x080fe40000410000 */
[-C--:B------:R-:W-:Y:S02]  /*60e0*/  @!P1 FFMA.FTZ R0, R20, R21.reuse, R0 ;  /* 0x0000001514009223 */ /* 0x080fe40000010000 */
[----:B------:R-:W-:Y:S01]  /*60f0*/  @!P1 FFMA.FTZ R39, R4, R21, -R39 ;  /* 0x0000001504279223 */ /* 0x000fe20000010827 */
[----:B------:R-:W-:Y:S01]  /*6100*/  @!P1 MOV R21, R41 ;  /* 0x0000002900159202 */ /* 0x000fe20000000f00 */
[C---:B------:R-:W-:Y:S01]  /*6110*/  @!P1 FMUL.FTZ R2, R7.reuse, R8 ;  /* 0x0000000807029220 */ /* 0x040fe20000410000 */
[----:B------:R-:W-:Y:S01]  /*6120*/  @!P1 HADD2.F32 R4, -RZ, R3.H0_H0 ;  /* 0x20000003ff049230 */ /* 0x000fe20000004100 */
[-C--:B------:R-:W-:Y:S01]  /*6130*/  @!P1 FFMA.FTZ R46, R7, R23.reuse, -R46 ;  /* 0x00000017072e9223 */ /* 0x080fe2000001082e */
[----:B------:R-:W-:Y:S01]  /*6140*/  @!P1 HADD2.F32 R8, -RZ, R25.H0_H0 ;  /* 0x20000019ff089230 */ /* 0x000fe20000004100 */
[----:B------:R-:W-:Y:S01]  /*6150*/  @!P1 IMAD.MOV.U32 R7, RZ, RZ, R29 ;  /* 0x000000ffff079224 */ /* 0x000fe200078e001d */
[--C-:B------:R-:W-:Y:S01]  /*6160*/  @!P1 HADD2.F32 R26, -RZ, R21.reuse.H1_H1 ;  /* 0x30000015ff1a9230 */ /* 0x100fe20000004100 */
[----:B------:R-:W-:Y:S01]  /*6170*/  @!P1 FFMA.FTZ R2, R22, R23, R2 ;  /* 0x0000001716029223 */ /* 0x000fe20000010002 */
[----:B------:R-:W-:Y:S01]  /*6180*/  @!P1 MOV R22, R43 ;  /* 0x0000002b00169202 */ /* 0x000fe20000000f00 */
[----:B------:R-:W-:Y:S01]  /*6190*/  @!P1 HADD2.F32 R23, -RZ, R21.H0_H0 ;  /* 0x20000015ff179230 */ /* 0x000fe20000004100 */
[----:B------:R-:W-:Y:S01]  /*61a0*/  @!P1 IMAD.MOV.U32 R21, RZ, RZ, R31 ;  /* 0x000000ffff159224 */ /* 0x000fe200078e001f */
[--C-:B------:R-:W-:Y:S01]  /*61b0*/  @!P1 HADD2.F32 R20, -RZ, R7.reuse.H0_H0 ;  /* 0x20000007ff149230 */ /* 0x100fe20000004100 */
[----:B------:R-:W-:Y:S01]  /*61c0*/  @!P1 FMUL.FTZ R50, R26, R4 ;  /* 0x000000041a329220 */ /* 0x000fe20000410000 */
[----:B------:R-:W-:Y:S01]  /*61d0*/  @!P1 HADD2.F32 R7, -RZ, R7.H1_H1 ;  /* 0x30000007ff079230 */ /* 0x000fe20000004100 */
[-C--:B------:R-:W-:Y:S01]  /*61e0*/  @!P1 FMUL.FTZ R47, R23, R8.reuse ;  /* 0x00000008172f9220 */ /* 0x080fe20000410000 */
[----:B------:R-:W-:Y:S01]  /*61f0*/  @!P1 HADD2.F32 R25, -RZ, R62.H0_H0 ;  /* 0x2000003eff199230 */ /* 0x000fe20000004100 */
[----:B------:R-:W-:Y:S01]  /*6200*/  @!P1 FMUL.FTZ R3, R20, R8 ;  /* 0x0000000814039220 */ /* 0x000fe20000410000 */
[----:B------:R-:W-:Y:S01]  /*6210*/  @!P1 F2FP.PACK_AB R39, R46, R39 ;  /* 0x000000272e27923e */ /* 0x000fe200000000ff */
[C---:B------:R-:W-:Y:S01]  /*6220*/  @!P1 FMUL.FTZ R4, R7.reuse, R4 ;  /* 0x0000000407049220 */ /* 0x040fe20000410000 */
[----:B------:R-:W-:Y:S01]  /*6230*/  @!P1 F2FP.PACK_AB R0, R2, R0 ;  /* 0x000000000200923e */ /* 0x000fe200000000ff */
[----:B------:R-:W-:Y:S01]  /*6240*/  @!P1 FFMA.FTZ R50, R7, R27, -R50 ;  /* 0x0000001b07329223 */ /* 0x000fe20000010832 */
[----:B------:R-:W-:Y:S01]  /*6250*/  @!P1 HADD2.F32 R35, -RZ, R22.H0_H0 ;  /* 0x20000016ff239230 */ /* 0x000fe20000004100 */
[-C--:B------:R-:W-:Y:S01]  /*6260*/  @!P1 FFMA.FTZ R47, R20, R25.reuse, -R47 ;  /* 0x00000019142f9223 */ /* 0x080fe2000001082f */
[----:B------:R-:W-:Y:S01]  /*6270*/  @!P1 HADD2.F32 R7, -RZ, R24.H1_H1 ;  /* 0x30000018ff079230 */ /* 0x000fe20000004100 */
[----:B------:R-:W-:Y:S01]  /*6280*/  @!P1 FFMA.FTZ R3, R23, R25, R3 ;  /* 0x0000001917039223 */ /* 0x000fe20000010003 */
        /* <DEDUP_REMOVED lines=8> */
[----:B------:R-:W-:Y:S01]  /*6310*/  @!P1 MOV R28, R39 ;  /* 0x00000027001c9202 */ /* 0x000fe20000000f00 */
[C---:B------:R-:W-:Y:S01]  /*6320*/  @!P1 FMUL.FTZ R7, R20.reuse, R7 ;  /* 0x0000000714079220 */ /* 0x040fe20000410000 */
[----:B------:R-:W-:Y:S01]  /*6330*/  @!P1 MOV R40, R0 ;  /* 0x0000000000289202 */ /* 0x000fe20000000f00 */
[----:B------:R-:W-:Y:S01]  /*6340*/  @!P1 FFMA.FTZ R56, R20, R36, -R56 ;  /* 0x0000002414389223 */ /* 0x000fe20000010838 */
[----:B------:R-:W-:Y:S01]  /*6350*/  @!P1 F2FP.PACK_AB R47, R50, R47 ;  /* 0x0000002f322f923e */ /* 0x000fe200000000ff */
[----:B------:R-:W-:Y:S01]  /*6360*/  @!P1 IMAD.MOV.U32 R20, RZ, RZ, R30 ;  /* 0x000000ffff149224 */ /* 0x000fe200078e001e */
[----:B------:R-:W-:Y:S01]  /*6370*/  @!P1 F2FP.PACK_AB R3, R4, R3 ;  /* 0x000000030403923e */ /* 0x000fe200000000ff */
[C---:B------:R-:W-:Y:S01]  /*6380*/  @!P1 FMUL.FTZ R8, R6.reuse, R8 ;  /* 0x0000000806089220 */ /* 0x040fe20000410000 */
[----:B------:R-:W-:Y:S01]  /*6390*/  @!P1 MOV R29, R47 ;  /* 0x0000002f001d9202 */ /* 0x000fe20000000f00 */
[----:B------:R-:W-:Y:S01]  /*63a0*/  @!P1 FFMA.FTZ R57, R6, R38, -R57 ;  /* 0x0000002606399223 */ /* 0x000fe20000010839 */
[----:B------:R-:W-:Y:S01]  /*63b0*/  @!P1 HADD2.F32 R33, -RZ, R22.H1_H1 ;  /* 0x30000016ff219230 */ /* 0x000fe20000004100 */
[----:B------:R-:W-:Y:S01]  /*63c0*/  @!P1 IMAD.MOV.U32 R41, RZ, RZ, R3 ;  /* 0x000000ffff299224 */ /* 0x000fe200078e0003 */
[----:B------:R-:W-:Y:S02]  /*63d0*/  @!P1 HADD2.F32 R21, -RZ, R24.H0_H0 ;  /* 0x20000018ff159230 */ /* 0x000fe40000004100 */
[----:B------:R-:W-:Y:S01]  /*63e0*/  @!P1 HADD2.F32 R24, -RZ, R22.H0_H0 ;  /* 0x20000016ff189230 */ /* 0x000fe20000004100 */
[----:B------:R-:W-:Y:S01]  /*63f0*/  @!P1 F2FP.PACK_AB R56, R57, R56 ;  /* 0x000000383938923e */ /* 0x000fe200000000ff */
[----:B------:R-:W-:Y:S02]  /*6400*/  @!P1 HADD2.F32 R6, -RZ, R5.H0_H0 ;  /* 0x20000005ff069230 */ /* 0x000fe40000004100 */
[--C-:B------:R-:W-:Y:S01]  /*6410*/  @!P1 HADD2.F32 R22, -RZ, R20.reuse.H0_H0 ;  /* 0x20000014ff169230 */ /* 0x100fe20000004100 */
[-C--:B------:R-:W-:Y:S01]  /*6420*/  @!P1 FMUL.FTZ R59, R24, R21.reuse ;  /* 0x00000015183b9220 */ /* 0x080fe20000410000 */
[----:B------:R-:W-:Y:S01]  /*6430*/  @!P1 HADD2.F32 R20, -RZ, R20.H1_H1 ;  /* 0x30000014ff149230 */ /* 0x000fe20000004100 */
[C---:B------:R-:W-:Y:S01]  /*6440*/  @!P1 FMUL.FTZ R58, R33.reuse, R6 ;  /* 0x00000006213a9220 */ /* 0x040fe20000410000 */
[----:B------:R-:W-:Y:S01]  /*6450*/  @!P1 MOV R31, R56 ;  /* 0x00000038001f9202 */ /* 0x000fe20000000f00 */
[C---:B------:R-:W-:Y:S02]  /*6460*/  @!P1 FMUL.FTZ R5, R22.reuse, R21 ;  /* 0x0000001516059220 */ /* 0x040fe40000410000 */
[----:B------:R-:W-:Y:S02]  /*6470*/  @!P1 FFMA.FTZ R59, R22, R32, -R59 ;  /* 0x00000020163b9223 */ /* 0x000fe4000001083b */
        /* <DEDUP_REMOVED lines=8> */
[----:B------:R-:W-:Y:S03]  /*6500*/  @!P1 IMAD.MOV.U32 R30, RZ, RZ, R58 ;  /* 0x000000ffff1e9224 */ /* 0x000fe600078e003a */
[----:B------:R-:W-:Y:S02]  /*6510*/  @!P1 F2FP.PACK_AB R7, R8, R7 ;  /* 0x000000070807923e */ /* 0x000fe400000000ff */
[----:B------:R2:W-:Y:S01]  /*6520*/  ST.E.128 [R44.64], R28 ;  /* 0x0000001c2c007985 */ /* 0x0005e2000c101d14 */
[----:B------:R-:W-:Y:S02]  /*6530*/  @!P1 MOV R42, R5 ;  /* 0x00000005002a9202 */ /* 0x000fe40000000f00 */
[----:B------:R-:W-:Y:S05]  /*6540*/  @!P1 MOV R43, R7 ;  /* 0x00000007002b9202 */ /* 0x000fea0000000f00 */
[----:B------:R2:W-:Y:S02]  /*6550*/  @!P0 ST.E.128 [R48.64], R40 ;  /* 0x0000002830008985 */ /* 0x0005e4000c101d14 */
.L_x_91:
[----:B------:R-:W-:Y:S05]  /*6560*/  BSYNC B0 ;  /* 0x0000000000007941 */ /* 0x000fea0003800000 */
.L_x_90:
[----:B--2---:R2:W1:Y:S01]  /*6570*/  SHFL.IDX PT, R45, R141, 0x3, 0x181f ;  /* 0x00781f008d2d7f89 */ /* 0x00446200000e0000 */
[----:B------:R-:W-:Y:S03]  /*6580*/  ISETP.GE.OR P0, PT, R118, R75, P5 ;  /* 0x0000004b7600720c */ /* 0x000fe60002f06670 */
[----:B------:R2:W4:Y:S10]  /*6590*/  SHFL.IDX PT, R44, R162, 0x3, 0x181f ;  /* 0x00781f00a22c7f89 */ /* 0x00053400000e0000 */
[----:B------:R-:W-:-:S05]  /*65a0*/  @P0 BRA `(.L_x_83) ;  /* 0x00000bb000000947 */ /* 0x000fca0003800000 */
[----:B------:R-:W-:Y:S01]  /*65b0*/  MOV R2, UR24 ;  /* 0x0000001800027c02 */ /* 0x000fe20008000f00 */
[----:B------:R-:W5:Y:S01]  /*65c0*/  LDS.128 R20, [R110+0x8100] ;  /* 0x008100006e147984 */ /* 0x000f620000000c00 */
[--C-:B------:R-:W-:Y:S01]  /*65d0*/  @!P1 SHF.R.U64 R6, R18, 0x10, R19.reuse ;  /* 0x0000001012069819 */ /* 0x100fe20000001213 */
[--C-:B------:R-:W-:Y:S01]  /*65e0*/  @!P1 HADD2.F32 R3, -RZ, R15.reuse.H1_H1 ;  /* 0x3000000fff039230 */ /* 0x100fe20000004100 */
[----:B------:R-:W-:Y:S01]  /*65f0*/  SEL R2, R2, UR17, !P6 ;  /* 0x0000001102027c07 */ /* 0x000fe2000f000000 */
[----:B------:R-:W-:Y:S01]  /*6600*/  @!P1 HADD2.F32 R27, -RZ, R60.H1_H1 ;  /* 0x3000003cff1b9230 */ /* 0x000fe20000004100 */
[C---:B----4-:R-:W-:Y:S01]  /*6610*/  LEA R48, P0, R127.reuse, R44, 0x1 ;  /* 0x0000002c7f307211 */ /* 0x050fe200078008ff */
[----:B------:R-:W-:Y:S01]  /*6620*/  @!P1 HADD2.F32 R8, -RZ, R15.H0_H0 ;  /* 0x2000000fff089230 */ /* 0x000fe20000004100 */
[----:B------:R-:W-:Y:S01]  /*6630*/  SHF.R.S32.HI R0, RZ, 0x1f, R2 ;  /* 0x0000001fff007819 */ /* 0x000fe20000011402 */
[--C-:B------:R-:W-:Y:S01]  /*6640*/  @!P1 HADD2.F32 R35, -RZ, R51.reuse.H1_H1 ;  /* 0x30000033ff239230 */ /* 0x100fe20000004100 */
[----:B-1----:R-:W-:Y:S01]  /*6650*/  LEA.HI.X R49, R127, R45, R108, 0x1, P0 ;  /* 0x0000002d7f317211 */ /* 0x002fe200000f0c6c */
[----:B------:R-:W-:Y:S01]  /*6660*/  @!P1 HADD2.F32 R31, -RZ, R51.H0_H0 ;  /* 0x20000033ff1f9230 */ /* 0x000fe20000004100 */
[----:B------:R-:W-:Y:S01]  /*6670*/  LEA.HI R2, R0, R2, RZ, 0x4 ;  /* 0x0000000200027211 */ /* 0x000fe200078f20ff */
[----:B------:R-:W-:Y:S01]  /*6680*/  @!P1 HADD2.F32 R6, -RZ, R6.H0_H0 ;  /* 0x20000006ff069230 */ /* 0x000fe20000004100 */
[----:B------:R-:W-:Y:S01]  /*6690*/  @!P1 SHF.R.U32.HI R5, RZ, 0x10, R19 ;  /* 0x00000010ff059819 */ /* 0x000fe20000011613 */
[----:B------:R-:W-:Y:S01]  /*66a0*/  @!P1 HADD2.F32 R19, -RZ, R60.H0_H0 ;  /* 0x2000003cff139230 */ /* 0x000fe20000004100 */
[----:B------:R-:W-:Y:S02]  /*66b0*/  LEA.HI.SX32 R2, R2, R128, 0x1c ;  /* 0x0000008002027211 */ /* 0x000fe400078fe2ff */
[--C-:B------:R-:W-:Y:S02]  /*66c0*/  @!P1 SHF.R.U32.HI R29, RZ, 0x10, R53.reuse ;  /* 0x00000010ff1d9819 */ /* 0x100fe40000011635 */
[----:B------:R-:W-:Y:S01]  /*66d0*/  SHF.R.S32.HI R0, RZ, 0x1f, R2 ;  /* 0x0000001fff007819 */ /* 0x000fe20000011402 */
[----:B---3--:R-:W-:Y:S01]  /*66e0*/  IMAD.SHL.U32 R39, R2, 0x8, RZ ;  /* 0x0000000802277824 */ /* 0x008fe200078e00ff */
        /* <DEDUP_REMOVED lines=8> */
[--C-:B------:R-:W-:Y:S02]  /*6770*/  @!P1 SHF.R.U64 R33, R54, 0x10, R55.reuse ;  /* 0x0000001036219819 */ /* 0x100fe40000001237 */
[----:B------:R-:W-:Y:S02]  /*6780*/  IADD3 R0, R2, R0, R116 ;  /* 0x0000000002007210 */ /* 0x000fe40007ffe074 */
[----:B------:R-:W-:Y:S01]  /*6790*/  @!P1 SHF.R.U32.HI R37, RZ, 0x10, R55 ;  /* 0x00000010ff259819 */ /* 0x000fe20000011637 */
[----:B------:R-:W-:Y:S01]  /*67a0*/  @!P1 HADD2.F32 R33, -RZ, R33.H0_H0 ;  /* 0x20000021ff219230 */ /* 0x000fe20000004100 */
[--C-:B------:R-:W-:Y:S01]  /*67b0*/  @!P1 SHF.R.U64 R2, R16, 0x10, R17.reuse ;  /* 0x0000001010029819 */ /* 0x100fe20000001211 */
[----:B------:R-:W-:Y:S01]  /*67c0*/  IMAD.SHL.U32 R40, R0, 0x2, RZ ;  /* 0x0000000200287824 */ /* 0x000fe200078e00ff */
[----:B------:R-:W-:Y:S01]  /*67d0*/  @!P1 SHF.R.U32.HI R0, RZ, 0x10, R17 ;  /* 0x00000010ff009819 */ /* 0x000fe20000011611 */
[----:B-----5:R-:W-:Y:S01]  /*67e0*/  @!P1 IMAD.MOV.U32 R4, RZ, RZ, R21 ;  /* 0x000000ffff049224 */ /* 0x020fe200078e0015 */
[----:B------:R-:W-:Y:S01]  /*67f0*/  @!P1 HADD2.F32 R37, -RZ, R37.H0_H0 ;  /* 0x20000025ff259230 */ /* 0x000fe20000004100 */
[----:B------:R-:W-:Y:S01]  /*6800*/  ISETP.GE.AND P0, PT, R39, c[0x0][0x1d4], PT ;  /* 0x0000750027007a0c */ /* 0x000fe20003f06270 */
[----:B------:R-:W-:Y:S01]  /*6810*/  @!P1 HADD2.F32 R2, -RZ, R2.H0_H0 ;  /* 0x20000002ff029230 */ /* 0x000fe20000004100 */
[----:B------:R-:W1:Y:S01]  /*6820*/  LDS.128 R40, [R40+0x8100] ;  /* 0x0081000028287984 */ /* 0x000e620000000c00 */
[----:B------:R-:W-:Y:S02]  /*6830*/  @!P1 HADD2.F32 R7, -RZ, R4.H0_H0 ;  /* 0x20000004ff079230 */ /* 0x000fe40000004100 */
[----:B------:R-:W-:Y:S01]  /*6840*/  @!P1 HADD2.F32 R0, -RZ, R0.H0_H0 ;  /* 0x20000000ff009230 */ /* 0x000fe20000004100 */
[----:B-1----:R-:W-:Y:S01]  /*6850*/  @!P1 IMAD.MOV.U32 R38, RZ, RZ, R42 ;  /* 0x000000ffff269224 */ /* 0x002fe200078e002a */
[----:B------:R-:W-:Y:S02]  /*6860*/  @!P1 MOV R16, R41 ;  /* 0x0000002900109202 */ /* 0x000fe40000000f00 */
[----:B------:R-:W-:Y:S02]  /*6870*/  @!P1 MOV R17, R40 ;  /* 0x0000002800119202 */ /* 0x000fe40000000f00 */
[----:B------:R-:W-:Y:S01]  /*6880*/  @!P1 HADD2.F32 R30, -RZ, R38.H0_H0 ;  /* 0x20000026ff1e9230 */ /* 0x000fe20000004100 */
[----:B------:R-:W-:Y:S01]  /*6890*/  @!P1 MOV R32, R43 ;  /* 0x0000002b00209202 */ /* 0x000fe20000000f00 */
[--C-:B------:R-:W-:Y:S02]  /*68a0*/  @!P1 HADD2.F32 R26, -RZ, R16.reuse.H0_H0 ;  /* 0x20000010ff1a9230 */ /* 0x100fe40000004100 */
[--C-:B------:R-:W-:Y:S02]  /*68b0*/  @!P1 HADD2.F32 R18, -RZ, R17.reuse.H0_H0 ;  /* 0x20000011ff129230 */ /* 0x100fe40000004100 */
[----:B------:R-:W-:Y:S01]  /*68c0*/  @!P1 HADD2.F32 R28, -RZ, R16.H1_H1 ;  /* 0x30000010ff1c9230 */ /* 0x000fe20000004100 */
[-C--:B------:R-:W-:Y:S01]  /*68d0*/  @!P1 FMUL.FTZ R46, R26, R3.reuse ;  /* 0x000000031a2e9220 */ /* 0x080fe20000410000 */
[----:B------:R-:W-:Y:S01]  /*68e0*/  @!P1 HADD2.F32 R16, -RZ, R4.H1_H1 ;  /* 0x30000004ff109230 */ /* 0x000fe20000004100 */
[C---:B------:R-:W-:Y:S01]  /*68f0*/  @!P1 FMUL.FTZ R3, R7.reuse, R3 ;  /* 0x0000000307039220 */ /* 0x040fe20000410000 */
[----:B------:R-:W-:Y:S01]  /*6900*/  @!P1 HADD2.F32 R24, -RZ, R17.H1_H1 ;  /* 0x30000011ff189230 */ /* 0x000fe20000004100 */
[----:B------:R-:W-:Y:S01]  /*6910*/  @!P1 FFMA.FTZ R46, R7, R27, -R46 ;  /* 0x0000001b072e9223 */ /* 0x000fe2000001082e */
[--C-:B------:R-:W-:Y:S01]  /*6920*/  @!P1 HADD2.F32 R34, -RZ, R32.reuse.H0_H0 ;  /* 0x20000020ff229230 */ /* 0x100fe20000004100 */
[----:B------:R-:W-:Y:S01]  /*6930*/  @!P1 IMAD.MOV.U32 R7, RZ, RZ, R20 ;  /* 0x000000ffff079224 */ /* 0x000fe200078e0014 */
[----:B------:R-:W-:Y:S01]  /*6940*/  @!P1 HADD2.F32 R36, -RZ, R32.H1_H1 ;  /* 0x30000020ff249230 */ /* 0x000fe20000004100 */
[----:B------:R-:W-:Y:S01]  /*6950*/  @!P1 FMUL.FTZ R50, R18, R8 ;  /* 0x0000000812329220 */ /* 0x000fe20000410000 */
[----:B------:R-:W-:Y:S01]  /*6960*/  @!P1 HADD2.F32 R32, -RZ, R38.H1_H1 ;  /* 0x30000026ff209230 */ /* 0x000fe20000004100 */
[-C--:B------:R-:W-:Y:S01]  /*6970*/  @!P1 FMUL.FTZ R47, R28, R0.reuse ;  /* 0x000000001c2f9220 */ /* 0x080fe20000410000 */
[--C-:B------:R-:W-:Y:S01]  /*6980*/  @!P1 HADD2.F32 R15, -RZ, R7.reuse.H0_H0 ;  /* 0x20000007ff0f9230 */ /* 0x100fe20000004100 */
[C---:B------:R-:W-:Y:S01]  /*6990*/  @!P1 FMUL.FTZ R4, R16.reuse, R0 ;  /* 0x0000000010049220 */ /* 0x040fe20000410000 */
[----:B------:R-:W-:Y:S01]  /*69a0*/  @!P1 HADD2.F32 R7, -RZ, R7.H1_H1 ;  /* 0x30000007ff079230 */ /* 0x000fe20000004100 */
[----:B------:R-:W-:Y:S02]  /*69b0*/  @!P1 FFMA.FTZ R47, R16, R29, -R47 ;  /* 0x0000001d102f9223 */ /* 0x000fe4000001082f */
[C---:B------:R-:W-:Y:S01]  /*69c0*/  @!P1 FMUL.FTZ R0, R15.reuse, R8 ;  /* 0x000000080f009220 */ /* 0x040fe20000410000 */
[--C-:B------:R-:W-:Y:S01]  /*69d0*/  @!P1 HADD2.F32 R8, -RZ, R14.reuse.H1_H1 ;  /* 0x3000000eff089230 */ /* 0x100fe20000004100 */
[----:B------:R-:W-:Y:S01]  /*69e0*/  @!P1 FFMA.FTZ R50, R15, R19, -R50 ;  /* 0x000000130f329223 */ /* 0x000fe20000010832 */
[----:B------:R-:W-:Y:S01]  /*69f0*/  @!P1 F2FP.PACK_AB R46, R47, R46 ;  /* 0x0000002e2f2e923e */ /* 0x000fe200000000ff */
[----:B------:R-:W-:Y:S01]  /*6a00*/  @!P1 IMAD.MOV.U32 R15, RZ, RZ, R23 ;  /* 0x000000ffff0f9224 */ /* 0x000fe200078e0017 */
[----:B------:R-:W-:Y:S01]  /*6a10*/  @!P1 HADD2.F32 R14, -RZ, R14.H0_H0 ;  /* 0x2000000eff0e9230 */ /* 0x000fe20000004100 */
[----:B------:R-:W-:Y:S01]  /*6a20*/  @!P1 FMUL.FTZ R52, R24, R2 ;  /* 0x0000000218349220 */ /* 0x000fe20000410000 */
[----:B------:R-:W-:Y:S01]  /*6a30*/  @!P1 MOV R21, R46 ;  /* 0x0000002e00159202 */ /* 0x000fe20000000f00 */
[----:B------:R-:W-:Y:S01]  /*6a40*/  @!P1 FMUL.FTZ R53, R34, R8 ;  /* 0x0000000822359220 */ /* 0x000fe20000410000 */
[--C-:B------:R-:W-:Y:S01]  /*6a50*/  @!P1 HADD2.F32 R16, -RZ, R15.reuse.H0_H0 ;  /* 0x2000000fff109230 */ /* 0x100fe20000004100 */
[C---:B------:R-:W-:Y:S01]  /*6a60*/  @!P1 FMUL.FTZ R2, R7.reuse, R2 ;  /* 0x0000000207029220 */ /* 0x040fe20000410000 */
[----:B------:R-:W-:Y:S01]  /*6a70*/  @!P1 HADD2.F32 R15, -RZ, R15.H1_H1 ;  /* 0x3000000fff0f9230 */ /* 0x000fe20000004100 */
[----:B------:R-:W-:Y:S02]  /*6a80*/  @!P1 FFMA.FTZ R52, R7, R25, -R52 ;  /* 0x0000001907349223 */ /* 0x000fe40000010834 */
[C---:B------:R-:W-:Y:S01]  /*6a90*/  @!P1 FMUL.FTZ R7, R16.reuse, R8 ;  /* 0x0000000810079220 */ /* 0x040fe20000410000 */
[----:B------:R-:W-:Y:S01]  /*6aa0*/  @!P1 HADD2.F32 R8, -RZ, R5.H0_H0 ;  /* 0x20000005ff089230 */ /* 0x000fe20000004100 */
[----:B------:R-:W-:Y:S01]  /*6ab0*/  @!P1 FFMA.FTZ R53, R16, R35, -R53 ;  /* 0x0000002310359223 */ /* 0x000fe20000010835 */
[----:B------:R-:W-:Y:S01]  /*6ac0*/  @!P1 MOV R5, R22 ;  /* 0x0000001600059202 */ /* 0x000fe20000000f00 */
[----:B------:R-:W-:Y:S01]  /*6ad0*/  @!P1 FMUL.FTZ R51, R30, R14 ;  /* 0x0000000e1e339220 */ /* 0x000fe20000410000 */
[----:B------:R-:W-:Y:S01]  /*6ae0*/  @!P1 F2FP.PACK_AB R50, R52, R50 ;  /* 0x000000323432923e */ /* 0x000fe200000000ff */
[----:B------:R-:W-:Y:S02]  /*6af0*/  @!P1 FMUL.FTZ R38, R32, R6 ;  /* 0x0000000620269220 */ /* 0x000fe40000410000 */
[----:B------:R-:W-:Y:S01]  /*6b00*/  @!P1 FFMA.FTZ R0, R18, R19, R0 ;  /* 0x0000001312009223 */ /* 0x000fe20000010000 */
[--C-:B------:R-:W-:Y:S01]  /*6b10*/  @!P1 HADD2.F32 R17, -RZ, R5.reuse.H0_H0 ;  /* 0x20000005ff119230 */ /* 0x100fe20000004100 */
[----:B------:R-:W-:Y:S01]  /*6b20*/  @!P1 FFMA.FTZ R2, R24, R25, R2 ;  /* 0x0000001918029223 */ /* 0x000fe20000010002 */
[----:B------:R-:W-:Y:S01]  /*6b30*/  @!P1 HADD2.F32 R16, -RZ, R5.H1_H1 ;  /* 0x30000005ff109230 */ /* 0x000fe20000004100 */
[----:B------:R-:W-:Y:S01]  /*6b40*/  @!P1 FFMA.FTZ R3, R26, R27, R3 ;  /* 0x0000001b1a039223 */ /* 0x000fe20000010003 */
[----:B------:R-:W-:Y:S01]  /*6b50*/  @!P1 MOV R20, R50 ;  /* 0x0000003200149202 */ /* 0x000fe20000000f00 */
[C---:B------:R-:W-:Y:S01]  /*6b60*/  @!P1 FMUL.FTZ R5, R17.reuse, R14 ;  /* 0x0000000e11059220 */ /* 0x040fe20000410000 */
[----:B------:R-:W-:Y:S01]  /*6b70*/  @!P1 F2FP.PACK_AB R0, R2, R0 ;  /* 0x000000000200923e */ /* 0x000fe200000000ff */
[----:B------:R-:W-:Y:S02]  /*6b80*/  @!P1 FMUL.FTZ R14, R36, R8 ;  /* 0x00000008240e9220 */ /* 0x000fe40000410000 */
[----:B------:R-:W-:Y:S01]  /*6b90*/  @!P1 FFMA.FTZ R17, R17, R31, -R51 ;  /* 0x0000001f11119223 */ /* 0x000fe20000010833 */
[----:B------:R-:W-:Y:S01]  /*6ba0*/  @!P1 MOV R40, R0 ;  /* 0x0000000000289202 */ /* 0x000fe20000000f00 */
[C---:B------:R-:W-:Y:S02]  /*6bb0*/  @!P1 FFMA.FTZ R38, R16.reuse, R33, -R38 ;  /* 0x0000002110269223 */ /* 0x040fe40000010826 */
[C---:B------:R-:W-:Y:S02]  /*6bc0*/  @!P1 FFMA.FTZ R14, R15.reuse, R37, -R14 ;  /* 0x000000250f0e9223 */ /* 0x040fe4000001080e */
[----:B------:R-:W-:Y:S01]  /*6bd0*/  @!P1 FMUL.FTZ R6, R16, R6 ;  /* 0x0000000610069220 */ /* 0x000fe20000410000 */
[----:B------:R-:W-:Y:S01]  /*6be0*/  @!P1 F2FP.PACK_AB R17, R38, R17 ;  /* 0x000000112611923e */ /* 0x000fe200000000ff */
[----:B------:R-:W-:Y:S01]  /*6bf0*/  @!P1 FFMA.FTZ R4, R28, R29, R4 ;  /* 0x0000001d1c049223 */ /* 0x000fe20000010004 */
[----:B------:R-:W-:Y:S01]  /*6c00*/  @!P1 F2FP.PACK_AB R14, R14, R53 ;  /* 0x000000350e0e923e */ /* 0x000fe200000000ff */
[----:B------:R-:W-:Y:S02]  /*6c10*/  @!P1 FFMA.FTZ R5, R30, R31, R5 ;  /* 0x0000001f1e059223 */ /* 0x000fe40000010005 */
[----:B------:R-:W-:Y:S01]  /*6c20*/  @!P1 IMAD.MOV.U32 R22, RZ, RZ, R17 ;  /* 0x000000ffff169224 */ /* 0x000fe200078e0011 */
[----:B------:R-:W-:Y:S01]  /*6c30*/  @!P1 MOV R23, R14 ;  /* 0x0000000e00179202 */ /* 0x000fe20000000f00 */
[----:B------:R-:W-:Y:S01]  /*6c40*/  @!P1 FMUL.FTZ R8, R15, R8 ;  /* 0x000000080f089220 */ /* 0x000fe20000410000 */
[----:B------:R-:W-:Y:S01]  /*6c50*/  @!P1 F2FP.PACK_AB R3, R4, R3 ;  /* 0x000000030403923e */ /* 0x000fe200000000ff */
[----:B------:R-:W-:Y:S02]  /*6c60*/  @!P1 FFMA.FTZ R6, R32, R33, R6 ;  /* 0x0000002120069223 */ /* 0x000fe40000010006 */
[----:B------:R1:W-:Y:S01]  /*6c70*/  ST.E.128 [R48.64], R20 ;  /* 0x0000001430007985 */ /* 0x0003e2000c101d14 */
[----:B------:R-:W-:Y:S02]  /*6c80*/  @!P1 FFMA.FTZ R7, R34, R35, R7 ;  /* 0x0000002322079223 */ /* 0x000fe40000010007 */
[----:B------:R-:W-:Y:S01]  /*6c90*/  @!P1 F2FP.PACK_AB R5, R6, R5 ;  /* 0x000000050605923e */ /* 0x000fe200000000ff */
[----:B------:R-:W-:Y:S02]  /*6ca0*/  @!P1 FFMA.FTZ R8, R36, R37, R8 ;  /* 0x0000002524089223 */ /* 0x000fe40000010008 */
[----:B------:R-:W-:Y:S01]  /*6cb0*/  @!P1 IMAD.MOV.U32 R41, RZ, RZ, R3 ;  /* 0x000000ffff299224 */ /* 0x000fe200078e0003 */
[----:B------:R-:W-:Y:S02]  /*6cc0*/  @!P1 MOV R42, R5 ;  /* 0x00000005002a9202 */ /* 0x000fe40000000f00 */
[----:B------:R-:W-:Y:S04]  /*6cd0*/  @!P1 F2FP.PACK_AB R7, R8, R7 ;  /* 0x000000070807923e */ /* 0x000fe800000000ff */
[----:B------:R-:W-:Y:S01]  /*6ce0*/  @!P1 MOV R43, R7 ;  /* 0x00000007002b9202 */ /* 0x000fe20000000f00 */
[----:B------:R-:W-:-:S05]  /*6cf0*/  @P0 BRA `(.L_x_83) ;  /* 0x0000046000000947 */ /* 0x000fca0003800000 */
[C---:B------:R-:W-:Y:S04]  /*6d00*/  LEA R2, P0, R39.reuse, R44, 0x1 ;  /* 0x0000002c27027211 */ /* 0x040fe800078008ff */
[----:B------:R-:W-:Y:S05]  /*6d10*/  LEA.HI.X.SX32 R3, R39, R45, 0x1, P0 ;  /* 0x0000002d27037211 */ /* 0x000fea00000f0eff */
[----:B------:R3:W-:Y:S01]  /*6d20*/  ST.E.128 [R2.64], R40 ;  /* 0x0000002802007985 */ /* 0x0007e2000c101d14 */
[----:B------:R-:W-:-:S05]  /*6d30*/  BRA `(.L_x_83) ;  /* 0x0000042000007947 */ /* 0x000fca0003800000 */
.L_x_61:
[----:B------:R1:W2:Y:S01]  /*6d40*/  SHFL.IDX PT, R3, R141, RZ, 0x181f ;  /* 0x00181fff8d037589 */ /* 0x0002a200000e0000 */
[----:B------:R-:W-:Y:S01]  /*6d50*/  IADD3 R75, -R79, UR16, RZ ;  /* 0x000000104f4b7c10 */ /* 0x000fe2000fffe1ff */
[----:B------:R-:W-:Y:S02]  /*6d60*/  BSSY B0, `(.L_x_92) ;  /* 0x0000011000007945 */ /* 0x000fe40003800000 */
[----:B------:R1:W3:Y:S01]  /*6d70*/  SHFL.IDX PT, R2, R162, RZ, 0x181f ;  /* 0x00181fffa2027589 */ /* 0x0002e200000e0000 */
[----:B------:R-:W-:Y:S05]  /*6d80*/  IMNMX R75, R75, 0x80, PT ;  /* 0x000000804b4b7817 */ /* 0x000fea0003800200 */
[----:B------:R-:W-:Y:S05]  /*6d90*/  IMAD.IADD R0, R75, 0x1, -R137 ;  /* 0x000000014b007824 */ /* 0x000fea00078e0a89 */
[----:B------:R-:W-:Y:S11]  /*6da0*/  ISETP.GE.AND P0, PT, R0, 0x1, PT ;  /* 0x000000010000780c */ /* 0x000ff60003f06270 */
[----:B------:R-:W-:Y:S02]  /*6db0*/  @!UPT UIADD3 URZ, URZ, URZ, URZ ;  /* 0x0000003f3f3ff290 */ /* 0x000fe4000fffe03f */
[----:B------:R-:W-:-:S05]  /*6dc0*/  @!P0 BRA `(.L_x_93) ;  /* 0x000000a000008947 */ /* 0x000fca0003800000 */
[----:B-123--:R-:W1:Y:S01]  /*6dd0*/  @!P5 LDS.128 R4, [R132+0x8100] ;  /* 0x008100008404d984 */ /* 0x00ee620000000c00 */
[CC--:B------:R-:W-:Y:S04]  /*6de0*/  @!P5 LEA R14, P0, R10.reuse, R2.reuse, 0x1 ;  /* 0x000000020a0ed211 */ /* 0x0c0fe800078008ff */
[-C--:B------:R-:W-:Y:S02]  /*6df0*/  @!P5 LEA.HI.X R15, R10, R3.reuse, R11, 0x1, P0 ;  /* 0x000000030a0fd211 */ /* 0x080fe400000f0c0b */
[----:B------:R-:W-:Y:S11]  /*6e00*/  ISETP.GE.AND P0, PT, R136, c[0x0][0x1d4], PT ;  /* 0x0000750088007a0c */ /* 0x000ff60003f06270 */
[----:B------:R-:W-:Y:S02]  /*6e10*/  @!UPT UIADD3 URZ, URZ, URZ, URZ ;  /* 0x0000003f3f3ff290 */ /* 0x000fe4000fffe03f */
[C---:B------:R-:W-:Y:S04]  /*6e20*/  @!P0 LEA R2, P1, R129.reuse, R2, 0x1 ;  /* 0x0000000281028211 */ /* 0x040fe800078208ff */
[----:B------:R-:W-:Y:S01]  /*6e30*/  @!P0 LEA.HI.X R3, R129, R3, R109, 0x1, P1 ;  /* 0x0000000381038211 */ /* 0x000fe200008f0c6d */
[----:B-1----:R-:W-:Y:S04]  /*6e40*/  @!P5 ST.E.128 [R14.64], R4 ;  /* 0x000000040e00d985 */ /* 0x002fe8000c101d14 */
[----:B------:R-:W1:Y:S04]  /*6e50*/  @!P0 LDS.128 R4, [R132+0xc100] ;  /* 0x00c1000084048984 */ /* 0x000e680000000c00 */
[----:B-1----:R1:W-:Y:S02]  /*6e60*/  @!P0 ST.E.128 [R2.64], R4 ;  /* 0x0000000402008985 */ /* 0x0023e4000c101d14 */
.L_x_93:
[----:B-123--:R-:W-:Y:S05]  /*6e70*/  BSYNC B0 ;  /* 0x0000000000007941 */ /* 0x00efea0003800000 */
.L_x_92:
[----:B------:R1:W2:Y:S01]  /*6e80*/  SHFL.IDX PT, R3, R141, 0x1, 0x181f ;  /* 0x00381f008d037f89 */ /* 0x0002a200000e0000 */
[----:B------:R-:W-:Y:S01]  /*6e90*/  ISETP.GE.AND P0, PT, R0, 0x21, PT ;  /* 0x000000210000780c */ /* 0x000fe20003f06270 */
[----:B------:R-:W-:Y:S02]  /*6ea0*/  BSSY B0, `(.L_x_94) ;  /* 0x000000d000007945 */ /* 0x000fe40003800000 */
[----:B------:R1:W3:Y:S10]  /*6eb0*/  SHFL.IDX PT, R2, R162, 0x1, 0x181f ;  /* 0x00381f00a2027f89 */ /* 0x0002f400000e0000 */
[----:B------:R-:W-:-:S05]  /*6ec0*/  @!P0 BRA `(.L_x_95) ;  /* 0x000000a000008947 */ /* 0x000fca0003800000 */
[----:B------:R-:W4:Y:S01]  /*6ed0*/  @!P5 LDS.128 R4, [R132+0x9100] ;  /* 0x009100008404d984 */ /* 0x000f220000000c00 */
[CC--:B---3--:R-:W-:Y:S04]  /*6ee0*/  @!P5 LEA R14, P0, R10.reuse, R2.reuse, 0x1 ;  /* 0x000000020a0ed211 */ /* 0x0c8fe800078008ff */
[-C--:B--2---:R-:W-:Y:S02]  /*6ef0*/  @!P5 LEA.HI.X R15, R10, R3.reuse, R11, 0x1, P0 ;  /* 0x000000030a0fd211 */ /* 0x084fe400000f0c0b */
[----:B------:R-:W-:Y:S11]  /*6f00*/  ISETP.GE.AND P0, PT, R136, c[0x0][0x1d4], PT ;  /* 0x0000750088007a0c */ /* 0x000ff60003f06270 */
[----:B------:R-:W-:Y:S02]  /*6f10*/  @!UPT UIADD3 URZ, URZ, URZ, URZ ;  /* 0x0000003f3f3ff290 */ /* 0x000fe4000fffe03f */
[C---:B------:R-:W-:Y:S04]  /*6f20*/  @!P0 LEA R2, P1, R129.reuse, R2, 0x1 ;  /* 0x0000000281028211 */ /* 0x040fe800078208ff */
[----:B------:R-:W-:Y:S01]  /*6f30*/  @!P0 LEA.HI.X R3, R129, R3, R109, 0x1, P1 ;  /* 0x0000000381038211 */ /* 0x000fe200008f0c6d */
[----:B----4-:R-:W-:Y:S04]  /*6f40*/  @!P5 ST.E.128 [R14.64], R4 ;  /* 0x000000040e00d985 */ /* 0x010fe8000c101d14 */
[----:B------:R-:W2:Y:S04]  /*6f50*/  @!P0 LDS.128 R4, [R132+0xd100] ;  /* 0x00d1000084048984 */ /* 0x000ea80000000c00 */
[----:B--2---:R2:W-:Y:S02]  /*6f60*/  @!P0 ST.E.128 [R2.64], R4 ;  /* 0x0000000402008985 */ /* 0x0045e4000c101d14 */
.L_x_95:
[----:B------:R-:W-:Y:S05]  /*6f70*/  BSYNC B0 ;  /* 0x0000000000007941 */ /* 0x000fea0003800000 */
.L_x_94:
[----:B--2---:R2:W4:Y:S01]  /*6f80*/  SHFL.IDX PT, R3, R141, 0x2, 0x181f ;  /* 0x00581f008d037f89 */ /* 0x00452200000e0000 */
[----:B------:R-:W-:Y:S01]  /*6f90*/  ISETP.GE.AND P0, PT, R0, 0x41, PT ;  /* 0x000000410000780c */ /* 0x000fe20003f06270 */
[----:B------:R-:W-:Y:S02]  /*6fa0*/  BSSY B0, `(.L_x_96) ;  /* 0x000000d000007945 */ /* 0x000fe40003800000 */
[----:B---3--:R2:W3:Y:S10]  /*6fb0*/  SHFL.IDX PT, R2, R162, 0x2, 0x181f ;  /* 0x00581f00a2027f89 */ /* 0x0084f400000e0000 */
[----:B------:R-:W-:-:S05]  /*6fc0*/  @!P0 BRA `(.L_x_97) ;  /* 0x000000a000008947 */ /* 0x000fca0003800000 */
[----:B------:R-:W5:Y:S01]  /*6fd0*/  @!P5 LDS.128 R4, [R132+0xa100] ;  /* 0x00a100008404d984 */ /* 0x000f620000000c00 */
[CC--:B---3--:R-:W-:Y:S04]  /*6fe0*/  @!P5 LEA R14, P0, R10.reuse, R2.reuse, 0x1 ;  /* 0x000000020a0ed211 */ /* 0x0c8fe800078008ff */
[-C--:B----4-:R-:W-:Y:S02]  /*6ff0*/  @!P5 LEA.HI.X R15, R10, R3.reuse, R11, 0x1, P0 ;  /* 0x000000030a0fd211 */ /* 0x090fe400000f0c0b */
[----:B------:R-:W-:Y:S11]  /*7000*/  ISETP.GE.AND P0, PT, R136, c[0x0][0x1d4], PT ;  /* 0x0000750088007a0c */ /* 0x000ff60003f06270 */
[----:B------:R-:W-:Y:S02]  /*7010*/  @!UPT UIADD3 URZ, URZ, URZ, URZ ;  /* 0x0000003f3f3ff290 */ /* 0x000fe4000fffe03f */
[C---:B------:R-:W-:Y:S04]  /*7020*/  @!P0 LEA R2, P1, R129.reuse, R2, 0x1 ;  /* 0x0000000281028211 */ /* 0x040fe800078208ff */
[----:B------:R-:W-:Y:S01]  /*7030*/  @!P0 LEA.HI.X R3, R129, R3, R109, 0x1, P1 ;  /* 0x0000000381038211 */ /* 0x000fe200008f0c6d */
[----:B-----5:R-:W-:Y:S04]  /*7040*/  @!P5 ST.E.128 [R14.64], R4 ;  /* 0x000000040e00d985 */ /* 0x020fe8000c101d14 */
[----:B------:R-:W3:Y:S04]  /*7050*/  @!P0 LDS.128 R4, [R132+0xe100] ;  /* 0x00e1000084048984 */ /* 0x000ee80000000c00 */
[----:B---3--:R3:W-:Y:S02]  /*7060*/  @!P0 ST.E.128 [R2.64], R4 ;  /* 0x0000000402008985 */ /* 0x0087e4000c101d14 */
.L_x_97:
[----:B------:R-:W-:Y:S05]  /*7070*/  BSYNC B0 ;  /* 0x0000000000007941 */ /* 0x000fea0003800000 */
.L_x_96:
[----:B-12---:R-:W1:Y:S01]  /*7080*/  SHFL.IDX PT, R141, R141, 0x3, 0x181f ;  /* 0x00781f008d8d7f89 */ /* 0x006e6200000e0000 */
[----:B------:R-:W-:Y:S03]  /*7090*/  ISETP.GE.AND P0, PT, R0, 0x61, PT ;  /* 0x000000610000780c */ /* 0x000fe60003f06270 */
[----:B------:R-:W2:Y:S10]  /*70a0*/  SHFL.IDX PT, R162, R162, 0x3, 0x181f ;  /* 0x00781f00a2a27f89 */ /* 0x000eb400000e0000 */
[----:B------:R-:W-:-:S05]  /*70b0*/  @!P0 BRA `(.L_x_83) ;  /* 0x000000a000008947 */ /* 0x000fca0003800000 */
[----:B---3--:R-:W3:Y:S01]  /*70c0*/  @!P5 LDS.128 R4, [R132+0xb100] ;  /* 0x00b100008404d984 */ /* 0x008ee20000000c00 */
[CC--:B--2---:R-:W-:Y:S04]  /*70d0*/  @!P5 LEA R2, P0, R10.reuse, R162.reuse, 0x1 ;  /* 0x000000a20a02d211 */ /* 0x0c4fe800078008ff */
[-C--:B-1--4-:R-:W-:Y:S02]  /*70e0*/  @!P5 LEA.HI.X R3, R10, R141.reuse, R11, 0x1, P0 ;  /* 0x0000008d0a03d211 */ /* 0x092fe400000f0c0b */
[----:B------:R-:W-:Y:S11]  /*70f0*/  ISETP.GE.AND P0, PT, R136, c[0x0][0x1d4], PT ;  /* 0x0000750088007a0c */ /* 0x000ff60003f06270 */
[----:B------:R-:W-:Y:S02]  /*7100*/  @!UPT UIADD3 URZ, URZ, URZ, URZ ;  /* 0x0000003f3f3ff290 */ /* 0x000fe4000fffe03f */
[C---:B------:R-:W-:Y:S04]  /*7110*/  @!P0 LEA R162, P1, R129.reuse, R162, 0x1 ;  /* 0x000000a281a28211 */ /* 0x040fe800078208ff */
[----:B------:R-:W-:Y:S01]  /*7120*/  @!P0 LEA.HI.X R163, R129, R141, R109, 0x1, P1 ;  /* 0x0000008d81a38211 */ /* 0x000fe200008f0c6d */
[----:B---3--:R-:W-:Y:S04]  /*7130*/  @!P5 ST.E.128 [R2.64], R4 ;  /* 0x000000040200d985 */ /* 0x008fe8000c101d14 */
[----:B------:R-:W1:Y:S04]  /*7140*/  @!P0 LDS.128 R4, [R132+0xf100] ;  /* 0x00f1000084048984 */ /* 0x000e680000000c00 */
[----:B-1----:R1:W-:Y:S02]  /*7150*/  @!P0 ST.E.128 [R162.64], R4 ;  /* 0x00000004a2008985 */ /* 0x0023e4000c101d14 */
.L_x_83:
[----:B------:R-:W-:Y:S05]  /*7160*/  BSYNC B2 ;  /* 0x0000000000027941 */ /* 0x000fea0003800000 */
.L_x_60:
[----:B------:R-:W-:Y:S01]  /*7170*/  IMAD.IADD R79, R83, 0x1, -R79 ;  /* 0x00000001534f7824 */ /* 0x000fe200078e0a4f */
[----:B------:R-:W-:Y:S01]  /*7180*/  LEA R14, P0, R131, R154, 0x7 ;  /* 0x0000009a830e7211 */ /* 0x000fe200078038ff */
[----:B------:R-:W-:Y:S01]  /*7190*/  BSSY B0, `(.L_x_98) ;  /* 0x0000057000007945 */ /* 0x000fe20003800000 */
[----:B------:R-:W-:Y:S02]  /*71a0*/  ISETP.NE.AND P6, PT, R139, RZ, PT ;  /* 0x000000ff8b00720c */ /* 0x000fe40003fc5270 */
[C---:B------:R-:W-:Y:S02]  /*71b0*/  ISETP.GE.AND P2, PT, R79.reuse, 0x21, PT ;  /* 0x000000214f00780c */ /* 0x040fe40003f46270 */
[----:B------:R-:W-:Y:S02]  /*71c0*/  ISETP.GE.AND P1, PT, R79, 0x41, PT ;  /* 0x000000414f00780c */ /* 0x000fe40003f26270 */
[----:B------:R-:W-:Y:S02]  /*71d0*/  LEA.HI.X.SX32 R15, R131, R155, 0x7, P0 ;  /* 0x0000009b830f7211 */ /* 0x000fe400000f3eff */
[----:B------:R-:W-:Y:S07]  /*71e0*/  IADD3 R75, -R137, R75, RZ ;  /* 0x0000004b894b7210 */ /* 0x000fee0007ffe1ff */
[----:B-1----:R-:W-:Y:S01]  /*71f0*/  @P2 IMAD.MOV.U32 R18, RZ, RZ, R146 ;  /* 0x000000ffff122224 */ /* 0x002fe200078e0092 */
[C---:B---3--:R-:W-:Y:S02]  /*7200*/  @P2 IADD3 R2, P0, R14.reuse, 0x20, RZ ;  /* 0x000000200e022810 */ /* 0x048fe40007f1e0ff */
[-C--:B------:R-:W-:Y:S03]  /*7210*/  @P2 MOV R19, R82.reuse ;  /* 0x0000005200132202 */ /* 0x080fe60000000f00 */
[----:B------:R-:W-:Y:S01]  /*7220*/  @P2 IMAD.X R0, RZ, RZ, R15, P0 ;  /* 0x000000ffff002224 */ /* 0x000fe200000e060f */
[----:B------:R-:W-:Y:S01]  /*7230*/  @P1 IADD3 R4, P0, R14, 0x40, RZ ;  /* 0x000000400e041810 */ /* 0x000fe20007f1e0ff */
[----:B------:R-:W-:Y:S03]  /*7240*/  @P2 IMAD.WIDE.U32 R18, R2, c[0x0][0x258], R18 ;  /* 0x0000960002122a25 */ /* 0x000fe600078e0012 */
[----:B----4-:R-:W-:Y:S01]  /*7250*/  @P1 IADD3.X R3, RZ, R15, RZ, P0, !PT ;  /* 0x0000000fff031210 */ /* 0x010fe200007fe4ff */
[----:B------:R-:W-:Y:S01]  /*7260*/  @P2 IMAD R0, R0, c[0x0][0x258], RZ ;  /* 0x0000960000002a24 */ /* 0x000fe200078e02ff */
[----:B------:R-:W-:Y:S03]  /*7270*/  ISETP.GE.AND P0, PT, R79, 0x61, PT ;  /* 0x000000614f00780c */ /* 0x000fe60003f06270 */
[----:B------:R-:W-:Y:S02]  /*7280*/  @P2 IMAD R0, R2, c[0x0][0x25c], R0 ;  /* 0x0000970002002a24 */ /* 0x000fe400078e0200 */
[----:B------:R-:W-:Y:S02]  /*7290*/  @P1 IMAD R3, R3, c[0x0][0x258], RZ ;  /* 0x0000960003031a24 */ /* 0x000fe400078e02ff */
[----:B------:R-:W-:Y:S01]  /*72a0*/  @P2 IMAD.IADD R0, R19, 0x1, R0 ;  /* 0x0000000113002824 */ /* 0x000fe200078e0200 */
[-C--:B------:R-:W-:Y:S01]  /*72b0*/  @P1 MOV R19, R82.reuse ;  /* 0x0000005200131202 */ /* 0x080fe20000000f00 */
[----:B------:R-:W-:Y:S04]  /*72c0*/  @P1 IMAD R3, R4, c[0x0][0x25c], R3 ;  /* 0x0000970004031a24 */ /* 0x000fe800078e0203 */
[----:B------:R-:W-:Y:S05]  /*72d0*/  @P0 IADD3 R6, P3, R14, 0x60, RZ ;  /* 0x000000600e060810 */ /* 0x000fea0007f7e0ff */
[----:B------:R-:W-:Y:S01]  /*72e0*/  @P0 IMAD.X R5, RZ, RZ, R15, P3 ;  /* 0x000000ffff050224 */ /* 0x000fe200018e060f */
[----:B------:R-:W-:Y:S03]  /*72f0*/  ISETP.GE.AND P3, PT, R79, 0x1, PT ;  /* 0x000000014f00780c */ /* 0x000fe60003f66270 */
[----:B------:R-:W-:Y:S04]  /*7300*/  @P0 IMAD R5, R5, c[0x0][0x258], RZ ;  /* 0x0000960005050a24 */ /* 0x000fe800078e02ff */
[----:B------:R-:W-:Y:S06]  /*7310*/  @P0 IMAD R5, R6, c[0x0][0x25c], R5 ;  /* 0x0000970006050a24 */ /* 0x000fec00078e0205 */
[----:B------:R-:W-:Y:S01]  /*7320*/  @P3 MOV R17, R82 ;  /* 0x0000005200113202 */ /* 0x000fe20000000f00 */
[----:B------:R-:W-:Y:S02]  /*7330*/  @P3 IMAD R7, R15, c[0x0][0x258], RZ ;  /* 0x000096000f073a24 */ /* 0x000fe400078e02ff */
[----:B------:R-:W-:Y:S02]  /*7340*/  @P3 IMAD.MOV.U32 R16, RZ, RZ, R146 ;  /* 0x000000ffff103224 */ /* 0x000fe400078e0092 */
[C---:B------:R-:W-:Y:S02]  /*7350*/  @P3 IMAD R7, R14.reuse, c[0x0][0x25c], R7 ;  /* 0x000097000e073a24 */ /* 0x040fe400078e0207 */
[----:B------:R-:W-:Y:S04]  /*7360*/  @P3 IMAD.WIDE.U32 R16, R14, c[0x0][0x258], R16 ;  /* 0x000096000e103a25 */ /* 0x000fe800078e0010 */
[----:B------:R-:W-:Y:S01]  /*7370*/  @P3 IMAD.IADD R7, R17, 0x1, R7 ;  /* 0x0000000111073824 */ /* 0x000fe200078e0207 */
[C---:B------:R-:W-:Y:S04]  /*7380*/  @P3 LEA R14, P4, R16.reuse, c[0x0][0x250], 0x1 ;  /* 0x00009400100e3a11 */ /* 0x040fe800078808ff */
[----:B------:R-:W-:Y:S02]  /*7390*/  @P3 LEA.HI.X R15, R16, c[0x0][0x254], R7, 0x1, P4 ;  /* 0x00009500100f3a11 */ /* 0x000fe400020f0c07 */
[C---:B------:R-:W-:Y:S04]  /*73a0*/  @P2 LEA R16, P4, R18.reuse, c[0x0][0x250], 0x1 ;  /* 0x0000940012102a11 */ /* 0x040fe800078808ff */
[----:B------:R-:W-:Y:S01]  /*73b0*/  @P2 LEA.HI.X R17, R18, c[0x0][0x254], R0, 0x1, P4 ;  /* 0x0000950012112a11 */ /* 0x000fe200020f0c00 */
[----:B------:R-:W-:Y:S02]  /*73c0*/  @P1 IMAD.MOV.U32 R18, RZ, RZ, R146 ;  /* 0x000000ffff121224 */ /* 0x000fe400078e0092 */
[----:B------:R-:W-:Y:S02]  /*73d0*/  IMAD R0, R77, c[0x0][0x208], RZ ;  /* 0x000082004d007a24 */ /* 0x000fe400078e02ff */
[----:B------:R-:W-:Y:S04]  /*73e0*/  @P1 IMAD.WIDE.U32 R18, R4, c[0x0][0x258], R18 ;  /* 0x0000960004121a25 */ /* 0x000fe800078e0012 */
[----:B------:R-:W-:Y:S01]  /*73f0*/  @P1 IMAD.IADD R3, R19, 0x1, R3 ;  /* 0x0000000113031824 */ /* 0x000fe200078e0203 */
[----:B------:R-:W-:Y:S01]  /*7400*/  @P1 LEA R2, P4, R18, c[0x0][0x250], 0x1 ;  /* 0x0000940012021a11 */ /* 0x000fe200078808ff */
[----:B------:R-:W-:Y:S02]  /*7410*/  @P0 IMAD.MOV.U32 R19, RZ, RZ, R82 ;  /* 0x000000ffff130224 */ /* 0x000fe400078e0052 */
[----:B------:R-:W-:Y:S01]  /*7420*/  IMAD R0, R78, c[0x0][0x20c], R0 ;  /* 0x000083004e007a24 */ /* 0x000fe200078e0200 */
[----:B------:R-:W-:Y:S02]  /*7430*/  @P1 LEA.HI.X R3, R18, c[0x0][0x254], R3, 0x1, P4 ;  /* 0x0000950012031a11 */ /* 0x000fe400020f0c03 */
[----:B------:R-:W-:Y:S05]  /*7440*/  @P0 MOV R18, R146 ;  /* 0x0000009200120202 */ /* 0x000fea0000000f00 */
[----:B------:R-:W-:Y:S05]  /*7450*/  @P0 IMAD.WIDE.U32 R18, R6, c[0x0][0x258], R18 ;  /* 0x0000960006120a25 */ /* 0x000fea00078e0012 */
[C---:B------:R-:W-:Y:S02]  /*7460*/  @P0 LEA R4, P4, R18.reuse, c[0x0][0x250], 0x1 ;  /* 0x0000940012040a11 */ /* 0x040fe400078808ff */
[----:B------:R-:W-:Y:S04]  /*7470*/  @P0 IADD3 R5, R19, R5, RZ ;  /* 0x0000000513050210 */ /* 0x000fe80007ffe0ff */
[----:B------:R-:W-:Y:S02]  /*7480*/  @P0 LEA.HI.X R5, R18, c[0x0][0x254], R5, 0x1, P4 ;  /* 0x0000950012050a11 */ /* 0x000fe400020f0c05 */
[----:B------:R-:W-:Y:S11]  /*7490*/  ISETP.NE.AND P4, PT, R140, RZ, PT ;  /* 0x000000ff8c00720c */ /* 0x000ff60003f85270 */
[----:B------:R-:W-:Y:S02]  /*74a0*/  @!UPT UIADD3 URZ, URZ, URZ, URZ ;  /* 0x0000003f3f3ff290 */ /* 0x000fe4000fffe03f */
[----:B------:R-:W-:Y:S01]  /*74b0*/  @!PT LDS RZ, [RZ] ;  /* 0x00000000fffff984 */ /* 0x000fe20000000800 */
[----:B------:R-:W-:Y:S01]  /*74c0*/  @!PT LDS RZ, [RZ] ;  /* 0x00000000fffff984 */ /* 0x000fe20000000800 */
[----:B------:R-:W-:Y:S01]  /*74d0*/  @!PT LDS RZ, [RZ] ;  /* 0x00000000fffff984 */ /* 0x000fe20000000800 */
[----:B------:R1:W-:Y:S04]  /*74e0*/  @P3 LDGSTS.E.BYPASS.LTC128B.128 [R132+0x100], [R14.64], !P4 ;  /* 0x001000000e843fae */ /* 0x0003e8000e101d54 */
[----:B------:R1:W-:Y:S04]  /*74f0*/  @P3 LDGSTS.E.BYPASS.LTC128B.128 [R132+0x4100], [R14.64+0x80], !P6 ;  /* 0x041000800e843fae */ /* 0x0003e8000f101d54 */
[----:B------:R1:W-:Y:S04]  /*7500*/  @P2 LDGSTS.E.BYPASS.LTC128B.128 [R132+0x1100], [R16.64], !P4 ;  /* 0x0110000010842fae */ /* 0x0003e8000e101d54 */
[----:B------:R1:W-:Y:S04]  /*7510*/  @P2 LDGSTS.E.BYPASS.LTC128B.128 [R132+0x5100], [R16.64+0x80], !P6 ;  /* 0x0510008010842fae */ /* 0x0003e8000f101d54 */
[----:B------:R3:W-:Y:S04]  /*7520*/  @P1 LDGSTS.E.BYPASS.LTC128B.128 [R132+0x2100], [R2.64], !P4 ;  /* 0x0210000002841fae */ /* 0x0007e8000e101d54 */
[----:B------:R3:W-:Y:S04]  /*7530*/  @P1 LDGSTS.E.BYPASS.LTC128B.128 [R132+0x6100], [R2.64+0x80], !P6 ;  /* 0x0610008002841fae */ /* 0x0007e8000f101d54 */
[----:B------:R4:W-:Y:S04]  /*7540*/  @P0 LDGSTS.E.BYPASS.LTC128B.128 [R132+0x3100], [R4.64], !P4 ;  /* 0x0310000004840fae */ /* 0x0009e8000e101d54 */
[----:B------:R4:W-:Y:S04]  /*7550*/  @P0 LDGSTS.E.BYPASS.LTC128B.128 [R132+0x7100], [R4.64+0x80], !P6 ;  /* 0x0710008004840fae */ /* 0x0009e8000f101d54 */
[----:B------:R-:W0:Y:S01]  /*7560*/  LDGDEPBAR ;  /* 0x00000000000079af */ /* 0x000e220000000000 */
[----:B---3--:R-:W-:Y:S04]  /*7570*/  IMAD.WIDE.U32 R2, R78, c[0x0][0x208], RZ ;  /* 0x000082004e027a25 */ /* 0x008fe800078e00ff */
[----:B------:R-:W-:Y:S02]  /*7580*/  IMAD.IADD R3, R3, 0x1, R0 ;  /* 0x0000000103037824 */ /* 0x000fe400078e0200 */
[----:B------:R-:W-:Y:S02]  /*7590*/  IMAD R0, R76, c[0x0][0x218], RZ ;  /* 0x000086004c007a24 */ /* 0x000fe400078e02ff */
[----:B----4-:R-:W-:Y:S01]  /*75a0*/  IMAD.WIDE.U32 R4, R114, c[0x0][0x218], R2 ;  /* 0x0000860072047a25 */ /* 0x010fe200078e0002 */
[----:B------:R-:W-:Y:S04]  /*75b0*/  DEPBAR.LE SB0, 0x0 ;  /* 0x000080000000791a */ /* 0x000fe80000000000 */
[----:B------:R-:W-:Y:S01]  /*75c0*/  BAR.SYNC.DEFER_BLOCKING 0x0 ;  /* 0x0000000000007b1d */ /* 0x000fe20000010000 */
[----:B------:R-:W-:Y:S01]  /*75d0*/  IADD3 R3, P0, R4, UR34, RZ ;  /* 0x0000002204037c10 */ /* 0x000fe2000ff1e0ff */
[----:B------:R-:W-:Y:S05]  /*75e0*/  IMAD R0, R114, c[0x0][0x21c], R0 ;  /* 0x0000870072007a24 */ /* 0x000fea00078e0200 */
[----:B------:R-:W-:Y:S02]  /*75f0*/  IADD3.X R0, R5, UR32, R0, P0, !PT ;  /* 0x0000002005007c10 */ /* 0x000fe400087fe400 */
[C---:B------:R-:W-:Y:S04]  /*7600*/  LEA R2, P0, R3.reuse, c[0x0][0x1f8], 0x1 ;  /* 0x00007e0003027a11 */ /* 0x040fe800078008ff */
[----:B------:R-:W-:Y:S02]  /*7610*/  LEA.HI.X R0, R3, c[0x0][0x1fc], R0, 0x1, P0 ;  /* 0x00007f0003007a11 */ /* 0x000fe400000f0c00 */
[----:B------:R1:W3:Y:S01]  /*7620*/  SHFL.IDX PT, R3, R2, RZ, 0x181f ;  /* 0x00181fff02037589 */ /* 0x0002e200000e0000 */
[----:B------:R-:W-:Y:S03]  /*7630*/  ISETP.GE.AND P0, PT, R75, 0x1, PT ;  /* 0x000000014b00780c */ /* 0x000fe60003f06270 */
[----:B------:R1:W4:Y:S10]  /*7640*/  SHFL.IDX PT, R4, R0, RZ, 0x181f ;  /* 0x00181fff00047589 */ /* 0x00033400000e0000 */
[----:B------:R-:W-:-:S05]  /*7650*/  @!P0 BRA `(.L_x_99) ;  /* 0x000000a000008947 */ /* 0x000fca0003800000 */
[CC--:B-1-3--:R-:W-:Y:S04]  /*7660*/  @!P5 LEA R16, P0, R10.reuse, R3.reuse, 0x1 ;  /* 0x000000030a10d211 */ /* 0x0cafe800078008ff */
[-C--:B----4-:R-:W-:Y:S02]  /*7670*/  @!P5 LEA.HI.X R17, R10, R4.reuse, R11, 0x1, P0 ;  /* 0x000000040a11d211 */ /* 0x090fe400000f0c0b */
[----:B------:R-:W-:Y:S11]  /*7680*/  ISETP.GE.AND P0, PT, R136, c[0x0][0x1d4], PT ;  /* 0x0000750088007a0c */ /* 0x000ff60003f06270 */
[----:B------:R-:W-:Y:S02]  /*7690*/  @!UPT UIADD3 URZ, URZ, URZ, URZ ;  /* 0x0000003f3f3ff290 */ /* 0x000fe4000fffe03f */
[C---:B------:R-:W-:Y:S04]  /*76a0*/  @!P0 LEA R14, P1, R129.reuse, R3, 0x1 ;  /* 0x00000003810e8211 */ /* 0x040fe800078208ff */
[----:B------:R-:W-:Y:S02]  /*76b0*/  @!P0 LEA.HI.X R15, R129, R4, R109, 0x1, P1 ;  /* 0x00000004810f8211 */ /* 0x000fe400008f0c6d */
[----:B------:R-:W1:Y:S04]  /*76c0*/  @!P5 LDS.128 R4, [R132+0x100] ;  /* 0x000100008404d984 */ /* 0x000e680000000c00 */
[----:B-1----:R-:W-:Y:S04]  /*76d0*/  @!P5 ST.E.128 [R16.64], R4 ;  /* 0x000000041000d985 */ /* 0x002fe8000c101d14 */
[----:B------:R-:W1:Y:S04]  /*76e0*/  @!P0 LDS.128 R4, [R132+0x4100] ;  /* 0x0041000084048984 */ /* 0x000e680000000c00 */
[----:B-1----:R1:W-:Y:S02]  /*76f0*/  @!P0 ST.E.128 [R14.64], R4 ;  /* 0x000000040e008985 */ /* 0x0023e4000c101d14 */
.L_x_99:
[----:B------:R-:W-:Y:S05]  /*7700*/  BSYNC B0 ;  /* 0x0000000000007941 */ /* 0x000fea0003800000 */
.L_x_98:
[----:B-1--4-:R1:W4:Y:S01]  /*7710*/  SHFL.IDX PT, R4, R0, 0x1, 0x181f ;  /* 0x00381f0000047f89 */ /* 0x01232200000e0000 */
[----:B------:R-:W-:Y:S01]  /*7720*/  ISETP.GE.AND P0, PT, R75, 0x21, PT ;  /* 0x000000214b00780c */ /* 0x000fe20003f06270 */
[----:B------:R-:W-:Y:S02]  /*7730*/  BSSY B0, `(.L_x_100) ;  /* 0x000000d000007945 */ /* 0x000fe40003800000 */
[----:B---3--:R1:W3:Y:S10]  /*7740*/  SHFL.IDX PT, R3, R2, 0x1, 0x181f ;  /* 0x00381f0002037f89 */ /* 0x0082f400000e0000 */
[----:B------:R-:W-:-:S05]  /*7750*/  @!P0 BRA `(.L_x_101) ;  /* 0x000000a000008947 */ /* 0x000fca0003800000 */
[CC--:B---3--:R-:W-:Y:S04]  /*7760*/  @!P5 LEA R16, P0, R10.reuse, R3.reuse, 0x1 ;  /* 0x000000030a10d211 */ /* 0x0c8fe800078008ff */
[-C--:B----4-:R-:W-:Y:S02]  /*7770*/  @!P5 LEA.HI.X R17, R10, R4.reuse, R11, 0x1, P0 ;  /* 0x000000040a11d211 */ /* 0x090fe400000f0c0b */
[----:B------:R-:W-:Y:S11]  /*7780*/  ISETP.GE.AND P0, PT, R136, c[0x0][0x1d4], PT ;  /* 0x0000750088007a0c */ /* 0x000ff60003f06270 */
[----:B------:R-:W-:Y:S02]  /*7790*/  @!UPT UIADD3 URZ, URZ, URZ, URZ ;  /* 0x0000003f3f3ff290 */ /* 0x000fe4000fffe03f */
[C---:B------:R-:W-:Y:S04]  /*77a0*/  @!P0 LEA R14, P1, R129.reuse, R3, 0x1 ;  /* 0x00000003810e8211 */ /* 0x040fe800078208ff */
[----:B------:R-:W-:Y:S02]  /*77b0*/  @!P0 LEA.HI.X R15, R129, R4, R109, 0x1, P1 ;  /* 0x00000004810f8211 */ /* 0x000fe400008f0c6d */
[----:B------:R-:W3:Y:S04]  /*77c0*/  @!P5 LDS.128 R4, [R132+0x1100] ;  /* 0x001100008404d984 */ /* 0x000ee80000000c00 */
[----:B---3--:R-:W-:Y:S04]  /*77d0*/  @!P5 ST.E.128 [R16.64], R4 ;  /* 0x000000041000d985 */ /* 0x008fe8000c101d14 */
[----:B------:R-:W3:Y:S04]  /*77e0*/  @!P0 LDS.128 R4, [R132+0x5100] ;  /* 0x0051000084048984 */ /* 0x000ee80000000c00 */
[----:B---3--:R3:W-:Y:S02]  /*77f0*/  @!P0 ST.E.128 [R14.64], R4 ;  /* 0x000000040e008985 */ /* 0x0087e4000c101d14 */
.L_x_101:
[----:B------:R-:W-:Y:S05]  /*7800*/  BSYNC B0 ;  /* 0x0000000000007941 */ /* 0x000fea0003800000 */
.L_x_100:
[----:B---34-:R3:W4:Y:S01]  /*7810*/  SHFL.IDX PT, R4, R0, 0x2, 0x181f ;  /* 0x00581f0000047f89 */ /* 0x01872200000e0000 */
[----:B------:R-:W-:Y:S01]  /*7820*/  ISETP.GE.AND P0, PT, R75, 0x41, PT ;  /* 0x000000414b00780c */ /* 0x000fe20003f06270 */
[----:B------:R-:W-:Y:S02]  /*7830*/  BSSY B0, `(.L_x_102) ;  /* 0x000000d000007945 */ /* 0x000fe40003800000 */
[----:B------:R3:W1:Y:S10]  /*7840*/  SHFL.IDX PT, R3, R2, 0x2, 0x181f ;  /* 0x00581f0002037f89 */ /* 0x00067400000e0000 */
[----:B------:R-:W-:-:S05]  /*7850*/  @!P0 BRA `(.L_x_103) ;  /* 0x000000a000008947 */ /* 0x000fca0003800000 */
[CC--:B-1----:R-:W-:Y:S04]  /*7860*/  @!P5 LEA R16, P0, R10.reuse, R3.reuse, 0x1 ;  /* 0x000000030a10d211 */ /* 0x0c2fe800078008ff */
        /* <DEDUP_REMOVED lines=9> */
.L_x_103:
[----:B------:R-:W-:Y:S05]  /*7900*/  BSYNC B0 ;  /* 0x0000000000007941 */ /* 0x000fea0003800000 */
.L_x_102:
[----:B-1-3--:R-:W1:Y:S01]  /*7910*/  SHFL.IDX PT, R0, R0, 0x3, 0x181f ;  /* 0x00781f0000007f89 */ /* 0x00ae6200000e0000 */
[----:B------:R-:W-:Y:S01]  /*7920*/  ISETP.GE.AND P0, PT, R75, 0x61, PT ;  /* 0x000000614b00780c */ /* 0x000fe20003f06270 */
[----:B------:R-:W-:Y:S02]  /*7930*/  BSSY B0, `(.L_x_104) ;  /* 0x000000d000007945 */ /* 0x000fe40003800000 */
[----:B------:R-:W3:Y:S10]  /*7940*/  SHFL.IDX PT, R2, R2, 0x3, 0x181f ;  /* 0x00781f0002027f89 */ /* 0x000ef400000e0000 */
[----:B------:R-:W-:-:S05]  /*7950*/  @!P0 BRA `(.L_x_105) ;  /* 0x000000a000008947 */ /* 0x000fca0003800000 */
[----:B----4-:R-:W4:Y:S01]  /*7960*/  @!P5 LDS.128 R4, [R132+0x3100] ;  /* 0x003100008404d984 */ /* 0x010f220000000c00 */
[C---:B---3--:R-:W-:Y:S04]  /*7970*/  @!P5 LEA R14, P0, R10.reuse, R2, 0x1 ;  /* 0x000000020a0ed211 */ /* 0x048fe800078008ff */
[----:B-1----:R-:W-:Y:S02]  /*7980*/  @!P5 LEA.HI.X R15, R10, R0, R11, 0x1, P0 ;  /* 0x000000000a0fd211 */ /* 0x002fe400000f0c0b */
[----:B------:R-:W-:Y:S11]  /*7990*/  ISETP.GE.AND P0, PT, R136, c[0x0][0x1d4], PT ;  /* 0x0000750088007a0c */ /* 0x000ff60003f06270 */
[----:B------:R-:W-:Y:S02]  /*79a0*/  @!UPT UIADD3 URZ, URZ, URZ, URZ ;  /* 0x0000003f3f3ff290 */ /* 0x000fe4000fffe03f */
[C---:B------:R-:W-:Y:S04]  /*79b0*/  @!P0 LEA R2, P1, R129.reuse, R2, 0x1 ;  /* 0x0000000281028211 */ /* 0x040fe800078208ff */
[----:B------:R-:W-:Y:S01]  /*79c0*/  @!P0 LEA.HI.X R3, R129, R0, R109, 0x1, P1 ;  /* 0x0000000081038211 */ /* 0x000fe200008f0c6d */
[----:B----4-:R-:W-:Y:S04]  /*79d0*/  @!P5 ST.E.128 [R14.64], R4 ;  /* 0x000000040e00d985 */ /* 0x010fe8000c101d14 */
[----:B------:R-:W1:Y:S04]  /*79e0*/  @!P0 LDS.128 R4, [R132+0x7100] ;  /* 0x0071000084048984 */ /* 0x000e680000000c00 */
[----:B-1----:R1:W-:Y:S02]  /*79f0*/  @!P0 ST.E.128 [R2.64], R4 ;  /* 0x0000000402008985 */ /* 0x0023e4000c101d14 */
.L_x_105:
[----:B------:R-:W-:Y:S05]  /*7a00*/  BSYNC B0 ;  /* 0x0000000000007941 */ /* 0x000fea0003800000 */
.L_x_104:
[C---:B------:R-:W-:Y:S02]  /*7a10*/  ISETP.GT.AND P0, PT, R131.reuse, UR6, PT ;  /* 0x0000000683007c0c */ /* 0x040fe4000bf04270 */
[----:B------:R-:W-:Y:S11]  /*7a20*/  IADD3 R131, R131, -0x1, RZ ;  /* 0xffffffff83837810 */ /* 0x000ff60007ffe0ff */
[----:B-1-3--:R-:W-:Y:S01]  /*7a30*/  @P0 SHF.R.S32.HI R2, RZ, 0x1f, R131 ;  /* 0x0000001fff020819 */ /* 0x00afe20000011483 */
[----:B------:R-:W-:Y:S02]  /*7a40*/  @P0 IMAD R0, R88, R131, RZ ;  /* 0x0000008358000224 */ /* 0x000fe400078e02ff */
[----:B----4-:R-:W-:Y:S02]  /*7a50*/  @P0 IMAD.MOV.U32 R4, RZ, RZ, R148 ;  /* 0x000000ffff040224 */ /* 0x010fe400078e0094 */
[----:B------:R-:W-:Y:S02]  /*7a60*/  @P0 IMAD.MOV.U32 R5, RZ, RZ, R161 ;  /* 0x000000ffff050224 */ /* 0x000fe400078e00a1 */
[-C--:B------:R-:W-:Y:S02]  /*7a70*/  @P0 IMAD R0, R2, R89.reuse, R0 ;  /* 0x0000005902000224 */ /* 0x080fe400078e0200 */
[----:B------:R-:W-:Y:S04]  /*7a80*/  @P0 IMAD.WIDE.U32 R4, R131, R89, R4 ;  /* 0x0000005983040225 */ /* 0x000fe800078e0004 */
[----:B------:R-:W-:Y:S01]  /*7a90*/  @P0 IMAD.IADD R0, R5, 0x1, R0 ;  /* 0x0000000105000824 */ /* 0x000fe200078e0200 */
[C---:B------:R-:W-:Y:S04]  /*7aa0*/  @P0 LEA R2, P1, R4.reuse, c[0x0][0x220], 0x1 ;  /* 0x0000880004020a11 */ /* 0x040fe800078208ff */
[----:B------:R-:W-:Y:S02]  /*7ab0*/  @P0 LEA.HI.X R3, R4, c[0x0][0x224], R0, 0x1, P1 ;  /* 0x0000890004030a11 */ /* 0x000fe400008f0c00 */
[----:B------:R-:W-:Y:S03]  /*7ac0*/  @P0 IADD3 R18, P2, P1, R97, 0x80, R2 ;  /* 0x0000008061120810 */ /* 0x000fe6000795e002 */
[----:B------:R-:W-:Y:S01]  /*7ad0*/  @!PT LDS RZ, [RZ] ;  /* 0x00000000fffff984 */ /* 0x000fe20000000800 */
[----:B------:R-:W-:Y:S01]  /*7ae0*/  @!PT LDS RZ, [RZ] ;  /* 0x00000000fffff984 */ /* 0x000fe20000000800 */
[----:B------:R-:W-:Y:S01]  /*7af0*/  @!PT LDS RZ, [RZ] ;  /* 0x00000000fffff984 */ /* 0x000fe20000000800 */
[----:B------:R1:W-:Y:S01]  /*7b00*/  @P0 LDGSTS.E.BYPASS.LTC128B.128 [R132+0x8100], [R2.64], !P4 ;  /* 0x0810000002840fae */ /* 0x0003e2000e101d54 */
[----:B------:R-:W-:Y:S02]  /*7b10*/  @P0 IADD3.X R19, R96, RZ, R3, P2, P1 ;  /* 0x000000ff60130210 */ /* 0x000fe400017e2403 */
[-C--:B--2---:R-:W-:Y:S01]  /*7b20*/  @P0 IADD3 R20, P1, R2, R97.reuse, RZ ;  /* 0x0000006102140210 */ /* 0x084fe20007f3e0ff */
[----:B------:R1:W-:Y:S04]  /*7b30*/  @P0 LDGSTS.E.BYPASS.LTC128B.128 [R132+0xc100], [R2.64+0x80], !P6 ;  /* 0x0c10008002840fae */ /* 0x0003e8000f101d54 */
[--C-:B------:R-:W-:Y:S01]  /*7b40*/  @P0 IMAD.X R21, R3, 0x1, R96.reuse, P1 ;  /* 0x0000000103150824 */ /* 0x100fe200008e0660 */
[C---:B------:R-:W-:Y:S04]  /*7b50*/  @P0 IADD3 R16, P1, R20.reuse, R97, RZ ;  /* 0x0000006114100210 */ /* 0x040fe80007f3e0ff */
[----:B------:R1:W-:Y:S01]  /*7b60*/  @P0 LDGSTS.E.BYPASS.LTC128B.128 [R132+0x9100], [R20.64], !P4 ;  /* 0x0910000014840fae */ /* 0x0003e2000e101d54 */
[C---:B------:R-:W-:Y:S01]  /*7b70*/  @P0 IMAD.X R17, R21.reuse, 0x1, R96, P1 ;  /* 0x0000000115110824 */ /* 0x040fe200008e0660 */
[----:B------:R-:W-:Y:S02]  /*7b80*/  @P0 IADD3 R14, P1, R20, R99, RZ ;  /* 0x00000063140e0210 */ /* 0x000fe40007f3e0ff */
[----:B------:R1:W-:Y:S03]  /*7b90*/  @P0 LDGSTS.E.BYPASS.LTC128B.128 [R132+0xd100], [R18.64], !P6 ;  /* 0x0d10000012840fae */ /* 0x0003e6000f101d54 */
[----:B------:R-:W-:Y:S01]  /*7ba0*/  @P0 IMAD.X R15, R21, 0x1, R98, P1 ;  /* 0x00000001150f0824 */ /* 0x000fe200008e0662 */
[----:B------:R1:W-:Y:S01]  /*7bb0*/  @P0 LDGSTS.E.BYPASS.LTC128B.128 [R132+0xa100], [R16.64], !P4 ;  /* 0x0a10000010840fae */ /* 0x0003e2000e101d54 */
[C---:B------:R-:W-:Y:S03]  /*7bc0*/  @P0 IADD3 R6, P1, R16.reuse, R97, RZ ;  /* 0x0000006110060210 */ /* 0x040fe60007f3e0ff */
[----:B------:R1:W-:Y:S02]  /*7bd0*/  @P0 LDGSTS.E.BYPASS.LTC128B.128 [R132+0xe100], [R14.64], !P6 ;  /* 0x0e1000000e840fae */ /* 0x0003e4000f101d54 */
[C---:B------:R-:W-:Y:S01]  /*7be0*/  @P0 IMAD.X R7, R17.reuse, 0x1, R96, P1 ;  /* 0x0000000111070824 */ /* 0x040fe200008e0660 */
[----:B------:R-:W-:Y:S04]  /*7bf0*/  @P0 IADD3 R4, P1, R16, R99, RZ ;  /* 0x0000006310040210 */ /* 0x000fe80007f3e0ff */
[----:B------:R1:W-:Y:S01]  /*7c00*/  @P0 LDGSTS.E.BYPASS.LTC128B.128 [R132+0xb100], [R6.64], !P4 ;  /* 0x0b10000006840fae */ /* 0x0003e2000e101d54 */
[----:B------:R-:W-:Y:S05]  /*7c10*/  @P0 IMAD.X R5, R17, 0x1, R98, P1 ;  /* 0x0000000111050824 */ /* 0x000fea00008e0662 */
[----:B------:R1:W-:Y:S04]  /*7c20*/  @P0 LDGSTS.E.BYPASS.LTC128B.128 [R132+0xf100], [R4.64], !P6 ;  /* 0x0f10000004840fae */ /* 0x0003e8000f101d54 */
[----:B------:R-:W0:Y:S01]  /*7c30*/  LDGDEPBAR ;  /* 0x00000000000079af */ /* 0x000e220000000000 */
[----:B------:R-:W-:-:S05]  /*7c40*/  @P0 BRA `(.L_x_106) ;  /* 0xffffa02000000947 */ /* 0x000fca000383ffff */
[----:B------:R-:W-:Y:S06]  /*7c50*/  BAR.SYNC.DEFER_BLOCKING 0x0 ;  /* 0x0000000000007b1d */ /* 0x000fec0000010000 */
.L_x_59:
[----:B-12---:R-:W-:Y:S01]  /*7c60*/  UISETP.GE.AND UP0, UPT, UR9, 0x1, UPT ;  /* 0x000000010900788c */ /* 0x006fe2000bf06270 */
[----:B------:R-:W-:Y:S01]  /*7c70*/  PLOP3.LUT P2, PT, PT, PT, PT, 0x80, 0x0 ;  /* 0x000000000000781c */ /* 0x000fe20003f4f070 */
[----:B-----5:R-:W-:Y:S01]  /*7c80*/  IMAD.MOV.U32 R2, RZ, RZ, RZ ;  /* 0x000000ffff027224 */ /* 0x020fe200078e00ff */
[----:B------:R-:W-:Y:S01]  /*7c90*/  MOV R4, RZ ;  /* 0x000000ff00047202 */ /* 0x000fe20000000f00 */
[----:B------:R-:W-:Y:S01]  /*7ca0*/  IMAD.MOV.U32 R70, RZ, RZ, RZ ;  /* 0x000000ffff467224 */ /* 0x000fe200078e00ff */
[----:B------:R-:W-:Y:S01]  /*7cb0*/  CS2R R74, SRZ ;  /* 0x00000000004a7805 */ /* 0x000fe2000001ff00 */
[----:B------:R-:W-:Y:S01]  /*7cc0*/  PLOP3.LUT P0, PT, PT, PT, UP0, 0x80, 0x0 ;  /* 0x000000000000781c */ /* 0x000fe20003f0f008 */
[----:B------:R-:W-:Y:S01]  /*7cd0*/  IMAD.MOV.U32 R68, RZ, RZ, RZ ;  /* 0x000000ffff447224 */ /* 0x000fe200078e00ff */
[----:B------:R-:W-:Y:S01]  /*7ce0*/  CS2R R6, SRZ ;  /* 0x0000000000067805 */ /* 0x000fe2000001ff00 */
[----:B------:R-:W-:Y:S01]  /*7cf0*/  MOV R72, RZ ;  /* 0x000000ff00487202 */ /* 0x000fe20000000f00 */
        /* <DEDUP_REMOVED lines=28> */
[----:B------:R-:W-:Y:S01]  /*7ec0*/  IMAD.MOV.U32 R8, RZ, RZ, RZ ;  /* 0x000000ffff087224 */ /* 0x000fe200078e00ff */
[----:B------:R-:W-:Y:S05]  /*7ed0*/  @!P0 BRA `(.L_x_107) ;  /* 0x0000d45000008947 */ /* 0x000fea0003800000 */
[----:B------:R-:W-:Y:S02]  /*7ee0*/  ULDC.64 UR4, c[0x0][0x340] ;  /* 0x0000d00000047ab9 */ /* 0x000fe40000000a00 */
[----:B------:R-:W-:-:S02]  /*7ef0*/  UISETP.NE.U32.AND UP0, UPT, URZ, UR4, UPT ;  /* 0x000000043f00728c */ /* 0x000fc4000bf05070 */
[----:B------:R-:W-:Y:S02]  /*7f00*/  ULDC.64 UR16, c[0x0][0x340] ;  /* 0x0000d00000107ab9 */ /* 0x000fe40000000a00 */
[----:B------:R-:W-:-:S06]  /*7f10*/  UISETP.NE.AND.EX UP0, UPT, URZ, UR5, UPT, UP0 ;  /* 0x000000053f00728c */ /* 0x000fcc000bf05300 */
[----:B------:R-:W-:-:S05]  /*7f20*/  PLOP3.LUT P0, PT, PT, PT, UP0, 0x80, 0x0 ;  /* 0x000000000000781c */ /* 0x000fca0003f0f008 */
[----:B------:R-:W-:Y:S02]  /*7f30*/  @UP0 UMOV UR4, 0x4 ;  /* 0x0000000400040882 */ /* 0x000fe40000000000 */
[----:B------:R-:W-:-:S06]  /*7f40*/  @UP0 UIMAD.WIDE UR4, UR19, UR4, UR16 ;  /* 0x00000004130402a5 */ /* 0x000fcc000f8e0210 */
[----:B------:R-:W-:Y:S02]  /*7f50*/  IMAD.U32 R2, RZ, RZ, UR4 ;  /* 0x00000004ff027e24 */ /* 0x000fe4000f8e00ff */
[----:B------:R-:W-:Y:S01]  /*7f60*/  IMAD.U32 R3, RZ, RZ, UR5 ;  /* 0x00000005ff037e24 */ /* 0x000fe2000f8e00ff */
[----:B------:R-:W-:Y:S01]  /*7f70*/  SHF.R.S32.HI R5, RZ, 0x1f, R73 ;  /* 0x0000001fff057819 */ /* 0x000fe20000011449 */
[----:B------:R-:W-:Y:S01]  /*7f80*/  UIADD3 UR24, UR7, -0x80, URZ ;  /* 0xffffff8007187890 */ /* 0x000fe2000fffe03f */
[----:B------:R-:W-:Y:S01]  /*7f90*/  IMAD.MOV.U32 R239, RZ, RZ, c[0x0][0x2b8] ;  /* 0x0000ae00ffef7624 */ /* 0x000fe200078e00ff */
[----:B------:R-:W-:Y:S01]  /*7fa0*/  ULDC.64 UR4, c[0x0][0x2b0] ;  /* 0x0000ac0000047ab9 */ /* 0x000fe20000000a00 */
[----:B------:R-:W-:Y:S01]  /*7fb0*/  LEA.HI R10, R5, R73, RZ, 0x3 ;  /* 0x00000049050a7211 */ /* 0x000fe200078f18ff */
[----:B------:R1:W2:Y:S01]  /*7fc0*/  @P0 LDG.E R2, [R2.64] ;  /* 0x0000001402020981 */ /* 0x0002a2000c1e1900 */
[----:B------:R-:W-:-:S03]  /*7fd0*/  IMAD.MOV.U32 R241, RZ, RZ, RZ ;  /* 0x000000fffff17224 */ /* 0x000fc600078e00ff */
[----:B------:R-:W-:Y:S01]  /*7fe0*/  BAR.SYNC.DEFER_BLOCKING 0x0 ;  /* 0x0000000000007b1d */ /* 0x000fe20000010000 */
[----:B------:R-:W-:Y:S02]  /*7ff0*/  ISETP.NE.AND P1, PT, R239, 0x1, PT ;  /* 0x00000001ef00780c */ /* 0x000fe40003f25270 */
[----:B-1----:R-:W-:Y:S02]  /*8000*/  LOP3.LUT R3, R10, 0xfffffff8, RZ, 0xc0, !PT ;  /* 0xfffffff80a037812 */ /* 0x002fe400078ec0ff */
[----:B------:R-:W-:-:S03]  /*8010*/  SHF.R.S32.HI R10, RZ, 0x3, R10 ;  /* 0x00000003ff0a7819 */ /* 0x000fc6000001140a */
[----:B------:R-:W-:-:S04]  /*8020*/  IMAD.IADD R3, R73, 0x1, -R3 ;  /* 0x0000000149037824 */ /* 0x000fc800078e0a03 */
[----:B------:R-:W-:-:S05]  /*8030*/  IMAD R240, R3, 0x20, R10 ;  /* 0x0000002003f07824 */ /* 0x000fca00078e020a */
[----:B------:R-:W-:Y:S01]  /*8040*/  IADD3 R242, R240, UR24, RZ ;  /* 0x00000018f0f27c10 */ /* 0x000fe2000fffe0ff */
[----:B------:R-:W-:Y:S01]  /*8050*/  USHF.R.S32.HI UR25, URZ, 0x1f, UR15 ;  /* 0x0000001f3f197899 */ /* 0x000fe2000801140f */
[----:B------:R-:W-:-:S04]  /*8060*/  IMAD.U32 R8, RZ, RZ, UR12 ;  /* 0x0000000cff087e24 */ /* 0x000fc8000f8e00ff */
[----:B------:R-:W-:Y:S01]  /*8070*/  IMAD R8, R8, 0x80, R240 ;  /* 0x0000008008087824 */ /* 0x000fe200078e02f0 */
[----:B--2---:R1:W2:Y:S01]  /*8080*/  @P0 R2UR UR16, R2 ;  /* 0x00000000021003c2 */ /* 0x0042a200000e0000 */
[C---:B------:R-:W-:Y:S01]  /*8090*/  ISETP.GE.AND P0, PT, R242.reuse, UR9, PT ;  /* 0x00000009f2007c0c */ /* 0x040fe2000bf06270 */
[----:B--2---:R-:W-:Y:S01]  /*80a0*/  @!UP0 UMOV UR16, UR19 ;  /* 0x0000001300108c82 */ /* 0x004fe20008000000 */
[----:B------:R-:W-:Y:S01]  /*80b0*/  IADD3 R242, R242, UR14, RZ ;  /* 0x0000000ef2f27c10 */ /* 0x000fe2000fffe0ff */
[----:B------:R-:W-:Y:S01]  /*80c0*/  USHF.R.S32.HI UR6, URZ, 0x1f, UR16 ;  /* 0x0000001f3f067899 */ /* 0x000fe20008011410 */
[----:B------:R-:W-:Y:S01]  /*80d0*/  ISETP.GT.OR P0, PT, R240, 0x7f, P0 ;  /* 0x0000007ff000780c */ /* 0x000fe20000704670 */
[----:B------:R-:W-:Y:S02]  /*80e0*/  UIMAD.WIDE.U32 UR22, UR16, UR4, URZ ;  /* 0x00000004101672a5 */ /* 0x000fe4000f8e003f */
[----:B------:R-:W-:Y:S01]  /*80f0*/  UIMAD UR6, UR6, UR4, URZ ;  /* 0x00000004060672a4 */ /* 0x000fe2000f8e023f */
[----:B------:R-:W-:-:S03]  /*8100*/  @P1 IMAD.HI.U32 R0, R242, c[0x0][0x2bc], RZ ;  /* 0x0000af00f2001a27 */ /* 0x000fc600078e00ff */
[----:B------:R-:W-:-:S03]  /*8110*/  UIMAD UR6, UR16, UR5, UR6 ;  /* 0x00000005100672a4 */ /* 0x000fc6000f8e0206 */
[----:B------:R-:W-:Y:S02]  /*8120*/  ULDC.64 UR4, c[0x0][0x178] ;  /* 0x00005e0000047ab9 */ /* 0x000fe40000000a00 */
[----:B------:R-:W-:Y:S01]  /*8130*/  UIADD3 UR6, UR23, UR6, URZ ;  /* 0x0000000617067290 */ /* 0x000fe2000fffe03f */
[----:B-1----:R-:W-:Y:S01]  /*8140*/  IMAD.MOV.U32 R2, RZ, RZ, R242 ;  /* 0x000000ffff027224 */ /* 0x002fe200078e00f2 */
[----:B------:R-:W-:Y:S01]  /*8150*/  @P1 SHF.R.U32.HI R2, RZ, c[0x0][0x2c0], R0 ;  /* 0x0000b000ff021a19 */ /* 0x000fe20000011600 */
[----:B------:R-:W-:-:S03]  /*8160*/  ULDC.64 UR16, c[0x0][0x348] ;  /* 0x0000d20000107ab9 */ /* 0x000fc60000000a00 */
[----:B------:R-:W-:-:S04]  /*8170*/  @!P0 IADD3 R4, P2, R2, UR22, RZ ;  /* 0x0000001602048c10 */ /* 0x000fc8000ff5e0ff */
[----:B------:R-:W-:Y:S02]  /*8180*/  @!P0 LEA R6, P1, R4, c[0x0][0x2a0], 0x2 ;  /* 0x0000a80004068a11 */ /* 0x000fe400078210ff */
[----:B------:R-:W-:-:S04]  /*8190*/  @!P0 LEA.HI.X.SX32 R0, R2, UR6, 0x1, P2 ;  /* 0x0000000602008c11 */ /* 0x000fc800090f0eff */
[----:B------:R-:W-:-:S05]  /*81a0*/  @!P0 LEA.HI.X R7, R4, c[0x0][0x2a4], R0, 0x2, P1 ;  /* 0x0000a90004078a11 */ /* 0x000fca00008f1400 */
[----:B------:R1:W2:Y:S01]  /*81b0*/  @!P0 LDG.E R241, [R6.64] ;  /* 0x0000001406f18981 */ /* 0x0002a2000c1e1900 */
[----:B------:R-:W-:Y:S01]  /*81c0*/  IMAD.MOV.U32 R0, RZ, RZ, c[0x0][0x2c4] ;  /* 0x0000b100ff007624 */ /* 0x000fe200078e00ff */
[----:B------:R-:W-:Y:S01]  /*81d0*/  UIMAD UR25, UR25, UR4, URZ ;  /* 0x00000004191972a4 */ /* 0x000fe2000f8e023f */
[----:B------:R-:W-:Y:S01]  /*81e0*/  IMAD.MOV.U32 R4, RZ, RZ, R8 ;  /* 0x000000ffff047224 */ /* 0x000fe200078e0008 */
[----:B------:R-:W-:Y:S01]  /*81f0*/  UISETP.NE.U32.AND UP0, UPT, URZ, UR16, UPT ;  /* 0x000000103f00728c */ /* 0x000fe2000bf05070 */
[----:B------:R-:W-:Y:S01]  /*8200*/  IMAD.MOV R2, RZ, RZ, -R2 ;  /* 0x000000ffff027224 */ /* 0x000fe200078e0a02 */
[----:B------:R-:W-:Y:S01]  /*8210*/  ISETP.NE.AND P0, PT, R0, 0x1, PT ;  /* 0x000000010000780c */ /* 0x000fe20003f05270 */
[----:B------:R-:W-:Y:S01]  /*8220*/  UIMAD.WIDE.U32 UR26, UR15, UR4, URZ ;  /* 0x000000040f1a72a5 */ /* 0x000fe2000f8e003f */
[----:B------:R-:W-:Y:S01]  /*8230*/  IMAD.SHL.U32 R34, R10, 0x40, RZ ;  /* 0x000000400a227824 */ /* 0x000fe200078e00ff */
[----:B------:R-:W-:Y:S01]  /*8240*/  UIMAD UR25, UR15, UR5, UR25 ;  /* 0x000000050f1972a4 */ /* 0x000fe2000f8e0219 */
[----:B------:R-:W-:Y:S01]  /*8250*/  IMAD R242, R2, c[0x0][0x2b8], R242 ;  /* 0x0000ae0002f27a24 */ /* 0x000fe200078e02f2 */
[----:B------:R-:W-:Y:S01]  /*8260*/  UISETP.NE.AND.EX UP0, UPT, URZ, UR17, UPT, UP0 ;  /* 0x000000113f00728c */ /* 0x000fe2000bf05300 */
[----:B------:R-:W-:Y:S01]  /*8270*/  IMAD.U32 R2, RZ, RZ, UR12 ;  /* 0x0000000cff027e24 */ /* 0x000fe2000f8e00ff */
[----:B------:R-:W-:Y:S01]  /*8280*/  ULDC.64 UR4, c[0x0][0x1b8] ;  /* 0x00006e0000047ab9 */ /* 0x000fe20000000a00 */
[----:B------:R-:W-:Y:S01]  /*8290*/  IMAD.SHL.U32 R32, R3, 0x8, RZ ;  /* 0x0000000803207824 */ /* 0x000fe200078e00ff */
[----:B------:R-:W-:Y:S01]  /*82a0*/  UIADD3 UR27, UR27, UR25, URZ ;  /* 0x000000191b1b7290 */ /* 0x000fe2000fffe03f */
[----:B------:R-:W-:Y:S01]  /*82b0*/  IMAD R2, R2, 0x80, R10 ;  /* 0x0000008002027824 */ /* 0x000fe200078e020a */
[----:B------:R-:W-:Y:S01]  /*82c0*/  UIMAD UR15, UR10, UR4, URZ ;  /* 0x000000040a0f72a4 */ /* 0x000fe2000f8e023f */
[----:B------:R-:W-:Y:S01]  /*82d0*/  SHF.R.S32.HI R21, RZ, 0x1f, R242 ;  /* 0x0000001fff157819 */ /* 0x000fe200000114f2 */
[----:B------:R-:W-:Y:S01]  /*82e0*/  USHF.R.S32.HI UR16, URZ, 0x1f, UR19 ;  /* 0x0000001f3f107899 */ /* 0x000fe20008011413 */
[----:B------:R-:W-:Y:S01]  /*82f0*/  @P0 IMAD.HI.U32 R0, R8, c[0x0][0x2c8], RZ ;  /* 0x0000b20008000a27 */ /* 0x000fe200078e00ff */
[----:B------:R-:W-:Y:S01]  /*8300*/  UIMAD UR15, UR11, UR5, UR15 ;  /* 0x000000050b0f72a4 */ /* 0x000fe2000f8e020f */
[----:B------:R-:W-:Y:S01]  /*8310*/  LEA.HI R31, R5, R73, RZ, 0x6 ;  /* 0x00000049051f7211 */ /* 0x000fe200078f30ff */
[----:B------:R-:W-:Y:S01]  /*8320*/  UIMAD.WIDE.U32 UR26, UR11, UR4, UR26 ;  /* 0x000000040b1a72a5 */ /* 0x000fe2000f8e001a */
[----:B------:R-:W-:Y:S01]  /*8330*/  LOP3.LUT R34, R34, 0x1c0, RZ, 0xc0, !PT ;  /* 0x000001c022227812 */ /* 0x000fe200078ec0ff */
[----:B------:R-:W-:Y:S01]  /*8340*/  USEL UR16, UR16, URZ, !UP0 ;  /* 0x0000003f10107287 */ /* 0x000fe2000c000000 */
[----:B------:R-:W-:Y:S01]  /*8350*/  @P0 SHF.R.U32.HI R4, RZ, c[0x0][0x2cc], R0 ;  /* 0x0000b300ff040a19 */ /* 0x000fe20000011600 */
[----:B------:R-:W-:Y:S01]  /*8360*/  ULDC.64 UR4, c[0x0][0x1c0] ;  /* 0x0000700000047ab9 */ /* 0x000fe20000000a00 */
[----:B------:R-:W-:Y:S01]  /*8370*/  IMAD.SHL.U32 R31, R31, 0x8, RZ ;  /* 0x000000081f1f7824 */ /* 0x000fe200078e00ff */
[----:B------:R-:W-:Y:S01]  /*8380*/  USEL UR17, UR19, URZ, !UP0 ;  /* 0x0000003f13117287 */ /* 0x000fe2000c000000 */
[--C-:B------:R-:W-:Y:S01]  /*8390*/  SHF.R.S32.HI R0, RZ, 0x1f, R4.reuse ;  /* 0x0000001fff007819 */ /* 0x100fe20000011404 */
[----:B------:R-:W-:Y:S01]  /*83a0*/  UIMAD UR16, UR16, UR4, URZ ;  /* 0x00000004101072a4 */ /* 0x000fe2000f8e023f */
[----:B------:R-:W-:Y:S01]  /*83b0*/  IMAD.MOV R14, RZ, RZ, -R4 ;  /* 0x000000ffff0e7224 */ /* 0x000fe200078e0a04 */
[----:B------:R-:W-:Y:S01]  /*83c0*/  UIADD3 UR27, UR27, UR15, URZ ;  /* 0x0000000f1b1b7290 */ /* 0x000fe2000fffe03f */
[----:B------:R-:W-:Y:S01]  /*83d0*/  SHF.R.U32.HI R33, RZ, 0x3, R34 ;  /* 0x00000003ff217819 */ /* 0x000fe20000011622 */
[----:B------:R-:W-:Y:S01]  /*83e0*/  UIMAD UR5, UR17, UR5, UR16 ;  /* 0x00000005110572a4 */ /* 0x000fe2000f8e0210 */
[----:B------:R-:W-:Y:S01]  /*83f0*/  IMAD R0, R0, c[0x0][0x1b0], RZ ;  /* 0x00006c0000007a24 */ /* 0x000fe200078e02ff */
[----:B------:R-:W-:Y:S01]  /*8400*/  UIMAD.WIDE.U32 UR26, UR17, UR4, UR26 ;  /* 0x00000004111a72a5 */ /* 0x000fe2000f8e001a */
[----:B------:R-:W-:Y:S01]  /*8410*/  IMAD R14, R14, c[0x0][0x2c4], R8 ;  /* 0x0000b1000e0e7a24 */ /* 0x000fe200078e0208 */
[----:B------:R-:W-:Y:S01]  /*8420*/  LOP3.LUT R31, R31, 0xfffffe00, RZ, 0xc0, !PT ;  /* 0xfffffe001f1f7812 */ /* 0x000fe200078ec0ff */
[----:B------:R-:W-:Y:S01]  /*8430*/  IMAD R0, R4, c[0x0][0x1b4], R0 ;  /* 0x00006d0004007a24 */ /* 0x000fe200078e0200 */
[----:B------:R-:W-:Y:S01]  /*8440*/  UIADD3 UR5, UR27, UR5, URZ ;  /* 0x000000051b057290 */ /* 0x000fe2000fffe03f */
[----:B------:R-:W-:Y:S01]  /*8450*/  IMAD.WIDE.U32 R8, R242, c[0x0][0x1e0], RZ ;  /* 0x00007800f2087a25 */ /* 0x000fe200078e00ff */
[----:B------:R-:W-:Y:S01]  /*8460*/  ULDC UR4, c[0x0][0x2c4] ;  /* 0x0000b10000047ab9 */ /* 0x000fe20000000800 */
[----:B------:R-:W-:Y:S01]  /*8470*/  ISETP.GE.AND P3, PT, R32, c[0x0][0x198], PT ;  /* 0x0000660020007a0c */ /* 0x000fe20003f66270 */
[----:B------:R-:W-:Y:S01]  /*8480*/  UIMAD UR18, UR18, UR4, URZ ;  /* 0x00000004121272a4 */ /* 0x000fe2000f8e023f */
[----:B-1----:R-:W-:Y:S01]  /*8490*/  IMAD.U32 R7, RZ, RZ, UR27 ;  /* 0x0000001bff077e24 */ /* 0x002fe2000f8e00ff */
[----:B------:R-:W-:Y:S01]  /*84a0*/  UIADD3 UR24, UR9, -UR24, URZ ;  /* 0x8000001809187290 */ /* 0x000fe2000fffe03f */
[----:B------:R-:W-:-:S02]  /*84b0*/  IMAD.U32 R6, RZ, RZ, UR26 ;  /* 0x0000001aff067e24 */ /* 0x000fc4000f8e00ff */
[----:B------:R-:W-:Y:S01]  /*84c0*/  IMAD.U32 R7, RZ, RZ, UR5 ;  /* 0x00000005ff077e24 */ /* 0x000fe2000f8e00ff */
[----:B------:R-:W-:Y:S01]  /*84d0*/  ISETP.GE.AND P5, PT, R2, UR18, PT ;  /* 0x0000001202007c0c */ /* 0x000fe2000bfa6270 */
[----:B------:R-:W-:Y:S02]  /*84e0*/  ULDC.64 UR4, c[0x0][0x1e8] ;  /* 0x00007a0000047ab9 */ /* 0x000fe40000000a00 */
[----:B------:R-:W-:Y:S01]  /*84f0*/  IMAD.WIDE.U32 R6, R4, c[0x0][0x1b0], R6 ;  /* 0x00006c0004067a25 */ /* 0x000fe200078e0006 */
[----:B------:R-:W-:Y:S01]  /*8500*/  SHF.R.S32.HI R4, RZ, 0x1f, R14 ;  /* 0x0000001fff047819 */ /* 0x000fe2000001140e */
[----:B------:R-:W-:Y:S01]  /*8510*/  UIMAD UR15, UR10, UR4, URZ ;  /* 0x000000040a0f72a4 */ /* 0x000fe2000f8e023f */
[----:B------:R-:W-:Y:S01]  /*8520*/  P2R R12, PR, RZ, 0x20 ;  /* 0x00000020ff0c7803 */ /* 0x000fe20000000000 */
[----:B------:R-:W-:Y:S01]  /*8530*/  IMAD.IADD R7, R7, 0x1, R0 ;  /* 0x0000000107077824 */ /* 0x000fe200078e0200 */
[----:B------:R-:W-:Y:S01]  /*8540*/  UIMAD.WIDE.U32 UR26, UR11, UR4, URZ ;  /* 0x000000040b1a72a5 */ /* 0x000fe2000f8e003f */
[----:B------:R-:W-:Y:S01]  /*8550*/  IMAD R0, R4, c[0x0][0x1a8], RZ ;  /* 0x00006a0004007a24 */ /* 0x000fe200078e02ff */
[----:B------:R-:W-:Y:S01]  /*8560*/  IADD3 R4, R2, 0x40, RZ ;  /* 0x0000004002047810 */ /* 0x000fe20007ffe0ff */
[----:B------:R-:W-:-:S02]  /*8570*/  UIMAD UR15, UR11, UR5, UR15 ;  /* 0x000000050b0f72a4 */ /* 0x000fc4000f8e020f */
[----:B------:R-:W-:Y:S01]  /*8580*/  IMAD R0, R14, c[0x0][0x1ac], R0 ;  /* 0x00006b000e007a24 */ /* 0x000fe200078e0200 */
[----:B------:R-:W-:Y:S01]  /*8590*/  ISETP.GE.AND P0, PT, R4, UR18, PT ;  /* 0x0000001204007c0c */ /* 0x000fe2000bf06270 */
[----:B------:R-:W-:Y:S01]  /*85a0*/  IMAD.WIDE.U32 R14, R14, c[0x0][0x1a8], R6 ;  /* 0x00006a000e0e7a25 */ /* 0x000fe200078e0006 */
[C---:B------:R-:W-:Y:S01]  /*85b0*/  IADD3 R6, R2.reuse, 0x20, RZ ;  /* 0x0000002002067810 */ /* 0x040fe20007ffe0ff */
[----:B------:R-:W-:Y:S01]  /*85c0*/  UIADD3 UR15, UR27, UR15, URZ ;  /* 0x0000000f1b0f7290 */ /* 0x000fe2000fffe03f */
[----:B------:R-:W-:Y:S01]  /*85d0*/  IADD3 R2, R2, 0x60, RZ ;  /* 0x0000006002027810 */ /* 0x000fe20007ffe0ff */
[----:B------:R-:W-:Y:S01]  /*85e0*/  IMAD.IADD R0, R15, 0x1, R0 ;  /* 0x000000010f007824 */ /* 0x000fe200078e0200 */
[----:B------:R-:W-:Y:S01]  /*85f0*/  LEA R26, P2, R14, c[0x0][0x160], 0x1 ;  /* 0x000058000e1a7a11 */ /* 0x000fe200078408ff */
[----:B------:R-:W-:Y:S01]  /*8600*/  IMAD R7, R21, c[0x0][0x1e0], RZ ;  /* 0x0000780015077a24 */ /* 0x000fe200078e02ff */
[----:B------:R-:W-:Y:S01]  /*8610*/  ISETP.GE.AND P1, PT, R6, UR18, PT ;  /* 0x0000001206007c0c */ /* 0x000fe2000bf26270 */
[----:B------:R-:W-:Y:S01]  /*8620*/  IMAD.MOV.U32 R6, RZ, RZ, R8 ;  /* 0x000000ffff067224 */ /* 0x000fe200078e0008 */
[----:B------:R-:W-:Y:S01]  /*8630*/  LEA.HI.X R0, R14, c[0x0][0x164], R0, 0x1, P2 ;  /* 0x000059000e007a11 */ /* 0x000fe200010f0c00 */
[----:B------:R-:W-:Y:S01]  /*8640*/  SHFL.IDX PT, R16, R26, RZ, 0x181f ;  /* 0x00181fff1a107589 */ /* 0x000fe200000e0000 */
[----:B------:R-:W-:Y:S01]  /*8650*/  IMAD R7, R242, c[0x0][0x1e4], R7 ;  /* 0x00007900f2077a24 */ /* 0x000fe200078e0207 */
[----:B------:R-:W-:Y:S01]  /*8660*/  IADD3 R8, R32, 0x40, RZ ;  /* 0x0000004020087810 */ /* 0x000fe20007ffe0ff */
[----:B------:R-:W-:Y:S01]  /*8670*/  ULDC.64 UR4, c[0x0][0x210] ;  /* 0x0000840000047ab9 */ /* 0x000fe20000000a00 */
[----:B------:R-:W1:Y:S01]  /*8680*/  SHFL.IDX PT, R17, R0, RZ, 0x181f ;  /* 0x00181fff00117589 */ /* 0x000e6200000e0000 */
[----:B------:R-:W-:Y:S01]  /*8690*/  IMAD.IADD R7, R9, 0x1, R7 ;  /* 0x0000000109077824 */ /* 0x000fe200078e0207 */
[----:B------:R-:W-:Y:S01]  /*86a0*/  LOP3.LUT R9, R34, 0x38, R32, 0xf8, !PT ;  /* 0x0000003822097812 */ /* 0x000fe200078ef820 */
[----:B------:R-:W-:Y:S01]  /*86b0*/  UIMAD UR10, UR10, UR4, URZ ;  /* 0x000000040a0a72a4 */ /* 0x000fe2000f8e023f */
[----:B------:R-:W-:Y:S01]  /*86c0*/  SHFL.IDX PT, R14, R26, 0x1, 0x181f ;  /* 0x00381f001a0e7f89 */ /* 0x000fe200000e0000 */
[--C-:B------:R-:W-:Y:S01]  /*86d0*/  @!P5 SHF.R.S32.HI R4, RZ, 0x1f, R8.reuse ;  /* 0x0000001fff04d819 */ /* 0x100fe20000011408 */
[----:B------:R-:W-:Y:S01]  /*86e0*/  UIMAD.WIDE.U32 UR28, UR11, UR4, URZ ;  /* 0x000000040b1c72a5 */ /* 0x000fe2000f8e003f */
[----:B------:R-:W-:Y:S01]  /*86f0*/  LOP3.LUT R9, R9, R33, RZ, 0x3c, !PT ;  /* 0x0000002109097212 */ /* 0x000fe200078e3cff */
[----:B------:R-:W3:Y:S01]  /*8700*/  SHFL.IDX PT, R15, R0, 0x1, 0x181f ;  /* 0x00381f00000f7f89 */ /* 0x000ee200000e0000 */
[-C--:B------:R-:W-:Y:S01]  /*8710*/  @!P5 LEA.HI R4, R4, R8.reuse, RZ, 0x3 ;  /* 0x000000080404d211 */ /* 0x080fe200078f18ff */
[----:B------:R-:W-:Y:S01]  /*8720*/  UIMAD UR10, UR11, UR5, UR10 ;  /* 0x000000050b0a72a4 */ /* 0x000fe2000f8e020a */
[----:B------:R-:W-:Y:S01]  /*8730*/  ISETP.GE.AND P4, PT, R8, c[0x0][0x198], PT ;  /* 0x0000660008007a0c */ /* 0x000fe20003f86270 */
[----:B------:R-:W-:Y:S01]  /*8740*/  IMAD.IADD R9, R31, 0x1, R9 ;  /* 0x000000011f097824 */ /* 0x000fe200078e0209 */
[----:B------:R-:W-:Y:S01]  /*8750*/  ISETP.GE.AND P2, PT, R2, UR18, PT ;  /* 0x0000001202007c0c */ /* 0x000fe2000bf46270 */
[----:B------:R-:W-:Y:S01]  /*8760*/  SHFL.IDX PT, R24, R26, 0x2, 0x181f ;  /* 0x00581f001a187f89 */ /* 0x000fe200000e0000 */
[----:B------:R-:W-:Y:S01]  /*8770*/  @!P1 SHF.R.S32.HI R2, RZ, 0x1f, R8 ;  /* 0x0000001fff029819 */ /* 0x000fe20000011408 */
[----:B------:R-:W-:Y:S01]  /*8780*/  @!P5 IMAD.SHL.U32 R11, R9, 0x2, RZ ;  /* 0x00000002090bd824 */ /* 0x000fe200078e00ff */
[----:B------:R-:W-:Y:S01]  /*8790*/  @!P5 LOP3.LUT R4, R4, 0xfffffff8, RZ, 0xc0, !PT ;  /* 0xfffffff80404d812 */ /* 0x000fe200078ec0ff */
[----:B------:R-:W-:Y:S01]  /*87a0*/  SHFL.IDX PT, R25, R0, 0x2, 0x181f ;  /* 0x00581f0000197f89 */ /* 0x000fe200000e0000 */
[----:B------:R-:W-:Y:S01]  /*87b0*/  @!P1 LEA.HI R2, R2, R8, RZ, 0x3 ;  /* 0x0000000802029211 */ /* 0x000fe200078f18ff */
[----:B------:R-:W-:-:S02]  /*87c0*/  UIADD3 UR10, UR29, UR10, URZ ;  /* 0x0000000a1d0a7290 */ /* 0x000fc4000fffe03f */
[----:B------:R-:W-:Y:S01]  /*87d0*/  SHFL.IDX PT, R26, R26, 0x3, 0x181f ;  /* 0x00781f001a1a7f89 */ /* 0x000fe200000e0000 */
[----:B------:R-:W-:Y:S01]  /*87e0*/  @!P1 LOP3.LUT R2, R2, 0xfffffff8, RZ, 0xc0, !PT ;  /* 0xfffffff802029812 */ /* 0x000fe200078ec0ff */
[--C-:B-1----:R-:W-:Y:S02]  /*87f0*/  @!P5 IMAD.WIDE R22, R32, 0x2, R16.reuse ;  /* 0x000000022016d825 */ /* 0x102fe400078e0210 */
[----:B------:R1:W4:Y:S02]  /*8800*/  SHFL.IDX PT, R27, R0, 0x3, 0x181f ;  /* 0x00781f00001b7f89 */ /* 0x00032400000e0000 */
[----:B------:R-:W-:Y:S02]  /*8810*/  @!P5 IMAD.WIDE R18, R4, 0x2, R16 ;  /* 0x000000020412d825 */ /* 0x000fe400078e0210 */
[----:B------:R5:W-:Y:S02]  /*8820*/  @!P5 LDGSTS.E.BYPASS.LTC128B.128 [R11+0x100], [R22.64], !P3 ;  /* 0x00100000160bdfae */ /* 0x000be4000d901d54 */
[----:B---3--:R-:W-:-:S02]  /*8830*/  @!P1 IMAD.WIDE R16, R2, 0x2, R14 ;  /* 0x0000000202109825 */ /* 0x008fc400078e020e */
[----:B------:R4:W-:Y:S01]  /*8840*/  @!P5 LDGSTS.E.BYPASS.LTC128B.128 [R11+0x4100], [R18.64], !P4 ;  /* 0x04100000120bdfae */ /* 0x0009e2000e101d54 */
[C---:B------:R-:W-:Y:S01]  /*8850*/  ISETP.GE.AND P5, PT, R32.reuse, c[0x0][0x1d4], PT ;  /* 0x0000750020007a0c */ /* 0x040fe20003fa6270 */
[----:B------:R-:W-:Y:S02]  /*8860*/  @!P1 IMAD.SHL.U32 R4, R9, 0x2, RZ ;  /* 0x0000000209049824 */ /* 0x000fe400078e00ff */
[----:B------:R-:W-:-:S05]  /*8870*/  @!P1 IMAD.WIDE R14, R32, 0x2, R14 ;  /* 0x00000002200e9825 */ /* 0x000fca00078e020e */
[----:B------:R3:W-:Y:S04]  /*8880*/  @!P1 LDGSTS.E.BYPASS.LTC128B.128 [R4+0x1100], [R14.64], !P3 ;  /* 0x011000000e049fae */ /* 0x0007e8000d901d54 */
[----:B------:R3:W-:Y:S01]  /*8890*/  @!P1 LDGSTS.E.BYPASS.LTC128B.128 [R4+0x5100], [R16.64], !P4 ;  /* 0x0510000010049fae */ /* 0x0007e2000e101d54 */
[----:B------:R-:W-:Y:S02]  /*88a0*/  ISETP.GE.AND P4, PT, R8, c[0x0][0x1d4], PT ;  /* 0x0000750008007a0c */ /* 0x000fe40003f86270 */
[----:B-1----:R-:W-:-:S04]  /*88b0*/  @!P2 SHF.R.S32.HI R0, RZ, 0x1f, R8 ;  /* 0x0000001fff00a819 */ /* 0x002fc80000011408 */
[-C--:B------:R-:W-:Y:S02]  /*88c0*/  @!P2 LEA.HI R0, R0, R8.reuse, RZ, 0x3 ;  /* 0x000000080000a211 */ /* 0x080fe400078f18ff */
[----:B-----5:R-:W-:Y:S02]  /*88d0*/  @!P0 SHF.R.S32.HI R22, RZ, 0x1f, R8 ;  /* 0x0000001fff168819 */ /* 0x020fe40000011408 */
[----:B------:R-:W-:Y:S02]  /*88e0*/  @!P2 LOP3.LUT R0, R0, 0xfffffff8, RZ, 0xc0, !PT ;  /* 0xfffffff80000a812 */ /* 0x000fe400078ec0ff */
[----:B------:R-:W-:Y:S01]  /*88f0*/  @!P0 LEA.HI R22, R22, R8, RZ, 0x3 ;  /* 0x0000000816168211 */ /* 0x000fe200078f18ff */
[----:B----4-:R-:W-:-:S03]  /*8900*/  @!P2 IMAD.WIDE R18, R32, 0x2, R26 ;  /* 0x000000022012a825 */ /* 0x010fc600078e021a */
[----:B------:R-:W-:Y:S01]  /*8910*/  @!P0 LOP3.LUT R22, R22, 0xfffffff8, RZ, 0xc0, !PT ;  /* 0xfffffff816168812 */ /* 0x000fe200078ec0ff */
[----:B------:R-:W-:-:S04]  /*8920*/  @!P2 IMAD.WIDE R26, R0, 0x2, R26 ;  /* 0x00000002001aa825 */ /* 0x000fc800078e021a */
[----:B------:R-:W-:-:S04]  /*8930*/  @!P0 IMAD.WIDE R22, R22, 0x2, R24 ;  /* 0x0000000216168825 */ /* 0x000fc800078e0218 */
[----:B------:R-:W-:Y:S01]  /*8940*/  @!P0 IMAD.WIDE R24, R32, 0x2, R24 ;  /* 0x0000000220188825 */ /* 0x000fe200078e0218 */
[----:B--2---:R-:W-:-:S03]  /*8950*/  SHF.R.S32.HI R11, RZ, 0x1f, R241 ;  /* 0x0000001fff0b7819 */ /* 0x004fc600000114f1 */
[----:B------:R-:W-:-:S04]  /*8960*/  IMAD.WIDE.U32 R6, R241, c[0x0][0x1f0], R6 ;  /* 0x00007c00f1067a25 */ /* 0x000fc800078e0006 */
[----:B------:R-:W-:Y:S01]  /*8970*/  IMAD R2, R11, c[0x0][0x1f0], RZ ;  /* 0x00007c000b027a24 */ /* 0x000fe200078e02ff */
[----:B---3--:R-:W-:Y:S01]  /*8980*/  IADD3 R4, P1, R6, UR26, RZ ;  /* 0x0000001a06047c10 */ /* 0x008fe2000ff3e0ff */
[----:B------:R-:W-:Y:S02]  /*8990*/  @!P0 IMAD.SHL.U32 R6, R9, 0x2, RZ ;  /* 0x0000000209068824 */ /* 0x000fe400078e00ff */
[----:B------:R-:W-:-:S03]  /*89a0*/  IMAD R2, R241, c[0x0][0x1f4], R2 ;  /* 0x00007d00f1027a24 */ /* 0x000fc600078e0202 */
[----:B------:R1:W-:Y:S02]  /*89b0*/  @!P0 LDGSTS.E.BYPASS.LTC128B.128 [R6+0x2100], [R24.64], !P3 ;  /* 0x0210000018068fae */ /* 0x0003e4000d901d54 */
[----:B------:R-:W-:Y:S02]  /*89c0*/  IADD3.X R2, R7, UR15, R2, P1, !PT ;  /* 0x0000000f07027c10 */ /* 0x000fe40008ffe402 */
[----:B------:R-:W-:Y:S02]  /*89d0*/  LEA R16, P1, R4, c[0x0][0x1c8], 0x1 ;  /* 0x0000720004107a11 */ /* 0x000fe400078208ff */
[----:B------:R-:W-:Y:S02]  /*89e0*/  IADD3 R7, -R10, UR24, RZ ;  /* 0x000000180a077c10 */ /* 0x000fe4000fffe1ff */
[----:B------:R-:W-:Y:S01]  /*89f0*/  LEA.HI.X R2, R4, c[0x0][0x1cc], R2, 0x1, P1 ;  /* 0x0000730004027a11 */ /* 0x000fe200008f0c02 */
[----:B------:R-:W-:Y:S01]  /*8a00*/  SHFL.IDX PT, R14, R16, RZ, 0x181f ;  /* 0x00181fff100e7589 */ /* 0x000fe200000e0000 */
[----:B------:R-:W-:Y:S01]  /*8a10*/  ISETP.GE.AND P6, PT, R7, 0x1, PT ;  /* 0x000000010700780c */ /* 0x000fe20003fc6270 */
[C---:B------:R-:W-:Y:S01]  /*8a20*/  @!P2 IMAD.SHL.U32 R4, R9.reuse, 0x2, RZ ;  /* 0x000000020904a824 */ /* 0x040fe200078e00ff */
[----:B------:R-:W-:Y:S01]  /*8a30*/  ISETP.GE.AND P1, PT, R8, c[0x0][0x198], PT ;  /* 0x0000660008007a0c */ /* 0x000fe20003f26270 */
[----:B------:R-:W2:Y:S04]  /*8a40*/  SHFL.IDX PT, R15, R2, RZ, 0x181f ;  /* 0x00181fff020f7589 */ /* 0x000ea800000e0000 */
[----:B------:R-:W-:Y:S06]  /*8a50*/  SHFL.IDX PT, R17, R2, 0x3, 0x181f ;  /* 0x00781f0002117f89 */ /* 0x000fec00000e0000 */
[----:B------:R-:W-:Y:S01]  /*8a60*/  @P6 SHF.R.S32.HI R0, RZ, 0x1f, R8 ;  /* 0x0000001fff006819 */ /* 0x000fe20000011408 */
[----:B------:R-:W-:Y:S01]  /*8a70*/  @P6 IMAD.SHL.U32 R13, R9, 0x2, RZ ;  /* 0x00000002090d6824 */ /* 0x000fe200078e00ff */
[----:B------:R3:W-:Y:S01]  /*8a80*/  @!P0 LDGSTS.E.BYPASS.LTC128B.128 [R6+0x6100], [R22.64], !P1 ;  /* 0x0610000016068fae */ /* 0x0007e2000c901d54 */
[----:B------:R-:W-:-:S03]  /*8a90*/  ISETP.GE.AND P0, PT, R7, 0x41, PT ;  /* 0x000000410700780c */ /* 0x000fc60003f06270 */
[----:B------:R4:W-:Y:S01]  /*8aa0*/  @!P2 LDGSTS.E.BYPASS.LTC128B.128 [R4+0x3100], [R18.64], !P3 ;  /* 0x031000001204afae */ /* 0x0009e2000d901d54 */
[----:B------:R-:W-:-:S03]  /*8ab0*/  ISETP.GE.AND P3, PT, R7, 0x61, PT ;  /* 0x000000610700780c */ /* 0x000fc60003f66270 */
[----:B------:R4:W-:Y:S01]  /*8ac0*/  @!P2 LDGSTS.E.BYPASS.LTC128B.128 [R4+0x7100], [R26.64], !P1 ;  /* 0x071000001a04afae */ /* 0x0009e2000c901d54 */
[----:B------:R-:W-:-:S03]  /*8ad0*/  ISETP.GE.AND P1, PT, R7, 0x21, PT ;  /* 0x000000210700780c */ /* 0x000fc60003f26270 */
[----:B-1----:R-:W-:Y:S04]  /*8ae0*/  SHFL.IDX PT, R24, R16, 0x1, 0x181f ;  /* 0x00381f0010187f89 */ /* 0x002fe800000e0000 */
[----:B------:R-:W1:Y:S04]  /*8af0*/  SHFL.IDX PT, R25, R2, 0x1, 0x181f ;  /* 0x00381f0002197f89 */ /* 0x000e6800000e0000 */
[----:B------:R-:W0:Y:S01]  /*8b00*/  LDGDEPBAR ;  /* 0x00000000000079af */ /* 0x000e220000000000 */
[----:B---3--:R-:W-:Y:S02]  /*8b10*/  @P6 LEA.HI R6, R0, R8, RZ, 0x3 ;  /* 0x0000000800066211 */ /* 0x008fe400078f18ff */
[----:B------:R-:W-:-:S02]  /*8b20*/  LEA.HI R0, R5, R73, RZ, 0x4 ;  /* 0x0000004905007211 */ /* 0x000fc400078f20ff */
[----:B------:R-:W-:Y:S02]  /*8b30*/  @P6 LOP3.LUT R6, R6, 0xfffffff8, RZ, 0xc0, !PT ;  /* 0xfffffff806066812 */ /* 0x000fe400078ec0ff */
[----:B----4-:R-:W-:-:S03]  /*8b40*/  SHF.R.S32.HI R4, RZ, 0x4, R0 ;  /* 0x00000004ff047819 */ /* 0x010fc60000011400 */
[----:B--2---:R-:W-:Y:S01]  /*8b50*/  @P6 IMAD.WIDE R18, R6, 0x2, R14 ;  /* 0x0000000206126825 */ /* 0x004fe200078e020e */
[----:B------:R-:W-:Y:S02]  /*8b60*/  @P1 SHF.R.S32.HI R6, RZ, 0x1f, R8 ;  /* 0x0000001fff061819 */ /* 0x000fe40000011408 */
[----:B------:R-:W-:Y:S01]  /*8b70*/  LEA.HI R20, R0, R4, RZ, 0x1 ;  /* 0x0000000400147211 */ /* 0x000fe200078f08ff */
[----:B------:R-:W-:Y:S01]  /*8b80*/  @P6 IMAD.WIDE R14, R32, 0x2, R14 ;  /* 0x00000002200e6825 */ /* 0x000fe200078e020e */
[----:B------:R-:W-:Y:S02]  /*8b90*/  @P1 LEA.HI R6, R6, R8, RZ, 0x3 ;  /* 0x0000000806061211 */ /* 0x000fe400078f18ff */
[----:B------:R-:W-:Y:S01]  /*8ba0*/  LOP3.LUT R20, R20, 0xfffffffe, RZ, 0xc0, !PT ;  /* 0xfffffffe14147812 */ /* 0x000fe200078ec0ff */
[----:B-1----:R-:W-:Y:S01]  /*8bb0*/  @P1 IMAD.WIDE R22, R32, 0x2, R24 ;  /* 0x0000000220161825 */ /* 0x002fe200078e0218 */
[----:B------:R1:W-:Y:S01]  /*8bc0*/  @P6 LDGSTS.E.BYPASS.LTC128B.128 [R13+0x8100], [R14.64], !P5 ;  /* 0x081000000e0d6fae */ /* 0x0003e2000e901d54 */
[----:B------:R-:W-:-:S02]  /*8bd0*/  @P1 LOP3.LUT R6, R6, 0xfffffff8, RZ, 0xc0, !PT ;  /* 0xfffffff806061812 */ /* 0x000fc400078ec0ff */
[----:B------:R-:W-:Y:S01]  /*8be0*/  IMAD.IADD R20, R4, 0x1, -R20 ;  /* 0x0000000104147824 */ /* 0x000fe200078e0a14 */
[----:B------:R2:W-:Y:S01]  /*8bf0*/  @P6 LDGSTS.E.BYPASS.LTC128B.128 [R13+0xc100], [R18.64], !P4 ;  /* 0x0c100000120d6fae */ /* 0x0005e2000e101d54 */
[----:B------:R-:W-:Y:S01]  /*8c00*/  @P0 SHF.R.S32.HI R4, RZ, 0x1f, R8 ;  /* 0x0000001fff040819 */ /* 0x000fe20000011408 */
[----:B------:R-:W-:-:S03]  /*8c10*/  @P1 IMAD.WIDE R24, R6, 0x2, R24 ;  /* 0x0000000206181825 */ /* 0x000fc600078e0218 */
[----:B------:R-:W-:Y:S01]  /*8c20*/  @P0 LEA.HI R4, R4, R8, RZ, 0x3 ;  /* 0x0000000804040211 */ /* 0x000fe200078f18ff */
[----:B------:R-:W-:-:S03]  /*8c30*/  @P0 IMAD.SHL.U32 R6, R9, 0x2, RZ ;  /* 0x0000000209060824 */ /* 0x000fc600078e00ff */
[----:B------:R-:W-:Y:S02]  /*8c40*/  @P0 LOP3.LUT R4, R4, 0xfffffff8, RZ, 0xc0, !PT ;  /* 0xfffffff804040812 */ /* 0x000fe400078ec0ff */
[----:B-1----:R-:W-:Y:S01]  /*8c50*/  LOP3.LUT R15, R0, 0xfffffff0, RZ, 0xc0, !PT ;  /* 0xfffffff0000f7812 */ /* 0x002fe200078ec0ff */
[----:B--2---:R-:W-:Y:S04]  /*8c60*/  SHFL.IDX PT, R18, R16, 0x2, 0x181f ;  /* 0x00581f0010127f89 */ /* 0x004fe800000e0000 */
[----:B------:R-:W-:Y:S02]  /*8c70*/  IMAD.IADD R15, R73, 0x1, -R15 ;  /* 0x00000001490f7824 */ /* 0x000fe400078e0a0f */
[----:B------:R-:W-:Y:S01]  /*8c80*/  @P1 IMAD.SHL.U32 R13, R9, 0x2, RZ ;  /* 0x00000002090d1824 */ /* 0x000fe200078e00ff */
[----:B------:R1:W2:Y:S02]  /*8c90*/  SHFL.IDX PT, R19, R2, 0x2, 0x181f ;  /* 0x00581f0002137f89 */ /* 0x0002a400000e0000 */
[----:B------:R-:W-:-:S02]  /*8ca0*/  SHF.R.S32.HI R0, RZ, 0x1f, R15 ;  /* 0x0000001fff007819 */ /* 0x000fc4000001140f */
[----:B------:R-:W3:Y:S02]  /*8cb0*/  SHFL.IDX PT, R16, R16, 0x3, 0x181f ;  /* 0x00781f0010107f89 */ /* 0x000ee400000e0000 */
[----:B------:R-:W-:Y:S02]  /*8cc0*/  LEA.HI R0, R0, R15, RZ, 0x3 ;  /* 0x0000000f00007211 */ /* 0x000fe400078f18ff */
[----:B------:R2:W-:Y:S02]  /*8cd0*/  @P1 LDGSTS.E.BYPASS.LTC128B.128 [R13+0x9100], [R22.64], !P5 ;  /* 0x09100000160d1fae */ /* 0x0005e4000e901d54 */
[----:B------:R-:W-:Y:S02]  /*8ce0*/  LOP3.LUT R14, R0, 0xfffffff8, RZ, 0xc0, !PT ;  /* 0xfffffff8000e7812 */ /* 0x000fe400078ec0ff */
[----:B------:R3:W-:Y:S03]  /*8cf0*/  @P1 LDGSTS.E.BYPASS.LTC128B.128 [R13+0xd100], [R24.64], !P4 ;  /* 0x0d100000180d1fae */ /* 0x0007e6000e101d54 */
[----:B------:R-:W-:-:S05]  /*8d00*/  IMAD.IADD R14, R15, 0x1, -R14 ;  /* 0x000000010f0e7824 */ /* 0x000fca00078e0a0e */
[----:B------:R-:W-:Y:S02]  /*8d10*/  R2P PR, R14, 0x6 ;  /* 0x000000060e007804 */ /* 0x000fe40000000000 */
[----:B------:R-:W-:Y:S02]  /*8d20*/  ISETP.GT.AND P6, PT, R240, 0x7f, PT ;  /* 0x0000007ff000780c */ /* 0x000fe40003fc4270 */
[----:B-1----:R-:W-:-:S04]  /*8d30*/  @P3 SHF.R.S32.HI R2, RZ, 0x1f, R8 ;  /* 0x0000001fff023819 */ /* 0x002fc80000011408 */
[----:B------:R-:W-:-:S04]  /*8d40*/  @P3 LEA.HI R2, R2, R8, RZ, 0x3 ;  /* 0x0000000802023211 */ /* 0x000fc800078f18ff */
[----:B------:R-:W-:Y:S01]  /*8d50*/  @P3 LOP3.LUT R2, R2, 0xfffffff8, RZ, 0xc0, !PT ;  /* 0xfffffff802023812 */ /* 0x000fe200078ec0ff */
[----:B--2---:R-:W-:-:S04]  /*8d60*/  @P0 IMAD.WIDE R22, R4, 0x2, R18 ;  /* 0x0000000204160825 */ /* 0x004fc800078e0212 */
[----:B------:R-:W-:-:S04]  /*8d70*/  @P0 IMAD.WIDE R18, R32, 0x2, R18 ;  /* 0x0000000220120825 */ /* 0x000fc800078e0212 */
[--C-:B---3--:R-:W-:Y:S01]  /*8d80*/  @P3 IMAD.WIDE R24, R2, 0x2, R16.reuse ;  /* 0x0000000202183825 */ /* 0x108fe200078e0210 */
[----:B------:R1:W-:Y:S03]  /*8d90*/  @P0 LDGSTS.E.BYPASS.LTC128B.128 [R6+0xa100], [R18.64], !P5 ;  /* 0x0a10000012060fae */ /* 0x0003e6000e901d54 */
[----:B------:R-:W-:Y:S01]  /*8da0*/  IMAD.SHL.U32 R2, R14, 0x40, RZ ;  /* 0x000000400e027824 */ /* 0x000fe200078e00ff */
[----:B------:R1:W-:Y:S01]  /*8db0*/  @P0 LDGSTS.E.BYPASS.LTC128B.128 [R6+0xe100], [R22.64], !P4 ;  /* 0x0e10000016060fae */ /* 0x0003e2000e101d54 */
[----:B------:R-:W-:Y:S01]  /*8dc0*/  @P3 IMAD.SHL.U32 R4, R9, 0x2, RZ ;  /* 0x0000000209043824 */ /* 0x000fe200078e00ff */
[----:B------:R-:W-:Y:S01]  /*8dd0*/  ISETP.LT.AND P0, PT, RZ, c[0x0][0x27c], PT ;  /* 0x00009f00ff007a0c */ /* 0x000fe20003f01270 */
[----:B------:R-:W-:Y:S01]  /*8de0*/  @P3 IMAD.WIDE R16, R32, 0x2, R16 ;  /* 0x0000000220103825 */ /* 0x000fe200078e0210 */
[----:B------:R-:W-:-:S04]  /*8df0*/  LOP3.LUT R2, R2, 0x1c0, RZ, 0xc0, !PT ;  /* 0x000001c002027812 */ /* 0x000fc800078ec0ff */
[----:B------:R2:W-:Y:S04]  /*8e00*/  @P3 LDGSTS.E.BYPASS.LTC128B.128 [R4+0xb100], [R16.64], !P5 ;  /* 0x0b10000010043fae */ /* 0x0005e8000e901d54 */
[----:B------:R2:W-:Y:S04]  /*8e10*/  @P3 LDGSTS.E.BYPASS.LTC128B.128 [R4+0xf100], [R24.64], !P4 ;  /* 0x0f10000018043fae */ /* 0x0005e8000e101d54 */
[----:B------:R-:W0:Y:S01]  /*8e20*/  LDGDEPBAR ;  /* 0x00000000000079af */ /* 0x000e220000000000 */
[----:B-1----:R-:W-:-:S05]  /*8e30*/  IMAD.SHL.U32 R6, R20, 0x8, RZ ;  /* 0x0000000814067824 */ /* 0x002fca00078e00ff */
[----:B--2---:R-:W-:Y:S02]  /*8e40*/  LOP3.LUT R4, R2, 0x8, R6, 0xf8, !PT ;  /* 0x0000000802047812 */ /* 0x004fe400078ef806 */
[----:B------:R-:W-:Y:S01]  /*8e50*/  SHF.R.U32.HI R6, RZ, 0x3, R2 ;  /* 0x00000003ff067819 */ /* 0x000fe20000011602 */
[----:B------:R-:W-:-:S03]  /*8e60*/  IMAD.MOV.U32 R2, RZ, RZ, 0x10 ;  /* 0x00000010ff027424 */ /* 0x000fc600078e00ff */
[----:B------:R-:W-:Y:S01]  /*8e70*/  LOP3.LUT R4, R4, R6, RZ, 0x3c, !PT ;  /* 0x0000000604047212 */ /* 0x000fe200078e3cff */
[----:B------:R-:W-:Y:S01]  /*8e80*/  IMAD.SHL.U32 R6, R0, 0x40, RZ ;  /* 0x0000004000067824 */ /* 0x000fe200078e00ff */
[----:B------:R-:W-:Y:S01]  /*8e90*/  SEL R2, R2, 0xfffffff0, !P1 ;  /* 0xfffffff002027807 */ /* 0x000fe20004800000 */
[----:B------:R-:W-:-:S03]  /*8ea0*/  IMAD.MOV.U32 R0, RZ, RZ, 0x20 ;  /* 0x00000020ff007424 */ /* 0x000fc600078e00ff */
[----:B------:R-:W-:Y:S02]  /*8eb0*/  LOP3.LUT R4, R4, 0xfffffe00, R6, 0xf8, !PT ;  /* 0xfffffe0004047812 */ /* 0x000fe400078ef806 */
[----:B------:R-:W-:Y:S02]  /*8ec0*/  SEL R6, RZ, 0x10, P4 ;  /* 0x00000010ff067807 */ /* 0x000fe40002000000 */
[----:B------:R-:W-:Y:S01]  /*8ed0*/  SEL R0, R0, 0xffffffe0, !P2 ;  /* 0xffffffe000007807 */ /* 0x000fe20005000000 */
[----:B------:R-:W-:Y:S05]  /*8ee0*/  @P0 BRA `(.L_x_108) ;  /* 0x0000002000000947 */ /* 0x000fea0003800000 */
[----:B------:R-:W-:-:S04]  /*8ef0*/  DEPBAR.LE SB0, 0x1 ;  /* 0x000080400000791a */ /* 0x000fc80000000000 */
[----:B------:R-:W-:Y:S05]  /*8f00*/  BRA `(.L_x_109) ;  /* 0x000036b000007947 */ /* 0x000fea0003800000 */
.L_x_108:
[----:B------:R-:W-:Y:S01]  /*8f10*/  USHF.R.S32.HI UR30, URZ, 0x1f, UR13 ;  /* 0x0000001f3f1e7899 */ /* 0x000fe2000801140d */
[----:B------:R-:W-:Y:S01]  /*8f20*/  BSSY B2, `(.L_x_109) ;  /* 0x0000369000027945 */ /* 0x000fe20003800000 */
[----:B------:R-:W-:Y:S01]  /*8f30*/  ULDC.64 UR16, c[0x0][0x280] ;  /* 0x0000a00000107ab9 */ /* 0x000fe20000000a00 */
[----:B------:R-:W-:Y:S01]  /*8f40*/  SHF.L.U32 R22, R9, 0x1, RZ ;  /* 0x0000000109167819 */ /* 0x000fe200000006ff */
[----:B------:R-:W-:Y:S02]  /*8f50*/  ULDC.64 UR4, c[0x0][0x290] ;  /* 0x0000a40000047ab9 */ /* 0x000fe40000000a00 */
[----:B------:R-:W-:Y:S02]  /*8f60*/  UIMAD UR25, UR30, UR16, URZ ;  /* 0x000000101e1972a4 */ /* 0x000fe4000f8e023f */
[----:B------:R-:W-:Y:S02]  /*8f70*/  UIMAD UR30, UR30, UR4, URZ ;  /* 0x000000041e1e72a4 */ /* 0x000fe4000f8e023f */
[----:B------:R-:W-:-:S02]  /*8f80*/  UIMAD.WIDE.U32 UR32, UR13, UR16, URZ ;  /* 0x000000100d2072a5 */ /* 0x000fc4000f8e003f */
[----:B------:R-:W-:Y:S02]  /*8f90*/  UIMAD UR25, UR13, UR17, UR25 ;  /* 0x000000110d1972a4 */ /* 0x000fe4000f8e0219 */
[----:B------:R-:W-:Y:S02]  /*8fa0*/  UIMAD.WIDE.U32 UR34, UR13, UR4, URZ ;  /* 0x000000040d2272a5 */ /* 0x000fe4000f8e003f */
[----:B------:R-:W-:Y:S02]  /*8fb0*/  UIMAD UR30, UR13, UR5, UR30 ;  /* 0x000000050d1e72a4 */ /* 0x000fe4000f8e021e */
[----:B------:R-:W-:Y:S02]  /*8fc0*/  ULDC.64 UR16, c[0x0][0x270] ;  /* 0x00009c0000107ab9 */ /* 0x000fe40000000a00 */
[----:B------:R-:W-:Y:S02]  /*8fd0*/  ULDC.U8 UR13, c[0x0][0x298] ;  /* 0x0000a600000d7ab9 */ /* 0x000fe40000000000 */
[----:B------:R-:W-:Y:S01]  /*8fe0*/  ISETP.NE.AND P0, PT, RZ, UR13, PT ;  /* 0x0000000dff007c0c */ /* 0x000fe2000bf05270 */
[----:B------:R-:W-:-:S02]  /*8ff0*/  ULDC.64 UR4, c[0x0][0x288] ;  /* 0x0000a20000047ab9 */ /* 0x000fc40000000a00 */
[----:B------:R-:W-:Y:S02]  /*9000*/  ULEA UR16, UP1, UR32, UR16, 0x1 ;  /* 0x0000001020107291 */ /* 0x000fe4000f82083f */
[----:B------:R-:W-:Y:S02]  /*9010*/  ULEA UR4, UP0, UR34, UR4, 0x1 ;  /* 0x0000000422047291 */ /* 0x000fe4000f80083f */
[----:B------:R-:W-:Y:S02]  /*9020*/  UIADD3 UR25, UR25, UR33, URZ ;  /* 0x0000002119197290 */ /* 0x000fe4000fffe03f */
[----:B------:R-:W-:Y:S02]  /*9030*/  UIADD3 UR30, UR30, UR35, URZ ;  /* 0x000000231e1e7290 */ /* 0x000fe4000fffe03f */
[----:B------:R-:W-:Y:S02]  /*9040*/  ULEA.HI.X UR17, UR32, UR17, UR25, 0x1, UP1 ;  /* 0x0000001120117291 */ /* 0x000fe400088f0c19 */
[----:B------:R-:W-:Y:S01]  /*9050*/  ULEA.HI.X UR5, UR34, UR5, UR30, 0x1, UP0 ;  /* 0x0000000522057291 */ /* 0x000fe200080f0c1e */
[----:B------:R-:W-:Y:S05]  /*9060*/  @!P0 BRA `(.L_x_110) ;  /* 0x0000198000008947 */ /* 0x000fea0003800000 */
[----:B------:R-:W-:Y:S01]  /*9070*/  ISETP.NE.AND P1, PT, R12, RZ, PT ;  /* 0x000000ff0c00720c */ /* 0x000fe20003f25270 */
[----:B------:R-:W-:Y:S01]  /*9080*/  IMAD.U32 R24, RZ, RZ, UR16 ;  /* 0x00000010ff187e24 */ /* 0x000fe2000f8e00ff */
[----:B------:R-:W-:Y:S01]  /*9090*/  MOV R25, UR17 ;  /* 0x0000001100197c02 */ /* 0x000fe20008000f00 */
[----:B------:R-:W-:Y:S01]  /*90a0*/  IMAD.U32 R18, RZ, RZ, UR4 ;  /* 0x00000004ff127e24 */ /* 0x000fe2000f8e00ff */
[----:B------:R-:W-:Y:S01]  /*90b0*/  MOV R19, UR5 ;  /* 0x0000000500137c02 */ /* 0x000fe20008000f00 */
[----:B------:R-:W-:Y:S01]  /*90c0*/  BSSY B0, `(.L_x_111) ;  /* 0x0000017000007945 */ /* 0x000fe20003800000 */
[----:B------:R-:W-:Y:S01]  /*90d0*/  IMAD.SHL.U32 R23, R3, 0x4, RZ ;  /* 0x0000000403177824 */ /* 0x000fe200078e00ff */
[----:B------:R-:W-:Y:S01]  /*90e0*/  CS2R R14, SRZ ;  /* 0x00000000000e7805 */ /* 0x000fe2000001ff00 */
[----:B------:R-:W-:Y:S01]  /*90f0*/  CS2R R16, SRZ ;  /* 0x0000000000107805 */ /* 0x000fe2000001ff00 */
[----:B------:R-:W-:Y:S01]  /*9100*/  CS2R R34, SRZ ;  /* 0x0000000000227805 */ /* 0x000fe2000001ff00 */
[----:B------:R-:W-:-:S03]  /*9110*/  CS2R R12, SRZ ;  /* 0x00000000000c7805 */ /* 0x000fc6000001ff00 */
[----:B------:R-:W-:Y:S05]  /*9120*/  @P1 BRA `(.L_x_112) ;  /* 0x0000010000001947 */ /* 0x000fea0003800000 */
[C---:B------:R-:W-:Y:S01]  /*9130*/  IADD3 R14, R23.reuse, 0x20, RZ ;  /* 0x00000020170e7810 */ /* 0x040fe20007ffe0ff */
[----:B------:R-:W-:Y:S01]  /*9140*/  CS2R R34, SRZ ;  /* 0x0000000000227805 */ /* 0x000fe2000001ff00 */
[----:B------:R-:W-:Y:S02]  /*9150*/  ISETP.GE.AND P1, PT, R23, c[0x0][0x27c], PT ;  /* 0x00009f0017007a0c */ /* 0x000fe40003f26270 */
[----:B------:R-:W-:-:S11]  /*9160*/  ISETP.GE.AND P0, PT, R14, c[0x0][0x27c], PT ;  /* 0x00009f000e007a0c */ /* 0x000fd60003f06270 */
[----:B------:R-:W-:Y:S02]  /*9170*/  @!P1 IMAD.WIDE R26, R23, 0x2, R24 ;  /* 0x00000002171a9825 */ /* 0x000fe400078e0218 */
[----:B------:R-:W-:-:S03]  /*9180*/  @!P0 SHF.R.S32.HI R15, RZ, 0x1f, R14 ;  /* 0x0000001fff0f8819 */ /* 0x000fc6000001140e */
[----:B------:R1:W5:Y:S01]  /*9190*/  @!P1 LD.E.64 R16, [R26.64] ;  /* 0x000000141a109980 */ /* 0x000362000c101b00 */
[----:B------:R-:W-:-:S04]  /*91a0*/  @!P0 LEA.HI R14, R15, R14, RZ, 0x2 ;  /* 0x0000000e0f0e8211 */ /* 0x000fc800078f10ff */
[----:B------:R-:W-:-:S05]  /*91b0*/  @!P0 LOP3.LUT R14, R14, 0xfffffffc, RZ, 0xc0, !PT ;  /* 0xfffffffc0e0e8812 */ /* 0x000fca00078ec0ff */
[----:B------:R-:W-:-:S04]  /*91c0*/  @!P0 IMAD.WIDE R24, R14, 0x2, R24 ;  /* 0x000000020e188825 */ /* 0x000fc800078e0218 */
[--C-:B------:R-:W-:Y:S02]  /*91d0*/  @!P0 IMAD.WIDE R28, R14, 0x2, R18.reuse ;  /* 0x000000020e1c8825 */ /* 0x100fe400078e0212 */
[----:B------:R-:W-:Y:S02]  /*91e0*/  CS2R R14, SRZ ;  /* 0x00000000000e7805 */ /* 0x000fe4000001ff00 */
[----:B------:R-:W-:Y:S01]  /*91f0*/  @!P1 IMAD.WIDE R18, R23, 0x2, R18 ;  /* 0x0000000217129825 */ /* 0x000fe200078e0212 */
[----:B------:R1:W5:Y:S04]  /*9200*/  @!P0 LD.E.64 R34, [R28.64] ;  /* 0x000000141c228980 */ /* 0x000368000c101b00 */
[----:B------:R1:W5:Y:S04]  /*9210*/  @!P1 LD.E.64 R12, [R18.64] ;  /* 0x00000014120c9980 */ /* 0x000368000c101b00 */
[----:B------:R1:W5:Y:S02]  /*9220*/  @!P0 LD.E.64 R14, [R24.64] ;  /* 0x00000014180e8980 */ /* 0x000364000c101b00 */
.L_x_112:
[----:B------:R-:W-:Y:S05]  /*9230*/  BSYNC B0 ;  /* 0x0000000000007941 */ /* 0x000fea0003800000 */
.L_x_111:
[----:B------:R-:W-:Y:S01]  /*9240*/  UIMAD UR4, UR12, -0x80, UR18 ;  /* 0xffffff800c0478a4 */ /* 0x000fe2000f8e0212 */
[--C-:B-1---5:R-:W-:Y:S01]  /*9250*/  IMAD.MOV.U32 R27, RZ, RZ, R17.reuse ;  /* 0x000000ffff1b7224 */ /* 0x122fe200078e0011 */
[--C-:B------:R-:W-:Y:S01]  /*9260*/  SHF.R.U64 R30, R16, 0x10, R17.reuse ;  /* 0x00000010101e7819 */ /* 0x100fe20000001211 */
[----:B------:R-:W-:Y:S01]  /*9270*/  IMAD.MOV.U32 R29, RZ, RZ, R14 ;  /* 0x000000ffff1d7224 */ /* 0x000fe200078e000e */
[----:B------:R-:W-:Y:S01]  /*9280*/  UISETP.LT.AND UP0, UPT, UR4, 0x80, UPT ;  /* 0x000000800400788c */ /* 0x000fe2000bf01270 */
[----:B------:R-:W-:Y:S01]  /*9290*/  SHF.R.U32.HI R25, RZ, 0x10, R17 ;  /* 0x00000010ff197819 */ /* 0x000fe20000011611 */
[--C-:B------:R-:W-:Y:S01]  /*92a0*/  IMAD.MOV.U32 R19, RZ, RZ, R15.reuse ;  /* 0x000000ffff137224 */ /* 0x100fe200078e000f */
[--C-:B------:R-:W-:Y:S01]  /*92b0*/  SHF.R.U64 R28, R14, 0x10, R15.reuse ;  /* 0x000000100e1c7819 */ /* 0x100fe2000000120f */
[----:B------:R-:W-:Y:S01]  /*92c0*/  USEL UR4, UR4, 0x80, UP0 ;  /* 0x0000008004047887 */ /* 0x000fe20008000000 */
[----:B------:R-:W-:Y:S01]  /*92d0*/  SHF.R.U32.HI R17, RZ, 0x10, R15 ;  /* 0x00000010ff117819 */ /* 0x000fe2000001160f */
[--C-:B------:R-:W-:Y:S01]  /*92e0*/  IMAD.MOV.U32 R26, RZ, RZ, R13.reuse ;  /* 0x000000ffff1a7224 */ /* 0x100fe200078e000d */
[--C-:B------:R-:W-:Y:S01]  /*92f0*/  SHF.R.U64 R14, R12, 0x10, R13.reuse ;  /* 0x000000100c0e7819 */ /* 0x100fe2000000120d */
[----:B------:R-:W-:Y:S01]  /*9300*/  IMAD.MOV.U32 R31, RZ, RZ, R16 ;  /* 0x000000ffff1f7224 */ /* 0x000fe200078e0010 */
[----:B------:R-:W-:Y:S01]  /*9310*/  SHF.R.U32.HI R24, RZ, 0x10, R13 ;  /* 0x00000010ff187819 */ /* 0x000fe2000001160d */
[----:B------:R-:W-:Y:S01]  /*9320*/  IMAD.MOV.U32 R15, RZ, RZ, R12 ;  /* 0x000000ffff0f7224 */ /* 0x000fe200078e000c */
[----:B------:R-:W-:Y:S01]  /*9330*/  ISETP.GE.AND P0, PT, R10, UR4, PT ;  /* 0x000000040a007c0c */ /* 0x000fe2000bf06270 */
[----:B------:R-:W-:Y:S01]  /*9340*/  IMAD.MOV.U32 R13, RZ, RZ, R34 ;  /* 0x000000ffff0d7224 */ /* 0x000fe200078e0022 */
[--C-:B------:R-:W-:Y:S01]  /*9350*/  SHF.R.U64 R12, R34, 0x10, R35.reuse ;  /* 0x00000010220c7819 */ /* 0x100fe20000001223 */
[--C-:B------:R-:W-:Y:S01]  /*9360*/  IMAD.MOV.U32 R18, RZ, RZ, R35.reuse ;  /* 0x000000ffff127224 */ /* 0x100fe200078e0023 */
[----:B------:R-:W-:Y:S01]  /*9370*/  SHF.R.U32.HI R16, RZ, 0x10, R35 ;  /* 0x00000010ff107819 */ /* 0x000fe20000011623 */
[----:B------:R-:W-:-:S04]  /*9380*/  DEPBAR.LE SB0, 0x1 ;  /* 0x000080400000791a */ /* 0x000fc80000000000 */
[----:B------:R-:W-:Y:S01]  /*9390*/  BSSY B1, `(.L_x_113) ;  /* 0x000005e000017945 */ /* 0x000fe20003800000 */
[----:B------:R-:W-:Y:S02]  /*93a0*/  PRMT R27, R27, 0x5410, R31 ;  /* 0x000054101b1b7816 */ /* 0x000fe4000000001f */
[----:B------:R-:W-:Y:S02]  /*93b0*/  PRMT R25, R25, 0x5410, R30 ;  /* 0x0000541019197816 */ /* 0x000fe4000000001e */
[----:B------:R-:W-:Y:S02]  /*93c0*/  PRMT R19, R19, 0x5410, R29 ;  /* 0x0000541013137816 */ /* 0x000fe4000000001d */
[----:B------:R-:W-:Y:S02]  /*93d0*/  PRMT R17, R17, 0x5410, R28 ;  /* 0x0000541011117816 */ /* 0x000fe4000000001c */
[----:B------:R-:W-:Y:S02]  /*93e0*/  PRMT R26, R26, 0x5410, R15 ;  /* 0x000054101a1a7816 */ /* 0x000fe4000000000f */
[----:B------:R-:W-:-:S02]  /*93f0*/  PRMT R24, R24, 0x5410, R14 ;  /* 0x0000541018187816 */ /* 0x000fc4000000000e */
[----:B------:R-:W-:Y:S02]  /*9400*/  PRMT R18, R18, 0x5410, R13 ;  /* 0x0000541012127816 */ /* 0x000fe4000000000d */
[----:B------:R-:W-:Y:S01]  /*9410*/  PRMT R16, R16, 0x5410, R12 ;  /* 0x0000541010107816 */ /* 0x000fe2000000000c */
[----:B------:R-:W-:Y:S06]  /*9420*/  BAR.SYNC.DEFER_BLOCKING 0x0 ;  /* 0x0000000000007b1d */ /* 0x000fec0000010000 */
[----:B------:R-:W-:Y:S05]  /*9430*/  @P0 BRA `(.L_x_114) ;  /* 0x0000053000000947 */ /* 0x000fea0003800000 */
[----:B------:R-:W-:Y:S01]  /*9440*/  ISETP.GE.AND P0, PT, R23, c[0x0][0x27c], PT ;  /* 0x00009f0017007a0c */ /* 0x000fe20003f06270 */
[----:B------:R-:W-:-:S12]  /*9450*/  BSSY B0, `(.L_x_115) ;  /* 0x0000028000007945 */ /* 0x000fd80003800000 */
[----:B------:R-:W-:Y:S05]  /*9460*/  @P0 BRA `(.L_x_116) ;  /* 0x0000026000000947 */ /* 0x000fea0003800000 */
[----:B------:R-:W1:Y:S01]  /*9470*/  LDS.128 R12, [R22+0x100] ;  /* 0x00010000160c7984 */ /* 0x000e620000000c00 */
[----:B------:R-:W-:Y:S02]  /*9480*/  HADD2.F32 R28, -RZ, R26.H1_H1 ;  /* 0x3000001aff1c7230 */ /* 0x000fe40000004100 */
[--C-:B------:R-:W-:Y:S02]  /*9490*/  HADD2.F32 R34, -RZ, R24.reuse.H1_H1 ;  /* 0x30000018ff227230 */ /* 0x100fe40000004100 */
[----:B------:R-:W-:Y:S02]  /*94a0*/  HADD2.F32 R35, -RZ, R25.H1_H1 ;  /* 0x30000019ff237230 */ /* 0x000fe40000004100 */
[----:B------:R-:W-:Y:S02]  /*94b0*/  HADD2.F32 R36, -RZ, R27.H1_H1 ;  /* 0x3000001bff247230 */ /* 0x000fe40000004100 */
[----:B------:R-:W-:Y:S02]  /*94c0*/  HADD2.F32 R39, -RZ, R24.H0_H0 ;  /* 0x20000018ff277230 */ /* 0x000fe40000004100 */
[----:B-1----:R-:W-:-:S02]  /*94d0*/  HADD2.F32 R29, -RZ, R12.H0_H0 ;  /* 0x2000000cff1d7230 */ /* 0x002fc40000004100 */
[----:B------:R-:W-:Y:S02]  /*94e0*/  HADD2.F32 R30, -RZ, R12.H1_H1 ;  /* 0x3000000cff1e7230 */ /* 0x000fe40000004100 */
[--C-:B------:R-:W-:Y:S01]  /*94f0*/  HADD2.F32 R31, -RZ, R13.reuse.H1_H1 ;  /* 0x3000000dff1f7230 */ /* 0x100fe20000004100 */
[----:B------:R-:W-:Y:S01]  /*9500*/  FMUL.FTZ R38, R29, R28 ;  /* 0x0000001c1d267220 */ /* 0x000fe20000410000 */
[----:B------:R-:W-:Y:S02]  /*9510*/  HADD2.F32 R12, -RZ, R13.H0_H0 ;  /* 0x2000000dff0c7230 */ /* 0x000fe40000004100 */
[--C-:B------:R-:W-:Y:S01]  /*9520*/  HADD2.F32 R13, -RZ, R14.reuse.H0_H0 ;  /* 0x2000000eff0d7230 */ /* 0x100fe20000004100 */
[----:B------:R-:W-:Y:S01]  /*9530*/  FFMA.FTZ R38, R30, R36, R38 ;  /* 0x000000241e267223 */ /* 0x000fe20000010026 */
[----:B------:R-:W-:Y:S02]  /*9540*/  HADD2.F32 R33, -RZ, R14.H1_H1 ;  /* 0x3000000eff217230 */ /* 0x000fe40000004100 */
[----:B------:R-:W-:-:S02]  /*9550*/  HADD2.F32 R14, -RZ, R15.H0_H0 ;  /* 0x2000000fff0e7230 */ /* 0x000fc40000004100 */
[----:B------:R-:W-:Y:S01]  /*9560*/  HADD2.F32 R37, -RZ, R15.H1_H1 ;  /* 0x3000000fff257230 */ /* 0x000fe20000004100 */
[----:B------:R-:W-:Y:S02]  /*9570*/  FMUL.FTZ R15, R30, R28 ;  /* 0x0000001c1e0f7220 */ /* 0x000fe40000410000 */
[CC--:B------:R-:W-:Y:S02]  /*9580*/  FMUL.FTZ R28, R31.reuse, R34.reuse ;  /* 0x000000221f1c7220 */ /* 0x0c0fe40000410000 */
[C---:B------:R-:W-:Y:S02]  /*9590*/  FMUL.FTZ R34, R12.reuse, R34 ;  /* 0x000000220c227220 */ /* 0x040fe40000410000 */
[-C--:B------:R-:W-:Y:S01]  /*95a0*/  FFMA.FTZ R28, R12, R35.reuse, -R28 ;  /* 0x000000230c1c7223 */ /* 0x080fe2000001081c */
[----:B------:R-:W-:Y:S01]  /*95b0*/  HADD2.F32 R12, -RZ, R26.H0_H0 ;  /* 0x2000001aff0c7230 */ /* 0x000fe20000004100 */
[----:B------:R-:W-:Y:S01]  /*95c0*/  FFMA.FTZ R34, R31, R35, R34 ;  /* 0x000000231f227223 */ /* 0x000fe20000010022 */
[----:B------:R-:W-:Y:S01]  /*95d0*/  HADD2.F32 R35, -RZ, R25.H0_H0 ;  /* 0x20000019ff237230 */ /* 0x000fe20000004100 */
[----:B------:R-:W-:Y:S01]  /*95e0*/  FFMA.FTZ R15, R29, R36, -R15 ;  /* 0x000000241d0f7223 */ /* 0x000fe2000001080f */
[----:B------:R-:W-:Y:S01]  /*95f0*/  HADD2.F32 R36, -RZ, R27.H0_H0 ;  /* 0x2000001bff247230 */ /* 0x000fe20000004100 */
[----:B------:R-:W-:-:S02]  /*9600*/  FMUL.FTZ R29, R33, R12 ;  /* 0x0000000c211d7220 */ /* 0x000fc40000410000 */
[----:B------:R-:W-:Y:S02]  /*9610*/  FMUL.FTZ R31, R13, R12 ;  /* 0x0000000c0d1f7220 */ /* 0x000fe40000410000 */
[-C--:B------:R-:W-:Y:S02]  /*9620*/  FMUL.FTZ R30, R37, R39.reuse ;  /* 0x00000027251e7220 */ /* 0x080fe40000410000 */
[C---:B------:R-:W-:Y:S02]  /*9630*/  FMUL.FTZ R12, R14.reuse, R39 ;  /* 0x000000270e0c7220 */ /* 0x040fe40000410000 */
[----:B------:R-:W-:Y:S02]  /*9640*/  FFMA.FTZ R30, R14, R35, -R30 ;  /* 0x000000230e1e7223 */ /* 0x000fe4000001081e */
[----:B------:R-:W-:Y:S01]  /*9650*/  FFMA.FTZ R29, R13, R36, -R29 ;  /* 0x000000240d1d7223 */ /* 0x000fe2000001081d */
[----:B------:R-:W-:Y:S01]  /*9660*/  F2FP.PACK_AB R13, R34, R28 ;  /* 0x0000001c220d723e */ /* 0x000fe200000000ff */
[----:B------:R-:W-:-:S02]  /*9670*/  FFMA.FTZ R31, R33, R36, R31 ;  /* 0x00000024211f7223 */ /* 0x000fc4000001001f */
[----:B------:R-:W-:Y:S01]  /*9680*/  FFMA.FTZ R35, R37, R35, R12 ;  /* 0x0000002325237223 */ /* 0x000fe2000001000c */
[----:B------:R-:W-:Y:S02]  /*9690*/  F2FP.PACK_AB R12, R38, R15 ;  /* 0x0000000f260c723e */ /* 0x000fe400000000ff */
[----:B------:R-:W-:Y:S02]  /*96a0*/  F2FP.PACK_AB R14, R31, R29 ;  /* 0x0000001d1f0e723e */ /* 0x000fe400000000ff */
[----:B------:R-:W-:-:S05]  /*96b0*/  F2FP.PACK_AB R15, R35, R30 ;  /* 0x0000001e230f723e */ /* 0x000fca00000000ff */
[----:B------:R1:W-:Y:S02]  /*96c0*/  STS.128 [R22+0x100], R12 ;  /* 0x0001000c16007388 */ /* 0x0003e40000000c00 */
.L_x_116:
[----:B------:R-:W-:Y:S05]  /*96d0*/  BSYNC B0 ;  /* 0x0000000000007941 */ /* 0x000fea0003800000 */
.L_x_115:
[----:B-1----:R-:W-:-:S04]  /*96e0*/  IADD3 R12, R23, 0x20, RZ ;  /* 0x00000020170c7810 */ /* 0x002fc80007ffe0ff */
[----:B------:R-:W-:-:S13]  /*96f0*/  ISETP.GE.AND P0, PT, R12, c[0x0][0x27c], PT ;  /* 0x00009f000c007a0c */ /* 0x000fda0003f06270 */
        /* <DEDUP_REMOVED lines=39> */
.L_x_114:
[----:B------:R-:W-:Y:S05]  /*9970*/  BSYNC B1 ;  /* 0x0000000000017941 */ /* 0x000fea0003800000 */
.L_x_113:
[----:B-1----:R-:W-:Y:S01]  /*9980*/  IADD3 R12, R10, 0x20, RZ ;  /* 0x000000200a0c7810 */ /* 0x002fe20007ffe0ff */
[----:B------:R-:W-:Y:S03]  /*9990*/  BSSY B1, `(.L_x_117) ;  /* 0x0000056000017945 */ /* 0x000fe60003800000 */
[----:B------:R-:W-:-:S13]  /*99a0*/  ISETP.GE.AND P0, PT, R12, UR4, PT ;  /* 0x000000040c007c0c */ /* 0x000fda000bf06270 */
[----:B------:R-:W-:Y:S05]  /*99b0*/  @P0 BRA `(.L_x_118) ;  /* 0x0000053000000947 */ /* 0x000fea0003800000 */
[----:B------:R-:W-:Y:S01]  /*99c0*/  ISETP.GE.AND P0, PT, R23, c[0x0][0x27c], PT ;  /* 0x00009f0017007a0c */ /* 0x000fe20003f06270 */
[----:B------:R-:W-:-:S12]  /*99d0*/  BSSY B0, `(.L_x_119) ;  /* 0x0000028000007945 */ /* 0x000fd80003800000 */
[----:B------:R-:W-:Y:S05]  /*99e0*/  @P0 BRA `(.L_x_120) ;  /* 0x0000026000000947 */ /* 0x000fea0003800000 */
[----:B------:R-:W1:Y:S01]  /*99f0*/  LDS.128 R12, [R22+0x1100] ;  /* 0x00110000160c7984 */ /* 0x000e620000000c00 */
[----:B------:R-:W-:Y:S02]  /*9a00*/  HADD2.F32 R31, -RZ, R26.H1_H1 ;  /* 0x3000001aff1f7230 */ /* 0x000fe40000004100 */
[----:B------:R-:W-:Y:S02]  /*9a10*/  HADD2.F32 R34, -RZ, R24.H1_H1 ;  /* 0x30000018ff227230 */ /* 0x000fe40000004100 */
[--C-:B-1----:R-:W-:Y:S02]  /*9a20*/  HADD2.F32 R37, -RZ, R12.reuse.H0_H0 ;  /* 0x2000000cff257230 */ /* 0x102fe40000004100 */
[----:B------:R-:W-:Y:S02]  /*9a30*/  HADD2.F32 R36, -RZ, R12.H1_H1 ;  /* 0x3000000cff247230 */ /* 0x000fe40000004100 */
[--C-:B------:R-:W-:Y:S01]  /*9a40*/  HADD2.F32 R30, -RZ, R13.reuse.H0_H0 ;  /* 0x2000000dff1e7230 */ /* 0x100fe20000004100 */
[C---:B------:R-:W-:Y:S01]  /*9a50*/  FMUL.FTZ R35, R31.reuse, R37 ;  /* 0x000000251f237220 */ /* 0x040fe20000410000 */
[----:B------:R-:W-:Y:S01]  /*9a60*/  HADD2.F32 R13, -RZ, R13.H1_H1 ;  /* 0x3000000dff0d7230 */ /* 0x000fe20000004100 */
[----:B------:R-:W-:Y:S01]  /*9a70*/  FMUL.FTZ R39, R31, R36 ;  /* 0x000000241f277220 */ /* 0x000fe20000410000 */
[--C-:B------:R-:W-:Y:S01]  /*9a80*/  HADD2.F32 R12, -RZ, R15.reuse.H0_H0 ;  /* 0x2000000fff0c7230 */ /* 0x100fe20000004100 */
[C---:B------:R-:W-:Y:S01]  /*9a90*/  FMUL.FTZ R31, R34.reuse, R30 ;  /* 0x0000001e221f7220 */ /* 0x040fe20000410000 */
[----:B------:R-:W-:Y:S01]  /*9aa0*/  HADD2.F32 R38, -RZ, R15.H1_H1 ;  /* 0x3000000fff267230 */ /* 0x000fe20000004100 */
[----:B------:R-:W-:Y:S01]  /*9ab0*/  FMUL.FTZ R33, R34, R13 ;  /* 0x0000000d22217220 */ /* 0x000fe20000410000 */
[----:B------:R-:W-:-:S02]  /*9ac0*/  HADD2.F32 R29, -RZ, R14.H0_H0 ;  /* 0x2000000eff1d7230 */ /* 0x000fc40000004100 */
[----:B------:R-:W-:Y:S02]  /*9ad0*/  HADD2.F32 R28, -RZ, R14.H1_H1 ;  /* 0x3000000eff1c7230 */ /* 0x000fe40000004100 */
[----:B------:R-:W-:Y:S02]  /*9ae0*/  HADD2.F32 R15, -RZ, R27.H1_H1 ;  /* 0x3000001bff0f7230 */ /* 0x000fe40000004100 */
[----:B------:R-:W-:-:S03]  /*9af0*/  HADD2.F32 R14, -RZ, R25.H1_H1 ;  /* 0x30000019ff0e7230 */ /* 0x000fc60000004100 */
[C---:B------:R-:W-:Y:S02]  /*9b00*/  FFMA.FTZ R37, R15.reuse, R37, -R39 ;  /* 0x000000250f257223 */ /* 0x040fe40000010827 */
[----:B------:R-:W-:Y:S01]  /*9b10*/  FFMA.FTZ R36, R15, R36, R35 ;  /* 0x000000240f247223 */ /* 0x000fe20000010023 */
[----:B------:R-:W-:Y:S01]  /*9b20*/  HADD2.F32 R35, -RZ, R26.H0_H0 ;  /* 0x2000001aff237230 */ /* 0x000fe20000004100 */
[C---:B------:R-:W-:Y:S01]  /*9b30*/  FFMA.FTZ R15, R14.reuse, R30, -R33 ;  /* 0x0000001e0e0f7223 */ /* 0x040fe20000010821 */
[----:B------:R-:W-:Y:S01]  /*9b40*/  HADD2.F32 R33, -RZ, R24.H0_H0 ;  /* 0x20000018ff217230 */ /* 0x000fe20000004100 */
[----:B------:R-:W-:Y:S01]  /*9b50*/  FFMA.FTZ R13, R14, R13, R31 ;  /* 0x0000000d0e0d7223 */ /* 0x000fe2000001001f */
[----:B------:R-:W-:Y:S01]  /*9b60*/  HADD2.F32 R31, -RZ, R27.H0_H0 ;  /* 0x2000001bff1f7230 */ /* 0x000fe20000004100 */
[----:B------:R-:W-:Y:S01]  /*9b70*/  FMUL.FTZ R14, R35, R28 ;  /* 0x0000001c230e7220 */ /* 0x000fe20000410000 */
[----:B------:R-:W-:Y:S01]  /*9b80*/  HADD2.F32 R30, -RZ, R25.H0_H0 ;  /* 0x20000019ff1e7230 */ /* 0x000fe20000004100 */
[----:B------:R-:W-:Y:S01]  /*9b90*/  FMUL.FTZ R34, R33, R38 ;  /* 0x0000002621227220 */ /* 0x000fe20000410000 */
[----:B------:R-:W-:Y:S01]  /*9ba0*/  F2FP.PACK_AB R13, R13, R15 ;  /* 0x0000000f0d0d723e */ /* 0x000fe200000000ff */
[----:B------:R-:W-:-:S02]  /*9bb0*/  FMUL.FTZ R35, R35, R29 ;  /* 0x0000001d23237220 */ /* 0x000fc40000410000 */
[----:B------:R-:W-:Y:S02]  /*9bc0*/  FMUL.FTZ R33, R33, R12 ;  /* 0x0000000c21217220 */ /* 0x000fe40000410000 */
[C---:B------:R-:W-:Y:S02]  /*9bd0*/  FFMA.FTZ R14, R31.reuse, R29, -R14 ;  /* 0x0000001d1f0e7223 */ /* 0x040fe4000001080e */
[----:B------:R-:W-:Y:S02]  /*9be0*/  FFMA.FTZ R35, R31, R28, R35 ;  /* 0x0000001c1f237223 */ /* 0x000fe40000010023 */
[----:B------:R-:W-:Y:S01]  /*9bf0*/  FFMA.FTZ R34, R30, R12, -R34 ;  /* 0x0000000c1e227223 */ /* 0x000fe20000010822 */
[----:B------:R-:W-:Y:S01]  /*9c00*/  F2FP.PACK_AB R12, R36, R37 ;  /* 0x00000025240c723e */ /* 0x000fe200000000ff */
[----:B------:R-:W-:Y:S01]  /*9c10*/  FFMA.FTZ R33, R30, R38, R33 ;  /* 0x000000261e217223 */ /* 0x000fe20000010021 */
[----:B------:R-:W-:-:S04]  /*9c20*/  F2FP.PACK_AB R14, R35, R14 ;  /* 0x0000000e230e723e */ /* 0x000fc800000000ff */
[----:B------:R-:W-:-:S05]  /*9c30*/  F2FP.PACK_AB R15, R33, R34 ;  /* 0x00000022210f723e */ /* 0x000fca00000000ff */
[----:B------:R1:W-:Y:S02]  /*9c40*/  STS.128 [R22+0x1100], R12 ;  /* 0x0011000c16007388 */ /* 0x0003e40000000c00 */
.L_x_120:
[----:B------:R-:W-:Y:S05]  /*9c50*/  BSYNC B0 ;  /* 0x0000000000007941 */ /* 0x000fea0003800000 */
.L_x_119:
[----:B-1----:R-:W-:-:S04]  /*9c60*/  IADD3 R12, R23, 0x20, RZ ;  /* 0x00000020170c7810 */ /* 0x002fc80007ffe0ff */
[----:B------:R-:W-:-:S13]  /*9c70*/  ISETP.GE.AND P0, PT, R12, c[0x0][0x27c], PT ;  /* 0x00009f000c007a0c */ /* 0x000fda0003f06270 */
        /* <DEDUP_REMOVED lines=39> */
.L_x_118:
[----:B------:R-:W-:Y:S05]  /*9ef0*/  BSYNC B1 ;  /* 0x0000000000017941 */ /* 0x000fea0003800000 */
.L_x_117:
        /* <DEDUP_REMOVED lines=45> */
.L_x_124:
[----:B------:R-:W-:Y:S05]  /*a1d0*/  BSYNC B0 ;  /* 0x0000000000007941 */ /* 0x000fea0003800000 */
.L_x_123:
        /* <DEDUP_REMOVED lines=41> */
.L_x_122:
[----:B------:R-:W-:Y:S05]  /*a470*/  BSYNC B1 ;  /* 0x0000000000017941 */ /* 0x000fea0003800000 */
.L_x_121:
[----:B-1----:R-:W-:-:S04]  /*a480*/  IADD3 R12, R10, 0x60, RZ ;  /* 0x000000600a0c7810 */ /* 0x002fc80007ffe0ff */
        /* <DEDUP_REMOVED lines=8> */
[----:B------:R-:W-:Y:S02]  /*a510*/  HADD2.F32 R35, -RZ, R27.H1_H1 ;  /* 0x3000001bff237230 */ /* 0x000fe40000004100 */
[----:B------:R-:W-:Y:S02]  /*a520*/  HADD2.F32 R37, -RZ, R25.H1_H1 ;  /* 0x30000019ff257230 */ /* 0x000fe40000004100 */
[----:B------:R-:W-:Y:S02]  /*a530*/  HADD2.F32 R26, -RZ, R26.H0_H0 ;  /* 0x2000001aff1a7230 */ /* 0x000fe40000004100 */
[----:B------:R-:W-:-:S02]  /*a540*/  HADD2.F32 R24, -RZ, R24.H0_H0 ;  /* 0x20000018ff187230 */ /* 0x000fc40000004100 */
[----:B------:R-:W-:Y:S02]  /*a550*/  HADD2.F32 R27, -RZ, R27.H0_H0 ;  /* 0x2000001bff1b7230 */ /* 0x000fe40000004100 */
[----:B------:R-:W-:Y:S02]  /*a560*/  HADD2.F32 R25, -RZ, R25.H0_H0 ;  /* 0x20000019ff197230 */ /* 0x000fe40000004100 */
[--C-:B-1----:R-:W-:Y:S02]  /*a570*/  HADD2.F32 R29, -RZ, R12.reuse.H0_H0 ;  /* 0x2000000cff1d7230 */ /* 0x102fe40000004100 */
[----:B------:R-:W-:Y:S02]  /*a580*/  HADD2.F32 R30, -RZ, R12.H1_H1 ;  /* 0x3000000cff1e7230 */ /* 0x000fe40000004100 */
[--C-:B------:R-:W-:Y:S01]  /*a590*/  HADD2.F32 R31, -RZ, R13.reuse.H1_H1 ;  /* 0x3000000dff1f7230 */ /* 0x100fe20000004100 */
[C---:B------:R-:W-:Y:S01]  /*a5a0*/  FMUL.FTZ R38, R28.reuse, R29 ;  /* 0x0000001d1c267220 */ /* 0x040fe20000410000 */
[----:B------:R-:W-:Y:S01]  /*a5b0*/  HADD2.F32 R12, -RZ, R13.H0_H0 ;  /* 0x2000000dff0c7230 */ /* 0x000fe20000004100 */
[----:B------:R-:W-:Y:S01]  /*a5c0*/  FMUL.FTZ R36, R28, R30 ;  /* 0x0000001e1c247220 */ /* 0x000fe20000410000 */
[--C-:B------:R-:W-:Y:S01]  /*a5d0*/  HADD2.F32 R13, -RZ, R14.reuse.H0_H0 ;  /* 0x2000000eff0d7230 */ /* 0x100fe20000004100 */
[C---:B------:R-:W-:Y:S01]  /*a5e0*/  FMUL.FTZ R28, R34.reuse, R31 ;  /* 0x0000001f221c7220 */ /* 0x040fe20000410000 */
[----:B------:R-:W-:Y:S01]  /*a5f0*/  HADD2.F32 R33, -RZ, R14.H1_H1 ;  /* 0x3000000eff217230 */ /* 0x000fe20000004100 */
[----:B------:R-:W-:Y:S01]  /*a600*/  FFMA.FTZ R36, R35, R29, -R36 ;  /* 0x0000001d23247223 */ /* 0x000fe20000010824 */
[--C-:B------:R-:W-:Y:S01]  /*a610*/  HADD2.F32 R14, -RZ, R15.reuse.H0_H0 ;  /* 0x2000000fff0e7230 */ /* 0x100fe20000004100 */
[-C--:B------:R-:W-:Y:S01]  /*a620*/  FMUL.FTZ R34, R34, R12.reuse ;  /* 0x0000000c22227220 */ /* 0x080fe20000410000 */
[----:B------:R-:W-:Y:S01]  /*a630*/  HADD2.F32 R15, -RZ, R15.H1_H1 ;  /* 0x3000000fff0f7230 */ /* 0x000fe20000004100 */
[----:B------:R-:W-:-:S02]  /*a640*/  FFMA.FTZ R28, R37, R12, -R28 ;  /* 0x0000000c251c7223 */ /* 0x000fc4000001081c */
[C---:B------:R-:W-:Y:S02]  /*a650*/  FMUL.FTZ R12, R26.reuse, R33 ;  /* 0x000000211a0c7220 */ /* 0x040fe40000410000 */
[----:B------:R-:W-:Y:S02]  /*a660*/  FMUL.FTZ R29, R26, R13 ;  /* 0x0000000d1a1d7220 */ /* 0x000fe40000410000 */
[C---:B------:R-:W-:Y:S02]  /*a670*/  FMUL.FTZ R26, R24.reuse, R15 ;  /* 0x0000000f181a7220 */ /* 0x040fe40000410000 */
[----:B------:R-:W-:Y:S02]  /*a680*/  FMUL.FTZ R24, R24, R14 ;  /* 0x0000000e18187220 */ /* 0x000fe40000410000 */
[----:B------:R-:W-:Y:S02]  /*a690*/  FFMA.FTZ R38, R35, R30, R38 ;  /* 0x0000001e23267223 */ /* 0x000fe40000010026 */
[----:B------:R-:W-:-:S02]  /*a6a0*/  FFMA.FTZ R34, R37, R31, R34 ;  /* 0x0000001f25227223 */ /* 0x000fc40000010022 */
[C---:B------:R-:W-:Y:S01]  /*a6b0*/  FFMA.FTZ R30, R27.reuse, R13, -R12 ;  /* 0x0000000d1b1e7223 */ /* 0x040fe2000001080c */
[----:B------:R-:W-:Y:S01]  /*a6c0*/  F2FP.PACK_AB R12, R38, R36 ;  /* 0x00000024260c723e */ /* 0x000fe200000000ff */
[----:B------:R-:W-:Y:S01]  /*a6d0*/  FFMA.FTZ R29, R27, R33, R29 ;  /* 0x000000211b1d7223 */ /* 0x000fe2000001001d */
[----:B------:R-:W-:Y:S01]  /*a6e0*/  F2FP.PACK_AB R13, R34, R28 ;  /* 0x0000001c220d723e */ /* 0x000fe200000000ff */
[C---:B------:R-:W-:Y:S02]  /*a6f0*/  FFMA.FTZ R26, R25.reuse, R14, -R26 ;  /* 0x0000000e191a7223 */ /* 0x040fe4000001081a */
[----:B------:R-:W-:Y:S01]  /*a700*/  FFMA.FTZ R15, R25, R15, R24 ;  /* 0x0000000f190f7223 */ /* 0x000fe20000010018 */
[----:B------:R-:W-:-:S04]  /*a710*/  F2FP.PACK_AB R14, R29, R30 ;  /* 0x0000001e1d0e723e */ /* 0x000fc800000000ff */
[----:B------:R-:W-:-:S05]  /*a720*/  F2FP.PACK_AB R15, R15, R26 ;  /* 0x0000001a0f0f723e */ /* 0x000fca00000000ff */
[----:B------:R1:W-:Y:S02]  /*a730*/  STS.128 [R22+0x3100], R12 ;  /* 0x0031000c16007388 */ /* 0x0003e40000000c00 */
.L_x_127:
[----:B------:R-:W-:Y:S05]  /*a740*/  BSYNC B0 ;  /* 0x0000000000007941 */ /* 0x000fea0003800000 */
.L_x_126:
[----:B------:R-:W-:-:S04]  /*a750*/  IADD3 R23, R23, 0x20, RZ ;  /* 0x0000002017177810 */ /* 0x000fc80007ffe0ff */
[----:B------:R-:W-:-:S13]  /*a760*/  ISETP.GE.AND P0, PT, R23, c[0x0][0x27c], PT ;  /* 0x00009f0017007a0c */ /* 0x000fda0003f06270 */
[----:B------:R-:W-:Y:S05]  /*a770*/  @P0 BRA `(.L_x_125) ;  /* 0x00001e3000000947 */ /* 0x000fea0003800000 */
[----:B-1----:R-:W1:Y:S01]  /*a780*/  LDS.128 R12, [R22+0x7100] ;  /* 0x00710000160c7984 */ /* 0x002e620000000c00 */
        /* <DEDUP_REMOVED lines=28> */
[----:B------:R-:W-:Y:S01]  /*a950*/  FFMA.FTZ R25, R19, R13, -R12 ;  /* 0x0000000d13197223 */ /* 0x000fe2000001080c */
[----:B------:R-:W-:Y:S01]  /*a960*/  F2FP.PACK_AB R12, R33, R30 ;  /* 0x0000001e210c723e */ /* 0x000fe200000000ff */
[----:B------:R-:W-:Y:S01]  /*a970*/  FFMA.FTZ R24, R19, R27, R24 ;  /* 0x0000001b13187223 */ /* 0x000fe20000010018 */
[----:B------:R-:W-:Y:S01]  /*a980*/  F2FP.PACK_AB R13, R28, R23 ;  /* 0x000000171c0d723e */ /* 0x000fe200000000ff */
[C---:B------:R-:W-:Y:S02]  /*a990*/  FFMA.FTZ R18, R17.reuse, R14, -R18 ;  /* 0x0000000e11127223 */ /* 0x040fe40000010812 */
[----:B------:R-:W-:Y:S01]  /*a9a0*/  FFMA.FTZ R15, R17, R15, R16 ;  /* 0x0000000f110f7223 */ /* 0x000fe20000010010 */
[----:B------:R-:W-:-:S04]  /*a9b0*/  F2FP.PACK_AB R14, R24, R25 ;  /* 0x00000019180e723e */ /* 0x000fc800000000ff */
[----:B------:R-:W-:-:S05]  /*a9c0*/  F2FP.PACK_AB R15, R15, R18 ;  /* 0x000000120f0f723e */ /* 0x000fca00000000ff */
[----:B------:R1:W-:Y:S01]  /*a9d0*/  STS.128 [R22+0x7100], R12 ;  /* 0x0071000c16007388 */ /* 0x0003e20000000c00 */
[----:B------:R-:W-:Y:S05]  /*a9e0*/  BRA `(.L_x_125) ;  /* 0x00001bc000007947 */ /* 0x000fea0003800000 */
.L_x_110:
[----:B------:R-:W-:Y:S01]  /*a9f0*/  ISETP.NE.AND P0, PT, R12, RZ, PT ;  /* 0x000000ff0c00720c */ /* 0x000fe20003f05270 */
[----:B------:R-:W-:Y:S01]  /*aa00*/  IMAD.U32 R26, RZ, RZ, UR16 ;  /* 0x00000010ff1a7e24 */ /* 0x000fe2000f8e00ff */
[----:B------:R-:W-:Y:S01]  /*aa10*/  MOV R24, UR4 ;  /* 0x0000000400187c02 */ /* 0x000fe20008000f00 */
[----:B------:R-:W-:Y:S01]  /*aa20*/  IMAD.U32 R27, RZ, RZ, UR17 ;  /* 0x00000011ff1b7e24 */ /* 0x000fe2000f8e00ff */
[----:B------:R-:W-:Y:S01]  /*aa30*/  MOV R25, UR5 ;  /* 0x0000000500197c02 */ /* 0x000fe20008000f00 */
[----:B------:R-:W-:Y:S01]  /*aa40*/  BSSY B0, `(.L_x_128) ;  /* 0x000000d000007945 */ /* 0x000fe20003800000 */
[----:B------:R-:W-:Y:S01]  /*aa50*/  CS2R R16, SRZ ;  /* 0x0000000000107805 */ /* 0x000fe2000001ff00 */
[----:B------:R-:W-:Y:S01]  /*aa60*/  CS2R R14, SRZ ;  /* 0x00000000000e7805 */ /* 0x000fe2000001ff00 */
[----:B------:R-:W-:Y:S01]  /*aa70*/  CS2R R12, SRZ ;  /* 0x00000000000c7805 */ /* 0x000fe2000001ff00 */
[----:B------:R-:W-:-:S04]  /*aa80*/  CS2R R18, SRZ ;  /* 0x0000000000127805 */ /* 0x000fc8000001ff00 */
[----:B------:R-:W-:Y:S05]  /*aa90*/  @P0 BRA `(.L_x_129) ;  /* 0x0000007000000947 */ /* 0x000fea0003800000 */
[----:B------:R-:W-:Y:S01]  /*aaa0*/  ISETP.GE.AND P0, PT, R32, c[0x0][0x27c], PT ;  /* 0x00009f0020007a0c */ /* 0x000fe20003f06270 */
[----:B------:R-:W-:-:S12]  /*aab0*/  CS2R R16, SRZ ;  /* 0x0000000000107805 */ /* 0x000fd8000001ff00 */
[----:B------:R-:W-:Y:S05]  /*aac0*/  @P0 BRA `(.L_x_129) ;  /* 0x0000004000000947 */ /* 0x000fea0003800000 */
[----:B------:R-:W-:-:S04]  /*aad0*/  IMAD.WIDE R26, R32, 0x2, R26 ;  /* 0x00000002201a7825 */ /* 0x000fc800078e021a */
[----:B------:R-:W-:Y:S01]  /*aae0*/  IMAD.WIDE R24, R32, 0x2, R24 ;  /* 0x0000000220187825 */ /* 0x000fe200078e0218 */
[----:B------:R1:W5:Y:S04]  /*aaf0*/  LD.E.128 R16, [R26.64] ;  /* 0x000000141a107980 */ /* 0x000368000c101d00 */
[----:B------:R1:W5:Y:S02]  /*ab00*/  LD.E.128 R12, [R24.64] ;  /* 0x00000014180c7980 */ /* 0x000364000c101d00 */
.L_x_129:
[----:B------:R-:W-:Y:S05]  /*ab10*/  BSYNC B0 ;  /* 0x0000000000007941 */ /* 0x000fea0003800000 */
.L_x_128:
[----:B------:R-:W-:Y:S01]  /*ab20*/  UIMAD UR4, UR12, -0x80, UR18 ;  /* 0xffffff800c0478a4 */ /* 0x000fe2000f8e0212 */
[----:B------:R-:W-:Y:S01]  /*ab30*/  ISETP.GE.AND P0, PT, R32, c[0x0][0x27c], PT ;  /* 0x00009f0020007a0c */ /* 0x000fe20003f06270 */
[----:B-----5:R-:W-:Y:S01]  /*ab40*/  IMAD.MOV.U32 R37, RZ, RZ, R16 ;  /* 0x000000ffff257224 */ /* 0x020fe200078e0010 */
[--C-:B-1----:R-:W-:Y:S01]  /*ab50*/  SHF.R.U64 R26, R16, 0x10, R17.reuse ;  /* 0x00000010101a7819 */ /* 0x102fe20000001211 */
[----:B------:R-:W-:Y:S01]  /*ab60*/  UISETP.LT.AND UP0, UPT, UR4, 0x80, UPT ;  /* 0x000000800400788c */ /* 0x000fe2000bf01270 */
[--C-:B------:R-:W-:Y:S01]  /*ab70*/  IMAD.MOV.U32 R30, RZ, RZ, R17.reuse ;  /* 0x000000ffff1e7224 */ /* 0x100fe200078e0011 */
[----:B------:R-:W-:Y:S01]  /*ab80*/  SHF.R.U32.HI R36, RZ, 0x10, R17 ;  /* 0x00000010ff247819 */ /* 0x000fe20000011611 */
[--C-:B------:R-:W-:Y:S01]  /*ab90*/  IMAD.MOV.U32 R28, RZ, RZ, R13.reuse ;  /* 0x000000ffff1c7224 */ /* 0x100fe200078e000d */
[----:B------:R-:W-:Y:S01]  /*aba0*/  USEL UR4, UR4, 0x80, UP0 ;  /* 0x0000008004047887 */ /* 0x000fe20008000000 */
[--C-:B------:R-:W-:Y:S01]  /*abb0*/  SHF.R.U64 R24, R12, 0x10, R13.reuse ;  /* 0x000000100c187819 */ /* 0x100fe2000000120d */
[----:B------:R-:W-:Y:S01]  /*abc0*/  IMAD.MOV.U32 R35, RZ, RZ, R18 ;  /* 0x000000ffff237224 */ /* 0x000fe200078e0012 */
[----:B------:R-:W-:Y:S01]  /*abd0*/  SHF.R.U32.HI R16, RZ, 0x10, R13 ;  /* 0x00000010ff107819 */ /* 0x000fe2000001160d */
[--C-:B------:R-:W-:Y:S01]  /*abe0*/  IMAD.MOV.U32 R27, RZ, RZ, R19.reuse ;  /* 0x000000ffff1b7224 */ /* 0x100fe200078e0013 */
[--C-:B------:R-:W-:Y:S01]  /*abf0*/  SHF.R.U64 R25, R18, 0x10, R19.reuse ;  /* 0x0000001012197819 */ /* 0x100fe20000001213 */
[----:B------:R-:W-:Y:S01]  /*ac00*/  IMAD.MOV.U32 R17, RZ, RZ, R12 ;  /* 0x000000ffff117224 */ /* 0x000fe200078e000c */
[----:B------:R-:W-:Y:S01]  /*ac10*/  ISETP.GE.OR P1, PT, R10, UR4, P0 ;  /* 0x000000040a007c0c */ /* 0x000fe20008726670 */
[----:B------:R-:W-:Y:S01]  /*ac20*/  IMAD.MOV.U32 R13, RZ, RZ, R14 ;  /* 0x000000ffff0d7224 */ /* 0x000fe200078e000e */
[----:B------:R-:W-:Y:S01]  /*ac30*/  SHF.R.U32.HI R18, RZ, 0x10, R19 ;  /* 0x00000010ff127819 */ /* 0x000fe20000011613 */
[--C-:B------:R-:W-:Y:S01]  /*ac40*/  IMAD.MOV.U32 R29, RZ, RZ, R15.reuse ;  /* 0x000000ffff1d7224 */ /* 0x100fe200078e000f */
[----:B------:R-:W-:Y:S01]  /*ac50*/  SHF.R.U64 R23, R14, 0x10, R15 ;  /* 0x000000100e177819 */ /* 0x000fe2000000120f */
[----:B------:R-:W-:-:S04]  /*ac60*/  DEPBAR.LE SB0, 0x1 ;  /* 0x000080400000791a */ /* 0x000fc80000000000 */
[----:B------:R-:W-:Y:S01]  /*ac70*/  SHF.R.U32.HI R12, RZ, 0x10, R15 ;  /* 0x00000010ff0c7819 */ /* 0x000fe2000001160f */
[----:B------:R-:W-:Y:S01]  /*ac80*/  BSSY B0, `(.L_x_130) ;  /* 0x0000062000007945 */ /* 0x000fe20003800000 */
[----:B------:R-:W-:Y:S02]  /*ac90*/  PRMT R30, R30, 0x5410, R37 ;  /* 0x000054101e1e7816 */ /* 0x000fe40000000025 */
[----:B------:R-:W-:Y:S02]  /*aca0*/  PRMT R26, R36, 0x5410, R26 ;  /* 0x00005410241a7816 */ /* 0x000fe4000000001a */
[----:B------:R-:W-:Y:S02]  /*acb0*/  PRMT R27, R27, 0x5410, R35 ;  /* 0x000054101b1b7816 */ /* 0x000fe40000000023 */
[----:B------:R-:W-:Y:S02]  /*acc0*/  PRMT R25, R18, 0x5410, R25 ;  /* 0x0000541012197816 */ /* 0x000fe40000000019 */
[----:B------:R-:W-:-:S02]  /*acd0*/  PRMT R28, R28, 0x5410, R17 ;  /* 0x000054101c1c7816 */ /* 0x000fc40000000011 */
[----:B------:R-:W-:Y:S02]  /*ace0*/  PRMT R24, R16, 0x5410, R24 ;  /* 0x0000541010187816 */ /* 0x000fe40000000018 */
[----:B------:R-:W-:Y:S02]  /*acf0*/  PRMT R29, R29, 0x5410, R13 ;  /* 0x000054101d1d7816 */ /* 0x000fe4000000000d */
[----:B------:R-:W-:Y:S01]  /*ad00*/  PRMT R23, R12, 0x5410, R23 ;  /* 0x000054100c177816 */ /* 0x000fe20000000017 */
[----:B------:R-:W-:Y:S06]  /*ad10*/  BAR.SYNC.DEFER_BLOCKING 0x0 ;  /* 0x0000000000007b1d */ /* 0x000fec0000010000 */
[----:B------:R-:W-:Y:S05]  /*ad20*/  @P1 BRA `(.L_x_131) ;  /* 0x0000057000001947 */ /* 0x000fea0003800000 */
[----:B------:R-:W-:Y:S01]  /*ad30*/  MOV R14, c[0x0][0x27c] ;  /* 0x00009f00000e7a02 */ /* 0x000fe20000000f00 */
[----:B------:R-:W1:Y:S01]  /*ad40*/  LDS.128 R16, [R22+0x100] ;  /* 0x0001000016107984 */ /* 0x000e620000000c00 */
[----:B------:R-:W-:-:S02]  /*ad50*/  HADD2.F32 R48, -RZ, R28.H1_H1 ;  /* 0x3000001cff307230 */ /* 0x000fc40000004100 */
[----:B------:R-:W-:Y:S01]  /*ad60*/  LEA.HI R14, R14, R3, RZ, 0x1d ;  /* 0x000000030e0e7211 */ /* 0x000fe200078fe8ff */
[----:B------:R-:W-:Y:S02]  /*ad70*/  HADD2.F32 R56, -RZ, R30.H1_H1 ;  /* 0x3000001eff387230 */ /* 0x000fe40000004100 */
[----:B------:R-:W-:Y:S01]  /*ad80*/  HADD2.F32 R46, -RZ, R24.H1_H1 ;  /* 0x30000018ff2e7230 */ /* 0x000fe20000004100 */
[----:B------:R-:W-:Y:S01]  /*ad90*/  SHF.R.S32.HI R12, RZ, 0x1f, R14 ;  /* 0x0000001fff0c7819 */ /* 0x000fe2000001140e */
[----:B------:R-:W-:Y:S01]  /*ada0*/  HADD2.F32 R44, -RZ, R28.H0_H0 ;  /* 0x2000001cff2c7230 */ /* 0x000fe20000004100 */
[----:B------:R-:W-:Y:S01]  /*adb0*/  SHF.L.U32 R13, R14, 0x3, RZ ;  /* 0x000000030e0d7819 */ /* 0x000fe200000006ff */
[----:B------:R-:W-:Y:S01]  /*adc0*/  HADD2.F32 R55, -RZ, R26.H1_H1 ;  /* 0x3000001aff377230 */ /* 0x000fe20000004100 */
[----:B------:R-:W-:Y:S01]  /*add0*/  LEA.HI R12, R12, R14, RZ, 0x3 ;  /* 0x0000000e0c0c7211 */ /* 0x000fe200078f18ff */
[----:B------:R-:W-:Y:S01]  /*ade0*/  HADD2.F32 R54, -RZ, R30.H0_H0 ;  /* 0x2000001eff367230 */ /* 0x000fe20000004100 */
[----:B------:R-:W-:Y:S01]  /*adf0*/  LOP3.LUT R13, R34, 0x38, R13, 0xf8, !PT ;  /* 0x00000038220d7812 */ /* 0x000fe200078ef80d */
[----:B------:R-:W-:Y:S01]  /*ae00*/  HADD2.F32 R43, -RZ, R24.H0_H0 ;  /* 0x20000018ff2b7230 */ /* 0x000fe20000004100 */
[----:B------:R-:W-:Y:S01]  /*ae10*/  SHF.L.U32 R12, R12, 0xa, RZ ;  /* 0x0000000a0c0c7819 */ /* 0x000fe200000006ff */
[----:B------:R-:W-:Y:S01]  /*ae20*/  HADD2.F32 R42, -RZ, R29.H1_H1 ;  /* 0x3000001dff2a7230 */ /* 0x000fe20000004100 */
[----:B------:R-:W-:Y:S01]  /*ae30*/  LOP3.LUT R33, R13, R33, RZ, 0x3c, !PT ;  /* 0x000000210d217212 */ /* 0x000fe200078e3cff */
[----:B------:R-:W-:Y:S01]  /*ae40*/  HADD2.F32 R53, -RZ, R26.H0_H0 ;  /* 0x2000001aff357230 */ /* 0x000fe20000004100 */
[----:B------:R-:W-:Y:S01]  /*ae50*/  LOP3.LUT R12, R12, 0x7fffe000, RZ, 0xc0, !PT ;  /* 0x7fffe0000c0c7812 */ /* 0x000fe200078ec0ff */
[----:B------:R-:W-:-:S02]  /*ae60*/  HADD2.F32 R52, -RZ, R27.H1_H1 ;  /* 0x3000001bff347230 */ /* 0x000fc40000004100 */
[----:B------:R-:W-:Y:S01]  /*ae70*/  HADD2.F32 R41, -RZ, R23.H1_H1 ;  /* 0x30000017ff297230 */ /* 0x000fe20000004100 */
[----:B------:R-:W-:Y:S01]  /*ae80*/  IADD3 R31, R33, R12, R31 ;  /* 0x0000000c211f7210 */ /* 0x000fe20007ffe01f */
[----:B------:R-:W-:Y:S02]  /*ae90*/  HADD2.F32 R51, -RZ, R25.H1_H1 ;  /* 0x30000019ff337230 */ /* 0x000fe40000004100 */
[----:B------:R-:W-:Y:S01]  /*aea0*/  HADD2.F32 R40, -RZ, R29.H0_H0 ;  /* 0x2000001dff287230 */ /* 0x000fe20000004100 */
[----:B------:R-:W-:Y:S01]  /*aeb0*/  SHF.L.U32 R31, R31, 0x1, RZ ;  /* 0x000000011f1f7819 */ /* 0x000fe200000006ff */
[----:B------:R-:W-:Y:S02]  /*aec0*/  HADD2.F32 R50, -RZ, R27.H0_H0 ;  /* 0x2000001bff327230 */ /* 0x000fe40000004100 */
[----:B------:R-:W-:Y:S02]  /*aed0*/  HADD2.F32 R49, -RZ, R25.H0_H0 ;  /* 0x20000019ff317230 */ /* 0x000fe40000004100 */
[----:B------:R-:W2:Y:S01]  /*aee0*/  LDS.128 R12, [R31+0x100] ;  /* 0x000100001f0c7984 */ /* 0x000ea20000000c00 */
[----:B-1----:R-:W-:-:S02]  /*aef0*/  HADD2.F32 R33, -RZ, R16.H0_H0 ;  /* 0x20000010ff217230 */ /* 0x002fc40000004100 */
[----:B------:R-:W-:Y:S02]  /*af00*/  HADD2.F32 R35, -RZ, R16.H1_H1 ;  /* 0x30000010ff237230 */ /* 0x000fe40000004100 */
[--C-:B------:R-:W-:Y:S02]  /*af10*/  HADD2.F32 R16, -RZ, R17.reuse.H0_H0 ;  /* 0x20000011ff107230 */ /* 0x100fe40000004100 */
[----:B------:R-:W-:Y:S02]  /*af20*/  HADD2.F32 R36, -RZ, R17.H1_H1 ;  /* 0x30000011ff247230 */ /* 0x000fe40000004100 */
[--C-:B------:R-:W-:Y:S02]  /*af30*/  HADD2.F32 R17, -RZ, R18.reuse.H0_H0 ;  /* 0x20000012ff117230 */ /* 0x100fe40000004100 */
[----:B------:R-:W-:Y:S02]  /*af40*/  HADD2.F32 R37, -RZ, R18.H1_H1 ;  /* 0x30000012ff257230 */ /* 0x000fe40000004100 */
[----:B------:R-:W-:-:S02]  /*af50*/  HADD2.F32 R18, -RZ, R19.H0_H0 ;  /* 0x20000013ff127230 */ /* 0x000fc40000004100 */
[----:B------:R-:W-:-:S03]  /*af60*/  HADD2.F32 R19, -RZ, R19.H1_H1 ;  /* 0x30000013ff137230 */ /* 0x000fc60000004100 */
[----:B------:R-:W-:Y:S01]  /*af70*/  FMUL.FTZ R58, R18, R40 ;  /* 0x00000028123a7220 */ /* 0x000fe20000410000 */
[--C-:B--2---:R-:W-:Y:S02]  /*af80*/  HADD2.F32 R47, -RZ, R12.reuse.H0_H0 ;  /* 0x2000000cff2f7230 */ /* 0x104fe40000004100 */
[----:B------:R-:W-:Y:S01]  /*af90*/  HADD2.F32 R45, -RZ, R12.H1_H1 ;  /* 0x3000000cff2d7230 */ /* 0x000fe20000004100 */
[-C--:B------:R-:W-:Y:S01]  /*afa0*/  FMUL.FTZ R12, R33, R48.reuse ;  /* 0x00000030210c7220 */ /* 0x080fe20000410000 */
[----:B------:R-:W-:Y:S01]  /*afb0*/  HADD2.F32 R39, -RZ, R13.H0_H0 ;  /* 0x2000000dff277230 */ /* 0x000fe20000004100 */
[C---:B------:R-:W-:Y:S01]  /*afc0*/  FMUL.FTZ R48, R47.reuse, R48 ;  /* 0x000000302f307220 */ /* 0x040fe20000410000 */
[--C-:B------:R-:W-:Y:S01]  /*afd0*/  HADD2.F32 R34, -RZ, R15.reuse.H0_H0 ;  /* 0x2000000fff227230 */ /* 0x100fe20000004100 */
[----:B------:R-:W-:Y:S01]  /*afe0*/  FFMA.FTZ R47, R47, R56, R12 ;  /* 0x000000382f2f7223 */ /* 0x000fe2000001000c */
[----:B------:R-:W-:Y:S01]  /*aff0*/  HADD2.F32 R57, -RZ, R15.H1_H1 ;  /* 0x3000000fff397230 */ /* 0x000fe20000004100 */
[----:B------:R-:W-:Y:S01]  /*b000*/  FMUL.FTZ R15, R35, R46 ;  /* 0x0000002e230f7220 */ /* 0x000fe20000410000 */
[----:B------:R-:W-:Y:S01]  /*b010*/  HADD2.F32 R13, -RZ, R13.H1_H1 ;  /* 0x3000000dff0d7230 */ /* 0x000fe20000004100 */
[----:B------:R-:W-:Y:S01]  /*b020*/  FMUL.FTZ R12, R16, R44 ;  /* 0x0000002c100c7220 */ /* 0x000fe20000410000 */
[--C-:B------:R-:W-:Y:S01]  /*b030*/  HADD2.F32 R38, -RZ, R14.reuse.H0_H0 ;  /* 0x2000000eff267230 */ /* 0x100fe20000004100 */
[----:B------:R-:W-:Y:S01]  /*b040*/  FMUL.FTZ R46, R45, R46 ;  /* 0x0000002e2d2e7220 */ /* 0x000fe20000410000 */
[----:B------:R-:W-:Y:S01]  /*b050*/  HADD2.F32 R14, -RZ, R14.H1_H1 ;  /* 0x3000000eff0e7230 */ /* 0x000fe20000004100 */
[----:B------:R-:W-:-:S02]  /*b060*/  FMUL.FTZ R44, R39, R44 ;  /* 0x0000002c272c7220 */ /* 0x000fc40000410000 */
[----:B------:R-:W-:Y:S02]  /*b070*/  FFMA.FTZ R45, R45, R55, R15 ;  /* 0x000000372d2d7223 */ /* 0x000fe4000001000f */
[----:B------:R-:W-:Y:S02]  /*b080*/  FFMA.FTZ R39, R39, R54, R12 ;  /* 0x0000003627277223 */ /* 0x000fe4000001000c */
[-C--:B------:R-:W-:Y:S02]  /*b090*/  FMUL.FTZ R15, R36, R43.reuse ;  /* 0x0000002b240f7220 */ /* 0x080fe40000410000 */
[-C--:B------:R-:W-:Y:S02]  /*b0a0*/  FMUL.FTZ R12, R17, R42.reuse ;  /* 0x0000002a110c7220 */ /* 0x080fe40000410000 */
[----:B------:R-:W-:Y:S02]  /*b0b0*/  FMUL.FTZ R43, R13, R43 ;  /* 0x0000002b0d2b7220 */ /* 0x000fe40000410000 */
[----:B------:R-:W-:-:S02]  /*b0c0*/  FMUL.FTZ R42, R38, R42 ;  /* 0x0000002a262a7220 */ /* 0x000fc40000410000 */
[----:B------:R-:W-:Y:S02]  /*b0d0*/  FFMA.FTZ R13, R13, R53, R15 ;  /* 0x000000350d0d7223 */ /* 0x000fe4000001000f */
[----:B------:R-:W-:Y:S01]  /*b0e0*/  FFMA.FTZ R38, R38, R52, R12 ;  /* 0x0000003426267223 */ /* 0x000fe2000001000c */
[----:B------:R-:W-:Y:S01]  /*b0f0*/  HADD2.F32 R12, -RZ, R23.H0_H0 ;  /* 0x20000017ff0c7230 */ /* 0x000fe20000004100 */
[----:B------:R-:W-:Y:S01]  /*b100*/  FMUL.FTZ R15, R37, R41 ;  /* 0x00000029250f7220 */ /* 0x000fe20000410000 */
[----:B------:R-:W-:Y:S01]  /*b110*/  F2FP.PACK_AB R13, R13, R39 ;  /* 0x000000270d0d723e */ /* 0x000fe200000000ff */
[C---:B------:R-:W-:Y:S02]  /*b120*/  FMUL.FTZ R41, R14.reuse, R41 ;  /* 0x000000290e297220 */ /* 0x040fe40000410000 */
[----:B------:R-:W-:Y:S02]  /*b130*/  FFMA.FTZ R14, R14, R51, R15 ;  /* 0x000000330e0e7223 */ /* 0x000fe4000001000f */
[----:B------:R-:W-:-:S02]  /*b140*/  FMUL.FTZ R15, R19, R12 ;  /* 0x0000000c130f7220 */ /* 0x000fc40000410000 */
[----:B------:R-:W-:Y:S01]  /*b150*/  FMUL.FTZ R40, R34, R40 ;  /* 0x0000002822287220 */ /* 0x000fe20000410000 */
[----:B------:R-:W-:Y:S01]  /*b160*/  F2FP.PACK_AB R14, R14, R38 ;  /* 0x000000260e0e723e */ /* 0x000fe200000000ff */
[----:B------:R-:W-:Y:S02]  /*b170*/  FMUL.FTZ R12, R57, R12 ;  /* 0x0000000c390c7220 */ /* 0x000fe40000410000 */
[----:B------:R-:W-:Y:S02]  /*b180*/  FFMA.FTZ R48, R33, R56, -R48 ;  /* 0x0000003821307223 */ /* 0x000fe40000010830 */
[----:B------:R-:W-:Y:S02]  /*b190*/  FFMA.FTZ R46, R35, R55, -R46 ;  /* 0x00000037232e7223 */ /* 0x000fe4000001082e */
[----:B------:R-:W-:Y:S02]  /*b1a0*/  FFMA.FTZ R44, R16, R54, -R44 ;  /* 0x00000036102c7223 */ /* 0x000fe4000001082c */
[----:B------:R-:W-:Y:S01]  /*b1b0*/  FFMA.FTZ R43, R36, R53, -R43 ;  /* 0x00000035242b7223 */ /* 0x000fe2000001082b */
[----:B------:R-:W-:Y:S01]  /*b1c0*/  F2FP.PACK_AB R16, R46, R48 ;  /* 0x000000302e10723e */ /* 0x000fe200000000ff */
[----:B------:R-:W-:-:S02]  /*b1d0*/  FFMA.FTZ R42, R17, R52, -R42 ;  /* 0x00000034112a7223 */ /* 0x000fc4000001082a */
[----:B------:R-:W-:Y:S01]  /*b1e0*/  FFMA.FTZ R41, R37, R51, -R41 ;  /* 0x0000003325297223 */ /* 0x000fe20000010829 */
[----:B------:R-:W-:Y:S01]  /*b1f0*/  F2FP.PACK_AB R17, R43, R44 ;  /* 0x0000002c2b11723e */ /* 0x000fe200000000ff */
[----:B------:R-:W-:Y:S02]  /*b200*/  FFMA.FTZ R40, R18, R50, -R40 ;  /* 0x0000003212287223 */ /* 0x000fe40000010828 */
[----:B------:R-:W-:Y:S01]  /*b210*/  FFMA.FTZ R19, R19, R49, -R12 ;  /* 0x0000003113137223 */ /* 0x000fe2000001080c */
[----:B------:R-:W-:Y:S01]  /*b220*/  F2FP.PACK_AB R18, R41, R42 ;  /* 0x0000002a2912723e */ /* 0x000fe200000000ff */
[----:B------:R-:W-:Y:S01]  /*b230*/  FFMA.FTZ R34, R34, R50, R58 ;  /* 0x0000003222227223 */ /* 0x000fe2000001003a */
[----:B------:R-:W-:Y:S01]  /*b240*/  F2FP.PACK_AB R12, R45, R47 ;  /* 0x0000002f2d0c723e */ /* 0x000fe200000000ff */
[----:B------:R-:W-:Y:S01]  /*b250*/  FFMA.FTZ R15, R57, R49, R15 ;  /* 0x00000031390f7223 */ /* 0x000fe2000001000f */
[----:B------:R-:W-:-:S04]  /*b260*/  F2FP.PACK_AB R19, R19, R40 ;  /* 0x000000281313723e */ /* 0x000fc800000000ff */
[----:B------:R-:W-:Y:S01]  /*b270*/  F2FP.PACK_AB R15, R15, R34 ;  /* 0x000000220f0f723e */ /* 0x000fe200000000ff */
[----:B------:R1:W-:Y:S04]  /*b280*/  STS.128 [R22+0x100], R16 ;  /* 0x0001001016007388 */ /* 0x0003e80000000c00 */
[----:B------:R1:W-:Y:S02]  /*b290*/  STS.128 [R31+0x100], R12 ;  /* 0x0001000c1f007388 */ /* 0x0003e40000000c00 */
.L_x_131:
[----:B------:R-:W-:Y:S05]  /*b2a0*/  BSYNC B0 ;  /* 0x0000000000007941 */ /* 0x000fea0003800000 */
.L_x_130:
[----:B-1----:R-:W-:Y:S01]  /*b2b0*/  IADD3 R13, R10, 0x20, RZ ;  /* 0x000000200a0d7810 */ /* 0x002fe20007ffe0ff */
[----:B------:R-:W-:Y:S03]  /*b2c0*/  BSSY B0, `(.L_x_132) ;  /* 0x0000064000007945 */ /* 0x000fe60003800000 */
[----:B------:R-:W-:-:S13]  /*b2d0*/  ISETP.GE.OR P1, PT, R13, UR4, P0 ;  /* 0x000000040d007c0c */ /* 0x000fda0008726670 */
[----:B------:R-:W-:Y:S05]  /*b2e0*/  @P1 BRA `(.L_x_133) ;  /* 0x0000061000001947 */ /* 0x000fea0003800000 */
[----:B------:R-:W-:Y:S01]  /*b2f0*/  MOV R15, c[0x0][0x27c] ;  /* 0x00009f00000f7a02 */ /* 0x000fe20000000f00 */
[----:B------:R-:W-:Y:S01]  /*b300*/  HADD2.F32 R55, -RZ, R28.H1_H1 ;  /* 0x3000001cff377230 */ /* 0x000fe20000004100 */
[----:B------:R-:W-:Y:S01]  /*b310*/  SHF.R.S32.HI R12, RZ, 0x1f, R13 ;  /* 0x0000001fff0c7819 */ /* 0x000fe2000001140d */
[----:B------:R-:W-:Y:S01]  /*b320*/  HADD2.F32 R46, -RZ, R30.H1_H1 ;  /* 0x3000001eff2e7230 */ /* 0x000fe20000004100 */
[----:B------:R-:W-:Y:S01]  /*b330*/  LEA.HI R15, R15, R3, RZ, 0x1d ;  /* 0x000000030f0f7211 */ /* 0x000fe200078fe8ff */
[----:B------:R-:W-:Y:S01]  /*b340*/  HADD2.F32 R51, -RZ, R28.H0_H0 ;  /* 0x2000001cff337230 */ /* 0x000fe20000004100 */
[----:B------:R-:W-:Y:S01]  /*b350*/  SHF.L.U32 R17, R13, 0x6, RZ ;  /* 0x000000060d117819 */ /* 0x000fe200000006ff */
[----:B------:R-:W-:Y:S01]  /*b360*/  HADD2.F32 R53, -RZ, R24.H1_H1 ;  /* 0x30000018ff357230 */ /* 0x000fe20000004100 */
[----:B------:R-:W-:Y:S01]  /*b370*/  LEA.HI R12, R12, R13, RZ, 0x3 ;  /* 0x0000000d0c0c7211 */ /* 0x000fe200078f18ff */
[----:B------:R-:W-:Y:S01]  /*b380*/  HADD2.F32 R44, -RZ, R30.H0_H0 ;  /* 0x2000001eff2c7230 */ /* 0x000fe20000004100 */
[----:B------:R-:W-:Y:S01]  /*b390*/  SHF.R.S32.HI R13, RZ, 0x1f, R15 ;  /* 0x0000001fff0d7819 */ /* 0x000fe2000001140f */
[----:B------:R-:W-:Y:S01]  /*b3a0*/  HADD2.F32 R45, -RZ, R26.H1_H1 ;  /* 0x3000001aff2d7230 */ /* 0x000fe20000004100 */
[----:B------:R-:W-:Y:S01]  /*b3b0*/  LOP3.LUT R17, R17, 0x1c0, RZ, 0xc0, !PT ;  /* 0x000001c011117812 */ /* 0x000fe200078ec0ff */
[----:B------:R-:W-:Y:S01]  /*b3c0*/  HADD2.F32 R49, -RZ, R29.H1_H1 ;  /* 0x3000001dff317230 */ /* 0x000fe20000004100 */
[----:B------:R-:W-:Y:S01]  /*b3d0*/  SHF.L.U32 R14, R15, 0x3, RZ ;  /* 0x000000030f0e7819 */ /* 0x000fe200000006ff */
[----:B------:R-:W-:Y:S01]  /*b3e0*/  HADD2.F32 R50, -RZ, R24.H0_H0 ;  /* 0x20000018ff327230 */ /* 0x000fe20000004100 */
[----:B------:R-:W-:Y:S01]  /*b3f0*/  LEA.HI R13, R13, R15, RZ, 0x3 ;  /* 0x0000000f0d0d7211 */ /* 0x000fe200078f18ff */
[----:B------:R-:W-:Y:S01]  /*b400*/  HADD2.F32 R42, -RZ, R27.H1_H1 ;  /* 0x3000001bff2a7230 */ /* 0x000fe20000004100 */
[----:B------:R-:W-:Y:S01]  /*b410*/  SHF.L.U32 R12, R12, 0x6, RZ ;  /* 0x000000060c0c7819 */ /* 0x000fe200000006ff */
[----:B------:R-:W-:Y:S01]  /*b420*/  HADD2.F32 R43, -RZ, R26.H0_H0 ;  /* 0x2000001aff2b7230 */ /* 0x000fe20000004100 */
[----:B------:R-:W-:Y:S01]  /*b430*/  SHF.R.U32.HI R16, RZ, 0x3, R17 ;  /* 0x00000003ff107819 */ /* 0x000fe20000011611 */
[----:B------:R-:W-:Y:S01]  /*b440*/  HADD2.F32 R48, -RZ, R23.H1_H1 ;  /* 0x30000017ff307230 */ /* 0x000fe20000004100 */
[----:B------:R-:W-:Y:S01]  /*b450*/  LOP3.LUT R14, R17, 0x38, R14, 0xf8, !PT ;  /* 0x00000038110e7812 */ /* 0x000fe200078ef80e */
[----:B------:R-:W-:Y:S01]  /*b460*/  HADD2.F32 R47, -RZ, R29.H0_H0 ;  /* 0x2000001dff2f7230 */ /* 0x000fe20000004100 */
[----:B------:R-:W-:Y:S01]  /*b470*/  SHF.L.U32 R13, R13, 0xa, RZ ;  /* 0x0000000a0d0d7819 */ /* 0x000fe200000006ff */
[----:B------:R-:W-:Y:S01]  /*b480*/  HADD2.F32 R41, -RZ, R25.H1_H1 ;  /* 0x30000019ff297230 */ /* 0x000fe20000004100 */
[----:B------:R-:W-:Y:S01]  /*b490*/  LOP3.LUT R18, R17, 0x38, R32, 0xf8, !PT ;  /* 0x0000003811127812 */ /* 0x000fe200078ef820 */
[----:B------:R-:W-:Y:S01]  /*b4a0*/  HADD2.F32 R40, -RZ, R27.H0_H0 ;  /* 0x2000001bff287230 */ /* 0x000fe20000004100 */
[----:B------:R-:W-:-:S02]  /*b4b0*/  LOP3.LUT R12, R12, 0xfffffe00, RZ, 0xc0, !PT ;  /* 0xfffffe000c0c7812 */ /* 0x000fc400078ec0ff */
[----:B------:R-:W-:Y:S02]  /*b4c0*/  LOP3.LUT R14, R14, R16, RZ, 0x3c, !PT ;  /* 0x000000100e0e7212 */ /* 0x000fe400078e3cff */
[----:B------:R-:W-:Y:S02]  /*b4d0*/  LOP3.LUT R13, R13, 0x7fffe000, RZ, 0xc0, !PT ;  /* 0x7fffe0000d0d7812 */ /* 0x000fe400078ec0ff */
[----:B------:R-:W-:Y:S02]  /*b4e0*/  LOP3.LUT R18, R12, R18, R16, 0xf6, !PT ;  /* 0x000000120c127212 */ /* 0x000fe400078ef610 */
[----:B------:R-:W-:Y:S02]  /*b4f0*/  IADD3 R22, R14, R13, R12 ;  /* 0x0000000d0e167210 */ /* 0x000fe40007ffe00c */
[----:B------:R-:W-:Y:S02]  /*b500*/  SHF.L.U32 R31, R18, 0x1, RZ ;  /* 0x00000001121f7819 */ /* 0x000fe400000006ff */
[----:B------:R-:W-:-:S03]  /*b510*/  SHF.L.U32 R22, R22, 0x1, RZ ;  /* 0x0000000116167819 */ /* 0x000fc600000006ff */
[----:B------:R-:W1:Y:S04]  /*b520*/  LDS.128 R16, [R31+0x100] ;  /* 0x000100001f107984 */ /* 0x000e680000000c00 */
[----:B------:R-:W2:Y:S01]  /*b530*/  LDS.128 R12, [R22+0x100] ;  /* 0x00010000160c7984 */ /* 0x000ea20000000c00 */
[--C-:B-1----:R-:W-:Y:S02]  /*b540*/  HADD2.F32 R33, -RZ, R16.reuse.H0_H0 ;  /* 0x20000010ff217230 */ /* 0x102fe40000004100 */
[----:B------:R-:W-:Y:S02]  /*b550*/  HADD2.F32 R35, -RZ, R16.H1_H1 ;  /* 0x30000010ff237230 */ /* 0x000fe40000004100 */
[--C-:B--2---:R-:W-:Y:S02]  /*b560*/  HADD2.F32 R54, -RZ, R12.reuse.H0_H0 ;  /* 0x2000000cff367230 */ /* 0x104fe40000004100 */
[----:B------:R-:W-:Y:S01]  /*b570*/  HADD2.F32 R52, -RZ, R12.H1_H1 ;  /* 0x3000000cff347230 */ /* 0x000fe20000004100 */
[C---:B------:R-:W-:Y:S01]  /*b580*/  FMUL.FTZ R12, R55.reuse, R33 ;  /* 0x00000021370c7220 */ /* 0x040fe20000410000 */
[----:B------:R-:W-:Y:S01]  /*b590*/  HADD2.F32 R16, -RZ, R17.H0_H0 ;  /* 0x20000011ff107230 */ /* 0x000fe20000004100 */
[-C--:B------:R-:W-:Y:S01]  /*b5a0*/  FMUL.FTZ R55, R55, R54.reuse ;  /* 0x0000003637377220 */ /* 0x080fe20000410000 */
[----:B------:R-:W-:Y:S01]  /*b5b0*/  HADD2.F32 R39, -RZ, R13.H0_H0 ;  /* 0x2000000dff277230 */ /* 0x000fe20000004100 */
[----:B------:R-:W-:Y:S01]  /*b5c0*/  FFMA.FTZ R54, R46, R54, R12 ;  /* 0x000000362e367223 */ /* 0x000fe2000001000c */
[----:B------:R-:W-:Y:S01]  /*b5d0*/  HADD2.F32 R36, -RZ, R17.H1_H1 ;  /* 0x30000011ff247230 */ /* 0x000fe20000004100 */
[C---:B------:R-:W-:Y:S01]  /*b5e0*/  FMUL.FTZ R12, R51.reuse, R16 ;  /* 0x00000010330c7220 */ /* 0x040fe20000410000 */
[----:B------:R-:W-:Y:S01]  /*b5f0*/  HADD2.F32 R17, -RZ, R18.H0_H0 ;  /* 0x20000012ff117230 */ /* 0x000fe20000004100 */
[-C--:B------:R-:W-:Y:S01]  /*b600*/  FMUL.FTZ R51, R51, R39.reuse ;  /* 0x0000002733337220 */ /* 0x080fe20000410000 */
[--C-:B------:R-:W-:Y:S01]  /*b610*/  HADD2.F32 R34, -RZ, R15.reuse.H0_H0 ;  /* 0x2000000fff227230 */ /* 0x100fe20000004100 */
[----:B------:R-:W-:Y:S01]  /*b620*/  FFMA.FTZ R39, R44, R39, R12 ;  /* 0x000000272c277223 */ /* 0x000fe2000001000c */
[----:B------:R-:W-:Y:S01]  /*b630*/  HADD2.F32 R57, -RZ, R15.H1_H1 ;  /* 0x3000000fff397230 */ /* 0x000fe20000004100 */
[C---:B------:R-:W-:Y:S01]  /*b640*/  FMUL.FTZ R15, R53.reuse, R35 ;  /* 0x00000023350f7220 */ /* 0x040fe20000410000 */
[----:B------:R-:W-:Y:S01]  /*b650*/  HADD2.F32 R38, -RZ, R14.H0_H0 ;  /* 0x2000000eff267230 */ /* 0x000fe20000004100 */
[-C--:B------:R-:W-:Y:S01]  /*b660*/  FMUL.FTZ R53, R53, R52.reuse ;  /* 0x0000003435357220 */ /* 0x080fe20000410000 */
[----:B------:R-:W-:Y:S01]  /*b670*/  HADD2.F32 R13, -RZ, R13.H1_H1 ;  /* 0x3000000dff0d7230 */ /* 0x000fe20000004100 */
[----:B------:R-:W-:Y:S01]  /*b680*/  FFMA.FTZ R52, R45, R52, R15 ;  /* 0x000000342d347223 */ /* 0x000fe2000001000f */
[----:B------:R-:W-:Y:S01]  /*b690*/  HADD2.F32 R37, -RZ, R18.H1_H1 ;  /* 0x30000012ff257230 */ /* 0x000fe20000004100 */
[C---:B------:R-:W-:Y:S01]  /*b6a0*/  FMUL.FTZ R12, R49.reuse, R17 ;  /* 0x00000011310c7220 */ /* 0x040fe20000410000 */
[--C-:B------:R-:W-:Y:S01]  /*b6b0*/  HADD2.F32 R18, -RZ, R19.reuse.H0_H0 ;  /* 0x20000013ff127230 */ /* 0x100fe20000004100 */
[C---:B------:R-:W-:Y:S01]  /*b6c0*/  FMUL.FTZ R15, R50.reuse, R36 ;  /* 0x00000024320f7220 */ /* 0x040fe20000410000 */
[----:B------:R-:W-:Y:S01]  /*b6d0*/  HADD2.F32 R14, -RZ, R14.H1_H1 ;  /* 0x3000000eff0e7230 */ /* 0x000fe20000004100 */
[----:B------:R-:W-:Y:S01]  /*b6e0*/  FMUL.FTZ R49, R49, R38 ;  /* 0x0000002631317220 */ /* 0x000fe20000410000 */
[----:B------:R-:W-:Y:S01]  /*b6f0*/  HADD2.F32 R19, -RZ, R19.H1_H1 ;  /* 0x30000013ff137230 */ /* 0x000fe20000004100 */
[----:B------:R-:W-:-:S02]  /*b700*/  FMUL.FTZ R50, R50, R13 ;  /* 0x0000000d32327220 */ /* 0x000fc40000410000 */
[----:B------:R-:W-:Y:S02]  /*b710*/  FFMA.FTZ R38, R42, R38, R12 ;  /* 0x000000262a267223 */ /* 0x000fe4000001000c */
[----:B------:R-:W-:Y:S01]  /*b720*/  FFMA.FTZ R13, R43, R13, R15 ;  /* 0x0000000d2b0d7223 */ /* 0x000fe2000001000f */
[----:B------:R-:W-:Y:S01]  /*b730*/  HADD2.F32 R15, -RZ, R23.H0_H0 ;  /* 0x20000017ff0f7230 */ /* 0x000fe20000004100 */
[C---:B------:R-:W-:Y:S02]  /*b740*/  FMUL.FTZ R12, R48.reuse, R37 ;  /* 0x00000025300c7220 */ /* 0x040fe40000410000 */
[----:B------:R-:W-:Y:S01]  /*b750*/  FMUL.FTZ R58, R47, R18 ;  /* 0x000000122f3a7220 */ /* 0x000fe20000410000 */
[----:B------:R-:W-:Y:S01]  /*b760*/  F2FP.PACK_AB R13, R13, R39 ;  /* 0x000000270d0d723e */ /* 0x000fe200000000ff */
[-C--:B------:R-:W-:Y:S02]  /*b770*/  FMUL.FTZ R48, R48, R14.reuse ;  /* 0x0000000e30307220 */ /* 0x080fe40000410000 */
[----:B------:R-:W-:Y:S01]  /*b780*/  FFMA.FTZ R14, R41, R14, R12 ;  /* 0x0000000e290e7223 */ /* 0x000fe2000001000c */
[----:B------:R-:W-:Y:S01]  /*b790*/  HADD2.F32 R12, -RZ, R25.H0_H0 ;  /* 0x20000019ff0c7230 */ /* 0x000fe20000004100 */
[----:B------:R-:W-:-:S02]  /*b7a0*/  FMUL.FTZ R47, R47, R34 ;  /* 0x000000222f2f7220 */ /* 0x000fc40000410000 */
[----:B------:R-:W-:Y:S01]  /*b7b0*/  FFMA.FTZ R34, R40, R34, R58 ;  /* 0x0000002228227223 */ /* 0x000fe2000001003a */
[----:B------:R-:W-:Y:S01]  /*b7c0*/  F2FP.PACK_AB R14, R14, R38 ;  /* 0x000000260e0e723e */ /* 0x000fe200000000ff */
[C---:B------:R-:W-:Y:S02]  /*b7d0*/  FMUL.FTZ R58, R15.reuse, R57 ;  /* 0x000000390f3a7220 */ /* 0x040fe40000410000 */
[----:B------:R-:W-:Y:S02]  /*b7e0*/  FMUL.FTZ R56, R15, R19 ;  /* 0x000000130f387220 */ /* 0x000fe40000410000 */
[----:B------:R-:W-:Y:S02]  /*b7f0*/  FFMA.FTZ R55, R46, R33, -R55 ;  /* 0x000000212e377223 */ /* 0x000fe40000010837 */
[----:B------:R-:W-:Y:S02]  /*b800*/  FFMA.FTZ R53, R45, R35, -R53 ;  /* 0x000000232d357223 */ /* 0x000fe40000010835 */
[----:B------:R-:W-:-:S02]  /*b810*/  FFMA.FTZ R51, R44, R16, -R51 ;  /* 0x000000102c337223 */ /* 0x000fc40000010833 */
[----:B------:R-:W-:Y:S01]  /*b820*/  FFMA.FTZ R50, R43, R36, -R50 ;  /* 0x000000242b327223 */ /* 0x000fe20000010832 */
[----:B------:R-:W-:Y:S01]  /*b830*/  F2FP.PACK_AB R16, R53, R55 ;  /* 0x000000373510723e */ /* 0x000fe200000000ff */
[----:B------:R-:W-:Y:S02]  /*b840*/  FFMA.FTZ R49, R42, R17, -R49 ;  /* 0x000000112a317223 */ /* 0x000fe40000010831 */
[----:B------:R-:W-:Y:S01]  /*b850*/  FFMA.FTZ R48, R41, R37, -R48 ;  /* 0x0000002529307223 */ /* 0x000fe20000010830 */
[----:B------:R-:W-:Y:S01]  /*b860*/  F2FP.PACK_AB R17, R50, R51 ;  /* 0x000000333211723e */ /* 0x000fe200000000ff */
[----:B------:R-:W-:Y:S02]  /*b870*/  FFMA.FTZ R47, R40, R18, -R47 ;  /* 0x00000012282f7223 */ /* 0x000fe4000001082f */
[----:B------:R-:W-:Y:S01]  /*b880*/  FFMA.FTZ R19, R12, R19, -R58 ;  /* 0x000000130c137223 */ /* 0x000fe2000001083a */
[----:B------:R-:W-:Y:S01]  /*b890*/  F2FP.PACK_AB R18, R48, R49 ;  /* 0x000000313012723e */ /* 0x000fe200000000ff */
[----:B------:R-:W-:Y:S01]  /*b8a0*/  FFMA.FTZ R15, R12, R57, R56 ;  /* 0x000000390c0f7223 */ /* 0x000fe20000010038 */
[----:B------:R-:W-:-:S02]  /*b8b0*/  F2FP.PACK_AB R12, R52, R54 ;  /* 0x00000036340c723e */ /* 0x000fc400000000ff */
[----:B------:R-:W-:Y:S02]  /*b8c0*/  F2FP.PACK_AB R19, R19, R47 ;  /* 0x0000002f1313723e */ /* 0x000fe400000000ff */
[----:B------:R-:W-:-:S03]  /*b8d0*/  F2FP.PACK_AB R15, R15, R34 ;  /* 0x000000220f0f723e */ /* 0x000fc600000000ff */
[----:B------:R1:W-:Y:S04]  /*b8e0*/  STS.128 [R31+0x100], R16 ;  /* 0x000100101f007388 */ /* 0x0003e80000000c00 */
[----:B------:R1:W-:Y:S02]  /*b8f0*/  STS.128 [R22+0x100], R12 ;  /* 0x0001000c16007388 */ /* 0x0003e40000000c00 */
.L_x_133:
[----:B------:R-:W-:Y:S05]  /*b900*/  BSYNC B0 ;  /* 0x0000000000007941 */ /* 0x000fea0003800000 */
.L_x_132:
        /* <DEDUP_REMOVED lines=101> */
.L_x_135:
[----:B------:R-:W-:Y:S05]  /*bf60*/  BSYNC B0 ;  /* 0x0000000000007941 */ /* 0x000fea0003800000 */
.L_x_134:
[----:B-1----:R-:W-:-:S04]  /*bf70*/  IADD3 R13, R10, 0x60, RZ ;  /* 0x000000600a0d7810 */ /* 0x002fc80007ffe0ff */
[----:B------:R-:W-:-:S13]  /*bf80*/  ISETP.GE.OR P0, PT, R13, UR4, P0 ;  /* 0x000000040d007c0c */ /* 0x000fda0008706670 */
[----:B------:R-:W-:Y:S05]  /*bf90*/  @P0 BRA `(.L_x_125) ;  /* 0x0000061000000947 */ /* 0x000fea0003800000 */
[----:B------:R-:W-:Y:S01]  /*bfa0*/  MOV R15, c[0x0][0x27c] ;  /* 0x00009f00000f7a02 */ /* 0x000fe20000000f00 */
[--C-:B------:R-:W-:Y:S01]  /*bfb0*/  HADD2.F32 R37, -RZ, R28.reuse.H1_H1 ;  /* 0x3000001cff257230 */ /* 0x100fe20000004100 */
[----:B------:R-:W-:Y:S01]  /*bfc0*/  SHF.R.S32.HI R12, RZ, 0x1f, R13 ;  /* 0x0000001fff0c7819 */ /* 0x000fe2000001140d */
[----:B------:R-:W-:Y:S01]  /*bfd0*/  HADD2.F32 R28, -RZ, R28.H0_H0 ;  /* 0x2000001cff1c7230 */ /* 0x000fe20000004100 */
[----:B------:R-:W-:Y:S01]  /*bfe0*/  LEA.HI R15, R15, R3, RZ, 0x1d ;  /* 0x000000030f0f7211 */ /* 0x000fe200078fe8ff */
[----:B------:R-:W-:Y:S01]  /*bff0*/  HADD2.F32 R42, -RZ, R30.H1_H1 ;  /* 0x3000001eff2a7230 */ /* 0x000fe20000004100 */
[----:B------:R-:W-:Y:S01]  /*c000*/  SHF.L.U32 R17, R13, 0x6, RZ ;  /* 0x000000060d117819 */ /* 0x000fe200000006ff */
[----:B------:R-:W-:Y:S01]  /*c010*/  HADD2.F32 R43, -RZ, R24.H1_H1 ;  /* 0x30000018ff2b7230 */ /* 0x000fe20000004100 */
[----:B------:R-:W-:Y:S01]  /*c020*/  LEA.HI R12, R12, R13, RZ, 0x3 ;  /* 0x0000000d0c0c7211 */ /* 0x000fe200078f18ff */
[----:B------:R-:W-:Y:S01]  /*c030*/  HADD2.F32 R30, -RZ, R30.H0_H0 ;  /* 0x2000001eff1e7230 */ /* 0x000fe20000004100 */
[----:B------:R-:W-:Y:S01]  /*c040*/  SHF.R.S32.HI R13, RZ, 0x1f, R15 ;  /* 0x0000001fff0d7819 */ /* 0x000fe2000001140f */
[----:B------:R-:W-:Y:S01]  /*c050*/  HADD2.F32 R24, -RZ, R24.H0_H0 ;  /* 0x20000018ff187230 */ /* 0x000fe20000004100 */
[----:B------:R-:W-:Y:S01]  /*c060*/  LOP3.LUT R17, R17, 0x1c0, RZ, 0xc0, !PT ;  /* 0x000001c011117812 */ /* 0x000fe200078ec0ff */
[----:B------:R-:W-:Y:S01]  /*c070*/  HADD2.F32 R47, -RZ, R23.H1_H1 ;  /* 0x30000017ff2f7230 */ /* 0x000fe20000004100 */
[----:B------:R-:W-:-:S02]  /*c080*/  SHF.L.U32 R14, R15, 0x3, RZ ;  /* 0x000000030f0e7819 */ /* 0x000fc400000006ff */
[----:B------:R-:W-:Y:S02]  /*c090*/  LEA.HI R13, R13, R15, RZ, 0x3 ;  /* 0x0000000f0d0d7211 */ /* 0x000fe400078f18ff */
[----:B------:R-:W-:Y:S02]  /*c0a0*/  SHF.L.U32 R12, R12, 0x6, RZ ;  /* 0x000000060c0c7819 */ /* 0x000fe400000006ff */
[----:B------:R-:W-:Y:S02]  /*c0b0*/  SHF.R.U32.HI R16, RZ, 0x3, R17 ;  /* 0x00000003ff107819 */ /* 0x000fe40000011611 */
[----:B------:R-:W-:Y:S02]  /*c0c0*/  LOP3.LUT R14, R17, 0x38, R14, 0xf8, !PT ;  /* 0x00000038110e7812 */ /* 0x000fe400078ef80e */
[----:B------:R-:W-:Y:S02]  /*c0d0*/  SHF.L.U32 R13, R13, 0xa, RZ ;  /* 0x0000000a0d0d7819 */ /* 0x000fe400000006ff */
[----:B------:R-:W-:-:S02]  /*c0e0*/  LOP3.LUT R18, R17, 0x38, R32, 0xf8, !PT ;  /* 0x0000003811127812 */ /* 0x000fc400078ef820 */
[----:B------:R-:W-:Y:S02]  /*c0f0*/  LOP3.LUT R12, R12, 0xfffffe00, RZ, 0xc0, !PT ;  /* 0xfffffe000c0c7812 */ /* 0x000fe400078ec0ff */
[----:B------:R-:W-:Y:S02]  /*c100*/  LOP3.LUT R14, R14, R16, RZ, 0x3c, !PT ;  /* 0x000000100e0e7212 */ /* 0x000fe400078e3cff */
[----:B------:R-:W-:Y:S02]  /*c110*/  LOP3.LUT R13, R13, 0x7fffe000, RZ, 0xc0, !PT ;  /* 0x7fffe0000d0d7812 */ /* 0x000fe400078ec0ff */
[----:B------:R-:W-:Y:S02]  /*c120*/  LOP3.LUT R18, R12, R18, R16, 0xf6, !PT ;  /* 0x000000120c127212 */ /* 0x000fe400078ef610 */
[----:B------:R-:W-:Y:S02]  /*c130*/  IADD3 R22, R14, R13, R12 ;  /* 0x0000000d0e167210 */ /* 0x000fe40007ffe00c */
[----:B------:R-:W-:-:S02]  /*c140*/  SHF.L.U32 R31, R18, 0x1, RZ ;  /* 0x00000001121f7819 */ /* 0x000fc400000006ff */
[----:B------:R-:W-:-:S03]  /*c150*/  SHF.L.U32 R22, R22, 0x1, RZ ;  /* 0x0000000116167819 */ /* 0x000fc600000006ff */
[----:B------:R-:W1:Y:S04]  /*c160*/  LDS.128 R16, [R31+0x100] ;  /* 0x000100001f107984 */ /* 0x000e680000000c00 */
[----:B------:R-:W2:Y:S01]  /*c170*/  LDS.128 R12, [R22+0x100] ;  /* 0x00010000160c7984 */ /* 0x000ea20000000c00 */
[--C-:B-1----:R-:W-:Y:S02]  /*c180*/  HADD2.F32 R33, -RZ, R16.reuse.H0_H0 ;  /* 0x20000010ff217230 */ /* 0x102fe40000004100 */
[----:B------:R-:W-:Y:S02]  /*c190*/  HADD2.F32 R34, -RZ, R16.H1_H1 ;  /* 0x30000010ff227230 */ /* 0x000fe40000004100 */
[----:B------:R-:W-:Y:S01]  /*c1a0*/  HADD2.F32 R16, -RZ, R17.H0_H0 ;  /* 0x20000011ff107230 */ /* 0x000fe20000004100 */
[----:B------:R-:W-:Y:S01]  /*c1b0*/  FMUL.FTZ R44, R37, R33 ;  /* 0x00000021252c7220 */ /* 0x000fe20000410000 */
[--C-:B--2---:R-:W-:Y:S01]  /*c1c0*/  HADD2.F32 R38, -RZ, R12.reuse.H0_H0 ;  /* 0x2000000cff267230 */ /* 0x104fe20000004100 */
[----:B------:R-:W-:Y:S01]  /*c1d0*/  FMUL.FTZ R46, R43, R34 ;  /* 0x000000222b2e7220 */ /* 0x000fe20000410000 */
[----:B------:R-:W-:Y:S01]  /*c1e0*/  HADD2.F32 R39, -RZ, R12.H1_H1 ;  /* 0x3000000cff277230 */ /* 0x000fe20000004100 */
[----:B------:R-:W-:Y:S01]  /*c1f0*/  FMUL.FTZ R45, R28, R16 ;  /* 0x000000101c2d7220 */ /* 0x000fe20000410000 */
[----:B------:R-:W-:Y:S01]  /*c200*/  HADD2.F32 R12, -RZ, R13.H0_H0 ;  /* 0x2000000dff0c7230 */ /* 0x000fe20000004100 */
[-C--:B------:R-:W-:Y:S01]  /*c210*/  FMUL.FTZ R37, R37, R38.reuse ;  /* 0x0000002625257220 */ /* 0x080fe20000410000 */
[----:B------:R-:W-:Y:S01]  /*c220*/  HADD2.F32 R35, -RZ, R17.H1_H1 ;  /* 0x30000011ff237230 */ /* 0x000fe20000004100 */
[----:B------:R-:W-:Y:S01]  /*c230*/  FFMA.FTZ R38, R42, R38, R44 ;  /* 0x000000262a267223 */ /* 0x000fe2000001002c */
[----:B------:R-:W-:Y:S01]  /*c240*/  HADD2.F32 R44, -RZ, R26.H1_H1 ;  /* 0x3000001aff2c7230 */ /* 0x000fe20000004100 */
[-C--:B------:R-:W-:Y:S01]  /*c250*/  FMUL.FTZ R28, R28, R12.reuse ;  /* 0x0000000c1c1c7220 */ /* 0x080fe20000410000 */
[----:B------:R-:W-:Y:S01]  /*c260*/  HADD2.F32 R17, -RZ, R18.H0_H0 ;  /* 0x20000012ff117230 */ /* 0x000fe20000004100 */
[----:B------:R-:W-:Y:S01]  /*c270*/  FFMA.FTZ R45, R30, R12, R45 ;  /* 0x0000000c1e2d7223 */ /* 0x000fe2000001002d */
[----:B------:R-:W-:Y:S01]  /*c280*/  HADD2.F32 R12, -RZ, R29.H1_H1 ;  /* 0x3000001dff0c7230 */ /* 0x000fe20000004100 */
[-C--:B------:R-:W-:Y:S01]  /*c290*/  FMUL.FTZ R43, R43, R39.reuse ;  /* 0x000000272b2b7220 */ /* 0x080fe20000410000 */
[----:B------:R-:W-:Y:S01]  /*c2a0*/  HADD2.F32 R40, -RZ, R13.H1_H1 ;  /* 0x3000000dff287230 */ /* 0x000fe20000004100 */
[----:B------:R-:W-:Y:S01]  /*c2b0*/  FFMA.FTZ R39, R44, R39, R46 ;  /* 0x000000272c277223 */ /* 0x000fe2000001002e */
[----:B------:R-:W-:Y:S01]  /*c2c0*/  HADD2.F32 R13, -RZ, R14.H0_H0 ;  /* 0x2000000eff0d7230 */ /* 0x000fe20000004100 */
[----:B------:R-:W-:Y:S01]  /*c2d0*/  FMUL.FTZ R49, R24, R35 ;  /* 0x0000002318317220 */ /* 0x000fe20000410000 */
[----:B------:R-:W-:Y:S01]  /*c2e0*/  HADD2.F32 R26, -RZ, R26.H0_H0 ;  /* 0x2000001aff1a7230 */ /* 0x000fe20000004100 */
[----:B------:R-:W-:Y:S01]  /*c2f0*/  FMUL.FTZ R48, R12, R17 ;  /* 0x000000110c307220 */ /* 0x000fe20000410000 */
[----:B------:R-:W-:Y:S01]  /*c300*/  HADD2.F32 R46, -RZ, R27.H1_H1 ;  /* 0x3000001bff2e7230 */ /* 0x000fe20000004100 */
        /* <DEDUP_REMOVED lines=8> */
[C---:B------:R-:W-:Y:S01]  /*c390*/  FMUL.FTZ R50, R47.reuse, R36 ;  /* 0x000000242f327220 */ /* 0x040fe20000410000 */
[----:B------:R-:W-:Y:S01]  /*c3a0*/  HADD2.F32 R49, -RZ, R29.H0_H0 ;  /* 0x2000001dff317230 */ /* 0x000fe20000004100 */
[-C--:B------:R-:W-:Y:S01]  /*c3b0*/  FMUL.FTZ R47, R47, R41.reuse ;  /* 0x000000292f2f7220 */ /* 0x080fe20000410000 */
[----:B------:R-:W-:Y:S01]  /*c3c0*/  HADD2.F32 R19, -RZ, R19.H1_H1 ;  /* 0x30000013ff137230 */ /* 0x000fe20000004100 */
[----:B------:R-:W-:Y:S01]  /*c3d0*/  FFMA.FTZ R41, R13, R41, R50 ;  /* 0x000000290d297223 */ /* 0x000fe20000010032 */
[----:B------:R-:W-:Y:S01]  /*c3e0*/  HADD2.F32 R14, -RZ, R15.H0_H0 ;  /* 0x2000000fff0e7230 */ /* 0x000fe20000004100 */
[----:B------:R-:W-:Y:S01]  /*c3f0*/  FFMA.FTZ R37, R42, R33, -R37 ;  /* 0x000000212a257223 */ /* 0x000fe20000010825 */
[----:B------:R-:W-:Y:S01]  /*c400*/  HADD2.F32 R29, -RZ, R23.H0_H0 ;  /* 0x20000017ff1d7230 */ /* 0x000fe20000004100 */
[C---:B------:R-:W-:Y:S01]  /*c410*/  FMUL.FTZ R23, R49.reuse, R18 ;  /* 0x0000001231177220 */ /* 0x040fe20000410000 */
[----:B------:R-:W-:Y:S01]  /*c420*/  HADD2.F32 R15, -RZ, R15.H1_H1 ;  /* 0x3000000fff0f7230 */ /* 0x000fe20000004100 */
[----:B------:R-:W-:Y:S01]  /*c430*/  FMUL.FTZ R49, R49, R14 ;  /* 0x0000000e31317220 */ /* 0x000fe20000410000 */
[----:B------:R-:W-:Y:S01]  /*c440*/  HADD2.F32 R27, -RZ, R27.H0_H0 ;  /* 0x2000001bff1b7230 */ /* 0x000fe20000004100 */
[C---:B------:R-:W-:Y:S01]  /*c450*/  FMUL.FTZ R50, R29.reuse, R19 ;  /* 0x000000131d327220 */ /* 0x040fe20000410000 */
[----:B------:R-:W-:Y:S01]  /*c460*/  HADD2.F32 R25, -RZ, R25.H0_H0 ;  /* 0x20000019ff197230 */ /* 0x000fe20000004100 */
[----:B------:R-:W-:-:S02]  /*c470*/  FMUL.FTZ R29, R29, R15 ;  /* 0x0000000f1d1d7220 */ /* 0x000fc40000410000 */
[----:B------:R-:W-:Y:S02]  /*c480*/  FFMA.FTZ R43, R44, R34, -R43 ;  /* 0x000000222c2b7223 */ /* 0x000fe4000001082b */
[----:B------:R-:W-:Y:S02]  /*c490*/  FFMA.FTZ R28, R30, R16, -R28 ;  /* 0x000000101e1c7223 */ /* 0x000fe4000001081c */
[----:B------:R-:W-:Y:S01]  /*c4a0*/  FFMA.FTZ R24, R26, R35, -R24 ;  /* 0x000000231a187223 */ /* 0x000fe20000010818 */
[----:B------:R-:W-:Y:S01]  /*c4b0*/  F2FP.PACK_AB R16, R43, R37 ;  /* 0x000000252b10723e */ /* 0x000fe200000000ff */
        /* <DEDUP_REMOVED lines=15> */
.L_x_125:
[----:B------:R-:W-:Y:S05]  /*c5b0*/  BSYNC B2 ;  /* 0x0000000000027941 */ /* 0x000fea0003800000 */
.L_x_109:
[----:B-1----:R-:W-:Y:S01]  /*c5c0*/  IMAD R14, R21, c[0x0][0x208], RZ ;  /* 0x00008200150e7a24 */ /* 0x002fe200078e02ff */
[----:B------:R-:W-:Y:S01]  /*c5d0*/  LEA.HI R5, R5, R73, RZ, 0x5 ;  /* 0x0000004905057211 */ /* 0x000fe200078f28ff */
[C---:B------:R-:W-:Y:S01]  /*c5e0*/  IMAD.WIDE.U32 R12, R242.reuse, c[0x0][0x208], RZ ;  /* 0x00008200f20c7a25 */ /* 0x040fe200078e00ff */
[----:B------:R-:W-:Y:S01]  /*c5f0*/  BAR.SYNC.DEFER_BLOCKING 0x0 ;  /* 0x0000000000007b1d */ /* 0x000fe20000010000 */
[----:B------:R-:W-:Y:S01]  /*c600*/  SHF.L.U32 R15, R3, 0x6, RZ ;  /* 0x00000006030f7819 */ /* 0x000fe200000006ff */
[----:B------:R-:W-:Y:S01]  /*c610*/  UISETP.GE.AND UP0, UPT, UR9, 0x81, UPT ;  /* 0x000000810900788c */ /* 0x000fe2000bf06270 */
[----:B------:R-:W-:Y:S01]  /*c620*/  IMAD R14, R242, c[0x0][0x20c], R14 ;  /* 0x00008300f20e7a24 */ /* 0x000fe200078e020e */
[----:B------:R-:W-:Y:S01]  /*c630*/  SHF.L.U32 R10, R10, 0x3, RZ ;  /* 0x000000030a0a7819 */ /* 0x000fe200000006ff */
[----:B------:R-:W-:Y:S01]  /*c640*/  IMAD R11, R11, c[0x0][0x218], RZ ;  /* 0x000086000b0b7a24 */ /* 0x000fe200078e02ff */
[----:B------:R-:W-:Y:S01]  /*c650*/  LOP3.LUT R15, R15, 0x1c0, RZ, 0xc0, !PT ;  /* 0x000001c00f0f7812 */ /* 0x000fe200078ec0ff */
[----:B------:R-:W-:Y:S01]  /*c660*/  IMAD.WIDE R18, R32, 0x2, RZ ;  /* 0x0000000220127825 */ /* 0x000fe200078e02ff */
[----:B------:R-:W-:-:S02]  /*c670*/  IADD3 R13, R13, R14, RZ ;  /* 0x0000000e0d0d7210 */ /* 0x000fc40007ffe0ff */
[----:B------:R-:W-:Y:S01]  /*c680*/  SHF.L.U32 R14, R5, 0x5, RZ ;  /* 0x00000005050e7819 */ /* 0x000fe200000006ff */
[----:B------:R-:W-:Y:S01]  /*c690*/  IMAD R11, R241, c[0x0][0x21c], R11 ;  /* 0x00008700f10b7a24 */ /* 0x000fe200078e020b */
[----:B------:R-:W-:Y:S01]  /*c6a0*/  LOP3.LUT R238, R15, 0x8, R10, 0xf8, !PT ;  /* 0x000000080fee7812 */ /* 0x000fe200078ef80a */
[----:B------:R-:W-:Y:S01]  /*c6b0*/  IMAD.WIDE.U32 R12, R241, c[0x0][0x218], R12 ;  /* 0x00008600f10c7a25 */ /* 0x000fe200078e000c */
[----:B------:R-:W-:Y:S02]  /*c6c0*/  LOP3.LUT R14, R14, 0x7ffffc00, RZ, 0xc0, !PT ;  /* 0x7ffffc000e0e7812 */ /* 0x000fe400078ec0ff */
[----:B------:R-:W-:Y:S02]  /*c6d0*/  SHF.R.U32.HI R15, RZ, 0x3, R15 ;  /* 0x00000003ff0f7819 */ /* 0x000fe4000001160f */
[----:B------:R-:W-:Y:S02]  /*c6e0*/  IADD3 R188, R4, R14, RZ ;  /* 0x0000000e04bc7210 */ /* 0x000fe40007ffe0ff */
[----:B------:R-:W-:-:S02]  /*c6f0*/  IADD3 R10, P0, R12, UR28, RZ ;  /* 0x0000001c0c0a7c10 */ /* 0x000fc4000ff1e0ff */
[C---:B------:R-:W-:Y:S01]  /*c700*/  LEA R196, R188.reuse, 0x100, 0x1 ;  /* 0x00000100bcc47811 */ /* 0x040fe200078e08ff */
[----:B------:R-:W-:Y:S01]  /*c710*/  IMAD.SHL.U32 R188, R188, 0x2, RZ ;  /* 0x00000002bcbc7824 */ /* 0x000fe200078e00ff */
[----:B------:R-:W-:Y:S02]  /*c720*/  IADD3.X R11, R13, UR10, R11, P0, !PT ;  /* 0x0000000a0d0b7c10 */ /* 0x000fe400087fe40b */
[-C--:B------:R-:W-:Y:S02]  /*c730*/  LEA R192, R2, R196.reuse, 0x1 ;  /* 0x000000c402c07211 */ /* 0x080fe400078e08ff */
[----:B------:R-:W-:Y:S01]  /*c740*/  LEA R34, P0, R10, c[0x0][0x1f8], 0x1 ;  /* 0x00007e000a227a11 */ /* 0x000fe200078008ff */
[----:B------:R-:W-:Y:S01]  /*c750*/  LDSM.16.M88.4 R136, [R188+0x100] ;  /* 0x00010000bc88783b */ /* 0x000fe20000000200 */
[C---:B------:R-:W-:Y:S02]  /*c760*/  LEA R196, R0.reuse, R196, 0x1 ;  /* 0x000000c400c47211 */ /* 0x040fe400078e08ff */
[----:B------:R-:W-:Y:S01]  /*c770*/  LEA R212, R0, R192, 0x1 ;  /* 0x000000c000d47211 */ /* 0x000fe200078e08ff */
[----:B------:R-:W-:Y:S01]  /*c780*/  LDSM.16.M88.4 R140, [R192] ;  /* 0x00000000c08c783b */ /* 0x000fe20000000200 */
[----:B------:R-:W-:-:S02]  /*c790*/  LEA.HI.X R10, R10, c[0x0][0x1fc], R11, 0x1, P0 ;  /* 0x00007f000a0a7a11 */ /* 0x000fc400000f0c0b */
[----:B------:R-:W-:Y:S01]  /*c7a0*/  SHF.R.S32.HI R14, RZ, 0x1f, R8 ;  /* 0x0000001fff0e7819 */ /* 0x000fe20000011408 */
[----:B------:R-:W-:Y:S01]  /*c7b0*/  LDSM.16.M88.4 R172, [R196] ;  /* 0x00000000c4ac783b */ /* 0x000fe20000000200 */
[----:B------:R-:W-:Y:S02]  /*c7c0*/  LOP3.LUT R238, R238, R15, RZ, 0x3c, !PT ;  /* 0x0000000feeee7212 */ /* 0x000fe400078e3cff */
[----:B------:R-:W-:Y:S01]  /*c7d0*/  LEA.HI R14, R14, R8, RZ, 0x3 ;  /* 0x000000080e0e7211 */ /* 0x000fe200078f18ff */
[----:B------:R-:W1:Y:S01]  /*c7e0*/  SHFL.IDX PT, R96, R34, 0x1, 0x181f ;  /* 0x00381f0022607f89 */ /* 0x000e6200000e0000 */
[----:B------:R-:W-:Y:S02]  /*c7f0*/  LOP3.LUT P3, RZ, R3, 0x2, RZ, 0xc0, !PT ;  /* 0x0000000203ff7812 */ /* 0x000fe4000786c0ff */
[----:B------:R-:W-:Y:S01]  /*c800*/  LOP3.LUT R33, R14, 0xfffffff8, RZ, 0xc0, !PT ;  /* 0xfffffff80e217812 */ /* 0x000fe200078ec0ff */
[----:B------:R-:W-:Y:S01]  /*c810*/  LDSM.16.M88.4 R184, [R212] ;  /* 0x00000000d4b8783b */ /* 0x000fe20000000200 */
[----:B------:R-:W-:-:S02]  /*c820*/  LEA R238, R20, R238, 0x9 ;  /* 0x000000ee14ee7211 */ /* 0x000fc400078e48ff */
[----:B------:R-:W-:Y:S01]  /*c830*/  SHF.L.U32 R243, R9, 0x1, RZ ;  /* 0x0000000109f37819 */ /* 0x000fe200000006ff */
[----:B------:R-:W-:Y:S01]  /*c840*/  LDSM.16.M88.4 R188, [R188+0x4100] ;  /* 0x00410000bcbc783b */ /* 0x000fe20000000200 */
[----:B------:R-:W-:Y:S01]  /*c850*/  IMAD.WIDE R16, R33, 0x2, RZ ;  /* 0x0000000221107825 */ /* 0x000fe200078e02ff */
[----:B------:R-:W-:Y:S02]  /*c860*/  SHF.L.U32 R238, R238, 0x1, RZ ;  /* 0x00000001eeee7819 */ /* 0x000fe400000006ff */
[----:B------:R-:W-:Y:S02]  /*c870*/  LDSM.16.M88.4 R192, [R192+0x4000] ;  /* 0x00400000c0c0783b */ /* 0x000fe40000000200 */
[C---:B------:R-:W-:Y:S02]  /*c880*/  IADD3 R14, R238.reuse, 0x8100, RZ ;  /* 0x00008100ee0e7810 */ /* 0x040fe40007ffe0ff */
[----:B------:R-:W-:Y:S01]  /*c890*/  LDSM.16.M88.4 R196, [R196+0x4000] ;  /* 0x00400000c4c4783b */ /* 0x000fe20000000200 */
[----:B------:R-:W-:-:S02]  /*c8a0*/  IADD3 R237, R238, 0x8120, RZ ;  /* 0x00008120eeed7810 */ /* 0x000fc40007ffe0ff */
[----:B------:R-:W-:Y:S01]  /*c8b0*/  @P3 IADD3 R237, R14, -0x20, RZ ;  /* 0xffffffe00eed3810 */ /* 0x000fe20007ffe0ff */
[----:B------:R-:W-:Y:S03]  /*c8c0*/  LDSM.16.M88.4 R212, [R212+0x4000] ;  /* 0x00400000d4d4783b */ /* 0x000fe60000000200 */
[C---:B------:R-:W-:Y:S01]  /*c8d0*/  IADD3 R231, R237.reuse, 0x800, RZ ;  /* 0x00000800ede77810 */ /* 0x040fe20007ffe0ff */
[----:B------:R-:W-:Y:S01]  /*c8e0*/  BAR.SYNC.DEFER_BLOCKING 0x0 ;  /* 0x0000000000007b1d */ /* 0x000fe20000010000 */
[----:B-1----:R-:W-:Y:S02]  /*c8f0*/  IADD3 R48, P2, R18, R96, RZ ;  /* 0x0000006012307210 */ /* 0x002fe40007f5e0ff */
[C---:B------:R-:W-:Y:S02]  /*c900*/  IADD3 R230, R237.reuse, 0x1000, RZ ;  /* 0x00001000ede67810 */ /* 0x040fe40007ffe0ff */
[C---:B------:R-:W-:Y:S01]  /*c910*/  IADD3 R229, R237.reuse, 0x1800, RZ ;  /* 0x00001800ede57810 */ /* 0x040fe20007ffe0ff */
[----:B------:R-:W1:Y:S01]  /*c920*/  SHFL.IDX PT, R50, R34, RZ, 0x181f ;  /* 0x00181fff22327589 */ /* 0x000e6200000e0000 */
[----:B------:R-:W-:-:S02]  /*c930*/  IADD3 R228, R237, 0x2000, RZ ;  /* 0x00002000ede47810 */ /* 0x000fc40007ffe0ff */
[C---:B------:R-:W-:Y:S01]  /*c940*/  IADD3 R227, R237.reuse, 0x2800, RZ ;  /* 0x00002800ede37810 */ /* 0x040fe20007ffe0ff */
[----:B------:R-:W2:Y:S01]  /*c950*/  SHFL.IDX PT, R12, R10, 0x1, 0x181f ;  /* 0x00381f000a0c7f89 */ /* 0x000ea200000e0000 */
[C---:B------:R-:W-:Y:S02]  /*c960*/  IADD3 R226, R237.reuse, 0x3000, RZ ;  /* 0x00003000ede27810 */ /* 0x040fe40007ffe0ff */
[C---:B------:R-:W-:Y:S01]  /*c970*/  IADD3 R225, R237.reuse, 0x3800, RZ ;  /* 0x00003800ede17810 */ /* 0x040fe20007ffe0ff */
[----:B------:R-:W3:Y:S01]  /*c980*/  SHFL.IDX PT, R88, R34, 0x2, 0x181f ;  /* 0x00581f0022587f89 */ /* 0x000ee200000e0000 */
[C---:B------:R-:W-:Y:S02]  /*c990*/  IADD3 R223, R237.reuse, 0x4000, RZ ;  /* 0x00004000eddf7810 */ /* 0x040fe40007ffe0ff */
[C---:B------:R-:W-:Y:S01]  /*c9a0*/  IADD3 R222, R237.reuse, 0x4800, RZ ;  /* 0x00004800edde7810 */ /* 0x040fe20007ffe0ff */
[----:B------:R-:W4:Y:S01]  /*c9b0*/  SHFL.IDX PT, R13, R10, RZ, 0x181f ;  /* 0x00181fff0a0d7589 */ /* 0x000f2200000e0000 */
[----:B------:R-:W-:-:S02]  /*c9c0*/  IADD3 R221, R237, 0x5000, RZ ;  /* 0x00005000eddd7810 */ /* 0x000fc40007ffe0ff */
[C---:B------:R-:W-:Y:S01]  /*c9d0*/  IADD3 R220, R237.reuse, 0x5800, RZ ;  /* 0x00005800eddc7810 */ /* 0x040fe20007ffe0ff */
[----:B------:R-:W5:Y:S01]  /*c9e0*/  SHFL.IDX PT, R34, R34, 0x3, 0x181f ;  /* 0x00781f0022227f89 */ /* 0x000f6200000e0000 */
[----:B------:R-:W-:Y:S01]  /*c9f0*/  IADD3 R219, R237, 0x6000, RZ ;  /* 0x00006000eddb7810 */ /* 0x000fe20007ffe0ff */
[----:B------:R-:W-:-:S04]  /*ca00*/  DEPBAR.LE SB0, 0x0 ;  /* 0x000080000000791a */ /* 0x000fc80000000000 */
[----:B------:R-:W5:Y:S01]  /*ca10*/  SHFL.IDX PT, R11, R10, 0x2, 0x181f ;  /* 0x00581f000a0b7f89 */ /* 0x000f6200000e0000 */
[----:B------:R-:W-:-:S03]  /*ca20*/  IADD3 R218, R237, 0x6800, RZ ;  /* 0x00006800edda7810 */ /* 0x000fc60007ffe0ff */
[----:B------:R-:W-:Y:S01]  /*ca30*/  BAR.SYNC.DEFER_BLOCKING 0x0 ;  /* 0x0000000000007b1d */ /* 0x000fe20000010000 */
[----:B-1----:R-:W-:Y:S02]  /*ca40*/  IADD3 R56, P0, R50, R18, RZ ;  /* 0x0000001232387210 */ /* 0x002fe40007f1e0ff */
[----:B--2---:R-:W-:Y:S02]  /*ca50*/  IADD3.X R49, R19, R12, RZ, P2, !PT ;  /* 0x0000000c13317210 */ /* 0x004fe400017fe4ff */
[----:B------:R-:W-:Y:S01]  /*ca60*/  IADD3 R96, P2, R16, R96, RZ ;  /* 0x0000006010607210 */ /* 0x000fe20007f5e0ff */
[----:B------:R-:W1:Y:S01]  /*ca70*/  SHFL.IDX PT, R10, R10, 0x3, 0x181f ;  /* 0x00781f000a0a7f89 */ /* 0x000e6200000e0000 */
[----:B---3--:R-:W-:Y:S02]  /*ca80*/  IADD3 R90, P1, R18, R88, RZ ;  /* 0x00000058125a7210 */ /* 0x008fe40007f3e0ff */
[----:B------:R-:W-:Y:S01]  /*ca90*/  IADD3.X R97, R17, R12, RZ, P2, !PT ;  /* 0x0000000c11617210 */ /* 0x000fe200017fe4ff */
[----:B----4-:R-:W-:Y:S01]  /*caa0*/  IMAD.X R57, R13, 0x1, R19, P0 ;  /* 0x000000010d397824 */ /* 0x010fe200000e0613 */
[----:B------:R-:W-:-:S02]  /*cab0*/  IADD3 R217, R237, 0x7000, RZ ;  /* 0x00007000edd97810 */ /* 0x000fc40007ffe0ff */
[----:B------:R-:W-:Y:S02]  /*cac0*/  IADD3 R216, R237, 0x7800, RZ ;  /* 0x00007800edd87810 */ /* 0x000fe40007ffe0ff */
[-C--:B-----5:R-:W-:Y:S02]  /*cad0*/  IADD3 R74, P0, R18, R34.reuse, RZ ;  /* 0x00000022124a7210 */ /* 0x0a0fe40007f1e0ff */
[----:B------:R-:W-:Y:S02]  /*cae0*/  IADD3 R34, P2, R16, R34, RZ ;  /* 0x0000002210227210 */ /* 0x000fe40007f5e0ff */
[C---:B------:R-:W-:Y:S02]  /*caf0*/  IADD3.X R91, R19.reuse, R11, RZ, P1, !PT ;  /* 0x0000000b135b7210 */ /* 0x040fe40000ffe4ff */
[----:B------:R-:W-:Y:S01]  /*cb00*/  ISETP.GE.AND P1, PT, R32, c[0x0][0x1d4], PT ;  /* 0x0000750020007a0c */ /* 0x000fe20003f26270 */
[----:B------:R-:W2:Y:S04]  /*cb10*/  LDSM.16.M88.4 R20, [R238+0x8100] ;  /* 0x00810000ee14783b */ /* 0x000ea80000000200 */
[----:B------:R-:W3:Y:S01]  /*cb20*/  LDSM.16.M88.4 R60, [R238+0x8900] ;  /* 0x00890000ee3c783b */ /* 0x000ee20000000200 */
[----:B-1----:R-:W-:-:S02]  /*cb30*/  IADD3.X R75, R19, R10, RZ, P0, !PT ;  /* 0x0000000a134b7210 */ /* 0x002fc400007fe4ff */
[----:B------:R-:W-:Y:S01]  /*cb40*/  IADD3 R50, P0, R50, R16, RZ ;  /* 0x0000001032327210 */ /* 0x000fe20007f1e0ff */
[----:B------:R-:W1:Y:S01]  /*cb50*/  LDSM.16.M88.4 R40, [R237] ;  /* 0x00000000ed28783b */ /* 0x000e620000000200 */
[----:B------:R-:W-:Y:S02]  /*cb60*/  IADD3.X R35, R17, R10, RZ, P2, !PT ;  /* 0x0000000a11237210 */ /* 0x000fe400017fe4ff */
[----:B------:R-:W-:Y:S01]  /*cb70*/  ISETP.LT.OR P2, PT, R7, 0x1, P1 ;  /* 0x000000010700780c */ /* 0x000fe20000f41670 */
[----:B------:R-:W-:Y:S01]  /*cb80*/  LDSM.16.M88.4 R28, [R237+0x800] ;  /* 0x00080000ed1c783b */ /* 0x000fe20000000200 */
[----:B------:R-:W-:Y:S02]  /*cb90*/  IADD3.X R51, R13, R17, RZ, P0, !PT ;  /* 0x000000110d337210 */ /* 0x000fe400007fe4ff */
[----:B------:R-:W-:Y:S01]  /*cba0*/  IADD3 R88, P0, R16, R88, RZ ;  /* 0x0000005810587210 */ /* 0x000fe20007f1e0ff */
[----:B------:R-:W-:Y:S04]  /*cbb0*/  LDSM.16.M88.4 R52, [R238+0x9100] ;  /* 0x00910000ee34783b */ /* 0x000fe80000000200 */
[----:B------:R-:W-:Y:S01]  /*cbc0*/  IMAD.X R89, R17, 0x1, R11, P0 ;  /* 0x0000000111597824 */ /* 0x000fe200000e060b */
[----:B------:R-:W-:Y:S01]  /*cbd0*/  ISETP.GE.AND P0, PT, R8, c[0x0][0x1d4], PT ;  /* 0x0000750008007a0c */ /* 0x000fe20003f06270 */
[----:B------:R-:W-:Y:S04]  /*cbe0*/  LDSM.16.M88.4 R44, [R238+0x9900] ;  /* 0x00990000ee2c783b */ /* 0x000fe80000000200 */
[----:B------:R-:W4:Y:S04]  /*cbf0*/  LDSM.16.M88.4 R36, [R238+0xa100] ;  /* 0x00a10000ee24783b */ /* 0x000f280000000200 */
[----:B------:R-:W-:Y:S04]  /*cc00*/  LDSM.16.M88.4 R92, [R238+0xa900] ;  /* 0x00a90000ee5c783b */ /* 0x000fe80000000200 */
[----:B------:R-:W-:Y:S04]  /*cc10*/  LDSM.16.M88.4 R84, [R238+0xb100] ;  /* 0x00b10000ee54783b */ /* 0x000fe80000000200 */
[----:B------:R-:W-:Y:S01]  /*cc20*/  LDSM.16.M88.4 R76, [R238+0xb900] ;  /* 0x00b90000ee4c783b */ /* 0x000fe20000000200 */
[C---:B--2---:R-:W-:Y:S03]  /*cc30*/  HMMA.16816.F32 R12, R136.reuse, R20, RZ ;  /* 0x00000014880c723c */ /* 0x044fe600000018ff */
[----:B------:R-:W-:Y:S04]  /*cc40*/  LDSM.16.M88.4 R80, [R237+0x1000] ;  /* 0x00100000ed50783b */ /* 0x000fe80000000200 */
[----:B------:R-:W2:Y:S01]  /*cc50*/  LDSM.16.M88.4 R16, [R237+0x1800] ;  /* 0x00180000ed10783b */ /* 0x000ea20000000200 */
[C---:B------:R-:W-:Y:S03]  /*cc60*/  HMMA.16816.F32 R20, R136.reuse, R22, RZ ;  /* 0x000000168814723c */ /* 0x040fe600000018ff */
[----:B------:R-:W5:Y:S04]  /*cc70*/  LDSM.16.M88.4 R8, [R237+0x2000] ;  /* 0x00200000ed08783b */ /* 0x000f680000000200 */
[----:B------:R-:W-:Y:S01]  /*cc80*/  LDSM.16.M88.4 R68, [R237+0x2800] ;  /* 0x00280000ed44783b */ /* 0x000fe20000000200 */
[C---:B---3--:R-:W-:Y:S03]  /*cc90*/  HMMA.16816.F32 R64, R136.reuse, R60, RZ ;  /* 0x0000003c8840723c */ /* 0x048fe600000018ff */
[----:B------:R-:W3:Y:S04]  /*cca0*/  LDSM.16.M88.4 R24, [R237+0x3000] ;  /* 0x00300000ed18783b */ /* 0x000ee80000000200 */
[----:B------:R-:W-:Y:S01]  /*ccb0*/  LDSM.16.M88.4 R104, [R237+0x3800] ;  /* 0x00380000ed68783b */ /* 0x000fe20000000200 */
[----:B------:R-:W-:Y:S03]  /*ccc0*/  HMMA.16816.F32 R60, R136, R62, RZ ;  /* 0x0000003e883c723c */ /* 0x000fe600000018ff */
[----:B------:R-:W-:Y:S01]  /*ccd0*/  @!PT LDS RZ, [RZ] ;  /* 0x00000000fffff984 */ /* 0x000fe20000000800 */
[----:B------:R-:W-:Y:S01]  /*cce0*/  @!PT LDS RZ, [RZ] ;  /* 0x00000000fffff984 */ /* 0x000fe20000000800 */
[----:B------:R-:W-:Y:S01]  /*ccf0*/  @!PT LDS RZ, [RZ] ;  /* 0x00000000fffff984 */ /* 0x000fe20000000800 */
[----:B------:R2:W-:Y:S01]  /*cd00*/  LDGSTS.E.BYPASS.LTC128B.128 [R243+0x100], [R56.64], !P2 ;  /* 0x0010000038f37fae */ /* 0x0005e2000d101d54 */
[----:B------:R-:W-:-:S04]  /*cd10*/  ISETP.LT.OR P2, PT, R7, 0x1, P0 ;  /* 0x000000010700780c */ /* 0x000fc80000741670 */
[C---:B-1----:R-:W-:Y:S08]  /*cd20*/  HMMA.16816.F32 R12, R140.reuse, R40, R12 ;  /* 0x000000288c0c723c */ /* 0x042ff0000000180c */
[----:B------:R-:W-:Y:S01]  /*cd30*/  HMMA.16816.F32 R20, R140, R42, R20 ;  /* 0x0000002a8c14723c */ /* 0x000fe20000001814 */
[----:B------:R1:W-:Y:S01]  /*cd40*/  LDGSTS.E.BYPASS.LTC128B.128 [R243+0x4100], [R50.64], !P2 ;  /* 0x0410000032f37fae */ /* 0x0003e2000d101d54 */
[----:B------:R-:W-:-:S06]  /*cd50*/  ISETP.LT.OR P2, PT, R7, 0x21, P1 ;  /* 0x000000210700780c */ /* 0x000fcc0000f41670 */
[C---:B----4-:R-:W-:Y:S07]  /*cd60*/  HMMA.16816.F32 R40, R136.reuse, R36, RZ ;  /* 0x000000248828723c */ /* 0x050fee00000018ff */
[----:B------:R1:W-:Y:S01]  /*cd70*/  LDGSTS.E.BYPASS.LTC128B.128 [R243+0x1100], [R48.64], !P2 ;  /* 0x0110000030f37fae */ /* 0x0003e2000d101d54 */
[C---:B------:R-:W-:Y:S01]  /*cd80*/  ISETP.LT.OR P2, PT, R7.reuse, 0x21, P0 ;  /* 0x000000210700780c */ /* 0x040fe20000741670 */
[C---:B------:R-:W-:Y:S08]  /*cd90*/  HMMA.16816.F32 R36, R136.reuse, R38, RZ ;  /* 0x000000268824723c */ /* 0x040ff000000018ff */
[----:B--2---:R-:W-:Y:S04]  /*cda0*/  HMMA.16816.F32 R56, R136, R52, RZ ;  /* 0x000000348838723c */ /* 0x004fe800000018ff */
[----:B------:R2:W-:Y:S01]  /*cdb0*/  LDGSTS.E.BYPASS.LTC128B.128 [R243+0x5100], [R96.64], !P2 ;  /* 0x0510000060f37fae */ /* 0x0005e2000d101d54 */
[----:B------:R-:W-:-:S03]  /*cdc0*/  ISETP.LT.OR P2, PT, R7, 0x41, P1 ;  /* 0x000000410700780c */ /* 0x000fc60000f41670 */
[C---:B------:R-:W-:Y:S08]  /*cdd0*/  HMMA.16816.F32 R64, R140.reuse, R28, R64 ;  /* 0x0000001c8c40723c */ /* 0x040ff00000001840 */
[----:B------:R-:W-:Y:S02]  /*cde0*/  HMMA.16816.F32 R60, R140, R30, R60 ;  /* 0x0000001e8c3c723c */ /* 0x000fe4000000183c */
[----:B------:R4:W-:Y:S01]  /*cdf0*/  LDGSTS.E.BYPASS.LTC128B.128 [R243+0x2100], [R90.64], !P2 ;  /* 0x021000005af37fae */ /* 0x0009e2000d101d54 */
[----:B------:R-:W-:-:S02]  /*ce00*/  ISETP.LT.OR P2, PT, R7, 0x41, P0 ;  /* 0x000000410700780c */ /* 0x000fc40000741670 */
[----:B------:R-:W-:-:S03]  /*ce10*/  ISETP.LT.OR P0, PT, R7, 0x61, P0 ;  /* 0x000000610700780c */ /* 0x000fc60000701670 */
[C---:B-1----:R-:W-:Y:S08]  /*ce20*/  HMMA.16816.F32 R48, R136.reuse, R44, RZ ;  /* 0x0000002c8830723c */ /* 0x042ff000000018ff */
[----:B------:R-:W-:Y:S01]  /*ce30*/  HMMA.16816.F32 R44, R136, R46, RZ ;  /* 0x0000002e882c723c */ /* 0x000fe200000018ff */
[----:B------:R4:W-:Y:S01]  /*ce40*/  LDGSTS.E.BYPASS.LTC128B.128 [R243+0x6100], [R88.64], !P2 ;  /* 0x0610000058f37fae */ /* 0x0009e2000d101d54 */
[----:B------:R-:W-:-:S02]  /*ce50*/  ISETP.LT.OR P2, PT, R7, 0x61, P1 ;  /* 0x000000610700780c */ /* 0x000fc40000f41670 */
[----:B------:R-:W-:Y:S02]  /*ce60*/  LOP3.LUT P1, RZ, R3, 0x4, RZ, 0xc0, !PT ;  /* 0x0000000403ff7812 */ /* 0x000fe4000782c0ff */
[----:B------:R-:W-:Y:S02]  /*ce70*/  MOV R3, 0x40 ;  /* 0x0000004000037802 */ /* 0x000fe40000000f00 */
[----:B------:R-:W-:Y:S02]  /*ce80*/  HMMA.16816.F32 R52, R136, R54, RZ ;  /* 0x000000368834723c */ /* 0x000fe400000018ff */
[----:B------:R-:W-:-:S04]  /*ce90*/  SEL R3, R3, 0xffffffc0, !P1 ;  /* 0xffffffc003037807 */ /* 0x000fc80004800000 */
[----:B------:R-:W-:Y:S01]  /*cea0*/  IADD3 R235, R238, R3, RZ ;  /* 0x00000003eeeb7210 */ /* 0x000fe20007ffe0ff */
[----:B------:R1:W-:Y:S01]  /*ceb0*/  LDGSTS.E.BYPASS.LTC128B.128 [R243+0x3100], [R74.64], !P2 ;  /* 0x031000004af37fae */ /* 0x0003e2000d101d54 */
[----:B------:R-:W-:Y:S01]  /*cec0*/  HMMA.16816.F32 R48, R140, R16, R48 ;  /* 0x000000108c30723c */ /* 0x000fe20000001830 */
[----:B------:R-:W-:Y:S02]  /*ced0*/  IADD3 R224, R3, R237, RZ ;  /* 0x000000ed03e07210 */ /* 0x000fe40007ffe0ff */
[----:B------:R1:W-:Y:S01]  /*cee0*/  LDGSTS.E.BYPASS.LTC128B.128 [R243+0x7100], [R34.64], !P0 ;  /* 0x0710000022f37fae */ /* 0x0003e2000c101d54 */
[----:B------:R-:W-:-:S03]  /*cef0*/  PLOP3.LUT P0, PT, PT, PT, UP0, 0x40, 0x0 ;  /* 0x000000000000781c */ /* 0x000fc60003f0e808 */
[----:B------:R-:W-:Y:S01]  /*cf00*/  LDSM.16.M88.4 R100, [R235+0x8100] ;  /* 0x00810000eb64783b */ /* 0x000fe20000000200 */
[----:B------:R-:W-:Y:S03]  /*cf10*/  HMMA.16816.F32 R44, R140, R18, R44 ;  /* 0x000000128c2c723c */ /* 0x000fe6000000182c */
[----:B------:R-:W3:Y:S04]  /*cf20*/  LDSM.16.M88.4 R16, [R235+0x8900] ;  /* 0x00890000eb10783b */ /* 0x000ee80000000200 */
[----:B--2---:R-:W-:Y:S01]  /*cf30*/  LDSM.16.M88.4 R96, [R235+0x9900] ;  /* 0x00990000eb60783b */ /* 0x004fe20000000200 */
[C---:B----4-:R-:W-:Y:S03]  /*cf40*/  HMMA.16816.F32 R88, R136.reuse, R84, RZ ;  /* 0x000000548858723c */ /* 0x050fe600000018ff */
[----:B------:R-:W-:Y:S04]  /*cf50*/  LDSM.16.M88.4 R108, [R237+0x4000] ;  /* 0x00400000ed6c783b */ /* 0x000fe80000000200 */
[----:B------:R-:W0:Y:S01]  /*cf60*/  LDGDEPBAR ;  /* 0x00000000000079af */ /* 0x000e220000000000 */
[----:B------:R-:W-:Y:S01]  /*cf70*/  HMMA.16816.F32 R84, R136, R86, RZ ;  /* 0x000000568854723c */ /* 0x000fe200000018ff */
[----:B-1----:R-:W-:-:S07]  /*cf80*/  SHF.R.S32.HI R35, RZ, 0x1f, R32 ;  /* 0x0000001fff237819 */ /* 0x002fce0000011420 */
[----:B-----5:R-:W-:Y:S01]  /*cf90*/  HMMA.16816.F32 R40, R140, R8, R40 ;  /* 0x000000088c28723c */ /* 0x020fe20000001828 */
[----:B------:R-:W-:-:S07]  /*cfa0*/  SHF.R.S32.HI R34, RZ, 0x1f, R33 ;  /* 0x0000001fff227819 */ /* 0x000fce0000011421 */
[----:B------:R-:W-:Y:S01]  /*cfb0*/  HMMA.16816.F32 R36, R140, R10, R36 ;  /* 0x0000000a8c24723c */ /* 0x000fe20000001824 */
[----:B------:R-:W1:Y:S07]  /*cfc0*/  LDSM.16.M88.4 R8, [R235+0x9100] ;  /* 0x00910000eb08783b */ /* 0x000e6e0000000200 */
[C---:B------:R-:W-:Y:S08]  /*cfd0*/  HMMA.16816.F32 R28, R136.reuse, R92, RZ ;  /* 0x0000005c881c723c */ /* 0x040ff000000018ff */
[----:B------:R-:W-:Y:S08]  /*cfe0*/  HMMA.16816.F32 R92, R136, R94, RZ ;  /* 0x0000005e885c723c */ /* 0x000ff000000018ff */
[C---:B---3--:R-:W-:Y:S08]  /*cff0*/  HMMA.16816.F32 R88, R140.reuse, R24, R88 ;  /* 0x000000188c58723c */ /* 0x048ff00000001858 */
[C---:B------:R-:W-:Y:S01]  /*d000*/  HMMA.16816.F32 R84, R140.reuse, R26, R84 ;  /* 0x0000001a8c54723c */ /* 0x040fe20000001854 */
[----:B------:R-:W2:Y:S07]  /*d010*/  LDSM.16.M88.4 R24, [R235+0xa900] ;  /* 0x00a90000eb18783b */ /* 0x000eae0000000200 */
[C---:B------:R-:W-:Y:S08]  /*d020*/  HMMA.16816.F32 R56, R140.reuse, R80, R56 ;  /* 0x000000508c38723c */ /* 0x040ff00000001838 */
[----:B------:R-:W-:Y:S08]  /*d030*/  HMMA.16816.F32 R52, R140, R82, R52 ;  /* 0x000000528c34723c */ /* 0x000ff00000001834 */
[C---:B------:R-:W-:Y:S08]  /*d040*/  HMMA.16816.F32 R64, R172.reuse, R16, R64 ;  /* 0x00000010ac40723c */ /* 0x040ff00000001840 */
[----:B------:R-:W-:Y:S01]  /*d050*/  HMMA.16816.F32 R60, R172, R18, R60 ;  /* 0x00000012ac3c723c */ /* 0x000fe2000000183c */
[----:B------:R-:W3:Y:S07]  /*d060*/  LDSM.16.M88.4 R16, [R235+0xb100] ;  /* 0x00b10000eb10783b */ /* 0x000eee0000000200 */
[C---:B------:R-:W-:Y:S08]  /*d070*/  HMMA.16816.F32 R28, R140.reuse, R68, R28 ;  /* 0x000000448c1c723c */ /* 0x040ff0000000181c */
[----:B------:R-:W-:Y:S01]  /*d080*/  HMMA.16816.F32 R92, R140, R70, R92 ;  /* 0x000000468c5c723c */ /* 0x000fe2000000185c */
[----:B------:R-:W-:Y:S07]  /*d090*/  LDSM.16.M88.4 R68, [R235+0xa100] ;  /* 0x00a10000eb44783b */ /* 0x000fee0000000200 */
[C---:B------:R-:W-:Y:S08]  /*d0a0*/  HMMA.16816.F32 R12, R172.reuse, R100, R12 ;  /* 0x00000064ac0c723c */ /* 0x040ff0000000180c */
[----:B------:R-:W-:Y:S01]  /*d0b0*/  HMMA.16816.F32 R20, R172, R102, R20 ;  /* 0x00000066ac14723c */ /* 0x000fe20000001814 */
[----:B------:R-:W4:Y:S07]  /*d0c0*/  LDSM.16.M88.4 R100, [R224] ;  /* 0x00000000e064783b */ /* 0x000f2e0000000200 */
[C---:B------:R-:W-:Y:S08]  /*d0d0*/  HMMA.16816.F32 R80, R136.reuse, R76, RZ ;  /* 0x0000004c8850723c */ /* 0x040ff000000018ff */
[----:B------:R-:W-:Y:S08]  /*d0e0*/  HMMA.16816.F32 R76, R136, R78, RZ ;  /* 0x0000004e884c723c */ /* 0x000ff000000018ff */
[C---:B-1----:R-:W-:Y:S08]  /*d0f0*/  HMMA.16816.F32 R56, R172.reuse, R8, R56 ;  /* 0x00000008ac38723c */ /* 0x042ff00000001838 */
[C---:B------:R-:W-:Y:S01]  /*d100*/  HMMA.16816.F32 R52, R172.reuse, R10, R52 ;  /* 0x0000000aac34723c */ /* 0x040fe20000001834 */
[----:B------:R-:W1:Y:S07]  /*d110*/  LDSM.16.M88.4 R8, [R235+0xb900] ;  /* 0x00b90000eb08783b */ /* 0x000e6e0000000200 */
[C---:B--2---:R-:W-:Y:S08]  /*d120*/  HMMA.16816.F32 R28, R172.reuse, R24, R28 ;  /* 0x00000018ac1c723c */ /* 0x044ff0000000181c */
[----:B------:R-:W-:Y:S01]  /*d130*/  HMMA.16816.F32 R92, R172, R26, R92 ;  /* 0x0000001aac5c723c */ /* 0x000fe2000000185c */
[----:B------:R-:W2:Y:S07]  /*d140*/  LDSM.16.M88.4 R24, [R238+0xc100] ;  /* 0x00c10000ee18783b */ /* 0x000eae0000000200 */
[C---:B------:R-:W-:Y:S08]  /*d150*/  HMMA.16816.F32 R80, R140.reuse, R104, R80 ;  /* 0x000000688c50723c */ /* 0x040ff00000001850 */
[----:B------:R-:W-:Y:S01]  /*d160*/  HMMA.16816.F32 R76, R140, R106, R76 ;  /* 0x0000006a8c4c723c */ /* 0x000fe2000000184c */
[----:B------:R-:W-:Y:S07]  /*d170*/  LDSM.16.M88.4 R104, [R224+0x2800] ;  /* 0x00280000e068783b */ /* 0x000fee0000000200 */
[C---:B---3--:R-:W-:Y:S08]  /*d180*/  HMMA.16816.F32 R88, R172.reuse, R16, R88 ;  /* 0x00000010ac58723c */ /* 0x048ff00000001858 */
[----:B------:R-:W-:Y:S01]  /*d190*/  HMMA.16816.F32 R84, R172, R18, R84 ;  /* 0x00000012ac54723c */ /* 0x000fe20000001854 */
[----:B------:R-:W3:Y:S07]  /*d1a0*/  LDSM.16.M88.4 R16, [R224+0x1800] ;  /* 0x00180000e010783b */ /* 0x000eee0000000200 */
[----:B----4-:R-:W-:Y:S08]  /*d1b0*/  HMMA.16816.F32 R12, R184, R100, R12 ;  /* 0x00000064b80c723c */ /* 0x010ff0000000180c */
[C---:B------:R-:W-:Y:S08]  /*d1c0*/  HMMA.16816.F32 R48, R172.reuse, R96, R48 ;  /* 0x00000060ac30723c */ /* 0x040ff00000001830 */
[C---:B------:R-:W-:Y:S01]  /*d1d0*/  HMMA.16816.F32 R44, R172.reuse, R98, R44 ;  /* 0x00000062ac2c723c */ /* 0x040fe2000000182c */
[----:B------:R-:W-:Y:S07]  /*d1e0*/  LDSM.16.M88.4 R96, [R224+0x800] ;  /* 0x00080000e060783b */ /* 0x000fee0000000200 */
[C---:B-1----:R-:W-:Y:S08]  /*d1f0*/  HMMA.16816.F32 R80, R172.reuse, R8, R80 ;  /* 0x00000008ac50723c */ /* 0x042ff00000001850 */
[----:B------:R-:W-:Y:S01]  /*d200*/  HMMA.16816.F32 R76, R172, R10, R76 ;  /* 0x0000000aac4c723c */ /* 0x000fe2000000184c */
[----:B------:R-:W1:Y:S07]  /*d210*/  LDSM.16.M88.4 R8, [R224+0x2000] ;  /* 0x00200000e008783b */ /* 0x000e6e0000000200 */
[----:B--2---:R-:W-:Y:S08]  /*d220*/  HMMA.16816.F32 R12, R188, R24, R12 ;  /* 0x00000018bc0c723c */ /* 0x004ff0000000180c */
[C---:B------:R-:W-:Y:S08]  /*d230*/  HMMA.16816.F32 R40, R172.reuse, R68, R40 ;  /* 0x00000044ac28723c */ /* 0x040ff00000001828 */
[----:B------:R-:W-:Y:S01]  /*d240*/  HMMA.16816.F32 R36, R172, R70, R36 ;  /* 0x00000046ac24723c */ /* 0x000fe20000001824 */
[----:B------:R-:W-:Y:S07]  /*d250*/  LDSM.16.M88.4 R68, [R224+0x1000] ;  /* 0x00100000e044783b */ /* 0x000fee0000000200 */
[C---:B---3--:R-:W-:Y:S08]  /*d260*/  HMMA.16816.F32 R48, R184.reuse, R16, R48 ;  /* 0x00000010b830723c */ /* 0x048ff00000001830 */
[C---:B------:R-:W-:Y:S01]  /*d270*/  HMMA.16816.F32 R44, R184.reuse, R18, R44 ;  /* 0x00000012b82c723c */ /* 0x040fe2000000182c */
[----:B------:R-:W2:Y:S07]  /*d280*/  LDSM.16.M88.4 R16, [R235+0xc100] ;  /* 0x00c10000eb10783b */ /* 0x000eae0000000200 */
[----:B------:R-:W-:Y:S01]  /*d290*/  HMMA.16816.F32 R20, R184, R102, R20 ;  /* 0x00000066b814723c */ /* 0x000fe20000001814 */
[----:B------:R-:W-:Y:S07]  /*d2a0*/  LDSM.16.M88.4 R100, [R224+0x3000] ;  /* 0x00300000e064783b */ /* 0x000fee0000000200 */
[----:B------:R-:W-:Y:S08]  /*d2b0*/  HMMA.16816.F32 R12, R192, R108, R12 ;  /* 0x0000006cc00c723c */ /* 0x000ff0000000180c */
[C---:B-1----:R-:W-:Y:S08]  /*d2c0*/  HMMA.16816.F32 R40, R184.reuse, R8, R40 ;  /* 0x00000008b828723c */ /* 0x042ff00000001828 */
[C---:B------:R-:W-:Y:S01]  /*d2d0*/  HMMA.16816.F32 R36, R184.reuse, R10, R36 ;  /* 0x0000000ab824723c */ /* 0x040fe20000001824 */
[----:B------:R-:W1:Y:S07]  /*d2e0*/  LDSM.16.M88.4 R8, [R224+0x4000] ;  /* 0x00400000e008783b */ /* 0x000e6e0000000200 */
[C---:B------:R-:W-:Y:S08]  /*d2f0*/  HMMA.16816.F32 R64, R184.reuse, R96, R64 ;  /* 0x00000060b840723c */ /* 0x040ff00000001840 */
[----:B------:R-:W-:Y:S01]  /*d300*/  HMMA.16816.F32 R60, R184, R98, R60 ;  /* 0x00000062b83c723c */ /* 0x000fe2000000183c */
[----:B------:R-:W3:Y:S07]  /*d310*/  LDSM.16.M88.4 R96, [R224+0x3800] ;  /* 0x00380000e060783b */ /* 0x000eee0000000200 */
[----:B------:R-:W-:Y:S01]  /*d320*/  HMMA.16816.F32 R20, R188, R26, R20 ;  /* 0x0000001abc14723c */ /* 0x000fe20000001814 */
[----:B------:R-:W-:Y:S07]  /*d330*/  LDSM.16.M88.4 R24, [R237+0x4800] ;  /* 0x00480000ed18783b */ /* 0x000fee0000000200 */
[----:B--2---:R-:W-:Y:S08]  /*d340*/  HMMA.16816.F32 R12, R196, R16, R12 ;  /* 0x00000010c40c723c */ /* 0x004ff0000000180c */
[C---:B------:R-:W-:Y:S08]  /*d350*/  HMMA.16816.F32 R56, R184.reuse, R68, R56 ;  /* 0x00000044b838723c */ /* 0x040ff00000001838 */
[C---:B------:R-:W-:Y:S01]  /*d360*/  HMMA.16816.F32 R52, R184.reuse, R70, R52 ;  /* 0x00000046b834723c */ /* 0x040fe20000001834 */
[----:B------:R-:W2:Y:S07]  /*d370*/  LDSM.16.M88.4 R68, [R238+0xc900] ;  /* 0x00c90000ee44783b */ /* 0x000eae0000000200 */
[C---:B------:R-:W-:Y:S08]  /*d380*/  HMMA.16816.F32 R28, R184.reuse, R104, R28 ;  /* 0x00000068b81c723c */ /* 0x040ff0000000181c */
[----:B------:R-:W-:Y:S01]  /*d390*/  HMMA.16816.F32 R92, R184, R106, R92 ;  /* 0x0000006ab85c723c */ /* 0x000fe2000000185c */
[----:B------:R-:W4:Y:S07]  /*d3a0*/  LDSM.16.M88.4 R104, [R238+0xd100] ;  /* 0x00d10000ee68783b */ /* 0x000f2e0000000200 */
[----:B------:R-:W-:Y:S08]  /*d3b0*/  HMMA.16816.F32 R20, R192, R110, R20 ;  /* 0x0000006ec014723c */ /* 0x000ff00000001814 */
[----:B-1----:R-:W-:Y:S08]  /*d3c0*/  HMMA.16816.F32 R12, R212, R8, R12 ;  /* 0x00000008d40c723c */ /* 0x002ff0000000180c */
[C---:B---3--:R-:W-:Y:S08]  /*d3d0*/  HMMA.16816.F32 R80, R184.reuse, R96, R80 ;  /* 0x00000060b850723c */ /* 0x048ff00000001850 */
[----:B------:R-:W-:Y:S01]  /*d3e0*/  HMMA.16816.F32 R76, R184, R98, R76 ;  /* 0x00000062b84c723c */ /* 0x000fe2000000184c */
[----:B------:R-:W1:Y:S07]  /*d3f0*/  LDSM.16.M88.4 R96, [R238+0xd900] ;  /* 0x00d90000ee60783b */ /* 0x000e6e0000000200 */
[----:B------:R-:W-:Y:S01]  /*d400*/  HMMA.16816.F32 R20, R196, R18, R20 ;  /* 0x00000012c414723c */ /* 0x000fe20000001814 */
[----:B------:R-:W3:Y:S01]  /*d410*/  LDSM.16.M88.4 R16, [R237+0x5000] ;  /* 0x00500000ed10783b */ /* 0x000ee20000000200 */
[----:B------:R-:W-:-:S02]  /*d420*/  FMUL.FTZ R14, R14, c[0x0][0x320] ;  /* 0x0000c8000e0e7a20 */ /* 0x000fc40000410000 */
[----:B------:R-:W-:Y:S02]  /*d430*/  FMUL.FTZ R3, R12, c[0x0][0x320] ;  /* 0x0000c8000c037a20 */ /* 0x000fe40000410000 */
[----:B------:R-:W-:Y:S01]  /*d440*/  FMUL.FTZ R7, R13, c[0x0][0x320] ;  /* 0x0000c8000d077a20 */ /* 0x000fe20000410000 */
[----:B------:R5:W1:Y:S01]  /*d450*/  MUFU.TANH R72, R14 ;  /* 0x0000000e00487308 */ /* 0x000a620000002400 */
[----:B--2---:R-:W-:Y:S01]  /*d460*/  HMMA.16816.F32 R64, R188, R68, R64 ;  /* 0x00000044bc40723c */ /* 0x004fe20000001840 */
[----:B------:R-:W-:-:S06]  /*d470*/  FMUL.FTZ R74, R15, c[0x0][0x320] ;  /* 0x0000c8000f4a7a20 */ /* 0x000fcc0000410000 */
[----:B------:R-:W2:Y:S01]  /*d480*/  MUFU.TANH R3, R3 ;  /* 0x0000000300037308 */ /* 0x000ea20000002400 */
[C---:B----4-:R-:W-:Y:S01]  /*d490*/  HMMA.16816.F32 R56, R188.reuse, R104, R56 ;  /* 0x00000068bc38723c */ /* 0x050fe20000001838 */
[----:B-----5:R-:W4:Y:S07]  /*d4a0*/  LDSM.16.M88.4 R12, [R237+0x5800] ;  /* 0x00580000ed0c783b */ /* 0x020f2e0000000200 */
[----:B------:R-:W-:Y:S01]  /*d4b0*/  HMMA.16816.F32 R52, R188, R106, R52 ;  /* 0x0000006abc34723c */ /* 0x000fe20000001834 */
[----:B------:R-:W1:Y:S07]  /*d4c0*/  MUFU.TANH R7, R7 ;  /* 0x0000000700077308 */ /* 0x000e6e0000002400 */
[----:B------:R-:W-:Y:S01]  /*d4d0*/  HMMA.16816.F32 R108, R184, R100, R88 ;  /* 0x00000064b86c723c */ /* 0x000fe20000001858 */
[----:B------:R-:W5:Y:S01]  /*d4e0*/  LDSM.16.M88.4 R88, [R235+0xc900] ;  /* 0x00c90000eb58783b */ /* 0x000f620000000200 */
[----:B------:R-:W2:Y:S06]  /*d4f0*/  MUFU.TANH R74, R74 ;  /* 0x0000004a004a7308 */ /* 0x000eac0000002400 */
[----:B------:R-:W-:Y:S01]  /*d500*/  HMMA.16816.F32 R20, R212, R10, R20 ;  /* 0x0000000ad414723c */ /* 0x000fe20000001814 */
[----:B------:R-:W2:Y:S07]  /*d510*/  LDSM.16.M88.4 R8, [R235+0xd100] ;  /* 0x00d10000eb08783b */ /* 0x000eae0000000200 */
[C---:B-1----:R-:W-:Y:S08]  /*d520*/  HMMA.16816.F32 R48, R188.reuse, R96, R48 ;  /* 0x00000060bc30723c */ /* 0x042ff00000001830 */
[----:B------:R-:W-:Y:S08]  /*d530*/  HMMA.16816.F32 R44, R188, R98, R44 ;  /* 0x00000062bc2c723c */ /* 0x000ff0000000182c */
[----:B------:R-:W-:Y:S01]  /*d540*/  HMMA.16816.F32 R64, R192, R24, R64 ;  /* 0x00000018c040723c */ /* 0x000fe20000001840 */
[----:B------:R-:W-:-:S02]  /*d550*/  FMUL.FTZ R20, R20, c[0x0][0x320] ;  /* 0x0000c80014147a20 */ /* 0x000fc40000410000 */
[----:B------:R-:W-:Y:S02]  /*d560*/  FMUL.FTZ R21, R21, c[0x0][0x320] ;  /* 0x0000c80015157a20 */ /* 0x000fe40000410000 */
[----:B------:R-:W-:Y:S02]  /*d570*/  FMUL.FTZ R22, R22, c[0x0][0x320] ;  /* 0x0000c80016167a20 */ /* 0x000fe40000410000 */
[----:B------:R-:W-:Y:S01]  /*d580*/  FMUL.FTZ R23, R23, c[0x0][0x320] ;  /* 0x0000c80017177a20 */ /* 0x000fe20000410000 */
[----:B------:R-:W-:Y:S01]  /*d590*/  HMMA.16816.F32 R60, R188, R70, R60 ;  /* 0x00000046bc3c723c */ /* 0x000fe2000000183c */
[----:B------:R-:W-:Y:S01]  /*d5a0*/  LDSM.16.M88.4 R68, [R224+0x4800] ;  /* 0x00480000e044783b */ /* 0x000fe20000000200 */
[----:B------:R-:W1:Y:S06]  /*d5b0*/  MUFU.TANH R75, R22 ;  /* 0x00000016004b7308 */ /* 0x000e6c0000002400 */
[C---:B---3--:R-:W-:Y:S08]  /*d5c0*/  HMMA.16816.F32 R56, R192.reuse, R16, R56 ;  /* 0x00000010c038723c */ /* 0x048ff00000001838 */
[C---:B------:R-:W-:Y:S01]  /*d5d0*/  HMMA.16816.F32 R52, R192.reuse, R18, R52 ;  /* 0x00000012c034723c */ /* 0x040fe20000001834 */
[----:B------:R-:W3:Y:S07]  /*d5e0*/  LDSM.16.M88.4 R16, [R238+0xe100] ;  /* 0x00e10000ee10783b */ /* 0x000eee0000000200 */
[C---:B----4-:R-:W-:Y:S08]  /*d5f0*/  HMMA.16816.F32 R48, R192.reuse, R12, R48 ;  /* 0x0000000cc030723c */ /* 0x050ff00000001830 */
[----:B------:R-:W-:Y:S01]  /*d600*/  HMMA.16816.F32 R44, R192, R14, R44 ;  /* 0x0000000ec02c723c */ /* 0x000fe2000000182c */
[----:B------:R-:W4:Y:S07]  /*d610*/  LDSM.16.M88.4 R12, [R238+0xe900] ;  /* 0x00e90000ee0c783b */ /* 0x000f2e0000000200 */
[----:B-----5:R-:W-:Y:S01]  /*d620*/  HMMA.16816.F32 R64, R196, R88, R64 ;  /* 0x00000058c440723c */ /* 0x020fe20000001840 */
[----:B------:R-:W1:Y:S07]  /*d630*/  MUFU.TANH R88, R23 ;  /* 0x0000001700587308 */ /* 0x000e6e0000002400 */
[----:B------:R-:W-:Y:S01]  /*d640*/  HMMA.16816.F32 R60, R192, R26, R60 ;  /* 0x0000001ac03c723c */ /* 0x000fe2000000183c */
[----:B------:R-:W5:Y:S07]  /*d650*/  LDSM.16.M88.4 R24, [R224+0x5000] ;  /* 0x00500000e018783b */ /* 0x000f6e0000000200 */
[C---:B--2---:R-:W-:Y:S08]  /*d660*/  HMMA.16816.F32 R56, R196.reuse, R8, R56 ;  /* 0x00000008c438723c */ /* 0x044ff00000001838 */
[----:B------:R-:W-:Y:S01]  /*d670*/  HMMA.16816.F32 R52, R196, R10, R52 ;  /* 0x0000000ac434723c */ /* 0x000fe20000001834 */
[----:B------:R-:W2:Y:S07]  /*d680*/  LDSM.16.M88.4 R8, [R237+0x6000] ;  /* 0x00600000ed08783b */ /* 0x000eae0000000200 */
[C---:B---3--:R-:W-:Y:S08]  /*d690*/  HMMA.16816.F32 R40, R188.reuse, R16, R40 ;  /* 0x00000010bc28723c */ /* 0x048ff00000001828 */
[----:B------:R-:W-:Y:S01]  /*d6a0*/  HMMA.16816.F32 R36, R188, R18, R36 ;  /* 0x00000012bc24723c */ /* 0x000fe20000001824 */
[----:B------:R-:W3:Y:S07]  /*d6b0*/  LDSM.16.M88.4 R16, [R237+0x6800] ;  /* 0x00680000ed10783b */ /* 0x000eee0000000200 */
[----:B------:R-:W-:Y:S01]  /*d6c0*/  HMMA.16816.F32 R64, R212, R68, R64 ;  /* 0x00000044d440723c */ /* 0x000fe20000001840 */
[----:B------:R-:W1:Y:S07]  /*d6d0*/  MUFU.TANH R68, R20 ;  /* 0x0000001400447308 */ /* 0x000e6e0000002400 */
[C---:B----4-:R-:W-:Y:S01]  /*d6e0*/  HMMA.16816.F32 R28, R188.reuse, R12, R28 ;  /* 0x0000000cbc1c723c */ /* 0x050fe2000000181c */
[----:B------:R4:W1:Y:S07]  /*d6f0*/  MUFU.TANH R69, R21 ;  /* 0x0000001500457308 */ /* 0x00086e0000002400 */
[----:B------:R-:W-:Y:S01]  /*d700*/  HMMA.16816.F32 R92, R188, R14, R92 ;  /* 0x0000000ebc5c723c */ /* 0x000fe2000000185c */
[----:B------:R-:W-:Y:S07]  /*d710*/  LDSM.16.M88.4 R12, [R237+0x7000] ;  /* 0x00700000ed0c783b */ /* 0x000fee0000000200 */
[----:B-----5:R-:W-:Y:S01]  /*d720*/  HMMA.16816.F32 R56, R212, R24, R56 ;  /* 0x00000018d438723c */ /* 0x020fe20000001838 */
[----:B----4-:R-:W4:Y:S01]  /*d730*/  LDSM.16.M88.4 R20, [R235+0xd900] ;  /* 0x00d90000eb14783b */ /* 0x010f220000000200 */
[----:B------:R-:W-:-:S02]  /*d740*/  FMUL.FTZ R64, R64, c[0x0][0x320] ;  /* 0x0000c80040407a20 */ /* 0x000fc40000410000 */
[----:B------:R-:W-:Y:S02]  /*d750*/  FMUL.FTZ R65, R65, c[0x0][0x320] ;  /* 0x0000c80041417a20 */ /* 0x000fe40000410000 */
[----:B------:R-:W-:Y:S02]  /*d760*/  FMUL.FTZ R66, R66, c[0x0][0x320] ;  /* 0x0000c80042427a20 */ /* 0x000fe40000410000 */
[----:B------:R-:W-:Y:S01]  /*d770*/  HMMA.16816.F32 R52, R212, R26, R52 ;  /* 0x0000001ad434723c */ /* 0x000fe20000001834 */
[----:B------:R-:W5:Y:S01]  /*d780*/  LDSM.16.M88.4 R24, [R235+0xe100] ;  /* 0x00e10000eb18783b */ /* 0x000f620000000200 */
[----:B------:R-:W-:Y:S01]  /*d790*/  FMUL.FTZ R67, R67, c[0x0][0x320] ;  /* 0x0000c80043437a20 */ /* 0x000fe20000410000 */
[----:B------:R-:W1:Y:S05]  /*d7a0*/  MUFU.TANH R89, R66 ;  /* 0x0000004200597308 */ /* 0x000e6a0000002400 */
[----:B------:R-:W-:Y:S03]  /*d7b0*/  HMMA.16816.F32 R60, R196, R90, R60 ;  /* 0x0000005ac43c723c */ /* 0x000fe6000000183c */
[----:B------:R-:W1:Y:S05]  /*d7c0*/  MUFU.TANH R90, R67 ;  /* 0x00000043005a7308 */ /* 0x000e6a0000002400 */
[----:B--2---:R-:W-:Y:S01]  /*d7d0*/  HMMA.16816.F32 R40, R192, R8, R40 ;  /* 0x00000008c028723c */ /* 0x004fe20000001828 */
[----:B------:R-:W-:-:S02]  /*d7e0*/  FMUL.FTZ R56, R56, c[0x0][0x320] ;  /* 0x0000c80038387a20 */ /* 0x000fc40000410000 */
[----:B------:R-:W-:Y:S02]  /*d7f0*/  FMUL.FTZ R57, R57, c[0x0][0x320] ;  /* 0x0000c80039397a20 */ /* 0x000fe40000410000 */
[----:B------:R-:W-:Y:S02]  /*d800*/  FMUL.FTZ R58, R58, c[0x0][0x320] ;  /* 0x0000c8003a3a7a20 */ /* 0x000fe40000410000 */
[----:B------:R-:W-:Y:S01]  /*d810*/  FMUL.FTZ R59, R59, c[0x0][0x320] ;  /* 0x0000c8003b3b7a20 */ /* 0x000fe20000410000 */
[----:B------:R-:W-:Y:S01]  /*d820*/  HMMA.16816.F32 R36, R192, R10, R36 ;  /* 0x0000000ac024723c */ /* 0x000fe20000001824 */
[----:B------:R-:W2:Y:S01]  /*d830*/  LDSM.16.M88.4 R8, [R238+0xf100] ;  /* 0x00f10000ee08783b */ /* 0x000ea20000000200 */
[----:B------:R-:W-:Y:S01]  /*d840*/  FMUL.FTZ R52, R52, c[0x0][0x320] ;  /* 0x0000c80034347a20 */ /* 0x000fe20000410000 */
[----:B------:R-:W1:Y:S01]  /*d850*/  MUFU.TANH R56, R56 ;  /* 0x0000003800387308 */ /* 0x000e620000002400 */
[----:B------:R-:W-:Y:S02]  /*d860*/  FMUL.FTZ R53, R53, c[0x0][0x320] ;  /* 0x0000c80035357a20 */ /* 0x000fe40000410000 */
[----:B------:R-:W-:-:S02]  /*d870*/  FMUL.FTZ R54, R54, c[0x0][0x320] ;  /* 0x0000c80036367a20 */ /* 0x000fc40000410000 */
[----:B------:R-:W-:Y:S01]  /*d880*/  HMMA.16816.F32 R84, R184, R102, R84 ;  /* 0x00000066b854723c */ /* 0x000fe20000001854 */
[----:B------:R-:W-:Y:S02]  /*d890*/  FMUL.FTZ R55, R55, c[0x0][0x320] ;  /* 0x0000c80037377a20 */ /* 0x000fe40000410000 */
[----:B------:R-:W1:Y:S05]  /*d8a0*/  MUFU.TANH R182, R54 ;  /* 0x0000003600b67308 */ /* 0x000e6a0000002400 */
[C---:B---3--:R-:W-:Y:S03]  /*d8b0*/  HMMA.16816.F32 R28, R192.reuse, R16, R28 ;  /* 0x00000010c01c723c */ /* 0x048fe6000000181c */
[----:B------:R-:W3:Y:S05]  /*d8c0*/  MUFU.TANH R181, R55 ;  /* 0x0000003700b57308 */ /* 0x000eea0000002400 */
[----:B------:R-:W-:Y:S01]  /*d8d0*/  HMMA.16816.F32 R92, R192, R18, R92 ;  /* 0x00000012c05c723c */ /* 0x000fe2000000185c */
[----:B------:R-:W1:Y:S02]  /*d8e0*/  LDSM.16.M88.4 R16, [R238+0xf900] ;  /* 0x00f90000ee10783b */ /* 0x000e640000000200 */
[----:B------:R-:W1:Y:S05]  /*d8f0*/  MUFU.TANH R57, R57 ;  /* 0x0000003900397308 */ /* 0x000e6a0000002400 */
[C---:B----4-:R-:W-:Y:S03]  /*d900*/  HMMA.16816.F32 R48, R196.reuse, R20, R48 ;  /* 0x00000014c430723c */ /* 0x050fe60000001830 */
[----:B------:R-:W4:Y:S05]  /*d910*/  MUFU.TANH R58, R58 ;  /* 0x0000003a003a7308 */ /* 0x000f2a0000002400 */
[----:B------:R-:W-:Y:S01]  /*d920*/  HMMA.16816.F32 R44, R196, R22, R44 ;  /* 0x00000016c42c723c */ /* 0x000fe2000000182c */
[----:B------:R-:W1:Y:S02]  /*d930*/  LDSM.16.M88.4 R20, [R224+0x6000] ;  /* 0x00600000e014783b */ /* 0x000e640000000200 */
[----:B------:R-:W1:Y:S05]  /*d940*/  MUFU.TANH R59, R59 ;  /* 0x0000003b003b7308 */ /* 0x000e6a0000002400 */
[----:B------:R-:W-:Y:S03]  /*d950*/  HMMA.16816.F32 R60, R212, R70, R60 ;  /* 0x00000046d43c723c */ /* 0x000fe6000000183c */
[----:B------:R-:W1:Y:S05]  /*d960*/  MUFU.TANH R70, R64 ;  /* 0x0000004000467308 */ /* 0x000e6a0000002400 */
[----:B-----5:R-:W-:Y:S03]  /*d970*/  HMMA.16816.F32 R40, R196, R24, R40 ;  /* 0x00000018c428723c */ /* 0x020fe60000001828 */
[----:B------:R5:W1:Y:S05]  /*d980*/  MUFU.TANH R71, R65 ;  /* 0x0000004100477308 */ /* 0x000a6a0000002400 */
[C---:B--2---:R-:W-:Y:S08]  /*d990*/  HMMA.16816.F32 R108, R188.reuse, R8, R108 ;  /* 0x00000008bc6c723c */ /* 0x044ff0000000186c */
[----:B------:R-:W-:Y:S01]  /*d9a0*/  HMMA.16816.F32 R84, R188, R10, R84 ;  /* 0x0000000abc54723c */ /* 0x000fe20000001854 */
[----:B------:R-:W-:Y:S01]  /*d9b0*/  LDSM.16.M88.4 R8, [R237+0x7800] ;  /* 0x00780000ed08783b */ /* 0x000fe20000000200 */
[----:B------:R-:W-:-:S02]  /*d9c0*/  FMUL.FTZ R60, R60, c[0x0][0x320] ;  /* 0x0000c8003c3c7a20 */ /* 0x000fc40000410000 */
[----:B------:R-:W-:Y:S01]  /*d9d0*/  FMUL.FTZ R61, R61, c[0x0][0x320] ;  /* 0x0000c8003d3d7a20 */ /* 0x000fe20000410000 */
[----:B-----5:R-:W2:Y:S01]  /*d9e0*/  LDSM.16.M88.4 R64, [R224+0x5800] ;  /* 0x00580000e040783b */ /* 0x020ea20000000200 */
[----:B------:R-:W-:Y:S02]  /*d9f0*/  FMUL.FTZ R62, R62, c[0x0][0x320] ;  /* 0x0000c8003e3e7a20 */ /* 0x000fe40000410000 */
[----:B------:R-:W-:Y:S01]  /*da00*/  HMMA.16816.F32 R36, R196, R26, R36 ;  /* 0x0000001ac424723c */ /* 0x000fe20000001824 */
[----:B------:R-:W-:Y:S01]  /*da10*/  LDSM.16.M88.4 R24, [R224+0x6800] ;  /* 0x00680000e018783b */ /* 0x000fe20000000200 */
[----:B------:R-:W-:Y:S01]  /*da20*/  FMUL.FTZ R63, R63, c[0x0][0x320] ;  /* 0x0000c8003f3f7a20 */ /* 0x000fe20000410000 */
[----:B------:R-:W2:Y:S05]  /*da30*/  MUFU.TANH R60, R60 ;  /* 0x0000003c003c7308 */ /* 0x000eaa0000002400 */
[C---:B-1----:R-:W-:Y:S03]  /*da40*/  HMMA.16816.F32 R80, R188.reuse, R16, R80 ;  /* 0x00000010bc50723c */ /* 0x042fe60000001850 */
[----:B------:R-:W1:Y:S05]  /*da50*/  MUFU.TANH R61, R61 ;  /* 0x0000003d003d7308 */ /* 0x000e6a0000002400 */
[----:B------:R-:W-:Y:S01]  /*da60*/  HMMA.16816.F32 R76, R188, R18, R76 ;  /* 0x00000012bc4c723c */ /* 0x000fe2000000184c */
[----:B------:R-:W-:Y:S02]  /*da70*/  LDSM.16.M88.4 R16, [R224+0x7800] ;  /* 0x00780000e010783b */ /* 0x000fe40000000200 */
[----:B------:R-:W1:Y:S05]  /*da80*/  MUFU.TANH R62, R62 ;  /* 0x0000003e003e7308 */ /* 0x000e6a0000002400 */
[----:B------:R-:W-:Y:S03]  /*da90*/  HMMA.16816.F32 R40, R212, R20, R40 ;  /* 0x00000014d428723c */ /* 0x000fe60000001828 */
[----:B------:R-:W1:Y:S05]  /*daa0*/  MUFU.TANH R63, R63 ;  /* 0x0000003f003f7308 */ /* 0x000e6a0000002400 */
[C---:B------:R-:W-:Y:S08]  /*dab0*/  HMMA.16816.F32 R108, R192.reuse, R12, R108 ;  /* 0x0000000cc06c723c */ /* 0x040ff0000000186c */
[----:B------:R-:W-:Y:S01]  /*dac0*/  HMMA.16816.F32 R84, R192, R14, R84 ;  /* 0x0000000ec054723c */ /* 0x000fe20000001854 */
[----:B------:R-:W5:Y:S07]  /*dad0*/  LDSM.16.M88.4 R12, [R235+0xf900] ;  /* 0x00f90000eb0c783b */ /* 0x000f6e0000000200 */
[----:B--2---:R-:W-:Y:S01]  /*dae0*/  HMMA.16816.F32 R48, R212, R64, R48 ;  /* 0x00000040d430723c */ /* 0x004fe20000001830 */
[----:B------:R-:W2:Y:S01]  /*daf0*/  MUFU.TANH R64, R52 ;  /* 0x0000003400407308 */ /* 0x000ea20000002400 */
[----:B------:R-:W-:-:S02]  /*db00*/  FMUL.FTZ R40, R40, c[0x0][0x320] ;  /* 0x0000c80028287a20 */ /* 0x000fc40000410000 */
[----:B------:R-:W-:Y:S02]  /*db10*/  FMUL.FTZ R41, R41, c[0x0][0x320] ;  /* 0x0000c80029297a20 */ /* 0x000fe40000410000 */
[----:B------:R-:W-:Y:S02]  /*db20*/  FMUL.FTZ R42, R42, c[0x0][0x320] ;  /* 0x0000c8002a2a7a20 */ /* 0x000fe40000410000 */
[----:B------:R-:W-:Y:S01]  /*db30*/  HMMA.16816.F32 R36, R212, R22, R36 ;  /* 0x00000016d424723c */ /* 0x000fe20000001824 */
[----:B------:R1:W1:Y:S01]  /*db40*/  MUFU.TANH R65, R53 ;  /* 0x0000003500417308 */ /* 0x0002620000002400 */
[----:B------:R-:W2:Y:S01]  /*db50*/  LDSM.16.M88.4 R20, [R235+0xf100] ;  /* 0x00f10000eb14783b */ /* 0x000ea20000000200 */
[----:B------:R-:W-:-:S05]  /*db60*/  FMUL.FTZ R43, R43, c[0x0][0x320] ;  /* 0x0000c8002b2b7a20 */ /* 0x000fca0000410000 */
[C---:B------:R-:W-:Y:S01]  /*db70*/  HMMA.16816.F32 R80, R192.reuse, R8, R80 ;  /* 0x00000008c050723c */ /* 0x040fe20000001850 */
[----:B------:R-:W2:Y:S07]  /*db80*/  MUFU.TANH R178, R40 ;  /* 0x0000002800b27308 */ /* 0x000eae0000002400 */
[----:B------:R-:W-:Y:S01]  /*db90*/  HMMA.16816.F32 R76, R192, R10, R76 ;  /* 0x0000000ac04c723c */ /* 0x000fe2000000184c */
[----:B-1----:R-:W1:Y:S01]  /*dba0*/  LDSM.16.M88.4 R52, [R235+0xe900] ;  /* 0x00e90000eb34783b */ /* 0x002e620000000200 */
[----:B------:R-:W1:Y:S01]  /*dbb0*/  MUFU.TANH R177, R41 ;  /* 0x0000002900b17308 */ /* 0x000e620000002400 */
[----:B------:R-:W-:-:S02]  /*dbc0*/  FMUL.FTZ R48, R48, c[0x0][0x320] ;  /* 0x0000c80030307a20 */ /* 0x000fc40000410000 */
[----:B------:R-:W-:Y:S02]  /*dbd0*/  FMUL.FTZ R49, R49, c[0x0][0x320] ;  /* 0x0000c80031317a20 */ /* 0x000fe40000410000 */
[----:B------:R-:W-:Y:S01]  /*dbe0*/  FMUL.FTZ R50, R50, c[0x0][0x320] ;  /* 0x0000c80032327a20 */ /* 0x000fe20000410000 */
[----:B------:R-:W-:Y:S01]  /*dbf0*/  HMMA.16816.F32 R44, R212, R66, R44 ;  /* 0x00000042d42c723c */ /* 0x000fe2000000182c */
[----:B------:R-:W-:Y:S01]  /*dc00*/  FMUL.FTZ R51, R51, c[0x0][0x320] ;  /* 0x0000c80033337a20 */ /* 0x000fe20000410000 */
[----:B------:R-:W1:Y:S01]  /*dc10*/  MUFU.TANH R161, R42 ;  /* 0x0000002a00a17308 */ /* 0x000e620000002400 */
[----:B------:R-:W-:Y:S02]  /*dc20*/  FMUL.FTZ R36, R36, c[0x0][0x320] ;  /* 0x0000c80024247a20 */ /* 0x000fe40000410000 */
[----:B------:R-:W-:Y:S02]  /*dc30*/  FMUL.FTZ R37, R37, c[0x0][0x320] ;  /* 0x0000c80025257a20 */ /* 0x000fe40000410000 */
[----:B------:R-:W-:Y:S01]  /*dc40*/  FMUL.FTZ R38, R38, c[0x0][0x320] ;  /* 0x0000c80026267a20 */ /* 0x000fe20000410000 */
[C---:B-----5:R-:W-:Y:S01]  /*dc50*/  HMMA.16816.F32 R80, R196.reuse, R12, R80 ;  /* 0x0000000cc450723c */ /* 0x060fe20000001850 */
[----:B------:R-:W-:Y:S01]  /*dc60*/  FMUL.FTZ R39, R39, c[0x0][0x320] ;  /* 0x0000c80027277a20 */ /* 0x000fe20000410000 */
[----:B------:R5:W1:Y:S06]  /*dc70*/  MUFU.TANH R162, R43 ;  /* 0x0000002b00a27308 */ /* 0x000a6c0000002400 */
[C---:B------:R-:W-:Y:S02]  /*dc80*/  HMMA.16816.F32 R76, R196.reuse, R14, R76 ;  /* 0x0000000ec44c723c */ /* 0x040fe4000000184c */
[----:B------:R1:W1:Y:S06]  /*dc90*/  MUFU.TANH R145, R48 ;  /* 0x0000003000917308 */ /* 0x00026c0000002400 */
[----:B--2---:R-:W-:Y:S01]  /*dca0*/  HMMA.16816.F32 R108, R196, R20, R108 ;  /* 0x00000014c46c723c */ /* 0x004fe2000000186c */
[----:B------:R-:W-:Y:S01]  /*dcb0*/  FMUL.FTZ R44, R44, c[0x0][0x320] ;  /* 0x0000c8002c2c7a20 */ /* 0x000fe20000410000 */
[----:B-----5:R-:W2:Y:S01]  /*dcc0*/  LDSM.16.M88.4 R40, [R224+0x7000] ;  /* 0x00700000e028783b */ /* 0x020ea20000000200 */
[----:B------:R-:W-:Y:S01]  /*dcd0*/  FMUL.FTZ R45, R45, c[0x0][0x320] ;  /* 0x0000c8002d2d7a20 */ /* 0x000fe20000410000 */
[----:B------:R2:W2:Y:S01]  /*dce0*/  MUFU.TANH R146, R49 ;  /* 0x0000003100927308 */ /* 0x0004a20000002400 */
[----:B------:R-:W-:Y:S01]  /*dcf0*/  FMUL.FTZ R46, R46, c[0x0][0x320] ;  /* 0x0000c8002e2e7a20 */ /* 0x000fe20000410000 */
[----:B------:R-:W-:-:S04]  /*dd00*/  DEPBAR.LE SB0, 0x0 ;  /* 0x000080000000791a */ /* 0x000fc80000000000 */
[C---:B-1----:R-:W-:Y:S01]  /*dd10*/  HMMA.16816.F32 R28, R196.reuse, R52, R28 ;  /* 0x00000034c41c723c */ /* 0x042fe2000000181c */
[----:B------:R-:W-:Y:S01]  /*dd20*/  FMUL.FTZ R47, R47, c[0x0][0x320] ;  /* 0x0000c8002f2f7a20 */ /* 0x000fe20000410000 */
[----:B------:R1:W1:Y:S06]  /*dd30*/  MUFU.TANH R150, R50 ;  /* 0x0000003200967308 */ /* 0x00026c0000002400 */
        /* <DEDUP_REMOVED lines=9> */
[----:B------:R1:W1:Y:S06]  /*ddd0*/  MUFU.TANH R179, R47 ;  /* 0x0000002f00b37308 */ /* 0x00026c0000002400 */
[----:B------:R-:W-:Y:S01]  /*dde0*/  HMMA.16816.F32 R92, R212, R26, R92 ;  /* 0x0000001ad45c723c */ /* 0x000fe2000000185c */
[----:B------:R-:W-:Y:S01]  /*ddf0*/  FMUL.FTZ R66, R82, c[0x0][0x320] ;  /* 0x0000c80052427a20 */ /* 0x000fe20000410000 */
[----:B------:R1:W1:Y:S01]  /*de00*/  MUFU.TANH R160, R36 ;  /* 0x0000002400a07308 */ /* 0x0002620000002400 */
[----:B------:R-:W-:-:S02]  /*de10*/  FMUL.FTZ R11, R83, c[0x0][0x320] ;  /* 0x0000c800530b7a20 */ /* 0x000fc40000410000 */
[----:B------:R-:W-:Y:S02]  /*de20*/  FMUL.FTZ R80, R80, c[0x0][0x320] ;  /* 0x0000c80050507a20 */ /* 0x000fe40000410000 */
[----:B------:R-:W-:Y:S01]  /*de30*/  FMUL.FTZ R81, R81, c[0x0][0x320] ;  /* 0x0000c80051517a20 */ /* 0x000fe20000410000 */
[C---:B--2---:R-:W-:Y:S01]  /*de40*/  HMMA.16816.F32 R108, R212.reuse, R40, R108 ;  /* 0x00000028d46c723c */ /* 0x044fe2000000186c */
        /* <DEDUP_REMOVED lines=50> */
[----:B--234-:R-:W-:Y:S01]  /*e170*/  IMAD.U32 R8, RZ, RZ, UR14 ;  /* 0x0000000eff087e24 */ /* 0x01cfe2000f8e00ff */
[----:B------:R-:W-:Y:S01]  /*e180*/  ISETP.NE.AND P3, PT, R239, 0x1, PT ;  /* 0x00000001ef00780c */ /* 0x000fe20003f65270 */
[----:B------:R-:W-:-:S03]  /*e190*/  IMAD.MOV.U32 R241, RZ, RZ, RZ ;  /* 0x000000fffff17224 */ /* 0x000fc600078e00ff */
[----:B------:R-:W-:-:S04]  /*e1a0*/  IADD3 R8, R240, UR7, R8 ;  /* 0x00000007f0087c10 */ /* 0x000fc8000fffe008 */
[----:B------:R-:W-:-:S05]  /*e1b0*/  IADD3 R242, R8, -0x100, RZ ;  /* 0xffffff0008f27810 */ /* 0x000fca0007ffe0ff */
        /* <DEDUP_REMOVED lines=10> */
[----:B------:R-:W-:Y:S01]  /*e260*/  IADD3 R24, -R6, 0x10, RZ ;  /* 0x0000001006187810 */ /* 0x000fe20007ffe1ff */
[----:B------:R-:W-:Y:S01]  /*e270*/  IMAD R242, R8, c[0x0][0x2b8], R242 ;  /* 0x0000ae0008f27a24 */ /* 0x000fe200078e02f2 */
[----:B------:R-:W-:Y:S02]  /*e280*/  IADD3 R26, -R10, 0x10, RZ ;  /* 0x000000100a1a7810 */ /* 0x000fe40007ffe1ff */
[----:B------:R-:W-:Y:S02]  /*e290*/  LOP3.LUT R24, R24, 0xf, RZ, 0xc0, !PT ;  /* 0x0000000f18187812 */ /* 0x000fe400078ec0ff */
[----:B------:R-:W-:-:S02]  /*e2a0*/  SHF.R.S32.HI R8, RZ, 0x1f, R242 ;  /* 0x0000001fff087819 */ /* 0x000fc400000114f2 */
[----:B------:R-:W-:Y:S02]  /*e2b0*/  LOP3.LUT R26, R26, 0xf, RZ, 0xc0, !PT ;  /* 0x0000000f1a1a7812 */ /* 0x000fe400078ec0ff */
[----:B------:R-:W-:Y:S01]  /*e2c0*/  SHF.L.U64.HI R9, R33, 0x1, R34 ;  /* 0x0000000121097819 */ /* 0x000fe20000010222 */
[----:B------:R-:W-:-:S04]  /*e2d0*/  IMAD R8, R8, c[0x0][0x1e0], RZ ;  /* 0x0000780008087a24 */ /* 0x000fc800078e02ff */
[C---:B------:R-:W-:Y:S02]  /*e2e0*/  IMAD R8, R242.reuse, c[0x0][0x1e4], R8 ;  /* 0x00007900f2087a24 */ /* 0x040fe400078e0208 */
[----:B--2---:R-:W-:-:S04]  /*e2f0*/  IMAD.WIDE.U32 R14, R242, c[0x0][0x1e0], RZ ;  /* 0x00007800f20e7a25 */ /* 0x004fc800078e00ff */
[----:B------:R-:W-:Y:S01]  /*e300*/  IMAD.IADD R15, R15, 0x1, R8 ;  /* 0x000000010f0f7824 */ /* 0x000fe200078e0208 */
[----:B---3--:R-:W-:-:S03]  /*e310*/  SHF.R.S32.HI R8, RZ, 0x1f, R241 ;  /* 0x0000001fff087819 */ /* 0x008fc600000114f1 */
[----:B------:R-:W-:-:S04]  /*e320*/  IMAD.WIDE.U32 R14, R241, c[0x0][0x1f0], R14 ;  /* 0x00007c00f10e7a25 */ /* 0x000fc800078e000e */
[----:B------:R-:W-:Y:S01]  /*e330*/  IMAD R8, R8, c[0x0][0x1f0], RZ ;  /* 0x00007c0008087a24 */ /* 0x000fe200078e02ff */
[----:B------:R-:W-:Y:S01]  /*e340*/  IADD3 R18, P0, R14, UR26, RZ ;  /* 0x0000001a0e127c10 */ /* 0x000fe2000ff1e0ff */
[----:B------:R-:W-:Y:S02]  /*e350*/  IMAD.SHL.U32 R14, R32, 0x2, RZ ;  /* 0x00000002200e7824 */ /* 0x000fe400078e00ff */
[----:B------:R-:W-:-:S05]  /*e360*/  IMAD R8, R241, c[0x0][0x1f4], R8 ;  /* 0x00007d00f1087a24 */ /* 0x000fca00078e0208 */
[----:B------:R-:W-:Y:S02]  /*e370*/  IADD3.X R8, R15, UR15, R8, P0, !PT ;  /* 0x0000000f0f087c10 */ /* 0x000fe400087fe408 */
[----:B------:R-:W-:Y:S02]  /*e380*/  LEA R17, P0, R18, c[0x0][0x1c8], 0x1 ;  /* 0x0000720012117a11 */ /* 0x000fe400078008ff */
[----:B------:R-:W-:Y:S02]  /*e390*/  SHF.L.U64.HI R15, R32, 0x1, R35 ;  /* 0x00000001200f7819 */ /* 0x000fe40000010223 */
        /* <DEDUP_REMOVED lines=11> */
[----:B---3--:R-:W-:Y:S02]  /*e450*/  IADD3.X R27, RZ, R16, R15, P1, P0 ;  /* 0x00000010ff1b7210 */ /* 0x008fe40000fe040f */
[----:B------:R-:W-:Y:S02]  /*e460*/  IADD3 R24, P1, P0, R24, R25, R8 ;  /* 0x0000001918187210 */ /* 0x000fe4000783e008 */
[C---:B----4-:R-:W-:Y:S02]  /*e470*/  IADD3 R28, P2, R21.reuse, R14, RZ ;  /* 0x0000000e151c7210 */ /* 0x050fe40007f5e0ff */
[----:B------:R-:W-:Y:S02]  /*e480*/  IADD3.X R25, RZ, R16, R9, P1, P0 ;  /* 0x00000010ff197210 */ /* 0x000fe40000fe0409 */
[----:B-1----:R-:W-:Y:S02]  /*e490*/  IADD3 R36, P0, R21, R8, RZ ;  /* 0x0000000815247210 */ /* 0x002fe40007f1e0ff */
[C---:B-----5:R-:W-:Y:S01]  /*e4a0*/  IADD3 R30, P1, R19.reuse, R14, RZ ;  /* 0x0000000e131e7210 */ /* 0x060fe20007f3e0ff */
[C---:B------:R-:W-:Y:S01]  /*e4b0*/  IMAD.X R29, R22.reuse, 0x1, R15, P2 ;  /* 0x00000001161d7824 */ /* 0x040fe200010e060f */
[----:B------:R-:W-:Y:S01]  /*e4c0*/  IADD3 R16, P2, R19, R8, RZ ;  /* 0x0000000813107210 */ /* 0x000fe20007f5e0ff */
[----:B------:R-:W-:Y:S01]  /*e4d0*/  IMAD.X R37, R22, 0x1, R9, P0 ;  /* 0x0000000116257824 */ /* 0x000fe200000e0609 */
[----:B------:R-:W-:-:S02]  /*e4e0*/  IADD3 R14, P0, R17, R14, RZ ;  /* 0x0000000e110e7210 */ /* 0x000fc40007f1e0ff */
[----:B------:R1:W-:Y:S01]  /*e4f0*/  LDGSTS.E.BYPASS.LTC128B.128 [R243+0x8100], [R28.64], !P5 ;  /* 0x081000001cf37fae */ /* 0x0003e2000e901d54 */
[C---:B------:R-:W-:Y:S01]  /*e500*/  IMAD.X R31, R20.reuse, 0x1, R15, P1 ;  /* 0x00000001141f7824 */ /* 0x040fe200008e060f */
[----:B------:R-:W-:Y:S01]  /*e510*/  IADD3 R8, P1, R17, R8, RZ ;  /* 0x0000000811087210 */ /* 0x000fe20007f3e0ff */
[----:B------:R-:W-:Y:S01]  /*e520*/  IMAD.X R17, R20, 0x1, R9, P2 ;  /* 0x0000000114117824 */ /* 0x000fe200010e0609 */
[----:B------:R-:W-:Y:S01]  /*e530*/  ISETP.NE.U32.AND P2, PT, R6, RZ, PT ;  /* 0x000000ff0600720c */ /* 0x000fe20003f45070 */
[----:B--2---:R-:W-:Y:S01]  /*e540*/  IMAD.X R15, R18, 0x1, R15, P0 ;  /* 0x00000001120f7824 */ /* 0x004fe200000e060f */
        /* <DEDUP_REMOVED lines=9> */
.L_x_136:
        /* <DEDUP_REMOVED lines=25> */
[----:B------:R-:W-:Y:S01]  /*e770*/  FSEL R14, R7, -INF , P1 ;  /* 0xff800000070e7808 */ /* 0x000fe20000800000 */
[----:B------:R-:W-:Y:S01]  /*e780*/  LDSM.16.MT88.4 R20, [R234+0x900] ;  /* 0x00090000ea14783b */ /* 0x000fe20000004200 */
[----:B------:R-:W-:Y:S02]  /*e790*/  FSEL R72, R72, -INF , P0 ;  /* 0xff80000048487808 */ /* 0x000fe40000000000 */
[----:B------:R-:W-:Y:S01]  /*e7a0*/  ISETP.GT.AND P0, PT, R15, 0x9, PT ;  /* 0x000000090f00780c */ /* 0x000fe20003f04270 */
[----:B------:R-:W-:Y:S01]  /*e7b0*/  LDSM.16.MT88.4 R36, [R234+0x4900] ;  /* 0x00490000ea24783b */ /* 0x000fe20000004200 */
        /* <DEDUP_REMOVED lines=157> */
[----:B-1----:R-:W-:-:S03]  /*f190*/  FMNMX.FTZ R132, R16, R132, !PT ;  /* 0x0000008410847209 */ /* 0x002fc60007810000 */
[----:B------:R-:W-:Y:S01]  /*f1a0*/  LDSM.16.MT88.4 R16, [R233+0x900] ;  /* 0x00090000e910783b */ /* 0x000fe20000004200 */
        /* <DEDUP_REMOVED lines=17> */
[----:B------:R-:W1:Y:S01]  /*f2c0*/  LDSM.16.MT88.4 R4, [R232+0x4100] ;  /* 0x00410000e804783b */ /* 0x000e620000004200 */
[----:B------:R-:W2:Y:S01]  /*f2d0*/  MUFU.EX2 R58, R58 ;  /* 0x0000003a003a7308 */ /* 0x000ea20000000800 */
[--C-:B------:R-:W-:Y:S02]  /*f2e0*/  FFMA.FTZ R61, R72, c[0x0][0x2d0], -R63.reuse ;  /* 0x0000b400483d7a23 */ /* 0x100fe4000001083f */
[--C-:B------:R-:W-:Y:S02]  /*f2f0*/  FFMA.FTZ R60, R74, c[0x0][0x2d0], -R63.reuse ;  /* 0x0000b4004a3c7a23 */ /* 0x100fe4000001083f */
[----:B------:R-:W-:-:S02]  /*f300*/  FFMA.FTZ R55, R75, c[0x0][0x2d0], -R63 ;  /* 0x0000b4004b377a23 */ /* 0x000fc4000001083f */
[----:B------:R-:W-:Y:S01]  /*f310*/  FFMA.FTZ R54, R88, c[0x0][0x2d0], -R63 ;  /* 0x0000b40058367a23 */ /* 0x000fe2000001083f */
[----:B------:R-:W-:Y:S01]  /*f320*/  MUFU.EX2 R57, R57 ;  /* 0x0000003900397308 */ /* 0x000fe20000000800 */
[----:B------:R-:W-:Y:S02]  /*f330*/  FFMA.FTZ R48, R10, c[0x0][0x2d0], -R133 ;  /* 0x0000b4000a307a23 */ /* 0x000fe40000010885 */
[--C-:B------:R-:W-:Y:S02]  /*f340*/  FFMA.FTZ R46, R9, c[0x0][0x2d0], -R63.reuse ;  /* 0x0000b400092e7a23 */ /* 0x100fe4000001083f */
[--C-:B------:R-:W-:Y:S02]  /*f350*/  FFMA.FTZ R45, R8, c[0x0][0x2d0], -R63.reuse ;  /* 0x0000b400082d7a23 */ /* 0x100fe4000001083f */
[----:B------:R-:W3:Y:S01]  /*f360*/  LDSM.16.MT88.4 R8, [R236+0x4900] ;  /* 0x00490000ec08783b */ /* 0x000ee20000004200 */
[----:B------:R-:W4:Y:S01]  /*f370*/  MUFU.EX2 R53, R53 ;  /* 0x0000003500357308 */ /* 0x000f220000000800 */
[----:B--2---:R-:W-:Y:S01]  /*f380*/  F2FP.PACK_AB R68, R58, R59 ;  /* 0x0000003b3a44723e */ /* 0x004fe200000000ff */
[----:B------:R-:W-:-:S02]  /*f390*/  FFMA.FTZ R50, R89, c[0x0][0x2d0], -R63 ;  /* 0x0000b40059327a23 */ /* 0x000fc4000001083f */
[----:B------:R-:W-:Y:S02]  /*f3a0*/  FFMA.FTZ R49, R90, c[0x0][0x2d0], -R63 ;  /* 0x0000b4005a317a23 */ /* 0x000fe4000001083f */
[--C-:B------:R-:W-:Y:S02]  /*f3b0*/  FFMA.FTZ R47, R30, c[0x0][0x2d0], -R133.reuse ;  /* 0x0000b4001e2f7a23 */ /* 0x100fe40000010885 */
[----:B------:R-:W-:Y:S01]  /*f3c0*/  MUFU.EX2 R61, R61 ;  /* 0x0000003d003d7308 */ /* 0x000fe20000000800 */
[--C-:B------:R-:W-:Y:S02]  /*f3d0*/  FFMA.FTZ R44, R28, c[0x0][0x2d0], -R133.reuse ;  /* 0x0000b4001c2c7a23 */ /* 0x100fe40000010885 */
[----:B------:R-:W-:Y:S02]  /*f3e0*/  FFMA.FTZ R43, R29, c[0x0][0x2d0], -R133 ;  /* 0x0000b4001d2b7a23 */ /* 0x000fe40000010885 */
[----:B------:R-:W2:Y:S01]  /*f3f0*/  LDSM.16.MT88.4 R28, [R233+0x4900] ;  /* 0x00490000e91c783b */ /* 0x000ea20000004200 */
[----:B------:R-:W-:-:S02]  /*f400*/  FFMA.FTZ R42, R41, c[0x0][0x2d0], -R63 ;  /* 0x0000b400292a7a23 */ /* 0x000fc4000001083f */
[----:B------:R-:W5:Y:S01]  /*f410*/  MUFU.EX2 R60, R60 ;  /* 0x0000003c003c7308 */ /* 0x000f620000000800 */
[----:B----4-:R-:W-:Y:S01]  /*f420*/  F2FP.PACK_AB R70, R53, R57 ;  /* 0x000000393546723e */ /* 0x010fe200000000ff */
[----:B------:R-:W-:Y:S02]  /*f430*/  FFMA.FTZ R40, R40, c[0x0][0x2d0], -R133 ;  /* 0x0000b40028287a23 */ /* 0x000fe40000010885 */
[--C-:B------:R-:W-:Y:S02]  /*f440*/  FFMA.FTZ R41, R183, c[0x0][0x2d0], -R63.reuse ;  /* 0x0000b400b7297a23 */ /* 0x100fe4000001083f */
[--C-:B------:R-:W-:Y:S02]  /*f450*/  FFMA.FTZ R2, R182, c[0x0][0x2d0], -R63.reuse ;  /* 0x0000b400b6027a23 */ /* 0x100fe4000001083f */
[----:B------:R-:W-:Y:S01]  /*f460*/  MUFU.EX2 R55, R55 ;  /* 0x0000003700377308 */ /* 0x000fe20000000800 */
[----:B------:R-:W-:Y:S02]  /*f470*/  FFMA.FTZ R0, R181, c[0x0][0x2d0], -R63 ;  /* 0x0000b400b5007a23 */ /* 0x000fe4000001083f */
[----:B------:R-:W-:-:S02]  /*f480*/  FFMA.FTZ R145, R145, c[0x0][0x2d0], -R133 ;  /* 0x0000b40091917a23 */ /* 0x000fc40000010885 */
[--C-:B------:R-:W-:Y:S02]  /*f490*/  FFMA.FTZ R146, R146, c[0x0][0x2d0], -R133.reuse ;  /* 0x0000b40092927a23 */ /* 0x100fe40000010885 */
[--C-:B------:R-:W-:Y:S01]  /*f4a0*/  FFMA.FTZ R148, R148, c[0x0][0x2d0], -R133.reuse ;  /* 0x0000b40094947a23 */ /* 0x100fe20000010885 */
[----:B------:R-:W4:Y:S01]  /*f4b0*/  MUFU.EX2 R54, R54 ;  /* 0x0000003600367308 */ /* 0x000f220000000800 */
[----:B-----5:R-:W-:Y:S01]  /*f4c0*/  F2FP.PACK_AB R69, R60, R61 ;  /* 0x0000003d3c45723e */ /* 0x020fe200000000ff */
[----:B------:R-:W-:Y:S02]  /*f4d0*/  FFMA.FTZ R147, R147, c[0x0][0x2d0], -R133 ;  /* 0x0000b40093937a23 */ /* 0x000fe40000010885 */
[--C-:B------:R-:W-:Y:S02]  /*f4e0*/  FFMA.FTZ R150, R150, c[0x0][0x2d0], -R63.reuse ;  /* 0x0000b40096967a23 */ /* 0x100fe4000001083f */
[--C-:B------:R-:W-:Y:S02]  /*f4f0*/  FFMA.FTZ R151, R151, c[0x0][0x2d0], -R63.reuse ;  /* 0x0000b40097977a23 */ /* 0x100fe4000001083f */
[----:B------:R-:W-:Y:S01]  /*f500*/  MUFU.EX2 R56, R56 ;  /* 0x0000003800387308 */ /* 0x000fe20000000800 */
[----:B------:R-:W-:-:S02]  /*f510*/  FFMA.FTZ R180, R180, c[0x0][0x2d0], -R63 ;  /* 0x0000b400b4b47a23 */ /* 0x000fc4000001083f */
[--C-:B------:R-:W-:Y:S02]  /*f520*/  FFMA.FTZ R160, R160, c[0x0][0x2d0], -R133.reuse ;  /* 0x0000b400a0a07a23 */ /* 0x100fe40000010885 */
[----:B------:R-:W-:Y:S02]  /*f530*/  FFMA.FTZ R159, R159, c[0x0][0x2d0], -R133 ;  /* 0x0000b4009f9f7a23 */ /* 0x000fe40000010885 */
[--C-:B------:R-:W-:Y:S01]  /*f540*/  FFMA.FTZ R161, R161, c[0x0][0x2d0], -R63.reuse ;  /* 0x0000b400a1a17a23 */ /* 0x100fe2000001083f */
[----:B----4-:R-:W-:Y:S01]  /*f550*/  F2FP.PACK_AB R71, R54, R55 ;  /* 0x000000373647723e */ /* 0x010fe200000000ff */
        /* <DEDUP_REMOVED lines=23> */
[--C-:B------:R-:W-:Y:S01]  /*f6d0*/  FFMA.FTZ R154, R154, c[0x0][0x2d0], -R63.reuse ;  /* 0x0000b4009a9a7a23 */ /* 0x100fe2000001083f */
[----:B------:R-:W5:Y:S01]  /*f6e0*/  MUFU.EX2 R49, R49 ;  /* 0x0000003100317308 */ /* 0x000f620000000800 */
[--C-:B------:R-:W-:Y:S02]  /*f6f0*/  FFMA.FTZ R153, R153, c[0x0][0x2d0], -R63.reuse ;  /* 0x0000b40099997a23 */ /* 0x100fe4000001083f */
[--C-:B------:R-:W-:Y:S02]  /*f700*/  FFMA.FTZ R152, R152, c[0x0][0x2d0], -R63.reuse ;  /* 0x0000b40098987a23 */ /* 0x100fe4000001083f */
[----:B------:R-:W-:Y:S01]  /*f710*/  FFMA.FTZ R149, R149, c[0x0][0x2d0], -R63 ;  /* 0x0000b40095957a23 */ /* 0x000fe2000001083f */
[----:B------:R-:W-:Y:S01]  /*f720*/  HMMA.16816.F32 R128, R68, R124, RZ ;  /* 0x0000007c4480723c */ /* 0x000fe200000018ff */
[----:B------:R-:W-:Y:S01]  /*f730*/  FADD.FTZ R58, R59, R58 ;  /* 0x0000003a3b3a7221 */ /* 0x000fe20000010000 */
[----:B------:R-:W-:Y:S01]  /*f740*/  MUFU.EX2 R46, R46 ;  /* 0x0000002e002e7308 */ /* 0x000fe20000000800 */
[----:B------:R-:W-:-:S02]  /*f750*/  FADD.FTZ R60, R61, R60 ;  /* 0x0000003c3d3c7221 */ /* 0x000fc40000010000 */
[----:B------:R-:W-:Y:S02]  /*f760*/  FADD.FTZ R57, R57, R58 ;  /* 0x0000003a39397221 */ /* 0x000fe40000010000 */
[----:B------:R-:W-:Y:S01]  /*f770*/  FADD.FTZ R60, R55, R60 ;  /* 0x0000003c373c7221 */ /* 0x000fe20000010000 */
[C---:B------:R-:W-:Y:S01]  /*f780*/  HMMA.16816.F32 R120, R68.reuse, R116, RZ ;  /* 0x000000744478723c */ /* 0x040fe200000018ff */
[----:B------:R-:W-:Y:S01]  /*f790*/  FFMA.FTZ R250, R67, c[0x0][0x2d0], -R133 ;  /* 0x0000b40043fa7a23 */ /* 0x000fe20000010885 */
[----:B------:R-:W1:Y:S01]  /*f7a0*/  MUFU.EX2 R45, R45 ;  /* 0x0000002d002d7308 */ /* 0x000e620000000800 */
[----:B------:R-:W-:Y:S02]  /*f7b0*/  FFMA.FTZ R249, R62, c[0x0][0x2d0], -R63 ;  /* 0x0000b4003ef97a23 */ /* 0x000fe4000001083f */
[----:B------:R-:W-:Y:S02]  /*f7c0*/  FADD.FTZ R57, R53, R57 ;  /* 0x0000003935397221 */ /* 0x000fe40000010000 */
[----:B------:R-:W-:Y:S01]  /*f7d0*/  FADD.FTZ R54, R54, R60 ;  /* 0x0000003c36367221 */ /* 0x000fe20000010000 */
[----:B------:R-:W-:Y:S02]  /*f7e0*/  HMMA.16816.F32 R112, R68, R108, RZ ;  /* 0x0000006c4470723c */ /* 0x000fe400000018ff */
[----:B------:R-:W-:Y:S01]  /*f7f0*/  MUFU.EX2 R47, R47 ;  /* 0x0000002f002f7308 */ /* 0x000fe20000000800 */
[----:B----4-:R-:W-:-:S05]  /*f800*/  FADD.FTZ R54, R50, R54 ;  /* 0x0000003632367221 */ /* 0x010fca0000010000 */
[C---:B------:R-:W-:Y:S02]  /*f810*/  HMMA.16816.F32 R88, R68.reuse, R84, RZ ;  /* 0x000000544458723c */ /* 0x040fe400000018ff */
[----:B------:R-:W-:Y:S06]  /*f820*/  MUFU.EX2 R44, R44 ;  /* 0x0000002c002c7308 */ /* 0x000fec0000000800 */
[C---:B------:R-:W-:Y:S02]  /*f830*/  HMMA.16816.F32 R80, R68.reuse, R76, RZ ;  /* 0x0000004c4450723c */ /* 0x040fe400000018ff */
[----:B------:R-:W-:Y:S06]  /*f840*/  MUFU.EX2 R43, R43 ;  /* 0x0000002b002b7308 */ /* 0x000fec0000000800 */
[C---:B------:R-:W-:Y:S02]  /*f850*/  HMMA.16816.F32 R124, R68.reuse, R126, RZ ;  /* 0x0000007e447c723c */ /* 0x040fe400000018ff */
[----:B------:R-:W-:Y:S06]  /*f860*/  MUFU.EX2 R40, R40 ;  /* 0x0000002800287308 */ /* 0x000fec0000000800 */
[C---:B------:R-:W-:Y:S02]  /*f870*/  HMMA.16816.F32 R116, R68.reuse, R118, RZ ;  /* 0x000000764474723c */ /* 0x040fe400000018ff */
[----:B------:R-:W4:Y:S06]  /*f880*/  MUFU.EX2 R42, R42 ;  /* 0x0000002a002a7308 */ /* 0x000f2c0000000800 */
[C---:B------:R-:W-:Y:S02]  /*f890*/  HMMA.16816.F32 R108, R68.reuse, R110, RZ ;  /* 0x0000006e446c723c */ /* 0x040fe400000018ff */
[----:B------:R-:W1:Y:S06]  /*f8a0*/  MUFU.EX2 R41, R41 ;  /* 0x0000002900297308 */ /* 0x000e6c0000000800 */
[C---:B------:R-:W-:Y:S02]  /*f8b0*/  HMMA.16816.F32 R84, R68.reuse, R86, RZ ;  /* 0x000000564454723c */ /* 0x040fe400000018ff */
[----:B------:R-:W-:Y:S06]  /*f8c0*/  MUFU.EX2 R2, R2 ;  /* 0x0000000200027308 */ /* 0x000fec0000000800 */
[C---:B------:R-:W-:Y:S02]  /*f8d0*/  HMMA.16816.F32 R76, R68.reuse, R78, RZ ;  /* 0x0000004e444c723c */ /* 0x040fe400000018ff */
[----:B------:R-:W2:Y:S06]  /*f8e0*/  MUFU.EX2 R0, R0 ;  /* 0x0000000000007308 */ /* 0x000eac0000000800 */
[C---:B-1----:R-:W-:Y:S02]  /*f8f0*/  HMMA.16816.F32 R72, R68.reuse, R4, RZ ;  /* 0x000000044448723c */ /* 0x042fe400000018ff */
[----:B------:R-:W-:Y:S05]  /*f900*/  MUFU.EX2 R145, R145 ;  /* 0x0000009100917308 */ /* 0x000fea0000000800 */
[----:B------:R-:W-:Y:S01]  /*f910*/  F2FP.PACK_AB R4, R52, R56 ;  /* 0x000000383404723e */ /* 0x000fe200000000ff */
[----:B------:R-:W-:Y:S01]  /*f920*/  HMMA.16816.F32 R68, R68, R6, RZ ;  /* 0x000000064444723c */ /* 0x000fe200000018ff */
[----:B-----5:R-:W-:Y:S01]  /*f930*/  F2FP.PACK_AB R5, R49, R50 ;  /* 0x000000323105723e */ /* 0x020fe200000000ff */
[----:B------:R-:W-:Y:S01]  /*f940*/  MUFU.EX2 R146, R146 ;  /* 0x0000009200927308 */ /* 0x000fe20000000800 */
[----:B------:R-:W-:-:S02]  /*f950*/  FADD.FTZ R56, R56, R57 ;  /* 0x0000003938387221 */ /* 0x000fc40000010000 */
[----:B------:R-:W-:Y:S02]  /*f960*/  FADD.FTZ R49, R49, R54 ;  /* 0x0000003631317221 */ /* 0x000fe40000010000 */
[----:B------:R-:W-:Y:S01]  /*f970*/  F2FP.PACK_AB R6, R48, R51 ;  /* 0x000000333006723e */ /* 0x000fe200000000ff */
[----:B------:R-:W-:Y:S01]  /*f980*/  FADD.FTZ R56, R52, R56 ;  /* 0x0000003834387221 */ /* 0x000fe20000010000 */
[----:B------:R-:W-:Y:S01]  /*f990*/  F2FP.PACK_AB R7, R45, R46 ;  /* 0x0000002e2d07723e */ /* 0x000fe200000000ff */
[----:B------:R-:W-:Y:S01]  /*f9a0*/  MUFU.EX2 R148, R148 ;  /* 0x0000009400947308 */ /* 0x000fe20000000800 */
[----:B------:R-:W-:Y:S02]  /*f9b0*/  FADD.FTZ R49, R46, R49 ;  /* 0x000000312e317221 */ /* 0x000fe40000010000 */
[----:B------:R-:W-:Y:S02]  /*f9c0*/  FADD.FTZ R51, R51, R56 ;  /* 0x0000003833337221 */ /* 0x000fe40000010000 */
[----:B------:R-:W-:Y:S01]  /*f9d0*/  FADD.FTZ R45, R45, R49 ;  /* 0x000000312d2d7221 */ /* 0x000fe20000010000 */
[----:B------:R-:W-:Y:S01]  /*f9e0*/  HMMA.16816.F32 R104, R4, R12, R104 ;  /* 0x0000000c0468723c */ /* 0x000fe20000001868 */
[----:B------:R-:W-:Y:S01]  /*f9f0*/  FADD.FTZ R51, R48, R51 ;  /* 0x0000003330337221 */ /* 0x000fe20000010000 */
[----:B------:R-:W-:Y:S01]  /*fa00*/  MUFU.EX2 R147, R147 ;  /* 0x0000009300937308 */ /* 0x000fe20000000800 */
[----:B----4-:R-:W-:-:S05]  /*fa10*/  FADD.FTZ R45, R42, R45 ;  /* 0x0000002d2a2d7221 */ /* 0x010fca0000010000 */
[C---:B------:R-:W-:Y:S01]  /*fa20*/  HMMA.16816.F32 R100, R4.reuse, R14, R100 ;  /* 0x0000000e0464723c */ /* 0x040fe20000001864 */
[----:B------:R-:W1:Y:S01]  /*fa30*/  LDSM.16.MT88.4 R12, [R232+0x4900] ;  /* 0x00490000e80c783b */ /* 0x000e620000004200 */
[----:B------:R-:W4:Y:S06]  /*fa40*/  MUFU.EX2 R150, R150 ;  /* 0x0000009600967308 */ /* 0x000f2c0000000800 */
[C---:B---3--:R-:W-:Y:S02]  /*fa50*/  HMMA.16816.F32 R96, R4.reuse, R8, R96 ;  /* 0x000000080460723c */ /* 0x048fe40000001860 */
[----:B------:R-:W3:Y:S06]  /*fa60*/  MUFU.EX2 R151, R151 ;  /* 0x0000009700977308 */ /* 0x000eec0000000800 */
[C---:B------:R-:W-:Y:S01]  /*fa70*/  HMMA.16816.F32 R92, R4.reuse, R10, R92 ;  /* 0x0000000a045c723c */ /* 0x040fe2000000185c */
[----:B------:R-:W5:Y:S01]  /*fa80*/  LDSM.16.MT88.4 R8, [R232+0x1100] ;  /* 0x00110000e808783b */ /* 0x000f620000004200 */
        /* <DEDUP_REMOVED lines=14> */
[----:B------:R-:W3:Y:S01]  /*fb70*/  LDSM.16.MT88.4 R16, [R233+0x1100] ;  /* 0x00110000e910783b */ /* 0x000ee20000004200 */
[----:B------:R-:W-:Y:S06]  /*fb80*/  MUFU.EX2 R176, R176 ;  /* 0x000000b000b07308 */ /* 0x000fec0000000800 */
[C---:B------:R-:W-:Y:S02]  /*fb90*/  HMMA.16816.F32 R88, R4.reuse, R36, R88 ;  /* 0x000000240458723c */ /* 0x040fe40000001858 */
[----:B------:R-:W-:Y:S06]  /*fba0*/  MUFU.EX2 R171, R171 ;  /* 0x000000ab00ab7308 */ /* 0x000fec0000000800 */
[C---:B------:R-:W-:Y:S01]  /*fbb0*/  HMMA.16816.F32 R84, R4.reuse, R38, R84 ;  /* 0x000000260454723c */ /* 0x040fe20000001854 */
[----:B------:R-:W-:Y:S01]  /*fbc0*/  LDSM.16.MT88.4 R36, [R234+0x5100] ;  /* 0x00510000ea24783b */ /* 0x000fe20000004200 */
[----:B------:R-:W-:Y:S06]  /*fbd0*/  MUFU.EX2 R170, R170 ;  /* 0x000000aa00aa7308 */ /* 0x000fec0000000800 */
[C---:B--2---:R-:W-:Y:S02]  /*fbe0*/  HMMA.16816.F32 R80, R4.reuse, R28, R80 ;  /* 0x0000001c0450723c */ /* 0x044fe40000001850 */
        /* <DEDUP_REMOVED lines=20> */
[----:B-----5:R-:W-:Y:S01]  /*fd30*/  HMMA.16816.F32 R104, R4, R8, R104 ;  /* 0x000000080468723c */ /* 0x020fe20000001868 */
[----:B------:R-:W-:Y:S02]  /*fd40*/  FADD.FTZ R43, R40, R43 ;  /* 0x0000002b282b7221 */ /* 0x000fe40000010000 */
[----:B------:R-:W-:-:S03]  /*fd50*/  FADD.FTZ R0, R0, R41 ;  /* 0x0000002900007221 */ /* 0x000fc60000010000 */
[----:B------:R-:W-:Y:S01]  /*fd60*/  MUFU.EX2 R157, R157 ;  /* 0x0000009d009d7308 */ /* 0x000fe20000000800 */
[----:B----4-:R-:W-:Y:S01]  /*fd70*/  FADD.FTZ R0, R150, R0 ;  /* 0x0000000096007221 */ /* 0x010fe20000010000 */
[C---:B------:R-:W-:Y:S01]  /*fd80*/  HMMA.16816.F32 R100, R4.reuse, R10, R100 ;  /* 0x0000000a0464723c */ /* 0x040fe20000001864 */
[----:B------:R-:W2:Y:S05]  /*fd90*/  LDSM.16.MT88.4 R8, [R232+0x5100] ;  /* 0x00510000e808783b */ /* 0x000eaa0000004200 */
[----:B------:R-:W-:Y:S02]  /*fda0*/  MUFU.EX2 R156, R156 ;  /* 0x0000009c009c7308 */ /* 0x000fe40000000800 */
[C---:B---3--:R-:W-:Y:S06]  /*fdb0*/  HMMA.16816.F32 R112, R4.reuse, R16, R112 ;  /* 0x000000100470723c */ /* 0x048fec0000001870 */
[----:B------:R-:W-:Y:S02]  /*fdc0*/  MUFU.EX2 R155, R155 ;  /* 0x0000009b009b7308 */ /* 0x000fe40000000800 */
[C---:B------:R-:W-:Y:S01]  /*fdd0*/  HMMA.16816.F32 R108, R4.reuse, R18, R108 ;  /* 0x00000012046c723c */ /* 0x040fe2000000186c */
[----:B------:R-:W3:Y:S05]  /*fde0*/  LDSM.16.MT88.4 R16, [R233+0x1900] ;  /* 0x00190000e910783b */ /* 0x000eea0000004200 */
        /* <DEDUP_REMOVED lines=12> */
[----:B------:R-:W4:Y:S05]  /*feb0*/  LDSM.16.MT88.4 R8, [R236+0x5900] ;  /* 0x00590000ec08783b */ /* 0x000f2a0000004200 */
[----:B------:R-:W-:Y:S02]  /*fec0*/  MUFU.EX2 R149, R149 ;  /* 0x0000009500957308 */ /* 0x000fe40000000800 */
[C---:B------:R-:W-:Y:S06]  /*fed0*/  HMMA.16816.F32 R120, R4.reuse, R20, R120 ;  /* 0x000000140478723c */ /* 0x040fec0000001878 */
[----:B------:R-:W-:Y:S02]  /*fee0*/  MUFU.EX2 R250, R250 ;  /* 0x000000fa00fa7308 */ /* 0x000fe40000000800 */
[C---:B------:R-:W-:Y:S01]  /*fef0*/  HMMA.16816.F32 R116, R4.reuse, R22, R116 ;  /* 0x000000160474723c */ /* 0x040fe20000001874 */
[----:B------:R-:W5:Y:S05]  /*ff00*/  LDSM.16.MT88.4 R20, [R234+0x1900] ;  /* 0x00190000ea14783b */ /* 0x000f6a0000004200 */
        /* <DEDUP_REMOVED lines=15> */
[----:B------:R-:W-:Y:S01]  /*10000*/  F2FP.PACK_AB R5, R151, R150 ;  /* 0x000000969705723e */ /* 0x000fe200000000ff */
[----:B------:R-:W-:Y:S01]  /*10010*/  FADD.FTZ R145, R146, R145 ;  /* 0x0000009192917221 */ /* 0x000fe20000010000 */
[----:B--2---:R-:W-:Y:S01]  /*10020*/  F2FP.PACK_AB R7, R37, R36 ;  /* 0x000000242507723e */ /* 0x004fe200000000ff */
[----:B------:R-:W-:Y:S02]  /*10030*/  FADD.FTZ R151, R151, R0 ;  /* 0x0000000097977221 */ /* 0x000fe40000010000 */
[----:B------:R-:W-:Y:S02]  /*10040*/  FADD.FTZ R148, R148, R145 ;  /* 0x0000009194947221 */ /* 0x000fe40000010000 */
[----:B------:R-:W-:Y:S02]  /*10050*/  FADD.FTZ R151, R36, R151 ;  /* 0x0000009724977221 */ /* 0x000fe40000010000 */
[----:B---3--:R-:W-:Y:S01]  /*10060*/  HMMA.16816.F32 R112, R4, R16, R112 ;  /* 0x000000100470723c */ /* 0x008fe20000001870 */
[----:B------:R-:W-:-:S02]  /*10070*/  FADD.FTZ R148, R147, R148 ;  /* 0x0000009493947221 */ /* 0x000fc40000010000 */
[----:B------:R-:W-:-:S05]  /*10080*/  FADD.FTZ R151, R37, R151 ;  /* 0x0000009725977221 */ /* 0x000fca0000010000 */
[C---:B------:R-:W-:Y:S01]  /*10090*/  HMMA.16816.F32 R108, R4.reuse, R18, R108 ;  /* 0x00000012046c723c */ /* 0x040fe2000000186c */
[----:B------:R-:W2:Y:S07]  /*100a0*/  LDSM.16.MT88.4 R16, [R234+0x5900] ;  /* 0x00590000ea10783b */ /* 0x000eae0000004200 */
[C---:B-1----:R-:W-:Y:S08]  /*100b0*/  HMMA.16816.F32 R104, R4.reuse, R12, R104 ;  /* 0x0000000c0468723c */ /* 0x042ff00000001868 */
[C---:B------:R-:W-:Y:S01]  /*100c0*/  HMMA.16816.F32 R100, R4.reuse, R14, R100 ;  /* 0x0000000e0464723c */ /* 0x040fe20000001864 */
[----:B------:R-:W1:Y:S07]  /*100d0*/  LDSM.16.MT88.4 R12, [R232+0x5900] ;  /* 0x00590000e80c783b */ /* 0x000e6e0000004200 */
[C---:B----4-:R-:W-:Y:S08]  /*100e0*/  HMMA.16816.F32 R96, R4.reuse, R8, R96 ;  /* 0x000000080460723c */ /* 0x050ff00000001860 */
[C---:B------:R-:W-:Y:S01]  /*100f0*/  HMMA.16816.F32 R92, R4.reuse, R10, R92 ;  /* 0x0000000a045c723c */ /* 0x040fe2000000185c */
[----:B------:R-:W3:Y:S07]  /*10100*/  LDSM.16.MT88.4 R8, [R234+0x2100] ;  /* 0x00210000ea08783b */ /* 0x000eee0000004200 */
[C---:B-----5:R-:W-:Y:S08]  /*10110*/  HMMA.16816.F32 R120, R4.reuse, R20, R120 ;  /* 0x000000140478723c */ /* 0x060ff00000001878 */
        /* <DEDUP_REMOVED lines=171> */
[----:B------:R-:W-:Y:S01]  /*10bd0*/  IADD3 R244, R243, 0x100, RZ ;  /* 0x00000100f3f47810 */ /* 0x000fe20007ffe0ff */
[----:B------:R-:W-:-:S02]  /*10be0*/  ULDC UR5, c[0x0][0x210] ;  /* 0x0000840000057ab9 */ /* 0x000fc40000000800 */
[----:B------:R-:W-:Y:S02]  /*10bf0*/  ULDC UR4, c[0x0][0x1e8] ;  /* 0x00007a0000047ab9 */ /* 0x000fe40000000800 */
[----:B------:R-:W-:Y:S02]  /*10c00*/  ULEA.HI.SX32 UR8, UR8, 0xfffffffe, 0x19 ;  /* 0xfffffffe08087891 */ /* 0x000fe4000f8fca3f */
[----:B------:R-:W-:Y:S02]  /*10c10*/  UIMAD UR5, UR11, UR5, URZ ;  /* 0x000000050b0572a4 */ /* 0x000fe4000f8e023f */
[----:B------:R-:W-:Y:S02]  /*10c20*/  UIMAD UR4, UR11, UR4, URZ ;  /* 0x000000040b0472a4 */ /* 0x000fe4000f8e023f */
[----:B------:R-:W-:Y:S02]  /*10c30*/  ULDC.64 UR16, c[0x0][0x118] ;  /* 0x0000460000107ab9 */ /* 0x000fe40000000a00 */
[----:B------:R-:W-:Y:S01]  /*10c40*/  ULDC.64 UR12, c[0x0][0x118] ;  /* 0x00004600000c7ab9 */ /* 0x000fe20000000a00 */
[----:B------:R-:W-:Y:S05]  /*10c50*/  BRA `(.L_x_138) ;  /* 0x000003d000007947 */ /* 0x000fea0003800000 */
.L_x_140:
[----:B------:R-:W-:Y:S01]  /*10c60*/  ULEA UR7, UR8, UR14, 0x7 ;  /* 0x0000000e08077291 */ /* 0x000fe2000f8e383f */
[----:B------:R-:W-:Y:S01]  /*10c70*/  ISETP.NE.AND P3, PT, R239, 0x1, PT ;  /* 0x00000001ef00780c */ /* 0x000fe20003f65270 */
[----:B------:R-:W-:Y:S04]  /*10c80*/  IMAD.MOV.U32 R241, RZ, RZ, RZ ;  /* 0x000000fffff17224 */ /* 0x000fe800078e00ff */
        /* <DEDUP_REMOVED lines=35> */
[C---:B--2---:R-:W-:Y:S01]  /*10ec0*/  IMAD.X R13, R10.reuse, 0x1, R248, P2 ;  /* 0x000000010a0d7824 */ /* 0x044fe200010e06f8 */
[C---:B---3--:R-:W-:Y:S01]  /*10ed0*/  IADD3 R14, P0, R7.reuse, R247, RZ ;  /* 0x000000f7070e7210 */ /* 0x048fe20007f1e0ff */
[----:B------:R-:W-:Y:S03]  /*10ee0*/  IMAD.X R17, R10, 0x1, R246, P1 ;  /* 0x000000010a117824 */ /* 0x000fe600008e06f6 */
[----:B------:R2:W-:Y:S01]  /*10ef0*/  LDGSTS.E.BYPASS.LTC128B.128 [R243+0x8100], [R12.64], !P5 ;  /* 0x081000000cf37fae */ /* 0x0005e2000e901d4c */
[C---:B----4-:R-:W-:Y:S01]  /*10f00*/  IMAD.X R15, R8.reuse, 0x1, R248, P0 ;  /* 0x00000001080f7824 */ /* 0x050fe200000e06f8 */
[----:B------:R-:W-:Y:S02]  /*10f10*/  IADD3 R10, P0, R7, R245, RZ ;  /* 0x000000f5070a7210 */ /* 0x000fe40007f1e0ff */
[----:B------:R3:W-:Y:S04]  /*10f20*/  LDGSTS.E.BYPASS.LTC128B.128 [R243+0xc100], [R16.64], !P4 ;  /* 0x0c10000010f37fae */ /* 0x0007e8000e101d4c */
[----:B------:R4:W-:Y:S01]  /*10f30*/  LDGSTS.E.BYPASS.LTC128B.128 [R243+0x9100], [R14.64], !P5 ;  /* 0x091000000ef37fae */ /* 0x0009e2000e901d4c */
[----:B------:R-:W-:Y:S01]  /*10f40*/  IMAD.X R11, R8, 0x1, R246, P0 ;  /* 0x00000001080b7824 */ /* 0x000fe200000e06f6 */
[C---:B-----5:R-:W-:Y:S04]  /*10f50*/  IADD3 R8, P1, R4.reuse, R247, RZ ;  /* 0x000000f704087210 */ /* 0x060fe80007f3e0ff */
[----:B------:R3:W-:Y:S01]  /*10f60*/  LDGSTS.E.BYPASS.LTC128B.128 [R243+0xd100], [R10.64], !P4 ;  /* 0x0d1000000af37fae */ /* 0x0007e2000e101d4c */
[----:B------:R-:W-:Y:S01]  /*10f70*/  IADD3 R4, P0, R4, R245, RZ ;  /* 0x000000f504047210 */ /* 0x000fe20007f1e0ff */
[--C-:B-1----:R-:W-:Y:S01]  /*10f80*/  IMAD.X R9, R3, 0x1, R248.reuse, P1 ;  /* 0x0000000103097824 */ /* 0x102fe200008e06f8 */
[C---:B--2---:R-:W-:Y:S05]  /*10f90*/  IADD3 R12, P3, R5.reuse, R247, RZ ;  /* 0x000000f7050c7210 */ /* 0x044fea0007f7e0ff */
[C---:B------:R-:W-:Y:S01]  /*10fa0*/  IMAD.X R13, R6.reuse, 0x1, R248, P3 ;  /* 0x00000001060d7824 */ /* 0x040fe200018e06f8 */
[----:B----4-:R-:W-:Y:S01]  /*10fb0*/  IADD3 R14, P2, R5, R245, RZ ;  /* 0x000000f5050e7210 */ /* 0x010fe20007f5e0ff */
[--C-:B------:R-:W-:Y:S03]  /*10fc0*/  IMAD.X R5, R3, 0x1, R246.reuse, P0 ;  /* 0x0000000103057824 */ /* 0x100fe600000e06f6 */
[----:B------:R3:W-:Y:S01]  /*10fd0*/  LDGSTS.E.BYPASS.LTC128B.128 [R243+0xa100], [R12.64], !P5 ;  /* 0x0a1000000cf37fae */ /* 0x0007e2000e901d4c */
[----:B------:R-:W-:Y:S05]  /*10fe0*/  IMAD.X R15, R6, 0x1, R246, P2 ;  /* 0x00000001060f7824 */ /* 0x000fea00010e06f6 */
[----:B------:R3:W-:Y:S04]  /*10ff0*/  LDGSTS.E.BYPASS.LTC128B.128 [R243+0xe100], [R14.64], !P4 ;  /* 0x0e1000000ef37fae */ /* 0x0007e8000e101d4c */
[----:B------:R3:W-:Y:S04]  /*11000*/  LDGSTS.E.BYPASS.LTC128B.128 [R243+0xb100], [R8.64], !P5 ;  /* 0x0b10000008f37fae */ /* 0x0007e8000e901d4c */
[----:B------:R3:W-:Y:S01]  /*11010*/  LDGSTS.E.BYPASS.LTC128B.128 [R243+0xf100], [R4.64], !P4 ;  /* 0x0f10000004f37fae */ /* 0x0007e2000e101d4c */
[----:B------:R-:W-:-:S05]  /*11020*/  BRA `(.L_x_139) ;  /* 0x000017e000007947 */ /* 0x000fca0003800000 */
.L_x_138:
        /* <DEDUP_REMOVED lines=382> */
.L_x_139:
        /* <DEDUP_REMOVED lines=21> */
[----:B------:R-:W-:Y:S02]  /*12960*/  MOV R64, R149 ;  /* 0x0000009500407202 */ /* 0x000fe40000000f00 */
[----:B------:R-:W-:Y:S01]  /*12970*/  ISETP.LT.AND P0, PT, RZ, UR8, PT ;  /* 0x00000008ff007c0c */ /* 0x000fe2000bf01270 */
[----:B------:R-:W-:Y:S01]  /*12980*/  LDSM.16.MT88.4 R20, [R234+0x100] ;  /* 0x00010000ea14783b */ /* 0x000fe20000004200 */
[----:B------:R-:W-:Y:S07]  /*12990*/  UIADD3 UR8, UR8, -0x1, URZ ;  /* 0xffffffff08087890 */ /* 0x000fee000fffe03f */
        /* <DEDUP_REMOVED lines=111> */
[C---:B------:R-:W-:Y:S01]  /*13090*/  FMUL.FTZ R11, R0.reuse, R127 ;  /* 0x0000007f000b7220 */ /* 0x040fe20000410000 */
[----:B------:R-:W-:Y:S01]  /*130a0*/  MOV R126, R59 ;  /* 0x0000003b007e7202 */ /* 0x000fe20000000f00 */
[C---:B------:R-:W-:Y:S01]  /*130b0*/  FMUL.FTZ R18, R0.reuse, R118 ;  /* 0x0000007600127220 */ /* 0x040fe20000410000 */
[----:B---3--:R-:W-:Y:S01]  /*130c0*/  F2FP.PACK_AB R128, R149, R150 ;  /* 0x000000969580723e */ /* 0x008fe200000000ff */
[----:B------:R-:W-:Y:S01]  /*130d0*/  FMUL.FTZ R19, R0, R119 ;  /* 0x0000007700137220 */ /* 0x000fe20000410000 */
[----:B------:R-:W-:Y:S01]  /*130e0*/  MOV R127, R58 ;  /* 0x0000003a007f7202 */ /* 0x000fe20000000f00 */
[C---:B------:R-:W-:Y:S01]  /*130f0*/  FMUL.FTZ R16, R2.reuse, R116 ;  /* 0x0000007402107220 */ /* 0x040fe20000410000 */
[----:B------:R-:W-:Y:S01]  /*13100*/  MOV R116, R48 ;  /* 0x0000003000747202 */ /* 0x000fe20000000f00 */
[C---:B------:R-:W-:Y:S01]  /*13110*/  FMUL.FTZ R24, R2.reuse, R108 ;  /* 0x0000006c02187220 */ /* 0x040fe20000410000 */
[----:B------:R-:W-:Y:S01]  /*13120*/  MUFU.EX2 R146, R146 ;  /* 0x0000009200927308 */ /* 0x000fe20000000800 */
[----:B------:R-:W-:Y:S02]  /*13130*/  FMUL.FTZ R25, R2, R109 ;  /* 0x0000006d02197220 */ /* 0x000fe40000410000 */
        /* <DEDUP_REMOVED lines=14> */
[----:B------:R-:W-:Y:S02]  /*13220*/  FMUL.FTZ R64, R2, R68 ;  /* 0x0000004402407220 */ /* 0x000fe40000410000 */
[C---:B------:R-:W-:Y:S02]  /*13230*/  FMUL.FTZ R66, R0.reuse, R70 ;  /* 0x0000004600427220 */ /* 0x040fe40000410000 */
[----:B------:R-:W-:Y:S01]  /*13240*/  FMUL.FTZ R67, R0, R71 ;  /* 0x0000004700437220 */ /* 0x000fe20000410000 */
[----:B------:R-:W1:Y:S01]  /*13250*/  MUFU.EX2 R135, R135 ;  /* 0x0000008700877308 */ /* 0x000e620000000800 */
[--C-:B------:R-:W-:Y:S02]  /*13260*/  FFMA.FTZ R205, R205, c[0x0][0x2d0], -R152.reuse ;  /* 0x0000b400cdcd7a23 */ /* 0x100fe40000010898 */
        /* <DEDUP_REMOVED lines=24> */
[C---:B------:R-:W-:Y:S01]  /*133f0*/  FMUL.FTZ R13, R2.reuse, R121 ;  /* 0x00000079020d7220 */ /* 0x040fe20000410000 */
[----:B------:R-:W-:Y:S01]  /*13400*/  MOV R120, R57 ;  /* 0x0000003900787202 */ /* 0x000fe20000000f00 */
[----:B------:R-:W-:Y:S01]  /*13410*/  FMUL.FTZ R57, R2, R77 ;  /* 0x0000004d02397220 */ /* 0x000fe20000410000 */
[----:B------:R-:W-:Y:S01]  /*13420*/  MOV R121, R56 ;  /* 0x0000003800797202 */ /* 0x000fe20000000f00 */
[C---:B------:R-:W-:Y:S01]  /*13430*/  FMUL.FTZ R14, R0.reuse, R122 ;  /* 0x0000007a000e7220 */ /* 0x040fe20000410000 */
[----:B------:R-:W-:Y:S02]  /*13440*/  MOV R122, R51 ;  /* 0x00000033007a7202 */ /* 0x000fe40000000f00 */
[----:B------:R-:W-:Y:S01]  /*13450*/  MUFU.EX2 R171, R171 ;  /* 0x000000ab00ab7308 */ /* 0x000fe20000000800 */
[C---:B------:R-:W-:Y:S01]  /*13460*/  FMUL.FTZ R15, R0.reuse, R123 ;  /* 0x0000007b000f7220 */ /* 0x040fe20000410000 */
[----:B------:R-:W-:Y:S01]  /*13470*/  MOV R123, R50 ;  /* 0x00000032007b7202 */ /* 0x000fe20000000f00 */
[C---:B------:R-:W-:Y:S01]  /*13480*/  FMUL.FTZ R50, R0.reuse, R86 ;  /* 0x0000005600327220 */ /* 0x040fe20000410000 */
[----:B--2---:R-:W-:Y:S01]  /*13490*/  F2FP.PACK_AB R70, R159, R157 ;  /* 0x0000009d9f46723e */ /* 0x004fe200000000ff */
[----:B------:R-:W-:Y:S02]  /*134a0*/  FMUL.FTZ R51, R0, R87 ;  /* 0x0000005700337220 */ /* 0x000fe40000410000 */
[----:B------:R-:W2:Y:S01]  /*134b0*/  LDSM.16.MT88.4 R84, [R232+0x4100] ;  /* 0x00410000e854783b */ /* 0x000ea20000004200 */
[C---:B------:R-:W-:Y:S02]  /*134c0*/  HMMA.16816.F32 R12, R128.reuse, R20, R12 ;  /* 0x00000014800c723c */ /* 0x040fe4000000180c */
[----:B------:R-:W-:Y:S01]  /*134d0*/  MUFU.EX2 R176, R176 ;  /* 0x000000b000b07308 */ /* 0x000fe20000000800 */
[C---:B------:R-:W-:Y:S02]  /*134e0*/  FMUL.FTZ R56, R2.reuse, R76 ;  /* 0x0000004c02387220 */ /* 0x040fe40000410000 */
[--C-:B------:R-:W-:Y:S01]  /*134f0*/  FFMA.FTZ R179, R179, c[0x0][0x2d0], -R153.reuse ;  /* 0x0000b400b3b37a23 */ /* 0x100fe20000010899 */
[----:B-1----:R-:W-:Y:S01]  /*13500*/  F2FP.PACK_AB R71, R165, R162 ;  /* 0x000000a2a547723e */ /* 0x002fe200000000ff */
[----:B------:R-:W1:Y:S01]  /*13510*/  LDSM.16.MT88.4 R76, [R236+0x900] ;  /* 0x00090000ec4c783b */ /* 0x000e620000004200 */
[C---:B------:R-:W-:Y:S04]  /*13520*/  HMMA.16816.F32 R16, R128.reuse, R22, R16 ;  /* 0x000000168010723c */ /* 0x040fe80000001810 */
[C---:B------:R-:W-:Y:S01]  /*13530*/  FMUL.FTZ R20, R2.reuse, R112 ;  /* 0x0000007002147220 */ /* 0x040fe20000410000 */
[----:B------:R-:W-:Y:S01]  /*13540*/  MUFU.EX2 R177, R177 ;  /* 0x000000b100b17308 */ /* 0x000fe20000000800 */
[----:B------:R-:W-:Y:S02]  /*13550*/  FMUL.FTZ R21, R2, R113 ;  /* 0x0000007102157220 */ /* 0x000fe40000410000 */
        /* <DEDUP_REMOVED lines=26> */
[----:B------:R-:W3:Y:S01]  /*13700*/  MUFU.EX2 R105, R105 ;  /* 0x0000006900697308 */ /* 0x000ee20000000800 */
[C---:B------:R-:W-:Y:S02]  /*13710*/  FMUL.FTZ R37, R2.reuse, R97 ;  /* 0x0000006102257220 */ /* 0x040fe40000410000 */
[----:B------:R-:W-:Y:S02]  /*13720*/  FMUL.FTZ R40, R2, R92 ;  /* 0x0000005c02287220 */ /* 0x000fe40000410000 */
[C---:B------:R-:W-:Y:S01]  /*13730*/  FMUL.FTZ R38, R0.reuse, R98 ;  /* 0x0000006200267220 */ /* 0x040fe20000410000 */
[----:B------:R-:W-:Y:S03]  /*13740*/  LDSM.16.MT88.4 R92, [R233+0x5100] ;  /* 0x00510000e95c783b */ /* 0x000fe60000004200 */
[----:B------:R-:W-:Y:S01]  /*13750*/  FMUL.FTZ R39, R0, R99 ;  /* 0x0000006300277220 */ /* 0x000fe20000410000 */
[----:B------:R-:W-:Y:S01]  /*13760*/  MUFU.EX2 R106, R106 ;  /* 0x0000006a006a7308 */ /* 0x000fe20000000800 */
[----:B------:R-:W-:Y:S02]  /*13770*/  FFMA.FTZ R107, R65, c[0x0][0x2d0], -R152 ;  /* 0x0000b400416b7a23 */ /* 0x000fe40000010898 */
[----:B------:R-:W-:Y:S01]  /*13780*/  FMUL.FTZ R65, R2, R69 ;  /* 0x0000004502417220 */ /* 0x000fe20000410000 */
[----:B------:R-:W-:Y:S01]  /*13790*/  LDSM.16.MT88.4 R96, [R232+0x5100] ;  /* 0x00510000e860783b */ /* 0x000fe20000004200 */
[--C-:B------:R-:W-:Y:S01]  /*137a0*/  FFMA.FTZ R251, R251, c[0x0][0x2d0], -R153.reuse ;  /* 0x0000b400fbfb7a23 */ /* 0x100fe20000010899 */
[C---:B------:R-:W-:Y:S03]  /*137b0*/  HMMA.16816.F32 R36, R128.reuse, R44, R36 ;  /* 0x0000002c8024723c */ /* 0x040fe60000001824 */
[--C-:B------:R-:W-:Y:S01]  /*137c0*/  FFMA.FTZ R207, R207, c[0x0][0x2d0], -R153.reuse ;  /* 0x0000b400cfcf7a23 */ /* 0x100fe20000010899 */
[----:B------:R-:W4:Y:S01]  /*137d0*/  MUFU.EX2 R107, R107 ;  /* 0x0000006b006b7308 */ /* 0x000f220000000800 */
[--C-:B------:R-:W-:Y:S02]  /*137e0*/  FFMA.FTZ R202, R202, c[0x0][0x2d0], -R153.reuse ;  /* 0x0000b400caca7a23 */ /* 0x100fe40000010899 */
[C---:B------:R-:W-:Y:S01]  /*137f0*/  FMUL.FTZ R44, R2.reuse, R88 ;  /* 0x00000058022c7220 */ /* 0x040fe20000410000 */
[C---:B------:R-:W-:Y:S04]  /*13800*/  HMMA.16816.F32 R40, R128.reuse, R46, R40 ;  /* 0x0000002e8028723c */ /* 0x040fe80000001828 */
[----:B------:R-:W-:Y:S01]  /*13810*/  FMUL.FTZ R45, R2, R89 ;  /* 0x00000059022d7220 */ /* 0x000fe20000410000 */
[----:B---3--:R-:W-:Y:S01]  /*13820*/  F2FP.PACK_AB R68, R105, R104 ;  /* 0x000000686944723e */ /* 0x008fe200000000ff */
[----:B------:R-:W-:Y:S01]  /*13830*/  MUFU.EX2 R181, R181 ;  /* 0x000000b500b57308 */ /* 0x000fe20000000800 */
[C---:B------:R-:W-:Y:S02]  /*13840*/  FMUL.FTZ R46, R0.reuse, R90 ;  /* 0x0000005a002e7220 */ /* 0x040fe40000410000 */
[----:B------:R-:W-:Y:S02]  /*13850*/  FMUL.FTZ R47, R0, R91 ;  /* 0x0000005b002f7220 */ /* 0x000fe40000410000 */
[----:B------:R-:W-:Y:S01]  /*13860*/  LDSM.16.MT88.4 R88, [R232+0x900] ;  /* 0x00090000e858783b */ /* 0x000fe20000004200 */
[--C-:B------:R-:W-:Y:S02]  /*13870*/  FFMA.FTZ R170, R170, c[0x0][0x2d0], -R153.reuse ;  /* 0x0000b400aaaa7a23 */ /* 0x100fe40000010899 */
[--C-:B------:R-:W-:Y:S02]  /*13880*/  FFMA.FTZ R169, R169, c[0x0][0x2d0], -R153.reuse ;  /* 0x0000b400a9a97a23 */ /* 0x100fe40000010899 */
[C---:B------:R-:W-:Y:S01]  /*13890*/  HMMA.16816.F32 R44, R128.reuse, R52, R44 ;  /* 0x00000034802c723c */ /* 0x040fe2000000182c */
[----:B------:R-:W3:Y:S02]  /*138a0*/  MUFU.EX2 R183, R183 ;  /* 0x000000b700b77308 */ /* 0x000ee40000000800 */
[--C-:B------:R-:W-:Y:S01]  /*138b0*/  FFMA.FTZ R166, R166, c[0x0][0x2d0], -R153.reuse ;  /* 0x0000b400a6a67a23 */ /* 0x100fe20000010899 */
[----:B----4-:R-:W-:Y:S01]  /*138c0*/  F2FP.PACK_AB R69, R107, R106 ;  /* 0x0000006a6b45723e */ /* 0x010fe200000000ff */
[--C-:B------:R-:W-:Y:S02]  /*138d0*/  FFMA.FTZ R164, R164, c[0x0][0x2d0], -R153.reuse ;  /* 0x0000b400a4a47a23 */ /* 0x100fe40000010899 */
[C---:B------:R-:W-:Y:S01]  /*138e0*/  FMUL.FTZ R52, R2.reuse, R80 ;  /* 0x0000005002347220 */ /* 0x040fe20000410000 */
[C---:B------:R-:W-:Y:S03]  /*138f0*/  HMMA.16816.F32 R48, R128.reuse, R54, R48 ;  /* 0x000000368030723c */ /* 0x040fe60000001830 */
[----:B------:R-:W4:Y:S01]  /*13900*/  MUFU.EX2 R200, R200 ;  /* 0x000000c800c87308 */ /* 0x000f220000000800 */
[----:B------:R-:W-:Y:S02]  /*13910*/  FMUL.FTZ R53, R2, R81 ;  /* 0x0000005102357220 */ /* 0x000fe40000410000 */
[--C-:B------:R-:W-:Y:S02]  /*13920*/  FFMA.FTZ R158, R158, c[0x0][0x2d0], -R153.reuse ;  /* 0x0000b4009e9e7a23 */ /* 0x100fe40000010899 */
[C---:B------:R-:W-:Y:S04]  /*13930*/  FMUL.FTZ R54, R0.reuse, R82 ;  /* 0x0000005200367220 */ /* 0x040fe80000410000 */
[----:B------:R-:W-:Y:S01]  /*13940*/  FMUL.FTZ R55, R0, R83 ;  /* 0x0000005300377220 */ /* 0x000fe20000410000 */
[----:B------:R-:W-:Y:S01]  /*13950*/  MUFU.EX2 R204, R204 ;  /* 0x000000cc00cc7308 */ /* 0x000fe20000000800 */
[----:B------:R-:W5:Y:S01]  /*13960*/  LDSM.16.MT88.4 R80, [R234+0x900] ;  /* 0x00090000ea50783b */ /* 0x000f620000004200 */
[--C-:B------:R-:W-:Y:S02]  /*13970*/  FFMA.FTZ R160, R160, c[0x0][0x2d0], -R153.reuse ;  /* 0x0000b400a0a07a23 */ /* 0x100fe40000010899 */
[----:B------:R-:W-:Y:S02]  /*13980*/  FFMA.FTZ R154, R154, c[0x0][0x2d0], -R153 ;  /* 0x0000b4009a9a7a23 */ /* 0x000fe40000010899 */
[C---:B------:R-:W-:Y:S03]  /*13990*/  HMMA.16816.F32 R52, R128.reuse, R60, R52 ;  /* 0x0000003c8034723c */ /* 0x040fe60000001834 */
[----:B------:R-:W-:Y:S01]  /*139a0*/  FFMA.FTZ R150, R2, R250, R150 ;  /* 0x000000fa02967223 */ /* 0x000fe20000010096 */
[----:B------:R-:W1:Y:S01]  /*139b0*/  MUFU.EX2 R203, R203 ;  /* 0x000000cb00cb7308 */ /* 0x000e620000000800 */
[----:B------:R-:W-:Y:S02]  /*139c0*/  FFMA.FTZ R146, R0, R249, R146 ;  /* 0x000000f900927223 */ /* 0x000fe40000010092 */
[C---:B------:R-:W-:Y:S01]  /*139d0*/  FMUL.FTZ R60, R2.reuse, R72 ;  /* 0x00000048023c7220 */ /* 0x040fe20000410000 */
[C---:B------:R-:W-:Y:S04]  /*139e0*/  HMMA.16816.F32 R56, R128.reuse, R62, R56 ;  /* 0x0000003e8038723c */ /* 0x040fe80000001838 */
[----:B------:R-:W-:Y:S02]  /*139f0*/  FMUL.FTZ R61, R2, R73 ;  /* 0x00000049023d7220 */ /* 0x000fe40000410000 */
[----:B------:R-:W1:Y:S01]  /*13a00*/  MUFU.EX2 R205, R205 ;  /* 0x000000cd00cd7308 */ /* 0x000e620000000800 */
[C---:B------:R-:W-:Y:S02]  /*13a10*/  FMUL.FTZ R62, R0.reuse, R74 ;  /* 0x0000004a003e7220 */ /* 0x040fe40000410000 */
[----:B------:R-:W-:Y:S02]  /*13a20*/  FMUL.FTZ R63, R0, R75 ;  /* 0x0000004b003f7220 */ /* 0x000fe40000410000 */
[----:B------:R-:W3:Y:S01]  /*13a30*/  LDSM.16.MT88.4 R72, [R233+0x900] ;  /* 0x00090000e948783b */ /* 0x000ee20000004200 */
        /* <DEDUP_REMOVED lines=9> */
[----:B------:R-:W2:Y:S01]  /*13ad0*/  MUFU.EX2 R208, R208 ;  /* 0x000000d000d07308 */ /* 0x000ea20000000800 */
[----:B------:R-:W-:Y:S02]  /*13ae0*/  FADD.FTZ R135, R135, R146 ;  /* 0x0000009287877221 */ /* 0x000fe40000010000 */
[----:B------:R-:W-:Y:S02]  /*13af0*/  FADD.FTZ R147, R104, R147 ;  /* 0x0000009368937221 */ /* 0x000fe40000010000 */
[C---:B-1----:R-:W-:Y:S05]  /*13b00*/  HMMA.16816.F32 R4, R68.reuse, R76, R4 ;  /* 0x0000004c4404723c */ /* 0x042fea0000001804 */
[----:B------:R-:W-:Y:S01]  /*13b10*/  MUFU.EX2 R211, R211 ;  /* 0x000000d300d37308 */ /* 0x000fe20000000800 */
[----:B------:R-:W-:Y:S02]  /*13b20*/  FADD.FTZ R135, R106, R135 ;  /* 0x000000876a877221 */ /* 0x000fe40000010000 */
[C---:B------:R-:W-:Y:S01]  /*13b30*/  HMMA.16816.F32 R8, R68.reuse, R78, R8 ;  /* 0x0000004e4408723c */ /* 0x040fe20000001808 */
[----:B------:R-:W1:Y:S03]  /*13b40*/  LDSM.16.MT88.4 R76, [R234+0x4900] ;  /* 0x00490000ea4c783b */ /* 0x000e660000004200 */
[----:B------:R-:W-:Y:S02]  /*13b50*/  FADD.FTZ R105, R105, R147 ;  /* 0x0000009369697221 */ /* 0x000fe40000010000 */
[----:B------:R-:W-:Y:S01]  /*13b60*/  FADD.FTZ R107, R107, R135 ;  /* 0x000000876b6b7221 */ /* 0x000fe20000010000 */
[----:B------:R-:W1:Y:S01]  /*13b70*/  MUFU.EX2 R252, R252 ;  /* 0x000000fc00fc7308 */ /* 0x000e620000000800 */
[C---:B-----5:R-:W-:Y:S04]  /*13b80*/  HMMA.16816.F32 R12, R68.reuse, R80, R12 ;  /* 0x00000050440c723c */ /* 0x060fe8000000180c */
[----:B------:R-:W-:Y:S02]  /*13b90*/  FADD.FTZ R105, R157, R105 ;  /* 0x000000699d697221 */ /* 0x000fe40000010000 */
[----:B------:R-:W-:Y:S02]  /*13ba0*/  FADD.FTZ R107, R162, R107 ;  /* 0x0000006ba26b7221 */ /* 0x000fe40000010000 */
[C---:B------:R-:W-:Y:S01]  /*13bb0*/  HMMA.16816.F32 R16, R68.reuse, R82, R16 ;  /* 0x000000524410723c */ /* 0x040fe20000001810 */
[----:B------:R-:W-:Y:S01]  /*13bc0*/  LDSM.16.MT88.4 R80, [R232+0x4900] ;  /* 0x00490000e850783b */ /* 0x000fe20000004200 */
[----:B------:R-:W-:Y:S02]  /*13bd0*/  MUFU.EX2 R251, R251 ;  /* 0x000000fb00fb7308 */ /* 0x000fe40000000800 */
[----:B------:R-:W-:Y:S02]  /*13be0*/  FADD.FTZ R159, R159, R105 ;  /* 0x000000699f9f7221 */ /* 0x000fe40000010000 */
[----:B------:R-:W-:Y:S02]  /*13bf0*/  FADD.FTZ R165, R165, R107 ;  /* 0x0000006ba5a57221 */ /* 0x000fe40000010000 */
[C---:B---3--:R-:W-:Y:S04]  /*13c00*/  HMMA.16816.F32 R20, R68.reuse, R72, R20 ;  /* 0x000000484414723c */ /* 0x048fe80000001814 */
[----:B------:R-:W-:Y:S01]  /*13c10*/  MUFU.EX2 R210, R210 ;  /* 0x000000d200d27308 */ /* 0x000fe20000000800 */
[----:B------:R-:W-:Y:S02]  /*13c20*/  FADD.FTZ R159, R171, R159 ;  /* 0x0000009fab9f7221 */ /* 0x000fe40000010000 */
[----:B------:R-:W-:Y:S01]  /*13c30*/  FADD.FTZ R165, R177, R165 ;  /* 0x000000a5b1a57221 */ /* 0x000fe20000010000 */
[C---:B------:R-:W-:Y:S01]  /*13c40*/  HMMA.16816.F32 R24, R68.reuse, R74, R24 ;  /* 0x0000004a4418723c */ /* 0x040fe20000001818 */
[----:B------:R-:W3:Y:S05]  /*13c50*/  LDSM.16.MT88.4 R72, [R233+0x4900] ;  /* 0x00490000e948783b */ /* 0x000eea0000004200 */
        /* <DEDUP_REMOVED lines=10> */
[C---:B-1----:R-:W-:Y:S08]  /*13d00*/  HMMA.16816.F32 R44, R68.reuse, R76, R44 ;  /* 0x0000004c442c723c */ /* 0x042ff0000000182c */
[C---:B------:R-:W-:Y:S01]  /*13d10*/  HMMA.16816.F32 R48, R68.reuse, R78, R48 ;  /* 0x0000004e4430723c */ /* 0x040fe20000001830 */
[----:B------:R-:W1:Y:S01]  /*13d20*/  LDSM.16.MT88.4 R76, [R236+0x1100] ;  /* 0x00110000ec4c783b */ /* 0x000e620000004200 */
[----:B------:R-:W-:Y:S06]  /*13d30*/  MUFU.EX2 R182, R182 ;  /* 0x000000b600b67308 */ /* 0x000fec0000000800 */
[C---:B---3--:R-:W-:Y:S04]  /*13d40*/  HMMA.16816.F32 R52, R68.reuse, R72, R52 ;  /* 0x000000484434723c */ /* 0x048fe80000001834 */
[----:B------:R-:W-:Y:S04]  /*13d50*/  MUFU.EX2 R170, R170 ;  /* 0x000000aa00aa7308 */ /* 0x000fe80000000800 */
[C---:B------:R-:W-:Y:S01]  /*13d60*/  HMMA.16816.F32 R56, R68.reuse, R74, R56 ;  /* 0x0000004a4438723c */ /* 0x040fe20000001838 */
[----:B------:R-:W2:Y:S05]  /*13d70*/  LDSM.16.MT88.4 R72, [R234+0x1100] ;  /* 0x00110000ea48783b */ /* 0x000eaa0000004200 */
[----:B------:R-:W-:Y:S02]  /*13d80*/  MUFU.EX2 R169, R169 ;  /* 0x000000a900a97308 */ /* 0x000fe40000000800 */
[C---:B------:R-:W-:Y:S08]  /*13d90*/  HMMA.16816.F32 R60, R68.reuse, R80, R60 ;  /* 0x00000050443c723c */ /* 0x040ff0000000183c */
[----:B------:R-:W-:Y:S01]  /*13da0*/  HMMA.16816.F32 R64, R68, R82, R64 ;  /* 0x000000524440723c */ /* 0x000fe20000001840 */
[----:B------:R-:W3:Y:S01]  /*13db0*/  LDSM.16.MT88.4 R80, [R233+0x1100] ;  /* 0x00110000e950783b */ /* 0x000ee20000004200 */
        /* <DEDUP_REMOVED lines=10> */
[C---:B-1----:R-:W-:Y:S02]  /*13e60*/  HMMA.16816.F32 R4, R68.reuse, R76, R4 ;  /* 0x0000004c4404723c */ /* 0x042fe40000001804 */
[----:B------:R-:W-:Y:S01]  /*13e70*/  MUFU.EX2 R166, R166 ;  /* 0x000000a600a67308 */ /* 0x000fe20000000800 */
[----:B------:R-:W-:Y:S02]  /*13e80*/  FADD.FTZ R180, R180, R176 ;  /* 0x000000b0b4b47221 */ /* 0x000fe40000010000 */
[----:B------:R-:W-:Y:S02]  /*13e90*/  FADD.FTZ R183, R183, R178 ;  /* 0x000000b2b7b77221 */ /* 0x000fe40000010000 */
[----:B----4-:R-:W-:Y:S01]  /*13ea0*/  FADD.FTZ R180, R200, R180 ;  /* 0x000000b4c8b47221 */ /* 0x010fe20000010000 */
[C---:B------:R-:W-:Y:S01]  /*13eb0*/  HMMA.16816.F32 R8, R68.reuse, R78, R8 ;  /* 0x0000004e4408723c */ /* 0x040fe20000001808 */
[----:B------:R-:W1:Y:S03]  /*13ec0*/  LDSM.16.MT88.4 R76, [R236+0x5100] ;  /* 0x00510000ec4c783b */ /* 0x000e660000004200 */
[----:B------:R-:W-:Y:S01]  /*13ed0*/  MUFU.EX2 R164, R164 ;  /* 0x000000a400a47308 */ /* 0x000fe20000000800 */
[----:B------:R-:W-:Y:S03]  /*13ee0*/  FADD.FTZ R183, R203, R183 ;  /* 0x000000b7cbb77221 */ /* 0x000fe60000010000 */
[C---:B--2---:R-:W-:Y:S06]  /*13ef0*/  HMMA.16816.F32 R12, R68.reuse, R72, R12 ;  /* 0x00000048440c723c */ /* 0x044fec000000180c */
[----:B------:R-:W-:Y:S02]  /*13f00*/  MUFU.EX2 R163, R163 ;  /* 0x000000a300a37308 */ /* 0x000fe40000000800 */
[C---:B------:R-:W-:Y:S01]  /*13f10*/  HMMA.16816.F32 R16, R68.reuse, R74, R16 ;  /* 0x0000004a4410723c */ /* 0x040fe20000001810 */
[----:B------:R-:W2:Y:S07]  /*13f20*/  LDSM.16.MT88.4 R72, [R236+0x1900] ;  /* 0x00190000ec48783b */ /* 0x000eae0000004200 */
[C---:B---3--:R-:W-:Y:S01]  /*13f30*/  HMMA.16816.F32 R20, R68.reuse, R80, R20 ;  /* 0x000000504414723c */ /* 0x048fe20000001814 */
[----:B------:R-:W-:Y:S07]  /*13f40*/  MUFU.EX2 R161, R161 ;  /* 0x000000a100a17308 */ /* 0x000fee0000000800 */
[C---:B------:R-:W-:Y:S01]  /*13f50*/  HMMA.16816.F32 R24, R68.reuse, R82, R24 ;  /* 0x000000524418723c */ /* 0x040fe20000001818 */
[----:B------:R-:W3:Y:S02]  /*13f60*/  LDSM.16.MT88.4 R80, [R233+0x1900] ;  /* 0x00190000e950783b */ /* 0x000ee40000004200 */
[----:B------:R-:W-:Y:S05]  /*13f70*/  MUFU.EX2 R158, R158 ;  /* 0x0000009e009e7308 */ /* 0x000fea0000000800 */
[C---:B------:R-:W-:Y:S05]  /*13f80*/  HMMA.16816.F32 R28, R68.reuse, R84, R28 ;  /* 0x00000054441c723c */ /* 0x040fea000000181c */
[----:B------:R-:W-:Y:S02]  /*13f90*/  MUFU.EX2 R160, R160 ;  /* 0x000000a000a07308 */ /* 0x000fe40000000800 */
[--C-:B------:R-:W-:Y:S01]  /*13fa0*/  FFMA.FTZ R84, R116, c[0x0][0x2d0], -R153.reuse ;  /* 0x0000b40074547a23 */ /* 0x100fe20000010899 */
[C---:B------:R-:W-:Y:S01]  /*13fb0*/  HMMA.16816.F32 R32, R68.reuse, R86, R32 ;  /* 0x000000564420723c */ /* 0x040fe20000001820 */
[----:B------:R-:W-:Y:S06]  /*13fc0*/  LDSM.16.MT88.4 R116, [R234+0x3900] ;  /* 0x00390000ea74783b */ /* 0x000fec0000004200 */
[----:B------:R-:W-:Y:S01]  /*13fd0*/  MUFU.EX2 R156, R156 ;  /* 0x0000009c009c7308 */ /* 0x000fe20000000800 */
[C---:B-1----:R-:W-:Y:S08]  /*13fe0*/  HMMA.16816.F32 R36, R68.reuse, R76, R36 ;  /* 0x0000004c4424723c */ /* 0x042ff00000001824 */
[C---:B------:R-:W-:Y:S01]  /*13ff0*/  HMMA.16816.F32 R40, R68.reuse, R78, R40 ;  /* 0x0000004e4428723c */ /* 0x040fe20000001828 */
[----:B------:R-:W1:Y:S01]  /*14000*/  LDSM.16.MT88.4 R76, [R232+0x1900] ;  /* 0x00190000e84c783b */ /* 0x000e620000004200 */
        /* <DEDUP_REMOVED lines=10> */
[C---:B------:R-:W-:Y:S01]  /*140b0*/  HMMA.16816.F32 R60, R68.reuse, R96, R60 ;  /* 0x00000060443c723c */ /* 0x040fe2000000183c */
[----:B----4-:R-:W-:Y:S07]  /*140c0*/  LDSM.16.MT88.4 R88, [R234+0x6100] ;  /* 0x00610000ea58783b */ /* 0x010fee0000004200 */
[----:B------:R-:W-:Y:S01]  /*140d0*/  HMMA.16816.F32 R64, R68, R98, R64 ;  /* 0x000000624440723c */ /* 0x000fe20000001840 */
[----:B------:R-:W-:Y:S06]  /*140e0*/  LDSM.16.MT88.4 R96, [R234+0x2900] ;  /* 0x00290000ea60783b */ /* 0x000fec0000004200 */
        /* <DEDUP_REMOVED lines=9> */
[C---:B--2---:R-:W-:Y:S03]  /*14180*/  HMMA.16816.F32 R4, R68.reuse, R72, R4 ;  /* 0x000000484404723c */ /* 0x044fe60000001804 */
[----:B------:R-:W-:Y:S05]  /*14190*/  FADD.FTZ R252, R252, R205 ;  /* 0x000000cdfcfc7221 */ /* 0x000fea0000010000 */
[C---:B------:R-:W-:Y:S01]  /*141a0*/  HMMA.16816.F32 R8, R68.reuse, R74, R8 ;  /* 0x0000004a4408723c */ /* 0x040fe20000001808 */
[----:B------:R-:W2:Y:S07]  /*141b0*/  LDSM.16.MT88.4 R72, [R236+0x5900] ;  /* 0x00590000ec48783b */ /* 0x000eae0000004200 */
[C---:B------:R-:W-:Y:S01]  /*141c0*/  HMMA.16816.F32 R12, R68.reuse, R100, R12 ;  /* 0x00000064440c723c */ /* 0x040fe2000000180c */
[----:B------:R4:W-:Y:S07]  /*141d0*/  MUFU.EX2 R100, R84 ;  /* 0x0000005400647308 */ /* 0x0009ee0000000800 */
[C---:B------:R-:W-:Y:S08]  /*141e0*/  HMMA.16816.F32 R16, R68.reuse, R102, R16 ;  /* 0x000000664410723c */ /* 0x040ff00000001810 */
[C---:B---3--:R-:W-:Y:S07]  /*141f0*/  HMMA.16816.F32 R20, R68.reuse, R80, R20 ;  /* 0x000000504414723c */ /* 0x048fee0000001814 */
[--C-:B------:R-:W-:Y:S01]  /*14200*/  FFMA.FTZ R80, R123, c[0x0][0x2d0], -R153.reuse ;  /* 0x0000b4007b507a23 */ /* 0x100fe20000010899 */
[C---:B------:R-:W-:Y:S01]  /*14210*/  HMMA.16816.F32 R24, R68.reuse, R82, R24 ;  /* 0x000000524418723c */ /* 0x040fe20000001818 */
[----:B----4-:R-:W3:Y:S02]  /*14220*/  LDSM.16.MT88.4 R84, [R234+0x5900] ;  /* 0x00590000ea54783b */ /* 0x010ee40000004200 */
[----:B------:R4:W-:Y:S05]  /*14230*/  MUFU.EX2 R102, R80 ;  /* 0x0000005000667308 */ /* 0x0009ea0000000800 */
[C---:B-1----:R-:W-:Y:S07]  /*14240*/  HMMA.16816.F32 R28, R68.reuse, R76, R28 ;  /* 0x0000004c441c723c */ /* 0x042fee000000181c */
[--C-:B------:R-:W-:Y:S01]  /*14250*/  FFMA.FTZ R76, R121, c[0x0][0x2d0], -R152.reuse ;  /* 0x0000b400794c7a23 */ /* 0x100fe20000010898 */
[C---:B------:R-:W-:Y:S03]  /*14260*/  HMMA.16816.F32 R32, R68.reuse, R78, R32 ;  /* 0x0000004e4420723c */ /* 0x040fe60000001820 */
[----:B------:R1:W5:Y:S05]  /*14270*/  MUFU.EX2 R103, R76 ;  /* 0x0000004c00677308 */ /* 0x00036a0000000800 */
[C---:B--2---:R-:W-:Y:S04]  /*14280*/  HMMA.16816.F32 R36, R68.reuse, R72, R36 ;  /* 0x000000484424723c */ /* 0x044fe80000001824 */
[--C-:B----4-:R-:W-:Y:S03]  /*14290*/  FFMA.FTZ R80, R122, c[0x0][0x2d0], -R152.reuse ;  /* 0x0000b4007a507a23 */ /* 0x110fe60000010898 */
[--C-:B------:R-:W-:Y:S01]  /*142a0*/  FFMA.FTZ R72, R127, c[0x0][0x2d0], -R153.reuse ;  /* 0x0000b4007f487a23 */ /* 0x100fe20000010899 */
[C---:B------:R-:W-:Y:S01]  /*142b0*/  HMMA.16816.F32 R40, R68.reuse, R74, R40 ;  /* 0x0000004a4428723c */ /* 0x040fe20000001828 */
[----:B------:R2:W4:Y:S07]  /*142c0*/  MUFU.EX2 R101, R80 ;  /* 0x0000005000657308 */ /* 0x00052e0000000800 */
[C---:B---3--:R-:W-:Y:S03]  /*142d0*/  HMMA.16816.F32 R44, R68.reuse, R84, R44 ;  /* 0x00000054442c723c */ /* 0x048fe6000000182c */
[----:B------:R3:W3:Y:S01]  /*142e0*/  MUFU.EX2 R110, R72 ;  /* 0x00000048006e7308 */ /* 0x0006e20000000800 */
[----:B-1----:R-:W-:Y:S03]  /*142f0*/  LDSM.16.MT88.4 R76, [R232+0x5900] ;  /* 0x00590000e84c783b */ /* 0x002fe60000004200 */
[--C-:B------:R-:W-:Y:S01]  /*14300*/  FFMA.FTZ R84, R125, c[0x0][0x2d0], -R152.reuse ;  /* 0x0000b4007d547a23 */ /* 0x100fe20000010898 */
[C---:B------:R-:W-:Y:S05]  /*14310*/  HMMA.16816.F32 R48, R68.reuse, R86, R48 ;  /* 0x000000564430723c */ /* 0x040fea0000001830 */
[----:B------:R1:W-:Y:S01]  /*14320*/  MUFU.EX2 R111, R84 ;  /* 0x00000054006f7308 */ /* 0x0003e20000000800 */
[----:B--2---:R-:W2:Y:S01]  /*14330*/  LDSM.16.MT88.4 R80, [R233+0x5900] ;  /* 0x00590000e950783b */ /* 0x004ea20000004200 */
[--C-:B---3--:R-:W-:Y:S02]  /*14340*/  FFMA.FTZ R72, R126, c[0x0][0x2d0], -R152.reuse ;  /* 0x0000b4007e487a23 */ /* 0x108fe40000010898 */
[----:B------:R-:W-:Y:S03]  /*14350*/  FFMA.FTZ R152, R133, c[0x0][0x2d0], -R152 ;  /* 0x0000b40085987a23 */ /* 0x000fe60000010898 */
[----:B-----5:R-:W-:Y:S03]  /*14360*/  MOV R133, R103 ;  /* 0x0000006700857202 */ /* 0x020fe60000000f00 */
[----:B------:R3:W5:Y:S01]  /*14370*/  MUFU.EX2 R109, R72 ;  /* 0x00000048006d7308 */ /* 0x0007620000000800 */
[----:B-1----:R-:W-:Y:S09]  /*14380*/  LDSM.16.MT88.4 R84, [R234+0x2100] ;  /* 0x00210000ea54783b */ /* 0x002ff20000004200 */
[----:B------:R-:W-:Y:S01]  /*14390*/  MUFU.EX2 R152, R152 ;  /* 0x0000009800987308 */ /* 0x000fe20000000800 */
[----:B---3--:R-:W1:Y:S01]  /*143a0*/  LDSM.16.MT88.4 R72, [R236+0x2100] ;  /* 0x00210000ec48783b */ /* 0x008e620000004200 */
[C---:B--2---:R-:W-:Y:S08]  /*143b0*/  HMMA.16816.F32 R52, R68.reuse, R80, R52 ;  /* 0x000000504434723c */ /* 0x044ff00000001834 */
[C---:B------:R-:W-:Y:S01]  /*143c0*/  HMMA.16816.F32 R56, R68.reuse, R82, R56 ;  /* 0x000000524438723c */ /* 0x040fe20000001838 */
[----:B------:R-:W2:Y:S07]  /*143d0*/  LDSM.16.MT88.4 R80, [R233+0x2100] ;  /* 0x00210000e950783b */ /* 0x000eae0000004200 */
[C---:B------:R-:W-:Y:S07]  /*143e0*/  HMMA.16816.F32 R60, R68.reuse, R76, R60 ;  /* 0x0000004c443c723c */ /* 0x040fee000000183c */
[--C-:B------:R-:W-:Y:S01]  /*143f0*/  FFMA.FTZ R76, R124, c[0x0][0x2d0], -R153.reuse ;  /* 0x0000b4007c4c7a23 */ /* 0x100fe20000010899 */
[----:B------:R-:W-:Y:S01]  /*14400*/  HMMA.16816.F32 R64, R68, R78, R64 ;  /* 0x0000004e4440723c */ /* 0x000fe20000001840 */
[----:B------:R-:W-:Y:S02]  /*14410*/  LDSM.16.MT88.4 R124, [R236+0x3900] ;  /* 0x00390000ec7c783b */ /* 0x000fe40000004200 */
[----:B------:R3:W2:Y:S01]  /*14420*/  MUFU.EX2 R112, R76 ;  /* 0x0000004c00707308 */ /* 0x0006a20000000800 */
[----:B------:R-:W-:Y:S03]  /*14430*/  FFMA.FTZ R153, R151, c[0x0][0x2d0], -R153 ;  /* 0x0000b40097997a23 */ /* 0x000fe60000010899 */
[----:B------:R-:W-:Y:S02]  /*14440*/  F2FP.PACK_AB R68, R102, R100 ;  /* 0x000000646644723e */ /* 0x000fe400000000ff */
[----:B----4-:R-:W-:Y:S03]  /*14450*/  F2FP.PACK_AB R69, R103, R101 ;  /* 0x000000656745723e */ /* 0x010fe600000000ff */
[----:B------:R-:W-:Y:S01]  /*14460*/  F2FP.PACK_AB R70, R110, R108 ;  /* 0x0000006c6e46723e */ /* 0x000fe200000000ff */
[----:B------:R-:W4:Y:S01]  /*14470*/  MUFU.EX2 R153, R153 ;  /* 0x0000009900997308 */ /* 0x000f220000000800 */
[----:B-----5:R-:W-:Y:S07]  /*14480*/  F2FP.PACK_AB R71, R111, R109 ;  /* 0x0000006d6f47723e */ /* 0x020fee00000000ff */
[C---:B-1----:R-:W-:Y:S01]  /*14490*/  HMMA.16816.F32 R4, R68.reuse, R72, R4 ;  /* 0x000000484404723c */ /* 0x042fe20000001804 */
[----:B---3--:R-:W1:Y:S02]  /*144a0*/  LDSM.16.MT88.4 R76, [R232+0x2100] ;  /* 0x00210000e84c783b */ /* 0x008e640000004200 */
[-C--:B--2---:R-:W-:Y:S05]  /*144b0*/  MOV R151, R112.reuse ;  /* 0x0000007000977202 */ /* 0x084fea0000000f00 */
[C---:B------:R-:W-:Y:S01]  /*144c0*/  HMMA.16816.F32 R8, R68.reuse, R74, R8 ;  /* 0x0000004a4408723c */ /* 0x040fe20000001808 */
[----:B------:R-:W2:Y:S07]  /*144d0*/  LDSM.16.MT88.4 R72, [R236+0x6100] ;  /* 0x00610000ec48783b */ /* 0x000eae0000004200 */
[C---:B------:R-:W-:Y:S08]  /*144e0*/  HMMA.16816.F32 R12, R68.reuse, R84, R12 ;  /* 0x00000054440c723c */ /* 0x040ff0000000180c */
[C---:B------:R-:W-:Y:S01]  /*144f0*/  HMMA.16816.F32 R16, R68.reuse, R86, R16 ;  /* 0x000000564410723c */ /* 0x040fe20000001810 */
[----:B------:R-:W3:Y:S07]  /*14500*/  LDSM.16.MT88.4 R84, [R232+0x6100] ;  /* 0x00610000e854783b */ /* 0x000eee0000004200 */
[C---:B------:R-:W-:Y:S08]  /*14510*/  HMMA.16816.F32 R20, R68.reuse, R80, R20 ;  /* 0x000000504414723c */ /* 0x040ff00000001814 */
[C---:B------:R-:W-:Y:S01]  /*14520*/  HMMA.16816.F32 R24, R68.reuse, R82, R24 ;  /* 0x000000524418723c */ /* 0x040fe20000001818 */
[----:B------:R-:W5:Y:S07]  /*14530*/  LDSM.16.MT88.4 R80, [R236+0x2900] ;  /* 0x00290000ec50783b */ /* 0x000f6e0000004200 */
[C---:B-1----:R-:W-:Y:S08]  /*14540*/  HMMA.16816.F32 R28, R68.reuse, R76, R28 ;  /* 0x0000004c441c723c */ /* 0x042ff0000000181c */
[C---:B------:R-:W-:Y:S01]  /*14550*/  HMMA.16816.F32 R32, R68.reuse, R78, R32 ;  /* 0x0000004e4420723c */ /* 0x040fe20000001820 */
[----:B------:R-:W1:Y:S07]  /*14560*/  LDSM.16.MT88.4 R76, [R233+0x2900] ;  /* 0x00290000e94c783b */ /* 0x000e6e0000004200 */
[C---:B--2---:R-:W-:Y:S08]  /*14570*/  HMMA.16816.F32 R36, R68.reuse, R72, R36 ;  /* 0x000000484424723c */ /* 0x044ff00000001824 */
[C---:B------:R-:W-:Y:S01]  /*14580*/  HMMA.16816.F32 R40, R68.reuse, R74, R40 ;  /* 0x0000004a4428723c */ /* 0x040fe20000001828 */
[----:B------:R-:W2:Y:S07]  /*14590*/  LDSM.16.MT88.4 R72, [R232+0x2900] ;  /* 0x00290000e848783b */ /* 0x000eae0000004200 */
[C---:B------:R-:W-:Y:S08]  /*145a0*/  HMMA.16816.F32 R44, R68.reuse, R88, R44 ;  /* 0x00000058442c723c */ /* 0x040ff0000000182c */
[C---:B------:R-:W-:Y:S01]  /*145b0*/  HMMA.16816.F32 R48, R68.reuse, R90, R48 ;  /* 0x0000005a4430723c */ /* 0x040fe20000001830 */
[----:B------:R-:W-:Y:S07]  /*145c0*/  LDSM.16.MT88.4 R88, [R234+0x7100] ;  /* 0x00710000ea58783b */ /* 0x000fee0000004200 */
[C---:B------:R-:W-:Y:S08]  /*145d0*/  HMMA.16816.F32 R52, R68.reuse, R92, R52 ;  /* 0x0000005c4434723c */ /* 0x040ff00000001834 */
[C---:B------:R-:W-:Y:S01]  /*145e0*/  HMMA.16816.F32 R56, R68.reuse, R94, R56 ;  /* 0x0000005e4438723c */ /* 0x040fe20000001838 */
[----:B------:R-:W-:Y:S07]  /*145f0*/  LDSM.16.MT88.4 R92, [R233+0x7100] ;  /* 0x00710000e95c783b */ /* 0x000fee0000004200 */
[C---:B---3--:R-:W-:Y:S08]  /*14600*/  HMMA.16816.F32 R60, R68.reuse, R84, R60 ;  /* 0x00000054443c723c */ /* 0x048ff0000000183c */
[----:B------:R-:W-:Y:S01]  /*14610*/  HMMA.16816.F32 R64, R68, R86, R64 ;  /* 0x000000564440723c */ /* 0x000fe20000001840 */
[----:B------:R-:W-:Y:S06]  /*14620*/  LDSM.16.MT88.4 R84, [R234+0x6900] ;  /* 0x00690000ea54783b */ /* 0x000fec0000004200 */
[----:B------:R-:W-:Y:S02]  /*14630*/  F2FP.PACK_AB R68, R251, R112 ;  /* 0x00000070fb44723e */ /* 0x000fe400000000ff */
[----:B------:R-:W-:Y:S03]  /*14640*/  F2FP.PACK_AB R69, R209, R210 ;  /* 0x000000d2d145723e */ /* 0x000fe600000000ff */
[----:B------:R-:W-:Y:S02]  /*14650*/  F2FP.PACK_AB R70, R202, R207 ;  /* 0x000000cfca46723e */ /* 0x000fe400000000ff */
[----:B------:R-:W-:Y:S07]  /*14660*/  F2FP.PACK_AB R71, R182, R201 ;  /* 0x000000c9b647723e */ /* 0x000fee00000000ff */
[C---:B-----5:R-:W-:Y:S08]  /*14670*/  HMMA.16816.F32 R4, R68.reuse, R80, R4 ;  /* 0x000000504404723c */ /* 0x060ff00000001804 */
[C---:B------:R-:W-:Y:S01]  /*14680*/  HMMA.16816.F32 R8, R68.reuse, R82, R8 ;  /* 0x000000524408723c */ /* 0x040fe20000001808 */
[----:B------:R-:W3:Y:S07]  /*14690*/  LDSM.16.MT88.4 R80, [R236+0x6900] ;  /* 0x00690000ec50783b */ /* 0x000eee0000004200 */
[C---:B------:R-:W-:Y:S08]  /*146a0*/  HMMA.16816.F32 R12, R68.reuse, R96, R12 ;  /* 0x00000060440c723c */ /* 0x040ff0000000180c */
[C---:B------:R-:W-:Y:S01]  /*146b0*/  HMMA.16816.F32 R16, R68.reuse, R98, R16 ;  /* 0x000000624410723c */ /* 0x040fe20000001810 */
[----:B------:R-:W-:Y:S07]  /*146c0*/  LDSM.16.MT88.4 R96, [R232+0x7100] ;  /* 0x00710000e860783b */ /* 0x000fee0000004200 */
[C---:B-1----:R-:W-:Y:S08]  /*146d0*/  HMMA.16816.F32 R20, R68.reuse, R76, R20 ;  /* 0x0000004c4414723c */ /* 0x042ff00000001814 */
[C---:B------:R-:W-:Y:S01]  /*146e0*/  HMMA.16816.F32 R24, R68.reuse, R78, R24 ;  /* 0x0000004e4418723c */ /* 0x040fe20000001818 */
[----:B------:R-:W1:Y:S07]  /*146f0*/  LDSM.16.MT88.4 R76, [R233+0x6900] ;  /* 0x00690000e94c783b */ /* 0x000e6e0000004200 */
[C---:B--2---:R-:W-:Y:S08]  /*14700*/  HMMA.16816.F32 R28, R68.reuse, R72, R28 ;  /* 0x00000048441c723c */ /* 0x044ff0000000181c */
[C---:B------:R-:W-:Y:S01]  /*14710*/  HMMA.16816.F32 R32, R68.reuse, R74, R32 ;  /* 0x0000004a4420723c */ /* 0x040fe20000001820 */
[----:B------:R-:W2:Y:S07]  /*14720*/  LDSM.16.MT88.4 R72, [R232+0x6900] ;  /* 0x00690000e848783b */ /* 0x000eae0000004200 */
[C---:B---3--:R-:W-:Y:S08]  /*14730*/  HMMA.16816.F32 R36, R68.reuse, R80, R36 ;  /* 0x000000504424723c */ /* 0x048ff00000001824 */
        /* <DEDUP_REMOVED lines=9> */
[----:B------:R-:W-:Y:S01]  /*147d0*/  HMMA.16816.F32 R64, R68, R74, R64 ;  /* 0x0000004a4440723c */ /* 0x000fe20000001840 */
[----:B------:R-:W2:Y:S06]  /*147e0*/  LDSM.16.MT88.4 R72, [R233+0x3100] ;  /* 0x00310000e948783b */ /* 0x000eac0000004200 */
[----:B------:R-:W-:Y:S02]  /*147f0*/  F2FP.PACK_AB R68, R169, R170 ;  /* 0x000000aaa944723e */ /* 0x000fe400000000ff */
[----:B------:R-:W-:Y:S03]  /*14800*/  F2FP.PACK_AB R69, R167, R168 ;  /* 0x000000a8a745723e */ /* 0x000fe600000000ff */
[----:B------:R-:W-:Y:S02]  /*14810*/  F2FP.PACK_AB R70, R164, R166 ;  /* 0x000000a6a446723e */ /* 0x000fe400000000ff */
[----:B------:R-:W-:Y:S07]  /*14820*/  F2FP.PACK_AB R71, R161, R163 ;  /* 0x000000a3a147723e */ /* 0x000fee00000000ff */
[C---:B---3--:R-:W-:Y:S08]  /*14830*/  HMMA.16816.F32 R4, R68.reuse, R80, R4 ;  /* 0x000000504404723c */ /* 0x048ff00000001804 */
[C---:B------:R-:W-:Y:S01]  /*14840*/  HMMA.16816.F32 R8, R68.reuse, R82, R8 ;  /* 0x000000524408723c */ /* 0x040fe20000001808 */
[----:B------:R-:W3:Y:S07]  /*14850*/  LDSM.16.MT88.4 R80, [R236+0x7100] ;  /* 0x00710000ec50783b */ /* 0x000eee0000004200 */
[C---:B-1----:R-:W-:Y:S08]  /*14860*/  HMMA.16816.F32 R12, R68.reuse, R76, R12 ;  /* 0x0000004c440c723c */ /* 0x042ff0000000180c */
[C---:B------:R-:W-:Y:S01]  /*14870*/  HMMA.16816.F32 R16, R68.reuse, R78, R16 ;  /* 0x0000004e4410723c */ /* 0x040fe20000001810 */
[----:B------:R-:W-:Y:S07]  /*14880*/  LDSM.16.MT88.4 R76, [R233+0x7900] ;  /* 0x00790000e94c783b */ /* 0x000fee0000004200 */
[C---:B--2---:R-:W-:Y:S07]  /*14890*/  HMMA.16816.F32 R20, R68.reuse, R72, R20 ;  /* 0x000000484414723c */ /* 0x044fee0000001814 */
[----:B------:R-:W-:Y:S01]  /*148a0*/  MOV R73, R111 ;  /* 0x0000006f00497202 */ /* 0x000fe20000000f00 */
[C---:B------:R-:W-:Y:S04]  /*148b0*/  HMMA.16816.F32 R24, R68.reuse, R74, R24 ;  /* 0x0000004a4418723c */ /* 0x040fe80000001818 */
[----:B------:R-:W-:Y:S03]  /*148c0*/  MOV R72, R110 ;  /* 0x0000006e00487202 */ /* 0x000fe60000000f00 */
[----:B------:R-:W-:Y:S01]  /*148d0*/  MOV R75, R109 ;  /* 0x0000006d004b7202 */ /* 0x000fe20000000f00 */
[C---:B------:R-:W-:Y:S04]  /*148e0*/  HMMA.16816.F32 R28, R68.reuse, R84, R28 ;  /* 0x00000054441c723c */ /* 0x040fe8000000181c */
[----:B------:R-:W-:Y:S02]  /*148f0*/  MOV R74, R108 ;  /* 0x0000006c004a7202 */ /* 0x000fe40000000f00 */
[----:B------:R-:W1:Y:S02]  /*14900*/  LDSM.16.MT88.4 R108, [R233+0x3900] ;  /* 0x00390000e96c783b */ /* 0x000e640000004200 */
[C---:B------:R-:W-:Y:S06]  /*14910*/  HMMA.16816.F32 R32, R68.reuse, R86, R32 ;  /* 0x000000564420723c */ /* 0x040fec0000001820 */
[----:B------:R-:W-:Y:S02]  /*14920*/  LDSM.16.MT88.4 R84, [R234+0x7900] ;  /* 0x00790000ea54783b */ /* 0x000fe40000004200 */
[C---:B---3--:R-:W-:Y:S07]  /*14930*/  HMMA.16816.F32 R36, R68.reuse, R80, R36 ;  /* 0x000000504424723c */ /* 0x048fee0000001824 */
[----:B------:R-:W-:Y:S01]  /*14940*/  MOV R81, R102 ;  /* 0x0000006600517202 */ /* 0x000fe20000000f00 */
[C---:B------:R-:W-:Y:S04]  /*14950*/  HMMA.16816.F32 R40, R68.reuse, R82, R40 ;  /* 0x000000524428723c */ /* 0x040fe80000001828 */
[----:B------:R-:W-:Y:S03]  /*14960*/  MOV R80, R101 ;  /* 0x0000006500507202 */ /* 0x000fe60000000f00 */
[----:B------:R-:W-:Y:S01]  /*14970*/  MOV R83, R100 ;  /* 0x0000006400537202 */ /* 0x000fe20000000f00 */
[C---:B------:R-:W-:Y:S01]  /*14980*/  HMMA.16816.F32 R44, R68.reuse, R88, R44 ;  /* 0x00000058442c723c */ /* 0x040fe2000000182c */
[----:B------:R-:W2:Y:S03]  /*14990*/  LDSM.16.MT88.4 R100, [R232+0x3900] ;  /* 0x00390000e864783b */ /* 0x000ea60000004200 */
        /* <DEDUP_REMOVED lines=9> */
[----:B------:R-:W3:Y:S03]  /*14a30*/  LDSM.16.MT88.4 R92, [R236+0x7900] ;  /* 0x00790000ec5c783b */ /* 0x000ee60000004200 */
[----:B------:R-:W-:Y:S02]  /*14a40*/  FADD.FTZ R0, R72, R0 ;  /* 0x0000000048007221 */ /* 0x000fe40000010000 */
[----:B------:R-:W-:Y:S02]  /*14a50*/  FADD.FTZ R2, R73, R2 ;  /* 0x0000000249027221 */ /* 0x000fe40000010000 */
[C---:B------:R-:W-:Y:S04]  /*14a60*/  HMMA.16816.F32 R60, R68.reuse, R96, R60 ;  /* 0x00000060443c723c */ /* 0x040fe8000000183c */
[----:B------:R-:W-:Y:S02]  /*14a70*/  FADD.FTZ R0, R151, R0 ;  /* 0x0000000097007221 */ /* 0x000fe40000010000 */
[----:B------:R-:W-:Y:S02]  /*14a80*/  FADD.FTZ R2, R210, R2 ;  /* 0x00000002d2027221 */ /* 0x000fe40000010000 */
[----:B------:R-:W-:Y:S04]  /*14a90*/  HMMA.16816.F32 R64, R68, R98, R64 ;  /* 0x000000624440723c */ /* 0x000fe80000001840 */
[----:B------:R-:W-:Y:S01]  /*14aa0*/  FADD.FTZ R251, R251, R0 ;  /* 0x00000000fbfb7221 */ /* 0x000fe20000010000 */
[----:B------:R-:W-:Y:S01]  /*14ab0*/  MOV R0, R3 ;  /* 0x0000000300007202 */ /* 0x000fe20000000f00 */
[----:B------:R-:W-:Y:S01]  /*14ac0*/  FADD.FTZ R209, R209, R2 ;  /* 0x00000002d1d17221 */ /* 0x000fe20000010000 */
[----:B------:R-:W-:Y:S01]  /*14ad0*/  F2FP.PACK_AB R68, R160, R158 ;  /* 0x0000009ea044723e */ /* 0x000fe200000000ff */
[----:B------:R-:W-:Y:S01]  /*14ae0*/  FADD.FTZ R251, R207, R251 ;  /* 0x000000fbcffb7221 */ /* 0x000fe20000010000 */
[----:B------:R-:W-:Y:S03]  /*14af0*/  F2FP.PACK_AB R69, R155, R156 ;  /* 0x0000009c9b45723e */ /* 0x000fe600000000ff */
[----:B----4-:R-:W-:Y:S01]  /*14b00*/  F2FP.PACK_AB R70, R153, R154 ;  /* 0x0000009a9946723e */ /* 0x010fe200000000ff */
[----:B------:R-:W-:Y:S01]  /*14b10*/  FADD.FTZ R209, R201, R209 ;  /* 0x000000d1c9d17221 */ /* 0x000fe20000010000 */
[----:B------:R-:W-:Y:S01]  /*14b20*/  F2FP.PACK_AB R71, R152, R134 ;  /* 0x000000869847723e */ /* 0x000fe200000000ff */
[----:B------:R-:W-:Y:S01]  /*14b30*/  FADD.FTZ R202, R202, R251 ;  /* 0x000000fbcaca7221 */ /* 0x000fe20000010000 */
[----:B------:R-:W-:Y:S01]  /*14b40*/  MOV R2, R132 ;  /* 0x0000008400027202 */ /* 0x000fe20000000f00 */
[----:B------:R-:W-:Y:S02]  /*14b50*/  FADD.FTZ R182, R182, R209 ;  /* 0x000000d1b6b67221 */ /* 0x000fe40000010000 */
[----:B------:R-:W-:Y:S02]  /*14b60*/  FADD.FTZ R202, R170, R202 ;  /* 0x000000caaaca7221 */ /* 0x000fe40000010000 */
[C---:B------:R-:W-:Y:S01]  /*14b70*/  HMMA.16816.F32 R128, R68.reuse, R124, R4 ;  /* 0x0000007c4480723c */ /* 0x040fe20000001804 */
[----:B------:R-:W4:Y:S02]  /*14b80*/  LDSM.16.MT88.4 R4, [R232+0x7900] ;  /* 0x00790000e804783b */ /* 0x000f240000004200 */
        /* <DEDUP_REMOVED lines=18> */
[C---:B--2---:R-:W-:Y:S04]  /*14cb0*/  HMMA.16816.F32 R104, R68.reuse, R100, R28 ;  /* 0x000000644468723c */ /* 0x044fe8000000181c */
[----:B------:R-:W-:Y:S02]  /*14cc0*/  FADD.FTZ R250, R153, R164 ;  /* 0x000000a499fa7221 */ /* 0x000fe40000010000 */
[----:B------:R-:W-:Y:S02]  /*14cd0*/  FADD.FTZ R249, R152, R161 ;  /* 0x000000a198f97221 */ /* 0x000fe40000010000 */
[C---:B------:R-:W-:Y:S08]  /*14ce0*/  HMMA.16816.F32 R100, R68.reuse, R102, R32 ;  /* 0x000000664464723c */ /* 0x040ff00000001820 */
[C---:B---3--:R-:W-:Y:S08]  /*14cf0*/  HMMA.16816.F32 R96, R68.reuse, R92, R36 ;  /* 0x0000005c4460723c */ /* 0x048ff00000001824 */
[C---:B------:R-:W-:Y:S08]  /*14d00*/  HMMA.16816.F32 R92, R68.reuse, R94, R40 ;  /* 0x0000005e445c723c */ /* 0x040ff00000001828 */
[C---:B------:R-:W-:Y:S08]  /*14d10*/  HMMA.16816.F32 R88, R68.reuse, R84, R44 ;  /* 0x000000544458723c */ /* 0x040ff0000000182c */
[C---:B------:R-:W-:Y:S08]  /*14d20*/  HMMA.16816.F32 R84, R68.reuse, R86, R48 ;  /* 0x000000564454723c */ /* 0x040ff00000001830 */
[C---:B------:R-:W-:Y:S08]  /*14d30*/  HMMA.16816.F32 R80, R68.reuse, R76, R52 ;  /* 0x0000004c4450723c */ /* 0x040ff00000001834 */
[C---:B------:R-:W-:Y:S08]  /*14d40*/  HMMA.16816.F32 R76, R68.reuse, R78, R56 ;  /* 0x0000004e444c723c */ /* 0x040ff00000001838 */
[C---:B----4-:R-:W-:Y:S08]  /*14d50*/  HMMA.16816.F32 R72, R68.reuse, R4, R60 ;  /* 0x000000044448723c */ /* 0x050ff0000000183c */
[----:B------:R-:W-:Y:S01]  /*14d60*/  HMMA.16816.F32 R68, R68, R6, R64 ;  /* 0x000000064444723c */ /* 0x000fe20000001840 */
[----:B------:R-:W-:-:S07]  /*14d70*/  @P0 BRA `(.L_x_138) ;  /* 0xffffc2b000000947 */ /* 0x000fce000383ffff */
.L_x_137:
        /* <DEDUP_REMOVED lines=91> */
.L_x_107:
[----:B------:R-:W-:Y:S02]  /*15330*/  USHF.R.S32.HI UR8, URZ, 0x1f, UR11 ;  /* 0x0000001f3f087899 */ /* 0x000fe4000801140b */
[----:B------:R-:W-:Y:S01]  /*15340*/  ULDC.64 UR12, c[0x0][0x118] ;  /* 0x00004600000c7ab9 */ /* 0x000fe20000000a00 */
[----:B------:R-:W-:Y:S05]  /*15350*/  @P2 BRA `(.L_x_141) ;  /* 0x000013c000002947 */ /* 0x000fea0003800000 */
[----:B------:R-:W1:Y:S01]  /*15360*/  S2R R0, SR_TID.X ;  /* 0x0000000000007919 */ /* 0x000e620000002100 */
        /* <DEDUP_REMOVED lines=61> */
[--C-:B------:R-:W-:Y:S01]  /*15740*/  IMAD.IADD R15, R12, 0x1, R13.reuse ;  /* 0x000000010c0f7824 */ /* 0x100fe200078e020d */
[----:B------:R-:W-:Y:S01]  /*15750*/  F2FP.PACK_AB R80, R81, R80 ;  /* 0x000000505150723e */ /* 0x000fe200000000ff */
[----:B------:R-:W-:Y:S01]  /*15760*/  IMAD.IADD R16, R13, 0x1, R4 ;  /* 0x000000010d107824 */ /* 0x000fe200078e0204 */
        /* <DEDUP_REMOVED lines=33> */
[----:B------:R-:W-:Y:S04]  /*15980*/  STS [R15+0x4080], R80 ;  /* 0x004080500f007388 */ /* 0x000fe80000000800 */
[----:B------:R2:W-:Y:S04]  /*15990*/  STS [R15+0x4480], R82 ;  /* 0x004480520f007388 */ /* 0x0005e80000000800 */
[----:B------:R-:W-:Y:S04]  /*159a0*/  STS [R16+0x4000], R76 ;  /* 0x0040004c10007388 */ /* 0x000fe80000000800 */
[----:B------:R-:W-:Y:S01]  /*159b0*/  STS [R16+0x4400], R78 ;  /* 0x0044004e10007388 */ /* 0x000fe20000000800 */
[----:B-1----:R-:W-:-:S03]  /*159c0*/  IMAD.U32 R14, RZ, RZ, UR4 ;  /* 0x00000004ff0e7e24 */ /* 0x002fc6000f8e00ff */
[----:B------:R-:W-:Y:S04]  /*159d0*/  STS [R17+0x4080], R6 ;  /* 0x0040800611007388 */ /* 0x000fe80000000800 */
[----:B------:R-:W-:Y:S04]  /*159e0*/  STS [R17+0x4480], R74 ;  /* 0x0044804a11007388 */ /* 0x000fe80000000800 */
[----:B------:R-:W-:Y:S04]  /*159f0*/  STS [R13+0x4000], R68 ;  /* 0x004000440d007388 */ /* 0x000fe80000000800 */
[----:B------:R1:W-:Y:S01]  /*15a00*/  STS [R13+0x4400], R2 ;  /* 0x004400020d007388 */ /* 0x0003e20000000800 */
[----:B--2---:R-:W-:Y:S01]  /*15a10*/  IMAD.U32 R15, RZ, RZ, UR5 ;  /* 0x00000005ff0f7e24 */ /* 0x004fe2000f8e00ff */
[----:B------:R-:W-:-:S02]  /*15a20*/  ULDC.64 UR4, c[0x0][0x508] ;  /* 0x0001420000047ab9 */ /* 0x000fc40000000a00 */
[----:B------:R-:W-:Y:S01]  /*15a30*/  BAR.SYNC.DEFER_BLOCKING 0x1, 0x100 ;  /* 0x0044000000007b1d */ /* 0x000fe20000010000 */
[----:B------:R-:W-:-:S04]  /*15a40*/  UISETP.NE.U32.AND UP0, UPT, URZ, UR4, UPT ;  /* 0x000000043f00728c */ /* 0x000fc8000bf05070 */
[----:B------:R-:W-:Y:S01]  /*15a50*/  UISETP.NE.AND.EX UP0, UPT, URZ, UR5, UPT, UP0 ;  /* 0x000000053f00728c */ /* 0x000fe2000bf05300 */
[----:B------:R-:W2:Y:S02]  /*15a60*/  @P0 LDG.E R4, [R14.64] ;  /* 0x0000000c0e040981 */ /* 0x000ea4000c1e1900 */
[----:B------:R-:W-:-:S03]  /*15a70*/  ULDC.64 UR4, c[0x0][0x508] ;  /* 0x0001420000047ab9 */ /* 0x000fc60000000a00 */
[----:B------:R-:W-:-:S05]  /*15a80*/  PLOP3.LUT P1, PT, PT, PT, UP0, 0x80, 0x0 ;  /* 0x000000000000781c */ /* 0x000fca0003f2f008 */
[----:B------:R-:W-:Y:S01]  /*15a90*/  @UP0 UIMAD.WIDE UR4, UR19, UR6, UR4 ;  /* 0x00000006130402a5 */ /* 0x000fe2000f8e0204 */
[----:B-1----:R-:W-:-:S05]  /*15aa0*/  IMAD.MOV.U32 R2, RZ, RZ, c[0x0][0x388] ;  /* 0x0000e200ff027624 */ /* 0x002fca00078e00ff */
        /* <DEDUP_REMOVED lines=14> */
.L_x_142:
        /* <DEDUP_REMOVED lines=32> */
[----:B------:R-:W-:Y:S01]  /*15d90*/  USEL UR19, UR19, URZ, !UP1 ;  /* 0x0000003f13137287 */ /* 0x000fe2000c800000 */
[----:B------:R-:W-:Y:S01]  /*15da0*/  LOP3.LUT R11, R10, 0xfffffff8, RZ, 0xc0, !PT ;  /* 0xfffffff80a0b7812 */ /* 0x000fe200078ec0ff */
[----:B------:R-:W-:Y:S01]  /*15db0*/  UIMAD UR10, UR9, UR6, URZ ;  /* 0x00000006090a72a4 */ /* 0x000fe2000f8e023f */
[----:B------:R-:W-:Y:S01]  /*15dc0*/  IMAD.MOV.U32 R16, RZ, RZ, R6 ;  /* 0x000000ffff107224 */ /* 0x000fe200078e0006 */
[----:B------:R-:W-:Y:S01]  /*15dd0*/  UIMAD.WIDE.U32 UR20, UR19, UR6, UR20 ;  /* 0x00000006131472a5 */ /* 0x000fe2000f8e0014 */
[----:B------:R-:W-:Y:S01]  /*15de0*/  @P1 IMAD.HI.U32 R5, R6, c[0x0][0x4ec], RZ ;  /* 0x00013b0006051a27 */ /* 0x000fe200078e00ff */
[----:B------:R-:W-:Y:S01]  /*15df0*/  UIMAD UR7, UR19, UR7, UR10 ;  /* 0x00000007130772a4 */ /* 0x000fe2000f8e020a */
[----:B------:R-:W-:Y:S01]  /*15e00*/  BSSY B0, `(.L_x_143) ;  /* 0x0000061000007945 */ /* 0x000fe20003800000 */
[----:B------:R-:W-:-:S02]  /*15e10*/  ULDC.64 UR4, c[0x0][0x3a0] ;  /* 0x0000e80000047ab9 */ /* 0x000fc40000000a00 */
[----:B------:R-:W-:Y:S01]  /*15e20*/  @P1 SHF.R.U32.HI R16, RZ, c[0x0][0x4f0], R5 ;  /* 0x00013c00ff101a19 */ /* 0x000fe20000011605 */
[----:B------:R-:W-:Y:S02]  /*15e30*/  UIMAD.WIDE.U32 UR16, UR14, UR4, URZ ;  /* 0x000000040e1072a5 */ /* 0x000fe4000f8e003f */
[----:B------:R-:W-:Y:S01]  /*15e40*/  UIMAD UR4, UR15, UR4, URZ ;  /* 0x000000040f0472a4 */ /* 0x000fe2000f8e023f */
[--C-:B------:R-:W-:Y:S01]  /*15e50*/  SHF.R.S32.HI R4, RZ, 0x1f, R16.reuse ;  /* 0x0000001fff047819 */ /* 0x100fe20000011410 */
[----:B------:R-:W-:Y:S01]  /*15e60*/  IMAD.MOV R5, RZ, RZ, -R16 ;  /* 0x000000ffff057224 */ /* 0x000fe200078e0a10 */
[----:B------:R-:W-:Y:S01]  /*15e70*/  IADD3 R16, P0, R16, UR20, RZ ;  /* 0x0000001410107c10 */ /* 0x000fe2000ff1e0ff */
[----:B------:R-:W-:Y:S02]  /*15e80*/  UIMAD UR14, UR14, UR5, UR4 ;  /* 0x000000050e0e72a4 */ /* 0x000fe4000f8e0204 */
[----:B------:R-:W-:Y:S01]  /*15e90*/  IMAD R5, R5, c[0x0][0x4e8], R6 ;  /* 0x00013a0005057a24 */ /* 0x000fe200078e0206 */
[----:B------:R-:W-:Y:S01]  /*15ea0*/  LEA.HI R6, R3, R0, RZ, 0x6 ;  /* 0x0000000003067211 */ /* 0x000fe200078f30ff */
[----:B------:R-:W-:Y:S01]  /*15eb0*/  IMAD.IADD R0, R0, 0x1, -R11 ;  /* 0x0000000100007824 */ /* 0x000fe200078e0a0b */
[----:B------:R-:W-:Y:S01]  /*15ec0*/  MOV R3, UR7 ;  /* 0x0000000700037c02 */ /* 0x000fe20008000f00 */
[----:B------:R-:W-:Y:S01]  /*15ed0*/  ULDC.64 UR4, c[0x0][0x3e8] ;  /* 0x0000fa0000047ab9 */ /* 0x000fe20000000a00 */
[----:B------:R-:W-:Y:S01]  /*15ee0*/  SHF.R.S32.HI R11, RZ, 0x1f, R5 ;  /* 0x0000001fff0b7819 */ /* 0x000fe20000011405 */
[----:B------:R-:W-:Y:S01]  /*15ef0*/  UIADD3 UR15, UR17, UR14, URZ ;  /* 0x0000000e110f7290 */ /* 0x000fe2000fffe03f */
[----:B------:R-:W-:Y:S01]  /*15f00*/  IADD3.X R17, R4, UR21, R3, P0, !PT ;  /* 0x0000001504117c10 */ /* 0x000fe200087fe403 */
[----:B------:R-:W-:Y:S01]  /*15f10*/  UIMAD UR8, UR8, UR4, URZ ;  /* 0x00000004080872a4 */ /* 0x000fe2000f8e023f */
[----:B------:R-:W-:Y:S01]  /*15f20*/  SHF.R.S32.HI R3, RZ, 0x3, R10 ;  /* 0x00000003ff037819 */ /* 0x000fe2000001140a */
[----:B------:R-:W-:Y:S01]  /*15f30*/  IMAD R4, R11, c[0x0][0x488], RZ ;  /* 0x000122000b047a24 */ /* 0x000fe200078e02ff */
[----:B------:R-:W-:Y:S01]  /*15f40*/  UMOV UR14, UR16 ;  /* 0x00000010000e7c82 */ /* 0x000fe20008000000 */
[----:B------:R-:W-:Y:S01]  /*15f50*/  IMAD.WIDE.U32 R16, R5, c[0x0][0x488], R16 ;  /* 0x0001220005107a25 */ /* 0x000fe200078e0010 */
[----:B------:R-:W-:Y:S01]  /*15f60*/  UIMAD UR8, UR11, UR5, UR8 ;  /* 0x000000050b0872a4 */ /* 0x000fe2000f8e0208 */
[----:B------:R-:W-:Y:S01]  /*15f70*/  SHF.L.U32 R6, R6, 0x3, RZ ;  /* 0x0000000306067819 */ /* 0x000fe200000006ff */
[----:B------:R-:W-:Y:S01]  /*15f80*/  UIMAD.WIDE.U32 UR14, UR11, UR4, UR14 ;  /* 0x000000040b0e72a5 */ /* 0x000fe2000f8e000e */
[----:B------:R-:W-:-:S02]  /*15f90*/  IMAD.SHL.U32 R12, R3, 0x40, RZ ;  /* 0x00000040030c7824 */ /* 0x000fc400078e00ff */
[----:B------:R-:W-:Y:S01]  /*15fa0*/  IMAD R14, R0, 0x20, R3 ;  /* 0x00000020000e7824 */ /* 0x000fe200078e0203 */
[----:B------:R-:W-:Y:S01]  /*15fb0*/  ULDC.64 UR4, c[0x0][0x3f0] ;  /* 0x0000fc0000047ab9 */ /* 0x000fe20000000a00 */
[----:B------:R-:W-:Y:S01]  /*15fc0*/  IMAD R5, R5, c[0x0][0x48c], R4 ;  /* 0x0001230005057a24 */ /* 0x000fe200078e0204 */
[----:B------:R-:W-:Y:S01]  /*15fd0*/  LOP3.LUT R12, R12, 0x1c0, RZ, 0xc0, !PT ;  /* 0x000001c00c0c7812 */ /* 0x000fe200078ec0ff */
[----:B------:R-:W-:Y:S01]  /*15fe0*/  IMAD.SHL.U32 R0, R0, 0x8, RZ ;  /* 0x0000000800007824 */ /* 0x000fe200078e00ff */
[----:B------:R-:W-:Y:S01]  /*15ff0*/  LEA R4, P0, R16, c[0x0][0x450], 0x2 ;  /* 0x0001140010047a11 */ /* 0x000fe200078010ff */
[----:B------:R-:W-:Y:S01]  /*16000*/  IMAD R14, R36, 0x80, R14 ;  /* 0x00000080240e7824 */ /* 0x000fe200078e020e */
[----:B------:R-:W-:Y:S01]  /*16010*/  IADD3 R5, R17, R5, RZ ;  /* 0x0000000511057210 */ /* 0x000fe20007ffe0ff */
[----:B------:R-:W-:Y:S01]  /*16020*/  UIADD3 UR15, UR15, UR8, URZ ;  /* 0x000000080f0f7290 */ /* 0x000fe2000fffe03f */
[----:B------:R-:W-:Y:S01]  /*16030*/  LOP3.LUT R10, R12, 0x38, R0, 0xf8, !PT ;  /* 0x000000380c0a7812 */ /* 0x000fe200078ef800 */
[----:B------:R-:W-:Y:S01]  /*16040*/  @P1 IMAD.HI.U32 R11, R14, c[0x0][0x4ec], RZ ;  /* 0x00013b000e0b1a27 */ /* 0x000fe200078e00ff */
[----:B------:R-:W-:Y:S01]  /*16050*/  SHF.R.U32.HI R12, RZ, 0x3, R12 ;  /* 0x00000003ff0c7819 */ /* 0x000fe2000001160c */
[----:B------:R-:W-:Y:S01]  /*16060*/  UIMAD UR9, UR9, UR4, URZ ;  /* 0x00000004090972a4 */ /* 0x000fe2000f8e023f */
[----:B------:R-:W-:Y:S01]  /*16070*/  LEA.HI.X R5, R16, c[0x0][0x454], R5, 0x2, P0 ;  /* 0x0001150010057a11 */ /* 0x000fe200000f1405 */
[--C-:B------:R-:W-:Y:S01]  /*16080*/  IMAD.MOV.U32 R13, RZ, RZ, R14.reuse ;  /* 0x000000ffff0d7224 */ /* 0x100fe200078e000e */
[----:B------:R-:W-:Y:S01]  /*16090*/  @P1 SHF.R.U32.HI R13, RZ, c[0x0][0x4f0], R11 ;  /* 0x00013c00ff0d1a19 */ /* 0x000fe2000001160b */
[----:B------:R-:W-:Y:S01]  /*160a0*/  UIMAD UR5, UR19, UR5, UR9 ;  /* 0x00000005130572a4 */ /* 0x000fe2000f8e0209 */
[----:B------:R-:W-:Y:S01]  /*160b0*/  LOP3.LUT R12, R10, R12, RZ, 0x3c, !PT ;  /* 0x0000000c0a0c7212 */ /* 0x000fe200078e3cff */
[----:B------:R-:W-:Y:S01]  /*160c0*/  SHFL.IDX PT, R11, R5, RZ, 0x1c1f ;  /* 0x001c1fff050b7589 */ /* 0x000fe200000e0000 */
[----:B------:R-:W-:Y:S01]  /*160d0*/  UIMAD.WIDE.U32 UR14, UR19, UR4, UR14 ;  /* 0x00000004130e72a5 */ /* 0x000fe2000f8e000e */
[--C-:B------:R-:W-:Y:S01]  /*160e0*/  IMAD.MOV R15, RZ, RZ, -R13.reuse ;  /* 0x000000ffff0f7224 */ /* 0x100fe200078e0a0d */
[----:B------:R-:W-:Y:S01]  /*160f0*/  SHF.R.S32.HI R16, RZ, 0x1f, R13 ;  /* 0x0000001fff107819 */ /* 0x000fe2000001140d */
[----:B------:R-:W1:Y:S01]  /*16100*/  SHFL.IDX PT, R10, R4, RZ, 0x1c1f ;  /* 0x001c1fff040a7589 */ /* 0x000e6200000e0000 */
[----:B------:R-:W-:Y:S01]  /*16110*/  UIADD3 UR5, UR15, UR5, URZ ;  /* 0x000000050f057290 */ /* 0x000fe2000fffe03f */
[----:B------:R-:W-:Y:S01]  /*16120*/  IMAD R15, R15, c[0x0][0x4e8], R14 ;  /* 0x00013a000f0f7a24 */ /* 0x000fe200078e020e */
[C---:B------:R-:W-:Y:S01]  /*16130*/  IADD3 R14, R9.reuse, 0x8, RZ ;  /* 0x00000008090e7810 */ /* 0x040fe20007ffe0ff */
[----:B------:R-:W-:Y:S01]  /*16140*/  SHFL.IDX PT, R4, R4, 0x1, 0x1c1f ;  /* 0x003c1f0004047f89 */ /* 0x000fe200000e0000 */
[----:B------:R-:W-:Y:S01]  /*16150*/  IMAD.U32 R19, RZ, RZ, UR15 ;  /* 0x0000000fff137e24 */ /* 0x000fe2000f8e00ff */
[-C--:B------:R-:W-:Y:S01]  /*16160*/  ISETP.GE.OR P1, PT, R9, R2.reuse, P2 ;  /* 0x000000020900720c */ /* 0x080fe20001726670 */
[----:B------:R-:W-:Y:S01]  /*16170*/  IMAD.U32 R18, RZ, RZ, UR14 ;  /* 0x0000000eff127e24 */ /* 0x000fe2000f8e00ff */
[----:B------:R-:W2:Y:S01]  /*16180*/  SHFL.IDX PT, R5, R5, 0x1, 0x1c1f ;  /* 0x003c1f0005057f89 */ /* 0x000ea200000e0000 */
[----:B------:R-:W-:Y:S01]  /*16190*/  IMAD.U32 R19, RZ, RZ, UR5 ;  /* 0x00000005ff137e24 */ /* 0x000fe2000f8e00ff */
[----:B------:R-:W-:Y:S01]  /*161a0*/  ISETP.GE.OR P0, PT, R14, R2, P2 ;  /* 0x000000020e00720c */ /* 0x000fe20001706670 */
[----:B------:R-:W-:Y:S01]  /*161b0*/  IMAD R16, R16, c[0x0][0x3e0], RZ ;  /* 0x0000f80010107a24 */ /* 0x000fe200078e02ff */
[----:B------:R-:W-:Y:S01]  /*161c0*/  SHF.R.S32.HI R9, RZ, 0x1f, R15 ;  /* 0x0000001fff097819 */ /* 0x000fe2000001140f */
[----:B------:R-:W-:Y:S01]  /*161d0*/  IMAD.WIDE.U32 R18, R13, c[0x0][0x3e0], R18 ;  /* 0x0000f8000d127a25 */ /* 0x000fe200078e0012 */
[----:B------:R-:W-:-:S02]  /*161e0*/  LOP3.LUT R6, R12, 0x7ffffe00, R6, 0xf8, !PT ;  /* 0x7ffffe000c067812 */ /* 0x000fc400078ef806 */
[----:B------:R-:W-:Y:S01]  /*161f0*/  IADD3 R37, R0, 0x40, RZ ;  /* 0x0000004000257810 */ /* 0x000fe20007ffe0ff */
[----:B------:R-:W-:Y:S02]  /*16200*/  IMAD R16, R13, c[0x0][0x3e4], R16 ;  /* 0x0000f9000d107a24 */ /* 0x000fe400078e0210 */
[----:B------:R-:W-:Y:S02]  /*16210*/  IMAD R9, R9, c[0x0][0x3d8], RZ ;  /* 0x0000f60009097a24 */ /* 0x000fe400078e02ff */
[----:B------:R-:W-:Y:S02]  /*16220*/  IMAD.IADD R19, R19, 0x1, R16 ;  /* 0x0000000113137824 */ /* 0x000fe400078e0210 */
[----:B------:R-:W-:Y:S01]  /*16230*/  IMAD.SHL.U32 R16, R6, 0x2, RZ ;  /* 0x0000000206107824 */ /* 0x000fe200078e00ff */
[----:B-1----:R1:W-:Y:S01]  /*16240*/  @!P1 ST.E [R10.64], R7 ;  /* 0x000000070a009985 */ /* 0x0023e2000c10190c */
[C---:B------:R-:W-:Y:S02]  /*16250*/  IMAD R17, R15.reuse, c[0x0][0x3dc], R9 ;  /* 0x0000f7000f117a24 */ /* 0x040fe400078e0209 */
[----:B------:R-:W-:-:S04]  /*16260*/  IMAD.WIDE.U32 R38, R15, c[0x0][0x3d8], R18 ;  /* 0x0000f6000f267a25 */ /* 0x000fc800078e0012 */
[----:B------:R-:W-:Y:S01]  /*16270*/  IMAD.IADD R17, R39, 0x1, R17 ;  /* 0x0000000127117824 */ /* 0x000fe200078e0211 */
[----:B--2---:R1:W-:Y:S01]  /*16280*/  @!P0 ST.E [R4.64], R8 ;  /* 0x0000000804008985 */ /* 0x0043e2000c10190c */
[----:B------:R-:W-:Y:S01]  /*16290*/  LEA R39, P0, R38, c[0x0][0x380], 0x1 ;  /* 0x0000e00026277a11 */ /* 0x000fe200078008ff */
[----:B------:R-:W-:Y:S02]  /*162a0*/  IMAD R36, R36, 0x80, R3 ;  /* 0x0000008024247824 */ /* 0x000fe400078e0203 */
[----:B------:R1:W2:Y:S01]  /*162b0*/  LDS.128 R28, [R16+0x1080] ;  /* 0x00108000101c7984 */ /* 0x0002a20000000c00 */
[----:B------:R-:W-:Y:S02]  /*162c0*/  LEA.HI.X R38, R38, c[0x0][0x384], R17, 0x1, P0 ;  /* 0x0000e10026267a11 */ /* 0x000fe400000f0c11 */
[----:B------:R-:W-:Y:S01]  /*162d0*/  ISETP.GE.AND P0, PT, R36, R2, PT ;  /* 0x000000022400720c */ /* 0x000fe20003f06270 */
[----:B------:R1:W3:Y:S04]  /*162e0*/  LDS.128 R24, [R16+0x2080] ;  /* 0x0020800010187984 */ /* 0x0002e80000000c00 */
        /* <DEDUP_REMOVED lines=18> */
.L_x_144:
[----:B------:R-:W-:Y:S05]  /*16410*/  BSYNC B0 ;  /* 0x0000000000007941 */ /* 0x000fea0003800000 */
.L_x_143:
        /* <DEDUP_REMOVED lines=15> */
.L_x_146:
[----:B------:R-:W-:Y:S05]  /*16510*/  BSYNC B0 ;  /* 0x0000000000007941 */ /* 0x000fea0003800000 */
.L_x_145:
        /* <DEDUP_REMOVED lines=15> */
.L_x_148:
[----:B------:R-:W-:Y:S05]  /*16610*/  BSYNC B0 ;  /* 0x0000000000007941 */ /* 0x000fea0003800000 */
.L_x_147:
        /* <DEDUP_REMOVED lines=16> */
.L_x_141:
        /* <DEDUP_REMOVED lines=10> */
[----:B------:R-:W2:Y:S01]  /*167c0*/  @P0 LDG.E R0, [R4.64] ;  /* 0x0000000c04000981 */ /* 0x000ea2000c1e1900 */
        /* <DEDUP_REMOVED lines=20> */
.L_x_149:
        /* <DEDUP_REMOVED lines=43> */
.L_x_151:
[----:B------:R-:W-:Y:S05]  /*16bc0*/  BSYNC B0 ;  /* 0x0000000000007941 */ /* 0x000fea0003800000 */
.L_x_150:
        /* <DEDUP_REMOVED lines=63> */
.L_x_153:
[----:B------:R-:W-:Y:S05]  /*16fc0*/  BSYNC B0 ;  /* 0x0000000000007941 */ /* 0x000fea0003800000 */
.L_x_152:
        /* <DEDUP_REMOVED lines=15> */
.L_x_155:
[----:B------:R-:W-:Y:S05]  /*170c0*/  BSYNC B0 ;  /* 0x0000000000007941 */ /* 0x000fea0003800000 */
.L_x_154:
        /* <DEDUP_REMOVED lines=15> */
.L_x_157:
[----:B------:R-:W-:Y:S05]  /*171c0*/  BSYNC B0 ;  /* 0x0000000000007941 */ /* 0x000fea0003800000 */
.L_x_156:
        /* <DEDUP_REMOVED lines=16> */
.L_x_158:
        /* <DEDUP_REMOVED lines=11> */
.L_x_4332:


//--------------------- .text._ZN7cutlass13device_kernelIN5flash19enable_sm80_to_sm89INS1_16FlashAttnFwdSm80INS1_25CollectiveMainloopFwdSm80ILi8ELi1ELb1EN4cute5tupleIJNS5_1CILi128EEENS7_ILi96EEES8_EEELi128ENS_6half_tEfNS_4arch4Sm80ELb0ELb1ELb1ELb0ELb1ELb0ELb1ELb0EEENS1_21CollectiveEpilogueFwdINS6_IJS8_S8_S9_EEENS6_IJNS7_ILi1EEESH_SH_EEESB_SD_Li256ELb0ELb1ELb0ELb0EEENS1_19SingleTileSchedulerILb0ELb0ELb1ELi128EEEEEEEEEvNT_6ParamsE --------------------------
	.section	.text._ZN7cutlass13device_kernelIN5flash19enable_sm80_to_sm89INS1_16FlashAttnFwdSm80INS1_25CollectiveMainloopFwdSm80ILi8ELi1ELb1EN4cute5tupleIJNS5_1CILi128EEENS7_ILi96EEES8_EEELi128ENS_6half_tEfNS_4arch4Sm80ELb0ELb1ELb1ELb0ELb1ELb0ELb1ELb0EEENS1_21CollectiveEpilogueFwdINS6_IJS8_S8_S9_EEENS6_IJNS7_ILi1EEESH_SH_EEESB_SD_Li256ELb0ELb1ELb0ELb0EEENS1_19SingleTileSchedulerILb0ELb0ELb1ELi128EEEEEEEEEvNT_6ParamsE,"ax",@progbits
	.sectioninfo	@"SHI_REGISTERS=255"
	.align	128
.text._ZN7cutlass13device_kernelIN5flash19enable_sm80_to_sm89INS1_16FlashAttnFwdSm80INS1_25CollectiveMainloopFwdSm80ILi8ELi1ELb1EN4cute5tupleIJNS5_1CILi128EEENS7_ILi96EEES8_EEELi128ENS_6half_tEfNS_4arch4Sm80ELb0ELb1ELb1ELb0ELb1ELb0ELb1ELb0EEENS1_21CollectiveEpilogueFwdINS6_IJS8_S8_S9_EEENS6_IJNS7_ILi1EEESH_SH_EEESB_SD_Li256ELb0ELb1ELb0ELb0EEENS1_19SingleTileSchedulerILb0ELb0ELb1ELi128EEEEEEEEEvNT_6ParamsE:
        .type           _ZN7cutlass13device_kernelIN5flash19enable_sm80_to_sm89INS1_16FlashAttnFwdSm80INS1_25CollectiveMainloopFwdSm80ILi8ELi1ELb1EN4cute5tupleIJNS5_1CILi128EEENS7_ILi96EEES8_EEELi128ENS_6half_tEfNS_4arch4Sm80ELb0ELb1ELb1ELb0ELb1ELb0ELb1ELb0EEENS1_21CollectiveEpilogueFwdINS6_IJS8_S8_S9_EEENS6_IJNS7_ILi1EEESH_SH_EEESB_SD_Li256ELb0ELb1ELb0ELb0EEENS1_19SingleTileSchedulerILb0ELb0ELb1ELi128EEEEEEEEEvNT_6ParamsE,@function
        .size           _ZN7cutlass13device_kernelIN5flash19enable_sm80_to_sm89INS1_16FlashAttnFwdSm80INS1_25CollectiveMainloopFwdSm80ILi8ELi1ELb1EN4cute5tupleIJNS5_1CILi128EEENS7_ILi96EEES8_EEELi128ENS_6half_tEfNS_4arch4Sm80ELb0ELb1ELb1ELb0ELb1ELb0ELb1ELb0EEENS1_21CollectiveEpilogueFwdINS6_IJS8_S8_S9_EEENS6_IJNS7_ILi1EEESH_SH_EEESB_SD_Li256ELb0ELb1ELb0ELb0EEENS1_19SingleTileSchedulerILb0ELb0ELb1ELi128EEEEEEEEEvNT_6ParamsE,(.L_x_4333 - _ZN7cutlass13device_kernelIN5flash19enable_sm80_to_sm89INS1_16FlashAttnFwdSm80INS1_25CollectiveMainloopFwdSm80ILi8ELi1ELb1EN4cute5tupleIJNS5_1CILi128EEENS7_ILi96EEES8_EEELi128ENS_6half_tEfNS_4arch4Sm80ELb0ELb1ELb1ELb0ELb1ELb0ELb1ELb0EEENS1_21CollectiveEpilogueFwdINS6_IJS8_S8_S9_EEENS6_IJNS7_ILi1EEESH_SH_EEESB_SD_Li256ELb0ELb1ELb0ELb0EEENS1_19SingleTileSchedulerILb0ELb0ELb1ELi128EEEEEEEEEvNT_6ParamsE)
        .other          _ZN7cutlass13device_kernelIN5flash19enable_sm80_to_sm89INS1_16FlashAttnFwdSm80INS1_25CollectiveMainloopFwdSm80ILi8ELi1ELb1EN4cute5tupleIJNS5_1CILi128EEENS7_ILi96EEES8_EEELi128ENS_6half_tEfNS_4arch4Sm80ELb0ELb1ELb1ELb0ELb1ELb0ELb1ELb0EEENS1_21CollectiveEpilogueFwdINS6_IJS8_S8_S9_EEENS6_IJNS7_ILi1EEESH_SH_EEESB_SD_Li256ELb0ELb1ELb0ELb0EEENS1_19SingleTileSchedulerILb0ELb0ELb1ELi128EEEEEEEEEvNT_6ParamsE,@"STO_CUDA_ENTRY STV_DEFAULT"
_ZN7cutlass13device_kernelIN5flash19enable_sm80_to_sm89INS1_16FlashAttnFwdSm80INS1_25CollectiveMainloopFwdSm80ILi8ELi1ELb1EN4cute5tupleIJNS5_1CILi128EEENS7_ILi96EEES8_EEELi128ENS_6half_tEfNS_4arch4Sm80ELb0ELb1ELb1ELb0ELb1ELb0ELb1ELb0EEENS1_21CollectiveEpilogueFwdINS6_IJS8_S8_S9_EEENS6_IJNS7_ILi1EEESH_SH_EEESB_SD_Li256ELb0ELb1ELb0ELb0EEENS1_19SingleTileSchedulerILb0ELb0ELb1ELi128EEEEEEEEEvNT_6ParamsE:
[----:B------:R-:W-:Y:S02]  /*0000*/  MOV R1, c[0x0][0x28] ;  /* 0x00000a0000017a02 */ /* 0x000fe40000000f00 */
[----:B------:R-:W1:Y:S02]  /*0010*/  S2UR UR19, SR_CTAID.Z ;  /* 0x00000000001379c3 */ /* 0x000e640000002700 */
[----:B-1----:R-:W-:-:S13]  /*0020*/  ISETP.LE.AND P0, PT, RZ, UR19, PT ;  /* 0x00000013ff007c0c */ /* 0x002fda000bf03270 */
[----:B------:R-:W-:Y:S05]  /*0030*/  @!P0 EXIT ;  /* 0x000000000000894d */ /* 0x000fea0003800000 */
[----:B------:R-:W1:Y:S01]  /*0040*/  S2UR UR15, SR_CTAID.X ;  /* 0x00000000000f79c3 */ /* 0x000e620000002500 */
[----:B------:R-:W-:Y:S01]  /*0050*/  ULDC.64 UR4, c[0x0][0x370] ;  /* 0x0000dc0000047ab9 */ /* 0x000fe20000000a00 */
[----:B------:R-:W-:Y:S01]  /*0060*/  IMAD.MOV.U32 R219, RZ, RZ, RZ ;  /* 0x000000ffffdb7224 */ /* 0x000fe200078e00ff */
[----:B------:R-:W-:Y:S02]  /*0070*/  UISETP.NE.U32.AND UP0, UPT, URZ, UR4, UPT ;  /* 0x000000043f00728c */ /* 0x000fe4000bf05070 */
[----:B------:R-:W-:Y:S02]  /*0080*/  ULDC.64 UR6, c[0x0][0x370] ;  /* 0x0000dc0000067ab9 */ /* 0x000fe40000000a00 */
[----:B------:R-:W-:Y:S02]  /*0090*/  UISETP.NE.AND.EX UP0, UPT, URZ, UR5, UPT, UP0 ;  /* 0x000000053f00728c */ /* 0x000fe4000bf05300 */
[----:B------:R-:W-:Y:S02]  /*00a0*/  ULDC UR9, c[0x0][0x2c4] ;  /* 0x0000b10000097ab9 */ /* 0x000fe40000000800 */
[----:B------:R-:W-:-:S02]  /*00b0*/  UISETP.NE.AND UP1, UPT, UR9, 0x1, UPT ;  /* 0x000000010900788c */ /* 0x000fc4000bf25270 */
[----:B------:R-:W-:Y:S01]  /*00c0*/  PLOP3.LUT P0, PT, PT, PT, UP0, 0x80, 0x0 ;  /* 0x000000000000781c */ /* 0x000fe20003f0f008 */
[----:B------:R-:W-:-:S04]  /*00d0*/  ULDC.64 UR42, c[0x0][0x118] ;  /* 0x00004600002a7ab9 */ /* 0x000fc80000000a00 */
[----:B------:R-:W-:Y:S02]  /*00e0*/  @UP0 UMOV UR4, 0x4 ;  /* 0x0000000400040882 */ /* 0x000fe40000000000 */
[----:B------:R-:W-:Y:S02]  /*00f0*/  @UP0 UIMAD.WIDE UR4, UR19, UR4, UR6 ;  /* 0x00000004130402a5 */ /* 0x000fe4000f8e0206 */
[----:B-1----:R-:W-:-:S04]  /*0100*/  USHF.L.U32 UR15, UR15, 0x7, URZ ;  /* 0x000000070f0f7899 */ /* 0x002fc8000800063f */
[----:B------:R-:W-:Y:S01]  /*0110*/  MOV R2, UR4 ;  /* 0x0000000400027c02 */ /* 0x000fe20008000f00 */
[----:B------:R-:W-:Y:S01]  /*0120*/  IMAD.U32 R3, RZ, RZ, UR5 ;  /* 0x00000005ff037e24 */ /* 0x000fe2000f8e00ff */
[----:B------:R-:W-:Y:S02]  /*0130*/  @UP1 UIADD3 UR10, UR15, 0x7f, URZ ;  /* 0x0000007f0f0a1890 */ /* 0x000fe4000fffe03f */
[----:B------:R-:W-:Y:S02]  /*0140*/  ULDC.64 UR4, c[0x0][0x2c8] ;  /* 0x0000b20000047ab9 */ /* 0x000fe40000000a00 */
[----:B------:R-:W-:Y:S01]  /*0150*/  UIMAD.WIDE.U32 UR10, UR10, UR4, URZ ;  /* 0x000000040a0a72a5 */ /* 0x000fe2000f8e003f */
[----:B------:R-:W1:Y:S01]  /*0160*/  S2UR UR12, SR_CTAID.Y ;  /* 0x00000000000c79c3 */ /* 0x000e620000002600 */
[----:B------:R-:W-:Y:S01]  /*0170*/  UIADD3 UR6, UR15, 0x7f, URZ ;  /* 0x0000007f0f067890 */ /* 0x000fe2000fffe03f */
[----:B------:R-:W2:Y:S04]  /*0180*/  S2R R96, SR_TID.X ;  /* 0x0000000000607919 */ /* 0x000ea80000002100 */
[----:B------:R-:W-:Y:S01]  /*0190*/  @UP1 UMOV UR7, UR11 ;  /* 0x0000000b00071c82 */ /* 0x000fe20008000000 */
[----:B------:R3:W5:Y:S01]  /*01a0*/  @P0 LDG.E R219, [R2.64] ;  /* 0x0000002a02db0981 */ /* 0x000762000c1e1900 */
[----:B------:R-:W-:-:S02]  /*01b0*/  @UP1 USHF.R.U32.HI UR6, URZ, UR5, UR7 ;  /* 0x000000053f061299 */ /* 0x000fc40008011607 */
[----:B------:R-:W-:Y:S02]  /*01c0*/  ULDC UR8, c[0x0][0x2ac] ;  /* 0x0000ab0000087ab9 */ /* 0x000fe40000000800 */
[----:B------:R-:W-:Y:S02]  /*01d0*/  UMOV UR7, 0x1 ;  /* 0x0000000100077882 */ /* 0x000fe40000000000 */
[----:B------:R-:W-:Y:S02]  /*01e0*/  ULDC.64 UR4, c[0x0][0x328] ;  /* 0x0000ca0000047ab9 */ /* 0x000fe40000000a00 */
[----:B------:R-:W-:Y:S02]  /*01f0*/  UISETP.LE.AND UP0, UPT, UR7, UR5, UPT ;  /* 0x000000050700728c */ /* 0x000fe4000bf03270 */
[----:B------:R-:W-:Y:S02]  /*0200*/  ULDC UR11, c[0x0][0x1d0] ;  /* 0x00007400000b7ab9 */ /* 0x000fe40000000800 */
[----:B------:R-:W-:-:S02]  /*0210*/  UIMAD UR11, UR8, UR11, URZ ;  /* 0x0000000b080b72a4 */ /* 0x000fc4000f8e023f */
[----:B------:R-:W-:Y:S01]  /*0220*/  PLOP3.LUT P0, PT, PT, PT, UP0, 0x40, 0x0 ;  /* 0x000000000000781c */ /* 0x000fe20003f0e808 */
[----:B------:R-:W-:Y:S02]  /*0230*/  ULDC UR10, c[0x0][0x168] ;  /* 0x00005a00000a7ab9 */ /* 0x000fe40000000800 */
[----:B------:R-:W-:-:S04]  /*0240*/  UIADD3 UR10, UR11, -UR10, UR7 ;  /* 0x8000000a0b0a7290 */ /* 0x000fc8000fffe007 */
[----:B------:R-:W-:Y:S02]  /*0250*/  UIADD3 UR5, UR10, UR6, URZ ;  /* 0x000000060a057290 */ /* 0x000fe4000fffe03f */
[----:B-1----:R-:W-:Y:S02]  /*0260*/  USHF.R.S32.HI UR10, URZ, 0x1f, UR12 ;  /* 0x0000001f3f0a7899 */ /* 0x002fe4000801140c */
[----:B------:R-:W-:Y:S02]  /*0270*/  UIADD3 UR6, UR5, UR4, URZ ;  /* 0x0000000405067290 */ /* 0x000fe4000fffe03f */
[----:B------:R-:W-:Y:S05]  /*0280*/  @P0 BRA `(.L_x_159) ;  /* 0x0000016000000947 */ /* 0x000fea0003800000 */
[----:B--23--:R-:W-:Y:S01]  /*0290*/  ISETP.LT.AND P0, PT, RZ, UR5, PT ;  /* 0x00000005ff007c0c */ /* 0x00cfe2000bf01270 */
[----:B------:R-:W-:-:S12]  /*02a0*/  UIADD3 UR13, UR5, -0x1, URZ ;  /* 0xffffffff050d7890 */ /* 0x000fd8000fffe03f */
[----:B------:R-:W-:Y:S05]  /*02b0*/  @P0 BRA `(.L_x_160) ;  /* 0x0000009000000947 */ /* 0x000fea0003800000 */
[----:B------:R-:W-:Y:S02]  /*02c0*/  ULDC UR4, c[0x0][0x32c] ;  /* 0x0000cb0000047ab9 */ /* 0x000fe40000000800 */
[----:B------:R-:W-:Y:S02]  /*02d0*/  UISETP.NE.AND UP2, UPT, UR7, UR4, UPT ;  /* 0x000000040700728c */ /* 0x000fe4000bf45270 */
[----:B------:R-:W-:-:S03]  /*02e0*/  UIADD3 UR13, -UR5, URZ, URZ ;  /* 0x0000003f050d7290 */ /* 0x000fc6000fffe13f */
[----:B------:R-:W-:Y:S02]  /*02f0*/  ULDC.64 UR4, c[0x0][0x330] ;  /* 0x0000cc0000047ab9 */ /* 0x000fe40000000a00 */
[----:B------:R-:W-:-:S07]  /*0300*/  UIMAD.WIDE.U32 UR16, UR13, UR4, URZ ;  /* 0x000000040d1072a5 */ /* 0x000fce000f8e003f */
[----:B------:R-:W-:Y:S02]  /*0310*/  @UP2 UMOV UR7, UR17 ;  /* 0x0000001100072c82 */ /* 0x000fe40008000000 */
[----:B------:R-:W-:-:S04]  /*0320*/  @UP2 USHF.R.U32.HI UR13, URZ, UR5, UR7 ;  /* 0x000000053f0d2299 */ /* 0x000fc80008011607 */
[----:B------:R-:W-:Y:S01]  /*0330*/  ULOP3.LUT UR13, URZ, UR13, URZ, 0x33, !UPT ;  /* 0x0000000d3f0d7292 */ /* 0x000fe2000f8e333f */
[----:B------:R-:W-:Y:S05]  /*0340*/  BRA `(.L_x_161) ;  /* 0x0000006000007947 */ /* 0x000fea0003800000 */
.L_x_160:
[----:B------:R-:W-:Y:S02]  /*0350*/  ULDC UR4, c[0x0][0x32c] ;  /* 0x0000cb0000047ab9 */ /* 0x000fe40000000800 */
[----:B------:R-:W-:-:S03]  /*0360*/  UISETP.NE.AND UP2, UPT, UR7, UR4, UPT ;  /* 0x000000040700728c */ /* 0x000fc6000bf45270 */
[----:B------:R-:W-:Y:S02]  /*0370*/  ULDC.64 UR4, c[0x0][0x330] ;  /* 0x0000cc0000047ab9 */ /* 0x000fe40000000a00 */
[----:B------:R-:W-:-:S07]  /*0380*/  UIMAD.WIDE.U32 UR16, UR13, UR4, URZ ;  /* 0x000000040d1072a5 */ /* 0x000fce000f8e003f */
[----:B------:R-:W-:Y:S02]  /*0390*/  @UP2 UMOV UR7, UR17 ;  /* 0x0000001100072c82 */ /* 0x000fe40008000000 */
[----:B------:R-:W-:Y:S02]  /*03a0*/  @UP2 USHF.R.U32.HI UR13, URZ, UR5, UR7 ;  /* 0x000000053f0d2299 */ /* 0x000fe40008011607 */
.L_x_161:
[----:B------:R-:W-:Y:S02]  /*03b0*/  ULDC UR4, c[0x0][0x32c] ;  /* 0x0000cb0000047ab9 */ /* 0x000fe40000000800 */
[----:B------:R-:W-:-:S04]  /*03c0*/  UIMAD UR4, UR13, UR4, UR4 ;  /* 0x000000040d0472a4 */ /* 0x000fc8000f8e0204 */
[----:B------:R-:W-:-:S04]  /*03d0*/  UISETP.LT.AND UP2, UPT, UR6, UR4, UPT ;  /* 0x000000040600728c */ /* 0x000fc8000bf41270 */
[----:B------:R-:W-:Y:S02]  /*03e0*/  USEL UR6, UR6, UR4, UP2 ;  /* 0x0000000406067287 */ /* 0x000fe40009000000 */
.L_x_159:
[----:B--23--:R-:W-:Y:S01]  /*03f0*/  UIADD3 UR7, UR11, 0x5f, URZ ;  /* 0x0000005f0b077890 */ /* 0x00cfe2000fffe03f */
[----:B------:R-:W-:Y:S01]  /*0400*/  PLOP3.LUT P0, PT, PT, PT, UP0, 0x40, 0x0 ;  /* 0x000000000000781c */ /* 0x000fe20003f0e808 */
[----:B------:R-:W-:Y:S02]  /*0410*/  ULDC.64 UR4, c[0x0][0x2c8] ;  /* 0x0000b20000047ab9 */ /* 0x000fe40000000a00 */
[----:B------:R-:W-:Y:S02]  /*0420*/  UIMAD.WIDE.U32 UR16, UR15, UR4, URZ ;  /* 0x000000040f1072a5 */ /* 0x000fe4000f8e003f */
[----:B------:R-:W-:Y:S02]  /*0430*/  UIMAD.WIDE UR20, UR7, 0x2aaaaaab, URZ ;  /* 0x2aaaaaab071478a5 */ /* 0x000fe4000f8e023f */
[----:B------:R-:W-:Y:S02]  /*0440*/  UIADD3 UR6, UR6, 0x5f, URZ ;  /* 0x0000005f06067890 */ /* 0x000fe4000fffe03f */
[----:B------:R-:W-:-:S02]  /*0450*/  UMOV UR4, UR15 ;  /* 0x0000000f00047c82 */ /* 0x000fc40008000000 */
[----:B------:R-:W-:Y:S02]  /*0460*/  UIMAD.WIDE UR6, UR6, 0x2aaaaaab, URZ ;  /* 0x2aaaaaab060678a5 */ /* 0x000fe4000f8e023f */
[----:B------:R-:W-:Y:S02]  /*0470*/  @UP1 USHF.R.U32.HI UR4, URZ, UR5, UR17 ;  /* 0x000000053f041299 */ /* 0x000fe40008011611 */
[----:B------:R-:W-:Y:S02]  /*0480*/  USHF.R.U32.HI UR6, URZ, 0x1f, UR7 ;  /* 0x0000001f3f067899 */ /* 0x000fe40008011607 */
[----:B------:R-:W-:Y:S02]  /*0490*/  UMOV UR17, UR21 ;  /* 0x0000001500117c82 */ /* 0x000fe40008000000 */
[----:B------:R-:W-:Y:S02]  /*04a0*/  USHF.R.U32.HI UR13, URZ, 0x1f, UR17 ;  /* 0x0000001f3f0d7899 */ /* 0x000fe40008011611 */
[----:B------:R-:W-:-:S02]  /*04b0*/  ULDC UR14, c[0x0][0x168] ;  /* 0x00005a00000e7ab9 */ /* 0x000fc40000000800 */
[----:B------:R-:W-:Y:S02]  /*04c0*/  UIADD3 UR14, UR11, -UR14, URZ ;  /* 0x8000000e0b0e7290 */ /* 0x000fe4000fffe03f */
[----:B------:R-:W-:Y:S02]  /*04d0*/  ULEA.HI.SX32 UR13, UR17, UR13, 0x1c ;  /* 0x0000000d110d7291 */ /* 0x000fe4000f8fe23f */
[----:B------:R-:W-:Y:S02]  /*04e0*/  ULEA.HI.SX32 UR7, UR7, UR6, 0x1c ;  /* 0x0000000607077291 */ /* 0x000fe4000f8fe23f */
[----:B------:R-:W-:Y:S02]  /*04f0*/  UIADD3 UR4, UR14, UR4, URZ ;  /* 0x000000040e047290 */ /* 0x000fe4000fffe03f */
[----:B------:R-:W-:Y:S02]  /*0500*/  UISETP.LT.AND UP2, UPT, UR13, UR7, UPT ;  /* 0x000000070d00728c */ /* 0x000fe4000bf41270 */
[----:B------:R-:W-:-:S02]  /*0510*/  ULDC UR5, c[0x0][0x324] ;  /* 0x0000c90000057ab9 */ /* 0x000fc40000000800 */
[----:B------:R-:W-:Y:S02]  /*0520*/  UIADD3 UR6, UR4, -UR5, URZ ;  /* 0x8000000504067290 */ /* 0x000fe4000fffe03f */
[----:B------:R-:W-:Y:S01]  /*0530*/  USEL UR7, UR13, UR7, UP2 ;  /* 0x000000070d077287 */ /* 0x000fe20009000000 */
[----:B------:R-:W-:Y:S05]  /*0540*/  @P0 BRA `(.L_x_162) ;  /* 0x0000015000000947 */ /* 0x000fea0003800000 */
[----:B------:R-:W-:Y:S02]  /*0550*/  UMOV UR13, UR4 ;  /* 0x00000004000d7c82 */ /* 0x000fe40008000000 */
[----:B------:R-:W-:-:S06]  /*0560*/  UISETP.GT.AND UP2, UPT, UR13, -0x1, UPT ;  /* 0xffffffff0d00788c */ /* 0x000fcc000bf44270 */
[----:B------:R-:W-:-:S13]  /*0570*/  PLOP3.LUT P0, PT, PT, PT, UP2, 0x80, 0x0 ;  /* 0x000000000000781c */ /* 0x000fda0003f0f028 */
[----:B------:R-:W-:Y:S05]  /*0580*/  @P0 BRA `(.L_x_163) ;  /* 0x0000008000000947 */ /* 0x000fea0003800000 */
[----:B------:R-:W-:Y:S02]  /*0590*/  ULDC UR4, c[0x0][0x32c] ;  /* 0x0000cb0000047ab9 */ /* 0x000fe40000000800 */
[----:B------:R-:W-:Y:S02]  /*05a0*/  UISETP.NE.AND UP2, UPT, UR4, 0x1, UPT ;  /* 0x000000010400788c */ /* 0x000fe4000bf45270 */
[----:B------:R-:W-:Y:S02]  /*05b0*/  ULOP3.LUT UR13, URZ, UR13, URZ, 0x33, !UPT ;  /* 0x0000000d3f0d7292 */ /* 0x000fe4000f8e333f */
[----:B------:R-:W-:Y:S02]  /*05c0*/  ULDC.64 UR4, c[0x0][0x330] ;  /* 0x0000cc0000047ab9 */ /* 0x000fe40000000a00 */
[----:B------:R-:W-:-:S05]  /*05d0*/  UIMAD.WIDE.U32 UR16, UR13, UR4, URZ ;  /* 0x000000040d1072a5 */ /* 0x000fca000f8e003f */
[----:B------:R-:W-:-:S04]  /*05e0*/  @UP2 USHF.R.U32.HI UR13, URZ, UR5, UR17 ;  /* 0x000000053f0d2299 */ /* 0x000fc80008011611 */
[----:B------:R-:W-:Y:S01]  /*05f0*/  ULOP3.LUT UR13, URZ, UR13, URZ, 0x33, !UPT ;  /* 0x0000000d3f0d7292 */ /* 0x000fe2000f8e333f */
[----:B------:R-:W-:Y:S05]  /*0600*/  BRA `(.L_x_164) ;  /* 0x0000005000007947 */ /* 0x000fea0003800000 */
.L_x_163:
[----:B------:R-:W-:Y:S02]  /*0610*/  ULDC UR4, c[0x0][0x32c] ;  /* 0x0000cb0000047ab9 */ /* 0x000fe40000000800 */
[----:B------:R-:W-:-:S03]  /*0620*/  UISETP.NE.AND UP2, UPT, UR4, 0x1, UPT ;  /* 0x000000010400788c */ /* 0x000fc6000bf45270 */
[----:B------:R-:W-:Y:S02]  /*0630*/  ULDC.64 UR4, c[0x0][0x330] ;  /* 0x0000cc0000047ab9 */ /* 0x000fe40000000a00 */
[----:B------:R-:W-:-:S06]  /*0640*/  UIMAD.WIDE.U32 UR16, UR13, UR4, URZ ;  /* 0x000000040d1072a5 */ /* 0x000fcc000f8e003f */
[----:B------:R-:W-:Y:S02]  /*0650*/  @UP2 USHF.R.U32.HI UR13, URZ, UR5, UR17 ;  /* 0x000000053f0d2299 */ /* 0x000fe40008011611 */
.L_x_164:
[----:B------:R-:W-:Y:S02]  /*0660*/  ULDC UR4, c[0x0][0x32c] ;  /* 0x0000cb0000047ab9 */ /* 0x000fe40000000800 */
[----:B------:R-:W-:-:S04]  /*0670*/  UIMAD UR4, UR13, UR4, URZ ;  /* 0x000000040d0472a4 */ /* 0x000fc8000f8e023f */
[----:B------:R-:W-:-:S04]  /*0680*/  UISETP.LT.AND UP2, UPT, UR6, UR4, UPT ;  /* 0x000000040600728c */ /* 0x000fc8000bf41270 */
[----:B------:R-:W-:-:S04]  /*0690*/  USEL UR6, UR6, UR4, !UP2 ;  /* 0x0000000406067287 */ /* 0x000fc8000d000000 */
.L_x_162:
[----:B------:R-:W-:Y:S01]  /*06a0*/  UIMAD.WIDE UR4, UR6, 0x2aaaaaab, URZ ;  /* 0x2aaaaaab060478a5 */ /* 0x000fe2000f8e023f */
[----:B------:R-:W-:Y:S01]  /*06b0*/  PLOP3.LUT P2, PT, PT, PT, PT, 0x80, 0x0 ;  /* 0x000000000000781c */ /* 0x000fe20003f4f070 */
[----:B------:R-:W-:Y:S01]  /*06c0*/  CS2R R66, SRZ ;  /* 0x0000000000427805 */ /* 0x000fe2000001ff00 */
[----:B------:R-:W-:Y:S01]  /*06d0*/  IMAD.MOV.U32 R5, RZ, RZ, RZ ;  /* 0x000000ffff057224 */ /* 0x000fe200078e00ff */
[----:B------:R-:W-:Y:S01]  /*06e0*/  USHF.R.U32.HI UR4, URZ, 0x1f, UR5 ;  /* 0x0000001f3f047899 */ /* 0x000fe20008011605 */
[----:B------:R-:W-:Y:S01]  /*06f0*/  IMAD.MOV.U32 R64, RZ, RZ, RZ ;  /* 0x000000ffff407224 */ /* 0x000fe200078e00ff */
[----:B------:R-:W-:Y:S01]  /*0700*/  CS2R R62, SRZ ;  /* 0x00000000003e7805 */ /* 0x000fe2000001ff00 */
[----:B------:R-:W-:Y:S01]  /*0710*/  CS2R R60, SRZ ;  /* 0x00000000003c7805 */ /* 0x000fe2000001ff00 */
[----:B------:R-:W-:Y:S01]  /*0720*/  ULEA.HI.SX32 UR4, UR5, UR4, 0x1c ;  /* 0x0000000405047291 */ /* 0x000fe2000f8fe23f */
[----:B------:R-:W-:Y:S01]  /*0730*/  CS2R R58, SRZ ;  /* 0x00000000003a7805 */ /* 0x000fe2000001ff00 */
[----:B------:R-:W-:Y:S01]  /*0740*/  CS2R R56, SRZ ;  /* 0x0000000000387805 */ /* 0x000fe2000001ff00 */
[----:B------:R-:W-:Y:S01]  /*0750*/  CS2R R54, SRZ ;  /* 0x0000000000367805 */ /* 0x000fe2000001ff00 */
[----:B------:R-:W-:Y:S01]  /*0760*/  UISETP.LT.AND UP2, UPT, URZ, UR4, UPT ;  /* 0x000000043f00728c */ /* 0x000fe2000bf41270 */
[----:B------:R-:W-:Y:S01]  /*0770*/  CS2R R52, SRZ ;  /* 0x0000000000347805 */ /* 0x000fe2000001ff00 */
[----:B------:R-:W-:Y:S01]  /*0780*/  CS2R R70, SRZ ;  /* 0x0000000000467805 */ /* 0x000fe2000001ff00 */
[----:B------:R-:W-:Y:S01]  /*0790*/  CS2R R68, SRZ ;  /* 0x0000000000447805 */ /* 0x000fe2000001ff00 */
[----:B------:R-:W-:Y:S01]  /*07a0*/  USEL UR6, URZ, UR4, !UP2 ;  /* 0x000000043f067287 */ /* 0x000fe2000d000000 */
[----:B------:R-:W-:Y:S01]  /*07b0*/  CS2R R74, SRZ ;  /* 0x00000000004a7805 */ /* 0x000fe2000001ff00 */
[----:B------:R-:W-:Y:S01]  /*07c0*/  CS2R R72, SRZ ;  /* 0x0000000000487805 */ /* 0x000fe2000001ff00 */
[----:B------:R-:W-:Y:S01]  /*07d0*/  CS2R R78, SRZ ;  /* 0x00000000004e7805 */ /* 0x000fe2000001ff00 */
[----:B------:R-:W-:Y:S01]  /*07e0*/  UISETP.GT.AND UP2, UPT, UR7, UR6, UPT ;  /* 0x000000060700728c */ /* 0x000fe2000bf44270 */
[----:B------:R-:W-:Y:S01]  /*07f0*/  CS2R R76, SRZ ;  /* 0x00000000004c7805 */ /* 0x000fe2000001ff00 */
[----:B------:R-:W-:Y:S01]  /*0800*/  CS2R R82, SRZ ;  /* 0x0000000000527805 */ /* 0x000fe2000001ff00 */
[----:B------:R-:W-:Y:S01]  /*0810*/  CS2R R80, SRZ ;  /* 0x0000000000507805 */ /* 0x000fe2000001ff00 */
[----:B------:R-:W-:Y:S01]  /*0820*/  CS2R R86, SRZ ;  /* 0x0000000000567805 */ /* 0x000fe2000001ff00 */
[----:B------:R-:W-:Y:S01]  /*0830*/  CS2R R84, SRZ ;  /* 0x0000000000547805 */ /* 0x000fe2000001ff00 */
[----:B------:R-:W-:Y:S01]  /*0840*/  PLOP3.LUT P0, PT, PT, PT, UP2, 0x80, 0x0 ;  /* 0x000000000000781c */ /* 0x000fe20003f0f028 */
[----:B------:R-:W-:Y:S01]  /*0850*/  CS2R R90, SRZ ;  /* 0x00000000005a7805 */ /* 0x000fe2000001ff00 */
[----:B------:R-:W-:Y:S01]  /*0860*/  CS2R R88, SRZ ;  /* 0x0000000000587805 */ /* 0x000fe2000001ff00 */
[----:B------:R-:W-:Y:S01]  /*0870*/  CS2R R94, SRZ ;  /* 0x00000000005e7805 */ /* 0x000fe2000001ff00 */
[----:B------:R-:W-:Y:S01]  /*0880*/  CS2R R92, SRZ ;  /* 0x00000000005c7805 */ /* 0x000fe2000001ff00 */
        /* <DEDUP_REMOVED lines=23> */
[----:B------:R-:W-:Y:S01]  /*0a00*/  UMOV UR18, 0x60 ;  /* 0x0000006000127882 */ /* 0x000fe20000000000 */
[----:B------:R-:W-:Y:S01]  /*0a10*/  IMAD.MOV.U32 R0, RZ, RZ, c[0x0][0x2b8] ;  /* 0x0000ae00ff007624 */ /* 0x000fe200078e00ff */
[----:B------:R-:W-:Y:S01]  /*0a20*/  ULDC.64 UR4, c[0x0][0x2b0] ;  /* 0x0000ac0000047ab9 */ /* 0x000fe20000000a00 */
[----:B------:R-:W-:Y:S01]  /*0a30*/  LEA.HI R4, R99, R96, RZ, 0x3 ;  /* 0x0000006063047211 */ /* 0x000fe200078f18ff */
[----:B------:R1:W2:Y:S01]  /*0a40*/  @P0 LDG.E R2, [R2.64] ;  /* 0x0000002a02020981 */ /* 0x0002a2000c1e1900 */
[----:B------:R-:W-:Y:S01]  /*0a50*/  UIMAD UR13, UR7, UR18, -0x60 ;  /* 0xffffffa0070d74a4 */ /* 0x000fe2000f8e0212 */
[----:B------:R-:W-:Y:S01]  /*0a60*/  ISETP.NE.AND P3, PT, R0, 0x1, PT ;  /* 0x000000010000780c */ /* 0x000fe20003f65270 */
[----:B------:R-:W-:Y:S01]  /*0a70*/  IMAD.MOV.U32 R215, RZ, RZ, RZ ;  /* 0x000000ffffd77224 */ /* 0x000fe200078e00ff */
[----:B------:R-:W-:-:S02]  /*0a80*/  LOP3.LUT R19, R4, 0xfffffff8, RZ, 0xc0, !PT ;  /* 0xfffffff804137812 */ /* 0x000fc400078ec0ff */
[----:B------:R-:W-:-:S03]  /*0a90*/  SHF.R.S32.HI R4, RZ, 0x3, R4 ;  /* 0x00000003ff047819 */ /* 0x000fc60000011404 */
[----:B------:R-:W-:-:S04]  /*0aa0*/  IMAD.IADD R19, R96, 0x1, -R19 ;  /* 0x0000000160137824 */ /* 0x000fc800078e0a13 */
[----:B------:R-:W-:-:S05]  /*0ab0*/  IMAD R218, R19, 0x20, R4 ;  /* 0x0000002013da7824 */ /* 0x000fca00078e0204 */
[----:B------:R-:W-:Y:S01]  /*0ac0*/  IADD3 R216, R218, UR13, RZ ;  /* 0x0000000ddad87c10 */ /* 0x000fe2000fffe0ff */
[----:B------:R-:W-:Y:S03]  /*0ad0*/  BAR.SYNC.DEFER_BLOCKING 0x0 ;  /* 0x0000000000007b1d */ /* 0x000fe60000010000 */
[C---:B------:R-:W-:Y:S01]  /*0ae0*/  ISETP.GE.AND P2, PT, R216.reuse, UR11, PT ;  /* 0x0000000bd8007c0c */ /* 0x040fe2000bf46270 */
[----:B-----5:R-:W-:-:S03]  /*0af0*/  IMAD.IADD R216, R216, 0x1, R219 ;  /* 0x00000001d8d87824 */ /* 0x020fc600078e02db */
[----:B------:R-:W-:Y:S01]  /*0b00*/  ISETP.GT.OR P2, PT, R218, 0x5f, P2 ;  /* 0x0000005fda00780c */ /* 0x000fe20001744670 */
[----:B------:R-:W-:-:S04]  /*0b10*/  @P3 IMAD.HI.U32 R0, R216, c[0x0][0x2bc], RZ ;  /* 0x0000af00d8003a27 */ /* 0x000fc800078e00ff */
[----:B-1----:R-:W-:Y:S01]  /*0b20*/  IMAD.MOV.U32 R3, RZ, RZ, R216 ;  /* 0x000000ffff037224 */ /* 0x002fe200078e00d8 */
[----:B------:R-:W-:Y:S01]  /*0b30*/  @P3 SHF.R.U32.HI R3, RZ, c[0x0][0x2c0], R0 ;  /* 0x0000b000ff033a19 */ /* 0x000fe20000011600 */
[----:B------:R-:W-:Y:S01]  /*0b40*/  USHF.R.S32.HI UR20, URZ, 0x1f, UR19 ;  /* 0x0000001f3f147899 */ /* 0x000fe20008011413 */
[----:B--2---:R1:W2:Y:S02]  /*0b50*/  @P0 R2UR UR17, R2 ;  /* 0x00000000021103c2 */ /* 0x0042a400000e0000 */
[----:B--2---:R-:W-:Y:S02]  /*0b60*/  @!UP2 UMOV UR17, UR19 ;  /* 0x000000130011ac82 */ /* 0x004fe40008000000 */
[----:B------:R-:W-:Y:S02]  /*0b70*/  USHF.R.S32.HI UR16, URZ, 0x1f, UR17 ;  /* 0x0000001f3f107899 */ /* 0x000fe40008011411 */
[----:B------:R-:W-:Y:S02]  /*0b80*/  UIMAD.WIDE.U32 UR36, UR17, UR4, URZ ;  /* 0x00000004112472a5 */ /* 0x000fe4000f8e003f */
[----:B------:R-:W-:-:S04]  /*0b90*/  UIMAD UR16, UR16, UR4, URZ ;  /* 0x00000004101072a4 */ /* 0x000fc8000f8e023f */
[----:B------:R-:W-:Y:S01]  /*0ba0*/  UIMAD UR5, UR17, UR5, UR16 ;  /* 0x00000005110572a4 */ /* 0x000fe2000f8e0210 */
[----:B------:R-:W-:Y:S02]  /*0bb0*/  @!P2 IADD3 R5, P1, R3, UR36, RZ ;  /* 0x000000240305ac10 */ /* 0x000fe4000ff3e0ff */
[----:B------:R-:W-:Y:S02]  /*0bc0*/  ULDC.64 UR16, c[0x0][0x1b8] ;  /* 0x00006e0000107ab9 */ /* 0x000fe40000000a00 */
[----:B------:R-:W-:Y:S01]  /*0bd0*/  UIADD3 UR5, UR37, UR5, URZ ;  /* 0x0000000525057290 */ /* 0x000fe2000fffe03f */
[----:B------:R-:W-:-:S05]  /*0be0*/  @!P2 LEA R6, P0, R5, c[0x0][0x2a0], 0x2 ;  /* 0x0000a8000506aa11 */ /* 0x000fca00078010ff */
[----:B------:R-:W-:-:S04]  /*0bf0*/  @!P2 LEA.HI.X.SX32 R0, R3, UR5, 0x1, P1 ;  /* 0x000000050300ac11 */ /* 0x000fc800088f0eff */
[----:B------:R-:W-:-:S05]  /*0c00*/  @!P2 LEA.HI.X R7, R5, c[0x0][0x2a4], R0, 0x2, P0 ;  /* 0x0000a9000507aa11 */ /* 0x000fca00000f1400 */
[----:B------:R2:W3:Y:S01]  /*0c10*/  @!P2 LDG.E R215, [R6.64] ;  /* 0x0000002a06d7a981 */ /* 0x0004e2000c1e1900 */
[----:B------:R-:W-:Y:S01]  /*0c20*/  PLOP3.LUT P1, PT, PT, PT, UP1, 0x80, 0x0 ;  /* 0x000000000000781c */ /* 0x000fe20003f2f018 */
[----:B------:R-:W-:Y:S01]  /*0c30*/  UIMAD UR4, UR10, UR16, URZ ;  /* 0x000000100a0472a4 */ /* 0x000fe2000f8e023f */
[----:B------:R-:W-:Y:S01]  /*0c40*/  PLOP3.LUT P0, PT, PT, PT, UP1, 0x80, 0x0 ;  /* 0x000000000000781c */ /* 0x000fe20003f0f018 */
[----:B------:R-:W-:Y:S01]  /*0c50*/  UIMAD.WIDE.U32 UR22, UR12, UR16, URZ ;  /* 0x000000100c1672a5 */ /* 0x000fe2000f8e003f */
[----:B------:R-:W-:Y:S01]  /*0c60*/  IADD3 R0, R218, UR15, RZ ;  /* 0x0000000fda007c10 */ /* 0x000fe2000fffe0ff */
[----:B------:R-:W-:Y:S01]  /*0c70*/  UIMAD UR4, UR12, UR17, UR4 ;  /* 0x000000110c0472a4 */ /* 0x000fe2000f8e0204 */
[----:B------:R-:W-:Y:S01]  /*0c80*/  IMAD.SHL.U32 R230, R19, 0x8, RZ ;  /* 0x0000000813e67824 */ /* 0x000fe200078e00ff */
[-C--:B------:R-:W-:Y:S01]  /*0c90*/  LEA.HI R217, R99, R96.reuse, RZ, 0x6 ;  /* 0x0000006063d97211 */ /* 0x080fe200078f30ff */
[----:B------:R-:W-:Y:S01]  /*0ca0*/  ULDC.64 UR16, c[0x0][0x1c0] ;  /* 0x0000700000107ab9 */ /* 0x000fe20000000a00 */
[----:B------:R-:W-:Y:S01]  /*0cb0*/  IMAD.MOV R3, RZ, RZ, -R3 ;  /* 0x000000ffff037224 */ /* 0x000fe200078e0a03 */
[----:B------:R-:W-:Y:S01]  /*0cc0*/  UIADD3 UR23, UR23, UR4, URZ ;  /* 0x0000000417177290 */ /* 0x000fe2000fffe03f */
[----:B------:R-:W-:Y:S01]  /*0cd0*/  IADD3 R17, R230, 0x40, RZ ;  /* 0x00000040e6117810 */ /* 0x000fe20007ffe0ff */
[----:B------:R-:W-:Y:S01]  /*0ce0*/  UIMAD UR20, UR20, UR16, URZ ;  /* 0x00000010141472a4 */ /* 0x000fe2000f8e023f */
[----:B-1----:R-:W-:Y:S01]  /*0cf0*/  @P1 IMAD.HI.U32 R2, R0, c[0x0][0x2c8], RZ ;  /* 0x0000b20000021a27 */ /* 0x002fe200078e00ff */
[----:B------:R-:W-:Y:S01]  /*0d00*/  UIMAD.WIDE.U32 UR22, UR19, UR16, UR22 ;  /* 0x00000010131672a5 */ /* 0x000fe2000f8e0016 */
[----:B------:R-:W-:Y:S01]  /*0d10*/  ISETP.GE.AND P5, PT, R230, c[0x0][0x198], PT ;  /* 0x00006600e6007a0c */ /* 0x000fe20003fa6270 */
[----:B------:R-:W-:Y:S01]  /*0d20*/  UIMAD UR17, UR19, UR17, UR20 ;  /* 0x00000011131172a4 */ /* 0x000fe2000f8e0214 */
[----:B------:R-:W-:Y:S01]  /*0d30*/  IMAD R216, R3, c[0x0][0x2b8], R216 ;  /* 0x0000ae0003d87a24 */ /* 0x000fe200078e02d8 */
[----:B------:R-:W-:Y:S01]  /*0d40*/  ULDC UR4, c[0x0][0x168] ;  /* 0x00005a0000047ab9 */ /* 0x000fe20000000800 */
[----:B------:R-:W-:Y:S01]  /*0d50*/  IMAD.SHL.U32 R217, R217, 0x8, RZ ;  /* 0x00000008d9d97824 */ /* 0x000fe200078e00ff */
[----:B------:R-:W-:Y:S01]  /*0d60*/  UIADD3 UR17, UR23, UR17, URZ ;  /* 0x0000001117117290 */ /* 0x000fe2000fffe03f */
[----:B------:R-:W-:Y:S01]  /*0d70*/  IMAD.U32 R9, RZ, RZ, UR23 ;  /* 0x00000017ff097e24 */ /* 0x000fe2000f8e00ff */
[----:B------:R-:W-:Y:S01]  /*0d80*/  UIMAD UR9, UR9, UR4, URZ ;  /* 0x00000004090972a4 */ /* 0x000fe2000f8e023f */
[----:B------:R-:W-:Y:S01]  /*0d90*/  IMAD.U32 R8, RZ, RZ, UR22 ;  /* 0x00000016ff087e24 */ /* 0x000fe2000f8e00ff */
[----:B------:R-:W-:Y:S01]  /*0da0*/  SHF.R.S32.HI R13, RZ, 0x1f, R216 ;  /* 0x0000001fff0d7819 */ /* 0x000fe200000114d8 */
[----:B--2---:R-:W-:Y:S01]  /*0db0*/  IMAD.MOV.U32 R7, RZ, RZ, R0 ;  /* 0x000000ffff077224 */ /* 0x004fe200078e0000 */
[----:B------:R-:W-:Y:S01]  /*0dc0*/  @P0 SHF.R.U32.HI R7, RZ, c[0x0][0x2cc], R2 ;  /* 0x0000b300ff070a19 */ /* 0x000fe20000011602 */
[----:B------:R-:W-:Y:S01]  /*0dd0*/  IMAD.U32 R9, RZ, RZ, UR17 ;  /* 0x00000011ff097e24 */ /* 0x000fe2000f8e00ff */
[----:B------:R-:W-:Y:S01]  /*0de0*/  ISETP.GE.AND P6, PT, R17, c[0x0][0x198], PT ;  /* 0x0000660011007a0c */ /* 0x000fe20003fc6270 */
[----:B------:R-:W-:Y:S01]  /*0df0*/  IMAD.WIDE.U32 R24, R216, c[0x0][0x1e0], RZ ;  /* 0x00007800d8187a25 */ /* 0x000fe200078e00ff */
[--C-:B------:R-:W-:Y:S01]  /*0e00*/  SHF.R.S32.HI R2, RZ, 0x1f, R7.reuse ;  /* 0x0000001fff027819 */ /* 0x100fe20000011407 */
[----:B------:R-:W-:Y:S01]  /*0e10*/  ULDC.64 UR16, c[0x0][0x1e8] ;  /* 0x00007a0000107ab9 */ /* 0x000fe20000000a00 */
[-C--:B------:R-:W-:Y:S01]  /*0e20*/  LEA.HI R214, R99, R96.reuse, RZ, 0x4 ;  /* 0x0000006063d67211 */ /* 0x080fe200078f20ff */
[----:B------:R-:W-:Y:S01]  /*0e30*/  IMAD.MOV R5, RZ, RZ, -R7 ;  /* 0x000000ffff057224 */ /* 0x000fe200078e0a07 */
[----:B------:R-:W-:Y:S01]  /*0e40*/  UIMAD UR4, UR10, UR16, URZ ;  /* 0x000000100a0472a4 */ /* 0x000fe2000f8e023f */
[----:B------:R-:W-:Y:S01]  /*0e50*/  IMAD R2, R2, c[0x0][0x1b0], RZ ;  /* 0x00006c0002027a24 */ /* 0x000fe200078e02ff */
[----:B------:R-:W-:Y:S01]  /*0e60*/  UIMAD.WIDE.U32 UR40, UR12, UR16, URZ ;  /* 0x000000100c2872a5 */ /* 0x000fe2000f8e003f */
[----:B------:R-:W-:Y:S01]  /*0e70*/  IMAD R5, R5, c[0x0][0x2c4], R0 ;  /* 0x0000b10005057a24 */ /* 0x000fe200078e0200 */
[----:B------:R-:W-:Y:S01]  /*0e80*/  UIMAD UR4, UR12, UR17, UR4 ;  /* 0x000000110c0472a4 */ /* 0x000fe2000f8e0204 */
[C---:B------:R-:W-:Y:S01]  /*0e90*/  IMAD.WIDE.U32 R8, R7.reuse, c[0x0][0x1b0], R8 ;  /* 0x00006c0007087a25 */ /* 0x040fe200078e0008 */
[----:B------:R-:W-:Y:S01]  /*0ea0*/  SHF.R.S32.HI R15, RZ, 0x4, R214 ;  /* 0x00000004ff0f7819 */ /* 0x000fe200000114d6 */
[----:B------:R-:W-:Y:S01]  /*0eb0*/  ULDC.64 UR16, c[0x0][0x210] ;  /* 0x0000840000107ab9 */ /* 0x000fe20000000a00 */
[----:B------:R-:W-:Y:S01]  /*0ec0*/  SHF.R.S32.HI R0, RZ, 0x1f, R5 ;  /* 0x0000001fff007819 */ /* 0x000fe20000011405 */
[----:B------:R-:W-:Y:S01]  /*0ed0*/  IMAD R7, R7, c[0x0][0x1b4], R2 ;  /* 0x00006d0007077a24 */ /* 0x000fe200078e0202 */
[----:B------:R-:W-:Y:S01]  /*0ee0*/  LEA.HI R98, R99, R96, RZ, 0x5 ;  /* 0x0000006063627211 */ /* 0x000fe200078f28ff */
[----:B------:R-:W-:-:S02]  /*0ef0*/  UIMAD UR10, UR10, UR16, URZ ;  /* 0x000000100a0a72a4 */ /* 0x000fc4000f8e023f */
[----:B------:R-:W-:Y:S01]  /*0f00*/  IMAD.IADD R9, R9, 0x1, R7 ;  /* 0x0000000109097824 */ /* 0x000fe200078e0207 */
[----:B------:R-:W-:Y:S01]  /*0f10*/  SHF.R.S32.HI R97, RZ, 0x5, R98 ;  /* 0x00000005ff617819 */ /* 0x000fe20000011462 */
[----:B------:R-:W-:Y:S01]  /*0f20*/  IMAD R0, R0, c[0x0][0x1a8], RZ ;  /* 0x00006a0000007a24 */ /* 0x000fe200078e02ff */
[----:B------:R-:W-:Y:S01]  /*0f30*/  UIMAD.WIDE.U32 UR38, UR12, UR16, URZ ;  /* 0x000000100c2672a5 */ /* 0x000fe2000f8e003f */
[C---:B------:R-:W-:Y:S01]  /*0f40*/  IMAD.WIDE.U32 R6, R5.reuse, c[0x0][0x1a8], R8 ;  /* 0x00006a0005067a25 */ /* 0x040fe200078e0008 */
[----:B------:R-:W-:Y:S01]  /*0f50*/  SHF.R.S32.HI R8, RZ, 0x1f, R17 ;  /* 0x0000001fff087819 */ /* 0x000fe20000011411 */
[----:B------:R-:W-:Y:S02]  /*0f60*/  UIMAD UR10, UR12, UR17, UR10 ;  /* 0x000000110c0a72a4 */ /* 0x000fe4000f8e020a */
[----:B------:R-:W-:Y:S01]  /*0f70*/  IMAD R11, R5, c[0x0][0x1ac], R0 ;  /* 0x00006b00050b7a24 */ /* 0x000fe200078e0200 */
[----:B------:R-:W-:Y:S01]  /*0f80*/  LEA R16, P0, R6, c[0x0][0x160], 0x1 ;  /* 0x0000580006107a11 */ /* 0x000fe200078008ff */
[C---:B------:R-:W-:Y:S01]  /*0f90*/  IMAD.SHL.U32 R9, R4.reuse, 0x40, RZ ;  /* 0x0000004004097824 */ /* 0x040fe200078e00ff */
[----:B------:R-:W-:Y:S01]  /*0fa0*/  IADD3 R0, R4, UR15, RZ ;  /* 0x0000000f04007c10 */ /* 0x000fe2000fffe0ff */
[----:B------:R-:W-:Y:S01]  /*0fb0*/  IMAD.IADD R14, R7, 0x1, R11 ;  /* 0x00000001070e7824 */ /* 0x000fe200078e020b */
[----:B------:R-:W-:Y:S01]  /*0fc0*/  LEA.HI R229, R8, R17, RZ, 0x3 ;  /* 0x0000001108e57211 */ /* 0x000fe200078f18ff */
[----:B------:R-:W-:Y:S01]  /*0fd0*/  SHFL.IDX PT, R20, R16, 0x1, 0x181f ;  /* 0x00381f0010147f89 */ /* 0x000fe200000e0000 */
[----:B------:R-:W-:Y:S01]  /*0fe0*/  LOP3.LUT R9, R9, 0x1c0, RZ, 0xc0, !PT ;  /* 0x000001c009097812 */ /* 0x000fe200078ec0ff */
[----:B------:R-:W-:Y:S01]  /*0ff0*/  UIADD3 UR10, UR39, UR10, URZ ;  /* 0x0000000a270a7290 */ /* 0x000fe2000fffe03f */
[----:B------:R-:W-:Y:S01]  /*1000*/  LEA.HI.X R14, R6, c[0x0][0x164], R14, 0x1, P0 ;  /* 0x00005900060e7a11 */ /* 0x000fe200000f0c0e */
[----:B------:R-:W-:Y:S01]  /*1010*/  SHFL.IDX PT, R10, R16, 0x2, 0x181f ;  /* 0x00581f00100a7f89 */ /* 0x000fe200000e0000 */
[----:B------:R-:W-:Y:S01]  /*1020*/  SHF.R.U32.HI R5, RZ, 0x3, R9 ;  /* 0x00000003ff057819 */ /* 0x000fe20000011609 */
[----:B------:R-:W-:Y:S01]  /*1030*/  UIADD3 UR16, UR7, -0x1, URZ ;  /* 0xffffffff07107890 */ /* 0x000fe2000fffe03f */
[----:B------:R-:W-:Y:S01]  /*1040*/  LOP3.LUT R2, R9, 0x38, R230, 0xf8, !PT ;  /* 0x0000003809027812 */ /* 0x000fe200078ef8e6 */
[----:B------:R-:W-:Y:S01]  /*1050*/  SHFL.IDX PT, R6, R16, RZ, 0x181f ;  /* 0x00181fff10067589 */ /* 0x000fe200000e0000 */
[----:B------:R-:W-:Y:S01]  /*1060*/  ISETP.GE.AND P0, PT, R0, UR9, PT ;  /* 0x0000000900007c0c */ /* 0x000fe2000bf06270 */
[----:B------:R-:W-:Y:S01]  /*1070*/  UISETP.GT.AND UP2, UPT, UR16, UR6, UPT ;  /* 0x000000061000728c */ /* 0x000fe2000bf44270 */
[----:B------:R-:W-:Y:S01]  /*1080*/  LOP3.LUT R2, R2, R5, RZ, 0x3c, !PT ;  /* 0x0000000502027212 */ /* 0x000fe200078e3cff */
[----:B------:R-:W1:Y:S01]  /*1090*/  SHFL.IDX PT, R7, R14, RZ, 0x181f ;  /* 0x00181fff0e077589 */ /* 0x000e6200000e0000 */
[----:B------:R-:W-:-:S02]  /*10a0*/  IADD3 R3, R0, 0x20, RZ ;  /* 0x0000002000037810 */ /* 0x000fc40007ffe0ff */
[----:B------:R-:W-:Y:S01]  /*10b0*/  LOP3.LUT R217, R2, 0xfffffe00, R217, 0xf8, !PT ;  /* 0xfffffe0002d97812 */ /* 0x000fe200078ef8d9 */
[----:B------:R-:W2:Y:S01]  /*10c0*/  SHFL.IDX PT, R21, R14, 0x1, 0x181f ;  /* 0x00381f000e157f89 */ /* 0x000ea200000e0000 */
[----:B------:R-:W-:Y:S01]  /*10d0*/  ISETP.GE.AND P4, PT, R3, UR9, PT ;  /* 0x0000000903007c0c */ /* 0x000fe2000bf86270 */
[----:B------:R-:W-:Y:S01]  /*10e0*/  IMAD R3, R13, c[0x0][0x1e0], RZ ;  /* 0x000078000d037a24 */ /* 0x000fe200078e02ff */
[----:B------:R-:W-:Y:S01]  /*10f0*/  IADD3 R2, R0, 0x40, RZ ;  /* 0x0000004000027810 */ /* 0x000fe20007ffe0ff */
[----:B------:R-:W-:Y:S01]  /*1100*/  IMAD.SHL.U32 R217, R217, 0x2, RZ ;  /* 0x00000002d9d97824 */ /* 0x000fe200078e00ff */
[----:B------:R-:W-:Y:S01]  /*1110*/  LOP3.LUT R229, R229, 0xfffffff8, RZ, 0xc0, !PT ;  /* 0xfffffff8e5e57812 */ /* 0x000fe200078ec0ff */
[----:B------:R-:W-:Y:S01]  /*1120*/  IMAD R3, R216, c[0x0][0x1e4], R3 ;  /* 0x00007900d8037a24 */ /* 0x000fe200078e0203 */
[----:B------:R-:W-:Y:S01]  /*1130*/  IADD3 R0, R0, 0x60, RZ ;  /* 0x0000006000007810 */ /* 0x000fe20007ffe0ff */
[----:B------:R-:W4:Y:S01]  /*1140*/  SHFL.IDX PT, R11, R14, 0x2, 0x181f ;  /* 0x00581f000e0b7f89 */ /* 0x000f2200000e0000 */
[----:B------:R-:W-:Y:S01]  /*1150*/  ISETP.GE.AND P2, PT, R2, UR9, PT ;  /* 0x0000000902007c0c */ /* 0x000fe2000bf46270 */
[----:B------:R-:W-:Y:S01]  /*1160*/  IMAD.IADD R25, R25, 0x1, R3 ;  /* 0x0000000119197824 */ /* 0x000fe200078e0203 */
[----:B------:R-:W-:Y:S01]  /*1170*/  ISETP.GE.AND P1, PT, R0, UR9, PT ;  /* 0x0000000900007c0c */ /* 0x000fe2000bf26270 */
[----:B------:R-:W-:Y:S01]  /*1180*/  UIADD3 UR9, UR41, UR4, URZ ;  /* 0x0000000429097290 */ /* 0x000fe2000fffe03f */
[----:B------:R-:W-:Y:S01]  /*1190*/  SHF.R.S32.HI R232, RZ, 0x1f, R229 ;  /* 0x0000001fffe87819 */ /* 0x000fe200000114e5 */
[----:B------:R-:W-:Y:S01]  /*11a0*/  UIMAD UR4, UR7, -0x60, UR18 ;  /* 0xffffffa0070478a4 */ /* 0x000fe2000f8e0212 */
[----:B------:R-:W-:-:S02]  /*11b0*/  IADD3 R225, R217, 0x100, RZ ;  /* 0x00000100d9e17810 */ /* 0x000fc40007ffe0ff */
[C---:B------:R-:W-:Y:S01]  /*11c0*/  IADD3 R224, R217.reuse, 0x3100, RZ ;  /* 0x00003100d9e07810 */ /* 0x040fe20007ffe0ff */
[----:B------:R-:W-:Y:S01]  /*11d0*/  UIADD3 UR18, UR4, UR11, URZ ;  /* 0x0000000b04127290 */ /* 0x000fe2000fffe03f */
[C---:B------:R-:W-:Y:S01]  /*11e0*/  IADD3 R223, R217.reuse, 0x1100, RZ ;  /* 0x00001100d9df7810 */ /* 0x040fe20007ffe0ff */
[----:B-1----:R-:W-:Y:S01]  /*11f0*/  @!P0 IMAD.WIDE R8, R230, 0x2, R6 ;  /* 0x00000002e6088825 */ /* 0x002fe200078e0206 */
[----:B------:R-:W-:-:S03]  /*1200*/  IADD3 R222, R217, 0x4100, RZ ;  /* 0x00004100d9de7810 */ /* 0x000fc60007ffe0ff */
[C---:B------:R-:W-:Y:S01]  /*1210*/  @!P0 IMAD.WIDE R6, R229.reuse, 0x2, R6 ;  /* 0x00000002e5068825 */ /* 0x040fe200078e0206 */
[----:B------:R1:W-:Y:S03]  /*1220*/  @!P0 LDGSTS.E.BYPASS.LTC128B.128 [R217+0x100], [R8.64], !P5 ;  /* 0x0010000008d98fae */ /* 0x0003e6000e901d6a */
[--C-:B--2---:R-:W-:Y:S01]  /*1230*/  @!P4 IMAD.WIDE R22, R230, 0x2, R20.reuse ;  /* 0x00000002e616c825 */ /* 0x104fe200078e0214 */
[----:B------:R2:W-:Y:S03]  /*1240*/  @!P0 LDGSTS.E.BYPASS.LTC128B.128 [R217+0x4100], [R6.64], !P6 ;  /* 0x0410000006d98fae */ /* 0x0005e6000f101d6a */
[C---:B------:R-:W-:Y:S01]  /*1250*/  @!P4 IMAD.WIDE R20, R229.reuse, 0x2, R20 ;  /* 0x00000002e514c825 */ /* 0x040fe200078e0214 */
[----:B------:R3:W-:Y:S03]  /*1260*/  @!P4 LDGSTS.E.BYPASS.LTC128B.128 [R217+0x1100], [R22.64], !P5 ;  /* 0x0110000016d9cfae */ /* 0x0007e6000e901d6a */
[----:B----4-:R-:W-:Y:S01]  /*1270*/  @!P2 IMAD.WIDE R26, R229, 0x2, R10 ;  /* 0x00000002e51aa825 */ /* 0x010fe200078e020a */
[----:B------:R4:W-:Y:S01]  /*1280*/  @!P4 LDGSTS.E.BYPASS.LTC128B.128 [R217+0x5100], [R20.64], !P6 ;  /* 0x0510000014d9cfae */ /* 0x0009e2000f101d6a */
[----:B------:R-:W-:-:S04]  /*1290*/  ISETP.GE.AND P4, PT, R17, c[0x0][0x1d4], PT ;  /* 0x0000750011007a0c */ /* 0x000fc80003f86270 */
[----:B------:R-:W-:Y:S02]  /*12a0*/  SEL R231, RZ, 0x10, P4 ;  /* 0x00000010ffe77807 */ /* 0x000fe40002000000 */
[C---:B-1----:R-:W-:Y:S02]  /*12b0*/  LOP3.LUT R9, R214.reuse, 0xfffffff0, RZ, 0xc0, !PT ;  /* 0xfffffff0d6097812 */ /* 0x042fe400078ec0ff */
[----:B------:R-:W-:Y:S01]  /*12c0*/  LEA.HI R214, R214, R15, RZ, 0x1 ;  /* 0x0000000fd6d67211 */ /* 0x000fe200078f08ff */
[----:B--2---:R1:W-:Y:S02]  /*12d0*/  SHFL.IDX PT, R6, R16, 0x3, 0x181f ;  /* 0x00781f0010067f89 */ /* 0x0043e400000e0000 */
[----:B------:R-:W-:Y:S01]  /*12e0*/  IMAD.IADD R9, R96, 0x1, -R9 ;  /* 0x0000000160097824 */ /* 0x000fe200078e0a09 */
[----:B------:R-:W-:Y:S01]  /*12f0*/  LOP3.LUT R214, R214, 0xfffffffe, RZ, 0xc0, !PT ;  /* 0xfffffffed6d67812 */ /* 0x000fe200078ec0ff */
[----:B------:R2:W4:Y:S03]  /*1300*/  SHFL.IDX PT, R7, R14, 0x3, 0x181f ;  /* 0x00781f000e077f89 */ /* 0x00052600000e0000 */
[----:B------:R-:W-:Y:S01]  /*1310*/  SHF.R.S32.HI R2, RZ, 0x1f, R9 ;  /* 0x0000001fff027819 */ /* 0x000fe20000011409 */
[----:B------:R-:W-:-:S03]  /*1320*/  IMAD.IADD R214, R15, 0x1, -R214 ;  /* 0x000000010fd67824 */ /* 0x000fc600078e0ad6 */
[----:B------:R-:W-:Y:S01]  /*1330*/  LEA.HI R2, R2, R9, RZ, 0x3 ;  /* 0x0000000902027211 */ /* 0x000fe200078f18ff */
[----:B-1----:R-:W-:Y:S02]  /*1340*/  IMAD.MOV.U32 R16, RZ, RZ, 0x20 ;  /* 0x00000020ff107424 */ /* 0x002fe400078e00ff */
[----:B--2---:R-:W-:-:S04]  /*1350*/  @!P2 IMAD.WIDE R14, R230, 0x2, R10 ;  /* 0x00000002e60ea825 */ /* 0x004fc800078e020a */
[C-C-:B----4-:R-:W-:Y:S01]  /*1360*/  @!P1 IMAD.WIDE R10, R230.reuse, 0x2, R6.reuse ;  /* 0x00000002e60a9825 */ /* 0x150fe200078e0206 */
[----:B------:R1:W-:Y:S04]  /*1370*/  @!P2 LDGSTS.E.BYPASS.LTC128B.128 [R217+0x2100], [R14.64], !P5 ;  /* 0x021000000ed9afae */ /* 0x0003e8000e901d6a */
[----:B------:R2:W-:Y:S04]  /*1380*/  @!P2 LDGSTS.E.BYPASS.LTC128B.128 [R217+0x6100], [R26.64], !P6 ;  /* 0x061000001ad9afae */ /* 0x0005e8000f101d6a */
[----:B------:R4:W-:Y:S01]  /*1390*/  @!P1 LDGSTS.E.BYPASS.LTC128B.128 [R217+0x3100], [R10.64], !P5 ;  /* 0x031000000ad99fae */ /* 0x0009e2000e901d6a */
[----:B------:R-:W-:Y:S01]  /*13a0*/  ISETP.GE.AND P5, PT, R230, c[0x0][0x1d4], PT ;  /* 0x00007500e6007a0c */ /* 0x000fe20003fa6270 */
[----:B-1----:R-:W-:-:S04]  /*13b0*/  @!P1 IMAD.WIDE R14, R229, 0x2, R6 ;  /* 0x00000002e50e9825 */ /* 0x002fc800078e0206 */
[----:B------:R-:W-:Y:S01]  /*13c0*/  IMAD.SHL.U32 R6, R214, 0x8, RZ ;  /* 0x00000008d6067824 */ /* 0x000fe200078e00ff */
[----:B------:R1:W-:Y:S04]  /*13d0*/  @!P1 LDGSTS.E.BYPASS.LTC128B.128 [R217+0x7100], [R14.64], !P6 ;  /* 0x071000000ed99fae */ /* 0x0003e8000f101d6a */
[----:B------:R-:W0:Y:S01]  /*13e0*/  LDGDEPBAR ;  /* 0x00000000000079af */ /* 0x000e220000000000 */
[----:B-1----:R-:W-:Y:S01]  /*13f0*/  IMAD.WIDE.U32 R14, R216, c[0x0][0x208], RZ ;  /* 0x00008200d80e7a25 */ /* 0x002fe200078e00ff */
[----:B---3--:R-:W-:-:S03]  /*1400*/  SHF.R.S32.HI R12, RZ, 0x1f, R215 ;  /* 0x0000001fff0c7819 */ /* 0x008fc600000114d7 */
[----:B------:R-:W-:-:S04]  /*1410*/  IMAD.WIDE.U32 R24, R215, c[0x0][0x1f0], R24 ;  /* 0x00007c00d7187a25 */ /* 0x000fc800078e0018 */
[----:B------:R-:W-:Y:S01]  /*1420*/  IMAD R0, R12, c[0x0][0x1f0], RZ ;  /* 0x00007c000c007a24 */ /* 0x000fe200078e02ff */
[----:B------:R-:W-:Y:S02]  /*1430*/  IADD3 R8, P0, R24, UR40, RZ ;  /* 0x0000002818087c10 */ /* 0x000fe4000ff1e0ff */
[----:B------:R-:W-:Y:S01]  /*1440*/  IADD3 R24, -R4, UR18, RZ ;  /* 0x0000001204187c10 */ /* 0x000fe2000fffe1ff */
[----:B------:R-:W-:Y:S01]  /*1450*/  IMAD R5, R215, c[0x0][0x1f4], R0 ;  /* 0x00007d00d7057a24 */ /* 0x000fe200078e0200 */
[C---:B------:R-:W-:Y:S01]  /*1460*/  LOP3.LUT R0, R2.reuse, 0xfffffff8, RZ, 0xc0, !PT ;  /* 0xfffffff802007812 */ /* 0x040fe200078ec0ff */
[----:B------:R-:W-:Y:S01]  /*1470*/  IMAD.SHL.U32 R2, R2, 0x40, RZ ;  /* 0x0000004002027824 */ /* 0x000fe200078e00ff */
[----:B------:R-:W-:Y:S01]  /*1480*/  ISETP.GE.AND P2, PT, R24, 0x21, PT ;  /* 0x000000211800780c */ /* 0x000fe20003f46270 */
[----:B------:R-:W-:Y:S01]  /*1490*/  IMAD.SHL.U32 R4, R4, 0x8, RZ ;  /* 0x0000000804047824 */ /* 0x000fe200078e00ff */
[----:B------:R-:W-:Y:S01]  /*14a0*/  IADD3.X R5, R25, UR9, R5, P0, !PT ;  /* 0x0000000919057c10 */ /* 0x000fe200087fe405 */
[----:B------:R-:W-:Y:S01]  /*14b0*/  IMAD.IADD R0, R9, 0x1, -R0 ;  /* 0x0000000109007824 */ /* 0x000fe200078e0a00 */
[----:B------:R-:W-:Y:S01]  /*14c0*/  LEA R3, P0, R8, c[0x0][0x1c8], 0x1 ;  /* 0x0000720008037a11 */ /* 0x000fe200078008ff */
[----:B------:R-:W-:Y:S01]  /*14d0*/  IMAD.U32 R9, RZ, RZ, UR12 ;  /* 0x0000000cff097e24 */ /* 0x000fe2000f8e00ff */
[----:B------:R-:W-:Y:S01]  /*14e0*/  ISETP.GT.AND P1, PT, R24, 0x40, PT ;  /* 0x000000401800780c */ /* 0x000fe20003f24270 */
[----:B------:R-:W-:Y:S01]  /*14f0*/  IMAD.SHL.U32 R7, R0, 0x40, RZ ;  /* 0x0000004000077824 */ /* 0x000fe200078e00ff */
[----:B------:R-:W-:Y:S01]  /*1500*/  LEA.HI.X R5, R8, c[0x0][0x1cc], R5, 0x1, P0 ;  /* 0x0000730008057a11 */ /* 0x000fe200000f0c05 */
[----:B------:R-:W-:Y:S01]  /*1510*/  IMAD R8, R216, c[0x0][0x1e0], RZ ;  /* 0x00007800d8087a24 */ /* 0x000fe200078e02ff */
[----:B------:R-:W-:Y:S01]  /*1520*/  SHFL.IDX PT, R22, R3, RZ, 0x181f ;  /* 0x00181fff03167589 */ /* 0x000fe200000e0000 */
[----:B------:R-:W-:-:S02]  /*1530*/  ISETP.GE.AND P0, PT, R24, 0x1, PT ;  /* 0x000000011800780c */ /* 0x000fc40003f06270 */
[----:B------:R-:W-:Y:S01]  /*1540*/  IMAD R8, R215, c[0x0][0x1f0], R8 ;  /* 0x00007c00d7087a24 */ /* 0x000fe200078e0208 */
[----:B------:R-:W1:Y:S03]  /*1550*/  SHFL.IDX PT, R23, R5, RZ, 0x181f ;  /* 0x00181fff05177589 */ /* 0x000e6600000e0000 */
[----:B------:R-:W-:Y:S01]  /*1560*/  IMAD R8, R9, c[0x0][0x1e8], R8 ;  /* 0x00007a0009087a24 */ /* 0x000fe200078e0208 */
[----:B------:R3:W-:Y:S04]  /*1570*/  SHFL.IDX PT, R28, R3, 0x1, 0x181f ;  /* 0x00381f00031c7f89 */ /* 0x0007e800000e0000 */
[----:B------:R-:W-:Y:S01]  /*1580*/  LEA R8, R8, c[0x0][0x1c8], 0x1 ;  /* 0x0000720008087a11 */ /* 0x000fe200078e08ff */
[----:B------:R-:W1:Y:S04]  /*1590*/  SHFL.IDX PT, R29, R5, 0x1, 0x181f ;  /* 0x00381f00051d7f89 */ /* 0x000e6800000e0000 */
[----:B------:R1:W-:Y:S04]  /*15a0*/  SHFL.IDX PT, R20, R8, 0x2, 0x181f ;  /* 0x00581f0008147f89 */ /* 0x0003e800000e0000 */
[----:B------:R-:W4:Y:S01]  /*15b0*/  SHFL.IDX PT, R21, R5, 0x2, 0x181f ;  /* 0x00581f0005157f89 */ /* 0x000f2200000e0000 */
[----:B---3--:R-:W-:-:S04]  /*15c0*/  LOP3.LUT R3, R7, 0x1c0, RZ, 0xc0, !PT ;  /* 0x000001c007037812 */ /* 0x008fc800078ec0ff */
[----:B------:R-:W-:Y:S02]  /*15d0*/  LOP3.LUT R6, R3, 0x8, R6, 0xf8, !PT ;  /* 0x0000000803067812 */ /* 0x000fe400078ef806 */
[----:B------:R-:W-:Y:S01]  /*15e0*/  SHF.R.U32.HI R3, RZ, 0x3, R3 ;  /* 0x00000003ff037819 */ /* 0x000fe20000011603 */
[----:B-1----:R-:W-:-:S03]  /*15f0*/  @P0 IMAD.WIDE R8, R230, 0x2, R22 ;  /* 0x00000002e6080825 */ /* 0x002fc600078e0216 */
[----:B------:R-:W-:Y:S01]  /*1600*/  LOP3.LUT R3, R6, R3, RZ, 0x3c, !PT ;  /* 0x0000000306037212 */ /* 0x000fe200078e3cff */
[----:B------:R-:W-:Y:S01]  /*1610*/  @P0 IMAD.WIDE R22, R229, 0x2, R22 ;  /* 0x00000002e5160825 */ /* 0x000fe200078e0216 */
[----:B------:R1:W-:Y:S02]  /*1620*/  @P0 LDGSTS.E.BYPASS.LTC128B.128 [R217+0x8100], [R8.64], !P5 ;  /* 0x0810000008d90fae */ /* 0x0003e4000e901d6a */
[----:B------:R-:W-:Y:S01]  /*1630*/  LOP3.LUT R2, R3, 0xfffffe00, R2, 0xf8, !PT ;  /* 0xfffffe0003027812 */ /* 0x000fe200078ef802 */
[C-C-:B------:R-:W-:Y:S01]  /*1640*/  @P2 IMAD.WIDE R6, R230.reuse, 0x2, R28.reuse ;  /* 0x00000002e6062825 */ /* 0x140fe200078e021c */
[----:B------:R3:W-:Y:S03]  /*1650*/  @P0 LDGSTS.E.BYPASS.LTC128B.128 [R217+0xb100], [R22.64], !P4 ;  /* 0x0b10000016d90fae */ /* 0x0007e6000e101d6a */
[C---:B------:R-:W-:Y:S01]  /*1660*/  @P2 IMAD.WIDE R28, R229.reuse, 0x2, R28 ;  /* 0x00000002e51c2825 */ /* 0x040fe200078e021c */
[----:B------:R1:W-:Y:S03]  /*1670*/  @P2 LDGSTS.E.BYPASS.LTC128B.128 [R217+0x9100], [R6.64], !P5 ;  /* 0x0910000006d92fae */ /* 0x0003e6000e901d6a */
[--C-:B----4-:R-:W-:Y:S01]  /*1680*/  @P1 IMAD.WIDE R10, R230, 0x2, R20.reuse ;  /* 0x00000002e60a1825 */ /* 0x110fe200078e0214 */
[----:B------:R4:W-:Y:S03]  /*1690*/  @P2 LDGSTS.E.BYPASS.LTC128B.128 [R217+0xc100], [R28.64], !P4 ;  /* 0x0c1000001cd92fae */ /* 0x0009e6000e101d6a */
[----:B------:R-:W-:Y:S01]  /*16a0*/  @P1 IMAD.WIDE R20, R229, 0x2, R20 ;  /* 0x00000002e5141825 */ /* 0x000fe200078e0214 */
[----:B------:R2:W-:Y:S03]  /*16b0*/  @P1 LDGSTS.E.BYPASS.LTC128B.128 [R217+0xa100], [R10.64], !P5 ;  /* 0x0a1000000ad91fae */ /* 0x0005e6000e901d6a */
[----:B------:R-:W-:Y:S01]  /*16c0*/  IMAD.SHL.U32 R5, R19, 0x40, RZ ;  /* 0x0000004013057824 */ /* 0x000fe200078e00ff */
[----:B------:R3:W-:Y:S01]  /*16d0*/  @P1 LDGSTS.E.BYPASS.LTC128B.128 [R217+0xd100], [R20.64], !P4 ;  /* 0x0d10000014d91fae */ /* 0x0007e2000e101d6a */
[----:B------:R-:W-:-:S02]  /*16e0*/  R2P PR, R0, 0x6 ;  /* 0x0000000600007804 */ /* 0x000fc40000000000 */
[----:B------:R-:W-:Y:S01]  /*16f0*/  LOP3.LUT P0, RZ, R19, 0x2, RZ, 0xc0, !PT ;  /* 0x0000000213ff7812 */ /* 0x000fe2000780c0ff */
[----:B------:R-:W0:Y:S01]  /*1700*/  LDGDEPBAR ;  /* 0x00000000000079af */ /* 0x000e220000000000 */
[----:B------:R-:W-:-:S04]  /*1710*/  LOP3.LUT R5, R5, 0x1c0, RZ, 0xc0, !PT ;  /* 0x000001c005057812 */ /* 0x000fc800078ec0ff */
[----:B------:R-:W-:Y:S02]  /*1720*/  LOP3.LUT R3, R5, 0x8, R4, 0xf8, !PT ;  /* 0x0000000805037812 */ /* 0x000fe400078ef804 */
[----:B------:R-:W-:Y:S01]  /*1730*/  SHF.R.U32.HI R4, RZ, 0x3, R5 ;  /* 0x00000003ff047819 */ /* 0x000fe20000011605 */
[----:B------:R-:W-:Y:S02]  /*1740*/  IMAD.MOV.U32 R5, RZ, RZ, 0x10 ;  /* 0x00000010ff057424 */ /* 0x000fe400078e00ff */
[----:B-1----:R-:W-:Y:S01]  /*1750*/  IMAD R7, R97, 0x400, R2 ;  /* 0x0000040061077824 */ /* 0x002fe200078e0202 */
[----:B------:R-:W-:Y:S02]  /*1760*/  LOP3.LUT R3, R3, R4, RZ, 0x3c, !PT ;  /* 0x0000000403037212 */ /* 0x000fe400078e3cff */
[----:B------:R-:W-:Y:S01]  /*1770*/  SEL R5, R5, 0xfffffff0, !P1 ;  /* 0xfffffff005057807 */ /* 0x000fe20004800000 */
[----:B----4-:R-:W-:Y:S01]  /*1780*/  IMAD.WIDE R28, R229, 0x2, RZ ;  /* 0x00000002e51c7825 */ /* 0x010fe200078e02ff */
[----:B------:R-:W-:-:S03]  /*1790*/  LEA R4, R7, 0x100, 0x1 ;  /* 0x0000010007047811 */ /* 0x000fc600078e08ff */
[----:B------:R-:W-:Y:S01]  /*17a0*/  IMAD R214, R214, 0x200, R3 ;  /* 0x00000200d6d67824 */ /* 0x000fe200078e0203 */
[----:B------:R-:W-:Y:S01]  /*17b0*/  SEL R3, R16, 0xffffffe0, !P2 ;  /* 0xffffffe010037807 */ /* 0x000fe20005000000 */
[----:B------:R-:W-:Y:S01]  /*17c0*/  IMAD R6, R5, 0x2, R4 ;  /* 0x0000000205067824 */ /* 0x000fe200078e0204 */
[----:B------:R-:W-:Y:S01]  /*17d0*/  LOP3.LUT P2, RZ, R19, 0x4, RZ, 0xc0, !PT ;  /* 0x0000000413ff7812 */ /* 0x000fe2000784c0ff */
[----:B------:R-:W-:Y:S01]  /*17e0*/  IMAD.SHL.U32 R7, R7, 0x2, RZ ;  /* 0x0000000207077824 */ /* 0x000fe200078e00ff */
[----:B------:R-:W-:-:S04]  /*17f0*/  DEPBAR.LE SB0, 0x1 ;  /* 0x000080400000791a */ /* 0x000fc80000000000 */
[----:B------:R-:W-:Y:S01]  /*1800*/  BAR.SYNC.DEFER_BLOCKING 0x0 ;  /* 0x0000000000007b1d */ /* 0x000fe20000010000 */
[C---:B------:R-:W-:Y:S02]  /*1810*/  IMAD R4, R3.reuse, 0x2, R4 ;  /* 0x0000000203047824 */ /* 0x040fe400078e0204 */
[----:B------:R-:W-:Y:S02]  /*1820*/  IMAD R0, R3, 0x2, R6 ;  /* 0x0000000203007824 */ /* 0x000fe400078e0206 */
[----:B------:R-:W-:-:S05]  /*1830*/  IMAD.SHL.U32 R214, R214, 0x2, RZ ;  /* 0x00000002d6d67824 */ /* 0x000fca00078e00ff */
[C---:B------:R-:W-:Y:S01]  /*1840*/  IADD3 R213, R214.reuse, 0x8120, RZ ;  /* 0x00008120d6d57810 */ /* 0x040fe20007ffe0ff */
[----:B------:R-:W-:Y:S04]  /*1850*/  LDSM.16.M88.4 R120, [R7+0x100] ;  /* 0x000100000778783b */ /* 0x000fe80000000200 */
[----:B------:R1:W-:Y:S04]  /*1860*/  LDSM.16.M88.4 R180, [R7+0x4100] ;  /* 0x0041000007b4783b */ /* 0x0003e80000000200 */
[----:B------:R-:W-:Y:S04]  /*1870*/  LDSM.16.M88.4 R144, [R6] ;  /* 0x000000000690783b */ /* 0x000fe80000000200 */
[----:B------:R-:W-:Y:S04]  /*1880*/  LDSM.16.M88.4 R184, [R6+0x4000] ;  /* 0x0040000006b8783b */ /* 0x000fe80000000200 */
[----:B------:R-:W-:Y:S04]  /*1890*/  LDSM.16.M88.4 R172, [R4] ;  /* 0x0000000004ac783b */ /* 0x000fe80000000200 */
[----:B------:R-:W-:Y:S04]  /*18a0*/  LDSM.16.M88.4 R188, [R4+0x4000] ;  /* 0x0040000004bc783b */ /* 0x000fe80000000200 */
[----:B------:R-:W-:Y:S01]  /*18b0*/  LDSM.16.M88.4 R176, [R0] ;  /* 0x0000000000b0783b */ /* 0x000fe20000000200 */
[----:B-1----:R-:W-:-:S03]  /*18c0*/  IADD3 R7, R214, 0x8100, RZ ;  /* 0x00008100d6077810 */ /* 0x002fc60007ffe0ff */
[----:B------:R1:W-:Y:S01]  /*18d0*/  LDSM.16.M88.4 R192, [R0+0x4000] ;  /* 0x0040000000c0783b */ /* 0x0003e20000000200 */
[----:B------:R-:W-:-:S03]  /*18e0*/  @P0 IADD3 R213, R7, -0x20, RZ ;  /* 0xffffffe007d50810 */ /* 0x000fc60007ffe0ff */
[----:B------:R-:W-:Y:S01]  /*18f0*/  BAR.SYNC.DEFER_BLOCKING 0x0 ;  /* 0x0000000000007b1d */ /* 0x000fe20000010000 */
[----:B------:R-:W-:Y:S01]  /*1900*/  IMAD R7, R13, c[0x0][0x208], RZ ;  /* 0x000082000d077a24 */ /* 0x000fe200078e02ff */
[C---:B------:R-:W-:Y:S02]  /*1910*/  IADD3 R207, R213.reuse, 0x800, RZ ;  /* 0x00000800d5cf7810 */ /* 0x040fe40007ffe0ff */
[C---:B------:R-:W-:Y:S02]  /*1920*/  IADD3 R206, R213.reuse, 0x1000, RZ ;  /* 0x00001000d5ce7810 */ /* 0x040fe40007ffe0ff */
[C---:B------:R-:W-:Y:S02]  /*1930*/  IADD3 R205, R213.reuse, 0x1800, RZ ;  /* 0x00001800d5cd7810 */ /* 0x040fe40007ffe0ff */
[C---:B------:R-:W-:Y:S02]  /*1940*/  IADD3 R204, R213.reuse, 0x2000, RZ ;  /* 0x00002000d5cc7810 */ /* 0x040fe40007ffe0ff */
[----:B------:R-:W-:-:S02]  /*1950*/  IADD3 R203, R213, 0x2800, RZ ;  /* 0x00002800d5cb7810 */ /* 0x000fc40007ffe0ff */
[C---:B------:R-:W-:Y:S02]  /*1960*/  IADD3 R201, R213.reuse, 0x3000, RZ ;  /* 0x00003000d5c97810 */ /* 0x040fe40007ffe0ff */
[C---:B------:R-:W-:Y:S02]  /*1970*/  IADD3 R200, R213.reuse, 0x3800, RZ ;  /* 0x00003800d5c87810 */ /* 0x040fe40007ffe0ff */
[C---:B------:R-:W-:Y:S01]  /*1980*/  IADD3 R199, R213.reuse, 0x4000, RZ ;  /* 0x00004000d5c77810 */ /* 0x040fe20007ffe0ff */
[----:B-1----:R-:W-:Y:S01]  /*1990*/  IMAD R0, R216, c[0x0][0x20c], R7 ;  /* 0x00008300d8007a24 */ /* 0x002fe200078e0207 */
[C---:B------:R-:W-:Y:S02]  /*19a0*/  IADD3 R198, R213.reuse, 0x4800, RZ ;  /* 0x00004800d5c67810 */ /* 0x040fe40007ffe0ff */
[----:B------:R-:W-:Y:S01]  /*19b0*/  IADD3 R197, R213, 0x5000, RZ ;  /* 0x00005000d5c57810 */ /* 0x000fe20007ffe0ff */
[----:B------:R-:W-:Y:S01]  /*19c0*/  IMAD.IADD R15, R15, 0x1, R0 ;  /* 0x000000010f0f7824 */ /* 0x000fe200078e0200 */
[----:B------:R-:W-:-:S04]  /*19d0*/  DEPBAR.LE SB0, 0x0 ;  /* 0x000080000000791a */ /* 0x000fc80000000000 */
[----:B------:R-:W-:Y:S01]  /*19e0*/  BAR.SYNC.DEFER_BLOCKING 0x0 ;  /* 0x0000000000007b1d */ /* 0x000fe20000010000 */
[----:B------:R-:W-:Y:S01]  /*19f0*/  IMAD.WIDE.U32 R6, R215, c[0x0][0x218], R14 ;  /* 0x00008600d7067a25 */ /* 0x000fe200078e000e */
[----:B------:R-:W-:-:S03]  /*1a00*/  IADD3 R196, R213, 0x5800, RZ ;  /* 0x00005800d5c47810 */ /* 0x000fc60007ffe0ff */
[----:B------:R-:W-:Y:S01]  /*1a10*/  IMAD R0, R12, c[0x0][0x218], RZ ;  /* 0x000086000c007a24 */ /* 0x000fe200078e02ff */
[----:B------:R-:W-:Y:S01]  /*1a20*/  IADD3 R25, P0, R6, UR38, RZ ;  /* 0x0000002606197c10 */ /* 0x000fe2000ff1e0ff */
[----:B--2---:R-:W1:Y:S04]  /*1a30*/  LDSM.16.M88.4 R8, [R214+0x8100] ;  /* 0x00810000d608783b */ /* 0x004e680000000200 */
[----:B---3--:R-:W-:Y:S04]  /*1a40*/  LDSM.16.M88.4 R20, [R213] ;  /* 0x00000000d514783b */ /* 0x008fe80000000200 */
[----:B------:R-:W2:Y:S04]  /*1a50*/  LDSM.16.M88.4 R68, [R214+0x8900] ;  /* 0x00890000d644783b */ /* 0x000ea80000000200 */
[----:B------:R-:W-:Y:S04]  /*1a60*/  LDSM.16.M88.4 R36, [R214+0xa900] ;  /* 0x00a90000d624783b */ /* 0x000fe80000000200 */
[----:B------:R-:W-:Y:S04]  /*1a70*/  LDSM.16.M88.4 R52, [R214+0x9900] ;  /* 0x00990000d634783b */ /* 0x000fe80000000200 */
[----:B------:R-:W-:Y:S04]  /*1a80*/  LDSM.16.M88.4 R60, [R214+0x9100] ;  /* 0x00910000d63c783b */ /* 0x000fe80000000200 */
[----:B------:R-:W-:Y:S04]  /*1a90*/  LDSM.16.M88.4 R44, [R214+0xa100] ;  /* 0x00a10000d62c783b */ /* 0x000fe80000000200 */
[----:B------:R-:W-:Y:S04]  /*1aa0*/  LDSM.16.M88.4 R80, [R213+0x800] ;  /* 0x00080000d550783b */ /* 0x000fe80000000200 */
[----:B------:R-:W-:Y:S04]  /*1ab0*/  LDSM.16.M88.4 R76, [R213+0x1000] ;  /* 0x00100000d54c783b */ /* 0x000fe80000000200 */
[----:B------:R-:W-:Y:S01]  /*1ac0*/  LDSM.16.M88.4 R32, [R213+0x1800] ;  /* 0x00180000d520783b */ /* 0x000fe20000000200 */
[C---:B-1----:R-:W-:Y:S07]  /*1ad0*/  HMMA.16816.F32 R12, R120.reuse, R8, RZ ;  /* 0x00000008780c723c */ /* 0x042fee00000018ff */
[----:B------:R-:W-:Y:S01]  /*1ae0*/  IMAD R9, R215, c[0x0][0x21c], R0 ;  /* 0x00008700d7097a24 */ /* 0x000fe200078e0200 */
[----:B--2---:R-:W-:Y:S04]  /*1af0*/  HMMA.16816.F32 R72, R120, R68, RZ ;  /* 0x000000447848723c */ /* 0x004fe800000018ff */
[----:B------:R-:W-:-:S02]  /*1b00*/  IADD3.X R6, R7, UR10, R9, P0, !PT ;  /* 0x0000000a07067c10 */ /* 0x000fc400087fe409 */
[C---:B------:R-:W-:Y:S02]  /*1b10*/  LEA R26, P0, R25.reuse, c[0x0][0x1f8], 0x1 ;  /* 0x00007e00191a7a11 */ /* 0x040fe400078008ff */
[----:B------:R-:W-:Y:S02]  /*1b20*/  HMMA.16816.F32 R8, R120, R10, RZ ;  /* 0x0000000a7808723c */ /* 0x000fe400000018ff */
[----:B------:R-:W-:Y:S01]  /*1b30*/  LEA.HI.X R25, R25, c[0x0][0x1fc], R6, 0x1, P0 ;  /* 0x00007f0019197a11 */ /* 0x000fe200000f0c06 */
[----:B------:R-:W1:Y:S01]  /*1b40*/  SHFL.IDX PT, R27, R26, RZ, 0x181f ;  /* 0x00181fff1a1b7589 */ /* 0x000e6200000e0000 */
[----:B------:R-:W-:-:S03]  /*1b50*/  IMAD.WIDE R6, R230, 0x2, RZ ;  /* 0x00000002e6067825 */ /* 0x000fc600078e02ff */
[----:B------:R-:W2:Y:S01]  /*1b60*/  SHFL.IDX PT, R86, R26, 0x1, 0x181f ;  /* 0x00381f001a567f89 */ /* 0x000ea200000e0000 */
[----:B------:R-:W-:Y:S03]  /*1b70*/  HMMA.16816.F32 R12, R144, R20, R12 ;  /* 0x00000014900c723c */ /* 0x000fe6000000180c */
[----:B------:R-:W3:Y:S04]  /*1b80*/  SHFL.IDX PT, R18, R25, RZ, 0x181f ;  /* 0x00181fff19127589 */ /* 0x000ee800000e0000 */
[----:B------:R4:W4:Y:S01]  /*1b90*/  SHFL.IDX PT, R84, R26, 0x2, 0x181f ;  /* 0x00581f001a547f89 */ /* 0x00092200000e0000 */
[----:B------:R-:W-:Y:S03]  /*1ba0*/  HMMA.16816.F32 R68, R120, R70, RZ ;  /* 0x000000467844723c */ /* 0x000fe600000018ff */
[----:B------:R-:W4:Y:S04]  /*1bb0*/  SHFL.IDX PT, R0, R25, 0x1, 0x181f ;  /* 0x00381f0019007f89 */ /* 0x000f2800000e0000 */
[----:B------:R-:W4:Y:S01]  /*1bc0*/  SHFL.IDX PT, R4, R25, 0x2, 0x181f ;  /* 0x00581f0019047f89 */ /* 0x000f2200000e0000 */
[----:B------:R-:W-:Y:S01]  /*1bd0*/  HMMA.16816.F32 R8, R144, R22, R8 ;  /* 0x000000169008723c */ /* 0x000fe20000001808 */
[----:B-1----:R-:W-:-:S02]  /*1be0*/  IADD3 R40, P1, R27, R6, RZ ;  /* 0x000000061b287210 */ /* 0x002fc40007f3e0ff */
[----:B--2---:R-:W-:-:S05]  /*1bf0*/  IADD3 R20, P6, R6, R86, RZ ;  /* 0x0000005606147210 */ /* 0x004fca0007fde0ff */
[----:B------:R-:W-:Y:S01]  /*1c00*/  HMMA.16816.F32 R56, R120, R52, RZ ;  /* 0x000000347838723c */ /* 0x000fe200000018ff */
[----:B---3--:R-:W-:Y:S01]  /*1c10*/  IMAD.X R41, R18, 0x1, R7, P1 ;  /* 0x0000000112297824 */ /* 0x008fe200008e0607 */
[----:B----4-:R-:W-:Y:S02]  /*1c20*/  IADD3 R26, P0, R27, R28, RZ ;  /* 0x0000001c1b1a7210 */ /* 0x010fe40007f1e0ff */
[----:B------:R-:W-:-:S04]  /*1c30*/  IADD3 R6, P1, R6, R84, RZ ;  /* 0x0000005406067210 */ /* 0x000fc80007f3e0ff */
[C---:B------:R-:W-:Y:S01]  /*1c40*/  HMMA.16816.F32 R52, R120.reuse, R54, RZ ;  /* 0x000000367834723c */ /* 0x040fe200000018ff */
[C---:B------:R-:W-:Y:S01]  /*1c50*/  IMAD.X R21, R7.reuse, 0x1, R0, P6 ;  /* 0x0000000107157824 */ /* 0x040fe200030e0600 */
[----:B------:R-:W-:Y:S01]  /*1c60*/  ISETP.GE.AND P6, PT, R230, c[0x0][0x1d4], PT ;  /* 0x00007500e6007a0c */ /* 0x000fe20003fc6270 */
[----:B------:R-:W-:Y:S01]  /*1c70*/  IMAD.X R27, R18, 0x1, R29, P0 ;  /* 0x00000001121b7824 */ /* 0x000fe200000e061d */
[C---:B------:R-:W-:Y:S01]  /*1c80*/  IADD3 R84, P0, R28.reuse, R84, RZ ;  /* 0x000000541c547210 */ /* 0x040fe20007f1e0ff */
[--C-:B------:R-:W-:Y:S01]  /*1c90*/  IMAD.X R7, R7, 0x1, R4.reuse, P1 ;  /* 0x0000000107077824 */ /* 0x100fe200008e0604 */
[----:B------:R-:W-:Y:S02]  /*1ca0*/  IADD3 R86, P1, R28, R86, RZ ;  /* 0x000000561c567210 */ /* 0x000fe40007f3e0ff */
[----:B------:R-:W-:Y:S01]  /*1cb0*/  HMMA.16816.F32 R64, R120, R60, RZ ;  /* 0x0000003c7840723c */ /* 0x000fe200000018ff */
[C---:B------:R-:W-:Y:S01]  /*1cc0*/  IMAD.X R85, R29.reuse, 0x1, R4, P0 ;  /* 0x000000011d557824 */ /* 0x040fe200000e0604 */
[----:B------:R-:W-:Y:S01]  /*1cd0*/  ISETP.LT.OR P0, PT, R24, 0x1, P6 ;  /* 0x000000011800780c */ /* 0x000fe20003701670 */
[----:B------:R-:W-:Y:S01]  /*1ce0*/  IMAD.X R87, R29, 0x1, R0, P1 ;  /* 0x000000011d577824 */ /* 0x000fe200008e0600 */
[----:B------:R-:W-:Y:S01]  /*1cf0*/  ISETP.GE.AND P1, PT, R17, c[0x0][0x1d4], PT ;  /* 0x0000750011007a0c */ /* 0x000fe20003f26270 */
[----:B------:R-:W-:Y:S01]  /*1d00*/  LDSM.16.M88.4 R28, [R213+0x2000] ;  /* 0x00200000d51c783b */ /* 0x000fe20000000200 */
[----:B------:R-:W-:-:S02]  /*1d10*/  SEL R0, R16, 0xffffffe0, !P2 ;  /* 0xffffffe010007807 */ /* 0x000fc40005000000 */
[C---:B------:R-:W-:Y:S01]  /*1d20*/  HMMA.16816.F32 R48, R120.reuse, R44, RZ ;  /* 0x0000002c7830723c */ /* 0x040fe200000018ff */
[----:B------:R-:W-:Y:S01]  /*1d30*/  ISETP.LT.OR P2, PT, R24, 0x1, P1 ;  /* 0x000000011800780c */ /* 0x000fe20000f41670 */
[----:B------:R-:W1:Y:S01]  /*1d40*/  LDSM.16.M88.4 R16, [R213+0x2800] ;  /* 0x00280000d510783b */ /* 0x000e620000000200 */
[C---:B------:R-:W-:Y:S02]  /*1d50*/  IMAD R211, R0.reuse, 0x2, R214 ;  /* 0x0000000200d37824 */ /* 0x040fe400078e02d6 */
[----:B------:R-:W-:Y:S02]  /*1d60*/  IMAD R202, R0, 0x2, R213 ;  /* 0x0000000200ca7824 */ /* 0x000fe400078e02d5 */
[----:B------:R-:W-:Y:S01]  /*1d70*/  @!PT LDS RZ, [RZ] ;  /* 0x00000000fffff984 */ /* 0x000fe20000000800 */
[----:B------:R-:W-:Y:S01]  /*1d80*/  @!PT LDS RZ, [RZ] ;  /* 0x00000000fffff984 */ /* 0x000fe20000000800 */
[----:B------:R-:W-:Y:S01]  /*1d90*/  @!PT LDS RZ, [RZ] ;  /* 0x00000000fffff984 */ /* 0x000fe20000000800 */
[----:B------:R2:W-:Y:S01]  /*1da0*/  LDGSTS.E.BYPASS.LTC128B.128 [R217+0x100], [R40.64], !P0 ;  /* 0x0010000028d97fae */ /* 0x0005e2000c101d6a */
[C---:B------:R-:W-:Y:S01]  /*1db0*/  ISETP.LT.OR P0, PT, R24.reuse, 0x21, P6 ;  /* 0x000000211800780c */ /* 0x040fe20003701670 */
[----:B------:R-:W-:Y:S01]  /*1dc0*/  HMMA.16816.F32 R60, R120, R62, RZ ;  /* 0x0000003e783c723c */ /* 0x000fe200000018ff */
[----:B------:R-:W-:-:S04]  /*1dd0*/  ISETP.LT.OR P6, PT, R24, 0x41, P6 ;  /* 0x000000411800780c */ /* 0x000fc800037c1670 */
[----:B------:R3:W-:Y:S01]  /*1de0*/  LDGSTS.E.BYPASS.LTC128B.128 [R217+0x3100], [R26.64], !P2 ;  /* 0x031000001ad97fae */ /* 0x0007e2000d101d6a */
[C---:B------:R-:W-:Y:S02]  /*1df0*/  ISETP.LT.OR P2, PT, R24.reuse, 0x21, P1 ;  /* 0x000000211800780c */ /* 0x040fe40000f41670 */
[----:B------:R-:W-:Y:S01]  /*1e00*/  ISETP.LT.OR P1, PT, R24, 0x41, P1 ;  /* 0x000000411800780c */ /* 0x000fe20000f21670 */
[----:B------:R-:W-:Y:S03]  /*1e10*/  HMMA.16816.F32 R44, R120, R46, RZ ;  /* 0x0000002e782c723c */ /* 0x000fe600000018ff */
[----:B------:R4:W-:Y:S01]  /*1e20*/  LDGSTS.E.BYPASS.LTC128B.128 [R217+0x1100], [R20.64], !P0 ;  /* 0x0110000014d97fae */ /* 0x0009e2000c101d6a */
[----:B------:R-:W-:-:S04]  /*1e30*/  PLOP3.LUT P0, PT, PT, PT, UP2, 0x80, 0x0 ;  /* 0x000000000000781c */ /* 0x000fc80003f0f028 */
[C---:B------:R-:W-:Y:S02]  /*1e40*/  HMMA.16816.F32 R72, R144.reuse, R80, R72 ;  /* 0x000000509048723c */ /* 0x040fe40000001848 */
[----:B------:R1:W-:Y:S04]  /*1e50*/  LDGSTS.E.BYPASS.LTC128B.128 [R217+0x4100], [R86.64], !P2 ;  /* 0x0410000056d97fae */ /* 0x0003e8000d101d6a */
[----:B------:R1:W-:Y:S02]  /*1e60*/  LDGSTS.E.BYPASS.LTC128B.128 [R217+0x2100], [R6.64], !P6 ;  /* 0x0210000006d97fae */ /* 0x0003e4000f101d6a */
[----:B------:R-:W-:Y:S02]  /*1e70*/  HMMA.16816.F32 R68, R144, R82, R68 ;  /* 0x000000529044723c */ /* 0x000fe40000001844 */
[----:B------:R1:W-:Y:S01]  /*1e80*/  LDGSTS.E.BYPASS.LTC128B.128 [R217+0x5100], [R84.64], !P1 ;  /* 0x0510000054d97fae */ /* 0x0003e2000c901d6a */
[----:B------:R-:W-:-:S03]  /*1e90*/  ISETP.GT.AND P1, PT, R218, 0x5f, PT ;  /* 0x0000005fda00780c */ /* 0x000fc60003f24270 */
[----:B------:R-:W-:Y:S02]  /*1ea0*/  LDSM.16.M88.4 R92, [R211+0x9900] ;  /* 0x00990000d35c783b */ /* 0x000fe40000000200 */
[C---:B--2---:R-:W-:Y:S02]  /*1eb0*/  HMMA.16816.F32 R40, R120.reuse, R36, RZ ;  /* 0x000000247828723c */ /* 0x044fe400000018ff */
[----:B---3--:R-:W-:Y:S04]  /*1ec0*/  LDSM.16.M88.4 R24, [R211+0x8100] ;  /* 0x00810000d318783b */ /* 0x008fe80000000200 */
[----:B------:R-:W-:Y:S02]  /*1ed0*/  LDSM.16.M88.4 R88, [R211+0xa100] ;  /* 0x00a10000d358783b */ /* 0x000fe40000000200 */
[----:B------:R-:W-:Y:S02]  /*1ee0*/  HMMA.16816.F32 R36, R120, R38, RZ ;  /* 0x000000267824723c */ /* 0x000fe400000018ff */
[----:B----4-:R-:W2:Y:S04]  /*1ef0*/  LDSM.16.M88.4 R20, [R211+0x8900] ;  /* 0x00890000d314783b */ /* 0x010ea80000000200 */
[----:B------:R-:W-:Y:S02]  /*1f00*/  LDSM.16.M88.4 R80, [R202] ;  /* 0x00000000ca50783b */ /* 0x000fe40000000200 */
[C---:B------:R-:W-:Y:S02]  /*1f10*/  HMMA.16816.F32 R56, R144.reuse, R32, R56 ;  /* 0x000000209038723c */ /* 0x040fe40000001838 */
[----:B------:R-:W0:Y:S04]  /*1f20*/  LDGDEPBAR ;  /* 0x00000000000079af */ /* 0x000e280000000000 */
[----:B-1----:R-:W-:Y:S02]  /*1f30*/  LDSM.16.M88.4 R84, [R211+0xa900] ;  /* 0x00a90000d354783b */ /* 0x002fe40000000200 */
[C---:B------:R-:W-:Y:S08]  /*1f40*/  HMMA.16816.F32 R40, R144.reuse, R16, R40 ;  /* 0x000000109028723c */ /* 0x040ff00000001828 */
[C---:B------:R-:W-:Y:S01]  /*1f50*/  HMMA.16816.F32 R36, R144.reuse, R18, R36 ;  /* 0x000000129024723c */ /* 0x040fe20000001824 */
[----:B------:R-:W1:Y:S07]  /*1f60*/  LDSM.16.M88.4 R16, [R211+0x9100] ;  /* 0x00910000d310783b */ /* 0x000e6e0000000200 */
[C---:B------:R-:W-:Y:S01]  /*1f70*/  HMMA.16816.F32 R52, R144.reuse, R34, R52 ;  /* 0x000000229034723c */ /* 0x040fe20000001834 */
[----:B------:R-:W-:Y:S07]  /*1f80*/  LDSM.16.M88.4 R32, [R202+0x1000] ;  /* 0x00100000ca20783b */ /* 0x000fee0000000200 */
[C---:B------:R-:W-:Y:S08]  /*1f90*/  HMMA.16816.F32 R64, R144.reuse, R76, R64 ;  /* 0x0000004c9040723c */ /* 0x040ff00000001840 */
[C---:B------:R-:W-:Y:S01]  /*1fa0*/  HMMA.16816.F32 R60, R144.reuse, R78, R60 ;  /* 0x0000004e903c723c */ /* 0x040fe2000000183c */
[----:B------:R-:W-:Y:S07]  /*1fb0*/  LDSM.16.M88.4 R76, [R202+0x800] ;  /* 0x00080000ca4c783b */ /* 0x000fee0000000200 */
[C---:B------:R-:W-:Y:S08]  /*1fc0*/  HMMA.16816.F32 R48, R144.reuse, R28, R48 ;  /* 0x0000001c9030723c */ /* 0x040ff00000001830 */
[----:B------:R-:W-:Y:S01]  /*1fd0*/  HMMA.16816.F32 R44, R144, R30, R44 ;  /* 0x0000001e902c723c */ /* 0x000fe2000000182c */
[----:B------:R-:W3:Y:S07]  /*1fe0*/  LDSM.16.M88.4 R28, [R202+0x1800] ;  /* 0x00180000ca1c783b */ /* 0x000eee0000000200 */
[C---:B--2---:R-:W-:Y:S08]  /*1ff0*/  HMMA.16816.F32 R72, R172.reuse, R20, R72 ;  /* 0x00000014ac48723c */ /* 0x044ff00000001848 */
[C---:B------:R-:W-:Y:S01]  /*2000*/  HMMA.16816.F32 R68, R172.reuse, R22, R68 ;  /* 0x00000016ac44723c */ /* 0x040fe20000001844 */
[----:B------:R-:W2:Y:S07]  /*2010*/  LDSM.16.M88.4 R20, [R202+0x2800] ;  /* 0x00280000ca14783b */ /* 0x000eae0000000200 */
[C---:B------:R-:W-:Y:S08]  /*2020*/  HMMA.16816.F32 R12, R172.reuse, R24, R12 ;  /* 0x00000018ac0c723c */ /* 0x040ff0000000180c */
[C---:B------:R-:W-:Y:S01]  /*2030*/  HMMA.16816.F32 R8, R172.reuse, R26, R8 ;  /* 0x0000001aac08723c */ /* 0x040fe20000001808 */
[----:B------:R-:W4:Y:S07]  /*2040*/  LDSM.16.M88.4 R24, [R202+0x2000] ;  /* 0x00200000ca18783b */ /* 0x000f2e0000000200 */
[C---:B------:R-:W-:Y:S08]  /*2050*/  HMMA.16816.F32 R56, R172.reuse, R92, R56 ;  /* 0x0000005cac38723c */ /* 0x040ff00000001838 */
[C---:B------:R-:W-:Y:S01]  /*2060*/  HMMA.16816.F32 R52, R172.reuse, R94, R52 ;  /* 0x0000005eac34723c */ /* 0x040fe20000001834 */
[----:B------:R-:W-:Y:S07]  /*2070*/  LDSM.16.M88.4 R92, [R214+0xb900] ;  /* 0x00b90000d65c783b */ /* 0x000fee0000000200 */
[C---:B-1----:R-:W-:Y:S08]  /*2080*/  HMMA.16816.F32 R64, R172.reuse, R16, R64 ;  /* 0x00000010ac40723c */ /* 0x042ff00000001840 */
[C---:B------:R-:W-:Y:S01]  /*2090*/  HMMA.16816.F32 R60, R172.reuse, R18, R60 ;  /* 0x00000012ac3c723c */ /* 0x040fe2000000183c */
[----:B------:R-:W1:Y:S07]  /*20a0*/  LDSM.16.M88.4 R16, [R214+0xb100] ;  /* 0x00b10000d610783b */ /* 0x000e6e0000000200 */
[C---:B------:R-:W-:Y:S08]  /*20b0*/  HMMA.16816.F32 R40, R172.reuse, R84, R40 ;  /* 0x00000054ac28723c */ /* 0x040ff00000001828 */
[C---:B------:R-:W-:Y:S01]  /*20c0*/  HMMA.16816.F32 R36, R172.reuse, R86, R36 ;  /* 0x00000056ac24723c */ /* 0x040fe20000001824 */
[----:B------:R-:W1:Y:S07]  /*20d0*/  LDSM.16.M88.4 R84, [R214+0xc900] ;  /* 0x00c90000d654783b */ /* 0x000e6e0000000200 */
[C---:B------:R-:W-:Y:S08]  /*20e0*/  HMMA.16816.F32 R48, R172.reuse, R88, R48 ;  /* 0x00000058ac30723c */ /* 0x040ff00000001830 */
[----:B------:R-:W-:Y:S01]  /*20f0*/  HMMA.16816.F32 R44, R172, R90, R44 ;  /* 0x0000005aac2c723c */ /* 0x000fe2000000182c */
[----:B------:R-:W1:Y:S07]  /*2100*/  LDSM.16.M88.4 R88, [R214+0xc100] ;  /* 0x00c10000d658783b */ /* 0x000e6e0000000200 */
[C---:B------:R-:W-:Y:S08]  /*2110*/  HMMA.16816.F32 R12, R176.reuse, R80, R12 ;  /* 0x00000050b00c723c */ /* 0x040ff0000000180c */
[C---:B------:R-:W-:Y:S01]  /*2120*/  HMMA.16816.F32 R8, R176.reuse, R82, R8 ;  /* 0x00000052b008723c */ /* 0x040fe20000001808 */
[----:B------:R-:W1:Y:S07]  /*2130*/  LDSM.16.M88.4 R80, [R214+0xd100] ;  /* 0x00d10000d650783b */ /* 0x000e6e0000000200 */
[C---:B---3--:R-:W-:Y:S08]  /*2140*/  HMMA.16816.F32 R56, R176.reuse, R28, R56 ;  /* 0x0000001cb038723c */ /* 0x048ff00000001838 */
[C---:B------:R-:W-:Y:S01]  /*2150*/  HMMA.16816.F32 R52, R176.reuse, R30, R52 ;  /* 0x0000001eb034723c */ /* 0x040fe20000001834 */
[----:B------:R-:W-:Y:S07]  /*2160*/  LDSM.16.M88.4 R28, [R213+0x3800] ;  /* 0x00380000d51c783b */ /* 0x000fee0000000200 */
[C---:B------:R-:W-:Y:S08]  /*2170*/  HMMA.16816.F32 R72, R176.reuse, R76, R72 ;  /* 0x0000004cb048723c */ /* 0x040ff00000001848 */
[C---:B------:R-:W-:Y:S01]  /*2180*/  HMMA.16816.F32 R68, R176.reuse, R78, R68 ;  /* 0x0000004eb044723c */ /* 0x040fe20000001844 */
[----:B------:R-:W3:Y:S07]  /*2190*/  LDSM.16.M88.4 R76, [R214+0xd900] ;  /* 0x00d90000d64c783b */ /* 0x000eee0000000200 */
[C---:B--2---:R-:W-:Y:S08]  /*21a0*/  HMMA.16816.F32 R40, R176.reuse, R20, R40 ;  /* 0x00000014b028723c */ /* 0x044ff00000001828 */
[C---:B------:R-:W-:Y:S01]  /*21b0*/  HMMA.16816.F32 R36, R176.reuse, R22, R36 ;  /* 0x00000016b024723c */ /* 0x040fe20000001824 */
[----:B------:R-:W2:Y:S07]  /*21c0*/  LDSM.16.M88.4 R20, [R213+0x4800] ;  /* 0x00480000d514783b */ /* 0x000eae0000000200 */
[C---:B------:R-:W-:Y:S08]  /*21d0*/  HMMA.16816.F32 R64, R176.reuse, R32, R64 ;  /* 0x00000020b040723c */ /* 0x040ff00000001840 */
[C---:B------:R-:W-:Y:S01]  /*21e0*/  HMMA.16816.F32 R60, R176.reuse, R34, R60 ;  /* 0x00000022b03c723c */ /* 0x040fe2000000183c */
[----:B------:R-:W2:Y:S07]  /*21f0*/  LDSM.16.M88.4 R32, [R213+0x3000] ;  /* 0x00300000d520783b */ /* 0x000eae0000000200 */
[C---:B----4-:R-:W-:Y:S08]  /*2200*/  HMMA.16816.F32 R48, R176.reuse, R24, R48 ;  /* 0x00000018b030723c */ /* 0x050ff00000001830 */
[----:B------:R-:W-:Y:S01]  /*2210*/  HMMA.16816.F32 R44, R176, R26, R44 ;  /* 0x0000001ab02c723c */ /* 0x000fe2000000182c */
[----:B------:R-:W4:Y:S07]  /*2220*/  LDSM.16.M88.4 R24, [R213+0x4000] ;  /* 0x00400000d518783b */ /* 0x000f2e0000000200 */
[C---:B-1----:R-:W-:Y:S08]  /*2230*/  HMMA.16816.F32 R12, R180.reuse, R16, R12 ;  /* 0x00000010b40c723c */ /* 0x042ff0000000180c */
[C---:B------:R-:W-:Y:S01]  /*2240*/  HMMA.16816.F32 R8, R180.reuse, R18, R8 ;  /* 0x00000012b408723c */ /* 0x040fe20000001808 */
[----:B------:R-:W1:Y:S07]  /*2250*/  LDSM.16.M88.4 R16, [R213+0x5000] ;  /* 0x00500000d510783b */ /* 0x000e6e0000000200 */
[C---:B------:R-:W-:Y:S08]  /*2260*/  HMMA.16816.F32 R56, R180.reuse, R84, R56 ;  /* 0x00000054b438723c */ /* 0x040ff00000001838 */
[C---:B------:R-:W-:Y:S01]  /*2270*/  HMMA.16816.F32 R52, R180.reuse, R86, R52 ;  /* 0x00000056b434723c */ /* 0x040fe20000001834 */
[----:B------:R-:W1:Y:S07]  /*2280*/  LDSM.16.M88.4 R84, [R213+0x5800] ;  /* 0x00580000d554783b */ /* 0x000e6e0000000200 */
[C---:B------:R-:W-:Y:S08]  /*2290*/  HMMA.16816.F32 R72, R180.reuse, R92, R72 ;  /* 0x0000005cb448723c */ /* 0x040ff00000001848 */
[C---:B------:R-:W-:Y:S08]  /*22a0*/  HMMA.16816.F32 R68, R180.reuse, R94, R68 ;  /* 0x0000005eb444723c */ /* 0x040ff00000001844 */
[C---:B------:R-:W-:Y:S08]  /*22b0*/  HMMA.16816.F32 R64, R180.reuse, R88, R64 ;  /* 0x00000058b440723c */ /* 0x040ff00000001840 */
[C---:B------:R-:W-:Y:S01]  /*22c0*/  HMMA.16816.F32 R60, R180.reuse, R90, R60 ;  /* 0x0000005ab43c723c */ /* 0x040fe2000000183c */
[----:B------:R-:W-:Y:S07]  /*22d0*/  LDSM.16.M88.4 R88, [R202+0x3000] ;  /* 0x00300000ca58783b */ /* 0x000fee0000000200 */
[C---:B------:R-:W-:Y:S08]  /*22e0*/  HMMA.16816.F32 R48, R180.reuse, R80, R48 ;  /* 0x00000050b430723c */ /* 0x040ff00000001830 */
[C---:B------:R-:W-:Y:S08]  /*22f0*/  HMMA.16816.F32 R44, R180.reuse, R82, R44 ;  /* 0x00000052b42c723c */ /* 0x040ff0000000182c */
[C---:B---3--:R-:W-:Y:S01]  /*2300*/  HMMA.16816.F32 R80, R180.reuse, R76, R40 ;  /* 0x0000004cb450723c */ /* 0x048fe20000001828 */
[----:B------:R-:W3:Y:S07]  /*2310*/  LDSM.16.M88.4 R40, [R211+0xb100] ;  /* 0x00b10000d328783b */ /* 0x000eee0000000200 */
[----:B------:R-:W-:Y:S01]  /*2320*/  HMMA.16816.F32 R76, R180, R78, R36 ;  /* 0x0000004eb44c723c */ /* 0x000fe20000001824 */
[----:B------:R-:W1:Y:S07]  /*2330*/  LDSM.16.M88.4 R36, [R211+0xb900] ;  /* 0x00b90000d324783b */ /* 0x000e6e0000000200 */
[C---:B--2---:R-:W-:Y:S08]  /*2340*/  HMMA.16816.F32 R56, R184.reuse, R20, R56 ;  /* 0x00000014b838723c */ /* 0x044ff00000001838 */
[C---:B------:R-:W-:Y:S01]  /*2350*/  HMMA.16816.F32 R52, R184.reuse, R22, R52 ;  /* 0x00000016b834723c */ /* 0x040fe20000001834 */
[----:B------:R-:W2:Y:S07]  /*2360*/  LDSM.16.M88.4 R20, [R211+0xc900] ;  /* 0x00c90000d314783b */ /* 0x000eae0000000200 */
[C---:B------:R-:W-:Y:S08]  /*2370*/  HMMA.16816.F32 R12, R184.reuse, R32, R12 ;  /* 0x00000020b80c723c */ /* 0x040ff0000000180c */
[C---:B------:R-:W-:Y:S01]  /*2380*/  HMMA.16816.F32 R8, R184.reuse, R34, R8 ;  /* 0x00000022b808723c */ /* 0x040fe20000001808 */
[----:B------:R-:W-:Y:S07]  /*2390*/  LDSM.16.M88.4 R32, [R202+0x4800] ;  /* 0x00480000ca20783b */ /* 0x000fee0000000200 */
[C---:B------:R-:W-:Y:S08]  /*23a0*/  HMMA.16816.F32 R72, R184.reuse, R28, R72 ;  /* 0x0000001cb848723c */ /* 0x040ff00000001848 */
[C---:B------:R-:W-:Y:S01]  /*23b0*/  HMMA.16816.F32 R68, R184.reuse, R30, R68 ;  /* 0x0000001eb844723c */ /* 0x040fe20000001844 */
[----:B------:R-:W-:Y:S07]  /*23c0*/  LDSM.16.M88.4 R28, [R211+0xd900] ;  /* 0x00d90000d31c783b */ /* 0x000fee0000000200 */
[C---:B----4-:R-:W-:Y:S08]  /*23d0*/  HMMA.16816.F32 R64, R184.reuse, R24, R64 ;  /* 0x00000018b840723c */ /* 0x050ff00000001840 */
[C---:B------:R-:W-:Y:S01]  /*23e0*/  HMMA.16816.F32 R60, R184.reuse, R26, R60 ;  /* 0x0000001ab83c723c */ /* 0x040fe2000000183c */
[----:B------:R-:W4:Y:S07]  /*23f0*/  LDSM.16.M88.4 R24, [R211+0xc100] ;  /* 0x00c10000d318783b */ /* 0x000f2e0000000200 */
[C---:B-1----:R-:W-:Y:S08]  /*2400*/  HMMA.16816.F32 R48, R184.reuse, R16, R48 ;  /* 0x00000010b830723c */ /* 0x042ff00000001830 */
[C---:B------:R-:W-:Y:S01]  /*2410*/  HMMA.16816.F32 R44, R184.reuse, R18, R44 ;  /* 0x00000012b82c723c */ /* 0x040fe2000000182c */
[----:B------:R-:W1:Y:S07]  /*2420*/  LDSM.16.M88.4 R16, [R211+0xd100] ;  /* 0x00d10000d310783b */ /* 0x000e6e0000000200 */
[C---:B------:R-:W-:Y:S08]  /*2430*/  HMMA.16816.F32 R80, R184.reuse, R84, R80 ;  /* 0x00000054b850723c */ /* 0x040ff00000001850 */
[----:B------:R-:W-:Y:S01]  /*2440*/  HMMA.16816.F32 R76, R184, R86, R76 ;  /* 0x00000056b84c723c */ /* 0x000fe2000000184c */
[----:B------:R-:W1:Y:S07]  /*2450*/  LDSM.16.M88.4 R84, [R202+0x3800] ;  /* 0x00380000ca54783b */ /* 0x000e6e0000000200 */
[C---:B---3--:R-:W-:Y:S08]  /*2460*/  HMMA.16816.F32 R12, R188.reuse, R40, R12 ;  /* 0x00000028bc0c723c */ /* 0x048ff0000000180c */
[C---:B------:R-:W-:Y:S01]  /*2470*/  HMMA.16816.F32 R8, R188.reuse, R42, R8 ;  /* 0x0000002abc08723c */ /* 0x040fe20000001808 */
[----:B------:R-:W3:Y:S07]  /*2480*/  LDSM.16.M88.4 R40, [R202+0x4000] ;  /* 0x00400000ca28783b */ /* 0x000eee0000000200 */
[C---:B------:R-:W-:Y:S08]  /*2490*/  HMMA.16816.F32 R72, R188.reuse, R36, R72 ;  /* 0x00000024bc48723c */ /* 0x040ff00000001848 */
[C---:B------:R-:W-:Y:S01]  /*24a0*/  HMMA.16816.F32 R68, R188.reuse, R38, R68 ;  /* 0x00000026bc44723c */ /* 0x040fe20000001844 */
[----:B------:R-:W3:Y:S07]  /*24b0*/  LDSM.16.M88.4 R36, [R202+0x5000] ;  /* 0x00500000ca24783b */ /* 0x000eee0000000200 */
[C---:B--2---:R-:W-:Y:S08]  /*24c0*/  HMMA.16816.F32 R56, R188.reuse, R20, R56 ;  /* 0x00000014bc38723c */ /* 0x044ff00000001838 */
[----:B------:R-:W-:Y:S01]  /*24d0*/  HMMA.16816.F32 R52, R188, R22, R52 ;  /* 0x00000016bc34723c */ /* 0x000fe20000001834 */
[----:B------:R-:W2:Y:S01]  /*24e0*/  LDSM.16.M88.4 R20, [R202+0x5800] ;  /* 0x00580000ca14783b */ /* 0x000ea20000000200 */
[----:B------:R-:W-:-:S06]  /*24f0*/  DEPBAR.LE SB0, 0x0 ;  /* 0x000080000000791a */ /* 0x000fcc0000000000 */
[C---:B----4-:R-:W-:Y:S08]  /*2500*/  HMMA.16816.F32 R64, R188.reuse, R24, R64 ;  /* 0x00000018bc40723c */ /* 0x050ff00000001840 */
[C---:B------:R-:W-:Y:S08]  /*2510*/  HMMA.16816.F32 R60, R188.reuse, R26, R60 ;  /* 0x0000001abc3c723c */ /* 0x040ff0000000183c */
        /* <DEDUP_REMOVED lines=8> */
[C---:B---3--:R-:W-:Y:S08]  /*25a0*/  HMMA.16816.F32 R64, R192.reuse, R40, R64 ;  /* 0x00000028c040723c */ /* 0x048ff00000001840 */
[C---:B------:R-:W-:Y:S08]  /*25b0*/  HMMA.16816.F32 R60, R192.reuse, R42, R60 ;  /* 0x0000002ac03c723c */ /* 0x040ff0000000183c */
[C---:B------:R-:W-:Y:S08]  /*25c0*/  HMMA.16816.F32 R56, R192.reuse, R32, R56 ;  /* 0x00000020c038723c */ /* 0x040ff00000001838 */
[C---:B------:R-:W-:Y:S08]  /*25d0*/  HMMA.16816.F32 R52, R192.reuse, R34, R52 ;  /* 0x00000022c034723c */ /* 0x040ff00000001834 */
[C---:B------:R-:W-:Y:S07]  /*25e0*/  HMMA.16816.F32 R48, R192.reuse, R36, R48 ;  /* 0x00000024c030723c */ /* 0x040fee0000001830 */
[----:B------:R-:W-:Y:S01]  /*25f0*/  SHF.R.S32.HI R37, RZ, 0x1f, R230 ;  /* 0x0000001fff257819 */ /* 0x000fe200000114e6 */
[C---:B------:R-:W-:Y:S08]  /*2600*/  HMMA.16816.F32 R44, R192.reuse, R38, R44 ;  /* 0x00000026c02c723c */ /* 0x040ff0000000182c */
[C---:B--2---:R-:W-:Y:S08]  /*2610*/  HMMA.16816.F32 R80, R192.reuse, R20, R80 ;  /* 0x00000014c050723c */ /* 0x044ff00000001850 */
[----:B------:R-:W-:Y:S01]  /*2620*/  HMMA.16816.F32 R76, R192, R22, R76 ;  /* 0x00000016c04c723c */ /* 0x000fe2000000184c */
[----:B------:R-:W-:Y:S06]  /*2630*/  BAR.SYNC.DEFER_BLOCKING 0x0 ;  /* 0x0000000000007b1d */ /* 0x000fec0000010000 */
[----:B------:R-:W-:Y:S05]  /*2640*/  @!P0 BRA `(.L_x_166) ;  /* 0x000003d000008947 */ /* 0x000fea0003800000 */
[----:B------:R-:W-:Y:S01]  /*2650*/  IADD3 R216, R218, UR13, R219 ;  /* 0x0000000ddad87c10 */ /* 0x000fe2000fffe0db */
[----:B------:R-:W-:-:S03]  /*2660*/  IMAD.MOV.U32 R215, RZ, RZ, RZ ;  /* 0x000000ffffd77224 */ /* 0x000fc600078e00ff */
        /* <DEDUP_REMOVED lines=8> */
[----:B------:R-:W2:Y:S01]  /*26f0*/  @!P1 LDG.E R215, [R6.64] ;  /* 0x0000002a06d79981 */ /* 0x000ea2000c1e1900 */
[----:B------:R-:W-:Y:S01]  /*2700*/  IMAD.MOV R17, RZ, RZ, -R0 ;  /* 0x000000ffff117224 */ /* 0x000fe200078e0a00 */
[----:B------:R-:W-:Y:S01]  /*2710*/  SEL R18, RZ, 0x10, P5 ;  /* 0x00000010ff127807 */ /* 0x000fe20002800000 */
[----:B------:R-:W-:Y:S01]  /*2720*/  IMAD.SHL.U32 R4, R230, 0x2, RZ ;  /* 0x00000002e6047824 */ /* 0x000fe200078e00ff */
[----:B------:R-:W-:Y:S01]  /*2730*/  IADD3 R22, -R231, 0x10, RZ ;  /* 0x00000010e7167810 */ /* 0x000fe20007ffe1ff */
[----:B------:R-:W-:Y:S01]  /*2740*/  IMAD R216, R17, c[0x0][0x2b8], R216 ;  /* 0x0000ae0011d87a24 */ /* 0x000fe200078e02d8 */
[----:B------:R-:W-:Y:S02]  /*2750*/  IADD3 R24, -R18, 0x10, RZ ;  /* 0x0000001012187810 */ /* 0x000fe40007ffe1ff */
[----:B------:R-:W-:Y:S01]  /*2760*/  LOP3.LUT R22, R22, 0xf, RZ, 0xc0, !PT ;  /* 0x0000000f16167812 */ /* 0x000fe200078ec0ff */
[----:B------:R-:W-:Y:S01]  /*2770*/  IMAD.WIDE.U32 R16, R216, c[0x0][0x1e0], RZ ;  /* 0x00007800d8107a25 */ /* 0x000fe200078e00ff */
[----:B------:R-:W-:-:S02]  /*2780*/  SHF.R.S32.HI R19, RZ, 0x1f, R216 ;  /* 0x0000001fff137819 */ /* 0x000fc400000114d8 */
[----:B------:R-:W-:-:S03]  /*2790*/  LOP3.LUT R24, R24, 0xf, RZ, 0xc0, !PT ;  /* 0x0000000f18187812 */ /* 0x000fc600078ec0ff */
[----:B------:R-:W-:-:S04]  /*27a0*/  IMAD R19, R19, c[0x0][0x1e0], RZ ;  /* 0x0000780013137a24 */ /* 0x000fc800078e02ff */
        /* <DEDUP_REMOVED lines=8> */
[----:B------:R-:W-:Y:S02]  /*2830*/  LEA R6, P0, R26, c[0x0][0x1c8], 0x1 ;  /* 0x000072001a067a11 */ /* 0x000fe400078008ff */
[----:B------:R-:W-:Y:S02]  /*2840*/  SHF.L.U64.HI R0, R230, 0x1, R37 ;  /* 0x00000001e6007819 */ /* 0x000fe40000010225 */
[----:B------:R-:W-:Y:S01]  /*2850*/  LEA.HI.X R26, R26, c[0x0][0x1cc], R7, 0x1, P0 ;  /* 0x000073001a1a7a11 */ /* 0x000fe200000f0c07 */
[----:B------:R-:W1:Y:S01]  /*2860*/  SHFL.IDX PT, R23, R6, 0x2, 0x181f ;  /* 0x00581f0006177f89 */ /* 0x000e6200000e0000 */
[----:B------:R-:W-:-:S03]  /*2870*/  IMAD.SHL.U32 R7, R229, 0x2, RZ ;  /* 0x00000002e5077824 */ /* 0x000fc600078e00ff */
[----:B------:R-:W2:Y:S04]  /*2880*/  SHFL.IDX PT, R17, R26, 0x2, 0x181f ;  /* 0x00581f001a117f89 */ /* 0x000ea800000e0000 */
[----:B------:R-:W-:Y:S04]  /*2890*/  SHFL.IDX PT, R20, R6, RZ, 0x181f ;  /* 0x00181fff06147589 */ /* 0x000fe800000e0000 */
[----:B------:R3:W4:Y:S04]  /*28a0*/  SHFL.IDX PT, R16, R6, 0x1, 0x181f ;  /* 0x00381f0006107f89 */ /* 0x00072800000e0000 */
[----:B------:R-:W-:Y:S04]  /*28b0*/  SHFL.IDX PT, R21, R26, RZ, 0x181f ;  /* 0x00181fff1a157589 */ /* 0x000fe800000e0000 */
[----:B------:R5:W5:Y:S01]  /*28c0*/  SHFL.IDX PT, R19, R26, 0x1, 0x181f ;  /* 0x00381f001a137f89 */ /* 0x000b6200000e0000 */
[----:B-1----:R-:W-:-:S04]  /*28d0*/  IADD3 R24, P2, P0, R24, R23, R4 ;  /* 0x0000001718187210 */ /* 0x002fc8000785e004 */
[----:B--2---:R-:W-:Y:S02]  /*28e0*/  IADD3.X R25, RZ, R17, R0, P2, P0 ;  /* 0x00000011ff197210 */ /* 0x004fe400017e0400 */
[----:B------:R-:W-:Y:S02]  /*28f0*/  IADD3 R22, P2, P0, R22, R23, R7 ;  /* 0x0000001716167210 */ /* 0x000fe4000785e007 */
[----:B---3--:R-:W-:-:S04]  /*2900*/  SHF.L.U64.HI R6, R229, 0x1, R232 ;  /* 0x00000001e5067819 */ /* 0x008fc800000102e8 */
[----:B------:R-:W-:Y:S02]  /*2910*/  IADD3.X R23, RZ, R17, R6, P2, P0 ;  /* 0x00000011ff177210 */ /* 0x000fe400017e0406 */
[-C--:B----4-:R-:W-:Y:S02]  /*2920*/  IADD3 R28, P0, R16, R4.reuse, RZ ;  /* 0x00000004101c7210 */ /* 0x090fe40007f1e0ff */
[C---:B-----5:R-:W-:Y:S02]  /*2930*/  IADD3 R26, P6, R20.reuse, R4, RZ ;  /* 0x00000004141a7210 */ /* 0x060fe40007fde0ff */
[-C--:B------:R-:W-:Y:S01]  /*2940*/  IADD3 R20, P2, R20, R7.reuse, RZ ;  /* 0x0000000714147210 */ /* 0x080fe20007f5e0ff */
[--C-:B------:R-:W-:Y:S01]  /*2950*/  IMAD.X R29, R19, 0x1, R0.reuse, P0 ;  /* 0x00000001131d7824 */ /* 0x100fe200000e0600 */
[----:B------:R-:W-:Y:S01]  /*2960*/  ISETP.NE.U32.AND P0, PT, R231, RZ, PT ;  /* 0x000000ffe700720c */ /* 0x000fe20003f05070 */
[C---:B------:R-:W-:Y:S01]  /*2970*/  IMAD.X R27, R21.reuse, 0x1, R0, P6 ;  /* 0x00000001151b7824 */ /* 0x040fe200030e0600 */
[----:B------:R-:W-:Y:S01]  /*2980*/  IADD3 R16, P6, R16, R7, RZ ;  /* 0x0000000710107210 */ /* 0x000fe20007fde0ff */
[----:B------:R-:W-:Y:S01]  /*2990*/  IMAD.X R21, R21, 0x1, R6, P2 ;  /* 0x0000000115157824 */ /* 0x000fe200010e0606 */
[----:B------:R-:W-:-:S02]  /*29a0*/  ISETP.NE.U32.AND P2, PT, R18, RZ, PT ;  /* 0x000000ff1200720c */ /* 0x000fc40003f45070 */
[----:B------:R1:W-:Y:S01]  /*29b0*/  LDGSTS.E.BYPASS.LTC128B.128 [R217+0x8100], [R26.64], !P5 ;  /* 0x081000001ad97fae */ /* 0x0003e2000e901d6a */
[----:B------:R-:W-:-:S03]  /*29c0*/  IMAD.X R17, R19, 0x1, R6, P6 ;  /* 0x0000000113117824 */ /* 0x000fc600030e0606 */
[----:B------:R1:W-:Y:S04]  /*29d0*/  LDGSTS.E.BYPASS.LTC128B.128 [R217+0xb100], [R20.64], !P4 ;  /* 0x0b10000014d97fae */ /* 0x0003e8000e101d6a */
[----:B------:R1:W-:Y:S04]  /*29e0*/  LDGSTS.E.BYPASS.LTC128B.128 [R217+0x9100], [R28.64], !P5 ;  /* 0x091000001cd97fae */ /* 0x0003e8000e901d6a */
[----:B------:R1:W-:Y:S04]  /*29f0*/  LDGSTS.E.BYPASS.LTC128B.128 [R217+0xc100], [R16.64], !P4 ;  /* 0x0c10000010d97fae */ /* 0x0003e8000e101d6a */
[----:B------:R1:W-:Y:S04]  /*2a00*/  LDGSTS.E.BYPASS.LTC128B.128.ZFILL [R217+0xa100], [R24.64], P2 ;  /* 0x0a10000018d97fae */ /* 0x0003e80009141d6a */
[----:B------:R1:W-:Y:S02]  /*2a10*/  LDGSTS.E.BYPASS.LTC128B.128.ZFILL [R217+0xd100], [R22.64], P0 ;  /* 0x0d10000016d97fae */ /* 0x0003e40008141d6a */
.L_x_166:
[----:B-1----:R-:W-:Y:S01]  /*2a20*/  SHF.R.S32.HI R16, RZ, 0x1f, R97 ;  /* 0x0000001fff107819 */ /* 0x002fe20000011461 */
[----:B------:R-:W-:Y:S01]  /*2a30*/  FMUL.FTZ R0, R8, c[0x0][0x320] ;  /* 0x0000c80008007a20 */ /* 0x000fe20000410000 */
[-C--:B------:R-:W-:Y:S01]  /*2a40*/  LEA.HI R99, R99, R96.reuse, RZ, 0x2 ;  /* 0x0000006063637211 */ /* 0x080fe200078f10ff */
[----:B------:R-:W-:Y:S01]  /*2a50*/  FMUL.FTZ R4, R9, c[0x0][0x320] ;  /* 0x0000c80009047a20 */ /* 0x000fe20000410000 */
[----:B------:R-:W-:Y:S01]  /*2a60*/  LOP3.LUT R17, R98, 0xffffffe0, RZ, 0xc0, !PT ;  /* 0xffffffe062117812 */ /* 0x000fe200078ec0ff */
[----:B------:R-:W-:Y:S01]  /*2a70*/  FMUL.FTZ R9, R72, c[0x0][0x320] ;  /* 0x0000c80048097a20 */ /* 0x000fe20000410000 */
[----:B------:R-:W-:Y:S01]  /*2a80*/  LEA.HI R16, R16, R97, RZ, 0x3 ;  /* 0x0000006110107211 */ /* 0x000fe200078f18ff */
[----:B------:R-:W-:Y:S01]  /*2a90*/  FMUL.FTZ R6, R73, c[0x0][0x320] ;  /* 0x0000c80049067a20 */ /* 0x000fe20000410000 */
[----:B------:R-:W-:Y:S01]  /*2aa0*/  LOP3.LUT R99, R99, 0xfffffffc, RZ, 0xc0, !PT ;  /* 0xfffffffc63637812 */ /* 0x000fe200078ec0ff */
[----:B------:R-:W-:Y:S01]  /*2ab0*/  FMUL.FTZ R7, R68, c[0x0][0x320] ;  /* 0x0000c80044077a20 */ /* 0x000fe20000410000 */
[----:B------:R-:W-:Y:S01]  /*2ac0*/  IADD3 R17, -R17, R96, RZ ;  /* 0x0000006011117210 */ /* 0x000fe20007ffe1ff */
[----:B------:R-:W-:Y:S01]  /*2ad0*/  FMUL.FTZ R8, R69, c[0x0][0x320] ;  /* 0x0000c80045087a20 */ /* 0x000fe20000410000 */
[----:B------:R-:W-:Y:S01]  /*2ae0*/  LOP3.LUT R16, R16, 0xffffff8, RZ, 0xc0, !PT ;  /* 0x0ffffff810107812 */ /* 0x000fe200078ec0ff */
[----:B------:R-:W-:Y:S01]  /*2af0*/  IMAD.IADD R99, R96, 0x1, -R99 ;  /* 0x0000000160637824 */ /* 0x000fe200078e0a63 */
[----:B------:R-:W-:Y:S01]  /*2b00*/  SHF.R.S32.HI R18, RZ, 0x1f, R17 ;  /* 0x0000001fff127819 */ /* 0x000fe20000011411 */
[----:B------:R-:W-:Y:S01]  /*2b10*/  FMUL.FTZ R32, R64, c[0x0][0x320] ;  /* 0x0000c80040207a20 */ /* 0x000fe20000410000 */
[----:B------:R-:W-:Y:S01]  /*2b20*/  IADD3 R97, R97, -R16, RZ ;  /* 0x8000001061617210 */ /* 0x000fe20007ffe0ff */
[----:B------:R-:W-:Y:S01]  /*2b30*/  FMUL.FTZ R30, R65, c[0x0][0x320] ;  /* 0x0000c800411e7a20 */ /* 0x000fe20000410000 */
[----:B------:R-:W-:Y:S01]  /*2b40*/  LEA.HI R16, R18, R17, RZ, 0x2 ;  /* 0x0000001112107211 */ /* 0x000fe200078f10ff */
[----:B------:R-:W-:Y:S01]  /*2b50*/  FMUL.FTZ R28, R60, c[0x0][0x320] ;  /* 0x0000c8003c1c7a20 */ /* 0x000fe20000410000 */
[----:B------:R-:W-:Y:S01]  /*2b60*/  LEA.HI R18, R99, R99, RZ, 0x1 ;  /* 0x0000006363127211 */ /* 0x000fe200078f08ff */
[----:B------:R-:W-:Y:S01]  /*2b70*/  FMUL.FTZ R12, R12, c[0x0][0x320] ;  /* 0x0000c8000c0c7a20 */ /* 0x000fe20000410000 */
[----:B------:R-:W-:Y:S01]  /*2b80*/  LEA.HI.SX32 R20, R16, UR15, 0x1e ;  /* 0x0000000f10147c11 */ /* 0x000fe2000f8ff2ff */
[----:B------:R-:W-:Y:S01]  /*2b90*/  FMUL.FTZ R61, R61, c[0x0][0x320] ;  /* 0x0000c8003d3d7a20 */ /* 0x000fe20000410000 */
[----:B------:R-:W-:Y:S01]  /*2ba0*/  LOP3.LUT R18, R18, 0x1ffffffe, RZ, 0xc0, !PT ;  /* 0x1ffffffe12127812 */ /* 0x000fe200078ec0ff */
[----:B------:R-:W-:Y:S01]  /*2bb0*/  FMUL.FTZ R56, R56, c[0x0][0x320] ;  /* 0x0000c80038387a20 */ /* 0x000fe20000410000 */
[----:B------:R-:W-:Y:S01]  /*2bc0*/  PLOP3.LUT P2, PT, PT, PT, UP1, 0x80, 0x0 ;  /* 0x000000000000781c */ /* 0x000fe20003f4f018 */
[----:B------:R-:W-:Y:S01]  /*2bd0*/  IMAD R20, R97, 0x10, R20 ;  /* 0x0000001061147824 */ /* 0x000fe200078e0214 */
[----:B------:R-:W-:Y:S01]  /*2be0*/  IADD3 R99, R99, -R18, RZ ;  /* 0x8000001263637210 */ /* 0x000fe20007ffe0ff */
[----:B------:R-:W-:Y:S01]  /*2bf0*/  FMUL.FTZ R57, R57, c[0x0][0x320] ;  /* 0x0000c80039397a20 */ /* 0x000fe20000410000 */
[----:B------:R-:W-:Y:S01]  /*2c00*/  PLOP3.LUT P0, PT, PT, PT, UP1, 0x80, 0x0 ;  /* 0x000000000000781c */ /* 0x000fe20003f0f018 */
[----:B------:R-:W-:Y:S01]  /*2c10*/  FMUL.FTZ R52, R52, c[0x0][0x320] ;  /* 0x0000c80034347a20 */ /* 0x000fe20000410000 */
[----:B------:R-:W1:Y:S01]  /*2c20*/  MUFU.TANH R0, R0 ;  /* 0x0000000000007308 */ /* 0x000e620000002400 */
[----:B------:R-:W-:Y:S01]  /*2c30*/  IMAD R220, R99, 0x8, R20 ;  /* 0x0000000863dc7824 */ /* 0x000fe200078e0214 */
[----:B------:R-:W-:Y:S01]  /*2c40*/  MOV R20, UR18 ;  /* 0x0000001200147c02 */ /* 0x000fe20008000f00 */
[----:B------:R-:W-:Y:S01]  /*2c50*/  FMUL.FTZ R53, R53, c[0x0][0x320] ;  /* 0x0000c80035357a20 */ /* 0x000fe20000410000 */
[----:B------:R-:W-:Y:S01]  /*2c60*/  ULDC UR13, c[0x0][0x324] ;  /* 0x0000c900000d7ab9 */ /* 0x000fe20000000800 */
[----:B------:R-:W-:Y:S01]  /*2c70*/  FMUL.FTZ R48, R48, c[0x0][0x320] ;  /* 0x0000c80030307a20 */ /* 0x000fe20000410000 */
[----:B------:R-:W-:Y:S01]  /*2c80*/  MOV R19, R220 ;  /* 0x000000dc00137202 */ /* 0x000fe20000000f00 */
[----:B------:R-:W-:Y:S01]  /*2c90*/  @P2 IMAD.HI.U32 R18, R220, c[0x0][0x2c8], RZ ;  /* 0x0000b200dc122a27 */ /* 0x000fe200078e00ff */
[----:B------:R-:W2:Y:S01]  /*2ca0*/  MUFU.TANH R4, R4 ;  /* 0x0000000400047308 */ /* 0x000ea20000002400 */
[----:B------:R-:W-:Y:S01]  /*2cb0*/  ULDC UR16, c[0x0][0x1d0] ;  /* 0x0000740000107ab9 */ /* 0x000fe20000000800 */
[----:B------:R-:W0:Y:S01]  /*2cc0*/  LDGDEPBAR ;  /* 0x00000000000079af */ /* 0x000e220000000000 */
[----:B------:R-:W-:Y:S01]  /*2cd0*/  FMUL.FTZ R49, R49, c[0x0][0x320] ;  /* 0x0000c80031317a20 */ /* 0x000fe20000410000 */
[----:B------:R-:W-:Y:S01]  /*2ce0*/  @P0 SHF.R.U32.HI R19, RZ, c[0x0][0x2cc], R18 ;  /* 0x0000b300ff130a19 */ /* 0x000fe20000011612 */
[----:B------:R-:W-:Y:S01]  /*2cf0*/  FMUL.FTZ R44, R44, c[0x0][0x320] ;  /* 0x0000c8002c2c7a20 */ /* 0x000fe20000410000 */
[----:B------:R-:W-:Y:S01]  /*2d00*/  LOP3.LUT R18, R16, 0x7ffffffc, RZ, 0xc0, !PT ;  /* 0x7ffffffc10127812 */ /* 0x000fe200078ec0ff */
[----:B------:R-:W-:Y:S01]  /*2d10*/  FMUL.FTZ R45, R45, c[0x0][0x320] ;  /* 0x0000c8002d2d7a20 */ /* 0x000fe20000410000 */
[----:B------:R-:W-:Y:S01]  /*2d20*/  PLOP3.LUT P0, PT, PT, PT, UP0, 0x40, 0x0 ;  /* 0x000000000000781c */ /* 0x000fe20003f0e808 */
[----:B------:R-:W3:Y:S01]  /*2d30*/  SHFL.IDX PT, R16, R19, RZ, 0x1c1f ;  /* 0x001c1fff13107589 */ /* 0x000ee200000e0000 */
[----:B------:R-:W-:Y:S01]  /*2d40*/  FMUL.FTZ R80, R80, c[0x0][0x320] ;  /* 0x0000c80050507a20 */ /* 0x000fe20000410000 */
[----:B------:R-:W4:Y:S01]  /*2d50*/  MUFU.TANH R9, R9 ;  /* 0x0000000900097308 */ /* 0x000f220000002400 */
[----:B------:R-:W-:Y:S01]  /*2d60*/  IMAD.IADD R221, R17, 0x1, -R18 ;  /* 0x0000000111dd7824 */ /* 0x000fe200078e0a12 */
[----:B------:R-:W-:Y:S01]  /*2d70*/  UIMAD UR16, UR8, UR16, UR4 ;  /* 0x00000010081072a4 */ /* 0x000fe2000f8e0204 */
[----:B------:R-:W-:Y:S01]  /*2d80*/  FMUL.FTZ R81, R81, c[0x0][0x320] ;  /* 0x0000c80051517a20 */ /* 0x000fe20000410000 */
[----:B------:R-:W-:Y:S01]  /*2d90*/  ULOP3.LUT UR13, URZ, UR13, URZ, 0x33, !UPT ;  /* 0x0000000d3f0d7292 */ /* 0x000fe2000f8e333f */
[----:B------:R-:W-:-:S02]  /*2da0*/  IMAD.SHL.U32 R221, R221, 0x2, RZ ;  /* 0x00000002dddd7824 */ /* 0x000fc400078e00ff */
[----:B------:R-:W-:Y:S01]  /*2db0*/  FMUL.FTZ R76, R76, c[0x0][0x320] ;  /* 0x0000c8004c4c7a20 */ /* 0x000fe20000410000 */
[----:B------:R-:W1:Y:S01]  /*2dc0*/  MUFU.TANH R6, R6 ;  /* 0x0000000600067308 */ /* 0x000e620000002400 */
[----:B------:R-:W-:Y:S01]  /*2dd0*/  FMUL.FTZ R77, R77, c[0x0][0x320] ;  /* 0x0000c8004d4d7a20 */ /* 0x000fe20000410000 */
[----:B------:R-:W-:Y:S01]  /*2de0*/  IADD3 R21, -R221, 0x1, R20 ;  /* 0x00000001dd157810 */ /* 0x000fe20007ffe114 */
[----:B------:R-:W-:Y:S01]  /*2df0*/  FMUL.FTZ R13, R13, c[0x0][0x320] ;  /* 0x0000c8000d0d7a20 */ /* 0x000fe20000410000 */
[----:B------:R-:W-:Y:S02]  /*2e00*/  IADD3 R20, -R221, UR16, RZ ;  /* 0x00000010dd147c10 */ /* 0x000fe4000fffe1ff */
[----:B------:R-:W-:Y:S02]  /*2e10*/  IADD3 R21, R21, -c[0x0][0x168], RZ ;  /* 0x80005a0015157a10 */ /* 0x000fe40007ffe0ff */
[----:B------:R-:W1:Y:S02]  /*2e20*/  MUFU.TANH R7, R7 ;  /* 0x0000000700077308 */ /* 0x000e640000002400 */
[----:B------:R-:W-:-:S02]  /*2e30*/  IADD3 R22, R21, c[0x0][0x328], RZ ;  /* 0x0000ca0015167a10 */ /* 0x000fc40007ffe0ff */
[----:B------:R-:W-:Y:S02]  /*2e40*/  IADD3 R21, R21, UR13, RZ ;  /* 0x0000000d15157c10 */ /* 0x000fe4000fffe0ff */
[-C--:B---3--:R-:W-:Y:S02]  /*2e50*/  IADD3 R17, R22, R16.reuse, RZ ;  /* 0x0000001016117210 */ /* 0x088fe40007ffe0ff */
[----:B------:R-:W3:Y:S01]  /*2e60*/  MUFU.TANH R8, R8 ;  /* 0x0000000800087308 */ /* 0x000ee20000002400 */
[----:B------:R-:W-:Y:S02]  /*2e70*/  IADD3 R23, R21, R16, RZ ;  /* 0x0000001015177210 */ /* 0x000fe40007ffe0ff */
[----:B------:R-:W-:-:S05]  /*2e80*/  IMNMX R24, R17, R20, PT ;  /* 0x0000001411187217 */ /* 0x000fca0003800200 */
[----:B------:R-:W1:Y:S08]  /*2e90*/  MUFU.TANH R32, R32 ;  /* 0x0000002000207308 */ /* 0x000e700000002400 */
        /* <DEDUP_REMOVED lines=16> */
[----:B------:R5:W1:Y:S02]  /*2fa0*/  MUFU.TANH R18, R13 ;  /* 0x0000000d00127308 */ /* 0x000a640000002400 */
[----:B-----5:R-:W-:Y:S01]  /*2fb0*/  IADD3 R13, -R221, UR4, RZ ;  /* 0x00000004dd0d7c10 */ /* 0x020fe2000fffe1ff */
[----:B------:R-:W-:Y:S05]  /*2fc0*/  @P0 BRA `(.L_x_167) ;  /* 0x0000015000000947 */ /* 0x000fea0003800000 */
[----:B-1234-:R-:W-:Y:S01]  /*2fd0*/  IMAD.U32 R17, RZ, RZ, UR11 ;  /* 0x0000000bff117e24 */ /* 0x01efe2000f8e00ff */
[----:B------:R-:W-:Y:S04]  /*2fe0*/  BSSY B0, `(.L_x_168) ;  /* 0x000000f000007945 */ /* 0x000fe80003800000 */
[----:B------:R-:W-:-:S04]  /*2ff0*/  IADD3 R26, R17, -c[0x0][0x168], R16 ;  /* 0x80005a00111a7a10 */ /* 0x000fc80007ffe010 */
[----:B------:R-:W-:-:S13]  /*3000*/  ISETP.GT.AND P0, PT, R26, -0x1, PT ;  /* 0xffffffff1a00780c */ /* 0x000fda0003f04270 */
[----:B------:R-:W-:Y:S05]  /*3010*/  @P0 BRA `(.L_x_169) ;  /* 0x0000007000000947 */ /* 0x000fea0003800000 */
[----:B------:R-:W-:Y:S01]  /*3020*/  IMAD.MOV.U32 R16, RZ, RZ, c[0x0][0x32c] ;  /* 0x0000cb00ff107624 */ /* 0x000fe200078e00ff */
[----:B------:R-:W-:-:S04]  /*3030*/  LOP3.LUT R26, RZ, R26, RZ, 0x33, !PT ;  /* 0x0000001aff1a7212 */ /* 0x000fc800078e33ff */
[----:B------:R-:W-:-:S13]  /*3040*/  ISETP.NE.AND P0, PT, R16, 0x1, PT ;  /* 0x000000011000780c */ /* 0x000fda0003f05270 */
[----:B------:R-:W-:-:S05]  /*3050*/  @P0 IMAD.HI.U32 R16, R26, c[0x0][0x330], RZ ;  /* 0x0000cc001a100a27 */ /* 0x000fca00078e00ff */
[----:B------:R-:W-:-:S04]  /*3060*/  @P0 SHF.R.U32.HI R26, RZ, c[0x0][0x334], R16 ;  /* 0x0000cd00ff1a0a19 */ /* 0x000fc80000011610 */
[----:B------:R-:W-:Y:S01]  /*3070*/  LOP3.LUT R26, RZ, R26, RZ, 0x33, !PT ;  /* 0x0000001aff1a7212 */ /* 0x000fe200078e33ff */
[----:B------:R-:W-:Y:S05]  /*3080*/  BRA `(.L_x_170) ;  /* 0x0000004000007947 */ /* 0x000fea0003800000 */
.L_x_169:
[----:B------:R-:W-:-:S04]  /*3090*/  MOV R16, c[0x0][0x32c] ;  /* 0x0000cb0000107a02 */ /* 0x000fc80000000f00 */
[----:B------:R-:W-:-:S13]  /*30a0*/  ISETP.NE.AND P0, PT, R16, 0x1, PT ;  /* 0x000000011000780c */ /* 0x000fda0003f05270 */
[----:B------:R-:W-:-:S05]  /*30b0*/  @P0 IMAD.HI.U32 R16, R26, c[0x0][0x330], RZ ;  /* 0x0000cc001a100a27 */ /* 0x000fca00078e00ff */
[----:B------:R-:W-:Y:S02]  /*30c0*/  @P0 SHF.R.U32.HI R26, RZ, c[0x0][0x334], R16 ;  /* 0x0000cd00ff1a0a19 */ /* 0x000fe40000011610 */
.L_x_170:
[----:B------:R-:W-:Y:S05]  /*30d0*/  BSYNC B0 ;  /* 0x0000000000007941 */ /* 0x000fea0003800000 */
.L_x_168:
[----:B------:R-:W-:-:S05]  /*30e0*/  IMAD R26, R26, c[0x0][0x32c], R13 ;  /* 0x0000cb001a1a7a24 */ /* 0x000fca00078e020d */
[----:B------:R-:W-:Y:S02]  /*30f0*/  IADD3 R17, R26, c[0x0][0x32c], RZ ;  /* 0x0000cb001a117a10 */ /* 0x000fe40007ffe0ff */
[----:B------:R-:W-:Y:S02]  /*3100*/  IMNMX R23, R23, R26, !PT ;  /* 0x0000001a17177217 */ /* 0x000fe40007800200 */
[----:B------:R-:W-:Y:S02]  /*3110*/  IMNMX R24, R24, R17, PT ;  /* 0x0000001118187217 */ /* 0x000fe40003800200 */
.L_x_167:
[----:B-1234-:R-:W-:Y:S01]  /*3120*/  UISETP.GE.AND UP2, UPT, UR4, 0x2, UPT ;  /* 0x000000020400788c */ /* 0x01efe2000bf46270 */
[----:B------:R1:W2:Y:S01]  /*3130*/  SHFL.IDX PT, R27, R19, 0x1, 0x1c1f ;  /* 0x003c1f00131b7f89 */ /* 0x0002a200000e0000 */
[----:B------:R-:W-:Y:S01]  /*3140*/  UISETP.GE.AND UP3, UPT, UR4, 0x1, UPT ;  /* 0x000000010400788c */ /* 0x000fe2000bf66270 */
[----:B------:R-:W-:Y:S01]  /*3150*/  FMUL.FTZ R14, R14, c[0x0][0x320] ;  /* 0x0000c8000e0e7a20 */ /* 0x000fe20000410000 */
[----:B------:R-:W-:Y:S01]  /*3160*/  UISETP.GE.AND UP4, UPT, UR4, 0x9, UPT ;  /* 0x000000090400788c */ /* 0x000fe2000bf86270 */
[----:B------:R-:W-:Y:S01]  /*3170*/  FMUL.FTZ R31, R10, c[0x0][0x320] ;  /* 0x0000c8000a1f7a20 */ /* 0x000fe20000410000 */
[----:B------:R-:W-:Y:S01]  /*3180*/  PLOP3.LUT P6, PT, PT, PT, UP2, 0x40, 0x0 ;  /* 0x000000000000781c */ /* 0x000fe20003fce828 */
[----:B------:R-:W-:Y:S01]  /*3190*/  UP2UR UR33, UPR, URZ, 0x4 ;  /* 0x000000043f217883 */ /* 0x000fe20008000000 */
[----:B------:R-:W-:Y:S01]  /*31a0*/  PLOP3.LUT P0, PT, PT, PT, UP3, 0x40, 0x0 ;  /* 0x000000000000781c */ /* 0x000fe20003f0e838 */
[----:B------:R-:W-:Y:S01]  /*31b0*/  UP2UR UR34, UPR, URZ, 0x8 ;  /* 0x000000083f227883 */ /* 0x000fe20008000000 */
[C---:B------:R-:W-:Y:S01]  /*31c0*/  ISETP.GT.AND P6, PT, R23.reuse, 0x1, P6 ;  /* 0x000000011700780c */ /* 0x040fe200037c4270 */
[----:B------:R-:W-:Y:S01]  /*31d0*/  UISETP.GE.AND UP2, UPT, UR4, 0x11, UPT ;  /* 0x000000110400788c */ /* 0x000fe2000bf46270 */
[C---:B------:R-:W-:Y:S01]  /*31e0*/  ISETP.GT.AND P0, PT, R23.reuse, RZ, P0 ;  /* 0x000000ff1700720c */ /* 0x040fe20000704270 */
[----:B------:R-:W-:Y:S01]  /*31f0*/  UISETP.GE.AND UP3, UPT, UR4, 0xa, UPT ;  /* 0x0000000a0400788c */ /* 0x000fe2000bf66270 */
[----:B------:R-:W-:Y:S01]  /*3200*/  PLOP3.LUT P2, PT, PT, PT, UP4, 0x40, 0x0 ;  /* 0x000000000000781c */ /* 0x000fe20003f4e848 */
[----:B------:R-:W-:Y:S01]  /*3210*/  UP2UR UR30, UPR, URZ, 0x4 ;  /* 0x000000043f1e7883 */ /* 0x000fe20008000000 */
[C---:B------:R-:W-:Y:S01]  /*3220*/  ISETP.LT.OR P6, PT, R24.reuse, 0x2, P6 ;  /* 0x000000021800780c */ /* 0x040fe200037c1670 */
[----:B------:R3:W4:Y:S01]  /*3230*/  MUFU.TANH R25, R14 ;  /* 0x0000000e00197308 */ /* 0x0007220000002400 */
[----:B------:R-:W-:Y:S01]  /*3240*/  ISETP.LT.OR P0, PT, R24, 0x1, P0 ;  /* 0x000000011800780c */ /* 0x000fe20000701670 */
[----:B------:R-:W-:Y:S01]  /*3250*/  UP2UR UR32, UPR, URZ, 0x10 ;  /* 0x000000103f207883 */ /* 0x000fe20008000000 */
[C---:B------:R-:W-:Y:S01]  /*3260*/  ISETP.GT.AND P2, PT, R23.reuse, 0x8, P2 ;  /* 0x000000081700780c */ /* 0x040fe20001744270 */
[----:B------:R-:W-:Y:S01]  /*3270*/  UISETP.GE.AND UP4, UPT, UR4, 0x52, UPT ;  /* 0x000000520400788c */ /* 0x000fe2000bf86270 */
[----:B------:R-:W-:Y:S01]  /*3280*/  FSEL R18, R18, -INF , !P6 ;  /* 0xff80000012127808 */ /* 0x000fe20007000000 */
[----:B------:R-:W-:Y:S01]  /*3290*/  UISETP.GE.AND UP6, UPT, UR4, 0x4a, UPT ;  /* 0x0000004a0400788c */ /* 0x000fe2000bfc6270 */
[----:B-1----:R-:W-:Y:S01]  /*32a0*/  FSEL R19, R12, -INF , !P0 ;  /* 0xff8000000c137808 */ /* 0x002fe20004000000 */
[----:B------:R-:W-:Y:S01]  /*32b0*/  UISETP.GE.AND UP5, UPT, UR4, 0x51, UPT ;  /* 0x000000510400788c */ /* 0x000fe2000bfa6270 */
[----:B------:R-:W-:Y:S01]  /*32c0*/  PLOP3.LUT P6, PT, PT, PT, UP2, 0x40, 0x0 ;  /* 0x000000000000781c */ /* 0x000fe20003fce828 */
[----:B------:R-:W-:Y:S01]  /*32d0*/  UISETP.GE.AND UP2, UPT, UR4, 0x12, UPT ;  /* 0x000000120400788c */ /* 0x000fe2000bf46270 */
[----:B------:R-:W-:Y:S01]  /*32e0*/  PLOP3.LUT P0, PT, PT, PT, UP3, 0x40, 0x0 ;  /* 0x000000000000781c */ /* 0x000fe20003f0e838 */
[----:B------:R-:W-:Y:S01]  /*32f0*/  UP2UR UR31, UPR, URZ, 0x8 ;  /* 0x000000083f1f7883 */ /* 0x000fe20008000000 */
[----:B------:R-:W-:Y:S01]  /*3300*/  ISETP.LT.OR P2, PT, R24, 0x9, P2 ;  /* 0x000000091800780c */ /* 0x000fe20001741670 */
[----:B------:R-:W-:Y:S01]  /*3310*/  UP2UR UR29, UPR, URZ, 0x4 ;  /* 0x000000043f1d7883 */ /* 0x000fe20008000000 */
[----:B------:R-:W-:Y:S01]  /*3320*/  ISETP.GT.AND P0, PT, R23, 0x9, P0 ;  /* 0x000000091700780c */ /* 0x000fe20000704270 */
[----:B------:R-:W-:Y:S01]  /*3330*/  FMUL.FTZ R17, R70, c[0x0][0x320] ;  /* 0x0000c80046117a20 */ /* 0x000fe20000410000 */
[----:B---3--:R-:W-:Y:S01]  /*3340*/  FSEL R14, R0, -INF , !P2 ;  /* 0xff800000000e7808 */ /* 0x008fe20005000000 */
[----:B------:R-:W-:Y:S01]  /*3350*/  FMUL.FTZ R16, R71, c[0x0][0x320] ;  /* 0x0000c80047107a20 */ /* 0x000fe20000410000 */
[----:B------:R-:W-:Y:S01]  /*3360*/  PLOP3.LUT P2, PT, PT, PT, UP2, 0x40, 0x0 ;  /* 0x000000000000781c */ /* 0x000fe20003f4e828 */
[----:B------:R-:W-:Y:S01]  /*3370*/  UISETP.GE.AND UP2, UPT, UR4, 0x19, UPT ;  /* 0x000000190400788c */ /* 0x000fe2000bf46270 */
[----:B------:R-:W-:Y:S01]  /*3380*/  ISETP.LT.OR P0, PT, R24, 0xa, P0 ;  /* 0x0000000a1800780c */ /* 0x000fe20000701670 */
[----:B------:R-:W-:Y:S01]  /*3390*/  FMUL.FTZ R15, R15, c[0x0][0x320] ;  /* 0x0000c8000f0f7a20 */ /* 0x000fe20000410000 */
[C---:B------:R-:W-:Y:S01]  /*33a0*/  ISETP.GT.AND P6, PT, R23.reuse, 0x10, P6 ;  /* 0x000000101700780c */ /* 0x040fe200037c4270 */
[----:B------:R-:W-:Y:S01]  /*33b0*/  UP2UR UR28, UPR, URZ, 0x4 ;  /* 0x000000043f1c7883 */ /* 0x000fe20008000000 */
[----:B------:R-:W-:Y:S01]  /*33c0*/  FSEL R12, R4, -INF , !P0 ;  /* 0xff800000040c7808 */ /* 0x000fe20004000000 */
[----:B------:R-:W-:Y:S01]  /*33d0*/  FMUL.FTZ R26, R74, c[0x0][0x320] ;  /* 0x0000c8004a1a7a20 */ /* 0x000fe20000410000 */
[----:B------:R-:W-:Y:S01]  /*33e0*/  PLOP3.LUT P0, PT, PT, PT, UP2, 0x40, 0x0 ;  /* 0x000000000000781c */ /* 0x000fe20003f0e828 */
[----:B------:R-:W-:Y:S01]  /*33f0*/  UISETP.GE.AND UP2, UPT, UR4, 0x1a, UPT ;  /* 0x0000001a0400788c */ /* 0x000fe2000bf46270 */
[C---:B------:R-:W-:Y:S01]  /*3400*/  ISETP.LT.OR P6, PT, R24.reuse, 0x11, P6 ;  /* 0x000000111800780c */ /* 0x040fe200037c1670 */
[----:B------:R-:W-:Y:S01]  /*3410*/  UISETP.GE.AND UP3, UPT, UR4, 0x59, UPT ;  /* 0x000000590400788c */ /* 0x000fe2000bf66270 */
[----:B------:R-:W-:Y:S01]  /*3420*/  ISETP.GT.AND P2, PT, R23, 0x11, P2 ;  /* 0x000000111700780c */ /* 0x000fe20001744270 */
[----:B------:R-:W-:Y:S01]  /*3430*/  UP2UR UR27, UPR, URZ, 0x4 ;  /* 0x000000043f1b7883 */ /* 0x000fe20008000000 */
[----:B------:R-:W-:Y:S01]  /*3440*/  FSEL R10, R9, -INF , !P6 ;  /* 0xff800000090a7808 */ /* 0x000fe20007000000 */
[----:B------:R-:W-:Y:S01]  /*3450*/  FMUL.FTZ R59, R59, c[0x0][0x320] ;  /* 0x0000c8003b3b7a20 */ /* 0x000fe20000410000 */
[----:B------:R-:W-:Y:S01]  /*3460*/  PLOP3.LUT P6, PT, PT, PT, UP2, 0x40, 0x0 ;  /* 0x000000000000781c */ /* 0x000fe20003fce828 */
[----:B------:R-:W-:Y:S01]  /*3470*/  UISETP.GE.AND UP2, UPT, UR4, 0x21, UPT ;  /* 0x000000210400788c */ /* 0x000fe2000bf46270 */
[----:B------:R-:W-:Y:S01]  /*3480*/  ISETP.LT.OR P2, PT, R24, 0x12, P2 ;  /* 0x000000121800780c */ /* 0x000fe20001741670 */
[----:B------:R-:W-:Y:S01]  /*3490*/  FMUL.FTZ R54, R54, c[0x0][0x320] ;  /* 0x0000c80036367a20 */ /* 0x000fe20000410000 */
        /* <DEDUP_REMOVED lines=67> */
[----:B------:R1:W3:Y:S01]  /*38d0*/  MUFU.TANH R149, R59 ;  /* 0x0000003b00957308 */ /* 0x0002e20000002400 */
[----:B------:R-:W-:Y:S01]  /*38e0*/  PLOP3.LUT P6, PT, PT, PT, UP2, 0x40, 0x0 ;  /* 0x000000000000781c */ /* 0x000fe20003fce828 */
[----:B------:R-:W-:Y:S01]  /*38f0*/  UISETP.GE.AND UP2, UPT, UR4, 0x42, UPT ;  /* 0x000000420400788c */ /* 0x000fe2000bf46270 */
[----:B------:R-:W-:Y:S01]  /*3900*/  ISETP.LT.OR P2, PT, R24, 0x39, P2 ;  /* 0x000000391800780c */ /* 0x000fe20001741670 */
[--C-:B--2---:R-:W-:Y:S01]  /*3910*/  IMAD.IADD R9, R22, 0x1, R27.reuse ;  /* 0x0000000116097824 */ /* 0x104fe200078e021b */
[----:B------:R-:W-:Y:S01]  /*3920*/  ISETP.GT.AND P0, PT, R23, 0x39, P0 ;  /* 0x000000391700780c */ /* 0x000fe20000704270 */
[----:B------:R-:W-:Y:S01]  /*3930*/  UP2UR UR17, UPR, URZ, 0x4 ;  /* 0x000000043f117883 */ /* 0x000fe20008000000 */
[----:B------:R-:W-:Y:S01]  /*3940*/  FSEL R142, R142, -INF , !P2 ;  /* 0xff8000008e8e7808 */ /* 0x000fe20005000000 */
[----:B------:R-:W2:Y:S01]  /*3950*/  MUFU.TANH R17, R17 ;  /* 0x0000001100117308 */ /* 0x000ea20000002400 */
[----:B------:R-:W-:Y:S01]  /*3960*/  PLOP3.LUT P2, PT, PT, PT, UP2, 0x40, 0x0 ;  /* 0x000000000000781c */ /* 0x000fe20003f4e828 */
[----:B------:R-:W-:Y:S01]  /*3970*/  UISETP.GE.AND UP2, UPT, UR4, 0x49, UPT ;  /* 0x000000490400788c */ /* 0x000fe2000bf46270 */
[----:B------:R-:W-:Y:S01]  /*3980*/  ISETP.LT.OR P0, PT, R24, 0x3a, P0 ;  /* 0x0000003a1800780c */ /* 0x000fe20000701670 */
[----:B------:R-:W-:Y:S01]  /*3990*/  IMAD.IADD R0, R21, 0x1, R27 ;  /* 0x0000000115007824 */ /* 0x000fe200078e021b */
[C---:B------:R-:W-:Y:S01]  /*39a0*/  ISETP.GT.AND P6, PT, R23.reuse, 0x40, P6 ;  /* 0x000000401700780c */ /* 0x040fe200037c4270 */
[----:B------:R-:W-:Y:S01]  /*39b0*/  UP2UR UR16, UPR, URZ, 0x4 ;  /* 0x000000043f107883 */ /* 0x000fe20008000000 */
[----:B------:R-:W-:Y:S01]  /*39c0*/  FSEL R140, R140, -INF , !P0 ;  /* 0xff8000008c8c7808 */ /* 0x000fe20004000000 */
[----:B------:R-:W1:Y:S01]  /*39d0*/  MUFU.TANH R16, R16 ;  /* 0x0000001000107308 */ /* 0x000e620000002400 */
[----:B------:R-:W-:Y:S01]  /*39e0*/  PLOP3.LUT P0, PT, PT, PT, UP2, 0x40, 0x0 ;  /* 0x000000000000781c */ /* 0x000fe20003f0e828 */
[----:B------:R-:W-:Y:S01]  /*39f0*/  UISETP.GE.AND UP2, UPT, UR4, 0x5a, UPT ;  /* 0x0000005a0400788c */ /* 0x000fe2000bf46270 */
[----:B------:R-:W-:-:S02]  /*3a00*/  ISETP.GT.AND P2, PT, R23, 0x41, P2 ;  /* 0x000000411700780c */ /* 0x000fc40001744270 */
[----:B------:R-:W-:Y:S02]  /*3a10*/  ISETP.GT.AND P0, PT, R23, 0x48, P0 ;  /* 0x000000481700780c */ /* 0x000fe40000704270 */
[C---:B------:R-:W-:Y:S01]  /*3a20*/  ISETP.LT.OR P6, PT, R24.reuse, 0x41, P6 ;  /* 0x000000411800780c */ /* 0x040fe200037c1670 */
[----:B------:R1:W1:Y:S01]  /*3a30*/  MUFU.TANH R159, R54 ;  /* 0x00000036009f7308 */ /* 0x0002620000002400 */
[C---:B------:R-:W-:Y:S02]  /*3a40*/  ISETP.LT.OR P0, PT, R24.reuse, 0x49, P0 ;  /* 0x000000491800780c */ /* 0x040fe40000701670 */
[----:B------:R-:W-:Y:S02]  /*3a50*/  ISETP.LT.OR P2, PT, R24, 0x42, P2 ;  /* 0x000000421800780c */ /* 0x000fe40001741670 */
[----:B------:R-:W-:Y:S02]  /*3a60*/  FSEL R152, R152, -INF , !P0 ;  /* 0xff80000098987808 */ /* 0x000fe40004000000 */
[----:B------:R-:W-:Y:S01]  /*3a70*/  PLOP3.LUT P0, PT, PT, PT, UP4, 0x40, 0x0 ;  /* 0x000000000000781c */ /* 0x000fe20003f0e848 */
[----:B------:R1:W1:Y:S01]  /*3a80*/  MUFU.TANH R153, R55 ;  /* 0x0000003700997308 */ /* 0x0002620000002400 */
[----:B------:R-:W-:-:S02]  /*3a90*/  FSEL R156, R156, -INF , !P6 ;  /* 0xff8000009c9c7808 */ /* 0x000fc40007000000 */
[----:B------:R-:W-:Y:S02]  /*3aa0*/  FSEL R154, R154, -INF , !P2 ;  /* 0xff8000009a9a7808 */ /* 0x000fe40005000000 */
[----:B------:R-:W-:Y:S02]  /*3ab0*/  PLOP3.LUT P6, PT, PT, PT, UP6, 0x40, 0x0 ;  /* 0x000000000000781c */ /* 0x000fe40003fce868 */
[----:B------:R-:W-:Y:S01]  /*3ac0*/  PLOP3.LUT P2, PT, PT, PT, UP5, 0x40, 0x0 ;  /* 0x000000000000781c */ /* 0x000fe20003f4e858 */
[----:B------:R-:W1:Y:S01]  /*3ad0*/  MUFU.TANH R15, R15 ;  /* 0x0000000f000f7308 */ /* 0x000e620000002400 */
[C---:B------:R-:W-:Y:S02]  /*3ae0*/  ISETP.GT.AND P0, PT, R23.reuse, 0x51, P0 ;  /* 0x000000511700780c */ /* 0x040fe40000704270 */
[C---:B------:R-:W-:Y:S02]  /*3af0*/  ISETP.GT.AND P6, PT, R23.reuse, 0x49, P6 ;  /* 0x000000491700780c */ /* 0x040fe400037c4270 */
[----:B------:R-:W-:-:S02]  /*3b00*/  ISETP.GT.AND P2, PT, R23, 0x50, P2 ;  /* 0x000000501700780c */ /* 0x000fc40001744270 */
        /* <DEDUP_REMOVED lines=11> */
[----:B------:R1:W1:Y:S01]  /*3bc0*/  MUFU.TANH R141, R66 ;  /* 0x00000042008d7308 */ /* 0x0002620000002400 */
[C---:B------:R-:W-:Y:S02]  /*3bd0*/  ISETP.GT.AND P6, PT, R23.reuse, 0x58, P6 ;  /* 0x000000581700780c */ /* 0x040fe400037c4270 */
[----:B------:R-:W-:Y:S02]  /*3be0*/  ISETP.GT.AND P2, PT, R23, 0x59, P2 ;  /* 0x000000591700780c */ /* 0x000fe40001744270 */
[----:B------:R-:W-:-:S02]  /*3bf0*/  ISETP.LT.OR P6, PT, R24, 0x59, P6 ;  /* 0x000000591800780c */ /* 0x000fc400037c1670 */
[----:B------:R-:W-:Y:S01]  /*3c00*/  ISETP.LT.OR P2, PT, R24, 0x5a, P2 ;  /* 0x0000005a1800780c */ /* 0x000fe20001741670 */
[----:B------:R1:W1:Y:S01]  /*3c10*/  MUFU.TANH R125, R67 ;  /* 0x00000043007d7308 */ /* 0x0002620000002400 */
[----:B------:R-:W-:Y:S02]  /*3c20*/  IMNMX R20, R9, R20, PT ;  /* 0x0000001409147217 */ /* 0x000fe40003800200 */
[----:B------:R-:W-:Y:S02]  /*3c30*/  FSEL R132, R132, -INF , !P6 ;  /* 0xff80000084847808 */ /* 0x000fe40007000000 */
[----:B------:R-:W-:-:S03]  /*3c40*/  FSEL R130, R130, -INF , !P2 ;  /* 0xff80000082827808 */ /* 0x000fc60005000000 */
[----:B------:R1:W1:Y:S08]  /*3c50*/  MUFU.TANH R151, R46 ;  /* 0x0000002e00977308 */ /* 0x0002700000002400 */
[----:B------:R1:W1:Y:S08]  /*3c60*/  MUFU.TANH R143, R47 ;  /* 0x0000002f008f7308 */ /* 0x0002700000002400 */
[----:B------:R-:W1:Y:S08]  /*3c70*/  MUFU.TANH R26, R26 ;  /* 0x0000001a001a7308 */ /* 0x000e700000002400 */
        /* <DEDUP_REMOVED lines=8> */
[----:B------:R1:W1:Y:S08]  /*3d00*/  MUFU.TANH R7, R29 ;  /* 0x0000001d00077308 */ /* 0x0002700000002400 */
[----:B------:R1:W1:Y:S01]  /*3d10*/  MUFU.TANH R161, R58 ;  /* 0x0000003a00a17308 */ /* 0x0002620000002400 */
[----:B------:R-:W-:Y:S05]  /*3d20*/  @P0 BRA `(.L_x_171) ;  /* 0x0000015000000947 */ /* 0x000fea0003800000 */
[----:B--234-:R-:W-:Y:S01]  /*3d30*/  IMAD.U32 R22, RZ, RZ, UR11 ;  /* 0x0000000bff167e24 */ /* 0x01cfe2000f8e00ff */
        /* <DEDUP_REMOVED lines=11> */
.L_x_173:
[----:B------:R-:W-:-:S04]  /*3df0*/  MOV R9, c[0x0][0x32c] ;  /* 0x0000cb0000097a02 */ /* 0x000fc80000000f00 */
[----:B------:R-:W-:-:S13]  /*3e00*/  ISETP.NE.AND P0, PT, R9, 0x1, PT ;  /* 0x000000010900780c */ /* 0x000fda0003f05270 */
[----:B------:R-:W-:-:S05]  /*3e10*/  @P0 IMAD.HI.U32 R9, R22, c[0x0][0x330], RZ ;  /* 0x0000cc0016090a27 */ /* 0x000fca00078e00ff */
[----:B------:R-:W-:Y:S02]  /*3e20*/  @P0 SHF.R.U32.HI R22, RZ, c[0x0][0x334], R9 ;  /* 0x0000cd00ff160a19 */ /* 0x000fe40000011609 */
.L_x_174:
[----:B------:R-:W-:Y:S05]  /*3e30*/  BSYNC B0 ;  /* 0x0000000000007941 */ /* 0x000fea0003800000 */
.L_x_172:
[----:B------:R-:W-:-:S05]  /*3e40*/  IMAD R13, R22, c[0x0][0x32c], R13 ;  /* 0x0000cb00160d7a24 */ /* 0x000fca00078e020d */
[----:B------:R-:W-:Y:S02]  /*3e50*/  IADD3 R9, R13, c[0x0][0x32c], RZ ;  /* 0x0000cb000d097a10 */ /* 0x000fe40007ffe0ff */
[----:B------:R-:W-:Y:S02]  /*3e60*/  IMNMX R0, R0, R13, !PT ;  /* 0x0000000d00007217 */ /* 0x000fe40007800200 */
[----:B------:R-:W-:Y:S02]  /*3e70*/  IMNMX R20, R20, R9, PT ;  /* 0x0000000914147217 */ /* 0x000fe40003800200 */
.L_x_171:
[----:B--234-:R-:W-:Y:S01]  /*3e80*/  UP2UR UR4, UPR, URZ, 0x10 ;  /* 0x000000103f047883 */ /* 0x01cfe20008000000 */
[----:B------:R-:W-:Y:S01]  /*3e90*/  IMAD.SHL.U32 R212, R2, 0x2, RZ ;  /* 0x0000000202d47824 */ /* 0x000fe200078e00ff */
[----:B------:R-:W-:Y:S02]  /*3ea0*/  UISETP.NE.AND UP4, UPT, UR30, URZ, UPT ;  /* 0x0000003f1e00728c */ /* 0x000fe4000bf85270 */
[----:B------:R-:W-:Y:S01]  /*3eb0*/  UP2UR UR30, UPR, URZ, 0x8 ;  /* 0x000000083f1e7883 */ /* 0x000fe20008000000 */
[----:B------:R-:W-:Y:S01]  /*3ec0*/  IMAD R210, R5, 0x2, R212 ;  /* 0x0000000205d27824 */ /* 0x000fe200078e02d4 */
[----:B------:R-:W-:Y:S01]  /*3ed0*/  UISETP.NE.AND UP3, UPT, UR32, URZ, UPT ;  /* 0x0000003f2000728c */ /* 0x000fe2000bf65270 */
[----:B-1----:R-:W-:Y:S01]  /*3ee0*/  LDSM.16.MT88.4 R76, [R212+0x3100] ;  /* 0x00310000d44c783b */ /* 0x002fe20000004200 */
[----:B------:R-:W-:Y:S01]  /*3ef0*/  UP2UR UR32, UPR, URZ, 0x4 ;  /* 0x000000043f207883 */ /* 0x000fe20008000000 */
[C---:B------:R-:W-:Y:S01]  /*3f00*/  IMAD R208, R3.reuse, 0x2, R210 ;  /* 0x0000000203d07824 */ /* 0x040fe200078e02d2 */
[----:B------:R-:W-:Y:S01]  /*3f10*/  UISETP.NE.AND UP2, UPT, UR31, URZ, UPT ;  /* 0x0000003f1f00728c */ /* 0x000fe2000bf45270 */
[----:B------:R-:W-:Y:S01]  /*3f20*/  IMAD R209, R3, 0x2, R212 ;  /* 0x0000000203d17824 */ /* 0x000fe200078e02d4 */
[----:B------:R-:W-:Y:S01]  /*3f30*/  UP2UR UR31, UPR, URZ, 0x2 ;  /* 0x000000023f1f7883 */ /* 0x000fe20008000000 */
[----:B------:R-:W-:Y:S01]  /*3f40*/  PLOP3.LUT P0, PT, PT, PT, UP3, 0x40, 0x0 ;  /* 0x000000000000781c */ /* 0x000fe20003f0e838 */
[----:B------:R-:W-:Y:S01]  /*3f50*/  UISETP.NE.AND UP1, UPT, UR33, URZ, UPT ;  /* 0x0000003f2100728c */ /* 0x000fe2000bf25270 */
[----:B------:R-:W-:Y:S01]  /*3f60*/  LDSM.16.MT88.4 R84, [R208+0x100] ;  /* 0x00010000d054783b */ /* 0x000fe20000004200 */
[----:B------:R-:W-:Y:S01]  /*3f70*/  UP2UR UR33, UPR, URZ, 0x1 ;  /* 0x000000013f217883 */ /* 0x000fe20008000000 */
[----:B------:R-:W-:Y:S01]  /*3f80*/  ISETP.GT.AND P0, PT, R0, 0x8, P0 ;  /* 0x000000080000780c */ /* 0x000fe20000704270 */
[----:B------:R-:W-:Y:S01]  /*3f90*/  UISETP.NE.AND UP0, UPT, UR34, URZ, UPT ;  /* 0x0000003f2200728c */ /* 0x000fe2000bf05270 */
[----:B------:R-:W-:Y:S01]  /*3fa0*/  LDSM.16.MT88.4 R108, [R212+0x100] ;  /* 0x00010000d46c783b */ /* 0x000fe20000004200 */
[----:B------:R-:W-:Y:S01]  /*3fb0*/  UISETP.NE.AND UP3, UPT, UR28, URZ, UPT ;  /* 0x0000003f1c00728c */ /* 0x000fe2000bf65270 */
[----:B------:R-:W-:-:S02]  /*3fc0*/  ISETP.LT.OR P0, PT, R20, 0x9, P0 ;  /* 0x000000091400780c */ /* 0x000fc40000701670 */
[----:B------:R-:W-:Y:S01]  /*3fd0*/  PLOP3.LUT P2, PT, PT, PT, UP1, 0x40, 0x0 ;  /* 0x000000000000781c */ /* 0x000fe20003f4e818 */
[----:B------:R-:W-:Y:S01]  /*3fe0*/  UISETP.NE.AND UP1, UPT, UR26, URZ, UPT ;  /* 0x0000003f1a00728c */ /* 0x000fe2000bf25270 */
[----:B------:R-:W-:Y:S01]  /*3ff0*/  PLOP3.LUT P6, PT, PT, PT, UP0, 0x40, 0x0 ;  /* 0x000000000000781c */ /* 0x000fe20003fce808 */
[----:B------:R-:W-:Y:S01]  /*4000*/  UISETP.NE.AND UP0, UPT, UR29, URZ, UPT ;  /* 0x0000003f1d00728c */ /* 0x000fe2000bf05270 */
[----:B------:R-:W-:Y:S01]  /*4010*/  FSEL R21, R31, -INF , !P0 ;  /* 0xff8000001f157808 */ /* 0x000fe20004000000 */
[----:B------:R-:W-:Y:S01]  /*4020*/  LDSM.16.MT88.4 R100, [R210+0x100] ;  /* 0x00010000d264783b */ /* 0x000fe20000004200 */
[C---:B------:R-:W-:Y:S02]  /*4030*/  ISETP.GT.AND P6, PT, R0.reuse, RZ, P6 ;  /* 0x000000ff0000720c */ /* 0x040fe400037c4270 */
[----:B------:R-:W-:Y:S01]  /*4040*/  ISETP.GT.AND P2, PT, R0, 0x1, P2 ;  /* 0x000000010000780c */ /* 0x000fe20001744270 */
[----:B------:R-:W-:Y:S01]  /*4050*/  LDSM.16.MT88.4 R92, [R209+0x100] ;  /* 0x00010000d15c783b */ /* 0x000fe20000004200 */
[----:B------:R-:W-:-:S02]  /*4060*/  ISETP.LT.OR P6, PT, R20, 0x1, P6 ;  /* 0x000000011400780c */ /* 0x000fc400037c1670 */
[----:B------:R-:W-:Y:S01]  /*4070*/  PLOP3.LUT P0, PT, PT, PT, UP0, 0x40, 0x0 ;  /* 0x000000000000781c */ /* 0x000fe20003f0e808 */
[----:B------:R-:W-:Y:S01]  /*4080*/  UISETP.NE.AND UP0, UPT, UR25, URZ, UPT ;  /* 0x0000003f1900728c */ /* 0x000fe2000bf05270 */
[----:B------:R-:W-:Y:S01]  /*4090*/  FSEL R25, R25, -INF , !P6 ;  /* 0xff80000019197808 */ /* 0x000fe20007000000 */
[----:B------:R-:W-:Y:S01]  /*40a0*/  LDSM.16.MT88.4 R68, [R210+0x3100] ;  /* 0x00310000d244783b */ /* 0x000fe20000004200 */
[----:B------:R-:W-:Y:S01]  /*40b0*/  PLOP3.LUT P6, PT, PT, PT, UP2, 0x40, 0x0 ;  /* 0x000000000000781c */ /* 0x000fe20003fce828 */
[----:B------:R-:W-:Y:S01]  /*40c0*/  UISETP.NE.AND UP2, UPT, UR27, URZ, UPT ;  /* 0x0000003f1b00728c */ /* 0x000fe2000bf45270 */
[C---:B------:R-:W-:Y:S01]  /*40d0*/  ISETP.GT.AND P0, PT, R0.reuse, 0x11, P0 ;  /* 0x000000110000780c */ /* 0x040fe20000704270 */
[----:B------:R-:W-:Y:S01]  /*40e0*/  LDSM.16.MT88.4 R56, [R209+0x3100] ;  /* 0x00310000d138783b */ /* 0x000fe20000004200 */
[----:B------:R-:W-:Y:S02]  /*40f0*/  ISETP.GT.AND P6, PT, R0, 0x9, P6 ;  /* 0x000000090000780c */ /* 0x000fe400037c4270 */
[----:B------:R-:W-:-:S02]  /*4100*/  ISETP.LT.OR P2, PT, R20, 0x2, P2 ;  /* 0x000000021400780c */ /* 0x000fc40001741670 */
[C---:B------:R-:W-:Y:S02]  /*4110*/  ISETP.LT.OR P6, PT, R20.reuse, 0xa, P6 ;  /* 0x0000000a1400780c */ /* 0x040fe400037c1670 */
[----:B------:R-:W-:Y:S02]  /*4120*/  ISETP.LT.OR P0, PT, R20, 0x12, P0 ;  /* 0x000000121400780c */ /* 0x000fe40000701670 */
[----:B------:R-:W-:Y:S02]  /*4130*/  FSEL R7, R7, -INF , !P6 ;  /* 0xff80000007077808 */ /* 0x000fe40007000000 */
[----:B------:R-:W-:Y:S01]  /*4140*/  PLOP3.LUT P6, PT, PT, PT, UP3, 0x40, 0x0 ;  /* 0x000000000000781c */ /* 0x000fe20003fce838 */
[----:B------:R-:W-:Y:S01]  /*4150*/  UISETP.NE.AND UP3, UPT, UR24, URZ, UPT ;  /* 0x0000003f1800728c */ /* 0x000fe2000bf65270 */
[----:B------:R-:W-:Y:S02]  /*4160*/  FSEL R23, R15, -INF , !P2 ;  /* 0xff8000000f177808 */ /* 0x000fe40005000000 */
[----:B------:R-:W-:-:S02]  /*4170*/  ISETP.GT.AND P6, PT, R0, 0x18, P6 ;  /* 0x000000180000780c */ /* 0x000fc400037c4270 */
[----:B------:R-:W-:Y:S02]  /*4180*/  FSEL R13, R11, -INF , !P0 ;  /* 0xff8000000b0d7808 */ /* 0x000fe40004000000 */
[----:B------:R-:W-:Y:S02]  /*4190*/  ISETP.LT.OR P6, PT, R20, 0x19, P6 ;  /* 0x000000191400780c */ /* 0x000fe400037c1670 */
[----:B------:R-:W-:Y:S01]  /*41a0*/  PLOP3.LUT P2, PT, PT, PT, UP4, 0x40, 0x0 ;  /* 0x000000000000781c */ /* 0x000fe20003f4e848 */
[----:B------:R-:W-:Y:S01]  /*41b0*/  UISETP.NE.AND UP4, UPT, UR20, URZ, UPT ;  /* 0x0000003f1400728c */ /* 0x000fe2000bf85270 */
[----:B------:R-:W-:Y:S02]  /*41c0*/  FSEL R11, R17, -INF , !P6 ;  /* 0xff800000110b7808 */ /* 0x000fe40007000000 */
[----:B------:R-:W-:Y:S02]  /*41d0*/  FMNMX.FTZ R17, R19, R18, !PT ;  /* 0x0000001213117209 */ /* 0x000fe40007810000 */
[----:B------:R-:W-:-:S02]  /*41e0*/  ISETP.GT.AND P2, PT, R0, 0x10, P2 ;  /* 0x000000100000780c */ /* 0x000fc40001744270 */
[----:B------:R-:W-:Y:S02]  /*41f0*/  FMNMX.FTZ R17, R14, R17, !PT ;  /* 0x000000110e117209 */ /* 0x000fe40007810000 */
[----:B------:R-:W-:Y:S02]  /*4200*/  ISETP.LT.OR P2, PT, R20, 0x11, P2 ;  /* 0x000000111400780c */ /* 0x000fe40001741670 */
[----:B------:R-:W-:Y:S02]  /*4210*/  FMNMX.FTZ R17, R12, R17, !PT ;  /* 0x000000110c117209 */ /* 0x000fe40007810000 */
[----:B------:R-:W-:Y:S02]  /*4220*/  FSEL R15, R26, -INF , !P2 ;  /* 0xff8000001a0f7808 */ /* 0x000fe40005000000 */
[----:B------:R-:W-:Y:S01]  /*4230*/  PLOP3.LUT P2, PT, PT, PT, UP2, 0x40, 0x0 ;  /* 0x000000000000781c */ /* 0x000fe20003f4e828 */
[----:B------:R-:W-:Y:S01]  /*4240*/  UISETP.NE.AND UP2, UPT, UR23, URZ, UPT ;  /* 0x0000003f1700728c */ /* 0x000fe2000bf45270 */
[----:B------:R-:W-:-:S02]  /*4250*/  FMNMX.FTZ R17, R10, R17, !PT ;  /* 0x000000110a117209 */ /* 0x000fc40007810000 */
[----:B------:R-:W-:Y:S02]  /*4260*/  ISETP.GT.AND P2, PT, R0, 0x19, P2 ;  /* 0x000000190000780c */ /* 0x000fe40001744270 */
[----:B------:R-:W-:Y:S02]  /*4270*/  FMNMX.FTZ R17, R6, R17, !PT ;  /* 0x0000001106117209 */ /* 0x000fe40007810000 */
[----:B------:R-:W-:Y:S02]  /*4280*/  ISETP.LT.OR P2, PT, R20, 0x1a, P2 ;  /* 0x0000001a1400780c */ /* 0x000fe40001741670 */
[----:B------:R-:W-:Y:S02]  /*4290*/  FMNMX.FTZ R17, R4, R17, !PT ;  /* 0x0000001104117209 */ /* 0x000fe40007810000 */
[----:B------:R-:W-:Y:S02]  /*42a0*/  FSEL R9, R16, -INF , !P2 ;  /* 0xff80000010097808 */ /* 0x000fe40005000000 */
[----:B------:R-:W-:-:S02]  /*42b0*/  FMNMX.FTZ R17, R8, R17, !PT ;  /* 0x0000001108117209 */ /* 0x000fc40007810000 */
[----:B------:R-:W-:Y:S02]  /*42c0*/  FMNMX.FTZ R16, R25, R23, !PT ;  /* 0x0000001719107209 */ /* 0x000fe40007810000 */
[----:B------:R-:W-:Y:S02]  /*42d0*/  FMNMX.FTZ R17, R32, R17, !PT ;  /* 0x0000001120117209 */ /* 0x000fe40007810000 */
[----:B------:R-:W-:Y:S02]  /*42e0*/  FMNMX.FTZ R16, R21, R16, !PT ;  /* 0x0000001015107209 */ /* 0x000fe40007810000 */
[----:B------:R-:W-:Y:S01]  /*42f0*/  PLOP3.LUT P0, PT, PT, PT, UP1, 0x40, 0x0 ;  /* 0x000000000000781c */ /* 0x000fe20003f0e818 */
[----:B------:R-:W-:Y:S01]  /*4300*/  UISETP.NE.AND UP1, UPT, UR22, URZ, UPT ;  /* 0x0000003f1600728c */ /* 0x000fe2000bf25270 */
[----:B------:R-:W-:Y:S02]  /*4310*/  FMNMX.FTZ R17, R30, R17, !PT ;  /* 0x000000111e117209 */ /* 0x000fe40007810000 */
[----:B------:R-:W-:-:S02]  /*4320*/  FMNMX.FTZ R16, R7, R16, !PT ;  /* 0x0000001007107209 */ /* 0x000fc40007810000 */
[----:B------:R-:W-:Y:S02]  /*4330*/  ISETP.GT.AND P0, PT, R0, 0x20, P0 ;  /* 0x000000200000780c */ /* 0x000fe40000704270 */
[----:B------:R-:W-:Y:S02]  /*4340*/  FMNMX.FTZ R17, R28, R17, !PT ;  /* 0x000000111c117209 */ /* 0x000fe40007810000 */
[----:B------:R-:W-:Y:S01]  /*4350*/  PLOP3.LUT P6, PT, PT, PT, UP0, 0x40, 0x0 ;  /* 0x000000000000781c */ /* 0x000fe20003fce808 */
[----:B------:R-:W-:Y:S01]  /*4360*/  UISETP.NE.AND UP0, UPT, UR21, URZ, UPT ;  /* 0x0000003f1500728c */ /* 0x000fe2000bf05270 */
[----:B------:R-:W-:Y:S02]  /*4370*/  FMNMX.FTZ R16, R15, R16, !PT ;  /* 0x000000100f107209 */ /* 0x000fe40007810000 */
[----:B------:R-:W-:Y:S02]  /*4380*/  ISETP.LT.OR P0, PT, R20, 0x21, P0 ;  /* 0x000000211400780c */ /* 0x000fe40000701670 */
[----:B------:R-:W-:-:S02]  /*4390*/  FMNMX.FTZ R17, R124, R17, !PT ;  /* 0x000000117c117209 */ /* 0x000fc40007810000 */
[----:B------:R-:W-:Y:S01]  /*43a0*/  PLOP3.LUT P2, PT, PT, PT, UP3, 0x40, 0x0 ;  /* 0x000000000000781c */ /* 0x000fe20003f4e838 */
[----:B------:R-:W-:Y:S01]  /*43b0*/  UISETP.NE.AND UP3, UPT, UR19, URZ, UPT ;  /* 0x0000003f1300728c */ /* 0x000fe2000bf65270 */
[----:B------:R-:W-:Y:S02]  /*43c0*/  ISETP.GT.AND P6, PT, R0, 0x21, P6 ;  /* 0x000000210000780c */ /* 0x000fe400037c4270 */
[----:B------:R-:W-:Y:S02]  /*43d0*/  FMNMX.FTZ R16, R13, R16, !PT ;  /* 0x000000100d107209 */ /* 0x000fe40007810000 */
[----:B------:R-:W-:Y:S02]  /*43e0*/  FSEL R141, R141, -INF , !P0 ;  /* 0xff8000008d8d7808 */ /* 0x000fe40004000000 */
[----:B------:R-:W-:Y:S02]  /*43f0*/  FMNMX.FTZ R17, R138, R17, !PT ;  /* 0x000000118a117209 */ /* 0x000fe40007810000 */
[----:B------:R-:W-:Y:S01]  /*4400*/  PLOP3.LUT P0, PT, PT, PT, UP2, 0x40, 0x0 ;  /* 0x000000000000781c */ /* 0x000fe20003f0e828 */
[----:B------:R-:W-:Y:S01]  /*4410*/  UISETP.NE.AND UP2, UPT, UR18, URZ, UPT ;  /* 0x0000003f1200728c */ /* 0x000fe2000bf45270 */
[----:B------:R-:W-:-:S02]  /*4420*/  ISETP.LT.OR P6, PT, R20, 0x22, P6 ;  /* 0x000000221400780c */ /* 0x000fc400037c1670 */
[----:B------:R-:W-:Y:S02]  /*4430*/  ISETP.GT.AND P2, PT, R0, 0x28, P2 ;  /* 0x000000280000780c */ /* 0x000fe40001744270 */
[----:B------:R-:W-:Y:S02]  /*4440*/  FMNMX.FTZ R16, R11, R16, !PT ;  /* 0x000000100b107209 */ /* 0x000fe40007810000 */
[----:B------:R-:W-:Y:S02]  /*4450*/  FMNMX.FTZ R17, R148, R17, !PT ;  /* 0x0000001194117209 */ /* 0x000fe40007810000 */
[----:B------:R-:W-:Y:S02]  /*4460*/  FSEL R125, R125, -INF , !P6 ;  /* 0xff8000007d7d7808 */ /* 0x000fe40007000000 */
[----:B------:R-:W-:Y:S02]  /*4470*/  ISETP.LT.OR P2, PT, R20, 0x29, P2 ;  /* 0x000000291400780c */ /* 0x000fe40001741670 */
[----:B------:R-:W-:-:S02]  /*4480*/  ISETP.GT.AND P0, PT, R0, 0x29, P0 ;  /* 0x000000290000780c */ /* 0x000fc40000704270 */
[----:B------:R-:W-:Y:S02]  /*4490*/  FMNMX.FTZ R16, R9, R16, !PT ;  /* 0x0000001009107209 */ /* 0x000fe40007810000 */
[----:B------:R-:W-:Y:S01]  /*44a0*/  PLOP3.LUT P6, PT, PT, PT, UP1, 0x40, 0x0 ;  /* 0x000000000000781c */ /* 0x000fe20003fce818 */
[----:B------:R-:W-:Y:S01]  /*44b0*/  UISETP.NE.AND UP1, UPT, UR17, URZ, UPT ;  /* 0x0000003f1100728c */ /* 0x000fe2000bf25270 */
[----:B------:R-:W-:Y:S02]  /*44c0*/  FMNMX.FTZ R17, R142, R17, !PT ;  /* 0x000000118e117209 */ /* 0x000fe40007810000 */
[----:B------:R-:W-:Y:S02]  /*44d0*/  FSEL R139, R139, -INF , !P2 ;  /* 0xff8000008b8b7808 */ /* 0x000fe40005000000 */
[----:B------:R-:W-:Y:S02]  /*44e0*/  ISETP.LT.OR P0, PT, R20, 0x2a, P0 ;  /* 0x0000002a1400780c */ /* 0x000fe40000701670 */
[----:B------:R-:W-:-:S02]  /*44f0*/  FMNMX.FTZ R16, R141, R16, !PT ;  /* 0x000000108d107209 */ /* 0x000fc40007810000 */
[----:B------:R-:W-:Y:S01]  /*4500*/  PLOP3.LUT P2, PT, PT, PT, UP0, 0x40, 0x0 ;  /* 0x000000000000781c */ /* 0x000fe20003f4e808 */
[----:B------:R-:W-:Y:S01]  /*4510*/  UISETP.NE.AND UP0, UPT, UR16, URZ, UPT ;  /* 0x0000003f1000728c */ /* 0x000fe2000bf05270 */
[----:B------:R-:W-:Y:S02]  /*4520*/  ISETP.GT.AND P6, PT, R0, 0x30, P6 ;  /* 0x000000300000780c */ /* 0x000fe400037c4270 */
[----:B------:R-:W-:Y:S01]  /*4530*/  FMNMX.FTZ R17, R140, R17, !PT ;  /* 0x000000118c117209 */ /* 0x000fe20007810000 */
[----:B------:R-:W-:Y:S01]  /*4540*/  ULDC.64 UR16, c[0x0][0x2c8] ;  /* 0x0000b20000107ab9 */ /* 0x000fe20000000a00 */
[----:B------:R-:W-:Y:S01]  /*4550*/  FSEL R131, R131, -INF , !P0 ;  /* 0xff80000083837808 */ /* 0x000fe20004000000 */
[----:B------:R-:W-:Y:S01]  /*4560*/  UIMAD.WIDE.U32 UR18, UR15, UR16, URZ ;  /* 0x000000100f1272a5 */ /* 0x000fe2000f8e003f */
[----:B------:R-:W-:Y:S02]  /*4570*/  FMNMX.FTZ R16, R125, R16, !PT ;  /* 0x000000107d107209 */ /* 0x000fe40007810000 */
[----:B------:R-:W-:Y:S01]  /*4580*/  PLOP3.LUT P0, PT, PT, PT, UP4, 0x40, 0x0 ;  /* 0x000000000000781c */ /* 0x000fe20003f0e848 */
[----:B------:R-:W-:Y:S01]  /*4590*/  UISETP.NE.AND UP4, UPT, UR4, URZ, UPT ;  /* 0x0000003f0400728c */ /* 0x000fe2000bf85270 */
[----:B------:R-:W-:Y:S01]  /*45a0*/  ISETP.LT.OR P6, PT, R20, 0x31, P6 ;  /* 0x000000311400780c */ /* 0x000fe200037c1670 */
[----:B------:R-:W-:Y:S01]  /*45b0*/  UIADD3 UR4, UR7, -0x2, URZ ;  /* 0xfffffffe07047890 */ /* 0x000fe2000fffe03f */
[----:B------:R-:W-:-:S02]  /*45c0*/  ISETP.GT.AND P2, PT, R0, 0x31, P2 ;  /* 0x000000310000780c */ /* 0x000fc40001744270 */
[----:B------:R-:W-:Y:S01]  /*45d0*/  FMNMX.FTZ R17, R156, R17, !PT ;  /* 0x000000119c117209 */ /* 0x000fe20007810000 */
[----:B------:R-:W-:Y:S01]  /*45e0*/  ULDC UR7, c[0x0][0x328] ;  /* 0x0000ca0000077ab9 */ /* 0x000fe20000000800 */
[----:B------:R-:W-:Y:S01]  /*45f0*/  FMNMX.FTZ R16, R139, R16, !PT ;  /* 0x000000108b107209 */ /* 0x000fe20007810000 */
[----:B------:R-:W-:Y:S01]  /*4600*/  IMAD.U32 R168, RZ, RZ, UR4 ;  /* 0x00000004ffa87e24 */ /* 0x000fe2000f8e00ff */
[----:B------:R-:W-:Y:S02]  /*4610*/  FSEL R161, R161, -INF , !P6 ;  /* 0xff800000a1a17808 */ /* 0x000fe40007000000 */
[----:B------:R-:W-:Y:S02]  /*4620*/  ISETP.LT.OR P2, PT, R20, 0x32, P2 ;  /* 0x000000321400780c */ /* 0x000fe40001741670 */
[----:B------:R-:W-:Y:S02]  /*4630*/  ISETP.GT.AND P0, PT, R0, 0x38, P0 ;  /* 0x000000380000780c */ /* 0x000fe40000704270 */
[----:B------:R-:W-:Y:S01]  /*4640*/  PLOP3.LUT P6, PT, PT, PT, UP3, 0x40, 0x0 ;  /* 0x000000000000781c */ /* 0x000fe20003fce838 */
[----:B------:R-:W-:Y:S01]  /*4650*/  UISETP.NE.AND UP3, UPT, UR30, URZ, UPT ;  /* 0x0000003f1e00728c */ /* 0x000fe2000bf65270 */
[----:B------:R-:W-:-:S02]  /*4660*/  FMNMX.FTZ R17, R154, R17, !PT ;  /* 0x000000119a117209 */ /* 0x000fc40007810000 */
[----:B------:R-:W-:Y:S02]  /*4670*/  FMNMX.FTZ R16, R131, R16, !PT ;  /* 0x0000001083107209 */ /* 0x000fe40007810000 */
[----:B------:R-:W-:Y:S02]  /*4680*/  FSEL R149, R149, -INF , !P2 ;  /* 0xff80000095957808 */ /* 0x000fe40005000000 */
[----:B------:R-:W-:Y:S02]  /*4690*/  ISETP.LT.OR P0, PT, R20, 0x39, P0 ;  /* 0x000000391400780c */ /* 0x000fe40000701670 */
[----:B------:R-:W-:Y:S01]  /*46a0*/  PLOP3.LUT P2, PT, PT, PT, UP2, 0x40, 0x0 ;  /* 0x000000000000781c */ /* 0x000fe20003f4e828 */
[----:B------:R-:W-:Y:S01]  /*46b0*/  UISETP.NE.AND UP2, UPT, UR32, URZ, UPT ;  /* 0x0000003f2000728c */ /* 0x000fe2000bf45270 */
[----:B------:R-:W-:Y:S02]  /*46c0*/  ISETP.GT.AND P6, PT, R0, 0x39, P6 ;  /* 0x000000390000780c */ /* 0x000fe400037c4270 */
[----:B------:R-:W-:-:S02]  /*46d0*/  FMNMX.FTZ R17, R152, R17, !PT ;  /* 0x0000001198117209 */ /* 0x000fc40007810000 */
[----:B------:R-:W-:Y:S02]  /*46e0*/  FMNMX.FTZ R16, R161, R16, !PT ;  /* 0x00000010a1107209 */ /* 0x000fe40007810000 */
[----:B------:R-:W-:Y:S02]  /*46f0*/  FSEL R159, R159, -INF , !P0 ;  /* 0xff8000009f9f7808 */ /* 0x000fe40004000000 */
[----:B------:R-:W-:Y:S01]  /*4700*/  PLOP3.LUT P0, PT, PT, PT, UP1, 0x40, 0x0 ;  /* 0x000000000000781c */ /* 0x000fe20003f0e818 */
[----:B------:R-:W-:Y:S01]  /*4710*/  UISETP.NE.AND UP1, UPT, UR31, URZ, UPT ;  /* 0x0000003f1f00728c */ /* 0x000fe2000bf25270 */
[----:B------:R-:W-:Y:S02]  /*4720*/  ISETP.LT.OR P6, PT, R20, 0x3a, P6 ;  /* 0x0000003a1400780c */ /* 0x000fe400037c1670 */
[----:B------:R-:W-:Y:S02]  /*4730*/  ISETP.GT.AND P2, PT, R0, 0x40, P2 ;  /* 0x000000400000780c */ /* 0x000fe40001744270 */
[----:B------:R-:W-:-:S02]  /*4740*/  FMNMX.FTZ R17, R150, R17, !PT ;  /* 0x0000001196117209 */ /* 0x000fc40007810000 */
[----:B------:R-:W-:Y:S02]  /*4750*/  FMNMX.FTZ R16, R149, R16, !PT ;  /* 0x0000001095107209 */ /* 0x000fe40007810000 */
[----:B------:R-:W-:Y:S02]  /*4760*/  FSEL R153, R153, -INF , !P6 ;  /* 0xff80000099997808 */ /* 0x000fe40007000000 */
[----:B------:R-:W-:Y:S01]  /*4770*/  ISETP.LT.OR P2, PT, R20, 0x41, P2 ;  /* 0x000000411400780c */ /* 0x000fe20001741670 */
[----:B------:R-:W-:Y:S01]  /*4780*/  @UP1 USHF.R.U32.HI UR15, URZ, UR17, UR19 ;  /* 0x000000113f0f1299 */ /* 0x000fe20008011613 */
[----:B------:R-:W-:Y:S02]  /*4790*/  ISETP.GT.AND P0, PT, R0, 0x41, P0 ;  /* 0x000000410000780c */ /* 0x000fe40000704270 */
[----:B------:R-:W-:Y:S01]  /*47a0*/  PLOP3.LUT P6, PT, PT, PT, UP0, 0x40, 0x0 ;  /* 0x000000000000781c */ /* 0x000fe20003fce808 */
[----:B------:R-:W-:Y:S01]  /*47b0*/  UISETP.NE.AND UP0, UPT, UR33, URZ, UPT ;  /* 0x0000003f2100728c */ /* 0x000fe2000bf05270 */
[----:B------:R-:W-:Y:S01]  /*47c0*/  FMNMX.FTZ R17, R136, R17, !PT ;  /* 0x0000001188117209 */ /* 0x000fe20007810000 */
[----:B------:R-:W-:Y:S01]  /*47d0*/  UIADD3 UR14, UR14, UR15, URZ ;  /* 0x0000000f0e0e7290 */ /* 0x000fe2000fffe03f */
[----:B------:R-:W-:-:S02]  /*47e0*/  FMNMX.FTZ R16, R159, R16, !PT ;  /* 0x000000109f107209 */ /* 0x000fc40007810000 */
[----:B------:R-:W-:Y:S01]  /*47f0*/  FSEL R157, R157, -INF , !P2 ;  /* 0xff8000009d9d7808 */ /* 0x000fe20005000000 */
[----:B------:R-:W-:Y:S01]  /*4800*/  UIADD3 UR7, UR14, UR7, URZ ;  /* 0x000000070e077290 */ /* 0x000fe2000fffe03f */
[----:B------:R-:W-:Y:S02]  /*4810*/  ISETP.LT.OR P0, PT, R20, 0x42, P0 ;  /* 0x000000421400780c */ /* 0x000fe40000701670 */
[----:B------:R-:W-:Y:S02]  /*4820*/  PLOP3.LUT P2, PT, PT, PT, UP6, 0x40, 0x0 ;  /* 0x000000000000781c */ /* 0x000fe40003f4e868 */
[----:B------:R-:W-:Y:S02]  /*4830*/  ISETP.GT.AND P6, PT, R0, 0x48, P6 ;  /* 0x000000480000780c */ /* 0x000fe400037c4270 */
[----:B------:R-:W-:Y:S02]  /*4840*/  FMNMX.FTZ R17, R134, R17, !PT ;  /* 0x0000001186117209 */ /* 0x000fe40007810000 */
[----:B------:R-:W-:-:S02]  /*4850*/  FMNMX.FTZ R22, R153, R16, !PT ;  /* 0x0000001099167209 */ /* 0x000fc40007810000 */
[----:B------:R-:W-:Y:S02]  /*4860*/  FSEL R155, R155, -INF , !P0 ;  /* 0xff8000009b9b7808 */ /* 0x000fe40004000000 */
[----:B------:R-:W-:Y:S02]  /*4870*/  ISETP.LT.OR P6, PT, R20, 0x49, P6 ;  /* 0x000000491400780c */ /* 0x000fe400037c1670 */
[----:B------:R-:W-:Y:S02]  /*4880*/  PLOP3.LUT P0, PT, PT, PT, UP5, 0x40, 0x0 ;  /* 0x000000000000781c */ /* 0x000fe40003f0e858 */
[----:B------:R-:W-:Y:S02]  /*4890*/  ISETP.GT.AND P2, PT, R0, 0x49, P2 ;  /* 0x000000490000780c */ /* 0x000fe40001744270 */
[----:B------:R-:W-:Y:S02]  /*48a0*/  FMNMX.FTZ R17, R132, R17, !PT ;  /* 0x0000001184117209 */ /* 0x000fe40007810000 */
[----:B------:R-:W-:-:S02]  /*48b0*/  FMNMX.FTZ R22, R157, R22, !PT ;  /* 0x000000169d167209 */ /* 0x000fc40007810000 */
[----:B------:R-:W-:Y:S02]  /*48c0*/  FSEL R151, R151, -INF , !P6 ;  /* 0xff80000097977808 */ /* 0x000fe40007000000 */
[----:B------:R-:W-:Y:S02]  /*48d0*/  ISETP.GT.AND P0, PT, R0, 0x50, P0 ;  /* 0x000000500000780c */ /* 0x000fe40000704270 */
[----:B------:R-:W-:Y:S02]  /*48e0*/  ISETP.LT.OR P2, PT, R20, 0x4a, P2 ;  /* 0x0000004a1400780c */ /* 0x000fe40001741670 */
[----:B------:R-:W-:Y:S02]  /*48f0*/  FMNMX.FTZ R16, R130, R17, !PT ;  /* 0x0000001182107209 */ /* 0x000fe40007810000 */
[----:B------:R-:W-:Y:S02]  /*4900*/  PLOP3.LUT P6, PT, PT, PT, UP4, 0x40, 0x0 ;  /* 0x000000000000781c */ /* 0x000fe40003fce848 */
[----:B------:R-:W-:Y:S01]  /*4910*/  FMNMX.FTZ R22, R155, R22, !PT ;  /* 0x000000169b167209 */ /* 0x000fe20007810000 */
[----:B------:R-:W1:Y:S01]  /*4920*/  SHFL.BFLY PT, R17, R16, 0x2, 0x1f ;  /* 0x0c401f0010117f89 */ /* 0x000e6200000e0000 */
[----:B------:R-:W-:-:S02]  /*4930*/  ISETP.LT.OR P0, PT, R20, 0x51, P0 ;  /* 0x000000511400780c */ /* 0x000fc40000701670 */
[----:B------:R-:W-:Y:S02]  /*4940*/  FSEL R143, R143, -INF , !P2 ;  /* 0xff8000008f8f7808 */ /* 0x000fe40005000000 */
[----:B------:R-:W-:Y:S02]  /*4950*/  PLOP3.LUT P2, PT, PT, PT, UP3, 0x40, 0x0 ;  /* 0x000000000000781c */ /* 0x000fe40003f4e838 */
[----:B------:R-:W-:Y:S02]  /*4960*/  ISETP.GT.AND P6, PT, R0, 0x51, P6 ;  /* 0x000000510000780c */ /* 0x000fe400037c4270 */
[----:B------:R-:W-:Y:S02]  /*4970*/  FMNMX.FTZ R22, R151, R22, !PT ;  /* 0x0000001697167209 */ /* 0x000fe40007810000 */
[----:B------:R-:W-:Y:S02]  /*4980*/  FSEL R135, R135, -INF , !P0 ;  /* 0xff80000087877808 */ /* 0x000fe40004000000 */
[----:B------:R-:W-:-:S02]  /*4990*/  PLOP3.LUT P0, PT, PT, PT, UP2, 0x40, 0x0 ;  /* 0x000000000000781c */ /* 0x000fc40003f0e828 */
[----:B------:R-:W-:Y:S02]  /*49a0*/  ISETP.GT.AND P2, PT, R0, 0x58, P2 ;  /* 0x000000580000780c */ /* 0x000fe40001744270 */
[----:B------:R-:W-:Y:S02]  /*49b0*/  ISETP.LT.OR P6, PT, R20, 0x52, P6 ;  /* 0x000000521400780c */ /* 0x000fe400037c1670 */
[----:B------:R-:W-:Y:S02]  /*49c0*/  FMNMX.FTZ R22, R143, R22, !PT ;  /* 0x000000168f167209 */ /* 0x000fe40007810000 */
[----:B------:R-:W-:Y:S02]  /*49d0*/  ISETP.GT.AND P0, PT, R0, 0x59, P0 ;  /* 0x000000590000780c */ /* 0x000fe40000704270 */
[----:B------:R-:W-:Y:S02]  /*49e0*/  ISETP.LT.OR P2, PT, R20, 0x59, P2 ;  /* 0x000000591400780c */ /* 0x000fe40001741670 */
[----:B------:R-:W-:-:S02]  /*49f0*/  FSEL R133, R133, -INF , !P6 ;  /* 0xff80000085857808 */ /* 0x000fc40007000000 */
[----:B------:R-:W-:Y:S02]  /*4a00*/  FMNMX.FTZ R22, R135, R22, !PT ;  /* 0x0000001687167209 */ /* 0x000fe40007810000 */
[----:B------:R-:W-:Y:S02]  /*4a10*/  ISETP.LT.OR P0, PT, R20, 0x5a, P0 ;  /* 0x0000005a1400780c */ /* 0x000fe40000701670 */
[----:B------:R-:W-:Y:S02]  /*4a20*/  FSEL R129, R129, -INF , !P2 ;  /* 0xff80000081817808 */ /* 0x000fe40005000000 */
[----:B------:R-:W-:Y:S02]  /*4a30*/  FMNMX.FTZ R22, R133, R22, !PT ;  /* 0x0000001685167209 */ /* 0x000fe40007810000 */
[----:B------:R-:W-:Y:S02]  /*4a40*/  FSEL R127, R127, -INF , !P0 ;  /* 0xff8000007f7f7808 */ /* 0x000fe40004000000 */
[----:B------:R-:W-:-:S02]  /*4a50*/  FMNMX.FTZ R20, R129, R22, !PT ;  /* 0x0000001681147209 */ /* 0x000fc40007810000 */
[----:B-1----:R-:W-:Y:S02]  /*4a60*/  FMNMX.FTZ R27, R16, R17, !PT ;  /* 0x00000011101b7209 */ /* 0x002fe40007810000 */
[----:B------:R-:W-:-:S03]  /*4a70*/  FMNMX.FTZ R20, R127, R20, !PT ;  /* 0x000000147f147209 */ /* 0x000fc60007810000 */
[----:B------:R-:W1:Y:S04]  /*4a80*/  SHFL.BFLY PT, R0, R27, 0x1, 0x1f ;  /* 0x0c201f001b007f89 */ /* 0x000e6800000e0000 */
[----:B------:R-:W2:Y:S01]  /*4a90*/  SHFL.BFLY PT, R17, R20, 0x2, 0x1f ;  /* 0x0c401f0014117f89 */ /* 0x000ea200000e0000 */
[----:B-1----:R-:W-:Y:S02]  /*4aa0*/  FMNMX.FTZ R0, R27, R0, !PT ;  /* 0x000000001b007209 */ /* 0x002fe40007810000 */
[----:B--2---:R-:W-:-:S03]  /*4ab0*/  FMNMX.FTZ R17, R20, R17, !PT ;  /* 0x0000001114117209 */ /* 0x004fc60007810000 */
[C---:B------:R-:W-:Y:S01]  /*4ac0*/  FMUL.FTZ R137, R0.reuse, c[0x0][0x2d0] ;  /* 0x0000b40000897a20 */ /* 0x040fe20000410000 */
[----:B------:R-:W-:Y:S01]  /*4ad0*/  FSETP.NEU.FTZ.AND P0, PT, R0, -INF , PT ;  /* 0xff8000000000780b */ /* 0x000fe20003f1d000 */
[----:B------:R-:W1:Y:S03]  /*4ae0*/  SHFL.BFLY PT, R116, R17, 0x1, 0x1f ;  /* 0x0c201f0011747f89 */ /* 0x000e6600000e0000 */
[----:B------:R-:W-:-:S05]  /*4af0*/  FSEL R137, R137, RZ, P0 ;  /* 0x000000ff89897208 */ /* 0x000fca0000000000 */
[--C-:B------:R-:W-:Y:S02]  /*4b00*/  FFMA.FTZ R49, R19, c[0x0][0x2d0], -R137.reuse ;  /* 0x0000b40013317a23 */ /* 0x100fe40000010889 */
[--C-:B------:R-:W-:Y:S02]  /*4b10*/  FFMA.FTZ R46, R18, c[0x0][0x2d0], -R137.reuse ;  /* 0x0000b400122e7a23 */ /* 0x100fe40000010889 */
[--C-:B------:R-:W-:Y:S02]  /*4b20*/  FFMA.FTZ R47, R14, c[0x0][0x2d0], -R137.reuse ;  /* 0x0000b4000e2f7a23 */ /* 0x100fe40000010889 */
[--C-:B------:R-:W-:Y:S01]  /*4b30*/  FFMA.FTZ R42, R12, c[0x0][0x2d0], -R137.reuse ;  /* 0x0000b4000c2a7a23 */ /* 0x100fe20000010889 */
[----:B------:R-:W-:Y:S01]  /*4b40*/  MUFU.EX2 R49, R49 ;  /* 0x0000003100317308 */ /* 0x000fe20000000800 */
[--C-:B------:R-:W-:Y:S02]  /*4b50*/  FFMA.FTZ R40, R6, c[0x0][0x2d0], -R137.reuse ;  /* 0x0000b40006287a23 */ /* 0x100fe40000010889 */
[----:B------:R-:W-:-:S02]  /*4b60*/  FFMA.FTZ R41, R4, c[0x0][0x2d0], -R137 ;  /* 0x0000b40004297a23 */ /* 0x000fc40000010889 */
[--C-:B------:R-:W-:Y:S02]  /*4b70*/  FFMA.FTZ R45, R10, c[0x0][0x2d0], -R137.reuse ;  /* 0x0000b4000a2d7a23 */ /* 0x100fe40000010889 */
[--C-:B------:R-:W-:Y:S01]  /*4b80*/  FFMA.FTZ R36, R8, c[0x0][0x2d0], -R137.reuse ;  /* 0x0000b40008247a23 */ /* 0x100fe20000010889 */
[----:B------:R-:W2:Y:S01]  /*4b90*/  MUFU.EX2 R46, R46 ;  /* 0x0000002e002e7308 */ /* 0x000ea20000000800 */
[--C-:B------:R-:W-:Y:S01]  /*4ba0*/  FFMA.FTZ R119, R32, c[0x0][0x2d0], -R137.reuse ;  /* 0x0000b40020777a23 */ /* 0x100fe20000010889 */
[----:B-1----:R-:W-:Y:S01]  /*4bb0*/  FMNMX.FTZ R116, R17, R116, !PT ;  /* 0x0000007411747209 */ /* 0x002fe20007810000 */
[--C-:B------:R-:W-:Y:S01]  /*4bc0*/  FFMA.FTZ R50, R30, c[0x0][0x2d0], -R137.reuse ;  /* 0x0000b4001e327a23 */ /* 0x100fe20000010889 */
[----:B------:R-:W-:Y:S01]  /*4bd0*/  LDSM.16.MT88.4 R16, [R209+0x900] ;  /* 0x00090000d110783b */ /* 0x000fe20000004200 */
[--C-:B------:R-:W-:Y:S01]  /*4be0*/  FFMA.FTZ R118, R28, c[0x0][0x2d0], -R137.reuse ;  /* 0x0000b4001c767a23 */ /* 0x100fe20000010889 */
[C---:B------:R-:W-:Y:S01]  /*4bf0*/  FSETP.NEU.FTZ.AND P0, PT, R116.reuse, -INF , PT ;  /* 0xff8000007400780b */ /* 0x040fe20003f1d000 */
[----:B------:R-:W-:Y:S01]  /*4c00*/  FMUL.FTZ R126, R116, c[0x0][0x2d0] ;  /* 0x0000b400747e7a20 */ /* 0x000fe20000410000 */
[----:B------:R-:W-:Y:S01]  /*4c10*/  MUFU.EX2 R47, R47 ;  /* 0x0000002f002f7308 */ /* 0x000fe20000000800 */
[----:B------:R-:W-:Y:S01]  /*4c20*/  LDSM.16.MT88.4 R32, [R210+0x3900] ;  /* 0x00390000d220783b */ /* 0x000fe20000004200 */
[----:B------:R-:W-:-:S02]  /*4c30*/  FFMA.FTZ R117, R124, c[0x0][0x2d0], -R137 ;  /* 0x0000b4007c757a23 */ /* 0x000fc40000010889 */
[----:B------:R-:W-:Y:S01]  /*4c40*/  FSEL R126, R126, RZ, P0 ;  /* 0x000000ff7e7e7208 */ /* 0x000fe20000000000 */
[----:B------:R-:W-:Y:S01]  /*4c50*/  LDSM.16.MT88.4 R28, [R209+0x3900] ;  /* 0x00390000d11c783b */ /* 0x000fe20000004200 */
[----:B------:R-:W-:Y:S01]  /*4c60*/  FFMA.FTZ R138, R138, c[0x0][0x2d0], -R137 ;  /* 0x0000b4008a8a7a23 */ /* 0x000fe20000010889 */
[----:B--2---:R-:W-:Y:S01]  /*4c70*/  F2FP.PACK_AB R64, R46, R49 ;  /* 0x000000312e40723e */ /* 0x004fe200000000ff */
[----:B------:R-:W1:Y:S01]  /*4c80*/  MUFU.EX2 R42, R42 ;  /* 0x0000002a002a7308 */ /* 0x000e620000000800 */
[--C-:B------:R-:W-:Y:S01]  /*4c90*/  FFMA.FTZ R48, R25, c[0x0][0x2d0], -R126.reuse ;  /* 0x0000b40019307a23 */ /* 0x100fe2000001087e */
[----:B------:R-:W-:Y:S01]  /*4ca0*/  PLOP3.LUT P0, PT, PT, PT, UP0, 0x40, 0x0 ;  /* 0x000000000000781c */ /* 0x000fe20003f0e808 */
[--C-:B------:R-:W-:Y:S01]  /*4cb0*/  FFMA.FTZ R51, R23, c[0x0][0x2d0], -R126.reuse ;  /* 0x0000b40017337a23 */ /* 0x100fe2000001087e */
[----:B------:R-:W-:Y:S01]  /*4cc0*/  LDSM.16.MT88.4 R24, [R212+0x900] ;  /* 0x00090000d418783b */ /* 0x000fe20000004200 */
[--C-:B------:R-:W-:Y:S02]  /*4cd0*/  FFMA.FTZ R44, R21, c[0x0][0x2d0], -R126.reuse ;  /* 0x0000b400152c7a23 */ /* 0x100fe4000001087e */
[--C-:B------:R-:W-:Y:S01]  /*4ce0*/  FFMA.FTZ R43, R7, c[0x0][0x2d0], -R126.reuse ;  /* 0x0000b400072b7a23 */ /* 0x100fe2000001087e */
[----:B------:R-:W-:Y:S01]  /*4cf0*/  MUFU.EX2 R48, R48 ;  /* 0x0000003000307308 */ /* 0x000fe20000000800 */
[----:B------:R-:W2:Y:S01]  /*4d00*/  LDSM.16.MT88.4 R4, [R208+0x3100] ;  /* 0x00310000d004783b */ /* 0x000ea20000004200 */
[----:B------:R-:W-:-:S02]  /*4d10*/  FFMA.FTZ R39, R15, c[0x0][0x2d0], -R126 ;  /* 0x0000b4000f277a23 */ /* 0x000fc4000001087e */
[--C-:B------:R-:W-:Y:S01]  /*4d20*/  FFMA.FTZ R38, R13, c[0x0][0x2d0], -R126.reuse ;  /* 0x0000b4000d267a23 */ /* 0x100fe2000001087e */
[----:B------:R-:W-:Y:S01]  /*4d30*/  LDSM.16.MT88.4 R20, [R210+0x900] ;  /* 0x00090000d214783b */ /* 0x000fe20000004200 */
[--C-:B------:R-:W-:Y:S02]  /*4d40*/  FFMA.FTZ R3, R11, c[0x0][0x2d0], -R126.reuse ;  /* 0x0000b4000b037a23 */ /* 0x100fe4000001087e */
[----:B------:R-:W3:Y:S01]  /*4d50*/  MUFU.EX2 R51, R51 ;  /* 0x0000003300337308 */ /* 0x000ee20000000800 */
[----:B------:R-:W4:Y:S01]  /*4d60*/  LDSM.16.MT88.4 R12, [R208+0x900] ;  /* 0x00090000d00c783b */ /* 0x000f220000004200 */
[--C-:B------:R-:W-:Y:S01]  /*4d70*/  FFMA.FTZ R2, R9, c[0x0][0x2d0], -R126.reuse ;  /* 0x0000b40009027a23 */ /* 0x100fe2000001087e */
[----:B-1----:R-:W-:Y:S01]  /*4d80*/  F2FP.PACK_AB R66, R42, R47 ;  /* 0x0000002f2a42723e */ /* 0x002fe200000000ff */
[--C-:B------:R-:W-:Y:S01]  /*4d90*/  FFMA.FTZ R124, R141, c[0x0][0x2d0], -R126.reuse ;  /* 0x0000b4008d7c7a23 */ /* 0x100fe2000001087e */
[----:B------:R-:W1:Y:S01]  /*4da0*/  LDSM.16.MT88.4 R8, [R212+0x3900] ;  /* 0x00390000d408783b */ /* 0x000e620000004200 */
[----:B------:R-:W-:-:S02]  /*4db0*/  FFMA.FTZ R125, R125, c[0x0][0x2d0], -R126 ;  /* 0x0000b4007d7d7a23 */ /* 0x000fc4000001087e */
[----:B------:R-:W-:Y:S01]  /*4dc0*/  MUFU.EX2 R44, R44 ;  /* 0x0000002c002c7308 */ /* 0x000fe20000000800 */
[--C-:B------:R-:W-:Y:S02]  /*4dd0*/  FFMA.FTZ R128, R139, c[0x0][0x2d0], -R126.reuse ;  /* 0x0000b4008b807a23 */ /* 0x100fe4000001087e */
[----:B------:R-:W-:Y:S02]  /*4de0*/  FFMA.FTZ R131, R131, c[0x0][0x2d0], -R126 ;  /* 0x0000b40083837a23 */ /* 0x000fe4000001087e */
[--C-:B------:R-:W-:Y:S02]  /*4df0*/  FFMA.FTZ R139, R148, c[0x0][0x2d0], -R137.reuse ;  /* 0x0000b400948b7a23 */ /* 0x100fe40000010889 */
[--C-:B------:R-:W-:Y:S01]  /*4e00*/  FFMA.FTZ R141, R142, c[0x0][0x2d0], -R137.reuse ;  /* 0x0000b4008e8d7a23 */ /* 0x100fe20000010889 */
[----:B------:R-:W5:Y:S01]  /*4e10*/  MUFU.EX2 R43, R43 ;  /* 0x0000002b002b7308 */ /* 0x000f620000000800 */
[----:B---3--:R-:W-:Y:S01]  /*4e20*/  F2FP.PACK_AB R65, R51, R48 ;  /* 0x000000303341723e */ /* 0x008fe200000000ff */
[----:B------:R-:W-:-:S02]  /*4e30*/  FFMA.FTZ R140, R140, c[0x0][0x2d0], -R137 ;  /* 0x0000b4008c8c7a23 */ /* 0x000fc40000010889 */
[--C-:B------:R-:W-:Y:S02]  /*4e40*/  FFMA.FTZ R142, R161, c[0x0][0x2d0], -R126.reuse ;  /* 0x0000b400a18e7a23 */ /* 0x100fe4000001087e */
[--C-:B------:R-:W-:Y:S02]  /*4e50*/  FFMA.FTZ R149, R149, c[0x0][0x2d0], -R126.reuse ;  /* 0x0000b40095957a23 */ /* 0x100fe4000001087e */
[----:B------:R-:W-:Y:S01]  /*4e60*/  MUFU.EX2 R45, R45 ;  /* 0x0000002d002d7308 */ /* 0x000fe20000000800 */
[--C-:B------:R-:W-:Y:S02]  /*4e70*/  FFMA.FTZ R148, R159, c[0x0][0x2d0], -R126.reuse ;  /* 0x0000b4009f947a23 */ /* 0x100fe4000001087e */
[----:B------:R-:W-:Y:S02]  /*4e80*/  FFMA.FTZ R153, R153, c[0x0][0x2d0], -R126 ;  /* 0x0000b40099997a23 */ /* 0x000fe4000001087e */
[--C-:B------:R-:W-:Y:S02]  /*4e90*/  FFMA.FTZ R159, R154, c[0x0][0x2d0], -R137.reuse ;  /* 0x0000b4009a9f7a23 */ /* 0x100fe40000010889 */
[--C-:B------:R-:W-:Y:S01]  /*4ea0*/  FFMA.FTZ R161, R152, c[0x0][0x2d0], -R137.reuse ;  /* 0x0000b40098a17a23 */ /* 0x100fe20000010889 */
[----:B-----5:R-:W-:Y:S01]  /*4eb0*/  F2FP.PACK_AB R67, R43, R44 ;  /* 0x0000002c2b43723e */ /* 0x020fe200000000ff */
[----:B------:R-:W3:Y:S01]  /*4ec0*/  MUFU.EX2 R40, R40 ;  /* 0x0000002800287308 */ /* 0x000ee20000000800 */
[----:B------:R-:W-:-:S02]  /*4ed0*/  FFMA.FTZ R156, R156, c[0x0][0x2d0], -R137 ;  /* 0x0000b4009c9c7a23 */ /* 0x000fc40000010889 */
[--C-:B------:R-:W-:Y:S02]  /*4ee0*/  FFMA.FTZ R150, R150, c[0x0][0x2d0], -R137.reuse ;  /* 0x0000b40096967a23 */ /* 0x100fe40000010889 */
[--C-:B------:R-:W-:Y:S01]  /*4ef0*/  FFMA.FTZ R152, R157, c[0x0][0x2d0], -R126.reuse ;  /* 0x0000b4009d987a23 */ /* 0x100fe2000001087e */
[C---:B------:R-:W-:Y:S01]  /*4f00*/  HMMA.16816.F32 R88, R64.reuse, R84, RZ ;  /* 0x000000544058723c */ /* 0x040fe200000018ff */
[--C-:B------:R-:W-:Y:S01]  /*4f10*/  FFMA.FTZ R155, R155, c[0x0][0x2d0], -R126.reuse ;  /* 0x0000b4009b9b7a23 */ /* 0x100fe2000001087e */
[----:B------:R-:W-:Y:S01]  /*4f20*/  MUFU.EX2 R41, R41 ;  /* 0x0000002900297308 */ /* 0x000fe20000000800 */
[--C-:B------:R-:W-:Y:S02]  /*4f30*/  FFMA.FTZ R151, R151, c[0x0][0x2d0], -R126.reuse ;  /* 0x0000b40097977a23 */ /* 0x100fe4000001087e */
[----:B------:R-:W-:Y:S02]  /*4f40*/  FFMA.FTZ R154, R143, c[0x0][0x2d0], -R126 ;  /* 0x0000b4008f9a7a23 */ /* 0x000fe4000001087e */
[--C-:B------:R-:W-:Y:S01]  /*4f50*/  FFMA.FTZ R136, R136, c[0x0][0x2d0], -R137.reuse ;  /* 0x0000b40088887a23 */ /* 0x100fe20000010889 */
[----:B------:R-:W-:Y:S01]  /*4f60*/  HMMA.16816.F32 R84, R64, R86, RZ ;  /* 0x000000564054723c */ /* 0x000fe200000018ff */
[--C-:B------:R-:W-:Y:S01]  /*4f70*/  FFMA.FTZ R143, R134, c[0x0][0x2d0], -R137.reuse ;  /* 0x0000b400868f7a23 */ /* 0x100fe20000010889 */
[----:B------:R-:W-:Y:S01]  /*4f80*/  MUFU.EX2 R36, R36 ;  /* 0x0000002400247308 */ /* 0x000fe20000000800 */
[----:B------:R-:W-:-:S02]  /*4f90*/  FFMA.FTZ R132, R132, c[0x0][0x2d0], -R137 ;  /* 0x0000b40084847a23 */ /* 0x000fc40000010889 */
[----:B------:R-:W-:Y:S02]  /*4fa0*/  FFMA.FTZ R137, R130, c[0x0][0x2d0], -R137 ;  /* 0x0000b40082897a23 */ /* 0x000fe40000010889 */
[--C-:B------:R-:W-:Y:S01]  /*4fb0*/  FFMA.FTZ R130, R135, c[0x0][0x2d0], -R126.reuse ;  /* 0x0000b40087827a23 */ /* 0x100fe2000001087e */
[C---:B------:R-:W-:Y:S01]  /*4fc0*/  HMMA.16816.F32 R80, R64.reuse, R76, RZ ;  /* 0x0000004c4050723c */ /* 0x040fe200000018ff */
[--C-:B------:R-:W-:Y:S01]  /*4fd0*/  FFMA.FTZ R133, R133, c[0x0][0x2d0], -R126.reuse ;  /* 0x0000b40085857a23 */ /* 0x100fe2000001087e */
[----:B------:R-:W-:Y:S01]  /*4fe0*/  MUFU.EX2 R39, R39 ;  /* 0x0000002700277308 */ /* 0x000fe20000000800 */
[----:B------:R-:W-:Y:S02]  /*4ff0*/  FFMA.FTZ R227, R127, c[0x0][0x2d0], -R126 ;  /* 0x0000b4007fe37a23 */ /* 0x000fe4000001087e */
[----:B------:R-:W-:Y:S02]  /*5000*/  FADD.FTZ R46, R49, R46 ;  /* 0x0000002e312e7221 */ /* 0x000fe40000010000 */
[----:B------:R-:W-:Y:S01]  /*5010*/  FADD.FTZ R51, R48, R51 ;  /* 0x0000003330337221 */ /* 0x000fe20000010000 */
[----:B------:R-:W-:Y:S01]  /*5020*/  HMMA.16816.F32 R76, R64, R78, RZ ;  /* 0x0000004e404c723c */ /* 0x000fe200000018ff */
[----:B------:R-:W-:Y:S01]  /*5030*/  FADD.FTZ R47, R47, R46 ;  /* 0x0000002e2f2f7221 */ /* 0x000fe20000010000 */
[----:B------:R-:W5:Y:S03]  /*5040*/  MUFU.EX2 R38, R38 ;  /* 0x0000002600267308 */ /* 0x000f660000000800 */
[----:B------:R-:W-:-:S03]  /*5050*/  FADD.FTZ R42, R42, R47 ;  /* 0x0000002f2a2a7221 */ /* 0x000fc60000010000 */
[C---:B------:R-:W-:Y:S02]  /*5060*/  HMMA.16816.F32 R112, R64.reuse, R108, RZ ;  /* 0x0000006c4070723c */ /* 0x040fe400000018ff */
[----:B------:R-:W-:Y:S06]  /*5070*/  MUFU.EX2 R3, R3 ;  /* 0x0000000300037308 */ /* 0x000fec0000000800 */
[C---:B------:R-:W-:Y:S02]  /*5080*/  HMMA.16816.F32 R104, R64.reuse, R100, RZ ;  /* 0x000000644068723c */ /* 0x040fe400000018ff */
[----:B------:R-:W1:Y:S06]  /*5090*/  MUFU.EX2 R2, R2 ;  /* 0x0000000200027308 */ /* 0x000e6c0000000800 */
        /* <DEDUP_REMOVED lines=16> */
[C---:B--2---:R-:W-:Y:S02]  /*51a0*/  HMMA.16816.F32 R60, R64.reuse, R4, RZ ;  /* 0x00000004403c723c */ /* 0x044fe400000018ff */
[----:B------:R-:W-:Y:S05]  /*51b0*/  MUFU.EX2 R138, R138 ;  /* 0x0000008a008a7308 */ /* 0x000fea0000000800 */
[----:B---3--:R-:W-:Y:S01]  /*51c0*/  F2FP.PACK_AB R4, R40, R45 ;  /* 0x0000002d2804723e */ /* 0x008fe200000000ff */
[----:B------:R-:W-:Y:S01]  /*51d0*/  HMMA.16816.F32 R64, R64, R6, RZ ;  /* 0x000000064040723c */ /* 0x000fe200000018ff */
[----:B-----5:R-:W-:Y:S01]  /*51e0*/  F2FP.PACK_AB R5, R38, R39 ;  /* 0x000000272605723e */ /* 0x020fe200000000ff */
[----:B------:R-:W2:Y:S01]  /*51f0*/  MUFU.EX2 R139, R139 ;  /* 0x0000008b008b7308 */ /* 0x000ea20000000800 */
[----:B------:R-:W-:-:S04]  /*5200*/  FADD.FTZ R45, R45, R42 ;  /* 0x0000002a2d2d7221 */ /* 0x000fc80000010000 */
[----:B------:R-:W-:Y:S01]  /*5210*/  F2FP.PACK_AB R6, R36, R41 ;  /* 0x000000292406723e */ /* 0x000fe200000000ff */
[----:B------:R-:W-:Y:S01]  /*5220*/  FADD.FTZ R40, R40, R45 ;  /* 0x0000002d28287221 */ /* 0x000fe20000010000 */
[----:B-1----:R-:W-:Y:S01]  /*5230*/  F2FP.PACK_AB R7, R2, R3 ;  /* 0x000000030207723e */ /* 0x002fe200000000ff */
[----:B------:R-:W-:Y:S02]  /*5240*/  MUFU.EX2 R141, R141 ;  /* 0x0000008d008d7308 */ /* 0x000fe40000000800 */
[----:B------:R-:W-:-:S04]  /*5250*/  FADD.FTZ R41, R41, R40 ;  /* 0x0000002829297221 */ /* 0x000fc80000010000 */
[C---:B----4-:R-:W-:Y:S01]  /*5260*/  HMMA.16816.F32 R88, R4.reuse, R12, R88 ;  /* 0x0000000c0458723c */ /* 0x050fe20000001858 */
[----:B------:R-:W-:Y:S01]  /*5270*/  FADD.FTZ R36, R36, R41 ;  /* 0x0000002924247221 */ /* 0x000fe20000010000 */
[----:B------:R-:W1:Y:S06]  /*5280*/  MUFU.EX2 R140, R140 ;  /* 0x0000008c008c7308 */ /* 0x000e6c0000000800 */
[C---:B------:R-:W-:Y:S01]  /*5290*/  HMMA.16816.F32 R84, R4.reuse, R14, R84 ;  /* 0x0000000e0454723c */ /* 0x040fe20000001854 */
[----:B------:R-:W3:Y:S01]  /*52a0*/  LDSM.16.MT88.4 R12, [R208+0x3900] ;  /* 0x00390000d00c783b */ /* 0x000ee20000004200 */
[----:B------:R-:W-:Y:S06]  /*52b0*/  MUFU.EX2 R142, R142 ;  /* 0x0000008e008e7308 */ /* 0x000fec0000000800 */
[C---:B------:R-:W-:Y:S02]  /*52c0*/  HMMA.16816.F32 R80, R4.reuse, R8, R80 ;  /* 0x000000080450723c */ /* 0x040fe40000001850 */
[----:B------:R-:W4:Y:S06]  /*52d0*/  MUFU.EX2 R149, R149 ;  /* 0x0000009500957308 */ /* 0x000f2c0000000800 */
[C---:B------:R-:W-:Y:S01]  /*52e0*/  HMMA.16816.F32 R76, R4.reuse, R10, R76 ;  /* 0x0000000a044c723c */ /* 0x040fe2000000184c */
[----:B------:R-:W5:Y:S01]  /*52f0*/  LDSM.16.MT88.4 R8, [R208+0x1100] ;  /* 0x00110000d008783b */ /* 0x000f620000004200 */
[----:B------:R-:W-:Y:S06]  /*5300*/  MUFU.EX2 R148, R148 ;  /* 0x0000009400947308 */ /* 0x000fec0000000800 */
[C---:B------:R-:W-:Y:S02]  /*5310*/  HMMA.16816.F32 R112, R4.reuse, R24, R112 ;  /* 0x000000180470723c */ /* 0x040fe40000001870 */
[----:B------:R-:W1:Y:S06]  /*5320*/  MUFU.EX2 R153, R153 ;  /* 0x0000009900997308 */ /* 0x000e6c0000000800 */
[C---:B------:R-:W-:Y:S01]  /*5330*/  HMMA.16816.F32 R108, R4.reuse, R26, R108 ;  /* 0x0000001a046c723c */ /* 0x040fe2000000186c */
[----:B------:R-:W-:Y:S01]  /*5340*/  LDSM.16.MT88.4 R24, [R212+0x1100] ;  /* 0x00110000d418783b */ /* 0x000fe20000004200 */
[----:B------:R-:W-:Y:S06]  /*5350*/  MUFU.EX2 R156, R156 ;  /* 0x0000009c009c7308 */ /* 0x000fec0000000800 */
[C---:B------:R-:W-:Y:S02]  /*5360*/  HMMA.16816.F32 R104, R4.reuse, R20, R104 ;  /* 0x000000140468723c */ /* 0x040fe40000001868 */
[----:B------:R-:W1:Y:S06]  /*5370*/  MUFU.EX2 R159, R159 ;  /* 0x0000009f009f7308 */ /* 0x000e6c0000000800 */
[C---:B------:R-:W-:Y:S01]  /*5380*/  HMMA.16816.F32 R100, R4.reuse, R22, R100 ;  /* 0x000000160464723c */ /* 0x040fe20000001864 */
[----:B------:R-:W1:Y:S01]  /*5390*/  LDSM.16.MT88.4 R20, [R210+0x1100] ;  /* 0x00110000d214783b */ /* 0x000e620000004200 */
        /* <DEDUP_REMOVED lines=16> */
[C---:B---3--:R-:W-:Y:S02]  /*54a0*/  HMMA.16816.F32 R60, R4.reuse, R12, R60 ;  /* 0x0000000c043c723c */ /* 0x048fe4000000183c */
[----:B------:R-:W3:Y:S06]  /*54b0*/  MUFU.EX2 R143, R143 ;  /* 0x0000008f008f7308 */ /* 0x000eec0000000800 */
[----:B------:R-:W-:Y:S01]  /*54c0*/  HMMA.16816.F32 R64, R4, R14, R64 ;  /* 0x0000000e0440723c */ /* 0x000fe20000001840 */
[----:B------:R-:W2:Y:S01]  /*54d0*/  LDSM.16.MT88.4 R12, [R212+0x4100] ;  /* 0x00410000d40c783b */ /* 0x000ea20000004200 */
[----:B------:R-:W-:Y:S05]  /*54e0*/  MUFU.EX2 R132, R132 ;  /* 0x0000008400847308 */ /* 0x000fea0000000800 */
[C---:B------:R-:W-:Y:S01]  /*54f0*/  F2FP.PACK_AB R4, R50.reuse, R119 ;  /* 0x000000773204723e */ /* 0x040fe200000000ff */
[----:B------:R-:W-:Y:S01]  /*5500*/  FADD.FTZ R119, R119, R36 ;  /* 0x0000002477777221 */ /* 0x000fe20000010000 */
[----:B------:R-:W-:Y:S01]  /*5510*/  F2FP.PACK_AB R6, R117, R118 ;  /* 0x000000767506723e */ /* 0x000fe200000000ff */
[----:B------:R-:W1:Y:S01]  /*5520*/  MUFU.EX2 R137, R137 ;  /* 0x0000008900897308 */ /* 0x000e620000000800 */
[----:B------:R-:W-:Y:S01]  /*5530*/  F2FP.PACK_AB R5, R125, R124 ;  /* 0x0000007c7d05723e */ /* 0x000fe200000000ff */
[----:B------:R-:W-:Y:S01]  /*5540*/  FADD.FTZ R119, R50, R119 ;  /* 0x0000007732777221 */ /* 0x000fe20000010000 */
[----:B------:R-:W-:-:S03]  /*5550*/  F2FP.PACK_AB R7, R131, R128 ;  /* 0x000000808307723e */ /* 0x000fc600000000ff */
[----:B------:R-:W-:Y:S02]  /*5560*/  FADD.FTZ R118, R118, R119 ;  /* 0x0000007776767221 */ /* 0x000fe40000010000 */
[----:B------:R-:W-:Y:S02]  /*5570*/  MUFU.EX2 R130, R130 ;  /* 0x0000008200827308 */ /* 0x000fe40000000800 */
[----:B-----5:R-:W-:Y:S01]  /*5580*/  HMMA.16816.F32 R88, R4, R8, R88 ;  /* 0x000000080458723c */ /* 0x020fe20000001858 */
[----:B------:R-:W-:-:S05]  /*5590*/  FADD.FTZ R117, R117, R118 ;  /* 0x0000007675757221 */ /* 0x000fca0000010000 */
[----:B------:R-:W5:Y:S02]  /*55a0*/  MUFU.EX2 R133, R133 ;  /* 0x0000008500857308 */ /* 0x000f640000000800 */
[C---:B------:R-:W-:Y:S01]  /*55b0*/  HMMA.16816.F32 R84, R4.reuse, R10, R84 ;  /* 0x0000000a0454723c */ /* 0x040fe20000001854 */
[----:B------:R-:W3:Y:S05]  /*55c0*/  LDSM.16.MT88.4 R8, [R208+0x4100] ;  /* 0x00410000d008783b */ /* 0x000eea0000004200 */
[----:B------:R-:W-:Y:S02]  /*55d0*/  MUFU.EX2 R227, R227 ;  /* 0x000000e300e37308 */ /* 0x000fe40000000800 */
[C---:B-1----:R-:W-:Y:S08]  /*55e0*/  HMMA.16816.F32 R104, R4.reuse, R20, R104 ;  /* 0x000000140468723c */ /* 0x042ff00000001868 */
[C---:B--2---:R-:W-:Y:S08]  /*55f0*/  HMMA.16816.F32 R80, R4.reuse, R12, R80 ;  /* 0x0000000c0450723c */ /* 0x044ff00000001850 */
[C---:B------:R-:W-:Y:S01]  /*5600*/  HMMA.16816.F32 R76, R4.reuse, R14, R76 ;  /* 0x0000000e044c723c */ /* 0x040fe2000000184c */
[----:B------:R-:W1:Y:S07]  /*5610*/  LDSM.16.MT88.4 R12, [R208+0x1900] ;  /* 0x00190000d00c783b */ /* 0x000e6e0000004200 */
[C---:B------:R-:W-:Y:S01]  /*5620*/  HMMA.16816.F32 R100, R4.reuse, R22, R100 ;  /* 0x000000160464723c */ /* 0x040fe20000001864 */
[----:B------:R-:W-:Y:S07]  /*5630*/  LDSM.16.MT88.4 R20, [R210+0x1900] ;  /* 0x00190000d214783b */ /* 0x000fee0000004200 */
[C---:B------:R-:W-:Y:S08]  /*5640*/  HMMA.16816.F32 R72, R4.reuse, R32, R72 ;  /* 0x000000200448723c */ /* 0x040ff00000001848 */
[C---:B---3--:R-:W-:Y:S08]  /*5650*/  HMMA.16816.F32 R60, R4.reuse, R8, R60 ;  /* 0x00000008043c723c */ /* 0x048ff0000000183c */
[C---:B------:R-:W-:Y:S01]  /*5660*/  HMMA.16816.F32 R64, R4.reuse, R10, R64 ;  /* 0x0000000a0440723c */ /* 0x040fe20000001840 */
[----:B------:R-:W2:Y:S07]  /*5670*/  LDSM.16.MT88.4 R8, [R212+0x4900] ;  /* 0x00490000d408783b */ /* 0x000eae0000004200 */
[C---:B------:R-:W-:Y:S01]  /*5680*/  HMMA.16816.F32 R68, R4.reuse, R34, R68 ;  /* 0x000000220444723c */ /* 0x040fe20000001844 */
[----:B------:R-:W3:Y:S07]  /*5690*/  LDSM.16.MT88.4 R32, [R210+0x4900] ;  /* 0x00490000d220783b */ /* 0x000eee0000004200 */
[C---:B------:R-:W-:Y:S08]  /*56a0*/  HMMA.16816.F32 R112, R4.reuse, R24, R112 ;  /* 0x000000180470723c */ /* 0x040ff00000001870 */
[C---:B------:R-:W-:Y:S01]  /*56b0*/  HMMA.16816.F32 R108, R4.reuse, R26, R108 ;  /* 0x0000001a046c723c */ /* 0x040fe2000000186c */
[----:B------:R-:W1:Y:S07]  /*56c0*/  LDSM.16.MT88.4 R24, [R212+0x1900] ;  /* 0x00190000d418783b */ /* 0x000e6e0000004200 */
[C---:B------:R-:W-:Y:S08]  /*56d0*/  HMMA.16816.F32 R96, R4.reuse, R16, R96 ;  /* 0x000000100460723c */ /* 0x040ff00000001860 */
[C---:B------:R-:W-:Y:S01]  /*56e0*/  HMMA.16816.F32 R92, R4.reuse, R18, R92 ;  /* 0x00000012045c723c */ /* 0x040fe2000000185c */
[----:B------:R-:W2:Y:S07]  /*56f0*/  LDSM.16.MT88.4 R16, [R209+0x1900] ;  /* 0x00190000d110783b */ /* 0x000eae0000004200 */
[C---:B------:R-:W-:Y:S08]  /*5700*/  HMMA.16816.F32 R52, R4.reuse, R28, R52 ;  /* 0x0000001c0434723c */ /* 0x040ff00000001834 */
[----:B------:R-:W-:Y:S01]  /*5710*/  HMMA.16816.F32 R56, R4, R30, R56 ;  /* 0x0000001e0438723c */ /* 0x000fe20000001838 */
[----:B------:R-:W3:Y:S06]  /*5720*/  LDSM.16.MT88.4 R28, [R209+0x4900] ;  /* 0x00490000d11c783b */ /* 0x000eec0000004200 */
[----:B------:R-:W-:Y:S01]  /*5730*/  F2FP.PACK_AB R4, R139, R138 ;  /* 0x0000008a8b04723e */ /* 0x000fe200000000ff */
[----:B------:R-:W-:Y:S01]  /*5740*/  FADD.FTZ R138, R138, R117 ;  /* 0x000000758a8a7221 */ /* 0x000fe20000010000 */
[----:B------:R-:W-:-:S02]  /*5750*/  F2FP.PACK_AB R6, R140, R141 ;  /* 0x0000008d8c06723e */ /* 0x000fc400000000ff */
[----:B----4-:R-:W-:Y:S01]  /*5760*/  F2FP.PACK_AB R5, R149, R142 ;  /* 0x0000008e9505723e */ /* 0x010fe200000000ff */
[----:B------:R-:W-:Y:S01]  /*5770*/  FADD.FTZ R138, R139, R138 ;  /* 0x0000008a8b8a7221 */ /* 0x000fe20000010000 */
[----:B------:R-:W-:-:S03]  /*5780*/  F2FP.PACK_AB R7, R153, R148 ;  /* 0x000000949907723e */ /* 0x000fc600000000ff */
[----:B------:R-:W-:-:S04]  /*5790*/  FADD.FTZ R141, R141, R138 ;  /* 0x0000008a8d8d7221 */ /* 0x000fc80000010000 */
[----:B-1----:R-:W-:Y:S01]  /*57a0*/  HMMA.16816.F32 R88, R4, R12, R88 ;  /* 0x0000000c0458723c */ /* 0x002fe20000001858 */
[----:B------:R-:W-:-:S07]  /*57b0*/  FADD.FTZ R141, R140, R141 ;  /* 0x0000008d8c8d7221 */ /* 0x000fce0000010000 */
[C---:B------:R-:W-:Y:S01]  /*57c0*/  HMMA.16816.F32 R84, R4.reuse, R14, R84 ;  /* 0x0000000e0454723c */ /* 0x040fe20000001854 */
[----:B------:R-:W1:Y:S07]  /*57d0*/  LDSM.16.MT88.4 R12, [R208+0x4900] ;  /* 0x00490000d00c783b */ /* 0x000e6e0000004200 */
[C---:B--2---:R-:W-:Y:S08]  /*57e0*/  HMMA.16816.F32 R80, R4.reuse, R8, R80 ;  /* 0x000000080450723c */ /* 0x044ff00000001850 */
[C---:B------:R-:W-:Y:S01]  /*57f0*/  HMMA.16816.F32 R76, R4.reuse, R10, R76 ;  /* 0x0000000a044c723c */ /* 0x040fe2000000184c */
[----:B------:R-:W2:Y:S07]  /*5800*/  LDSM.16.MT88.4 R8, [R208+0x2100] ;  /* 0x00210000d008783b */ /* 0x000eae0000004200 */
[C---:B------:R-:W-:Y:S08]  /*5810*/  HMMA.16816.F32 R104, R4.reuse, R20, R104 ;  /* 0x000000140468723c */ /* 0x040ff00000001868 */
[C---:B------:R-:W-:Y:S01]  /*5820*/  HMMA.16816.F32 R100, R4.reuse, R22, R100 ;  /* 0x000000160464723c */ /* 0x040fe20000001864 */
[----:B------:R-:W4:Y:S07]  /*5830*/  LDSM.16.MT88.4 R20, [R210+0x2100] ;  /* 0x00210000d214783b */ /* 0x000f2e0000004200 */
[C---:B---3--:R-:W-:Y:S08]  /*5840*/  HMMA.16816.F32 R72, R4.reuse, R32, R72 ;  /* 0x000000200448723c */ /* 0x048ff00000001848 */
[C---:B------:R-:W-:Y:S01]  /*5850*/  HMMA.16816.F32 R68, R4.reuse, R34, R68 ;  /* 0x000000220444723c */ /* 0x040fe20000001844 */
[----:B------:R-:W3:Y:S07]  /*5860*/  LDSM.16.MT88.4 R32, [R210+0x5100] ;  /* 0x00510000d220783b */ /* 0x000eee0000004200 */
[C---:B------:R-:W-:Y:S08]  /*5870*/  HMMA.16816.F32 R112, R4.reuse, R24, R112 ;  /* 0x000000180470723c */ /* 0x040ff00000001870 */
[C---:B------:R-:W-:Y:S01]  /*5880*/  HMMA.16816.F32 R108, R4.reuse, R26, R108 ;  /* 0x0000001a046c723c */ /* 0x040fe2000000186c */
[----:B------:R-:W2:Y:S07]  /*5890*/  LDSM.16.MT88.4 R24, [R212+0x2100] ;  /* 0x00210000d418783b */ /* 0x000eae0000004200 */
[C---:B------:R-:W-:Y:S08]  /*58a0*/  HMMA.16816.F32 R96, R4.reuse, R16, R96 ;  /* 0x000000100460723c */ /* 0x040ff00000001860 */
        /* <DEDUP_REMOVED lines=11> */
[----:B------:R-:W-:Y:S01]  /*5960*/  F2FP.PACK_AB R5, R155, R152 ;  /* 0x000000989b05723e */ /* 0x000fe200000000ff */
[----:B------:R-:W-:Y:S01]  /*5970*/  FADD.FTZ R156, R159, R156 ;  /* 0x0000009c9f9c7221 */ /* 0x000fe20000010000 */
[----:B------:R-:W-:-:S03]  /*5980*/  F2FP.PACK_AB R7, R154, R151 ;  /* 0x000000979a07723e */ /* 0x000fc600000000ff */
[----:B------:R-:W-:-:S04]  /*5990*/  FADD.FTZ R161, R161, R156 ;  /* 0x0000009ca1a17221 */ /* 0x000fc80000010000 */
[----:B--2---:R-:W-:Y:S01]  /*59a0*/  HMMA.16816.F32 R88, R4, R8, R88 ;  /* 0x000000080458723c */ /* 0x004fe20000001858 */
[----:B------:R-:W-:-:S07]  /*59b0*/  FADD.FTZ R161, R150, R161 ;  /* 0x000000a196a17221 */ /* 0x000fce0000010000 */
[C---:B------:R-:W-:Y:S01]  /*59c0*/  HMMA.16816.F32 R84, R4.reuse, R10, R84 ;  /* 0x0000000a0454723c */ /* 0x040fe20000001854 */
[----:B------:R-:W2:Y:S07]  /*59d0*/  LDSM.16.MT88.4 R8, [R208+0x5100] ;  /* 0x00510000d008783b */ /* 0x000eae0000004200 */
[C---:B----4-:R-:W-:Y:S08]  /*59e0*/  HMMA.16816.F32 R104, R4.reuse, R20, R104 ;  /* 0x000000140468723c */ /* 0x050ff00000001868 */
[C---:B------:R-:W-:Y:S01]  /*59f0*/  HMMA.16816.F32 R100, R4.reuse, R22, R100 ;  /* 0x000000160464723c */ /* 0x040fe20000001864 */
[----:B------:R-:W4:Y:S07]  /*5a00*/  LDSM.16.MT88.4 R20, [R210+0x2900] ;  /* 0x00290000d214783b */ /* 0x000f2e0000004200 */
[C---:B---3--:R-:W-:Y:S07]  /*5a10*/  HMMA.16816.F32 R72, R4.reuse, R32, R72 ;  /* 0x000000200448723c */ /* 0x048fee0000001848 */
[----:B------:R-:W-:Y:S01]  /*5a20*/  FFMA.FTZ R32, R129, c[0x0][0x2d0], -R126 ;  /* 0x0000b40081207a23 */ /* 0x000fe2000001087e */
[C---:B------:R-:W-:Y:S05]  /*5a30*/  HMMA.16816.F32 R112, R4.reuse, R24, R112 ;  /* 0x000000180470723c */ /* 0x040fea0000001870 */
[----:B------:R-:W3:Y:S03]  /*5a40*/  MUFU.EX2 R32, R32 ;  /* 0x0000002000207308 */ /* 0x000ee60000000800 */
[C---:B------:R-:W-:Y:S01]  /*5a50*/  HMMA.16816.F32 R108, R4.reuse, R26, R108 ;  /* 0x0000001a046c723c */ /* 0x040fe2000000186c */
[----:B------:R-:W-:Y:S07]  /*5a60*/  LDSM.16.MT88.4 R24, [R212+0x2900] ;  /* 0x00290000d418783b */ /* 0x000fee0000004200 */
[C---:B------:R-:W-:Y:S08]  /*5a70*/  HMMA.16816.F32 R96, R4.reuse, R16, R96 ;  /* 0x000000100460723c */ /* 0x040ff00000001860 */
[C---:B------:R-:W-:Y:S01]  /*5a80*/  HMMA.16816.F32 R92, R4.reuse, R18, R92 ;  /* 0x00000012045c723c */ /* 0x040fe2000000185c */
[----:B------:R-:W2:Y:S07]  /*5a90*/  LDSM.16.MT88.4 R16, [R209+0x2900] ;  /* 0x00290000d110783b */ /* 0x000eae0000004200 */
[C---:B-1----:R-:W-:Y:S08]  /*5aa0*/  HMMA.16816.F32 R80, R4.reuse, R12, R80 ;  /* 0x0000000c0450723c */ /* 0x042ff00000001850 */
[C---:B------:R-:W-:Y:S01]  /*5ab0*/  HMMA.16816.F32 R76, R4.reuse, R14, R76 ;  /* 0x0000000e044c723c */ /* 0x040fe2000000184c */
[----:B------:R-:W1:Y:S07]  /*5ac0*/  LDSM.16.MT88.4 R12, [R208+0x2900] ;  /* 0x00290000d00c783b */ /* 0x000e6e0000004200 */
[C---:B------:R-:W-:Y:S08]  /*5ad0*/  HMMA.16816.F32 R68, R4.reuse, R34, R68 ;  /* 0x000000220444723c */ /* 0x040ff00000001844 */
[C---:B------:R-:W-:Y:S08]  /*5ae0*/  HMMA.16816.F32 R52, R4.reuse, R28, R52 ;  /* 0x0000001c0434723c */ /* 0x040ff00000001834 */
[C---:B------:R-:W-:Y:S08]  /*5af0*/  HMMA.16816.F32 R56, R4.reuse, R30, R56 ;  /* 0x0000001e0438723c */ /* 0x040ff00000001838 */
[C---:B--2---:R-:W-:Y:S08]  /*5b00*/  HMMA.16816.F32 R60, R4.reuse, R8, R60 ;  /* 0x00000008043c723c */ /* 0x044ff0000000183c */
[----:B------:R-:W-:Y:S01]  /*5b10*/  HMMA.16816.F32 R64, R4, R10, R64 ;  /* 0x0000000a0440723c */ /* 0x000fe20000001840 */
[----:B------:R-:W2:Y:S06]  /*5b20*/  LDSM.16.MT88.4 R8, [R212+0x5900] ;  /* 0x00590000d408783b */ /* 0x000eac0000004200 */
[----:B------:R-:W-:Y:S01]  /*5b30*/  F2FP.PACK_AB R4, R143, R136 ;  /* 0x000000888f04723e */ /* 0x000fe200000000ff */
[----:B------:R-:W-:Y:S01]  /*5b40*/  FADD.FTZ R136, R136, R161 ;  /* 0x000000a188887221 */ /* 0x000fe20000010000 */
[----:B------:R-:W-:-:S02]  /*5b50*/  F2FP.PACK_AB R6, R137, R132 ;  /* 0x000000848906723e */ /* 0x000fc400000000ff */
[----:B-----5:R-:W-:Y:S01]  /*5b60*/  F2FP.PACK_AB R5, R133, R130 ;  /* 0x000000828505723e */ /* 0x020fe200000000ff */
[----:B------:R-:W-:Y:S01]  /*5b70*/  FADD.FTZ R143, R143, R136 ;  /* 0x000000888f8f7221 */ /* 0x000fe20000010000 */
[----:B---3--:R-:W-:-:S03]  /*5b80*/  F2FP.PACK_AB R7, R227, R32 ;  /* 0x00000020e307723e */ /* 0x008fc600000000ff */
[----:B------:R-:W-:-:S04]  /*5b90*/  FADD.FTZ R132, R132, R143 ;  /* 0x0000008f84847221 */ /* 0x000fc80000010000 */
[----:B----4-:R-:W-:Y:S01]  /*5ba0*/  HMMA.16816.F32 R104, R4, R20, R104 ;  /* 0x000000140468723c */ /* 0x010fe20000001868 */
[----:B------:R-:W-:-:S06]  /*5bb0*/  FADD.FTZ R228, R137, R132 ;  /* 0x0000008489e47221 */ /* 0x000fcc0000010000 */
[----:B------:R-:W-:Y:S01]  /*5bc0*/  FADD.FTZ R20, R44, R51 ;  /* 0x000000332c147221 */ /* 0x000fe20000010000 */
[----:B------:R-:W-:Y:S03]  /*5bd0*/  HMMA.16816.F32 R96, R4, R16, R96 ;  /* 0x000000100460723c */ /* 0x000fe60000001860 */
[----:B------:R-:W-:-:S04]  /*5be0*/  FADD.FTZ R20, R43, R20 ;  /* 0x000000142b147221 */ /* 0x000fc80000010000 */
[----:B------:R-:W-:Y:S01]  /*5bf0*/  FADD.FTZ R39, R39, R20 ;  /* 0x0000001427277221 */ /* 0x000fe20000010000 */
[----:B------:R-:W-:Y:S01]  /*5c00*/  HMMA.16816.F32 R92, R4, R18, R92 ;  /* 0x00000012045c723c */ /* 0x000fe2000000185c */
[----:B------:R-:W3:Y:S02]  /*5c10*/  LDSM.16.MT88.4 R16, [R210+0x5900] ;  /* 0x00590000d210783b */ /* 0x000ee40000004200 */
[----:B------:R-:W-:-:S04]  /*5c20*/  FADD.FTZ R38, R38, R39 ;  /* 0x0000002726267221 */ /* 0x000fc80000010000 */
[----:B------:R-:W-:Y:S01]  /*5c30*/  FADD.FTZ R3, R3, R38 ;  /* 0x0000002603037221 */ /* 0x000fe20000010000 */
[----:B-1----:R-:W-:Y:S03]  /*5c40*/  HMMA.16816.F32 R88, R4, R12, R88 ;  /* 0x0000000c0458723c */ /* 0x002fe60000001858 */
[----:B------:R-:W-:-:S04]  /*5c50*/  FADD.FTZ R3, R2, R3 ;  /* 0x0000000302037221 */ /* 0x000fc80000010000 */
[----:B------:R-:W-:Y:S01]  /*5c60*/  FADD.FTZ R124, R124, R3 ;  /* 0x000000037c7c7221 */ /* 0x000fe20000010000 */
[----:B------:R-:W-:Y:S01]  /*5c70*/  HMMA.16816.F32 R84, R4, R14, R84 ;  /* 0x0000000e0454723c */ /* 0x000fe20000001854 */
[----:B------:R-:W1:Y:S02]  /*5c80*/  LDSM.16.MT88.4 R12, [R209+0x5900] ;  /* 0x00590000d10c783b */ /* 0x000e640000004200 */
[----:B------:R-:W-:-:S04]  /*5c90*/  FADD.FTZ R125, R125, R124 ;  /* 0x0000007c7d7d7221 */ /* 0x000fc80000010000 */
[----:B------:R-:W-:Y:S01]  /*5ca0*/  FADD.FTZ R128, R128, R125 ;  /* 0x0000007d80807221 */ /* 0x000fe20000010000 */
[----:B--2---:R-:W-:Y:S03]  /*5cb0*/  HMMA.16816.F32 R80, R4, R8, R80 ;  /* 0x000000080450723c */ /* 0x004fe60000001850 */
[----:B------:R-:W-:-:S04]  /*5cc0*/  FADD.FTZ R131, R131, R128 ;  /* 0x0000008083837221 */ /* 0x000fc80000010000 */
[----:B------:R-:W-:Y:S01]  /*5cd0*/  FADD.FTZ R142, R142, R131 ;  /* 0x000000838e8e7221 */ /* 0x000fe20000010000 */
[----:B------:R-:W-:Y:S01]  /*5ce0*/  HMMA.16816.F32 R76, R4, R10, R76 ;  /* 0x0000000a044c723c */ /* 0x000fe2000000184c */
[----:B------:R-:W2:Y:S02]  /*5cf0*/  LDSM.16.MT88.4 R8, [R208+0x5900] ;  /* 0x00590000d008783b */ /* 0x000ea40000004200 */
[----:B------:R-:W-:-:S04]  /*5d00*/  FADD.FTZ R149, R149, R142 ;  /* 0x0000008e95957221 */ /* 0x000fc80000010000 */
[----:B------:R-:W-:Y:S01]  /*5d10*/  FADD.FTZ R148, R148, R149 ;  /* 0x0000009594947221 */ /* 0x000fe20000010000 */
[----:B------:R-:W-:Y:S03]  /*5d20*/  HMMA.16816.F32 R112, R4, R24, R112 ;  /* 0x000000180470723c */ /* 0x000fe60000001870 */
        /* <DEDUP_REMOVED lines=8> */
[----:B---3--:R-:W-:Y:S03]  /*5db0*/  HMMA.16816.F32 R72, R4, R16, R72 ;  /* 0x000000100448723c */ /* 0x008fe60000001848 */
[----:B------:R-:W-:-:S04]  /*5dc0*/  FADD.FTZ R133, R133, R130 ;  /* 0x0000008285857221 */ /* 0x000fc80000010000 */
[----:B------:R-:W-:Y:S01]  /*5dd0*/  FADD.FTZ R32, R32, R133 ;  /* 0x0000008520207221 */ /* 0x000fe20000010000 */
[----:B------:R-:W-:Y:S03]  /*5de0*/  HMMA.16816.F32 R68, R4, R18, R68 ;  /* 0x000000120444723c */ /* 0x000fe60000001844 */
[----:B------:R-:W-:-:S05]  /*5df0*/  FADD.FTZ R227, R227, R32 ;  /* 0x00000020e3e37221 */ /* 0x000fca0000010000 */
[C---:B-1----:R-:W-:Y:S08]  /*5e00*/  HMMA.16816.F32 R52, R4.reuse, R12, R52 ;  /* 0x0000000c0434723c */ /* 0x042ff00000001834 */
[C---:B------:R-:W-:Y:S08]  /*5e10*/  HMMA.16816.F32 R56, R4.reuse, R14, R56 ;  /* 0x0000000e0438723c */ /* 0x040ff00000001838 */
[C---:B--2---:R-:W-:Y:S08]  /*5e20*/  HMMA.16816.F32 R60, R4.reuse, R8, R60 ;  /* 0x00000008043c723c */ /* 0x044ff0000000183c */
[----:B------:R-:W-:Y:S01]  /*5e30*/  HMMA.16816.F32 R64, R4, R10, R64 ;  /* 0x0000000a0440723c */ /* 0x000fe20000001840 */
[----:B------:R-:W-:Y:S07]  /*5e40*/  @P0 BRA `(.L_x_175) ;  /* 0x0000015000000947 */ /* 0x000fee0003800000 */
[----:B------:R-:W-:Y:S01]  /*5e50*/  ISETP.LT.AND P0, PT, RZ, UR14, PT ;  /* 0x0000000eff007c0c */ /* 0x000fe2000bf01270 */
[----:B------:R-:W-:-:S02]  /*5e60*/  UIADD3 UR16, UR14, -0x1, URZ ;  /* 0xffffffff0e107890 */ /* 0x000fc4000fffe03f */
[----:B------:R-:W-:-:S10]  /*5e70*/  ULDC UR4, c[0x0][0x32c] ;  /* 0x0000cb0000047ab9 */ /* 0x000fd40000000800 */
[----:B------:R-:W-:Y:S05]  /*5e80*/  @P0 BRA `(.L_x_176) ;  /* 0x0000008000000947 */ /* 0x000fea0003800000 */
[----:B------:R-:W-:Y:S02]  /*5e90*/  UISETP.NE.AND UP2, UPT, UR4, 0x1, UPT ;  /* 0x000000010400788c */ /* 0x000fe4000bf45270 */
[----:B------:R-:W-:-:S03]  /*5ea0*/  UIADD3 UR16, -UR14, URZ, URZ ;  /* 0x0000003f0e107290 */ /* 0x000fc6000fffe13f */
[----:B------:R-:W-:Y:S02]  /*5eb0*/  ULDC.64 UR14, c[0x0][0x330] ;  /* 0x0000cc00000e7ab9 */ /* 0x000fe40000000a00 */
[----:B------:R-:W-:-:S07]  /*5ec0*/  UIMAD.WIDE.U32 UR18, UR16, UR14, URZ ;  /* 0x0000000e101272a5 */ /* 0x000fce000f8e003f */
[----:B------:R-:W-:Y:S02]  /*5ed0*/  @UP2 UMOV UR17, UR19 ;  /* 0x0000001300112c82 */ /* 0x000fe40008000000 */
[----:B------:R-:W-:-:S04]  /*5ee0*/  @UP2 USHF.R.U32.HI UR16, URZ, UR15, UR17 ;  /* 0x0000000f3f102299 */ /* 0x000fc80008011611 */
[----:B------:R-:W-:Y:S01]  /*5ef0*/  ULOP3.LUT UR16, URZ, UR16, URZ, 0x33, !UPT ;  /* 0x000000103f107292 */ /* 0x000fe2000f8e333f */
[----:B------:R-:W-:Y:S05]  /*5f00*/  BRA `(.L_x_177) ;  /* 0x0000005000007947 */ /* 0x000fea0003800000 */
.L_x_176:
[----:B------:R-:W-:Y:S02]  /*5f10*/  UISETP.NE.AND UP2, UPT, UR4, 0x1, UPT ;  /* 0x000000010400788c */ /* 0x000fe4000bf45270 */
[----:B------:R-:W-:Y:S02]  /*5f20*/  ULDC.64 UR14, c[0x0][0x330] ;  /* 0x0000cc00000e7ab9 */ /* 0x000fe40000000a00 */
[----:B------:R-:W-:-:S07]  /*5f30*/  UIMAD.WIDE.U32 UR18, UR16, UR14, URZ ;  /* 0x0000000e101272a5 */ /* 0x000fce000f8e003f */
[----:B------:R-:W-:Y:S02]  /*5f40*/  @UP2 UMOV UR17, UR19 ;  /* 0x0000001300112c82 */ /* 0x000fe40008000000 */
[----:B------:R-:W-:Y:S02]  /*5f50*/  @UP2 USHF.R.U32.HI UR16, URZ, UR15, UR17 ;  /* 0x0000000f3f102299 */ /* 0x000fe40008011611 */
.L_x_177:
[----:B------:R-:W-:Y:S02]  /*5f60*/  ULDC UR14, c[0x0][0x32c] ;  /* 0x0000cb00000e7ab9 */ /* 0x000fe40000000800 */
[----:B------:R-:W-:-:S04]  /*5f70*/  UIMAD UR14, UR16, UR4, UR14 ;  /* 0x00000004100e72a4 */ /* 0x000fc8000f8e020e */
[----:B------:R-:W-:-:S04]  /*5f80*/  UISETP.LT.AND UP2, UPT, UR7, UR14, UPT ;  /* 0x0000000e0700728c */ /* 0x000fc8000bf41270 */
[----:B------:R-:W-:-:S04]  /*5f90*/  USEL UR7, UR7, UR14, UP2 ;  /* 0x0000000e07077287 */ /* 0x000fc80009000000 */
.L_x_175:
[----:B------:R-:W-:-:S07]  /*5fa0*/  UIMAD.WIDE UR14, UR7, 0x2aaaaaab, URZ ;  /* 0x2aaaaaab070e78a5 */ /* 0x000fce000f8e023f */
[----:B------:R-:W-:Y:S02]  /*5fb0*/  UMOV UR7, UR15 ;  /* 0x0000000f00077c82 */ /* 0x000fe40008000000 */
[----:B------:R-:W-:-:S04]  /*5fc0*/  USHF.R.U32.HI UR4, URZ, 0x1f, UR7 ;  /* 0x0000001f3f047899 */ /* 0x000fc80008011607 */
[----:B------:R-:W-:-:S04]  /*5fd0*/  ULEA.HI.SX32 UR4, UR7, UR4, 0x1c ;  /* 0x0000000407047291 */ /* 0x000fc8000f8fe23f */
[----:B------:R-:W-:-:S04]  /*5fe0*/  UISETP.LT.AND UP2, UPT, UR6, UR4, UPT ;  /* 0x000000040600728c */ /* 0x000fc8000bf41270 */
[----:B------:R-:W-:-:S06]  /*5ff0*/  USEL UR4, UR6, UR4, !UP2 ;  /* 0x0000000406047287 */ /* 0x000fcc000d000000 */
[----:B------:R-:W-:-:S13]  /*6000*/  ISETP.GE.AND P0, PT, R168, UR4, PT ;  /* 0x00000004a8007c0c */ /* 0x000fda000bf06270 */
[----:B------:R-:W-:Y:S05]  /*6010*/  @!P0 BRA `(.L_x_178) ;  /* 0x0000457000008947 */ /* 0x000fea0003800000 */
[C---:B------:R-:W-:Y:S01]  /*6020*/  SHF.L.U64.HI R236, R230.reuse, 0x1, R37 ;  /* 0x00000001e6ec7819 */ /* 0x040fe20000010225 */
[----:B------:R-:W-:Y:S01]  /*6030*/  IMAD.MOV.U32 R2, RZ, RZ, R116 ;  /* 0x000000ffff027224 */ /* 0x000fe200078e0074 */
[----:B------:R-:W-:Y:S01]  /*6040*/  MOV R3, R0 ;  /* 0x0000000000037202 */ /* 0x000fe20000000f00 */
[----:B------:R-:W-:Y:S01]  /*6050*/  IMAD.MOV.U32 R238, RZ, RZ, R168 ;  /* 0x000000ffffee7224 */ /* 0x000fe200078e00a8 */
[----:B------:R-:W-:Y:S01]  /*6060*/  SHF.L.U32 R235, R230, 0x1, RZ ;  /* 0x00000001e6eb7819 */ /* 0x000fe200000006ff */
[C---:B------:R-:W-:Y:S01]  /*6070*/  IMAD.SHL.U32 R233, R229.reuse, 0x2, RZ ;  /* 0x00000002e5e97824 */ /* 0x040fe200078e00ff */
[----:B------:R-:W-:Y:S02]  /*6080*/  SHF.L.U64.HI R234, R229, 0x1, R232 ;  /* 0x00000001e5ea7819 */ /* 0x000fe400000102e8 */
.L_x_189:
[----:B------:R-:W-:Y:S04]  /*6090*/  DEPBAR.LE SB0, 0x0 ;  /* 0x000080000000791a */ /* 0x000fe80000000000 */
[----:B------:R-:W-:Y:S01]  /*60a0*/  BAR.SYNC.DEFER_BLOCKING 0x0 ;  /* 0x0000000000007b1d */ /* 0x000fe20000010000 */
[----:B------:R-:W-:Y:S05]  /*60b0*/  ISETP.LT.AND P0, PT, R238, UR6, PT ;  /* 0x00000006ee007c0c */ /* 0x000fea000bf01270 */
[----:B------:R1:W2:Y:S04]  /*60c0*/  LDSM.16.M88.4 R116, [R214+0x8100] ;  /* 0x00810000d674783b */ /* 0x0002a80000000200 */
[----:B------:R1:W3:Y:S04]  /*60d0*/  LDSM.16.M88.4 R124, [R214+0x8900] ;  /* 0x00890000d67c783b */ /* 0x0002e80000000200 */
[----:B------:R1:W4:Y:S04]  /*60e0*/  LDSM.16.M88.4 R128, [R214+0x9100] ;  /* 0x00910000d680783b */ /* 0x0003280000000200 */
[----:B------:R1:W1:Y:S04]  /*60f0*/  LDSM.16.M88.4 R132, [R214+0x9900] ;  /* 0x00990000d684783b */ /* 0x0002680000000200 */
[----:B------:R1:W1:Y:S04]  /*6100*/  LDSM.16.M88.4 R136, [R214+0xa100] ;  /* 0x00a10000d688783b */ /* 0x0002680000000200 */
[----:B------:R1:W1:Y:S04]  /*6110*/  LDSM.16.M88.4 R140, [R214+0xa900] ;  /* 0x00a90000d68c783b */ /* 0x0002680000000200 */
[----:B------:R1:W1:Y:S04]  /*6120*/  LDSM.16.M88.4 R148, [R213] ;  /* 0x00000000d594783b */ /* 0x0002680000000200 */
[----:B------:R1:W1:Y:S04]  /*6130*/  LDSM.16.M88.4 R152, [R207] ;  /* 0x00000000cf98783b */ /* 0x0002680000000200 */
[----:B------:R1:W1:Y:S04]  /*6140*/  LDSM.16.M88.4 R156, [R206] ;  /* 0x00000000ce9c783b */ /* 0x0002680000000200 */
[----:B------:R1:W1:Y:S04]  /*6150*/  LDSM.16.M88.4 R160, [R205] ;  /* 0x00000000cda0783b */ /* 0x0002680000000200 */
[----:B------:R1:W1:Y:S04]  /*6160*/  LDSM.16.M88.4 R164, [R204] ;  /* 0x00000000cca4783b */ /* 0x0002680000000200 */
[----:B------:R1:W1:Y:S01]  /*6170*/  LDSM.16.M88.4 R168, [R203] ;  /* 0x00000000cba8783b */ /* 0x0002620000000200 */
[----:B------:R-:W-:-:S05]  /*6180*/  @P0 BRA `(.L_x_179) ;  /* 0x0000028000000947 */ /* 0x000fca0003800000 */
[----:B--23--:R-:W-:Y:S01]  /*6190*/  SHF.R.S32.HI R5, RZ, 0x1f, R216 ;  /* 0x0000001fff057819 */ /* 0x00cfe200000114d8 */
[----:B------:R-:W-:Y:S01]  /*61a0*/  IMAD.WIDE.U32 R6, R216, c[0x0][0x208], RZ ;  /* 0x00008200d8067a25 */ /* 0x000fe200078e00ff */
[----:B------:R-:W-:Y:S03]  /*61b0*/  SHF.R.S32.HI R4, RZ, 0x1f, R215 ;  /* 0x0000001fff047819 */ /* 0x000fe600000114d7 */
[----:B------:R-:W-:Y:S02]  /*61c0*/  IMAD R5, R5, c[0x0][0x208], RZ ;  /* 0x0000820005057a24 */ /* 0x000fe400078e02ff */
[----:B------:R-:W-:Y:S02]  /*61d0*/  IMAD R4, R4, c[0x0][0x218], RZ ;  /* 0x0000860004047a24 */ /* 0x000fe400078e02ff */
[----:B------:R-:W-:Y:S02]  /*61e0*/  IMAD R5, R216, c[0x0][0x20c], R5 ;  /* 0x00008300d8057a24 */ /* 0x000fe400078e0205 */
[----:B------:R-:W-:Y:S02]  /*61f0*/  IMAD R4, R215, c[0x0][0x21c], R4 ;  /* 0x00008700d7047a24 */ /* 0x000fe400078e0204 */
[----:B------:R-:W-:Y:S04]  /*6200*/  IMAD.IADD R7, R7, 0x1, R5 ;  /* 0x0000000107077824 */ /* 0x000fe800078e0205 */
[----:B------:R-:W-:Y:S05]  /*6210*/  IMAD.WIDE.U32 R6, R215, c[0x0][0x218], R6 ;  /* 0x00008600d7067a25 */ /* 0x000fea00078e0006 */
[----:B------:R-:W-:Y:S04]  /*6220*/  IADD3 R0, P0, R6, UR38, RZ ;  /* 0x0000002606007c10 */ /* 0x000fe8000ff1e0ff */
[----:B------:R-:W-:Y:S02]  /*6230*/  IADD3.X R7, R7, UR10, R4, P0, !PT ;  /* 0x0000000a07077c10 */ /* 0x000fe400087fe404 */
[C---:B------:R-:W-:Y:S04]  /*6240*/  LEA R14, P0, R0.reuse, c[0x0][0x1f8], 0x1 ;  /* 0x00007e00000e7a11 */ /* 0x040fe800078008ff */
[----:B------:R-:W-:Y:S01]  /*6250*/  LEA.HI.X R16, R0, c[0x0][0x1fc], R7, 0x1, P0 ;  /* 0x00007f0000107a11 */ /* 0x000fe200000f0c07 */
[----:B------:R-:W2:Y:S01]  /*6260*/  SHFL.IDX PT, R8, R14, RZ, 0x181f ;  /* 0x00181fff0e087589 */ /* 0x000ea200000e0000 */
[----:B------:R-:W-:Y:S03]  /*6270*/  IADD3 R0, -R231, 0x10, RZ ;  /* 0x00000010e7007810 */ /* 0x000fe60007ffe1ff */
[----:B------:R-:W3:Y:S01]  /*6280*/  SHFL.IDX PT, R9, R16, RZ, 0x181f ;  /* 0x00181fff10097589 */ /* 0x000ee200000e0000 */
[----:B------:R-:W-:Y:S03]  /*6290*/  LOP3.LUT R0, R0, 0xf, RZ, 0xc0, !PT ;  /* 0x0000000f00007812 */ /* 0x000fe600078ec0ff */
[----:B------:R-:W5:Y:S04]  /*62a0*/  SHFL.IDX PT, R6, R14, 0x1, 0x181f ;  /* 0x00381f000e067f89 */ /* 0x000f6800000e0000 */
[----:B------:R-:W4:Y:S04]  /*62b0*/  SHFL.IDX PT, R4, R14, 0x2, 0x181f ;  /* 0x00581f000e047f89 */ /* 0x000f2800000e0000 */
[----:B------:R-:W1:Y:S04]  /*62c0*/  SHFL.IDX PT, R7, R16, 0x1, 0x181f ;  /* 0x00381f0010077f89 */ /* 0x000e6800000e0000 */
[----:B------:R-:W1:Y:S01]  /*62d0*/  SHFL.IDX PT, R5, R16, 0x2, 0x181f ;  /* 0x00581f0010057f89 */ /* 0x000e6200000e0000 */
[C---:B--2---:R-:W-:Y:S02]  /*62e0*/  IADD3 R10, P2, R8.reuse, R235, RZ ;  /* 0x000000eb080a7210 */ /* 0x044fe40007f5e0ff */
[----:B------:R-:W-:Y:S03]  /*62f0*/  IADD3 R12, P0, R8, R233, RZ ;  /* 0x000000e9080c7210 */ /* 0x000fe60007f1e0ff */
[C---:B---3--:R-:W-:Y:S02]  /*6300*/  IMAD.X R11, R9.reuse, 0x1, R236, P2 ;  /* 0x00000001090b7824 */ /* 0x048fe400010e06ec */
[----:B------:R-:W-:Y:S01]  /*6310*/  IMAD.X R13, R9, 0x1, R234, P0 ;  /* 0x00000001090d7824 */ /* 0x000fe200000e06ea */
[C---:B-----5:R-:W-:Y:S02]  /*6320*/  IADD3 R8, P6, R6.reuse, R235, RZ ;  /* 0x000000eb06087210 */ /* 0x060fe40007fde0ff */
[----:B------:R2:W-:Y:S01]  /*6330*/  LDGSTS.E.BYPASS.LTC128B.128 [R225], [R10.64], !P5 ;  /* 0x000000000ae17fae */ /* 0x0005e2000e901d6a */
[----:B------:R-:W-:Y:S02]  /*6340*/  IADD3 R6, P2, R6, R233, RZ ;  /* 0x000000e906067210 */ /* 0x000fe40007f5e0ff */
[----:B----4-:R-:W-:Y:S01]  /*6350*/  IADD3 R14, P0, R4, R235, RZ ;  /* 0x000000eb040e7210 */ /* 0x010fe20007f1e0ff */
[----:B------:R2:W-:Y:S01]  /*6360*/  LDGSTS.E.BYPASS.LTC128B.128 [R224], [R12.64], !P4 ;  /* 0x000000000ce07fae */ /* 0x0005e2000e101d6a */
[C---:B-1----:R-:W-:Y:S02]  /*6370*/  IMAD.X R9, R7.reuse, 0x1, R236, P6 ;  /* 0x0000000107097824 */ /* 0x042fe400030e06ec */
[----:B------:R-:W-:Y:S01]  /*6380*/  IMAD.X R7, R7, 0x1, R234, P2 ;  /* 0x0000000107077824 */ /* 0x000fe200010e06ea */
[----:B------:R-:W-:Y:S01]  /*6390*/  IADD3 R4, P6, P2, R0, R4, R233 ;  /* 0x0000000400047210 */ /* 0x000fe20007ade0e9 */
[----:B------:R-:W-:Y:S01]  /*63a0*/  IMAD.X R15, R5, 0x1, R236, P0 ;  /* 0x00000001050f7824 */ /* 0x000fe200000e06ec */
[----:B------:R2:W-:Y:S01]  /*63b0*/  LDGSTS.E.BYPASS.LTC128B.128 [R223], [R8.64], !P5 ;  /* 0x0000000008df7fae */ /* 0x0005e2000e901d6a */
[----:B------:R-:W-:Y:S02]  /*63c0*/  ISETP.NE.U32.AND P0, PT, R231, RZ, PT ;  /* 0x000000ffe700720c */ /* 0x000fe40003f05070 */
[----:B------:R-:W-:Y:S01]  /*63d0*/  IADD3.X R5, RZ, R5, R234, P6, P2 ;  /* 0x00000005ff057210 */ /* 0x000fe200037e44ea */
[----:B------:R2:W-:Y:S04]  /*63e0*/  LDGSTS.E.BYPASS.LTC128B.128 [R222], [R6.64], !P4 ;  /* 0x0000000006de7fae */ /* 0x0005e8000e101d6a */
[----:B------:R2:W-:Y:S06]  /*63f0*/  LDGSTS.E.BYPASS.LTC128B.128 [R225+0x2000], [R14.64], !P5 ;  /* 0x020000000ee17fae */ /* 0x0005ec000e901d6a */
[----:B------:R2:W-:Y:S02]  /*6400*/  LDGSTS.E.BYPASS.LTC128B.128.ZFILL [R225+0x5000], [R4.64], P0 ;  /* 0x0500000004e17fae */ /* 0x0005e40008141d6a */
.L_x_179:
[C---:B--23--:R-:W-:Y:S01]  /*6410*/  HMMA.16816.F32 R4, R120.reuse, R116, RZ ;  /* 0x000000747804723c */ /* 0x04cfe200000018ff */
[----:B------:R-:W0:Y:S02]  /*6420*/  LDGDEPBAR ;  /* 0x00000000000079af */ /* 0x000e240000000000 */
[----:B------:R-:W-:Y:S05]  /*6430*/  ISETP.GT.AND P0, PT, R238, UR6, PT ;  /* 0x00000006ee007c0c */ /* 0x000fea000bf04270 */
[C---:B------:R-:W-:Y:S01]  /*6440*/  HMMA.16816.F32 R8, R120.reuse, R118, RZ ;  /* 0x000000767808723c */ /* 0x040fe200000018ff */
[----:B------:R-:W2:Y:S07]  /*6450*/  LDSM.16.M88.4 R116, [R211+0x8100] ;  /* 0x00810000d374783b */ /* 0x000eae0000000200 */
[C---:B------:R-:W-:Y:S08]  /*6460*/  HMMA.16816.F32 R12, R120.reuse, R124, RZ ;  /* 0x0000007c780c723c */ /* 0x040ff000000018ff */
[C---:B------:R-:W-:Y:S01]  /*6470*/  HMMA.16816.F32 R16, R120.reuse, R126, RZ ;  /* 0x0000007e7810723c */ /* 0x040fe200000018ff */
[----:B------:R-:W3:Y:S07]  /*6480*/  LDSM.16.M88.4 R124, [R211+0x8900] ;  /* 0x00890000d37c783b */ /* 0x000eee0000000200 */
[C---:B----4-:R-:W-:Y:S08]  /*6490*/  HMMA.16816.F32 R20, R120.reuse, R128, RZ ;  /* 0x000000807814723c */ /* 0x050ff000000018ff */
[C---:B------:R-:W-:Y:S01]  /*64a0*/  HMMA.16816.F32 R24, R120.reuse, R130, RZ ;  /* 0x000000827818723c */ /* 0x040fe200000018ff */
[----:B------:R-:W4:Y:S07]  /*64b0*/  LDSM.16.M88.4 R128, [R211+0x9100] ;  /* 0x00910000d380783b */ /* 0x000f2e0000000200 */
[C---:B-1----:R-:W-:Y:S08]  /*64c0*/  HMMA.16816.F32 R28, R120.reuse, R132, RZ ;  /* 0x00000084781c723c */ /* 0x042ff000000018ff */
[C---:B------:R-:W-:Y:S01]  /*64d0*/  HMMA.16816.F32 R32, R120.reuse, R134, RZ ;  /* 0x000000867820723c */ /* 0x040fe200000018ff */
[----:B------:R-:W1:Y:S07]  /*64e0*/  LDSM.16.M88.4 R132, [R211+0x9900] ;  /* 0x00990000d384783b */ /* 0x000e6e0000000200 */
[C---:B------:R-:W-:Y:S08]  /*64f0*/  HMMA.16816.F32 R36, R120.reuse, R136, RZ ;  /* 0x000000887824723c */ /* 0x040ff000000018ff */
[C---:B------:R-:W-:Y:S01]  /*6500*/  HMMA.16816.F32 R40, R120.reuse, R138, RZ ;  /* 0x0000008a7828723c */ /* 0x040fe200000018ff */
[----:B------:R-:W5:Y:S07]  /*6510*/  LDSM.16.M88.4 R136, [R211+0xa100] ;  /* 0x00a10000d388783b */ /* 0x000f6e0000000200 */
[C---:B------:R-:W-:Y:S08]  /*6520*/  HMMA.16816.F32 R44, R120.reuse, R140, RZ ;  /* 0x0000008c782c723c */ /* 0x040ff000000018ff */
[----:B------:R-:W-:Y:S01]  /*6530*/  HMMA.16816.F32 R48, R120, R142, RZ ;  /* 0x0000008e7830723c */ /* 0x000fe200000018ff */
[----:B------:R-:W1:Y:S07]  /*6540*/  LDSM.16.M88.4 R140, [R211+0xa900] ;  /* 0x00a90000d38c783b */ /* 0x000e6e0000000200 */
[C---:B------:R-:W-:Y:S08]  /*6550*/  HMMA.16816.F32 R4, R144.reuse, R148, R4 ;  /* 0x000000949004723c */ /* 0x040ff00000001804 */
[C---:B------:R-:W-:Y:S01]  /*6560*/  HMMA.16816.F32 R8, R144.reuse, R150, R8 ;  /* 0x000000969008723c */ /* 0x040fe20000001808 */
[----:B------:R-:W-:Y:S07]  /*6570*/  LDSM.16.M88.4 R148, [R202+0x800] ;  /* 0x00080000ca94783b */ /* 0x000fee0000000200 */
        /* <DEDUP_REMOVED lines=13> */
[----:B------:R-:W-:Y:S08]  /*6650*/  HMMA.16816.F32 R48, R144, R170, R48 ;  /* 0x000000aa9030723c */ /* 0x000ff00000001830 */
[C---:B--2---:R-:W-:Y:S08]  /*6660*/  HMMA.16816.F32 R4, R172.reuse, R116, R4 ;  /* 0x00000074ac04723c */ /* 0x044ff00000001804 */
[C---:B------:R-:W-:Y:S01]  /*6670*/  HMMA.16816.F32 R8, R172.reuse, R118, R8 ;  /* 0x00000076ac08723c */ /* 0x040fe20000001808 */
[----:B------:R-:W2:Y:S07]  /*6680*/  LDSM.16.M88.4 R116, [R202] ;  /* 0x00000000ca74783b */ /* 0x000eae0000000200 */
[C---:B---3--:R-:W-:Y:S08]  /*6690*/  HMMA.16816.F32 R12, R172.reuse, R124, R12 ;  /* 0x0000007cac0c723c */ /* 0x048ff0000000180c */
[C---:B------:R-:W-:Y:S01]  /*66a0*/  HMMA.16816.F32 R16, R172.reuse, R126, R16 ;  /* 0x0000007eac10723c */ /* 0x040fe20000001810 */
[----:B------:R-:W3:Y:S07]  /*66b0*/  LDSM.16.M88.4 R124, [R202+0x2800] ;  /* 0x00280000ca7c783b */ /* 0x000eee0000000200 */
[C---:B----4-:R-:W-:Y:S08]  /*66c0*/  HMMA.16816.F32 R20, R172.reuse, R128, R20 ;  /* 0x00000080ac14723c */ /* 0x050ff00000001814 */
[C---:B------:R-:W-:Y:S01]  /*66d0*/  HMMA.16816.F32 R24, R172.reuse, R130, R24 ;  /* 0x00000082ac18723c */ /* 0x040fe20000001818 */
[----:B------:R-:W4:Y:S07]  /*66e0*/  LDSM.16.M88.4 R128, [R214+0xb100] ;  /* 0x00b10000d680783b */ /* 0x000f2e0000000200 */
[C---:B-1----:R-:W-:Y:S08]  /*66f0*/  HMMA.16816.F32 R28, R172.reuse, R132, R28 ;  /* 0x00000084ac1c723c */ /* 0x042ff0000000181c */
[C---:B------:R-:W-:Y:S01]  /*6700*/  HMMA.16816.F32 R32, R172.reuse, R134, R32 ;  /* 0x00000086ac20723c */ /* 0x040fe20000001820 */
[----:B------:R-:W1:Y:S07]  /*6710*/  LDSM.16.M88.4 R132, [R214+0xb900] ;  /* 0x00b90000d684783b */ /* 0x000e6e0000000200 */
[C---:B-----5:R-:W-:Y:S08]  /*6720*/  HMMA.16816.F32 R36, R172.reuse, R136, R36 ;  /* 0x00000088ac24723c */ /* 0x060ff00000001824 */
[C---:B------:R-:W-:Y:S01]  /*6730*/  HMMA.16816.F32 R40, R172.reuse, R138, R40 ;  /* 0x0000008aac28723c */ /* 0x040fe20000001828 */
[----:B------:R-:W5:Y:S07]  /*6740*/  LDSM.16.M88.4 R136, [R214+0xc100] ;  /* 0x00c10000d688783b */ /* 0x000f6e0000000200 */
[C---:B------:R-:W-:Y:S08]  /*6750*/  HMMA.16816.F32 R44, R172.reuse, R140, R44 ;  /* 0x0000008cac2c723c */ /* 0x040ff0000000182c */
[----:B------:R-:W-:Y:S01]  /*6760*/  HMMA.16816.F32 R48, R172, R142, R48 ;  /* 0x0000008eac30723c */ /* 0x000fe20000001830 */
[----:B------:R-:W1:Y:S07]  /*6770*/  LDSM.16.M88.4 R140, [R214+0xc900] ;  /* 0x00c90000d68c783b */ /* 0x000e6e0000000200 */
[C---:B--2---:R-:W-:Y:S08]  /*6780*/  HMMA.16816.F32 R4, R176.reuse, R116, R4 ;  /* 0x00000074b004723c */ /* 0x044ff00000001804 */
[C---:B------:R-:W-:Y:S01]  /*6790*/  HMMA.16816.F32 R8, R176.reuse, R118, R8 ;  /* 0x00000076b008723c */ /* 0x040fe20000001808 */
[----:B------:R-:W2:Y:S07]  /*67a0*/  LDSM.16.M88.4 R116, [R214+0xd100] ;  /* 0x00d10000d674783b */ /* 0x000eae0000000200 */
[C---:B------:R-:W-:Y:S08]  /*67b0*/  HMMA.16816.F32 R12, R176.reuse, R148, R12 ;  /* 0x00000094b00c723c */ /* 0x040ff0000000180c */
[C---:B------:R-:W-:Y:S01]  /*67c0*/  HMMA.16816.F32 R16, R176.reuse, R150, R16 ;  /* 0x00000096b010723c */ /* 0x040fe20000001810 */
[----:B------:R-:W1:Y:S07]  /*67d0*/  LDSM.16.M88.4 R148, [R214+0xd900] ;  /* 0x00d90000d694783b */ /* 0x000e6e0000000200 */
[C---:B------:R-:W-:Y:S08]  /*67e0*/  HMMA.16816.F32 R20, R176.reuse, R152, R20 ;  /* 0x00000098b014723c */ /* 0x040ff00000001814 */
[C---:B------:R-:W-:Y:S01]  /*67f0*/  HMMA.16816.F32 R24, R176.reuse, R154, R24 ;  /* 0x0000009ab018723c */ /* 0x040fe20000001818 */
[----:B------:R-:W1:Y:S07]  /*6800*/  LDSM.16.M88.4 R152, [R201] ;  /* 0x00000000c998783b */ /* 0x000e6e0000000200 */
[C---:B------:R-:W-:Y:S08]  /*6810*/  HMMA.16816.F32 R28, R176.reuse, R156, R28 ;  /* 0x0000009cb01c723c */ /* 0x040ff0000000181c */
[C---:B------:R-:W-:Y:S01]  /*6820*/  HMMA.16816.F32 R32, R176.reuse, R158, R32 ;  /* 0x0000009eb020723c */ /* 0x040fe20000001820 */
[----:B------:R-:W1:Y:S07]  /*6830*/  LDSM.16.M88.4 R156, [R200] ;  /* 0x00000000c89c783b */ /* 0x000e6e0000000200 */
[C---:B------:R-:W-:Y:S08]  /*6840*/  HMMA.16816.F32 R36, R176.reuse, R160, R36 ;  /* 0x000000a0b024723c */ /* 0x040ff00000001824 */
[C---:B------:R-:W-:Y:S01]  /*6850*/  HMMA.16816.F32 R40, R176.reuse, R162, R40 ;  /* 0x000000a2b028723c */ /* 0x040fe20000001828 */
[----:B------:R-:W-:Y:S07]  /*6860*/  LDSM.16.M88.4 R160, [R211+0xd100] ;  /* 0x00d10000d3a0783b */ /* 0x000fee0000000200 */
[C---:B---3--:R-:W-:Y:S08]  /*6870*/  HMMA.16816.F32 R44, R176.reuse, R124, R44 ;  /* 0x0000007cb02c723c */ /* 0x048ff0000000182c */
[----:B------:R-:W-:Y:S01]  /*6880*/  HMMA.16816.F32 R48, R176, R126, R48 ;  /* 0x0000007eb030723c */ /* 0x000fe20000001830 */
[----:B------:R-:W3:Y:S07]  /*6890*/  LDSM.16.M88.4 R124, [R199] ;  /* 0x00000000c77c783b */ /* 0x000eee0000000200 */
[C---:B----4-:R-:W-:Y:S08]  /*68a0*/  HMMA.16816.F32 R4, R180.reuse, R128, R4 ;  /* 0x00000080b404723c */ /* 0x050ff00000001804 */
[C---:B------:R-:W-:Y:S01]  /*68b0*/  HMMA.16816.F32 R8, R180.reuse, R130, R8 ;  /* 0x00000082b408723c */ /* 0x040fe20000001808 */
[----:B------:R-:W4:Y:S07]  /*68c0*/  LDSM.16.M88.4 R128, [R198] ;  /* 0x00000000c680783b */ /* 0x000f2e0000000200 */
[C---:B-1----:R-:W-:Y:S08]  /*68d0*/  HMMA.16816.F32 R12, R180.reuse, R132, R12 ;  /* 0x00000084b40c723c */ /* 0x042ff0000000180c */
[C---:B------:R-:W-:Y:S01]  /*68e0*/  HMMA.16816.F32 R16, R180.reuse, R134, R16 ;  /* 0x00000086b410723c */ /* 0x040fe20000001810 */
[----:B------:R-:W1:Y:S07]  /*68f0*/  LDSM.16.M88.4 R132, [R197] ;  /* 0x00000000c584783b */ /* 0x000e6e0000000200 */
[C---:B-----5:R-:W-:Y:S08]  /*6900*/  HMMA.16816.F32 R20, R180.reuse, R136, R20 ;  /* 0x00000088b414723c */ /* 0x060ff00000001814 */
[C---:B------:R-:W-:Y:S01]  /*6910*/  HMMA.16816.F32 R24, R180.reuse, R138, R24 ;  /* 0x0000008ab418723c */ /* 0x040fe20000001818 */
[----:B------:R-:W5:Y:S07]  /*6920*/  LDSM.16.M88.4 R136, [R196] ;  /* 0x00000000c488783b */ /* 0x000f6e0000000200 */
[C---:B------:R-:W-:Y:S08]  /*6930*/  HMMA.16816.F32 R28, R180.reuse, R140, R28 ;  /* 0x0000008cb41c723c */ /* 0x040ff0000000181c */
[C---:B------:R-:W-:Y:S01]  /*6940*/  HMMA.16816.F32 R32, R180.reuse, R142, R32 ;  /* 0x0000008eb420723c */ /* 0x040fe20000001820 */
[----:B------:R-:W1:Y:S07]  /*6950*/  LDSM.16.M88.4 R140, [R211+0xb100] ;  /* 0x00b10000d38c783b */ /* 0x000e6e0000000200 */
[C---:B--2---:R-:W-:Y:S08]  /*6960*/  HMMA.16816.F32 R36, R180.reuse, R116, R36 ;  /* 0x00000074b424723c */ /* 0x044ff00000001824 */
[C---:B------:R-:W-:Y:S01]  /*6970*/  HMMA.16816.F32 R40, R180.reuse, R118, R40 ;  /* 0x00000076b428723c */ /* 0x040fe20000001828 */
[----:B------:R-:W2:Y:S07]  /*6980*/  LDSM.16.M88.4 R116, [R211+0xb900] ;  /* 0x00b90000d374783b */ /* 0x000eae0000000200 */
[C---:B------:R-:W-:Y:S08]  /*6990*/  HMMA.16816.F32 R44, R180.reuse, R148, R44 ;  /* 0x00000094b42c723c */ /* 0x040ff0000000182c */
[----:B------:R-:W-:Y:S01]  /*69a0*/  HMMA.16816.F32 R48, R180, R150, R48 ;  /* 0x00000096b430723c */ /* 0x000fe20000001830 */
[----:B------:R-:W1:Y:S07]  /*69b0*/  LDSM.16.M88.4 R148, [R211+0xc100] ;  /* 0x00c10000d394783b */ /* 0x000e6e0000000200 */
[C---:B------:R-:W-:Y:S08]  /*69c0*/  HMMA.16816.F32 R4, R184.reuse, R152, R4 ;  /* 0x00000098b804723c */ /* 0x040ff00000001804 */
[C---:B------:R-:W-:Y:S01]  /*69d0*/  HMMA.16816.F32 R8, R184.reuse, R154, R8 ;  /* 0x0000009ab808723c */ /* 0x040fe20000001808 */
[----:B------:R-:W1:Y:S07]  /*69e0*/  LDSM.16.M88.4 R152, [R211+0xc900] ;  /* 0x00c90000d398783b */ /* 0x000e6e0000000200 */
[C---:B------:R-:W-:Y:S08]  /*69f0*/  HMMA.16816.F32 R12, R184.reuse, R156, R12 ;  /* 0x0000009cb80c723c */ /* 0x040ff0000000180c */
[C---:B------:R-:W-:Y:S01]  /*6a00*/  HMMA.16816.F32 R16, R184.reuse, R158, R16 ;  /* 0x0000009eb810723c */ /* 0x040fe20000001810 */
[----:B------:R-:W2:Y:S07]  /*6a10*/  LDSM.16.M88.4 R156, [R202+0x3000] ;  /* 0x00300000ca9c783b */ /* 0x000eae0000000200 */
[C---:B---3--:R-:W-:Y:S08]  /*6a20*/  HMMA.16816.F32 R20, R184.reuse, R124, R20 ;  /* 0x0000007cb814723c */ /* 0x048ff00000001814 */
[C---:B------:R-:W-:Y:S01]  /*6a30*/  HMMA.16816.F32 R24, R184.reuse, R126, R24 ;  /* 0x0000007eb818723c */ /* 0x040fe20000001818 */
[----:B------:R-:W-:Y:S07]  /*6a40*/  LDSM.16.M88.4 R124, [R202+0x4000] ;  /* 0x00400000ca7c783b */ /* 0x000fee0000000200 */
[C---:B----4-:R-:W-:Y:S08]  /*6a50*/  HMMA.16816.F32 R28, R184.reuse, R128, R28 ;  /* 0x00000080b81c723c */ /* 0x050ff0000000181c */
[C---:B------:R-:W-:Y:S08]  /*6a60*/  HMMA.16816.F32 R32, R184.reuse, R130, R32 ;  /* 0x00000082b820723c */ /* 0x040ff00000001820 */
[C---:B-1----:R-:W-:Y:S08]  /*6a70*/  HMMA.16816.F32 R36, R184.reuse, R132, R36 ;  /* 0x00000084b824723c */ /* 0x042ff00000001824 */
[C---:B------:R-:W-:Y:S08]  /*6a80*/  HMMA.16816.F32 R40, R184.reuse, R134, R40 ;  /* 0x00000086b828723c */ /* 0x040ff00000001828 */
[C---:B-----5:R-:W-:Y:S08]  /*6a90*/  HMMA.16816.F32 R44, R184.reuse, R136, R44 ;  /* 0x00000088b82c723c */ /* 0x060ff0000000182c */
[----:B------:R-:W-:Y:S08]  /*6aa0*/  HMMA.16816.F32 R48, R184, R138, R48 ;  /* 0x0000008ab830723c */ /* 0x000ff00000001830 */
[C---:B------:R-:W-:Y:S08]  /*6ab0*/  HMMA.16816.F32 R4, R188.reuse, R140, R4 ;  /* 0x0000008cbc04723c */ /* 0x040ff00000001804 */
[C---:B------:R-:W-:Y:S08]  /*6ac0*/  HMMA.16816.F32 R8, R188.reuse, R142, R8 ;  /* 0x0000008ebc08723c */ /* 0x040ff00000001808 */
[C---:B--2---:R-:W-:Y:S08]  /*6ad0*/  HMMA.16816.F32 R12, R188.reuse, R116, R12 ;  /* 0x00000074bc0c723c */ /* 0x044ff0000000180c */
        /* <DEDUP_REMOVED lines=14> */
[----:B------:R-:W1:Y:S03]  /*6bc0*/  LDSM.16.M88.4 R116, [R202+0x4800] ;  /* 0x00480000ca74783b */ /* 0x000e660000000200 */
[----:B------:R-:W-:Y:S02]  /*6bd0*/  FMUL.FTZ R158, R4, c[0x0][0x320] ;  /* 0x0000c800049e7a20 */ /* 0x000fe40000410000 */
[----:B------:R-:W-:Y:S02]  /*6be0*/  FMUL.FTZ R160, R5, c[0x0][0x320] ;  /* 0x0000c80005a07a20 */ /* 0x000fe40000410000 */
[C---:B------:R-:W-:Y:S02]  /*6bf0*/  HMMA.16816.F32 R20, R192.reuse, R124, R20 ;  /* 0x0000007cc014723c */ /* 0x040fe40000001814 */
[----:B------:R-:W2:Y:S02]  /*6c00*/  MUFU.TANH R158, R158 ;  /* 0x0000009e009e7308 */ /* 0x000ea40000002400 */
[----:B------:R-:W-:Y:S02]  /*6c10*/  FMUL.FTZ R0, R6, c[0x0][0x320] ;  /* 0x0000c80006007a20 */ /* 0x000fe40000410000 */
[----:B------:R-:W-:Y:S02]  /*6c20*/  FMUL.FTZ R159, R7, c[0x0][0x320] ;  /* 0x0000c800079f7a20 */ /* 0x000fe40000410000 */
[C---:B------:R-:W-:Y:S01]  /*6c30*/  HMMA.16816.F32 R24, R192.reuse, R126, R24 ;  /* 0x0000007ec018723c */ /* 0x040fe20000001818 */
[----:B------:R-:W3:Y:S03]  /*6c40*/  LDSM.16.M88.4 R124, [R202+0x5000] ;  /* 0x00500000ca7c783b */ /* 0x000ee60000000200 */
[----:B------:R-:W4:Y:S01]  /*6c50*/  MUFU.TANH R160, R160 ;  /* 0x000000a000a07308 */ /* 0x000f220000002400 */
[----:B------:R-:W-:Y:S02]  /*6c60*/  FMUL.FTZ R162, R8, c[0x0][0x320] ;  /* 0x0000c80008a27a20 */ /* 0x000fe40000410000 */
[----:B------:R-:W-:Y:S02]  /*6c70*/  FMUL.FTZ R164, R9, c[0x0][0x320] ;  /* 0x0000c80009a47a20 */ /* 0x000fe40000410000 */
[----:B------:R-:W-:Y:S03]  /*6c80*/  FMUL.FTZ R161, R10, c[0x0][0x320] ;  /* 0x0000c8000aa17a20 */ /* 0x000fe60000410000 */
[----:B------:R-:W-:Y:S02]  /*6c90*/  FMUL.FTZ R163, R11, c[0x0][0x320] ;  /* 0x0000c8000ba37a20 */ /* 0x000fe40000410000 */
[----:B------:R-:W2:Y:S01]  /*6ca0*/  MUFU.TANH R0, R0 ;  /* 0x0000000000007308 */ /* 0x000ea20000002400 */
[----:B------:R-:W-:Y:S02]  /*6cb0*/  FMUL.FTZ R168, R12, c[0x0][0x320] ;  /* 0x0000c8000ca87a20 */ /* 0x000fe40000410000 */
[----:B------:R-:W-:Y:S02]  /*6cc0*/  FMUL.FTZ R166, R13, c[0x0][0x320] ;  /* 0x0000c8000da67a20 */ /* 0x000fe40000410000 */
[----:B------:R-:W-:Y:S02]  /*6cd0*/  FMUL.FTZ R167, R14, c[0x0][0x320] ;  /* 0x0000c8000ea77a20 */ /* 0x000fe40000410000 */
[----:B------:R-:W-:Y:S02]  /*6ce0*/  FMUL.FTZ R165, R15, c[0x0][0x320] ;  /* 0x0000c8000fa57a20 */ /* 0x000fe40000410000 */
[----:B------:R-:W-:Y:S01]  /*6cf0*/  FMUL.FTZ R170, R16, c[0x0][0x320] ;  /* 0x0000c80010aa7a20 */ /* 0x000fe20000410000 */
[----:B------:R-:W2:Y:S01]  /*6d00*/  MUFU.TANH R159, R159 ;  /* 0x0000009f009f7308 */ /* 0x000ea20000002400 */
[C---:B-1----:R-:W-:Y:S03]  /*6d10*/  HMMA.16816.F32 R28, R192.reuse, R116, R28 ;  /* 0x00000074c01c723c */ /* 0x042fe6000000181c */
[----:B------:R-:W-:Y:S02]  /*6d20*/  FMUL.FTZ R250, R25, c[0x0][0x320] ;  /* 0x0000c80019fa7a20 */ /* 0x000fe40000410000 */
[----:B------:R-:W-:Y:S02]  /*6d30*/  FMUL.FTZ R243, R26, c[0x0][0x320] ;  /* 0x0000c8001af37a20 */ /* 0x000fe40000410000 */
[----:B------:R-:W-:Y:S01]  /*6d40*/  FMUL.FTZ R241, R27, c[0x0][0x320] ;  /* 0x0000c8001bf17a20 */ /* 0x000fe20000410000 */
[C---:B------:R-:W-:Y:S01]  /*6d50*/  HMMA.16816.F32 R32, R192.reuse, R118, R32 ;  /* 0x00000076c020723c */ /* 0x040fe20000001820 */
[----:B------:R-:W1:Y:S01]  /*6d60*/  MUFU.TANH R162, R162 ;  /* 0x000000a200a27308 */ /* 0x000e620000002400 */
[----:B------:R-:W5:Y:S01]  /*6d70*/  LDSM.16.M88.4 R116, [R202+0x5800] ;  /* 0x00580000ca74783b */ /* 0x000f620000000200 */
[----:B------:R-:W-:Y:S04]  /*6d80*/  DEPBAR.LE SB0, 0x0 ;  /* 0x000080000000791a */ /* 0x000fe80000000000 */
[----:B------:R-:W-:Y:S01]  /*6d90*/  FMUL.FTZ R240, R17, c[0x0][0x320] ;  /* 0x0000c80011f07a20 */ /* 0x000fe20000410000 */
[C---:B---3--:R-:W-:Y:S03]  /*6da0*/  HMMA.16816.F32 R36, R192.reuse, R124, R36 ;  /* 0x0000007cc024723c */ /* 0x048fe60000001824 */
[----:B------:R-:W3:Y:S01]  /*6db0*/  MUFU.TANH R164, R164 ;  /* 0x000000a400a47308 */ /* 0x000ee20000002400 */
[----:B------:R-:W-:Y:S01]  /*6dc0*/  BAR.SYNC.DEFER_BLOCKING 0x0 ;  /* 0x0000000000007b1d */ /* 0x000fe20000010000 */
[----:B------:R-:W-:Y:S02]  /*6dd0*/  FMUL.FTZ R171, R18, c[0x0][0x320] ;  /* 0x0000c80012ab7a20 */ /* 0x000fe40000410000 */
[----:B------:R-:W-:Y:S01]  /*6de0*/  FMUL.FTZ R169, R19, c[0x0][0x320] ;  /* 0x0000c80013a97a20 */ /* 0x000fe20000410000 */
[C---:B------:R-:W-:Y:S04]  /*6df0*/  HMMA.16816.F32 R40, R192.reuse, R126, R40 ;  /* 0x0000007ec028723c */ /* 0x040fe80000001828 */
[----:B------:R-:W-:Y:S01]  /*6e00*/  FMUL.FTZ R249, R28, c[0x0][0x320] ;  /* 0x0000c8001cf97a20 */ /* 0x000fe20000410000 */
[----:B------:R-:W1:Y:S01]  /*6e10*/  MUFU.TANH R161, R161 ;  /* 0x000000a100a17308 */ /* 0x000e620000002400 */
[----:B------:R-:W-:Y:S02]  /*6e20*/  FMUL.FTZ R248, R29, c[0x0][0x320] ;  /* 0x0000c8001df87a20 */ /* 0x000fe40000410000 */
[----:B------:R-:W-:Y:S04]  /*6e30*/  FMUL.FTZ R251, R32, c[0x0][0x320] ;  /* 0x0000c80020fb7a20 */ /* 0x000fe80000410000 */
        /* <DEDUP_REMOVED lines=8> */
[----:B------:R2:W2:Y:S01]  /*6ec0*/  MUFU.TANH R25, R248 ;  /* 0x000000f800197308 */ /* 0x0004a20000002400 */
[C---:B-----5:R-:W-:Y:S03]  /*6ed0*/  HMMA.16816.F32 R44, R192.reuse, R116, R44 ;  /* 0x00000074c02c723c */ /* 0x060fe6000000182c */
[----:B------:R-:W-:Y:S02]  /*6ee0*/  FMUL.FTZ R245, R31, c[0x0][0x320] ;  /* 0x0000c8001ff57a20 */ /* 0x000fe40000410000 */
[----:B------:R-:W-:Y:S02]  /*6ef0*/  FMUL.FTZ R30, R36, c[0x0][0x320] ;  /* 0x0000c800241e7a20 */ /* 0x000fe40000410000 */
[----:B------:R-:W-:Y:S01]  /*6f00*/  FMUL.FTZ R42, R42, c[0x0][0x320] ;  /* 0x0000c8002a2a7a20 */ /* 0x000fe20000410000 */
[----:B------:R-:W-:Y:S01]  /*6f10*/  HMMA.16816.F32 R48, R192, R118, R48 ;  /* 0x00000076c030723c */ /* 0x000fe20000001830 */
[----:B------:R5:W3:Y:S03]  /*6f20*/  MUFU.TANH R27, R251 ;  /* 0x000000fb001b7308 */ /* 0x000ae60000002400 */
[----:B------:R-:W-:Y:S02]  /*6f30*/  FMUL.FTZ R43, R43, c[0x0][0x320] ;  /* 0x0000c8002b2b7a20 */ /* 0x000fe40000410000 */
[----:B-1----:R-:W-:Y:S05]  /*6f40*/  FMUL.FTZ R249, R34, c[0x0][0x320] ;  /* 0x0000c80022f97a20 */ /* 0x002fea0000410000 */
[----:B------:R1:W1:Y:S01]  /*6f50*/  MUFU.TANH R29, R252 ;  /* 0x000000fc001d7308 */ /* 0x0002620000002400 */
[----:B--2---:R-:W-:Y:S02]  /*6f60*/  FMUL.FTZ R248, R35, c[0x0][0x320] ;  /* 0x0000c80023f87a20 */ /* 0x004fe40000410000 */
[----:B------:R-:W-:Y:S02]  /*6f70*/  FMUL.FTZ R35, R37, c[0x0][0x320] ;  /* 0x0000c80025237a20 */ /* 0x000fe40000410000 */
[----:B------:R-:W-:Y:S05]  /*6f80*/  FMUL.FTZ R37, R41, c[0x0][0x320] ;  /* 0x0000c80029257a20 */ /* 0x000fea0000410000 */
[----:B------:R-:W2:Y:S01]  /*6f90*/  MUFU.TANH R163, R163 ;  /* 0x000000a300a37308 */ /* 0x000ea20000002400 */
[----:B------:R-:W-:Y:S02]  /*6fa0*/  FMUL.FTZ R31, R47, c[0x0][0x320] ;  /* 0x0000c8002f1f7a20 */ /* 0x000fe40000410000 */
[----:B------:R-:W-:Y:S02]  /*6fb0*/  FMUL.FTZ R142, R48, c[0x0][0x320] ;  /* 0x0000c800308e7a20 */ /* 0x000fe40000410000 */
[----:B-----5:R-:W-:Y:S02]  /*6fc0*/  FMUL.FTZ R251, R39, c[0x0][0x320] ;  /* 0x0000c80027fb7a20 */ /* 0x020fe40000410000 */
[----:B------:R-:W-:Y:S02]  /*6fd0*/  FMUL.FTZ R39, R44, c[0x0][0x320] ;  /* 0x0000c8002c277a20 */ /* 0x000fe40000410000 */
[----:B------:R-:W-:Y:S01]  /*6fe0*/  FMUL.FTZ R41, R49, c[0x0][0x320] ;  /* 0x0000c80031297a20 */ /* 0x000fe20000410000 */
[----:B------:R-:W2:Y:S01]  /*6ff0*/  MUFU.TANH R168, R168 ;  /* 0x000000a800a87308 */ /* 0x000ea20000002400 */
[----:B------:R-:W-:Y:S02]  /*7000*/  FMUL.FTZ R34, R50, c[0x0][0x320] ;  /* 0x0000c80032227a20 */ /* 0x000fe40000410000 */
[----:B------:R-:W-:Y:S02]  /*7010*/  FMUL.FTZ R33, R51, c[0x0][0x320] ;  /* 0x0000c80033217a20 */ /* 0x000fe40000410000 */
[----:B-1----:R-:W-:Y:S02]  /*7020*/  FMUL.FTZ R252, R38, c[0x0][0x320] ;  /* 0x0000c80026fc7a20 */ /* 0x002fe40000410000 */
[----:B------:R-:W-:Y:S02]  /*7030*/  FMUL.FTZ R38, R40, c[0x0][0x320] ;  /* 0x0000c80028267a20 */ /* 0x000fe40000410000 */
[----:B------:R-:W-:Y:S01]  /*7040*/  FMUL.FTZ R45, R45, c[0x0][0x320] ;  /* 0x0000c8002d2d7a20 */ /* 0x000fe20000410000 */
[----:B------:R-:W1:Y:S01]  /*7050*/  MUFU.TANH R166, R166 ;  /* 0x000000a600a67308 */ /* 0x000e620000002400 */
[----:B------:R-:W-:Y:S09]  /*7060*/  FMUL.FTZ R46, R46, c[0x0][0x320] ;  /* 0x0000c8002e2e7a20 */ /* 0x000ff20000410000 */
[----:B------:R-:W1:Y:S10]  /*7070*/  MUFU.TANH R167, R167 ;  /* 0x000000a700a77308 */ /* 0x000e740000002400 */
        /* <DEDUP_REMOVED lines=23> */
[----:B------:R1:W1:Y:S10]  /*71f0*/  MUFU.TANH R157, R42 ;  /* 0x0000002a009d7308 */ /* 0x0002740000002400 */
[----:B------:R1:W1:Y:S10]  /*7200*/  MUFU.TANH R155, R43 ;  /* 0x0000002b009b7308 */ /* 0x0002740000002400 */
[----:B------:R-:W1:Y:S10]  /*7210*/  MUFU.TANH R39, R39 ;  /* 0x0000002700277308 */ /* 0x000e740000002400 */
[----:B------:R1:W1:Y:S10]  /*7220*/  MUFU.TANH R150, R45 ;  /* 0x0000002d00967308 */ /* 0x0002740000002400 */
[----:B------:R1:W1:Y:S10]  /*7230*/  MUFU.TANH R143, R46 ;  /* 0x0000002e008f7308 */ /* 0x0002740000002400 */
[----:B------:R-:W1:Y:S10]  /*7240*/  MUFU.TANH R31, R31 ;  /* 0x0000001f001f7308 */ /* 0x000e740000002400 */
[----:B------:R-:W1:Y:S10]  /*7250*/  MUFU.TANH R142, R142 ;  /* 0x0000008e008e7308 */ /* 0x000e740000002400 */
[----:B------:R-:W1:Y:S10]  /*7260*/  MUFU.TANH R41, R41 ;  /* 0x0000002900297308 */ /* 0x000e740000002400 */
[----:B------:R-:W1:Y:S10]  /*7270*/  MUFU.TANH R34, R34 ;  /* 0x0000002200227308 */ /* 0x000e740000002400 */
[----:B------:R-:W1:Y:S01]  /*7280*/  MUFU.TANH R33, R33 ;  /* 0x0000002100217308 */ /* 0x000e620000002400 */
[----:B------:R-:W-:-:S05]  /*7290*/  @!P0 BRA `(.L_x_180) ;  /* 0x0000035000008947 */ /* 0x000fca0003800000 */
[----:B--234-:R-:W-:Y:S02]  /*72a0*/  IMAD R5, R238, 0x60, R219 ;  /* 0x00000060ee057824 */ /* 0x01cfe400078e02db */
[----:B------:R-:W-:Y:S03]  /*72b0*/  IMAD.MOV.U32 R215, RZ, RZ, RZ ;  /* 0x000000ffffd77224 */ /* 0x000fe600078e00ff */
[----:B------:R-:W-:Y:S05]  /*72c0*/  IADD3 R216, R5, -0x60, R218 ;  /* 0xffffffa005d87810 */ /* 0x000fea0007ffe0da */
[----:B------:R-:W-:Y:S04]  /*72d0*/  @P3 IMAD.HI.U32 R5, R216, c[0x0][0x2bc], RZ ;  /* 0x0000af00d8053a27 */ /* 0x000fe800078e00ff */
[----:B------:R-:W-:Y:S01]  /*72e0*/  IMAD.MOV.U32 R4, RZ, RZ, R216 ;  /* 0x000000ffff047224 */ /* 0x000fe200078e00d8 */
[----:B------:R-:W-:Y:S04]  /*72f0*/  @P3 SHF.R.U32.HI R4, RZ, c[0x0][0x2c0], R5 ;  /* 0x0000b000ff043a19 */ /* 0x000fe80000011605 */
[C---:B------:R-:W-:Y:S04]  /*7300*/  @!P1 IADD3 R8, P0, R4.reuse, UR36, RZ ;  /* 0x0000002404089c10 */ /* 0x040fe8000ff1e0ff */
[----:B------:R-:W-:Y:S02]  /*7310*/  @!P1 LEA.HI.X.SX32 R5, R4, UR5, 0x1, P0 ;  /* 0x0000000504059c11 */ /* 0x000fe400080f0eff */
[C---:B------:R-:W-:Y:S04]  /*7320*/  @!P1 LEA R6, P0, R8.reuse, c[0x0][0x2a0], 0x2 ;  /* 0x0000a80008069a11 */ /* 0x040fe800078010ff */
[----:B------:R-:W-:Y:S01]  /*7330*/  @!P1 LEA.HI.X R7, R8, c[0x0][0x2a4], R5, 0x2, P0 ;  /* 0x0000a90008079a11 */ /* 0x000fe200000f1405 */
[----:B------:R-:W-:Y:S04]  /*7340*/  IMAD.MOV R5, RZ, RZ, -R4 ;  /* 0x000000ffff057224 */ /* 0x000fe800078e0a04 */
[----:B------:R2:W3:Y:S01]  /*7350*/  @!P1 LDG.E R215, [R6.64] ;  /* 0x0000002a06d79981 */ /* 0x0004e2000c1e1900 */
[----:B------:R-:W-:Y:S05]  /*7360*/  IMAD R216, R5, c[0x0][0x2b8], R216 ;  /* 0x0000ae0005d87a24 */ /* 0x000fea00078e02d8 */
[----:B------:R-:W-:Y:S05]  /*7370*/  SHF.R.S32.HI R5, RZ, 0x1f, R216 ;  /* 0x0000001fff057819 */ /* 0x000fea00000114d8 */
[----:B------:R-:W-:Y:S04]  /*7380*/  IMAD R5, R5, c[0x0][0x1e0], RZ ;  /* 0x0000780005057a24 */ /* 0x000fe800078e02ff */
[C---:B------:R-:W-:Y:S02]  /*7390*/  IMAD R5, R216.reuse, c[0x0][0x1e4], R5 ;  /* 0x00007900d8057a24 */ /* 0x040fe400078e0205 */
[----:B--2---:R-:W-:Y:S04]  /*73a0*/  IMAD.WIDE.U32 R6, R216, c[0x0][0x1e0], RZ ;  /* 0x00007800d8067a25 */ /* 0x004fe800078e00ff */
[----:B------:R-:W-:Y:S01]  /*73b0*/  IMAD.IADD R7, R7, 0x1, R5 ;  /* 0x0000000107077824 */ /* 0x000fe200078e0205 */
[----:B---3--:R-:W-:Y:S03]  /*73c0*/  SHF.R.S32.HI R4, RZ, 0x1f, R215 ;  /* 0x0000001fff047819 */ /* 0x008fe600000114d7 */
[C---:B------:R-:W-:Y:S04]  /*73d0*/  IMAD.WIDE.U32 R6, R215.reuse, c[0x0][0x1f0], R6 ;  /* 0x00007c00d7067a25 */ /* 0x040fe800078e0006 */
[----:B------:R-:W-:Y:S01]  /*73e0*/  IMAD R4, R4, c[0x0][0x1f0], RZ ;  /* 0x00007c0004047a24 */ /* 0x000fe200078e02ff */
[----:B------:R-:W-:Y:S03]  /*73f0*/  IADD3 R5, P0, R6, UR40, RZ ;  /* 0x0000002806057c10 */ /* 0x000fe6000ff1e0ff */
[----:B------:R-:W-:Y:S05]  /*7400*/  IMAD R4, R215, c[0x0][0x1f4], R4 ;  /* 0x00007d00d7047a24 */ /* 0x000fea00078e0204 */
[----:B------:R-:W-:Y:S02]  /*7410*/  IADD3.X R4, R7, UR9, R4, P0, !PT ;  /* 0x0000000907047c10 */ /* 0x000fe400087fe404 */
[C---:B------:R-:W-:Y:S04]  /*7420*/  LEA R16, P0, R5.reuse, c[0x0][0x1c8], 0x1 ;  /* 0x0000720005107a11 */ /* 0x040fe800078008ff */
[----:B------:R-:W-:Y:S01]  /*7430*/  LEA.HI.X R18, R5, c[0x0][0x1cc], R4, 0x1, P0 ;  /* 0x0000730005127a11 */ /* 0x000fe200000f0c04 */
[----:B------:R-:W2:Y:S01]  /*7440*/  SHFL.IDX PT, R10, R16, RZ, 0x181f ;  /* 0x00181fff100a7589 */ /* 0x000ea200000e0000 */
[----:B------:R-:W-:Y:S03]  /*7450*/  IADD3 R4, -R231, 0x10, RZ ;  /* 0x00000010e7047810 */ /* 0x000fe60007ffe1ff */
[----:B------:R-:W3:Y:S01]  /*7460*/  SHFL.IDX PT, R9, R18, RZ, 0x181f ;  /* 0x00181fff12097589 */ /* 0x000ee200000e0000 */
[----:B------:R-:W-:Y:S03]  /*7470*/  LOP3.LUT R4, R4, 0xf, RZ, 0xc0, !PT ;  /* 0x0000000f04047812 */ /* 0x000fe600078ec0ff */
[----:B------:R-:W4:Y:S04]  /*7480*/  SHFL.IDX PT, R8, R16, 0x1, 0x181f ;  /* 0x00381f0010087f89 */ /* 0x000f2800000e0000 */
[----:B------:R-:W5:Y:S04]  /*7490*/  SHFL.IDX PT, R6, R16, 0x2, 0x181f ;  /* 0x00581f0010067f89 */ /* 0x000f6800000e0000 */
[----:B------:R-:W1:Y:S04]  /*74a0*/  SHFL.IDX PT, R7, R18, 0x1, 0x181f ;  /* 0x00381f0012077f89 */ /* 0x000e6800000e0000 */
[----:B------:R-:W1:Y:S01]  /*74b0*/  SHFL.IDX PT, R5, R18, 0x2, 0x181f ;  /* 0x00581f0012057f89 */ /* 0x000e6200000e0000 */
[C---:B--2---:R-:W-:Y:S02]  /*74c0*/  IADD3 R12, P2, R10.reuse, R235, RZ ;  /* 0x000000eb0a0c7210 */ /* 0x044fe40007f5e0ff */
[----:B------:R-:W-:Y:S03]  /*74d0*/  IADD3 R14, P0, R10, R233, RZ ;  /* 0x000000e90a0e7210 */ /* 0x000fe60007f1e0ff */
[C---:B---3--:R-:W-:Y:S02]  /*74e0*/  IMAD.X R13, R9.reuse, 0x1, R236, P2 ;  /* 0x00000001090d7824 */ /* 0x048fe400010e06ec */
[----:B------:R-:W-:Y:S01]  /*74f0*/  IMAD.X R15, R9, 0x1, R234, P0 ;  /* 0x00000001090f7824 */ /* 0x000fe200000e06ea */
[C---:B----4-:R-:W-:Y:S02]  /*7500*/  IADD3 R10, P6, R8.reuse, R235, RZ ;  /* 0x000000eb080a7210 */ /* 0x050fe40007fde0ff */
[----:B------:R2:W-:Y:S01]  /*7510*/  LDGSTS.E.BYPASS.LTC128B.128 [R217+0x8100], [R12.64], !P5 ;  /* 0x081000000cd97fae */ /* 0x0005e2000e901d6a */
[----:B------:R-:W-:Y:S02]  /*7520*/  IADD3 R8, P2, R8, R233, RZ ;  /* 0x000000e908087210 */ /* 0x000fe40007f5e0ff */
[----:B-----5:R-:W-:Y:S01]  /*7530*/  IADD3 R16, P0, R6, R235, RZ ;  /* 0x000000eb06107210 */ /* 0x020fe20007f1e0ff */
[----:B------:R2:W-:Y:S01]  /*7540*/  LDGSTS.E.BYPASS.LTC128B.128 [R217+0xb100], [R14.64], !P4 ;  /* 0x0b1000000ed97fae */ /* 0x0005e2000e101d6a */
[C---:B-1----:R-:W-:Y:S02]  /*7550*/  IMAD.X R11, R7.reuse, 0x1, R236, P6 ;  /* 0x00000001070b7824 */ /* 0x042fe400030e06ec */
[----:B------:R-:W-:Y:S01]  /*7560*/  IMAD.X R9, R7, 0x1, R234, P2 ;  /* 0x0000000107097824 */ /* 0x000fe200010e06ea */
[----:B------:R-:W-:Y:S01]  /*7570*/  IADD3 R4, P6, P2, R4, R6, R233 ;  /* 0x0000000604047210 */ /* 0x000fe20007ade0e9 */
[----:B------:R-:W-:Y:S01]  /*7580*/  IMAD.X R17, R5, 0x1, R236, P0 ;  /* 0x0000000105117824 */ /* 0x000fe200000e06ec */
[----:B------:R2:W-:Y:S01]  /*7590*/  LDGSTS.E.BYPASS.LTC128B.128 [R217+0x9100], [R10.64], !P5 ;  /* 0x091000000ad97fae */ /* 0x0005e2000e901d6a */
[----:B------:R-:W-:Y:S02]  /*75a0*/  ISETP.NE.U32.AND P0, PT, R231, RZ, PT ;  /* 0x000000ffe700720c */ /* 0x000fe40003f05070 */
[----:B------:R-:W-:Y:S01]  /*75b0*/  IADD3.X R5, RZ, R5, R234, P6, P2 ;  /* 0x00000005ff057210 */ /* 0x000fe200037e44ea */
[----:B------:R2:W-:Y:S04]  /*75c0*/  LDGSTS.E.BYPASS.LTC128B.128 [R217+0xc100], [R8.64], !P4 ;  /* 0x0c10000008d97fae */ /* 0x0005e8000e101d6a */
[----:B------:R2:W-:Y:S06]  /*75d0*/  LDGSTS.E.BYPASS.LTC128B.128 [R217+0xa100], [R16.64], !P5 ;  /* 0x0a10000010d97fae */ /* 0x0005ec000e901d6a */
[----:B------:R2:W-:Y:S02]  /*75e0*/  LDGSTS.E.BYPASS.LTC128B.128.ZFILL [R217+0xd100], [R4.64], P0 ;  /* 0x0d10000004d97fae */ /* 0x0005e40008141d6a */
.L_x_180:
[----:B--234-:R-:W-:Y:S01]  /*75f0*/  IMAD.MOV.U32 R7, RZ, RZ, R220 ;  /* 0x000000ffff077224 */ /* 0x01cfe200078e00dc */
[----:B------:R-:W-:Y:S01]  /*7600*/  PLOP3.LUT P2, PT, PT, PT, UP1, 0x80, 0x0 ;  /* 0x000000000000781c */ /* 0x000fe20003f4f018 */
[----:B------:R-:W0:Y:S01]  /*7610*/  LDGDEPBAR ;  /* 0x00000000000079af */ /* 0x000e220000000000 */
[----:B------:R-:W-:Y:S01]  /*7620*/  PLOP3.LUT P0, PT, PT, PT, UP1, 0x80, 0x0 ;  /* 0x000000000000781c */ /* 0x000fe20003f0f018 */
[----:B------:R-:W-:Y:S05]  /*7630*/  IMAD R14, R238, -0x60, RZ ;  /* 0xffffffa0ee0e7824 */ /* 0x000fea00078e02ff */
[----:B------:R-:W-:Y:S05]  /*7640*/  IADD3 R5, -R221, 0x1, R14 ;  /* 0x00000001dd057810 */ /* 0x000fea0007ffe10e */
[----:B------:R-:W-:Y:S05]  /*7650*/  @P2 IMAD.HI.U32 R4, R220, c[0x0][0x2c8], RZ ;  /* 0x0000b200dc042a27 */ /* 0x000fea00078e00ff */
[----:B------:R-:W-:Y:S01]  /*7660*/  @P0 SHF.R.U32.HI R7, RZ, c[0x0][0x2cc], R4 ;  /* 0x0000b300ff070a19 */ /* 0x000fe20000011604 */
[----:B------:R-:W-:Y:S01]  /*7670*/  IMAD.U32 R4, RZ, RZ, UR8 ;  /* 0x00000008ff047e24 */ /* 0x000fe2000f8e00ff */
[----:B------:R-:W-:Y:S03]  /*7680*/  PLOP3.LUT P0, PT, PT, PT, UP0, 0x40, 0x0 ;  /* 0x000000000000781c */ /* 0x000fe60003f0e808 */
[----:B------:R-:W2:Y:S01]  /*7690*/  SHFL.IDX PT, R13, R7, RZ, 0x1c1f ;  /* 0x001c1fff070d7589 */ /* 0x000ea200000e0000 */
[----:B------:R-:W-:Y:S05]  /*76a0*/  IMAD R5, R4, c[0x0][0x1d0], R5 ;  /* 0x0000740004057a24 */ /* 0x000fea00078e0205 */
[----:B------:R-:W-:Y:S04]  /*76b0*/  IADD3 R4, R5, -c[0x0][0x168], RZ ;  /* 0x80005a0005047a10 */ /* 0x000fe80007ffe0ff */
[C---:B------:R-:W-:Y:S02]  /*76c0*/  IADD3 R5, R4.reuse, c[0x0][0x328], RZ ;  /* 0x0000ca0004057a10 */ /* 0x040fe40007ffe0ff */
[----:B------:R-:W-:Y:S03]  /*76d0*/  IADD3 R4, R4, UR13, RZ ;  /* 0x0000000d04047c10 */ /* 0x000fe6000fffe0ff */
[----:B--2---:R-:W-:Y:S02]  /*76e0*/  IMAD.IADD R11, R5, 0x1, R13 ;  /* 0x00000001050b7824 */ /* 0x004fe400078e020d */
[----:B------:R-:W-:Y:S01]  /*76f0*/  IMAD.IADD R9, R13, 0x1, R4 ;  /* 0x000000010d097824 */ /* 0x000fe200078e0204 */
[----:B------:R-:W-:-:S05]  /*7700*/  @P0 BRA `(.L_x_181) ;  /* 0x000001a000000947 */ /* 0x000fca0003800000 */
[----:B------:R-:W-:Y:S01]  /*7710*/  MOV R6, UR8 ;  /* 0x0000000800067c02 */ /* 0x000fe20008000f00 */
[----:B------:R-:W-:Y:S04]  /*7720*/  BSSY B0, `(.L_x_182) ;  /* 0x0000013000007945 */ /* 0x000fe80003800000 */
[----:B------:R-:W-:Y:S05]  /*7730*/  IMAD R13, R6, c[0x0][0x1d0], R13 ;  /* 0x00007400060d7a24 */ /* 0x000fea00078e020d */
[----:B------:R-:W-:Y:S04]  /*7740*/  IADD3 R8, R13, -c[0x0][0x168], RZ ;  /* 0x80005a000d087a10 */ /* 0x000fe80007ffe0ff */
[----:B------:R-:W-:Y:S11]  /*7750*/  ISETP.GT.AND P0, PT, R8, -0x1, PT ;  /* 0xffffffff0800780c */ /* 0x000ff60003f04270 */
[----:B------:R-:W-:Y:S02]  /*7760*/  @!UPT UIADD3 URZ, URZ, URZ, URZ ;  /* 0x0000003f3f3ff290 */ /* 0x000fe4000fffe03f */
[----:B------:R-:W-:-:S05]  /*7770*/  @P0 BRA `(.L_x_183) ;  /* 0x0000008000000947 */ /* 0x000fca0003800000 */
[----:B------:R-:W-:Y:S01]  /*7780*/  LOP3.LUT R8, RZ, R8, RZ, 0x33, !PT ;  /* 0x00000008ff087212 */ /* 0x000fe200078e33ff */
[----:B------:R-:W-:Y:S05]  /*7790*/  IMAD.MOV.U32 R6, RZ, RZ, c[0x0][0x32c] ;  /* 0x0000cb00ff067624 */ /* 0x000fea00078e00ff */
[----:B------:R-:W-:Y:S11]  /*77a0*/  ISETP.NE.AND P0, PT, R6, 0x1, PT ;  /* 0x000000010600780c */ /* 0x000ff60003f05270 */
[----:B------:R-:W-:Y:S02]  /*77b0*/  @!UPT UIADD3 URZ, URZ, URZ, URZ ;  /* 0x0000003f3f3ff290 */ /* 0x000fe4000fffe03f */
[----:B------:R-:W-:Y:S05]  /*77c0*/  @P0 IMAD.HI.U32 R6, R8, c[0x0][0x330], RZ ;  /* 0x0000cc0008060a27 */ /* 0x000fea00078e00ff */
[----:B------:R-:W-:Y:S04]  /*77d0*/  @P0 SHF.R.U32.HI R8, RZ, c[0x0][0x334], R6 ;  /* 0x0000cd00ff080a19 */ /* 0x000fe80000011606 */
[----:B------:R-:W-:Y:S01]  /*77e0*/  LOP3.LUT R8, RZ, R8, RZ, 0x33, !PT ;  /* 0x00000008ff087212 */ /* 0x000fe200078e33ff */
[----:B------:R-:W-:-:S05]  /*77f0*/  BRA `(.L_x_184) ;  /* 0x0000005000007947 */ /* 0x000fca0003800000 */
.L_x_183:
[----:B------:R-:W-:Y:S04]  /*7800*/  MOV R6, c[0x0][0x32c] ;  /* 0x0000cb0000067a02 */ /* 0x000fe80000000f00 */
[----:B------:R-:W-:Y:S11]  /*7810*/  ISETP.NE.AND P0, PT, R6, 0x1, PT ;  /* 0x000000010600780c */ /* 0x000ff60003f05270 */
[----:B------:R-:W-:Y:S02]  /*7820*/  @!UPT UIADD3 URZ, URZ, URZ, URZ ;  /* 0x0000003f3f3ff290 */ /* 0x000fe4000fffe03f */
[----:B------:R-:W-:Y:S05]  /*7830*/  @P0 IMAD.HI.U32 R6, R8, c[0x0][0x330], RZ ;  /* 0x0000cc0008060a27 */ /* 0x000fea00078e00ff */
[----:B------:R-:W-:Y:S02]  /*7840*/  @P0 SHF.R.U32.HI R8, RZ, c[0x0][0x334], R6 ;  /* 0x0000cd00ff080a19 */ /* 0x000fe40000011606 */
.L_x_184:
[----:B------:R-:W-:Y:S05]  /*7850*/  BSYNC B0 ;  /* 0x0000000000007941 */ /* 0x000fea0003800000 */
.L_x_182:
[----:B------:R-:W-:Y:S04]  /*7860*/  IMAD.IADD R13, R14, 0x1, -R221 ;  /* 0x000000010e0d7824 */ /* 0x000fe800078e0add */
[----:B------:R-:W-:Y:S05]  /*7870*/  IMAD R8, R8, c[0x0][0x32c], R13 ;  /* 0x0000cb0008087a24 */ /* 0x000fea00078e020d */
[----:B------:R-:W-:Y:S02]  /*7880*/  IADD3 R6, R8, c[0x0][0x32c], RZ ;  /* 0x0000cb0008067a10 */ /* 0x000fe40007ffe0ff */
[----:B------:R-:W-:Y:S02]  /*7890*/  IMNMX R9, R9, R8, !PT ;  /* 0x0000000809097217 */ /* 0x000fe40007800200 */
[----:B------:R-:W-:Y:S02]  /*78a0*/  IMNMX R11, R11, R6, PT ;  /* 0x000000060b0b7217 */ /* 0x000fe40003800200 */
.L_x_181:
[C---:B------:R-:W-:Y:S01]  /*78b0*/  ISETP.GE.AND P0, PT, R14.reuse, 0x1, PT ;  /* 0x000000010e00780c */ /* 0x040fe20003f06270 */
[----:B------:R-:W2:Y:S01]  /*78c0*/  SHFL.IDX PT, R7, R7, 0x1, 0x1c1f ;  /* 0x003c1f0007077f89 */ /* 0x000ea200000e0000 */
[----:B------:R-:W-:Y:S02]  /*78d0*/  ISETP.GE.AND P2, PT, R14, 0x2, PT ;  /* 0x000000020e00780c */ /* 0x000fe40003f46270 */
[----:B------:R-:W-:Y:S02]  /*78e0*/  LOP3.LUT R226, R226, 0xffdfffff, RZ, 0xc0, !PT ;  /* 0xffdfffffe2e27812 */ /* 0x000fe400078ec0ff */
[----:B------:R-:W-:Y:S07]  /*78f0*/  ISETP.GE.AND P6, PT, R14, 0x59, PT ;  /* 0x000000590e00780c */ /* 0x000fee0003fc6270 */
[----:B------:R-:W-:Y:S02]  /*7900*/  @P0 LOP3.LUT R226, R226, 0x200000, RZ, 0xfc, !PT ;  /* 0x00200000e2e20812 */ /* 0x000fe400078efcff */
[----:B------:R-:W-:Y:S02]  /*7910*/  ISETP.GT.AND P0, PT, R9, RZ, !P0 ;  /* 0x000000ff0900720c */ /* 0x000fe40004704270 */
[----:B------:R-:W-:Y:S02]  /*7920*/  LOP3.LUT R226, R226, 0xffefffff, RZ, 0xc0, !PT ;  /* 0xffefffffe2e27812 */ /* 0x000fe400078ec0ff */
[----:B------:R-:W-:Y:S02]  /*7930*/  ISETP.LT.OR P0, PT, R11, 0x1, P0 ;  /* 0x000000010b00780c */ /* 0x000fe40000701670 */
[----:B------:R-:W-:Y:S02]  /*7940*/  @P2 LOP3.LUT R226, R226, 0x100000, RZ, 0xfc, !PT ;  /* 0x00100000e2e22812 */ /* 0x000fe400078efcff */
[----:B------:R-:W-:Y:S02]  /*7950*/  FSEL R12, R158, -INF , !P0 ;  /* 0xff8000009e0c7808 */ /* 0x000fe40004000000 */
[----:B------:R-:W-:Y:S01]  /*7960*/  ISETP.GT.AND P0, PT, R9, 0x1, !P2 ;  /* 0x000000010900780c */ /* 0x000fe20005704270 */
[--C-:B--2---:R-:W-:Y:S01]  /*7970*/  IMAD.IADD R5, R5, 0x1, R7.reuse ;  /* 0x0000000105057824 */ /* 0x104fe200078e0207 */
[----:B------:R-:W-:Y:S01]  /*7980*/  ISETP.GE.AND P2, PT, R14, 0x9, PT ;  /* 0x000000090e00780c */ /* 0x000fe20003f46270 */
[----:B------:R-:W-:Y:S01]  /*7990*/  IMAD.IADD R4, R4, 0x1, R7 ;  /* 0x0000000104047824 */ /* 0x000fe200078e0207 */
[----:B------:R-:W-:Y:S02]  /*79a0*/  ISETP.LT.OR P0, PT, R11, 0x2, P0 ;  /* 0x000000020b00780c */ /* 0x000fe40000701670 */
[----:B------:R-:W-:Y:S02]  /*79b0*/  LOP3.LUT R226, R226, 0xfff7ffff, RZ, 0xc0, !PT ;  /* 0xfff7ffffe2e27812 */ /* 0x000fe400078ec0ff */
[----:B------:R-:W-:Y:S02]  /*79c0*/  FSEL R10, R160, -INF , !P0 ;  /* 0xff800000a00a7808 */ /* 0x000fe40004000000 */
[----:B------:R-:W-:Y:S04]  /*79d0*/  ISETP.GT.AND P0, PT, R9, 0x8, !P2 ;  /* 0x000000080900780c */ /* 0x000fe80005704270 */
[----:B------:R-:W-:Y:S02]  /*79e0*/  ISETP.LT.OR P0, PT, R11, 0x9, P0 ;  /* 0x000000090b00780c */ /* 0x000fe40000701670 */
[----:B------:R-:W-:Y:S02]  /*79f0*/  @P2 LOP3.LUT R226, R226, 0x80000, RZ, 0xfc, !PT ;  /* 0x00080000e2e22812 */ /* 0x000fe400078efcff */
[----:B------:R-:W-:Y:S02]  /*7a00*/  ISETP.GE.AND P2, PT, R14, 0xa, PT ;  /* 0x0000000a0e00780c */ /* 0x000fe40003f46270 */
[----:B------:R-:W-:Y:S02]  /*7a10*/  LOP3.LUT R226, R226, 0xfffbffff, RZ, 0xc0, !PT ;  /* 0xfffbffffe2e27812 */ /* 0x000fe400078ec0ff */
[----:B------:R-:W-:Y:S02]  /*7a20*/  FSEL R6, R162, -INF , !P0 ;  /* 0xff800000a2067808 */ /* 0x000fe40004000000 */
[----:B------:R-:W-:Y:S04]  /*7a30*/  ISETP.GT.AND P0, PT, R9, 0x9, !P2 ;  /* 0x000000090900780c */ /* 0x000fe80005704270 */
[----:B------:R-:W-:Y:S03]  /*7a40*/  ISETP.LT.OR P0, PT, R11, 0xa, P0 ;  /* 0x0000000a0b00780c */ /* 0x000fe60000701670 */
        /* <DEDUP_REMOVED lines=9> */
[----:B-1----:R-:W-:Y:S02]  /*7ae0*/  FSEL R42, R168, -INF , !P0 ;  /* 0xff800000a82a7808 */ /* 0x002fe40004000000 */
        /* <DEDUP_REMOVED lines=88> */
[----:B------:R-:W-:Y:S02]  /*8070*/  FSEL R162, R37, -INF , !P0 ;  /* 0xff80000025a27808 */ /* 0x000fe40004000000 */
[----:B------:R-:W-:Y:S02]  /*8080*/  LOP3.LUT R226, R226, 0xfffffffd, RZ, 0xc0, !PT ;  /* 0xfffffffde2e27812 */ /* 0x000fe400078ec0ff */
[----:B------:R-:W-:Y:S04]  /*8090*/  ISETP.GT.AND P0, PT, R9, 0x50, !P2 ;  /* 0x000000500900780c */ /* 0x000fe80005704270 */
[----:B------:R-:W-:Y:S03]  /*80a0*/  ISETP.LT.OR P0, PT, R11, 0x51, P0 ;  /* 0x000000510b00780c */ /* 0x000fe60000701670 */
[----:B------:R-:W-:Y:S02]  /*80b0*/  @P2 LOP3.LUT R226, R226, 0x2, RZ, 0xfc, !PT ;  /* 0x00000002e2e22812 */ /* 0x000fe400078efcff */
[----:B------:R-:W-:Y:S02]  /*80c0*/  ISETP.GE.AND P2, PT, R14, 0x52, PT ;  /* 0x000000520e00780c */ /* 0x000fe40003f46270 */
[----:B------:R-:W-:Y:S02]  /*80d0*/  FSEL R152, R39, -INF , !P0 ;  /* 0xff80000027987808 */ /* 0x000fe40004000000 */
[----:B------:R-:W-:Y:S02]  /*80e0*/  ISETP.GT.AND P0, PT, R9, 0x51, !P2 ;  /* 0x000000510900780c */ /* 0x000fe40005704270 */
[----:B------:R-:W-:Y:S02]  /*80f0*/  LOP3.LUT R226, R226, 0xfffffffe, RZ, 0xc0, !PT ;  /* 0xfffffffee2e27812 */ /* 0x000fe400078ec0ff */
[----:B------:R-:W-:Y:S04]  /*8100*/  ISETP.LT.OR P0, PT, R11, 0x52, P0 ;  /* 0x000000520b00780c */ /* 0x000fe80000701670 */
[----:B------:R-:W-:Y:S02]  /*8110*/  FSEL R150, R150, -INF , !P0 ;  /* 0xff80000096967808 */ /* 0x000fe40004000000 */
[----:B------:R-:W-:Y:S02]  /*8120*/  ISETP.GT.AND P0, PT, R9, 0x58, !P6 ;  /* 0x000000580900780c */ /* 0x000fe40007704270 */
[----:B------:R-:W-:Y:S02]  /*8130*/  @P2 LOP3.LUT R226, R226, 0x1, RZ, 0xfc, !PT ;  /* 0x00000001e2e22812 */ /* 0x000fe400078efcff */
[----:B------:R-:W-:Y:S02]  /*8140*/  ISETP.LT.OR P0, PT, R11, 0x59, P0 ;  /* 0x000000590b00780c */ /* 0x000fe40000701670 */
[----:B------:R-:W-:Y:S02]  /*8150*/  ISETP.GE.AND P2, PT, R14, 0x5a, PT ;  /* 0x0000005a0e00780c */ /* 0x000fe40003f46270 */
[----:B------:R-:W-:Y:S02]  /*8160*/  FSEL R142, R142, -INF , !P0 ;  /* 0xff8000008e8e7808 */ /* 0x000fe40004000000 */
[----:B------:R-:W-:Y:S04]  /*8170*/  ISETP.GT.AND P0, PT, R9, 0x59, !P2 ;  /* 0x000000590900780c */ /* 0x000fe80005704270 */
[----:B------:R-:W-:Y:S04]  /*8180*/  ISETP.LT.OR P0, PT, R11, 0x5a, P0 ;  /* 0x0000005a0b00780c */ /* 0x000fe80000701670 */
[----:B------:R-:W-:Y:S02]  /*8190*/  FSEL R140, R41, -INF , !P0 ;  /* 0xff800000298c7808 */ /* 0x000fe40004000000 */
[----:B------:R-:W-:Y:S11]  /*81a0*/  PLOP3.LUT P0, PT, PT, PT, UP0, 0x40, 0x0 ;  /* 0x000000000000781c */ /* 0x000ff60003f0e808 */
[----:B------:R-:W-:Y:S02]  /*81b0*/  @!UPT UIADD3 URZ, URZ, URZ, URZ ;  /* 0x0000003f3f3ff290 */ /* 0x000fe4000fffe03f */
        /* <DEDUP_REMOVED lines=16> */
.L_x_187:
[----:B------:R-:W-:Y:S04]  /*82c0*/  MOV R7, c[0x0][0x32c] ;  /* 0x0000cb0000077a02 */ /* 0x000fe80000000f00 */
[----:B------:R-:W-:Y:S11]  /*82d0*/  ISETP.NE.AND P0, PT, R7, 0x1, PT ;  /* 0x000000010700780c */ /* 0x000ff60003f05270 */
[----:B------:R-:W-:Y:S02]  /*82e0*/  @!UPT UIADD3 URZ, URZ, URZ, URZ ;  /* 0x0000003f3f3ff290 */ /* 0x000fe4000fffe03f */
[----:B------:R-:W-:Y:S05]  /*82f0*/  @P0 IMAD.HI.U32 R7, R9, c[0x0][0x330], RZ ;  /* 0x0000cc0009070a27 */ /* 0x000fea00078e00ff */
[----:B------:R-:W-:Y:S02]  /*8300*/  @P0 SHF.R.U32.HI R9, RZ, c[0x0][0x334], R7 ;  /* 0x0000cd00ff090a19 */ /* 0x000fe40000011607 */
.L_x_188:
[----:B------:R-:W-:Y:S05]  /*8310*/  BSYNC B0 ;  /* 0x0000000000007941 */ /* 0x000fea0003800000 */
.L_x_186:
[----:B------:R-:W-:Y:S04]  /*8320*/  IMAD.IADD R14, R14, 0x1, -R221 ;  /* 0x000000010e0e7824 */ /* 0x000fe800078e0add */
[----:B------:R-:W-:Y:S05]  /*8330*/  IMAD R14, R9, c[0x0][0x32c], R14 ;  /* 0x0000cb00090e7a24 */ /* 0x000fea00078e020e */
[----:B------:R-:W-:Y:S02]  /*8340*/  IADD3 R16, R14, c[0x0][0x32c], RZ ;  /* 0x0000cb000e107a10 */ /* 0x000fe40007ffe0ff */
[----:B------:R-:W-:Y:S02]  /*8350*/  IMNMX R4, R4, R14, !PT ;  /* 0x0000000e04047217 */ /* 0x000fe40007800200 */
[----:B------:R-:W-:Y:S02]  /*8360*/  IMNMX R5, R5, R16, PT ;  /* 0x0000001005057217 */ /* 0x000fe40003800200 */
.L_x_185:
[----:B------:R-:W-:Y:S01]  /*8370*/  LOP3.LUT P0, RZ, R226, 0x200000, RZ, 0xc0, !PT ;  /* 0x00200000e2ff7812 */ /* 0x000fe2000780c0ff */
[----:B------:R-:W-:Y:S01]  /*8380*/  LDSM.16.MT88.4 R20, [R210+0x100] ;  /* 0x00010000d214783b */ /* 0x000fe20000004200 */
[----:B------:R-:W-:Y:S02]  /*8390*/  FMNMX.FTZ R17, R12, R3, !PT ;  /* 0x000000030c117209 */ /* 0x000fe40007810000 */
[----:B------:R-:W-:Y:S02]  /*83a0*/  ISETP.GT.AND P0, PT, R4, RZ, !P0 ;  /* 0x000000ff0400720c */ /* 0x000fe40004704270 */
[----:B------:R-:W-:Y:S02]  /*83b0*/  FMNMX.FTZ R17, R10, R17, !PT ;  /* 0x000000110a117209 */ /* 0x000fe40007810000 */
[C---:B------:R-:W-:Y:S01]  /*83c0*/  ISETP.LT.OR P0, PT, R5.reuse, 0x1, P0 ;  /* 0x000000010500780c */ /* 0x040fe20000701670 */
[----:B------:R-:W-:Y:S01]  /*83d0*/  LDSM.16.MT88.4 R36, [R208+0x100] ;  /* 0x00010000d024783b */ /* 0x000fe20000004200 */
[----:B------:R-:W-:Y:S02]  /*83e0*/  FMNMX.FTZ R17, R6, R17, !PT ;  /* 0x0000001106117209 */ /* 0x000fe40007810000 */
[----:B------:R-:W-:Y:S02]  /*83f0*/  FSEL R15, R0, -INF , !P0 ;  /* 0xff800000000f7808 */ /* 0x000fe40004000000 */
[----:B------:R-:W-:Y:S02]  /*8400*/  LOP3.LUT P0, RZ, R226, 0x100000, RZ, 0xc0, !PT ;  /* 0x00100000e2ff7812 */ /* 0x000fe4000780c0ff */
[----:B------:R-:W-:Y:S01]  /*8410*/  FMNMX.FTZ R17, R8, R17, !PT ;  /* 0x0000001108117209 */ /* 0x000fe20007810000 */
[----:B------:R-:W-:Y:S01]  /*8420*/  LDSM.16.MT88.4 R44, [R212+0x3100] ;  /* 0x00310000d42c783b */ /* 0x000fe20000004200 */
[----:B------:R-:W-:Y:S02]  /*8430*/  ISETP.GT.AND P0, PT, R4, 0x1, !P0 ;  /* 0x000000010400780c */ /* 0x000fe40004704270 */
[----:B------:R-:W-:Y:S02]  /*8440*/  FMNMX.FTZ R17, R42, R17, !PT ;  /* 0x000000112a117209 */ /* 0x000fe40007810000 */
[----:B------:R-:W-:Y:S02]  /*8450*/  ISETP.LT.OR P0, PT, R5, 0x2, P0 ;  /* 0x000000020500780c */ /* 0x000fe40000701670 */
[----:B------:R-:W-:Y:S02]  /*8460*/  FMNMX.FTZ R17, R40, R17, !PT ;  /* 0x0000001128117209 */ /* 0x000fe40007810000 */
[----:B------:R-:W-:Y:S02]  /*8470*/  FSEL R13, R159, -INF , !P0 ;  /* 0xff8000009f0d7808 */ /* 0x000fe40004000000 */
[----:B------:R-:W-:Y:S02]  /*8480*/  LOP3.LUT P0, RZ, R226, 0x80000, RZ, 0xc0, !PT ;  /* 0x00080000e2ff7812 */ /* 0x000fe4000780c0ff */
[----:B------:R-:W-:Y:S02]  /*8490*/  FMNMX.FTZ R17, R50, R17, !PT ;  /* 0x0000001132117209 */ /* 0x000fe40007810000 */
        /* <DEDUP_REMOVED lines=66> */
[----:B------:R-:W-:Y:S01]  /*88c0*/  ISETP.GT.AND P6, PT, R4, 0x58, !P6 ;  /* 0x000000580400780c */ /* 0x000fe200077c4270 */
[----:B------:R-:W1:Y:S01]  /*88d0*/  SHFL.BFLY PT, R14, R7, 0x2, 0x1f ;  /* 0x0c401f00070e7f89 */ /* 0x000e6200000e0000 */
[----:B------:R-:W-:Y:S02]  /*88e0*/  FSEL R169, R241, -INF , !P0 ;  /* 0xff800000f1a97808 */ /* 0x000fe40004000000 */
[----:B------:R-:W-:Y:S02]  /*88f0*/  LOP3.LUT P0, RZ, R226, 0x200, RZ, 0xc0, !PT ;  /* 0x00000200e2ff7812 */ /* 0x000fe4000780c0ff */
[----:B------:R-:W-:Y:S02]  /*8900*/  FMNMX.FTZ R0, R169, R0, !PT ;  /* 0x00000000a9007209 */ /* 0x000fe40007810000 */
[C---:B------:R-:W-:Y:S02]  /*8910*/  ISETP.GT.AND P0, PT, R4.reuse, 0x30, !P0 ;  /* 0x000000300400780c */ /* 0x040fe40004704270 */
[C---:B------:R-:W-:Y:S02]  /*8920*/  ISETP.LT.OR P6, PT, R5.reuse, 0x59, P6 ;  /* 0x000000590500780c */ /* 0x040fe400037c1670 */
[----:B------:R-:W-:Y:S02]  /*8930*/  ISETP.LT.OR P0, PT, R5, 0x31, P0 ;  /* 0x000000310500780c */ /* 0x000fe40000701670 */
[----:B------:R-:W-:Y:S02]  /*8940*/  ISETP.GT.AND P2, PT, R4, 0x59, !P2 ;  /* 0x000000590400780c */ /* 0x000fe40005744270 */
[----:B------:R-:W-:Y:S02]  /*8950*/  FSEL R241, R247, -INF , !P0 ;  /* 0xff800000f7f17808 */ /* 0x000fe40004000000 */
[----:B------:R-:W-:Y:S02]  /*8960*/  LOP3.LUT P0, RZ, R226, 0x100, RZ, 0xc0, !PT ;  /* 0x00000100e2ff7812 */ /* 0x000fe4000780c0ff */
[----:B------:R-:W-:Y:S02]  /*8970*/  FMNMX.FTZ R0, R241, R0, !PT ;  /* 0x00000000f1007209 */ /* 0x000fe40007810000 */
[----:B------:R-:W-:Y:S02]  /*8980*/  ISETP.GT.AND P0, PT, R4, 0x31, !P0 ;  /* 0x000000310400780c */ /* 0x000fe40004704270 */
[----:B------:R-:W-:Y:S02]  /*8990*/  FSEL R135, R34, -INF , !P6 ;  /* 0xff80000022877808 */ /* 0x000fe40007000000 */
[C---:B------:R-:W-:Y:S02]  /*89a0*/  ISETP.LT.OR P0, PT, R5.reuse, 0x32, P0 ;  /* 0x000000320500780c */ /* 0x040fe40000701670 */
[----:B------:R-:W-:Y:S02]  /*89b0*/  ISETP.LT.OR P2, PT, R5, 0x5a, P2 ;  /* 0x0000005a0500780c */ /* 0x000fe40001741670 */
[----:B------:R-:W-:Y:S02]  /*89c0*/  FSEL R245, R245, -INF , !P0 ;  /* 0xff800000f5f57808 */ /* 0x000fe40004000000 */
[----:B------:R-:W-:Y:S02]  /*89d0*/  LOP3.LUT P0, RZ, R226, 0x80, RZ, 0xc0, !PT ;  /* 0x00000080e2ff7812 */ /* 0x000fe4000780c0ff */
[----:B------:R-:W-:Y:S02]  /*89e0*/  FMNMX.FTZ R0, R245, R0, !PT ;  /* 0x00000000f5007209 */ /* 0x000fe40007810000 */
[----:B------:R-:W-:Y:S02]  /*89f0*/  ISETP.GT.AND P0, PT, R4, 0x38, !P0 ;  /* 0x000000380400780c */ /* 0x000fe40004704270 */
[----:B------:R-:W-:Y:S02]  /*8a00*/  FSEL R117, R33, -INF , !P2 ;  /* 0xff80000021757808 */ /* 0x000fe40005000000 */
[----:B------:R-:W-:Y:S02]  /*8a10*/  ISETP.LT.OR P0, PT, R5, 0x39, P0 ;  /* 0x000000390500780c */ /* 0x000fe40000701670 */
[----:B-1----:R-:W-:Y:S02]  /*8a20*/  FMNMX.FTZ R14, R7, R14, !PT ;  /* 0x0000000e070e7209 */ /* 0x002fe40007810000 */
[----:B------:R-:W-:Y:S02]  /*8a30*/  FSEL R243, R249, -INF , !P0 ;  /* 0xff800000f9f37808 */ /* 0x000fe40004000000 */
[----:B------:R-:W-:Y:S01]  /*8a40*/  LOP3.LUT P0, RZ, R226, 0x40, RZ, 0xc0, !PT ;  /* 0x00000040e2ff7812 */ /* 0x000fe2000780c0ff */
[----:B------:R-:W1:Y:S01]  /*8a50*/  SHFL.BFLY PT, R17, R14, 0x1, 0x1f ;  /* 0x0c201f000e117f89 */ /* 0x000e6200000e0000 */
[----:B------:R-:W-:Y:S02]  /*8a60*/  FMNMX.FTZ R0, R243, R0, !PT ;  /* 0x00000000f3007209 */ /* 0x000fe40007810000 */
[----:B------:R-:W-:Y:S04]  /*8a70*/  ISETP.GT.AND P0, PT, R4, 0x39, !P0 ;  /* 0x000000390400780c */ /* 0x000fe80004704270 */
[----:B------:R-:W-:Y:S04]  /*8a80*/  ISETP.LT.OR P0, PT, R5, 0x3a, P0 ;  /* 0x0000003a0500780c */ /* 0x000fe80000701670 */
[----:B------:R-:W-:Y:S02]  /*8a90*/  FSEL R239, R248, -INF , !P0 ;  /* 0xff800000f8ef7808 */ /* 0x000fe40004000000 */
[----:B------:R-:W-:Y:S02]  /*8aa0*/  LOP3.LUT P0, RZ, R226, 0x20, RZ, 0xc0, !PT ;  /* 0x00000020e2ff7812 */ /* 0x000fe4000780c0ff */
        /* <DEDUP_REMOVED lines=29> */
[----:B------:R-:W-:Y:S02]  /*8c80*/  LDSM.16.MT88.4 R28, [R209+0x100] ;  /* 0x00010000d11c783b */ /* 0x000fe40000004200 */
[----:B------:R-:W-:Y:S04]  /*8c90*/  FMNMX.FTZ R0, R139, R0, !PT ;  /* 0x000000008b007209 */ /* 0x000fe80007810000 */
[----:B------:R-:W-:Y:S04]  /*8ca0*/  FMNMX.FTZ R0, R135, R0, !PT ;  /* 0x0000000087007209 */ /* 0x000fe80007810000 */
[----:B------:R-:W-:Y:S02]  /*8cb0*/  FMNMX.FTZ R7, R117, R0, !PT ;  /* 0x0000000075077209 */ /* 0x000fe40007810000 */
[----:B-1----:R-:W-:Y:S03]  /*8cc0*/  FMNMX.FTZ R0, R14, R17, !PT ;  /* 0x000000110e007209 */ /* 0x002fe60007810000 */
[----:B------:R-:W1:Y:S01]  /*8cd0*/  SHFL.BFLY PT, R4, R7, 0x2, 0x1f ;  /* 0x0c401f0007047f89 */ /* 0x000e6200000e0000 */
[C---:B------:R-:W-:Y:S01]  /*8ce0*/  FSETP.NEU.FTZ.AND P0, PT, R0.reuse, -INF , PT ;  /* 0xff8000000000780b */ /* 0x040fe20003f1d000 */
[----:B------:R-:W-:Y:S05]  /*8cf0*/  FMUL.FTZ R149, R0, c[0x0][0x2d0] ;  /* 0x0000b40000957a20 */ /* 0x000fea0000410000 */
[----:B------:R-:W-:Y:S05]  /*8d00*/  FSEL R149, R149, RZ, P0 ;  /* 0x000000ff95957208 */ /* 0x000fea0000000000 */
[--C-:B------:R-:W-:Y:S01]  /*8d10*/  FFMA.FTZ R118, R6, c[0x0][0x2d0], -R149.reuse ;  /* 0x0000b40006767a23 */ /* 0x100fe20000010895 */
[----:B------:R-:W-:Y:S01]  /*8d20*/  FSEL R6, R0, RZ, P0 ;  /* 0x000000ff00067208 */ /* 0x000fe20000000000 */
[--C-:B------:R-:W-:Y:S02]  /*8d30*/  FFMA.FTZ R128, R12, c[0x0][0x2d0], -R149.reuse ;  /* 0x0000b4000c807a23 */ /* 0x100fe40000010895 */
[----:B------:R-:W-:Y:S02]  /*8d40*/  FFMA.FTZ R119, R10, c[0x0][0x2d0], -R149 ;  /* 0x0000b4000a777a23 */ /* 0x000fe40000010895 */
[----:B------:R-:W-:Y:S01]  /*8d50*/  FADD.FTZ R3, -R6, R3 ;  /* 0x0000000306037221 */ /* 0x000fe20000010100 */
[----:B------:R-:W-:Y:S01]  /*8d60*/  MUFU.EX2 R118, R118 ;  /* 0x0000007600767308 */ /* 0x000fe20000000800 */
[--C-:B------:R-:W-:Y:S02]  /*8d70*/  FFMA.FTZ R129, R8, c[0x0][0x2d0], -R149.reuse ;  /* 0x0000b40008817a23 */ /* 0x100fe40000010895 */
[--C-:B------:R-:W-:Y:S01]  /*8d80*/  FFMA.FTZ R136, R42, c[0x0][0x2d0], -R149.reuse ;  /* 0x0000b4002a887a23 */ /* 0x100fe20000010895 */
[----:B-1----:R-:W-:Y:S01]  /*8d90*/  FMNMX.FTZ R5, R7, R4, !PT ;  /* 0x0000000407057209 */ /* 0x002fe20007810000 */
[--C-:B------:R-:W-:Y:S02]  /*8da0*/  FFMA.FTZ R137, R40, c[0x0][0x2d0], -R149.reuse ;  /* 0x0000b40028897a23 */ /* 0x100fe40000010895 */
[--C-:B------:R-:W-:Y:S02]  /*8db0*/  FFMA.FTZ R138, R50, c[0x0][0x2d0], -R149.reuse ;  /* 0x0000b400328a7a23 */ /* 0x100fe40000010895 */
[----:B------:R-:W1:Y:S01]  /*8dc0*/  SHFL.BFLY PT, R4, R5, 0x1, 0x1f ;  /* 0x0c201f0005047f89 */ /* 0x000e6200000e0000 */
        /* <DEDUP_REMOVED lines=10> */
[--C-:B------:R-:W-:Y:S03]  /*8e70*/  FFMA.FTZ R142, R142, c[0x0][0x2d0], -R149.reuse ;  /* 0x0000b4008e8e7a23 */ /* 0x100fe60000010895 */
[----:B------:R-:W3:Y:S01]  /*8e80*/  MUFU.EX2 R129, R129 ;  /* 0x0000008100817308 */ /* 0x000ee20000000800 */
[----:B-1----:R-:W-:Y:S01]  /*8e90*/  FMNMX.FTZ R116, R5, R4, !PT ;  /* 0x0000000405747209 */ /* 0x002fe20007810000 */
[----:B------:R-:W-:Y:S03]  /*8ea0*/  FMUL.FTZ R4, R3, c[0x0][0x2d0] ;  /* 0x0000b40003047a20 */ /* 0x000fe60000410000 */
[C---:B------:R-:W-:Y:S01]  /*8eb0*/  FSETP.NEU.FTZ.AND P0, PT, R116.reuse, -INF , PT ;  /* 0xff8000007400780b */ /* 0x040fe20003f1d000 */
[C---:B------:R-:W-:Y:S04]  /*8ec0*/  FMUL.FTZ R134, R116.reuse, c[0x0][0x2d0] ;  /* 0x0000b40074867a20 */ /* 0x040fe80000410000 */
[----:B------:R-:W1:Y:S01]  /*8ed0*/  MUFU.EX2 R3, R4 ;  /* 0x0000000400037308 */ /* 0x000e620000000800 */
[----:B------:R-:W-:Y:S02]  /*8ee0*/  FSEL R5, R116, RZ, P0 ;  /* 0x000000ff74057208 */ /* 0x000fe40000000000 */
[----:B------:R-:W-:Y:S02]  /*8ef0*/  FSEL R134, R134, RZ, P0 ;  /* 0x000000ff86867208 */ /* 0x000fe40000000000 */
[----:B--2---:R-:W-:Y:S01]  /*8f00*/  F2FP.PACK_AB R124, R119, R128 ;  /* 0x00000080777c723e */ /* 0x004fe200000000ff */
[----:B------:R-:W-:Y:S01]  /*8f10*/  FADD.FTZ R5, -R5, R2 ;  /* 0x0000000205057221 */ /* 0x000fe20000010100 */
[----:B------:R-:W-:Y:S01]  /*8f20*/  ISETP.GT.AND P0, PT, R238, UR4, PT ;  /* 0x00000004ee007c0c */ /* 0x000fe2000bf04270 */
[--C-:B------:R-:W-:Y:S02]  /*8f30*/  FFMA.FTZ R133, R15, c[0x0][0x2d0], -R134.reuse ;  /* 0x0000b4000f857a23 */ /* 0x100fe40000010886 */
[--C-:B------:R-:W-:Y:S01]  /*8f40*/  FFMA.FTZ R132, R13, c[0x0][0x2d0], -R134.reuse ;  /* 0x0000b4000d847a23 */ /* 0x100fe20000010886 */
[----:B------:R-:W-:Y:S01]  /*8f50*/  MUFU.EX2 R170, R170 ;  /* 0x000000aa00aa7308 */ /* 0x000fe20000000800 */
[----:B------:R-:W2:Y:S01]  /*8f60*/  LDSM.16.MT88.4 R12, [R212+0x100] ;  /* 0x00010000d40c783b */ /* 0x000ea20000004200 */
[--C-:B------:R-:W-:Y:S01]  /*8f70*/  FFMA.FTZ R131, R11, c[0x0][0x2d0], -R134.reuse ;  /* 0x0000b4000b837a23 */ /* 0x100fe20000010886 */
[----:B---3--:R-:W-:Y:S01]  /*8f80*/  F2FP.PACK_AB R126, R129, R118 ;  /* 0x00000076817e723e */ /* 0x008fe200000000ff */
[--C-:B------:R-:W-:Y:S02]  /*8f90*/  FFMA.FTZ R130, R9, c[0x0][0x2d0], -R134.reuse ;  /* 0x0000b40009827a23 */ /* 0x100fe40000010886 */
[----:B------:R-:W-:Y:S02]  /*8fa0*/  FMUL.FTZ R2, R5, c[0x0][0x2d0] ;  /* 0x0000b40005027a20 */ /* 0x000fe40000410000 */
[--C-:B------:R-:W-:Y:S02]  /*8fb0*/  FFMA.FTZ R161, R161, c[0x0][0x2d0], -R134.reuse ;  /* 0x0000b400a1a17a23 */ /* 0x100fe40000010886 */
[----:B------:R-:W-:Y:S01]  /*8fc0*/  MUFU.EX2 R133, R133 ;  /* 0x0000008500857308 */ /* 0x000fe20000000800 */
[--C-:B------:R-:W-:Y:S02]  /*8fd0*/  FFMA.FTZ R157, R157, c[0x0][0x2d0], -R134.reuse ;  /* 0x0000b4009d9d7a23 */ /* 0x100fe40000010886 */
[C---:B-1----:R-:W-:Y:S02]  /*8fe0*/  FMUL.FTZ R4, R3.reuse, R112 ;  /* 0x0000007003047220 */ /* 0x042fe40000410000 */
[C---:B------:R-:W-:Y:S02]  /*8ff0*/  FMUL.FTZ R5, R3.reuse, R113 ;  /* 0x0000007103057220 */ /* 0x040fe40000410000 */
[C---:B------:R-:W-:Y:S02]  /*9000*/  FMUL.FTZ R8, R3.reuse, R108 ;  /* 0x0000006c03087220 */ /* 0x040fe40000410000 */
[C---:B------:R-:W-:Y:S01]  /*9010*/  FMUL.FTZ R9, R3.reuse, R109 ;  /* 0x0000006d03097220 */ /* 0x040fe20000410000 */
[----:B------:R-:W1:Y:S01]  /*9020*/  MUFU.EX2 R2, R2 ;  /* 0x0000000200027308 */ /* 0x000e620000000800 */
[C---:B------:R-:W-:Y:S02]  /*9030*/  FMUL.FTZ R16, R3.reuse, R100 ;  /* 0x0000006403107220 */ /* 0x040fe40000410000 */
[C---:B------:R-:W-:Y:S02]  /*9040*/  FMUL.FTZ R17, R3.reuse, R101 ;  /* 0x0000006503117220 */ /* 0x040fe40000410000 */
[C---:B------:R-:W-:Y:S02]  /*9050*/  FMUL.FTZ R24, R3.reuse, R92 ;  /* 0x0000005c03187220 */ /* 0x040fe40000410000 */
[C---:B------:R-:W-:Y:S02]  /*9060*/  FMUL.FTZ R25, R3.reuse, R93 ;  /* 0x0000005d03197220 */ /* 0x040fe40000410000 */
[C---:B------:R-:W-:Y:S01]  /*9070*/  FMUL.FTZ R32, R3.reuse, R84 ;  /* 0x0000005403207220 */ /* 0x040fe20000410000 */
[----:B------:R-:W3:Y:S01]  /*9080*/  MUFU.EX2 R132, R132 ;  /* 0x0000008400847308 */ /* 0x000ee20000000800 */
[C---:B------:R-:W-:Y:S02]  /*9090*/  FMUL.FTZ R33, R3.reuse, R85 ;  /* 0x0000005503217220 */ /* 0x040fe40000410000 */
[C---:B------:R-:W-:Y:S02]  /*90a0*/  FMUL.FTZ R40, R3.reuse, R76 ;  /* 0x0000004c03287220 */ /* 0x040fe40000410000 */
[C---:B------:R-:W-:Y:S02]  /*90b0*/  FMUL.FTZ R41, R3.reuse, R77 ;  /* 0x0000004d03297220 */ /* 0x040fe40000410000 */
[C---:B------:R-:W-:Y:S02]  /*90c0*/  FMUL.FTZ R48, R3.reuse, R68 ;  /* 0x0000004403307220 */ /* 0x040fe40000410000 */
[C---:B------:R-:W-:Y:S01]  /*90d0*/  FMUL.FTZ R49, R3.reuse, R69 ;  /* 0x0000004503317220 */ /* 0x040fe20000410000 */
[----:B------:R-:W-:Y:S01]  /*90e0*/  MUFU.EX2 R131, R131 ;  /* 0x0000008300837308 */ /* 0x000fe20000000800 */
[C---:B------:R-:W-:Y:S02]  /*90f0*/  FMUL.FTZ R52, R3.reuse, R52 ;  /* 0x0000003403347220 */ /* 0x040fe40000410000 */
[C---:B------:R-:W-:Y:S02]  /*9100*/  FMUL.FTZ R53, R3.reuse, R53 ;  /* 0x0000003503357220 */ /* 0x040fe40000410000 */
[C---:B-1----:R-:W-:Y:S02]  /*9110*/  FMUL.FTZ R6, R2.reuse, R114 ;  /* 0x0000007202067220 */ /* 0x042fe40000410000 */
[C---:B------:R-:W-:Y:S02]  /*9120*/  FMUL.FTZ R7, R2.reuse, R115 ;  /* 0x0000007302077220 */ /* 0x040fe40000410000 */
[C---:B------:R-:W-:Y:S01]  /*9130*/  FMUL.FTZ R10, R2.reuse, R110 ;  /* 0x0000006e020a7220 */ /* 0x040fe20000410000 */
[----:B------:R-:W1:Y:S01]  /*9140*/  MUFU.EX2 R130, R130 ;  /* 0x0000008200827308 */ /* 0x000e620000000800 */
[C---:B------:R-:W-:Y:S02]  /*9150*/  FMUL.FTZ R11, R2.reuse, R111 ;  /* 0x0000006f020b7220 */ /* 0x040fe40000410000 */
[----:B------:R-:W-:Y:S01]  /*9160*/  FMUL.FTZ R18, R2, R102 ;  /* 0x0000006602127220 */ /* 0x000fe20000410000 */
[----:B---3--:R-:W-:Y:S01]  /*9170*/  F2FP.PACK_AB R125, R132, R133 ;  /* 0x00000085847d723e */ /* 0x008fe200000000ff */
[C---:B------:R-:W-:Y:S01]  /*9180*/  FMUL.FTZ R19, R2.reuse, R103 ;  /* 0x0000006702137220 */ /* 0x040fe20000410000 */
[----:B------:R-:W-:Y:S01]  /*9190*/  LDSM.16.MT88.4 R108, [R212+0x2900] ;  /* 0x00290000d46c783b */ /* 0x000fe20000004200 */
[C---:B------:R-:W-:Y:S02]  /*91a0*/  FMUL.FTZ R26, R2.reuse, R94 ;  /* 0x0000005e021a7220 */ /* 0x040fe40000410000 */
[C---:B------:R-:W-:Y:S01]  /*91b0*/  FMUL.FTZ R27, R2.reuse, R95 ;  /* 0x0000005f021b7220 */ /* 0x040fe20000410000 */
[----:B------:R-:W-:Y:S01]  /*91c0*/  MUFU.EX2 R164, R164 ;  /* 0x000000a400a47308 */ /* 0x000fe20000000800 */
[C---:B------:R-:W-:Y:S02]  /*91d0*/  FMUL.FTZ R34, R2.reuse, R86 ;  /* 0x0000005602227220 */ /* 0x040fe40000410000 */
[C---:B------:R-:W-:Y:S01]  /*91e0*/  FMUL.FTZ R35, R2.reuse, R87 ;  /* 0x0000005702237220 */ /* 0x040fe20000410000 */
[----:B------:R-:W-:Y:S01]  /*91f0*/  LDSM.16.MT88.4 R92, [R208+0x4900] ;  /* 0x00490000d05c783b */ /* 0x000fe20000004200 */
[C---:B------:R-:W-:Y:S02]  /*9200*/  FMUL.FTZ R42, R2.reuse, R78 ;  /* 0x0000004e022a7220 */ /* 0x040fe40000410000 */
[C---:B------:R-:W-:Y:S02]  /*9210*/  FMUL.FTZ R43, R2.reuse, R79 ;  /* 0x0000004f022b7220 */ /* 0x040fe40000410000 */
[C---:B------:R-:W-:Y:S01]  /*9220*/  FMUL.FTZ R50, R2.reuse, R70 ;  /* 0x0000004602327220 */ /* 0x040fe20000410000 */
[----:B------:R-:W-:Y:S01]  /*9230*/  MUFU.EX2 R161, R161 ;  /* 0x000000a100a17308 */ /* 0x000fe20000000800 */
[C---:B------:R-:W-:Y:S01]  /*9240*/  FMUL.FTZ R51, R2.reuse, R71 ;  /* 0x0000004702337220 */ /* 0x040fe20000410000 */
[----:B------:R-:W3:Y:S01]  /*9250*/  LDSM.16.MT88.4 R84, [R210+0x3100] ;  /* 0x00310000d254783b */ /* 0x000ee20000004200 */
[----:B------:R-:W-:Y:S01]  /*9260*/  FMUL.FTZ R54, R2, R54 ;  /* 0x0000003602367220 */ /* 0x000fe20000410000 */
[----:B-1----:R-:W-:Y:S01]  /*9270*/  F2FP.PACK_AB R127, R130, R131 ;  /* 0x00000083827f723e */ /* 0x002fe200000000ff */
[C---:B------:R-:W-:Y:S02]  /*9280*/  FMUL.FTZ R55, R2.reuse, R55 ;  /* 0x0000003702377220 */ /* 0x040fe40000410000 */
[C---:B------:R-:W-:Y:S02]  /*9290*/  FMUL.FTZ R56, R3.reuse, R56 ;  /* 0x0000003803387220 */ /* 0x040fe40000410000 */
[C---:B------:R-:W-:Y:S01]  /*92a0*/  FMUL.FTZ R57, R3.reuse, R57 ;  /* 0x0000003903397220 */ /* 0x040fe20000410000 */
[----:B------:R-:W1:Y:S01]  /*92b0*/  LDSM.16.MT88.4 R76, [R209+0x3100] ;  /* 0x00310000d14c783b */ /* 0x000e620000004200 */
[C---:B--2---:R-:W-:Y:S01]  /*92c0*/  HMMA.16816.F32 R4, R124.reuse, R12, R4 ;  /* 0x0000000c7c04723c */ /* 0x044fe20000001804 */
[----:B------:R-:W-:Y:S04]  /*92d0*/  MUFU.EX2 R157, R157 ;  /* 0x0000009d009d7308 */ /* 0x000fe80000000800 */
[C---:B------:R-:W-:Y:S02]  /*92e0*/  FMUL.FTZ R58, R2.reuse, R58 ;  /* 0x0000003a023a7220 */ /* 0x040fe40000410000 */
[----:B------:R-:W2:Y:S01]  /*92f0*/  LDSM.16.MT88.4 R68, [R208+0x3100] ;  /* 0x00310000d044783b */ /* 0x000ea20000004200 */
[C---:B------:R-:W-:Y:S03]  /*9300*/  HMMA.16816.F32 R8, R124.reuse, R14, R8 ;  /* 0x0000000e7c08723c */ /* 0x040fe60000001808 */
[----:B------:R-:W-:Y:S01]  /*9310*/  MUFU.EX2 R136, R136 ;  /* 0x0000008800887308 */ /* 0x000fe20000000800 */
[C---:B------:R-:W-:Y:S02]  /*9320*/  FMUL.FTZ R12, R3.reuse, R104 ;  /* 0x00000068030c7220 */ /* 0x040fe40000410000 */
[C---:B------:R-:W-:Y:S01]  /*9330*/  FMUL.FTZ R13, R3.reuse, R105 ;  /* 0x00000069030d7220 */ /* 0x040fe20000410000 */
[----:B------:R-:W-:Y:S01]  /*9340*/  LDSM.16.MT88.4 R100, [R210+0x2900] ;  /* 0x00290000d264783b */ /* 0x000fe20000004200 */
[C---:B------:R-:W-:Y:S04]  /*9350*/  FMUL.FTZ R14, R2.reuse, R106 ;  /* 0x0000006a020e7220 */ /* 0x040fe80000410000 */
[C---:B------:R-:W-:Y:S01]  /*9360*/  FMUL.FTZ R15, R2.reuse, R107 ;  /* 0x0000006b020f7220 */ /* 0x040fe20000410000 */
[----:B------:R-:W4:Y:S01]  /*9370*/  MUFU.EX2 R137, R137 ;  /* 0x0000008900897308 */ /* 0x000f220000000800 */
[C---:B------:R-:W-:Y:S02]  /*9380*/  FMUL.FTZ R59, R2.reuse, R59 ;  /* 0x0000003b023b7220 */ /* 0x040fe40000410000 */
[C---:B------:R-:W-:Y:S02]  /*9390*/  FMUL.FTZ R60, R3.reuse, R60 ;  /* 0x0000003c033c7220 */ /* 0x040fe40000410000 */
[C---:B------:R-:W-:Y:S01]  /*93a0*/  FMUL.FTZ R61, R3.reuse, R61 ;  /* 0x0000003d033d7220 */ /* 0x040fe20000410000 */
[C---:B------:R-:W-:Y:S03]  /*93b0*/  HMMA.16816.F32 R12, R124.reuse, R20, R12 ;  /* 0x000000147c0c723c */ /* 0x040fe6000000180c */
[C---:B------:R-:W-:Y:S01]  /*93c0*/  FMUL.FTZ R62, R2.reuse, R62 ;  /* 0x0000003e023e7220 */ /* 0x040fe20000410000 */
[----:B------:R-:W-:Y:S01]  /*93d0*/  MUFU.EX2 R138, R138 ;  /* 0x0000008a008a7308 */ /* 0x000fe20000000800 */
[C---:B------:R-:W-:Y:S02]  /*93e0*/  FMUL.FTZ R63, R2.reuse, R63 ;  /* 0x0000003f023f7220 */ /* 0x040fe40000410000 */
[C---:B------:R-:W-:Y:S01]  /*93f0*/  FMUL.FTZ R20, R3.reuse, R96 ;  /* 0x0000006003147220 */ /* 0x040fe20000410000 */
[C---:B------:R-:W-:Y:S04]  /*9400*/  HMMA.16816.F32 R16, R124.reuse, R22, R16 ;  /* 0x000000167c10723c */ /* 0x040fe80000001810 */
[C---:B------:R-:W-:Y:S02]  /*9410*/  FMUL.FTZ R21, R3.reuse, R97 ;  /* 0x0000006103157220 */ /* 0x040fe40000410000 */
[----:B------:R-:W-:Y:S01]  /*9420*/  MUFU.EX2 R141, R141 ;  /* 0x0000008d008d7308 */ /* 0x000fe20000000800 */
[C---:B------:R-:W-:Y:S02]  /*9430*/  FMUL.FTZ R22, R2.reuse, R98 ;  /* 0x0000006202167220 */ /* 0x040fe40000410000 */
[C---:B------:R-:W-:Y:S03]  /*9440*/  FMUL.FTZ R23, R2.reuse, R99 ;  /* 0x0000006302177220 */ /* 0x040fe60000410000 */
[C---:B------:R-:W-:Y:S02]  /*9450*/  FMUL.FTZ R64, R3.reuse, R64 ;  /* 0x0000004003407220 */ /* 0x040fe40000410000 */
[C---:B------:R-:W-:Y:S02]  /*9460*/  FMUL.FTZ R65, R3.reuse, R65 ;  /* 0x0000004103417220 */ /* 0x040fe40000410000 */
[C---:B------:R-:W-:Y:S01]  /*9470*/  HMMA.16816.F32 R20, R124.reuse, R28, R20 ;  /* 0x0000001c7c14723c */ /* 0x040fe20000001814 */
[----:B------:R-:W-:Y:S02]  /*9480*/  MUFU.EX2 R156, R156 ;  /* 0x0000009c009c7308 */ /* 0x000fe40000000800 */
[C---:B------:R-:W-:Y:S02]  /*9490*/  FMUL.FTZ R66, R2.reuse, R66 ;  /* 0x0000004202427220 */ /* 0x040fe40000410000 */
[C---:B------:R-:W-:Y:S02]  /*94a0*/  FMUL.FTZ R67, R2.reuse, R67 ;  /* 0x0000004302437220 */ /* 0x040fe40000410000 */
[C---:B------:R-:W-:Y:S01]  /*94b0*/  FMUL.FTZ R28, R3.reuse, R88 ;  /* 0x00000058031c7220 */ /* 0x040fe20000410000 */
[C---:B------:R-:W-:Y:S03]  /*94c0*/  HMMA.16816.F32 R24, R124.reuse, R30, R24 ;  /* 0x0000001e7c18723c */ /* 0x040fe60000001818 */
[----:B------:R-:W-:Y:S01]  /*94d0*/  MUFU.EX2 R158, R158 ;  /* 0x0000009e009e7308 */ /* 0x000fe20000000800 */
[----:B------:R-:W-:Y:S02]  /*94e0*/  FMUL.FTZ R29, R3, R89 ;  /* 0x00000059031d7220 */ /* 0x000fe40000410000 */
[--C-:B------:R-:W-:Y:S02]  /*94f0*/  FFMA.FTZ R148, R163, c[0x0][0x2d0], -R134.reuse ;  /* 0x0000b400a3947a23 */ /* 0x100fe40000010886 */
[C---:B------:R-:W-:Y:S04]  /*9500*/  FMUL.FTZ R30, R2.reuse, R90 ;  /* 0x0000005a021e7220 */ /* 0x040fe80000410000 */
[----:B------:R-:W-:Y:S01]  /*9510*/  FMUL.FTZ R31, R2, R91 ;  /* 0x0000005b021f7220 */ /* 0x000fe20000410000 */
[----:B------:R-:W-:Y:S01]  /*9520*/  MUFU.EX2 R148, R148 ;  /* 0x0000009400947308 */ /* 0x000fe20000000800 */
[----:B------:R-:W-:Y:S01]  /*9530*/  LDSM.16.MT88.4 R88, [R212+0x3900] ;  /* 0x00390000d458783b */ /* 0x000fe20000004200 */
[--C-:B------:R-:W-:Y:S02]  /*9540*/  FFMA.FTZ R151, R151, c[0x0][0x2d0], -R134.reuse ;  /* 0x0000b40097977a23 */ /* 0x100fe40000010886 */
[--C-:B------:R-:W-:Y:S02]  /*9550*/  FFMA.FTZ R153, R153, c[0x0][0x2d0], -R134.reuse ;  /* 0x0000b40099997a23 */ /* 0x100fe40000010886 */
[C---:B------:R-:W-:Y:S03]  /*9560*/  HMMA.16816.F32 R28, R124.reuse, R36, R28 ;  /* 0x000000247c1c723c */ /* 0x040fe6000000181c */
[--C-:B------:R-:W-:Y:S01]  /*9570*/  FFMA.FTZ R154, R159, c[0x0][0x2d0], -R134.reuse ;  /* 0x0000b4009f9a7a23 */ /* 0x100fe20000010886 */
[----:B------:R-:W5:Y:S01]  /*9580*/  MUFU.EX2 R151, R151 ;  /* 0x0000009700977308 */ /* 0x000f620000000800 */
[--C-:B------:R-:W-:Y:S02]  /*9590*/  FFMA.FTZ R159, R166, c[0x0][0x2d0], -R149.reuse ;  /* 0x0000b400a69f7a23 */ /* 0x100fe40000010895 */
[C---:B------:R-:W-:Y:S01]  /*95a0*/  FMUL.FTZ R36, R3.reuse, R80 ;  /* 0x0000005003247220 */ /* 0x040fe20000410000 */
[C---:B------:R-:W-:Y:S04]  /*95b0*/  HMMA.16816.F32 R32, R124.reuse, R38, R32 ;  /* 0x000000267c20723c */ /* 0x040fe80000001820 */
[----:B------:R-:W-:Y:S02]  /*95c0*/  FMUL.FTZ R37, R3, R81 ;  /* 0x0000005103257220 */ /* 0x000fe40000410000 */
        /* <DEDUP_REMOVED lines=8> */
[--C-:B------:R-:W-:Y:S02]  /*9650*/  FFMA.FTZ R167, R167, c[0x0][0x2d0], -R134.reuse ;  /* 0x0000b400a7a77a23 */ /* 0x100fe40000010886 */
[--C-:B------:R-:W-:Y:S02]  /*9660*/  FFMA.FTZ R166, R171, c[0x0][0x2d0], -R134.reuse ;  /* 0x0000b400aba67a23 */ /* 0x100fe40000010886 */
[C---:B------:R-:W-:Y:S01]  /*9670*/  FMUL.FTZ R44, R3.reuse, R72 ;  /* 0x00000048032c7220 */ /* 0x040fe20000410000 */
[C---:B------:R-:W-:Y:S03]  /*9680*/  HMMA.16816.F32 R40, R124.reuse, R46, R40 ;  /* 0x0000002e7c28723c */ /* 0x040fe60000001828 */
[----:B------:R-:W1:Y:S01]  /*9690*/  MUFU.EX2 R159, R159 ;  /* 0x0000009f009f7308 */ /* 0x000e620000000800 */
[----:B------:R-:W-:Y:S02]  /*96a0*/  FMUL.FTZ R45, R3, R73 ;  /* 0x00000049032d7220 */ /* 0x000fe40000410000 */
[--C-:B------:R-:W-:Y:S02]  /*96b0*/  FFMA.FTZ R169, R169, c[0x0][0x2d0], -R134.reuse ;  /* 0x0000b400a9a97a23 */ /* 0x100fe40000010886 */
[C---:B------:R-:W-:Y:S04]  /*96c0*/  FMUL.FTZ R46, R2.reuse, R74 ;  /* 0x0000004a022e7220 */ /* 0x040fe80000410000 */
[----:B------:R-:W-:Y:S01]  /*96d0*/  FMUL.FTZ R47, R2, R75 ;  /* 0x0000004b022f7220 */ /* 0x000fe20000410000 */
[----:B------:R-:W2:Y:S01]  /*96e0*/  MUFU.EX2 R163, R163 ;  /* 0x000000a300a37308 */ /* 0x000ea20000000800 */
[----:B------:R-:W4:Y:S01]  /*96f0*/  LDSM.16.MT88.4 R72, [R212+0x900] ;  /* 0x00090000d448783b */ /* 0x000f220000004200 */
[--C-:B------:R-:W-:Y:S02]  /*9700*/  FFMA.FTZ R171, R246, c[0x0][0x2d0], -R149.reuse ;  /* 0x0000b400f6ab7a23 */ /* 0x100fe40000010895 */
[--C-:B------:R-:W-:Y:S02]  /*9710*/  FFMA.FTZ R237, R244, c[0x0][0x2d0], -R149.reuse ;  /* 0x0000b400f4ed7a23 */ /* 0x100fe40000010895 */
[C---:B---3--:R-:W-:Y:S03]  /*9720*/  HMMA.16816.F32 R44, R124.reuse, R84, R44 ;  /* 0x000000547c2c723c */ /* 0x048fe6000000182c */
[--C-:B------:R-:W-:Y:S01]  /*9730*/  FFMA.FTZ R241, R241, c[0x0][0x2d0], -R134.reuse ;  /* 0x0000b400f1f17a23 */ /* 0x100fe20000010886 */
[----:B------:R-:W-:Y:S01]  /*9740*/  MUFU.EX2 R160, R160 ;  /* 0x000000a000a07308 */ /* 0x000fe20000000800 */
[--C-:B------:R-:W-:Y:S02]  /*9750*/  FFMA.FTZ R244, R245, c[0x0][0x2d0], -R134.reuse ;  /* 0x0000b400f5f47a23 */ /* 0x100fe40000010886 */
[--C-:B------:R-:W-:Y:S01]  /*9760*/  FFMA.FTZ R245, R162, c[0x0][0x2d0], -R149.reuse ;  /* 0x0000b400a2f57a23 */ /* 0x100fe20000010895 */
[C---:B------:R-:W-:Y:S01]  /*9770*/  HMMA.16816.F32 R48, R124.reuse, R86, R48 ;  /* 0x000000567c30723c */ /* 0x040fe20000001830 */
[----:B------:R-:W-:Y:S03]  /*9780*/  LDSM.16.MT88.4 R84, [R208+0x900] ;  /* 0x00090000d054783b */ /* 0x000fe60000004200 */
[--C-:B------:R-:W-:Y:S02]  /*9790*/  FFMA.FTZ R162, R165, c[0x0][0x2d0], -R134.reuse ;  /* 0x0000b400a5a27a23 */ /* 0x100fe40000010886 */
[----:B------:R-:W-:Y:S01]  /*97a0*/  MUFU.EX2 R245, R245 ;  /* 0x000000f500f57308 */ /* 0x000fe20000000800 */
[--C-:B------:R-:W-:Y:S01]  /*97b0*/  FFMA.FTZ R243, R243, c[0x0][0x2d0], -R134.reuse ;  /* 0x0000b400f3f37a23 */ /* 0x100fe20000010886 */
[C---:B-1----:R-:W-:Y:S04]  /*97c0*/  HMMA.16816.F32 R52, R124.reuse, R76, R52 ;  /* 0x0000004c7c34723c */ /* 0x042fe80000001834 */
[--C-:B------:R-:W-:Y:S02]  /*97d0*/  FFMA.FTZ R246, R239, c[0x0][0x2d0], -R134.reuse ;  /* 0x0000b400eff67a23 */ /* 0x100fe40000010886 */
[--C-:B------:R-:W-:Y:S02]  /*97e0*/  FFMA.FTZ R239, R168, c[0x0][0x2d0], -R149.reuse ;  /* 0x0000b400a8ef7a23 */ /* 0x100fe40000010895 */
[C---:B------:R-:W-:Y:S01]  /*97f0*/  HMMA.16816.F32 R56, R124.reuse, R78, R56 ;  /* 0x0000004e7c38723c */ /* 0x040fe20000001838 */
[----:B------:R-:W1:Y:S01]  /*9800*/  LDSM.16.MT88.4 R76, [R210+0x900] ;  /* 0x00090000d24c783b */ /* 0x000e620000004200 */
[----:B------:R-:W-:Y:S02]  /*9810*/  MUFU.EX2 R162, R162 ;  /* 0x000000a200a27308 */ /* 0x000fe40000000800 */
[--C-:B------:R-:W-:Y:S02]  /*9820*/  FFMA.FTZ R168, R155, c[0x0][0x2d0], -R134.reuse ;  /* 0x0000b4009ba87a23 */ /* 0x100fe40000010886 */
[--C-:B------:R-:W-:Y:S02]  /*9830*/  FFMA.FTZ R155, R150, c[0x0][0x2d0], -R149.reuse ;  /* 0x0000b400969b7a23 */ /* 0x100fe40000010895 */
[C---:B--2---:R-:W-:Y:S04]  /*9840*/  HMMA.16816.F32 R60, R124.reuse, R68, R60 ;  /* 0x000000447c3c723c */ /* 0x044fe8000000183c */
[----:B------:R-:W-:Y:S01]  /*9850*/  MUFU.EX2 R239, R239 ;  /* 0x000000ef00ef7308 */ /* 0x000fe20000000800 */
[----:B------:R-:W-:Y:S02]  /*9860*/  FFMA.FTZ R149, R140, c[0x0][0x2d0], -R149 ;  /* 0x0000b4008c957a23 */ /* 0x000fe40000010895 */
[----:B----4-:R-:W-:Y:S01]  /*9870*/  F2FP.PACK_AB R68, R137, R136 ;  /* 0x000000888944723e */ /* 0x010fe200000000ff */
[----:B------:R-:W-:Y:S04]  /*9880*/  HMMA.16816.F32 R64, R124, R70, R64 ;  /* 0x000000467c40723c */ /* 0x000fe80000001840 */
[----:B-----5:R-:W-:Y:S01]  /*9890*/  F2FP.PACK_AB R69, R151, R148 ;  /* 0x000000949745723e */ /* 0x020fe200000000ff */
[--C-:B------:R-:W-:Y:S01]  /*98a0*/  FFMA.FTZ R140, R143, c[0x0][0x2d0], -R134.reuse ;  /* 0x0000b4008f8c7a23 */ /* 0x100fe20000010886 */
[----:B------:R-:W-:Y:S01]  /*98b0*/  MUFU.EX2 R168, R168 ;  /* 0x000000a800a87308 */ /* 0x000fe20000000800 */
[----:B------:R-:W-:Y:S01]  /*98c0*/  F2FP.PACK_AB R70, R141, R138 ;  /* 0x0000008a8d46723e */ /* 0x000fe200000000ff */
[--C-:B------:R-:W-:Y:S01]  /*98d0*/  FFMA.FTZ R139, R139, c[0x0][0x2d0], -R134.reuse ;  /* 0x0000b4008b8b7a23 */ /* 0x100fe20000010886 */
[----:B------:R-:W-:Y:S03]  /*98e0*/  F2FP.PACK_AB R71, R154, R153 ;  /* 0x000000999a47723e */ /* 0x000fe600000000ff */
[--C-:B------:R-:W-:Y:S02]  /*98f0*/  FFMA.FTZ R135, R135, c[0x0][0x2d0], -R134.reuse ;  /* 0x0000b40087877a23 */ /* 0x100fe40000010886 */
[----:B------:R-:W-:Y:S02]  /*9900*/  FFMA.FTZ R134, R117, c[0x0][0x2d0], -R134 ;  /* 0x0000b40075867a23 */ /* 0x000fe40000010886 */
[C---:B------:R-:W-:Y:S01]  /*9910*/  HMMA.16816.F32 R4, R68.reuse, R72, R4 ;  /* 0x000000484404723c */ /* 0x040fe20000001804 */
[----:B------:R-:W2:Y:S04]  /*9920*/  MUFU.EX2 R167, R167 ;  /* 0x000000a700a77308 */ /* 0x000ea80000000800 */
[----:B------:R-:W-:Y:S02]  /*9930*/  FFMA.FTZ R128, R3, R228, R128 ;  /* 0x000000e403807223 */ /* 0x000fe40000010080 */
[----:B------:R-:W-:Y:S01]  /*9940*/  FFMA.FTZ R133, R2, R227, R133 ;  /* 0x000000e302857223 */ /* 0x000fe20000010085 */
[C---:B------:R-:W-:Y:S01]  /*9950*/  HMMA.16816.F32 R8, R68.reuse, R74, R8 ;  /* 0x0000004a4408723c */ /* 0x040fe20000001808 */
[----:B------:R-:W3:Y:S02]  /*9960*/  LDSM.16.MT88.4 R72, [R210+0x3900] ;  /* 0x00390000d248783b */ /* 0x000ee40000004200 */
[----:B------:R-:W-:Y:S01]  /*9970*/  MUFU.EX2 R166, R166 ;  /* 0x000000a600a67308 */ /* 0x000fe20000000800 */
[----:B------:R-:W-:Y:S02]  /*9980*/  FADD.FTZ R119, R119, R128 ;  /* 0x0000008077777221 */ /* 0x000fe40000010000 */
[----:B------:R-:W-:Y:S02]  /*9990*/  FADD.FTZ R132, R132, R133 ;  /* 0x0000008584847221 */ /* 0x000fe40000010000 */
[C---:B-1----:R-:W-:Y:S04]  /*99a0*/  HMMA.16816.F32 R12, R68.reuse, R76, R12 ;  /* 0x0000004c440c723c */ /* 0x042fe8000000180c */
[----:B------:R-:W-:Y:S01]  /*99b0*/  FADD.FTZ R118, R118, R119 ;  /* 0x0000007776767221 */ /* 0x000fe20000010000 */
[----:B------:R-:W1:Y:S01]  /*99c0*/  MUFU.EX2 R169, R169 ;  /* 0x000000a900a97308 */ /* 0x000e620000000800 */
[----:B------:R-:W-:Y:S02]  /*99d0*/  FADD.FTZ R3, R131, R132 ;  /* 0x0000008483037221 */ /* 0x000fe40000010000 */
[C---:B------:R-:W-:Y:S01]  /*99e0*/  HMMA.16816.F32 R16, R68.reuse, R78, R16 ;  /* 0x0000004e4410723c */ /* 0x040fe20000001810 */
[----:B------:R-:W4:Y:S03]  /*99f0*/  LDSM.16.MT88.4 R76, [R209+0x3900] ;  /* 0x00390000d14c783b */ /* 0x000f260000004200 */
[----:B------:R-:W-:Y:S02]  /*9a00*/  FADD.FTZ R129, R129, R118 ;  /* 0x0000007681817221 */ /* 0x000fe40000010000 */
[----:B------:R-:W-:Y:S01]  /*9a10*/  FADD.FTZ R3, R130, R3 ;  /* 0x0000000382037221 */ /* 0x000fe20000010000 */
[----:B------:R-:W-:Y:S01]  /*9a20*/  MUFU.EX2 R171, R171 ;  /* 0x000000ab00ab7308 */ /* 0x000fe20000000800 */
[C---:B------:R-:W-:Y:S04]  /*9a30*/  HMMA.16816.F32 R20, R68.reuse, R80, R20 ;  /* 0x000000504414723c */ /* 0x040fe80000001814 */
[----:B------:R-:W-:Y:S02]  /*9a40*/  FADD.FTZ R136, R136, R129 ;  /* 0x0000008188887221 */ /* 0x000fe40000010000 */
[----:B------:R-:W-:Y:S02]  /*9a50*/  FADD.FTZ R2, R148, R3 ;  /* 0x0000000394027221 */ /* 0x000fe40000010000 */
[C---:B------:R-:W-:Y:S01]  /*9a60*/  HMMA.16816.F32 R24, R68.reuse, R82, R24 ;  /* 0x000000524418723c */ /* 0x040fe20000001818 */
[----:B------:R-:W5:Y:S01]  /*9a70*/  LDSM.16.MT88.4 R80, [R208+0x3900] ;  /* 0x00390000d050783b */ /* 0x000f620000004200 */
[----:B------:R-:W-:Y:S02]  /*9a80*/  MUFU.EX2 R240, R240 ;  /* 0x000000f000f07308 */ /* 0x000fe40000000800 */
[----:B------:R-:W-:Y:S02]  /*9a90*/  FADD.FTZ R137, R137, R136 ;  /* 0x0000008889897221 */ /* 0x000fe40000010000 */
[----:B------:R-:W-:Y:S02]  /*9aa0*/  FADD.FTZ R2, R151, R2 ;  /* 0x0000000297027221 */ /* 0x000fe40000010000 */
[C---:B------:R-:W-:Y:S04]  /*9ab0*/  HMMA.16816.F32 R28, R68.reuse, R84, R28 ;  /* 0x00000054441c723c */ /* 0x040fe8000000181c */
[----:B------:R-:W-:Y:S01]  /*9ac0*/  MUFU.EX2 R237, R237 ;  /* 0x000000ed00ed7308 */ /* 0x000fe20000000800 */
[----:B------:R-:W-:Y:S02]  /*9ad0*/  FADD.FTZ R138, R138, R137 ;  /* 0x000000898a8a7221 */ /* 0x000fe40000010000 */
[----:B------:R-:W-:Y:S01]  /*9ae0*/  FADD.FTZ R3, R153, R2 ;  /* 0x0000000299037221 */ /* 0x000fe20000010000 */
[C---:B------:R-:W-:Y:S01]  /*9af0*/  HMMA.16816.F32 R32, R68.reuse, R86, R32 ;  /* 0x000000564420723c */ /* 0x040fe20000001820 */
[----:B------:R-:W-:Y:S03]  /*9b00*/  LDSM.16.MT88.4 R84, [R210+0x1100] ;  /* 0x00110000d254783b */ /* 0x000fe60000004200 */
[----:B------:R-:W-:Y:S02]  /*9b10*/  FADD.FTZ R138, R141, R138 ;  /* 0x0000008a8d8a7221 */ /* 0x000fe40000010000 */
[----:B------:R-:W-:Y:S01]  /*9b20*/  MUFU.EX2 R242, R242 ;  /* 0x000000f200f27308 */ /* 0x000fe20000000800 */
[----:B------:R-:W-:Y:S01]  /*9b30*/  FADD.FTZ R3, R154, R3 ;  /* 0x000000039a037221 */ /* 0x000fe20000010000 */
[C---:B------:R-:W-:Y:S08]  /*9b40*/  HMMA.16816.F32 R36, R68.reuse, R88, R36 ;  /* 0x000000584424723c */ /* 0x040ff00000001824 */
[C---:B------:R-:W-:Y:S01]  /*9b50*/  HMMA.16816.F32 R40, R68.reuse, R90, R40 ;  /* 0x0000005a4428723c */ /* 0x040fe20000001828 */
[----:B------:R-:W-:Y:S01]  /*9b60*/  LDSM.16.MT88.4 R88, [R208+0x4100] ;  /* 0x00410000d058783b */ /* 0x000fe20000004200 */
[----:B------:R-:W-:Y:S06]  /*9b70*/  MUFU.EX2 R241, R241 ;  /* 0x000000f100f17308 */ /* 0x000fec0000000800 */
[C---:B---3--:R-:W-:Y:S04]  /*9b80*/  HMMA.16816.F32 R44, R68.reuse, R72, R44 ;  /* 0x00000048442c723c */ /* 0x048fe8000000182c */
[----:B------:R-:W-:Y:S04]  /*9b90*/  MUFU.EX2 R244, R244 ;  /* 0x000000f400f47308 */ /* 0x000fe80000000800 */
[C---:B------:R-:W-:Y:S01]  /*9ba0*/  HMMA.16816.F32 R48, R68.reuse, R74, R48 ;  /* 0x0000004a4430723c */ /* 0x040fe20000001830 */
[----:B------:R-:W3:Y:S05]  /*9bb0*/  LDSM.16.MT88.4 R72, [R212+0x1100] ;  /* 0x00110000d448783b */ /* 0x000eea0000004200 */
[----:B------:R-:W-:Y:S02]  /*9bc0*/  MUFU.EX2 R243, R243 ;  /* 0x000000f300f37308 */ /* 0x000fe40000000800 */
[C---:B----4-:R-:W-:Y:S08]  /*9bd0*/  HMMA.16816.F32 R52, R68.reuse, R76, R52 ;  /* 0x0000004c4434723c */ /* 0x050ff00000001834 */
[C---:B------:R-:W-:Y:S01]  /*9be0*/  HMMA.16816.F32 R56, R68.reuse, R78, R56 ;  /* 0x0000004e4438723c */ /* 0x040fe20000001838 */
[----:B------:R-:W4:Y:S01]  /*9bf0*/  LDSM.16.MT88.4 R76, [R209+0x1100] ;  /* 0x00110000d14c783b */ /* 0x000f220000004200 */
[----:B------:R-:W-:Y:S06]  /*9c00*/  MUFU.EX2 R246, R246 ;  /* 0x000000f600f67308 */ /* 0x000fec0000000800 */
[C---:B-----5:R-:W-:Y:S04]  /*9c10*/  HMMA.16816.F32 R60, R68.reuse, R80, R60 ;  /* 0x00000050443c723c */ /* 0x060fe8000000183c */
[----:B------:R-:W-:Y:S04]  /*9c20*/  MUFU.EX2 R152, R152 ;  /* 0x0000009800987308 */ /* 0x000fe80000000800 */
[----:B------:R-:W-:Y:S01]  /*9c30*/  HMMA.16816.F32 R64, R68, R82, R64 ;  /* 0x000000524440723c */ /* 0x000fe20000001840 */
[----:B------:R-:W5:Y:S05]  /*9c40*/  LDSM.16.MT88.4 R80, [R208+0x1100] ;  /* 0x00110000d050783b */ /* 0x000f6a0000004200 */
[----:B------:R-:W4:Y:S01]  /*9c50*/  MUFU.EX2 R155, R155 ;  /* 0x0000009b009b7308 */ /* 0x000f220000000800 */
[----:B------:R-:W-:Y:S01]  /*9c60*/  F2FP.PACK_AB R68, R156, R159 ;  /* 0x0000009f9c44723e */ /* 0x000fe200000000ff */
[----:B------:R-:W-:Y:S01]  /*9c70*/  FADD.FTZ R159, R159, R138 ;  /* 0x0000008a9f9f7221 */ /* 0x000fe20000010000 */
[----:B------:R-:W-:Y:S03]  /*9c80*/  F2FP.PACK_AB R70, R163, R158 ;  /* 0x0000009ea346723e */ /* 0x000fe600000000ff */
[----:B--2---:R-:W-:Y:S01]  /*9c90*/  F2FP.PACK_AB R69, R167, R160 ;  /* 0x000000a0a745723e */ /* 0x004fe200000000ff */
[----:B------:R-:W-:Y:S01]  /*9ca0*/  FADD.FTZ R160, R160, R3 ;  /* 0x00000003a0a07221 */ /* 0x000fe20000010000 */
[----:B-1----:R-:W-:Y:S01]  /*9cb0*/  F2FP.PACK_AB R71, R169, R166 ;  /* 0x000000a6a947723e */ /* 0x002fe200000000ff */
[----:B------:R-:W-:Y:S01]  /*9cc0*/  FADD.FTZ R159, R156, R159 ;  /* 0x0000009f9c9f7221 */ /* 0x000fe20000010000 */
[----:B------:R-:W-:Y:S01]  /*9cd0*/  MUFU.EX2 R142, R142 ;  /* 0x0000008e008e7308 */ /* 0x000fe20000000800 */
[----:B------:R-:W-:Y:S02]  /*9ce0*/  FADD.FTZ R167, R167, R160 ;  /* 0x000000a0a7a77221 */ /* 0x000fe40000010000 */
[----:B------:R-:W-:Y:S02]  /*9cf0*/  FADD.FTZ R158, R158, R159 ;  /* 0x0000009f9e9e7221 */ /* 0x000fe40000010000 */
[C---:B---3--:R-:W-:Y:S03]  /*9d00*/  HMMA.16816.F32 R4, R68.reuse, R72, R4 ;  /* 0x000000484404723c */ /* 0x048fe60000001804 */
[----:B------:R-:W-:Y:S02]  /*9d10*/  FADD.FTZ R2, R166, R167 ;  /* 0x000000a7a6027221 */ /* 0x000fe40000010000 */
[----:B------:R-:W1:Y:S01]  /*9d20*/  MUFU.EX2 R149, R149 ;  /* 0x0000009500957308 */ /* 0x000e620000000800 */
[----:B------:R-:W-:Y:S02]  /*9d30*/  FADD.FTZ R158, R163, R158 ;  /* 0x0000009ea39e7221 */ /* 0x000fe40000010000 */
[C---:B------:R-:W-:Y:S01]  /*9d40*/  HMMA.16816.F32 R8, R68.reuse, R74, R8 ;  /* 0x0000004a4408723c */ /* 0x040fe20000001808 */
[----:B------:R-:W2:Y:S03]  /*9d50*/  LDSM.16.MT88.4 R72, [R212+0x4100] ;  /* 0x00410000d448783b */ /* 0x000ea60000004200 */
[----:B----4-:R-:W-:Y:S01]  /*9d60*/  F2FP.PACK_AB R124, R155, R152 ;  /* 0x000000989b7c723e */ /* 0x010fe200000000ff */
[----:B------:R-:W-:Y:S02]  /*9d70*/  FADD.FTZ R2, R169, R2 ;  /* 0x00000002a9027221 */ /* 0x000fe40000010000 */
[----:B------:R-:W-:Y:S01]  /*9d80*/  MUFU.EX2 R140, R140 ;  /* 0x0000008c008c7308 */ /* 0x000fe20000000800 */
[C---:B------:R-:W-:Y:S08]  /*9d90*/  HMMA.16816.F32 R12, R68.reuse, R84, R12 ;  /* 0x00000054440c723c */ /* 0x040ff0000000180c */
[C---:B------:R-:W-:Y:S01]  /*9da0*/  HMMA.16816.F32 R16, R68.reuse, R86, R16 ;  /* 0x000000564410723c */ /* 0x040fe20000001810 */
[----:B------:R-:W3:Y:S01]  /*9db0*/  LDSM.16.MT88.4 R84, [R210+0x4100] ;  /* 0x00410000d254783b */ /* 0x000ee20000004200 */
[----:B------:R-:W4:Y:S02]  /*9dc0*/  MUFU.EX2 R139, R139 ;  /* 0x0000008b008b7308 */ /* 0x000f240000000800 */
[----:B-1----:R-:W-:Y:S04]  /*9dd0*/  F2FP.PACK_AB R126, R149, R142 ;  /* 0x0000008e957e723e */ /* 0x002fe800000000ff */
[C---:B------:R-:W-:Y:S04]  /*9de0*/  HMMA.16816.F32 R20, R68.reuse, R76, R20 ;  /* 0x0000004c4414723c */ /* 0x040fe80000001814 */
[----:B------:R-:W-:Y:S04]  /*9df0*/  MUFU.EX2 R135, R135 ;  /* 0x0000008700877308 */ /* 0x000fe80000000800 */
[C---:B------:R-:W-:Y:S01]  /*9e00*/  HMMA.16816.F32 R24, R68.reuse, R78, R24 ;  /* 0x0000004e4418723c */ /* 0x040fe20000001818 */
[----:B------:R-:W1:Y:S05]  /*9e10*/  LDSM.16.MT88.4 R76, [R209+0x4100] ;  /* 0x00410000d14c783b */ /* 0x000e6a0000004200 */
[----:B------:R-:W3:Y:S02]  /*9e20*/  MUFU.EX2 R134, R134 ;  /* 0x0000008600867308 */ /* 0x000ee40000000800 */
[C---:B-----5:R-:W-:Y:S04]  /*9e30*/  HMMA.16816.F32 R28, R68.reuse, R80, R28 ;  /* 0x00000050441c723c */ /* 0x060fe8000000181c */
[----:B----4-:R-:W-:Y:S04]  /*9e40*/  F2FP.PACK_AB R125, R139, R140 ;  /* 0x0000008c8b7d723e */ /* 0x010fe800000000ff */
[C---:B------:R-:W-:Y:S01]  /*9e50*/  HMMA.16816.F32 R32, R68.reuse, R82, R32 ;  /* 0x000000524420723c */ /* 0x040fe20000001820 */
[----:B------:R-:W4:Y:S07]  /*9e60*/  LDSM.16.MT88.4 R80, [R212+0x1900] ;  /* 0x00190000d450783b */ /* 0x000f2e0000004200 */
[C---:B--2---:R-:W-:Y:S04]  /*9e70*/  HMMA.16816.F32 R36, R68.reuse, R72, R36 ;  /* 0x000000484424723c */ /* 0x044fe80000001824 */
[----:B---3--:R-:W-:Y:S04]  /*9e80*/  F2FP.PACK_AB R127, R134, R135 ;  /* 0x00000087867f723e */ /* 0x008fe800000000ff */
[C---:B------:R-:W-:Y:S01]  /*9e90*/  HMMA.16816.F32 R40, R68.reuse, R74, R40 ;  /* 0x0000004a4428723c */ /* 0x040fe20000001828 */
[----:B------:R-:W2:Y:S07]  /*9ea0*/  LDSM.16.MT88.4 R72, [R210+0x1900] ;  /* 0x00190000d248783b */ /* 0x000eae0000004200 */
[C---:B------:R-:W-:Y:S08]  /*9eb0*/  HMMA.16816.F32 R44, R68.reuse, R84, R44 ;  /* 0x00000054442c723c */ /* 0x040ff0000000182c */
[C---:B------:R-:W-:Y:S01]  /*9ec0*/  HMMA.16816.F32 R48, R68.reuse, R86, R48 ;  /* 0x000000564430723c */ /* 0x040fe20000001830 */
[----:B------:R-:W-:Y:S07]  /*9ed0*/  LDSM.16.MT88.4 R84, [R208+0x1900] ;  /* 0x00190000d054783b */ /* 0x000fee0000004200 */
[C---:B-1----:R-:W-:Y:S08]  /*9ee0*/  HMMA.16816.F32 R52, R68.reuse, R76, R52 ;  /* 0x0000004c4434723c */ /* 0x042ff00000001834 */
[C---:B------:R-:W-:Y:S01]  /*9ef0*/  HMMA.16816.F32 R56, R68.reuse, R78, R56 ;  /* 0x0000004e4438723c */ /* 0x040fe20000001838 */
[----:B------:R-:W1:Y:S07]  /*9f00*/  LDSM.16.MT88.4 R76, [R209+0x1900] ;  /* 0x00190000d14c783b */ /* 0x000e6e0000004200 */
[C---:B------:R-:W-:Y:S08]  /*9f10*/  HMMA.16816.F32 R60, R68.reuse, R88, R60 ;  /* 0x00000058443c723c */ /* 0x040ff0000000183c */
[----:B------:R-:W-:Y:S01]  /*9f20*/  HMMA.16816.F32 R64, R68, R90, R64 ;  /* 0x0000005a4440723c */ /* 0x000fe20000001840 */
[----:B------:R-:W-:Y:S06]  /*9f30*/  LDSM.16.MT88.4 R88, [R209+0x4900] ;  /* 0x00490000d158783b */ /* 0x000fec0000004200 */
[----:B------:R-:W-:Y:S01]  /*9f40*/  F2FP.PACK_AB R68, R240, R171 ;  /* 0x000000abf044723e */ /* 0x000fe200000000ff */
[----:B------:R-:W-:Y:S01]  /*9f50*/  FADD.FTZ R171, R171, R158 ;  /* 0x0000009eabab7221 */ /* 0x000fe20000010000 */
[----:B------:R-:W-:Y:S03]  /*9f60*/  F2FP.PACK_AB R70, R242, R237 ;  /* 0x000000edf246723e */ /* 0x000fe600000000ff */
[----:B------:R-:W-:Y:S01]  /*9f70*/  F2FP.PACK_AB R69, R244, R241 ;  /* 0x000000f1f445723e */ /* 0x000fe200000000ff */
[----:B------:R-:W-:Y:S01]  /*9f80*/  FADD.FTZ R241, R241, R2 ;  /* 0x00000002f1f17221 */ /* 0x000fe20000010000 */
[----:B------:R-:W-:Y:S01]  /*9f90*/  F2FP.PACK_AB R71, R246, R243 ;  /* 0x000000f3f647723e */ /* 0x000fe200000000ff */
[----:B------:R-:W-:Y:S02]  /*9fa0*/  FADD.FTZ R240, R240, R171 ;  /* 0x000000abf0f07221 */ /* 0x000fe40000010000 */
[----:B------:R-:W-:Y:S02]  /*9fb0*/  FADD.FTZ R244, R244, R241 ;  /* 0x000000f1f4f47221 */ /* 0x000fe40000010000 */
[----:B------:R-:W-:Y:S02]  /*9fc0*/  FADD.FTZ R237, R237, R240 ;  /* 0x000000f0eded7221 */ /* 0x000fe40000010000 */
[C---:B----4-:R-:W-:Y:S03]  /*9fd0*/  HMMA.16816.F32 R4, R68.reuse, R80, R4 ;  /* 0x000000504404723c */ /* 0x050fe60000001804 */
[----:B------:R-:W-:Y:S02]  /*9fe0*/  FADD.FTZ R3, R243, R244 ;  /* 0x000000f4f3037221 */ /* 0x000fe40000010000 */
[----:B------:R-:W-:Y:S02]  /*9ff0*/  FADD.FTZ R237, R242, R237 ;  /* 0x000000edf2ed7221 */ /* 0x000fe40000010000 */
[----:B------:R-:W-:Y:S01]  /*a000*/  FADD.FTZ R3, R246, R3 ;  /* 0x00000003f6037221 */ /* 0x000fe20000010000 */
[C---:B------:R-:W-:Y:S01]  /*a010*/  HMMA.16816.F32 R8, R68.reuse, R82, R8 ;  /* 0x000000524408723c */ /* 0x040fe20000001808 */
[----:B------:R-:W3:Y:S03]  /*a020*/  LDSM.16.MT88.4 R80, [R212+0x4900] ;  /* 0x00490000d450783b */ /* 0x000ee60000004200 */
[----:B------:R-:W-:Y:S04]  /*a030*/  FADD.FTZ R2, R162, R3 ;  /* 0x00000003a2027221 */ /* 0x000fe80000010000 */
[C---:B--2---:R-:W-:Y:S04]  /*a040*/  HMMA.16816.F32 R12, R68.reuse, R72, R12 ;  /* 0x00000048440c723c */ /* 0x044fe8000000180c */
[----:B------:R-:W-:Y:S04]  /*a050*/  FADD.FTZ R2, R161, R2 ;  /* 0x00000002a1027221 */ /* 0x000fe80000010000 */
[C---:B------:R-:W-:Y:S01]  /*a060*/  HMMA.16816.F32 R16, R68.reuse, R74, R16 ;  /* 0x0000004a4410723c */ /* 0x040fe20000001810 */
[----:B------:R-:W2:Y:S03]  /*a070*/  LDSM.16.MT88.4 R72, [R210+0x4900] ;  /* 0x00490000d248783b */ /* 0x000ea60000004200 */
[----:B------:R-:W-:Y:S02]  /*a080*/  FADD.FTZ R3, R157, R2 ;  /* 0x000000029d037221 */ /* 0x000fe40000010000 */
[----:B------:R-:W-:Y:S02]  /*a090*/  IMAD.MOV.U32 R2, RZ, RZ, R116 ;  /* 0x000000ffff027224 */ /* 0x000fe400078e0074 */
[C---:B-1----:R-:W-:Y:S04]  /*a0a0*/  HMMA.16816.F32 R20, R68.reuse, R76, R20 ;  /* 0x0000004c4414723c */ /* 0x042fe80000001814 */
[----:B------:R-:W-:Y:S04]  /*a0b0*/  FADD.FTZ R3, R168, R3 ;  /* 0x00000003a8037221 */ /* 0x000fe80000010000 */
[C---:B------:R-:W-:Y:S01]  /*a0c0*/  HMMA.16816.F32 R24, R68.reuse, R78, R24 ;  /* 0x0000004e4418723c */ /* 0x040fe20000001818 */
[----:B------:R-:W1:Y:S03]  /*a0d0*/  LDSM.16.MT88.4 R76, [R212+0x2100] ;  /* 0x00210000d44c783b */ /* 0x000e660000004200 */
[----:B------:R-:W-:Y:S02]  /*a0e0*/  FADD.FTZ R140, R140, R3 ;  /* 0x000000038c8c7221 */ /* 0x000fe40000010000 */
[----:B------:R-:W-:Y:S02]  /*a0f0*/  IMAD.MOV.U32 R3, RZ, RZ, R0 ;  /* 0x000000ffff037224 */ /* 0x000fe400078e0000 */
[C---:B------:R-:W-:Y:S04]  /*a100*/  HMMA.16816.F32 R28, R68.reuse, R84, R28 ;  /* 0x00000054441c723c */ /* 0x040fe8000000181c */
[----:B------:R-:W-:Y:S04]  /*a110*/  FADD.FTZ R140, R139, R140 ;  /* 0x0000008c8b8c7221 */ /* 0x000fe80000010000 */
[C---:B------:R-:W-:Y:S01]  /*a120*/  HMMA.16816.F32 R32, R68.reuse, R86, R32 ;  /* 0x000000564420723c */ /* 0x040fe20000001820 */
[----:B------:R-:W-:Y:S03]  /*a130*/  LDSM.16.MT88.4 R84, [R208+0x2100] ;  /* 0x00210000d054783b */ /* 0x000fe60000004200 */
[----:B------:R-:W-:Y:S04]  /*a140*/  FADD.FTZ R135, R135, R140 ;  /* 0x0000008c87877221 */ /* 0x000fe80000010000 */
[C---:B---3--:R-:W-:Y:S04]  /*a150*/  HMMA.16816.F32 R36, R68.reuse, R80, R36 ;  /* 0x000000504424723c */ /* 0x048fe80000001824 */
[----:B------:R-:W-:Y:S04]  /*a160*/  FADD.FTZ R227, R134, R135 ;  /* 0x0000008786e37221 */ /* 0x000fe80000010000 */
[C---:B------:R-:W-:Y:S01]  /*a170*/  HMMA.16816.F32 R40, R68.reuse, R82, R40 ;  /* 0x000000524428723c */ /* 0x040fe20000001828 */
[----:B------:R-:W3:Y:S07]  /*a180*/  LDSM.16.MT88.4 R80, [R210+0x2100] ;  /* 0x00210000d250783b */ /* 0x000eee0000004200 */
[C---:B--2---:R-:W-:Y:S08]  /*a190*/  HMMA.16816.F32 R44, R68.reuse, R72, R44 ;  /* 0x00000048442c723c */ /* 0x044ff0000000182c */
[C---:B------:R-:W-:Y:S01]  /*a1a0*/  HMMA.16816.F32 R48, R68.reuse, R74, R48 ;  /* 0x0000004a4430723c */ /* 0x040fe20000001830 */
[----:B------:R-:W2:Y:S07]  /*a1b0*/  LDSM.16.MT88.4 R72, [R209+0x2100] ;  /* 0x00210000d148783b */ /* 0x000eae0000004200 */
[C---:B------:R-:W-:Y:S08]  /*a1c0*/  HMMA.16816.F32 R52, R68.reuse, R88, R52 ;  /* 0x000000584434723c */ /* 0x040ff00000001834 */
[C---:B------:R-:W-:Y:S01]  /*a1d0*/  HMMA.16816.F32 R56, R68.reuse, R90, R56 ;  /* 0x0000005a4438723c */ /* 0x040fe20000001838 */
[----:B------:R-:W-:Y:S07]  /*a1e0*/  LDSM.16.MT88.4 R88, [R209+0x5100] ;  /* 0x00510000d158783b */ /* 0x000fee0000004200 */
        /* <DEDUP_REMOVED lines=8> */
[----:B------:R-:W-:Y:S02]  /*a270*/  F2FP.PACK_AB R71, R168, R157 ;  /* 0x0000009da847723e */ /* 0x000fe400000000ff */
[----:B------:R-:W-:Y:S01]  /*a280*/  IADD3 R168, R238, -0x1, RZ ;  /* 0xffffffffeea87810 */ /* 0x000fe20007ffe0ff */
[----:B------:R-:W-:Y:S04]  /*a290*/  FADD.FTZ R164, R164, R239 ;  /* 0x000000efa4a47221 */ /* 0x000fe80000010000 */
[C---:B-1----:R-:W-:Y:S03]  /*a2a0*/  HMMA.16816.F32 R4, R68.reuse, R76, R4 ;  /* 0x0000004c4404723c */ /* 0x042fe60000001804 */
[----:B------:R-:W-:Y:S02]  /*a2b0*/  FADD.FTZ R245, R245, R164 ;  /* 0x000000a4f5f57221 */ /* 0x000fe40000010000 */
[----:B------:R-:W-:Y:S02]  /*a2c0*/  IMAD.MOV.U32 R238, RZ, RZ, R168 ;  /* 0x000000ffffee7224 */ /* 0x000fe400078e00a8 */
[----:B------:R-:W-:Y:S01]  /*a2d0*/  FADD.FTZ R152, R152, R245 ;  /* 0x000000f598987221 */ /* 0x000fe20000010000 */
[C---:B------:R-:W-:Y:S01]  /*a2e0*/  HMMA.16816.F32 R8, R68.reuse, R78, R8 ;  /* 0x0000004e4408723c */ /* 0x040fe20000001808 */
[----:B------:R-:W1:Y:S03]  /*a2f0*/  LDSM.16.MT88.4 R76, [R212+0x5100] ;  /* 0x00510000d44c783b */ /* 0x000e660000004200 */
[----:B------:R-:W-:Y:S04]  /*a300*/  FADD.FTZ R155, R155, R152 ;  /* 0x000000989b9b7221 */ /* 0x000fe80000010000 */
[C---:B---3--:R-:W-:Y:S04]  /*a310*/  HMMA.16816.F32 R12, R68.reuse, R80, R12 ;  /* 0x00000050440c723c */ /* 0x048fe8000000180c */
[----:B------:R-:W-:Y:S04]  /*a320*/  FADD.FTZ R142, R142, R155 ;  /* 0x0000009b8e8e7221 */ /* 0x000fe80000010000 */
[C---:B------:R-:W-:Y:S01]  /*a330*/  HMMA.16816.F32 R16, R68.reuse, R82, R16 ;  /* 0x000000524410723c */ /* 0x040fe20000001810 */
[----:B------:R-:W3:Y:S03]  /*a340*/  LDSM.16.MT88.4 R80, [R210+0x5100] ;  /* 0x00510000d250783b */ /* 0x000ee60000004200 */
[----:B------:R-:W-:Y:S04]  /*a350*/  FADD.FTZ R228, R149, R142 ;  /* 0x0000008e95e47221 */ /* 0x000fe80000010000 */
[C---:B--2---:R-:W-:Y:S08]  /*a360*/  HMMA.16816.F32 R20, R68.reuse, R72, R20 ;  /* 0x000000484414723c */ /* 0x044ff00000001814 */
[C---:B------:R-:W-:Y:S01]  /*a370*/  HMMA.16816.F32 R24, R68.reuse, R74, R24 ;  /* 0x0000004a4418723c */ /* 0x040fe20000001818 */
[----:B------:R-:W2:Y:S07]  /*a380*/  LDSM.16.MT88.4 R72, [R208+0x5100] ;  /* 0x00510000d048783b */ /* 0x000eae0000004200 */
[C---:B------:R-:W-:Y:S08]  /*a390*/  HMMA.16816.F32 R28, R68.reuse, R84, R28 ;  /* 0x00000054441c723c */ /* 0x040ff0000000181c */
[C---:B------:R-:W-:Y:S01]  /*a3a0*/  HMMA.16816.F32 R32, R68.reuse, R86, R32 ;  /* 0x000000564420723c */ /* 0x040fe20000001820 */
[----:B------:R-:W4:Y:S07]  /*a3b0*/  LDSM.16.MT88.4 R84, [R208+0x2900] ;  /* 0x00290000d054783b */ /* 0x000f2e0000004200 */
[C---:B-1----:R-:W-:Y:S08]  /*a3c0*/  HMMA.16816.F32 R36, R68.reuse, R76, R36 ;  /* 0x0000004c4424723c */ /* 0x042ff00000001824 */
[C---:B------:R-:W-:Y:S01]  /*a3d0*/  HMMA.16816.F32 R40, R68.reuse, R78, R40 ;  /* 0x0000004e4428723c */ /* 0x040fe20000001828 */
[----:B------:R-:W1:Y:S07]  /*a3e0*/  LDSM.16.MT88.4 R76, [R212+0x5900] ;  /* 0x00590000d44c783b */ /* 0x000e6e0000004200 */
[C---:B---3--:R-:W-:Y:S08]  /*a3f0*/  HMMA.16816.F32 R44, R68.reuse, R80, R44 ;  /* 0x00000050442c723c */ /* 0x048ff0000000182c */
[C---:B------:R-:W-:Y:S08]  /*a400*/  HMMA.16816.F32 R48, R68.reuse, R82, R48 ;  /* 0x000000524430723c */ /* 0x040ff00000001830 */
[C---:B------:R-:W-:Y:S08]  /*a410*/  HMMA.16816.F32 R52, R68.reuse, R88, R52 ;  /* 0x000000584434723c */ /* 0x040ff00000001834 */
[C---:B------:R-:W-:Y:S08]  /*a420*/  HMMA.16816.F32 R56, R68.reuse, R90, R56 ;  /* 0x0000005a4438723c */ /* 0x040ff00000001838 */
[C---:B--2---:R-:W-:Y:S08]  /*a430*/  HMMA.16816.F32 R60, R68.reuse, R72, R60 ;  /* 0x00000048443c723c */ /* 0x044ff0000000183c */
[----:B------:R-:W-:Y:S01]  /*a440*/  HMMA.16816.F32 R64, R68, R74, R64 ;  /* 0x0000004a4440723c */ /* 0x000fe20000001840 */
[----:B------:R-:W2:Y:S07]  /*a450*/  LDSM.16.MT88.4 R68, [R210+0x5900] ;  /* 0x00590000d244783b */ /* 0x000eae0000004200 */
[C---:B------:R-:W-:Y:S01]  /*a460*/  HMMA.16816.F32 R112, R124.reuse, R108, R4 ;  /* 0x0000006c7c70723c */ /* 0x040fe20000001804 */
[----:B------:R-:W3:Y:S07]  /*a470*/  LDSM.16.MT88.4 R4, [R209+0x5900] ;  /* 0x00590000d104783b */ /* 0x000eee0000004200 */
[C---:B------:R-:W-:Y:S01]  /*a480*/  HMMA.16816.F32 R108, R124.reuse, R110, R8 ;  /* 0x0000006e7c6c723c */ /* 0x040fe20000001808 */
[----:B------:R-:W5:Y:S07]  /*a490*/  LDSM.16.MT88.4 R8, [R208+0x5900] ;  /* 0x00590000d008783b */ /* 0x000f6e0000004200 */
[C---:B------:R-:W-:Y:S08]  /*a4a0*/  HMMA.16816.F32 R104, R124.reuse, R100, R12 ;  /* 0x000000647c68723c */ /* 0x040ff0000000180c */
[C---:B------:R-:W-:Y:S08]  /*a4b0*/  HMMA.16816.F32 R100, R124.reuse, R102, R16 ;  /* 0x000000667c64723c */ /* 0x040ff00000001810 */
[C---:B------:R-:W-:Y:S08]  /*a4c0*/  HMMA.16816.F32 R96, R124.reuse, R92, R20 ;  /* 0x0000005c7c60723c */ /* 0x040ff00000001814 */
[C---:B------:R-:W-:Y:S08]  /*a4d0*/  HMMA.16816.F32 R92, R124.reuse, R94, R24 ;  /* 0x0000005e7c5c723c */ /* 0x040ff00000001818 */
[C---:B----4-:R-:W-:Y:S08]  /*a4e0*/  HMMA.16816.F32 R88, R124.reuse, R84, R28 ;  /* 0x000000547c58723c */ /* 0x050ff0000000181c */
[C---:B------:R-:W-:Y:S08]  /*a4f0*/  HMMA.16816.F32 R84, R124.reuse, R86, R32 ;  /* 0x000000567c54723c */ /* 0x040ff00000001820 */
[C---:B-1----:R-:W-:Y:S08]  /*a500*/  HMMA.16816.F32 R80, R124.reuse, R76, R36 ;  /* 0x0000004c7c50723c */ /* 0x042ff00000001824 */
[C---:B------:R-:W-:Y:S08]  /*a510*/  HMMA.16816.F32 R76, R124.reuse, R78, R40 ;  /* 0x0000004e7c4c723c */ /* 0x040ff00000001828 */
[C---:B--2---:R-:W-:Y:S08]  /*a520*/  HMMA.16816.F32 R72, R124.reuse, R68, R44 ;  /* 0x000000447c48723c */ /* 0x044ff0000000182c */
[C---:B------:R-:W-:Y:S08]  /*a530*/  HMMA.16816.F32 R68, R124.reuse, R70, R48 ;  /* 0x000000467c44723c */ /* 0x040ff00000001830 */
[C---:B---3--:R-:W-:Y:S08]  /*a540*/  HMMA.16816.F32 R52, R124.reuse, R4, R52 ;  /* 0x000000047c34723c */ /* 0x048ff00000001834 */
[C---:B------:R-:W-:Y:S08]  /*a550*/  HMMA.16816.F32 R56, R124.reuse, R6, R56 ;  /* 0x000000067c38723c */ /* 0x040ff00000001838 */
[C---:B-----5:R-:W-:Y:S08]  /*a560*/  HMMA.16816.F32 R60, R124.reuse, R8, R60 ;  /* 0x000000087c3c723c */ /* 0x060ff0000000183c */
[----:B------:R-:W-:Y:S01]  /*a570*/  HMMA.16816.F32 R64, R124, R10, R64 ;  /* 0x0000000a7c40723c */ /* 0x000fe20000001840 */
[----:B------:R-:W-:-:S07]  /*a580*/  @P0 BRA `(.L_x_189) ;  /* 0xffffbb0000000947 */ /* 0x000fce000383ffff */
.L_x_178:
[----:B------:R-:W1:Y:S01]  /*a590*/  S2UR UR4, SR_CTAID.X ;  /* 0x00000000000479c3 */ /* 0x000e620000002500 */
[----:B------:R-:W-:Y:S01]  /*a5a0*/  ULDC.64 UR14, c[0x0][0x2c8] ;  /* 0x0000b200000e7ab9 */ /* 0x000fe20000000a00 */
[----:B------:R-:W-:Y:S01]  /*a5b0*/  PLOP3.LUT P0, PT, PT, PT, UP0, 0x40, 0x0 ;  /* 0x000000000000781c */ /* 0x000fe20003f0e808 */
[----:B------:R-:W-:-:S02]  /*a5c0*/  ULDC UR7, c[0x0][0x168] ;  /* 0x00005a0000077ab9 */ /* 0x000fc40000000800 */
[----:B-1----:R-:W-:-:S04]  /*a5d0*/  ULEA UR4, UR4, 0x7f, 0x7 ;  /* 0x0000007f04047891 */ /* 0x002fc8000f8e383f */
[----:B------:R-:W-:Y:S02]  /*a5e0*/  UIMAD.WIDE.U32 UR16, UR4, UR14, URZ ;  /* 0x0000000e041072a5 */ /* 0x000fe4000f8e003f */
[----:B------:R-:W-:Y:S02]  /*a5f0*/  UIADD3 UR14, -UR7, 0x1, URZ ;  /* 0x00000001070e7890 */ /* 0x000fe4000fffe13f */
[----:B------:R-:W-:Y:S02]  /*a600*/  @UP1 USHF.R.U32.HI UR4, URZ, UR15, UR17 ;  /* 0x0000000f3f041299 */ /* 0x000fe40008011611 */
[----:B------:R-:W-:Y:S02]  /*a610*/  ULDC UR7, c[0x0][0x1d0] ;  /* 0x0000740000077ab9 */ /* 0x000fe40000000800 */
[----:B------:R-:W-:-:S04]  /*a620*/  UIMAD UR7, UR8, UR7, UR14 ;  /* 0x00000007080772a4 */ /* 0x000fc8000f8e020e */
[----:B------:R-:W-:-:S03]  /*a630*/  UIADD3 UR7, UR7, UR4, URZ ;  /* 0x0000000407077290 */ /* 0x000fc6000fffe03f */
[----:B------:R-:W-:Y:S02]  /*a640*/  ULDC UR4, c[0x0][0x324] ;  /* 0x0000c90000047ab9 */ /* 0x000fe40000000800 */
[----:B------:R-:W-:Y:S01]  /*a650*/  UIADD3 UR4, UR7, -UR4, URZ ;  /* 0x8000000407047290 */ /* 0x000fe2000fffe03f */
[----:B------:R-:W-:Y:S05]  /*a660*/  @P0 BRA `(.L_x_190) ;  /* 0x0000014000000947 */ /* 0x000fea0003800000 */
        /* <DEDUP_REMOVED lines=11> */
.L_x_191:
[----:B------:R-:W-:Y:S02]  /*a720*/  ULDC UR8, c[0x0][0x32c] ;  /* 0x0000cb0000087ab9 */ /* 0x000fe40000000800 */
[----:B------:R-:W-:Y:S02]  /*a730*/  UISETP.NE.AND UP2, UPT, UR8, 0x1, UPT ;  /* 0x000000010800788c */ /* 0x000fe4000bf45270 */
[----:B------:R-:W-:Y:S02]  /*a740*/  ULDC.64 UR14, c[0x0][0x330] ;  /* 0x0000cc00000e7ab9 */ /* 0x000fe40000000a00 */
[----:B------:R-:W-:-:S07]  /*a750*/  UIMAD.WIDE.U32 UR16, UR7, UR14, URZ ;  /* 0x0000000e071072a5 */ /* 0x000fce000f8e003f */
[----:B------:R-:W-:Y:S02]  /*a760*/  @UP2 USHF.R.U32.HI UR7, URZ, UR15, UR17 ;  /* 0x0000000f3f072299 */ /* 0x000fe40008011611 */
.L_x_192:
[----:B------:R-:W-:Y:S02]  /*a770*/  ULDC UR8, c[0x0][0x32c] ;  /* 0x0000cb0000087ab9 */ /* 0x000fe40000000800 */
[----:B------:R-:W-:-:S04]  /*a780*/  UIMAD UR8, UR7, UR8, URZ ;  /* 0x00000008070872a4 */ /* 0x000fc8000f8e023f */
[----:B------:R-:W-:-:S04]  /*a790*/  UISETP.LT.AND UP2, UPT, UR4, UR8, UPT ;  /* 0x000000080400728c */ /* 0x000fc8000bf41270 */
[----:B------:R-:W-:-:S04]  /*a7a0*/  USEL UR4, UR4, UR8, !UP2 ;  /* 0x0000000804047287 */ /* 0x000fc8000d000000 */
.L_x_190:
[----:B------:R-:W-:-:S04]  /*a7b0*/  UIADD3 UR4, UR4, 0x5f, URZ ;  /* 0x0000005f04047890 */ /* 0x000fc8000fffe03f */
        /* <DEDUP_REMOVED lines=8> */
[----:B------:R-:W-:Y:S01]  /*a840*/  SHF.R.S32.HI R5, RZ, 0x1f, R230 ;  /* 0x0000001fff057819 */ /* 0x000fe200000114e6 */
[----:B------:R-:W-:Y:S01]  /*a850*/  IMAD.MOV.U32 R119, RZ, RZ, R116 ;  /* 0x000000ffff777224 */ /* 0x000fe200078e0074 */
[----:B------:R-:W-:Y:S01]  /*a860*/  MOV R238, R168 ;  /* 0x000000a800ee7202 */ /* 0x000fe20000000f00 */
[----:B------:R-:W-:Y:S01]  /*a870*/  IMAD.MOV.U32 R3, RZ, RZ, R0 ;  /* 0x000000ffff037224 */ /* 0x000fe200078e0000 */
[C---:B------:R-:W-:Y:S01]  /*a880*/  SHF.L.U64.HI R234, R229.reuse, 0x1, R232 ;  /* 0x00000001e5ea7819 */ /* 0x040fe200000102e8 */
[C---:B------:R-:W-:Y:S01]  /*a890*/  IMAD.SHL.U32 R235, R230.reuse, 0x2, RZ ;  /* 0x00000002e6eb7824 */ /* 0x040fe200078e00ff */
[----:B------:R-:W-:Y:S02]  /*a8a0*/  SHF.L.U32 R233, R229, 0x1, RZ ;  /* 0x00000001e5e97819 */ /* 0x000fe400000006ff */
[----:B------:R-:W-:Y:S02]  /*a8b0*/  SHF.L.U64.HI R236, R230, 0x1, R5 ;  /* 0x00000001e6ec7819 */ /* 0x000fe40000010205 */
.L_x_196:
        /* <DEDUP_REMOVED lines=56> */
.L_x_194:
[C---:B--23--:R-:W-:Y:S01]  /*ac40*/  HMMA.16816.F32 R4, R120.reuse, R124, RZ ;  /* 0x0000007c7804723c */ /* 0x04cfe200000018ff */
[----:B------:R-:W-:Y:S02]  /*ac50*/  LDSM.16.M88.4 R156, [R211+0x8900] ;  /* 0x00890000d39c783b */ /* 0x000fe40000000200 */
[----:B------:R-:W-:Y:S05]  /*ac60*/  ISETP.GT.AND P0, PT, R238, UR6, PT ;  /* 0x00000006ee007c0c */ /* 0x000fea000bf04270 */
[C---:B------:R-:W-:Y:S01]  /*ac70*/  HMMA.16816.F32 R8, R120.reuse, R126, RZ ;  /* 0x0000007e7808723c */ /* 0x040fe200000018ff */
[----:B------:R-:W0:Y:S07]  /*ac80*/  LDGDEPBAR ;  /* 0x00000000000079af */ /* 0x000e2e0000000000 */
[C---:B------:R-:W-:Y:S01]  /*ac90*/  HMMA.16816.F32 R12, R120.reuse, R16, RZ ;  /* 0x00000010780c723c */ /* 0x040fe200000018ff */
[----:B------:R-:W2:Y:S07]  /*aca0*/  LDSM.16.M88.4 R124, [R211+0x8100] ;  /* 0x00810000d37c783b */ /* 0x000eae0000000200 */
[C---:B------:R-:W-:Y:S01]  /*acb0*/  HMMA.16816.F32 R16, R120.reuse, R18, RZ ;  /* 0x000000127810723c */ /* 0x040fe200000018ff */
[----:B------:R-:W-:Y:S07]  /*acc0*/  LDSM.16.M88.4 R160, [R211+0xa100] ;  /* 0x00a10000d3a0783b */ /* 0x000fee0000000200 */
[C---:B----4-:R-:W-:Y:S01]  /*acd0*/  HMMA.16816.F32 R20, R120.reuse, R24, RZ ;  /* 0x000000187814723c */ /* 0x050fe200000018ff */
[----:B------:R-:W-:Y:S07]  /*ace0*/  LDSM.16.M88.4 R164, [R211+0xa900] ;  /* 0x00a90000d3a4783b */ /* 0x000fee0000000200 */
[C---:B------:R-:W-:Y:S01]  /*acf0*/  HMMA.16816.F32 R24, R120.reuse, R26, RZ ;  /* 0x0000001a7818723c */ /* 0x040fe200000018ff */
[----:B------:R-:W-:Y:S07]  /*ad00*/  LDSM.16.M88.4 R168, [R211+0xd900] ;  /* 0x00d90000d3a8783b */ /* 0x000fee0000000200 */
[C---:B-1----:R-:W-:Y:S08]  /*ad10*/  HMMA.16816.F32 R28, R120.reuse, R32, RZ ;  /* 0x00000020781c723c */ /* 0x042ff000000018ff */
[C---:B------:R-:W-:Y:S08]  /*ad20*/  HMMA.16816.F32 R32, R120.reuse, R34, RZ ;  /* 0x000000227820723c */ /* 0x040ff000000018ff */
[C---:B------:R-:W-:Y:S08]  /*ad30*/  HMMA.16816.F32 R36, R120.reuse, R40, RZ ;  /* 0x000000287824723c */ /* 0x040ff000000018ff */
[C---:B------:R-:W-:Y:S08]  /*ad40*/  HMMA.16816.F32 R40, R120.reuse, R42, RZ ;  /* 0x0000002a7828723c */ /* 0x040ff000000018ff */
[C---:B------:R-:W-:Y:S08]  /*ad50*/  HMMA.16816.F32 R44, R120.reuse, R48, RZ ;  /* 0x00000030782c723c */ /* 0x040ff000000018ff */
[----:B------:R-:W-:Y:S08]  /*ad60*/  HMMA.16816.F32 R48, R120, R50, RZ ;  /* 0x000000327830723c */ /* 0x000ff000000018ff */
[C---:B------:R-:W-:Y:S08]  /*ad70*/  HMMA.16816.F32 R4, R144.reuse, R128, R4 ;  /* 0x000000809004723c */ /* 0x040ff00000001804 */
[C---:B------:R-:W-:Y:S01]  /*ad80*/  HMMA.16816.F32 R8, R144.reuse, R130, R8 ;  /* 0x000000829008723c */ /* 0x040fe20000001808 */
[----:B------:R-:W1:Y:S07]  /*ad90*/  LDSM.16.M88.4 R128, [R211+0x9100] ;  /* 0x00910000d380783b */ /* 0x000e6e0000000200 */
[C---:B------:R-:W-:Y:S08]  /*ada0*/  HMMA.16816.F32 R12, R144.reuse, R132, R12 ;  /* 0x00000084900c723c */ /* 0x040ff0000000180c */
[C---:B------:R-:W-:Y:S01]  /*adb0*/  HMMA.16816.F32 R16, R144.reuse, R134, R16 ;  /* 0x000000869010723c */ /* 0x040fe20000001810 */
[----:B------:R-:W3:Y:S07]  /*adc0*/  LDSM.16.M88.4 R132, [R211+0x9900] ;  /* 0x00990000d384783b */ /* 0x000eee0000000200 */
        /* <DEDUP_REMOVED lines=10> */
[----:B------:R-:W-:Y:S01]  /*ae70*/  HMMA.16816.F32 R48, R144, R154, R48 ;  /* 0x0000009a9030723c */ /* 0x000fe20000001830 */
[----:B------:R-:W-:Y:S07]  /*ae80*/  LDSM.16.M88.4 R152, [R202+0x2000] ;  /* 0x00200000ca98783b */ /* 0x000fee0000000200 */
[C---:B--2---:R-:W-:Y:S08]  /*ae90*/  HMMA.16816.F32 R4, R172.reuse, R124, R4 ;  /* 0x0000007cac04723c */ /* 0x044ff00000001804 */
[C---:B------:R-:W-:Y:S01]  /*aea0*/  HMMA.16816.F32 R8, R172.reuse, R126, R8 ;  /* 0x0000007eac08723c */ /* 0x040fe20000001808 */
[----:B------:R-:W2:Y:S07]  /*aeb0*/  LDSM.16.M88.4 R124, [R202] ;  /* 0x00000000ca7c783b */ /* 0x000eae0000000200 */
[C---:B------:R-:W-:Y:S08]  /*aec0*/  HMMA.16816.F32 R12, R172.reuse, R156, R12 ;  /* 0x0000009cac0c723c */ /* 0x040ff0000000180c */
[C---:B------:R-:W-:Y:S01]  /*aed0*/  HMMA.16816.F32 R16, R172.reuse, R158, R16 ;  /* 0x0000009eac10723c */ /* 0x040fe20000001810 */
[----:B------:R-:W-:Y:S07]  /*aee0*/  LDSM.16.M88.4 R156, [R214+0xb900] ;  /* 0x00b90000d69c783b */ /* 0x000fee0000000200 */
[C---:B-1----:R-:W-:Y:S08]  /*aef0*/  HMMA.16816.F32 R20, R172.reuse, R128, R20 ;  /* 0x00000080ac14723c */ /* 0x042ff00000001814 */
[C---:B------:R-:W-:Y:S01]  /*af00*/  HMMA.16816.F32 R24, R172.reuse, R130, R24 ;  /* 0x00000082ac18723c */ /* 0x040fe20000001818 */
[----:B------:R-:W1:Y:S07]  /*af10*/  LDSM.16.M88.4 R128, [R202+0x2800] ;  /* 0x00280000ca80783b */ /* 0x000e6e0000000200 */
[C---:B---3--:R-:W-:Y:S08]  /*af20*/  HMMA.16816.F32 R28, R172.reuse, R132, R28 ;  /* 0x00000084ac1c723c */ /* 0x048ff0000000181c */
[C---:B------:R-:W-:Y:S01]  /*af30*/  HMMA.16816.F32 R32, R172.reuse, R134, R32 ;  /* 0x00000086ac20723c */ /* 0x040fe20000001820 */
[----:B------:R-:W3:Y:S07]  /*af40*/  LDSM.16.M88.4 R132, [R214+0xb100] ;  /* 0x00b10000d684783b */ /* 0x000eee0000000200 */
[C---:B------:R-:W-:Y:S08]  /*af50*/  HMMA.16816.F32 R36, R172.reuse, R160, R36 ;  /* 0x000000a0ac24723c */ /* 0x040ff00000001824 */
[C---:B------:R-:W-:Y:S01]  /*af60*/  HMMA.16816.F32 R40, R172.reuse, R162, R40 ;  /* 0x000000a2ac28723c */ /* 0x040fe20000001828 */
[----:B------:R-:W4:Y:S07]  /*af70*/  LDSM.16.M88.4 R160, [R214+0xc100] ;  /* 0x00c10000d6a0783b */ /* 0x000f2e0000000200 */
[C---:B------:R-:W-:Y:S08]  /*af80*/  HMMA.16816.F32 R44, R172.reuse, R164, R44 ;  /* 0x000000a4ac2c723c */ /* 0x040ff0000000182c */
[----:B------:R-:W-:Y:S01]  /*af90*/  HMMA.16816.F32 R48, R172, R166, R48 ;  /* 0x000000a6ac30723c */ /* 0x000fe20000001830 */
[----:B------:R-:W5:Y:S07]  /*afa0*/  LDSM.16.M88.4 R164, [R214+0xc900] ;  /* 0x00c90000d6a4783b */ /* 0x000f6e0000000200 */
        /* <DEDUP_REMOVED lines=8> */
[----:B------:R-:W2:Y:S07]  /*b030*/  LDSM.16.M88.4 R140, [R201] ;  /* 0x00000000c98c783b */ /* 0x000eae0000000200 */
[C---:B------:R-:W-:Y:S08]  /*b040*/  HMMA.16816.F32 R28, R176.reuse, R148, R28 ;  /* 0x00000094b01c723c */ /* 0x040ff0000000181c */
[C---:B------:R-:W-:Y:S01]  /*b050*/  HMMA.16816.F32 R32, R176.reuse, R150, R32 ;  /* 0x00000096b020723c */ /* 0x040fe20000001820 */
[----:B------:R-:W2:Y:S07]  /*b060*/  LDSM.16.M88.4 R148, [R200] ;  /* 0x00000000c894783b */ /* 0x000eae0000000200 */
[C---:B------:R-:W-:Y:S08]  /*b070*/  HMMA.16816.F32 R36, R176.reuse, R152, R36 ;  /* 0x00000098b024723c */ /* 0x040ff00000001824 */
[C---:B------:R-:W-:Y:S01]  /*b080*/  HMMA.16816.F32 R40, R176.reuse, R154, R40 ;  /* 0x0000009ab028723c */ /* 0x040fe20000001828 */
[----:B------:R-:W-:Y:S07]  /*b090*/  LDSM.16.M88.4 R152, [R197] ;  /* 0x00000000c598783b */ /* 0x000fee0000000200 */
[C---:B-1----:R-:W-:Y:S08]  /*b0a0*/  HMMA.16816.F32 R44, R176.reuse, R128, R44 ;  /* 0x00000080b02c723c */ /* 0x042ff0000000182c */
[----:B------:R-:W-:Y:S01]  /*b0b0*/  HMMA.16816.F32 R48, R176, R130, R48 ;  /* 0x00000082b030723c */ /* 0x000fe20000001830 */
[----:B------:R-:W1:Y:S07]  /*b0c0*/  LDSM.16.M88.4 R128, [R199] ;  /* 0x00000000c780783b */ /* 0x000e6e0000000200 */
[C---:B---3--:R-:W-:Y:S08]  /*b0d0*/  HMMA.16816.F32 R4, R180.reuse, R132, R4 ;  /* 0x00000084b404723c */ /* 0x048ff00000001804 */
[C---:B------:R-:W-:Y:S01]  /*b0e0*/  HMMA.16816.F32 R8, R180.reuse, R134, R8 ;  /* 0x00000086b408723c */ /* 0x040fe20000001808 */
[----:B------:R-:W3:Y:S07]  /*b0f0*/  LDSM.16.M88.4 R132, [R198] ;  /* 0x00000000c684783b */ /* 0x000eee0000000200 */
[C---:B------:R-:W-:Y:S08]  /*b100*/  HMMA.16816.F32 R12, R180.reuse, R156, R12 ;  /* 0x0000009cb40c723c */ /* 0x040ff0000000180c */
[C---:B------:R-:W-:Y:S01]  /*b110*/  HMMA.16816.F32 R16, R180.reuse, R158, R16 ;  /* 0x0000009eb410723c */ /* 0x040fe20000001810 */
[----:B------:R-:W1:Y:S07]  /*b120*/  LDSM.16.M88.4 R156, [R196] ;  /* 0x00000000c49c783b */ /* 0x000e6e0000000200 */
[C---:B----4-:R-:W-:Y:S08]  /*b130*/  HMMA.16816.F32 R20, R180.reuse, R160, R20 ;  /* 0x000000a0b414723c */ /* 0x050ff00000001814 */
[C---:B------:R-:W-:Y:S01]  /*b140*/  HMMA.16816.F32 R24, R180.reuse, R162, R24 ;  /* 0x000000a2b418723c */ /* 0x040fe20000001818 */
[----:B------:R-:W4:Y:S07]  /*b150*/  LDSM.16.M88.4 R160, [R211+0xb100] ;  /* 0x00b10000d3a0783b */ /* 0x000f2e0000000200 */
[C---:B-----5:R-:W-:Y:S08]  /*b160*/  HMMA.16816.F32 R28, R180.reuse, R164, R28 ;  /* 0x000000a4b41c723c */ /* 0x060ff0000000181c */
[C---:B------:R-:W-:Y:S01]  /*b170*/  HMMA.16816.F32 R32, R180.reuse, R166, R32 ;  /* 0x000000a6b420723c */ /* 0x040fe20000001820 */
[----:B------:R-:W-:Y:S07]  /*b180*/  LDSM.16.M88.4 R164, [R211+0xd100] ;  /* 0x00d10000d3a4783b */ /* 0x000fee0000000200 */
[C---:B--2---:R-:W-:Y:S08]  /*b190*/  HMMA.16816.F32 R36, R180.reuse, R124, R36 ;  /* 0x0000007cb424723c */ /* 0x044ff00000001824 */
[C---:B------:R-:W-:Y:S01]  /*b1a0*/  HMMA.16816.F32 R40, R180.reuse, R126, R40 ;  /* 0x0000007eb428723c */ /* 0x040fe20000001828 */
[----:B------:R-:W2:Y:S07]  /*b1b0*/  LDSM.16.M88.4 R124, [R211+0xb900] ;  /* 0x00b90000d37c783b */ /* 0x000eae0000000200 */
[C---:B------:R-:W-:Y:S08]  /*b1c0*/  HMMA.16816.F32 R44, R180.reuse, R136, R44 ;  /* 0x00000088b42c723c */ /* 0x040ff0000000182c */
[----:B------:R-:W-:Y:S01]  /*b1d0*/  HMMA.16816.F32 R48, R180, R138, R48 ;  /* 0x0000008ab430723c */ /* 0x000fe20000001830 */
[----:B------:R-:W5:Y:S07]  /*b1e0*/  LDSM.16.M88.4 R136, [R211+0xc100] ;  /* 0x00c10000d388783b */ /* 0x000f6e0000000200 */
[C---:B------:R-:W-:Y:S08]  /*b1f0*/  HMMA.16816.F32 R4, R184.reuse, R140, R4 ;  /* 0x0000008cb804723c */ /* 0x040ff00000001804 */
[C---:B------:R-:W-:Y:S01]  /*b200*/  HMMA.16816.F32 R8, R184.reuse, R142, R8 ;  /* 0x0000008eb808723c */ /* 0x040fe20000001808 */
[----:B------:R-:W2:Y:S07]  /*b210*/  LDSM.16.M88.4 R140, [R211+0xc900] ;  /* 0x00c90000d38c783b */ /* 0x000eae0000000200 */
[C---:B------:R-:W-:Y:S08]  /*b220*/  HMMA.16816.F32 R12, R184.reuse, R148, R12 ;  /* 0x00000094b80c723c */ /* 0x040ff0000000180c */
[C---:B------:R-:W-:Y:S01]  /*b230*/  HMMA.16816.F32 R16, R184.reuse, R150, R16 ;  /* 0x00000096b810723c */ /* 0x040fe20000001810 */
[----:B------:R-:W2:Y:S07]  /*b240*/  LDSM.16.M88.4 R148, [R202+0x3000] ;  /* 0x00300000ca94783b */ /* 0x000eae0000000200 */
[C---:B-1----:R-:W-:Y:S08]  /*b250*/  HMMA.16816.F32 R20, R184.reuse, R128, R20 ;  /* 0x00000080b814723c */ /* 0x042ff00000001814 */
[C---:B------:R-:W-:Y:S01]  /*b260*/  HMMA.16816.F32 R24, R184.reuse, R130, R24 ;  /* 0x00000082b818723c */ /* 0x040fe20000001818 */
[----:B------:R-:W-:Y:S07]  /*b270*/  LDSM.16.M88.4 R128, [R202+0x4000] ;  /* 0x00400000ca80783b */ /* 0x000fee0000000200 */
[C---:B---3--:R-:W-:Y:S08]  /*b280*/  HMMA.16816.F32 R28, R184.reuse, R132, R28 ;  /* 0x00000084b81c723c */ /* 0x048ff0000000181c */
[C---:B------:R-:W-:Y:S08]  /*b290*/  HMMA.16816.F32 R32, R184.reuse, R134, R32 ;  /* 0x00000086b820723c */ /* 0x040ff00000001820 */
[C---:B------:R-:W-:Y:S08]  /*b2a0*/  HMMA.16816.F32 R36, R184.reuse, R152, R36 ;  /* 0x00000098b824723c */ /* 0x040ff00000001824 */
[C---:B------:R-:W-:Y:S08]  /*b2b0*/  HMMA.16816.F32 R40, R184.reuse, R154, R40 ;  /* 0x0000009ab828723c */ /* 0x040ff00000001828 */
[C---:B------:R-:W-:Y:S08]  /*b2c0*/  HMMA.16816.F32 R44, R184.reuse, R156, R44 ;  /* 0x0000009cb82c723c */ /* 0x040ff0000000182c */
[----:B------:R-:W-:Y:S08]  /*b2d0*/  HMMA.16816.F32 R48, R184, R158, R48 ;  /* 0x0000009eb830723c */ /* 0x000ff00000001830 */
[C---:B----4-:R-:W-:Y:S08]  /*b2e0*/  HMMA.16816.F32 R4, R188.reuse, R160, R4 ;  /* 0x000000a0bc04723c */ /* 0x050ff00000001804 */
[C---:B------:R-:W-:Y:S08]  /*b2f0*/  HMMA.16816.F32 R8, R188.reuse, R162, R8 ;  /* 0x000000a2bc08723c */ /* 0x040ff00000001808 */
[C---:B--2---:R-:W-:Y:S08]  /*b300*/  HMMA.16816.F32 R12, R188.reuse, R124, R12 ;  /* 0x0000007cbc0c723c */ /* 0x044ff0000000180c */
[C---:B------:R-:W-:Y:S01]  /*b310*/  HMMA.16816.F32 R16, R188.reuse, R126, R16 ;  /* 0x0000007ebc10723c */ /* 0x040fe20000001810 */
[----:B------:R-:W1:Y:S07]  /*b320*/  LDSM.16.M88.4 R124, [R202+0x3800] ;  /* 0x00380000ca7c783b */ /* 0x000e6e0000000200 */
[C---:B-----5:R-:W-:Y:S08]  /*b330*/  HMMA.16816.F32 R20, R188.reuse, R136, R20 ;  /* 0x00000088bc14723c */ /* 0x060ff00000001814 */
        /* <DEDUP_REMOVED lines=10> */
[C---:B------:R-:W-:Y:S04]  /*b3e0*/  HMMA.16816.F32 R16, R192.reuse, R126, R16 ;  /* 0x0000007ec010723c */ /* 0x040fe80000001810 */
[----:B------:R-:W-:Y:S02]  /*b3f0*/  FMUL.FTZ R134, R4, c[0x0][0x320] ;  /* 0x0000c80004867a20 */ /* 0x000fe40000410000 */
[----:B------:R-:W-:Y:S02]  /*b400*/  FMUL.FTZ R132, R5, c[0x0][0x320] ;  /* 0x0000c80005847a20 */ /* 0x000fe40000410000 */
[----:B------:R-:W-:Y:S01]  /*b410*/  FMUL.FTZ R9, R9, c[0x0][0x320] ;  /* 0x0000c80009097a20 */ /* 0x000fe20000410000 */
[C---:B------:R-:W-:Y:S01]  /*b420*/  HMMA.16816.F32 R20, R192.reuse, R128, R20 ;  /* 0x00000080c014723c */ /* 0x040fe20000001814 */
[----:B------:R-:W1:Y:S02]  /*b430*/  MUFU.TANH R134, R134 ;  /* 0x0000008600867308 */ /* 0x000e640000002400 */
[----:B------:R-:W-:Y:S02]  /*b440*/  FMUL.FTZ R10, R10, c[0x0][0x320] ;  /* 0x0000c8000a0a7a20 */ /* 0x000fe40000410000 */
[----:B------:R-:W-:Y:S02]  /*b450*/  FMUL.FTZ R11, R11, c[0x0][0x320] ;  /* 0x0000c8000b0b7a20 */ /* 0x000fe40000410000 */
[----:B------:R-:W-:Y:S01]  /*b460*/  FMUL.FTZ R244, R8, c[0x0][0x320] ;  /* 0x0000c80008f47a20 */ /* 0x000fe20000410000 */
[C---:B------:R-:W-:Y:S03]  /*b470*/  HMMA.16816.F32 R24, R192.reuse, R130, R24 ;  /* 0x00000082c018723c */ /* 0x040fe60000001818 */
[----:B------:R-:W2:Y:S01]  /*b480*/  MUFU.TANH R246, R9 ;  /* 0x0000000900f67308 */ /* 0x000ea20000002400 */
[----:B------:R-:W-:Y:S02]  /*b490*/  FMUL.FTZ R13, R13, c[0x0][0x320] ;  /* 0x0000c8000d0d7a20 */ /* 0x000fe40000410000 */
[----:B------:R-:W-:Y:S02]  /*b4a0*/  FMUL.FTZ R14, R14, c[0x0][0x320] ;  /* 0x0000c8000e0e7a20 */ /* 0x000fe40000410000 */
[----:B------:R-:W-:Y:S04]  /*b4b0*/  FMUL.FTZ R15, R15, c[0x0][0x320] ;  /* 0x0000c8000f0f7a20 */ /* 0x000fe80000410000 */
        /* <DEDUP_REMOVED lines=13> */
[----:B------:R-:W1:Y:S01]  /*b590*/  MUFU.TANH R136, R13 ;  /* 0x0000000d00887308 */ /* 0x000e620000002400 */
[----:B------:R-:W-:Y:S02]  /*b5a0*/  FMUL.FTZ R23, R23, c[0x0][0x320] ;  /* 0x0000c80017177a20 */ /* 0x000fe40000410000 */
[----:B------:R-:W-:Y:S02]  /*b5b0*/  FMUL.FTZ R25, R25, c[0x0][0x320] ;  /* 0x0000c80019197a20 */ /* 0x000fe40000410000 */
[----:B------:R-:W-:Y:S02]  /*b5c0*/  FMUL.FTZ R26, R26, c[0x0][0x320] ;  /* 0x0000c8001a1a7a20 */ /* 0x000fe40000410000 */
[----:B------:R-:W-:Y:S03]  /*b5d0*/  FMUL.FTZ R27, R27, c[0x0][0x320] ;  /* 0x0000c8001b1b7a20 */ /* 0x000fe60000410000 */
[----:B------:R-:W1:Y:S01]  /*b5e0*/  MUFU.TANH R137, R14 ;  /* 0x0000000e00897308 */ /* 0x000e620000002400 */
[----:B----4-:R-:W4:Y:S09]  /*b5f0*/  LDSM.16.M88.4 R8, [R202+0x4800] ;  /* 0x00480000ca08783b */ /* 0x010f320000000200 */
[----:B------:R5:W1:Y:S10]  /*b600*/  MUFU.TANH R143, R15 ;  /* 0x0000000f008f7308 */ /* 0x000a740000002400 */
[----:B------:R-:W1:Y:S10]  /*b610*/  MUFU.TANH R132, R132 ;  /* 0x0000008400847308 */ /* 0x000e740000002400 */
[----:B------:R-:W1:Y:S01]  /*b620*/  MUFU.TANH R241, R241 ;  /* 0x000000f100f17308 */ /* 0x000e620000002400 */
[----:B-----5:R-:W5:Y:S09]  /*b630*/  LDSM.16.M88.4 R12, [R202+0x5000] ;  /* 0x00500000ca0c783b */ /* 0x020f720000000200 */
[----:B------:R-:W1:Y:S01]  /*b640*/  MUFU.TANH R135, R135 ;  /* 0x0000008700877308 */ /* 0x000e620000002400 */
[C---:B----4-:R-:W-:Y:S09]  /*b650*/  HMMA.16816.F32 R28, R192.reuse, R8, R28 ;  /* 0x00000008c01c723c */ /* 0x050ff2000000181c */
[----:B------:R-:W4:Y:S01]  /*b660*/  MUFU.TANH R244, R244 ;  /* 0x000000f400f47308 */ /* 0x000f220000002400 */
[C---:B------:R-:W-:Y:S01]  /*b670*/  HMMA.16816.F32 R32, R192.reuse, R10, R32 ;  /* 0x0000000ac020723c */ /* 0x040fe20000001820 */
[----:B------:R-:W1:Y:S01]  /*b680*/  LDSM.16.M88.4 R8, [R202+0x5800] ;  /* 0x00580000ca08783b */ /* 0x000e620000000200 */
[----:B------:R-:W-:Y:S07]  /*b690*/  DEPBAR.LE SB0, 0x0 ;  /* 0x000080000000791a */ /* 0x000fee0000000000 */
[----:B------:R-:W1:Y:S01]  /*b6a0*/  MUFU.TANH R138, R138 ;  /* 0x0000008a008a7308 */ /* 0x000e620000002400 */
[----:B------:R-:W-:Y:S04]  /*b6b0*/  BAR.SYNC.DEFER_BLOCKING 0x0 ;  /* 0x0000000000007b1d */ /* 0x000fe80000010000 */
[----:B------:R-:W-:Y:S05]  /*b6c0*/  FMUL.FTZ R168, R28, c[0x0][0x320] ;  /* 0x0000c8001ca87a20 */ /* 0x000fea0000410000 */
[----:B------:R-:W2:Y:S01]  /*b6d0*/  MUFU.TANH R140, R140 ;  /* 0x0000008c008c7308 */ /* 0x000ea20000002400 */
[----:B------:R-:W-:Y:S02]  /*b6e0*/  FMUL.FTZ R29, R29, c[0x0][0x320] ;  /* 0x0000c8001d1d7a20 */ /* 0x000fe40000410000 */
[----:B------:R-:W-:Y:S01]  /*b6f0*/  FMUL.FTZ R30, R30, c[0x0][0x320] ;  /* 0x0000c8001e1e7a20 */ /* 0x000fe20000410000 */
[C---:B-----5:R-:W-:Y:S05]  /*b700*/  HMMA.16816.F32 R36, R192.reuse, R12, R36 ;  /* 0x0000000cc024723c */ /* 0x060fea0000001824 */
[----:B------:R-:W-:Y:S01]  /*b710*/  FMUL.FTZ R240, R32, c[0x0][0x320] ;  /* 0x0000c80020f07a20 */ /* 0x000fe20000410000 */
[----:B------:R2:W2:Y:S01]  /*b720*/  MUFU.TANH R150, R17 ;  /* 0x0000001100967308 */ /* 0x0004a20000002400 */
[----:B------:R-:W-:Y:S01]  /*b730*/  FMUL.FTZ R31, R31, c[0x0][0x320] ;  /* 0x0000c8001f1f7a20 */ /* 0x000fe20000410000 */
[C---:B------:R-:W-:Y:S04]  /*b740*/  HMMA.16816.F32 R40, R192.reuse, R14, R40 ;  /* 0x0000000ec028723c */ /* 0x040fe80000001828 */
[----:B------:R-:W-:Y:S02]  /*b750*/  FMUL.FTZ R33, R33, c[0x0][0x320] ;  /* 0x0000c80021217a20 */ /* 0x000fe40000410000 */
[----:B------:R-:W-:Y:S02]  /*b760*/  FMUL.FTZ R34, R34, c[0x0][0x320] ;  /* 0x0000c80022227a20 */ /* 0x000fe40000410000 */
[----:B------:R2:W2:Y:S01]  /*b770*/  MUFU.TANH R149, R18 ;  /* 0x0000001200957308 */ /* 0x0004a20000002400 */
[----:B------:R-:W-:Y:S01]  /*b780*/  FMUL.FTZ R35, R35, c[0x0][0x320] ;  /* 0x0000c80023237a20 */ /* 0x000fe20000410000 */
[C---:B-1----:R-:W-:Y:S06]  /*b790*/  HMMA.16816.F32 R44, R192.reuse, R8, R44 ;  /* 0x00000008c02c723c */ /* 0x042fec000000182c */
[----:B------:R-:W-:Y:S02]  /*b7a0*/  FMUL.FTZ R162, R36, c[0x0][0x320] ;  /* 0x0000c80024a27a20 */ /* 0x000fe40000410000 */
[----:B------:R1:W1:Y:S01]  /*b7b0*/  MUFU.TANH R159, R19 ;  /* 0x00000013009f7308 */ /* 0x0002620000002400 */
[----:B------:R-:W-:Y:S03]  /*b7c0*/  HMMA.16816.F32 R48, R192, R10, R48 ;  /* 0x0000000ac030723c */ /* 0x000fe60000001830 */
[----:B------:R-:W-:Y:S02]  /*b7d0*/  FMUL.FTZ R37, R37, c[0x0][0x320] ;  /* 0x0000c80025257a20 */ /* 0x000fe40000410000 */
[----:B------:R-:W-:Y:S02]  /*b7e0*/  FMUL.FTZ R156, R40, c[0x0][0x320] ;  /* 0x0000c800289c7a20 */ /* 0x000fe40000410000 */
[----:B------:R-:W-:Y:S02]  /*b7f0*/  FMUL.FTZ R38, R38, c[0x0][0x320] ;  /* 0x0000c80026267a20 */ /* 0x000fe40000410000 */
[----:B------:R-:W1:Y:S03]  /*b800*/  MUFU.TANH R158, R158 ;  /* 0x0000009e009e7308 */ /* 0x000e660000002400 */
        /* <DEDUP_REMOVED lines=13> */
[----:B------:R-:W-:Y:S05]  /*b8e0*/  FMUL.FTZ R0, R51, c[0x0][0x320] ;  /* 0x0000c80033007a20 */ /* 0x000fea0000410000 */
[----:B------:R1:W1:Y:S10]  /*b8f0*/  MUFU.TANH R161, R23 ;  /* 0x0000001700a17308 */ /* 0x0002740000002400 */
[----:B------:R-:W1:Y:S10]  /*b900*/  MUFU.TANH R164, R164 ;  /* 0x000000a400a47308 */ /* 0x000e740000002400 */
[----:B------:R1:W1:Y:S10]  /*b910*/  MUFU.TANH R166, R25 ;  /* 0x0000001900a67308 */ /* 0x0002740000002400 */
[----:B------:R1:W1:Y:S10]  /*b920*/  MUFU.TANH R165, R26 ;  /* 0x0000001a00a57308 */ /* 0x0002740000002400 */
        /* <DEDUP_REMOVED lines=24> */
[----:B------:R1:W1:Y:S01]  /*bab0*/  MUFU.TANH R117, R0 ;  /* 0x0000000000757308 */ /* 0x0002620000002400 */
[----:B------:R-:W-:-:S05]  /*bac0*/  @!P0 BRA `(.L_x_195) ;  /* 0x0000035000008947 */ /* 0x000fca0003800000 */
[----:B--234-:R-:W-:Y:S02]  /*bad0*/  IMAD R7, R238, 0x60, R219 ;  /* 0x00000060ee077824 */ /* 0x01cfe400078e02db */
[----:B------:R-:W-:Y:S03]  /*bae0*/  IMAD.MOV.U32 R215, RZ, RZ, RZ ;  /* 0x000000ffffd77224 */ /* 0x000fe600078e00ff */
[----:B------:R-:W-:Y:S05]  /*baf0*/  IADD3 R216, R7, -0x60, R218 ;  /* 0xffffffa007d87810 */ /* 0x000fea0007ffe0da */
[----:B------:R-:W-:Y:S04]  /*bb00*/  @P3 IMAD.HI.U32 R2, R216, c[0x0][0x2bc], RZ ;  /* 0x0000af00d8023a27 */ /* 0x000fe800078e00ff */
[----:B-1----:R-:W-:Y:S01]  /*bb10*/  IMAD.MOV.U32 R0, RZ, RZ, R216 ;  /* 0x000000ffff007224 */ /* 0x002fe200078e00d8 */
[----:B------:R-:W-:Y:S04]  /*bb20*/  @P3 SHF.R.U32.HI R0, RZ, c[0x0][0x2c0], R2 ;  /* 0x0000b000ff003a19 */ /* 0x000fe80000011602 */
[C---:B------:R-:W-:Y:S04]  /*bb30*/  @!P1 IADD3 R7, P0, R0.reuse, UR36, RZ ;  /* 0x0000002400079c10 */ /* 0x040fe8000ff1e0ff */
[----:B------:R-:W-:Y:S02]  /*bb40*/  @!P1 LEA.HI.X.SX32 R2, R0, UR5, 0x1, P0 ;  /* 0x0000000500029c11 */ /* 0x000fe400080f0eff */
[C---:B------:R-:W-:Y:S04]  /*bb50*/  @!P1 LEA R4, P0, R7.reuse, c[0x0][0x2a0], 0x2 ;  /* 0x0000a80007049a11 */ /* 0x040fe800078010ff */
[----:B------:R-:W-:Y:S01]  /*bb60*/  @!P1 LEA.HI.X R5, R7, c[0x0][0x2a4], R2, 0x2, P0 ;  /* 0x0000a90007059a11 */ /* 0x000fe200000f1402 */
[----:B------:R-:W-:Y:S04]  /*bb70*/  IMAD.MOV R7, RZ, RZ, -R0 ;  /* 0x000000ffff077224 */ /* 0x000fe800078e0a00 */
[----:B------:R-:W2:Y:S01]  /*bb80*/  @!P1 LDG.E R215, [R4.64] ;  /* 0x0000002a04d79981 */ /* 0x000ea2000c1e1900 */
[----:B------:R-:W-:Y:S04]  /*bb90*/  IMAD R216, R7, c[0x0][0x2b8], R216 ;  /* 0x0000ae0007d87a24 */ /* 0x000fe800078e02d8 */
[C---:B------:R-:W-:Y:S01]  /*bba0*/  IMAD.WIDE.U32 R6, R216.reuse, c[0x0][0x1e0], RZ ;  /* 0x00007800d8067a25 */ /* 0x040fe200078e00ff */
[----:B------:R-:W-:Y:S05]  /*bbb0*/  SHF.R.S32.HI R9, RZ, 0x1f, R216 ;  /* 0x0000001fff097819 */ /* 0x000fea00000114d8 */
[----:B------:R-:W-:Y:S04]  /*bbc0*/  IMAD R9, R9, c[0x0][0x1e0], RZ ;  /* 0x0000780009097a24 */ /* 0x000fe800078e02ff */
[----:B------:R-:W-:Y:S04]  /*bbd0*/  IMAD R9, R216, c[0x0][0x1e4], R9 ;  /* 0x00007900d8097a24 */ /* 0x000fe800078e0209 */
[----:B------:R-:W-:Y:S01]  /*bbe0*/  IMAD.IADD R7, R7, 0x1, R9 ;  /* 0x0000000107077824 */ /* 0x000fe200078e0209 */
[----:B--2---:R-:W-:Y:S03]  /*bbf0*/  SHF.R.S32.HI R0, RZ, 0x1f, R215 ;  /* 0x0000001fff007819 */ /* 0x004fe600000114d7 */
[C---:B------:R-:W-:Y:S04]  /*bc00*/  IMAD.WIDE.U32 R6, R215.reuse, c[0x0][0x1f0], R6 ;  /* 0x00007c00d7067a25 */ /* 0x040fe800078e0006 */
[----:B------:R-:W-:Y:S01]  /*bc10*/  IMAD R0, R0, c[0x0][0x1f0], RZ ;  /* 0x00007c0000007a24 */ /* 0x000fe200078e02ff */
[----:B------:R-:W-:Y:S03]  /*bc20*/  IADD3 R5, P0, R6, UR40, RZ ;  /* 0x0000002806057c10 */ /* 0x000fe6000ff1e0ff */
[----:B------:R-:W-:Y:S05]  /*bc30*/  IMAD R0, R215, c[0x0][0x1f4], R0 ;  /* 0x00007d00d7007a24 */ /* 0x000fea00078e0200 */
[----:B------:R-:W-:Y:S02]  /*bc40*/  IADD3.X R0, R7, UR9, R0, P0, !PT ;  /* 0x0000000907007c10 */ /* 0x000fe400087fe400 */
[C---:B------:R-:W-:Y:S04]  /*bc50*/  LEA R14, P0, R5.reuse, c[0x0][0x1c8], 0x1 ;  /* 0x00007200050e7a11 */ /* 0x040fe800078008ff */
[----:B------:R-:W-:Y:S01]  /*bc60*/  LEA.HI.X R16, R5, c[0x0][0x1cc], R0, 0x1, P0 ;  /* 0x0000730005107a11 */ /* 0x000fe200000f0c00 */
[----:B------:R-:W1:Y:S01]  /*bc70*/  SHFL.IDX PT, R6, R14, RZ, 0x181f ;  /* 0x00181fff0e067589 */ /* 0x000e6200000e0000 */
[----:B------:R-:W-:Y:S03]  /*bc80*/  IADD3 R0, -R231, 0x10, RZ ;  /* 0x00000010e7007810 */ /* 0x000fe60007ffe1ff */
[----:B------:R-:W2:Y:S01]  /*bc90*/  SHFL.IDX PT, R9, R16, RZ, 0x181f ;  /* 0x00181fff10097589 */ /* 0x000ea200000e0000 */
[----:B------:R-:W-:Y:S03]  /*bca0*/  LOP3.LUT R0, R0, 0xf, RZ, 0xc0, !PT ;  /* 0x0000000f00007812 */ /* 0x000fe600078ec0ff */
[----:B------:R-:W3:Y:S04]  /*bcb0*/  SHFL.IDX PT, R4, R14, 0x1, 0x181f ;  /* 0x00381f000e047f89 */ /* 0x000ee800000e0000 */
[----:B------:R-:W4:Y:S04]  /*bcc0*/  SHFL.IDX PT, R2, R14, 0x2, 0x181f ;  /* 0x00581f000e027f89 */ /* 0x000f2800000e0000 */
[----:B------:R-:W5:Y:S04]  /*bcd0*/  SHFL.IDX PT, R7, R16, 0x1, 0x181f ;  /* 0x00381f0010077f89 */ /* 0x000f6800000e0000 */
[----:B------:R-:W5:Y:S01]  /*bce0*/  SHFL.IDX PT, R5, R16, 0x2, 0x181f ;  /* 0x00581f0010057f89 */ /* 0x000f6200000e0000 */
[C---:B-1----:R-:W-:Y:S02]  /*bcf0*/  IADD3 R10, P2, R6.reuse, R235, RZ ;  /* 0x000000eb060a7210 */ /* 0x042fe40007f5e0ff */
[----:B------:R-:W-:Y:S03]  /*bd00*/  IADD3 R12, P0, R6, R233, RZ ;  /* 0x000000e9060c7210 */ /* 0x000fe60007f1e0ff */
[C---:B--2---:R-:W-:Y:S02]  /*bd10*/  IMAD.X R11, R9.reuse, 0x1, R236, P2 ;  /* 0x00000001090b7824 */ /* 0x044fe400010e06ec */
[----:B------:R-:W-:Y:S01]  /*bd20*/  IMAD.X R13, R9, 0x1, R234, P0 ;  /* 0x00000001090d7824 */ /* 0x000fe200000e06ea */
[C---:B---3--:R-:W-:Y:S02]  /*bd30*/  IADD3 R8, P6, R4.reuse, R235, RZ ;  /* 0x000000eb04087210 */ /* 0x048fe40007fde0ff */
[----:B------:R1:W-:Y:S01]  /*bd40*/  LDGSTS.E.BYPASS.LTC128B.128 [R217+0x8100], [R10.64], !P5 ;  /* 0x081000000ad97fae */ /* 0x0003e2000e901d6a */
[----:B------:R-:W-:Y:S02]  /*bd50*/  IADD3 R6, P2, R4, R233, RZ ;  /* 0x000000e904067210 */ /* 0x000fe40007f5e0ff */
[----:B----4-:R-:W-:Y:S01]  /*bd60*/  IADD3 R14, P0, R2, R235, RZ ;  /* 0x000000eb020e7210 */ /* 0x010fe20007f1e0ff */
[----:B------:R1:W-:Y:S01]  /*bd70*/  LDGSTS.E.BYPASS.LTC128B.128 [R217+0xb100], [R12.64], !P4 ;  /* 0x0b1000000cd97fae */ /* 0x0003e2000e101d6a */
[C---:B-----5:R-:W-:Y:S02]  /*bd80*/  IMAD.X R9, R7.reuse, 0x1, R236, P6 ;  /* 0x0000000107097824 */ /* 0x060fe400030e06ec */
        /* <DEDUP_REMOVED lines=9> */
.L_x_195:
[----:B-1234-:R-:W-:Y:S01]  /*be20*/  FMNMX.FTZ R5, R134, R3, !PT ;  /* 0x0000000386057209 */ /* 0x01efe20007810000 */
        /* <DEDUP_REMOVED lines=51> */
[----:B------:R-:W-:Y:S01]  /*c160*/  FMNMX.FTZ R7, R117, R0, !PT ;  /* 0x0000000075077209 */ /* 0x000fe20007810000 */
[----:B------:R-:W-:Y:S01]  /*c170*/  LDSM.16.MT88.4 R12, [R212+0x100] ;  /* 0x00010000d40c783b */ /* 0x000fe20000004200 */
[----:B------:R-:W-:Y:S07]  /*c180*/  ISETP.GT.AND P0, PT, R238, UR4, PT ;  /* 0x00000004ee007c0c */ /* 0x000fee000bf04270 */
[----:B------:R-:W-:Y:S08]  /*c190*/  SHFL.BFLY PT, R9, R6, 0x2, 0x1f ;  /* 0x0c401f0006097f89 */ /* 0x000ff000000e0000 */
[----:B------:R-:W1:Y:S02]  /*c1a0*/  SHFL.BFLY PT, R0, R7, 0x2, 0x1f ;  /* 0x0c401f0007007f89 */ /* 0x000e6400000e0000 */
[----:B-1----:R-:W-:Y:S02]  /*c1b0*/  FMNMX.FTZ R5, R7, R0, !PT ;  /* 0x0000000007057209 */ /* 0x002fe40007810000 */
[----:B------:R-:W-:Y:S04]  /*c1c0*/  FMNMX.FTZ R11, R6, R9, !PT ;  /* 0x00000009060b7209 */ /* 0x000fe80007810000 */
[----:B------:R-:W1:Y:S08]  /*c1d0*/  SHFL.BFLY PT, R4, R5, 0x1, 0x1f ;  /* 0x0c201f0005047f89 */ /* 0x000e7000000e0000 */
[----:B------:R-:W2:Y:S01]  /*c1e0*/  SHFL.BFLY PT, R2, R11, 0x1, 0x1f ;  /* 0x0c201f000b027f89 */ /* 0x000ea200000e0000 */
[----:B-1----:R-:W-:Y:S05]  /*c1f0*/  FMNMX.FTZ R116, R5, R4, !PT ;  /* 0x0000000405747209 */ /* 0x002fea0007810000 */
[----:B------:R-:W-:Y:S01]  /*c200*/  FMUL.FTZ R124, R116, c[0x0][0x2d0] ;  /* 0x0000b400747c7a20 */ /* 0x000fe20000410000 */
[----:B--2---:R-:W-:Y:S03]  /*c210*/  FMNMX.FTZ R0, R11, R2, !PT ;  /* 0x000000020b007209 */ /* 0x004fe60007810000 */
[--C-:B------:R-:W-:Y:S02]  /*c220*/  FFMA.FTZ R130, R241, c[0x0][0x2d0], -R124.reuse ;  /* 0x0000b400f1827a23 */ /* 0x100fe4000001087c */
[--C-:B------:R-:W-:Y:S02]  /*c230*/  FFMA.FTZ R129, R135, c[0x0][0x2d0], -R124.reuse ;  /* 0x0000b40087817a23 */ /* 0x100fe4000001087c */
[C---:B------:R-:W-:Y:S02]  /*c240*/  FADD.FTZ R2, -R0.reuse, R3 ;  /* 0x0000000300027221 */ /* 0x040fe40000010100 */
[----:B------:R-:W-:Y:S01]  /*c250*/  FMUL.FTZ R125, R0, c[0x0][0x2d0] ;  /* 0x0000b400007d7a20 */ /* 0x000fe20000410000 */
[----:B------:R-:W-:Y:S01]  /*c260*/  MUFU.EX2 R130, R130 ;  /* 0x0000008200827308 */ /* 0x000fe20000000800 */
[----:B------:R-:W-:Y:S02]  /*c270*/  FMUL.FTZ R3, R2, c[0x0][0x2d0] ;  /* 0x0000b40002037a20 */ /* 0x000fe40000410000 */
[----:B------:R-:W-:Y:S02]  /*c280*/  FADD.FTZ R2, -R116, R119 ;  /* 0x0000007774027221 */ /* 0x000fe40000010100 */
[--C-:B------:R-:W-:Y:S02]  /*c290*/  FFMA.FTZ R134, R134, c[0x0][0x2d0], -R125.reuse ;  /* 0x0000b40086867a23 */ /* 0x100fe4000001087d */
[--C-:B------:R-:W-:Y:S02]  /*c2a0*/  FFMA.FTZ R133, R132, c[0x0][0x2d0], -R125.reuse ;  /* 0x0000b40084857a23 */ /* 0x100fe4000001087d */
[--C-:B------:R-:W-:Y:S01]  /*c2b0*/  FFMA.FTZ R132, R244, c[0x0][0x2d0], -R125.reuse ;  /* 0x0000b400f4847a23 */ /* 0x100fe2000001087d */
[----:B------:R-:W1:Y:S01]  /*c2c0*/  MUFU.EX2 R3, R3 ;  /* 0x0000000300037308 */ /* 0x000e620000000800 */
[--C-:B------:R-:W-:Y:S02]  /*c2d0*/  FFMA.FTZ R131, R246, c[0x0][0x2d0], -R125.reuse ;  /* 0x0000b400f6837a23 */ /* 0x100fe4000001087d */
[--C-:B------:R-:W-:Y:S02]  /*c2e0*/  FFMA.FTZ R128, R245, c[0x0][0x2d0], -R124.reuse ;  /* 0x0000b400f5807a23 */ /* 0x100fe4000001087c */
[--C-:B------:R-:W-:Y:S02]  /*c2f0*/  FFMA.FTZ R119, R243, c[0x0][0x2d0], -R124.reuse ;  /* 0x0000b400f3777a23 */ /* 0x100fe4000001087c */
[----:B------:R-:W-:Y:S02]  /*c300*/  FMUL.FTZ R6, R2, c[0x0][0x2d0] ;  /* 0x0000b40002067a20 */ /* 0x000fe40000410000 */
        /* <DEDUP_REMOVED lines=10> */
[C---:B-1----:R-:W-:Y:S02]  /*c3b0*/  FMUL.FTZ R4, R3.reuse, R112 ;  /* 0x0000007003047220 */ /* 0x042fe40000410000 */
        /* <DEDUP_REMOVED lines=8> */
[----:B------:R-:W-:Y:S01]  /*c440*/  MUFU.EX2 R132, R132 ;  /* 0x0000008400847308 */ /* 0x000fe20000000800 */
[C---:B------:R-:W-:Y:S02]  /*c450*/  FMUL.FTZ R32, R3.reuse, R84 ;  /* 0x0000005403207220 */ /* 0x040fe40000410000 */
[----:B------:R-:W-:Y:S02]  /*c460*/  FMUL.FTZ R33, R3, R85 ;  /* 0x0000005503217220 */ /* 0x000fe40000410000 */
[C---:B--2---:R-:W-:Y:S02]  /*c470*/  FMUL.FTZ R6, R2.reuse, R114 ;  /* 0x0000007202067220 */ /* 0x044fe40000410000 */
[C---:B------:R-:W-:Y:S02]  /*c480*/  FMUL.FTZ R7, R2.reuse, R115 ;  /* 0x0000007302077220 */ /* 0x040fe40000410000 */
[C---:B------:R-:W-:Y:S01]  /*c490*/  FMUL.FTZ R10, R2.reuse, R110 ;  /* 0x0000006e020a7220 */ /* 0x040fe20000410000 */
[----:B------:R-:W2:Y:S01]  /*c4a0*/  MUFU.EX2 R131, R131 ;  /* 0x0000008300837308 */ /* 0x000ea20000000800 */
[C---:B------:R-:W-:Y:S02]  /*c4b0*/  FMUL.FTZ R11, R2.reuse, R111 ;  /* 0x0000006f020b7220 */ /* 0x040fe40000410000 */
[C---:B------:R-:W-:Y:S01]  /*c4c0*/  FMUL.FTZ R18, R2.reuse, R102 ;  /* 0x0000006602127220 */ /* 0x040fe20000410000 */
[----:B-1----:R-:W-:Y:S01]  /*c4d0*/  F2FP.PACK_AB R112, R133, R134 ;  /* 0x000000868570723e */ /* 0x002fe200000000ff */
[C---:B------:R-:W-:Y:S01]  /*c4e0*/  FMUL.FTZ R19, R2.reuse, R103 ;  /* 0x0000006702137220 */ /* 0x040fe20000410000 */
[----:B------:R-:W-:Y:S01]  /*c4f0*/  LDSM.16.MT88.4 R108, [R212+0x2900] ;  /* 0x00290000d46c783b */ /* 0x000fe20000004200 */
[C---:B------:R-:W-:Y:S02]  /*c500*/  FMUL.FTZ R26, R2.reuse, R94 ;  /* 0x0000005e021a7220 */ /* 0x040fe40000410000 */
[C---:B------:R-:W-:Y:S01]  /*c510*/  FMUL.FTZ R27, R2.reuse, R95 ;  /* 0x0000005f021b7220 */ /* 0x040fe20000410000 */
[----:B------:R-:W1:Y:S01]  /*c520*/  MUFU.EX2 R129, R129 ;  /* 0x0000008100817308 */ /* 0x000e620000000800 */
        /* <DEDUP_REMOVED lines=10> */
[----:B--2---:R-:W-:Y:S01]  /*c5d0*/  F2FP.PACK_AB R114, R131, R132 ;  /* 0x000000848372723e */ /* 0x004fe200000000ff */
[C---:B------:R-:W-:Y:S02]  /*c5e0*/  FMUL.FTZ R49, R3.reuse, R69 ;  /* 0x0000004503317220 */ /* 0x040fe40000410000 */
[C---:B------:R-:W-:Y:S02]  /*c5f0*/  FMUL.FTZ R50, R2.reuse, R70 ;  /* 0x0000004602327220 */ /* 0x040fe40000410000 */
[C---:B------:R-:W-:Y:S01]  /*c600*/  FMUL.FTZ R51, R2.reuse, R71 ;  /* 0x0000004702337220 */ /* 0x040fe20000410000 */
[----:B------:R-:W2:Y:S01]  /*c610*/  MUFU.EX2 R119, R119 ;  /* 0x0000007700777308 */ /* 0x000ea20000000800 */
[----:B------:R-:W4:Y:S01]  /*c620*/  LDSM.16.MT88.4 R76, [R209+0x3100] ;  /* 0x00310000d14c783b */ /* 0x000f220000004200 */
[----:B------:R-:W-:Y:S01]  /*c630*/  FMUL.FTZ R52, R3, R52 ;  /* 0x0000003403347220 */ /* 0x000fe20000410000 */
[----:B-1----:R-:W-:Y:S01]  /*c640*/  F2FP.PACK_AB R113, R129, R130 ;  /* 0x000000828171723e */ /* 0x002fe200000000ff */
[C---:B------:R-:W-:Y:S02]  /*c650*/  FMUL.FTZ R53, R3.reuse, R53 ;  /* 0x0000003503357220 */ /* 0x040fe40000410000 */
[C---:B------:R-:W-:Y:S03]  /*c660*/  FMUL.FTZ R54, R2.reuse, R54 ;  /* 0x0000003602367220 */ /* 0x040fe60000410000 */
[----:B------:R-:W1:Y:S01]  /*c670*/  LDSM.16.MT88.4 R68, [R208+0x3100] ;  /* 0x00310000d044783b */ /* 0x000e620000004200 */
[C---:B------:R-:W-:Y:S01]  /*c680*/  FMUL.FTZ R55, R2.reuse, R55 ;  /* 0x0000003702377220 */ /* 0x040fe20000410000 */
[----:B------:R-:W-:Y:S01]  /*c690*/  MUFU.EX2 R162, R162 ;  /* 0x000000a200a27308 */ /* 0x000fe20000000800 */
[C---:B------:R-:W-:Y:S02]  /*c6a0*/  FMUL.FTZ R56, R3.reuse, R56 ;  /* 0x0000003803387220 */ /* 0x040fe40000410000 */
[C---:B------:R-:W-:Y:S02]  /*c6b0*/  FMUL.FTZ R57, R3.reuse, R57 ;  /* 0x0000003903397220 */ /* 0x040fe40000410000 */
[C---:B------:R-:W-:Y:S01]  /*c6c0*/  FMUL.FTZ R58, R2.reuse, R58 ;  /* 0x0000003a023a7220 */ /* 0x040fe20000410000 */
[----:B------:R-:W-:Y:S01]  /*c6d0*/  LDSM.16.MT88.4 R100, [R210+0x2900] ;  /* 0x00290000d264783b */ /* 0x000fe20000004200 */
[C---:B------:R-:W-:Y:S02]  /*c6e0*/  FMUL.FTZ R59, R2.reuse, R59 ;  /* 0x0000003b023b7220 */ /* 0x040fe40000410000 */
[C---:B------:R-:W-:Y:S01]  /*c6f0*/  FMUL.FTZ R60, R3.reuse, R60 ;  /* 0x0000003c033c7220 */ /* 0x040fe20000410000 */
[----:B------:R-:W-:Y:S01]  /*c700*/  MUFU.EX2 R157, R157 ;  /* 0x0000009d009d7308 */ /* 0x000fe20000000800 */
[----:B------:R-:W-:Y:S01]  /*c710*/  FMUL.FTZ R61, R3, R61 ;  /* 0x0000003d033d7220 */ /* 0x000fe20000410000 */
[----:B--2---:R-:W-:Y:S01]  /*c720*/  F2FP.PACK_AB R115, R119, R128 ;  /* 0x000000807773723e */ /* 0x004fe200000000ff */
[C---:B------:R-:W-:Y:S02]  /*c730*/  FMUL.FTZ R62, R2.reuse, R62 ;  /* 0x0000003e023e7220 */ /* 0x040fe40000410000 */
[C---:B------:R-:W-:Y:S02]  /*c740*/  FMUL.FTZ R63, R2.reuse, R63 ;  /* 0x0000003f023f7220 */ /* 0x040fe40000410000 */
[C---:B------:R-:W-:Y:S02]  /*c750*/  FMUL.FTZ R64, R3.reuse, R64 ;  /* 0x0000004003407220 */ /* 0x040fe40000410000 */
[C---:B------:R-:W-:Y:S01]  /*c760*/  HMMA.16816.F32 R4, R112.reuse, R12, R4 ;  /* 0x0000000c7004723c */ /* 0x040fe20000001804 */
[----:B------:R-:W-:Y:S04]  /*c770*/  MUFU.EX2 R152, R152 ;  /* 0x0000009800987308 */ /* 0x000fe80000000800 */
[C---:B------:R-:W-:Y:S02]  /*c780*/  FMUL.FTZ R65, R3.reuse, R65 ;  /* 0x0000004103417220 */ /* 0x040fe40000410000 */
[C---:B------:R-:W-:Y:S01]  /*c790*/  FMUL.FTZ R12, R3.reuse, R104 ;  /* 0x00000068030c7220 */ /* 0x040fe20000410000 */
[C---:B------:R-:W-:Y:S03]  /*c7a0*/  HMMA.16816.F32 R8, R112.reuse, R14, R8 ;  /* 0x0000000e7008723c */ /* 0x040fe60000001808 */
[----:B------:R-:W-:Y:S01]  /*c7b0*/  MUFU.EX2 R153, R153 ;  /* 0x0000009900997308 */ /* 0x000fe20000000800 */
[----:B------:R-:W-:Y:S02]  /*c7c0*/  FMUL.FTZ R13, R3, R105 ;  /* 0x00000069030d7220 */ /* 0x000fe40000410000 */
[C---:B------:R-:W-:Y:S02]  /*c7d0*/  FMUL.FTZ R66, R2.reuse, R66 ;  /* 0x0000004202427220 */ /* 0x040fe40000410000 */
[C---:B------:R-:W-:Y:S04]  /*c7e0*/  FMUL.FTZ R14, R2.reuse, R106 ;  /* 0x0000006a020e7220 */ /* 0x040fe80000410000 */
[C---:B------:R-:W-:Y:S01]  /*c7f0*/  FMUL.FTZ R15, R2.reuse, R107 ;  /* 0x0000006b020f7220 */ /* 0x040fe20000410000 */
[----:B------:R-:W-:Y:S01]  /*c800*/  MUFU.EX2 R135, R135 ;  /* 0x0000008700877308 */ /* 0x000fe20000000800 */
[----:B------:R-:W-:Y:S02]  /*c810*/  FMUL.FTZ R67, R2, R67 ;  /* 0x0000004302437220 */ /* 0x000fe40000410000 */
[--C-:B------:R-:W-:Y:S02]  /*c820*/  FFMA.FTZ R140, R140, c[0x0][0x2d0], -R125.reuse ;  /* 0x0000b4008c8c7a23 */ /* 0x100fe4000001087d */
[--C-:B------:R-:W-:Y:S01]  /*c830*/  FFMA.FTZ R143, R150, c[0x0][0x2d0], -R125.reuse ;  /* 0x0000b400968f7a23 */ /* 0x100fe2000001087d */
[C---:B------:R-:W-:Y:S03]  /*c840*/  HMMA.16816.F32 R12, R112.reuse, R20, R12 ;  /* 0x00000014700c723c */ /* 0x040fe6000000180c */
[--C-:B------:R-:W-:Y:S01]  /*c850*/  FFMA.FTZ R149, R149, c[0x0][0x2d0], -R124.reuse ;  /* 0x0000b40095957a23 */ /* 0x100fe2000001087c */
[----:B------:R-:W2:Y:S01]  /*c860*/  MUFU.EX2 R136, R136 ;  /* 0x0000008800887308 */ /* 0x000ea20000000800 */
[--C-:B------:R-:W-:Y:S02]  /*c870*/  FFMA.FTZ R150, R159, c[0x0][0x2d0], -R124.reuse ;  /* 0x0000b4009f967a23 */ /* 0x100fe4000001087c */
[C---:B------:R-:W-:Y:S01]  /*c880*/  FMUL.FTZ R20, R3.reuse, R96 ;  /* 0x0000006003147220 */ /* 0x040fe20000410000 */
[C---:B------:R-:W-:Y:S04]  /*c890*/  HMMA.16816.F32 R16, R112.reuse, R22, R16 ;  /* 0x000000167010723c */ /* 0x040fe80000001810 */
[----:B------:R-:W-:Y:S02]  /*c8a0*/  FMUL.FTZ R21, R3, R97 ;  /* 0x0000006103157220 */ /* 0x000fe40000410000 */
[----:B------:R-:W-:Y:S01]  /*c8b0*/  MUFU.EX2 R137, R137 ;  /* 0x0000008900897308 */ /* 0x000fe20000000800 */
[C---:B------:R-:W-:Y:S02]  /*c8c0*/  FMUL.FTZ R22, R2.reuse, R98 ;  /* 0x0000006202167220 */ /* 0x040fe40000410000 */
[----:B------:R-:W-:Y:S03]  /*c8d0*/  FMUL.FTZ R23, R2, R99 ;  /* 0x0000006302177220 */ /* 0x000fe60000410000 */
[--C-:B------:R-:W-:Y:S02]  /*c8e0*/  FFMA.FTZ R159, R158, c[0x0][0x2d0], -R125.reuse ;  /* 0x0000b4009e9f7a23 */ /* 0x100fe4000001087d */
[--C-:B------:R-:W-:Y:S02]  /*c8f0*/  FFMA.FTZ R154, R154, c[0x0][0x2d0], -R125.reuse ;  /* 0x0000b4009a9a7a23 */ /* 0x100fe4000001087d */
[C---:B------:R-:W-:Y:S01]  /*c900*/  HMMA.16816.F32 R20, R112.reuse, R28, R20 ;  /* 0x0000001c7014723c */ /* 0x040fe20000001814 */
[----:B------:R-:W5:Y:S02]  /*c910*/  MUFU.EX2 R138, R138 ;  /* 0x0000008a008a7308 */ /* 0x000f640000000800 */
[--C-:B------:R-:W-:Y:S02]  /*c920*/  FFMA.FTZ R158, R163, c[0x0][0x2d0], -R124.reuse ;  /* 0x0000b400a39e7a23 */ /* 0x100fe4000001087c */
[--C-:B------:R-:W-:Y:S02]  /*c930*/  FFMA.FTZ R161, R161, c[0x0][0x2d0], -R124.reuse ;  /* 0x0000b400a1a17a23 */ /* 0x100fe4000001087c */
[C---:B------:R-:W-:Y:S01]  /*c940*/  FMUL.FTZ R28, R3.reuse, R88 ;  /* 0x00000058031c7220 */ /* 0x040fe20000410000 */
[C---:B------:R-:W-:Y:S03]  /*c950*/  HMMA.16816.F32 R24, R112.reuse, R30, R24 ;  /* 0x0000001e7018723c */ /* 0x040fe60000001818 */
[----:B------:R-:W-:Y:S01]  /*c960*/  MUFU.EX2 R140, R140 ;  /* 0x0000008c008c7308 */ /* 0x000fe20000000800 */
[----:B------:R-:W-:Y:S02]  /*c970*/  FMUL.FTZ R29, R3, R89 ;  /* 0x00000059031d7220 */ /* 0x000fe40000410000 */
[--C-:B------:R-:W-:Y:S02]  /*c980*/  FFMA.FTZ R163, R164, c[0x0][0x2d0], -R125.reuse ;  /* 0x0000b400a4a37a23 */ /* 0x100fe4000001087d */
[C---:B------:R-:W-:Y:S04]  /*c990*/  FMUL.FTZ R30, R2.reuse, R90 ;  /* 0x0000005a021e7220 */ /* 0x040fe80000410000 */
[----:B------:R-:W-:Y:S01]  /*c9a0*/  FMUL.FTZ R31, R2, R91 ;  /* 0x0000005b021f7220 */ /* 0x000fe20000410000 */
[----:B------:R-:W1:Y:S01]  /*c9b0*/  MUFU.EX2 R143, R143 ;  /* 0x0000008f008f7308 */ /* 0x000e620000000800 */
[----:B------:R-:W-:Y:S01]  /*c9c0*/  LDSM.16.MT88.4 R88, [R212+0x3900] ;  /* 0x00390000d458783b */ /* 0x000fe20000004200 */
[--C-:B------:R-:W-:Y:S02]  /*c9d0*/  FFMA.FTZ R164, R166, c[0x0][0x2d0], -R125.reuse ;  /* 0x0000b400a6a47a23 */ /* 0x100fe4000001087d */
[--C-:B------:R-:W-:Y:S02]  /*c9e0*/  FFMA.FTZ R165, R165, c[0x0][0x2d0], -R124.reuse ;  /* 0x0000b400a5a57a23 */ /* 0x100fe4000001087c */
[C---:B------:R-:W-:Y:S03]  /*c9f0*/  HMMA.16816.F32 R28, R112.reuse, R36, R28 ;  /* 0x00000024701c723c */ /* 0x040fe6000000181c */
[--C-:B------:R-:W-:Y:S01]  /*ca00*/  FFMA.FTZ R166, R171, c[0x0][0x2d0], -R124.reuse ;  /* 0x0000b400aba67a23 */ /* 0x100fe2000001087c */
[----:B------:R-:W-:Y:S01]  /*ca10*/  MUFU.EX2 R149, R149 ;  /* 0x0000009500957308 */ /* 0x000fe20000000800 */
[--C-:B------:R-:W-:Y:S02]  /*ca20*/  FFMA.FTZ R168, R168, c[0x0][0x2d0], -R125.reuse ;  /* 0x0000b400a8a87a23 */ /* 0x100fe4000001087d */
[C---:B------:R-:W-:Y:S01]  /*ca30*/  FMUL.FTZ R36, R3.reuse, R80 ;  /* 0x0000005003247220 */ /* 0x040fe20000410000 */
[C---:B------:R-:W-:Y:S04]  /*ca40*/  HMMA.16816.F32 R32, R112.reuse, R38, R32 ;  /* 0x000000267020723c */ /* 0x040fe80000001820 */
[----:B------:R-:W-:Y:S02]  /*ca50*/  FMUL.FTZ R37, R3, R81 ;  /* 0x0000005103257220 */ /* 0x000fe40000410000 */
[----:B------:R-:W1:Y:S01]  /*ca60*/  MUFU.EX2 R150, R150 ;  /* 0x0000009600967308 */ /* 0x000e620000000800 */
[C---:B------:R-:W-:Y:S02]  /*ca70*/  FMUL.FTZ R38, R2.reuse, R82 ;  /* 0x0000005202267220 */ /* 0x040fe40000410000 */
[----:B------:R-:W-:Y:S02]  /*ca80*/  FMUL.FTZ R39, R2, R83 ;  /* 0x0000005302277220 */ /* 0x000fe40000410000 */
[----:B------:R-:W-:Y:S01]  /*ca90*/  LDSM.16.MT88.4 R80, [R209+0x900] ;  /* 0x00090000d150783b */ /* 0x000fe20000004200 */
[--C-:B------:R-:W-:Y:S02]  /*caa0*/  FFMA.FTZ R171, R242, c[0x0][0x2d0], -R125.reuse ;  /* 0x0000b400f2ab7a23 */ /* 0x100fe4000001087d */
[--C-:B------:R-:W-:Y:S02]  /*cab0*/  FFMA.FTZ R237, R237, c[0x0][0x2d0], -R124.reuse ;  /* 0x0000b400eded7a23 */ /* 0x100fe4000001087c */
[C---:B------:R-:W-:Y:S01]  /*cac0*/  HMMA.16816.F32 R36, R112.reuse, R44, R36 ;  /* 0x0000002c7024723c */ /* 0x040fe20000001824 */
[----:B------:R-:W-:Y:S02]  /*cad0*/  MUFU.EX2 R159, R159 ;  /* 0x0000009f009f7308 */ /* 0x000fe40000000800 */
        /* <DEDUP_REMOVED lines=9> */
[----:B------:R-:W-:Y:S01]  /*cb70*/  MUFU.EX2 R158, R158 ;  /* 0x0000009e009e7308 */ /* 0x000fe20000000800 */
[----:B------:R-:W2:Y:S01]  /*cb80*/  LDSM.16.MT88.4 R72, [R212+0x900] ;  /* 0x00090000d448783b */ /* 0x000ea20000004200 */
[--C-:B------:R-:W-:Y:S02]  /*cb90*/  FFMA.FTZ R169, R169, c[0x0][0x2d0], -R124.reuse ;  /* 0x0000b400a9a97a23 */ /* 0x100fe4000001087c */
[--C-:B------:R-:W-:Y:S02]  /*cba0*/  FFMA.FTZ R240, R167, c[0x0][0x2d0], -R124.reuse ;  /* 0x0000b400a7f07a23 */ /* 0x100fe4000001087c */
[C---:B---3--:R-:W-:Y:S03]  /*cbb0*/  HMMA.16816.F32 R44, R112.reuse, R84, R44 ;  /* 0x00000054702c723c */ /* 0x048fe6000000182c */
[--C-:B------:R-:W-:Y:S01]  /*cbc0*/  FFMA.FTZ R167, R160, c[0x0][0x2d0], -R125.reuse ;  /* 0x0000b400a0a77a23 */ /* 0x100fe2000001087d */
[----:B------:R-:W3:Y:S01]  /*cbd0*/  MUFU.EX2 R161, R161 ;  /* 0x000000a100a17308 */ /* 0x000ee20000000800 */
[--C-:B------:R-:W-:Y:S02]  /*cbe0*/  FFMA.FTZ R160, R155, c[0x0][0x2d0], -R124.reuse ;  /* 0x0000b4009ba07a23 */ /* 0x100fe4000001087c */
[--C-:B------:R-:W-:Y:S01]  /*cbf0*/  FFMA.FTZ R155, R156, c[0x0][0x2d0], -R125.reuse ;  /* 0x0000b4009c9b7a23 */ /* 0x100fe2000001087d */
[C---:B------:R-:W-:Y:S01]  /*cc00*/  HMMA.16816.F32 R48, R112.reuse, R86, R48 ;  /* 0x000000567030723c */ /* 0x040fe20000001830 */
[----:B------:R-:W-:Y:S03]  /*cc10*/  LDSM.16.MT88.4 R84, [R208+0x900] ;  /* 0x00090000d054783b */ /* 0x000fe60000004200 */
[--C-:B------:R-:W-:Y:S02]  /*cc20*/  FFMA.FTZ R156, R151, c[0x0][0x2d0], -R124.reuse ;  /* 0x0000b400979c7a23 */ /* 0x100fe4000001087c */
[----:B------:R-:W-:Y:S01]  /*cc30*/  MUFU.EX2 R167, R167 ;  /* 0x000000a700a77308 */ /* 0x000fe20000000800 */
[--C-:B------:R-:W-:Y:S01]  /*cc40*/  FFMA.FTZ R142, R142, c[0x0][0x2d0], -R125.reuse ;  /* 0x0000b4008e8e7a23 */ /* 0x100fe2000001087d */
[C---:B----4-:R-:W-:Y:S04]  /*cc50*/  HMMA.16816.F32 R52, R112.reuse, R76, R52 ;  /* 0x0000004c7034723c */ /* 0x050fe80000001834 */
[--C-:B------:R-:W-:Y:S02]  /*cc60*/  FFMA.FTZ R151, R148, c[0x0][0x2d0], -R125.reuse ;  /* 0x0000b40094977a23 */ /* 0x100fe4000001087d */
[--C-:B------:R-:W-:Y:S02]  /*cc70*/  FFMA.FTZ R141, R141, c[0x0][0x2d0], -R124.reuse ;  /* 0x0000b4008d8d7a23 */ /* 0x100fe4000001087c */
[C---:B------:R-:W-:Y:S01]  /*cc80*/  HMMA.16816.F32 R56, R112.reuse, R78, R56 ;  /* 0x0000004e7038723c */ /* 0x040fe20000001838 */
[----:B------:R-:W4:Y:S01]  /*cc90*/  LDSM.16.MT88.4 R76, [R210+0x900] ;  /* 0x00090000d24c783b */ /* 0x000f220000004200 */
[----:B------:R-:W-:Y:S02]  /*cca0*/  MUFU.EX2 R160, R160 ;  /* 0x000000a000a07308 */ /* 0x000fe40000000800 */
[--C-:B------:R-:W-:Y:S02]  /*ccb0*/  FFMA.FTZ R148, R139, c[0x0][0x2d0], -R124.reuse ;  /* 0x0000b4008b947a23 */ /* 0x100fe4000001087c */
[--C-:B------:R-:W-:Y:S02]  /*ccc0*/  FFMA.FTZ R139, R127, c[0x0][0x2d0], -R125.reuse ;  /* 0x0000b4007f8b7a23 */ /* 0x100fe4000001087d */
[C---:B-1----:R-:W-:Y:S04]  /*ccd0*/  HMMA.16816.F32 R60, R112.reuse, R68, R60 ;  /* 0x00000044703c723c */ /* 0x042fe8000000183c */
[----:B------:R-:W-:Y:S01]  /*cce0*/  MUFU.EX2 R155, R155 ;  /* 0x0000009b009b7308 */ /* 0x000fe20000000800 */
[----:B------:R-:W-:Y:S02]  /*ccf0*/  FFMA.FTZ R125, R126, c[0x0][0x2d0], -R125 ;  /* 0x0000b4007e7d7a23 */ /* 0x000fe4000001087d */
[----:B--2---:R-:W-:Y:S01]  /*cd00*/  F2FP.PACK_AB R68, R136, R135 ;  /* 0x000000878844723e */ /* 0x004fe200000000ff */
[----:B------:R-:W-:Y:S04]  /*cd10*/  HMMA.16816.F32 R64, R112, R70, R64 ;  /* 0x000000467040723c */ /* 0x000fe80000001840 */
[----:B-----5:R-:W-:Y:S01]  /*cd20*/  F2FP.PACK_AB R69, R138, R137 ;  /* 0x000000898a45723e */ /* 0x020fe200000000ff */
[--C-:B------:R-:W-:Y:S01]  /*cd30*/  FFMA.FTZ R118, R118, c[0x0][0x2d0], -R124.reuse ;  /* 0x0000b40076767a23 */ /* 0x100fe2000001087c */
[----:B------:R-:W-:Y:S01]  /*cd40*/  MUFU.EX2 R156, R156 ;  /* 0x0000009c009c7308 */ /* 0x000fe20000000800 */
[----:B------:R-:W-:Y:S01]  /*cd50*/  F2FP.PACK_AB R70, R143, R140 ;  /* 0x0000008c8f46723e */ /* 0x000fe200000000ff */
[----:B------:R-:W-:Y:S01]  /*cd60*/  FFMA.FTZ R124, R117, c[0x0][0x2d0], -R124 ;  /* 0x0000b400757c7a23 */ /* 0x000fe2000001087c */
[----:B------:R-:W-:Y:S03]  /*cd70*/  F2FP.PACK_AB R71, R150, R149 ;  /* 0x000000959647723e */ /* 0x000fe600000000ff */
[----:B------:R-:W-:Y:S01]  /*cd80*/  FFMA.FTZ R134, R3, R228, R134 ;  /* 0x000000e403867223 */ /* 0x000fe20000010086 */
[----:B------:R-:W-:Y:S01]  /*cd90*/  MOV R3, R0 ;  /* 0x0000000000037202 */ /* 0x000fe20000000f00 */
[----:B------:R-:W-:Y:S02]  /*cda0*/  FFMA.FTZ R130, R2, R227, R130 ;  /* 0x000000e302827223 */ /* 0x000fe40000010082 */
[C---:B------:R-:W-:Y:S01]  /*cdb0*/  HMMA.16816.F32 R4, R68.reuse, R72, R4 ;  /* 0x000000484404723c */ /* 0x040fe20000001804 */
[----:B------:R-:W-:Y:S04]  /*cdc0*/  MUFU.EX2 R163, R163 ;  /* 0x000000a300a37308 */ /* 0x000fe80000000800 */
[----:B------:R-:W-:Y:S02]  /*cdd0*/  FADD.FTZ R133, R133, R134 ;  /* 0x0000008685857221 */ /* 0x000fe40000010000 */
[----:B------:R-:W-:Y:S01]  /*cde0*/  FADD.FTZ R129, R129, R130 ;  /* 0x0000008281817221 */ /* 0x000fe20000010000 */
[C---:B------:R-:W-:Y:S01]  /*cdf0*/  HMMA.16816.F32 R8, R68.reuse, R74, R8 ;  /* 0x0000004a4408723c */ /* 0x040fe20000001808 */
[----:B------:R-:W1:Y:S02]  /*ce00*/  LDSM.16.MT88.4 R72, [R210+0x3900] ;  /* 0x00390000d248783b */ /* 0x000e640000004200 */
[----:B------:R-:W2:Y:S01]  /*ce10*/  MUFU.EX2 R164, R164 ;  /* 0x000000a400a47308 */ /* 0x000ea20000000800 */
[----:B------:R-:W-:Y:S02]  /*ce20*/  FADD.FTZ R132, R132, R133 ;  /* 0x0000008584847221 */ /* 0x000fe40000010000 */
[----:B------:R-:W-:Y:S02]  /*ce30*/  FADD.FTZ R2, R128, R129 ;  /* 0x0000008180027221 */ /* 0x000fe40000010000 */
[C---:B----4-:R-:W-:Y:S04]  /*ce40*/  HMMA.16816.F32 R12, R68.reuse, R76, R12 ;  /* 0x0000004c440c723c */ /* 0x050fe8000000180c */
[----:B------:R-:W-:Y:S01]  /*ce50*/  FADD.FTZ R132, R131, R132 ;  /* 0x0000008483847221 */ /* 0x000fe20000010000 */
[----:B------:R-:W-:Y:S01]  /*ce60*/  MUFU.EX2 R165, R165 ;  /* 0x000000a500a57308 */ /* 0x000fe20000000800 */
[----:B------:R-:W-:Y:S01]  /*ce70*/  FADD.FTZ R2, R119, R2 ;  /* 0x0000000277027221 */ /* 0x000fe20000010000 */
[----:B------:R-:W-:Y:S01]  /*ce80*/  MOV R119, R116 ;  /* 0x0000007400777202 */ /* 0x000fe20000000f00 */
[C---:B------:R-:W-:Y:S01]  /*ce90*/  HMMA.16816.F32 R16, R68.reuse, R78, R16 ;  /* 0x0000004e4410723c */ /* 0x040fe20000001810 */
[----:B------:R-:W4:Y:S03]  /*cea0*/  LDSM.16.MT88.4 R76, [R209+0x3900] ;  /* 0x00390000d14c783b */ /* 0x000f260000004200 */
[----:B------:R-:W-:Y:S02]  /*ceb0*/  FADD.FTZ R135, R135, R132 ;  /* 0x0000008487877221 */ /* 0x000fe40000010000 */
[----:B------:R-:W-:Y:S01]  /*cec0*/  FADD.FTZ R137, R137, R2 ;  /* 0x0000000289897221 */ /* 0x000fe20000010000 */
[----:B------:R-:W5:Y:S01]  /*ced0*/  MUFU.EX2 R166, R166 ;  /* 0x000000a600a67308 */ /* 0x000f620000000800 */
[C---:B------:R-:W-:Y:S04]  /*cee0*/  HMMA.16816.F32 R20, R68.reuse, R80, R20 ;  /* 0x000000504414723c */ /* 0x040fe80000001814 */
[----:B------:R-:W-:Y:S02]  /*cef0*/  FADD.FTZ R135, R136, R135 ;  /* 0x0000008788877221 */ /* 0x000fe40000010000 */
[----:B------:R-:W-:Y:S02]  /*cf00*/  FADD.FTZ R138, R138, R137 ;  /* 0x000000898a8a7221 */ /* 0x000fe40000010000 */
[C---:B------:R-:W-:Y:S01]  /*cf10*/  HMMA.16816.F32 R24, R68.reuse, R82, R24 ;  /* 0x000000524418723c */ /* 0x040fe20000001818 */
[----:B------:R-:W2:Y:S01]  /*cf20*/  LDSM.16.MT88.4 R80, [R208+0x3900] ;  /* 0x00390000d050783b */ /* 0x000ea20000004200 */
[----:B------:R-:W-:Y:S02]  /*cf30*/  MUFU.EX2 R168, R168 ;  /* 0x000000a800a87308 */ /* 0x000fe40000000800 */
[----:B------:R-:W-:Y:S04]  /*cf40*/  FADD.FTZ R140, R140, R135 ;  /* 0x000000878c8c7221 */ /* 0x000fe80000010000 */
[C---:B------:R-:W-:Y:S04]  /*cf50*/  HMMA.16816.F32 R28, R68.reuse, R84, R28 ;  /* 0x00000054441c723c */ /* 0x040fe8000000181c */
[----:B------:R-:W-:Y:S01]  /*cf60*/  MUFU.EX2 R171, R171 ;  /* 0x000000ab00ab7308 */ /* 0x000fe20000000800 */
[----:B------:R-:W-:Y:S03]  /*cf70*/  FADD.FTZ R140, R143, R140 ;  /* 0x0000008c8f8c7221 */ /* 0x000fe60000010000 */
[C---:B------:R-:W-:Y:S01]  /*cf80*/  HMMA.16816.F32 R32, R68.reuse, R86, R32 ;  /* 0x000000564420723c */ /* 0x040fe20000001820 */
[----:B------:R-:W-:Y:S05]  /*cf90*/  LDSM.16.MT88.4 R84, [R210+0x1100] ;  /* 0x00110000d254783b */ /* 0x000fea0000004200 */
[----:B------:R-:W-:Y:S02]  /*cfa0*/  MUFU.EX2 R237, R237 ;  /* 0x000000ed00ed7308 */ /* 0x000fe40000000800 */
[C---:B------:R-:W-:Y:S08]  /*cfb0*/  HMMA.16816.F32 R36, R68.reuse, R88, R36 ;  /* 0x000000584424723c */ /* 0x040ff00000001824 */
[C---:B------:R-:W-:Y:S01]  /*cfc0*/  HMMA.16816.F32 R40, R68.reuse, R90, R40 ;  /* 0x0000005a4428723c */ /* 0x040fe20000001828 */
[----:B------:R-:W-:Y:S01]  /*cfd0*/  LDSM.16.MT88.4 R88, [R208+0x4100] ;  /* 0x00410000d058783b */ /* 0x000fe20000004200 */
[----:B------:R-:W-:Y:S06]  /*cfe0*/  MUFU.EX2 R242, R242 ;  /* 0x000000f200f27308 */ /* 0x000fec0000000800 */
[C---:B-1----:R-:W-:Y:S04]  /*cff0*/  HMMA.16816.F32 R44, R68.reuse, R72, R44 ;  /* 0x00000048442c723c */ /* 0x042fe8000000182c */
[----:B------:R-:W-:Y:S04]  /*d000*/  MUFU.EX2 R239, R239 ;  /* 0x000000ef00ef7308 */ /* 0x000fe80000000800 */
[C---:B------:R-:W-:Y:S01]  /*d010*/  HMMA.16816.F32 R48, R68.reuse, R74, R48 ;  /* 0x0000004a4430723c */ /* 0x040fe20000001830 */
[----:B------:R-:W1:Y:S05]  /*d020*/  LDSM.16.MT88.4 R72, [R212+0x1100] ;  /* 0x00110000d448783b */ /* 0x000e6a0000004200 */
[----:B------:R-:W-:Y:S02]  /*d030*/  MUFU.EX2 R170, R170 ;  /* 0x000000aa00aa7308 */ /* 0x000fe40000000800 */
[C---:B----4-:R-:W-:Y:S08]  /*d040*/  HMMA.16816.F32 R52, R68.reuse, R76, R52 ;  /* 0x0000004c4434723c */ /* 0x050ff00000001834 */
[C---:B------:R-:W-:Y:S01]  /*d050*/  HMMA.16816.F32 R56, R68.reuse, R78, R56 ;  /* 0x0000004e4438723c */ /* 0x040fe20000001838 */
[----:B------:R-:W4:Y:S01]  /*d060*/  LDSM.16.MT88.4 R76, [R209+0x1100] ;  /* 0x00110000d14c783b */ /* 0x000f220000004200 */
[----:B------:R-:W-:Y:S06]  /*d070*/  MUFU.EX2 R169, R169 ;  /* 0x000000a900a97308 */ /* 0x000fec0000000800 */
[C---:B--2---:R-:W-:Y:S04]  /*d080*/  HMMA.16816.F32 R60, R68.reuse, R80, R60 ;  /* 0x00000050443c723c */ /* 0x044fe8000000183c */
[----:B------:R-:W-:Y:S04]  /*d090*/  MUFU.EX2 R240, R240 ;  /* 0x000000f000f07308 */ /* 0x000fe80000000800 */
[----:B------:R-:W-:Y:S01]  /*d0a0*/  HMMA.16816.F32 R64, R68, R82, R64 ;  /* 0x000000524440723c */ /* 0x000fe20000001840 */
[----:B------:R-:W2:Y:S05]  /*d0b0*/  LDSM.16.MT88.4 R80, [R208+0x1100] ;  /* 0x00110000d050783b */ /* 0x000eaa0000004200 */
[----:B------:R-:W-:Y:S01]  /*d0c0*/  MUFU.EX2 R142, R142 ;  /* 0x0000008e008e7308 */ /* 0x000fe20000000800 */
[----:B------:R-:W-:Y:S01]  /*d0d0*/  F2FP.PACK_AB R68, R154, R159 ;  /* 0x0000009f9a44723e */ /* 0x000fe200000000ff */
[----:B------:R-:W-:Y:S01]  /*d0e0*/  FADD.FTZ R159, R159, R140 ;  /* 0x0000008c9f9f7221 */ /* 0x000fe20000010000 */
[----:B---3--:R-:W-:Y:S03]  /*d0f0*/  F2FP.PACK_AB R69, R161, R158 ;  /* 0x0000009ea145723e */ /* 0x008fe600000000ff */
[----:B------:R-:W-:Y:S01]  /*d100*/  F2FP.PACK_AB R70, R164, R163 ;  /* 0x000000a3a446723e */ /* 0x000fe200000000ff */
[----:B------:R-:W-:Y:S01]  /*d110*/  FADD.FTZ R154, R154, R159 ;  /* 0x0000009f9a9a7221 */ /* 0x000fe20000010000 */
[----:B-----5:R-:W-:Y:S02]  /*d120*/  F2FP.PACK_AB R71, R166, R165 ;  /* 0x000000a5a647723e */ /* 0x020fe400000000ff */
[----:B------:R-:W-:Y:S01]  /*d130*/  MUFU.EX2 R151, R151 ;  /* 0x0000009700977308 */ /* 0x000fe20000000800 */
[----:B------:R-:W-:Y:S04]  /*d140*/  FADD.FTZ R163, R163, R154 ;  /* 0x0000009aa3a37221 */ /* 0x000fe80000010000 */
[C---:B-1----:R-:W-:Y:S03]  /*d150*/  HMMA.16816.F32 R4, R68.reuse, R72, R4 ;  /* 0x000000484404723c */ /* 0x042fe60000001804 */
[----:B------:R-:W-:Y:S02]  /*d160*/  FADD.FTZ R163, R164, R163 ;  /* 0x000000a3a4a37221 */ /* 0x000fe40000010000 */
[----:B------:R-:W-:Y:S03]  /*d170*/  MUFU.EX2 R141, R141 ;  /* 0x0000008d008d7308 */ /* 0x000fe60000000800 */
[C---:B------:R-:W-:Y:S01]  /*d180*/  HMMA.16816.F32 R8, R68.reuse, R74, R8 ;  /* 0x0000004a4408723c */ /* 0x040fe20000001808 */
[----:B------:R-:W1:Y:S06]  /*d190*/  LDSM.16.MT88.4 R72, [R212+0x4100] ;  /* 0x00410000d448783b */ /* 0x000e6c0000004200 */
[----:B------:R-:W3:Y:S01]  /*d1a0*/  MUFU.EX2 R148, R148 ;  /* 0x0000009400947308 */ /* 0x000ee20000000800 */
[C---:B------:R-:W-:Y:S08]  /*d1b0*/  HMMA.16816.F32 R12, R68.reuse, R84, R12 ;  /* 0x00000054440c723c */ /* 0x040ff0000000180c */
[C---:B------:R-:W-:Y:S01]  /*d1c0*/  HMMA.16816.F32 R16, R68.reuse, R86, R16 ;  /* 0x000000564410723c */ /* 0x040fe20000001810 */
[----:B------:R-:W5:Y:S01]  /*d1d0*/  LDSM.16.MT88.4 R84, [R210+0x4100] ;  /* 0x00410000d254783b */ /* 0x000f620000004200 */
[----:B------:R-:W-:Y:S06]  /*d1e0*/  MUFU.EX2 R139, R139 ;  /* 0x0000008b008b7308 */ /* 0x000fec0000000800 */
[C---:B----4-:R-:W-:Y:S04]  /*d1f0*/  HMMA.16816.F32 R20, R68.reuse, R76, R20 ;  /* 0x0000004c4414723c */ /* 0x050fe80000001814 */
[----:B------:R3:W4:Y:S04]  /*d200*/  MUFU.EX2 R244, R125 ;  /* 0x0000007d00f47308 */ /* 0x0007280000000800 */
[C---:B------:R-:W-:Y:S01]  /*d210*/  HMMA.16816.F32 R24, R68.reuse, R78, R24 ;  /* 0x0000004e4418723c */ /* 0x040fe20000001818 */
[----:B------:R-:W5:Y:S05]  /*d220*/  LDSM.16.MT88.4 R76, [R209+0x4100] ;  /* 0x00410000d14c783b */ /* 0x000f6a0000004200 */
[----:B------:R-:W-:Y:S02]  /*d230*/  MUFU.EX2 R118, R118 ;  /* 0x0000007600767308 */ /* 0x000fe40000000800 */
[C---:B--2---:R-:W-:Y:S08]  /*d240*/  HMMA.16816.F32 R28, R68.reuse, R80, R28 ;  /* 0x00000050441c723c */ /* 0x044ff0000000181c */
[C---:B------:R-:W-:Y:S01]  /*d250*/  HMMA.16816.F32 R32, R68.reuse, R82, R32 ;  /* 0x000000524420723c */ /* 0x040fe20000001820 */
[----:B------:R-:W2:Y:S01]  /*d260*/  LDSM.16.MT88.4 R80, [R212+0x1900] ;  /* 0x00190000d450783b */ /* 0x000ea20000004200 */
[----:B------:R5:W5:Y:S02]  /*d270*/  MUFU.EX2 R117, R124 ;  /* 0x0000007c00757308 */ /* 0x000b640000000800 */
[----:B---3--:R-:W-:Y:S02]  /*d280*/  F2FP.PACK_AB R125, R148, R141 ;  /* 0x0000008d947d723e */ /* 0x008fe400000000ff */
[----:B----4-:R-:W-:Y:S02]  /*d290*/  F2FP.PACK_AB R126, R244, R139 ;  /* 0x0000008bf47e723e */ /* 0x010fe400000000ff */
[C---:B-1----:R-:W-:Y:S08]  /*d2a0*/  HMMA.16816.F32 R36, R68.reuse, R72, R36 ;  /* 0x000000484424723c */ /* 0x042ff00000001824 */
[C---:B------:R-:W-:Y:S01]  /*d2b0*/  HMMA.16816.F32 R40, R68.reuse, R74, R40 ;  /* 0x0000004a4428723c */ /* 0x040fe20000001828 */
[----:B------:R-:W1:Y:S07]  /*d2c0*/  LDSM.16.MT88.4 R72, [R210+0x1900] ;  /* 0x00190000d248783b */ /* 0x000e6e0000004200 */
[C---:B-----5:R-:W-:Y:S04]  /*d2d0*/  HMMA.16816.F32 R44, R68.reuse, R84, R44 ;  /* 0x00000054442c723c */ /* 0x060fe8000000182c */
[----:B------:R-:W-:Y:S02]  /*d2e0*/  F2FP.PACK_AB R124, R151, R142 ;  /* 0x0000008e977c723e */ /* 0x000fe400000000ff */
[----:B------:R-:W-:Y:S02]  /*d2f0*/  F2FP.PACK_AB R127, R117, R118 ;  /* 0x00000076757f723e */ /* 0x000fe400000000ff */
[C---:B------:R-:W-:Y:S01]  /*d300*/  HMMA.16816.F32 R48, R68.reuse, R86, R48 ;  /* 0x000000564430723c */ /* 0x040fe20000001830 */
[----:B------:R-:W-:Y:S07]  /*d310*/  LDSM.16.MT88.4 R84, [R208+0x1900] ;  /* 0x00190000d054783b */ /* 0x000fee0000004200 */
[C---:B------:R-:W-:Y:S08]  /*d320*/  HMMA.16816.F32 R52, R68.reuse, R76, R52 ;  /* 0x0000004c4434723c */ /* 0x040ff00000001834 */
[C---:B------:R-:W-:Y:S01]  /*d330*/  HMMA.16816.F32 R56, R68.reuse, R78, R56 ;  /* 0x0000004e4438723c */ /* 0x040fe20000001838 */
[----:B------:R-:W3:Y:S07]  /*d340*/  LDSM.16.MT88.4 R76, [R209+0x1900] ;  /* 0x00190000d14c783b */ /* 0x000eee0000004200 */
[C---:B------:R-:W-:Y:S08]  /*d350*/  HMMA.16816.F32 R60, R68.reuse, R88, R60 ;  /* 0x00000058443c723c */ /* 0x040ff0000000183c */
[----:B------:R-:W-:Y:S01]  /*d360*/  HMMA.16816.F32 R64, R68, R90, R64 ;  /* 0x0000005a4440723c */ /* 0x000fe20000001840 */
[----:B------:R-:W-:Y:S06]  /*d370*/  LDSM.16.MT88.4 R88, [R209+0x4900] ;  /* 0x00490000d158783b */ /* 0x000fec0000004200 */
[C---:B------:R-:W-:Y:S01]  /*d380*/  F2FP.PACK_AB R68, R171.reuse, R168 ;  /* 0x000000a8ab44723e */ /* 0x040fe200000000ff */
[----:B------:R-:W-:Y:S01]  /*d390*/  FADD.FTZ R168, R168, R163 ;  /* 0x000000a3a8a87221 */ /* 0x000fe20000010000 */
[----:B------:R-:W-:Y:S03]  /*d3a0*/  F2FP.PACK_AB R69, R242, R237 ;  /* 0x000000edf245723e */ /* 0x000fe600000000ff */
[----:B------:R-:W-:Y:S01]  /*d3b0*/  F2FP.PACK_AB R70, R170, R239 ;  /* 0x000000efaa46723e */ /* 0x000fe200000000ff */
[----:B------:R-:W-:Y:S01]  /*d3c0*/  FADD.FTZ R168, R171, R168 ;  /* 0x000000a8aba87221 */ /* 0x000fe20000010000 */
[----:B------:R-:W-:Y:S03]  /*d3d0*/  F2FP.PACK_AB R71, R240, R169 ;  /* 0x000000a9f047723e */ /* 0x000fe600000000ff */
[----:B------:R-:W-:Y:S01]  /*d3e0*/  FADD.FTZ R239, R239, R168 ;  /* 0x000000a8efef7221 */ /* 0x000fe20000010000 */
[----:B------:R-:W-:Y:S03]  /*d3f0*/  IADD3 R168, R238, -0x1, RZ ;  /* 0xffffffffeea87810 */ /* 0x000fe60007ffe0ff */
[C---:B--2---:R-:W-:Y:S03]  /*d400*/  HMMA.16816.F32 R4, R68.reuse, R80, R4 ;  /* 0x000000504404723c */ /* 0x044fe60000001804 */
[----:B------:R-:W-:Y:S01]  /*d410*/  FADD.FTZ R239, R170, R239 ;  /* 0x000000efaaef7221 */ /* 0x000fe20000010000 */
[----:B------:R-:W-:Y:S04]  /*d420*/  MOV R238, R168 ;  /* 0x000000a800ee7202 */ /* 0x000fe80000000f00 */
        /* <DEDUP_REMOVED lines=11> */
[C---:B--2---:R-:W-:Y:S08]  /*d4e0*/  HMMA.16816.F32 R36, R68.reuse, R80, R36 ;  /* 0x000000504424723c */ /* 0x044ff00000001824 */
[C---:B------:R-:W-:Y:S01]  /*d4f0*/  HMMA.16816.F32 R40, R68.reuse, R82, R40 ;  /* 0x000000524428723c */ /* 0x040fe20000001828 */
[----:B------:R-:W2:Y:S07]  /*d500*/  LDSM.16.MT88.4 R80, [R210+0x2100] ;  /* 0x00210000d250783b */ /* 0x000eae0000004200 */
[C---:B-1----:R-:W-:Y:S08]  /*d510*/  HMMA.16816.F32 R44, R68.reuse, R72, R44 ;  /* 0x00000048442c723c */ /* 0x042ff0000000182c */
[C---:B------:R-:W-:Y:S01]  /*d520*/  HMMA.16816.F32 R48, R68.reuse, R74, R48 ;  /* 0x0000004a4430723c */ /* 0x040fe20000001830 */
[----:B------:R-:W1:Y:S07]  /*d530*/  LDSM.16.MT88.4 R72, [R209+0x2100] ;  /* 0x00210000d148783b */ /* 0x000e6e0000004200 */
[C---:B------:R-:W-:Y:S08]  /*d540*/  HMMA.16816.F32 R52, R68.reuse, R88, R52 ;  /* 0x000000584434723c */ /* 0x040ff00000001834 */
[C---:B------:R-:W-:Y:S01]  /*d550*/  HMMA.16816.F32 R56, R68.reuse, R90, R56 ;  /* 0x0000005a4438723c */ /* 0x040fe20000001838 */
[----:B------:R-:W-:Y:S07]  /*d560*/  LDSM.16.MT88.4 R88, [R209+0x5100] ;  /* 0x00510000d158783b */ /* 0x000fee0000004200 */
        /* <DEDUP_REMOVED lines=9> */
[----:B------:R-:W-:Y:S04]  /*d600*/  FADD.FTZ R155, R155, R162 ;  /* 0x000000a29b9b7221 */ /* 0x000fe80000010000 */
[C---:B---3--:R-:W-:Y:S03]  /*d610*/  HMMA.16816.F32 R4, R68.reuse, R76, R4 ;  /* 0x0000004c4404723c */ /* 0x048fe60000001804 */
[----:B------:R-:W-:Y:S04]  /*d620*/  FADD.FTZ R155, R152, R155 ;  /* 0x0000009b989b7221 */ /* 0x000fe80000010000 */
        /* <DEDUP_REMOVED lines=8> */
[----:B------:R-:W-:Y:S04]  /*d6b0*/  FADD.FTZ R228, R244, R139 ;  /* 0x0000008bf4e47221 */ /* 0x000fe80000010000 */
[C---:B-1----:R-:W-:Y:S08]  /*d6c0*/  HMMA.16816.F32 R20, R68.reuse, R72, R20 ;  /* 0x000000484414723c */ /* 0x042ff00000001814 */
[C---:B------:R-:W-:Y:S01]  /*d6d0*/  HMMA.16816.F32 R24, R68.reuse, R74, R24 ;  /* 0x0000004a4418723c */ /* 0x040fe20000001818 */
[----:B------:R-:W1:Y:S07]  /*d6e0*/  LDSM.16.MT88.4 R72, [R208+0x5100] ;  /* 0x00510000d048783b */ /* 0x000e6e0000004200 */
[C---:B------:R-:W-:Y:S08]  /*d6f0*/  HMMA.16816.F32 R28, R68.reuse, R84, R28 ;  /* 0x00000054441c723c */ /* 0x040ff0000000181c */
[C---:B------:R-:W-:Y:S01]  /*d700*/  HMMA.16816.F32 R32, R68.reuse, R86, R32 ;  /* 0x000000564420723c */ /* 0x040fe20000001820 */
[----:B------:R-:W4:Y:S07]  /*d710*/  LDSM.16.MT88.4 R84, [R208+0x2900] ;  /* 0x00290000d054783b */ /* 0x000f2e0000004200 */
[C---:B---3--:R-:W-:Y:S08]  /*d720*/  HMMA.16816.F32 R36, R68.reuse, R76, R36 ;  /* 0x0000004c4424723c */ /* 0x048ff00000001824 */
[C---:B------:R-:W-:Y:S01]  /*d730*/  HMMA.16816.F32 R40, R68.reuse, R78, R40 ;  /* 0x0000004e4428723c */ /* 0x040fe20000001828 */
[----:B------:R-:W3:Y:S07]  /*d740*/  LDSM.16.MT88.4 R76, [R212+0x5900] ;  /* 0x00590000d44c783b */ /* 0x000eee0000004200 */
[C---:B--2---:R-:W-:Y:S08]  /*d750*/  HMMA.16816.F32 R44, R68.reuse, R80, R44 ;  /* 0x00000050442c723c */ /* 0x044ff0000000182c */
[C---:B------:R-:W-:Y:S08]  /*d760*/  HMMA.16816.F32 R48, R68.reuse, R82, R48 ;  /* 0x000000524430723c */ /* 0x040ff00000001830 */
[C---:B------:R-:W-:Y:S08]  /*d770*/  HMMA.16816.F32 R52, R68.reuse, R88, R52 ;  /* 0x000000584434723c */ /* 0x040ff00000001834 */
[C---:B------:R-:W-:Y:S08]  /*d780*/  HMMA.16816.F32 R56, R68.reuse, R90, R56 ;  /* 0x0000005a4438723c */ /* 0x040ff00000001838 */
[C---:B-1----:R-:W-:Y:S08]  /*d790*/  HMMA.16816.F32 R60, R68.reuse, R72, R60 ;  /* 0x00000048443c723c */ /* 0x042ff0000000183c */
[----:B------:R-:W-:Y:S01]  /*d7a0*/  HMMA.16816.F32 R64, R68, R74, R64 ;  /* 0x0000004a4440723c */ /* 0x000fe20000001840 */
[----:B------:R-:W1:Y:S07]  /*d7b0*/  LDSM.16.MT88.4 R68, [R210+0x5900] ;  /* 0x00590000d244783b */ /* 0x000e6e0000004200 */
[C---:B------:R-:W-:Y:S01]  /*d7c0*/  HMMA.16816.F32 R112, R124.reuse, R108, R4 ;  /* 0x0000006c7c70723c */ /* 0x040fe20000001804 */
[----:B------:R-:W2:Y:S07]  /*d7d0*/  LDSM.16.MT88.4 R4, [R209+0x5900] ;  /* 0x00590000d104783b */ /* 0x000eae0000004200 */
[C---:B------:R-:W-:Y:S01]  /*d7e0*/  HMMA.16816.F32 R108, R124.reuse, R110, R8 ;  /* 0x0000006e7c6c723c */ /* 0x040fe20000001808 */
[----:B------:R-:W5:Y:S07]  /*d7f0*/  LDSM.16.MT88.4 R8, [R208+0x5900] ;  /* 0x00590000d008783b */ /* 0x000f6e0000004200 */
[C---:B------:R-:W-:Y:S07]  /*d800*/  HMMA.16816.F32 R104, R124.reuse, R100, R12 ;  /* 0x000000647c68723c */ /* 0x040fee000000180c */
[----:B------:R-:W-:Y:S01]  /*d810*/  FADD.FTZ R13, R149, R138 ;  /* 0x0000008a950d7221 */ /* 0x000fe20000010000 */
[C---:B------:R-:W-:Y:S04]  /*d820*/  HMMA.16816.F32 R100, R124.reuse, R102, R16 ;  /* 0x000000667c64723c */ /* 0x040fe80000001810 */
[----:B------:R-:W-:Y:S04]  /*d830*/  FADD.FTZ R13, R150, R13 ;  /* 0x0000000d960d7221 */ /* 0x000fe80000010000 */
[C---:B------:R-:W-:Y:S04]  /*d840*/  HMMA.16816.F32 R96, R124.reuse, R92, R20 ;  /* 0x0000005c7c60723c */ /* 0x040fe80000001814 */
[----:B------:R-:W-:Y:S04]  /*d850*/  FADD.FTZ R2, R158, R13 ;  /* 0x0000000d9e027221 */ /* 0x000fe80000010000 */
[C---:B------:R-:W-:Y:S04]  /*d860*/  HMMA.16816.F32 R92, R124.reuse, R94, R24 ;  /* 0x0000005e7c5c723c */ /* 0x040fe80000001818 */
[----:B------:R-:W-:Y:S04]  /*d870*/  FADD.FTZ R2, R161, R2 ;  /* 0x00000002a1027221 */ /* 0x000fe80000010000 */
[C---:B----4-:R-:W-:Y:S04]  /*d880*/  HMMA.16816.F32 R88, R124.reuse, R84, R28 ;  /* 0x000000547c58723c */ /* 0x050fe8000000181c */
[----:B------:R-:W-:Y:S04]  /*d890*/  FADD.FTZ R165, R165, R2 ;  /* 0x00000002a5a57221 */ /* 0x000fe80000010000 */
[C---:B------:R-:W-:Y:S04]  /*d8a0*/  HMMA.16816.F32 R84, R124.reuse, R86, R32 ;  /* 0x000000567c54723c */ /* 0x040fe80000001820 */
[----:B------:R-:W-:Y:S04]  /*d8b0*/  FADD.FTZ R166, R166, R165 ;  /* 0x000000a5a6a67221 */ /* 0x000fe80000010000 */
[C---:B---3--:R-:W-:Y:S04]  /*d8c0*/  HMMA.16816.F32 R80, R124.reuse, R76, R36 ;  /* 0x0000004c7c50723c */ /* 0x048fe80000001824 */
[----:B------:R-:W-:Y:S04]  /*d8d0*/  FADD.FTZ R237, R237, R166 ;  /* 0x000000a6eded7221 */ /* 0x000fe80000010000 */
[C---:B------:R-:W-:Y:S04]  /*d8e0*/  HMMA.16816.F32 R76, R124.reuse, R78, R40 ;  /* 0x0000004e7c4c723c */ /* 0x040fe80000001828 */
[----:B------:R-:W-:Y:S04]  /*d8f0*/  FADD.FTZ R242, R242, R237 ;  /* 0x000000edf2f27221 */ /* 0x000fe80000010000 */
[C---:B-1----:R-:W-:Y:S04]  /*d900*/  HMMA.16816.F32 R72, R124.reuse, R68, R44 ;  /* 0x000000447c48723c */ /* 0x042fe8000000182c */
[----:B------:R-:W-:Y:S04]  /*d910*/  FADD.FTZ R169, R169, R242 ;  /* 0x000000f2a9a97221 */ /* 0x000fe80000010000 */
[C---:B------:R-:W-:Y:S04]  /*d920*/  HMMA.16816.F32 R68, R124.reuse, R70, R48 ;  /* 0x000000467c44723c */ /* 0x040fe80000001830 */
[----:B------:R-:W-:Y:S04]  /*d930*/  FADD.FTZ R240, R240, R169 ;  /* 0x000000a9f0f07221 */ /* 0x000fe80000010000 */
[C---:B--2---:R-:W-:Y:S04]  /*d940*/  HMMA.16816.F32 R52, R124.reuse, R4, R52 ;  /* 0x000000047c34723c */ /* 0x044fe80000001834 */
[----:B------:R-:W-:Y:S04]  /*d950*/  FADD.FTZ R157, R157, R240 ;  /* 0x000000f09d9d7221 */ /* 0x000fe80000010000 */
[C---:B------:R-:W-:Y:S04]  /*d960*/  HMMA.16816.F32 R56, R124.reuse, R6, R56 ;  /* 0x000000067c38723c */ /* 0x040fe80000001838 */
[----:B------:R-:W-:Y:S04]  /*d970*/  FADD.FTZ R160, R160, R157 ;  /* 0x0000009da0a07221 */ /* 0x000fe80000010000 */
[C---:B-----5:R-:W-:Y:S04]  /*d980*/  HMMA.16816.F32 R60, R124.reuse, R8, R60 ;  /* 0x000000087c3c723c */ /* 0x060fe8000000183c */
[----:B------:R-:W-:Y:S04]  /*d990*/  FADD.FTZ R153, R153, R160 ;  /* 0x000000a099997221 */ /* 0x000fe80000010000 */
[----:B------:R-:W-:Y:S01]  /*d9a0*/  FADD.FTZ R156, R156, R153 ;  /* 0x000000999c9c7221 */ /* 0x000fe20000010000 */
[----:B------:R-:W-:Y:S03]  /*d9b0*/  HMMA.16816.F32 R64, R124, R10, R64 ;  /* 0x0000000a7c40723c */ /* 0x000fe60000001840 */
[----:B------:R-:W-:Y:S04]  /*d9c0*/  FADD.FTZ R141, R141, R156 ;  /* 0x0000009c8d8d7221 */ /* 0x000fe80000010000 */
[----:B------:R-:W-:Y:S05]  /*d9d0*/  FADD.FTZ R141, R148, R141 ;  /* 0x0000008d948d7221 */ /* 0x000fea0000010000 */
[----:B------:R-:W-:Y:S04]  /*d9e0*/  FADD.FTZ R118, R118, R141 ;  /* 0x0000008d76767221 */ /* 0x000fe80000010000 */
[----:B------:R-:W-:Y:S01]  /*d9f0*/  FADD.FTZ R227, R117, R118 ;  /* 0x0000007675e37221 */ /* 0x000fe20000010000 */
[----:B------:R-:W-:-:S05]  /*da00*/  @P0 BRA `(.L_x_196) ;  /* 0xffffceb000000947 */ /* 0x000fca000383ffff */
.L_x_193:
[----:B------:R-:W-:-:S13]  /*da10*/  ISETP.GE.AND P0, PT, R168, UR6, PT ;  /* 0x00000006a8007c0c */ /* 0x000fda000bf06270 */
[----:B------:R-:W-:Y:S05]  /*da20*/  @!P0 BRA `(.L_x_197) ;  /* 0x0000450000008947 */ /* 0x000fea0003800000 */
[----:B------:R-:W-:Y:S01]  /*da30*/  SHF.R.S32.HI R169, RZ, 0x1f, R230 ;  /* 0x0000001fffa97819 */ /* 0x000fe200000114e6 */
[----:B------:R-:W-:Y:S01]  /*da40*/  IMAD.MOV.U32 R2, RZ, RZ, R116 ;  /* 0x000000ffff027224 */ /* 0x000fe200078e0074 */
[C---:B------:R-:W-:Y:S01]  /*da50*/  SHF.L.U64.HI R232, R229.reuse, 0x1, R232 ;  /* 0x00000001e5e87819 */ /* 0x040fe200000102e8 */
[----:B------:R-:W-:Y:S01]  /*da60*/  IMAD.MOV.U32 R3, RZ, RZ, R0 ;  /* 0x000000ffff037224 */ /* 0x000fe200078e0000 */
[C---:B------:R-:W-:Y:S01]  /*da70*/  SHF.L.U64.HI R169, R230.reuse, 0x1, R169 ;  /* 0x00000001e6a97819 */ /* 0x040fe200000102a9 */
[----:B------:R-:W-:Y:S01]  /*da80*/  IMAD.SHL.U32 R229, R229, 0x2, RZ ;  /* 0x00000002e5e57824 */ /* 0x000fe200078e00ff */
[----:B------:R-:W-:Y:S02]  /*da90*/  SHF.L.U32 R230, R230, 0x1, RZ ;  /* 0x00000001e6e67819 */ /* 0x000fe400000006ff */
.L_x_207:
[----:B------:R-:W-:Y:S04]  /*daa0*/  DEPBAR.LE SB0, 0x0 ;  /* 0x000080000000791a */ /* 0x000fe80000000000 */
[----:B------:R-:W-:Y:S01]  /*dab0*/  BAR.SYNC.DEFER_BLOCKING 0x0 ;  /* 0x0000000000007b1d */ /* 0x000fe20000010000 */
[----:B------:R-:W-:Y:S01]  /*dac0*/  SHF.R.S32.HI R21, RZ, 0x1f, R216 ;  /* 0x0000001fff157819 */ /* 0x000fe200000114d8 */
[C---:B------:R-:W-:Y:S01]  /*dad0*/  IMAD.WIDE.U32 R30, R216.reuse, c[0x0][0x208], RZ ;  /* 0x00008200d81e7a25 */ /* 0x040fe200078e00ff */
[----:B------:R-:W-:Y:S03]  /*dae0*/  SHF.R.S32.HI R29, RZ, 0x1f, R215 ;  /* 0x0000001fff1d7819 */ /* 0x000fe600000114d7 */
[----:B------:R-:W-:Y:S02]  /*daf0*/  IMAD R21, R21, c[0x0][0x208], RZ ;  /* 0x0000820015157a24 */ /* 0x000fe400078e02ff */
[----:B------:R-:W-:Y:S02]  /*db00*/  IMAD R29, R29, c[0x0][0x218], RZ ;  /* 0x000086001d1d7a24 */ /* 0x000fe400078e02ff */
[----:B------:R-:W-:Y:S02]  /*db10*/  IMAD R21, R216, c[0x0][0x20c], R21 ;  /* 0x00008300d8157a24 */ /* 0x000fe400078e0215 */
[----:B------:R-:W-:Y:S03]  /*db20*/  IMAD R29, R215, c[0x0][0x21c], R29 ;  /* 0x00008700d71d7a24 */ /* 0x000fe600078e021d */
[----:B------:R-:W-:Y:S05]  /*db30*/  IADD3 R31, R31, R21, RZ ;  /* 0x000000151f1f7210 */ /* 0x000fea0007ffe0ff */
[----:B------:R-:W-:Y:S01]  /*db40*/  IMAD.WIDE.U32 R30, R215, c[0x0][0x218], R30 ;  /* 0x00008600d71e7a25 */ /* 0x000fe200078e001e */
[----:B------:R-:W1:Y:S04]  /*db50*/  LDSM.16.M88.4 R8, [R214+0x8100] ;  /* 0x00810000d608783b */ /* 0x000e680000000200 */
[----:B------:R-:W-:Y:S04]  /*db60*/  IADD3 R0, P0, R30, UR38, RZ ;  /* 0x000000261e007c10 */ /* 0x000fe8000ff1e0ff */
[----:B------:R-:W-:Y:S02]  /*db70*/  IADD3.X R29, R31, UR10, R29, P0, !PT ;  /* 0x0000000a1f1d7c10 */ /* 0x000fe400087fe41d */
[C---:B------:R-:W-:Y:S01]  /*db80*/  LEA R45, P0, R0.reuse, c[0x0][0x1f8], 0x1 ;  /* 0x00007e00002d7a11 */ /* 0x040fe200078008ff */
[----:B------:R-:W2:Y:S03]  /*db90*/  LDSM.16.M88.4 R16, [R214+0x8900] ;  /* 0x00890000d610783b */ /* 0x000ea60000000200 */
[----:B------:R-:W-:Y:S05]  /*dba0*/  LEA.HI.X R152, R0, c[0x0][0x1fc], R29, 0x1, P0 ;  /* 0x00007f0000987a11 */ /* 0x000fea00000f0c1d */
[----:B------:R-:W3:Y:S08]  /*dbb0*/  LDSM.16.M88.4 R24, [R214+0x9100] ;  /* 0x00910000d618783b */ /* 0x000ef00000000200 */
[----:B------:R-:W4:Y:S08]  /*dbc0*/  LDSM.16.M88.4 R32, [R214+0x9900] ;  /* 0x00990000d620783b */ /* 0x000f300000000200 */
[----:B------:R-:W5:Y:S01]  /*dbd0*/  LDSM.16.M88.4 R40, [R214+0xa100] ;  /* 0x00a10000d628783b */ /* 0x000f620000000200 */
[C---:B-1----:R-:W-:Y:S07]  /*dbe0*/  HMMA.16816.F32 R4, R120.reuse, R8, RZ ;  /* 0x000000087804723c */ /* 0x042fee00000018ff */
[----:B------:R-:W-:Y:S01]  /*dbf0*/  LDSM.16.M88.4 R48, [R214+0xa900] ;  /* 0x00a90000d630783b */ /* 0x000fe20000000200 */
[C---:B------:R-:W-:Y:S07]  /*dc00*/  HMMA.16816.F32 R8, R120.reuse, R10, RZ ;  /* 0x0000000a7808723c */ /* 0x040fee00000018ff */
[----:B------:R-:W-:Y:S01]  /*dc10*/  LDSM.16.M88.4 R116, [R213] ;  /* 0x00000000d574783b */ /* 0x000fe20000000200 */
[C---:B--2---:R-:W-:Y:S07]  /*dc20*/  HMMA.16816.F32 R12, R120.reuse, R16, RZ ;  /* 0x00000010780c723c */ /* 0x044fee00000018ff */
[----:B------:R-:W-:Y:S01]  /*dc30*/  LDSM.16.M88.4 R124, [R207] ;  /* 0x00000000cf7c783b */ /* 0x000fe20000000200 */
[C---:B------:R-:W-:Y:S07]  /*dc40*/  HMMA.16816.F32 R16, R120.reuse, R18, RZ ;  /* 0x000000127810723c */ /* 0x040fee00000018ff */
[----:B------:R-:W-:Y:S01]  /*dc50*/  LDSM.16.M88.4 R128, [R206] ;  /* 0x00000000ce80783b */ /* 0x000fe20000000200 */
[C---:B---3--:R-:W-:Y:S07]  /*dc60*/  HMMA.16816.F32 R20, R120.reuse, R24, RZ ;  /* 0x000000187814723c */ /* 0x048fee00000018ff */
[----:B------:R-:W-:Y:S01]  /*dc70*/  LDSM.16.M88.4 R132, [R205] ;  /* 0x00000000cd84783b */ /* 0x000fe20000000200 */
[C---:B------:R-:W-:Y:S07]  /*dc80*/  HMMA.16816.F32 R24, R120.reuse, R26, RZ ;  /* 0x0000001a7818723c */ /* 0x040fee00000018ff */
[----:B------:R-:W-:Y:S01]  /*dc90*/  LDSM.16.M88.4 R136, [R204] ;  /* 0x00000000cc88783b */ /* 0x000fe20000000200 */
[C---:B----4-:R-:W-:Y:S07]  /*dca0*/  HMMA.16816.F32 R28, R120.reuse, R32, RZ ;  /* 0x00000020781c723c */ /* 0x050fee00000018ff */
[----:B------:R-:W1:Y:S01]  /*dcb0*/  SHFL.IDX PT, R154, R45, RZ, 0x181f ;  /* 0x00181fff2d9a7589 */ /* 0x000e6200000e0000 */
[C---:B------:R-:W-:Y:S07]  /*dcc0*/  HMMA.16816.F32 R32, R120.reuse, R34, RZ ;  /* 0x000000227820723c */ /* 0x040fee00000018ff */
[----:B------:R-:W2:Y:S01]  /*dcd0*/  SHFL.IDX PT, R44, R152, RZ, 0x181f ;  /* 0x00181fff982c7589 */ /* 0x000ea200000e0000 */
[C---:B-----5:R-:W-:Y:S07]  /*dce0*/  HMMA.16816.F32 R36, R120.reuse, R40, RZ ;  /* 0x000000287824723c */ /* 0x060fee00000018ff */
[----:B------:R-:W3:Y:S01]  /*dcf0*/  SHFL.IDX PT, R148, R45, 0x2, 0x181f ;  /* 0x00581f002d947f89 */ /* 0x000ee200000e0000 */
[C---:B------:R-:W-:Y:S07]  /*dd00*/  HMMA.16816.F32 R40, R120.reuse, R42, RZ ;  /* 0x0000002a7828723c */ /* 0x040fee00000018ff */
[----:B------:R4:W-:Y:S01]  /*dd10*/  SHFL.IDX PT, R160, R45, 0x1, 0x181f ;  /* 0x00381f002da07f89 */ /* 0x0009e200000e0000 */
[C---:B-1----:R-:W-:Y:S04]  /*dd20*/  IADD3 R150, P2, R154.reuse, R230, RZ ;  /* 0x000000e69a967210 */ /* 0x042fe80007f5e0ff */
[----:B------:R-:W-:Y:S02]  /*dd30*/  IADD3 R154, P0, R154, R229, RZ ;  /* 0x000000e59a9a7210 */ /* 0x000fe40007f1e0ff */
[CC--:B--2---:R-:W-:Y:S01]  /*dd40*/  IADD3.X R151, R44.reuse, R169.reuse, RZ, P2, !PT ;  /* 0x000000a92c977210 */ /* 0x0c4fe200017fe4ff */
[----:B------:R-:W1:Y:S01]  /*dd50*/  SHFL.IDX PT, R149, R152, 0x2, 0x181f ;  /* 0x00581f0098957f89 */ /* 0x000e6200000e0000 */
[----:B------:R-:W-:Y:S02]  /*dd60*/  IADD3.X R155, R44, R232, RZ, P0, !PT ;  /* 0x000000e82c9b7210 */ /* 0x000fe400007fe4ff */
[-C--:B---3--:R-:W-:Y:S05]  /*dd70*/  IADD3 R162, P2, R148, R230.reuse, RZ ;  /* 0x000000e694a27210 */ /* 0x088fea0007f5e0ff */
[----:B------:R-:W-:Y:S01]  /*dd80*/  LDSM.16.M88.4 R140, [R203] ;  /* 0x00000000cb8c783b */ /* 0x000fe20000000200 */
[C---:B----4-:R-:W-:Y:S07]  /*dd90*/  HMMA.16816.F32 R44, R120.reuse, R48, RZ ;  /* 0x00000030782c723c */ /* 0x050fee00000018ff */
[----:B------:R-:W-:Y:S01]  /*dda0*/  @!PT LDS RZ, [RZ] ;  /* 0x00000000fffff984 */ /* 0x000fe20000000800 */
[----:B------:R-:W-:Y:S01]  /*ddb0*/  @!PT LDS RZ, [RZ] ;  /* 0x00000000fffff984 */ /* 0x000fe20000000800 */
[----:B------:R-:W-:Y:S01]  /*ddc0*/  @!PT LDS RZ, [RZ] ;  /* 0x00000000fffff984 */ /* 0x000fe20000000800 */
[----:B------:R2:W-:Y:S01]  /*ddd0*/  LDGSTS.E.BYPASS.LTC128B.128 [R225], [R150.64], !P5 ;  /* 0x0000000096e17fae */ /* 0x0005e2000e901d6a */
[----:B------:R-:W-:Y:S07]  /*dde0*/  HMMA.16816.F32 R48, R120, R50, RZ ;  /* 0x000000327830723c */ /* 0x000fee00000018ff */
[----:B------:R3:W4:Y:S01]  /*ddf0*/  SHFL.IDX PT, R0, R152, 0x1, 0x181f ;  /* 0x00381f0098007f89 */ /* 0x00072200000e0000 */
[C---:B-1----:R-:W-:Y:S01]  /*de00*/  IADD3.X R163, R149.reuse, R169, RZ, P2, !PT ;  /* 0x000000a995a37210 */ /* 0x042fe200017fe4ff */
[C---:B------:R-:W-:Y:S06]  /*de10*/  HMMA.16816.F32 R4, R144.reuse, R116, R4 ;  /* 0x000000749004723c */ /* 0x040fec0000001804 */
[----:B------:R1:W-:Y:S02]  /*de20*/  LDGSTS.E.BYPASS.LTC128B.128 [R224], [R154.64], !P4 ;  /* 0x000000009ae07fae */ /* 0x0003e4000e101d6a */
[C---:B------:R-:W-:Y:S08]  /*de30*/  HMMA.16816.F32 R8, R144.reuse, R118, R8 ;  /* 0x000000769008723c */ /* 0x040ff00000001808 */
[C---:B------:R-:W-:Y:S04]  /*de40*/  HMMA.16816.F32 R12, R144.reuse, R124, R12 ;  /* 0x0000007c900c723c */ /* 0x040fe8000000180c */
[C---:B---3--:R-:W-:Y:S02]  /*de50*/  IADD3 R152, P0, R160.reuse, R230, RZ ;  /* 0x000000e6a0987210 */ /* 0x048fe40007f1e0ff */
[----:B------:R-:W-:Y:S02]  /*de60*/  IADD3 R160, P6, R160, R229, RZ ;  /* 0x000000e5a0a07210 */ /* 0x000fe40007fde0ff */
[C---:B------:R-:W-:Y:S04]  /*de70*/  HMMA.16816.F32 R16, R144.reuse, R126, R16 ;  /* 0x0000007e9010723c */ /* 0x040fe80000001810 */
[C---:B----4-:R-:W-:Y:S02]  /*de80*/  IADD3.X R153, R0.reuse, R169, RZ, P0, !PT ;  /* 0x000000a900997210 */ /* 0x050fe400007fe4ff */
[-C--:B------:R-:W-:Y:S02]  /*de90*/  IADD3.X R161, R0, R232.reuse, RZ, P6, !PT ;  /* 0x000000e800a17210 */ /* 0x080fe400037fe4ff */
[C---:B------:R-:W-:Y:S01]  /*dea0*/  HMMA.16816.F32 R20, R144.reuse, R128, R20 ;  /* 0x000000809014723c */ /* 0x040fe20000001814 */
[----:B------:R1:W-:Y:S03]  /*deb0*/  LDGSTS.E.BYPASS.LTC128B.128 [R223], [R152.64], !P5 ;  /* 0x0000000098df7fae */ /* 0x0003e6000e901d6a */
[----:B------:R-:W-:Y:S04]  /*dec0*/  IADD3 R164, P0, R148, R229, RZ ;  /* 0x000000e594a47210 */ /* 0x000fe80007f1e0ff */
[C---:B------:R-:W-:Y:S01]  /*ded0*/  HMMA.16816.F32 R24, R144.reuse, R130, R24 ;  /* 0x000000829018723c */ /* 0x040fe20000001818 */
[----:B------:R3:W-:Y:S03]  /*dee0*/  LDGSTS.E.BYPASS.LTC128B.128 [R222], [R160.64], !P4 ;  /* 0x00000000a0de7fae */ /* 0x0007e6000e101d6a */
[----:B------:R-:W-:Y:S02]  /*def0*/  IADD3.X R165, R149, R232, RZ, P0, !PT ;  /* 0x000000e895a57210 */ /* 0x000fe400007fe4ff */
[----:B------:R-:W-:Y:S02]  /*df00*/  ISETP.GT.AND P0, PT, R168, UR6, PT ;  /* 0x00000006a8007c0c */ /* 0x000fe4000bf04270 */
[C---:B------:R-:W-:Y:S01]  /*df10*/  HMMA.16816.F32 R28, R144.reuse, R132, R28 ;  /* 0x00000084901c723c */ /* 0x040fe2000000181c */
[----:B------:R3:W-:Y:S07]  /*df20*/  LDGSTS.E.BYPASS.LTC128B.128 [R225+0x2000], [R162.64], !P5 ;  /* 0x02000000a2e17fae */ /* 0x0007ee000e901d6a */
[C---:B------:R-:W-:Y:S01]  /*df30*/  HMMA.16816.F32 R32, R144.reuse, R134, R32 ;  /* 0x000000869020723c */ /* 0x040fe20000001820 */
[----:B------:R4:W-:Y:S07]  /*df40*/  LDGSTS.E.BYPASS.LTC128B.128 [R225+0x5000], [R164.64], !P4 ;  /* 0x05000000a4e17fae */ /* 0x0009ee000e101d6a */
[C---:B------:R-:W-:Y:S01]  /*df50*/  HMMA.16816.F32 R36, R144.reuse, R136, R36 ;  /* 0x000000889024723c */ /* 0x040fe20000001824 */
[----:B--2---:R-:W2:Y:S07]  /*df60*/  LDSM.16.M88.4 R148, [R211+0x8100] ;  /* 0x00810000d394783b */ /* 0x004eae0000000200 */
[C---:B------:R-:W-:Y:S01]  /*df70*/  HMMA.16816.F32 R40, R144.reuse, R138, R40 ;  /* 0x0000008a9028723c */ /* 0x040fe20000001828 */
[----:B------:R-:W5:Y:S07]  /*df80*/  LDSM.16.M88.4 R116, [R211+0x8900] ;  /* 0x00890000d374783b */ /* 0x000f6e0000000200 */
[C---:B------:R-:W-:Y:S01]  /*df90*/  HMMA.16816.F32 R44, R144.reuse, R140, R44 ;  /* 0x0000008c902c723c */ /* 0x040fe2000000182c */
[----:B------:R-:W0:Y:S07]  /*dfa0*/  LDGDEPBAR ;  /* 0x00000000000079af */ /* 0x000e2e0000000000 */
[----:B------:R-:W-:Y:S01]  /*dfb0*/  HMMA.16816.F32 R48, R144, R142, R48 ;  /* 0x0000008e9030723c */ /* 0x000fe20000001830 */
[----:B------:R-:W4:Y:S08]  /*dfc0*/  LDSM.16.M88.4 R124, [R211+0x9100] ;  /* 0x00910000d37c783b */ /* 0x000f300000000200 */
[----:B-1----:R-:W1:Y:S01]  /*dfd0*/  LDSM.16.M88.4 R152, [R211+0x9900] ;  /* 0x00990000d398783b */ /* 0x002e620000000200 */
[C---:B--2---:R-:W-:Y:S07]  /*dfe0*/  HMMA.16816.F32 R4, R172.reuse, R148, R4 ;  /* 0x00000094ac04723c */ /* 0x044fee0000001804 */
[----:B------:R-:W2:Y:S01]  /*dff0*/  LDSM.16.M88.4 R156, [R211+0xa100] ;  /* 0x00a10000d39c783b */ /* 0x000ea20000000200 */
[C---:B------:R-:W-:Y:S07]  /*e000*/  HMMA.16816.F32 R8, R172.reuse, R150, R8 ;  /* 0x00000096ac08723c */ /* 0x040fee0000001808 */
[----:B---3--:R-:W3:Y:S01]  /*e010*/  LDSM.16.M88.4 R160, [R211+0xa900] ;  /* 0x00a90000d3a0783b */ /* 0x008ee20000000200 */
[C---:B-----5:R-:W-:Y:S07]  /*e020*/  HMMA.16816.F32 R12, R172.reuse, R116, R12 ;  /* 0x00000074ac0c723c */ /* 0x060fee000000180c */
[----:B------:R-:W5:Y:S01]  /*e030*/  LDSM.16.M88.4 R128, [R202] ;  /* 0x00000000ca80783b */ /* 0x000f620000000200 */
[C---:B------:R-:W-:Y:S07]  /*e040*/  HMMA.16816.F32 R16, R172.reuse, R118, R16 ;  /* 0x00000076ac10723c */ /* 0x040fee0000001810 */
[----:B------:R-:W3:Y:S01]  /*e050*/  LDSM.16.M88.4 R132, [R202+0x800] ;  /* 0x00080000ca84783b */ /* 0x000ee20000000200 */
[C---:B----4-:R-:W-:Y:S07]  /*e060*/  HMMA.16816.F32 R20, R172.reuse, R124, R20 ;  /* 0x0000007cac14723c */ /* 0x050fee0000001814 */
[----:B------:R-:W4:Y:S01]  /*e070*/  LDSM.16.M88.4 R136, [R202+0x1000] ;  /* 0x00100000ca88783b */ /* 0x000f220000000200 */
[C---:B------:R-:W-:Y:S07]  /*e080*/  HMMA.16816.F32 R24, R172.reuse, R126, R24 ;  /* 0x0000007eac18723c */ /* 0x040fee0000001818 */
[----:B------:R-:W4:Y:S01]  /*e090*/  LDSM.16.M88.4 R140, [R202+0x1800] ;  /* 0x00180000ca8c783b */ /* 0x000f220000000200 */
[C---:B-1----:R-:W-:Y:S07]  /*e0a0*/  HMMA.16816.F32 R28, R172.reuse, R152, R28 ;  /* 0x00000098ac1c723c */ /* 0x042fee000000181c */
[----:B------:R-:W1:Y:S01]  /*e0b0*/  LDSM.16.M88.4 R148, [R202+0x2000] ;  /* 0x00200000ca94783b */ /* 0x000e620000000200 */
[C---:B------:R-:W-:Y:S07]  /*e0c0*/  HMMA.16816.F32 R32, R172.reuse, R154, R32 ;  /* 0x0000009aac20723c */ /* 0x040fee0000001820 */
[----:B------:R-:W1:Y:S01]  /*e0d0*/  LDSM.16.M88.4 R116, [R202+0x2800] ;  /* 0x00280000ca74783b */ /* 0x000e620000000200 */
[C---:B--2---:R-:W-:Y:S07]  /*e0e0*/  HMMA.16816.F32 R36, R172.reuse, R156, R36 ;  /* 0x0000009cac24723c */ /* 0x044fee0000001824 */
[----:B------:R-:W2:Y:S01]  /*e0f0*/  LDSM.16.M88.4 R124, [R214+0xb100] ;  /* 0x00b10000d67c783b */ /* 0x000ea20000000200 */
[C---:B------:R-:W-:Y:S07]  /*e100*/  HMMA.16816.F32 R40, R172.reuse, R158, R40 ;  /* 0x0000009eac28723c */ /* 0x040fee0000001828 */
[----:B------:R-:W1:Y:S01]  /*e110*/  LDSM.16.M88.4 R152, [R214+0xb900] ;  /* 0x00b90000d698783b */ /* 0x000e620000000200 */
[C---:B---3--:R-:W-:Y:S07]  /*e120*/  HMMA.16816.F32 R44, R172.reuse, R160, R44 ;  /* 0x000000a0ac2c723c */ /* 0x048fee000000182c */
[----:B------:R-:W3:Y:S01]  /*e130*/  LDSM.16.M88.4 R156, [R214+0xc100] ;  /* 0x00c10000d69c783b */ /* 0x000ee20000000200 */
[----:B------:R-:W-:Y:S07]  /*e140*/  HMMA.16816.F32 R48, R172, R162, R48 ;  /* 0x000000a2ac30723c */ /* 0x000fee0000001830 */
[----:B------:R-:W1:Y:S01]  /*e150*/  LDSM.16.M88.4 R160, [R214+0xc900] ;  /* 0x00c90000d6a0783b */ /* 0x000e620000000200 */
[C---:B-----5:R-:W-:Y:S07]  /*e160*/  HMMA.16816.F32 R4, R176.reuse, R128, R4 ;  /* 0x00000080b004723c */ /* 0x060fee0000001804 */
[----:B------:R-:W-:Y:S01]  /*e170*/  LDSM.16.M88.4 R164, [R211+0xd900] ;  /* 0x00d90000d3a4783b */ /* 0x000fe20000000200 */
[C---:B------:R-:W-:Y:S07]  /*e180*/  HMMA.16816.F32 R8, R176.reuse, R130, R8 ;  /* 0x00000082b008723c */ /* 0x040fee0000001808 */
[----:B------:R-:W5:Y:S01]  /*e190*/  LDSM.16.M88.4 R128, [R214+0xd100] ;  /* 0x00d10000d680783b */ /* 0x000f620000000200 */
[C---:B------:R-:W-:Y:S08]  /*e1a0*/  HMMA.16816.F32 R12, R176.reuse, R132, R12 ;  /* 0x00000084b00c723c */ /* 0x040ff0000000180c */
[C---:B------:R-:W-:Y:S01]  /*e1b0*/  HMMA.16816.F32 R16, R176.reuse, R134, R16 ;  /* 0x00000086b010723c */ /* 0x040fe20000001810 */
[----:B------:R-:W2:Y:S07]  /*e1c0*/  LDSM.16.M88.4 R132, [R214+0xd900] ;  /* 0x00d90000d684783b */ /* 0x000eae0000000200 */
[C---:B----4-:R-:W-:Y:S08]  /*e1d0*/  HMMA.16816.F32 R20, R176.reuse, R136, R20 ;  /* 0x00000088b014723c */ /* 0x050ff00000001814 */
[C---:B------:R-:W-:Y:S01]  /*e1e0*/  HMMA.16816.F32 R24, R176.reuse, R138, R24 ;  /* 0x0000008ab018723c */ /* 0x040fe20000001818 */
[----:B------:R-:W4:Y:S07]  /*e1f0*/  LDSM.16.M88.4 R136, [R201] ;  /* 0x00000000c988783b */ /* 0x000f2e0000000200 */
[C---:B------:R-:W-:Y:S08]  /*e200*/  HMMA.16816.F32 R28, R176.reuse, R140, R28 ;  /* 0x0000008cb01c723c */ /* 0x040ff0000000181c */
[C---:B------:R-:W-:Y:S01]  /*e210*/  HMMA.16816.F32 R32, R176.reuse, R142, R32 ;  /* 0x0000008eb020723c */ /* 0x040fe20000001820 */
[----:B------:R-:W3:Y:S07]  /*e220*/  LDSM.16.M88.4 R140, [R200] ;  /* 0x00000000c88c783b */ /* 0x000eee0000000200 */
[C---:B-1----:R-:W-:Y:S08]  /*e230*/  HMMA.16816.F32 R36, R176.reuse, R148, R36 ;  /* 0x00000094b024723c */ /* 0x042ff00000001824 */
[C---:B------:R-:W-:Y:S01]  /*e240*/  HMMA.16816.F32 R40, R176.reuse, R150, R40 ;  /* 0x00000096b028723c */ /* 0x040fe20000001828 */
[----:B------:R-:W-:Y:S07]  /*e250*/  LDSM.16.M88.4 R148, [R197] ;  /* 0x00000000c594783b */ /* 0x000fee0000000200 */
[C---:B------:R-:W-:Y:S08]  /*e260*/  HMMA.16816.F32 R44, R176.reuse, R116, R44 ;  /* 0x00000074b02c723c */ /* 0x040ff0000000182c */
[----:B------:R-:W-:Y:S01]  /*e270*/  HMMA.16816.F32 R48, R176, R118, R48 ;  /* 0x00000076b030723c */ /* 0x000fe20000001830 */
[----:B------:R-:W1:Y:S07]  /*e280*/  LDSM.16.M88.4 R116, [R199] ;  /* 0x00000000c774783b */ /* 0x000e6e0000000200 */
[C---:B--2---:R-:W-:Y:S08]  /*e290*/  HMMA.16816.F32 R4, R180.reuse, R124, R4 ;  /* 0x0000007cb404723c */ /* 0x044ff00000001804 */
[C---:B------:R-:W-:Y:S01]  /*e2a0*/  HMMA.16816.F32 R8, R180.reuse, R126, R8 ;  /* 0x0000007eb408723c */ /* 0x040fe20000001808 */
[----:B------:R-:W2:Y:S07]  /*e2b0*/  LDSM.16.M88.4 R124, [R198] ;  /* 0x00000000c67c783b */ /* 0x000eae0000000200 */
[C---:B------:R-:W-:Y:S08]  /*e2c0*/  HMMA.16816.F32 R12, R180.reuse, R152, R12 ;  /* 0x00000098b40c723c */ /* 0x040ff0000000180c */
[C---:B------:R-:W-:Y:S01]  /*e2d0*/  HMMA.16816.F32 R16, R180.reuse, R154, R16 ;  /* 0x0000009ab410723c */ /* 0x040fe20000001810 */
[----:B------:R-:W1:Y:S07]  /*e2e0*/  LDSM.16.M88.4 R152, [R196] ;  /* 0x00000000c498783b */ /* 0x000e6e0000000200 */
[C---:B---3--:R-:W-:Y:S08]  /*e2f0*/  HMMA.16816.F32 R20, R180.reuse, R156, R20 ;  /* 0x0000009cb414723c */ /* 0x048ff00000001814 */
[C---:B------:R-:W-:Y:S01]  /*e300*/  HMMA.16816.F32 R24, R180.reuse, R158, R24 ;  /* 0x0000009eb418723c */ /* 0x040fe20000001818 */
[----:B------:R-:W3:Y:S07]  /*e310*/  LDSM.16.M88.4 R156, [R211+0xb100] ;  /* 0x00b10000d39c783b */ /* 0x000eee0000000200 */
[C---:B------:R-:W-:Y:S08]  /*e320*/  HMMA.16816.F32 R28, R180.reuse, R160, R28 ;  /* 0x000000a0b41c723c */ /* 0x040ff0000000181c */
[C---:B------:R-:W-:Y:S01]  /*e330*/  HMMA.16816.F32 R32, R180.reuse, R162, R32 ;  /* 0x000000a2b420723c */ /* 0x040fe20000001820 */
[----:B------:R-:W-:Y:S07]  /*e340*/  LDSM.16.M88.4 R160, [R211+0xd100] ;  /* 0x00d10000d3a0783b */ /* 0x000fee0000000200 */
[C---:B-----5:R-:W-:Y:S08]  /*e350*/  HMMA.16816.F32 R36, R180.reuse, R128, R36 ;  /* 0x00000080b424723c */ /* 0x060ff00000001824 */
[C---:B------:R-:W-:Y:S01]  /*e360*/  HMMA.16816.F32 R40, R180.reuse, R130, R40 ;  /* 0x00000082b428723c */ /* 0x040fe20000001828 */
[----:B------:R-:W5:Y:S07]  /*e370*/  LDSM.16.M88.4 R128, [R211+0xb900] ;  /* 0x00b90000d380783b */ /* 0x000f6e0000000200 */
[C---:B------:R-:W-:Y:S08]  /*e380*/  HMMA.16816.F32 R44, R180.reuse, R132, R44 ;  /* 0x00000084b42c723c */ /* 0x040ff0000000182c */
[----:B------:R-:W-:Y:S01]  /*e390*/  HMMA.16816.F32 R48, R180, R134, R48 ;  /* 0x00000086b430723c */ /* 0x000fe20000001830 */
[----:B------:R-:W2:Y:S07]  /*e3a0*/  LDSM.16.M88.4 R132, [R211+0xc100] ;  /* 0x00c10000d384783b */ /* 0x000eae0000000200 */
[C---:B----4-:R-:W-:Y:S08]  /*e3b0*/  HMMA.16816.F32 R4, R184.reuse, R136, R4 ;  /* 0x00000088b804723c */ /* 0x050ff00000001804 */
[C---:B------:R-:W-:Y:S01]  /*e3c0*/  HMMA.16816.F32 R8, R184.reuse, R138, R8 ;  /* 0x0000008ab808723c */ /* 0x040fe20000001808 */
[----:B------:R-:W4:Y:S07]  /*e3d0*/  LDSM.16.M88.4 R136, [R211+0xc900] ;  /* 0x00c90000d388783b */ /* 0x000f2e0000000200 */
[C---:B------:R-:W-:Y:S08]  /*e3e0*/  HMMA.16816.F32 R12, R184.reuse, R140, R12 ;  /* 0x0000008cb80c723c */ /* 0x040ff0000000180c */
[C---:B------:R-:W-:Y:S01]  /*e3f0*/  HMMA.16816.F32 R16, R184.reuse, R142, R16 ;  /* 0x0000008eb810723c */ /* 0x040fe20000001810 */
[----:B------:R-:W3:Y:S07]  /*e400*/  LDSM.16.M88.4 R140, [R202+0x3000] ;  /* 0x00300000ca8c783b */ /* 0x000eee0000000200 */
[C---:B-1----:R-:W-:Y:S08]  /*e410*/  HMMA.16816.F32 R20, R184.reuse, R116, R20 ;  /* 0x00000074b814723c */ /* 0x042ff00000001814 */
[C---:B------:R-:W-:Y:S01]  /*e420*/  HMMA.16816.F32 R24, R184.reuse, R118, R24 ;  /* 0x00000076b818723c */ /* 0x040fe20000001818 */
[----:B------:R-:W1:Y:S07]  /*e430*/  LDSM.16.M88.4 R116, [R202+0x3800] ;  /* 0x00380000ca74783b */ /* 0x000e6e0000000200 */
[C---:B--2---:R-:W-:Y:S08]  /*e440*/  HMMA.16816.F32 R28, R184.reuse, R124, R28 ;  /* 0x0000007cb81c723c */ /* 0x044ff0000000181c */
[C---:B------:R-:W-:Y:S08]  /*e450*/  HMMA.16816.F32 R32, R184.reuse, R126, R32 ;  /* 0x0000007eb820723c */ /* 0x040ff00000001820 */
[C---:B------:R-:W-:Y:S08]  /*e460*/  HMMA.16816.F32 R36, R184.reuse, R148, R36 ;  /* 0x00000094b824723c */ /* 0x040ff00000001824 */
[C---:B------:R-:W-:Y:S08]  /*e470*/  HMMA.16816.F32 R40, R184.reuse, R150, R40 ;  /* 0x00000096b828723c */ /* 0x040ff00000001828 */
[C---:B------:R-:W-:Y:S08]  /*e480*/  HMMA.16816.F32 R44, R184.reuse, R152, R44 ;  /* 0x00000098b82c723c */ /* 0x040ff0000000182c */
[----:B------:R-:W-:Y:S08]  /*e490*/  HMMA.16816.F32 R48, R184, R154, R48 ;  /* 0x0000009ab830723c */ /* 0x000ff00000001830 */
[C---:B---3--:R-:W-:Y:S08]  /*e4a0*/  HMMA.16816.F32 R4, R188.reuse, R156, R4 ;  /* 0x0000009cbc04723c */ /* 0x048ff00000001804 */
[C---:B------:R-:W-:Y:S08]  /*e4b0*/  HMMA.16816.F32 R8, R188.reuse, R158, R8 ;  /* 0x0000009ebc08723c */ /* 0x040ff00000001808 */
[C---:B-----5:R-:W-:Y:S08]  /*e4c0*/  HMMA.16816.F32 R12, R188.reuse, R128, R12 ;  /* 0x00000080bc0c723c */ /* 0x060ff0000000180c */
[C---:B------:R-:W-:Y:S08]  /*e4d0*/  HMMA.16816.F32 R16, R188.reuse, R130, R16 ;  /* 0x00000082bc10723c */ /* 0x040ff00000001810 */
[C---:B------:R-:W-:Y:S08]  /*e4e0*/  HMMA.16816.F32 R20, R188.reuse, R132, R20 ;  /* 0x00000084bc14723c */ /* 0x040ff00000001814 */
        /* <DEDUP_REMOVED lines=10> */
[----:B------:R-:W-:Y:S01]  /*e590*/  FMUL.FTZ R0, R4, c[0x0][0x320] ;  /* 0x0000c80004007a20 */ /* 0x000fe20000410000 */
[C---:B------:R-:W-:Y:S03]  /*e5a0*/  HMMA.16816.F32 R16, R192.reuse, R118, R16 ;  /* 0x00000076c010723c */ /* 0x040fe60000001810 */
[----:B------:R-:W-:Y:S02]  /*e5b0*/  FMUL.FTZ R126, R5, c[0x0][0x320] ;  /* 0x0000c800057e7a20 */ /* 0x000fe40000410000 */
[----:B------:R-:W1:Y:S01]  /*e5c0*/  MUFU.TANH R0, R0 ;  /* 0x0000000000007308 */ /* 0x000e620000002400 */
[----:B------:R-:W-:Y:S02]  /*e5d0*/  FMUL.FTZ R124, R6, c[0x0][0x320] ;  /* 0x0000c800067c7a20 */ /* 0x000fe40000410000 */
[----:B------:R-:W-:Y:S04]  /*e5e0*/  FMUL.FTZ R9, R9, c[0x0][0x320] ;  /* 0x0000c80009097a20 */ /* 0x000fe80000410000 */
[----:B------:R-:W-:Y:S02]  /*e5f0*/  FMUL.FTZ R10, R10, c[0x0][0x320] ;  /* 0x0000c8000a0a7a20 */ /* 0x000fe40000410000 */
[----:B------:R-:W-:Y:S01]  /*e600*/  FMUL.FTZ R11, R11, c[0x0][0x320] ;  /* 0x0000c8000b0b7a20 */ /* 0x000fe20000410000 */
[----:B------:R-:W2:Y:S01]  /*e610*/  MUFU.TANH R128, R9 ;  /* 0x0000000900807308 */ /* 0x000ea20000002400 */
[----:B------:R-:W-:Y:S02]  /*e620*/  FMUL.FTZ R125, R7, c[0x0][0x320] ;  /* 0x0000c800077d7a20 */ /* 0x000fe40000410000 */
[----:B------:R-:W3:Y:S01]  /*e630*/  LDSM.16.M88.4 R4, [R202+0x4000] ;  /* 0x00400000ca04783b */ /* 0x000ee20000000200 */
[----:B------:R-:W-:Y:S02]  /*e640*/  FMUL.FTZ R127, R8, c[0x0][0x320] ;  /* 0x0000c800087f7a20 */ /* 0x000fe40000410000 */
[----:B------:R-:W-:Y:S02]  /*e650*/  FMUL.FTZ R118, R12, c[0x0][0x320] ;  /* 0x0000c8000c767a20 */ /* 0x000fe40000410000 */
[----:B------:R-:W-:Y:S02]  /*e660*/  FMUL.FTZ R12, R13, c[0x0][0x320] ;  /* 0x0000c8000d0c7a20 */ /* 0x000fe40000410000 */
[----:B------:R-:W4:Y:S01]  /*e670*/  MUFU.TANH R116, R10 ;  /* 0x0000000a00747308 */ /* 0x000f220000002400 */
        /* <DEDUP_REMOVED lines=9> */
[C---:B---3--:R-:W-:Y:S01]  /*e710*/  HMMA.16816.F32 R20, R192.reuse, R4, R20 ;  /* 0x00000004c014723c */ /* 0x048fe20000001814 */
[----:B-----5:R-:W3:Y:S08]  /*e720*/  LDSM.16.M88.4 R8, [R202+0x4800] ;  /* 0x00480000ca08783b */ /* 0x020ef00000000200 */
[----:B------:R-:W1:Y:S01]  /*e730*/  MUFU.TANH R125, R125 ;  /* 0x0000007d007d7308 */ /* 0x000e620000002400 */
[C---:B------:R-:W-:Y:S01]  /*e740*/  HMMA.16816.F32 R24, R192.reuse, R6, R24 ;  /* 0x00000006c018723c */ /* 0x040fe20000001818 */
[----:B------:R-:W5:Y:S08]  /*e750*/  LDSM.16.M88.4 R4, [R202+0x5000] ;  /* 0x00500000ca04783b */ /* 0x000f700000000200 */
[----:B------:R-:W1:Y:S05]  /*e760*/  MUFU.TANH R127, R127 ;  /* 0x0000007f007f7308 */ /* 0x000e6a0000002400 */
[----:B------:R-:W-:Y:S02]  /*e770*/  FMUL.FTZ R166, R20, c[0x0][0x320] ;  /* 0x0000c80014a67a20 */ /* 0x000fe40000410000 */
[----:B------:R-:W-:Y:S03]  /*e780*/  FMUL.FTZ R21, R21, c[0x0][0x320] ;  /* 0x0000c80015157a20 */ /* 0x000fe60000410000 */
[----:B------:R-:W1:Y:S01]  /*e790*/  MUFU.TANH R118, R118 ;  /* 0x0000007600767308 */ /* 0x000e620000002400 */
[----:B------:R-:W-:Y:S02]  /*e7a0*/  FMUL.FTZ R22, R22, c[0x0][0x320] ;  /* 0x0000c80016167a20 */ /* 0x000fe40000410000 */
[----:B------:R-:W-:Y:S02]  /*e7b0*/  FMUL.FTZ R23, R23, c[0x0][0x320] ;  /* 0x0000c80017177a20 */ /* 0x000fe40000410000 */
[----:B------:R-:W-:Y:S02]  /*e7c0*/  FMUL.FTZ R158, R24, c[0x0][0x320] ;  /* 0x0000c800189e7a20 */ /* 0x000fe40000410000 */
[----:B------:R-:W-:Y:S02]  /*e7d0*/  FMUL.FTZ R25, R25, c[0x0][0x320] ;  /* 0x0000c80019197a20 */ /* 0x000fe40000410000 */
[----:B------:R-:W-:Y:S01]  /*e7e0*/  FMUL.FTZ R26, R26, c[0x0][0x320] ;  /* 0x0000c8001a1a7a20 */ /* 0x000fe20000410000 */
[----:B------:R-:W1:Y:S01]  /*e7f0*/  MUFU.TANH R12, R12 ;  /* 0x0000000c000c7308 */ /* 0x000e620000002400 */
[----:B------:R-:W-:Y:S01]  /*e800*/  FMUL.FTZ R27, R27, c[0x0][0x320] ;  /* 0x0000c8001b1b7a20 */ /* 0x000fe20000410000 */
[C---:B---3--:R-:W-:Y:S08]  /*e810*/  HMMA.16816.F32 R28, R192.reuse, R8, R28 ;  /* 0x00000008c01c723c */ /* 0x048ff0000000181c */
[----:B------:R-:W3:Y:S01]  /*e820*/  MUFU.TANH R163, R163 ;  /* 0x000000a300a37308 */ /* 0x000ee20000002400 */
[C---:B------:R-:W-:Y:S01]  /*e830*/  HMMA.16816.F32 R32, R192.reuse, R10, R32 ;  /* 0x0000000ac020723c */ /* 0x040fe20000001820 */
[----:B------:R-:W1:Y:S01]  /*e840*/  LDSM.16.M88.4 R8, [R202+0x5800] ;  /* 0x00580000ca08783b */ /* 0x000e620000000200 */
[----:B------:R-:W-:Y:S07]  /*e850*/  DEPBAR.LE SB0, 0x0 ;  /* 0x000080000000791a */ /* 0x000fee0000000000 */
[----:B------:R1:W1:Y:S01]  /*e860*/  MUFU.TANH R151, R15 ;  /* 0x0000000f00977308 */ /* 0x0002620000002400 */
[----:B------:R-:W-:Y:S01]  /*e870*/  BAR.SYNC.DEFER_BLOCKING 0x0 ;  /* 0x0000000000007b1d */ /* 0x000fe20000010000 */
[C---:B-----5:R-:W-:Y:S05]  /*e880*/  HMMA.16816.F32 R36, R192.reuse, R4, R36 ;  /* 0x00000004c024723c */ /* 0x060fea0000001824 */
[----:B------:R-:W-:Y:S03]  /*e890*/  FMUL.FTZ R242, R28, c[0x0][0x320] ;  /* 0x0000c8001cf27a20 */ /* 0x000fe60000410000 */
[----:B------:R-:W2:Y:S01]  /*e8a0*/  MUFU.TANH R13, R13 ;  /* 0x0000000d000d7308 */ /* 0x000ea20000002400 */
[C---:B------:R-:W-:Y:S03]  /*e8b0*/  HMMA.16816.F32 R40, R192.reuse, R6, R40 ;  /* 0x00000006c028723c */ /* 0x040fe60000001828 */
[----:B------:R-:W-:Y:S02]  /*e8c0*/  FMUL.FTZ R29, R29, c[0x0][0x320] ;  /* 0x0000c8001d1d7a20 */ /* 0x000fe40000410000 */
[----:B------:R-:W-:Y:S02]  /*e8d0*/  FMUL.FTZ R240, R32, c[0x0][0x320] ;  /* 0x0000c80020f07a20 */ /* 0x000fe40000410000 */
[----:B------:R-:W-:Y:S02]  /*e8e0*/  FMUL.FTZ R30, R30, c[0x0][0x320] ;  /* 0x0000c8001e1e7a20 */ /* 0x000fe40000410000 */
[----:B------:R-:W2:Y:S03]  /*e8f0*/  MUFU.TANH R14, R14 ;  /* 0x0000000e000e7308 */ /* 0x000ea60000002400 */
[----:B------:R-:W-:Y:S02]  /*e900*/  FMUL.FTZ R31, R31, c[0x0][0x320] ;  /* 0x0000c8001f1f7a20 */ /* 0x000fe40000410000 */
[----:B------:R-:W-:Y:S02]  /*e910*/  FMUL.FTZ R33, R33, c[0x0][0x320] ;  /* 0x0000c80021217a20 */ /* 0x000fe40000410000 */
[----:B------:R-:W-:Y:S02]  /*e920*/  FMUL.FTZ R234, R36, c[0x0][0x320] ;  /* 0x0000c80024ea7a20 */ /* 0x000fe40000410000 */
[----:B------:R-:W-:Y:S01]  /*e930*/  FMUL.FTZ R34, R34, c[0x0][0x320] ;  /* 0x0000c80022227a20 */ /* 0x000fe20000410000 */
[----:B------:R2:W2:Y:S01]  /*e940*/  MUFU.TANH R153, R18 ;  /* 0x0000001200997308 */ /* 0x0004a20000002400 */
[----:B------:R-:W-:Y:S01]  /*e950*/  FMUL.FTZ R35, R35, c[0x0][0x320] ;  /* 0x0000c80023237a20 */ /* 0x000fe20000410000 */
[C---:B-1----:R-:W-:Y:S03]  /*e960*/  HMMA.16816.F32 R44, R192.reuse, R8, R44 ;  /* 0x00000008c02c723c */ /* 0x042fe6000000182c */
[----:B------:R-:W-:Y:S02]  /*e970*/  FMUL.FTZ R164, R40, c[0x0][0x320] ;  /* 0x0000c80028a47a20 */ /* 0x000fe40000410000 */
[----:B------:R-:W-:Y:S03]  /*e980*/  FMUL.FTZ R37, R37, c[0x0][0x320] ;  /* 0x0000c80025257a20 */ /* 0x000fe60000410000 */
        /* <DEDUP_REMOVED lines=55> */
[----:B------:R-:W-:Y:S01]  /*ed00*/  @!P1 LEA.HI.X.SX32 R8, R5, UR5, 0x1, P0 ;  /* 0x0000000505089c11 */ /* 0x000fe200080f0eff */
[----:B------:R-:W-:Y:S01]  /*ed10*/  IMAD.MOV R5, RZ, RZ, -R5 ;  /* 0x000000ffff057224 */ /* 0x000fe200078e0a05 */
[----:B------:R-:W-:Y:S03]  /*ed20*/  @!P1 LEA R6, P0, R9, c[0x0][0x2a0], 0x2 ;  /* 0x0000a80009069a11 */ /* 0x000fe600078010ff */
[----:B------:R-:W-:Y:S01]  /*ed30*/  IMAD R216, R5, c[0x0][0x2b8], R216 ;  /* 0x0000ae0005d87a24 */ /* 0x000fe200078e02d8 */
[----:B------:R-:W-:Y:S04]  /*ed40*/  @!P1 LEA.HI.X R7, R9, c[0x0][0x2a4], R8, 0x2, P0 ;  /* 0x0000a90009079a11 */ /* 0x000fe800000f1408 */
[----:B------:R-:W-:Y:S01]  /*ed50*/  SHF.R.S32.HI R5, RZ, 0x1f, R216 ;  /* 0x0000001fff057819 */ /* 0x000fe200000114d8 */
[----:B------:R2:W3:Y:S04]  /*ed60*/  @!P1 LDG.E R215, [R6.64] ;  /* 0x0000002a06d79981 */ /* 0x0004e8000c1e1900 */
[----:B------:R-:W-:Y:S04]  /*ed70*/  IMAD R5, R5, c[0x0][0x1e0], RZ ;  /* 0x0000780005057a24 */ /* 0x000fe800078e02ff */
[C---:B------:R-:W-:Y:S02]  /*ed80*/  IMAD R5, R216.reuse, c[0x0][0x1e4], R5 ;  /* 0x00007900d8057a24 */ /* 0x040fe400078e0205 */
[----:B--2---:R-:W-:Y:S04]  /*ed90*/  IMAD.WIDE.U32 R6, R216, c[0x0][0x1e0], RZ ;  /* 0x00007800d8067a25 */ /* 0x004fe800078e00ff */
[----:B------:R-:W-:Y:S01]  /*eda0*/  IMAD.IADD R7, R7, 0x1, R5 ;  /* 0x0000000107077824 */ /* 0x000fe200078e0205 */
[----:B---3--:R-:W-:Y:S03]  /*edb0*/  SHF.R.S32.HI R5, RZ, 0x1f, R215 ;  /* 0x0000001fff057819 */ /* 0x008fe600000114d7 */
[----:B------:R-:W-:Y:S04]  /*edc0*/  IMAD.WIDE.U32 R6, R215, c[0x0][0x1f0], R6 ;  /* 0x00007c00d7067a25 */ /* 0x000fe800078e0006 */
[----:B------:R-:W-:Y:S01]  /*edd0*/  IMAD R5, R5, c[0x0][0x1f0], RZ ;  /* 0x00007c0005057a24 */ /* 0x000fe200078e02ff */
[----:B------:R-:W-:Y:S03]  /*ede0*/  IADD3 R6, P0, R6, UR40, RZ ;  /* 0x0000002806067c10 */ /* 0x000fe6000ff1e0ff */
[----:B------:R-:W-:Y:S05]  /*edf0*/  IMAD R5, R215, c[0x0][0x1f4], R5 ;  /* 0x00007d00d7057a24 */ /* 0x000fea00078e0205 */
[----:B------:R-:W-:Y:S02]  /*ee00*/  IADD3.X R5, R7, UR9, R5, P0, !PT ;  /* 0x0000000907057c10 */ /* 0x000fe400087fe405 */
[C---:B------:R-:W-:Y:S04]  /*ee10*/  LEA R24, P0, R6.reuse, c[0x0][0x1c8], 0x1 ;  /* 0x0000720006187a11 */ /* 0x040fe800078008ff */
[----:B------:R-:W-:Y:S01]  /*ee20*/  LEA.HI.X R15, R6, c[0x0][0x1cc], R5, 0x1, P0 ;  /* 0x00007300060f7a11 */ /* 0x000fe200000f0c05 */
[----:B------:R-:W2:Y:S04]  /*ee30*/  SHFL.IDX PT, R9, R24, RZ, 0x181f ;  /* 0x00181fff18097589 */ /* 0x000ea800000e0000 */
[----:B------:R-:W3:Y:S04]  /*ee40*/  SHFL.IDX PT, R10, R15, RZ, 0x181f ;  /* 0x00181fff0f0a7589 */ /* 0x000ee800000e0000 */
[----:B------:R-:W4:Y:S04]  /*ee50*/  SHFL.IDX PT, R7, R24, 0x1, 0x181f ;  /* 0x00381f0018077f89 */ /* 0x000f2800000e0000 */
[----:B------:R-:W5:Y:S04]  /*ee60*/  SHFL.IDX PT, R8, R15, 0x1, 0x181f ;  /* 0x00381f000f087f89 */ /* 0x000f6800000e0000 */
[----:B------:R-:W1:Y:S04]  /*ee70*/  SHFL.IDX PT, R5, R24, 0x2, 0x181f ;  /* 0x00581f0018057f89 */ /* 0x000e6800000e0000 */
[----:B------:R-:W1:Y:S01]  /*ee80*/  SHFL.IDX PT, R6, R15, 0x2, 0x181f ;  /* 0x00581f000f067f89 */ /* 0x000e6200000e0000 */
[C---:B--2---:R-:W-:Y:S02]  /*ee90*/  IADD3 R16, P0, R9.reuse, R230, RZ ;  /* 0x000000e609107210 */ /* 0x044fe40007f1e0ff */
[-C--:B------:R-:W-:Y:S03]  /*eea0*/  IADD3 R18, P2, R9, R229.reuse, RZ ;  /* 0x000000e509127210 */ /* 0x080fe60007f5e0ff */
[C-C-:B---3--:R-:W-:Y:S01]  /*eeb0*/  IMAD.X R17, R10.reuse, 0x1, R169.reuse, P0 ;  /* 0x000000010a117824 */ /* 0x148fe200000e06a9 */
[----:B-1----:R-:W-:Y:S02]  /*eec0*/  IADD3.X R19, R10, R232, RZ, P2, !PT ;  /* 0x000000e80a137210 */ /* 0x002fe400017fe4ff */
[CC--:B----4-:R-:W-:Y:S02]  /*eed0*/  IADD3 R20, P0, R7.reuse, R230.reuse, RZ ;  /* 0x000000e607147210 */ /* 0x0d0fe40007f1e0ff */
[----:B------:R1:W-:Y:S01]  /*eee0*/  LDGSTS.E.BYPASS.LTC128B.128 [R217+0x8100], [R16.64], !P5 ;  /* 0x0810000010d97fae */ /* 0x0003e2000e901d6a */
[-C--:B------:R-:W-:Y:S02]  /*eef0*/  IADD3 R22, P6, R7, R229.reuse, RZ ;  /* 0x000000e507167210 */ /* 0x080fe40007fde0ff */
[C---:B-----5:R-:W-:Y:S01]  /*ef00*/  IMAD.X R21, R8.reuse, 0x1, R169, P0 ;  /* 0x0000000108157824 */ /* 0x060fe200000e06a9 */
[----:B------:R1:W-:Y:S01]  /*ef10*/  LDGSTS.E.BYPASS.LTC128B.128 [R217+0xb100], [R18.64], !P4 ;  /* 0x0b10000012d97fae */ /* 0x0003e2000e101d6a */
[C---:B------:R-:W-:Y:S01]  /*ef20*/  IADD3 R10, P2, R5.reuse, R230, RZ ;  /* 0x000000e6050a7210 */ /* 0x040fe20007f5e0ff */
[--C-:B------:R-:W-:Y:S02]  /*ef30*/  IMAD.X R23, R8, 0x1, R232.reuse, P6 ;  /* 0x0000000108177824 */ /* 0x100fe400030e06e8 */
[----:B------:R1:W-:Y:S01]  /*ef40*/  LDGSTS.E.BYPASS.LTC128B.128 [R217+0x9100], [R20.64], !P5 ;  /* 0x0910000014d97fae */ /* 0x0003e2000e901d6a */
[----:B------:R-:W-:Y:S02]  /*ef50*/  IADD3 R24, P0, R5, R229, RZ ;  /* 0x000000e505187210 */ /* 0x000fe40007f1e0ff */
[C---:B------:R-:W-:Y:S01]  /*ef60*/  IADD3.X R11, R6.reuse, R169, RZ, P2, !PT ;  /* 0x000000a9060b7210 */ /* 0x040fe200017fe4ff */
[----:B------:R1:W-:Y:S02]  /*ef70*/  LDGSTS.E.BYPASS.LTC128B.128 [R217+0xc100], [R22.64], !P4 ;  /* 0x0c10000016d97fae */ /* 0x0003e4000e101d6a */
[----:B------:R-:W-:Y:S02]  /*ef80*/  IMAD.X R25, R6, 0x1, R232, P0 ;  /* 0x0000000106197824 */ /* 0x000fe400000e06e8 */
[----:B------:R1:W-:Y:S04]  /*ef90*/  LDGSTS.E.BYPASS.LTC128B.128 [R217+0xa100], [R10.64], !P5 ;  /* 0x0a1000000ad97fae */ /* 0x0003e8000e901d6a */
[----:B------:R1:W-:Y:S02]  /*efa0*/  LDGSTS.E.BYPASS.LTC128B.128 [R217+0xd100], [R24.64], !P4 ;  /* 0x0d10000018d97fae */ /* 0x0003e4000e101d6a */
.L_x_198:
[----:B-1234-:R-:W-:Y:S01]  /*efb0*/  IMAD.MOV.U32 R11, RZ, RZ, R220 ;  /* 0x000000ffff0b7224 */ /* 0x01efe200078e00dc */
[----:B------:R-:W-:Y:S01]  /*efc0*/  PLOP3.LUT P2, PT, PT, PT, UP1, 0x80, 0x0 ;  /* 0x000000000000781c */ /* 0x000fe20003f4f018 */
[----:B------:R-:W0:Y:S01]  /*efd0*/  LDGDEPBAR ;  /* 0x00000000000079af */ /* 0x000e220000000000 */
[----:B------:R-:W-:Y:S01]  /*efe0*/  PLOP3.LUT P0, PT, PT, PT, UP1, 0x80, 0x0 ;  /* 0x000000000000781c */ /* 0x000fe20003f0f018 */
[----:B------:R-:W-:Y:S02]  /*eff0*/  IMAD R16, R168, -0x60, RZ ;  /* 0xffffffa0a8107824 */ /* 0x000fe400078e02ff */
[----:B------:R-:W-:Y:S03]  /*f000*/  IMAD.U32 R7, RZ, RZ, UR11 ;  /* 0x0000000bff077e24 */ /* 0x000fe6000f8e00ff */
[----:B------:R-:W-:Y:S04]  /*f010*/  IADD3 R6, -R221, 0x1, R16 ;  /* 0x00000001dd067810 */ /* 0x000fe80007ffe110 */
[----:B------:R-:W-:Y:S01]  /*f020*/  IADD3 R7, R6, -c[0x0][0x168], R7 ;  /* 0x80005a0006077a10 */ /* 0x000fe20007ffe007 */
[----:B------:R-:W-:Y:S03]  /*f030*/  @P2 IMAD.HI.U32 R5, R220, c[0x0][0x2c8], RZ ;  /* 0x0000b200dc052a27 */ /* 0x000fe600078e00ff */
[C---:B------:R-:W-:Y:S02]  /*f040*/  IADD3 R9, R7.reuse, c[0x0][0x328], RZ ;  /* 0x0000ca0007097a10 */ /* 0x040fe40007ffe0ff */
[----:B------:R-:W-:Y:S01]  /*f050*/  @P0 SHF.R.U32.HI R11, RZ, c[0x0][0x2cc], R5 ;  /* 0x0000b300ff0b0a19 */ /* 0x000fe20000011605 */
[----:B------:R-:W-:Y:S01]  /*f060*/  IMAD.IADD R5, R16, 0x1, -R221 ;  /* 0x0000000110057824 */ /* 0x000fe200078e0add */
[----:B------:R-:W-:Y:S02]  /*f070*/  PLOP3.LUT P0, PT, PT, PT, UP0, 0x40, 0x0 ;  /* 0x000000000000781c */ /* 0x000fe40003f0e808 */
[----:B------:R-:W-:Y:S01]  /*f080*/  IADD3 R7, R7, UR13, RZ ;  /* 0x0000000d07077c10 */ /* 0x000fe2000fffe0ff */
[----:B------:R-:W1:Y:S02]  /*f090*/  SHFL.IDX PT, R8, R11, RZ, 0x1c1f ;  /* 0x001c1fff0b087589 */ /* 0x000e6400000e0000 */
[--C-:B-1----:R-:W-:Y:S02]  /*f0a0*/  IMAD.IADD R17, R9, 0x1, R8.reuse ;  /* 0x0000000109117824 */ /* 0x102fe400078e0208 */
[----:B------:R-:W-:Y:S06]  /*f0b0*/  IMAD.IADD R15, R7, 0x1, R8 ;  /* 0x00000001070f7824 */ /* 0x000fec00078e0208 */
[----:B------:R-:W-:-:S05]  /*f0c0*/  @P0 BRA `(.L_x_199) ;  /* 0x0000019000000947 */ /* 0x000fca0003800000 */
[----:B------:R-:W-:Y:S01]  /*f0d0*/  MOV R6, c[0x0][0x2ac] ;  /* 0x0000ab0000067a02 */ /* 0x000fe20000000f00 */
        /* <DEDUP_REMOVED lines=14> */
.L_x_201:
[----:B------:R-:W-:Y:S04]  /*f1c0*/  MOV R6, c[0x0][0x32c] ;  /* 0x0000cb0000067a02 */ /* 0x000fe80000000f00 */
[----:B------:R-:W-:Y:S11]  /*f1d0*/  ISETP.NE.AND P0, PT, R6, 0x1, PT ;  /* 0x000000010600780c */ /* 0x000ff60003f05270 */
[----:B------:R-:W-:Y:S02]  /*f1e0*/  @!UPT UIADD3 URZ, URZ, URZ, URZ ;  /* 0x0000003f3f3ff290 */ /* 0x000fe4000fffe03f */
[----:B------:R-:W-:Y:S05]  /*f1f0*/  @P0 IMAD.HI.U32 R6, R8, c[0x0][0x330], RZ ;  /* 0x0000cc0008060a27 */ /* 0x000fea00078e00ff */
[----:B------:R-:W-:Y:S02]  /*f200*/  @P0 SHF.R.U32.HI R8, RZ, c[0x0][0x334], R6 ;  /* 0x0000cd00ff080a19 */ /* 0x000fe40000011606 */
.L_x_202:
[----:B------:R-:W-:Y:S05]  /*f210*/  BSYNC B0 ;  /* 0x0000000000007941 */ /* 0x000fea0003800000 */
.L_x_200:
[----:B------:R-:W-:Y:S05]  /*f220*/  IMAD R8, R8, c[0x0][0x32c], R5 ;  /* 0x0000cb0008087a24 */ /* 0x000fea00078e0205 */
[----:B------:R-:W-:Y:S02]  /*f230*/  IADD3 R6, R8, c[0x0][0x32c], RZ ;  /* 0x0000cb0008067a10 */ /* 0x000fe40007ffe0ff */
[----:B------:R-:W-:Y:S02]  /*f240*/  IMNMX R15, R15, R8, !PT ;  /* 0x000000080f0f7217 */ /* 0x000fe40007800200 */
[----:B------:R-:W-:Y:S02]  /*f250*/  IMNMX R17, R17, R6, PT ;  /* 0x0000000611117217 */ /* 0x000fe40003800200 */
.L_x_199:
[C---:B------:R-:W-:Y:S02]  /*f260*/  ISETP.GE.AND P0, PT, R16.reuse, 0x2, PT ;  /* 0x000000021000780c */ /* 0x040fe40003f06270 */
[----:B------:R-:W-:Y:S02]  /*f270*/  ISETP.GE.AND P2, PT, R16, 0x9, PT ;  /* 0x000000091000780c */ /* 0x000fe40003f46270 */
[----:B------:R-:W-:Y:S02]  /*f280*/  LOP3.LUT R226, R226, 0xffefffff, RZ, 0xc0, !PT ;  /* 0xffefffffe2e27812 */ /* 0x000fe400078ec0ff */
[----:B------:R-:W-:Y:S07]  /*f290*/  ISETP.GE.AND P6, PT, R16, 0x59, PT ;  /* 0x000000591000780c */ /* 0x000fee0003fc6270 */
[----:B------:R-:W-:Y:S02]  /*f2a0*/  @P0 LOP3.LUT R226, R226, 0x100000, RZ, 0xfc, !PT ;  /* 0x00100000e2e20812 */ /* 0x000fe400078efcff */
[----:B------:R-:W-:Y:S02]  /*f2b0*/  ISETP.GT.AND P0, PT, R15, 0x1, !P0 ;  /* 0x000000010f00780c */ /* 0x000fe40004704270 */
[----:B------:R-:W-:Y:S02]  /*f2c0*/  LOP3.LUT R226, R226, 0xfff7ffff, RZ, 0xc0, !PT ;  /* 0xfff7ffffe2e27812 */ /* 0x000fe400078ec0ff */
[----:B------:R-:W-:Y:S02]  /*f2d0*/  ISETP.LT.OR P0, PT, R17, 0x2, P0 ;  /* 0x000000021100780c */ /* 0x000fe40000701670 */
[----:B------:R-:W-:Y:S02]  /*f2e0*/  @P2 LOP3.LUT R226, R226, 0x80000, RZ, 0xfc, !PT ;  /* 0x00080000e2e22812 */ /* 0x000fe400078efcff */
[----:B------:R-:W-:Y:S02]  /*f2f0*/  FSEL R126, R126, -INF , !P0 ;  /* 0xff8000007e7e7808 */ /* 0x000fe40004000000 */
[----:B------:R-:W-:Y:S02]  /*f300*/  ISETP.GT.AND P0, PT, R15, 0x8, !P2 ;  /* 0x000000080f00780c */ /* 0x000fe40005704270 */
[----:B------:R-:W-:Y:S02]  /*f310*/  ISETP.GE.AND P2, PT, R16, 0xa, PT ;  /* 0x0000000a1000780c */ /* 0x000fe40003f46270 */
        /* <DEDUP_REMOVED lines=33> */
[----:B------:R-:W-:Y:S01]  /*f530*/  ISETP.GT.AND P0, PT, R15, 0x20, !P2 ;  /* 0x000000200f00780c */ /* 0x000fe20005704270 */
[----:B------:R-:W1:Y:S03]  /*f540*/  SHFL.IDX PT, R14, R11, 0x1, 0x1c1f ;  /* 0x003c1f000b0e7f89 */ /* 0x000e6600000e0000 */
        /* <DEDUP_REMOVED lines=8> */
[----:B------:R-:W-:Y:S01]  /*f5d0*/  ISETP.GE.AND P2, PT, R16, 0x29, PT ;  /* 0x000000291000780c */ /* 0x000fe20003f46270 */
[--C-:B-1----:R-:W-:Y:S01]  /*f5e0*/  IMAD.IADD R12, R7, 0x1, R14.reuse ;  /* 0x00000001070c7824 */ /* 0x102fe200078e020e */
        /* <DEDUP_REMOVED lines=71> */
[----:B------:R-:W-:Y:S02]  /*fa60*/  @P2 LOP3.LUT R226, R226, 0x1, RZ, 0xfc, !PT ;  /* 0x00000001e2e22812 */ /* 0x000fe400078efcff */
[----:B------:R-:W-:Y:S02]  /*fa70*/  ISETP.GE.AND P2, PT, R16, 0x1, PT ;  /* 0x000000011000780c */ /* 0x000fe40003f46270 */
[----:B------:R-:W-:Y:S02]  /*fa80*/  ISETP.GT.AND P0, PT, R15, 0x58, !P6 ;  /* 0x000000580f00780c */ /* 0x000fe40007704270 */
[----:B------:R-:W-:Y:S02]  /*fa90*/  LOP3.LUT R226, R226, 0xffdfffff, RZ, 0xc0, !PT ;  /* 0xffdfffffe2e27812 */ /* 0x000fe400078ec0ff */
[----:B------:R-:W-:Y:S04]  /*faa0*/  ISETP.LT.OR P0, PT, R17, 0x59, P0 ;  /* 0x000000591100780c */ /* 0x000fe80000701670 */
[----:B------:R-:W-:Y:S02]  /*fab0*/  FSEL R142, R142, -INF , !P0 ;  /* 0xff8000008e8e7808 */ /* 0x000fe40004000000 */
[----:B------:R-:W-:Y:S02]  /*fac0*/  ISETP.GT.AND P0, PT, R15, RZ, !P2 ;  /* 0x000000ff0f00720c */ /* 0x000fe40005704270 */
[----:B------:R-:W-:Y:S02]  /*fad0*/  @P2 LOP3.LUT R226, R226, 0x200000, RZ, 0xfc, !PT ;  /* 0x00200000e2e22812 */ /* 0x000fe400078efcff */
[----:B------:R-:W-:Y:S02]  /*fae0*/  ISETP.LT.OR P0, PT, R17, 0x1, P0 ;  /* 0x000000011100780c */ /* 0x000fe40000701670 */
[----:B------:R-:W-:Y:S02]  /*faf0*/  ISETP.GE.AND P2, PT, R16, 0x5a, PT ;  /* 0x0000005a1000780c */ /* 0x000fe40003f46270 */
[----:B------:R-:W-:Y:S01]  /*fb00*/  FSEL R10, R0, -INF , !P0 ;  /* 0xff800000000a7808 */ /* 0x000fe20004000000 */
[----:B------:R-:W-:Y:S01]  /*fb10*/  IMAD.IADD R0, R9, 0x1, R14 ;  /* 0x0000000109007824 */ /* 0x000fe200078e020e */
[----:B------:R-:W-:Y:S04]  /*fb20*/  ISETP.GT.AND P0, PT, R15, 0x59, !P2 ;  /* 0x000000590f00780c */ /* 0x000fe80005704270 */
[----:B------:R-:W-:Y:S04]  /*fb30*/  ISETP.LT.OR P0, PT, R17, 0x5a, P0 ;  /* 0x0000005a1100780c */ /* 0x000fe80000701670 */
[----:B------:R-:W-:Y:S02]  /*fb40*/  FSEL R140, R140, -INF , !P0 ;  /* 0xff8000008c8c7808 */ /* 0x000fe40004000000 */
[----:B------:R-:W-:Y:S11]  /*fb50*/  PLOP3.LUT P0, PT, PT, PT, UP0, 0x40, 0x0 ;  /* 0x000000000000781c */ /* 0x000ff60003f0e808 */
[----:B------:R-:W-:Y:S02]  /*fb60*/  @!UPT UIADD3 URZ, URZ, URZ, URZ ;  /* 0x0000003f3f3ff290 */ /* 0x000fe4000fffe03f */
        /* <DEDUP_REMOVED lines=16> */
.L_x_205:
[----:B------:R-:W-:Y:S04]  /*fc70*/  MOV R7, c[0x0][0x32c] ;  /* 0x0000cb0000077a02 */ /* 0x000fe80000000f00 */
[----:B------:R-:W-:Y:S11]  /*fc80*/  ISETP.NE.AND P0, PT, R7, 0x1, PT ;  /* 0x000000010700780c */ /* 0x000ff60003f05270 */
[----:B------:R-:W-:Y:S02]  /*fc90*/  @!UPT UIADD3 URZ, URZ, URZ, URZ ;  /* 0x0000003f3f3ff290 */ /* 0x000fe4000fffe03f */
[----:B------:R-:W-:Y:S05]  /*fca0*/  @P0 IMAD.HI.U32 R7, R14, c[0x0][0x330], RZ ;  /* 0x0000cc000e070a27 */ /* 0x000fea00078e00ff */
[----:B------:R-:W-:Y:S02]  /*fcb0*/  @P0 SHF.R.U32.HI R14, RZ, c[0x0][0x334], R7 ;  /* 0x0000cd00ff0e0a19 */ /* 0x000fe40000011607 */
.L_x_206:
[----:B------:R-:W-:Y:S05]  /*fcc0*/  BSYNC B0 ;  /* 0x0000000000007941 */ /* 0x000fea0003800000 */
.L_x_204:
[----:B------:R-:W-:Y:S05]  /*fcd0*/  IMAD R5, R14, c[0x0][0x32c], R5 ;  /* 0x0000cb000e057a24 */ /* 0x000fea00078e0205 */
[----:B------:R-:W-:Y:S02]  /*fce0*/  IADD3 R7, R5, c[0x0][0x32c], RZ ;  /* 0x0000cb0005077a10 */ /* 0x000fe40007ffe0ff */
[----:B------:R-:W-:Y:S02]  /*fcf0*/  IMNMX R12, R12, R5, !PT ;  /* 0x000000050c0c7217 */ /* 0x000fe40007800200 */
[----:B------:R-:W-:Y:S02]  /*fd00*/  IMNMX R0, R0, R7, PT ;  /* 0x0000000700007217 */ /* 0x000fe40003800200 */
.L_x_203:
[----:B------:R-:W-:Y:S01]  /*fd10*/  LOP3.LUT P0, RZ, R226, 0x200000, RZ, 0xc0, !PT ;  /* 0x00200000e2ff7812 */ /* 0x000fe2000780c0ff */
[----:B------:R-:W-:Y:S01]  /*fd20*/  LDSM.16.MT88.4 R20, [R210+0x100] ;  /* 0x00010000d214783b */ /* 0x000fe20000004200 */
[----:B------:R-:W-:Y:S02]  /*fd30*/  FMNMX.FTZ R5, R10, R3, !PT ;  /* 0x000000030a057209 */ /* 0x000fe40007810000 */
[----:B------:R-:W-:Y:S02]  /*fd40*/  ISETP.GT.AND P0, PT, R12, RZ, !P0 ;  /* 0x000000ff0c00720c */ /* 0x000fe40004704270 */
[----:B------:R-:W-:Y:S02]  /*fd50*/  FMNMX.FTZ R5, R126, R5, !PT ;  /* 0x000000057e057209 */ /* 0x000fe40007810000 */
[----:B------:R-:W-:Y:S01]  /*fd60*/  ISETP.LT.OR P0, PT, R0, 0x1, P0 ;  /* 0x000000010000780c */ /* 0x000fe20000701670 */
        /* <DEDUP_REMOVED lines=9> */
[----:B------:R-:W-:Y:S01]  /*fe00*/  FMNMX.FTZ R5, R42, R5, !PT ;  /* 0x000000052a057209 */ /* 0x000fe20007810000 */
[----:B------:R-:W-:Y:S01]  /*fe10*/  LDSM.16.MT88.4 R44, [R212+0x3100] ;  /* 0x00310000d42c783b */ /* 0x000fe20000004200 */
        /* <DEDUP_REMOVED lines=62> */
[----:B------:R-:W-:Y:S02]  /*10200*/  ISETP.GT.AND P6, PT, R12, 0x58, !P6 ;  /* 0x000000580c00780c */ /* 0x000fe400077c4270 */
        /* <DEDUP_REMOVED lines=11> */
[C---:B------:R-:W-:Y:S02]  /*102c0*/  ISETP.LT.OR P6, PT, R0.reuse, 0x59, P6 ;  /* 0x000000590000780c */ /* 0x040fe400037c1670 */
[----:B------:R-:W-:Y:S02]  /*102d0*/  ISETP.LT.OR P0, PT, R0, 0x31, P0 ;  /* 0x000000310000780c */ /* 0x000fe40000701670 */
[----:B------:R-:W-:Y:S02]  /*102e0*/  FMNMX.FTZ R14, R140, R5, !PT ;  /* 0x000000058c0e7209 */ /* 0x000fe40007810000 */
[----:B------:R-:W-:Y:S02]  /*102f0*/  FSEL R237, R237, -INF , !P0 ;  /* 0xff800000eded7808 */ /* 0x000fe40004000000 */
[----:B------:R-:W-:Y:S01]  /*10300*/  LOP3.LUT P0, RZ, R226, 0x100, RZ, 0xc0, !PT ;  /* 0x00000100e2ff7812 */ /* 0x000fe2000780c0ff */
[----:B------:R-:W1:Y:S01]  /*10310*/  SHFL.BFLY PT, R5, R14, 0x2, 0x1f ;  /* 0x0c401f000e057f89 */ /* 0x000e6200000e0000 */
[----:B------:R-:W-:Y:S02]  /*10320*/  FMNMX.FTZ R16, R237, R16, !PT ;  /* 0x00000010ed107209 */ /* 0x000fe40007810000 */
[----:B------:R-:W-:Y:S02]  /*10330*/  ISETP.GT.AND P0, PT, R12, 0x31, !P0 ;  /* 0x000000310c00780c */ /* 0x000fe40004704270 */
[C---:B------:R-:W-:Y:S02]  /*10340*/  ISETP.LT.OR P2, PT, R0.reuse, 0x5a, P2 ;  /* 0x0000005a0000780c */ /* 0x040fe40001741670 */
[----:B------:R-:W-:Y:S02]  /*10350*/  ISETP.LT.OR P0, PT, R0, 0x32, P0 ;  /* 0x000000320000780c */ /* 0x000fe40000701670 */
[----:B------:R-:W-:Y:S02]  /*10360*/  FSEL R135, R135, -INF , !P6 ;  /* 0xff80000087877808 */ /* 0x000fe40007000000 */
[----:B------:R-:W-:Y:S02]  /*10370*/  FSEL R241, R241, -INF , !P0 ;  /* 0xff800000f1f17808 */ /* 0x000fe40004000000 */
[----:B------:R-:W-:Y:S02]  /*10380*/  LOP3.LUT P0, RZ, R226, 0x80, RZ, 0xc0, !PT ;  /* 0x00000080e2ff7812 */ /* 0x000fe4000780c0ff */
[----:B------:R-:W-:Y:S02]  /*10390*/  FMNMX.FTZ R16, R241, R16, !PT ;  /* 0x00000010f1107209 */ /* 0x000fe40007810000 */
[----:B------:R-:W-:Y:S02]  /*103a0*/  ISETP.GT.AND P0, PT, R12, 0x38, !P0 ;  /* 0x000000380c00780c */ /* 0x000fe40004704270 */
[----:B------:R-:W-:Y:S02]  /*103b0*/  FSEL R117, R4, -INF , !P2 ;  /* 0xff80000004757808 */ /* 0x000fe40005000000 */
        /* <DEDUP_REMOVED lines=34> */
[----:B------:R-:W-:Y:S02]  /*105e0*/  ISETP.GT.AND P0, PT, R12, 0x51, !P0 ;  /* 0x000000510c00780c */ /* 0x000fe40004704270 */
[----:B-1----:R-:W-:Y:S02]  /*105f0*/  FMNMX.FTZ R12, R14, R5, !PT ;  /* 0x000000050e0c7209 */ /* 0x002fe40007810000 */
[----:B------:R-:W-:Y:S03]  /*10600*/  ISETP.LT.OR P0, PT, R0, 0x52, P0 ;  /* 0x000000520000780c */ /* 0x000fe60000701670 */
[----:B------:R-:W1:Y:S01]  /*10610*/  SHFL.BFLY PT, R15, R12, 0x1, 0x1f ;  /* 0x0c201f000c0f7f89 */ /* 0x000e6200000e0000 */
[----:B------:R-:W-:Y:S04]  /*10620*/  FSEL R139, R139, -INF , !P0 ;  /* 0xff8000008b8b7808 */ /* 0x000fe80004000000 */
[----:B------:R-:W-:Y:S04]  /*10630*/  FMNMX.FTZ R0, R139, R16, !PT ;  /* 0x000000108b007209 */ /* 0x000fe80007810000 */
[----:B------:R-:W-:Y:S04]  /*10640*/  FMNMX.FTZ R0, R135, R0, !PT ;  /* 0x0000000087007209 */ /* 0x000fe80007810000 */
[----:B------:R-:W-:Y:S05]  /*10650*/  FMNMX.FTZ R7, R117, R0, !PT ;  /* 0x0000000075077209 */ /* 0x000fea0007810000 */
[----:B------:R-:W2:Y:S01]  /*10660*/  SHFL.BFLY PT, R4, R7, 0x2, 0x1f ;  /* 0x0c401f0007047f89 */ /* 0x000ea200000e0000 */
[----:B-1----:R-:W-:Y:S04]  /*10670*/  FMNMX.FTZ R0, R12, R15, !PT ;  /* 0x0000000f0c007209 */ /* 0x002fe80007810000 */
[C---:B------:R-:W-:Y:S01]  /*10680*/  FSETP.NEU.FTZ.AND P0, PT, R0.reuse, -INF , PT ;  /* 0xff8000000000780b */ /* 0x040fe20003f1d000 */
[----:B------:R-:W-:Y:S05]  /*10690*/  FMUL.FTZ R149, R0, c[0x0][0x2d0] ;  /* 0x0000b40000957a20 */ /* 0x000fea0000410000 */
[----:B------:R-:W-:Y:S05]  /*106a0*/  FSEL R149, R149, RZ, P0 ;  /* 0x000000ff95957208 */ /* 0x000fea0000000000 */
[--C-:B------:R-:W-:Y:S01]  /*106b0*/  FFMA.FTZ R118, R6, c[0x0][0x2d0], -R149.reuse ;  /* 0x0000b40006767a23 */ /* 0x100fe20000010895 */
[----:B------:R-:W-:Y:S01]  /*106c0*/  FSEL R6, R0, RZ, P0 ;  /* 0x000000ff00067208 */ /* 0x000fe20000000000 */
[--C-:B------:R-:W-:Y:S01]  /*106d0*/  FFMA.FTZ R128, R10, c[0x0][0x2d0], -R149.reuse ;  /* 0x0000b4000a807a23 */ /* 0x100fe20000010895 */
[----:B--2---:R-:W-:Y:S01]  /*106e0*/  FMNMX.FTZ R5, R7, R4, !PT ;  /* 0x0000000407057209 */ /* 0x004fe20007810000 */
[----:B------:R-:W-:Y:S02]  /*106f0*/  FFMA.FTZ R129, R8, c[0x0][0x2d0], -R149 ;  /* 0x0000b40008817a23 */ /* 0x000fe40000010895 */
[----:B------:R-:W-:Y:S01]  /*10700*/  FADD.FTZ R3, -R6, R3 ;  /* 0x0000000306037221 */ /* 0x000fe20000010100 */
[----:B------:R-:W-:Y:S01]  /*10710*/  MUFU.EX2 R118, R118 ;  /* 0x0000007600767308 */ /* 0x000fe20000000800 */
[----:B------:R-:W1:Y:S01]  /*10720*/  SHFL.BFLY PT, R4, R5, 0x1, 0x1f ;  /* 0x0c201f0005047f89 */ /* 0x000e6200000e0000 */
[--C-:B------:R-:W-:Y:S02]  /*10730*/  FFMA.FTZ R119, R126, c[0x0][0x2d0], -R149.reuse ;  /* 0x0000b4007e777a23 */ /* 0x100fe40000010895 */
[--C-:B------:R-:W-:Y:S02]  /*10740*/  FFMA.FTZ R136, R42, c[0x0][0x2d0], -R149.reuse ;  /* 0x0000b4002a887a23 */ /* 0x100fe40000010895 */
[--C-:B------:R-:W-:Y:S02]  /*10750*/  FFMA.FTZ R137, R40, c[0x0][0x2d0], -R149.reuse ;  /* 0x0000b40028897a23 */ /* 0x100fe40000010895 */
[--C-:B------:R-:W-:Y:S02]  /*10760*/  FFMA.FTZ R138, R50, c[0x0][0x2d0], -R149.reuse ;  /* 0x0000b400328a7a23 */ /* 0x100fe40000010895 */
        /* <DEDUP_REMOVED lines=9> */
[----:B-1----:R-:W-:Y:S01]  /*10800*/  FMNMX.FTZ R116, R5, R4, !PT ;  /* 0x0000000405747209 */ /* 0x002fe20007810000 */
[----:B------:R-:W-:Y:S02]  /*10810*/  FMUL.FTZ R4, R3, c[0x0][0x2d0] ;  /* 0x0000b40003047a20 */ /* 0x000fe40000410000 */
[--C-:B------:R-:W-:Y:S01]  /*10820*/  FFMA.FTZ R152, R152, c[0x0][0x2d0], -R149.reuse ;  /* 0x0000b40098987a23 */ /* 0x100fe20000010895 */
[C---:B------:R-:W-:Y:S01]  /*10830*/  FSETP.NEU.FTZ.AND P0, PT, R116.reuse, -INF , PT ;  /* 0xff8000007400780b */ /* 0x040fe20003f1d000 */
[----:B------:R-:W-:Y:S01]  /*10840*/  FMUL.FTZ R134, R116, c[0x0][0x2d0] ;  /* 0x0000b40074867a20 */ /* 0x000fe20000410000 */
[----:B------:R-:W1:Y:S01]  /*10850*/  MUFU.EX2 R3, R4 ;  /* 0x0000000400037308 */ /* 0x000e620000000800 */
[--C-:B------:R-:W-:Y:S01]  /*10860*/  FFMA.FTZ R142, R142, c[0x0][0x2d0], -R149.reuse ;  /* 0x0000b4008e8e7a23 */ /* 0x100fe20000010895 */
[----:B------:R-:W-:Y:S02]  /*10870*/  FSEL R5, R116, RZ, P0 ;  /* 0x000000ff74057208 */ /* 0x000fe40000000000 */
[----:B------:R-:W-:Y:S02]  /*10880*/  FSEL R134, R134, RZ, P0 ;  /* 0x000000ff86867208 */ /* 0x000fe40000000000 */
[----:B------:R-:W-:Y:S01]  /*10890*/  ISETP.GT.AND P0, PT, R168, UR6, PT ;  /* 0x00000006a8007c0c */ /* 0x000fe2000bf04270 */
[----:B------:R-:W-:Y:S02]  /*108a0*/  FADD.FTZ R5, -R5, R2 ;  /* 0x0000000205057221 */ /* 0x000fe40000010100 */
[--C-:B------:R-:W-:Y:S01]  /*108b0*/  FFMA.FTZ R133, R13, c[0x0][0x2d0], -R134.reuse ;  /* 0x0000b4000d857a23 */ /* 0x100fe20000010886 */
[----:B------:R-:W3:Y:S01]  /*108c0*/  MUFU.EX2 R129, R129 ;  /* 0x0000008100817308 */ /* 0x000ee20000000800 */
[----:B------:R-:W4:Y:S01]  /*108d0*/  LDSM.16.MT88.4 R12, [R212+0x100] ;  /* 0x00010000d40c783b */ /* 0x000f220000004200 */
[--C-:B------:R-:W-:Y:S01]  /*108e0*/  FFMA.FTZ R131, R11, c[0x0][0x2d0], -R134.reuse ;  /* 0x0000b4000b837a23 */ /* 0x100fe20000010886 */
[----:B--2---:R-:W-:Y:S01]  /*108f0*/  F2FP.PACK_AB R124, R119, R128 ;  /* 0x00000080777c723e */ /* 0x004fe200000000ff */
[--C-:B------:R-:W-:Y:S02]  /*10900*/  FFMA.FTZ R130, R9, c[0x0][0x2d0], -R134.reuse ;  /* 0x0000b40009827a23 */ /* 0x100fe40000010886 */
[--C-:B------:R-:W-:Y:S02]  /*10910*/  FFMA.FTZ R132, R125, c[0x0][0x2d0], -R134.reuse ;  /* 0x0000b4007d847a23 */ /* 0x100fe40000010886 */
[----:B------:R-:W-:Y:S02]  /*10920*/  FMUL.FTZ R2, R5, c[0x0][0x2d0] ;  /* 0x0000b40005027a20 */ /* 0x000fe40000410000 */
[----:B------:R-:W-:Y:S01]  /*10930*/  MUFU.EX2 R133, R133 ;  /* 0x0000008500857308 */ /* 0x000fe20000000800 */
[--C-:B------:R-:W-:Y:S02]  /*10940*/  FFMA.FTZ R161, R161, c[0x0][0x2d0], -R134.reuse ;  /* 0x0000b400a1a17a23 */ /* 0x100fe40000010886 */
[--C-:B------:R-:W-:Y:S02]  /*10950*/  FFMA.FTZ R157, R157, c[0x0][0x2d0], -R134.reuse ;  /* 0x0000b4009d9d7a23 */ /* 0x100fe40000010886 */
[C---:B-1----:R-:W-:Y:S02]  /*10960*/  FMUL.FTZ R4, R3.reuse, R112 ;  /* 0x0000007003047220 */ /* 0x042fe40000410000 */
[C---:B------:R-:W-:Y:S02]  /*10970*/  FMUL.FTZ R5, R3.reuse, R113 ;  /* 0x0000007103057220 */ /* 0x040fe40000410000 */
[C---:B------:R-:W-:Y:S01]  /*10980*/  FMUL.FTZ R8, R3.reuse, R108 ;  /* 0x0000006c03087220 */ /* 0x040fe20000410000 */
[----:B------:R-:W1:Y:S01]  /*10990*/  MUFU.EX2 R2, R2 ;  /* 0x0000000200027308 */ /* 0x000e620000000800 */
[C---:B------:R-:W-:Y:S02]  /*109a0*/  FMUL.FTZ R9, R3.reuse, R109 ;  /* 0x0000006d03097220 */ /* 0x040fe40000410000 */
[----:B------:R-:W-:Y:S01]  /*109b0*/  FMUL.FTZ R16, R3, R100 ;  /* 0x0000006403107220 */ /* 0x000fe20000410000 */
[----:B---3--:R-:W-:Y:S01]  /*109c0*/  F2FP.PACK_AB R126, R129, R118 ;  /* 0x00000076817e723e */ /* 0x008fe200000000ff */
[C---:B------:R-:W-:Y:S02]  /*109d0*/  FMUL.FTZ R17, R3.reuse, R101 ;  /* 0x0000006503117220 */ /* 0x040fe40000410000 */
[C---:B------:R-:W-:Y:S02]  /*109e0*/  FMUL.FTZ R24, R3.reuse, R92 ;  /* 0x0000005c03187220 */ /* 0x040fe40000410000 */
[C---:B------:R-:W-:Y:S01]  /*109f0*/  FMUL.FTZ R25, R3.reuse, R93 ;  /* 0x0000005d03197220 */ /* 0x040fe20000410000 */
[----:B------:R-:W2:Y:S01]  /*10a00*/  MUFU.EX2 R132, R132 ;  /* 0x0000008400847308 */ /* 0x000ea20000000800 */
        /* <DEDUP_REMOVED lines=14> */
[----:B--2---:R-:W-:Y:S01]  /*10af0*/  F2FP.PACK_AB R125, R132, R133 ;  /* 0x00000085847d723e */ /* 0x004fe200000000ff */
        /* <DEDUP_REMOVED lines=12> */
[----:B------:R-:W-:Y:S01]  /*10bc0*/  FMUL.FTZ R51, R2, R71 ;  /* 0x0000004702337220 */ /* 0x000fe20000410000 */
[----:B------:R-:W2:Y:S01]  /*10bd0*/  LDSM.16.MT88.4 R84, [R210+0x3100] ;  /* 0x00310000d254783b */ /* 0x000ea20000004200 */
[C---:B------:R-:W-:Y:S01]  /*10be0*/  FMUL.FTZ R53, R3.reuse, R53 ;  /* 0x0000003503357220 */ /* 0x040fe20000410000 */
[----:B-1----:R-:W-:Y:S01]  /*10bf0*/  F2FP.PACK_AB R127, R130, R131 ;  /* 0x00000083827f723e */ /* 0x002fe200000000ff */
[C---:B------:R-:W-:Y:S02]  /*10c00*/  FMUL.FTZ R54, R2.reuse, R54 ;  /* 0x0000003602367220 */ /* 0x040fe40000410000 */
[C---:B------:R-:W-:Y:S02]  /*10c10*/  FMUL.FTZ R55, R2.reuse, R55 ;  /* 0x0000003702377220 */ /* 0x040fe40000410000 */
[C---:B------:R-:W-:Y:S01]  /*10c20*/  FMUL.FTZ R56, R3.reuse, R56 ;  /* 0x0000003803387220 */ /* 0x040fe20000410000 */
[----:B------:R-:W1:Y:S01]  /*10c30*/  LDSM.16.MT88.4 R76, [R209+0x3100] ;  /* 0x00310000d14c783b */ /* 0x000e620000004200 */
[C---:B----4-:R-:W-:Y:S01]  /*10c40*/  HMMA.16816.F32 R4, R124.reuse, R12, R4 ;  /* 0x0000000c7c04723c */ /* 0x050fe20000001804 */
[----:B------:R-:W-:Y:S04]  /*10c50*/  MUFU.EX2 R161, R161 ;  /* 0x000000a100a17308 */ /* 0x000fe80000000800 */
[C---:B------:R-:W-:Y:S02]  /*10c60*/  FMUL.FTZ R57, R3.reuse, R57 ;  /* 0x0000003903397220 */ /* 0x040fe40000410000 */
[----:B------:R-:W3:Y:S01]  /*10c70*/  LDSM.16.MT88.4 R68, [R208+0x3100] ;  /* 0x00310000d044783b */ /* 0x000ee20000004200 */
[C---:B------:R-:W-:Y:S03]  /*10c80*/  HMMA.16816.F32 R8, R124.reuse, R14, R8 ;  /* 0x0000000e7c08723c */ /* 0x040fe60000001808 */
[----:B------:R-:W-:Y:S01]  /*10c90*/  MUFU.EX2 R157, R157 ;  /* 0x0000009d009d7308 */ /* 0x000fe20000000800 */
[C---:B------:R-:W-:Y:S02]  /*10ca0*/  FMUL.FTZ R12, R3.reuse, R104 ;  /* 0x00000068030c7220 */ /* 0x040fe40000410000 */
[C---:B------:R-:W-:Y:S01]  /*10cb0*/  FMUL.FTZ R13, R3.reuse, R105 ;  /* 0x00000069030d7220 */ /* 0x040fe20000410000 */
[----:B------:R-:W-:Y:S01]  /*10cc0*/  LDSM.16.MT88.4 R100, [R210+0x2900] ;  /* 0x00290000d264783b */ /* 0x000fe20000004200 */
[C---:B------:R-:W-:Y:S04]  /*10cd0*/  FMUL.FTZ R14, R2.reuse, R106 ;  /* 0x0000006a020e7220 */ /* 0x040fe80000410000 */
[C---:B------:R-:W-:Y:S01]  /*10ce0*/  FMUL.FTZ R15, R2.reuse, R107 ;  /* 0x0000006b020f7220 */ /* 0x040fe20000410000 */
[----:B------:R-:W-:Y:S01]  /*10cf0*/  MUFU.EX2 R136, R136 ;  /* 0x0000008800887308 */ /* 0x000fe20000000800 */
[C---:B------:R-:W-:Y:S02]  /*10d00*/  FMUL.FTZ R58, R2.reuse, R58 ;  /* 0x0000003a023a7220 */ /* 0x040fe40000410000 */
[C---:B------:R-:W-:Y:S02]  /*10d10*/  FMUL.FTZ R59, R2.reuse, R59 ;  /* 0x0000003b023b7220 */ /* 0x040fe40000410000 */
[C---:B------:R-:W-:Y:S01]  /*10d20*/  FMUL.FTZ R60, R3.reuse, R60 ;  /* 0x0000003c033c7220 */ /* 0x040fe20000410000 */
[C---:B------:R-:W-:Y:S03]  /*10d30*/  HMMA.16816.F32 R12, R124.reuse, R20, R12 ;  /* 0x000000147c0c723c */ /* 0x040fe6000000180c */
[C---:B------:R-:W-:Y:S01]  /*10d40*/  FMUL.FTZ R61, R3.reuse, R61 ;  /* 0x0000003d033d7220 */ /* 0x040fe20000410000 */
[----:B------:R-:W4:Y:S01]  /*10d50*/  MUFU.EX2 R137, R137 ;  /* 0x0000008900897308 */ /* 0x000f220000000800 */
        /* <DEDUP_REMOVED lines=31> */
[----:B------:R-:W5:Y:S01]  /*10f50*/  MUFU.EX2 R151, R151 ;  /* 0x0000009700977308 */ /* 0x000f620000000800 */
        /* <DEDUP_REMOVED lines=16> */
[----:B------:R-:W3:Y:S01]  /*11060*/  MUFU.EX2 R159, R159 ;  /* 0x0000009f009f7308 */ /* 0x000ee20000000800 */
[----:B------:R-:W4:Y:S01]  /*11070*/  LDSM.16.MT88.4 R72, [R212+0x900] ;  /* 0x00090000d448783b */ /* 0x000f220000004200 */
[--C-:B------:R-:W-:Y:S02]  /*11080*/  FFMA.FTZ R171, R171, c[0x0][0x2d0], -R134.reuse ;  /* 0x0000b400abab7a23 */ /* 0x100fe40000010886 */
[--C-:B------:R-:W-:Y:S02]  /*11090*/  FFMA.FTZ R231, R242, c[0x0][0x2d0], -R149.reuse ;  /* 0x0000b400f2e77a23 */ /* 0x100fe40000010895 */
[C---:B--2---:R-:W-:Y:S03]  /*110a0*/  HMMA.16816.F32 R44, R124.reuse, R84, R44 ;  /* 0x000000547c2c723c */ /* 0x044fe6000000182c */
[--C-:B------:R-:W-:Y:S01]  /*110b0*/  FFMA.FTZ R233, R240, c[0x0][0x2d0], -R149.reuse ;  /* 0x0000b400f0e97a23 */ /* 0x100fe20000010895 */
[----:B------:R-:W2:Y:S01]  /*110c0*/  MUFU.EX2 R163, R163 ;  /* 0x000000a300a37308 */ /* 0x000ea20000000800 */
        /* <DEDUP_REMOVED lines=15> */
[C---:B---3--:R-:W-:Y:S04]  /*111c0*/  HMMA.16816.F32 R60, R124.reuse, R68, R60 ;  /* 0x000000447c3c723c */ /* 0x048fe8000000183c */
[----:B------:R-:W-:Y:S01]  /*111d0*/  MUFU.EX2 R235, R235 ;  /* 0x000000eb00eb7308 */ /* 0x000fe20000000800 */
[--C-:B------:R-:W-:Y:S02]  /*111e0*/  FFMA.FTZ R155, R150, c[0x0][0x2d0], -R149.reuse ;  /* 0x0000b400969b7a23 */ /* 0x100fe40000010895 */
[----:B----4-:R-:W-:Y:S01]  /*111f0*/  F2FP.PACK_AB R68, R137, R136 ;  /* 0x000000888944723e */ /* 0x010fe200000000ff */
[----:B------:R-:W-:Y:S04]  /*11200*/  HMMA.16816.F32 R64, R124, R70, R64 ;  /* 0x000000467c40723c */ /* 0x000fe80000001840 */
[----:B-----5:R-:W-:Y:S01]  /*11210*/  F2FP.PACK_AB R69, R151, R148 ;  /* 0x000000949745723e */ /* 0x020fe200000000ff */
[----:B------:R-:W-:Y:S01]  /*11220*/  FFMA.FTZ R149, R140, c[0x0][0x2d0], -R149 ;  /* 0x0000b4008c957a23 */ /* 0x000fe20000010895 */
[----:B------:R-:W-:Y:S01]  /*11230*/  MUFU.EX2 R162, R162 ;  /* 0x000000a200a27308 */ /* 0x000fe20000000800 */
[----:B------:R-:W-:Y:S01]  /*11240*/  F2FP.PACK_AB R70, R141, R138 ;  /* 0x0000008a8d46723e */ /* 0x000fe200000000ff */
[--C-:B------:R-:W-:Y:S01]  /*11250*/  FFMA.FTZ R140, R143, c[0x0][0x2d0], -R134.reuse ;  /* 0x0000b4008f8c7a23 */ /* 0x100fe20000010886 */
[----:B------:R-:W-:Y:S03]  /*11260*/  F2FP.PACK_AB R71, R154, R153 ;  /* 0x000000999a47723e */ /* 0x000fe600000000ff */
[--C-:B------:R-:W-:Y:S02]  /*11270*/  FFMA.FTZ R139, R139, c[0x0][0x2d0], -R134.reuse ;  /* 0x0000b4008b8b7a23 */ /* 0x100fe40000010886 */
[--C-:B------:R-:W-:Y:S02]  /*11280*/  FFMA.FTZ R135, R135, c[0x0][0x2d0], -R134.reuse ;  /* 0x0000b40087877a23 */ /* 0x100fe40000010886 */
[C---:B------:R-:W-:Y:S01]  /*11290*/  HMMA.16816.F32 R4, R68.reuse, R72, R4 ;  /* 0x000000484404723c */ /* 0x040fe20000001804 */
[----:B------:R-:W-:Y:S04]  /*112a0*/  MUFU.EX2 R170, R170 ;  /* 0x000000aa00aa7308 */ /* 0x000fe80000000800 */
[----:B------:R-:W-:Y:S02]  /*112b0*/  FFMA.FTZ R134, R117, c[0x0][0x2d0], -R134 ;  /* 0x0000b40075867a23 */ /* 0x000fe40000010886 */
[----:B------:R-:W-:Y:S01]  /*112c0*/  FFMA.FTZ R128, R3, R228, R128 ;  /* 0x000000e403807223 */ /* 0x000fe20000010080 */
[C---:B------:R-:W-:Y:S01]  /*112d0*/  HMMA.16816.F32 R8, R68.reuse, R74, R8 ;  /* 0x0000004a4408723c */ /* 0x040fe20000001808 */
[----:B------:R-:W3:Y:S02]  /*112e0*/  LDSM.16.MT88.4 R72, [R210+0x3900] ;  /* 0x00390000d248783b */ /* 0x000ee40000004200 */
[----:B------:R-:W4:Y:S01]  /*112f0*/  MUFU.EX2 R167, R167 ;  /* 0x000000a700a77308 */ /* 0x000f220000000800 */
[----:B------:R-:W-:Y:S02]  /*11300*/  FFMA.FTZ R133, R2, R227, R133 ;  /* 0x000000e302857223 */ /* 0x000fe40000010085 */
[----:B------:R-:W-:Y:S02]  /*11310*/  FADD.FTZ R119, R119, R128 ;  /* 0x0000008077777221 */ /* 0x000fe40000010000 */
[C---:B-1----:R-:W-:Y:S04]  /*11320*/  HMMA.16816.F32 R12, R68.reuse, R76, R12 ;  /* 0x0000004c440c723c */ /* 0x042fe8000000180c */
[----:B------:R-:W-:Y:S01]  /*11330*/  FADD.FTZ R132, R132, R133 ;  /* 0x0000008584847221 */ /* 0x000fe20000010000 */
[----:B------:R-:W-:Y:S01]  /*11340*/  MUFU.EX2 R166, R166 ;  /* 0x000000a600a67308 */ /* 0x000fe20000000800 */
[----:B------:R-:W-:Y:S02]  /*11350*/  FADD.FTZ R118, R118, R119 ;  /* 0x0000007776767221 */ /* 0x000fe40000010000 */
[C---:B------:R-:W-:Y:S01]  /*11360*/  HMMA.16816.F32 R16, R68.reuse, R78, R16 ;  /* 0x0000004e4410723c */ /* 0x040fe20000001810 */
[----:B------:R-:W1:Y:S03]  /*11370*/  LDSM.16.MT88.4 R76, [R209+0x3900] ;  /* 0x00390000d14c783b */ /* 0x000e660000004200 */
[----:B------:R-:W-:Y:S02]  /*11380*/  FADD.FTZ R3, R131, R132 ;  /* 0x0000008483037221 */ /* 0x000fe40000010000 */
[----:B------:R-:W-:Y:S01]  /*11390*/  FADD.FTZ R129, R129, R118 ;  /* 0x0000007681817221 */ /* 0x000fe20000010000 */
[----:B------:R-:W5:Y:S01]  /*113a0*/  MUFU.EX2 R171, R171 ;  /* 0x000000ab00ab7308 */ /* 0x000f620000000800 */
[C---:B------:R-:W-:Y:S04]  /*113b0*/  HMMA.16816.F32 R20, R68.reuse, R80, R20 ;  /* 0x000000504414723c */ /* 0x040fe80000001814 */
[----:B------:R-:W-:Y:S02]  /*113c0*/  FADD.FTZ R3, R130, R3 ;  /* 0x0000000382037221 */ /* 0x000fe40000010000 */
[----:B------:R-:W-:Y:S02]  /*113d0*/  FADD.FTZ R136, R136, R129 ;  /* 0x0000008188887221 */ /* 0x000fe40000010000 */
[C---:B------:R-:W-:Y:S01]  /*113e0*/  HMMA.16816.F32 R24, R68.reuse, R82, R24 ;  /* 0x000000524418723c */ /* 0x040fe20000001818 */
[----:B------:R-:W1:Y:S01]  /*113f0*/  LDSM.16.MT88.4 R80, [R208+0x3900] ;  /* 0x00390000d050783b */ /* 0x000e620000004200 */
        /* <DEDUP_REMOVED lines=12> */
[C---:B------:R-:W-:Y:S04]  /*114c0*/  HMMA.16816.F32 R36, R68.reuse, R88, R36 ;  /* 0x000000584424723c */ /* 0x040fe80000001824 */
[----:B------:R-:W-:Y:S04]  /*114d0*/  FADD.FTZ R3, R154, R3 ;  /* 0x000000039a037221 */ /* 0x000fe80000010000 */
        /* <DEDUP_REMOVED lines=8> */
[C---:B-1----:R-:W-:Y:S08]  /*11560*/  HMMA.16816.F32 R52, R68.reuse, R76, R52 ;  /* 0x0000004c4434723c */ /* 0x042ff00000001834 */
[C---:B------:R-:W-:Y:S01]  /*11570*/  HMMA.16816.F32 R56, R68.reuse, R78, R56 ;  /* 0x0000004e4438723c */ /* 0x040fe20000001838 */
[----:B------:R-:W1:Y:S01]  /*11580*/  LDSM.16.MT88.4 R76, [R209+0x1100] ;  /* 0x00110000d14c783b */ /* 0x000e620000004200 */
[----:B------:R-:W-:Y:S06]  /*11590*/  MUFU.EX2 R239, R239 ;  /* 0x000000ef00ef7308 */ /* 0x000fec0000000800 */
[C---:B------:R-:W-:Y:S04]  /*115a0*/  HMMA.16816.F32 R60, R68.reuse, R80, R60 ;  /* 0x00000050443c723c */ /* 0x040fe8000000183c */
[----:B------:R-:W-:Y:S04]  /*115b0*/  MUFU.EX2 R242, R242 ;  /* 0x000000f200f27308 */ /* 0x000fe80000000800 */
[----:B------:R-:W-:Y:S01]  /*115c0*/  HMMA.16816.F32 R64, R68, R82, R64 ;  /* 0x000000524440723c */ /* 0x000fe20000001840 */
[----:B------:R-:W1:Y:S05]  /*115d0*/  LDSM.16.MT88.4 R80, [R208+0x1100] ;  /* 0x00110000d050783b */ /* 0x000e6a0000004200 */
[----:B------:R-:W-:Y:S01]  /*115e0*/  MUFU.EX2 R152, R152 ;  /* 0x0000009800987308 */ /* 0x000fe20000000800 */
[----:B------:R-:W-:Y:S01]  /*115f0*/  F2FP.PACK_AB R68, R156, R159 ;  /* 0x0000009f9c44723e */ /* 0x000fe200000000ff */
[----:B------:R-:W-:Y:S01]  /*11600*/  FADD.FTZ R159, R159, R138 ;  /* 0x0000008a9f9f7221 */ /* 0x000fe20000010000 */
[----:B--2---:R-:W-:Y:S03]  /*11610*/  F2FP.PACK_AB R70, R163, R158 ;  /* 0x0000009ea346723e */ /* 0x004fe600000000ff */
[----:B----4-:R-:W-:Y:S01]  /*11620*/  F2FP.PACK_AB R69, R167, R160 ;  /* 0x000000a0a745723e */ /* 0x010fe200000000ff */
[----:B------:R-:W-:Y:S01]  /*11630*/  FADD.FTZ R160, R160, R3 ;  /* 0x00000003a0a07221 */ /* 0x000fe20000010000 */
[----:B-----5:R-:W-:Y:S01]  /*11640*/  F2FP.PACK_AB R71, R171, R166 ;  /* 0x000000a6ab47723e */ /* 0x020fe200000000ff */
[----:B------:R-:W-:Y:S01]  /*11650*/  FADD.FTZ R159, R156, R159 ;  /* 0x0000009f9c9f7221 */ /* 0x000fe20000010000 */
[----:B------:R-:W2:Y:S01]  /*11660*/  MUFU.EX2 R155, R155 ;  /* 0x0000009b009b7308 */ /* 0x000ea20000000800 */
[----:B------:R-:W-:Y:S02]  /*11670*/  FADD.FTZ R167, R167, R160 ;  /* 0x000000a0a7a77221 */ /* 0x000fe40000010000 */
[----:B------:R-:W-:Y:S02]  /*11680*/  FADD.FTZ R158, R158, R159 ;  /* 0x0000009f9e9e7221 */ /* 0x000fe40000010000 */
[C---:B---3--:R-:W-:Y:S03]  /*11690*/  HMMA.16816.F32 R4, R68.reuse, R72, R4 ;  /* 0x000000484404723c */ /* 0x048fe60000001804 */
[----:B------:R-:W-:Y:S02]  /*116a0*/  FADD.FTZ R2, R166, R167 ;  /* 0x000000a7a6027221 */ /* 0x000fe40000010000 */
[----:B------:R-:W-:Y:S01]  /*116b0*/  MUFU.EX2 R142, R142 ;  /* 0x0000008e008e7308 */ /* 0x000fe20000000800 */
[----:B------:R-:W-:Y:S02]  /*116c0*/  FADD.FTZ R158, R163, R158 ;  /* 0x0000009ea39e7221 */ /* 0x000fe40000010000 */
[C---:B------:R-:W-:Y:S01]  /*116d0*/  HMMA.16816.F32 R8, R68.reuse, R74, R8 ;  /* 0x0000004a4408723c */ /* 0x040fe20000001808 */
[----:B------:R-:W3:Y:S03]  /*116e0*/  LDSM.16.MT88.4 R72, [R212+0x4100] ;  /* 0x00410000d448783b */ /* 0x000ee60000004200 */
[----:B------:R-:W-:Y:S03]  /*116f0*/  FADD.FTZ R2, R171, R2 ;  /* 0x00000002ab027221 */ /* 0x000fe60000010000 */
[----:B------:R-:W4:Y:S01]  /*11700*/  MUFU.EX2 R149, R149 ;  /* 0x0000009500957308 */ /* 0x000f220000000800 */
[C---:B------:R-:W-:Y:S04]  /*11710*/  HMMA.16816.F32 R12, R68.reuse, R84, R12 ;  /* 0x00000054440c723c */ /* 0x040fe8000000180c */
[----:B--2---:R-:W-:Y:S04]  /*11720*/  F2FP.PACK_AB R124, R155, R152 ;  /* 0x000000989b7c723e */ /* 0x004fe800000000ff */
[C---:B------:R-:W-:Y:S01]  /*11730*/  HMMA.16816.F32 R16, R68.reuse, R86, R16 ;  /* 0x000000564410723c */ /* 0x040fe20000001810 */
[----:B------:R-:W2:Y:S01]  /*11740*/  LDSM.16.MT88.4 R84, [R210+0x4100] ;  /* 0x00410000d254783b */ /* 0x000ea20000004200 */
[----:B------:R-:W-:Y:S06]  /*11750*/  MUFU.EX2 R140, R140 ;  /* 0x0000008c008c7308 */ /* 0x000fec0000000800 */
[C---:B-1----:R-:W-:Y:S04]  /*11760*/  HMMA.16816.F32 R20, R68.reuse, R76, R20 ;  /* 0x0000004c4414723c */ /* 0x042fe80000001814 */
[----:B------:R-:W1:Y:S01]  /*11770*/  MUFU.EX2 R139, R139 ;  /* 0x0000008b008b7308 */ /* 0x000e620000000800 */
[----:B----4-:R-:W-:Y:S03]  /*11780*/  F2FP.PACK_AB R126, R149, R142 ;  /* 0x0000008e957e723e */ /* 0x010fe600000000ff */
[C---:B------:R-:W-:Y:S01]  /*11790*/  HMMA.16816.F32 R24, R68.reuse, R78, R24 ;  /* 0x0000004e4418723c */ /* 0x040fe20000001818 */
[----:B------:R-:W4:Y:S05]  /*117a0*/  LDSM.16.MT88.4 R76, [R209+0x4100] ;  /* 0x00410000d14c783b */ /* 0x000f2a0000004200 */
[----:B------:R-:W-:Y:S02]  /*117b0*/  MUFU.EX2 R135, R135 ;  /* 0x0000008700877308 */ /* 0x000fe40000000800 */
[C---:B------:R-:W-:Y:S08]  /*117c0*/  HMMA.16816.F32 R28, R68.reuse, R80, R28 ;  /* 0x00000050441c723c */ /* 0x040ff0000000181c */
[C---:B------:R-:W-:Y:S01]  /*117d0*/  HMMA.16816.F32 R32, R68.reuse, R82, R32 ;  /* 0x000000524420723c */ /* 0x040fe20000001820 */
[----:B------:R-:W5:Y:S01]  /*117e0*/  LDSM.16.MT88.4 R80, [R212+0x1900] ;  /* 0x00190000d450783b */ /* 0x000f620000004200 */
[----:B------:R-:W4:Y:S02]  /*117f0*/  MUFU.EX2 R134, R134 ;  /* 0x0000008600867308 */ /* 0x000f240000000800 */
[----:B-1----:R-:W-:Y:S04]  /*11800*/  F2FP.PACK_AB R125, R139, R140 ;  /* 0x0000008c8b7d723e */ /* 0x002fe800000000ff */
[C---:B---3--:R-:W-:Y:S08]  /*11810*/  HMMA.16816.F32 R36, R68.reuse, R72, R36 ;  /* 0x000000484424723c */ /* 0x048ff00000001824 */
[C---:B------:R-:W-:Y:S01]  /*11820*/  HMMA.16816.F32 R40, R68.reuse, R74, R40 ;  /* 0x0000004a4428723c */ /* 0x040fe20000001828 */
[----:B------:R-:W1:Y:S07]  /*11830*/  LDSM.16.MT88.4 R72, [R210+0x1900] ;  /* 0x00190000d248783b */ /* 0x000e6e0000004200 */
[C---:B--2---:R-:W-:Y:S04]  /*11840*/  HMMA.16816.F32 R44, R68.reuse, R84, R44 ;  /* 0x00000054442c723c */ /* 0x044fe8000000182c */
[----:B----4-:R-:W-:Y:S04]  /*11850*/  F2FP.PACK_AB R127, R134, R135 ;  /* 0x00000087867f723e */ /* 0x010fe800000000ff */
[C---:B------:R-:W-:Y:S01]  /*11860*/  HMMA.16816.F32 R48, R68.reuse, R86, R48 ;  /* 0x000000564430723c */ /* 0x040fe20000001830 */
[----:B------:R-:W-:Y:S07]  /*11870*/  LDSM.16.MT88.4 R84, [R208+0x1900] ;  /* 0x00190000d054783b */ /* 0x000fee0000004200 */
[C---:B------:R-:W-:Y:S08]  /*11880*/  HMMA.16816.F32 R52, R68.reuse, R76, R52 ;  /* 0x0000004c4434723c */ /* 0x040ff00000001834 */
[C---:B------:R-:W-:Y:S01]  /*11890*/  HMMA.16816.F32 R56, R68.reuse, R78, R56 ;  /* 0x0000004e4438723c */ /* 0x040fe20000001838 */
[----:B------:R-:W2:Y:S07]  /*118a0*/  LDSM.16.MT88.4 R76, [R209+0x1900] ;  /* 0x00190000d14c783b */ /* 0x000eae0000004200 */
        /* <DEDUP_REMOVED lines=12> */
[C---:B-----5:R-:W-:Y:S03]  /*11970*/  HMMA.16816.F32 R4, R68.reuse, R80, R4 ;  /* 0x000000504404723c */ /* 0x060fe60000001804 */
[----:B------:R-:W-:Y:S02]  /*11980*/  FADD.FTZ R3, R239, R240 ;  /* 0x000000f0ef037221 */ /* 0x000fe40000010000 */
[----:B------:R-:W-:Y:S02]  /*11990*/  FADD.FTZ R233, R238, R233 ;  /* 0x000000e9eee97221 */ /* 0x000fe40000010000 */
[----:B------:R-:W-:Y:S01]  /*119a0*/  FADD.FTZ R3, R242, R3 ;  /* 0x00000003f2037221 */ /* 0x000fe20000010000 */
[C---:B------:R-:W-:Y:S01]  /*119b0*/  HMMA.16816.F32 R8, R68.reuse, R82, R8 ;  /* 0x000000524408723c */ /* 0x040fe20000001808 */
[----:B------:R-:W3:Y:S03]  /*119c0*/  LDSM.16.MT88.4 R80, [R212+0x4900] ;  /* 0x00490000d450783b */ /* 0x000ee60000004200 */
[----:B------:R-:W-:Y:S04]  /*119d0*/  FADD.FTZ R2, R162, R3 ;  /* 0x00000003a2027221 */ /* 0x000fe80000010000 */
[C---:B-1----:R-:W-:Y:S04]  /*119e0*/  HMMA.16816.F32 R12, R68.reuse, R72, R12 ;  /* 0x00000048440c723c */ /* 0x042fe8000000180c */
[----:B------:R-:W-:Y:S04]  /*119f0*/  FADD.FTZ R2, R161, R2 ;  /* 0x00000002a1027221 */ /* 0x000fe80000010000 */
[C---:B------:R-:W-:Y:S01]  /*11a00*/  HMMA.16816.F32 R16, R68.reuse, R74, R16 ;  /* 0x0000004a4410723c */ /* 0x040fe20000001810 */
[----:B------:R-:W1:Y:S03]  /*11a10*/  LDSM.16.MT88.4 R72, [R210+0x4900] ;  /* 0x00490000d248783b */ /* 0x000e660000004200 */
[----:B------:R-:W-:Y:S01]  /*11a20*/  FADD.FTZ R3, R157, R2 ;  /* 0x000000029d037221 */ /* 0x000fe20000010000 */
[----:B------:R-:W-:Y:S03]  /*11a30*/  IADD3 R2, R168, -0x1, RZ ;  /* 0xffffffffa8027810 */ /* 0x000fe60007ffe0ff */
[C---:B--2---:R-:W-:Y:S04]  /*11a40*/  HMMA.16816.F32 R20, R68.reuse, R76, R20 ;  /* 0x0000004c4414723c */ /* 0x044fe80000001814 */
[----:B------:R-:W-:Y:S02]  /*11a50*/  FADD.FTZ R3, R170, R3 ;  /* 0x00000003aa037221 */ /* 0x000fe40000010000 */
[----:B------:R-:W-:Y:S02]  /*11a60*/  IMAD.MOV.U32 R168, RZ, RZ, R2 ;  /* 0x000000ffffa87224 */ /* 0x000fe400078e0002 */
[C---:B------:R-:W-:Y:S01]  /*11a70*/  HMMA.16816.F32 R24, R68.reuse, R78, R24 ;  /* 0x0000004e4418723c */ /* 0x040fe20000001818 */
[----:B------:R-:W2:Y:S03]  /*11a80*/  LDSM.16.MT88.4 R76, [R212+0x2100] ;  /* 0x00210000d44c783b */ /* 0x000ea60000004200 */
[----:B------:R-:W-:Y:S02]  /*11a90*/  FADD.FTZ R140, R140, R3 ;  /* 0x000000038c8c7221 */ /* 0x000fe40000010000 */
[----:B------:R-:W-:Y:S02]  /*11aa0*/  IMAD.MOV.U32 R3, RZ, RZ, R0 ;  /* 0x000000ffff037224 */ /* 0x000fe400078e0000 */
[C---:B------:R-:W-:Y:S04]  /*11ab0*/  HMMA.16816.F32 R28, R68.reuse, R84, R28 ;  /* 0x00000054441c723c */ /* 0x040fe8000000181c */
[----:B------:R-:W-:Y:S02]  /*11ac0*/  FADD.FTZ R140, R139, R140 ;  /* 0x0000008c8b8c7221 */ /* 0x000fe40000010000 */
[----:B------:R-:W-:Y:S02]  /*11ad0*/  IMAD.MOV.U32 R2, RZ, RZ, R116 ;  /* 0x000000ffff027224 */ /* 0x000fe400078e0074 */
[C---:B------:R-:W-:Y:S01]  /*11ae0*/  HMMA.16816.F32 R32, R68.reuse, R86, R32 ;  /* 0x000000564420723c */ /* 0x040fe20000001820 */
[----:B------:R-:W-:Y:S03]  /*11af0*/  LDSM.16.MT88.4 R84, [R208+0x2100] ;  /* 0x00210000d054783b */ /* 0x000fe60000004200 */
[----:B------:R-:W-:Y:S04]  /*11b00*/  FADD.FTZ R135, R135, R140 ;  /* 0x0000008c87877221 */ /* 0x000fe80000010000 */
[C---:B---3--:R-:W-:Y:S04]  /*11b10*/  HMMA.16816.F32 R36, R68.reuse, R80, R36 ;  /* 0x000000504424723c */ /* 0x048fe80000001824 */
[----:B------:R-:W-:Y:S04]  /*11b20*/  FADD.FTZ R227, R134, R135 ;  /* 0x0000008786e37221 */ /* 0x000fe80000010000 */
[C---:B------:R-:W-:Y:S01]  /*11b30*/  HMMA.16816.F32 R40, R68.reuse, R82, R40 ;  /* 0x000000524428723c */ /* 0x040fe20000001828 */
[----:B------:R-:W3:Y:S07]  /*11b40*/  LDSM.16.MT88.4 R80, [R210+0x2100] ;  /* 0x00210000d250783b */ /* 0x000eee0000004200 */
        /* <DEDUP_REMOVED lines=14> */
[----:B------:R-:W-:Y:S03]  /*11c30*/  F2FP.PACK_AB R71, R170, R157 ;  /* 0x0000009daa47723e */ /* 0x000fe600000000ff */
[----:B------:R-:W-:Y:S04]  /*11c40*/  FADD.FTZ R164, R164, R235 ;  /* 0x000000eba4a47221 */ /* 0x000fe80000010000 */
[C---:B--2---:R-:W-:Y:S03]  /*11c50*/  HMMA.16816.F32 R4, R68.reuse, R76, R4 ;  /* 0x0000004c4404723c */ /* 0x044fe60000001804 */
[----:B------:R-:W-:Y:S04]  /*11c60*/  FADD.FTZ R241, R241, R164 ;  /* 0x000000a4f1f17221 */ /* 0x000fe80000010000 */
[----:B------:R-:W-:Y:S01]  /*11c70*/  FADD.FTZ R152, R152, R241 ;  /* 0x000000f198987221 */ /* 0x000fe20000010000 */
[C---:B------:R-:W-:Y:S01]  /*11c80*/  HMMA.16816.F32 R8, R68.reuse, R78, R8 ;  /* 0x0000004e4408723c */ /* 0x040fe20000001808 */
[----:B------:R-:W2:Y:S03]  /*11c90*/  LDSM.16.MT88.4 R76, [R212+0x5100] ;  /* 0x00510000d44c783b */ /* 0x000ea60000004200 */
[----:B------:R-:W-:Y:S04]  /*11ca0*/  FADD.FTZ R155, R155, R152 ;  /* 0x000000989b9b7221 */ /* 0x000fe80000010000 */
[C---:B---3--:R-:W-:Y:S04]  /*11cb0*/  HMMA.16816.F32 R12, R68.reuse, R80, R12 ;  /* 0x00000050440c723c */ /* 0x048fe8000000180c */
[----:B------:R-:W-:Y:S04]  /*11cc0*/  FADD.FTZ R142, R142, R155 ;  /* 0x0000009b8e8e7221 */ /* 0x000fe80000010000 */
[C---:B------:R-:W-:Y:S01]  /*11cd0*/  HMMA.16816.F32 R16, R68.reuse, R82, R16 ;  /* 0x000000524410723c */ /* 0x040fe20000001810 */
[----:B------:R-:W3:Y:S03]  /*11ce0*/  LDSM.16.MT88.4 R80, [R210+0x5100] ;  /* 0x00510000d250783b */ /* 0x000ee60000004200 */
[----:B------:R-:W-:Y:S04]  /*11cf0*/  FADD.FTZ R228, R149, R142 ;  /* 0x0000008e95e47221 */ /* 0x000fe80000010000 */
[C---:B-1----:R-:W-:Y:S08]  /*11d00*/  HMMA.16816.F32 R20, R68.reuse, R72, R20 ;  /* 0x000000484414723c */ /* 0x042ff00000001814 */
[C---:B------:R-:W-:Y:S01]  /*11d10*/  HMMA.16816.F32 R24, R68.reuse, R74, R24 ;  /* 0x0000004a4418723c */ /* 0x040fe20000001818 */
[----:B------:R-:W1:Y:S07]  /*11d20*/  LDSM.16.MT88.4 R72, [R208+0x5100] ;  /* 0x00510000d048783b */ /* 0x000e6e0000004200 */
[C---:B------:R-:W-:Y:S08]  /*11d30*/  HMMA.16816.F32 R28, R68.reuse, R84, R28 ;  /* 0x00000054441c723c */ /* 0x040ff0000000181c */
[C---:B------:R-:W-:Y:S01]  /*11d40*/  HMMA.16816.F32 R32, R68.reuse, R86, R32 ;  /* 0x000000564420723c */ /* 0x040fe20000001820 */
[----:B------:R-:W4:Y:S07]  /*11d50*/  LDSM.16.MT88.4 R84, [R208+0x2900] ;  /* 0x00290000d054783b */ /* 0x000f2e0000004200 */
[C---:B--2---:R-:W-:Y:S08]  /*11d60*/  HMMA.16816.F32 R36, R68.reuse, R76, R36 ;  /* 0x0000004c4424723c */ /* 0x044ff00000001824 */
[C---:B------:R-:W-:Y:S01]  /*11d70*/  HMMA.16816.F32 R40, R68.reuse, R78, R40 ;  /* 0x0000004e4428723c */ /* 0x040fe20000001828 */
[----:B------:R-:W2:Y:S07]  /*11d80*/  LDSM.16.MT88.4 R76, [R212+0x5900] ;  /* 0x00590000d44c783b */ /* 0x000eae0000004200 */
[C---:B---3--:R-:W-:Y:S08]  /*11d90*/  HMMA.16816.F32 R44, R68.reuse, R80, R44 ;  /* 0x00000050442c723c */ /* 0x048ff0000000182c */
[C---:B------:R-:W-:Y:S08]  /*11da0*/  HMMA.16816.F32 R48, R68.reuse, R82, R48 ;  /* 0x000000524430723c */ /* 0x040ff00000001830 */
[C---:B------:R-:W-:Y:S08]  /*11db0*/  HMMA.16816.F32 R52, R68.reuse, R88, R52 ;  /* 0x000000584434723c */ /* 0x040ff00000001834 */
[C---:B------:R-:W-:Y:S08]  /*11dc0*/  HMMA.16816.F32 R56, R68.reuse, R90, R56 ;  /* 0x0000005a4438723c */ /* 0x040ff00000001838 */
[C---:B-1----:R-:W-:Y:S08]  /*11dd0*/  HMMA.16816.F32 R60, R68.reuse, R72, R60 ;  /* 0x00000048443c723c */ /* 0x042ff0000000183c */
[----:B------:R-:W-:Y:S01]  /*11de0*/  HMMA.16816.F32 R64, R68, R74, R64 ;  /* 0x0000004a4440723c */ /* 0x000fe20000001840 */
[----:B------:R-:W1:Y:S07]  /*11df0*/  LDSM.16.MT88.4 R68, [R210+0x5900] ;  /* 0x00590000d244783b */ /* 0x000e6e0000004200 */
        /* <DEDUP_REMOVED lines=10> */
[C---:B--2---:R-:W-:Y:S08]  /*11ea0*/  HMMA.16816.F32 R80, R124.reuse, R76, R36 ;  /* 0x0000004c7c50723c */ /* 0x044ff00000001824 */
[C---:B------:R-:W-:Y:S08]  /*11eb0*/  HMMA.16816.F32 R76, R124.reuse, R78, R40 ;  /* 0x0000004e7c4c723c */ /* 0x040ff00000001828 */
[C---:B-1----:R-:W-:Y:S08]  /*11ec0*/  HMMA.16816.F32 R72, R124.reuse, R68, R44 ;  /* 0x000000447c48723c */ /* 0x042ff0000000182c */
[C---:B------:R-:W-:Y:S08]  /*11ed0*/  HMMA.16816.F32 R68, R124.reuse, R70, R48 ;  /* 0x000000467c44723c */ /* 0x040ff00000001830 */
[C---:B---3--:R-:W-:Y:S08]  /*11ee0*/  HMMA.16816.F32 R52, R124.reuse, R4, R52 ;  /* 0x000000047c34723c */ /* 0x048ff00000001834 */
[C---:B------:R-:W-:Y:S08]  /*11ef0*/  HMMA.16816.F32 R56, R124.reuse, R6, R56 ;  /* 0x000000067c38723c */ /* 0x040ff00000001838 */
[C---:B-----5:R-:W-:Y:S08]  /*11f00*/  HMMA.16816.F32 R60, R124.reuse, R8, R60 ;  /* 0x000000087c3c723c */ /* 0x060ff0000000183c */
[----:B------:R-:W-:Y:S01]  /*11f10*/  HMMA.16816.F32 R64, R124, R10, R64 ;  /* 0x0000000a7c40723c */ /* 0x000fe20000001840 */
[----:B------:R-:W-:-:S07]  /*11f20*/  @P0 BRA `(.L_x_207) ;  /* 0xffffbb7000000947 */ /* 0x000fce000383ffff */
.L_x_197:
[----:B------:R-:W1:Y:S01]  /*11f30*/  SHFL.BFLY PT, R3, R228, 0x2, 0x1f ;  /* 0x0c401f00e4037f89 */ /* 0x000e6200000e0000 */
[----:B------:R-:W-:Y:S01]  /*11f40*/  CS2R R4, SRZ ;  /* 0x0000000000047805 */ /* 0x000fe2000001ff00 */
[----:B------:R-:W-:-:S02]  /*11f50*/  MOV R8, 0xff800000 ;  /* 0xff80000000087802 */ /* 0x000fc40000000f00 */
[----:B------:R-:W2:Y:S01]  /*11f60*/  SHFL.BFLY PT, R2, R227, 0x2, 0x1f ;  /* 0x0c401f00e3027f89 */ /* 0x000ea200000e0000 */
[----:B------:R-:W-:Y:S01]  /*11f70*/  PLOP3.LUT P2, PT, PT, PT, PT, 0x8, 0x0 ;  /* 0x000000000000781c */ /* 0x000fe20003f4e170 */
[----:B-1----:R-:W-:Y:S02]  /*11f80*/  FADD.FTZ R6, R3, R228 ;  /* 0x000000e403067221 */ /* 0x002fe40000010000 */
[----:B--2---:R-:W-:-:S03]  /*11f90*/  FADD.FTZ R7, R2, R227 ;  /* 0x000000e302077221 */ /* 0x004fc60000010000 */
[----:B------:R-:W1:Y:S04]  /*11fa0*/  SHFL.BFLY PT, R3, R6, 0x1, 0x1f ;  /* 0x0c201f0006037f89 */ /* 0x000e6800000e0000 */
[----:B------:R-:W2:Y:S01]  /*11fb0*/  SHFL.BFLY PT, R2, R7, 0x1, 0x1f ;  /* 0x0c201f0007027f89 */ /* 0x000ea200000e0000 */
[----:B-1----:R-:W-:Y:S02]  /*11fc0*/  FADD.FTZ R3, R6, R3 ;  /* 0x0000000306037221 */ /* 0x002fe40000010000 */
[----:B--2---:R-:W-:-:S03]  /*11fd0*/  FADD.FTZ R2, R7, R2 ;  /* 0x0000000207027221 */ /* 0x004fc60000010000 */
[----:B------:R-:W-:Y:S02]  /*11fe0*/  FSETP.NE.FTZ.AND P1, PT, R3, RZ, PT ;  /* 0x000000ff0300720b */ /* 0x000fe40003f35000 */
[----:B------:R-:W-:Y:S02]  /*11ff0*/  MOV R7, 0xff800000 ;  /* 0xff80000000077802 */ /* 0x000fe40000000f00 */
[----:B------:R-:W-:-:S09]  /*12000*/  FSETP.NE.FTZ.AND P0, PT, R2, RZ, PT ;  /* 0x000000ff0200720b */ /* 0x000fd20003f15000 */
[----:B------:R-:W1:Y:S01]  /*12010*/  @P1 MUFU.RCP R5, R3 ;  /* 0x0000000300051308 */ /* 0x000e620000001000 */
[----:B------:R-:W-:-:S03]  /*12020*/  @P1 MOV R10, 0x3f317218 ;  /* 0x3f317218000a1802 */ /* 0x000fc60000000f00 */
[----:B------:R-:W-:Y:S02]  /*12030*/  @P0 MOV R9, 0x3f317218 ;  /* 0x3f31721800090802 */ /* 0x000fe40000000f00 */
        /* <DEDUP_REMOVED lines=12> */
[----:B------:R-:W-:Y:S02]  /*12100*/  FMUL.FTZ R101, R5, R101 ;  /* 0x0000006505657220 */ /* 0x000fe40000410000 */
        /* <DEDUP_REMOVED lines=58> */
[----:B------:R-:W-:Y:S02]  /*124b0*/  @P1 FFMA.FTZ R7, R10, R0, R3 ;  /* 0x000000000a071223 */ /* 0x000fe40000010003 */
[----:B------:R-:W-:Y:S02]  /*124c0*/  @P0 FFMA.FTZ R8, R9, R116, R11 ;  /* 0x0000007409080223 */ /* 0x000fe4000001000b */
.L_x_165:
[----:B------:R-:W-:Y:S01]  /*124d0*/  USHF.R.S32.HI UR6, URZ, 0x1f, UR12 ;  /* 0x0000001f3f067899 */ /* 0x000fe2000801140c */
[----:B------:R-:W-:Y:S05]  /*124e0*/  @P2 BRA `(.L_x_208) ;  /* 0x0000114000002947 */ /* 0x000fea0003800000 */
[----:B------:R-:W1:Y:S01]  /*124f0*/  S2R R0, SR_TID.X ;  /* 0x0000000000007919 */ /* 0x000e620000002100 */
[----:B------:R-:W-:Y:S01]  /*12500*/  ULDC.64 UR4, c[0x0][0x490] ;  /* 0x0001240000047ab9 */ /* 0x000fe20000000a00 */
[----:B------:R-:W-:Y:S01]  /*12510*/  IMAD.MOV.U32 R14, RZ, RZ, c[0x0][0x4e8] ;  /* 0x00013a00ff0e7624 */ /* 0x000fe200078e00ff */
[----:B------:R-:W-:Y:S01]  /*12520*/  UIMAD UR7, UR6, UR4, URZ ;  /* 0x00000004060772a4 */ /* 0x000fe2000f8e023f */
[----:B------:R-:W2:Y:S01]  /*12530*/  S2R R22, SR_CTAID.Z ;  /* 0x0000000000167919 */ /* 0x000ea20000002700 */
[----:B------:R-:W-:Y:S01]  /*12540*/  UIMAD.WIDE.U32 UR8, UR12, UR4, URZ ;  /* 0x000000040c0872a5 */ /* 0x000fe2000f8e003f */
[----:B------:R-:W-:Y:S01]  /*12550*/  F2FP.PACK_AB R112, R113, R112 ;  /* 0x000000707170723e */ /* 0x000fe200000000ff */
[----:B------:R-:W-:Y:S01]  /*12560*/  UIMAD UR7, UR12, UR5, UR7 ;  /* 0x000000050c0772a4 */ /* 0x000fe2000f8e0207 */
[----:B------:R-:W-:Y:S01]  /*12570*/  ISETP.NE.AND P0, PT, R14, 0x1, PT ;  /* 0x000000010e00780c */ /* 0x000fe20003f05270 */
[----:B------:R-:W-:Y:S01]  /*12580*/  BSSY B0, `(.L_x_209) ;  /* 0x00000da000007945 */ /* 0x000fe20003800000 */
[----:B------:R-:W-:Y:S01]  /*12590*/  ULDC.64 UR4, c[0x0][0x3e8] ;  /* 0x0000fa0000047ab9 */ /* 0x000fe20000000a00 */
[----:B------:R-:W-:Y:S01]  /*125a0*/  IMAD.U32 R25, RZ, RZ, UR9 ;  /* 0x00000009ff197e24 */ /* 0x000fe2000f8e00ff */
[----:B------:R-:W-:Y:S01]  /*125b0*/  UIMAD UR6, UR6, UR4, URZ ;  /* 0x00000004060672a4 */ /* 0x000fe2000f8e023f */
[----:B------:R-:W-:Y:S01]  /*125c0*/  IMAD.U32 R24, RZ, RZ, UR8 ;  /* 0x00000008ff187e24 */ /* 0x000fe2000f8e00ff */
[----:B------:R-:W-:Y:S01]  /*125d0*/  UIMAD.WIDE.U32 UR10, UR12, UR4, URZ ;  /* 0x000000040c0a72a5 */ /* 0x000fe2000f8e003f */
[----:B------:R-:W-:Y:S01]  /*125e0*/  F2FP.PACK_AB R114, R115, R114 ;  /* 0x000000727372723e */ /* 0x000fe200000000ff */
[----:B------:R-:W-:Y:S01]  /*125f0*/  UIMAD UR5, UR12, UR5, UR6 ;  /* 0x000000050c0572a4 */ /* 0x000fe2000f8e0206 */
[----:B------:R-:W-:Y:S01]  /*12600*/  F2FP.PACK_AB R108, R109, R108 ;  /* 0x0000006c6d6c723e */ /* 0x000fe200000000ff */
[----:B------:R-:W-:Y:S01]  /*12610*/  UIADD3 UR7, UR9, UR7, URZ ;  /* 0x0000000709077290 */ /* 0x000fe2000fffe03f */
[----:B------:R-:W-:Y:S01]  /*12620*/  F2FP.PACK_AB R110, R111, R110 ;  /* 0x0000006e6f6e723e */ /* 0x000fe200000000ff */
[----:B------:R-:W-:Y:S01]  /*12630*/  UIADD3 UR5, UR11, UR5, URZ ;  /* 0x000000050b057290 */ /* 0x000fe2000fffe03f */
[----:B------:R-:W-:Y:S01]  /*12640*/  IMAD.U32 R29, RZ, RZ, UR11 ;  /* 0x0000000bff1d7e24 */ /* 0x000fe2000f8e00ff */
[----:B------:R-:W-:Y:S01]  /*12650*/  F2FP.PACK_AB R104, R105, R104 ;  /* 0x000000686968723e */ /* 0x000fe200000000ff */
[----:B------:R-:W-:Y:S01]  /*12660*/  IMAD.U32 R28, RZ, RZ, UR10 ;  /* 0x0000000aff1c7e24 */ /* 0x000fe2000f8e00ff */
[----:B-1----:R-:W-:Y:S01]  /*12670*/  SHF.R.S32.HI R9, RZ, 0x1f, R0 ;  /* 0x0000001fff097819 */ /* 0x002fe20000011400 */
[----:B------:R-:W-:Y:S01]  /*12680*/  IMAD.U32 R25, RZ, RZ, UR7 ;  /* 0x00000007ff197e24 */ /* 0x000fe2000f8e00ff */
[----:B------:R-:W-:Y:S01]  /*12690*/  F2FP.PACK_AB R106, R107, R106 ;  /* 0x0000006a6b6a723e */ /* 0x000fe200000000ff */
[----:B------:R-:W-:Y:S01]  /*126a0*/  IMAD.U32 R29, RZ, RZ, UR5 ;  /* 0x00000005ff1d7e24 */ /* 0x000fe2000f8e00ff */
[CC--:B------:R-:W-:Y:S01]  /*126b0*/  LEA.HI R11, R9.reuse, R0.reuse, RZ, 0x2 ;  /* 0x00000000090b7211 */ /* 0x0c0fe200078f10ff */
[----:B--2---:R-:W-:Y:S01]  /*126c0*/  IMAD.WIDE.U32 R24, R22, c[0x0][0x498], R24 ;  /* 0x0001260016187a25 */ /* 0x004fe200078e0018 */
[----:B------:R-:W-:-:S02]  /*126d0*/  LEA.HI R3, R9, R0, RZ, 0x5 ;  /* 0x0000000009037211 */ /* 0x000fc400078f28ff */
[--C-:B------:R-:W-:Y:S02]  /*126e0*/  SHF.R.S32.HI R20, RZ, 0x2, R11.reuse ;  /* 0x00000002ff147819 */ /* 0x100fe4000001140b */
[----:B------:R-:W-:Y:S02]  /*126f0*/  SHF.R.S32.HI R13, RZ, 0x1f, R11 ;  /* 0x0000001fff0d7819 */ /* 0x000fe4000001140b */
[CC--:B------:R-:W-:Y:S02]  /*12700*/  LEA.HI R10, R9.reuse, R0.reuse, RZ, 0x3 ;  /* 0x00000000090a7211 */ /* 0x0c0fe400078f18ff */
[----:B------:R-:W-:Y:S02]  /*12710*/  LEA.HI R2, R9, R0, RZ, 0x6 ;  /* 0x0000000009027211 */ /* 0x000fe400078f30ff */
[----:B------:R-:W-:Y:S02]  /*12720*/  LOP3.LUT R9, R3, 0xffffffe0, RZ, 0xc0, !PT ;  /* 0xffffffe003097812 */ /* 0x000fe400078ec0ff */
[----:B------:R-:W-:Y:S01]  /*12730*/  LEA.HI R13, R13, R20, RZ, 0x3 ;  /* 0x000000140d0d7211 */ /* 0x000fe200078f18ff */
[----:B------:R-:W-:Y:S01]  /*12740*/  IMAD.SHL.U32 R2, R2, 0x8, RZ ;  /* 0x0000000802027824 */ /* 0x000fe200078e00ff */
[----:B------:R-:W-:Y:S01]  /*12750*/  LOP3.LUT R11, R11, 0xfffffffc, RZ, 0xc0, !PT ;  /* 0xfffffffc0b0b7812 */ /* 0x000fe200078ec0ff */
[----:B------:R-:W-:Y:S01]  /*12760*/  IMAD.IADD R12, R0, 0x1, -R9 ;  /* 0x00000001000c7824 */ /* 0x000fe200078e0a09 */
[----:B------:R-:W-:-:S02]  /*12770*/  LOP3.LUT R13, R13, 0xfffffff8, RZ, 0xc0, !PT ;  /* 0xfffffff80d0d7812 */ /* 0x000fc400078ec0ff */
[----:B------:R-:W-:Y:S01]  /*12780*/  LOP3.LUT R19, R10, 0xfffffff8, RZ, 0xc0, !PT ;  /* 0xfffffff80a137812 */ /* 0x000fe200078ec0ff */
[----:B------:R-:W-:Y:S01]  /*12790*/  IMAD.IADD R11, R0, 0x1, -R11 ;  /* 0x00000001000b7824 */ /* 0x000fe200078e0a0b */
[----:B------:R-:W-:Y:S01]  /*127a0*/  SHF.R.S32.HI R9, RZ, 0x1f, R12 ;  /* 0x0000001fff097819 */ /* 0x000fe2000001140c */
[----:B------:R-:W-:Y:S01]  /*127b0*/  IMAD.IADD R20, R20, 0x1, -R13 ;  /* 0x0000000114147824 */ /* 0x000fe200078e0a0d */
[----:B------:R-:W-:Y:S01]  /*127c0*/  SHF.R.S32.HI R15, RZ, 0x1f, R22 ;  /* 0x0000001fff0f7819 */ /* 0x000fe20000011416 */
[----:B------:R-:W1:Y:S01]  /*127d0*/  S2R R13, SR_CTAID.X ;  /* 0x00000000000d7919 */ /* 0x000e620000002500 */
[----:B------:R-:W-:Y:S01]  /*127e0*/  SHF.R.S32.HI R26, RZ, 0x5, R3 ;  /* 0x00000005ff1a7819 */ /* 0x000fe20000011403 */
[----:B------:R-:W-:Y:S01]  /*127f0*/  IMAD.IADD R19, R0, 0x1, -R19 ;  /* 0x0000000100137824 */ /* 0x000fe200078e0a13 */
[----:B------:R-:W-:Y:S02]  /*12800*/  SHF.R.S32.HI R3, RZ, 0x1f, R3 ;  /* 0x0000001fff037819 */ /* 0x000fe40000011403 */
[----:B------:R-:W-:Y:S01]  /*12810*/  SHF.R.S32.HI R10, RZ, 0x3, R10 ;  /* 0x00000003ff0a7819 */ /* 0x000fe2000001140a */
[----:B------:R-:W-:Y:S01]  /*12820*/  IMAD R17, R26, 0x200, R11 ;  /* 0x000002001a117824 */ /* 0x000fe200078e020b */
[----:B------:R-:W-:-:S02]  /*12830*/  LOP3.LUT P4, RZ, R12, 0x3, RZ, 0xc0, !PT ;  /* 0x000000030cff7812 */ /* 0x000fc4000788c0ff */
[----:B------:R-:W-:Y:S01]  /*12840*/  LEA.HI R12, R9, R12, RZ, 0x2 ;  /* 0x0000000c090c7211 */ /* 0x000fe200078f10ff */
[----:B------:R-:W-:Y:S01]  /*12850*/  IMAD R9, R15, c[0x0][0x498], RZ ;  /* 0x000126000f097a24 */ /* 0x000fe200078e02ff */
[----:B------:R-:W-:Y:S01]  /*12860*/  LEA.HI R3, R3, R26, RZ, 0x3 ;  /* 0x0000001a03037211 */ /* 0x000fe200078f18ff */
[----:B------:R-:W-:Y:S01]  /*12870*/  IMAD.SHL.U32 R0, R10, 0x40, RZ ;  /* 0x000000400a007824 */ /* 0x000fe200078e00ff */
[----:B------:R-:W-:Y:S01]  /*12880*/  LEA.HI R4, R11, R11, RZ, 0x1 ;  /* 0x0000000b0b047211 */ /* 0x000fe200078f08ff */
[----:B------:R-:W-:Y:S01]  /*12890*/  IMAD R16, R22, c[0x0][0x49c], R9 ;  /* 0x0001270016107a24 */ /* 0x000fe200078e0209 */
[----:B------:R-:W-:Y:S01]  /*128a0*/  LOP3.LUT R3, R3, 0xffffff8, RZ, 0xc0, !PT ;  /* 0x0ffffff803037812 */ /* 0x000fe200078ec0ff */
[----:B------:R-:W-:Y:S01]  /*128b0*/  IMAD.SHL.U32 R9, R19, 0x8, RZ ;  /* 0x0000000813097824 */ /* 0x000fe200078e00ff */
[----:B------:R-:W-:Y:S01]  /*128c0*/  LOP3.LUT R4, R4, 0x1ffffffe, RZ, 0xc0, !PT ;  /* 0x1ffffffe04047812 */ /* 0x000fe200078ec0ff */
[----:B------:R-:W-:Y:S01]  /*128d0*/  IMAD R15, R15, c[0x0][0x3f0], RZ ;  /* 0x0000fc000f0f7a24 */ /* 0x000fe200078e02ff */
[----:B------:R-:W-:Y:S01]  /*128e0*/  LOP3.LUT R0, R0, 0x1c0, RZ, 0xc0, !PT ;  /* 0x000001c000007812 */ /* 0x000fe200078ec0ff */
[----:B------:R-:W-:Y:S01]  /*128f0*/  IMAD.IADD R18, R26, 0x1, -R3 ;  /* 0x000000011a127824 */ /* 0x000fe200078e0a03 */
[----:B------:R-:W-:Y:S01]  /*12900*/  SHF.R.S32.HI R21, RZ, 0x2, R12 ;  /* 0x00000002ff157819 */ /* 0x000fe2000001140c */
[----:B------:R-:W-:Y:S01]  /*12910*/  IMAD.IADD R11, R11, 0x1, -R4 ;  /* 0x000000010b0b7824 */ /* 0x000fe200078e0a04 */
[----:B------:R-:W-:Y:S01]  /*12920*/  LOP3.LUT R4, R0, 0x38, R9, 0xf8, !PT ;  /* 0x0000003800047812 */ /* 0x000fe200078ef809 */
[----:B------:R-:W-:Y:S01]  /*12930*/  IMAD R15, R22, c[0x0][0x3f4], R15 ;  /* 0x0000fd00160f7a24 */ /* 0x000fe200078e020f */
[----:B------:R-:W-:Y:S01]  /*12940*/  SHF.R.U32.HI R3, RZ, 0x3, R0 ;  /* 0x00000003ff037819 */ /* 0x000fe20000011600 */
[----:B------:R-:W-:Y:S01]  /*12950*/  IMAD R0, R19, 0x20, R10 ;  /* 0x0000002013007824 */ /* 0x000fe200078e020a */
[----:B------:R-:W-:Y:S01]  /*12960*/  LOP3.LUT R19, R20, 0x1, RZ, 0xc0, !PT ;  /* 0x0000000114137812 */ /* 0x000fe200078ec0ff */
[----:B------:R-:W-:Y:S01]  /*12970*/  IMAD R18, R18, 0x10, R21 ;  /* 0x0000001012127824 */ /* 0x000fe200078e0215 */
[----:B------:R-:W-:Y:S01]  /*12980*/  LOP3.LUT R3, R4, R3, RZ, 0x3c, !PT ;  /* 0x0000000304037212 */ /* 0x000fe200078e3cff */
[----:B-1----:R-:W-:Y:S01]  /*12990*/  IMAD R0, R13, 0x80, R0 ;  /* 0x000000800d007824 */ /* 0x002fe200078e0200 */
[----:B------:R-:W-:Y:S01]  /*129a0*/  ISETP.NE.U32.AND P3, PT, R19, 0x1, PT ;  /* 0x000000011300780c */ /* 0x000fe20003f65070 */
[----:B------:R-:W-:Y:S01]  /*129b0*/  IMAD.WIDE.U32 R22, R22, c[0x0][0x3f0], R28 ;  /* 0x0000fc0016167a25 */ /* 0x000fe200078e001c */
[----:B------:R-:W-:-:S02]  /*129c0*/  LOP3.LUT R2, R3, 0x7ffffe00, R2, 0xf8, !PT ;  /* 0x7ffffe0003027812 */ /* 0x000fc400078ef802 */
[C---:B------:R-:W-:Y:S01]  /*129d0*/  R2P PR, R20.reuse, 0x6 ;  /* 0x0000000614007804 */ /* 0x040fe20000000000 */
[----:B------:R-:W-:Y:S01]  /*129e0*/  IMAD.SHL.U32 R20, R20, 0x40, RZ ;  /* 0x0000004014147824 */ /* 0x000fe200078e00ff */
[----:B------:R-:W-:Y:S01]  /*129f0*/  F2FP.PACK_AB R100, R101, R100 ;  /* 0x000000646564723e */ /* 0x000fe200000000ff */
[----:B------:R-:W-:Y:S01]  /*12a00*/  @P0 IMAD.HI.U32 R4, R0, c[0x0][0x4ec], RZ ;  /* 0x00013b0000040a27 */ /* 0x000fe200078e00ff */
[----:B------:R-:W-:Y:S02]  /*12a10*/  F2FP.PACK_AB R102, R103, R102 ;  /* 0x000000666766723e */ /* 0x000fe400000000ff */
[----:B------:R-:W-:Y:S01]  /*12a20*/  LOP3.LUT R26, R20, 0x1c0, RZ, 0xc0, !PT ;  /* 0x000001c0141a7812 */ /* 0x000fe200078ec0ff */
[----:B------:R-:W-:Y:S01]  /*12a30*/  IMAD.MOV.U32 R12, RZ, RZ, R0 ;  /* 0x000000ffff0c7224 */ /* 0x000fe200078e0000 */
[----:B------:R-:W-:Y:S01]  /*12a40*/  @P0 SHF.R.U32.HI R12, RZ, c[0x0][0x4f0], R4 ;  /* 0x00013c00ff0c0a19 */ /* 0x000fe20000011604 */
[----:B------:R-:W-:Y:S01]  /*12a50*/  IMAD R3, R14, c[0x0][0x388], RZ ;  /* 0x0000e2000e037a24 */ /* 0x000fe200078e02ff */
[----:B------:R-:W-:Y:S01]  /*12a60*/  LEA.HI R26, R26, R26, RZ, 0x1d ;  /* 0x0000001a1a1a7211 */ /* 0x000fe200078fe8ff */
[----:B------:R-:W-:Y:S01]  /*12a70*/  IMAD R4, R11, 0x8, R18 ;  /* 0x000000080b047824 */ /* 0x000fe200078e0212 */
[--C-:B------:R-:W-:Y:S01]  /*12a80*/  SHF.R.S32.HI R14, RZ, 0x1f, R12.reuse ;  /* 0x0000001fff0e7819 */ /* 0x100fe2000001140c */
[----:B------:R-:W-:Y:S01]  /*12a90*/  IMAD.MOV R11, RZ, RZ, -R12 ;  /* 0x000000ffff0b7224 */ /* 0x000fe200078e0a0c */
[----:B------:R-:W-:Y:S01]  /*12aa0*/  F2FP.PACK_AB R6, R97, R6 ;  /* 0x000000066106723e */ /* 0x000fe200000000ff */
[----:B------:R-:W-:Y:S01]  /*12ab0*/  IMAD.U32 R17, R17, 0x2, R26 ;  /* 0x0000000211117824 */ /* 0x000fe200078e001a */
[----:B------:R-:W-:Y:S01]  /*12ac0*/  F2FP.PACK_AB R98, R99, R98 ;  /* 0x000000626362723e */ /* 0x000fe200000000ff */
[----:B------:R-:W-:Y:S01]  /*12ad0*/  IMAD R4, R13, 0x80, R4 ;  /* 0x000000800d047824 */ /* 0x000fe200078e0204 */
[----:B------:R-:W-:Y:S01]  /*12ae0*/  F2FP.PACK_AB R92, R93, R92 ;  /* 0x0000005c5d5c723e */ /* 0x000fe200000000ff */
[----:B------:R-:W-:Y:S01]  /*12af0*/  IMAD.IADD R23, R23, 0x1, R15 ;  /* 0x0000000117177824 */ /* 0x000fe200078e020f */
[----:B------:R-:W-:Y:S01]  /*12b00*/  F2FP.PACK_AB R94, R95, R94 ;  /* 0x0000005e5f5e723e */ /* 0x000fe200000000ff */
[----:B------:R-:W-:Y:S01]  /*12b10*/  IMAD R15, R14, c[0x0][0x3e0], RZ ;  /* 0x0000f8000e0f7a24 */ /* 0x000fe200078e02ff */
[----:B------:R-:W-:Y:S01]  /*12b20*/  F2FP.PACK_AB R88, R89, R88 ;  /* 0x000000585958723e */ /* 0x000fe200000000ff */
[----:B------:R-:W-:Y:S01]  /*12b30*/  IMAD.SHL.U32 R17, R17, 0x2, RZ ;  /* 0x0000000211117824 */ /* 0x000fe200078e00ff */
[----:B------:R-:W-:Y:S01]  /*12b40*/  BAR.SYNC.DEFER_BLOCKING 0x1, 0x100 ;  /* 0x0044000000007b1d */ /* 0x000fe20000010000 */
[----:B------:R-:W-:Y:S01]  /*12b50*/  IMAD R11, R11, c[0x0][0x4e8], R0 ;  /* 0x00013a000b0b7a24 */ /* 0x000fe200078e0200 */
[----:B------:R-:W-:Y:S01]  /*12b60*/  F2FP.PACK_AB R90, R91, R90 ;  /* 0x0000005a5b5a723e */ /* 0x000fe200000000ff */
[----:B------:R-:W-:Y:S01]  /*12b70*/  @P0 IMAD.HI.U32 R0, R4, c[0x0][0x4ec], RZ ;  /* 0x00013b0004000a27 */ /* 0x000fe200078e00ff */
[----:B------:R-:W-:-:S02]  /*12b80*/  IADD3 R21, R17, 0x70, RZ ;  /* 0x0000007011157810 */ /* 0x000fc40007ffe0ff */
[----:B------:R-:W-:Y:S01]  /*12b90*/  F2FP.PACK_AB R84, R85, R84 ;  /* 0x000000545554723e */ /* 0x000fe200000000ff */
[C---:B------:R-:W-:Y:S01]  /*12ba0*/  IMAD.WIDE.U32 R22, R12.reuse, c[0x0][0x3e0], R22 ;  /* 0x0000f8000c167a25 */ /* 0x040fe200078e0016 */
[----:B------:R-:W-:Y:S02]  /*12bb0*/  F2FP.PACK_AB R86, R87, R86 ;  /* 0x000000565756723e */ /* 0x000fe400000000ff */
[----:B------:R-:W-:Y:S01]  /*12bc0*/  F2FP.PACK_AB R80, R81, R80 ;  /* 0x000000505150723e */ /* 0x000fe200000000ff */
[----:B------:R-:W-:Y:S01]  /*12bd0*/  IMAD R15, R12, c[0x0][0x3e4], R15 ;  /* 0x0000f9000c0f7a24 */ /* 0x000fe200078e020f */
[----:B------:R-:W-:Y:S01]  /*12be0*/  IADD3 R12, R17, 0x80, RZ ;  /* 0x00000080110c7810 */ /* 0x000fe20007ffe0ff */
[----:B------:R-:W-:Y:S01]  /*12bf0*/  IMAD.MOV.U32 R19, RZ, RZ, R4 ;  /* 0x000000ffff137224 */ /* 0x000fe200078e0004 */
[----:B------:R-:W-:Y:S01]  /*12c00*/  @P0 SHF.R.U32.HI R19, RZ, c[0x0][0x4f0], R0 ;  /* 0x00013c00ff130a19 */ /* 0x000fe20000011600 */
[----:B------:R-:W-:Y:S01]  /*12c10*/  IMAD.IADD R23, R23, 0x1, R15 ;  /* 0x0000000117177824 */ /* 0x000fe200078e020f */
[----:B------:R-:W-:Y:S01]  /*12c20*/  @P3 IADD3 R21, R12, 0x10, RZ ;  /* 0x000000100c153810 */ /* 0x000fe20007ffe0ff */
[----:B------:R-:W-:Y:S01]  /*12c30*/  IMAD.MOV.U32 R0, RZ, RZ, 0x20 ;  /* 0x00000020ff007424 */ /* 0x000fe200078e00ff */
[----:B------:R-:W-:Y:S01]  /*12c40*/  SHF.R.S32.HI R12, RZ, 0x1f, R11 ;  /* 0x0000001fff0c7819 */ /* 0x000fe2000001140b */
[----:B------:R-:W-:Y:S01]  /*12c50*/  IMAD.WIDE.U32 R22, R11, c[0x0][0x3d8], R22 ;  /* 0x0000f6000b167a25 */ /* 0x000fe200078e0016 */
[----:B------:R-:W-:-:S02]  /*12c60*/  SHF.R.S32.HI R15, RZ, 0x1f, R19 ;  /* 0x0000001fff0f7819 */ /* 0x000fc40000011413 */
[----:B------:R-:W-:Y:S01]  /*12c70*/  IADD3 R14, P0, R19, R24, RZ ;  /* 0x00000018130e7210 */ /* 0x000fe20007f1e0ff */
[----:B------:R-:W-:Y:S01]  /*12c80*/  IMAD.MOV R19, RZ, RZ, -R19 ;  /* 0x000000ffff137224 */ /* 0x000fe200078e0a13 */
[----:B------:R-:W-:Y:S01]  /*12c90*/  SEL R0, R0, 0xffffffe0, !P1 ;  /* 0xffffffe000007807 */ /* 0x000fe20004800000 */
[----:B------:R-:W-:Y:S01]  /*12ca0*/  IMAD R12, R12, c[0x0][0x3d8], RZ ;  /* 0x0000f6000c0c7a24 */ /* 0x000fe200078e02ff */
[----:B------:R-:W-:Y:S01]  /*12cb0*/  IADD3.X R15, R15, R25, R16, P0, !PT ;  /* 0x000000190f0f7210 */ /* 0x000fe200007fe410 */
[----:B------:R-:W-:Y:S01]  /*12cc0*/  IMAD R25, R19, c[0x0][0x4e8], R4 ;  /* 0x00013a0013197a24 */ /* 0x000fe200078e0204 */
[----:B------:R-:W-:Y:S01]  /*12cd0*/  STS [R17+0x80], R112 ;  /* 0x0000807011007388 */ /* 0x000fe20000000800 */
[----:B------:R-:W-:Y:S01]  /*12ce0*/  IMAD R4, R11, c[0x0][0x3dc], R12 ;  /* 0x0000f7000b047a24 */ /* 0x000fe200078e020c */
[----:B------:R-:W-:Y:S01]  /*12cf0*/  F2FP.PACK_AB R82, R83, R82 ;  /* 0x000000525352723e */ /* 0x000fe200000000ff */
[----:B------:R-:W-:Y:S01]  /*12d00*/  IMAD.IADD R19, R17, 0x1, R0 ;  /* 0x0000000111137824 */ /* 0x000fe200078e0200 */
[----:B------:R-:W-:Y:S01]  /*12d10*/  STS [R17+0x480], R114 ;  /* 0x0004807211007388 */ /* 0x000fe20000000800 */
[----:B------:R-:W-:Y:S01]  /*12d20*/  IMAD.IADD R11, R0, 0x1, R21 ;  /* 0x00000001000b7824 */ /* 0x000fe200078e0215 */
[----:B------:R-:W-:Y:S01]  /*12d30*/  SHF.R.S32.HI R0, RZ, 0x1f, R25 ;  /* 0x0000001fff007819 */ /* 0x000fe20000011419 */
[----:B------:R-:W-:Y:S01]  /*12d40*/  IMAD.MOV.U32 R12, RZ, RZ, 0x40 ;  /* 0x00000040ff0c7424 */ /* 0x000fe200078e00ff */
[----:B------:R-:W-:Y:S01]  /*12d50*/  STS [R21], R108 ;  /* 0x0000006c15007388 */ /* 0x000fe20000000800 */
[----:B------:R-:W-:Y:S01]  /*12d60*/  IMAD.WIDE.U32 R14, R25, c[0x0][0x488], R14 ;  /* 0x00012200190e7a25 */ /* 0x000fe200078e000e */
[----:B------:R-:W-:-:S02]  /*12d70*/  F2FP.PACK_AB R76, R77, R76 ;  /* 0x0000004c4d4c723e */ /* 0x000fc400000000ff */
[----:B------:R-:W-:Y:S01]  /*12d80*/  SEL R12, R12, 0xffffffc0, !P2 ;  /* 0xffffffc00c0c7807 */ /* 0x000fe20005000000 */
[----:B------:R-:W-:Y:S01]  /*12d90*/  IMAD R0, R0, c[0x0][0x488], RZ ;  /* 0x0001220000007a24 */ /* 0x000fe200078e02ff */
[----:B------:R-:W-:Y:S01]  /*12da0*/  STS [R21+0x400], R110 ;  /* 0x0004006e15007388 */ /* 0x000fe20000000800 */
[----:B------:R-:W-:Y:S01]  /*12db0*/  F2FP.PACK_AB R78, R79, R78 ;  /* 0x0000004e4f4e723e */ /* 0x000fe200000000ff */
[----:B------:R-:W-:Y:S01]  /*12dc0*/  IMAD R20, R13, 0x80, R18 ;  /* 0x000000800d147824 */ /* 0x000fe200078e0212 */
[----:B------:R-:W-:Y:S01]  /*12dd0*/  F2FP.PACK_AB R72, R73, R72 ;  /* 0x000000484948723e */ /* 0x000fe200000000ff */
[----:B------:R-:W-:Y:S01]  /*12de0*/  IMAD R0, R25, c[0x0][0x48c], R0 ;  /* 0x0001230019007a24 */ /* 0x000fe200078e0200 */
[----:B------:R-:W-:Y:S01]  /*12df0*/  STS [R19+0x80], R104 ;  /* 0x0000806813007388 */ /* 0x000fe20000000800 */
[--C-:B------:R-:W-:Y:S01]  /*12e00*/  IMAD.IADD R25, R17, 0x1, R12.reuse ;  /* 0x0000000111197824 */ /* 0x100fe200078e020c */
[----:B------:R-:W-:Y:S01]  /*12e10*/  F2FP.PACK_AB R74, R75, R74 ;  /* 0x0000004a4b4a723e */ /* 0x000fe200000000ff */
[C---:B------:R-:W-:Y:S01]  /*12e20*/  IMAD.IADD R27, R12.reuse, 0x1, R21 ;  /* 0x000000010c1b7824 */ /* 0x040fe200078e0215 */
[----:B------:R-:W-:Y:S01]  /*12e30*/  STS [R19+0x480], R106 ;  /* 0x0004806a13007388 */ /* 0x000fe20000000800 */
[----:B------:R-:W-:Y:S01]  /*12e40*/  IMAD.IADD R29, R12, 0x1, R19 ;  /* 0x000000010c1d7824 */ /* 0x000fe200078e0213 */
[----:B------:R-:W-:Y:S01]  /*12e50*/  F2FP.PACK_AB R68, R69, R68 ;  /* 0x000000444544723e */ /* 0x000fe200000000ff */
[----:B------:R-:W-:Y:S01]  /*12e60*/  IMAD.IADD R31, R11, 0x1, R12 ;  /* 0x000000010b1f7824 */ /* 0x000fe200078e020c */
[----:B------:R-:W-:Y:S01]  /*12e70*/  STS [R11], R100 ;  /* 0x000000640b007388 */ /* 0x000fe20000000800 */
[----:B------:R-:W-:Y:S01]  /*12e80*/  F2FP.PACK_AB R70, R71, R70 ;  /* 0x000000464746723e */ /* 0x000fe200000000ff */
[----:B------:R-:W-:Y:S01]  /*12e90*/  IMAD.IADD R15, R15, 0x1, R0 ;  /* 0x000000010f0f7824 */ /* 0x000fe200078e0200 */
[----:B------:R-:W-:Y:S01]  /*12ea0*/  F2FP.PACK_AB R52, R53, R52 ;  /* 0x000000343534723e */ /* 0x000fe200000000ff */
[----:B------:R-:W-:Y:S01]  /*12eb0*/  STS [R11+0x400], R102 ;  /* 0x000400660b007388 */ /* 0x000fe20000000800 */
[----:B------:R-:W-:Y:S01]  /*12ec0*/  F2FP.PACK_AB R54, R55, R54 ;  /* 0x000000363736723e */ /* 0x000fe200000000ff */
[----:B------:R-:W-:Y:S01]  /*12ed0*/  IMAD.SHL.U32 R2, R2, 0x2, RZ ;  /* 0x0000000202027824 */ /* 0x000fe200078e00ff */
[----:B------:R-:W-:Y:S01]  /*12ee0*/  LEA R16, P0, R14, c[0x0][0x450], 0x2 ;  /* 0x000114000e107a11 */ /* 0x000fe200078010ff */
[----:B------:R-:W-:Y:S01]  /*12ef0*/  STS [R25+0x80], R6 ;  /* 0x0000800619007388 */ /* 0x000fe20000000800 */
[----:B------:R-:W-:Y:S01]  /*12f00*/  F2FP.PACK_AB R56, R57, R56 ;  /* 0x000000383938723e */ /* 0x000fe200000000ff */
[----:B------:R-:W-:Y:S01]  /*12f10*/  IMAD R10, R13, 0x80, R10 ;  /* 0x000000800d0a7824 */ /* 0x000fe200078e020a */
[----:B------:R-:W-:Y:S01]  /*12f20*/  F2FP.PACK_AB R58, R59, R58 ;  /* 0x0000003a3b3a723e */ /* 0x000fe200000000ff */
[----:B------:R-:W-:Y:S01]  /*12f30*/  STS [R25+0x480], R98 ;  /* 0x0004806219007388 */ /* 0x000fe20000000800 */
[----:B------:R-:W-:-:S02]  /*12f40*/  F2FP.PACK_AB R60, R61, R60 ;  /* 0x0000003c3d3c723e */ /* 0x000fc400000000ff */
[----:B------:R-:W-:Y:S01]  /*12f50*/  F2FP.PACK_AB R62, R63, R62 ;  /* 0x0000003e3f3e723e */ /* 0x000fe200000000ff */
[----:B------:R-:W-:Y:S01]  /*12f60*/  STS [R27], R92 ;  /* 0x0000005c1b007388 */ /* 0x000fe20000000800 */
[----:B------:R-:W-:Y:S02]  /*12f70*/  F2FP.PACK_AB R5, R5, R64 ;  /* 0x000000400505723e */ /* 0x000fe400000000ff */
[----:B------:R-:W-:Y:S01]  /*12f80*/  F2FP.PACK_AB R66, R67, R66 ;  /* 0x000000424342723e */ /* 0x000fe200000000ff */
[----:B------:R-:W-:Y:S01]  /*12f90*/  STS [R27+0x400], R94 ;  /* 0x0004005e1b007388 */ /* 0x000fe20000000800 */
[----:B------:R-:W-:Y:S02]  /*12fa0*/  LEA.HI.X R15, R14, c[0x0][0x454], R15, 0x2, P0 ;  /* 0x000115000e0f7a11 */ /* 0x000fe400000f140f */
[C---:B------:R-:W-:Y:S01]  /*12fb0*/  IADD3 R18, R20.reuse, 0x8, RZ ;  /* 0x0000000814127810 */ /* 0x040fe20007ffe0ff */
[----:B------:R-:W-:Y:S01]  /*12fc0*/  STS [R29+0x80], R88 ;  /* 0x000080581d007388 */ /* 0x000fe20000000800 */
[----:B------:R-:W-:-:S02]  /*12fd0*/  ISETP.GE.OR P5, PT, R20, R3, P4 ;  /* 0x000000031400720c */ /* 0x000fc400027a6670 */
[----:B------:R-:W-:Y:S01]  /*12fe0*/  ISETP.GE.OR P4, PT, R18, R3, P4 ;  /* 0x000000031200720c */ /* 0x000fe20002786670 */
[----:B------:R-:W-:Y:S01]  /*12ff0*/  STS [R29+0x480], R90 ;  /* 0x0004805a1d007388 */ /* 0x000fe20000000800 */
[----:B------:R-:W-:-:S03]  /*13000*/  LEA R0, P0, R22, c[0x0][0x380], 0x1 ;  /* 0x0000e00016007a11 */ /* 0x000fc600078008ff */
        /* <DEDUP_REMOVED lines=18> */
[----:B------:R-:W-:Y:S04]  /*13130*/  SHFL.IDX PT, R32, R16, RZ, 0x1c1f ;  /* 0x001c1fff10207589 */ /* 0x000fe800000e0000 */
[----:B------:R-:W2:Y:S04]  /*13140*/  SHFL.IDX PT, R33, R15, RZ, 0x1c1f ;  /* 0x001c1fff0f217589 */ /* 0x000ea800000e0000 */
[----:B------:R-:W-:Y:S06]  /*13150*/  BAR.SYNC.DEFER_BLOCKING 0x1, 0x100 ;  /* 0x0044000000007b1d */ /* 0x000fec0000010000 */
[----:B------:R-:W-:Y:S01]  /*13160*/  SHFL.IDX PT, R34, R16, 0x1, 0x1c1f ;  /* 0x003c1f0010227f89 */ /* 0x000fe200000e0000 */
[----:B-1----:R-:W-:-:S03]  /*13170*/  IMAD.IADD R5, R23, 0x1, R4 ;  /* 0x0000000117057824 */ /* 0x002fc600078e0204 */
[----:B------:R-:W1:Y:S02]  /*13180*/  SHFL.IDX PT, R35, R15, 0x1, 0x1c1f ;  /* 0x003c1f000f237f89 */ /* 0x000e6400000e0000 */
[----:B------:R-:W-:Y:S02]  /*13190*/  LEA.HI.X R22, R22, c[0x0][0x384], R5, 0x1, P0 ;  /* 0x0000e10016167a11 */ /* 0x000fe400000f0c05 */
[----:B------:R-:W3:Y:S01]  /*131a0*/  SHFL.IDX PT, R20, R0, RZ, 0x181f ;  /* 0x00181fff00147589 */ /* 0x000ee200000e0000 */
[----:B------:R-:W-:-:S03]  /*131b0*/  ISETP.GE.AND P0, PT, R10, R3, PT ;  /* 0x000000030a00720c */ /* 0x000fc60003f06270 */
[----:B------:R-:W4:Y:S04]  /*131c0*/  SHFL.IDX PT, R21, R22, RZ, 0x181f ;  /* 0x00181fff16157589 */ /* 0x000f2800000e0000 */
[----:B--2---:R-:W-:Y:S04]  /*131d0*/  @!P5 ST.E [R32.64], R7 ;  /* 0x000000072000d985 */ /* 0x004fe8000c10192a */
[----:B-1----:R1:W-:Y:S04]  /*131e0*/  @!P4 ST.E [R34.64], R8 ;  /* 0x000000082200c985 */ /* 0x0023e8000c10192a */
[----:B------:R2:W2:Y:S04]  /*131f0*/  LDS.128 R48, [R2+0x1080] ;  /* 0x0010800002307984 */ /* 0x0004a80000000c00 */
[----:B------:R2:W2:Y:S04]  /*13200*/  LDS.128 R44, [R2+0x2080] ;  /* 0x00208000022c7984 */ /* 0x0004a80000000c00 */
[----:B------:R2:W2:Y:S04]  /*13210*/  LDS.128 R40, [R2+0x3080] ;  /* 0x0030800002287984 */ /* 0x0004a80000000c00 */
[----:B------:R2:W2:Y:S04]  /*13220*/  LDS.128 R36, [R2+0x5080] ;  /* 0x0050800002247984 */ /* 0x0004a80000000c00 */
[----:B------:R2:W2:Y:S04]  /*13230*/  LDS.128 R24, [R2+0x6080] ;  /* 0x0060800002187984 */ /* 0x0004a80000000c00 */
[----:B------:R2:W2:Y:S01]  /*13240*/  LDS.128 R16, [R2+0x7080] ;  /* 0x0070800002107984 */ /* 0x0004a20000000c00 */
[----:B-1----:R-:W-:Y:S01]  /*13250*/  IADD3 R8, R9, 0x40, RZ ;  /* 0x0000004009087810 */ /* 0x002fe20007ffe0ff */
[----:B------:R-:W-:Y:S05]  /*13260*/  @P0 BRA `(.L_x_210) ;  /* 0x000000b000000947 */ /* 0x000fea0003800000 */
[----:B---34-:R-:W1:Y:S01]  /*13270*/  LDS.128 R4, [R2+0x80] ;  /* 0x0000800002047984 */ /* 0x018e620000000c00 */
[----:B------:R-:W-:-:S02]  /*13280*/  ISETP.GE.AND P0, PT, R8, c[0x0][0x3c8], PT ;  /* 0x0000f20008007a0c */ /* 0x000fc40003f06270 */
[----:B------:R-:W-:Y:S01]  /*13290*/  ISETP.GE.AND P1, PT, R9, c[0x0][0x3c8], PT ;  /* 0x0000f20009007a0c */ /* 0x000fe20003f26270 */
[----:B------:R-:W3:Y:S10]  /*132a0*/  LDS.128 R12, [R2+0x4080] ;  /* 0x00408000020c7984 */ /* 0x000ef40000000c00 */
[----:B------:R-:W-:-:S02]  /*132b0*/  @!P0 SHF.R.S32.HI R11, RZ, 0x1f, R8 ;  /* 0x0000001fff0b8819 */ /* 0x000fc40000011408 */
[----:B------:R-:W-:Y:S02]  /*132c0*/  @!P1 IMAD.WIDE R28, R9, 0x2, R20 ;  /* 0x00000002091c9825 */ /* 0x000fe400078e0214 */
[----:B------:R-:W-:-:S04]  /*132d0*/  @!P0 LEA.HI R11, R11, R8, RZ, 0x3 ;  /* 0x000000080b0b8211 */ /* 0x000fc800078f18ff */
[----:B------:R-:W-:-:S05]  /*132e0*/  @!P0 LOP3.LUT R11, R11, 0xfffffff8, RZ, 0xc0, !PT ;  /* 0xfffffff80b0b8812 */ /* 0x000fca00078ec0ff */
[----:B------:R-:W-:Y:S01]  /*132f0*/  @!P0 IMAD.WIDE R20, R11, 0x2, R20 ;  /* 0x000000020b148825 */ /* 0x000fe200078e0214 */
[----:B-1----:R1:W-:Y:S04]  /*13300*/  @!P1 ST.E.128 [R28.64], R4 ;  /* 0x000000041c009985 */ /* 0x0023e8000c101d2a */
[----:B---3--:R1:W-:Y:S02]  /*13310*/  @!P0 ST.E.128 [R20.64], R12 ;  /* 0x0000000c14008985 */ /* 0x0083e4000c101d2a */
.L_x_210:
[----:B---34-:R-:W-:Y:S05]  /*13320*/  BSYNC B0 ;  /* 0x0000000000007941 */ /* 0x018fea0003800000 */
.L_x_209:
[----:B--2---:R-:W-:Y:S01]  /*13330*/  IADD3 R2, R10, 0x20, RZ ;  /* 0x000000200a027810 */ /* 0x004fe20007ffe0ff */
[----:B-1----:R1:W2:Y:S01]  /*13340*/  SHFL.IDX PT, R7, R22, 0x1, 0x181f ;  /* 0x00381f0016077f89 */ /* 0x0022a200000e0000 */
[----:B------:R-:W-:Y:S02]  /*13350*/  BSSY B0, `(.L_x_211) ;  /* 0x000000d000007945 */ /* 0x000fe40003800000 */
[----:B------:R-:W-:Y:S01]  /*13360*/  ISETP.GE.AND P0, PT, R2, R3, PT ;  /* 0x000000030200720c */ /* 0x000fe20003f06270 */
[----:B------:R1:W3:-:S12]  /*13370*/  SHFL.IDX PT, R6, R0, 0x1, 0x181f ;  /* 0x00381f0000067f89 */ /* 0x0002d800000e0000 */
[----:B------:R-:W-:Y:S05]  /*13380*/  @P0 BRA `(.L_x_212) ;  /* 0x0000009000000947 */ /* 0x000fea0003800000 */
[----:B------:R-:W-:Y:S02]  /*13390*/  ISETP.GE.AND P0, PT, R8, c[0x0][0x3c8], PT ;  /* 0x0000f20008007a0c */ /* 0x000fe40003f06270 */
[----:B------:R-:W-:-:S11]  /*133a0*/  ISETP.GE.AND P1, PT, R9, c[0x0][0x3c8], PT ;  /* 0x0000f20009007a0c */ /* 0x000fd60003f26270 */
[----:B------:R-:W-:-:S04]  /*133b0*/  @!P0 SHF.R.S32.HI R5, RZ, 0x1f, R8 ;  /* 0x0000001fff058819 */ /* 0x000fc80000011408 */
[----:B------:R-:W-:Y:S01]  /*133c0*/  @!P0 LEA.HI R2, R5, R8, RZ, 0x3 ;  /* 0x0000000805028211 */ /* 0x000fe200078f18ff */
[----:B--23--:R-:W-:-:S03]  /*133d0*/  @!P1 IMAD.WIDE R4, R9, 0x2, R6 ;  /* 0x0000000209049825 */ /* 0x00cfc600078e0206 */
[----:B------:R-:W-:Y:S02]  /*133e0*/  @!P0 LOP3.LUT R2, R2, 0xfffffff8, RZ, 0xc0, !PT ;  /* 0xfffffff802028812 */ /* 0x000fe400078ec0ff */
[----:B------:R2:W-:Y:S03]  /*133f0*/  @!P1 ST.E.128 [R4.64], R48 ;  /* 0x0000003004009985 */ /* 0x0005e6000c101d2a */
[----:B------:R-:W-:-:S05]  /*13400*/  @!P0 IMAD.WIDE R6, R2, 0x2, R6 ;  /* 0x0000000202068825 */ /* 0x000fca00078e0206 */
[----:B------:R2:W-:Y:S02]  /*13410*/  @!P0 ST.E.128 [R6.64], R36 ;  /* 0x0000002406008985 */ /* 0x0005e4000c101d2a */
.L_x_212:
[----:B------:R-:W-:Y:S05]  /*13420*/  BSYNC B0 ;  /* 0x0000000000007941 */ /* 0x000fea0003800000 */
.L_x_211:
[----:B------:R-:W-:Y:S01]  /*13430*/  IADD3 R2, R10, 0x40, RZ ;  /* 0x000000400a027810 */ /* 0x000fe20007ffe0ff */
[----:B--2---:R2:W4:Y:S01]  /*13440*/  SHFL.IDX PT, R7, R22, 0x2, 0x181f ;  /* 0x00581f0016077f89 */ /* 0x00452200000e0000 */
[----:B------:R-:W-:Y:S02]  /*13450*/  BSSY B0, `(.L_x_213) ;  /* 0x000000d000007945 */ /* 0x000fe40003800000 */
[----:B------:R-:W-:Y:S01]  /*13460*/  ISETP.GE.AND P0, PT, R2, R3, PT ;  /* 0x000000030200720c */ /* 0x000fe20003f06270 */
[----:B---3--:R2:W3:-:S12]  /*13470*/  SHFL.IDX PT, R6, R0, 0x2, 0x181f ;  /* 0x00581f0000067f89 */ /* 0x0084d800000e0000 */
[----:B------:R-:W-:Y:S05]  /*13480*/  @P0 BRA `(.L_x_214) ;  /* 0x0000009000000947 */ /* 0x000fea0003800000 */
[----:B------:R-:W-:Y:S02]  /*13490*/  ISETP.GE.AND P0, PT, R8, c[0x0][0x3c8], PT ;  /* 0x0000f20008007a0c */ /* 0x000fe40003f06270 */
[----:B------:R-:W-:-:S11]  /*134a0*/  ISETP.GE.AND P1, PT, R9, c[0x0][0x3c8], PT ;  /* 0x0000f20009007a0c */ /* 0x000fd60003f26270 */
[----:B------:R-:W-:-:S04]  /*134b0*/  @!P0 SHF.R.S32.HI R5, RZ, 0x1f, R8 ;  /* 0x0000001fff058819 */ /* 0x000fc80000011408 */
[----:B------:R-:W-:Y:S01]  /*134c0*/  @!P0 LEA.HI R2, R5, R8, RZ, 0x3 ;  /* 0x0000000805028211 */ /* 0x000fe200078f18ff */
[----:B---34-:R-:W-:-:S03]  /*134d0*/  @!P1 IMAD.WIDE R4, R9, 0x2, R6 ;  /* 0x0000000209049825 */ /* 0x018fc600078e0206 */
[----:B------:R-:W-:Y:S02]  /*134e0*/  @!P0 LOP3.LUT R2, R2, 0xfffffff8, RZ, 0xc0, !PT ;  /* 0xfffffff802028812 */ /* 0x000fe400078ec0ff */
[----:B------:R3:W-:Y:S03]  /*134f0*/  @!P1 ST.E.128 [R4.64], R44 ;  /* 0x0000002c04009985 */ /* 0x0007e6000c101d2a */
[----:B------:R-:W-:-:S05]  /*13500*/  @!P0 IMAD.WIDE R6, R2, 0x2, R6 ;  /* 0x0000000202068825 */ /* 0x000fca00078e0206 */
[----:B------:R3:W-:Y:S02]  /*13510*/  @!P0 ST.E.128 [R6.64], R24 ;  /* 0x0000001806008985 */ /* 0x0007e4000c101d2a */
.L_x_214:
[----:B------:R-:W-:Y:S05]  /*13520*/  BSYNC B0 ;  /* 0x0000000000007941 */ /* 0x000fea0003800000 */
.L_x_213:
[----:B------:R-:W-:Y:S01]  /*13530*/  IADD3 R10, R10, 0x60, RZ ;  /* 0x000000600a0a7810 */ /* 0x000fe20007ffe0ff */
[----:B---3--:R3:W1:Y:S03]  /*13540*/  SHFL.IDX PT, R5, R22, 0x3, 0x181f ;  /* 0x00781f0016057f89 */ /* 0x00866600000e0000 */
[----:B------:R-:W-:Y:S01]  /*13550*/  ISETP.GE.AND P0, PT, R10, R3, PT ;  /* 0x000000030a00720c */ /* 0x000fe20003f06270 */
[----:B------:R3:W2:-:S12]  /*13560*/  SHFL.IDX PT, R4, R0, 0x3, 0x181f ;  /* 0x00781f0000047f89 */ /* 0x00069800000e0000 */
[----:B------:R-:W-:Y:S05]  /*13570*/  @P0 EXIT ;  /* 0x000000000000094d */ /* 0x000fea0003800000 */
[----:B------:R-:W-:-:S13]  /*13580*/  ISETP.GE.AND P0, PT, R9, c[0x0][0x3c8], PT ;  /* 0x0000f20009007a0c */ /* 0x000fda0003f06270 */
[----:B-12---:R-:W-:-:S05]  /*13590*/  @!P0 IMAD.WIDE R2, R9, 0x2, R4 ;  /* 0x0000000209028825 */ /* 0x006fca00078e0204 */
[----:B------:R1:W-:Y:S01]  /*135a0*/  @!P0 ST.E.128 [R2.64], R40 ;  /* 0x0000002802008985 */ /* 0x0003e2000c101d2a */
[----:B------:R-:W-:-:S13]  /*135b0*/  ISETP.GE.AND P0, PT, R8, c[0x0][0x3c8], PT ;  /* 0x0000f20008007a0c */ /* 0x000fda0003f06270 */
[----:B------:R-:W-:Y:S05]  /*135c0*/  @P0 EXIT ;  /* 0x000000000000094d */ /* 0x000fea0003800000 */
[----:B-1----:R-:W-:-:S04]  /*135d0*/  SHF.R.S32.HI R3, RZ, 0x1f, R8 ;  /* 0x0000001fff037819 */ /* 0x002fc80000011408 */
[----:B------:R-:W-:-:S04]  /*135e0*/  LEA.HI R3, R3, R8, RZ, 0x3 ;  /* 0x0000000803037211 */ /* 0x000fc800078f18ff */
[----:B------:R-:W-:-:S05]  /*135f0*/  LOP3.LUT R3, R3, 0xfffffff8, RZ, 0xc0, !PT ;  /* 0xfffffff803037812 */ /* 0x000fca00078ec0ff */
[----:B------:R-:W-:-:S05]  /*13600*/  IMAD.WIDE R4, R3, 0x2, R4 ;  /* 0x0000000203047825 */ /* 0x000fca00078e0204 */
[----:B------:R-:W-:Y:S01]  /*13610*/  ST.E.128 [R4.64], R16 ;  /* 0x0000001004007985 */ /* 0x000fe2000c101d2a */
[----:B------:R-:W-:Y:S05]  /*13620*/  EXIT ;  /* 0x000000000000794d */ /* 0x000fea0003800000 */
.L_x_208:
[----:B------:R-:W1:Y:S01]  /*13630*/  S2R R5, SR_TID.X ;  /* 0x0000000000057919 */ /* 0x000e620000002100 */
[----:B------:R-:W-:Y:S03]  /*13640*/  BSSY B0, `(.L_x_215) ;  /* 0x0000029000007945 */ /* 0x000fe60003800000 */
[----:B------:R-:W2:Y:S01]  /*13650*/  S2R R8, SR_CTAID.Z ;  /* 0x0000000000087919 */ /* 0x000ea20000002700 */
[----:B-1----:R-:W-:Y:S02]  /*13660*/  ISETP.GT.AND P0, PT, R5, 0x7f, PT ;  /* 0x0000007f0500780c */ /* 0x002fe40003f04270 */
[----:B--2---:R-:W-:-:S11]  /*13670*/  SHF.R.S32.HI R11, RZ, 0x1f, R8 ;  /* 0x0000001fff0b7819 */ /* 0x004fd60000011408 */
[----:B------:R-:W-:Y:S05]  /*13680*/  @P0 BRA `(.L_x_216) ;  /* 0x0000024000000947 */ /* 0x000fea0003800000 */
[----:B------:R-:W1:Y:S01]  /*13690*/  S2R R4, SR_CTAID.X ;  /* 0x0000000000047919 */ /* 0x000e620000002500 */
[----:B------:R-:W-:-:S05]  /*136a0*/  MOV R2, c[0x0][0x4e8] ;  /* 0x00013a0000027a02 */ /* 0x000fca0000000f00 */
[----:B------:R-:W-:Y:S01]  /*136b0*/  IMAD R0, R2, c[0x0][0x388], RZ ;  /* 0x0000e20002007a24 */ /* 0x000fe200078e02ff */
[----:B-1----:R-:W-:-:S04]  /*136c0*/  LEA R7, R4, R5, 0x7 ;  /* 0x0000000504077211 */ /* 0x002fc800078e38ff */
[----:B------:R-:W-:-:S13]  /*136d0*/  ISETP.GE.AND P0, PT, R7, R0, PT ;  /* 0x000000000700720c */ /* 0x000fda0003f06270 */
[----:B------:R-:W-:Y:S05]  /*136e0*/  @P0 BRA `(.L_x_216) ;  /* 0x000001e000000947 */ /* 0x000fea0003800000 */
[----:B------:R-:W-:Y:S01]  /*136f0*/  ISETP.NE.AND P0, PT, R2, 0x1, PT ;  /* 0x000000010200780c */ /* 0x000fe20003f05270 */
[----:B------:R-:W-:Y:S01]  /*13700*/  ULDC.64 UR4, c[0x0][0x490] ;  /* 0x0001240000047ab9 */ /* 0x000fe20000000a00 */
[----:B------:R-:W-:Y:S01]  /*13710*/  IMAD.MOV.U32 R6, RZ, RZ, R7 ;  /* 0x000000ffff067224 */ /* 0x000fe200078e0007 */
[----:B------:R-:W-:Y:S02]  /*13720*/  UIMAD UR7, UR6, UR4, URZ ;  /* 0x00000004060772a4 */ /* 0x000fe4000f8e023f */
[----:B------:R-:W-:Y:S02]  /*13730*/  UIMAD.WIDE.U32 UR8, UR12, UR4, URZ ;  /* 0x000000040c0872a5 */ /* 0x000fe4000f8e003f */
[----:B------:R-:W-:-:S04]  /*13740*/  UIMAD UR4, UR12, UR5, UR7 ;  /* 0x000000050c0472a4 */ /* 0x000fc8000f8e0207 */
[----:B------:R-:W-:Y:S01]  /*13750*/  UIADD3 UR4, UR9, UR4, URZ ;  /* 0x0000000409047290 */ /* 0x000fe2000fffe03f */
[----:B------:R-:W-:Y:S01]  /*13760*/  MOV R2, UR8 ;  /* 0x0000000800027c02 */ /* 0x000fe20008000f00 */
[----:B------:R-:W-:-:S04]  /*13770*/  @P0 IMAD.HI.U32 R0, R7, c[0x0][0x4ec], RZ ;  /* 0x00013b0007000a27 */ /* 0x000fc800078e00ff */
[----:B------:R-:W-:Y:S01]  /*13780*/  MOV R13, UR4 ;  /* 0x00000004000d7c02 */ /* 0x000fe20008000f00 */
[----:B------:R-:W-:Y:S01]  /*13790*/  IMAD.MOV.U32 R12, RZ, RZ, R2 ;  /* 0x000000ffff0c7224 */ /* 0x000fe200078e0002 */
[----:B------:R-:W-:Y:S01]  /*137a0*/  @P0 SHF.R.U32.HI R6, RZ, c[0x0][0x4f0], R0 ;  /* 0x00013c00ff060a19 */ /* 0x000fe20000011600 */
[----:B------:R-:W-:Y:S02]  /*137b0*/  IMAD.U32 R3, RZ, RZ, UR9 ;  /* 0x00000009ff037e24 */ /* 0x000fe4000f8e00ff */
[----:B------:R-:W-:Y:S02]  /*137c0*/  IMAD R3, R11, c[0x0][0x498], RZ ;  /* 0x000126000b037a24 */ /* 0x000fe400078e02ff */
[----:B------:R-:W-:Y:S02]  /*137d0*/  IMAD.MOV R4, RZ, RZ, -R6 ;  /* 0x000000ffff047224 */ /* 0x000fe400078e0a06 */
[----:B------:R-:W-:-:S04]  /*137e0*/  IMAD.WIDE.U32 R12, R8, c[0x0][0x498], R12 ;  /* 0x00012600080c7a25 */ /* 0x000fc800078e000c */
[----:B------:R-:W-:Y:S01]  /*137f0*/  IMAD R4, R4, c[0x0][0x4e8], R7 ;  /* 0x00013a0004047a24 */ /* 0x000fe200078e0207 */
[----:B------:R-:W-:Y:S01]  /*13800*/  IADD3 R12, P0, R6, R12, RZ ;  /* 0x0000000c060c7210 */ /* 0x000fe20007f1e0ff */
[----:B------:R-:W-:Y:S01]  /*13810*/  IMAD R0, R8, c[0x0][0x49c], R3 ;  /* 0x0001270008007a24 */ /* 0x000fe200078e0203 */
[----:B------:R-:W-:Y:S02]  /*13820*/  SHF.R.S32.HI R3, RZ, 0x1f, R6 ;  /* 0x0000001fff037819 */ /* 0x000fe40000011406 */
[----:B------:R-:W-:Y:S02]  /*13830*/  SHF.R.S32.HI R2, RZ, 0x1f, R4 ;  /* 0x0000001fff027819 */ /* 0x000fe40000011404 */
[----:B------:R-:W-:-:S03]  /*13840*/  IADD3.X R13, R3, R13, R0, P0, !PT ;  /* 0x0000000d030d7210 */ /* 0x000fc600007fe400 */
[----:B------:R-:W-:Y:S02]  /*13850*/  IMAD R7, R2, c[0x0][0x488], RZ ;  /* 0x0001220002077a24 */ /* 0x000fe400078e02ff */
[----:B------:R-:W-:-:S04]  /*13860*/  IMAD.WIDE.U32 R12, R4, c[0x0][0x488], R12 ;  /* 0x00012200040c7a25 */ /* 0x000fc800078e000c */
[----:B------:R-:W-:Y:S01]  /*13870*/  IMAD R7, R4, c[0x0][0x48c], R7 ;  /* 0x0001230004077a24 */ /* 0x000fe200078e0207 */
[----:B------:R-:W-:-:S04]  /*13880*/  LEA R2, P0, R12, c[0x0][0x450], 0x2 ;  /* 0x000114000c027a11 */ /* 0x000fc800078010ff */
[----:B------:R-:W-:-:S04]  /*13890*/  IADD3 R7, R13, R7, RZ ;  /* 0x000000070d077210 */ /* 0x000fc80007ffe0ff */
[----:B------:R-:W-:Y:S02]  /*138a0*/  LEA.HI.X R3, R12, c[0x0][0x454], R7, 0x2, P0 ;  /* 0x000115000c037a11 */ /* 0x000fe400000f1407 */
[----:B------:R-:W-:-:S05]  /*138b0*/  MOV R7, 0xff800000 ;  /* 0xff80000000077802 */ /* 0x000fca0000000f00 */
[----:B------:R1:W-:Y:S02]  /*138c0*/  STG.E [R2.64], R7 ;  /* 0x0000000702007986 */ /* 0x0003e4000c10192a */
.L_x_216:
[----:B------:R-:W-:Y:S05]  /*138d0*/  BSYNC B0 ;  /* 0x0000000000007941 */ /* 0x000fea0003800000 */
.L_x_215:
[----:B-1----:R-:W1:Y:S01]  /*138e0*/  S2R R7, SR_CTAID.X ;  /* 0x0000000000077919 */ /* 0x002e620000002500 */
[----:B------:R-:W-:Y:S01]  /*138f0*/  SHF.R.S32.HI R6, RZ, 0x1f, R5 ;  /* 0x0000001fff067819 */ /* 0x000fe20000011405 */
[----:B------:R-:W-:Y:S01]  /*13900*/  IMAD.MOV.U32 R3, RZ, RZ, c[0x0][0x4e8] ;  /* 0x00013a00ff037624 */ /* 0x000fe200078e00ff */
[----:B------:R-:W-:Y:S01]  /*13910*/  ULDC.64 UR4, c[0x0][0x3e8] ;  /* 0x0000fa0000047ab9 */ /* 0x000fe20000000a00 */
[----:B------:R-:W-:Y:S01]  /*13920*/  IMAD R11, R11, c[0x0][0x3f0], RZ ;  /* 0x0000fc000b0b7a24 */ /* 0x000fe200078e02ff */
[----:B------:R-:W-:Y:S01]  /*13930*/  LEA.HI R6, R6, R5, RZ, 0x3 ;  /* 0x0000000506067211 */ /* 0x000fe200078f18ff */
[----:B------:R-:W-:Y:S01]  /*13940*/  UIMAD UR6, UR6, UR4, URZ ;  /* 0x00000004060672a4 */ /* 0x000fe2000f8e023f */
[C---:B------:R-:W-:Y:S01]  /*13950*/  ISETP.NE.AND P0, PT, R3.reuse, 0x1, PT ;  /* 0x000000010300780c */ /* 0x040fe20003f05270 */
[----:B------:R-:W-:Y:S01]  /*13960*/  UIMAD.WIDE.U32 UR8, UR12, UR4, URZ ;  /* 0x000000040c0872a5 */ /* 0x000fe2000f8e003f */
[----:B------:R-:W-:Y:S01]  /*13970*/  LOP3.LUT R0, R6, 0xfffffff8, RZ, 0xc0, !PT ;  /* 0xfffffff806007812 */ /* 0x000fe200078ec0ff */
[----:B------:R-:W-:Y:S01]  /*13980*/  UIMAD UR4, UR12, UR5, UR6 ;  /* 0x000000050c0472a4 */ /* 0x000fe2000f8e0206 */
[----:B------:R-:W-:Y:S01]  /*13990*/  SHF.R.S32.HI R6, RZ, 0x3, R6 ;  /* 0x00000003ff067819 */ /* 0x000fe20000011406 */
[----:B------:R-:W-:Y:S01]  /*139a0*/  IMAD R3, R3, c[0x0][0x388], RZ ;  /* 0x0000e20003037a24 */ /* 0x000fe200078e02ff */
[----:B------:R-:W-:Y:S01]  /*139b0*/  BSSY B0, `(.L_x_217) ;  /* 0x000002c000007945 */ /* 0x000fe20003800000 */
[----:B------:R-:W-:Y:S01]  /*139c0*/  IMAD.IADD R5, R5, 0x1, -R0 ;  /* 0x0000000105057824 */ /* 0x000fe200078e0a00 */
[----:B------:R-:W-:Y:S01]  /*139d0*/  UIADD3 UR4, UR9, UR4, URZ ;  /* 0x0000000409047290 */ /* 0x000fe2000fffe03f */
[----:B------:R-:W-:Y:S01]  /*139e0*/  IMAD.U32 R13, RZ, RZ, UR9 ;  /* 0x00000009ff0d7e24 */ /* 0x000fe2000f8e00ff */
[----:B------:R-:W-:Y:S01]  /*139f0*/  MOV R12, UR8 ;  /* 0x00000008000c7c02 */ /* 0x000fe20008000f00 */
[----:B------:R-:W-:Y:S01]  /*13a00*/  IMAD R0, R8, c[0x0][0x3f4], R11 ;  /* 0x0000fd0008007a24 */ /* 0x000fe200078e020b */
[----:B------:R-:W-:-:S02]  /*13a10*/  LEA R4, R5, R6, 0x5 ;  /* 0x0000000605047211 */ /* 0x000fc400078e28ff */
[----:B------:R-:W-:Y:S02]  /*13a20*/  MOV R13, UR4 ;  /* 0x00000004000d7c02 */ /* 0x000fe40008000f00 */
[----:B------:R-:W-:Y:S01]  /*13a30*/  SHF.L.U32 R5, R5, 0x3, RZ ;  /* 0x0000000305057819 */ /* 0x000fe200000006ff */
[C---:B-1----:R-:W-:Y:S01]  /*13a40*/  IMAD R4, R7.reuse, 0x80, R4 ;  /* 0x0000008007047824 */ /* 0x042fe200078e0204 */
[----:B------:R-:W-:Y:S01]  /*13a50*/  LEA R6, R7, R6, 0x7 ;  /* 0x0000000607067211 */ /* 0x000fe200078e38ff */
[----:B------:R-:W-:-:S04]  /*13a60*/  IMAD.WIDE.U32 R12, R8, c[0x0][0x3f0], R12 ;  /* 0x0000fc00080c7a25 */ /* 0x000fc800078e000c */
[----:B------:R-:W-:-:S04]  /*13a70*/  @P0 IMAD.HI.U32 R2, R4, c[0x0][0x4ec], RZ ;  /* 0x00013b0004020a27 */ /* 0x000fc800078e00ff */
[----:B------:R-:W-:Y:S01]  /*13a80*/  IMAD.MOV.U32 R9, RZ, RZ, R4 ;  /* 0x000000ffff097224 */ /* 0x000fe200078e0004 */
[----:B------:R-:W-:Y:S01]  /*13a90*/  @P0 SHF.R.U32.HI R9, RZ, c[0x0][0x4f0], R2 ;  /* 0x00013c00ff090a19 */ /* 0x000fe20000011602 */
[----:B------:R-:W-:-:S03]  /*13aa0*/  IMAD.IADD R13, R13, 0x1, R0 ;  /* 0x000000010d0d7824 */ /* 0x000fc600078e0200 */
[----:B------:R-:W-:Y:S01]  /*13ab0*/  SHF.R.S32.HI R2, RZ, 0x1f, R9 ;  /* 0x0000001fff027819 */ /* 0x000fe20000011409 */
[C---:B------:R-:W-:Y:S01]  /*13ac0*/  IMAD.WIDE.U32 R12, R9.reuse, c[0x0][0x3e0], R12 ;  /* 0x0000f800090c7a25 */ /* 0x040fe200078e000c */
[----:B------:R-:W-:-:S03]  /*13ad0*/  IADD3 R11, -R9, RZ, RZ ;  /* 0x000000ff090b7210 */ /* 0x000fc60007ffe1ff */
[----:B------:R-:W-:Y:S02]  /*13ae0*/  IMAD R2, R2, c[0x0][0x3e0], RZ ;  /* 0x0000f80002027a24 */ /* 0x000fe400078e02ff */
[----:B------:R-:W-:Y:S01]  /*13af0*/  IMAD R11, R11, c[0x0][0x4e8], R4 ;  /* 0x00013a000b0b7a24 */ /* 0x000fe200078e0204 */
[----:B------:R-:W-:Y:S01]  /*13b00*/  IADD3 R4, R5, 0x40, RZ ;  /* 0x0000004005047810 */ /* 0x000fe20007ffe0ff */
[----:B------:R-:W-:-:S03]  /*13b10*/  IMAD R9, R9, c[0x0][0x3e4], R2 ;  /* 0x0000f90009097a24 */ /* 0x000fc600078e0202 */
[----:B------:R-:W-:Y:S02]  /*13b20*/  SHF.R.S32.HI R0, RZ, 0x1f, R11 ;  /* 0x0000001fff007819 */ /* 0x000fe4000001140b */
[----:B------:R-:W-:-:S03]  /*13b30*/  IADD3 R13, R13, R9, RZ ;  /* 0x000000090d0d7210 */ /* 0x000fc60007ffe0ff */
[----:B------:R-:W-:Y:S02]  /*13b40*/  IMAD R0, R0, c[0x0][0x3d8], RZ ;  /* 0x0000f60000007a24 */ /* 0x000fe400078e02ff */
[----:B------:R-:W-:-:S04]  /*13b50*/  IMAD.WIDE.U32 R12, R11, c[0x0][0x3d8], R12 ;  /* 0x0000f6000b0c7a25 */ /* 0x000fc800078e000c */
[----:B------:R-:W-:Y:S01]  /*13b60*/  IMAD R0, R11, c[0x0][0x3dc], R0 ;  /* 0x0000f7000b007a24 */ /* 0x000fe200078e0200 */
[----:B------:R-:W-:-:S03]  /*13b70*/  LEA R2, P0, R12, c[0x0][0x380], 0x1 ;  /* 0x0000e0000c027a11 */ /* 0x000fc600078008ff */
[----:B------:R-:W-:Y:S02]  /*13b80*/  IMAD.IADD R9, R13, 0x1, R0 ;  /* 0x000000010d097824 */ /* 0x000fe400078e0200 */
[----:B------:R1:W2:Y:S03]  /*13b90*/  SHFL.IDX PT, R8, R2, RZ, 0x181f ;  /* 0x00181fff02087589 */ /* 0x0002a600000e0000 */
[----:B------:R-:W-:Y:S02]  /*13ba0*/  LEA.HI.X R0, R12, c[0x0][0x384], R9, 0x1, P0 ;  /* 0x0000e1000c007a11 */ /* 0x000fe400000f0c09 */
[----:B------:R-:W-:-:S03]  /*13bb0*/  ISETP.GE.AND P0, PT, R6, R3, PT ;  /* 0x000000030600720c */ /* 0x000fc60003f06270 */
[----:B------:R1:W3:Y:S10]  /*13bc0*/  SHFL.IDX PT, R9, R0, RZ, 0x181f ;  /* 0x00181fff00097589 */ /* 0x0002f400000e0000 */
        /* <DEDUP_REMOVED lines=10> */
.L_x_218:
[----:B------:R-:W-:Y:S05]  /*13c70*/  BSYNC B0 ;  /* 0x0000000000007941 */ /* 0x000fea0003800000 */
.L_x_217:
[----:B--2---:R-:W-:Y:S01]  /*13c80*/  IADD3 R10, R6, 0x20, RZ ;  /* 0x00000020060a7810 */ /* 0x004fe20007ffe0ff */
[----:B---3--:R2:W3:Y:S01]  /*13c90*/  SHFL.IDX PT, R9, R0, 0x1, 0x181f ;  /* 0x00381f0000097f89 */ /* 0x0084e200000e0000 */
[----:B------:R-:W-:Y:S02]  /*13ca0*/  BSSY B0, `(.L_x_219) ;  /* 0x000000d000007945 */ /* 0x000fe40003800000 */
[----:B------:R-:W-:Y:S01]  /*13cb0*/  ISETP.GE.AND P0, PT, R10, R3, PT ;  /* 0x000000030a00720c */ /* 0x000fe20003f06270 */
[----:B------:R2:W4:-:S12]  /*13cc0*/  SHFL.IDX PT, R8, R2, 0x1, 0x181f ;  /* 0x00381f0002087f89 */ /* 0x00051800000e0000 */
[----:B------:R-:W-:Y:S05]  /*13cd0*/  @P0 BRA `(.L_x_220) ;  /* 0x0000009000000947 */ /* 0x000fea0003800000 */
[----:B------:R-:W-:Y:S02]  /*13ce0*/  ISETP.GE.AND P0, PT, R4, c[0x0][0x3c8], PT ;  /* 0x0000f20004007a0c */ /* 0x000fe40003f06270 */
[----:B------:R-:W-:-:S11]  /*13cf0*/  ISETP.GE.AND P1, PT, R5, c[0x0][0x3c8], PT ;  /* 0x0000f20005007a0c */ /* 0x000fd60003f26270 */
[----:B------:R-:W-:Y:S02]  /*13d00*/  @!P0 SHF.R.S32.HI R7, RZ, 0x1f, R4 ;  /* 0x0000001fff078819 */ /* 0x000fe40000011404 */
[----:B---34-:R-:W-:Y:S02]  /*13d10*/  @!P1 IMAD.WIDE R10, R5, 0x2, R8 ;  /* 0x00000002050a9825 */ /* 0x018fe400078e0208 */
[----:B------:R-:W-:-:S03]  /*13d20*/  @!P0 LEA.HI R7, R7, R4, RZ, 0x3 ;  /* 0x0000000407078211 */ /* 0x000fc600078f18ff */
[----:B------:R3:W-:Y:S01]  /*13d30*/  @!P1 ST.E.128 [R10.64], RZ ;  /* 0x000000ff0a009985 */ /* 0x0007e2000c101d2a */
[----:B------:R-:W-:-:S05]  /*13d40*/  @!P0 LOP3.LUT R7, R7, 0xfffffff8, RZ, 0xc0, !PT ;  /* 0xfffffff807078812 */ /* 0x000fca00078ec0ff */
[----:B------:R-:W-:-:S05]  /*13d50*/  @!P0 IMAD.WIDE R8, R7, 0x2, R8 ;  /* 0x0000000207088825 */ /* 0x000fca00078e0208 */
[----:B------:R3:W-:Y:S02]  /*13d60*/  @!P0 ST.E.128 [R8.64], RZ ;  /* 0x000000ff08008985 */ /* 0x0007e4000c101d2a */
.L_x_220:
[----:B------:R-:W-:Y:S05]  /*13d70*/  BSYNC B0 ;  /* 0x0000000000007941 */ /* 0x000fea0003800000 */
.L_x_219:
[----:B---3--:R-:W-:Y:S01]  /*13d80*/  IADD3 R10, R6, 0x40, RZ ;  /* 0x00000040060a7810 */ /* 0x008fe20007ffe0ff */
[----:B------:R3:W1:Y:S01]  /*13d90*/  SHFL.IDX PT, R9, R0, 0x2, 0x181f ;  /* 0x00581f0000097f89 */ /* 0x00066200000e0000 */
[----:B------:R-:W-:Y:S02]  /*13da0*/  BSSY B0, `(.L_x_221) ;  /* 0x000000d000007945 */ /* 0x000fe40003800000 */
[----:B------:R-:W-:Y:S01]  /*13db0*/  ISETP.GE.AND P0, PT, R10, R3, PT ;  /* 0x000000030a00720c */ /* 0x000fe20003f06270 */
[----:B----4-:R3:W4:-:S12]  /*13dc0*/  SHFL.IDX PT, R8, R2, 0x2, 0x181f ;  /* 0x00581f0002087f89 */ /* 0x01071800000e0000 */
        /* <DEDUP_REMOVED lines=8> */
[----:B------:R-:W-:-:S05]  /*13e50*/  @!P0 IMAD.WIDE R8, R7, 0x2, R8 ;  /* 0x0000000207088825 */ /* 0x000fca00078e0208 */
[----:B------:R1:W-:Y:S02]  /*13e60*/  @!P0 ST.E.128 [R8.64], RZ ;  /* 0x000000ff08008985 */ /* 0x0003e4000c101d2a */
.L_x_222:
[----:B------:R-:W-:Y:S05]  /*13e70*/  BSYNC B0 ;  /* 0x0000000000007941 */ /* 0x000fea0003800000 */
.L_x_221:
[----:B------:R-:W-:Y:S01]  /*13e80*/  IADD3 R6, R6, 0x60, RZ ;  /* 0x0000006006067810 */ /* 0x000fe20007ffe0ff */
[----:B-1----:R1:W2:Y:S03]  /*13e90*/  SHFL.IDX PT, R9, R0, 0x3, 0x181f ;  /* 0x00781f0000097f89 */ /* 0x0022a600000e0000 */
[----:B------:R-:W-:Y:S01]  /*13ea0*/  ISETP.GE.AND P0, PT, R6, R3, PT ;  /* 0x000000030600720c */ /* 0x000fe20003f06270 */
[----:B----4-:R1:W4:-:S12]  /*13eb0*/  SHFL.IDX PT, R8, R2, 0x3, 0x181f ;  /* 0x00781f0002087f89 */ /* 0x01031800000e0000 */
[----:B------:R-:W-:Y:S05]  /*13ec0*/  @P0 EXIT ;  /* 0x000000000000094d */ /* 0x000fea0003800000 */
[----:B------:R-:W-:-:S13]  /*13ed0*/  ISETP.GE.AND P0, PT, R5, c[0x0][0x3c8], PT ;  /* 0x0000f20005007a0c */ /* 0x000fda0003f06270 */
[----:B-1234-:R-:W-:-:S05]  /*13ee0*/  @!P0 IMAD.WIDE R2, R5, 0x2, R8 ;  /* 0x0000000205028825 */ /* 0x01efca00078e0208 */
        /* <DEDUP_REMOVED lines=9> */
.L_x_223:
        /* <DEDUP_REMOVED lines=16> */
.L_x_4333:


//--------------------- .text._ZN7cutlass13device_kernelIN5flash19enable_sm80_to_sm89INS1_16FlashAttnFwdSm80INS1_25CollectiveMainloopFwdSm80ILi8ELi1ELb1EN4cute5tupleIJNS5_1CILi128EEENS7_ILi96EEES8_EEELi128ENS_6half_tEfNS_4arch4Sm80ELb0ELb1ELb1ELb1ELb1ELb0ELb1ELb0EEENS1_21CollectiveEpilogueFwdINS6_IJS8_S8_S9_EEENS6_IJNS7_ILi1EEESH_SH_EEESB_SD_Li256ELb1ELb1ELb0ELb0EEENS1_19SingleTileSchedulerILb1ELb0ELb1ELi128EEEEEEEEEvNT_6ParamsE --------------------------
	.section	.text._ZN7cutlass13device_kernelIN5flash19enable_sm80_to_sm89INS1_16FlashAttnFwdSm80INS1_25CollectiveMainloopFwdSm80ILi8ELi1ELb1EN4cute5tupleIJNS5_1CILi128EEENS7_ILi96EEES8_EEELi128ENS_6half_tEfNS_4arch4Sm80ELb0ELb1ELb1ELb1ELb1ELb0ELb1ELb0EEENS1_21CollectiveEpilogueFwdINS6_IJS8_S8_S9_EEENS6_IJNS7_ILi1EEESH_SH_EEESB_SD_Li256ELb1ELb1ELb0ELb0EEENS1_19SingleTileSchedulerILb1ELb0ELb1ELi128EEEEEEEEEvNT_6ParamsE,"ax",@progbits
	.sectioninfo	@"SHI_REGISTERS=255"
	.align	128
.text._ZN7cutlass13device_kernelIN5flash19enable_sm80_to_sm89INS1_16FlashAttnFwdSm80INS1_25CollectiveMainloopFwdSm80ILi8ELi1ELb1EN4cute5tupleIJNS5_1CILi128EEENS7_ILi96EEES8_EEELi128ENS_6half_tEfNS_4arch4Sm80ELb0ELb1ELb1ELb1ELb1ELb0ELb1ELb0EEENS1_21CollectiveEpilogueFwdINS6_IJS8_S8_S9_EEENS6_IJNS7_ILi1EEESH_SH_EEESB_SD_Li256ELb1ELb1ELb0ELb0EEENS1_19SingleTileSchedulerILb1ELb0ELb1ELi128EEEEEEEEEvNT_6ParamsE:
        .type           _ZN7cutlass13device_kernelIN5flash19enable_sm80_to_sm89INS1_16FlashAttnFwdSm80INS1_25CollectiveMainloopFwdSm80ILi8ELi1ELb1EN4cute5tupleIJNS5_1CILi128EEENS7_ILi96EEES8_EEELi128ENS_6half_tEfNS_4arch4Sm80ELb0ELb1ELb1ELb1ELb1ELb0ELb1ELb0EEENS1_21CollectiveEpilogueFwdINS6_IJS8_S8_S9_EEENS6_IJNS7_ILi1EEESH_SH_EEESB_SD_Li256ELb1ELb1ELb0ELb0EEENS1_19SingleTileSchedulerILb1ELb0ELb1ELi128EEEEEEEEEvNT_6ParamsE,@function
        .size           _ZN7cutlass13device_kernelIN5flash19enable_sm80_to_sm89INS1_16FlashAttnFwdSm80INS1_25CollectiveMainloopFwdSm80ILi8ELi1ELb1EN4cute5tupleIJNS5_1CILi128EEENS7_ILi96EEES8_EEELi128ENS_6half_tEfNS_4arch4Sm80ELb0ELb1ELb1ELb1ELb1ELb0ELb1ELb0EEENS1_21CollectiveEpilogueFwdINS6_IJS8_S8_S9_EEENS6_IJNS7_ILi1EEESH_SH_EEESB_SD_Li256ELb1ELb1ELb0ELb0EEENS1_19SingleTileSchedulerILb1ELb0ELb1ELi128EEEEEEEEEvNT_6ParamsE,(.L_x_4334 - _ZN7cutlass13device_kernelIN5flash19enable_sm80_to_sm89INS1_16FlashAttnFwdSm80INS1_25CollectiveMainloopFwdSm80ILi8ELi1ELb1EN4cute5tupleIJNS5_1CILi128EEENS7_ILi96EEES8_EEELi128ENS_6half_tEfNS_4arch4Sm80ELb0ELb1ELb1ELb1ELb1ELb0ELb1ELb0EEENS1_21CollectiveEpilogueFwdINS6_IJS8_S8_S9_EEENS6_IJNS7_ILi1EEESH_SH_EEESB_SD_Li256ELb1ELb1ELb0ELb0EEENS1_19SingleTileSchedulerILb1ELb0ELb1ELi128EEEEEEEEEvNT_6ParamsE)
        .other          _ZN7cutlass13device_kernelIN5flash19enable_sm80_to_sm89INS1_16FlashAttnFwdSm80INS1_25CollectiveMainloopFwdSm80ILi8ELi1ELb1EN4cute5tupleIJNS5_1CILi128EEENS7_ILi96EEES8_EEELi128ENS_6half_tEfNS_4arch4Sm80ELb0ELb1ELb1ELb1ELb1ELb0ELb1ELb0EEENS1_21CollectiveEpilogueFwdINS6_IJS8_S8_S9_EEENS6_IJNS7_ILi1EEESH_SH_EEESB_SD_Li256ELb1ELb1ELb0ELb0EEENS1_19SingleTileSchedulerILb1ELb0ELb1ELi128EEEEEEEEEvNT_6ParamsE,@"STO_CUDA_ENTRY STV_DEFAULT"
_ZN7cutlass13device_kernelIN5flash19enable_sm80_to_sm89INS1_16FlashAttnFwdSm80INS1_25CollectiveMainloopFwdSm80ILi8ELi1ELb1EN4cute5tupleIJNS5_1CILi128EEENS7_ILi96EEES8_EEELi128ENS_6half_tEfNS_4arch4Sm80ELb0ELb1ELb1ELb1ELb1ELb0ELb1ELb0EEENS1_21CollectiveEpilogueFwdINS6_IJS8_S8_S9_EEENS6_IJNS7_ILi1EEESH_SH_EEESB_SD_Li256ELb1ELb1ELb0ELb0EEENS1_19SingleTileSchedulerILb1ELb0ELb1ELi128EEEEEEEEEvNT_6ParamsE:
[----:B------:R-:W-:Y:S02]  /*0000*/  MOV R1, c[0x0][0x28] ;  /* 0x00000a0000017a02 */ /* 0x000fe40000000f00 */
[----:B------:R-:W1:Y:S01]  /*0010*/  S2R R137, SR_TID.X ;  /* 0x0000000000897919 */ /* 0x000e620000002100 */
[----:B------:R-:W-:Y:S01]  /*0020*/  IMAD.MOV.U32 R26, RZ, RZ, 0x4 ;  /* 0x00000004ff1a7424 */ /* 0x000fe200078e00ff */
[----:B------:R-:W2:Y:S01]  /*0030*/  S2UR UR4, SR_CTAID.X ;  /* 0x00000000000479c3 */ /* 0x000ea20000002500 */
[----:B------:R-:W-:Y:S01]  /*0040*/  ULDC.64 UR6, c[0x0][0x118] ;  /* 0x0000460000067ab9 */ /* 0x000fe20000000a00 */
[----:B------:R-:W3:Y:S01]  /*0050*/  S2R R5, SR_CTAID.Z ;  /* 0x0000000000057919 */ /* 0x000ee20000002700 */
[----:B------:R-:W-:Y:S02]  /*0060*/  IADD3 R1, R1, -0x30, RZ ;  /* 0xffffffd001017810 */ /* 0x000fe40007ffe0ff */
[----:B-1----:R-:W-:Y:S01]  /*0070*/  SHF.R.U32.HI R0, RZ, 0x5, R137 ;  /* 0x00000005ff007819 */ /* 0x002fe20000011689 */
[----:B---3--:R-:W-:-:S05]  /*0080*/  IMAD.WIDE R2, R5, R26, c[0x0][0x568] ;  /* 0x00015a0005027625 */ /* 0x008fca00078e021a */
[----:B------:R-:W1:Y:S02]  /*0090*/  SHFL.IDX PT, R0, R0, RZ, 0x1f ;  /* 0x00001fff00007589 */ /* 0x000e6400000e0000 */
[----:B-1----:R-:W-:-:S13]  /*00a0*/  ISETP.NE.AND P0, PT, R0, RZ, PT ;  /* 0x000000ff0000720c */ /* 0x002fda0003f05270 */
[----:B--2---:R-:W-:Y:S05]  /*00b0*/  @!P0 BRA `(.L_x_224) ;  /* 0x0000015000008947 */ /* 0x004fea0003800000 */
[----:B------:R-:W-:-:S04]  /*00c0*/  ISETP.NE.U32.AND P0, PT, RZ, c[0x0][0x568], PT ;  /* 0x00015a00ff007a0c */ /* 0x000fc80003f05070 */
[----:B------:R-:W-:-:S13]  /*00d0*/  ISETP.NE.AND.EX P0, PT, RZ, c[0x0][0x56c], PT, P0 ;  /* 0x00015b00ff007a0c */ /* 0x000fda0003f05300 */
[----:B------:R-:W-:Y:S05]  /*00e0*/  @!P0 BRA `(.L_x_225) ;  /* 0x0000002000008947 */ /* 0x000fea0003800000 */
[----:B------:R1:W5:Y:S01]  /*00f0*/  LDG.E R0, [R2.64] ;  /* 0x0000000602007981 */ /* 0x000362000c1e1900 */
[----:B------:R-:W-:Y:S05]  /*0100*/  BRA `(.L_x_226) ;  /* 0x0000009000007947 */ /* 0x000fea0003800000 */
.L_x_225:
[----:B------:R-:W-:-:S04]  /*0110*/  ISETP.NE.U32.AND P0, PT, RZ, c[0x0][0x560], PT ;  /* 0x00015800ff007a0c */ /* 0x000fc80003f05070 */
[----:B------:R-:W-:-:S13]  /*0120*/  ISETP.NE.AND.EX P0, PT, RZ, c[0x0][0x564], PT, P0 ;  /* 0x00015900ff007a0c */ /* 0x000fda0003f05300 */
[----:B------:R-:W-:Y:S05]  /*0130*/  @!P0 BRA `(.L_x_227) ;  /* 0x0000005000008947 */ /* 0x000fea0003800000 */
[----:B------:R-:W-:-:S05]  /*0140*/  IMAD.WIDE R2, R5, R26, c[0x0][0x560] ;  /* 0x0001580005027625 */ /* 0x000fca00078e021a */
[----:B------:R-:W2:Y:S04]  /*0150*/  LDG.E R4, [R2.64] ;  /* 0x0000000602047981 */ /* 0x000ea8000c1e1900 */
[----:B------:R-:W2:Y:S02]  /*0160*/  LDG.E R0, [R2.64+0x4] ;  /* 0x0000040602007981 */ /* 0x000ea4000c1e1900 */
[----:B--2---:R-:W-:Y:S01]  /*0170*/  IADD3 R0, -R4, R0, RZ ;  /* 0x0000000004007210 */ /* 0x004fe20007ffe1ff */
[----:B------:R-:W-:Y:S05]  /*0180*/  BRA `(.L_x_226) ;  /* 0x0000001000007947 */ /* 0x000fea0003800000 */
.L_x_227:
[----:B------:R-:W-:-:S04]  /*0190*/  MOV R0, c[0x0][0x54c] ;  /* 0x0001530000007a02 */ /* 0x000fc80000000f00 */
.L_x_226:
[----:B------:R-:W-:Y:S01]  /*01a0*/  USHF.L.U32 UR4, UR4, 0x7, URZ ;  /* 0x0000000704047899 */ /* 0x000fe2000800063f */
[----:B-----5:R-:W-:-:S05]  /*01b0*/  IMAD R0, R0, c[0x0][0x548], RZ ;  /* 0x0001520000007a24 */ /* 0x020fca00078e02ff */
[----:B------:R-:W-:-:S04]  /*01c0*/  MOV R8, UR4 ;  /* 0x0000000400087c02 */ /* 0x000fc80008000f00 */
[----:B------:R-:W-:-:S04]  /*01d0*/  ISETP.GE.AND P0, PT, R8, R0, PT ;  /* 0x000000000800720c */ /* 0x000fc80003f06270 */
[----:B------:R-:W-:-:S05]  /*01e0*/  SEL R0, R5, 0xffffffff, !P0 ;  /* 0xffffffff05007807 */ /* 0x000fca0004000000 */
[----:B------:R2:W-:Y:S01]  /*01f0*/  STL [R1+0x24], R0 ;  /* 0x0000240001007387 */ /* 0x0005e20000100800 */
[----:B------:R-:W-:Y:S05]  /*0200*/  BRA `(.L_x_228) ;  /* 0x0000014000007947 */ /* 0x000fea0003800000 */
.L_x_224:
[----:B------:R-:W-:-:S04]  /*0210*/  ISETP.NE.U32.AND P0, PT, RZ, c[0x0][0x568], PT ;  /* 0x00015a00ff007a0c */ /* 0x000fc80003f05070 */
[----:B------:R-:W-:-:S13]  /*0220*/  ISETP.NE.AND.EX P0, PT, RZ, c[0x0][0x56c], PT, P0 ;  /* 0x00015b00ff007a0c */ /* 0x000fda0003f05300 */
[----:B------:R-:W-:Y:S05]  /*0230*/  @!P0 BRA `(.L_x_229) ;  /* 0x0000002000008947 */ /* 0x000fea0003800000 */
[----:B------:R1:W5:Y:S01]  /*0240*/  LDG.E R0, [R2.64] ;  /* 0x0000000602007981 */ /* 0x000362000c1e1900 */
[----:B------:R-:W-:Y:S05]  /*0250*/  BRA `(.L_x_230) ;  /* 0x0000009000007947 */ /* 0x000fea0003800000 */
.L_x_229:
        /* <DEDUP_REMOVED lines=8> */
.L_x_231:
[----:B------:R-:W-:-:S04]  /*02e0*/  MOV R0, c[0x0][0x54c] ;  /* 0x0001530000007a02 */ /* 0x000fc80000000f00 */
.L_x_230:
[----:B------:R-:W-:Y:S01]  /*02f0*/  USHF.L.U32 UR4, UR4, 0x7, URZ ;  /* 0x0000000704047899 */ /* 0x000fe2000800063f */
[----:B-----5:R-:W-:-:S05]  /*0300*/  IMAD R0, R0, c[0x0][0x548], RZ ;  /* 0x0001520000007a24 */ /* 0x020fca00078e02ff */
[----:B------:R-:W-:-:S04]  /*0310*/  MOV R8, UR4 ;  /* 0x0000000400087c02 */ /* 0x000fc80008000f00 */
[----:B------:R-:W-:-:S04]  /*0320*/  ISETP.GE.AND P0, PT, R8, R0, PT ;  /* 0x000000000800720c */ /* 0x000fc80003f06270 */
[----:B------:R-:W-:-:S05]  /*0330*/  SEL R0, R5, 0xffffffff, !P0 ;  /* 0xffffffff05007807 */ /* 0x000fca0004000000 */
[----:B------:R2:W-:Y:S04]  /*0340*/  STL [R1+0x24], R0 ;  /* 0x0000240001007387 */ /* 0x0005e80000100800 */
.L_x_228:
[----:B------:R-:W3:Y:S02]  /*0350*/  LDL R30, [R1+0x24] ;  /* 0x00002400011e7983 */ /* 0x000ee40000100800 */
[----:B---3--:R-:W-:-:S13]  /*0360*/  ISETP.GE.AND P0, PT, R30, RZ, PT ;  /* 0x000000ff1e00720c */ /* 0x008fda0003f06270 */
[----:B------:R-:W-:Y:S05]  /*0370*/  @!P0 EXIT ;  /* 0x000000000000894d */ /* 0x000fea0003800000 */
[----:B------:R-:W-:Y:S01]  /*0380*/  ISETP.NE.U32.AND P0, PT, RZ, c[0x0][0x360], PT ;  /* 0x0000d800ff007a0c */ /* 0x000fe20003f05070 */
[----:B--2---:R-:W-:Y:S01]  /*0390*/  IMAD.MOV.U32 R0, RZ, RZ, c[0x0][0x168] ;  /* 0x00005a00ff007624 */ /* 0x004fe200078e00ff */
[----:B------:R-:W-:Y:S01]  /*03a0*/  ISETP.NE.U32.AND P2, PT, RZ, c[0x0][0x370], PT ;  /* 0x0000dc00ff007a0c */ /* 0x000fe20003f45070 */
[----:B------:R-:W-:Y:S01]  /*03b0*/  IMAD.MOV.U32 R148, RZ, RZ, RZ ;  /* 0x000000ffff947224 */ /* 0x000fe200078e00ff */
[----:B------:R-:W-:Y:S01]  /*03c0*/  ISETP.NE.AND.EX P0, PT, RZ, c[0x0][0x364], PT, P0 ;  /* 0x0000d900ff007a0c */ /* 0x000fe20003f05300 */
[----:B-1----:R-:W-:Y:S01]  /*03d0*/  IMAD.WIDE R2, R30, R26, c[0x0][0x348] ;  /* 0x0000d2001e027625 */ /* 0x002fe200078e021a */
[----:B------:R-:W-:Y:S02]  /*03e0*/  ISETP.NE.AND.EX P2, PT, RZ, c[0x0][0x374], PT, P2 ;  /* 0x0000dd00ff007a0c */ /* 0x000fe40003f45320 */
[----:B------:R-:W-:Y:S02]  /*03f0*/  ISETP.NE.U32.AND P1, PT, RZ, c[0x0][0x348], PT ;  /* 0x0000d200ff007a0c */ /* 0x000fe40003f25070 */
[----:B------:R-:W-:-:S02]  /*0400*/  MOV R9, RZ ;  /* 0x000000ff00097202 */ /* 0x000fc40000000f00 */
[----:B------:R-:W-:-:S05]  /*0410*/  ISETP.NE.AND.EX P1, PT, RZ, c[0x0][0x34c], PT, P1 ;  /* 0x0000d300ff007a0c */ /* 0x000fca0003f25310 */
[----:B------:R-:W-:-:S04]  /*0420*/  @P0 IMAD.WIDE R4, R30, R26, c[0x0][0x360] ;  /* 0x0000d8001e040625 */ /* 0x000fc800078e021a */
[----:B------:R-:W-:Y:S01]  /*0430*/  @P2 IMAD.WIDE R6, R30, R26, c[0x0][0x370] ;  /* 0x0000dc001e062625 */ /* 0x000fe200078e021a */
[----:B------:R1:W2:Y:S04]  /*0440*/  @P0 LDG.E R0, [R4.64] ;  /* 0x0000000604000981 */ /* 0x0002a8000c1e1900 */
[----:B------:R-:W3:Y:S04]  /*0450*/  @P2 LDG.E R148, [R6.64] ;  /* 0x0000000606942981 */ /* 0x000ee8000c1e1900 */
[----:B------:R4:W5:Y:S04]  /*0460*/  @P1 LDG.E R9, [R2.64] ;  /* 0x0000000602091981 */ /* 0x000968000c1e1900 */
[----:B------:R-:W4:Y:S01]  /*0470*/  S2R R34, SR_CTAID.Y ;  /* 0x0000000000227919 */ /* 0x000f220000002600 */
[----:B------:R-:W-:-:S02]  /*0480*/  ULDC UR5, c[0x0][0x2ac] ;  /* 0x0000ab0000057ab9 */ /* 0x000fc40000000800 */
[----:B------:R-:W-:Y:S02]  /*0490*/  ULDC UR4, c[0x0][0x1d0] ;  /* 0x0000740000047ab9 */ /* 0x000fe40000000800 */
[----:B------:R-:W-:-:S06]  /*04a0*/  UIMAD UR4, UR5, UR4, URZ ;  /* 0x00000004050472a4 */ /* 0x000fcc000f8e023f */
[----:B-1----:R-:W-:Y:S02]  /*04b0*/  MOV R4, UR4 ;  /* 0x0000000400047c02 */ /* 0x002fe40008000f00 */
[----:B----4-:R-:W-:Y:S01]  /*04c0*/  SHF.R.S32.HI R31, RZ, 0x1f, R34 ;  /* 0x0000001fff1f7819 */ /* 0x010fe20000011422 */
[----:B--2---:R1:W-:Y:S04]  /*04d0*/  STL [R1], R0 ;  /* 0x0000000001007387 */ /* 0x0043e80000100800 */
[----:B---3--:R1:W-:Y:S01]  /*04e0*/  STL [R1+0x10], R148 ;  /* 0x0000109401007387 */ /* 0x0083e20000100800 */
[----:B------:R-:W-:Y:S01]  /*04f0*/  IMAD.MOV.U32 R138, RZ, RZ, R0 ;  /* 0x000000ffff8a7224 */ /* 0x000fe200078e0000 */
[----:B------:R-:W-:Y:S05]  /*0500*/  @P0 BRA `(.L_x_232) ;  /* 0x0000005000000947 */ /* 0x000fea0003800000 */
[----:B------:R-:W-:Y:S05]  /*0510*/  @!P1 BRA `(.L_x_232) ;  /* 0x0000004000009947 */ /* 0x000fea0003800000 */
[----:B-1----:R1:W2:Y:S04]  /*0520*/  LDG.E R0, [R2.64] ;  /* 0x0000000602007981 */ /* 0x0022a8000c1e1900 */
[----:B-1----:R-:W2:Y:S02]  /*0530*/  LDG.E R2, [R2.64+0x4] ;  /* 0x0000040602027981 */ /* 0x002ea4000c1e1900 */
[----:B--2---:R-:W-:-:S05]  /*0540*/  IADD3 R138, -R0, R2, RZ ;  /* 0x00000002008a7210 */ /* 0x004fca0007ffe1ff */
[----:B------:R1:W-:Y:S02]  /*0550*/  STL [R1], R138 ;  /* 0x0000008a01007387 */ /* 0x0003e40000100800 */
.L_x_232:
[----:B------:R-:W-:-:S04]  /*0560*/  ISETP.NE.U32.AND P0, PT, RZ, c[0x0][0x368], PT ;  /* 0x0000da00ff007a0c */ /* 0x000fc80003f05070 */
[----:B------:R-:W-:-:S13]  /*0570*/  ISETP.NE.AND.EX P0, PT, RZ, c[0x0][0x36c], PT, P0 ;  /* 0x0000db00ff007a0c */ /* 0x000fda0003f05300 */
[----:B------:R-:W-:Y:S05]  /*0580*/  @!P0 BRA `(.L_x_233) ;  /* 0x0000003000008947 */ /* 0x000fea0003800000 */
[----:B------:R-:W-:-:S05]  /*0590*/  IMAD.WIDE R2, R30, R26, c[0x0][0x368] ;  /* 0x0000da001e027625 */ /* 0x000fca00078e021a */
[----:B------:R2:W5:Y:S01]  /*05a0*/  LDG.E R4, [R2.64] ;  /* 0x0000000602047981 */ /* 0x000562000c1e1900 */
[----:B------:R-:W-:Y:S05]  /*05b0*/  BRA `(.L_x_234) ;  /* 0x0000007000007947 */ /* 0x000fea0003800000 */
.L_x_233:
[----:B------:R-:W-:-:S04]  /*05c0*/  ISETP.NE.U32.AND P0, PT, RZ, c[0x0][0x350], PT ;  /* 0x0000d400ff007a0c */ /* 0x000fc80003f05070 */
[----:B------:R-:W-:-:S13]  /*05d0*/  ISETP.NE.AND.EX P0, PT, RZ, c[0x0][0x354], PT, P0 ;  /* 0x0000d500ff007a0c */ /* 0x000fda0003f05300 */
[----:B------:R-:W-:Y:S05]  /*05e0*/  @!P0 BRA `(.L_x_234) ;  /* 0x0000004000008947 */ /* 0x000fea0003800000 */
[----:B------:R-:W-:-:S05]  /*05f0*/  IMAD.WIDE R2, R30, R26, c[0x0][0x350] ;  /* 0x0000d4001e027625 */ /* 0x000fca00078e021a */
[----:B------:R2:W3:Y:S04]  /*0600*/  LDG.E R4, [R2.64] ;  /* 0x0000000602047981 */ /* 0x0004e8000c1e1900 */
[----:B--2---:R-:W3:Y:S02]  /*0610*/  LDG.E R2, [R2.64+0x4] ;  /* 0x0000040602027981 */ /* 0x004ee4000c1e1900 */
[----:B---3--:R-:W-:Y:S02]  /*0620*/  IADD3 R4, -R4, R2, RZ ;  /* 0x0000000204047210 */ /* 0x008fe40007ffe1ff */
.L_x_234:
[----:B-1----:R-:W-:Y:S02]  /*0630*/  IMAD.MOV.U32 R0, RZ, RZ, c[0x0][0x2c4] ;  /* 0x0000b100ff007624 */ /* 0x002fe400078e00ff */
[----:B------:R-:W-:Y:S02]  /*0640*/  IMAD.MOV.U32 R156, RZ, RZ, R8 ;  /* 0x000000ffff9c7224 */ /* 0x000fe400078e0008 */
[----:B------:R-:W-:Y:S01]  /*0650*/  IMAD.MOV.U32 R6, RZ, RZ, c[0x0][0x32c] ;  /* 0x0000cb00ff067624 */ /* 0x000fe200078e00ff */
[----:B------:R-:W-:Y:S01]  /*0660*/  ISETP.NE.AND P4, PT, R0, 0x1, PT ;  /* 0x000000010000780c */ /* 0x000fe20003f85270 */
[----:B-----5:R-:W-:-:S03]  /*0670*/  IMAD.IADD R252, R4, 0x1, -R148 ;  /* 0x0000000104fc7824 */ /* 0x020fc600078e0a94 */
[----:B------:R-:W-:Y:S02]  /*0680*/  ISETP.GE.AND P3, PT, R6, 0x1, PT ;  /* 0x000000010600780c */ /* 0x000fe40003f66270 */
[----:B--2---:R-:W-:-:S07]  /*0690*/  IADD3 R2, R252, 0x1, -R138 ;  /* 0x00000001fc027810 */ /* 0x004fce0007ffe88a */
[----:B------:R-:W-:-:S05]  /*06a0*/  @P4 IADD3 R0, R156, 0x7f, RZ ;  /* 0x0000007f9c004810 */ /* 0x000fca0007ffe0ff */
[----:B------:R-:W-:Y:S01]  /*06b0*/  @P4 IMAD.HI.U32 R3, R0, c[0x0][0x2c8], RZ ;  /* 0x0000b20000034a27 */ /* 0x000fe200078e00ff */
[----:B------:R-:W-:-:S04]  /*06c0*/  IADD3 R0, R8, 0x7f, RZ ;  /* 0x0000007f08007810 */ /* 0x000fc80007ffe0ff */
[----:B------:R-:W-:-:S05]  /*06d0*/  @P4 SHF.R.U32.HI R0, RZ, c[0x0][0x2cc], R3 ;  /* 0x0000b300ff004a19 */ /* 0x000fca0000011603 */
[----:B------:R-:W-:-:S05]  /*06e0*/  IMAD.IADD R0, R2, 0x1, R0 ;  /* 0x0000000102007824 */ /* 0x000fca00078e0200 */
[----:B------:R-:W-:Y:S01]  /*06f0*/  IADD3 R3, R0, c[0x0][0x328], RZ ;  /* 0x0000ca0000037a10 */ /* 0x000fe20007ffe0ff */
[----:B------:R-:W-:Y:S05]  /*0700*/  @!P3 BRA `(.L_x_235) ;  /* 0x000000e00000b947 */ /* 0x000fea0003800000 */
[C---:B------:R-:W-:Y:S02]  /*0710*/  ISETP.GT.AND P0, PT, R0.reuse, RZ, PT ;  /* 0x000000ff0000720c */ /* 0x040fe40003f04270 */
[----:B------:R-:W-:-:S11]  /*0720*/  IADD3 R2, R0, -0x1, RZ ;  /* 0xffffffff00027810 */ /* 0x000fd60007ffe0ff */
[----:B------:R-:W-:Y:S05]  /*0730*/  @P0 BRA `(.L_x_236) ;  /* 0x0000006000000947 */ /* 0x000fea0003800000 */
[----:B------:R-:W-:Y:S01]  /*0740*/  ISETP.NE.AND P0, PT, R6, 0x1, PT ;  /* 0x000000010600780c */ /* 0x000fe20003f05270 */
[----:B------:R-:W-:-:S12]  /*0750*/  IMAD.MOV R0, RZ, RZ, -R0 ;  /* 0x000000ffff007224 */ /* 0x000fd800078e0a00 */
[----:B------:R-:W-:-:S05]  /*0760*/  @P0 IMAD.HI.U32 R2, R0, c[0x0][0x330], RZ ;  /* 0x0000cc0000020a27 */ /* 0x000fca00078e00ff */
[----:B------:R-:W-:-:S04]  /*0770*/  @P0 SHF.R.U32.HI R0, RZ, c[0x0][0x334], R2 ;  /* 0x0000cd00ff000a19 */ /* 0x000fc80000011602 */
[----:B------:R-:W-:Y:S01]  /*0780*/  LOP3.LUT R2, RZ, R0, RZ, 0x33, !PT ;  /* 0x00000000ff027212 */ /* 0x000fe200078e33ff */
[----:B------:R-:W-:Y:S05]  /*0790*/  BRA `(.L_x_237) ;  /* 0x0000003000007947 */ /* 0x000fea0003800000 */
.L_x_236:
[----:B------:R-:W-:-:S13]  /*07a0*/  ISETP.NE.AND P0, PT, R6, 0x1, PT ;  /* 0x000000010600780c */ /* 0x000fda0003f05270 */
[----:B------:R-:W-:-:S05]  /*07b0*/  @P0 IMAD.HI.U32 R0, R2, c[0x0][0x330], RZ ;  /* 0x0000cc0002000a27 */ /* 0x000fca00078e00ff */
[----:B------:R-:W-:-:S05]  /*07c0*/  @P0 SHF.R.U32.HI R2, RZ, c[0x0][0x334], R0 ;  /* 0x0000cd00ff020a19 */ /* 0x000fca0000011600 */
.L_x_237:
[----:B------:R-:W-:-:S05]  /*07d0*/  IMAD R2, R2, R6, c[0x0][0x32c] ;  /* 0x0000cb0002027624 */ /* 0x000fca00078e0206 */
[----:B------:R-:W-:-:S04]  /*07e0*/  IMNMX R3, R3, R2, PT ;  /* 0x0000000203037217 */ /* 0x000fc80003800200 */
.L_x_235:
[----:B------:R-:W-:Y:S01]  /*07f0*/  IADD3 R2, R3, 0x5f, RZ ;  /* 0x0000005f03027810 */ /* 0x000fe20007ffe0ff */
[----:B------:R-:W-:Y:S01]  /*0800*/  @P4 IMAD.HI.U32 R4, R156, c[0x0][0x2c8], RZ ;  /* 0x0000b2009c044a27 */ /* 0x000fe200078e00ff */
[----:B------:R-:W-:-:S03]  /*0810*/  IADD3 R3, R252, 0x5f, RZ ;  /* 0x0000005ffc037810 */ /* 0x000fc60007ffe0ff */
[----:B------:R-:W-:-:S04]  /*0820*/  IMAD.HI R5, R2, 0x2aaaaaab, RZ ;  /* 0x2aaaaaab02057827 */ /* 0x000fc800078e02ff */
[----:B------:R-:W-:-:S04]  /*0830*/  IMAD.HI R2, R3, 0x2aaaaaab, RZ ;  /* 0x2aaaaaab03027827 */ /* 0x000fc800078e02ff */
[----:B------:R-:W-:Y:S01]  /*0840*/  IMAD.MOV.U32 R0, RZ, RZ, R156 ;  /* 0x000000ffff007224 */ /* 0x000fe200078e009c */
[----:B------:R-:W-:Y:S01]  /*0850*/  @P4 SHF.R.U32.HI R0, RZ, c[0x0][0x2cc], R4 ;  /* 0x0000b300ff004a19 */ /* 0x000fe20000011604 */
[----:B------:R-:W-:Y:S01]  /*0860*/  IMAD.IADD R247, R252, 0x1, -R138 ;  /* 0x00000001fcf77824 */ /* 0x000fe200078e0a8a */
[----:B------:R-:W-:Y:S02]  /*0870*/  SHF.R.U32.HI R4, RZ, 0x1f, R5 ;  /* 0x0000001fff047819 */ /* 0x000fe40000011605 */
[----:B------:R-:W-:Y:S01]  /*0880*/  SHF.R.U32.HI R3, RZ, 0x1f, R2 ;  /* 0x0000001fff037819 */ /* 0x000fe20000011602 */
[----:B------:R-:W-:Y:S01]  /*0890*/  IMAD.IADD R0, R247, 0x1, R0 ;  /* 0x00000001f7007824 */ /* 0x000fe200078e0200 */
[----:B------:R-:W-:Y:S02]  /*08a0*/  LEA.HI.SX32 R4, R5, R4, 0x1c ;  /* 0x0000000405047211 */ /* 0x000fe400078fe2ff */
[----:B------:R-:W-:Y:S02]  /*08b0*/  LEA.HI.SX32 R2, R2, R3, 0x1c ;  /* 0x0000000302027211 */ /* 0x000fe400078fe2ff */
[----:B------:R-:W-:-:S02]  /*08c0*/  IADD3 R3, R0, -c[0x0][0x324], RZ ;  /* 0x8000c90000037a10 */ /* 0x000fc40007ffe0ff */
[----:B------:R-:W-:Y:S01]  /*08d0*/  IMNMX R218, R2, R4, PT ;  /* 0x0000000402da7217 */ /* 0x000fe20003800200 */
[----:B------:R-:W-:Y:S05]  /*08e0*/  @!P3 BRA `(.L_x_238) ;  /* 0x000000d00000b947 */ /* 0x000fea0003800000 */
[----:B------:R-:W-:-:S13]  /*08f0*/  ISETP.GT.AND P0, PT, R0, -0x1, PT ;  /* 0xffffffff0000780c */ /* 0x000fda0003f04270 */
[----:B------:R-:W-:Y:S05]  /*0900*/  @P0 BRA `(.L_x_239) ;  /* 0x0000006000000947 */ /* 0x000fea0003800000 */
[----:B------:R-:W-:Y:S02]  /*0910*/  ISETP.NE.AND P0, PT, R6, 0x1, PT ;  /* 0x000000010600780c */ /* 0x000fe40003f05270 */
[----:B------:R-:W-:-:S11]  /*0920*/  LOP3.LUT R0, RZ, R0, RZ, 0x33, !PT ;  /* 0x00000000ff007212 */ /* 0x000fd600078e33ff */
[----:B------:R-:W-:-:S05]  /*0930*/  @P0 IMAD.HI.U32 R2, R0, c[0x0][0x330], RZ ;  /* 0x0000cc0000020a27 */ /* 0x000fca00078e00ff */
[----:B------:R-:W-:-:S04]  /*0940*/  @P0 SHF.R.U32.HI R0, RZ, c[0x0][0x334], R2 ;  /* 0x0000cd00ff000a19 */ /* 0x000fc80000011602 */
[----:B------:R-:W-:Y:S01]  /*0950*/  LOP3.LUT R0, RZ, R0, RZ, 0x33, !PT ;  /* 0x00000000ff007212 */ /* 0x000fe200078e33ff */
[----:B------:R-:W-:Y:S05]  /*0960*/  BRA `(.L_x_240) ;  /* 0x0000003000007947 */ /* 0x000fea0003800000 */
.L_x_239:
[----:B------:R-:W-:-:S13]  /*0970*/  ISETP.NE.AND P0, PT, R6, 0x1, PT ;  /* 0x000000010600780c */ /* 0x000fda0003f05270 */
[----:B------:R-:W-:-:S05]  /*0980*/  @P0 IMAD.HI.U32 R2, R0, c[0x0][0x330], RZ ;  /* 0x0000cc0000020a27 */ /* 0x000fca00078e00ff */
[----:B------:R-:W-:-:S05]  /*0990*/  @P0 SHF.R.U32.HI R0, RZ, c[0x0][0x334], R2 ;  /* 0x0000cd00ff000a19 */ /* 0x000fca0000011602 */
.L_x_240:
[----:B------:R-:W-:-:S05]  /*09a0*/  IMAD R0, R0, c[0x0][0x32c], RZ ;  /* 0x0000cb0000007a24 */ /* 0x000fca00078e02ff */
[----:B------:R-:W-:-:S05]  /*09b0*/  IMNMX R3, R3, R0, !PT ;  /* 0x0000000003037217 */ /* 0x000fca0007800200 */
.L_x_238:
[----:B------:R-:W-:Y:S01]  /*09c0*/  IMAD.HI R0, R3, 0x2aaaaaab, RZ ;  /* 0x2aaaaaab03007827 */ /* 0x000fe200078e02ff */
[----:B------:R-:W-:Y:S01]  /*09d0*/  PLOP3.LUT P2, PT, PT, PT, PT, 0x80, 0x0 ;  /* 0x000000000000781c */ /* 0x000fe20003f4f070 */
[----:B------:R-:W-:Y:S01]  /*09e0*/  CS2R R10, SRZ ;  /* 0x00000000000a7805 */ /* 0x000fe2000001ff00 */
[----:B------:R-:W-:Y:S01]  /*09f0*/  CS2R R14, SRZ ;  /* 0x00000000000e7805 */ /* 0x000fe2000001ff00 */
[----:B------:R-:W-:Y:S01]  /*0a00*/  IMAD.MOV.U32 R67, RZ, RZ, RZ ;  /* 0x000000ffff437224 */ /* 0x000fe200078e00ff */
[----:B------:R-:W-:Y:S01]  /*0a10*/  SHF.R.U32.HI R2, RZ, 0x1f, R0 ;  /* 0x0000001fff027819 */ /* 0x000fe20000011600 */
[----:B------:R-:W-:Y:S01]  /*0a20*/  IMAD.MOV.U32 R64, RZ, RZ, RZ ;  /* 0x000000ffff407224 */ /* 0x000fe200078e00ff */
[----:B------:R-:W-:Y:S01]  /*0a30*/  MOV R62, RZ ;  /* 0x000000ff003e7202 */ /* 0x000fe20000000f00 */
[----:B------:R-:W-:Y:S01]  /*0a40*/  CS2R R60, SRZ ;  /* 0x00000000003c7805 */ /* 0x000fe2000001ff00 */
[----:B------:R-:W-:Y:S01]  /*0a50*/  LEA.HI.SX32 R0, R0, R2, 0x1c ;  /* 0x0000000200007211 */ /* 0x000fe200078fe2ff */
[----:B------:R-:W-:Y:S01]  /*0a60*/  IMAD.MOV.U32 R58, RZ, RZ, RZ ;  /* 0x000000ffff3a7224 */ /* 0x000fe200078e00ff */
[----:B------:R-:W-:Y:S01]  /*0a70*/  CS2R R12, SRZ ;  /* 0x00000000000c7805 */ /* 0x000fe2000001ff00 */
[----:B------:R-:W-:Y:S01]  /*0a80*/  IMAD.MOV.U32 R56, RZ, RZ, RZ ;  /* 0x000000ffff387224 */ /* 0x000fe200078e00ff */
[----:B------:R-:W-:Y:S01]  /*0a90*/  IMNMX R251, RZ, R0, !PT ;  /* 0x00000000fffb7217 */ /* 0x000fe20007800200 */
[----:B------:R-:W-:Y:S01]  /*0aa0*/  CS2R R16, SRZ ;  /* 0x0000000000107805 */ /* 0x000fe2000001ff00 */
[----:B------:R-:W-:Y:S01]  /*0ab0*/  MOV R54, RZ ;  /* 0x000000ff00367202 */ /* 0x000fe20000000f00 */
[----:B------:R-:W-:Y:S01]  /*0ac0*/  IMAD.MOV.U32 R52, RZ, RZ, RZ ;  /* 0x000000ffff347224 */ /* 0x000fe200078e00ff */
[----:B------:R-:W-:Y:S01]  /*0ad0*/  ISETP.GT.AND P0, PT, R218, R251, PT ;  /* 0x000000fbda00720c */ /* 0x000fe20003f04270 */
[----:B------:R-:W-:Y:S01]  /*0ae0*/  CS2R R18, SRZ ;  /* 0x0000000000127805 */ /* 0x000fe2000001ff00 */
[----:B------:R-:W-:Y:S01]  /*0af0*/  MOV R122, RZ ;  /* 0x000000ff007a7202 */ /* 0x000fe20000000f00 */
[----:B------:R-:W-:Y:S01]  /*0b00*/  IMAD.MOV.U32 R120, RZ, RZ, RZ ;  /* 0x000000ffff787224 */ /* 0x000fe200078e00ff */
[----:B------:R-:W-:Y:S01]  /*0b10*/  MOV R118, RZ ;  /* 0x000000ff00767202 */ /* 0x000fe20000000f00 */
[----:B------:R-:W-:Y:S01]  /*0b20*/  CS2R R20, SRZ ;  /* 0x0000000000147805 */ /* 0x000fe2000001ff00 */
[----:B------:R-:W-:Y:S01]  /*0b30*/  IMAD.MOV.U32 R116, RZ, RZ, RZ ;  /* 0x000000ffff747224 */ /* 0x000fe200078e00ff */
[----:B------:R-:W-:Y:S01]  /*0b40*/  MOV R114, RZ ;  /* 0x000000ff00727202 */ /* 0x000fe20000000f00 */
[----:B------:R-:W-:Y:S01]  /*0b50*/  CS2R R22, SRZ ;  /* 0x0000000000167805 */ /* 0x000fe2000001ff00 */
[----:B------:R-:W-:Y:S01]  /*0b60*/  IMAD.MOV.U32 R112, RZ, RZ, RZ ;  /* 0x000000ffff707224 */ /* 0x000fe200078e00ff */
[----:B------:R-:W-:Y:S01]  /*0b70*/  MOV R110, RZ ;  /* 0x000000ff006e7202 */ /* 0x000fe20000000f00 */
[----:B------:R-:W-:Y:S01]  /*0b80*/  CS2R R24, SRZ ;  /* 0x0000000000187805 */ /* 0x000fe2000001ff00 */
[----:B------:R-:W-:Y:S01]  /*0b90*/  IMAD.MOV.U32 R108, RZ, RZ, RZ ;  /* 0x000000ffff6c7224 */ /* 0x000fe200078e00ff */
[----:B------:R-:W-:Y:S01]  /*0ba0*/  CS2R R106, SRZ ;  /* 0x00000000006a7805 */ /* 0x000fe2000001ff00 */
[----:B------:R-:W-:Y:S01]  /*0bb0*/  MOV R104, RZ ;  /* 0x000000ff00687202 */ /* 0x000fe20000000f00 */
[----:B------:R-:W-:Y:S01]  /*0bc0*/  CS2R R102, SRZ ;  /* 0x0000000000667805 */ /* 0x000fe2000001ff00 */
[----:B------:R-:W-:Y:S01]  /*0bd0*/  IMAD.MOV.U32 R27, RZ, RZ, RZ ;  /* 0x000000ffff1b7224 */ /* 0x000fe200078e00ff */
[----:B------:R-:W-:Y:S01]  /*0be0*/  MOV R100, RZ ;  /* 0x000000ff00647202 */ /* 0x000fe20000000f00 */
[----:B------:R-:W-:Y:S01]  /*0bf0*/  CS2R R98, SRZ ;  /* 0x0000000000627805 */ /* 0x000fe2000001ff00 */
[----:B------:R-:W-:Y:S01]  /*0c00*/  CS2R R28, SRZ ;  /* 0x00000000001c7805 */ /* 0x000fe2000001ff00 */
[----:B------:R-:W-:Y:S01]  /*0c10*/  IMAD.MOV.U32 R96, RZ, RZ, RZ ;  /* 0x000000ffff607224 */ /* 0x000fe200078e00ff */
[----:B------:R-:W-:Y:S01]  /*0c20*/  CS2R R94, SRZ ;  /* 0x00000000005e7805 */ /* 0x000fe2000001ff00 */
[----:B------:R-:W-:Y:S01]  /*0c30*/  CS2R R92, SRZ ;  /* 0x00000000005c7805 */ /* 0x000fe2000001ff00 */
[----:B------:R-:W-:Y:S01]  /*0c40*/  CS2R R90, SRZ ;  /* 0x00000000005a7805 */ /* 0x000fe2000001ff00 */
[----:B------:R-:W-:Y:S01]  /*0c50*/  CS2R R88, SRZ ;  /* 0x0000000000587805 */ /* 0x000fe2000001ff00 */
[----:B------:R-:W-:Y:S01]  /*0c60*/  CS2R R86, SRZ ;  /* 0x0000000000567805 */ /* 0x000fe2000001ff00 */
[----:B------:R-:W-:Y:S01]  /*0c70*/  CS2R R84, SRZ ;  /* 0x0000000000547805 */ /* 0x000fe2000001ff00 */
[----:B------:R-:W-:Y:S01]  /*0c80*/  CS2R R82, SRZ ;  /* 0x0000000000527805 */ /* 0x000fe2000001ff00 */
[----:B------:R-:W-:Y:S01]  /*0c90*/  MOV R8, RZ ;  /* 0x000000ff00087202 */ /* 0x000fe20000000f00 */
[----:B------:R-:W-:Y:S01]  /*0ca0*/  IMAD.MOV.U32 R80, RZ, RZ, RZ ;  /* 0x000000ffff507224 */ /* 0x000fe200078e00ff */
[----:B------:R-:W-:Y:S01]  /*0cb0*/  CS2R R78, SRZ ;  /* 0x00000000004e7805 */ /* 0x000fe2000001ff00 */
[----:B------:R-:W-:Y:S01]  /*0cc0*/  MOV R76, RZ ;  /* 0x000000ff004c7202 */ /* 0x000fe20000000f00 */
[----:B------:R-:W-:Y:S01]  /*0cd0*/  CS2R R32, SRZ ;  /* 0x0000000000207805 */ /* 0x000fe2000001ff00 */
[----:B------:R-:W-:Y:S05]  /*0ce0*/  @!P0 BRA `(.L_x_241) ;  /* 0x000117c000008947 */ /* 0x000fea0003800000 */
[----:B------:R-:W-:-:S04]  /*0cf0*/  ISETP.NE.U32.AND P0, PT, RZ, c[0x0][0x340], PT ;  /* 0x0000d000ff007a0c */ /* 0x000fc80003f05070 */
[----:B------:R-:W-:-:S13]  /*0d00*/  ISETP.NE.AND.EX P0, PT, RZ, c[0x0][0x344], PT, P0 ;  /* 0x0000d100ff007a0c */ /* 0x000fda0003f05300 */
[----:B------:R-:W-:-:S05]  /*0d10*/  @P0 IMAD.WIDE R2, R30, R26, c[0x0][0x340] ;  /* 0x0000d0001e020625 */ /* 0x000fca00078e021a */
[----:B------:R1:W2:Y:S01]  /*0d20*/  @P0 LDG.E R0, [R2.64] ;  /* 0x0000000602000981 */ /* 0x0002a2000c1e1900 */
[----:B------:R-:W-:Y:S01]  /*0d30*/  SHF.R.S32.HI R136, RZ, 0x1f, R137 ;  /* 0x0000001fff887819 */ /* 0x000fe20000011489 */
[----:B------:R-:W-:Y:S02]  /*0d40*/  IMAD.MOV.U32 R18, RZ, RZ, 0x60 ;  /* 0x00000060ff127424 */ /* 0x000fe400078e00ff */
[----:B------:R-:W-:Y:S02]  /*0d50*/  IMAD.MOV.U32 R216, RZ, RZ, RZ ;  /* 0x000000ffffd87224 */ /* 0x000fe400078e00ff */
[----:B------:R-:W-:Y:S01]  /*0d60*/  IMAD R132, R218, R18, -0x60 ;  /* 0xffffffa0da847424 */ /* 0x000fe200078e0212 */
[----:B-1----:R-:W-:-:S04]  /*0d70*/  LEA.HI R3, R136, R137, RZ, 0x3 ;  /* 0x0000008988037211 */ /* 0x002fc800078f18ff */
[----:B------:R-:W-:Y:S02]  /*0d80*/  LOP3.LUT R2, R3, 0xfffffff8, RZ, 0xc0, !PT ;  /* 0xfffffff803027812 */ /* 0x000fe400078ec0ff */
[----:B------:R-:W-:-:S03]  /*0d90*/  SHF.R.S32.HI R19, RZ, 0x3, R3 ;  /* 0x00000003ff137819 */ /* 0x000fc60000011403 */
[----:B------:R-:W-:Y:S02]  /*0da0*/  IMAD.IADD R20, R137, 0x1, -R2 ;  /* 0x0000000189147824 */ /* 0x000fe400078e0a02 */
[----:B------:R-:W-:Y:S02]  /*0db0*/  IMAD.MOV.U32 R2, RZ, RZ, c[0x0][0x2b8] ;  /* 0x0000ae00ff027624 */ /* 0x000fe400078e00ff */
[----:B------:R-:W-:-:S03]  /*0dc0*/  IMAD R231, R20, 0x20, R19 ;  /* 0x0000002014e77824 */ /* 0x000fc600078e0213 */
[----:B------:R-:W-:Y:S01]  /*0dd0*/  ISETP.NE.AND P5, PT, R2, 0x1, PT ;  /* 0x000000010200780c */ /* 0x000fe20003fa5270 */
[----:B------:R-:W-:-:S04]  /*0de0*/  IMAD.IADD R2, R231, 0x1, R132 ;  /* 0x00000001e7027824 */ /* 0x000fc800078e0284 */
[C---:B------:R-:W-:Y:S01]  /*0df0*/  IMAD.IADD R217, R2.reuse, 0x1, R148 ;  /* 0x0000000102d97824 */ /* 0x040fe200078e0294 */
[----:B------:R-:W-:-:S03]  /*0e00*/  ISETP.GE.AND P2, PT, R2, R252, PT ;  /* 0x000000fc0200720c */ /* 0x000fc60003f46270 */
[----:B------:R-:W-:Y:S01]  /*0e10*/  IMAD.MOV.U32 R8, RZ, RZ, R217 ;  /* 0x000000ffff087224 */ /* 0x000fe200078e00d9 */
[----:B------:R-:W-:Y:S01]  /*0e20*/  ISETP.GT.OR P2, PT, R231, 0x5f, P2 ;  /* 0x0000005fe700780c */ /* 0x000fe20001744670 */
[----:B------:R-:W-:Y:S01]  /*0e30*/  BAR.SYNC.DEFER_BLOCKING 0x0 ;  /* 0x0000000000007b1d */ /* 0x000fe20000010000 */
[--C-:B------:R-:W-:Y:S01]  /*0e40*/  SHF.R.S32.HI R4, RZ, 0x1f, R30.reuse ;  /* 0x0000001fff047819 */ /* 0x100fe2000001141e */
[----:B------:R-:W-:Y:S02]  /*0e50*/  IMAD.IADD R5, R156, 0x1, R231 ;  /* 0x000000019c057824 */ /* 0x000fe400078e02e7 */
[----:B------:R-:W-:-:S04]  /*0e60*/  @!P0 IMAD.MOV.U32 R0, RZ, RZ, R30 ;  /* 0x000000ffff008224 */ /* 0x000fc800078e001e */
[----:B--2---:R-:W-:Y:S01]  /*0e70*/  IMAD.WIDE.U32 R146, R0, c[0x0][0x2b0], RZ ;  /* 0x0000ac0000927a25 */ /* 0x004fe200078e00ff */
[----:B------:R-:W-:Y:S02]  /*0e80*/  SHF.R.S32.HI R3, RZ, 0x1f, R0 ;  /* 0x0000001fff037819 */ /* 0x000fe40000011400 */
[----:B------:R-:W-:Y:S01]  /*0e90*/  SEL R6, R4, RZ, !P1 ;  /* 0x000000ff04067207 */ /* 0x000fe20004800000 */
[----:B------:R-:W-:-:S04]  /*0ea0*/  @P4 IMAD.HI.U32 R7, R5, c[0x0][0x2c8], RZ ;  /* 0x0000b20005074a27 */ /* 0x000fc800078e00ff */
[----:B------:R-:W-:Y:S02]  /*0eb0*/  IMAD R16, R138, c[0x0][0x2c4], RZ ;  /* 0x0000b1008a107a24 */ /* 0x000fe400078e02ff */
[----:B------:R-:W-:-:S04]  /*0ec0*/  IMAD.WIDE.U32 R144, R34, c[0x0][0x1e8], RZ ;  /* 0x00007a0022907a25 */ /* 0x000fc800078e00ff */
[----:B------:R-:W-:Y:S01]  /*0ed0*/  IMAD.WIDE.U32 R24, R34, c[0x0][0x210], RZ ;  /* 0x0000840022187a25 */ /* 0x000fe200078e00ff */
[----:B------:R-:W-:Y:S01]  /*0ee0*/  LEA.HI R135, R136, R137, RZ, 0x5 ;  /* 0x0000008988877211 */ /* 0x000fe200078f28ff */
[----:B------:R-:W-:Y:S02]  /*0ef0*/  STL.64 [R1+0x18], R146 ;  /* 0x0000189201007387 */ /* 0x000fe40000100a00 */
[----:B------:R-:W-:Y:S02]  /*0f00*/  IMAD R2, R3, c[0x0][0x2b0], RZ ;  /* 0x0000ac0003027a24 */ /* 0x000fe400078e02ff */
[----:B------:R-:W-:-:S04]  /*0f10*/  @P5 IMAD.HI.U32 R3, R217, c[0x0][0x2bc], RZ ;  /* 0x0000af00d9035a27 */ /* 0x000fc800078e00ff */
[----:B------:R-:W-:Y:S01]  /*0f20*/  IMAD R2, R0, c[0x0][0x2b4], R2 ;  /* 0x0000ad0000027a24 */ /* 0x000fe200078e0202 */
[----:B------:R-:W-:-:S03]  /*0f30*/  @P5 SHF.R.U32.HI R8, RZ, c[0x0][0x2c0], R3 ;  /* 0x0000b000ff085a19 */ /* 0x000fc60000011603 */
[----:B------:R-:W-:Y:S01]  /*0f40*/  IMAD.IADD R143, R147, 0x1, R2 ;  /* 0x00000001938f7824 */ /* 0x000fe200078e0202 */
[----:B------:R-:W-:-:S04]  /*0f50*/  @!P2 IADD3 R0, P0, R8, R146, RZ ;  /* 0x000000920800a210 */ /* 0x000fc80007f1e0ff */
[----:B------:R-:W-:Y:S01]  /*0f60*/  @!P2 LEA.HI.X.SX32 R3, R8, R143, 0x1, P0 ;  /* 0x0000008f0803a211 */ /* 0x000fe200000f0eff */
[----:B------:R-:W-:Y:S01]  /*0f70*/  IMAD R6, R6, c[0x0][0x1c0], RZ ;  /* 0x0000700006067a24 */ /* 0x000fe200078e02ff */
[----:B------:R-:W-:Y:S01]  /*0f80*/  @!P2 LEA R2, P0, R0, c[0x0][0x2a0], 0x2 ;  /* 0x0000a8000002aa11 */ /* 0x000fe200078010ff */
[----:B------:R-:W-:Y:S01]  /*0f90*/  IMAD.SHL.U32 R226, R20, 0x8, RZ ;  /* 0x0000000814e27824 */ /* 0x000fe200078e00ff */
[----:B------:R-:W-:Y:S01]  /*0fa0*/  SEL R4, R30, RZ, !P1 ;  /* 0x000000ff1e047207 */ /* 0x000fe20004800000 */
[----:B------:R-:W-:Y:S01]  /*0fb0*/  IMAD.IADD R13, R156, 0x1, R19 ;  /* 0x000000019c0d7824 */ /* 0x000fe200078e0213 */
[----:B------:R-:W-:Y:S01]  /*0fc0*/  @!P2 LEA.HI.X R3, R0, c[0x0][0x2a4], R3, 0x2, P0 ;  /* 0x0000a9000003aa11 */ /* 0x000fe200000f1403 */
[----:B------:R-:W-:Y:S04]  /*0fd0*/  STL [R1+0x20], R143 ;  /* 0x0000208f01007387 */ /* 0x000fe80000100800 */
[----:B------:R1:W2:Y:S01]  /*0fe0*/  @!P2 LDG.E R216, [R2.64] ;  /* 0x0000000602d8a981 */ /* 0x0002a2000c1e1900 */
[----:B------:R-:W-:Y:S01]  /*0ff0*/  SHF.R.S32.HI R0, RZ, 0x1f, R9 ;  /* 0x0000001fff007819 */ /* 0x000fe20000011409 */
[----:B------:R-:W-:Y:S01]  /*1000*/  IMAD R6, R4, c[0x0][0x1c4], R6 ;  /* 0x0000710004067a24 */ /* 0x000fe200078e0206 */
[----:B------:R-:W-:-:S02]  /*1010*/  IADD3 R21, R226, 0x40, RZ ;  /* 0x00000040e2157810 */ /* 0x000fc40007ffe0ff */
[----:B------:R-:W-:Y:S01]  /*1020*/  ISETP.GE.AND P6, PT, R226, c[0x0][0x198], PT ;  /* 0x00006600e2007a0c */ /* 0x000fe20003fc6270 */
[----:B------:R-:W-:Y:S01]  /*1030*/  IMAD R0, R0, c[0x0][0x178], RZ ;  /* 0x00005e0000007a24 */ /* 0x000fe200078e02ff */
[----:B------:R-:W-:Y:S02]  /*1040*/  ISETP.GE.AND P2, PT, R21, c[0x0][0x198], PT ;  /* 0x0000660015007a0c */ /* 0x000fe40003f46270 */
[----:B------:R-:W-:Y:S01]  /*1050*/  SHF.R.S32.HI R134, RZ, 0x5, R135 ;  /* 0x00000005ff867819 */ /* 0x000fe20000011487 */
[C---:B------:R-:W-:Y:S01]  /*1060*/  IMAD R0, R9.reuse, c[0x0][0x17c], R0 ;  /* 0x00005f0009007a24 */ /* 0x040fe200078e0200 */
[----:B------:R-:W-:Y:S01]  /*1070*/  SHF.R.S32.HI R248, RZ, 0x1f, R226 ;  /* 0x0000001ffff87819 */ /* 0x000fe200000114e2 */
[----:B-1----:R-:W-:-:S04]  /*1080*/  IMAD.WIDE.U32 R2, R9, c[0x0][0x178], RZ ;  /* 0x00005e0009027a25 */ /* 0x002fc800078e00ff */
[----:B------:R-:W-:Y:S02]  /*1090*/  IMAD.IADD R3, R3, 0x1, R0 ;  /* 0x0000000103037824 */ /* 0x000fe400078e0200 */
[----:B------:R-:W-:Y:S02]  /*10a0*/  IMAD R0, R31, c[0x0][0x1b8], RZ ;  /* 0x00006e001f007a24 */ /* 0x000fe400078e02ff */
[----:B------:R-:W-:-:S04]  /*10b0*/  IMAD.WIDE.U32 R2, R34, c[0x0][0x1b8], R2 ;  /* 0x00006e0022027a25 */ /* 0x000fc800078e0002 */
[----:B------:R-:W-:-:S04]  /*10c0*/  IMAD R0, R34, c[0x0][0x1bc], R0 ;  /* 0x00006f0022007a24 */ /* 0x000fc800078e0200 */
[----:B------:R-:W-:Y:S02]  /*10d0*/  IMAD.IADD R3, R3, 0x1, R0 ;  /* 0x0000000103037824 */ /* 0x000fe400078e0200 */
[----:B------:R-:W-:Y:S01]  /*10e0*/  IMAD.MOV.U32 R0, RZ, RZ, R5 ;  /* 0x000000ffff007224 */ /* 0x000fe200078e0005 */
[----:B------:R-:W-:Y:S01]  /*10f0*/  @P4 SHF.R.U32.HI R0, RZ, c[0x0][0x2cc], R7 ;  /* 0x0000b300ff004a19 */ /* 0x000fe20000011607 */
[----:B------:R-:W-:-:S03]  /*1100*/  IMAD.WIDE.U32 R2, R4, c[0x0][0x1c0], R2 ;  /* 0x0000700004027a25 */ /* 0x000fc600078e0002 */
[--C-:B------:R-:W-:Y:S01]  /*1110*/  SHF.R.S32.HI R7, RZ, 0x1f, R0.reuse ;  /* 0x0000001fff077819 */ /* 0x100fe20000011400 */
[----:B------:R-:W-:Y:S02]  /*1120*/  IMAD.MOV R4, RZ, RZ, -R0 ;  /* 0x000000ffff047224 */ /* 0x000fe400078e0a00 */
[----:B------:R-:W-:Y:S02]  /*1130*/  IMAD.IADD R3, R3, 0x1, R6 ;  /* 0x0000000103037824 */ /* 0x000fe400078e0206 */
[----:B------:R-:W-:Y:S02]  /*1140*/  IMAD R4, R4, c[0x0][0x2c4], R5 ;  /* 0x0000b10004047a24 */ /* 0x000fe400078e0205 */
[----:B------:R-:W-:Y:S02]  /*1150*/  IMAD R5, R7, c[0x0][0x1b0], RZ ;  /* 0x00006c0007057a24 */ /* 0x000fe400078e02ff */
[----:B------:R-:W-:-:S04]  /*1160*/  IMAD.WIDE.U32 R2, R0, c[0x0][0x1b0], R2 ;  /* 0x00006c0000027a25 */ /* 0x000fc800078e0002 */
[----:B------:R-:W-:Y:S01]  /*1170*/  IMAD R6, R0, c[0x0][0x1b4], R5 ;  /* 0x00006d0000067a24 */ /* 0x000fe200078e0205 */
[----:B------:R-:W-:-:S03]  /*1180*/  SHF.R.S32.HI R5, RZ, 0x1f, R4 ;  /* 0x0000001fff057819 */ /* 0x000fc60000011404 */
[----:B------:R-:W-:Y:S01]  /*1190*/  IMAD.IADD R3, R3, 0x1, R6 ;  /* 0x0000000103037824 */ /* 0x000fe200078e0206 */
[----:B------:R-:W-:Y:S01]  /*11a0*/  SHF.R.S32.HI R6, RZ, 0x1f, R21 ;  /* 0x0000001fff067819 */ /* 0x000fe20000011415 */
[----:B------:R-:W-:Y:S02]  /*11b0*/  IMAD R0, R5, c[0x0][0x1a8], RZ ;  /* 0x00006a0005007a24 */ /* 0x000fe400078e02ff */
[----:B------:R-:W-:-:S04]  /*11c0*/  IMAD.WIDE.U32 R2, R4, c[0x0][0x1a8], R2 ;  /* 0x00006a0004027a25 */ /* 0x000fc800078e0002 */
[----:B------:R-:W-:Y:S01]  /*11d0*/  IMAD R0, R4, c[0x0][0x1ac], R0 ;  /* 0x00006b0004007a24 */ /* 0x000fe200078e0200 */
[----:B------:R-:W-:Y:S01]  /*11e0*/  LEA R12, P0, R2, c[0x0][0x160], 0x1 ;  /* 0x00005800020c7a11 */ /* 0x000fe200078008ff */
[----:B------:R-:W-:Y:S02]  /*11f0*/  IMAD.SHL.U32 R4, R19, 0x40, RZ ;  /* 0x0000004013047824 */ /* 0x000fe400078e00ff */
[----:B------:R-:W-:Y:S02]  /*1200*/  IMAD.IADD R3, R3, 0x1, R0 ;  /* 0x0000000103037824 */ /* 0x000fe400078e0200 */
[----:B------:R-:W-:Y:S01]  /*1210*/  IMAD.MOV R5, RZ, RZ, -R8 ;  /* 0x000000ffff057224 */ /* 0x000fe200078e0a08 */
[----:B------:R-:W-:Y:S02]  /*1220*/  LOP3.LUT R0, R4, 0x1c0, RZ, 0xc0, !PT ;  /* 0x000001c004007812 */ /* 0x000fe400078ec0ff */
[----:B------:R-:W-:Y:S01]  /*1230*/  LEA.HI.X R11, R2, c[0x0][0x164], R3, 0x1, P0 ;  /* 0x00005900020b7a11 */ /* 0x000fe200000f0c03 */
[----:B------:R-:W-:Y:S01]  /*1240*/  IMAD R217, R5, c[0x0][0x2b8], R217 ;  /* 0x0000ae0005d97a24 */ /* 0x000fe200078e02d9 */
[----:B------:R-:W-:Y:S01]  /*1250*/  SHF.R.U32.HI R4, RZ, 0x3, R0 ;  /* 0x00000003ff047819 */ /* 0x000fe20000011600 */
[----:B------:R-:W-:Y:S01]  /*1260*/  SHFL.IDX PT, R2, R12, RZ, 0x181f ;  /* 0x00181fff0c027589 */ /* 0x000fe200000e0000 */
[----:B------:R-:W-:-:S02]  /*1270*/  LOP3.LUT R0, R0, 0x38, R226, 0xf8, !PT ;  /* 0x0000003800007812 */ /* 0x000fc400078ef8e2 */
[----:B------:R-:W-:Y:S01]  /*1280*/  ISETP.GE.AND P0, PT, R13, R16, PT ;  /* 0x000000100d00720c */ /* 0x000fe20003f06270 */
[----:B------:R-:W1:Y:S01]  /*1290*/  SHFL.IDX PT, R3, R11, RZ, 0x181f ;  /* 0x00181fff0b037589 */ /* 0x000e6200000e0000 */
[----:B------:R-:W-:Y:S02]  /*12a0*/  LOP3.LUT R4, R0, R4, RZ, 0x3c, !PT ;  /* 0x0000000400047212 */ /* 0x000fe400078e3cff */
[----:B------:R-:W-:Y:S01]  /*12b0*/  LEA.HI R0, R136, R137, RZ, 0x6 ;  /* 0x0000008988007211 */ /* 0x000fe200078f30ff */
[----:B------:R-:W-:Y:S01]  /*12c0*/  SHFL.IDX PT, R5, R11, 0x1, 0x181f ;  /* 0x00381f000b057f89 */ /* 0x000fe200000e0000 */
[----:B------:R-:W-:-:S03]  /*12d0*/  SHF.R.S32.HI R14, RZ, 0x1f, R217 ;  /* 0x0000001fff0e7819 */ /* 0x000fc600000114d9 */
[----:B------:R-:W-:Y:S02]  /*12e0*/  IMAD.SHL.U32 R0, R0, 0x8, RZ ;  /* 0x0000000800007824 */ /* 0x000fe400078e00ff */
[----:B------:R-:W-:-:S03]  /*12f0*/  IMAD R10, R14, c[0x0][0x1e0], RZ ;  /* 0x000078000e0a7a24 */ /* 0x000fc600078e02ff */
[----:B------:R-:W-:Y:S02]  /*1300*/  LOP3.LUT R4, R4, 0xfffffe00, R0, 0xf8, !PT ;  /* 0xfffffe0004047812 */ /* 0x000fe400078ef800 */
[----:B------:R-:W-:-:S03]  /*1310*/  LEA.HI R0, R6, R21, RZ, 0x3 ;  /* 0x0000001506007211 */ /* 0x000fc600078f18ff */
[----:B------:R-:W-:Y:S01]  /*1320*/  IMAD.SHL.U32 R219, R4, 0x2, RZ ;  /* 0x0000000204db7824 */ /* 0x000fe200078e00ff */
[----:B------:R-:W-:Y:S01]  /*1330*/  LOP3.LUT R140, R0, 0xfffffff8, RZ, 0xc0, !PT ;  /* 0xfffffff8008c7812 */ /* 0x000fe200078ec0ff */
[----:B------:R-:W3:Y:S01]  /*1340*/  SHFL.IDX PT, R4, R12, 0x1, 0x181f ;  /* 0x00381f000c047f89 */ /* 0x000ee200000e0000 */
[----:B------:R-:W-:Y:S02]  /*1350*/  IADD3 R0, R13, 0x20, RZ ;  /* 0x000000200d007810 */ /* 0x000fe40007ffe0ff */
[----:B------:R-:W-:Y:S01]  /*1360*/  SHF.R.S32.HI R141, RZ, 0x1f, R140 ;  /* 0x0000001fff8d7819 */ /* 0x000fe2000001148c */
[----:B-1----:R-:W-:Y:S01]  /*1370*/  @!P0 IMAD.WIDE R8, R226, 0x2, R2 ;  /* 0x00000002e2088825 */ /* 0x002fe200078e0202 */
[----:B------:R-:W-:-:S03]  /*1380*/  IADD3 R232, R219, 0x100, RZ ;  /* 0x00000100dbe87810 */ /* 0x000fc60007ffe0ff */
[----:B------:R-:W-:Y:S01]  /*1390*/  @!P0 IMAD.WIDE R6, R140, 0x2, R2 ;  /* 0x000000028c068825 */ /* 0x000fe200078e0202 */
[----:B------:R1:W-:Y:S03]  /*13a0*/  @!P0 LDGSTS.E.BYPASS.LTC128B.128 [R219+0x100], [R8.64], !P6 ;  /* 0x0010000008db8fae */ /* 0x0003e6000f101d46 */
[----:B------:R-:W-:Y:S01]  /*13b0*/  IMAD.WIDE.U32 R2, R217, c[0x0][0x1e0], RZ ;  /* 0x00007800d9027a25 */ /* 0x000fe200078e00ff */
[----:B------:R4:W-:Y:S01]  /*13c0*/  @!P0 LDGSTS.E.BYPASS.LTC128B.128 [R219+0x4100], [R6.64], !P2 ;  /* 0x0410000006db8fae */ /* 0x0009e2000d101d46 */
[-C--:B------:R-:W-:Y:S02]  /*13d0*/  ISETP.GE.AND P0, PT, R0, R16.reuse, PT ;  /* 0x000000100000720c */ /* 0x080fe40003f06270 */
[----:B------:R-:W-:Y:S01]  /*13e0*/  IADD3 R0, R13, 0x40, RZ ;  /* 0x000000400d007810 */ /* 0x000fe20007ffe0ff */
[----:B------:R-:W-:Y:S03]  /*13f0*/  STL [R1+0x28], R141 ;  /* 0x0000288d01007387 */ /* 0x000fe60000100800 */
[----:B------:R-:W-:Y:S01]  /*1400*/  ISETP.GE.AND P1, PT, R0, R16, PT ;  /* 0x000000100000720c */ /* 0x000fe20003f26270 */
[----:B------:R-:W-:-:S04]  /*1410*/  IMAD R0, R31, c[0x0][0x1e8], RZ ;  /* 0x00007a001f007a24 */ /* 0x000fc800078e02ff */
[----:B------:R-:W-:-:S04]  /*1420*/  IMAD R0, R34, c[0x0][0x1ec], R0 ;  /* 0x00007b0022007a24 */ /* 0x000fc800078e0200 */
[----:B------:R-:W-:Y:S02]  /*1430*/  IMAD.IADD R142, R145, 0x1, R0 ;  /* 0x00000001918e7824 */ /* 0x000fe400078e0200 */
[----:B-1----:R-:W-:Y:S02]  /*1440*/  IMAD R8, R217, c[0x0][0x1e4], R10 ;  /* 0x00007900d9087a24 */ /* 0x002fe400078e020a */
[----:B------:R-:W-:Y:S02]  /*1450*/  IMAD R10, R218, -0x60, R18 ;  /* 0xffffffa0da0a7824 */ /* 0x000fe400078e0212 */
[----:B------:R-:W-:Y:S01]  /*1460*/  IMAD.IADD R3, R3, 0x1, R8 ;  /* 0x0000000103037824 */ /* 0x000fe200078e0208 */
[----:B----4-:R-:W-:Y:S01]  /*1470*/  SHFL.IDX PT, R6, R12, 0x2, 0x181f ;  /* 0x00581f000c067f89 */ /* 0x010fe200000e0000 */
[----:B---3--:R-:W-:-:S03]  /*1480*/  @!P0 IMAD.WIDE R8, R226, 0x2, R4 ;  /* 0x00000002e2088825 */ /* 0x008fc600078e0204 */
[----:B------:R-:W1:Y:S01]  /*1490*/  SHFL.IDX PT, R7, R11, 0x2, 0x181f ;  /* 0x00581f000b077f89 */ /* 0x000e6200000e0000 */
[----:B------:R-:W-:-:S03]  /*14a0*/  @!P0 IMAD.WIDE R4, R140, 0x2, R4 ;  /* 0x000000028c048825 */ /* 0x000fc600078e0204 */
[----:B------:R3:W-:Y:S01]  /*14b0*/  @!P0 LDGSTS.E.BYPASS.LTC128B.128 [R219+0x1100], [R8.64], !P6 ;  /* 0x0110000008db8fae */ /* 0x0007e2000f101d46 */
[----:B------:R-:W-:-:S03]  /*14c0*/  IMAD.IADD R133, R252, 0x1, R10 ;  /* 0x00000001fc857824 */ /* 0x000fc600078e020a */
[----:B------:R4:W-:Y:S01]  /*14d0*/  @!P0 LDGSTS.E.BYPASS.LTC128B.128 [R219+0x5100], [R4.64], !P2 ;  /* 0x0510000004db8fae */ /* 0x0009e2000d101d46 */
[----:B------:R-:W-:Y:S01]  /*14e0*/  IMAD.IADD R30, R133, 0x1, -R19 ;  /* 0x00000001851e7824 */ /* 0x000fe200078e0a13 */
[----:B--2---:R-:W-:Y:S01]  /*14f0*/  SHF.R.S32.HI R15, RZ, 0x1f, R216 ;  /* 0x0000001fff0f7819 */ /* 0x004fe200000114d8 */
[----:B----4-:R-:W-:Y:S02]  /*1500*/  IMAD.WIDE.U32 R4, R216, c[0x0][0x1f0], R2 ;  /* 0x00007c00d8047a25 */ /* 0x010fe400078e0002 */
[----:B------:R-:W-:Y:S02]  /*1510*/  SHFL.IDX PT, R2, R12, 0x3, 0x181f ;  /* 0x00781f000c027f89 */ /* 0x000fe400000e0000 */
[----:B---3--:R-:W-:Y:S01]  /*1520*/  IMAD R8, R15, c[0x0][0x1f0], RZ ;  /* 0x00007c000f087a24 */ /* 0x008fe200078e02ff */
[----:B------:R-:W-:Y:S01]  /*1530*/  IADD3 R0, P0, R144, R4, RZ ;  /* 0x0000000490007210 */ /* 0x000fe20007f1e0ff */
[----:B------:R2:W3:Y:S02]  /*1540*/  SHFL.IDX PT, R3, R11, 0x3, 0x181f ;  /* 0x00781f000b037f89 */ /* 0x0004e400000e0000 */
[----:B------:R-:W-:-:S05]  /*1550*/  IMAD R8, R216, c[0x0][0x1f4], R8 ;  /* 0x00007d00d8087a24 */ /* 0x000fca00078e0208 */
[----:B------:R-:W-:Y:S02]  /*1560*/  IADD3.X R4, R142, R5, R8, P0, !PT ;  /* 0x000000058e047210 */ /* 0x000fe400007fe408 */
[----:B------:R-:W-:Y:S02]  /*1570*/  IADD3 R5, R13, 0x60, RZ ;  /* 0x000000600d057810 */ /* 0x000fe40007ffe0ff */
[----:B--2---:R-:W-:-:S04]  /*1580*/  LEA R11, P0, R0, c[0x0][0x1c8], 0x1 ;  /* 0x00007200000b7a11 */ /* 0x004fc800078008ff */
[----:B------:R-:W-:Y:S01]  /*1590*/  LEA.HI.X R12, R0, c[0x0][0x1cc], R4, 0x1, P0 ;  /* 0x00007300000c7a11 */ /* 0x000fe200000f0c04 */
[----:B------:R-:W-:Y:S01]  /*15a0*/  IMAD R0, R14, c[0x0][0x208], RZ ;  /* 0x000082000e007a24 */ /* 0x000fe200078e02ff */
[----:B------:R-:W-:Y:S01]  /*15b0*/  ISETP.GE.AND P0, PT, R5, R16, PT ;  /* 0x000000100500720c */ /* 0x000fe20003f06270 */
[----:B-1----:R-:W-:-:S04]  /*15c0*/  @!P1 IMAD.WIDE R4, R226, 0x2, R6 ;  /* 0x00000002e2049825 */ /* 0x002fc800078e0206 */
[----:B------:R-:W-:Y:S01]  /*15d0*/  @!P1 IMAD.WIDE R6, R140, 0x2, R6 ;  /* 0x000000028c069825 */ /* 0x000fe200078e0206 */
[----:B------:R1:W-:Y:S03]  /*15e0*/  @!P1 LDGSTS.E.BYPASS.LTC128B.128 [R219+0x2100], [R4.64], !P6 ;  /* 0x0210000004db9fae */ /* 0x0003e6000f101d46 */
[----:B------:R-:W-:Y:S01]  /*15f0*/  IMAD R0, R217, c[0x0][0x20c], R0 ;  /* 0x00008300d9007a24 */ /* 0x000fe200078e0200 */
[----:B------:R2:W-:Y:S01]  /*1600*/  @!P1 LDGSTS.E.BYPASS.LTC128B.128 [R219+0x6100], [R6.64], !P2 ;  /* 0x0610000006db9fae */ /* 0x0005e2000d101d46 */
[----:B------:R-:W-:Y:S02]  /*1610*/  ISETP.GE.AND P1, PT, R30, 0x21, PT ;  /* 0x000000211e00780c */ /* 0x000fe40003f26270 */
[----:B---3--:R-:W-:-:S05]  /*1620*/  @!P0 IMAD.WIDE R8, R226, 0x2, R2 ;  /* 0x00000002e2088825 */ /* 0x008fca00078e0202 */
[----:B------:R3:W-:Y:S01]  /*1630*/  @!P0 LDGSTS.E.BYPASS.LTC128B.128 [R219+0x3100], [R8.64], !P6 ;  /* 0x0310000008db8fae */ /* 0x0007e2000f101d46 */
[----:B------:R-:W-:-:S04]  /*1640*/  ISETP.GE.AND P6, PT, R21, c[0x0][0x1d4], PT ;  /* 0x0000750015007a0c */ /* 0x000fc80003fc6270 */
[----:B------:R-:W-:Y:S01]  /*1650*/  SEL R139, RZ, 0x10, P6 ;  /* 0x00000010ff8b7807 */ /* 0x000fe20003000000 */
[----:B-1----:R-:W-:Y:S04]  /*1660*/  SHFL.IDX PT, R4, R11, RZ, 0x181f ;  /* 0x00181fff0b047589 */ /* 0x002fe800000e0000 */
[----:B------:R-:W1:Y:S01]  /*1670*/  SHFL.IDX PT, R5, R12, RZ, 0x181f ;  /* 0x00181fff0c057589 */ /* 0x000e6200000e0000 */
[----:B--2---:R-:W-:-:S04]  /*1680*/  @!P0 IMAD.WIDE R6, R140, 0x2, R2 ;  /* 0x000000028c068825 */ /* 0x004fc800078e0202 */
[----:B------:R-:W-:Y:S01]  /*1690*/  IMAD.WIDE.U32 R2, R217, c[0x0][0x208], RZ ;  /* 0x00008200d9027a25 */ /* 0x000fe200078e00ff */
[----:B------:R2:W-:Y:S01]  /*16a0*/  @!P0 LDGSTS.E.BYPASS.LTC128B.128 [R219+0x7100], [R6.64], !P2 ;  /* 0x0710000006db8fae */ /* 0x0005e2000d101d46 */
[----:B------:R-:W-:Y:S02]  /*16b0*/  ISETP.GE.AND P0, PT, R30, 0x1, PT ;  /* 0x000000011e00780c */ /* 0x000fe40003f06270 */
[----:B------:R-:W-:Y:S01]  /*16c0*/  ISETP.GE.AND P2, PT, R226, c[0x0][0x1d4], PT ;  /* 0x00007500e2007a0c */ /* 0x000fe20003f46270 */
[----:B---3--:R3:W-:Y:S01]  /*16d0*/  SHFL.IDX PT, R8, R11, 0x1, 0x181f ;  /* 0x00381f000b087f89 */ /* 0x0087e200000e0000 */
[----:B------:R-:W-:Y:S02]  /*16e0*/  IMAD.IADD R3, R3, 0x1, R0 ;  /* 0x0000000103037824 */ /* 0x000fe400078e0200 */
[----:B------:R-:W-:Y:S01]  /*16f0*/  IMAD R0, R15, c[0x0][0x218], RZ ;  /* 0x000086000f007a24 */ /* 0x000fe200078e02ff */
[----:B------:R-:W4:Y:S01]  /*1700*/  SHFL.IDX PT, R9, R12, 0x1, 0x181f ;  /* 0x00381f000c097f89 */ /* 0x000f2200000e0000 */
[----:B------:R-:W-:-:S03]  /*1710*/  IMAD.WIDE.U32 R2, R216, c[0x0][0x218], R2 ;  /* 0x00008600d8027a25 */ /* 0x000fc600078e0002 */
[----:B------:R-:W0:Y:S01]  /*1720*/  LDGDEPBAR ;  /* 0x00000000000079af */ /* 0x000e220000000000 */
[----:B------:R-:W-:Y:S02]  /*1730*/  IMAD R0, R216, c[0x0][0x21c], R0 ;  /* 0x00008700d8007a24 */ /* 0x000fe400078e0200 */
[----:B--2---:R-:W-:-:S04]  /*1740*/  IMAD R6, R31, c[0x0][0x210], RZ ;  /* 0x000084001f067a24 */ /* 0x004fc800078e02ff */
[----:B---3--:R-:W-:Y:S02]  /*1750*/  IMAD R11, R34, c[0x0][0x214], R6 ;  /* 0x00008500220b7a24 */ /* 0x008fe400078e0206 */
[----:B-1----:R-:W-:-:S04]  /*1760*/  @P0 IMAD.WIDE R6, R226, 0x2, R4 ;  /* 0x00000002e2060825 */ /* 0x002fc800078e0204 */
[----:B------:R-:W-:Y:S01]  /*1770*/  @P0 IMAD.WIDE R4, R140, 0x2, R4 ;  /* 0x000000028c040825 */ /* 0x000fe200078e0204 */
[----:B------:R4:W-:Y:S03]  /*1780*/  @P0 LDGSTS.E.BYPASS.LTC128B.128 [R219+0x8100], [R6.64], !P2 ;  /* 0x0810000006db0fae */ /* 0x0009e6000d101d46 */
[----:B------:R-:W-:Y:S01]  /*1790*/  IMAD.IADD R22, R25, 0x1, R11 ;  /* 0x0000000119167824 */ /* 0x000fe200078e020b */
[----:B------:R1:W-:Y:S01]  /*17a0*/  @P0 LDGSTS.E.BYPASS.LTC128B.128 [R219+0xb100], [R4.64], !P6 ;  /* 0x0b10000004db0fae */ /* 0x0003e2000f101d46 */
[----:B----4-:R-:W-:Y:S01]  /*17b0*/  @P1 IMAD.WIDE R6, R226, 0x2, R8 ;  /* 0x00000002e2061825 */ /* 0x010fe200078e0208 */
[----:B-1----:R-:W-:-:S04]  /*17c0*/  IADD3 R4, P0, R24, R2, RZ ;  /* 0x0000000218047210 */ /* 0x002fc80007f1e0ff */
[----:B------:R1:W-:Y:S01]  /*17d0*/  @P1 LDGSTS.E.BYPASS.LTC128B.128 [R219+0x9100], [R6.64], !P2 ;  /* 0x0910000006db1fae */ /* 0x0003e2000d101d46 */
[----:B------:R-:W-:Y:S01]  /*17e0*/  IADD3.X R0, R22, R3, R0, P0, !PT ;  /* 0x0000000316007210 */ /* 0x000fe200007fe400 */
[----:B------:R-:W-:Y:S01]  /*17f0*/  IMAD R3, R217, c[0x0][0x1e0], RZ ;  /* 0x00007800d9037a24 */ /* 0x000fe200078e02ff */
[----:B------:R-:W-:Y:S01]  /*1800*/  LEA R2, P0, R4, c[0x0][0x1f8], 0x1 ;  /* 0x00007e0004027a11 */ /* 0x000fe200078008ff */
[----:B------:R-:W-:-:S03]  /*1810*/  IMAD.WIDE R22, R226, 0x2, RZ ;  /* 0x00000002e2167825 */ /* 0x000fc600078e02ff */
[----:B------:R-:W-:Y:S01]  /*1820*/  LEA.HI.X R0, R4, c[0x0][0x1fc], R0, 0x1, P0 ;  /* 0x00007f0004007a11 */ /* 0x000fe200000f0c00 */
[----:B------:R-:W-:Y:S01]  /*1830*/  IMAD R3, R216, c[0x0][0x1f0], R3 ;  /* 0x00007c00d8037a24 */ /* 0x000fe200078e0203 */
[----:B------:R-:W2:Y:S01]  /*1840*/  SHFL.IDX PT, R18, R2, RZ, 0x181f ;  /* 0x00181fff02127589 */ /* 0x000ea200000e0000 */
[----:B------:R-:W-:-:S03]  /*1850*/  @P1 IMAD.WIDE R4, R140, 0x2, R8 ;  /* 0x000000028c041825 */ /* 0x000fc600078e0208 */
[----:B------:R-:W-:Y:S01]  /*1860*/  SHFL.IDX PT, R15, R2, 0x1, 0x181f ;  /* 0x00381f00020f7f89 */ /* 0x000fe200000e0000 */
[----:B------:R-:W-:-:S03]  /*1870*/  IMAD R3, R34, c[0x0][0x1e8], R3 ;  /* 0x00007a0022037a24 */ /* 0x000fc600078e0203 */
[----:B------:R3:W-:Y:S01]  /*1880*/  @P1 LDGSTS.E.BYPASS.LTC128B.128 [R219+0xc100], [R4.64], !P6 ;  /* 0x0c10000004db1fae */ /* 0x0007e2000f101d46 */
[----:B------:R-:W-:Y:S02]  /*1890*/  ISETP.GT.AND P1, PT, R30, 0x40, PT ;  /* 0x000000401e00780c */ /* 0x000fe40003f24270 */
[----:B------:R-:W-:Y:S01]  /*18a0*/  LEA R3, R3, c[0x0][0x1c8], 0x1 ;  /* 0x0000720003037a11 */ /* 0x000fe200078e08ff */
[----:B------:R-:W-:Y:S01]  /*18b0*/  SHFL.IDX PT, R14, R2, 0x2, 0x181f ;  /* 0x00581f00020e7f89 */ /* 0x000fe200000e0000 */
[----:B-1----:R-:W-:-:S03]  /*18c0*/  LEA.HI R7, R136, R137, RZ, 0x4 ;  /* 0x0000008988077211 */ /* 0x002fc600078f20ff */
[----:B------:R-:W1:Y:S01]  /*18d0*/  SHFL.IDX PT, R17, R0, RZ, 0x181f ;  /* 0x00181fff00117589 */ /* 0x000e6200000e0000 */
[----:B------:R-:W-:-:S03]  /*18e0*/  IMAD.SHL.U32 R6, R19, 0x8, RZ ;  /* 0x0000000813067824 */ /* 0x000fc600078e00ff */
[----:B------:R-:W4:Y:S01]  /*18f0*/  SHFL.IDX PT, R16, R0, 0x1, 0x181f ;  /* 0x00381f0000107f89 */ /* 0x000f2200000e0000 */
[----:B--2---:R-:W-:-:S03]  /*1900*/  IADD3 R32, P0, R18, R22, RZ ;  /* 0x0000001612207210 */ /* 0x004fc60007f1e0ff */
[----:B------:R2:W5:Y:S04]  /*1910*/  SHFL.IDX PT, R13, R0, 0x2, 0x181f ;  /* 0x00581f00000d7f89 */ /* 0x00056800000e0000 */
[----:B------:R-:W-:Y:S04]  /*1920*/  SHFL.IDX PT, R2, R3, 0x2, 0x181f ;  /* 0x00581f0003027f89 */ /* 0x000fe800000e0000 */
[----:B------:R5:W5:Y:S01]  /*1930*/  SHFL.IDX PT, R3, R12, 0x2, 0x181f ;  /* 0x00581f000c037f89 */ /* 0x000b6200000e0000 */
[----:B---3--:R-:W-:Y:S02]  /*1940*/  LOP3.LUT R4, R7, 0xfffffff0, RZ, 0xc0, !PT ;  /* 0xfffffff007047812 */ /* 0x008fe400078ec0ff */
[----:B------:R-:W-:Y:S01]  /*1950*/  SHF.R.S32.HI R5, RZ, 0x4, R7 ;  /* 0x00000004ff057819 */ /* 0x000fe20000011407 */
[----:B-1----:R-:W-:Y:S01]  /*1960*/  IMAD.X R33, R17, 0x1, R23, P0 ;  /* 0x0000000111217824 */ /* 0x002fe200000e0617 */
[----:B------:R-:W-:-:S05]  /*1970*/  IADD3 R28, P0, R22, R15, RZ ;  /* 0x0000000f161c7210 */ /* 0x000fca0007f1e0ff */
[----:B----4-:R-:W-:Y:S01]  /*1980*/  IMAD.X R29, R23, 0x1, R16, P0 ;  /* 0x00000001171d7824 */ /* 0x010fe200000e0610 */
[----:B------:R-:W-:Y:S01]  /*1990*/  IADD3 R48, P0, R22, R14, RZ ;  /* 0x0000000e16307210 */ /* 0x000fe20007f1e0ff */
[----:B--2---:R-:W-:Y:S01]  /*19a0*/  IMAD.IADD R0, R137, 0x1, -R4 ;  /* 0x0000000189007824 */ /* 0x004fe200078e0a04 */
[----:B------:R-:W-:Y:S01]  /*19b0*/  LEA.HI R4, R7, R5, RZ, 0x1 ;  /* 0x0000000507047211 */ /* 0x000fe200078f08ff */
[----:B------:R-:W-:Y:S02]  /*19c0*/  IMAD.SHL.U32 R7, R20, 0x40, RZ ;  /* 0x0000004014077824 */ /* 0x000fe400078e00ff */
[----:B-----5:R-:W-:Y:S01]  /*19d0*/  IMAD.X R49, R23, 0x1, R13, P0 ;  /* 0x0000000117317824 */ /* 0x020fe200000e060d */
[----:B------:R-:W-:Y:S02]  /*19e0*/  LOP3.LUT R9, R4, 0xfffffffe, RZ, 0xc0, !PT ;  /* 0xfffffffe04097812 */ /* 0x000fe400078ec0ff */
[----:B------:R-:W-:Y:S02]  /*19f0*/  SHF.R.S32.HI R12, RZ, 0x1f, R0 ;  /* 0x0000001fff0c7819 */ /* 0x000fe40000011400 */
[----:B------:R-:W-:-:S02]  /*1a00*/  LOP3.LUT R4, R7, 0x1c0, RZ, 0xc0, !PT ;  /* 0x000001c007047812 */ /* 0x000fc400078ec0ff */
[----:B------:R-:W-:Y:S02]  /*1a10*/  LEA.HI R12, R12, R0, RZ, 0x3 ;  /* 0x000000000c0c7211 */ /* 0x000fe400078f18ff */
[----:B------:R-:W-:Y:S02]  /*1a20*/  LOP3.LUT R8, R4, 0x8, R6, 0xf8, !PT ;  /* 0x0000000804087812 */ /* 0x000fe400078ef806 */
[----:B------:R-:W-:Y:S02]  /*1a30*/  LOP3.LUT R7, R12, 0xfffffff8, RZ, 0xc0, !PT ;  /* 0xfffffff80c077812 */ /* 0x000fe400078ec0ff */
[----:B------:R-:W-:Y:S01]  /*1a40*/  SHF.R.U32.HI R6, RZ, 0x3, R4 ;  /* 0x00000003ff067819 */ /* 0x000fe20000011604 */
[----:B------:R-:W-:Y:S02]  /*1a50*/  IMAD.IADD R4, R5, 0x1, -R9 ;  /* 0x0000000105047824 */ /* 0x000fe400078e0a09 */
[----:B------:R-:W-:Y:S01]  /*1a60*/  IMAD.IADD R11, R0, 0x1, -R7 ;  /* 0x00000001000b7824 */ /* 0x000fe200078e0a07 */
[----:B------:R-:W-:Y:S01]  /*1a70*/  LOP3.LUT R0, R8, R6, RZ, 0x3c, !PT ;  /* 0x0000000608007212 */ /* 0x000fe200078e3cff */
[----:B------:R-:W-:-:S04]  /*1a80*/  @P1 IMAD.WIDE R8, R226, 0x2, R2 ;  /* 0x00000002e2081825 */ /* 0x000fc800078e0202 */
[C---:B------:R-:W-:Y:S01]  /*1a90*/  IMAD R0, R4.reuse, 0x200, R0 ;  /* 0x0000020004007824 */ /* 0x040fe200078e0200 */
[----:B------:R1:W-:Y:S01]  /*1aa0*/  @P1 LDGSTS.E.BYPASS.LTC128B.128 [R219+0xa100], [R8.64], !P2 ;  /* 0x0a10000008db1fae */ /* 0x0003e2000d101d46 */
[----:B------:R-:W-:Y:S02]  /*1ab0*/  IMAD.SHL.U32 R7, R4, 0x8, RZ ;  /* 0x0000000804077824 */ /* 0x000fe400078e00ff */
[----:B------:R-:W-:-:S04]  /*1ac0*/  @P1 IMAD.WIDE R4, R140, 0x2, R2 ;  /* 0x000000028c041825 */ /* 0x000fc800078e0202 */
[----:B------:R-:W-:Y:S01]  /*1ad0*/  IMAD.SHL.U32 R6, R11, 0x40, RZ ;  /* 0x000000400b067824 */ /* 0x000fe200078e00ff */
[----:B------:R2:W-:Y:S01]  /*1ae0*/  @P1 LDGSTS.E.BYPASS.LTC128B.128 [R219+0xd100], [R4.64], !P6 ;  /* 0x0d10000004db1fae */ /* 0x0005e2000f101d46 */
[----:B------:R-:W-:Y:S01]  /*1af0*/  IMAD.WIDE R2, R140, 0x2, RZ ;  /* 0x000000028c027825 */ /* 0x000fe200078e02ff */
[----:B------:R-:W-:Y:S02]  /*1b00*/  LOP3.LUT P1, RZ, R20, 0x2, RZ, 0xc0, !PT ;  /* 0x0000000214ff7812 */ /* 0x000fe4000782c0ff */
[----:B------:R-:W0:Y:S01]  /*1b10*/  LDGDEPBAR ;  /* 0x00000000000079af */ /* 0x000e220000000000 */
[----:B------:R-:W-:Y:S01]  /*1b20*/  LOP3.LUT R6, R6, 0x1c0, RZ, 0xc0, !PT ;  /* 0x000001c006067812 */ /* 0x000fe200078ec0ff */
[----:B------:R-:W-:Y:S01]  /*1b30*/  IMAD.SHL.U32 R196, R0, 0x2, RZ ;  /* 0x0000000200c47824 */ /* 0x000fe200078e00ff */
[----:B------:R-:W-:Y:S02]  /*1b40*/  IADD3 R22, P0, R18, R2, RZ ;  /* 0x0000000212167210 */ /* 0x000fe40007f1e0ff */
[----:B------:R-:W-:-:S02]  /*1b50*/  LOP3.LUT R7, R6, 0x8, R7, 0xf8, !PT ;  /* 0x0000000806077812 */ /* 0x000fc400078ef807 */
[----:B------:R-:W-:Y:S01]  /*1b60*/  SHF.R.U32.HI R6, RZ, 0x3, R6 ;  /* 0x00000003ff067819 */ /* 0x000fe20000011606 */
[----:B------:R-:W-:Y:S01]  /*1b70*/  IMAD.X R23, R17, 0x1, R3, P0 ;  /* 0x0000000111177824 */ /* 0x000fe200000e0603 */
[----:B------:R-:W-:Y:S02]  /*1b80*/  IADD3 R18, P0, R2, R15, RZ ;  /* 0x0000000f02127210 */ /* 0x000fe40007f1e0ff */
[----:B------:R-:W-:Y:S02]  /*1b90*/  LOP3.LUT R6, R7, R6, RZ, 0x3c, !PT ;  /* 0x0000000607067212 */ /* 0x000fe400078e3cff */
[----:B------:R-:W-:Y:S01]  /*1ba0*/  IADD3 R0, R196, 0x8100, RZ ;  /* 0x00008100c4007810 */ /* 0x000fe20007ffe0ff */
[----:B------:R-:W-:Y:S01]  /*1bb0*/  IMAD.X R19, R3, 0x1, R16, P0 ;  /* 0x0000000103137824 */ /* 0x000fe200000e0610 */
[----:B-1----:R-:W-:Y:S01]  /*1bc0*/  IADD3 R8, P0, R2, R14, RZ ;  /* 0x0000000e02087210 */ /* 0x002fe20007f1e0ff */
[----:B------:R-:W-:Y:S01]  /*1bd0*/  IMAD.MOV.U32 R2, RZ, RZ, 0x20 ;  /* 0x00000020ff027424 */ /* 0x000fe200078e00ff */
[----:B------:R-:W-:-:S02]  /*1be0*/  IADD3 R203, R196, 0x8120, RZ ;  /* 0x00008120c4cb7810 */ /* 0x000fc40007ffe0ff */
[----:B------:R-:W-:Y:S01]  /*1bf0*/  @P1 IADD3 R203, R0, -0x20, RZ ;  /* 0xffffffe000cb1810 */ /* 0x000fe20007ffe0ff */
[----:B------:R-:W-:Y:S01]  /*1c00*/  IMAD.X R9, R3, 0x1, R13, P0 ;  /* 0x0000000103097824 */ /* 0x000fe200000e060d */
[----:B------:R-:W-:Y:S01]  /*1c10*/  R2P PR, R11, 0x6 ;  /* 0x000000060b007804 */ /* 0x000fe20000000000 */
[----:B--2---:R-:W-:Y:S01]  /*1c20*/  IMAD.SHL.U32 R4, R12, 0x40, RZ ;  /* 0x000000400c047824 */ /* 0x004fe200078e00ff */
[----:B------:R-:W-:-:S04]  /*1c30*/  DEPBAR.LE SB0, 0x1 ;  /* 0x000080400000791a */ /* 0x000fc80000000000 */
[----:B------:R-:W-:Y:S01]  /*1c40*/  LOP3.LUT R4, R6, 0xfffffe00, R4, 0xf8, !PT ;  /* 0xfffffe0006047812 */ /* 0x000fe200078ef804 */
[----:B------:R-:W-:Y:S01]  /*1c50*/  IMAD.MOV.U32 R5, RZ, RZ, 0x10 ;  /* 0x00000010ff057424 */ /* 0x000fe200078e00ff */
[----:B------:R-:W-:Y:S02]  /*1c60*/  SEL R0, R2, 0xffffffe0, !P2 ;  /* 0xffffffe002007807 */ /* 0x000fe40005000000 */
[----:B------:R-:W-:Y:S01]  /*1c70*/  ISETP.GE.AND P0, PT, R226, c[0x0][0x1d4], PT ;  /* 0x00007500e2007a0c */ /* 0x000fe20003f06270 */
[----:B------:R-:W-:Y:S01]  /*1c80*/  IMAD R176, R134, 0x400, R4 ;  /* 0x0000040086b07824 */ /* 0x000fe200078e0204 */
[----:B------:R-:W-:Y:S02]  /*1c90*/  SEL R5, R5, 0xfffffff0, !P1 ;  /* 0xfffffff005057807 */ /* 0x000fe40004800000 */
[----:B------:R-:W-:Y:S02]  /*1ca0*/  ISETP.LT.OR P1, PT, R30, 0x1, P0 ;  /* 0x000000011e00780c */ /* 0x000fe40000721670 */
[C---:B------:R-:W-:Y:S01]  /*1cb0*/  LEA R184, R176.reuse, 0x100, 0x1 ;  /* 0x00000100b0b87811 */ /* 0x040fe200078e08ff */
[----:B------:R-:W-:Y:S01]  /*1cc0*/  IMAD.SHL.U32 R176, R176, 0x2, RZ ;  /* 0x00000002b0b07824 */ /* 0x000fe200078e00ff */
[----:B------:R-:W-:Y:S01]  /*1cd0*/  BAR.SYNC.DEFER_BLOCKING 0x0 ;  /* 0x0000000000007b1d */ /* 0x000fe20000010000 */
[----:B------:R-:W-:-:S02]  /*1ce0*/  ISETP.GE.AND P2, PT, R21, c[0x0][0x1d4], PT ;  /* 0x0000750015007a0c */ /* 0x000fc40003f46270 */
[--C-:B------:R-:W-:Y:S01]  /*1cf0*/  IMAD R180, R5, 0x2, R184.reuse ;  /* 0x0000000205b47824 */ /* 0x100fe200078e02b8 */
[----:B------:R-:W-:Y:S01]  /*1d00*/  IADD3 R3, R219, 0x1100, RZ ;  /* 0x00001100db037810 */ /* 0x000fe20007ffe0ff */
[C---:B------:R-:W-:Y:S01]  /*1d10*/  IMAD R184, R0.reuse, 0x2, R184 ;  /* 0x0000000200b87824 */ /* 0x040fe200078e02b8 */
[C---:B------:R-:W-:Y:S01]  /*1d20*/  IADD3 R214, R203.reuse, 0x800, RZ ;  /* 0x00000800cbd67810 */ /* 0x040fe20007ffe0ff */
[----:B------:R-:W-:Y:S01]  /*1d30*/  IMAD R192, R0, 0x2, R180 ;  /* 0x0000000200c07824 */ /* 0x000fe200078e02b4 */
[C---:B------:R-:W-:Y:S02]  /*1d40*/  IADD3 R213, R203.reuse, 0x1000, RZ ;  /* 0x00001000cbd57810 */ /* 0x040fe40007ffe0ff */
[C---:B------:R-:W-:Y:S02]  /*1d50*/  IADD3 R212, R203.reuse, 0x1800, RZ ;  /* 0x00001800cbd47810 */ /* 0x040fe40007ffe0ff */
[C---:B------:R-:W-:Y:S02]  /*1d60*/  IADD3 R211, R203.reuse, 0x2000, RZ ;  /* 0x00002000cbd37810 */ /* 0x040fe40007ffe0ff */
[----:B------:R-:W-:-:S02]  /*1d70*/  IADD3 R210, R203, 0x2800, RZ ;  /* 0x00002800cbd27810 */ /* 0x000fc40007ffe0ff */
[C---:B------:R-:W-:Y:S02]  /*1d80*/  IADD3 R209, R203.reuse, 0x3000, RZ ;  /* 0x00003000cbd17810 */ /* 0x040fe40007ffe0ff */
[C---:B------:R-:W-:Y:S02]  /*1d90*/  IADD3 R208, R203.reuse, 0x3800, RZ ;  /* 0x00003800cbd07810 */ /* 0x040fe40007ffe0ff */
[C---:B------:R-:W-:Y:S02]  /*1da0*/  IADD3 R207, R203.reuse, 0x4000, RZ ;  /* 0x00004000cbcf7810 */ /* 0x040fe40007ffe0ff */
[C---:B------:R-:W-:Y:S01]  /*1db0*/  IADD3 R206, R203.reuse, 0x4800, RZ ;  /* 0x00004800cbce7810 */ /* 0x040fe20007ffe0ff */
[----:B------:R-:W-:Y:S01]  /*1dc0*/  LDSM.16.M88.4 R124, [R176+0x100] ;  /* 0x00010000b07c783b */ /* 0x000fe20000000200 */
[C---:B------:R-:W-:Y:S02]  /*1dd0*/  IADD3 R205, R203.reuse, 0x5000, RZ ;  /* 0x00005000cbcd7810 */ /* 0x040fe40007ffe0ff */
[----:B------:R-:W-:Y:S01]  /*1de0*/  IADD3 R204, R203, 0x5800, RZ ;  /* 0x00005800cbcc7810 */ /* 0x000fe20007ffe0ff */
[----:B------:R-:W-:Y:S04]  /*1df0*/  LDSM.16.M88.4 R128, [R180] ;  /* 0x00000000b480783b */ /* 0x000fe80000000200 */
[----:B------:R-:W-:Y:S04]  /*1e00*/  LDSM.16.M88.4 R152, [R184] ;  /* 0x00000000b898783b */ /* 0x000fe80000000200 */
[----:B------:R-:W-:Y:S04]  /*1e10*/  LDSM.16.M88.4 R172, [R192] ;  /* 0x00000000c0ac783b */ /* 0x000fe80000000200 */
[----:B------:R-:W-:Y:S04]  /*1e20*/  LDSM.16.M88.4 R176, [R176+0x4100] ;  /* 0x00410000b0b0783b */ /* 0x000fe80000000200 */
[----:B------:R-:W-:Y:S04]  /*1e30*/  LDSM.16.M88.4 R180, [R180+0x4000] ;  /* 0x00400000b4b4783b */ /* 0x000fe80000000200 */
[----:B------:R-:W-:Y:S04]  /*1e40*/  LDSM.16.M88.4 R184, [R184+0x4000] ;  /* 0x00400000b8b8783b */ /* 0x000fe80000000200 */
[----:B------:R-:W-:Y:S04]  /*1e50*/  LDSM.16.M88.4 R192, [R192+0x4000] ;  /* 0x00400000c0c0783b */ /* 0x000fe80000000200 */
[----:B------:R-:W-:Y:S06]  /*1e60*/  BAR.SYNC.DEFER_BLOCKING 0x0 ;  /* 0x0000000000007b1d */ /* 0x000fec0000010000 */
[----:B------:R-:W-:-:S04]  /*1e70*/  DEPBAR.LE SB0, 0x0 ;  /* 0x000080000000791a */ /* 0x000fc80000000000 */
[----:B------:R-:W-:Y:S06]  /*1e80*/  BAR.SYNC.DEFER_BLOCKING 0x0 ;  /* 0x0000000000007b1d */ /* 0x000fec0000010000 */
[----:B------:R-:W1:Y:S04]  /*1e90*/  LDSM.16.M88.4 R24, [R196+0x8100] ;  /* 0x00810000c418783b */ /* 0x000e680000000200 */
[----:B------:R-:W2:Y:S04]  /*1ea0*/  LDSM.16.M88.4 R12, [R196+0x8900] ;  /* 0x00890000c40c783b */ /* 0x000ea80000000200 */
[----:B------:R-:W-:Y:S04]  /*1eb0*/  LDSM.16.M88.4 R44, [R196+0x9100] ;  /* 0x00910000c42c783b */ /* 0x000fe80000000200 */
[----:B------:R-:W-:Y:S04]  /*1ec0*/  LDSM.16.M88.4 R52, [R196+0x9900] ;  /* 0x00990000c434783b */ /* 0x000fe80000000200 */
[----:B------:R-:W-:Y:S04]  /*1ed0*/  LDSM.16.M88.4 R68, [R196+0xa100] ;  /* 0x00a10000c444783b */ /* 0x000fe80000000200 */
[----:B------:R-:W-:Y:S04]  /*1ee0*/  LDSM.16.M88.4 R80, [R196+0xa900] ;  /* 0x00a90000c450783b */ /* 0x000fe80000000200 */
[----:B------:R-:W3:Y:S04]  /*1ef0*/  LDSM.16.M88.4 R64, [R203] ;  /* 0x00000000cb40783b */ /* 0x000ee80000000200 */
[----:B------:R-:W4:Y:S04]  /*1f00*/  LDSM.16.M88.4 R60, [R203+0x800] ;  /* 0x00080000cb3c783b */ /* 0x000f280000000200 */
[----:B------:R-:W-:Y:S04]  /*1f10*/  LDSM.16.M88.4 R56, [R203+0x1000] ;  /* 0x00100000cb38783b */ /* 0x000fe80000000200 */
[----:B------:R-:W5:Y:S04]  /*1f20*/  LDSM.16.M88.4 R72, [R203+0x1800] ;  /* 0x00180000cb48783b */ /* 0x000f680000000200 */
[----:B------:R-:W4:Y:S01]  /*1f30*/  LDSM.16.M88.4 R108, [R203+0x2000] ;  /* 0x00200000cb6c783b */ /* 0x000f220000000200 */
[C---:B-1----:R-:W-:Y:S03]  /*1f40*/  HMMA.16816.F32 R40, R124.reuse, R24, RZ ;  /* 0x000000187c28723c */ /* 0x042fe600000018ff */
[----:B------:R-:W-:Y:S04]  /*1f50*/  LDSM.16.M88.4 R112, [R203+0x2800] ;  /* 0x00280000cb70783b */ /* 0x000fe80000000200 */
[----:B------:R-:W-:Y:S01]  /*1f60*/  @!PT LDS RZ, [RZ] ;  /* 0x00000000fffff984 */ /* 0x000fe20000000800 */
[----:B------:R-:W-:Y:S01]  /*1f70*/  @!PT LDS RZ, [RZ] ;  /* 0x00000000fffff984 */ /* 0x000fe20000000800 */
[----:B------:R-:W-:Y:S01]  /*1f80*/  @!PT LDS RZ, [RZ] ;  /* 0x00000000fffff984 */ /* 0x000fe20000000800 */
[----:B------:R1:W-:Y:S01]  /*1f90*/  LDGSTS.E.BYPASS.LTC128B.128 [R219+0x100], [R32.64], !P1 ;  /* 0x0010000020db7fae */ /* 0x0003e2000c901d46 */
[C---:B------:R-:W-:Y:S01]  /*1fa0*/  ISETP.LT.OR P1, PT, R30.reuse, 0x1, P2 ;  /* 0x000000011e00780c */ /* 0x040fe20001721670 */
[C---:B------:R-:W-:Y:S08]  /*1fb0*/  HMMA.16816.F32 R36, R124.reuse, R26, RZ ;  /* 0x0000001a7c24723c */ /* 0x040ff000000018ff */
[----:B--2---:R-:W-:Y:S04]  /*1fc0*/  HMMA.16816.F32 R24, R124, R14, RZ ;  /* 0x0000000e7c18723c */ /* 0x004fe800000018ff */
[----:B------:R2:W-:Y:S01]  /*1fd0*/  LDGSTS.E.BYPASS.LTC128B.128 [R219+0x3100], [R22.64], !P1 ;  /* 0x0310000016db7fae */ /* 0x0005e2000c901d46 */
[----:B------:R-:W-:-:S02]  /*1fe0*/  ISETP.LT.OR P1, PT, R30, 0x21, P0 ;  /* 0x000000211e00780c */ /* 0x000fc40000721670 */
[C---:B------:R-:W-:Y:S01]  /*1ff0*/  ISETP.LT.OR P0, PT, R30.reuse, 0x41, P0 ;  /* 0x000000411e00780c */ /* 0x040fe20000701670 */
[C---:B---3--:R-:W-:Y:S08]  /*2000*/  HMMA.16816.F32 R88, R128.reuse, R64, R40 ;  /* 0x000000408058723c */ /* 0x048ff00000001828 */
[----:B------:R-:W-:Y:S02]  /*2010*/  HMMA.16816.F32 R100, R128, R66, R36 ;  /* 0x000000428064723c */ /* 0x000fe40000001824 */
[----:B------:R3:W-:Y:S01]  /*2020*/  LDGSTS.E.BYPASS.LTC128B.128 [R219+0x1100], [R28.64], !P1 ;  /* 0x011000001cdb7fae */ /* 0x0007e2000c901d46 */
[----:B------:R-:W-:-:S02]  /*2030*/  ISETP.LT.OR P1, PT, R30, 0x21, P2 ;  /* 0x000000211e00780c */ /* 0x000fc40001721670 */
[----:B------:R-:W-:-:S03]  /*2040*/  ISETP.LT.OR P2, PT, R30, 0x41, P2 ;  /* 0x000000411e00780c */ /* 0x000fc60001741670 */
[C---:B-1----:R-:W-:Y:S08]  /*2050*/  HMMA.16816.F32 R32, R124.reuse, R12, RZ ;  /* 0x0000000c7c20723c */ /* 0x042ff000000018ff */
[----:B------:R1:W-:Y:S01]  /*2060*/  LDGSTS.E.BYPASS.LTC128B.128 [R219+0x4100], [R18.64], !P1 ;  /* 0x0410000012db7fae */ /* 0x0003e2000c901d46 */
[----:B------:R-:W-:Y:S01]  /*2070*/  LOP3.LUT P1, RZ, R20, 0x4, RZ, 0xc0, !PT ;  /* 0x0000000414ff7812 */ /* 0x000fe2000782c0ff */
[----:B------:R-:W-:Y:S02]  /*2080*/  HMMA.16816.F32 R12, R124, R52, RZ ;  /* 0x000000347c0c723c */ /* 0x000fe400000018ff */
[----:B------:R3:W-:Y:S01]  /*2090*/  LDGSTS.E.BYPASS.LTC128B.128 [R219+0x2100], [R48.64], !P0 ;  /* 0x0210000030db7fae */ /* 0x0007e2000c101d46 */
[----:B------:R-:W-:-:S02]  /*20a0*/  SEL R2, R2, 0xffffffe0, !P1 ;  /* 0xffffffe002027807 */ /* 0x000fc40004800000 */
[----:B------:R-:W-:Y:S01]  /*20b0*/  ISETP.GT.AND P1, PT, R231, 0x5f, PT ;  /* 0x0000005fe700780c */ /* 0x000fe20003f24270 */
[----:B------:R5:W-:Y:S02]  /*20c0*/  LDGSTS.E.BYPASS.LTC128B.128 [R219+0x5100], [R8.64], !P2 ;  /* 0x0510000008db7fae */ /* 0x000be4000d101d46 */
[C---:B------:R-:W-:Y:S01]  /*20d0*/  IMAD R202, R2.reuse, 0x2, R196 ;  /* 0x0000000202ca7824 */ /* 0x040fe200078e02c4 */
[----:B--2---:R-:W-:Y:S01]  /*20e0*/  HMMA.16816.F32 R20, R124, R44, RZ ;  /* 0x0000002c7c14723c */ /* 0x004fe200000018ff */
[----:B------:R-:W-:Y:S01]  /*20f0*/  IMAD R199, R2, 0x2, R203 ;  /* 0x0000000202c77824 */ /* 0x000fe200078e02cb */
[----:B------:R-:W0:Y:S01]  /*2100*/  LDGDEPBAR ;  /* 0x00000000000079af */ /* 0x000e220000000000 */
[----:B------:R-:W-:-:S03]  /*2110*/  IADD3 R2, R218, -0x1, RZ ;  /* 0xffffffffda027810 */ /* 0x000fc60007ffe0ff */
[----:B------:R-:W-:Y:S01]  /*2120*/  LDSM.16.M88.4 R40, [R202+0x9900] ;  /* 0x00990000ca28783b */ /* 0x000fe20000000200 */
[----:B------:R-:W-:Y:S01]  /*2130*/  ISETP.GT.AND P0, PT, R2, R251, PT ;  /* 0x000000fb0200720c */ /* 0x000fe20003f04270 */
[----:B----4-:R-:W-:Y:S01]  /*2140*/  HMMA.16816.F32 R92, R128, R62, R24 ;  /* 0x0000003e805c723c */ /* 0x010fe20000001818 */
[C---:B------:R-:W-:Y:S01]  /*2150*/  IADD3 R2, R219.reuse, 0x3100, RZ ;  /* 0x00003100db027810 */ /* 0x040fe20007ffe0ff */
[----:B------:R-:W-:Y:S01]  /*2160*/  LDSM.16.M88.4 R116, [R202+0xb100] ;  /* 0x00b10000ca74783b */ /* 0x000fe20000000200 */
[----:B------:R-:W-:-:S03]  /*2170*/  IADD3 R2, R219, 0x4100, RZ ;  /* 0x00004100db027810 */ /* 0x000fc60007ffe0ff */
[----:B------:R-:W-:Y:S02]  /*2180*/  LDSM.16.M88.4 R120, [R202+0xc100] ;  /* 0x00c10000ca78783b */ /* 0x000fe40000000200 */
[----:B-1----:R-:W-:Y:S02]  /*2190*/  HMMA.16816.F32 R16, R124, R46, RZ ;  /* 0x0000002e7c10723c */ /* 0x002fe400000018ff */
[----:B---3--:R-:W-:Y:S06]  /*21a0*/  LDSM.16.M88.4 R48, [R202+0x8900] ;  /* 0x00890000ca30783b */ /* 0x008fec0000000200 */
[----:B-----5:R-:W-:Y:S08]  /*21b0*/  HMMA.16816.F32 R76, R128, R72, R12 ;  /* 0x00000048804c723c */ /* 0x020ff0000000180c */
[----:B------:R-:W-:Y:S01]  /*21c0*/  HMMA.16816.F32 R12, R124, R54, RZ ;  /* 0x000000367c0c723c */ /* 0x000fe200000018ff */
[----:B------:R-:W-:Y:S07]  /*21d0*/  LDSM.16.M88.4 R52, [R202+0x9100] ;  /* 0x00910000ca34783b */ /* 0x000fee0000000200 */
[----:B------:R-:W-:Y:S01]  /*21e0*/  HMMA.16816.F32 R104, R128, R58, R16 ;  /* 0x0000003a8068723c */ /* 0x000fe20000001810 */
[----:B------:R-:W1:Y:S07]  /*21f0*/  LDSM.16.M88.4 R16, [R202+0x8100] ;  /* 0x00810000ca10783b */ /* 0x000e6e0000000200 */
[C---:B------:R-:W-:Y:S08]  /*2200*/  HMMA.16816.F32 R24, R124.reuse, R70, RZ ;  /* 0x000000467c18723c */ /* 0x040ff000000018ff */
[----:B------:R-:W-:Y:S08]  /*2210*/  HMMA.16816.F32 R28, R124, R68, RZ ;  /* 0x000000447c1c723c */ /* 0x000ff000000018ff */
[C---:B------:R-:W-:Y:S01]  /*2220*/  HMMA.16816.F32 R84, R128.reuse, R60, R32 ;  /* 0x0000003c8054723c */ /* 0x040fe20000001820 */
[----:B------:R-:W2:Y:S07]  /*2230*/  LDSM.16.M88.4 R32, [R202+0xa100] ;  /* 0x00a10000ca20783b */ /* 0x000eae0000000200 */
[----:B------:R-:W-:Y:S08]  /*2240*/  HMMA.16816.F32 R96, R128, R56, R20 ;  /* 0x000000388060723c */ /* 0x000ff00000001814 */
[----:B------:R-:W-:Y:S08]  /*2250*/  HMMA.16816.F32 R20, R124, R80, RZ ;  /* 0x000000507c14723c */ /* 0x000ff000000018ff */
[----:B------:R-:W-:Y:S08]  /*2260*/  HMMA.16816.F32 R68, R128, R74, R12 ;  /* 0x0000004a8044723c */ /* 0x000ff0000000180c */
[----:B------:R-:W-:Y:S08]  /*2270*/  HMMA.16816.F32 R12, R124, R82, RZ ;  /* 0x000000527c0c723c */ /* 0x000ff000000018ff */
[C---:B------:R-:W-:Y:S08]  /*2280*/  HMMA.16816.F32 R60, R128.reuse, R110, R24 ;  /* 0x0000006e803c723c */ /* 0x040ff00000001818 */
[----:B------:R-:W-:Y:S01]  /*2290*/  HMMA.16816.F32 R64, R128, R108, R28 ;  /* 0x0000006c8040723c */ /* 0x000fe2000000181c */
[----:B------:R-:W-:Y:S07]  /*22a0*/  LDSM.16.M88.4 R28, [R202+0xa900] ;  /* 0x00a90000ca1c783b */ /* 0x000fee0000000200 */
[C---:B-1----:R-:W-:Y:S08]  /*22b0*/  HMMA.16816.F32 R36, R152.reuse, R16, R88 ;  /* 0x000000109824723c */ /* 0x042ff00000001858 */
[C---:B------:R-:W-:Y:S01]  /*22c0*/  HMMA.16816.F32 R24, R152.reuse, R18, R100 ;  /* 0x000000129818723c */ /* 0x040fe20000001864 */
[----:B------:R-:W1:Y:S07]  /*22d0*/  LDSM.16.M88.4 R16, [R199+0x800] ;  /* 0x00080000c710783b */ /* 0x000e6e0000000200 */
[----:B------:R-:W-:Y:S08]  /*22e0*/  HMMA.16816.F32 R72, R152, R48, R84 ;  /* 0x000000309848723c */ /* 0x000ff00000001854 */
[C---:B------:R-:W-:Y:S01]  /*22f0*/  HMMA.16816.F32 R56, R128.reuse, R112, R20 ;  /* 0x000000708038723c */ /* 0x040fe20000001814 */
[----:B------:R-:W3:Y:S07]  /*2300*/  LDSM.16.M88.4 R20, [R199] ;  /* 0x00000000c714783b */ /* 0x000eee0000000200 */
[----:B------:R-:W-:Y:S01]  /*2310*/  HMMA.16816.F32 R44, R128, R114, R12 ;  /* 0x00000072802c723c */ /* 0x000fe2000000180c */
[----:B------:R-:W4:Y:S04]  /*2320*/  LDSM.16.M88.4 R12, [R199+0x1000] ;  /* 0x00100000c70c783b */ /* 0x000f280000000200 */
[----:B------:R-:W-:Y:S03]  /*2330*/  LDSM.16.M88.4 R112, [R202+0xb900] ;  /* 0x00b90000ca70783b */ /* 0x000fe60000000200 */
[C---:B------:R-:W-:Y:S08]  /*2340*/  HMMA.16816.F32 R80, R152.reuse, R50, R92 ;  /* 0x000000329850723c */ /* 0x040ff0000000185c */
[C---:B------:R-:W-:Y:S01]  /*2350*/  HMMA.16816.F32 R100, R152.reuse, R42, R68 ;  /* 0x0000002a9864723c */ /* 0x040fe20000001844 */
[----:B------:R-:W5:Y:S07]  /*2360*/  LDSM.16.M88.4 R68, [R199+0x2000] ;  /* 0x00200000c744783b */ /* 0x000f6e0000000200 */
[C---:B--2---:R-:W-:Y:S08]  /*2370*/  HMMA.16816.F32 R92, R152.reuse, R32, R64 ;  /* 0x00000020985c723c */ /* 0x044ff00000001840 */
[C---:B------:R-:W-:Y:S01]  /*2380*/  HMMA.16816.F32 R88, R152.reuse, R34, R60 ;  /* 0x000000229858723c */ /* 0x040fe2000000183c */
[----:B------:R-:W2:Y:S04]  /*2390*/  LDSM.16.M88.4 R32, [R196+0xb900] ;  /* 0x00b90000c420783b */ /* 0x000ea80000000200 */
[----:B------:R-:W2:Y:S03]  /*23a0*/  LDSM.16.M88.4 R60, [R199+0x1800] ;  /* 0x00180000c73c783b */ /* 0x000ea60000000200 */
[C---:B------:R-:W-:Y:S08]  /*23b0*/  HMMA.16816.F32 R104, R152.reuse, R54, R104 ;  /* 0x000000369868723c */ /* 0x040ff00000001868 */
[----:B------:R-:W-:Y:S01]  /*23c0*/  HMMA.16816.F32 R96, R152, R52, R96 ;  /* 0x000000349860723c */ /* 0x000fe20000001860 */
[----:B------:R-:W2:Y:S07]  /*23d0*/  LDSM.16.M88.4 R52, [R199+0x2800] ;  /* 0x00280000c734783b */ /* 0x000eae0000000200 */
[----:B-1----:R-:W-:Y:S01]  /*23e0*/  HMMA.16816.F32 R48, R172, R16, R72 ;  /* 0x00000010ac30723c */ /* 0x002fe20000001848 */
[----:B------:R-:W-:Y:S07]  /*23f0*/  LDSM.16.M88.4 R72, [R196+0xd100] ;  /* 0x00d10000c448783b */ /* 0x000fee0000000200 */
[C---:B------:R-:W-:Y:S08]  /*2400*/  HMMA.16816.F32 R108, R152.reuse, R40, R76 ;  /* 0x00000028986c723c */ /* 0x040ff0000000184c */
[C---:B------:R-:W-:Y:S01]  /*2410*/  HMMA.16816.F32 R76, R152.reuse, R30, R44 ;  /* 0x0000001e984c723c */ /* 0x040fe2000000182c */
[----:B------:R-:W1:Y:S07]  /*2420*/  LDSM.16.M88.4 R44, [R196+0xb100] ;  /* 0x00b10000c42c783b */ /* 0x000e6e0000000200 */
[----:B------:R-:W-:Y:S01]  /*2430*/  HMMA.16816.F32 R84, R152, R28, R56 ;  /* 0x0000001c9854723c */ /* 0x000fe20000001838 */
[----:B------:R-:W1:Y:S07]  /*2440*/  LDSM.16.M88.4 R28, [R196+0xc100] ;  /* 0x00c10000c41c783b */ /* 0x000e6e0000000200 */
[C---:B---3--:R-:W-:Y:S08]  /*2450*/  HMMA.16816.F32 R64, R172.reuse, R20, R36 ;  /* 0x00000014ac40723c */ /* 0x048ff00000001824 */
[C---:B------:R-:W-:Y:S01]  /*2460*/  HMMA.16816.F32 R56, R172.reuse, R22, R24 ;  /* 0x00000016ac38723c */ /* 0x040fe20000001818 */
[----:B------:R-:W3:Y:S07]  /*2470*/  LDSM.16.M88.4 R24, [R196+0xc900] ;  /* 0x00c90000c418783b */ /* 0x000eee0000000200 */
[C---:B----4-:R-:W-:Y:S08]  /*2480*/  HMMA.16816.F32 R20, R172.reuse, R14, R104 ;  /* 0x0000000eac14723c */ /* 0x050ff00000001868 */
[C---:B-----5:R-:W-:Y:S08]  /*2490*/  HMMA.16816.F32 R104, R172.reuse, R68, R92 ;  /* 0x00000044ac68723c */ /* 0x060ff0000000185c */
[----:B------:R-:W-:Y:S08]  /*24a0*/  HMMA.16816.F32 R40, R172, R18, R80 ;  /* 0x00000012ac28723c */ /* 0x000ff00000001850 */
[----:B--2---:R-:W-:Y:S01]  /*24b0*/  HMMA.16816.F32 R92, R176, R32, R48 ;  /* 0x00000020b05c723c */ /* 0x004fe20000001830 */
[----:B------:R-:W2:Y:S07]  /*24c0*/  LDSM.16.M88.4 R48, [R196+0xd900] ;  /* 0x00d90000c430783b */ /* 0x000eae0000000200 */
[C---:B------:R-:W-:Y:S08]  /*24d0*/  HMMA.16816.F32 R36, R172.reuse, R12, R96 ;  /* 0x0000000cac24723c */ /* 0x040ff00000001860 */
[C---:B------:R-:W-:Y:S08]  /*24e0*/  HMMA.16816.F32 R16, R172.reuse, R60, R108 ;  /* 0x0000003cac10723c */ /* 0x040ff0000000186c */
[C---:B------:R-:W-:Y:S08]  /*24f0*/  HMMA.16816.F32 R12, R172.reuse, R62, R100 ;  /* 0x0000003eac0c723c */ /* 0x040ff00000001864 */
[C---:B------:R-:W-:Y:S08]  /*2500*/  HMMA.16816.F32 R100, R172.reuse, R70, R88 ;  /* 0x00000046ac64723c */ /* 0x040ff00000001858 */
[C---:B------:R-:W-:Y:S08]  /*2510*/  HMMA.16816.F32 R96, R172.reuse, R52, R84 ;  /* 0x00000034ac60723c */ /* 0x040ff00000001854 */
[----:B------:R-:W-:Y:S08]  /*2520*/  HMMA.16816.F32 R88, R172, R54, R76 ;  /* 0x00000036ac58723c */ /* 0x000ff0000000184c */
[C---:B-1----:R-:W-:Y:S01]  /*2530*/  HMMA.16816.F32 R80, R176.reuse, R46, R56 ;  /* 0x0000002eb050723c */ /* 0x042fe20000001838 */
[----:B------:R-:W1:Y:S07]  /*2540*/  LDSM.16.M88.4 R56, [R203+0x3000] ;  /* 0x00300000cb38783b */ /* 0x000e6e0000000200 */
[C---:B------:R-:W-:Y:S01]  /*2550*/  HMMA.16816.F32 R76, R176.reuse, R34, R40 ;  /* 0x00000022b04c723c */ /* 0x040fe20000001828 */
[----:B------:R-:W4:Y:S04]  /*2560*/  LDSM.16.M88.4 R32, [R203+0x5800] ;  /* 0x00580000cb20783b */ /* 0x000f280000000200 */
[----:B------:R-:W-:Y:S03]  /*2570*/  LDSM.16.M88.4 R40, [R203+0x4800] ;  /* 0x00480000cb28783b */ /* 0x000fe60000000200 */
[C---:B------:R-:W-:Y:S01]  /*2580*/  HMMA.16816.F32 R84, R176.reuse, R44, R64 ;  /* 0x0000002cb054723c */ /* 0x040fe20000001840 */
[----:B------:R-:W5:Y:S04]  /*2590*/  LDSM.16.M88.4 R64, [R203+0x3800] ;  /* 0x00380000cb40783b */ /* 0x000f680000000200 */
[----:B------:R-:W-:Y:S03]  /*25a0*/  LDSM.16.M88.4 R44, [R203+0x4000] ;  /* 0x00400000cb2c783b */ /* 0x000fe60000000200 */
[C---:B------:R-:W-:Y:S01]  /*25b0*/  HMMA.16816.F32 R68, R176.reuse, R28, R36 ;  /* 0x0000001cb044723c */ /* 0x040fe20000001824 */
[----:B------:R-:W1:Y:S07]  /*25c0*/  LDSM.16.M88.4 R36, [R203+0x5000] ;  /* 0x00500000cb24783b */ /* 0x000e6e0000000200 */
[C---:B------:R-:W-:Y:S08]  /*25d0*/  HMMA.16816.F32 R60, R176.reuse, R30, R20 ;  /* 0x0000001eb03c723c */ /* 0x040ff00000001814 */
[C---:B---3--:R-:W-:Y:S08]  /*25e0*/  HMMA.16816.F32 R52, R176.reuse, R24, R16 ;  /* 0x00000018b034723c */ /* 0x048ff00000001810 */
[C---:B------:R-:W-:Y:S08]  /*25f0*/  HMMA.16816.F32 R28, R176.reuse, R26, R12 ;  /* 0x0000001ab01c723c */ /* 0x040ff0000000180c */
[C---:B--2---:R-:W-:Y:S08]  /*2600*/  HMMA.16816.F32 R16, R176.reuse, R48, R96 ;  /* 0x00000030b010723c */ /* 0x044ff00000001860 */
[C---:B------:R-:W-:Y:S08]  /*2610*/  HMMA.16816.F32 R12, R176.reuse, R50, R88 ;  /* 0x00000032b00c723c */ /* 0x040ff00000001858 */
[C---:B------:R-:W-:Y:S08]  /*2620*/  HMMA.16816.F32 R20, R176.reuse, R74, R100 ;  /* 0x0000004ab014723c */ /* 0x040ff00000001864 */
[----:B------:R-:W-:Y:S01]  /*2630*/  HMMA.16816.F32 R24, R176, R72, R104 ;  /* 0x00000048b018723c */ /* 0x000fe20000001868 */
[----:B------:R-:W-:Y:S07]  /*2640*/  LDSM.16.M88.4 R72, [R199+0x3000] ;  /* 0x00300000c748783b */ /* 0x000fee0000000200 */
[C---:B-1----:R-:W-:Y:S08]  /*2650*/  HMMA.16816.F32 R48, R180.reuse, R56, R84 ;  /* 0x00000038b430723c */ /* 0x042ff00000001854 */
[C---:B----4-:R-:W-:Y:S01]  /*2660*/  HMMA.16816.F32 R88, R180.reuse, R32, R16 ;  /* 0x00000020b458723c */ /* 0x050fe20000001810 */
[----:B------:R-:W1:Y:S07]  /*2670*/  LDSM.16.M88.4 R16, [R202+0xc900] ;  /* 0x00c90000ca10783b */ /* 0x000e6e0000000200 */
[C---:B------:R-:W-:Y:S01]  /*2680*/  HMMA.16816.F32 R84, R180.reuse, R34, R12 ;  /* 0x00000022b454723c */ /* 0x040fe2000000180c */
[----:B------:R-:W2:Y:S07]  /*2690*/  LDSM.16.M88.4 R12, [R202+0xd100] ;  /* 0x00d10000ca0c783b */ /* 0x000eae0000000200 */
[C---:B-----5:R-:W-:Y:S08]  /*26a0*/  HMMA.16816.F32 R100, R180.reuse, R66, R76 ;  /* 0x00000042b464723c */ /* 0x060ff0000000184c */
[C---:B------:R-:W-:Y:S01]  /*26b0*/  HMMA.16816.F32 R96, R180.reuse, R38, R20 ;  /* 0x00000026b460723c */ /* 0x040fe20000001814 */
[----:B------:R-:W3:Y:S07]  /*26c0*/  LDSM.16.M88.4 R20, [R202+0xd900] ;  /* 0x00d90000ca14783b */ /* 0x000eee0000000200 */
[C---:B------:R-:W-:Y:S08]  /*26d0*/  HMMA.16816.F32 R56, R180.reuse, R58, R80 ;  /* 0x0000003ab438723c */ /* 0x040ff00000001850 */
[C---:B------:R-:W-:Y:S01]  /*26e0*/  HMMA.16816.F32 R76, R180.reuse, R44, R68 ;  /* 0x0000002cb44c723c */ /* 0x040fe20000001844 */
[----:B------:R-:W4:Y:S07]  /*26f0*/  LDSM.16.M88.4 R68, [R199+0x3800] ;  /* 0x00380000c744783b */ /* 0x000f2e0000000200 */
[C---:B------:R-:W-:Y:S08]  /*2700*/  HMMA.16816.F32 R104, R180.reuse, R40, R52 ;  /* 0x00000028b468723c */ /* 0x040ff00000001834 */
[C---:B------:R-:W-:Y:S08]  /*2710*/  HMMA.16816.F32 R28, R180.reuse, R42, R28 ;  /* 0x0000002ab41c723c */ /* 0x040ff0000000181c */
[C---:B------:R-:W-:Y:S08]  /*2720*/  HMMA.16816.F32 R24, R180.reuse, R36, R24 ;  /* 0x00000024b418723c */ /* 0x040ff00000001818 */
[C---:B------:R-:W-:Y:S01]  /*2730*/  HMMA.16816.F32 R92, R180.reuse, R64, R92 ;  /* 0x00000040b45c723c */ /* 0x040fe2000000185c */
[----:B------:R-:W5:Y:S07]  /*2740*/  LDSM.16.M88.4 R64, [R199+0x4000] ;  /* 0x00400000c740783b */ /* 0x000f6e0000000200 */
[----:B------:R-:W-:Y:S01]  /*2750*/  HMMA.16816.F32 R108, R180, R46, R60 ;  /* 0x0000002eb46c723c */ /* 0x000fe2000000183c */
[----:B------:R-:W2:Y:S07]  /*2760*/  LDSM.16.M88.4 R60, [R199+0x4800] ;  /* 0x00480000c73c783b */ /* 0x000eae0000000200 */
[C---:B------:R-:W-:Y:S01]  /*2770*/  HMMA.16816.F32 R52, R184.reuse, R118, R56 ;  /* 0x00000076b834723c */ /* 0x040fe20000001838 */
[----:B------:R-:W3:Y:S07]  /*2780*/  LDSM.16.M88.4 R56, [R199+0x5000] ;  /* 0x00500000c738783b */ /* 0x000eee0000000200 */
[----:B------:R-:W-:Y:S01]  /*2790*/  HMMA.16816.F32 R40, R184, R120, R76 ;  /* 0x00000078b828723c */ /* 0x000fe2000000184c */
[----:B------:R-:W3:Y:S01]  /*27a0*/  LDSM.16.M88.4 R76, [R199+0x5800] ;  /* 0x00580000c74c783b */ /* 0x000ee20000000200 */
[----:B------:R-:W-:-:S06]  /*27b0*/  DEPBAR.LE SB0, 0x0 ;  /* 0x000080000000791a */ /* 0x000fcc0000000000 */
[C---:B-1----:R-:W-:Y:S08]  /*27c0*/  HMMA.16816.F32 R32, R184.reuse, R16, R104 ;  /* 0x00000010b820723c */ /* 0x042ff00000001868 */
[C---:B------:R-:W-:Y:S08]  /*27d0*/  HMMA.16816.F32 R28, R184.reuse, R18, R28 ;  /* 0x00000012b81c723c */ /* 0x040ff0000000181c */
[C---:B------:R-:W-:Y:S08]  /*27e0*/  HMMA.16816.F32 R80, R184.reuse, R116, R48 ;  /* 0x00000074b850723c */ /* 0x040ff00000001830 */
[C---:B--2---:R-:W-:Y:S08]  /*27f0*/  HMMA.16816.F32 R24, R184.reuse, R12, R24 ;  /* 0x0000000cb818723c */ /* 0x044ff00000001818 */
[C---:B------:R-:W-:Y:S08]  /*2800*/  HMMA.16816.F32 R16, R184.reuse, R14, R96 ;  /* 0x0000000eb810723c */ /* 0x040ff00000001860 */
[C---:B------:R-:W-:Y:S08]  /*2810*/  HMMA.16816.F32 R48, R184.reuse, R112, R92 ;  /* 0x00000070b830723c */ /* 0x040ff0000000185c */
[C---:B------:R-:W-:Y:S08]  /*2820*/  HMMA.16816.F32 R44, R184.reuse, R114, R100 ;  /* 0x00000072b82c723c */ /* 0x040ff00000001864 */
[C---:B------:R-:W-:Y:S08]  /*2830*/  HMMA.16816.F32 R36, R184.reuse, R122, R108 ;  /* 0x0000007ab824723c */ /* 0x040ff0000000186c */
[C---:B---3--:R-:W-:Y:S08]  /*2840*/  HMMA.16816.F32 R12, R184.reuse, R20, R88 ;  /* 0x00000014b80c723c */ /* 0x048ff00000001858 */
[----:B------:R-:W-:Y:S08]  /*2850*/  HMMA.16816.F32 R20, R184, R22, R84 ;  /* 0x00000016b814723c */ /* 0x000ff00000001854 */
[C---:B------:R-:W-:Y:S08]  /*2860*/  HMMA.16816.F32 R112, R192.reuse, R72, R80 ;  /* 0x00000048c070723c */ /* 0x040ff00000001850 */
[C---:B------:R-:W-:Y:S08]  /*2870*/  HMMA.16816.F32 R104, R192.reuse, R74, R52 ;  /* 0x0000004ac068723c */ /* 0x040ff00000001834 */
[C---:B----4-:R-:W-:Y:S08]  /*2880*/  HMMA.16816.F32 R100, R192.reuse, R68, R48 ;  /* 0x00000044c064723c */ /* 0x050ff00000001830 */
[C---:B------:R-:W-:Y:S08]  /*2890*/  HMMA.16816.F32 R88, R192.reuse, R70, R44 ;  /* 0x00000046c058723c */ /* 0x040ff0000000182c */
[C---:B-----5:R-:W-:Y:S08]  /*28a0*/  HMMA.16816.F32 R92, R192.reuse, R64, R40 ;  /* 0x00000040c05c723c */ /* 0x060ff00000001828 */
[C---:B------:R-:W-:Y:S08]  /*28b0*/  HMMA.16816.F32 R96, R192.reuse, R66, R36 ;  /* 0x00000042c060723c */ /* 0x040ff00000001824 */
[C---:B------:R-:W-:Y:S08]  /*28c0*/  HMMA.16816.F32 R84, R192.reuse, R60, R32 ;  /* 0x0000003cc054723c */ /* 0x040ff00000001820 */
[C---:B------:R-:W-:Y:S08]  /*28d0*/  HMMA.16816.F32 R60, R192.reuse, R62, R28 ;  /* 0x0000003ec03c723c */ /* 0x040ff0000000181c */
[C---:B------:R-:W-:Y:S08]  /*28e0*/  HMMA.16816.F32 R64, R192.reuse, R56, R24 ;  /* 0x00000038c040723c */ /* 0x040ff00000001818 */
[C---:B------:R-:W-:Y:S08]  /*28f0*/  HMMA.16816.F32 R68, R192.reuse, R58, R16 ;  /* 0x0000003ac044723c */ /* 0x040ff00000001810 */
[C---:B------:R-:W-:Y:S08]  /*2900*/  HMMA.16816.F32 R72, R192.reuse, R76, R12 ;  /* 0x0000004cc048723c */ /* 0x040ff0000000180c */
[----:B------:R-:W-:Y:S01]  /*2910*/  HMMA.16816.F32 R80, R192, R78, R20 ;  /* 0x0000004ec050723c */ /* 0x000fe20000001814 */
[----:B------:R-:W-:Y:S06]  /*2920*/  BAR.SYNC.DEFER_BLOCKING 0x0 ;  /* 0x0000000000007b1d */ /* 0x000fec0000010000 */
[----:B------:R-:W-:Y:S05]  /*2930*/  @!P0 BRA `(.L_x_242) ;  /* 0x000003f000008947 */ /* 0x000fea0003800000 */
[----:B------:R-:W-:Y:S01]  /*2940*/  IADD3 R3, R231, R132, R148 ;  /* 0x00000084e7037210 */ /* 0x000fe20007ffe094 */
[----:B------:R-:W-:-:S03]  /*2950*/  IMAD.MOV.U32 R216, RZ, RZ, RZ ;  /* 0x000000ffffd87224 */ /* 0x000fc600078e00ff */
[----:B------:R-:W-:-:S05]  /*2960*/  IADD3 R3, R3, -0x60, RZ ;  /* 0xffffffa003037810 */ /* 0x000fca0007ffe0ff */
[----:B------:R-:W-:-:S04]  /*2970*/  @P5 IMAD.HI.U32 R6, R3, c[0x0][0x2bc], RZ ;  /* 0x0000af0003065a27 */ /* 0x000fc800078e00ff */
[----:B------:R-:W-:Y:S01]  /*2980*/  IMAD.MOV.U32 R2, RZ, RZ, R3 ;  /* 0x000000ffff027224 */ /* 0x000fe200078e0003 */
[----:B------:R-:W-:-:S04]  /*2990*/  @P5 SHF.R.U32.HI R2, RZ, c[0x0][0x2c0], R6 ;  /* 0x0000b000ff025a19 */ /* 0x000fc80000011606 */
[----:B------:R-:W-:-:S04]  /*29a0*/  @!P1 IADD3 R7, P0, R2, R146, RZ ;  /* 0x0000009202079210 */ /* 0x000fc80007f1e0ff */
[----:B------:R-:W-:Y:S02]  /*29b0*/  @!P1 LEA.HI.X.SX32 R8, R2, R143, 0x1, P0 ;  /* 0x0000008f02089211 */ /* 0x000fe400000f0eff */
[----:B------:R-:W-:-:S04]  /*29c0*/  @!P1 LEA R6, P0, R7, c[0x0][0x2a0], 0x2 ;  /* 0x0000a80007069a11 */ /* 0x000fc800078010ff */
[----:B------:R-:W-:-:S05]  /*29d0*/  @!P1 LEA.HI.X R7, R7, c[0x0][0x2a4], R8, 0x2, P0 ;  /* 0x0000a90007079a11 */ /* 0x000fca00000f1408 */
[----:B------:R1:W2:Y:S01]  /*29e0*/  @!P1 LDG.E R216, [R6.64] ;  /* 0x0000000606d89981 */ /* 0x0002a2000c1e1900 */
[----:B------:R-:W-:Y:S01]  /*29f0*/  IMAD.MOV R2, RZ, RZ, -R2 ;  /* 0x000000ffff027224 */ /* 0x000fe200078e0a02 */
[C---:B------:R-:W-:Y:S01]  /*2a00*/  ISETP.GE.AND P2, PT, R226.reuse, c[0x0][0x1d4], PT ;  /* 0x00007500e2007a0c */ /* 0x040fe20003f46270 */
[----:B------:R-:W-:Y:S02]  /*2a10*/  IMAD.SHL.U32 R22, R226, 0x2, RZ ;  /* 0x00000002e2167824 */ /* 0x000fe400078e00ff */
[----:B------:R-:W-:Y:S01]  /*2a20*/  IMAD R217, R2, c[0x0][0x2b8], R3 ;  /* 0x0000ae0002d97a24 */ /* 0x000fe200078e0203 */
[----:B------:R-:W-:-:S04]  /*2a30*/  SEL R21, RZ, 0x10, P2 ;  /* 0x00000010ff157807 */ /* 0x000fc80001000000 */
        /* <DEDUP_REMOVED lines=8> */
[----:B------:R-:W-:-:S03]  /*2ac0*/  IADD3 R2, P0, R144, R2, RZ ;  /* 0x0000000290027210 */ /* 0x000fc60007f1e0ff */
[----:B------:R-:W-:-:S05]  /*2ad0*/  IMAD R6, R216, c[0x0][0x1f4], R6 ;  /* 0x00007d00d8067a24 */ /* 0x000fca00078e0206 */
[----:B------:R-:W-:Y:S02]  /*2ae0*/  IADD3.X R3, R142, R3, R6, P0, !PT ;  /* 0x000000038e037210 */ /* 0x000fe400007fe406 */
[----:B------:R-:W-:Y:S02]  /*2af0*/  LEA R8, P0, R2, c[0x0][0x1c8], 0x1 ;  /* 0x0000720002087a11 */ /* 0x000fe400078008ff */
[----:B------:R-:W-:Y:S02]  /*2b00*/  SHF.L.U64.HI R6, R226, 0x1, R248 ;  /* 0x00000001e2067819 */ /* 0x000fe400000102f8 */
[----:B------:R-:W-:Y:S01]  /*2b10*/  LEA.HI.X R7, R2, c[0x0][0x1cc], R3, 0x1, P0 ;  /* 0x0000730002077a11 */ /* 0x000fe200000f0c03 */
[----:B------:R-:W1:Y:S01]  /*2b20*/  SHFL.IDX PT, R9, R8, 0x2, 0x181f ;  /* 0x00581f0008097f89 */ /* 0x000e6200000e0000 */
[----:B------:R-:W-:Y:S02]  /*2b30*/  IADD3 R2, -R21, 0x10, RZ ;  /* 0x0000001015027810 */ /* 0x000fe40007ffe1ff */
[----:B------:R-:W-:Y:S01]  /*2b40*/  IADD3 R3, -R139, 0x10, RZ ;  /* 0x000000108b037810 */ /* 0x000fe20007ffe1ff */
[----:B------:R-:W2:Y:S01]  /*2b50*/  SHFL.IDX PT, R11, R7, 0x2, 0x181f ;  /* 0x00581f00070b7f89 */ /* 0x000ea200000e0000 */
[----:B------:R-:W-:-:S02]  /*2b60*/  LOP3.LUT R2, R2, 0xf, RZ, 0xc0, !PT ;  /* 0x0000000f02027812 */ /* 0x000fc400078ec0ff */
[----:B------:R-:W-:Y:S01]  /*2b70*/  LOP3.LUT R12, R3, 0xf, RZ, 0xc0, !PT ;  /* 0x0000000f030c7812 */ /* 0x000fe200078ec0ff */
[----:B------:R-:W-:Y:S01]  /*2b80*/  SHFL.IDX PT, R20, R8, 0x1, 0x181f ;  /* 0x00381f0008147f89 */ /* 0x000fe200000e0000 */
[----:B------:R-:W-:Y:S02]  /*2b90*/  SHF.L.U64.HI R3, R140, 0x1, R141 ;  /* 0x000000018c037819 */ /* 0x000fe4000001028d */
[----:B-1----:R-:W-:Y:S01]  /*2ba0*/  IADD3 R18, P2, P0, R2, R9, R22 ;  /* 0x0000000902127210 */ /* 0x002fe2000785e016 */
[----:B------:R-:W-:-:S03]  /*2bb0*/  IMAD.SHL.U32 R2, R140, 0x2, RZ ;  /* 0x000000028c027824 */ /* 0x000fc600078e00ff */
[----:B--2---:R-:W-:Y:S02]  /*2bc0*/  IADD3.X R19, RZ, R11, R6, P2, P0 ;  /* 0x0000000bff137210 */ /* 0x004fe400017e0406 */
[----:B------:R-:W-:Y:S02]  /*2bd0*/  IADD3 R16, P2, P0, R12, R9, R2 ;  /* 0x000000090c107210 */ /* 0x000fe4000785e002 */
[----:B------:R-:W1:Y:S02]  /*2be0*/  SHFL.IDX PT, R9, R8, RZ, 0x181f ;  /* 0x00181fff08097589 */ /* 0x000e6400000e0000 */
[----:B------:R-:W-:Y:S02]  /*2bf0*/  IADD3.X R17, RZ, R11, R3, P2, P0 ;  /* 0x0000000bff117210 */ /* 0x000fe400017e0403 */
[----:B------:R-:W2:Y:S01]  /*2c00*/  SHFL.IDX PT, R11, R7, RZ, 0x181f ;  /* 0x00181fff070b7589 */ /* 0x000ea200000e0000 */
[----:B------:R-:W-:-:S03]  /*2c10*/  ISETP.GE.AND P2, PT, R226, c[0x0][0x1d4], PT ;  /* 0x00007500e2007a0c */ /* 0x000fc60003f46270 */
[----:B------:R-:W3:Y:S01]  /*2c20*/  SHFL.IDX PT, R7, R7, 0x1, 0x181f ;  /* 0x00381f0007077f89 */ /* 0x000ee200000e0000 */
[----:B-1----:R-:W-:-:S05]  /*2c30*/  IADD3 R14, P0, R9, R22, RZ ;  /* 0x00000016090e7210 */ /* 0x002fca0007f1e0ff */
[----:B--2---:R-:W-:Y:S01]  /*2c40*/  IMAD.X R15, R11, 0x1, R6, P0 ;  /* 0x000000010b0f7824 */ /* 0x004fe200000e0606 */
[----:B------:R-:W-:-:S04]  /*2c50*/  IADD3 R12, P0, R9, R2, RZ ;  /* 0x00000002090c7210 */ /* 0x000fc80007f1e0ff */
[----:B------:R1:W-:Y:S01]  /*2c60*/  LDGSTS.E.BYPASS.LTC128B.128 [R219+0x8100], [R14.64], !P2 ;  /* 0x081000000edb7fae */ /* 0x0003e2000d101d46 */
[----:B------:R-:W-:Y:S01]  /*2c70*/  IMAD.X R13, R11, 0x1, R3, P0 ;  /* 0x000000010b0d7824 */ /* 0x000fe200000e0603 */
[----:B------:R-:W-:-:S04]  /*2c80*/  IADD3 R8, P0, R20, R22, RZ ;  /* 0x0000001614087210 */ /* 0x000fc80007f1e0ff */
[----:B------:R1:W-:Y:S01]  /*2c90*/  LDGSTS.E.BYPASS.LTC128B.128 [R219+0xb100], [R12.64], !P6 ;  /* 0x0b1000000cdb7fae */ /* 0x0003e2000f101d46 */
[----:B---3--:R-:W-:Y:S01]  /*2ca0*/  IMAD.X R9, R7, 0x1, R6, P0 ;  /* 0x0000000107097824 */ /* 0x008fe200000e0606 */
[----:B------:R-:W-:-:S04]  /*2cb0*/  IADD3 R2, P0, R20, R2, RZ ;  /* 0x0000000214027210 */ /* 0x000fc80007f1e0ff */
[----:B------:R1:W-:Y:S01]  /*2cc0*/  LDGSTS.E.BYPASS.LTC128B.128 [R219+0x9100], [R8.64], !P2 ;  /* 0x0910000008db7fae */ /* 0x0003e2000d101d46 */
[----:B------:R-:W-:Y:S01]  /*2cd0*/  IMAD.X R3, R7, 0x1, R3, P0 ;  /* 0x0000000107037824 */ /* 0x000fe200000e0603 */
[----:B------:R-:W-:-:S04]  /*2ce0*/  ISETP.NE.U32.AND P0, PT, R21, RZ, PT ;  /* 0x000000ff1500720c */ /* 0x000fc80003f05070 */
[----:B------:R1:W-:Y:S09]  /*2cf0*/  LDGSTS.E.BYPASS.LTC128B.128 [R219+0xc100], [R2.64], !P6 ;  /* 0x0c10000002db7fae */ /* 0x0003f2000f101d46 */
[----:B------:R1:W-:Y:S01]  /*2d00*/  LDGSTS.E.BYPASS.LTC128B.128.ZFILL [R219+0xa100], [R18.64], P0 ;  /* 0x0a10000012db7fae */ /* 0x0003e20008141d46 */
[----:B------:R-:W-:-:S13]  /*2d10*/  ISETP.NE.U32.AND P0, PT, R139, RZ, PT ;  /* 0x000000ff8b00720c */ /* 0x000fda0003f05070 */
[----:B------:R1:W-:Y:S02]  /*2d20*/  LDGSTS.E.BYPASS.LTC128B.128.ZFILL [R219+0xd100], [R16.64], P0 ;  /* 0x0d10000010db7fae */ /* 0x0003e40008141d46 */
.L_x_242:
[----:B-1----:R-:W-:Y:S01]  /*2d30*/  FMUL.FTZ R2, R113, c[0x0][0x320] ;  /* 0x0000c80071027a20 */ /* 0x002fe20000410000 */
[----:B------:R-:W-:Y:S01]  /*2d40*/  LOP3.LUT R3, R135, 0xffffffe0, RZ, 0xc0, !PT ;  /* 0xffffffe087037812 */ /* 0x000fe200078ec0ff */
[----:B------:R-:W-:Y:S01]  /*2d50*/  ULDC UR4, c[0x0][0x324] ;  /* 0x0000c90000047ab9 */ /* 0x000fe20000000800 */
[----:B------:R-:W-:Y:S01]  /*2d60*/  LEA.HI R6, R136, R137, RZ, 0x2 ;  /* 0x0000008988067211 */ /* 0x000fe200078f10ff */
[----:B------:R1:W2:Y:S01]  /*2d70*/  MUFU.TANH R37, R2 ;  /* 0x0000000200257308 */ /* 0x0002a20000002400 */
[----:B------:R-:W-:Y:S01]  /*2d80*/  SHF.R.S32.HI R7, RZ, 0x1f, R134 ;  /* 0x0000001fff077819 */ /* 0x000fe20000011486 */
[----:B------:R-:W-:Y:S01]  /*2d90*/  ULOP3.LUT UR4, URZ, UR4, URZ, 0x33, !UPT ;  /* 0x000000043f047292 */ /* 0x000fe2000f8e333f */
[----:B------:R-:W-:Y:S01]  /*2da0*/  LOP3.LUT R6, R6, 0xfffffffc, RZ, 0xc0, !PT ;  /* 0xfffffffc06067812 */ /* 0x000fe200078ec0ff */
[----:B------:R-:W0:Y:S01]  /*2db0*/  LDGDEPBAR ;  /* 0x00000000000079af */ /* 0x000e220000000000 */
[----:B------:R-:W-:-:S04]  /*2dc0*/  LEA.HI R7, R7, R134, RZ, 0x3 ;  /* 0x0000008607077211 */ /* 0x000fc800078f18ff */
[----:B------:R-:W-:-:S04]  /*2dd0*/  LOP3.LUT R7, R7, 0xffffff8, RZ, 0xc0, !PT ;  /* 0x0ffffff807077812 */ /* 0x000fc800078ec0ff */
[----:B------:R-:W-:Y:S01]  /*2de0*/  IADD3 R11, R134, -R7, RZ ;  /* 0x80000007860b7210 */ /* 0x000fe20007ffe0ff */
[----:B-1----:R-:W-:-:S04]  /*2df0*/  FMUL.FTZ R2, R104, c[0x0][0x320] ;  /* 0x0000c80068027a20 */ /* 0x002fc80000410000 */
[----:B------:R1:W3:Y:S02]  /*2e00*/  MUFU.TANH R36, R2 ;  /* 0x0000000200247308 */ /* 0x0002e40000002400 */
[----:B-1----:R-:W-:-:S06]  /*2e10*/  FMUL.FTZ R2, R105, c[0x0][0x320] ;  /* 0x0000c80069027a20 */ /* 0x002fcc0000410000 */
[----:B------:R1:W4:Y:S02]  /*2e20*/  MUFU.TANH R35, R2 ;  /* 0x0000000200237308 */ /* 0x0003240000002400 */
[----:B-1----:R-:W-:-:S06]  /*2e30*/  FMUL.FTZ R2, R100, c[0x0][0x320] ;  /* 0x0000c80064027a20 */ /* 0x002fcc0000410000 */
[----:B------:R1:W1:Y:S02]  /*2e40*/  MUFU.TANH R34, R2 ;  /* 0x0000000200227308 */ /* 0x0002640000002400 */
        /* <DEDUP_REMOVED lines=24> */
[----:B-1----:R-:W-:Y:S01]  /*2fd0*/  IADD3 R2, -R3, R137, RZ ;  /* 0x0000008903027210 */ /* 0x002fe20007ffe1ff */
[----:B------:R-:W-:-:S03]  /*2fe0*/  FMUL.FTZ R3, R65, c[0x0][0x320] ;  /* 0x0000c80041037a20 */ /* 0x000fc60000410000 */
[----:B------:R-:W-:Y:S02]  /*2ff0*/  SHF.R.S32.HI R8, RZ, 0x1f, R2 ;  /* 0x0000001fff087819 */ /* 0x000fe40000011402 */
[----:B------:R1:W1:Y:S02]  /*3000*/  MUFU.TANH R21, R3 ;  /* 0x0000000300157308 */ /* 0x0002640000002400 */
[----:B-1----:R-:W-:Y:S02]  /*3010*/  IADD3 R3, -R6, R137, RZ ;  /* 0x0000008906037210 */ /* 0x002fe40007ffe1ff */
[----:B------:R-:W-:Y:S01]  /*3020*/  LEA.HI R6, R8, R2, RZ, 0x2 ;  /* 0x0000000208067211 */ /* 0x000fe200078f10ff */
[----:B------:R-:W-:Y:S01]  /*3030*/  FMUL.FTZ R8, R68, c[0x0][0x320] ;  /* 0x0000c80044087a20 */ /* 0x000fe20000410000 */
[----:B------:R-:W-:Y:S02]  /*3040*/  LEA.HI R9, R3, R3, RZ, 0x1 ;  /* 0x0000000303097211 */ /* 0x000fe400078f08ff */
[----:B------:R-:W-:Y:S01]  /*3050*/  LEA.HI.SX32 R7, R6, R156, 0x1e ;  /* 0x0000009c06077211 */ /* 0x000fe200078ff2ff */
[----:B------:R1:W1:Y:S01]  /*3060*/  MUFU.TANH R20, R8 ;  /* 0x0000000800147308 */ /* 0x0002620000002400 */
[----:B------:R-:W-:-:S04]  /*3070*/  LOP3.LUT R9, R9, 0x1ffffffe, RZ, 0xc0, !PT ;  /* 0x1ffffffe09097812 */ /* 0x000fc800078ec0ff */
[----:B------:R-:W-:Y:S01]  /*3080*/  IADD3 R3, R3, -R9, RZ ;  /* 0x8000000903037210 */ /* 0x000fe20007ffe0ff */
[----:B-1----:R-:W-:Y:S02]  /*3090*/  IMAD R8, R11, 0x10, R7 ;  /* 0x000000100b087824 */ /* 0x002fe400078e0207 */
[----:B------:R-:W-:-:S03]  /*30a0*/  FMUL.FTZ R7, R69, c[0x0][0x320] ;  /* 0x0000c80045077a20 */ /* 0x000fc60000410000 */
[----:B------:R-:W-:Y:S01]  /*30b0*/  LEA R12, R3, R8, 0x3 ;  /* 0x00000008030c7211 */ /* 0x000fe200078e18ff */
[----:B------:R-:W-:Y:S01]  /*30c0*/  FMUL.FTZ R3, R72, c[0x0][0x320] ;  /* 0x0000c80048037a20 */ /* 0x000fe20000410000 */
[----:B------:R1:W1:Y:S03]  /*30d0*/  MUFU.TANH R19, R7 ;  /* 0x0000000700137308 */ /* 0x0002660000002400 */
[----:B------:R-:W-:Y:S01]  /*30e0*/  @P4 IMAD.HI.U32 R8, R12, c[0x0][0x2c8], RZ ;  /* 0x0000b2000c084a27 */ /* 0x000fe200078e00ff */
[----:B------:R5:W-:Y:S04]  /*30f0*/  STL [R1+0x8], R12 ;  /* 0x0000080c01007387 */ /* 0x000be80000100800 */
[----:B------:R2:W2:Y:S01]  /*3100*/  MUFU.TANH R18, R3 ;  /* 0x0000000300127308 */ /* 0x0004a20000002400 */
[----:B-1----:R-:W-:Y:S01]  /*3110*/  IMAD.MOV.U32 R7, RZ, RZ, R12 ;  /* 0x000000ffff077224 */ /* 0x002fe200078e000c */
[----:B------:R-:W-:Y:S01]  /*3120*/  @P4 SHF.R.U32.HI R7, RZ, c[0x0][0x2cc], R8 ;  /* 0x0000b300ff074a19 */ /* 0x000fe20000011608 */
[----:B------:R-:W-:-:S05]  /*3130*/  FMUL.FTZ R8, R80, c[0x0][0x320] ;  /* 0x0000c80050087a20 */ /* 0x000fca0000410000 */
[----:B------:R-:W1:Y:S01]  /*3140*/  MUFU.TANH R16, R8 ;  /* 0x0000000800107308 */ /* 0x000e620000002400 */
[----:B--2---:R-:W-:-:S07]  /*3150*/  FMUL.FTZ R3, R73, c[0x0][0x320] ;  /* 0x0000c80049037a20 */ /* 0x004fce0000410000 */
[----:B------:R2:W1:Y:S02]  /*3160*/  MUFU.TANH R17, R3 ;  /* 0x0000000300117308 */ /* 0x0004640000002400 */
[----:B--2---:R-:W-:Y:S02]  /*3170*/  LOP3.LUT R3, R6, 0x7ffffffc, RZ, 0xc0, !PT ;  /* 0x7ffffffc06037812 */ /* 0x004fe400078ec0ff */
[----:B------:R-:W2:Y:S02]  /*3180*/  SHFL.IDX PT, R6, R7, RZ, 0x1c1f ;  /* 0x001c1fff07067589 */ /* 0x000ea400000e0000 */
[----:B------:R-:W-:Y:S01]  /*3190*/  IADD3 R3, R2, -R3, RZ ;  /* 0x8000000302037210 */ /* 0x000fe20007ffe0ff */
[----:B------:R-:W-:-:S03]  /*31a0*/  FMUL.FTZ R2, R81, c[0x0][0x320] ;  /* 0x0000c80051027a20 */ /* 0x000fc60000410000 */
[----:B------:R-:W-:Y:S01]  /*31b0*/  SHF.L.U32 R9, R3, 0x1, RZ ;  /* 0x0000000103097819 */ /* 0x000fe200000006ff */
[----:B------:R1:W1:Y:S01]  /*31c0*/  MUFU.TANH R15, R2 ;  /* 0x00000002000f7308 */ /* 0x0002620000002400 */
[----:B------:R-:W-:Y:S02]  /*31d0*/  FMUL.FTZ R3, R112, c[0x0][0x320] ;  /* 0x0000c80070037a20 */ /* 0x000fe40000410000 */
[----:B------:R-:W-:Y:S01]  /*31e0*/  IADD3 R11, -R9, R252, R10 ;  /* 0x000000fc090b7210 */ /* 0x000fe20007ffe10a */
[----:B------:R2:W-:Y:S01]  /*31f0*/  STL [R1+0x4], R9 ;  /* 0x0000040901007387 */ /* 0x0005e20000100800 */
[----:B------:R-:W-:-:S03]  /*3200*/  IADD3 R13, R10, -R9, RZ ;  /* 0x800000090a0d7210 */ /* 0x000fc60007ffe0ff */
[----:B------:R2:W2:Y:S01]  /*3210*/  MUFU.TANH R14, R3 ;  /* 0x00000003000e7308 */ /* 0x0004a20000002400 */
[----:B-1----:R-:W-:-:S05]  /*3220*/  IADD3 R2, -R9, 0x1, R133 ;  /* 0x0000000109027810 */ /* 0x002fca0007ffe185 */
[----:B------:R-:W-:-:S05]  /*3230*/  IMAD.IADD R2, R2, 0x1, -R138 ;  /* 0x0000000102027824 */ /* 0x000fca00078e0a8a */
[C---:B------:R-:W-:Y:S02]  /*3240*/  IADD3 R8, R2.reuse, c[0x0][0x328], RZ ;  /* 0x0000ca0002087a10 */ /* 0x040fe40007ffe0ff */
[----:B-----5:R-:W-:Y:S02]  /*3250*/  IADD3 R12, R2, UR4, RZ ;  /* 0x00000004020c7c10 */ /* 0x020fe4000fffe0ff */
[-C--:B--2---:R-:W-:Y:S02]  /*3260*/  IADD3 R3, R8, R6.reuse, RZ ;  /* 0x0000000608037210 */ /* 0x084fe40007ffe0ff */
[----:B------:R-:W-:Y:S02]  /*3270*/  IADD3 R2, R12, R6, RZ ;  /* 0x000000060c027210 */ /* 0x000fe40007ffe0ff */
[----:B------:R-:W-:Y:S01]  /*3280*/  IMNMX R3, R3, R11, PT ;  /* 0x0000000b03037217 */ /* 0x000fe20003800200 */
[----:B------:R-:W-:Y:S05]  /*3290*/  @!P3 BRA `(.L_x_243) ;  /* 0x000001400000b947 */ /* 0x000fea0003800000 */
[----:B---34-:R-:W-:Y:S01]  /*32a0*/  IADD3 R6, -R138, R252, R6 ;  /* 0x000000fc8a067210 */ /* 0x018fe20007ffe106 */
[----:B------:R-:W-:Y:S03]  /*32b0*/  BSSY B0, `(.L_x_244) ;  /* 0x000000e000007945 */ /* 0x000fe60003800000 */
        /* <DEDUP_REMOVED lines=9> */
.L_x_245:
[----:B------:R-:W-:-:S04]  /*3350*/  MOV R9, c[0x0][0x32c] ;  /* 0x0000cb0000097a02 */ /* 0x000fc80000000f00 */
[----:B------:R-:W-:-:S13]  /*3360*/  ISETP.NE.AND P0, PT, R9, 0x1, PT ;  /* 0x000000010900780c */ /* 0x000fda0003f05270 */
[----:B------:R-:W-:-:S05]  /*3370*/  @P0 IMAD.HI.U32 R9, R6, c[0x0][0x330], RZ ;  /* 0x0000cc0006090a27 */ /* 0x000fca00078e00ff */
[----:B------:R-:W-:Y:S02]  /*3380*/  @P0 SHF.R.U32.HI R6, RZ, c[0x0][0x334], R9 ;  /* 0x0000cd00ff060a19 */ /* 0x000fe40000011609 */
.L_x_246:
[----:B------:R-:W-:Y:S05]  /*3390*/  BSYNC B0 ;  /* 0x0000000000007941 */ /* 0x000fea0003800000 */
.L_x_244:
[----:B------:R-:W-:-:S05]  /*33a0*/  IMAD R6, R6, c[0x0][0x32c], R13 ;  /* 0x0000cb0006067a24 */ /* 0x000fca00078e020d */
[----:B------:R-:W-:Y:S02]  /*33b0*/  IADD3 R9, R6, c[0x0][0x32c], RZ ;  /* 0x0000cb0006097a10 */ /* 0x000fe40007ffe0ff */
[----:B------:R-:W-:Y:S02]  /*33c0*/  IMNMX R2, R2, R6, !PT ;  /* 0x0000000602027217 */ /* 0x000fe40007800200 */
[----:B------:R-:W-:Y:S02]  /*33d0*/  IMNMX R3, R3, R9, PT ;  /* 0x0000000903037217 */ /* 0x000fe40003800200 */
.L_x_243:
[C---:B---34-:R-:W-:Y:S01]  /*33e0*/  ISETP.GE.AND P0, PT, R10.reuse, 0x2, PT ;  /* 0x000000020a00780c */ /* 0x058fe20003f06270 */
[----:B------:R-:W1:Y:S01]  /*33f0*/  SHFL.IDX PT, R6, R7, 0x1, 0x1c1f ;  /* 0x003c1f0007067f89 */ /* 0x000e6200000e0000 */
[----:B------:R-:W-:Y:S02]  /*3400*/  ISETP.GE.AND P2, PT, R10, 0x9, PT ;  /* 0x000000090a00780c */ /* 0x000fe40003f46270 */
[----:B------:R-:W-:Y:S02]  /*3410*/  P2R R61, PR, RZ, 0x1 ;  /* 0x00000001ff3d7803 */ /* 0x000fe40000000000 */
[----:B------:R-:W-:-:S02]  /*3420*/  ISETP.GT.AND P0, PT, R2, 0x1, !P0 ;  /* 0x000000010200780c */ /* 0x000fc40004704270 */
[----:B------:R-:W-:Y:S02]  /*3430*/  P2R R60, PR, RZ, 0x4 ;  /* 0x00000004ff3c7803 */ /* 0x000fe40000000000 */
[----:B------:R-:W-:-:S04]  /*3440*/  ISETP.LT.OR P0, PT, R3, 0x2, P0 ;  /* 0x000000020300780c */ /* 0x000fc80000701670 */
[----:B------:R-:W-:Y:S02]  /*3450*/  FSEL R40, R37, -INF , !P0 ;  /* 0xff80000025287808 */ /* 0x000fe40004000000 */
[----:B------:R-:W-:Y:S02]  /*3460*/  ISETP.GT.AND P0, PT, R2, 0x8, !P2 ;  /* 0x000000080200780c */ /* 0x000fe40005704270 */
[----:B------:R-:W-:Y:S02]  /*3470*/  ISETP.GE.AND P2, PT, R10, 0xa, PT ;  /* 0x0000000a0a00780c */ /* 0x000fe40003f46270 */
[----:B------:R-:W-:Y:S02]  /*3480*/  ISETP.LT.OR P0, PT, R3, 0x9, P0 ;  /* 0x000000090300780c */ /* 0x000fe40000701670 */
[----:B------:R-:W-:Y:S02]  /*3490*/  P2R R59, PR, RZ, 0x4 ;  /* 0x00000004ff3b7803 */ /* 0x000fe40000000000 */
[----:B------:R-:W-:-:S02]  /*34a0*/  FSEL R43, R36, -INF , !P0 ;  /* 0xff800000242b7808 */ /* 0x000fc40004000000 */
[----:B------:R-:W-:Y:S02]  /*34b0*/  ISETP.GT.AND P0, PT, R2, 0x9, !P2 ;  /* 0x000000090200780c */ /* 0x000fe40005704270 */
[----:B------:R-:W-:Y:S02]  /*34c0*/  ISETP.GE.AND P2, PT, R10, 0x11, PT ;  /* 0x000000110a00780c */ /* 0x000fe40003f46270 */
[----:B------:R-:W-:Y:S02]  /*34d0*/  ISETP.LT.OR P0, PT, R3, 0xa, P0 ;  /* 0x0000000a0300780c */ /* 0x000fe40000701670 */
[----:B------:R-:W-:Y:S02]  /*34e0*/  P2R R58, PR, RZ, 0x4 ;  /* 0x00000004ff3a7803 */ /* 0x000fe40000000000 */
[----:B------:R-:W-:Y:S02]  /*34f0*/  FSEL R44, R35, -INF , !P0 ;  /* 0xff800000232c7808 */ /* 0x000fe40004000000 */
[----:B------:R-:W-:-:S02]  /*3500*/  ISETP.GT.AND P0, PT, R2, 0x10, !P2 ;  /* 0x000000100200780c */ /* 0x000fc40005704270 */
[----:B------:R-:W-:Y:S02]  /*3510*/  ISETP.GE.AND P2, PT, R10, 0x12, PT ;  /* 0x000000120a00780c */ /* 0x000fe40003f46270 */
[----:B------:R-:W-:Y:S02]  /*3520*/  ISETP.LT.OR P0, PT, R3, 0x11, P0 ;  /* 0x000000110300780c */ /* 0x000fe40000701670 */
[----:B------:R-:W-:Y:S02]  /*3530*/  P2R R57, PR, RZ, 0x4 ;  /* 0x00000004ff397803 */ /* 0x000fe40000000000 */
[----:B------:R-:W-:Y:S02]  /*3540*/  FSEL R76, R34, -INF , !P0 ;  /* 0xff800000224c7808 */ /* 0x000fe40004000000 */
[----:B------:R-:W-:Y:S02]  /*3550*/  ISETP.GT.AND P0, PT, R2, 0x11, !P2 ;  /* 0x000000110200780c */ /* 0x000fe40005704270 */
[----:B------:R-:W-:-:S02]  /*3560*/  ISETP.GE.AND P2, PT, R10, 0x19, PT ;  /* 0x000000190a00780c */ /* 0x000fc40003f46270 */
[----:B------:R-:W-:Y:S02]  /*3570*/  ISETP.LT.OR P0, PT, R3, 0x12, P0 ;  /* 0x000000120300780c */ /* 0x000fe40000701670 */
[----:B------:R-:W-:Y:S02]  /*3580*/  P2R R56, PR, RZ, 0x4 ;  /* 0x00000004ff387803 */ /* 0x000fe40000000000 */
[----:B------:R-:W-:Y:S02]  /*3590*/  FSEL R77, R33, -INF , !P0 ;  /* 0xff800000214d7808 */ /* 0x000fe40004000000 */
[----:B------:R-:W-:Y:S02]  /*35a0*/  ISETP.GT.AND P0, PT, R2, 0x18, !P2 ;  /* 0x000000180200780c */ /* 0x000fe40005704270 */
[----:B------:R-:W-:Y:S02]  /*35b0*/  ISETP.GE.AND P2, PT, R10, 0x1a, PT ;  /* 0x0000001a0a00780c */ /* 0x000fe40003f46270 */
[----:B------:R-:W-:-:S02]  /*35c0*/  ISETP.LT.OR P0, PT, R3, 0x19, P0 ;  /* 0x000000190300780c */ /* 0x000fc40000701670 */
[----:B------:R-:W-:Y:S02]  /*35d0*/  P2R R55, PR, RZ, 0x4 ;  /* 0x00000004ff377803 */ /* 0x000fe40000000000 */
[----:B------:R-:W-:Y:S02]  /*35e0*/  FSEL R78, R32, -INF , !P0 ;  /* 0xff800000204e7808 */ /* 0x000fe40004000000 */
[----:B------:R-:W-:Y:S02]  /*35f0*/  ISETP.GT.AND P0, PT, R2, 0x19, !P2 ;  /* 0x000000190200780c */ /* 0x000fe40005704270 */
[----:B------:R-:W-:Y:S02]  /*3600*/  ISETP.GE.AND P2, PT, R10, 0x21, PT ;  /* 0x000000210a00780c */ /* 0x000fe40003f46270 */
[----:B------:R-:W-:Y:S02]  /*3610*/  ISETP.LT.OR P0, PT, R3, 0x1a, P0 ;  /* 0x0000001a0300780c */ /* 0x000fe40000701670 */
[----:B------:R-:W-:-:S02]  /*3620*/  P2R R54, PR, RZ, 0x4 ;  /* 0x00000004ff367803 */ /* 0x000fc40000000000 */
        /* <DEDUP_REMOVED lines=76> */
[----:B------:R-:W-:Y:S02]  /*3af0*/  ISETP.GT.AND P0, PT, R2, RZ, !P2 ;  /* 0x000000ff0200720c */ /* 0x000fe40005704270 */
[----:B------:R-:W-:-:S02]  /*3b00*/  ISETP.GE.AND P2, PT, R10, 0x5a, PT ;  /* 0x0000005a0a00780c */ /* 0x000fc40003f46270 */
[----:B------:R-:W-:-:S04]  /*3b10*/  ISETP.LT.OR P0, PT, R3, 0x1, P0 ;  /* 0x000000010300780c */ /* 0x000fc80000701670 */
[----:B------:R-:W-:Y:S02]  /*3b20*/  FSEL R32, R14, -INF , !P0 ;  /* 0xff8000000e207808 */ /* 0x000fe40004000000 */
[----:B------:R-:W-:Y:S01]  /*3b30*/  ISETP.GT.AND P0, PT, R2, 0x59, !P2 ;  /* 0x000000590200780c */ /* 0x000fe20005704270 */
[----:B------:R-:W-:-:S03]  /*3b40*/  FMUL.FTZ R2, R87, c[0x0][0x320] ;  /* 0x0000c80057027a20 */ /* 0x000fc60000410000 */
[----:B------:R-:W-:Y:S01]  /*3b50*/  ISETP.LT.OR P0, PT, R3, 0x5a, P0 ;  /* 0x0000005a0300780c */ /* 0x000fe20000701670 */
[----:B------:R2:W3:Y:S01]  /*3b60*/  MUFU.TANH R35, R2 ;  /* 0x0000000200237308 */ /* 0x0004e20000002400 */
[----:B-1----:R-:W-:Y:S02]  /*3b70*/  IMAD.IADD R3, R8, 0x1, R6 ;  /* 0x0000000108037824 */ /* 0x002fe400078e0206 */
[----:B------:R-:W-:-:S03]  /*3b80*/  FSEL R215, R15, -INF , !P0 ;  /* 0xff8000000fd77808 */ /* 0x000fc60004000000 */
[----:B------:R-:W-:Y:S01]  /*3b90*/  IMNMX R3, R3, R11, PT ;  /* 0x0000000b03037217 */ /* 0x000fe20003800200 */
[----:B--2---:R-:W-:-:S04]  /*3ba0*/  FMUL.FTZ R2, R90, c[0x0][0x320] ;  /* 0x0000c8005a027a20 */ /* 0x004fc80000410000 */
[----:B------:R1:W2:Y:S02]  /*3bb0*/  MUFU.TANH R34, R2 ;  /* 0x0000000200227308 */ /* 0x0002a40000002400 */
        /* <DEDUP_REMOVED lines=44> */
[----:B-1----:R-:W-:Y:S01]  /*3e80*/  IMAD.IADD R2, R12, 0x1, R6 ;  /* 0x000000010c027824 */ /* 0x002fe200078e0206 */
[----:B------:R-:W-:Y:S05]  /*3e90*/  @!P3 BRA `(.L_x_247) ;  /* 0x000001400000b947 */ /* 0x000fea0003800000 */
[----:B--234-:R-:W-:Y:S01]  /*3ea0*/  IADD3 R6, -R138, R252, R6 ;  /* 0x000000fc8a067210 */ /* 0x01cfe20007ffe106 */
        /* <DEDUP_REMOVED lines=10> */
.L_x_249:
[----:B------:R-:W-:-:S04]  /*3f50*/  MOV R7, c[0x0][0x32c] ;  /* 0x0000cb0000077a02 */ /* 0x000fc80000000f00 */
[----:B------:R-:W-:-:S13]  /*3f60*/  ISETP.NE.AND P0, PT, R7, 0x1, PT ;  /* 0x000000010700780c */ /* 0x000fda0003f05270 */
[----:B------:R-:W-:-:S05]  /*3f70*/  @P0 IMAD.HI.U32 R7, R6, c[0x0][0x330], RZ ;  /* 0x0000cc0006070a27 */ /* 0x000fca00078e00ff */
[----:B------:R-:W-:Y:S02]  /*3f80*/  @P0 SHF.R.U32.HI R6, RZ, c[0x0][0x334], R7 ;  /* 0x0000cd00ff060a19 */ /* 0x000fe40000011607 */
.L_x_250:
[----:B------:R-:W-:Y:S05]  /*3f90*/  BSYNC B0 ;  /* 0x0000000000007941 */ /* 0x000fea0003800000 */
.L_x_248:
[----:B------:R-:W-:-:S05]  /*3fa0*/  IMAD R6, R6, c[0x0][0x32c], R13 ;  /* 0x0000cb0006067a24 */ /* 0x000fca00078e020d */
[----:B------:R-:W-:Y:S02]  /*3fb0*/  IADD3 R7, R6, c[0x0][0x32c], RZ ;  /* 0x0000cb0006077a10 */ /* 0x000fe40007ffe0ff */
[----:B------:R-:W-:Y:S02]  /*3fc0*/  IMNMX R2, R2, R6, !PT ;  /* 0x0000000602027217 */ /* 0x000fe40007800200 */
[----:B------:R-:W-:Y:S02]  /*3fd0*/  IMNMX R3, R3, R7, PT ;  /* 0x0000000703037217 */ /* 0x000fe40003800200 */
.L_x_247:
[----:B--234-:R-:W-:Y:S01]  /*3fe0*/  ISETP.NE.AND P0, PT, R61, RZ, PT ;  /* 0x000000ff3d00720c */ /* 0x01cfe20003f05270 */
[----:B------:R-:W-:Y:S01]  /*3ff0*/  IMAD.SHL.U32 R197, R4, 0x2, RZ ;  /* 0x0000000204c57824 */ /* 0x000fe200078e00ff */
[----:B------:R-:W-:Y:S02]  /*4000*/  FMNMX.FTZ R68, R32, R40, !PT ;  /* 0x0000002820447209 */ /* 0x000fe40007810000 */
[----:B------:R-:W-:Y:S01]  /*4010*/  ISETP.GT.AND P0, PT, R2, 0x1, !P0 ;  /* 0x000000010200780c */ /* 0x000fe20004704270 */
[--C-:B------:R-:W-:Y:S01]  /*4020*/  IMAD R198, R5, 0x2, R197.reuse ;  /* 0x0000000205c67824 */ /* 0x100fe200078e02c5 */
[----:B------:R-:W-:Y:S01]  /*4030*/  FMNMX.FTZ R68, R43, R68, !PT ;  /* 0x000000442b447209 */ /* 0x000fe20007810000 */
[C---:B------:R-:W-:Y:S01]  /*4040*/  IMAD R201, R0.reuse, 0x2, R197 ;  /* 0x0000000200c97824 */ /* 0x040fe200078e02c5 */
[----:B------:R-:W-:Y:S01]  /*4050*/  ISETP.LT.OR P0, PT, R3, 0x2, P0 ;  /* 0x000000020300780c */ /* 0x000fe20000701670 */
[----:B------:R-:W-:Y:S01]  /*4060*/  IMAD R200, R0, 0x2, R198 ;  /* 0x0000000200c87824 */ /* 0x000fe200078e02c6 */
[----:B------:R-:W-:-:S02]  /*4070*/  FMNMX.FTZ R68, R44, R68, !PT ;  /* 0x000000442c447209 */ /* 0x000fc40007810000 */
[----:B------:R-:W-:Y:S02]  /*4080*/  FSEL R11, R24, -INF , !P0 ;  /* 0xff800000180b7808 */ /* 0x000fe40004000000 */
[----:B------:R-:W-:Y:S02]  /*4090*/  ISETP.NE.AND P0, PT, R60, RZ, PT ;  /* 0x000000ff3c00720c */ /* 0x000fe40003f05270 */
[----:B------:R-:W-:Y:S02]  /*40a0*/  FMNMX.FTZ R68, R76, R68, !PT ;  /* 0x000000444c447209 */ /* 0x000fe40007810000 */
[----:B------:R-:W-:Y:S02]  /*40b0*/  ISETP.GT.AND P0, PT, R2, 0x8, !P0 ;  /* 0x000000080200780c */ /* 0x000fe40004704270 */
[----:B------:R-:W-:Y:S02]  /*40c0*/  FMNMX.FTZ R68, R77, R68, !PT ;  /* 0x000000444d447209 */ /* 0x000fe40007810000 */
[----:B------:R-:W-:-:S02]  /*40d0*/  ISETP.LT.OR P0, PT, R3, 0x9, P0 ;  /* 0x000000090300780c */ /* 0x000fc40000701670 */
[----:B------:R-:W-:Y:S02]  /*40e0*/  FMNMX.FTZ R68, R78, R68, !PT ;  /* 0x000000444e447209 */ /* 0x000fe40007810000 */
[----:B------:R-:W-:Y:S02]  /*40f0*/  FSEL R24, R14, -INF , !P0 ;  /* 0xff8000000e187808 */ /* 0x000fe40004000000 */
[----:B------:R-:W-:Y:S02]  /*4100*/  ISETP.NE.AND P0, PT, R59, RZ, PT ;  /* 0x000000ff3b00720c */ /* 0x000fe40003f05270 */
[----:B------:R-:W-:Y:S02]  /*4110*/  FMNMX.FTZ R68, R79, R68, !PT ;  /* 0x000000444f447209 */ /* 0x000fe40007810000 */
[----:B------:R-:W-:Y:S02]  /*4120*/  ISETP.GT.AND P0, PT, R2, 0x9, !P0 ;  /* 0x000000090200780c */ /* 0x000fe40004704270 */
[----:B------:R-:W-:-:S02]  /*4130*/  FMNMX.FTZ R68, R108, R68, !PT ;  /* 0x000000446c447209 */ /* 0x000fc40007810000 */
[----:B------:R-:W-:Y:S02]  /*4140*/  ISETP.LT.OR P0, PT, R3, 0xa, P0 ;  /* 0x0000000a0300780c */ /* 0x000fe40000701670 */
[----:B------:R-:W-:Y:S02]  /*4150*/  FMNMX.FTZ R68, R110, R68, !PT ;  /* 0x000000446e447209 */ /* 0x000fe40007810000 */
[----:B------:R-:W-:Y:S02]  /*4160*/  FSEL R10, R10, -INF , !P0 ;  /* 0xff8000000a0a7808 */ /* 0x000fe40004000000 */
[----:B------:R-:W-:Y:S02]  /*4170*/  ISETP.NE.AND P0, PT, R58, RZ, PT ;  /* 0x000000ff3a00720c */ /* 0x000fe40003f05270 */
[----:B------:R-:W-:Y:S02]  /*4180*/  FMNMX.FTZ R68, R109, R68, !PT ;  /* 0x000000446d447209 */ /* 0x000fe40007810000 */
[----:B------:R-:W-:-:S02]  /*4190*/  ISETP.GT.AND P0, PT, R2, 0x10, !P0 ;  /* 0x000000100200780c */ /* 0x000fc40004704270 */
[----:B------:R-:W-:Y:S02]  /*41a0*/  FMNMX.FTZ R68, R111, R68, !PT ;  /* 0x000000446f447209 */ /* 0x000fe40007810000 */
[----:B------:R-:W-:Y:S02]  /*41b0*/  ISETP.LT.OR P0, PT, R3, 0x11, P0 ;  /* 0x000000110300780c */ /* 0x000fe40000701670 */
[----:B------:R-:W-:Y:S02]  /*41c0*/  FMNMX.FTZ R68, R157, R68, !PT ;  /* 0x000000449d447209 */ /* 0x000fe40007810000 */
[----:B------:R-:W-:Y:S02]  /*41d0*/  FSEL R70, R21, -INF , !P0 ;  /* 0xff80000015467808 */ /* 0x000fe40004000000 */
[----:B------:R-:W-:Y:S02]  /*41e0*/  ISETP.NE.AND P0, PT, R57, RZ, PT ;  /* 0x000000ff3900720c */ /* 0x000fe40003f05270 */
[----:B------:R-:W-:-:S02]  /*41f0*/  FMNMX.FTZ R68, R159, R68, !PT ;  /* 0x000000449f447209 */ /* 0x000fc40007810000 */
[----:B------:R-:W-:Y:S02]  /*4200*/  ISETP.GT.AND P0, PT, R2, 0x11, !P0 ;  /* 0x000000110200780c */ /* 0x000fe40004704270 */
[----:B------:R-:W-:Y:S02]  /*4210*/  FMNMX.FTZ R68, R158, R68, !PT ;  /* 0x000000449e447209 */ /* 0x000fe40007810000 */
[----:B------:R-:W-:Y:S02]  /*4220*/  ISETP.LT.OR P0, PT, R3, 0x12, P0 ;  /* 0x000000120300780c */ /* 0x000fe40000701670 */
[----:B------:R-:W-:Y:S02]  /*4230*/  FMNMX.FTZ R68, R160, R68, !PT ;  /* 0x00000044a0447209 */ /* 0x000fe40007810000 */
[----:B------:R-:W-:Y:S02]  /*4240*/  FSEL R69, R20, -INF , !P0 ;  /* 0xff80000014457808 */ /* 0x000fe40004000000 */
[----:B------:R-:W-:-:S02]  /*4250*/  ISETP.NE.AND P0, PT, R56, RZ, PT ;  /* 0x000000ff3800720c */ /* 0x000fc40003f05270 */
[----:B------:R-:W-:Y:S02]  /*4260*/  FMNMX.FTZ R68, R166, R68, !PT ;  /* 0x00000044a6447209 */ /* 0x000fe40007810000 */
[----:B------:R-:W-:Y:S02]  /*4270*/  ISETP.GT.AND P0, PT, R2, 0x18, !P0 ;  /* 0x000000180200780c */ /* 0x000fe40004704270 */
[----:B------:R-:W-:Y:S02]  /*4280*/  FMNMX.FTZ R68, R168, R68, !PT ;  /* 0x00000044a8447209 */ /* 0x000fe40007810000 */
[----:B------:R-:W-:Y:S02]  /*4290*/  ISETP.LT.OR P0, PT, R3, 0x19, P0 ;  /* 0x000000190300780c */ /* 0x000fe40000701670 */
[----:B------:R-:W-:Y:S02]  /*42a0*/  FMNMX.FTZ R68, R167, R68, !PT ;  /* 0x00000044a7447209 */ /* 0x000fe40007810000 */
[----:B------:R-:W-:-:S02]  /*42b0*/  FSEL R71, R34, -INF , !P0 ;  /* 0xff80000022477808 */ /* 0x000fc40004000000 */
[----:B------:R-:W-:Y:S02]  /*42c0*/  ISETP.NE.AND P0, PT, R55, RZ, PT ;  /* 0x000000ff3700720c */ /* 0x000fe40003f05270 */
[----:B------:R-:W-:Y:S02]  /*42d0*/  FMNMX.FTZ R68, R169, R68, !PT ;  /* 0x00000044a9447209 */ /* 0x000fe40007810000 */
[----:B------:R-:W-:Y:S02]  /*42e0*/  ISETP.GT.AND P0, PT, R2, 0x19, !P0 ;  /* 0x000000190200780c */ /* 0x000fe40004704270 */
[----:B------:R-:W-:Y:S02]  /*42f0*/  FMNMX.FTZ R68, R189, R68, !PT ;  /* 0x00000044bd447209 */ /* 0x000fe40007810000 */
[----:B------:R-:W-:Y:S02]  /*4300*/  ISETP.LT.OR P0, PT, R3, 0x1a, P0 ;  /* 0x0000001a0300780c */ /* 0x000fe40000701670 */
[----:B------:R-:W-:-:S02]  /*4310*/  FMNMX.FTZ R68, R191, R68, !PT ;  /* 0x00000044bf447209 */ /* 0x000fc40007810000 */
[----:B------:R-:W-:Y:S02]  /*4320*/  FSEL R80, R33, -INF , !P0 ;  /* 0xff80000021507808 */ /* 0x000fe40004000000 */
[----:B------:R-:W-:Y:S02]  /*4330*/  ISETP.NE.AND P0, PT, R54, RZ, PT ;  /* 0x000000ff3600720c */ /* 0x000fe40003f05270 */
[----:B------:R-:W-:Y:S02]  /*4340*/  FMNMX.FTZ R68, R190, R68, !PT ;  /* 0x00000044be447209 */ /* 0x000fe40007810000 */
[----:B------:R-:W-:Y:S02]  /*4350*/  ISETP.GT.AND P0, PT, R2, 0x20, !P0 ;  /* 0x000000200200780c */ /* 0x000fe40004704270 */
[----:B------:R-:W-:Y:S02]  /*4360*/  FMNMX.FTZ R68, R215, R68, !PT ;  /* 0x00000044d7447209 */ /* 0x000fe40007810000 */
[----:B------:R-:W-:-:S03]  /*4370*/  ISETP.LT.OR P0, PT, R3, 0x21, P0 ;  /* 0x000000210300780c */ /* 0x000fc60000701670 */
[----:B------:R-:W1:Y:S01]  /*4380*/  SHFL.BFLY PT, R7, R68, 0x2, 0x1f ;  /* 0x0c401f0044077f89 */ /* 0x000e6200000e0000 */
[----:B------:R-:W-:Y:S02]  /*4390*/  FSEL R121, R26, -INF , !P0 ;  /* 0xff8000001a797808 */ /* 0x000fe40004000000 */
[----:B------:R-:W-:-:S04]  /*43a0*/  ISETP.NE.AND P0, PT, R53, RZ, PT ;  /* 0x000000ff3500720c */ /* 0x000fc80003f05270 */
[----:B------:R-:W-:-:S04]  /*43b0*/  ISETP.GT.AND P0, PT, R2, 0x21, !P0 ;  /* 0x000000210200780c */ /* 0x000fc80004704270 */
[----:B------:R-:W-:-:S04]  /*43c0*/  ISETP.LT.OR P0, PT, R3, 0x22, P0 ;  /* 0x000000220300780c */ /* 0x000fc80000701670 */
[----:B------:R-:W-:Y:S02]  /*43d0*/  FSEL R120, R25, -INF , !P0 ;  /* 0xff80000019787808 */ /* 0x000fe40004000000 */
[----:B------:R-:W-:-:S04]  /*43e0*/  ISETP.NE.AND P0, PT, R52, RZ, PT ;  /* 0x000000ff3400720c */ /* 0x000fc80003f05270 */
[----:B------:R-:W-:Y:S02]  /*43f0*/  ISETP.GT.AND P0, PT, R2, 0x28, !P0 ;  /* 0x000000280200780c */ /* 0x000fe40004704270 */
[----:B-1----:R-:W-:Y:S02]  /*4400*/  FMNMX.FTZ R68, R68, R7, !PT ;  /* 0x0000000744447209 */ /* 0x002fe40007810000 */
[----:B------:R-:W-:-:S04]  /*4410*/  ISETP.LT.OR P0, PT, R3, 0x29, P0 ;  /* 0x000000290300780c */ /* 0x000fc80000701670 */
[----:B------:R-:W-:Y:S02]  /*4420*/  FSEL R140, R17, -INF , !P0 ;  /* 0xff800000118c7808 */ /* 0x000fe40004000000 */
[----:B------:R-:W-:-:S04]  /*4430*/  ISETP.NE.AND P0, PT, R51, RZ, PT ;  /* 0x000000ff3300720c */ /* 0x000fc80003f05270 */
[----:B------:R-:W-:-:S04]  /*4440*/  ISETP.GT.AND P0, PT, R2, 0x29, !P0 ;  /* 0x000000290200780c */ /* 0x000fc80004704270 */
        /* <DEDUP_REMOVED lines=34> */
[----:B------:R-:W-:Y:S01]  /*4670*/  ISETP.NE.AND P0, PT, R39, RZ, PT ;  /* 0x000000ff2700720c */ /* 0x000fe20003f05270 */
[----:B------:R-:W-:Y:S03]  /*4680*/  LDSM.16.MT88.4 R20, [R197+0x100] ;  /* 0x00010000c514783b */ /* 0x000fe60000004200 */
        /* <DEDUP_REMOVED lines=12> */
[----:B------:R-:W-:Y:S01]  /*4750*/  ISETP.NE.AND P0, PT, R36, RZ, PT ;  /* 0x000000ff2400720c */ /* 0x000fe20003f05270 */
[----:B------:R-:W-:Y:S03]  /*4760*/  LDSM.16.MT88.4 R12, [R198+0x100] ;  /* 0x00010000c60c783b */ /* 0x000fe60000004200 */
[----:B------:R-:W-:Y:S01]  /*4770*/  ISETP.GT.AND P0, PT, R2, RZ, !P0 ;  /* 0x000000ff0200720c */ /* 0x000fe20004704270 */
[----:B------:R-:W-:Y:S03]  /*4780*/  LDSM.16.MT88.4 R36, [R197+0x900] ;  /* 0x00090000c524783b */ /* 0x000fe60000004200 */
[----:B------:R-:W-:-:S04]  /*4790*/  ISETP.LT.OR P0, PT, R3, 0x1, P0 ;  /* 0x000000010300780c */ /* 0x000fc80000701670 */
[----:B------:R-:W-:Y:S02]  /*47a0*/  FSEL R8, R29, -INF , !P0 ;  /* 0xff8000001d087808 */ /* 0x000fe40004000000 */
[----:B------:R-:W-:Y:S01]  /*47b0*/  ISETP.GT.AND P0, PT, R2, 0x59, !P2 ;  /* 0x000000590200780c */ /* 0x000fe20005704270 */
[----:B------:R-:W-:Y:S01]  /*47c0*/  LDSM.16.MT88.4 R28, [R198+0x900] ;  /* 0x00090000c61c783b */ /* 0x000fe20000004200 */
[----:B------:R-:W-:Y:S02]  /*47d0*/  FMNMX.FTZ R6, R8, R11, !PT ;  /* 0x0000000b08067209 */ /* 0x000fe40007810000 */
[----:B------:R-:W-:Y:S02]  /*47e0*/  ISETP.LT.OR P0, PT, R3, 0x5a, P0 ;  /* 0x0000005a0300780c */ /* 0x000fe40000701670 */
[----:B------:R-:W-:Y:S01]  /*47f0*/  FMNMX.FTZ R6, R24, R6, !PT ;  /* 0x0000000618067209 */ /* 0x000fe20007810000 */
[----:B------:R-:W1:Y:S01]  /*4800*/  SHFL.BFLY PT, R3, R68, 0x1, 0x1f ;  /* 0x0c201f0044037f89 */ /* 0x000e6200000e0000 */
[----:B------:R-:W-:-:S02]  /*4810*/  FSEL R165, R62, -INF , !P0 ;  /* 0xff8000003ea57808 */ /* 0x000fc40004000000 */
[----:B------:R-:W-:-:S04]  /*4820*/  FMNMX.FTZ R6, R10, R6, !PT ;  /* 0x000000060a067209 */ /* 0x000fc80007810000 */
[----:B------:R-:W-:-:S04]  /*4830*/  FMNMX.FTZ R6, R70, R6, !PT ;  /* 0x0000000646067209 */ /* 0x000fc80007810000 */
[----:B------:R-:W-:-:S04]  /*4840*/  FMNMX.FTZ R6, R69, R6, !PT ;  /* 0x0000000645067209 */ /* 0x000fc80007810000 */
[----:B------:R-:W-:-:S04]  /*4850*/  FMNMX.FTZ R6, R71, R6, !PT ;  /* 0x0000000647067209 */ /* 0x000fc80007810000 */
[----:B------:R-:W-:-:S04]  /*4860*/  FMNMX.FTZ R6, R80, R6, !PT ;  /* 0x0000000650067209 */ /* 0x000fc80007810000 */
[----:B------:R-:W-:Y:S02]  /*4870*/  FMNMX.FTZ R6, R121, R6, !PT ;  /* 0x0000000679067209 */ /* 0x000fe40007810000 */
[----:B-1----:R-:W-:Y:S02]  /*4880*/  FMNMX.FTZ R68, R68, R3, !PT ;  /* 0x0000000344447209 */ /* 0x002fe40007810000 */
[----:B------:R-:W-:Y:S02]  /*4890*/  FMNMX.FTZ R6, R120, R6, !PT ;  /* 0x0000000678067209 */ /* 0x000fe40007810000 */
[----:B------:R-:W-:Y:S02]  /*48a0*/  FSETP.NEU.FTZ.AND P0, PT, R68, -INF , PT ;  /* 0xff8000004400780b */ /* 0x000fe40003f1d000 */
[----:B------:R-:W-:-:S04]  /*48b0*/  FMNMX.FTZ R6, R140, R6, !PT ;  /* 0x000000068c067209 */ /* 0x000fc80007810000 */
        /* <DEDUP_REMOVED lines=12> */
[----:B------:R-:W-:-:S05]  /*4980*/  FMNMX.FTZ R6, R165, R2, !PT ;  /* 0x00000002a5067209 */ /* 0x000fca0007810000 */
[----:B------:R-:W1:Y:S02]  /*4990*/  SHFL.BFLY PT, R2, R6, 0x2, 0x1f ;  /* 0x0c401f0006027f89 */ /* 0x000e6400000e0000 */
[----:B-1----:R-:W-:Y:S01]  /*49a0*/  FMNMX.FTZ R7, R6, R2, !PT ;  /* 0x0000000206077209 */ /* 0x002fe20007810000 */
[----:B------:R-:W-:-:S04]  /*49b0*/  FMUL.FTZ R6, R68, c[0x0][0x2d0] ;  /* 0x0000b40044067a20 */ /* 0x000fc80000410000 */
[----:B------:R-:W1:Y:S01]  /*49c0*/  SHFL.BFLY PT, R3, R7, 0x1, 0x1f ;  /* 0x0c201f0007037f89 */ /* 0x000e6200000e0000 */
[----:B------:R-:W-:-:S05]  /*49d0*/  FSEL R6, R6, RZ, P0 ;  /* 0x000000ff06067208 */ /* 0x000fca0000000000 */
[--C-:B------:R-:W-:Y:S02]  /*49e0*/  FFMA.FTZ R2, R32, c[0x0][0x2d0], -R6.reuse ;  /* 0x0000b40020027a23 */ /* 0x100fe40000010806 */
[--C-:B------:R-:W-:Y:S01]  /*49f0*/  FFMA.FTZ R0, R76, c[0x0][0x2d0], -R6.reuse ;  /* 0x0000b4004c007a23 */ /* 0x100fe20000010806 */
[----:B------:R-:W-:Y:S01]  /*4a00*/  LDSM.16.MT88.4 R32, [R201+0x3100] ;  /* 0x00310000c920783b */ /* 0x000fe20000004200 */
[----:B------:R2:W-:Y:S08]  /*4a10*/  MUFU.EX2 R246, R2 ;  /* 0x0000000200f67308 */ /* 0x0005f00000000800 */
[----:B------:R3:W-:Y:S01]  /*4a20*/  MUFU.EX2 R240, R0 ;  /* 0x0000000000f07308 */ /* 0x0007e20000000800 */
[----:B-1----:R-:W-:Y:S01]  /*4a30*/  FMNMX.FTZ R3, R3, R7, !PT ;  /* 0x0000000703037209 */ /* 0x002fe20007810000 */
[----:B------:R-:W-:-:S02]  /*4a40*/  FFMA.FTZ R7, R44, c[0x0][0x2d0], -R6 ;  /* 0x0000b4002c077a23 */ /* 0x000fc40000010806 */
[----:B--2---:R-:W-:Y:S01]  /*4a50*/  FFMA.FTZ R2, R40, c[0x0][0x2d0], -R6 ;  /* 0x0000b40028027a23 */ /* 0x004fe20000010806 */
[----:B------:R-:W-:-:S03]  /*4a60*/  FSETP.NEU.FTZ.AND P0, PT, R3, -INF , PT ;  /* 0xff8000000300780b */ /* 0x000fc60003f1d000 */
[----:B------:R-:W-:Y:S01]  /*4a70*/  MUFU.EX2 R244, R7 ;  /* 0x0000000700f47308 */ /* 0x000fe20000000800 */
[----:B---3--:R-:W-:-:S07]  /*4a80*/  FFMA.FTZ R0, R77, c[0x0][0x2d0], -R6 ;  /* 0x0000b4004d007a23 */ /* 0x008fce0000010806 */
[----:B------:R1:W2:Y:S08]  /*4a90*/  MUFU.EX2 R243, R2 ;  /* 0x0000000200f37308 */ /* 0x0002b00000000800 */
[----:B------:R3:W-:Y:S01]  /*4aa0*/  MUFU.EX2 R238, R0 ;  /* 0x0000000000ee7308 */ /* 0x0007e20000000800 */
[--C-:B-1----:R-:W-:Y:S02]  /*4ab0*/  FFMA.FTZ R2, R43, c[0x0][0x2d0], -R6.reuse ;  /* 0x0000b4002b027a23 */ /* 0x102fe40000010806 */
[----:B------:R-:W-:Y:S05]  /*4ac0*/  LDSM.16.MT88.4 R40, [R198+0x3100] ;  /* 0x00310000c628783b */ /* 0x000fea0000004200 */
[----:B------:R1:W-:Y:S01]  /*4ad0*/  MUFU.EX2 R245, R2 ;  /* 0x0000000200f57308 */ /* 0x0003e20000000800 */
[----:B---3--:R-:W-:-:S07]  /*4ae0*/  FFMA.FTZ R0, R78, c[0x0][0x2d0], -R6 ;  /* 0x0000b4004e007a23 */ /* 0x008fce0000010806 */
[----:B------:R3:W-:Y:S01]  /*4af0*/  MUFU.EX2 R239, R0 ;  /* 0x0000000000ef7308 */ /* 0x0007e20000000800 */
[----:B-1----:R-:W-:-:S05]  /*4b00*/  FMUL.FTZ R2, R3, c[0x0][0x2d0] ;  /* 0x0000b40003027a20 */ /* 0x002fca0000410000 */
[----:B------:R-:W-:Y:S01]  /*4b10*/  FSEL R2, R2, RZ, P0 ;  /* 0x000000ff02027208 */ /* 0x000fe20000000000 */
[----:B---3--:R-:W-:-:S04]  /*4b20*/  FFMA.FTZ R0, R79, c[0x0][0x2d0], -R6 ;  /* 0x0000b4004f007a23 */ /* 0x008fc80000010806 */
[--C-:B------:R-:W-:Y:S02]  /*4b30*/  FFMA.FTZ R4, R11, c[0x0][0x2d0], -R2.reuse ;  /* 0x0000b4000b047a23 */ /* 0x100fe40000010802 */
[--C-:B------:R-:W-:Y:S01]  /*4b40*/  FFMA.FTZ R7, R8, c[0x0][0x2d0], -R2.reuse ;  /* 0x0000b40008077a23 */ /* 0x100fe20000010802 */
[----:B--2---:R-:W-:Y:S01]  /*4b50*/  F2FP.PACK_AB R8, R243, R246 ;  /* 0x000000f6f308723e */ /* 0x004fe200000000ff */
[----:B------:R1:W-:Y:S08]  /*4b60*/  MUFU.EX2 R236, R4 ;  /* 0x0000000400ec7308 */ /* 0x0003f00000000800 */
[----:B------:R-:W2:Y:S01]  /*4b70*/  MUFU.EX2 R7, R7 ;  /* 0x0000000700077308 */ /* 0x000ea20000000800 */
[----:B-1----:R-:W-:-:S07]  /*4b80*/  FFMA.FTZ R4, R24, c[0x0][0x2d0], -R2 ;  /* 0x0000b40018047a23 */ /* 0x002fce0000010802 */
[----:B------:R1:W-:Y:S01]  /*4b90*/  MUFU.EX2 R237, R0 ;  /* 0x0000000000ed7308 */ /* 0x0003e20000000800 */
[----:B------:R-:W3:Y:S01]  /*4ba0*/  LDSM.16.MT88.4 R24, [R200+0x100] ;  /* 0x00010000c818783b */ /* 0x000ee20000004200 */
[----:B--2---:R-:W-:-:S06]  /*4bb0*/  F2FP.PACK_AB R9, R236, R7 ;  /* 0x00000007ec09723e */ /* 0x004fcc00000000ff */
[----:B------:R2:W-:Y:S01]  /*4bc0*/  MUFU.EX2 R242, R4 ;  /* 0x0000000400f27308 */ /* 0x0005e20000000800 */
[----:B-1----:R-:W-:-:S07]  /*4bd0*/  FFMA.FTZ R0, R70, c[0x0][0x2d0], -R2 ;  /* 0x0000b40046007a23 */ /* 0x002fce0000010802 */
[----:B------:R1:W-:Y:S01]  /*4be0*/  MUFU.EX2 R235, R0 ;  /* 0x0000000000eb7308 */ /* 0x0003e20000000800 */
[----:B--2---:R-:W-:Y:S01]  /*4bf0*/  FFMA.FTZ R4, R10, c[0x0][0x2d0], -R2 ;  /* 0x0000b4000a047a23 */ /* 0x004fe20000010802 */
[----:B------:R-:W-:-:S06]  /*4c00*/  F2FP.PACK_AB R10, R244, R245 ;  /* 0x000000f5f40a723e */ /* 0x000fcc00000000ff */
[----:B------:R-:W2:Y:S01]  /*4c10*/  MUFU.EX2 R241, R4 ;  /* 0x0000000400f17308 */ /* 0x000ea20000000800 */
[----:B-1----:R-:W-:-:S07]  /*4c20*/  FFMA.FTZ R0, R69, c[0x0][0x2d0], -R2 ;  /* 0x0000b40045007a23 */ /* 0x002fce0000010802 */
[----:B------:R1:W4:Y:S01]  /*4c30*/  MUFU.EX2 R233, R0 ;  /* 0x0000000000e97308 */ /* 0x0003220000000800 */
[----:B--2---:R-:W-:-:S07]  /*4c40*/  F2FP.PACK_AB R11, R241, R242 ;  /* 0x000000f2f10b723e */ /* 0x004fce00000000ff */
[----:B------:R-:W-:Y:S01]  /*4c50*/  HMMA.16816.F32 R72, R8, R20, RZ ;  /* 0x000000140848723c */ /* 0x000fe200000018ff */
[----:B-1----:R-:W-:-:S07]  /*4c60*/  FFMA.FTZ R0, R71, c[0x0][0x2d0], -R2 ;  /* 0x0000b40047007a23 */ /* 0x002fce0000010802 */
[C---:B------:R-:W-:Y:S01]  /*4c70*/  HMMA.16816.F32 R64, R8.reuse, R22, RZ ;  /* 0x000000160840723c */ /* 0x040fe200000018ff */
[----:B------:R-:W1:Y:S01]  /*4c80*/  LDSM.16.MT88.4 R20, [R197+0x3100] ;  /* 0x00310000c514783b */ /* 0x000e620000004200 */
[----:B------:R2:W-:Y:S06]  /*4c90*/  MUFU.EX2 R234, R0 ;  /* 0x0000000000ea7308 */ /* 0x0005ec0000000800 */
[C---:B------:R-:W-:Y:S08]  /*4ca0*/  HMMA.16816.F32 R60, R8.reuse, R12, RZ ;  /* 0x0000000c083c723c */ /* 0x040ff000000018ff */
[----:B------:R-:W-:Y:S01]  /*4cb0*/  HMMA.16816.F32 R56, R8, R14, RZ ;  /* 0x0000000e0838723c */ /* 0x000fe200000018ff */
[----:B------:R-:W5:Y:S01]  /*4cc0*/  LDSM.16.MT88.4 R12, [R200+0x3100] ;  /* 0x00310000c80c783b */ /* 0x000f620000004200 */
[----:B--2---:R-:W-:-:S04]  /*4cd0*/  FFMA.FTZ R0, R80, c[0x0][0x2d0], -R2 ;  /* 0x0000b40050007a23 */ /* 0x004fc80000010802 */
[----:B------:R2:W1:Y:S02]  /*4ce0*/  MUFU.EX2 R230, R0 ;  /* 0x0000000000e67308 */ /* 0x0004640000000800 */
[C---:B------:R-:W-:Y:S08]  /*4cf0*/  HMMA.16816.F32 R52, R8.reuse, R16, RZ ;  /* 0x000000100834723c */ /* 0x040ff000000018ff */
[----:B------:R-:W-:Y:S01]  /*4d00*/  HMMA.16816.F32 R44, R8, R18, RZ ;  /* 0x00000012082c723c */ /* 0x000fe200000018ff */
[----:B------:R-:W4:Y:S01]  /*4d10*/  LDSM.16.MT88.4 R16, [R201+0x900] ;  /* 0x00090000c910783b */ /* 0x000f220000004200 */
[----:B--2---:R-:W-:-:S06]  /*4d20*/  FFMA.FTZ R0, R108, c[0x0][0x2d0], -R6 ;  /* 0x0000b4006c007a23 */ /* 0x004fcc0000010806 */
[C---:B---3--:R-:W-:Y:S01]  /*4d30*/  HMMA.16816.F32 R48, R8.reuse, R24, RZ ;  /* 0x000000180830723c */ /* 0x048fe200000018ff */
[----:B------:R2:W-:Y:S07]  /*4d40*/  MUFU.EX2 R229, R0 ;  /* 0x0000000000e57308 */ /* 0x0005ee0000000800 */
[C---:B------:R-:W-:Y:S01]  /*4d50*/  HMMA.16816.F32 R76, R8.reuse, R26, RZ ;  /* 0x0000001a084c723c */ /* 0x040fe200000018ff */
[----:B------:R-:W-:Y:S07]  /*4d60*/  LDSM.16.MT88.4 R24, [R197+0x3900] ;  /* 0x00390000c518783b */ /* 0x000fee0000004200 */
[----:B-1----:R-:W-:Y:S01]  /*4d70*/  HMMA.16816.F32 R84, R8, R20, RZ ;  /* 0x000000140854723c */ /* 0x002fe200000018ff */
[----:B--2---:R-:W-:-:S04]  /*4d80*/  FFMA.FTZ R0, R110, c[0x0][0x2d0], -R6 ;  /* 0x0000b4006e007a23 */ /* 0x004fc80000010806 */
[----:B------:R1:W2:Y:S03]  /*4d90*/  MUFU.EX2 R228, R0 ;  /* 0x0000000000e47308 */ /* 0x0002a60000000800 */
[C---:B------:R-:W-:Y:S01]  /*4da0*/  HMMA.16816.F32 R88, R8.reuse, R22, RZ ;  /* 0x000000160858723c */ /* 0x040fe200000018ff */
[----:B------:R-:W-:Y:S07]  /*4db0*/  LDSM.16.MT88.4 R20, [R200+0x900] ;  /* 0x00090000c814783b */ /* 0x000fee0000004200 */
[----:B------:R-:W-:Y:S01]  /*4dc0*/  HMMA.16816.F32 R80, R8, R40, RZ ;  /* 0x000000280850723c */ /* 0x000fe200000018ff */
[----:B-1----:R-:W-:-:S07]  /*4dd0*/  FFMA.FTZ R0, R109, c[0x0][0x2d0], -R6 ;  /* 0x0000b4006d007a23 */ /* 0x002fce0000010806 */
[C---:B------:R-:W-:Y:S01]  /*4de0*/  HMMA.16816.F32 R104, R8.reuse, R42, RZ ;  /* 0x0000002a0868723c */ /* 0x040fe200000018ff */
[----:B------:R-:W1:Y:S01]  /*4df0*/  LDSM.16.MT88.4 R40, [R198+0x3900] ;  /* 0x00390000c628783b */ /* 0x000e620000004200 */
[----:B------:R3:W-:Y:S06]  /*4e00*/  MUFU.EX2 R227, R0 ;  /* 0x0000000000e37308 */ /* 0x0007ec0000000800 */
[C---:B------:R-:W-:Y:S08]  /*4e10*/  HMMA.16816.F32 R92, R8.reuse, R32, RZ ;  /* 0x00000020085c723c */ /* 0x040ff000000018ff */
[----:B------:R-:W-:Y:S01]  /*4e20*/  HMMA.16816.F32 R100, R8, R34, RZ ;  /* 0x000000220864723c */ /* 0x000fe200000018ff */
[----:B------:R-:W-:Y:S01]  /*4e30*/  LDSM.16.MT88.4 R32, [R198+0x1100] ;  /* 0x00110000c620783b */ /* 0x000fe20000004200 */
[----:B---3--:R-:W-:-:S04]  /*4e40*/  FFMA.FTZ R0, R111, c[0x0][0x2d0], -R6 ;  /* 0x0000b4006f007a23 */ /* 0x008fc80000010806 */
[----:B------:R3:W1:Y:S02]  /*4e50*/  MUFU.EX2 R225, R0 ;  /* 0x0000000000e17308 */ /* 0x0006640000000800 */
[C---:B-----5:R-:W-:Y:S08]  /*4e60*/  HMMA.16816.F32 R116, R8.reuse, R12, RZ ;  /* 0x0000000c0874723c */ /* 0x060ff000000018ff */
[----:B------:R-:W-:Y:S01]  /*4e70*/  HMMA.16816.F32 R96, R8, R14, RZ ;  /* 0x0000000e0860723c */ /* 0x000fe200000018ff */
[----:B------:R-:W-:Y:S01]  /*4e80*/  LDSM.16.MT88.4 R12, [R200+0x3900] ;  /* 0x00390000c80c783b */ /* 0x000fe20000004200 */
[----:B---3--:R-:W-:-:S05]  /*4e90*/  FFMA.FTZ R0, R121, c[0x0][0x2d0], -R2 ;  /* 0x0000b40079007a23 */ /* 0x008fca0000010802 */
[----:B------:R-:W-:Y:S02]  /*4ea0*/  F2FP.PACK_AB R8, R238, R240 ;  /* 0x000000f0ee08723e */ /* 0x000fe400000000ff */
[----:B------:R-:W-:Y:S01]  /*4eb0*/  F2FP.PACK_AB R10, R237, R239 ;  /* 0x000000efed0a723e */ /* 0x000fe200000000ff */
[----:B------:R3:W-:Y:S01]  /*4ec0*/  MUFU.EX2 R224, R0 ;  /* 0x0000000000e07308 */ /* 0x0007e20000000800 */
[----:B----4-:R-:W-:Y:S02]  /*4ed0*/  F2FP.PACK_AB R9, R233, R235 ;  /* 0x000000ebe909723e */ /* 0x010fe400000000ff */
[----:B------:R-:W-:-:S07]  /*4ee0*/  F2FP.PACK_AB R11, R230, R234 ;  /* 0x000000eae60b723e */ /* 0x000fce00000000ff */
[----:B------:R-:W-:Y:S01]  /*4ef0*/  HMMA.16816.F32 R112, R8, R28, R60 ;  /* 0x0000001c0870723c */ /* 0x000fe2000000183c */
[----:B---3--:R-:W-:-:S07]  /*4f00*/  FFMA.FTZ R0, R120, c[0x0][0x2d0], -R2 ;  /* 0x0000b40078007a23 */ /* 0x008fce0000010802 */
[C---:B------:R-:W-:Y:S01]  /*4f10*/  HMMA.16816.F32 R60, R8.reuse, R16, R52 ;  /* 0x00000010083c723c */ /* 0x040fe20000001834 */
[----:B------:R3:W4:Y:S07]  /*4f20*/  MUFU.EX2 R223, R0 ;  /* 0x0000000000df7308 */ /* 0x00072e0000000800 */
[C---:B------:R-:W-:Y:S01]  /*4f30*/  HMMA.16816.F32 R52, R8.reuse, R18, R44 ;  /* 0x000000120834723c */ /* 0x040fe2000000182c */
[----:B------:R-:W5:Y:S07]  /*4f40*/  LDSM.16.MT88.4 R16, [R201+0x3900] ;  /* 0x00390000c910783b */ /* 0x000f6e0000004200 */
[----:B------:R-:W-:Y:S01]  /*4f50*/  HMMA.16816.F32 R136, R8, R36, R72 ;  /* 0x000000240888723c */ /* 0x000fe20000001848 */
[----:B---3--:R-:W-:-:S04]  /*4f60*/  FFMA.FTZ R0, R140, c[0x0][0x2d0], -R2 ;  /* 0x0000b4008c007a23 */ /* 0x008fc80000010802 */
[----:B------:R3:W-:Y:S03]  /*4f70*/  MUFU.EX2 R222, R0 ;  /* 0x0000000000de7308 */ /* 0x0007e60000000800 */
[C---:B------:R-:W-:Y:S01]  /*4f80*/  HMMA.16816.F32 R132, R8.reuse, R38, R64 ;  /* 0x000000260884723c */ /* 0x040fe20000001840 */
[----:B------:R-:W2:Y:S07]  /*4f90*/  LDSM.16.MT88.4 R36, [R197+0x1100] ;  /* 0x00110000c524783b */ /* 0x000eae0000004200 */
[----:B------:R-:W-:Y:S01]  /*4fa0*/  HMMA.16816.F32 R72, R8, R30, R56 ;  /* 0x0000001e0848723c */ /* 0x000fe20000001838 */
[----:B------:R-:W-:Y:S01]  /*4fb0*/  LDSM.16.MT88.4 R28, [R200+0x1100] ;  /* 0x00110000c81c783b */ /* 0x000fe20000004200 */
[----:B---3--:R-:W-:-:S06]  /*4fc0*/  FFMA.FTZ R0, R141, c[0x0][0x2d0], -R2 ;  /* 0x0000b4008d007a23 */ /* 0x008fcc0000010802 */
[C---:B-1----:R-:W-:Y:S01]  /*4fd0*/  HMMA.16816.F32 R144, R8.reuse, R40, R80 ;  /* 0x000000280890723c */ /* 0x042fe20000001850 */
[----:B------:R1:W3:Y:S07]  /*4fe0*/  MUFU.EX2 R221, R0 ;  /* 0x0000000000dd7308 */ /* 0x0002ee0000000800 */
[C---:B------:R-:W-:Y:S08]  /*4ff0*/  HMMA.16816.F32 R140, R8.reuse, R42, R104 ;  /* 0x0000002a088c723c */ /* 0x040ff00000001868 */
[----:B------:R-:W-:Y:S01]  /*5000*/  HMMA.16816.F32 R48, R8, R20, R48 ;  /* 0x000000140830723c */ /* 0x000fe20000001830 */
[----:B-1----:R-:W-:-:S04]  /*5010*/  FFMA.FTZ R0, R157, c[0x0][0x2d0], -R6 ;  /* 0x0000b4009d007a23 */ /* 0x002fc80000010806 */
[----:B------:R1:W-:Y:S03]  /*5020*/  MUFU.EX2 R220, R0 ;  /* 0x0000000000dc7308 */ /* 0x0003e60000000800 */
[C---:B------:R-:W-:Y:S01]  /*5030*/  HMMA.16816.F32 R44, R8.reuse, R22, R76 ;  /* 0x00000016082c723c */ /* 0x040fe2000000184c */
[----:B------:R-:W2:Y:S07]  /*5040*/  LDSM.16.MT88.4 R20, [R197+0x4100] ;  /* 0x00410000c514783b */ /* 0x000eae0000004200 */
[----:B------:R-:W-:Y:S01]  /*5050*/  HMMA.16816.F32 R108, R8, R24, R84 ;  /* 0x00000018086c723c */ /* 0x000fe20000001854 */
[----:B-1----:R-:W-:-:S07]  /*5060*/  FFMA.FTZ R0, R159, c[0x0][0x2d0], -R6 ;  /* 0x0000b4009f007a23 */ /* 0x002fce0000010806 */
[C---:B------:R-:W-:Y:S01]  /*5070*/  HMMA.16816.F32 R120, R8.reuse, R26, R88 ;  /* 0x0000001a0878723c */ /* 0x040fe20000001858 */
[----:B------:R-:W1:Y:S01]  /*5080*/  LDSM.16.MT88.4 R24, [R201+0x1100] ;  /* 0x00110000c918783b */ /* 0x000e620000004200 */
[----:B------:R3:W1:Y:S06]  /*5090*/  MUFU.EX2 R159, R0 ;  /* 0x00000000009f7308 */ /* 0x00066c0000000800 */
[C---:B-----5:R-:W-:Y:S08]  /*50a0*/  HMMA.16816.F32 R92, R8.reuse, R16, R92 ;  /* 0x00000010085c723c */ /* 0x060ff0000000185c */
[----:B------:R-:W-:Y:S01]  /*50b0*/  HMMA.16816.F32 R64, R8, R18, R100 ;  /* 0x000000120840723c */ /* 0x000fe20000001864 */
[----:B------:R-:W-:Y:S01]  /*50c0*/  LDSM.16.MT88.4 R16, [R201+0x4100] ;  /* 0x00410000c910783b */ /* 0x000fe20000004200 */
[----:B---3--:R-:W-:-:S04]  /*50d0*/  FFMA.FTZ R0, R158, c[0x0][0x2d0], -R6 ;  /* 0x0000b4009e007a23 */ /* 0x008fc80000010806 */
[----:B------:R3:W-:Y:S02]  /*50e0*/  MUFU.EX2 R158, R0 ;  /* 0x00000000009e7308 */ /* 0x0007e40000000800 */
[C---:B------:R-:W-:Y:S08]  /*50f0*/  HMMA.16816.F32 R56, R8.reuse, R12, R116 ;  /* 0x0000000c0838723c */ /* 0x040ff00000001874 */
[----:B------:R-:W-:Y:S01]  /*5100*/  HMMA.16816.F32 R40, R8, R14, R96 ;  /* 0x0000000e0828723c */ /* 0x000fe20000001860 */
[----:B------:R-:W-:Y:S01]  /*5110*/  LDSM.16.MT88.4 R12, [R200+0x4100] ;  /* 0x00410000c80c783b */ /* 0x000fe20000004200 */
[----:B---3--:R-:W-:-:S05]  /*5120*/  FFMA.FTZ R0, R160, c[0x0][0x2d0], -R6 ;  /* 0x0000b400a0007a23 */ /* 0x008fca0000010806 */
[----:B--2---:R-:W-:Y:S02]  /*5130*/  F2FP.PACK_AB R8, R228, R229 ;  /* 0x000000e5e408723e */ /* 0x004fe400000000ff */
[----:B------:R-:W-:Y:S01]  /*5140*/  F2FP.PACK_AB R10, R225, R227 ;  /* 0x000000e3e10a723e */ /* 0x000fe200000000ff */
[----:B------:R2:W3:Y:S01]  /*5150*/  MUFU.EX2 R157, R0 ;  /* 0x00000000009d7308 */ /* 0x0004e20000000800 */
[----:B----4-:R-:W-:Y:S02]  /*5160*/  F2FP.PACK_AB R9, R223, R224 ;  /* 0x000000e0df09723e */ /* 0x010fe400000000ff */
[----:B------:R-:W-:-:S07]  /*5170*/  F2FP.PACK_AB R11, R221, R222 ;  /* 0x000000dedd0b723e */ /* 0x000fce00000000ff */
[----:B------:R-:W-:Y:S01]  /*5180*/  HMMA.16816.F32 R80, R8, R36, R136 ;  /* 0x000000240850723c */ /* 0x000fe20000001888 */
[----:B--2---:R-:W-:-:S07]  /*5190*/  FFMA.FTZ R0, R149, c[0x0][0x2d0], -R2 ;  /* 0x0000b40095007a23 */ /* 0x004fce0000010802 */
[C---:B------:R-:W-:Y:S01]  /*51a0*/  HMMA.16816.F32 R100, R8.reuse, R38, R132 ;  /* 0x000000260864723c */ /* 0x040fe20000001884 */
[----:B------:R-:W2:Y:S01]  /*51b0*/  LDSM.16.MT88.4 R36, [R198+0x4100] ;  /* 0x00410000c624783b */ /* 0x000ea20000004200 */
[----:B------:R4:W-:Y:S06]  /*51c0*/  MUFU.EX2 R149, R0 ;  /* 0x0000000000957308 */ /* 0x0009ec0000000800 */
[C---:B------:R-:W-:Y:S08]  /*51d0*/  HMMA.16816.F32 R96, R8.reuse, R34, R72 ;  /* 0x000000220860723c */ /* 0x040ff00000001848 */
[----:B------:R-:W-:Y:S01]  /*51e0*/  HMMA.16816.F32 R108, R8, R20, R108 ;  /* 0x00000014086c723c */ /* 0x000fe2000000186c */
[----:B----4-:R-:W-:-:S04]  /*51f0*/  FFMA.FTZ R0, R148, c[0x0][0x2d0], -R2 ;  /* 0x0000b40094007a23 */ /* 0x010fc80000010802 */
[----:B------:R4:W5:Y:S03]  /*5200*/  MUFU.EX2 R148, R0 ;  /* 0x0000000000947308 */ /* 0x0009660000000800 */
[C---:B------:R-:W-:Y:S01]  /*5210*/  HMMA.16816.F32 R116, R8.reuse, R22, R120 ;  /* 0x000000160874723c */ /* 0x040fe20000001878 */
[----:B------:R-:W3:Y:S07]  /*5220*/  LDSM.16.MT88.4 R20, [R201+0x1900] ;  /* 0x00190000c914783b */ /* 0x000eee0000004200 */
[----:B-1----:R-:W-:Y:S01]  /*5230*/  HMMA.16816.F32 R88, R8, R24, R60 ;  /* 0x000000180858723c */ /* 0x002fe2000000183c */
[----:B----4-:R-:W-:-:S07]  /*5240*/  FFMA.FTZ R0, R150, c[0x0][0x2d0], -R2 ;  /* 0x0000b40096007a23 */ /* 0x010fce0000010802 */
[C---:B------:R-:W-:Y:S01]  /*5250*/  HMMA.16816.F32 R72, R8.reuse, R26, R52 ;  /* 0x0000001a0848723c */ /* 0x040fe20000001834 */
[----:B------:R-:W1:Y:S07]  /*5260*/  LDSM.16.MT88.4 R24, [R200+0x1900] ;  /* 0x00190000c818783b */ /* 0x000e6e0000004200 */
[C---:B--2---:R-:W-:Y:S01]  /*5270*/  HMMA.16816.F32 R132, R8.reuse, R36, R144 ;  /* 0x000000240884723c */ /* 0x044fe20000001890 */
[----:B------:R2:W-:Y:S07]  /*5280*/  MUFU.EX2 R147, R0 ;  /* 0x0000000000937308 */ /* 0x0005ee0000000800 */
[C---:B------:R-:W-:Y:S01]  /*5290*/  HMMA.16816.F32 R136, R8.reuse, R38, R140 ;  /* 0x000000260888723c */ /* 0x040fe2000000188c */
[----:B------:R-:W4:Y:S07]  /*52a0*/  LDSM.16.MT88.4 R36, [R198+0x4900] ;  /* 0x00490000c624783b */ /* 0x000f2e0000004200 */
[----:B------:R-:W-:Y:S01]  /*52b0*/  HMMA.16816.F32 R120, R8, R16, R92 ;  /* 0x000000100878723c */ /* 0x000fe2000000185c */
[----:B--2---:R-:W-:-:S04]  /*52c0*/  FFMA.FTZ R0, R151, c[0x0][0x2d0], -R2 ;  /* 0x0000b40097007a23 */ /* 0x004fc80000010802 */
[----:B------:R2:W1:Y:S03]  /*52d0*/  MUFU.EX2 R146, R0 ;  /* 0x0000000000927308 */ /* 0x0004660000000800 */
[C---:B------:R-:W-:Y:S08]  /*52e0*/  HMMA.16816.F32 R92, R8.reuse, R12, R56 ;  /* 0x0000000c085c723c */ /* 0x040ff00000001838 */
[----:B------:R-:W-:Y:S01]  /*52f0*/  HMMA.16816.F32 R56, R8, R14, R40 ;  /* 0x0000000e0838723c */ /* 0x000fe20000001828 */
[----:B------:R-:W1:Y:S01]  /*5300*/  LDSM.16.MT88.4 R12, [R197+0x4900] ;  /* 0x00490000c50c783b */ /* 0x000e620000004200 */
[----:B--2---:R-:W-:-:S06]  /*5310*/  FFMA.FTZ R0, R166, c[0x0][0x2d0], -R6 ;  /* 0x0000b400a6007a23 */ /* 0x004fcc0000010806 */
[C---:B------:R-:W-:Y:S01]  /*5320*/  HMMA.16816.F32 R84, R8.reuse, R28, R48 ;  /* 0x0000001c0854723c */ /* 0x040fe20000001830 */
[----:B------:R2:W-:Y:S07]  /*5330*/  MUFU.EX2 R145, R0 ;  /* 0x0000000000917308 */ /* 0x0005ee0000000800 */
[C---:B------:R-:W-:Y:S01]  /*5340*/  HMMA.16816.F32 R76, R8.reuse, R30, R44 ;  /* 0x0000001e084c723c */ /* 0x040fe2000000182c */
[----:B------:R-:W4:Y:S07]  /*5350*/  LDSM.16.MT88.4 R28, [R198+0x1900] ;  /* 0x00190000c61c783b */ /* 0x000f2e0000004200 */
[C---:B------:R-:W-:Y:S01]  /*5360*/  HMMA.16816.F32 R104, R8.reuse, R32, R112 ;  /* 0x000000200868723c */ /* 0x040fe20000001870 */
[----:B--2---:R-:W-:Y:S01]  /*5370*/  FFMA.FTZ R0, R168, c[0x0][0x2d0], -R6 ;  /* 0x0000b400a8007a23 */ /* 0x004fe20000010806 */
[----:B------:R-:W2:Y:S03]  /*5380*/  LDSM.16.MT88.4 R32, [R197+0x1900] ;  /* 0x00190000c520783b */ /* 0x000ea60000004200 */
[----:B------:R1:W1:Y:S03]  /*5390*/  MUFU.EX2 R144, R0 ;  /* 0x0000000000907308 */ /* 0x0002660000000800 */
[----:B------:R-:W-:Y:S01]  /*53a0*/  HMMA.16816.F32 R112, R8, R18, R64 ;  /* 0x000000120870723c */ /* 0x000fe20000001840 */
[----:B------:R-:W-:Y:S06]  /*53b0*/  LDSM.16.MT88.4 R16, [R198+0x2100] ;  /* 0x00210000c610783b */ /* 0x000fec0000004200 */
[----:B------:R-:W-:-:S02]  /*53c0*/  F2FP.PACK_AB R8, R159, R220 ;  /* 0x000000dc9f08723e */ /* 0x000fc400000000ff */
[----:B---3--:R-:W-:Y:S02]  /*53d0*/  F2FP.PACK_AB R10, R157, R158 ;  /* 0x0000009e9d0a723e */ /* 0x008fe400000000ff */
[----:B-----5:R-:W-:Y:S01]  /*53e0*/  F2FP.PACK_AB R9, R148, R149 ;  /* 0x000000959409723e */ /* 0x020fe200000000ff */
[----:B-1----:R-:W-:Y:S01]  /*53f0*/  FFMA.FTZ R0, R167, c[0x0][0x2d0], -R6 ;  /* 0x0000b400a7007a23 */ /* 0x002fe20000010806 */
[----:B------:R-:W-:-:S03]  /*5400*/  F2FP.PACK_AB R11, R146, R147 ;  /* 0x00000093920b723e */ /* 0x000fc600000000ff */
[----:B------:R1:W-:Y:S04]  /*5410*/  MUFU.EX2 R143, R0 ;  /* 0x00000000008f7308 */ /* 0x0003e80000000800 */
[C---:B------:R-:W-:Y:S08]  /*5420*/  HMMA.16816.F32 R40, R8.reuse, R22, R72 ;  /* 0x000000160828723c */ /* 0x040ff00000001848 */
[----:B------:R-:W-:Y:S01]  /*5430*/  HMMA.16816.F32 R48, R8, R20, R88 ;  /* 0x000000140830723c */ /* 0x000fe20000001858 */
[----:B------:R-:W-:Y:S01]  /*5440*/  LDSM.16.MT88.4 R20, [R200+0x4900] ;  /* 0x00490000c814783b */ /* 0x000fe20000004200 */
[----:B-1----:R-:W-:-:S03]  /*5450*/  FFMA.FTZ R0, R169, c[0x0][0x2d0], -R6 ;  /* 0x0000b400a9007a23 */ /* 0x002fc60000010806 */
[----:B------:R-:W-:Y:S01]  /*5460*/  LDSM.16.MT88.4 R88, [R198+0x2900] ;  /* 0x00290000c658783b */ /* 0x000fe20000004200 */
[----:B------:R1:W3:Y:S02]  /*5470*/  MUFU.EX2 R142, R0 ;  /* 0x00000000008e7308 */ /* 0x0002e40000000800 */
[C---:B------:R-:W-:Y:S08]  /*5480*/  HMMA.16816.F32 R44, R8.reuse, R24, R84 ;  /* 0x00000018082c723c */ /* 0x040ff00000001854 */
[----:B------:R-:W-:Y:S01]  /*5490*/  HMMA.16816.F32 R72, R8, R26, R76 ;  /* 0x0000001a0848723c */ /* 0x000fe2000000184c */
[----:B------:R-:W5:Y:S01]  /*54a0*/  LDSM.16.MT88.4 R24, [R201+0x4900] ;  /* 0x00490000c918783b */ /* 0x000f620000004200 */
[----:B-1----:R-:W-:-:S06]  /*54b0*/  FFMA.FTZ R0, R162, c[0x0][0x2d0], -R2 ;  /* 0x0000b400a2007a23 */ /* 0x002fcc0000010802 */
[C---:B----4-:R-:W-:Y:S01]  /*54c0*/  HMMA.16816.F32 R84, R8.reuse, R38, R136 ;  /* 0x000000260854723c */ /* 0x050fe20000001888 */
[----:B------:R1:W-:Y:S07]  /*54d0*/  MUFU.EX2 R141, R0 ;  /* 0x00000000008d7308 */ /* 0x0003ee0000000800 */
[C---:B------:R-:W-:Y:S08]  /*54e0*/  HMMA.16816.F32 R108, R8.reuse, R12, R108 ;  /* 0x0000000c086c723c */ /* 0x040ff0000000186c */
[----:B------:R-:W-:Y:S01]  /*54f0*/  HMMA.16816.F32 R76, R8, R14, R116 ;  /* 0x0000000e084c723c */ /* 0x000fe20000001874 */
[----:B------:R-:W4:Y:S01]  /*5500*/  LDSM.16.MT88.4 R12, [R201+0x2100] ;  /* 0x00210000c90c783b */ /* 0x000f220000004200 */
[----:B-1----:R-:W-:-:S04]  /*5510*/  FFMA.FTZ R0, R161, c[0x0][0x2d0], -R2 ;  /* 0x0000b400a1007a23 */ /* 0x002fc80000010802 */
[----:B------:R1:W1:Y:S02]  /*5520*/  MUFU.EX2 R140, R0 ;  /* 0x00000000008c7308 */ /* 0x0002640000000800 */
[C---:B------:R-:W-:Y:S01]  /*5530*/  HMMA.16816.F32 R60, R8.reuse, R28, R104 ;  /* 0x0000001c083c723c */ /* 0x040fe20000001868 */
[----:B------:R-:W-:Y:S07]  /*5540*/  LDSM.16.MT88.4 R104, [R200+0x2900] ;  /* 0x00290000c868783b */ /* 0x000fee0000004200 */
[----:B------:R-:W-:Y:S01]  /*5550*/  HMMA.16816.F32 R52, R8, R30, R96 ;  /* 0x0000001e0834723c */ /* 0x000fe20000001860 */
[----:B------:R-:W-:Y:S04]  /*5560*/  LDSM.16.MT88.4 R28, [R197+0x2100] ;  /* 0x00210000c51c783b */ /* 0x000fe80000004200 */
[----:B------:R-:W-:Y:S01]  /*5570*/  LDSM.16.MT88.4 R96, [R201+0x2900] ;  /* 0x00290000c960783b */ /* 0x000fe20000004200 */
[----:B-1----:R-:W-:-:S02]  /*5580*/  FFMA.FTZ R0, R163, c[0x0][0x2d0], -R2 ;  /* 0x0000b400a3007a23 */ /* 0x002fc40000010802 */
[C---:B--2---:R-:W-:Y:S02]  /*5590*/  HMMA.16816.F32 R80, R8.reuse, R32, R80 ;  /* 0x000000200850723c */ /* 0x044fe40000001850 */
[----:B------:R1:W-:Y:S06]  /*55a0*/  MUFU.EX2 R4, R0 ;  /* 0x0000000000047308 */ /* 0x0003ec0000000800 */
[C---:B------:R-:W-:Y:S01]  /*55b0*/  HMMA.16816.F32 R64, R8.reuse, R34, R100 ;  /* 0x000000220840723c */ /* 0x040fe20000001864 */
[----:B------:R-:W2:Y:S07]  /*55c0*/  LDSM.16.MT88.4 R32, [R200+0x2100] ;  /* 0x00210000c820783b */ /* 0x000eae0000004200 */
[----:B------:R-:W-:Y:S01]  /*55d0*/  HMMA.16816.F32 R116, R8, R36, R132 ;  /* 0x000000240874723c */ /* 0x000fe20000001884 */
[----:B-1----:R-:W-:-:S04]  /*55e0*/  FFMA.FTZ R0, R164, c[0x0][0x2d0], -R2 ;  /* 0x0000b400a4007a23 */ /* 0x002fc80000010802 */
[----:B------:R1:W1:Y:S03]  /*55f0*/  MUFU.EX2 R138, R0 ;  /* 0x00000000008a7308 */ /* 0x0002660000000800 */
[C---:B-----5:R-:W-:Y:S08]  /*5600*/  HMMA.16816.F32 R120, R8.reuse, R24, R120 ;  /* 0x000000180878723c */ /* 0x060ff00000001878 */
[----:B------:R-:W-:Y:S01]  /*5610*/  HMMA.16816.F32 R112, R8, R26, R112 ;  /* 0x0000001a0870723c */ /* 0x000fe20000001870 */
[----:B------:R-:W-:Y:S01]  /*5620*/  LDSM.16.MT88.4 R24, [R197+0x5100] ;  /* 0x00510000c518783b */ /* 0x000fe20000004200 */
[----:B-1----:R-:W-:-:S06]  /*5630*/  FFMA.FTZ R0, R189, c[0x0][0x2d0], -R6 ;  /* 0x0000b400bd007a23 */ /* 0x002fcc0000010806 */
[C---:B------:R-:W-:Y:S01]  /*5640*/  HMMA.16816.F32 R92, R8.reuse, R20, R92 ;  /* 0x00000014085c723c */ /* 0x040fe2000000185c */
[----:B------:R1:W-:Y:S07]  /*5650*/  MUFU.EX2 R137, R0 ;  /* 0x0000000000897308 */ /* 0x0003ee0000000800 */
[----:B------:R-:W-:Y:S01]  /*5660*/  HMMA.16816.F32 R56, R8, R22, R56 ;  /* 0x000000160838723c */ /* 0x000fe20000001838 */
[----:B------:R-:W-:Y:S06]  /*5670*/  LDSM.16.MT88.4 R20, [R198+0x5100] ;  /* 0x00510000c614783b */ /* 0x000fec0000004200 */
[----:B------:R-:W-:-:S02]  /*5680*/  F2FP.PACK_AB R8, R144, R145 ;  /* 0x000000919008723e */ /* 0x000fc400000000ff */
[----:B---3--:R-:W-:Y:S01]  /*5690*/  F2FP.PACK_AB R10, R142, R143 ;  /* 0x0000008f8e0a723e */ /* 0x008fe200000000ff */
[--C-:B-1----:R-:W-:Y:S01]  /*56a0*/  FFMA.FTZ R0, R191, c[0x0][0x2d0], -R6.reuse ;  /* 0x0000b400bf007a23 */ /* 0x102fe20000010806 */
[----:B------:R-:W-:Y:S02]  /*56b0*/  F2FP.PACK_AB R9, R140, R141 ;  /* 0x0000008d8c09723e */ /* 0x000fe400000000ff */
[----:B------:R-:W-:Y:S01]  /*56c0*/  F2FP.PACK_AB R11, R138, R4 ;  /* 0x000000048a0b723e */ /* 0x000fe200000000ff */
[----:B------:R1:W-:Y:S06]  /*56d0*/  MUFU.EX2 R136, R0 ;  /* 0x0000000000887308 */ /* 0x0003ec0000000800 */
[C---:B------:R-:W-:Y:S08]  /*56e0*/  HMMA.16816.F32 R60, R8.reuse, R16, R60 ;  /* 0x00000010083c723c */ /* 0x040ff0000000183c */
[----:B------:R-:W-:Y:S01]  /*56f0*/  HMMA.16816.F32 R52, R8, R18, R52 ;  /* 0x000000120834723c */ /* 0x000fe20000001834 */
[----:B------:R-:W3:Y:S01]  /*5700*/  LDSM.16.MT88.4 R16, [R201+0x5100] ;  /* 0x00510000c910783b */ /* 0x000ee20000004200 */
[----:B-1----:R-:W-:-:S04]  /*5710*/  FFMA.FTZ R0, R190, c[0x0][0x2d0], -R6 ;  /* 0x0000b400be007a23 */ /* 0x002fc80000010806 */
[----:B------:R1:W-:Y:S02]  /*5720*/  MUFU.EX2 R71, R0 ;  /* 0x0000000000477308 */ /* 0x0003e40000000800 */
[C---:B----4-:R-:W-:Y:S08]  /*5730*/  HMMA.16816.F32 R48, R8.reuse, R12, R48 ;  /* 0x0000000c0830723c */ /* 0x050ff00000001830 */
[----:B------:R-:W-:Y:S01]  /*5740*/  HMMA.16816.F32 R40, R8, R14, R40 ;  /* 0x0000000e0828723c */ /* 0x000fe20000001828 */
[----:B------:R-:W4:Y:S01]  /*5750*/  LDSM.16.MT88.4 R12, [R200+0x5100] ;  /* 0x00510000c80c783b */ /* 0x000f220000004200 */
[----:B-1----:R-:W-:Y:S01]  /*5760*/  FFMA.FTZ R0, R215, c[0x0][0x2d0], -R6 ;  /* 0x0000b400d7007a23 */ /* 0x002fe20000010806 */
[----:B------:R-:W-:-:S05]  /*5770*/  IADD3 R215, R218, -0x2, RZ ;  /* 0xfffffffedad77810 */ /* 0x000fca0007ffe0ff */
[C---:B--2---:R-:W-:Y:S01]  /*5780*/  HMMA.16816.F32 R44, R8.reuse, R32, R44 ;  /* 0x00000020082c723c */ /* 0x044fe2000000182c */
[----:B------:R1:W-:Y:S07]  /*5790*/  MUFU.EX2 R249, R0 ;  /* 0x0000000000f97308 */ /* 0x0003ee0000000800 */
[C---:B------:R-:W-:Y:S08]  /*57a0*/  HMMA.16816.F32 R72, R8.reuse, R34, R72 ;  /* 0x000000220848723c */ /* 0x040ff00000001848 */
[----:B------:R-:W-:Y:S01]  /*57b0*/  HMMA.16816.F32 R36, R8, R28, R80 ;  /* 0x0000001c0824723c */ /* 0x000fe20000001850 */
[----:B------:R-:W2:Y:S01]  /*57c0*/  LDSM.16.MT88.4 R80, [R197+0x2900] ;  /* 0x00290000c550783b */ /* 0x000ea20000004200 */
[----:B-1----:R-:W-:-:S04]  /*57d0*/  FFMA.FTZ R0, R170, c[0x0][0x2d0], -R2 ;  /* 0x0000b400aa007a23 */ /* 0x002fc80000010802 */
[----:B------:R1:W-:Y:S02]  /*57e0*/  MUFU.EX2 R5, R0 ;  /* 0x0000000000057308 */ /* 0x0003e40000000800 */
[C---:B---3--:R-:W-:Y:S01]  /*57f0*/  HMMA.16816.F32 R32, R8.reuse, R16, R120 ;  /* 0x000000100820723c */ /* 0x048fe20000001878 */
[----:B------:R-:W-:Y:S07]  /*5800*/  LDSM.16.MT88.4 R120, [R198+0x5900] ;  /* 0x00590000c678783b */ /* 0x000fee0000004200 */
[----:B------:R-:W-:Y:S01]  /*5810*/  HMMA.16816.F32 R108, R8, R24, R108 ;  /* 0x00000018086c723c */ /* 0x000fe2000000186c */
[----:B-1----:R-:W-:-:S07]  /*5820*/  FFMA.FTZ R0, R171, c[0x0][0x2d0], -R2 ;  /* 0x0000b400ab007a23 */ /* 0x002fce0000010802 */
[C---:B----4-:R-:W-:Y:S01]  /*5830*/  HMMA.16816.F32 R132, R8.reuse, R12, R92 ;  /* 0x0000000c0884723c */ /* 0x050fe2000000185c */
[----:B------:R1:W3:Y:S07]  /*5840*/  MUFU.EX2 R70, R0 ;  /* 0x0000000000467308 */ /* 0x0002ee0000000800 */
[C---:B------:R-:W-:Y:S08]  /*5850*/  HMMA.16816.F32 R116, R8.reuse, R20, R116 ;  /* 0x000000140874723c */ /* 0x040ff00000001874 */
[----:B------:R-:W-:Y:S01]  /*5860*/  HMMA.16816.F32 R16, R8, R18, R112 ;  /* 0x000000120810723c */ /* 0x000fe20000001870 */
[----:B------:R-:W4:Y:S01]  /*5870*/  LDSM.16.MT88.4 R112, [R197+0x5900] ;  /* 0x00590000c570783b */ /* 0x000f220000004200 */
[----:B-1----:R-:W-:-:S02]  /*5880*/  FFMA.FTZ R0, R188, c[0x0][0x2d0], -R2 ;  /* 0x0000b400bc007a23 */ /* 0x002fc40000010802 */
[----:B------:R-:W-:Y:S02]  /*5890*/  FFMA.FTZ R2, R165, c[0x0][0x2d0], -R2 ;  /* 0x0000b400a5027a23 */ /* 0x000fe40000010802 */
[----:B------:R1:W-:Y:S02]  /*58a0*/  MUFU.EX2 R69, R0 ;  /* 0x0000000000457308 */ /* 0x0003e40000000800 */
[C---:B------:R-:W-:Y:S01]  /*58b0*/  HMMA.16816.F32 R12, R8.reuse, R14, R56 ;  /* 0x0000000e080c723c */ /* 0x040fe20000001838 */
[----:B------:R-:W5:Y:S05]  /*58c0*/  LDSM.16.MT88.4 R56, [R201+0x5900] ;  /* 0x00590000c938783b */ /* 0x000f6a0000004200 */
[----:B------:R2:W2:Y:S02]  /*58d0*/  MUFU.EX2 R6, R2 ;  /* 0x0000000200067308 */ /* 0x0004a40000000800 */
[----:B------:R-:W-:Y:S01]  /*58e0*/  HMMA.16816.F32 R28, R8, R30, R64 ;  /* 0x0000001e081c723c */ /* 0x000fe20000001840 */
[----:B-1----:R-:W-:-:S06]  /*58f0*/  FADD.FTZ R0, R7, R236 ;  /* 0x000000ec07007221 */ /* 0x002fcc0000010000 */
[----:B---3--:R-:W-:Y:S01]  /*5900*/  F2FP.PACK_AB R65, R70, R5 ;  /* 0x000000054641723e */ /* 0x008fe200000000ff */
[C---:B------:R-:W-:Y:S01]  /*5910*/  HMMA.16816.F32 R24, R8.reuse, R26, R76 ;  /* 0x0000001a0818723c */ /* 0x040fe2000000184c */
[----:B------:R-:W-:Y:S01]  /*5920*/  F2FP.PACK_AB R64, R136, R137 ;  /* 0x000000898840723e */ /* 0x000fe200000000ff */
[----:B------:R-:W-:Y:S01]  /*5930*/  FADD.FTZ R0, R242, R0 ;  /* 0x00000000f2007221 */ /* 0x000fe20000010000 */
[----:B------:R-:W-:Y:S01]  /*5940*/  F2FP.PACK_AB R66, R249, R71 ;  /* 0x00000047f942723e */ /* 0x000fe200000000ff */
[----:B--2---:R-:W-:Y:S01]  /*5950*/  FADD.FTZ R2, R246, R243 ;  /* 0x000000f3f6027221 */ /* 0x004fe20000010000 */
[----:B------:R-:W-:Y:S01]  /*5960*/  F2FP.PACK_AB R67, R6, R69 ;  /* 0x000000450643723e */ /* 0x000fe200000000ff */
[----:B------:R-:W-:Y:S02]  /*5970*/  FADD.FTZ R0, R241, R0 ;  /* 0x00000000f1007221 */ /* 0x000fe40000010000 */
        /* <DEDUP_REMOVED lines=31> */
[----:B----4-:R-:W-:Y:S01]  /*5b70*/  HMMA.16816.F32 R108, R64, R112, R108 ;  /* 0x00000070406c723c */ /* 0x010fe2000000186c */
[----:B------:R-:W-:Y:S02]  /*5b80*/  FADD.FTZ R2, R158, R2 ;  /* 0x000000029e027221 */ /* 0x000fe40000010000 */
[----:B------:R-:W-:Y:S02]  /*5b90*/  FADD.FTZ R0, R141, R0 ;  /* 0x000000008d007221 */ /* 0x000fe40000010000 */
[----:B------:R-:W-:-:S02]  /*5ba0*/  FADD.FTZ R2, R157, R2 ;  /* 0x000000029d027221 */ /* 0x000fc40000010000 */
[----:B------:R-:W-:Y:S01]  /*5bb0*/  FADD.FTZ R0, R140, R0 ;  /* 0x000000008c007221 */ /* 0x000fe20000010000 */
[----:B------:R-:W-:Y:S01]  /*5bc0*/  HMMA.16816.F32 R116, R64, R120, R116 ;  /* 0x000000784074723c */ /* 0x000fe20000001874 */
[----:B------:R-:W-:Y:S02]  /*5bd0*/  FADD.FTZ R2, R145, R2 ;  /* 0x0000000291027221 */ /* 0x000fe40000010000 */
[----:B------:R-:W-:Y:S02]  /*5be0*/  FADD.FTZ R0, R4, R0 ;  /* 0x0000000004007221 */ /* 0x000fe40000010000 */
[----:B------:R-:W-:-:S03]  /*5bf0*/  FADD.FTZ R2, R144, R2 ;  /* 0x0000000290027221 */ /* 0x000fc60000010000 */
[----:B-----5:R-:W-:Y:S01]  /*5c00*/  HMMA.16816.F32 R52, R64, R56, R32 ;  /* 0x000000384034723c */ /* 0x020fe20000001820 */
[----:B------:R-:W-:-:S04]  /*5c10*/  FADD.FTZ R2, R143, R2 ;  /* 0x000000028f027221 */ /* 0x000fc80000010000 */
[----:B------:R-:W-:Y:S02]  /*5c20*/  FADD.FTZ R4, R142, R2 ;  /* 0x000000028e047221 */ /* 0x000fe40000010000 */
[----:B------:R-:W-:Y:S01]  /*5c30*/  FADD.FTZ R2, R138, R0 ;  /* 0x000000008a027221 */ /* 0x000fe20000010000 */
[----:B------:R-:W-:Y:S01]  /*5c40*/  HMMA.16816.F32 R80, R64, R82, R28 ;  /* 0x000000524050723c */ /* 0x000fe2000000181c */
[----:B------:R-:W-:Y:S02]  /*5c50*/  FADD.FTZ R0, R137, R4 ;  /* 0x0000000489007221 */ /* 0x000fe40000010000 */
[----:B------:R-:W-:Y:S02]  /*5c60*/  FADD.FTZ R4, R5, R2 ;  /* 0x0000000205047221 */ /* 0x000fe40000010000 */
[----:B------:R-:W-:-:S03]  /*5c70*/  @P4 IMAD.HI.U32 R5, R156, c[0x0][0x2c8], RZ ;  /* 0x0000b2009c054a27 */ /* 0x000fc600078e00ff */
[C---:B------:R-:W-:Y:S01]  /*5c80*/  HMMA.16816.F32 R96, R64.reuse, R98, R40 ;  /* 0x000000624060723c */ /* 0x040fe20000001828 */
[----:B------:R-:W-:Y:S01]  /*5c90*/  FADD.FTZ R2, R136, R0 ;  /* 0x0000000088027221 */ /* 0x000fe20000010000 */
[----:B------:R-:W-:Y:S01]  /*5ca0*/  @P4 SHF.R.U32.HI R156, RZ, c[0x0][0x2cc], R5 ;  /* 0x0000b300ff9c4a19 */ /* 0x000fe20000011605 */
[----:B------:R-:W-:Y:S02]  /*5cb0*/  FADD.FTZ R0, R70, R4 ;  /* 0x0000000446007221 */ /* 0x000fe40000010000 */
[----:B------:R-:W-:Y:S02]  /*5cc0*/  FADD.FTZ R2, R71, R2 ;  /* 0x0000000247027221 */ /* 0x000fe40000010000 */
[----:B------:R-:W-:Y:S01]  /*5cd0*/  IMAD.IADD R4, R247, 0x1, R156 ;  /* 0x00000001f7047824 */ /* 0x000fe200078e029c */
[----:B------:R-:W-:Y:S01]  /*5ce0*/  HMMA.16816.F32 R104, R64, R106, R72 ;  /* 0x0000006a4068723c */ /* 0x000fe20000001848 */
[----:B------:R-:W-:Y:S02]  /*5cf0*/  FADD.FTZ R0, R69, R0 ;  /* 0x0000000045007221 */ /* 0x000fe40000010000 */
[----:B------:R-:W-:Y:S01]  /*5d00*/  FADD.FTZ R249, R249, R2 ;  /* 0x00000002f9f97221 */ /* 0x000fe20000010000 */
[----:B------:R-:W-:Y:S01]  /*5d10*/  IADD3 R2, R4, c[0x0][0x328], RZ ;  /* 0x0000ca0004027a10 */ /* 0x000fe20007ffe0ff */
[----:B------:R-:W-:-:S03]  /*5d20*/  FADD.FTZ R250, R6, R0 ;  /* 0x0000000006fa7221 */ /* 0x000fc60000010000 */
[C---:B------:R-:W-:Y:S08]  /*5d30*/  HMMA.16816.F32 R112, R64.reuse, R114, R24 ;  /* 0x000000724070723c */ /* 0x040ff00000001818 */
[C---:B------:R-:W-:Y:S08]  /*5d40*/  HMMA.16816.F32 R120, R64.reuse, R122, R20 ;  /* 0x0000007a4078723c */ /* 0x040ff00000001814 */
[C---:B------:R-:W-:Y:S08]  /*5d50*/  HMMA.16816.F32 R56, R64.reuse, R58, R16 ;  /* 0x0000003a4038723c */ /* 0x040ff00000001810 */
[C---:B-1----:R-:W-:Y:S08]  /*5d60*/  HMMA.16816.F32 R60, R64.reuse, R8, R132 ;  /* 0x00000008403c723c */ /* 0x042ff00000001884 */
[----:B------:R-:W-:Y:S01]  /*5d70*/  HMMA.16816.F32 R64, R64, R10, R12 ;  /* 0x0000000a4040723c */ /* 0x000fe2000000180c */
[----:B------:R-:W-:Y:S07]  /*5d80*/  @!P3 BRA `(.L_x_251) ;  /* 0x000001100000b947 */ /* 0x000fee0003800000 */
[C---:B------:R-:W-:Y:S02]  /*5d90*/  ISETP.GT.AND P0, PT, R4.reuse, RZ, PT ;  /* 0x000000ff0400720c */ /* 0x040fe40003f04270 */
[----:B------:R-:W-:-:S11]  /*5da0*/  IADD3 R0, R4, -0x1, RZ ;  /* 0xffffffff04007810 */ /* 0x000fd60007ffe0ff */
[----:B------:R-:W-:Y:S05]  /*5db0*/  @P0 BRA `(.L_x_252) ;  /* 0x0000007000000947 */ /* 0x000fea0003800000 */
[----:B------:R-:W-:-:S05]  /*5dc0*/  IMAD.MOV.U32 R0, RZ, RZ, 0x1 ;  /* 0x00000001ff007424 */ /* 0x000fca00078e00ff */
[----:B------:R-:W-:Y:S01]  /*5dd0*/  ISETP.NE.AND P0, PT, R0, c[0x0][0x32c], PT ;  /* 0x0000cb0000007a0c */ /* 0x000fe20003f05270 */
[----:B------:R-:W-:-:S12]  /*5de0*/  IMAD.MOV R0, RZ, RZ, -R4 ;  /* 0x000000ffff007224 */ /* 0x000fd800078e0a04 */
[----:B------:R-:W-:-:S05]  /*5df0*/  @P0 IMAD.HI.U32 R4, R0, c[0x0][0x330], RZ ;  /* 0x0000cc0000040a27 */ /* 0x000fca00078e00ff */
[----:B------:R-:W-:-:S04]  /*5e00*/  @P0 SHF.R.U32.HI R0, RZ, c[0x0][0x334], R4 ;  /* 0x0000cd00ff000a19 */ /* 0x000fc80000011604 */
[----:B------:R-:W-:Y:S01]  /*5e10*/  LOP3.LUT R0, RZ, R0, RZ, 0x33, !PT ;  /* 0x00000000ff007212 */ /* 0x000fe200078e33ff */
[----:B------:R-:W-:Y:S05]  /*5e20*/  BRA `(.L_x_253) ;  /* 0x0000004000007947 */ /* 0x000fea0003800000 */
.L_x_252:
[----:B------:R-:W-:-:S04]  /*5e30*/  MOV R4, 0x1 ;  /* 0x0000000100047802 */ /* 0x000fc80000000f00 */
[----:B------:R-:W-:-:S13]  /*5e40*/  ISETP.NE.AND P0, PT, R4, c[0x0][0x32c], PT ;  /* 0x0000cb0004007a0c */ /* 0x000fda0003f05270 */
[----:B------:R-:W-:-:S05]  /*5e50*/  @P0 IMAD.HI.U32 R4, R0, c[0x0][0x330], RZ ;  /* 0x0000cc0000040a27 */ /* 0x000fca00078e00ff */
[----:B------:R-:W-:Y:S02]  /*5e60*/  @P0 SHF.R.U32.HI R0, RZ, c[0x0][0x334], R4 ;  /* 0x0000cd00ff000a19 */ /* 0x000fe40000011604 */
.L_x_253:
[----:B------:R-:W-:-:S05]  /*5e70*/  MOV R4, c[0x0][0x32c] ;  /* 0x0000cb0000047a02 */ /* 0x000fca0000000f00 */
[----:B------:R-:W-:-:S05]  /*5e80*/  IMAD R0, R0, R4, c[0x0][0x32c] ;  /* 0x0000cb0000007624 */ /* 0x000fca00078e0204 */
[----:B------:R-:W-:-:S05]  /*5e90*/  IMNMX R2, R2, R0, PT ;  /* 0x0000000002027217 */ /* 0x000fca0003800200 */
.L_x_251:
[----:B------:R-:W-:-:S05]  /*5ea0*/  IMAD.HI R2, R2, 0x2aaaaaab, RZ ;  /* 0x2aaaaaab02027827 */ /* 0x000fca00078e02ff */
[----:B------:R-:W-:-:S04]  /*5eb0*/  SHF.R.U32.HI R0, RZ, 0x1f, R2 ;  /* 0x0000001fff007819 */ /* 0x000fc80000011602 */
[----:B------:R-:W-:-:S04]  /*5ec0*/  LEA.HI.SX32 R2, R2, R0, 0x1c ;  /* 0x0000000002027211 */ /* 0x000fc800078fe2ff */
[----:B------:R-:W-:-:S04]  /*5ed0*/  IMNMX R240, R251, R2, !PT ;  /* 0x00000002fbf07217 */ /* 0x000fc80007800200 */
[----:B------:R-:W-:-:S13]  /*5ee0*/  ISETP.GE.AND P0, PT, R215, R240, PT ;  /* 0x000000f0d700720c */ /* 0x000fda0003f06270 */
[----:B------:R-:W-:Y:S05]  /*5ef0*/  @!P0 BRA `(.L_x_254) ;  /* 0x0000456000008947 */ /* 0x000fea0003800000 */
[----:B------:R-:W2:Y:S01]  /*5f00*/  LDL R6, [R1+0x28] ;  /* 0x0000280001067983 */ /* 0x000ea20000100800 */
[C---:B------:R-:W-:Y:S01]  /*5f10*/  IADD3 R4, R226.reuse, 0x40, RZ ;  /* 0x00000040e2047810 */ /* 0x040fe20007ffe0ff */
[----:B------:R-:W-:Y:S01]  /*5f20*/  IMAD.MOV.U32 R70, RZ, RZ, R3 ;  /* 0x000000ffff467224 */ /* 0x000fe200078e0003 */
[C---:B------:R-:W-:Y:S01]  /*5f30*/  IADD3 R5, R226.reuse, 0x40, RZ ;  /* 0x00000040e2057810 */ /* 0x040fe20007ffe0ff */
[----:B------:R-:W-:Y:S01]  /*5f40*/  IMAD.MOV.U32 R69, RZ, RZ, R68 ;  /* 0x000000ffff457224 */ /* 0x000fe200078e0044 */
[----:B------:R-:W-:Y:S01]  /*5f50*/  SHF.R.S32.HI R4, RZ, 0x1f, R4 ;  /* 0x0000001fff047819 */ /* 0x000fe20000011404 */
[----:B------:R-:W-:Y:S01]  /*5f60*/  IMAD.MOV.U32 R218, RZ, RZ, R215 ;  /* 0x000000ffffda7224 */ /* 0x000fe200078e00d7 */
[C---:B------:R-:W-:Y:S01]  /*5f70*/  SHF.L.U64.HI R222, R226.reuse, 0x1, R248 ;  /* 0x00000001e2de7819 */ /* 0x040fe200000102f8 */
[----:B------:R-:W-:Y:S01]  /*5f80*/  IMAD.SHL.U32 R241, R226, 0x2, RZ ;  /* 0x00000002e2f17824 */ /* 0x000fe200078e00ff */
[----:B------:R-:W-:-:S04]  /*5f90*/  LEA.HI R4, R4, R5, RZ, 0x3 ;  /* 0x0000000504047211 */ /* 0x000fc800078f18ff */
[----:B------:R-:W-:-:S05]  /*5fa0*/  LOP3.LUT R4, R4, 0xfffffff8, RZ, 0xc0, !PT ;  /* 0xfffffff804047812 */ /* 0x000fca00078ec0ff */
[C---:B------:R-:W-:Y:S01]  /*5fb0*/  IMAD.SHL.U32 R220, R4.reuse, 0x2, RZ ;  /* 0x0000000204dc7824 */ /* 0x040fe200078e00ff */
[----:B--2---:R-:W-:Y:S02]  /*5fc0*/  SHF.L.U64.HI R221, R4, 0x1, R6 ;  /* 0x0000000104dd7819 */ /* 0x004fe40000010206 */
.L_x_265:
[----:B------:R-:W-:Y:S04]  /*5fd0*/  DEPBAR.LE SB0, 0x0 ;  /* 0x000080000000791a */ /* 0x000fe80000000000 */
[----:B------:R-:W-:Y:S01]  /*5fe0*/  BAR.SYNC.DEFER_BLOCKING 0x0 ;  /* 0x0000000000007b1d */ /* 0x000fe20000010000 */
[----:B------:R-:W-:Y:S02]  /*5ff0*/  ISETP.GT.AND P0, PT, R251, R218, PT ;  /* 0x000000dafb00720c */ /* 0x000fe40003f04270 */
[----:B------:R-:W-:Y:S03]  /*6000*/  SEL R215, RZ, 0x10, P6 ;  /* 0x00000010ffd77807 */ /* 0x000fe60003000000 */
        /* <DEDUP_REMOVED lines=13> */
[----:B--23--:R-:W2:Y:S01]  /*60e0*/  S2R R12, SR_CTAID.Y ;  /* 0x00000000000c7919 */ /* 0x00cea20000002600 */
[----:B------:R-:W-:Y:S01]  /*60f0*/  SHF.R.S32.HI R0, RZ, 0x1f, R217 ;  /* 0x0000001fff007819 */ /* 0x000fe200000114d9 */
[----:B------:R-:W-:Y:S01]  /*6100*/  IMAD.WIDE.U32 R2, R217, c[0x0][0x208], RZ ;  /* 0x00008200d9027a25 */ /* 0x000fe200078e00ff */
[----:B------:R-:W-:Y:S02]  /*6110*/  SHF.R.S32.HI R4, RZ, 0x1f, R216 ;  /* 0x0000001fff047819 */ /* 0x000fe400000114d8 */
[----:B------:R-:W-:Y:S01]  /*6120*/  IADD3 R20, -R215, 0x10, RZ ;  /* 0x00000010d7147810 */ /* 0x000fe20007ffe1ff */
[----:B------:R-:W-:Y:S01]  /*6130*/  IMAD R0, R0, c[0x0][0x208], RZ ;  /* 0x0000820000007a24 */ /* 0x000fe200078e02ff */
[----:B------:R-:W-:Y:S01]  /*6140*/  IADD3 R30, R219, 0x3100, RZ ;  /* 0x00003100db1e7810 */ /* 0x000fe20007ffe0ff */
[----:B------:R-:W-:Y:S01]  /*6150*/  IMAD R4, R4, c[0x0][0x218], RZ ;  /* 0x0000860004047a24 */ /* 0x000fe200078e02ff */
[----:B------:R-:W-:Y:S01]  /*6160*/  LOP3.LUT R20, R20, 0xf, RZ, 0xc0, !PT ;  /* 0x0000000f14147812 */ /* 0x000fe200078ec0ff */
[----:B------:R-:W-:Y:S01]  /*6170*/  IMAD R0, R217, c[0x0][0x20c], R0 ;  /* 0x00008300d9007a24 */ /* 0x000fe200078e0200 */
[C---:B------:R-:W-:Y:S01]  /*6180*/  IADD3 R29, R219.reuse, 0x1100, RZ ;  /* 0x00001100db1d7810 */ /* 0x040fe20007ffe0ff */
[C---:B------:R-:W-:Y:S01]  /*6190*/  IMAD R4, R216.reuse, c[0x0][0x21c], R4 ;  /* 0x00008700d8047a24 */ /* 0x040fe200078e0204 */
[----:B------:R-:W-:Y:S01]  /*61a0*/  IADD3 R28, R219, 0x4100, RZ ;  /* 0x00004100db1c7810 */ /* 0x000fe20007ffe0ff */
[----:B------:R-:W-:Y:S04]  /*61b0*/  IMAD.IADD R3, R3, 0x1, R0 ;  /* 0x0000000103037824 */ /* 0x000fe800078e0200 */
[----:B------:R-:W-:Y:S01]  /*61c0*/  IMAD.WIDE.U32 R2, R216, c[0x0][0x218], R2 ;  /* 0x00008600d8027a25 */ /* 0x000fe200078e0002 */
[----:B--2---:R-:W-:Y:S03]  /*61d0*/  SHF.R.S32.HI R5, RZ, 0x1f, R12 ;  /* 0x0000001fff057819 */ /* 0x004fe6000001140c */
[----:B------:R-:W-:Y:S04]  /*61e0*/  IMAD.WIDE.U32 R6, R12, c[0x0][0x210], RZ ;  /* 0x000084000c067a25 */ /* 0x000fe800078e00ff */
[----:B------:R-:W-:Y:S01]  /*61f0*/  IMAD R5, R5, c[0x0][0x210], RZ ;  /* 0x0000840005057a24 */ /* 0x000fe200078e02ff */
[----:B------:R-:W-:Y:S03]  /*6200*/  IADD3 R0, P0, R6, R2, RZ ;  /* 0x0000000206007210 */ /* 0x000fe60007f1e0ff */
[----:B------:R-:W-:Y:S04]  /*6210*/  IMAD R5, R12, c[0x0][0x214], R5 ;  /* 0x000085000c057a24 */ /* 0x000fe800078e0205 */
[----:B------:R-:W-:Y:S05]  /*6220*/  IMAD.IADD R5, R7, 0x1, R5 ;  /* 0x0000000107057824 */ /* 0x000fea00078e0205 */
[----:B------:R-:W-:Y:S02]  /*6230*/  IADD3.X R3, R5, R3, R4, P0, !PT ;  /* 0x0000000305037210 */ /* 0x000fe400007fe404 */
[C---:B------:R-:W-:Y:S04]  /*6240*/  LEA R2, P0, R0.reuse, c[0x0][0x1f8], 0x1 ;  /* 0x00007e0000027a11 */ /* 0x040fe800078008ff */
[----:B------:R-:W-:Y:S01]  /*6250*/  LEA.HI.X R0, R0, c[0x0][0x1fc], R3, 0x1, P0 ;  /* 0x00007f0000007a11 */ /* 0x000fe200000f0c03 */
[----:B------:R-:W2:Y:S04]  /*6260*/  SHFL.IDX PT, R22, R2, 0x2, 0x181f ;  /* 0x00581f0002167f89 */ /* 0x000ea800000e0000 */
[----:B------:R-:W3:Y:S04]  /*6270*/  SHFL.IDX PT, R23, R0, 0x2, 0x181f ;  /* 0x00581f0000177f89 */ /* 0x000ee800000e0000 */
[----:B------:R-:W5:Y:S04]  /*6280*/  SHFL.IDX PT, R3, R2, RZ, 0x181f ;  /* 0x00181fff02037589 */ /* 0x000f6800000e0000 */
[----:B------:R-:W4:Y:S04]  /*6290*/  SHFL.IDX PT, R4, R0, RZ, 0x181f ;  /* 0x00181fff00047589 */ /* 0x000f2800000e0000 */
[----:B------:R-:W1:Y:S04]  /*62a0*/  SHFL.IDX PT, R2, R2, 0x1, 0x181f ;  /* 0x00381f0002027f89 */ /* 0x000e6800000e0000 */
[----:B------:R-:W1:Y:S01]  /*62b0*/  SHFL.IDX PT, R0, R0, 0x1, 0x181f ;  /* 0x00381f0000007f89 */ /* 0x000e6200000e0000 */
[----:B--2---:R-:W-:Y:S04]  /*62c0*/  IADD3 R20, P2, P0, R20, R22, R220 ;  /* 0x0000001614147210 */ /* 0x004fe8000785e0dc */
[--C-:B---3--:R-:W-:Y:S02]  /*62d0*/  IADD3.X R21, RZ, R23, R221.reuse, P2, P0 ;  /* 0x00000017ff157210 */ /* 0x108fe400017e04dd */
[----:B------:R-:W-:Y:S02]  /*62e0*/  ISETP.GE.AND P2, PT, R226, c[0x0][0x1d4], PT ;  /* 0x00007500e2007a0c */ /* 0x000fe40003f46270 */
[CC--:B-----5:R-:W-:Y:S05]  /*62f0*/  IADD3 R14, P0, R3.reuse, R241.reuse, RZ ;  /* 0x000000f1030e7210 */ /* 0x0e0fea0007f1e0ff */
[C-C-:B----4-:R-:W-:Y:S01]  /*6300*/  IMAD.X R15, R4.reuse, 0x1, R222.reuse, P0 ;  /* 0x00000001040f7824 */ /* 0x150fe200000e06de */
[-C--:B------:R-:W-:Y:S05]  /*6310*/  IADD3 R12, P0, R3, R220.reuse, RZ ;  /* 0x000000dc030c7210 */ /* 0x080fea0007f1e0ff */
[----:B------:R2:W-:Y:S01]  /*6320*/  LDGSTS.E.BYPASS.LTC128B.128 [R232], [R14.64], !P2 ;  /* 0x000000000ee87fae */ /* 0x0005e2000d101d46 */
[--C-:B------:R-:W-:Y:S01]  /*6330*/  IMAD.X R13, R4, 0x1, R221.reuse, P0 ;  /* 0x00000001040d7824 */ /* 0x100fe200000e06dd */
[-C--:B-1----:R-:W-:Y:S04]  /*6340*/  IADD3 R6, P0, R2, R241.reuse, RZ ;  /* 0x000000f102067210 */ /* 0x082fe80007f1e0ff */
[----:B------:R2:W-:Y:S01]  /*6350*/  LDGSTS.E.BYPASS.LTC128B.128 [R30], [R12.64], !P6 ;  /* 0x000000000c1e7fae */ /* 0x0005e2000f101d46 */
[--C-:B------:R-:W-:Y:S01]  /*6360*/  IMAD.X R7, R0, 0x1, R222.reuse, P0 ;  /* 0x0000000100077824 */ /* 0x100fe200000e06de */
[----:B------:R-:W-:Y:S04]  /*6370*/  IADD3 R4, P0, R2, R220, RZ ;  /* 0x000000dc02047210 */ /* 0x000fe80007f1e0ff */
[----:B------:R2:W-:Y:S01]  /*6380*/  LDGSTS.E.BYPASS.LTC128B.128 [R29], [R6.64], !P2 ;  /* 0x00000000061d7fae */ /* 0x0005e2000d101d46 */
[----:B------:R-:W-:Y:S01]  /*6390*/  IMAD.X R5, R0, 0x1, R221, P0 ;  /* 0x0000000100057824 */ /* 0x000fe200000e06dd */
[----:B------:R-:W-:Y:S04]  /*63a0*/  IADD3 R2, P0, R22, R241, RZ ;  /* 0x000000f116027210 */ /* 0x000fe80007f1e0ff */
[----:B------:R2:W-:Y:S01]  /*63b0*/  LDGSTS.E.BYPASS.LTC128B.128 [R28], [R4.64], !P6 ;  /* 0x00000000041c7fae */ /* 0x0005e2000f101d46 */
[----:B------:R-:W-:Y:S01]  /*63c0*/  IMAD.X R3, R23, 0x1, R222, P0 ;  /* 0x0000000117037824 */ /* 0x000fe200000e06de */
[----:B------:R-:W-:Y:S04]  /*63d0*/  ISETP.NE.U32.AND P0, PT, R215, RZ, PT ;  /* 0x000000ffd700720c */ /* 0x000fe80003f05070 */
[----:B------:R2:W-:Y:S09]  /*63e0*/  LDGSTS.E.BYPASS.LTC128B.128 [R232+0x2000], [R2.64], !P2 ;  /* 0x0200000002e87fae */ /* 0x0005f2000d101d46 */
[----:B------:R2:W-:Y:S02]  /*63f0*/  LDGSTS.E.BYPASS.LTC128B.128.ZFILL [R232+0x5000], [R20.64], P0 ;  /* 0x0500000014e87fae */ /* 0x0005e40008141d46 */
.L_x_255:
[C---:B--23--:R-:W-:Y:S01]  /*6400*/  HMMA.16816.F32 R4, R124.reuse, R8, RZ ;  /* 0x000000087c04723c */ /* 0x04cfe200000018ff */
[----:B------:R-:W2:Y:S02]  /*6410*/  LDSM.16.M88.4 R156, [R202+0x8100] ;  /* 0x00810000ca9c783b */ /* 0x000ea40000000200 */
[----:B------:R-:W-:Y:S05]  /*6420*/  ISETP.GT.AND P0, PT, R218, R251, PT ;  /* 0x000000fbda00720c */ /* 0x000fea0003f04270 */
[C---:B------:R-:W-:Y:S01]  /*6430*/  HMMA.16816.F32 R8, R124.reuse, R10, RZ ;  /* 0x0000000a7c08723c */ /* 0x040fe200000018ff */
[----:B------:R-:W0:Y:S07]  /*6440*/  LDGDEPBAR ;  /* 0x00000000000079af */ /* 0x000e2e0000000000 */
[C---:B------:R-:W-:Y:S01]  /*6450*/  HMMA.16816.F32 R12, R124.reuse, R16, RZ ;  /* 0x000000107c0c723c */ /* 0x040fe200000018ff */
[----:B------:R-:W3:Y:S07]  /*6460*/  LDSM.16.M88.4 R160, [R202+0x8900] ;  /* 0x00890000caa0783b */ /* 0x000eee0000000200 */
        /* <DEDUP_REMOVED lines=17> */
[----:B------:R-:W4:Y:S07]  /*6580*/  LDSM.16.M88.4 R132, [R202+0x9900] ;  /* 0x00990000ca84783b */ /* 0x000f2e0000000200 */
[C---:B------:R-:W-:Y:S08]  /*6590*/  HMMA.16816.F32 R20, R128.reuse, R136, R20 ;  /* 0x000000888014723c */ /* 0x040ff00000001814 */
[C---:B------:R-:W-:Y:S01]  /*65a0*/  HMMA.16816.F32 R24, R128.reuse, R138, R24 ;  /* 0x0000008a8018723c */ /* 0x040fe20000001818 */
[----:B------:R-:W5:Y:S07]  /*65b0*/  LDSM.16.M88.4 R136, [R199] ;  /* 0x00000000c788783b */ /* 0x000f6e0000000200 */
[C---:B------:R-:W-:Y:S08]  /*65c0*/  HMMA.16816.F32 R28, R128.reuse, R140, R28 ;  /* 0x0000008c801c723c */ /* 0x040ff0000000181c */
[C---:B------:R-:W-:Y:S01]  /*65d0*/  HMMA.16816.F32 R32, R128.reuse, R142, R32 ;  /* 0x0000008e8020723c */ /* 0x040fe20000001820 */
[----:B------:R-:W1:Y:S07]  /*65e0*/  LDSM.16.M88.4 R140, [R199+0x800] ;  /* 0x00080000c78c783b */ /* 0x000e6e0000000200 */
[C---:B------:R-:W-:Y:S08]  /*65f0*/  HMMA.16816.F32 R36, R128.reuse, R144, R36 ;  /* 0x000000908024723c */ /* 0x040ff00000001824 */
[C---:B------:R-:W-:Y:S01]  /*6600*/  HMMA.16816.F32 R40, R128.reuse, R146, R40 ;  /* 0x000000928028723c */ /* 0x040fe20000001828 */
[----:B------:R-:W1:Y:S07]  /*6610*/  LDSM.16.M88.4 R144, [R199+0x1000] ;  /* 0x00100000c790783b */ /* 0x000e6e0000000200 */
[C---:B------:R-:W-:Y:S08]  /*6620*/  HMMA.16816.F32 R44, R128.reuse, R148, R44 ;  /* 0x00000094802c723c */ /* 0x040ff0000000182c */
[----:B------:R-:W-:Y:S01]  /*6630*/  HMMA.16816.F32 R48, R128, R150, R48 ;  /* 0x000000968030723c */ /* 0x000fe20000001830 */
[----:B------:R-:W4:Y:S07]  /*6640*/  LDSM.16.M88.4 R148, [R199+0x1800] ;  /* 0x00180000c794783b */ /* 0x000f2e0000000200 */
[C---:B--2---:R-:W-:Y:S08]  /*6650*/  HMMA.16816.F32 R4, R152.reuse, R156, R4 ;  /* 0x0000009c9804723c */ /* 0x044ff00000001804 */
[C---:B------:R-:W-:Y:S01]  /*6660*/  HMMA.16816.F32 R8, R152.reuse, R158, R8 ;  /* 0x0000009e9808723c */ /* 0x040fe20000001808 */
[----:B------:R-:W2:Y:S07]  /*6670*/  LDSM.16.M88.4 R156, [R199+0x2000] ;  /* 0x00200000c79c783b */ /* 0x000eae0000000200 */
[C---:B---3--:R-:W-:Y:S08]  /*6680*/  HMMA.16816.F32 R12, R152.reuse, R160, R12 ;  /* 0x000000a0980c723c */ /* 0x048ff0000000180c */
[C---:B------:R-:W-:Y:S01]  /*6690*/  HMMA.16816.F32 R16, R152.reuse, R162, R16 ;  /* 0x000000a29810723c */ /* 0x040fe20000001810 */
[----:B------:R-:W-:Y:S07]  /*66a0*/  LDSM.16.M88.4 R160, [R196+0xb900] ;  /* 0x00b90000c4a0783b */ /* 0x000fee0000000200 */
[C---:B-1----:R-:W-:Y:S08]  /*66b0*/  HMMA.16816.F32 R20, R152.reuse, R72, R20 ;  /* 0x000000489814723c */ /* 0x042ff00000001814 */
[C---:B------:R-:W-:Y:S01]  /*66c0*/  HMMA.16816.F32 R24, R152.reuse, R74, R24 ;  /* 0x0000004a9818723c */ /* 0x040fe20000001818 */
[----:B------:R-:W1:Y:S07]  /*66d0*/  LDSM.16.M88.4 R72, [R199+0x2800] ;  /* 0x00280000c748783b */ /* 0x000e6e0000000200 */
[C---:B----4-:R-:W-:Y:S08]  /*66e0*/  HMMA.16816.F32 R28, R152.reuse, R132, R28 ;  /* 0x00000084981c723c */ /* 0x050ff0000000181c */
[C---:B------:R-:W-:Y:S01]  /*66f0*/  HMMA.16816.F32 R32, R152.reuse, R134, R32 ;  /* 0x000000869820723c */ /* 0x040fe20000001820 */
[----:B------:R-:W3:Y:S07]  /*6700*/  LDSM.16.M88.4 R132, [R196+0xb100] ;  /* 0x00b10000c484783b */ /* 0x000eee0000000200 */
[C---:B------:R-:W-:Y:S08]  /*6710*/  HMMA.16816.F32 R36, R152.reuse, R164, R36 ;  /* 0x000000a49824723c */ /* 0x040ff00000001824 */
[C---:B------:R-:W-:Y:S01]  /*6720*/  HMMA.16816.F32 R40, R152.reuse, R166, R40 ;  /* 0x000000a69828723c */ /* 0x040fe20000001828 */
[----:B------:R-:W4:Y:S07]  /*6730*/  LDSM.16.M88.4 R164, [R196+0xc100] ;  /* 0x00c10000c4a4783b */ /* 0x000f2e0000000200 */
[C---:B------:R-:W-:Y:S08]  /*6740*/  HMMA.16816.F32 R44, R152.reuse, R168, R44 ;  /* 0x000000a8982c723c */ /* 0x040ff0000000182c */
[----:B------:R-:W-:Y:S01]  /*6750*/  HMMA.16816.F32 R48, R152, R170, R48 ;  /* 0x000000aa9830723c */ /* 0x000fe20000001830 */
[----:B------:R-:W1:Y:S07]  /*6760*/  LDSM.16.M88.4 R168, [R196+0xc900] ;  /* 0x00c90000c4a8783b */ /* 0x000e6e0000000200 */
[C---:B-----5:R-:W-:Y:S08]  /*6770*/  HMMA.16816.F32 R4, R172.reuse, R136, R4 ;  /* 0x00000088ac04723c */ /* 0x060ff00000001804 */
[C---:B------:R-:W-:Y:S01]  /*6780*/  HMMA.16816.F32 R8, R172.reuse, R138, R8 ;  /* 0x0000008aac08723c */ /* 0x040fe20000001808 */
[----:B------:R-:W5:Y:S07]  /*6790*/  LDSM.16.M88.4 R136, [R196+0xd100] ;  /* 0x00d10000c488783b */ /* 0x000f6e0000000200 */
[C---:B------:R-:W-:Y:S08]  /*67a0*/  HMMA.16816.F32 R12, R172.reuse, R140, R12 ;  /* 0x0000008cac0c723c */ /* 0x040ff0000000180c */
[C---:B------:R-:W-:Y:S01]  /*67b0*/  HMMA.16816.F32 R16, R172.reuse, R142, R16 ;  /* 0x0000008eac10723c */ /* 0x040fe20000001810 */
[----:B------:R-:W1:Y:S07]  /*67c0*/  LDSM.16.M88.4 R140, [R196+0xd900] ;  /* 0x00d90000c48c783b */ /* 0x000e6e0000000200 */
[C---:B------:R-:W-:Y:S08]  /*67d0*/  HMMA.16816.F32 R20, R172.reuse, R144, R20 ;  /* 0x00000090ac14723c */ /* 0x040ff00000001814 */
[C---:B------:R-:W-:Y:S01]  /*67e0*/  HMMA.16816.F32 R24, R172.reuse, R146, R24 ;  /* 0x00000092ac18723c */ /* 0x040fe20000001818 */
[----:B------:R-:W3:Y:S07]  /*67f0*/  LDSM.16.M88.4 R144, [R209] ;  /* 0x00000000d190783b */ /* 0x000eee0000000200 */
[C---:B------:R-:W-:Y:S08]  /*6800*/  HMMA.16816.F32 R28, R172.reuse, R148, R28 ;  /* 0x00000094ac1c723c */ /* 0x040ff0000000181c */
[C---:B------:R-:W-:Y:S01]  /*6810*/  HMMA.16816.F32 R32, R172.reuse, R150, R32 ;  /* 0x00000096ac20723c */ /* 0x040fe20000001820 */
[----:B------:R-:W4:Y:S07]  /*6820*/  LDSM.16.M88.4 R148, [R208] ;  /* 0x00000000d094783b */ /* 0x000f2e0000000200 */
[C---:B--2---:R-:W-:Y:S08]  /*6830*/  HMMA.16816.F32 R36, R172.reuse, R156, R36 ;  /* 0x0000009cac24723c */ /* 0x044ff00000001824 */
[C---:B------:R-:W-:Y:S01]  /*6840*/  HMMA.16816.F32 R40, R172.reuse, R158, R40 ;  /* 0x0000009eac28723c */ /* 0x040fe20000001828 */
[----:B------:R-:W-:Y:S07]  /*6850*/  LDSM.16.M88.4 R156, [R205] ;  /* 0x00000000cd9c783b */ /* 0x000fee0000000200 */
[C---:B-1----:R-:W-:Y:S08]  /*6860*/  HMMA.16816.F32 R44, R172.reuse, R72, R44 ;  /* 0x00000048ac2c723c */ /* 0x042ff0000000182c */
[----:B------:R-:W-:Y:S01]  /*6870*/  HMMA.16816.F32 R48, R172, R74, R48 ;  /* 0x0000004aac30723c */ /* 0x000fe20000001830 */
[----:B------:R-:W1:Y:S07]  /*6880*/  LDSM.16.M88.4 R72, [R207] ;  /* 0x00000000cf48783b */ /* 0x000e6e0000000200 */
[C---:B---3--:R-:W-:Y:S08]  /*6890*/  HMMA.16816.F32 R4, R176.reuse, R132, R4 ;  /* 0x00000084b004723c */ /* 0x048ff00000001804 */
[C---:B------:R-:W-:Y:S01]  /*68a0*/  HMMA.16816.F32 R8, R176.reuse, R134, R8 ;  /* 0x00000086b008723c */ /* 0x040fe20000001808 */
[----:B------:R-:W2:Y:S07]  /*68b0*/  LDSM.16.M88.4 R132, [R206] ;  /* 0x00000000ce84783b */ /* 0x000eae0000000200 */
[C---:B------:R-:W-:Y:S08]  /*68c0*/  HMMA.16816.F32 R12, R176.reuse, R160, R12 ;  /* 0x000000a0b00c723c */ /* 0x040ff0000000180c */
[C---:B------:R-:W-:Y:S01]  /*68d0*/  HMMA.16816.F32 R16, R176.reuse, R162, R16 ;  /* 0x000000a2b010723c */ /* 0x040fe20000001810 */
[----:B------:R-:W3:Y:S07]  /*68e0*/  LDSM.16.M88.4 R160, [R204] ;  /* 0x00000000cca0783b */ /* 0x000eee0000000200 */
[C---:B----4-:R-:W-:Y:S08]  /*68f0*/  HMMA.16816.F32 R20, R176.reuse, R164, R20 ;  /* 0x000000a4b014723c */ /* 0x050ff00000001814 */
[C---:B------:R-:W-:Y:S01]  /*6900*/  HMMA.16816.F32 R24, R176.reuse, R166, R24 ;  /* 0x000000a6b018723c */ /* 0x040fe20000001818 */
[----:B------:R-:W4:Y:S07]  /*6910*/  LDSM.16.M88.4 R164, [R202+0xb100] ;  /* 0x00b10000caa4783b */ /* 0x000f2e0000000200 */
        /* <DEDUP_REMOVED lines=9> */
[C---:B------:R-:W-:Y:S08]  /*69b0*/  HMMA.16816.F32 R4, R180.reuse, R144, R4 ;  /* 0x00000090b404723c */ /* 0x040ff00000001804 */
[C---:B------:R-:W-:Y:S01]  /*69c0*/  HMMA.16816.F32 R8, R180.reuse, R146, R8 ;  /* 0x00000092b408723c */ /* 0x040fe20000001808 */
[----:B------:R-:W3:Y:S07]  /*69d0*/  LDSM.16.M88.4 R144, [R202+0xc900] ;  /* 0x00c90000ca90783b */ /* 0x000eee0000000200 */
        /* <DEDUP_REMOVED lines=10> */
[C---:B---3--:R-:W-:Y:S08]  /*6a80*/  HMMA.16816.F32 R44, R180.reuse, R160, R44 ;  /* 0x000000a0b42c723c */ /* 0x048ff0000000182c */
[----:B------:R-:W-:Y:S08]  /*6a90*/  HMMA.16816.F32 R48, R180, R162, R48 ;  /* 0x000000a2b430723c */ /* 0x000ff00000001830 */
        /* <DEDUP_REMOVED lines=41> */
[----:B------:R-:W1:Y:S10]  /*6d30*/  MUFU.TANH R146, R18 ;  /* 0x0000001200927308 */ /* 0x000e740000002400 */
[----:B------:R-:W1:Y:S01]  /*6d40*/  MUFU.TANH R135, R12 ;  /* 0x0000000c00877308 */ /* 0x000e620000002400 */
[----:B-----5:R-:W5:Y:S01]  /*6d50*/  LDSM.16.M88.4 R8, [R199+0x4800] ;  /* 0x00480000c708783b */ /* 0x020f620000000200 */
[C---:B----4-:R-:W-:Y:S08]  /*6d60*/  HMMA.16816.F32 R20, R192.reuse, R4, R20 ;  /* 0x00000004c014723c */ /* 0x050ff00000001814 */
[----:B------:R-:W4:Y:S01]  /*6d70*/  MUFU.TANH R134, R13 ;  /* 0x0000000d00867308 */ /* 0x000f220000002400 */
[C---:B------:R-:W-:Y:S01]  /*6d80*/  HMMA.16816.F32 R24, R192.reuse, R6, R24 ;  /* 0x00000006c018723c */ /* 0x040fe20000001818 */
[----:B------:R-:W1:Y:S08]  /*6d90*/  LDSM.16.M88.4 R4, [R199+0x5000] ;  /* 0x00500000c704783b */ /* 0x000e700000000200 */
[----:B------:R-:W1:Y:S06]  /*6da0*/  MUFU.TANH R149, R14 ;  /* 0x0000000e00957308 */ /* 0x000e6c0000002400 */
[----:B------:R-:W-:Y:S04]  /*6db0*/  FMUL.FTZ R20, R20, c[0x0][0x320] ;  /* 0x0000c80014147a20 */ /* 0x000fe80000410000 */
[----:B------:R-:W1:Y:S01]  /*6dc0*/  MUFU.TANH R148, R15 ;  /* 0x0000000f00947308 */ /* 0x000e620000002400 */
[----:B------:R-:W-:Y:S02]  /*6dd0*/  FMUL.FTZ R21, R21, c[0x0][0x320] ;  /* 0x0000c80015157a20 */ /* 0x000fe40000410000 */
[----:B------:R-:W-:Y:S02]  /*6de0*/  FMUL.FTZ R22, R22, c[0x0][0x320] ;  /* 0x0000c80016167a20 */ /* 0x000fe40000410000 */
[----:B------:R-:W-:Y:S02]  /*6df0*/  FMUL.FTZ R23, R23, c[0x0][0x320] ;  /* 0x0000c80017177a20 */ /* 0x000fe40000410000 */
[----:B------:R-:W-:Y:S02]  /*6e00*/  FMUL.FTZ R24, R24, c[0x0][0x320] ;  /* 0x0000c80018187a20 */ /* 0x000fe40000410000 */
[----:B------:R-:W-:Y:S01]  /*6e10*/  FMUL.FTZ R25, R25, c[0x0][0x320] ;  /* 0x0000c80019197a20 */ /* 0x000fe20000410000 */
[----:B------:R-:W2:Y:S01]  /*6e20*/  MUFU.TANH R133, R16 ;  /* 0x0000001000857308 */ /* 0x000ea20000002400 */
[----:B------:R-:W-:Y:S02]  /*6e30*/  FMUL.FTZ R26, R26, c[0x0][0x320] ;  /* 0x0000c8001a1a7a20 */ /* 0x000fe40000410000 */
[----:B------:R-:W-:Y:S01]  /*6e40*/  FMUL.FTZ R27, R27, c[0x0][0x320] ;  /* 0x0000c8001b1b7a20 */ /* 0x000fe20000410000 */
[C---:B-----5:R-:W-:Y:S06]  /*6e50*/  HMMA.16816.F32 R28, R192.reuse, R8, R28 ;  /* 0x00000008c01c723c */ /* 0x060fec000000181c */
[----:B------:R-:W2:Y:S02]  /*6e60*/  MUFU.TANH R132, R17 ;  /* 0x0000001100847308 */ /* 0x000ea40000002400 */
[C---:B------:R-:W-:Y:S01]  /*6e70*/  HMMA.16816.F32 R32, R192.reuse, R10, R32 ;  /* 0x0000000ac020723c */ /* 0x040fe20000001820 */
[----:B------:R-:W5:Y:S01]  /*6e80*/  LDSM.16.M88.4 R8, [R199+0x5800] ;  /* 0x00580000c708783b */ /* 0x000f620000000200 */
[----:B------:R-:W-:Y:S06]  /*6e90*/  DEPBAR.LE SB0, 0x0 ;  /* 0x000080000000791a */ /* 0x000fec0000000000 */
[----:B------:R-:W2:Y:S01]  /*6ea0*/  MUFU.TANH R145, R19 ;  /* 0x0000001300917308 */ /* 0x000ea20000002400 */
[----:B------:R-:W-:Y:S01]  /*6eb0*/  BAR.SYNC.DEFER_BLOCKING 0x0 ;  /* 0x0000000000007b1d */ /* 0x000fe20000010000 */
[C---:B-1----:R-:W-:Y:S06]  /*6ec0*/  HMMA.16816.F32 R36, R192.reuse, R4, R36 ;  /* 0x00000004c024723c */ /* 0x042fec0000001824 */
[----:B------:R-:W-:Y:S02]  /*6ed0*/  FMUL.FTZ R28, R28, c[0x0][0x320] ;  /* 0x0000c8001c1c7a20 */ /* 0x000fe40000410000 */
[----:B------:R-:W1:Y:S01]  /*6ee0*/  MUFU.TANH R75, R20 ;  /* 0x00000014004b7308 */ /* 0x000e620000002400 */
[C---:B------:R-:W-:Y:S03]  /*6ef0*/  HMMA.16816.F32 R40, R192.reuse, R6, R40 ;  /* 0x00000006c028723c */ /* 0x040fe60000001828 */
        /* <DEDUP_REMOVED lines=8> */
[----:B------:R-:W1:Y:S01]  /*6f80*/  MUFU.TANH R73, R21 ;  /* 0x0000001500497308 */ /* 0x000e620000002400 */
[----:B------:R-:W-:Y:S01]  /*6f90*/  FMUL.FTZ R38, R38, c[0x0][0x320] ;  /* 0x0000c80026267a20 */ /* 0x000fe20000410000 */
[C---:B-----5:R-:W-:Y:S03]  /*6fa0*/  HMMA.16816.F32 R44, R192.reuse, R8, R44 ;  /* 0x00000008c02c723c */ /* 0x060fe6000000182c */
[----:B------:R-:W-:Y:S02]  /*6fb0*/  FMUL.FTZ R39, R39, c[0x0][0x320] ;  /* 0x0000c80027277a20 */ /* 0x000fe40000410000 */
[----:B------:R-:W-:Y:S03]  /*6fc0*/  FMUL.FTZ R42, R42, c[0x0][0x320] ;  /* 0x0000c8002a2a7a20 */ /* 0x000fe60000410000 */
        /* <DEDUP_REMOVED lines=13> */
[----:B-----5:R-:W-:Y:S02]  /*70a0*/  FMUL.FTZ R36, R48, c[0x0][0x320] ;  /* 0x0000c80030247a20 */ /* 0x020fe40000410000 */
[----:B------:R-:W-:Y:S02]  /*70b0*/  FMUL.FTZ R35, R49, c[0x0][0x320] ;  /* 0x0000c80031237a20 */ /* 0x000fe40000410000 */
[----:B------:R-:W-:Y:S01]  /*70c0*/  FMUL.FTZ R50, R50, c[0x0][0x320] ;  /* 0x0000c80032327a20 */ /* 0x000fe20000410000 */
[----:B------:R-:W1:Y:S01]  /*70d0*/  MUFU.TANH R24, R24 ;  /* 0x0000001800187308 */ /* 0x000e620000002400 */
[----:B------:R-:W-:Y:S09]  /*70e0*/  FMUL.FTZ R51, R51, c[0x0][0x320] ;  /* 0x0000c80033337a20 */ /* 0x000ff20000410000 */
[----:B------:R-:W1:Y:S10]  /*70f0*/  MUFU.TANH R25, R25 ;  /* 0x0000001900197308 */ /* 0x000e740000002400 */
        /* <DEDUP_REMOVED lines=9> */
[----:B------:R-:W1:Y:S10]  /*7190*/  MUFU.TANH R37, R37 ;  /* 0x0000002500257308 */ /* 0x000e740000002400 */
[----:B------:R-:W1:Y:S10]  /*71a0*/  MUFU.TANH R38, R38 ;  /* 0x0000002600267308 */ /* 0x000e740000002400 */
[----:B------:R-:W1:Y:S10]  /*71b0*/  MUFU.TANH R39, R39 ;  /* 0x0000002700277308 */ /* 0x000e740000002400 */
[----:B------:R1:W1:Y:S10]  /*71c0*/  MUFU.TANH R17, R40 ;  /* 0x0000002800117308 */ /* 0x0002740000002400 */
[----:B------:R1:W1:Y:S10]  /*71d0*/  MUFU.TANH R16, R41 ;  /* 0x0000002900107308 */ /* 0x0002740000002400 */
        /* <DEDUP_REMOVED lines=9> */
[----:B------:R-:W1:Y:S01]  /*7270*/  MUFU.TANH R51, R51 ;  /* 0x0000003300337308 */ /* 0x000e620000002400 */
[----:B------:R-:W-:-:S05]  /*7280*/  @!P0 BRA `(.L_x_256) ;  /* 0x000003f000008947 */ /* 0x000fca0003800000 */
[----:B--234-:R-:W2:Y:S01]  /*7290*/  LDL R0, [R1+0x10] ;  /* 0x0000100001007983 */ /* 0x01cea20000100800 */
[----:B------:R-:W-:Y:S01]  /*72a0*/  IMAD.MOV.U32 R216, RZ, RZ, RZ ;  /* 0x000000ffffd87224 */ /* 0x000fe200078e00ff */
[----:B------:R-:W-:Y:S02]  /*72b0*/  IADD3 R12, -R215, 0x10, RZ ;  /* 0x00000010d70c7810 */ /* 0x000fe40007ffe1ff */
[----:B------:R-:W3:Y:S02]  /*72c0*/  LDL.64 R224, [R1+0x18] ;  /* 0x0000180001e07983 */ /* 0x000ee40000100a00 */
[----:B------:R-:W-:Y:S02]  /*72d0*/  LOP3.LUT R12, R12, 0xf, RZ, 0xc0, !PT ;  /* 0x0000000f0c0c7812 */ /* 0x000fe400078ec0ff */
[----:B------:R-:W4:Y:S04]  /*72e0*/  LDL R223, [R1+0x20] ;  /* 0x0000200001df7983 */ /* 0x000f280000100800 */
[----:B------:R-:W5:Y:S01]  /*72f0*/  S2R R227, SR_CTAID.Y ;  /* 0x0000000000e37919 */ /* 0x000f620000002600 */
[----:B--2---:R-:W-:Y:S05]  /*7300*/  IMAD R2, R218, 0x60, R0 ;  /* 0x00000060da027824 */ /* 0x004fea00078e0200 */
[----:B------:R-:W-:Y:S05]  /*7310*/  IADD3 R2, R2, -0x60, R231 ;  /* 0xffffffa002027810 */ /* 0x000fea0007ffe0e7 */
[----:B------:R-:W-:Y:S04]  /*7320*/  @P5 IMAD.HI.U32 R3, R2, c[0x0][0x2bc], RZ ;  /* 0x0000af0002035a27 */ /* 0x000fe800078e00ff */
[----:B------:R-:W-:Y:S01]  /*7330*/  IMAD.MOV.U32 R0, RZ, RZ, R2 ;  /* 0x000000ffff007224 */ /* 0x000fe200078e0002 */
[----:B------:R-:W-:Y:S04]  /*7340*/  @P5 SHF.R.U32.HI R0, RZ, c[0x0][0x2c0], R3 ;  /* 0x0000b000ff005a19 */ /* 0x000fe80000011603 */
[C---:B---3--:R-:W-:Y:S01]  /*7350*/  @!P1 IADD3 R3, P0, R0.reuse, R224, RZ ;  /* 0x000000e000039210 */ /* 0x048fe20007f1e0ff */
[----:B-----5:R-:W-:Y:S03]  /*7360*/  IMAD.WIDE.U32 R224, R227, c[0x0][0x1e8], RZ ;  /* 0x00007a00e3e07a25 */ /* 0x020fe600078e00ff */
[----:B----4-:R-:W-:Y:S01]  /*7370*/  @!P1 LEA.HI.X.SX32 R5, R0, R223, 0x1, P0 ;  /* 0x000000df00059211 */ /* 0x010fe200000f0eff */
[----:B------:R-:W-:Y:S01]  /*7380*/  IMAD.MOV R0, RZ, RZ, -R0 ;  /* 0x000000ffff007224 */ /* 0x000fe200078e0a00 */
[C---:B------:R-:W-:Y:S02]  /*7390*/  @!P1 LEA R4, P0, R3.reuse, c[0x0][0x2a0], 0x2 ;  /* 0x0000a80003049a11 */ /* 0x040fe400078010ff */
[----:B------:R-:W-:Y:S01]  /*73a0*/  SHF.R.S32.HI R223, RZ, 0x1f, R227 ;  /* 0x0000001fffdf7819 */ /* 0x000fe200000114e3 */
[----:B------:R-:W-:Y:S01]  /*73b0*/  IMAD R217, R0, c[0x0][0x2b8], R2 ;  /* 0x0000ae0000d97a24 */ /* 0x000fe200078e0202 */
[----:B------:R-:W-:Y:S03]  /*73c0*/  @!P1 LEA.HI.X R5, R3, c[0x0][0x2a4], R5, 0x2, P0 ;  /* 0x0000a90003059a11 */ /* 0x000fe600000f1405 */
[----:B------:R-:W-:Y:S01]  /*73d0*/  IMAD.WIDE.U32 R2, R217, c[0x0][0x1e0], RZ ;  /* 0x00007800d9027a25 */ /* 0x000fe200078e00ff */
[----:B------:R-:W-:Y:S01]  /*73e0*/  SHF.R.S32.HI R0, RZ, 0x1f, R217 ;  /* 0x0000001fff007819 */ /* 0x000fe200000114d9 */
[----:B------:R-:W2:Y:S02]  /*73f0*/  @!P1 LDG.E R216, [R4.64] ;  /* 0x0000000604d89981 */ /* 0x000ea4000c1e1900 */
[----:B------:R-:W-:Y:S02]  /*7400*/  IMAD R223, R223, c[0x0][0x1e8], RZ ;  /* 0x00007a00dfdf7a24 */ /* 0x000fe400078e02ff */
[----:B------:R-:W-:Y:S02]  /*7410*/  IMAD R0, R0, c[0x0][0x1e0], RZ ;  /* 0x0000780000007a24 */ /* 0x000fe400078e02ff */
[----:B------:R-:W-:Y:S02]  /*7420*/  IMAD R223, R227, c[0x0][0x1ec], R223 ;  /* 0x00007b00e3df7a24 */ /* 0x000fe400078e02df */
[----:B------:R-:W-:Y:S02]  /*7430*/  IMAD R0, R217, c[0x0][0x1e4], R0 ;  /* 0x00007900d9007a24 */ /* 0x000fe400078e0200 */
[----:B------:R-:W-:Y:S02]  /*7440*/  IMAD.IADD R223, R225, 0x1, R223 ;  /* 0x00000001e1df7824 */ /* 0x000fe400078e02df */
[----:B------:R-:W-:Y:S01]  /*7450*/  IMAD.IADD R3, R3, 0x1, R0 ;  /* 0x0000000103037824 */ /* 0x000fe200078e0200 */
[----:B--2---:R-:W-:Y:S03]  /*7460*/  SHF.R.S32.HI R4, RZ, 0x1f, R216 ;  /* 0x0000001fff047819 */ /* 0x004fe600000114d8 */
[----:B------:R-:W-:Y:S04]  /*7470*/  IMAD.WIDE.U32 R2, R216, c[0x0][0x1f0], R2 ;  /* 0x00007c00d8027a25 */ /* 0x000fe800078e0002 */
[----:B------:R-:W-:Y:S01]  /*7480*/  IMAD R4, R4, c[0x0][0x1f0], RZ ;  /* 0x00007c0004047a24 */ /* 0x000fe200078e02ff */
[----:B------:R-:W-:Y:S03]  /*7490*/  IADD3 R0, P0, R224, R2, RZ ;  /* 0x00000002e0007210 */ /* 0x000fe60007f1e0ff */
[----:B------:R-:W-:Y:S05]  /*74a0*/  IMAD R4, R216, c[0x0][0x1f4], R4 ;  /* 0x00007d00d8047a24 */ /* 0x000fea00078e0204 */
[----:B------:R-:W-:Y:S02]  /*74b0*/  IADD3.X R3, R223, R3, R4, P0, !PT ;  /* 0x00000003df037210 */ /* 0x000fe400007fe404 */
[C---:B------:R-:W-:Y:S04]  /*74c0*/  LEA R2, P0, R0.reuse, c[0x0][0x1c8], 0x1 ;  /* 0x0000720000027a11 */ /* 0x040fe800078008ff */
[----:B------:R-:W-:Y:S01]  /*74d0*/  LEA.HI.X R0, R0, c[0x0][0x1cc], R3, 0x1, P0 ;  /* 0x0000730000007a11 */ /* 0x000fe200000f0c03 */
[----:B------:R-:W2:Y:S04]  /*74e0*/  SHFL.IDX PT, R14, R2, 0x2, 0x181f ;  /* 0x00581f00020e7f89 */ /* 0x000ea800000e0000 */
[----:B------:R-:W3:Y:S04]  /*74f0*/  SHFL.IDX PT, R15, R0, 0x2, 0x181f ;  /* 0x00581f00000f7f89 */ /* 0x000ee800000e0000 */
[----:B------:R-:W4:Y:S04]  /*7500*/  SHFL.IDX PT, R3, R2, RZ, 0x181f ;  /* 0x00181fff02037589 */ /* 0x000f2800000e0000 */
[----:B------:R-:W5:Y:S04]  /*7510*/  SHFL.IDX PT, R4, R0, RZ, 0x181f ;  /* 0x00181fff00047589 */ /* 0x000f6800000e0000 */
[----:B------:R-:W1:Y:S04]  /*7520*/  SHFL.IDX PT, R2, R2, 0x1, 0x181f ;  /* 0x00381f0002027f89 */ /* 0x000e6800000e0000 */
[----:B------:R-:W1:Y:S01]  /*7530*/  SHFL.IDX PT, R0, R0, 0x1, 0x181f ;  /* 0x00381f0000007f89 */ /* 0x000e6200000e0000 */
[----:B--2---:R-:W-:Y:S04]  /*7540*/  IADD3 R12, P2, P0, R12, R14, R220 ;  /* 0x0000000e0c0c7210 */ /* 0x004fe8000785e0dc */
[--C-:B---3--:R-:W-:Y:S02]  /*7550*/  IADD3.X R13, RZ, R15, R221.reuse, P2, P0 ;  /* 0x0000000fff0d7210 */ /* 0x108fe400017e04dd */
[----:B------:R-:W-:Y:S02]  /*7560*/  ISETP.GE.AND P2, PT, R226, c[0x0][0x1d4], PT ;  /* 0x00007500e2007a0c */ /* 0x000fe40003f46270 */
[CC--:B----4-:R-:W-:Y:S05]  /*7570*/  IADD3 R10, P0, R3.reuse, R241.reuse, RZ ;  /* 0x000000f1030a7210 */ /* 0x0d0fea0007f1e0ff */
[C-C-:B-----5:R-:W-:Y:S01]  /*7580*/  IMAD.X R11, R4.reuse, 0x1, R222.reuse, P0 ;  /* 0x00000001040b7824 */ /* 0x160fe200000e06de */
[-C--:B------:R-:W-:Y:S05]  /*7590*/  IADD3 R8, P0, R3, R220.reuse, RZ ;  /* 0x000000dc03087210 */ /* 0x080fea0007f1e0ff */
[----:B------:R2:W-:Y:S01]  /*75a0*/  LDGSTS.E.BYPASS.LTC128B.128 [R219+0x8100], [R10.64], !P2 ;  /* 0x081000000adb7fae */ /* 0x0005e2000d101d46 */
[--C-:B------:R-:W-:Y:S01]  /*75b0*/  IMAD.X R9, R4, 0x1, R221.reuse, P0 ;  /* 0x0000000104097824 */ /* 0x100fe200000e06dd */
[-C--:B-1----:R-:W-:Y:S04]  /*75c0*/  IADD3 R6, P0, R2, R241.reuse, RZ ;  /* 0x000000f102067210 */ /* 0x082fe80007f1e0ff */
[----:B------:R2:W-:Y:S01]  /*75d0*/  LDGSTS.E.BYPASS.LTC128B.128 [R219+0xb100], [R8.64], !P6 ;  /* 0x0b10000008db7fae */ /* 0x0005e2000f101d46 */
[--C-:B------:R-:W-:Y:S01]  /*75e0*/  IMAD.X R7, R0, 0x1, R222.reuse, P0 ;  /* 0x0000000100077824 */ /* 0x100fe200000e06de */
[----:B------:R-:W-:Y:S04]  /*75f0*/  IADD3 R4, P0, R2, R220, RZ ;  /* 0x000000dc02047210 */ /* 0x000fe80007f1e0ff */
[----:B------:R2:W-:Y:S01]  /*7600*/  LDGSTS.E.BYPASS.LTC128B.128 [R219+0x9100], [R6.64], !P2 ;  /* 0x0910000006db7fae */ /* 0x0005e2000d101d46 */
[----:B------:R-:W-:Y:S01]  /*7610*/  IMAD.X R5, R0, 0x1, R221, P0 ;  /* 0x0000000100057824 */ /* 0x000fe200000e06dd */
[----:B------:R-:W-:Y:S04]  /*7620*/  IADD3 R2, P0, R14, R241, RZ ;  /* 0x000000f10e027210 */ /* 0x000fe80007f1e0ff */
[----:B------:R2:W-:Y:S01]  /*7630*/  LDGSTS.E.BYPASS.LTC128B.128 [R219+0xc100], [R4.64], !P6 ;  /* 0x0c10000004db7fae */ /* 0x0005e2000f101d46 */
[----:B------:R-:W-:Y:S01]  /*7640*/  IMAD.X R3, R15, 0x1, R222, P0 ;  /* 0x000000010f037824 */ /* 0x000fe200000e06de */
[----:B------:R-:W-:Y:S04]  /*7650*/  ISETP.NE.U32.AND P0, PT, R215, RZ, PT ;  /* 0x000000ffd700720c */ /* 0x000fe80003f05070 */
[----:B------:R2:W-:Y:S09]  /*7660*/  LDGSTS.E.BYPASS.LTC128B.128 [R219+0xa100], [R2.64], !P2 ;  /* 0x0a10000002db7fae */ /* 0x0005f2000d101d46 */
[----:B------:R2:W-:Y:S02]  /*7670*/  LDGSTS.E.BYPASS.LTC128B.128.ZFILL [R219+0xd100], [R12.64], P0 ;  /* 0x0d1000000cdb7fae */ /* 0x0005e40008141d46 */
.L_x_256:
[----:B--234-:R-:W2:Y:S04]  /*7680*/  LDL R2, [R1+0x8] ;  /* 0x0000080001027983 */ /* 0x01cea80000100800 */
[----:B------:R-:W3:Y:S04]  /*7690*/  LDL R165, [R1+0x4] ;  /* 0x0000040001a57983 */ /* 0x000ee80000100800 */
[----:B------:R-:W4:Y:S04]  /*76a0*/  LDL R166, [R1] ;  /* 0x0000000001a67983 */ /* 0x000f280000100800 */
[----:B------:R-:W0:Y:S01]  /*76b0*/  LDGDEPBAR ;  /* 0x00000000000079af */ /* 0x000e220000000000 */
[----:B--2---:R-:W-:Y:S04]  /*76c0*/  @P4 IMAD.HI.U32 R0, R2, c[0x0][0x2c8], RZ ;  /* 0x0000b20002004a27 */ /* 0x004fe800078e00ff */
[----:B------:R-:W-:Y:S01]  /*76d0*/  IMAD.MOV.U32 R5, RZ, RZ, R2 ;  /* 0x000000ffff057224 */ /* 0x000fe200078e0002 */
[----:B------:R-:W-:Y:S01]  /*76e0*/  @P4 SHF.R.U32.HI R5, RZ, c[0x0][0x2cc], R0 ;  /* 0x0000b300ff054a19 */ /* 0x000fe20000011600 */
[----:B------:R-:W-:Y:S04]  /*76f0*/  IMAD R0, R218, -0x60, RZ ;  /* 0xffffffa0da007824 */ /* 0x000fe800078e02ff */
[----:B------:R-:W2:Y:S01]  /*7700*/  SHFL.IDX PT, R4, R5, RZ, 0x1c1f ;  /* 0x001c1fff05047589 */ /* 0x000ea200000e0000 */
[----:B---3--:R-:W-:Y:S04]  /*7710*/  IADD3 R2, -R165, 0x1, R0 ;  /* 0x00000001a5027810 */ /* 0x008fe80007ffe100 */
[----:B----4-:R-:W-:Y:S04]  /*7720*/  IADD3 R2, -R166, R2, R252 ;  /* 0x00000002a6027210 */ /* 0x010fe80007ffe1fc */
[C---:B------:R-:W-:Y:S02]  /*7730*/  IADD3 R7, R2.reuse, c[0x0][0x328], RZ ;  /* 0x0000ca0002077a10 */ /* 0x040fe40007ffe0ff */
[----:B------:R-:W-:Y:S03]  /*7740*/  IADD3 R6, R2, UR4, RZ ;  /* 0x0000000402067c10 */ /* 0x000fe6000fffe0ff */
[--C-:B--2---:R-:W-:Y:S02]  /*7750*/  IMAD.IADD R3, R7, 0x1, R4.reuse ;  /* 0x0000000107037824 */ /* 0x104fe400078e0204 */
[----:B------:R-:W-:Y:S01]  /*7760*/  IMAD.IADD R2, R6, 0x1, R4 ;  /* 0x0000000106027824 */ /* 0x000fe200078e0204 */
[----:B------:R-:W-:-:S05]  /*7770*/  @!P3 BRA `(.L_x_257) ;  /* 0x000001800000b947 */ /* 0x000fca0003800000 */
[----:B------:R-:W-:Y:S01]  /*7780*/  IADD3 R4, -R166, R252, R4 ;  /* 0x000000fca6047210 */ /* 0x000fe20007ffe104 */
[----:B------:R-:W-:Y:S03]  /*7790*/  BSSY B0, `(.L_x_258) ;  /* 0x0000011000007945 */ /* 0x000fe60003800000 */
        /* <DEDUP_REMOVED lines=11> */
.L_x_259:
[----:B------:R-:W-:Y:S04]  /*7850*/  MOV R8, c[0x0][0x32c] ;  /* 0x0000cb0000087a02 */ /* 0x000fe80000000f00 */
[----:B------:R-:W-:Y:S11]  /*7860*/  ISETP.NE.AND P0, PT, R8, 0x1, PT ;  /* 0x000000010800780c */ /* 0x000ff60003f05270 */
[----:B------:R-:W-:Y:S02]  /*7870*/  @!UPT UIADD3 URZ, URZ, URZ, URZ ;  /* 0x0000003f3f3ff290 */ /* 0x000fe4000fffe03f */
[----:B------:R-:W-:Y:S05]  /*7880*/  @P0 IMAD.HI.U32 R8, R4, c[0x0][0x330], RZ ;  /* 0x0000cc0004080a27 */ /* 0x000fea00078e00ff */
[----:B------:R-:W-:Y:S02]  /*7890*/  @P0 SHF.R.U32.HI R4, RZ, c[0x0][0x334], R8 ;  /* 0x0000cd00ff040a19 */ /* 0x000fe40000011608 */
.L_x_260:
[----:B------:R-:W-:Y:S05]  /*78a0*/  BSYNC B0 ;  /* 0x0000000000007941 */ /* 0x000fea0003800000 */
.L_x_258:
[----:B------:R-:W-:Y:S04]  /*78b0*/  IMAD.IADD R8, R0, 0x1, -R165 ;  /* 0x0000000100087824 */ /* 0x000fe800078e0aa5 */
[----:B------:R-:W-:Y:S05]  /*78c0*/  IMAD R4, R4, c[0x0][0x32c], R8 ;  /* 0x0000cb0004047a24 */ /* 0x000fea00078e0208 */
[----:B------:R-:W-:Y:S02]  /*78d0*/  IADD3 R8, R4, c[0x0][0x32c], RZ ;  /* 0x0000cb0004087a10 */ /* 0x000fe40007ffe0ff */
[----:B------:R-:W-:Y:S02]  /*78e0*/  IMNMX R2, R2, R4, !PT ;  /* 0x0000000402027217 */ /* 0x000fe40007800200 */
[----:B------:R-:W-:Y:S02]  /*78f0*/  IMNMX R3, R3, R8, PT ;  /* 0x0000000803037217 */ /* 0x000fe40003800200 */
.L_x_257:
[C---:B------:R-:W-:Y:S01]  /*7900*/  ISETP.GE.AND P0, PT, R0.reuse, 0x1, PT ;  /* 0x000000010000780c */ /* 0x040fe20003f06270 */
[----:B------:R-:W2:Y:S01]  /*7910*/  SHFL.IDX PT, R4, R5, 0x1, 0x1c1f ;  /* 0x003c1f0005047f89 */ /* 0x000ea200000e0000 */
[----:B------:R-:W-:Y:S02]  /*7920*/  ISETP.GE.AND P2, PT, R0, 0x2, PT ;  /* 0x000000020000780c */ /* 0x000fe40003f46270 */
[----:B------:R-:W-:Y:S02]  /*7930*/  P2R R9, PR, RZ, 0x1 ;  /* 0x00000001ff097803 */ /* 0x000fe40000000000 */
[C---:B------:R-:W-:Y:S02]  /*7940*/  ISETP.GT.AND P0, PT, R2.reuse, RZ, !P0 ;  /* 0x000000ff0200720c */ /* 0x040fe40004704270 */
[----:B------:R-:W-:Y:S02]  /*7950*/  P2R R13, PR, RZ, 0x4 ;  /* 0x00000004ff0d7803 */ /* 0x000fe40000000000 */
[----:B------:R-:W-:Y:S04]  /*7960*/  ISETP.LT.OR P0, PT, R3, 0x1, P0 ;  /* 0x000000010300780c */ /* 0x000fe80000701670 */
[----:B------:R-:W-:Y:S02]  /*7970*/  FSEL R8, R143, -INF , !P0 ;  /* 0xff8000008f087808 */ /* 0x000fe40004000000 */
[----:B------:R-:W-:Y:S02]  /*7980*/  ISETP.GT.AND P0, PT, R2, 0x1, !P2 ;  /* 0x000000010200780c */ /* 0x000fe40005704270 */
[----:B------:R-:W-:Y:S02]  /*7990*/  ISETP.GE.AND P2, PT, R0, 0x9, PT ;  /* 0x000000090000780c */ /* 0x000fe40003f46270 */
[----:B------:R-:W-:Y:S02]  /*79a0*/  ISETP.LT.OR P0, PT, R3, 0x2, P0 ;  /* 0x000000020300780c */ /* 0x000fe40000701670 */
[----:B------:R-:W-:Y:S02]  /*79b0*/  P2R R14, PR, RZ, 0x4 ;  /* 0x00000004ff0e7803 */ /* 0x000fe40000000000 */
[----:B------:R-:W-:Y:S02]  /*79c0*/  FSEL R10, R141, -INF , !P0 ;  /* 0xff8000008d0a7808 */ /* 0x000fe40004000000 */
[----:B------:R-:W-:Y:S02]  /*79d0*/  ISETP.GT.AND P0, PT, R2, 0x8, !P2 ;  /* 0x000000080200780c */ /* 0x000fe40005704270 */
[----:B------:R-:W-:Y:S02]  /*79e0*/  ISETP.GE.AND P2, PT, R0, 0xa, PT ;  /* 0x0000000a0000780c */ /* 0x000fe40003f46270 */
[C---:B------:R-:W-:Y:S02]  /*79f0*/  ISETP.LT.OR P0, PT, R3.reuse, 0x9, P0 ;  /* 0x000000090300780c */ /* 0x040fe40000701670 */
[----:B------:R-:W-:Y:S02]  /*7a00*/  P2R R15, PR, RZ, 0x4 ;  /* 0x00000004ff0f7803 */ /* 0x000fe40000000000 */
[----:B------:R-:W-:Y:S02]  /*7a10*/  FSEL R11, R140, -INF , !P0 ;  /* 0xff8000008c0b7808 */ /* 0x000fe40004000000 */
[----:B------:R-:W-:Y:S02]  /*7a20*/  ISETP.GT.AND P0, PT, R2, 0x9, !P2 ;  /* 0x000000090200780c */ /* 0x000fe40005704270 */
[----:B------:R-:W-:Y:S02]  /*7a30*/  ISETP.GE.AND P2, PT, R0, 0x11, PT ;  /* 0x000000110000780c */ /* 0x000fe40003f46270 */
[C---:B------:R-:W-:Y:S02]  /*7a40*/  ISETP.LT.OR P0, PT, R3.reuse, 0xa, P0 ;  /* 0x0000000a0300780c */ /* 0x040fe40000701670 */
[----:B-1----:R-:W-:Y:S02]  /*7a50*/  P2R R34, PR, RZ, 0x4 ;  /* 0x00000004ff227803 */ /* 0x002fe40000000000 */
        /* <DEDUP_REMOVED lines=93> */
[C---:B------:R-:W-:Y:S04]  /*8030*/  ISETP.LT.OR P0, PT, R3.reuse, 0x59, P0 ;  /* 0x000000590300780c */ /* 0x040fe80000701670 */
[----:B------:R-:W-:Y:S02]  /*8040*/  FSEL R170, R36, -INF , !P0 ;  /* 0xff80000024aa7808 */ /* 0x000fe40004000000 */
[----:B------:R-:W-:Y:S01]  /*8050*/  ISETP.GT.AND P0, PT, R2, 0x59, !P2 ;  /* 0x000000590200780c */ /* 0x000fe20005704270 */
[--C-:B--2---:R-:W-:Y:S03]  /*8060*/  IMAD.IADD R2, R6, 0x1, R4.reuse ;  /* 0x0000000106027824 */ /* 0x104fe600078e0204 */
[----:B------:R-:W-:Y:S01]  /*8070*/  ISETP.LT.OR P0, PT, R3, 0x5a, P0 ;  /* 0x0000005a0300780c */ /* 0x000fe20000701670 */
[----:B------:R-:W-:Y:S03]  /*8080*/  IMAD.IADD R3, R7, 0x1, R4 ;  /* 0x0000000107037824 */ /* 0x000fe600078e0204 */
[----:B------:R-:W-:Y:S01]  /*8090*/  FSEL R171, R35, -INF , !P0 ;  /* 0xff80000023ab7808 */ /* 0x000fe20004000000 */
        /* <DEDUP_REMOVED lines=14> */
.L_x_263:
[----:B------:R-:W-:Y:S04]  /*8180*/  MOV R5, c[0x0][0x32c] ;  /* 0x0000cb0000057a02 */ /* 0x000fe80000000f00 */
[----:B------:R-:W-:Y:S11]  /*8190*/  ISETP.NE.AND P0, PT, R5, 0x1, PT ;  /* 0x000000010500780c */ /* 0x000ff60003f05270 */
[----:B------:R-:W-:Y:S02]  /*81a0*/  @!UPT UIADD3 URZ, URZ, URZ, URZ ;  /* 0x0000003f3f3ff290 */ /* 0x000fe4000fffe03f */
[----:B------:R-:W-:Y:S05]  /*81b0*/  @P0 IMAD.HI.U32 R5, R4, c[0x0][0x330], RZ ;  /* 0x0000cc0004050a27 */ /* 0x000fea00078e00ff */
[----:B------:R-:W-:Y:S02]  /*81c0*/  @P0 SHF.R.U32.HI R4, RZ, c[0x0][0x334], R5 ;  /* 0x0000cd00ff040a19 */ /* 0x000fe40000011605 */
.L_x_264:
[----:B------:R-:W-:Y:S05]  /*81d0*/  BSYNC B0 ;  /* 0x0000000000007941 */ /* 0x000fea0003800000 */
.L_x_262:
[----:B------:R-:W-:Y:S04]  /*81e0*/  IMAD.IADD R0, R0, 0x1, -R165 ;  /* 0x0000000100007824 */ /* 0x000fe800078e0aa5 */
[----:B------:R-:W-:Y:S05]  /*81f0*/  IMAD R4, R4, c[0x0][0x32c], R0 ;  /* 0x0000cb0004047a24 */ /* 0x000fea00078e0200 */
[----:B------:R-:W-:Y:S02]  /*8200*/  IADD3 R0, R4, c[0x0][0x32c], RZ ;  /* 0x0000cb0004007a10 */ /* 0x000fe40007ffe0ff */
[----:B------:R-:W-:Y:S02]  /*8210*/  IMNMX R2, R2, R4, !PT ;  /* 0x0000000402027217 */ /* 0x000fe40007800200 */
[----:B------:R-:W-:Y:S02]  /*8220*/  IMNMX R3, R3, R0, PT ;  /* 0x0000000003037217 */ /* 0x000fe40003800200 */
.L_x_261:
[----:B------:R-:W-:Y:S02]  /*8230*/  ISETP.NE.AND P0, PT, R9, RZ, PT ;  /* 0x000000ff0900720c */ /* 0x000fe40003f05270 */
[----:B------:R-:W-:Y:S02]  /*8240*/  FMNMX.FTZ R0, R8, R69, !PT ;  /* 0x0000004508007209 */ /* 0x000fe40007810000 */
[----:B------:R-:W-:Y:S02]  /*8250*/  ISETP.GT.AND P0, PT, R2, RZ, !P0 ;  /* 0x000000ff0200720c */ /* 0x000fe40004704270 */
[----:B------:R-:W-:Y:S02]  /*8260*/  FMNMX.FTZ R0, R10, R0, !PT ;  /* 0x000000000a007209 */ /* 0x000fe40007810000 */
[----:B------:R-:W-:Y:S02]  /*8270*/  ISETP.LT.OR P0, PT, R3, 0x1, P0 ;  /* 0x000000010300780c */ /* 0x000fe40000701670 */
[----:B------:R-:W-:Y:S02]  /*8280*/  FMNMX.FTZ R0, R11, R0, !PT ;  /* 0x000000000b007209 */ /* 0x000fe40007810000 */
[----:B------:R-:W-:Y:S02]  /*8290*/  FSEL R4, R160, -INF , !P0 ;  /* 0xff800000a0047808 */ /* 0x000fe40004000000 */
[----:B------:R-:W-:Y:S02]  /*82a0*/  ISETP.NE.AND P0, PT, R13, RZ, PT ;  /* 0x000000ff0d00720c */ /* 0x000fe40003f05270 */
[----:B------:R-:W-:Y:S02]  /*82b0*/  FMNMX.FTZ R0, R12, R0, !PT ;  /* 0x000000000c007209 */ /* 0x000fe40007810000 */
[----:B------:R-:W-:Y:S02]  /*82c0*/  ISETP.GT.AND P0, PT, R2, 0x1, !P0 ;  /* 0x000000010200780c */ /* 0x000fe40004704270 */
        /* <DEDUP_REMOVED lines=20> */
[C---:B------:R-:W-:Y:S02]  /*8410*/  ISETP.GT.AND P0, PT, R2.reuse, 0x10, !P0 ;  /* 0x000000100200780c */ /* 0x040fe40004704270 */
        /* <DEDUP_REMOVED lines=40> */
[----:B------:R-:W-:Y:S01]  /*86a0*/  FMNMX.FTZ R6, R138, R6, !PT ;  /* 0x000000068a067209 */ /* 0x000fe20007810000 */
[----:B------:R-:W-:Y:S01]  /*86b0*/  LDSM.16.MT88.4 R28, [R201+0x100] ;  /* 0x00010000c91c783b */ /* 0x000fe20000004200 */
        /* <DEDUP_REMOVED lines=9> */
[C---:B------:R-:W-:Y:S04]  /*8750*/  ISETP.LT.OR P0, PT, R3.reuse, 0x2a, P0 ;  /* 0x0000002a0300780c */ /* 0x040fe80000701670 */
[----:B------:R-:W-:Y:S02]  /*8760*/  FSEL R142, R142, -INF , !P0 ;  /* 0xff8000008e8e7808 */ /* 0x000fe40004000000 */
[----:B------:R-:W-:Y:S02]  /*8770*/  ISETP.NE.AND P0, PT, R26, RZ, PT ;  /* 0x000000ff1a00720c */ /* 0x000fe40003f05270 */
[----:B------:R-:W-:Y:S02]  /*8780*/  FMNMX.FTZ R6, R142, R6, !PT ;  /* 0x000000068e067209 */ /* 0x000fe40007810000 */
[----:B------:R-:W-:Y:S04]  /*8790*/  ISETP.GT.AND P0, PT, R2, 0x30, !P0 ;  /* 0x000000300200780c */ /* 0x000fe80004704270 */
[----:B------:R-:W-:Y:S04]  /*87a0*/  ISETP.LT.OR P0, PT, R3, 0x31, P0 ;  /* 0x000000310300780c */ /* 0x000fe80000701670 */
[----:B------:R-:W-:Y:S02]  /*87b0*/  FSEL R145, R74, -INF , !P0 ;  /* 0xff8000004a917808 */ /* 0x000fe40004000000 */
[----:B------:R-:W-:Y:S02]  /*87c0*/  ISETP.NE.AND P0, PT, R25, RZ, PT ;  /* 0x000000ff1900720c */ /* 0x000fe40003f05270 */
[----:B------:R-:W-:Y:S02]  /*87d0*/  FMNMX.FTZ R6, R145, R6, !PT ;  /* 0x0000000691067209 */ /* 0x000fe40007810000 */
[----:B------:R-:W-:Y:S04]  /*87e0*/  ISETP.GT.AND P0, PT, R2, 0x31, !P0 ;  /* 0x000000310200780c */ /* 0x000fe80004704270 */
        /* <DEDUP_REMOVED lines=10> */
[----:B------:R-:W-:Y:S04]  /*8890*/  ISETP.LT.OR P0, PT, R3, 0x3a, P0 ;  /* 0x0000003a0300780c */ /* 0x000fe80000701670 */
[----:B------:R-:W-:Y:S02]  /*88a0*/  FSEL R149, R68, -INF , !P0 ;  /* 0xff80000044957808 */ /* 0x000fe40004000000 */
[----:B------:R-:W-:Y:S01]  /*88b0*/  ISETP.NE.AND P0, PT, R22, RZ, PT ;  /* 0x000000ff1600720c */ /* 0x000fe20003f05270 */
[----:B------:R-:W1:Y:S01]  /*88c0*/  SHFL.BFLY PT, R68, R0, 0x2, 0x1f ;  /* 0x0c401f0000447f89 */ /* 0x000e6200000e0000 */
[----:B------:R-:W-:Y:S02]  /*88d0*/  FMNMX.FTZ R6, R149, R6, !PT ;  /* 0x0000000695067209 */ /* 0x000fe40007810000 */
[----:B------:R-:W-:Y:S04]  /*88e0*/  ISETP.GT.AND P0, PT, R2, 0x40, !P0 ;  /* 0x000000400200780c */ /* 0x000fe80004704270 */
[----:B------:R-:W-:Y:S04]  /*88f0*/  ISETP.LT.OR P0, PT, R3, 0x41, P0 ;  /* 0x000000410300780c */ /* 0x000fe80000701670 */
[----:B------:R-:W-:Y:S02]  /*8900*/  FSEL R156, R38, -INF , !P0 ;  /* 0xff800000269c7808 */ /* 0x000fe40004000000 */
[----:B------:R-:W-:Y:S02]  /*8910*/  ISETP.NE.AND P0, PT, R21, RZ, PT ;  /* 0x000000ff1500720c */ /* 0x000fe40003f05270 */
[----:B------:R-:W-:Y:S02]  /*8920*/  FMNMX.FTZ R6, R156, R6, !PT ;  /* 0x000000069c067209 */ /* 0x000fe40007810000 */
[----:B------:R-:W-:Y:S04]  /*8930*/  ISETP.GT.AND P0, PT, R2, 0x41, !P0 ;  /* 0x000000410200780c */ /* 0x000fe80004704270 */
[----:B------:R-:W-:Y:S02]  /*8940*/  ISETP.LT.OR P0, PT, R3, 0x42, P0 ;  /* 0x000000420300780c */ /* 0x000fe40000701670 */
[----:B-1----:R-:W-:Y:S02]  /*8950*/  FMNMX.FTZ R68, R0, R68, !PT ;  /* 0x0000004400447209 */ /* 0x002fe40007810000 */
[----:B------:R-:W-:Y:S02]  /*8960*/  FSEL R158, R39, -INF , !P0 ;  /* 0xff800000279e7808 */ /* 0x000fe40004000000 */
[----:B------:R-:W-:Y:S01]  /*8970*/  ISETP.NE.AND P0, PT, R20, RZ, PT ;  /* 0x000000ff1400720c */ /* 0x000fe20003f05270 */
[----:B------:R-:W-:Y:S01]  /*8980*/  LDSM.16.MT88.4 R36, [R200+0x100] ;  /* 0x00010000c824783b */ /* 0x000fe20000004200 */
[----:B------:R-:W-:Y:S02]  /*8990*/  FMNMX.FTZ R6, R158, R6, !PT ;  /* 0x000000069e067209 */ /* 0x000fe40007810000 */
[----:B------:R-:W-:Y:S04]  /*89a0*/  ISETP.GT.AND P0, PT, R2, 0x48, !P0 ;  /* 0x000000480200780c */ /* 0x000fe80004704270 */
[----:B------:R-:W-:Y:S01]  /*89b0*/  ISETP.LT.OR P0, PT, R3, 0x49, P0 ;  /* 0x000000490300780c */ /* 0x000fe20000701670 */
[----:B------:R-:W-:Y:S03]  /*89c0*/  LDSM.16.MT88.4 R20, [R198+0x100] ;  /* 0x00010000c614783b */ /* 0x000fe60000004200 */
        /* <DEDUP_REMOVED lines=11> */
[----:B------:R-:W-:Y:S04]  /*8a80*/  ISETP.NE.AND P0, PT, R17, RZ, PT ;  /* 0x000000ff1100720c */ /* 0x000fe80003f05270 */
[----:B------:R-:W-:Y:S04]  /*8a90*/  ISETP.GT.AND P0, PT, R2, 0x51, !P0 ;  /* 0x000000510200780c */ /* 0x000fe80004704270 */
[----:B------:R-:W-:Y:S04]  /*8aa0*/  ISETP.LT.OR P0, PT, R3, 0x52, P0 ;  /* 0x000000520300780c */ /* 0x000fe80000701670 */
[----:B------:R-:W-:Y:S02]  /*8ab0*/  FSEL R166, R47, -INF , !P0 ;  /* 0xff8000002fa67808 */ /* 0x000fe40004000000 */
[----:B------:R-:W-:Y:S01]  /*8ac0*/  ISETP.NE.AND P0, PT, R16, RZ, PT ;  /* 0x000000ff1000720c */ /* 0x000fe20003f05270 */
[----:B------:R-:W-:Y:S03]  /*8ad0*/  LDSM.16.MT88.4 R44, [R197+0x3100] ;  /* 0x00310000c52c783b */ /* 0x000fe60000004200 */
[----:B------:R-:W-:Y:S04]  /*8ae0*/  ISETP.GT.AND P0, PT, R2, 0x58, !P0 ;  /* 0x000000580200780c */ /* 0x000fe80004704270 */
[----:B------:R-:W-:Y:S04]  /*8af0*/  ISETP.LT.OR P0, PT, R3, 0x59, P0 ;  /* 0x000000590300780c */ /* 0x000fe80000701670 */
[----:B------:R-:W-:Y:S02]  /*8b00*/  FSEL R167, R50, -INF , !P0 ;  /* 0xff80000032a77808 */ /* 0x000fe40004000000 */
[----:B------:R-:W-:Y:S02]  /*8b10*/  ISETP.GT.AND P0, PT, R2, 0x59, !P2 ;  /* 0x000000590200780c */ /* 0x000fe40005704270 */
[----:B------:R-:W-:Y:S02]  /*8b20*/  FMNMX.FTZ R2, R165, R6, !PT ;  /* 0x00000006a5027209 */ /* 0x000fe40007810000 */
[----:B------:R-:W-:Y:S02]  /*8b30*/  ISETP.LT.OR P0, PT, R3, 0x5a, P0 ;  /* 0x0000005a0300780c */ /* 0x000fe40000701670 */
[----:B------:R-:W1:Y:S01]  /*8b40*/  SHFL.BFLY PT, R3, R68, 0x1, 0x1f ;  /* 0x0c201f0044037f89 */ /* 0x000e6200000e0000 */
[----:B------:R-:W-:Y:S02]  /*8b50*/  FMNMX.FTZ R0, R166, R2, !PT ;  /* 0x00000002a6007209 */ /* 0x000fe40007810000 */
[----:B------:R-:W-:Y:S02]  /*8b60*/  FSEL R71, R51, -INF , !P0 ;  /* 0xff80000033477808 */ /* 0x000fe40004000000 */
[----:B------:R-:W-:Y:S04]  /*8b70*/  FMNMX.FTZ R0, R167, R0, !PT ;  /* 0x00000000a7007209 */ /* 0x000fe80007810000 */
[----:B------:R-:W-:Y:S05]  /*8b80*/  FMNMX.FTZ R2, R71, R0, !PT ;  /* 0x0000000047027209 */ /* 0x000fea0007810000 */
[----:B------:R-:W2:Y:S01]  /*8b90*/  SHFL.BFLY PT, R0, R2, 0x2, 0x1f ;  /* 0x0c401f0002007f89 */ /* 0x000ea200000e0000 */
[----:B-1----:R-:W-:Y:S04]  /*8ba0*/  FMNMX.FTZ R68, R68, R3, !PT ;  /* 0x0000000344447209 */ /* 0x002fe80007810000 */
[C---:B------:R-:W-:Y:S01]  /*8bb0*/  FSETP.NEU.FTZ.AND P0, PT, R68.reuse, -INF , PT ;  /* 0xff8000004400780b */ /* 0x040fe20003f1d000 */
[----:B------:R-:W-:Y:S05]  /*8bc0*/  FMUL.FTZ R132, R68, c[0x0][0x2d0] ;  /* 0x0000b40044847a20 */ /* 0x000fea0000410000 */
[----:B------:R-:W-:Y:S02]  /*8bd0*/  FSEL R132, R132, RZ, P0 ;  /* 0x000000ff84847208 */ /* 0x000fe40000000000 */
[----:B--2---:R-:W-:Y:S03]  /*8be0*/  FMNMX.FTZ R2, R2, R0, !PT ;  /* 0x0000000002027209 */ /* 0x004fe60007810000 */
[--C-:B------:R-:W-:Y:S02]  /*8bf0*/  FFMA.FTZ R0, R10, c[0x0][0x2d0], -R132.reuse ;  /* 0x0000b4000a007a23 */ /* 0x100fe40000010884 */
[--C-:B------:R-:W-:Y:S02]  /*8c00*/  FFMA.FTZ R6, R12, c[0x0][0x2d0], -R132.reuse ;  /* 0x0000b4000c067a23 */ /* 0x100fe40000010884 */
[----:B------:R1:W-:Y:S01]  /*8c10*/  MUFU.EX2 R239, R0 ;  /* 0x0000000000ef7308 */ /* 0x0003e20000000800 */
[----:B------:R-:W2:Y:S01]  /*8c20*/  SHFL.BFLY PT, R3, R2, 0x1, 0x1f ;  /* 0x0c201f0002037f89 */ /* 0x000ea200000e0000 */
[--C-:B------:R-:W-:Y:S07]  /*8c30*/  FFMA.FTZ R8, R8, c[0x0][0x2d0], -R132.reuse ;  /* 0x0000b40008087a23 */ /* 0x100fee0000010884 */
[----:B------:R-:W3:Y:S01]  /*8c40*/  LDSM.16.MT88.4 R12, [R197+0x100] ;  /* 0x00010000c50c783b */ /* 0x000ee20000004200 */
[----:B------:R-:W4:Y:S10]  /*8c50*/  MUFU.EX2 R236, R8 ;  /* 0x0000000800ec7308 */ /* 0x000f340000000800 */
[----:B------:R-:W-:Y:S01]  /*8c60*/  MUFU.EX2 R237, R6 ;  /* 0x0000000600ed7308 */ /* 0x000fe20000000800 */
[----:B-1----:R-:W-:Y:S01]  /*8c70*/  FFMA.FTZ R0, R11, c[0x0][0x2d0], -R132 ;  /* 0x0000b4000b007a23 */ /* 0x002fe20000010884 */
[----:B--2---:R-:W-:Y:S08]  /*8c80*/  FMNMX.FTZ R3, R3, R2, !PT ;  /* 0x0000000203037209 */ /* 0x004ff00007810000 */
[----:B------:R1:W2:Y:S01]  /*8c90*/  MUFU.EX2 R238, R0 ;  /* 0x0000000000ee7308 */ /* 0x0002a20000000800 */
[----:B----4-:R-:W-:Y:S02]  /*8ca0*/  F2FP.PACK_AB R72, R239, R236 ;  /* 0x000000ecef48723e */ /* 0x010fe400000000ff */
[----:B-1----:R-:W-:Y:S02]  /*8cb0*/  FSEL R0, R68, RZ, P0 ;  /* 0x000000ff44007208 */ /* 0x002fe40000000000 */
[----:B------:R-:W-:Y:S02]  /*8cc0*/  FSETP.NEU.FTZ.AND P0, PT, R3, -INF , PT ;  /* 0xff8000000300780b */ /* 0x000fe40003f1d000 */
[----:B--2---:R-:W-:Y:S01]  /*8cd0*/  F2FP.PACK_AB R74, R237, R238 ;  /* 0x000000eeed4a723e */ /* 0x004fe200000000ff */
[----:B------:R-:W-:Y:S02]  /*8ce0*/  FADD.FTZ R0, -R0, R69 ;  /* 0x0000004500007221 */ /* 0x000fe40000010100 */
[----:B------:R-:W-:Y:S02]  /*8cf0*/  FMUL.FTZ R69, R3, c[0x0][0x2d0] ;  /* 0x0000b40003457a20 */ /* 0x000fe40000410000 */
[----:B------:R-:W-:Y:S03]  /*8d00*/  FMUL.FTZ R0, R0, c[0x0][0x2d0] ;  /* 0x0000b40000007a20 */ /* 0x000fe60000410000 */
[----:B------:R-:W-:Y:S01]  /*8d10*/  FSEL R69, R69, RZ, P0 ;  /* 0x000000ff45457208 */ /* 0x000fe20000000000 */
[----:B------:R1:W2:Y:S04]  /*8d20*/  MUFU.EX2 R2, R0 ;  /* 0x0000000000027308 */ /* 0x0002a80000000800 */
[--C-:B------:R-:W-:Y:S02]  /*8d30*/  FFMA.FTZ R4, R4, c[0x0][0x2d0], -R69.reuse ;  /* 0x0000b40004047a23 */ /* 0x100fe40000010845 */
[--C-:B------:R-:W-:Y:S04]  /*8d40*/  FFMA.FTZ R5, R5, c[0x0][0x2d0], -R69.reuse ;  /* 0x0000b40005057a23 */ /* 0x100fe80000010845 */
[----:B------:R4:W-:Y:S10]  /*8d50*/  MUFU.EX2 R235, R4 ;  /* 0x0000000400eb7308 */ /* 0x0009f40000000800 */
[----:B------:R-:W5:Y:S01]  /*8d60*/  MUFU.EX2 R234, R5 ;  /* 0x0000000500ea7308 */ /* 0x000f620000000800 */
[--C-:B-1----:R-:W-:Y:S02]  /*8d70*/  FFMA.FTZ R0, R7, c[0x0][0x2d0], -R69.reuse ;  /* 0x0000b40007007a23 */ /* 0x102fe40000010845 */
[C---:B--2---:R-:W-:Y:S02]  /*8d80*/  FMUL.FTZ R8, R2.reuse, R80 ;  /* 0x0000005002087220 */ /* 0x044fe40000410000 */
[C---:B------:R-:W-:Y:S05]  /*8d90*/  FMUL.FTZ R16, R2.reuse, R88 ;  /* 0x0000005802107220 */ /* 0x040fea0000410000 */
[----:B------:R1:W-:Y:S01]  /*8da0*/  MUFU.EX2 R233, R0 ;  /* 0x0000000000e97308 */ /* 0x0003e20000000800 */
[C---:B------:R-:W-:Y:S02]  /*8db0*/  FMUL.FTZ R17, R2.reuse, R89 ;  /* 0x0000005902117220 */ /* 0x040fe40000410000 */
[C---:B------:R-:W-:Y:S02]  /*8dc0*/  FMUL.FTZ R24, R2.reuse, R96 ;  /* 0x0000006002187220 */ /* 0x040fe40000410000 */
[--C-:B----4-:R-:W-:Y:S02]  /*8dd0*/  FFMA.FTZ R4, R9, c[0x0][0x2d0], -R69.reuse ;  /* 0x0000b40009047a23 */ /* 0x110fe40000010845 */
[C---:B------:R-:W-:Y:S02]  /*8de0*/  FMUL.FTZ R9, R2.reuse, R81 ;  /* 0x0000005102097220 */ /* 0x040fe40000410000 */
[C---:B------:R-:W-:Y:S01]  /*8df0*/  FMUL.FTZ R25, R2.reuse, R97 ;  /* 0x0000006102197220 */ /* 0x040fe20000410000 */
[----:B------:R-:W2:Y:S01]  /*8e00*/  MUFU.EX2 R230, R4 ;  /* 0x0000000400e67308 */ /* 0x000ea20000000800 */
[C---:B------:R-:W-:Y:S02]  /*8e10*/  FMUL.FTZ R32, R2.reuse, R104 ;  /* 0x0000006802207220 */ /* 0x040fe40000410000 */
[----:B------:R-:W-:Y:S01]  /*8e20*/  FMUL.FTZ R33, R2, R105 ;  /* 0x0000006902217220 */ /* 0x000fe20000410000 */
[----:B-----5:R-:W-:Y:S01]  /*8e30*/  F2FP.PACK_AB R73, R234, R235 ;  /* 0x000000ebea49723e */ /* 0x020fe200000000ff */
[C---:B------:R-:W-:Y:S02]  /*8e40*/  FMUL.FTZ R5, R2.reuse, R77 ;  /* 0x0000004d02057220 */ /* 0x040fe40000410000 */
[C---:B------:R-:W-:Y:S02]  /*8e50*/  FMUL.FTZ R52, R2.reuse, R52 ;  /* 0x0000003402347220 */ /* 0x040fe40000410000 */
[C---:B------:R-:W-:Y:S02]  /*8e60*/  FMUL.FTZ R53, R2.reuse, R53 ;  /* 0x0000003502357220 */ /* 0x040fe40000410000 */
[C---:B------:R-:W-:Y:S02]  /*8e70*/  FMUL.FTZ R56, R2.reuse, R56 ;  /* 0x0000003802387220 */ /* 0x040fe40000410000 */
[C---:B------:R-:W-:Y:S01]  /*8e80*/  FMUL.FTZ R57, R2.reuse, R57 ;  /* 0x0000003902397220 */ /* 0x040fe20000410000 */
[----:B-1----:R-:W-:Y:S01]  /*8e90*/  FSEL R0, R3, RZ, P0 ;  /* 0x000000ff03007208 */ /* 0x002fe20000000000 */
[----:B------:R-:W-:Y:S01]  /*8ea0*/  FMUL.FTZ R60, R2, R60 ;  /* 0x0000003c023c7220 */ /* 0x000fe20000410000 */
[----:B------:R-:W-:Y:S01]  /*8eb0*/  ISETP.GT.AND P0, PT, R218, R240, PT ;  /* 0x000000f0da00720c */ /* 0x000fe20003f04270 */
[----:B------:R-:W-:Y:S02]  /*8ec0*/  FMUL.FTZ R61, R2, R61 ;  /* 0x0000003d023d7220 */ /* 0x000fe40000410000 */
[----:B------:R-:W-:Y:S02]  /*8ed0*/  FADD.FTZ R0, -R0, R70 ;  /* 0x0000004600007221 */ /* 0x000fe40000010100 */
[--C-:B------:R-:W-:Y:S02]  /*8ee0*/  FFMA.FTZ R70, R133, c[0x0][0x2d0], -R69.reuse ;  /* 0x0000b40085467a23 */ /* 0x100fe40000010845 */
[----:B------:R-:W-:Y:S01]  /*8ef0*/  FMUL.FTZ R0, R0, c[0x0][0x2d0] ;  /* 0x0000b40000007a20 */ /* 0x000fe20000410000 */
[----:B--2---:R-:W-:Y:S01]  /*8f00*/  F2FP.PACK_AB R75, R230, R233 ;  /* 0x000000e9e64b723e */ /* 0x004fe200000000ff */
[C---:B------:R-:W-:Y:S02]  /*8f10*/  FMUL.FTZ R4, R2.reuse, R76 ;  /* 0x0000004c02047220 */ /* 0x040fe40000410000 */
[C---:B------:R-:W-:Y:S02]  /*8f20*/  FMUL.FTZ R64, R2.reuse, R64 ;  /* 0x0000004002407220 */ /* 0x040fe40000410000 */
[----:B------:R-:W1:Y:S01]  /*8f30*/  MUFU.EX2 R0, R0 ;  /* 0x0000000000007308 */ /* 0x000e620000000800 */
[----:B------:R-:W-:Y:S02]  /*8f40*/  FMUL.FTZ R65, R2, R65 ;  /* 0x0000004102417220 */ /* 0x000fe40000410000 */
[C---:B-1----:R-:W-:Y:S02]  /*8f50*/  FMUL.FTZ R6, R0.reuse, R78 ;  /* 0x0000004e00067220 */ /* 0x042fe40000410000 */
[C---:B------:R-:W-:Y:S02]  /*8f60*/  FMUL.FTZ R7, R0.reuse, R79 ;  /* 0x0000004f00077220 */ /* 0x040fe40000410000 */
[----:B------:R-:W1:Y:S01]  /*8f70*/  LDSM.16.MT88.4 R76, [R198+0x3100] ;  /* 0x00310000c64c783b */ /* 0x000e620000004200 */
[C---:B------:R-:W-:Y:S02]  /*8f80*/  FMUL.FTZ R10, R0.reuse, R82 ;  /* 0x00000052000a7220 */ /* 0x040fe40000410000 */
[C---:B------:R-:W-:Y:S02]  /*8f90*/  FMUL.FTZ R11, R0.reuse, R83 ;  /* 0x00000053000b7220 */ /* 0x040fe40000410000 */
[C---:B---3--:R-:W-:Y:S03]  /*8fa0*/  HMMA.16816.F32 R4, R72.reuse, R12, R4 ;  /* 0x0000000c4804723c */ /* 0x048fe60000001804 */
[----:B------:R-:W2:Y:S02]  /*8fb0*/  LDSM.16.MT88.4 R80, [R201+0x3100] ;  /* 0x00310000c950783b */ /* 0x000ea40000004200 */
[----:B------:R-:W-:Y:S02]  /*8fc0*/  FMUL.FTZ R18, R0, R90 ;  /* 0x0000005a00127220 */ /* 0x000fe40000410000 */
[C---:B------:R-:W-:Y:S01]  /*8fd0*/  FMUL.FTZ R12, R2.reuse, R84 ;  /* 0x00000054020c7220 */ /* 0x040fe20000410000 */
[C---:B------:R-:W-:Y:S04]  /*8fe0*/  HMMA.16816.F32 R8, R72.reuse, R14, R8 ;  /* 0x0000000e4808723c */ /* 0x040fe80000001808 */
[----:B------:R-:W-:Y:S02]  /*8ff0*/  FMUL.FTZ R13, R2, R85 ;  /* 0x00000055020d7220 */ /* 0x000fe40000410000 */
[C---:B------:R-:W-:Y:S02]  /*9000*/  FMUL.FTZ R19, R0.reuse, R91 ;  /* 0x0000005b00137220 */ /* 0x040fe40000410000 */
[C---:B------:R-:W-:Y:S01]  /*9010*/  FMUL.FTZ R14, R0.reuse, R86 ;  /* 0x00000056000e7220 */ /* 0x040fe20000410000 */
[----:B------:R-:W-:Y:S03]  /*9020*/  LDSM.16.MT88.4 R88, [R201+0x900] ;  /* 0x00090000c958783b */ /* 0x000fe60000004200 */
[C---:B------:R-:W-:Y:S02]  /*9030*/  FMUL.FTZ R15, R0.reuse, R87 ;  /* 0x00000057000f7220 */ /* 0x040fe40000410000 */
[C---:B------:R-:W-:Y:S02]  /*9040*/  FMUL.FTZ R26, R0.reuse, R98 ;  /* 0x00000062001a7220 */ /* 0x040fe40000410000 */
[C---:B------:R-:W-:Y:S01]  /*9050*/  FMUL.FTZ R27, R0.reuse, R99 ;  /* 0x00000063001b7220 */ /* 0x040fe20000410000 */
[----:B------:R-:W3:Y:S01]  /*9060*/  LDSM.16.MT88.4 R84, [R200+0x3100] ;  /* 0x00310000c854783b */ /* 0x000ee20000004200 */
[C---:B------:R-:W-:Y:S01]  /*9070*/  FMUL.FTZ R34, R0.reuse, R106 ;  /* 0x0000006a00227220 */ /* 0x040fe20000410000 */
[C---:B------:R-:W-:Y:S03]  /*9080*/  HMMA.16816.F32 R12, R72.reuse, R20, R12 ;  /* 0x00000014480c723c */ /* 0x040fe6000000180c */
[C---:B------:R-:W-:Y:S02]  /*9090*/  FMUL.FTZ R35, R0.reuse, R107 ;  /* 0x0000006b00237220 */ /* 0x040fe40000410000 */
[----:B------:R-:W-:Y:S01]  /*90a0*/  FMUL.FTZ R42, R0, R114 ;  /* 0x00000072002a7220 */ /* 0x000fe20000410000 */
[----:B------:R-:W-:Y:S01]  /*90b0*/  LDSM.16.MT88.4 R96, [R200+0x4900] ;  /* 0x00490000c860783b */ /* 0x000fe20000004200 */
[C---:B------:R-:W-:Y:S01]  /*90c0*/  FMUL.FTZ R20, R2.reuse, R92 ;  /* 0x0000005c02147220 */ /* 0x040fe20000410000 */
[C---:B------:R-:W-:Y:S04]  /*90d0*/  HMMA.16816.F32 R16, R72.reuse, R22, R16 ;  /* 0x000000164810723c */ /* 0x040fe80000001810 */
[----:B------:R-:W-:Y:S02]  /*90e0*/  FMUL.FTZ R21, R2, R93 ;  /* 0x0000005d02157220 */ /* 0x000fe40000410000 */
[C---:B------:R-:W-:Y:S01]  /*90f0*/  FMUL.FTZ R43, R0.reuse, R115 ;  /* 0x00000073002b7220 */ /* 0x040fe20000410000 */
[----:B------:R-:W-:Y:S01]  /*9100*/  LDSM.16.MT88.4 R104, [R200+0x2900] ;  /* 0x00290000c868783b */ /* 0x000fe20000004200 */
[C---:B------:R-:W-:Y:S04]  /*9110*/  FMUL.FTZ R22, R0.reuse, R94 ;  /* 0x0000005e00167220 */ /* 0x040fe80000410000 */
[C---:B------:R-:W-:Y:S02]  /*9120*/  FMUL.FTZ R23, R0.reuse, R95 ;  /* 0x0000005f00177220 */ /* 0x040fe40000410000 */
[C---:B------:R-:W-:Y:S01]  /*9130*/  FMUL.FTZ R50, R0.reuse, R122 ;  /* 0x0000007a00327220 */ /* 0x040fe20000410000 */
[----:B------:R-:W-:Y:S01]  /*9140*/  LDSM.16.MT88.4 R92, [R200+0x900] ;  /* 0x00090000c85c783b */ /* 0x000fe20000004200 */
[C---:B------:R-:W-:Y:S02]  /*9150*/  FMUL.FTZ R51, R0.reuse, R123 ;  /* 0x0000007b00337220 */ /* 0x040fe40000410000 */
[C---:B------:R-:W-:Y:S01]  /*9160*/  FMUL.FTZ R54, R0.reuse, R54 ;  /* 0x0000003600367220 */ /* 0x040fe20000410000 */
[C---:B------:R-:W-:Y:S03]  /*9170*/  HMMA.16816.F32 R20, R72.reuse, R28, R20 ;  /* 0x0000001c4814723c */ /* 0x040fe60000001814 */
[C---:B------:R-:W-:Y:S02]  /*9180*/  FMUL.FTZ R55, R0.reuse, R55 ;  /* 0x0000003700377220 */ /* 0x040fe40000410000 */
[----:B------:R-:W-:Y:S02]  /*9190*/  FMUL.FTZ R58, R0, R58 ;  /* 0x0000003a003a7220 */ /* 0x000fe40000410000 */
[C---:B------:R-:W-:Y:S01]  /*91a0*/  FMUL.FTZ R28, R2.reuse, R100 ;  /* 0x00000064021c7220 */ /* 0x040fe20000410000 */
[C---:B------:R-:W-:Y:S04]  /*91b0*/  HMMA.16816.F32 R24, R72.reuse, R30, R24 ;  /* 0x0000001e4818723c */ /* 0x040fe80000001818 */
[----:B------:R-:W-:Y:S02]  /*91c0*/  FMUL.FTZ R29, R2, R101 ;  /* 0x00000065021d7220 */ /* 0x000fe40000410000 */
[C---:B------:R-:W-:Y:S02]  /*91d0*/  FMUL.FTZ R59, R0.reuse, R59 ;  /* 0x0000003b003b7220 */ /* 0x040fe40000410000 */
[C---:B------:R-:W-:Y:S04]  /*91e0*/  FMUL.FTZ R30, R0.reuse, R102 ;  /* 0x00000066001e7220 */ /* 0x040fe80000410000 */
[C---:B------:R-:W-:Y:S02]  /*91f0*/  FMUL.FTZ R31, R0.reuse, R103 ;  /* 0x00000067001f7220 */ /* 0x040fe40000410000 */
[----:B------:R-:W-:Y:S01]  /*9200*/  LDSM.16.MT88.4 R100, [R201+0x2900] ;  /* 0x00290000c964783b */ /* 0x000fe20000004200 */
[C---:B------:R-:W-:Y:S02]  /*9210*/  FMUL.FTZ R62, R0.reuse, R62 ;  /* 0x0000003e003e7220 */ /* 0x040fe40000410000 */
[C---:B------:R-:W-:Y:S02]  /*9220*/  FMUL.FTZ R63, R0.reuse, R63 ;  /* 0x0000003f003f7220 */ /* 0x040fe40000410000 */
[C---:B------:R-:W-:Y:S03]  /*9230*/  HMMA.16816.F32 R28, R72.reuse, R36, R28 ;  /* 0x00000024481c723c */ /* 0x040fe6000000181c */
[C---:B------:R-:W-:Y:S02]  /*9240*/  FMUL.FTZ R66, R0.reuse, R66 ;  /* 0x0000004200427220 */ /* 0x040fe40000410000 */
[----:B------:R-:W-:Y:S02]  /*9250*/  FMUL.FTZ R67, R0, R67 ;  /* 0x0000004300437220 */ /* 0x000fe40000410000 */
[--C-:B------:R-:W-:Y:S01]  /*9260*/  FFMA.FTZ R36, R40, c[0x0][0x2d0], -R132.reuse ;  /* 0x0000b40028247a23 */ /* 0x100fe20000010884 */
[C---:B------:R-:W-:Y:S03]  /*9270*/  HMMA.16816.F32 R32, R72.reuse, R38, R32 ;  /* 0x000000264820723c */ /* 0x040fe60000001820 */
[----:B------:R4:W-:Y:S01]  /*9280*/  MUFU.EX2 R229, R36 ;  /* 0x0000002400e57308 */ /* 0x0009e20000000800 */
[----:B------:R-:W-:Y:S02]  /*9290*/  FMUL.FTZ R37, R2, R109 ;  /* 0x0000006d02257220 */ /* 0x000fe40000410000 */
[--C-:B------:R-:W-:Y:S02]  /*92a0*/  FFMA.FTZ R40, R41, c[0x0][0x2d0], -R132.reuse ;  /* 0x0000b40029287a23 */ /* 0x100fe40000010884 */
[C---:B------:R-:W-:Y:S04]  /*92b0*/  FMUL.FTZ R39, R0.reuse, R111 ;  /* 0x0000006f00277220 */ /* 0x040fe80000410000 */
[----:B------:R-:W-:Y:S01]  /*92c0*/  FMUL.FTZ R38, R0, R110 ;  /* 0x0000006e00267220 */ /* 0x000fe20000410000 */
[----:B------:R5:W-:Y:S01]  /*92d0*/  MUFU.EX2 R109, R70 ;  /* 0x00000046006d7308 */ /* 0x000be20000000800 */
[C---:B------:R-:W-:Y:S09]  /*92e0*/  FMUL.FTZ R41, R2.reuse, R113 ;  /* 0x0000007102297220 */ /* 0x040ff20000410000 */
[----:B------:R1:W1:Y:S01]  /*92f0*/  MUFU.EX2 R111, R40 ;  /* 0x00000028006f7308 */ /* 0x0002620000000800 */
[----:B----4-:R-:W-:Y:S07]  /*9300*/  FMUL.FTZ R36, R2, R108 ;  /* 0x0000006c02247220 */ /* 0x010fee0000410000 */
[C---:B------:R-:W-:Y:S03]  /*9310*/  HMMA.16816.F32 R36, R72.reuse, R44, R36 ;  /* 0x0000002c4824723c */ /* 0x040fe60000001824 */
[--C-:B-----5:R-:W-:Y:S04]  /*9320*/  FFMA.FTZ R70, R134, c[0x0][0x2d0], -R69.reuse ;  /* 0x0000b40086467a23 */ /* 0x120fe80000010845 */
[----:B------:R4:W-:Y:S01]  /*9330*/  MUFU.EX2 R108, R70 ;  /* 0x00000046006c7308 */ /* 0x0009e20000000800 */
[----:B------:R-:W-:Y:S04]  /*9340*/  FMUL.FTZ R45, R2, R117 ;  /* 0x00000075022d7220 */ /* 0x000fe80000410000 */
[--C-:B------:R-:W-:Y:S02]  /*9350*/  FFMA.FTZ R44, R48, c[0x0][0x2d0], -R132.reuse ;  /* 0x0000b400302c7a23 */ /* 0x100fe40000010884 */
[C---:B-1----:R-:W-:Y:S02]  /*9360*/  FMUL.FTZ R40, R2.reuse, R112 ;  /* 0x0000007002287220 */ /* 0x042fe40000410000 */
[----:B------:R-:W-:Y:S01]  /*9370*/  LDSM.16.MT88.4 R112, [R197+0x5900] ;  /* 0x00590000c570783b */ /* 0x000fe20000004200 */
[--C-:B------:R-:W-:Y:S01]  /*9380*/  FFMA.FTZ R48, R49, c[0x0][0x2d0], -R132.reuse ;  /* 0x0000b40031307a23 */ /* 0x100fe20000010884 */
[----:B------:R1:W-:Y:S01]  /*9390*/  MUFU.EX2 R110, R44 ;  /* 0x0000002c006e7308 */ /* 0x0003e20000000800 */
[----:B------:R-:W-:Y:S02]  /*93a0*/  FMUL.FTZ R49, R2, R121 ;  /* 0x0000007902317220 */ /* 0x000fe40000410000 */
[C---:B------:R-:W-:Y:S07]  /*93b0*/  HMMA.16816.F32 R40, R72.reuse, R46, R40 ;  /* 0x0000002e4828723c */ /* 0x040fee0000001828 */
[C---:B------:R-:W-:Y:S01]  /*93c0*/  FMUL.FTZ R47, R0.reuse, R119 ;  /* 0x00000077002f7220 */ /* 0x040fe20000410000 */
[----:B------:R5:W2:Y:S01]  /*93d0*/  MUFU.EX2 R228, R48 ;  /* 0x0000003000e47308 */ /* 0x000aa20000000800 */
[----:B------:R-:W-:Y:S03]  /*93e0*/  FMUL.FTZ R46, R0, R118 ;  /* 0x00000076002e7220 */ /* 0x000fe60000410000 */
[--C-:B----4-:R-:W-:Y:S06]  /*93f0*/  FFMA.FTZ R70, R135, c[0x0][0x2d0], -R69.reuse ;  /* 0x0000b40087467a23 */ /* 0x110fec0000010845 */
[----:B------:R4:W-:Y:S01]  /*9400*/  MUFU.EX2 R227, R70 ;  /* 0x0000004600e37308 */ /* 0x0009e20000000800 */
[C---:B-1----:R-:W-:Y:S07]  /*9410*/  FMUL.FTZ R44, R2.reuse, R116 ;  /* 0x00000074022c7220 */ /* 0x042fee0000410000 */
[C---:B------:R-:W-:Y:S03]  /*9420*/  HMMA.16816.F32 R44, R72.reuse, R76, R44 ;  /* 0x0000004c482c723c */ /* 0x040fe6000000182c */
[----:B-----5:R-:W-:Y:S02]  /*9430*/  FMUL.FTZ R48, R2, R120 ;  /* 0x0000007802307220 */ /* 0x020fe40000410000 */
[----:B------:R-:W-:Y:S05]  /*9440*/  LDSM.16.MT88.4 R120, [R198+0x5900] ;  /* 0x00590000c678783b */ /* 0x000fea0000004200 */
[C---:B------:R-:W-:Y:S03]  /*9450*/  HMMA.16816.F32 R48, R72.reuse, R78, R48 ;  /* 0x0000004e4830723c */ /* 0x040fe60000001830 */
[--C-:B----4-:R-:W-:Y:S01]  /*9460*/  FFMA.FTZ R70, R136, c[0x0][0x2d0], -R69.reuse ;  /* 0x0000b40088467a23 */ /* 0x110fe20000010845 */
[----:B------:R-:W1:Y:S03]  /*9470*/  LDSM.16.MT88.4 R76, [R197+0x900] ;  /* 0x00090000c54c783b */ /* 0x000e660000004200 */
[----:B------:R4:W5:Y:S01]  /*9480*/  MUFU.EX2 R225, R70 ;  /* 0x0000004600e17308 */ /* 0x0009620000000800 */
[C---:B--2---:R-:W-:Y:S08]  /*9490*/  HMMA.16816.F32 R52, R72.reuse, R80, R52 ;  /* 0x000000504834723c */ /* 0x044ff00000001834 */
[C---:B------:R-:W-:Y:S01]  /*94a0*/  HMMA.16816.F32 R56, R72.reuse, R82, R56 ;  /* 0x000000524838723c */ /* 0x040fe20000001838 */
[----:B------:R-:W2:Y:S07]  /*94b0*/  LDSM.16.MT88.4 R80, [R198+0x900] ;  /* 0x00090000c650783b */ /* 0x000eae0000004200 */
[C---:B---3--:R-:W-:Y:S04]  /*94c0*/  HMMA.16816.F32 R60, R72.reuse, R84, R60 ;  /* 0x00000054483c723c */ /* 0x048fe8000000183c */
[--C-:B----4-:R-:W-:Y:S04]  /*94d0*/  FFMA.FTZ R70, R140, c[0x0][0x2d0], -R132.reuse ;  /* 0x0000b4008c467a23 */ /* 0x110fe80000010884 */
[----:B------:R-:W-:Y:S01]  /*94e0*/  HMMA.16816.F32 R64, R72, R86, R64 ;  /* 0x000000564840723c */ /* 0x000fe20000001840 */
[----:B------:R-:W3:Y:S01]  /*94f0*/  LDSM.16.MT88.4 R84, [R197+0x3900] ;  /* 0x00390000c554783b */ /* 0x000ee20000004200 */
[----:B------:R4:W-:Y:S05]  /*9500*/  MUFU.EX2 R119, R70 ;  /* 0x0000004600777308 */ /* 0x0009ea0000000800 */
[----:B------:R-:W-:Y:S02]  /*9510*/  F2FP.PACK_AB R72, R111, R229 ;  /* 0x000000e56f48723e */ /* 0x000fe400000000ff */
[----:B------:R-:W-:Y:S03]  /*9520*/  F2FP.PACK_AB R74, R228, R110 ;  /* 0x0000006ee44a723e */ /* 0x000fe600000000ff */
[----:B------:R-:W-:Y:S02]  /*9530*/  F2FP.PACK_AB R73, R108, R109 ;  /* 0x0000006d6c49723e */ /* 0x000fe400000000ff */
[----:B-----5:R-:W-:Y:S07]  /*9540*/  F2FP.PACK_AB R75, R225, R227 ;  /* 0x000000e3e14b723e */ /* 0x020fee00000000ff */
[C---:B-1----:R-:W-:Y:S03]  /*9550*/  HMMA.16816.F32 R4, R72.reuse, R76, R4 ;  /* 0x0000004c4804723c */ /* 0x042fe60000001804 */
[--C-:B----4-:R-:W-:Y:S05]  /*9560*/  FFMA.FTZ R70, R141, c[0x0][0x2d0], -R132.reuse ;  /* 0x0000b4008d467a23 */ /* 0x110fea0000010884 */
[C---:B------:R-:W-:Y:S01]  /*9570*/  HMMA.16816.F32 R8, R72.reuse, R78, R8 ;  /* 0x0000004e4808723c */ /* 0x040fe20000001808 */
[----:B------:R-:W1:Y:S01]  /*9580*/  LDSM.16.MT88.4 R76, [R198+0x3900] ;  /* 0x00390000c64c783b */ /* 0x000e620000004200 */
[----:B------:R4:W5:Y:S06]  /*9590*/  MUFU.EX2 R224, R70 ;  /* 0x0000004600e07308 */ /* 0x00096c0000000800 */
[C---:B--2---:R-:W-:Y:S08]  /*95a0*/  HMMA.16816.F32 R12, R72.reuse, R80, R12 ;  /* 0x00000050480c723c */ /* 0x044ff0000000180c */
[C---:B------:R-:W-:Y:S01]  /*95b0*/  HMMA.16816.F32 R16, R72.reuse, R82, R16 ;  /* 0x000000524810723c */ /* 0x040fe20000001810 */
[----:B------:R-:W2:Y:S07]  /*95c0*/  LDSM.16.MT88.4 R80, [R201+0x3900] ;  /* 0x00390000c950783b */ /* 0x000eae0000004200 */
[C---:B------:R-:W-:Y:S04]  /*95d0*/  HMMA.16816.F32 R20, R72.reuse, R88, R20 ;  /* 0x000000584814723c */ /* 0x040fe80000001814 */
[--C-:B----4-:R-:W-:Y:S04]  /*95e0*/  FFMA.FTZ R70, R143, c[0x0][0x2d0], -R132.reuse ;  /* 0x0000b4008f467a23 */ /* 0x110fe80000010884 */
[C---:B------:R-:W-:Y:S01]  /*95f0*/  HMMA.16816.F32 R24, R72.reuse, R90, R24 ;  /* 0x0000005a4818723c */ /* 0x040fe20000001818 */
[----:B------:R4:W-:Y:S01]  /*9600*/  MUFU.EX2 R118, R70 ;  /* 0x0000004600767308 */ /* 0x0009e20000000800 */
[----:B------:R-:W2:Y:S06]  /*9610*/  LDSM.16.MT88.4 R88, [R200+0x3900] ;  /* 0x00390000c858783b */ /* 0x000eac0000004200 */
[C---:B------:R-:W-:Y:S08]  /*9620*/  HMMA.16816.F32 R28, R72.reuse, R92, R28 ;  /* 0x0000005c481c723c */ /* 0x040ff0000000181c */
[C---:B------:R-:W-:Y:S01]  /*9630*/  HMMA.16816.F32 R32, R72.reuse, R94, R32 ;  /* 0x0000005e4820723c */ /* 0x040fe20000001820 */
[----:B------:R-:W-:Y:S07]  /*9640*/  LDSM.16.MT88.4 R92, [R200+0x4100] ;  /* 0x00410000c85c783b */ /* 0x000fee0000004200 */
[C---:B---3--:R-:W-:Y:S04]  /*9650*/  HMMA.16816.F32 R36, R72.reuse, R84, R36 ;  /* 0x000000544824723c */ /* 0x048fe80000001824 */
[--C-:B----4-:R-:W-:Y:S04]  /*9660*/  FFMA.FTZ R70, R144, c[0x0][0x2d0], -R132.reuse ;  /* 0x0000b40090467a23 */ /* 0x110fe80000010884 */
[C---:B------:R-:W-:Y:S01]  /*9670*/  HMMA.16816.F32 R40, R72.reuse, R86, R40 ;  /* 0x000000564828723c */ /* 0x040fe20000001828 */
[----:B------:R3:W4:Y:S01]  /*9680*/  MUFU.EX2 R223, R70 ;  /* 0x0000004600df7308 */ /* 0x0007220000000800 */
[----:B------:R-:W-:Y:S06]  /*9690*/  LDSM.16.MT88.4 R84, [R198+0x1100] ;  /* 0x00110000c654783b */ /* 0x000fec0000004200 */
[C---:B-1----:R-:W-:Y:S08]  /*96a0*/  HMMA.16816.F32 R44, R72.reuse, R76, R44 ;  /* 0x0000004c482c723c */ /* 0x042ff0000000182c */
[C---:B------:R-:W-:Y:S01]  /*96b0*/  HMMA.16816.F32 R48, R72.reuse, R78, R48 ;  /* 0x0000004e4830723c */ /* 0x040fe20000001830 */
[----:B------:R-:W1:Y:S07]  /*96c0*/  LDSM.16.MT88.4 R76, [R197+0x1100] ;  /* 0x00110000c54c783b */ /* 0x000e6e0000004200 */
[C---:B--2---:R-:W-:Y:S04]  /*96d0*/  HMMA.16816.F32 R52, R72.reuse, R80, R52 ;  /* 0x000000504834723c */ /* 0x044fe80000001834 */
[--C-:B---3--:R-:W-:Y:S04]  /*96e0*/  FFMA.FTZ R70, R137, c[0x0][0x2d0], -R69.reuse ;  /* 0x0000b40089467a23 */ /* 0x108fe80000010845 */
[C---:B------:R-:W-:Y:S01]  /*96f0*/  HMMA.16816.F32 R56, R72.reuse, R82, R56 ;  /* 0x000000524838723c */ /* 0x040fe20000001838 */
[----:B------:R2:W-:Y:S01]  /*9700*/  MUFU.EX2 R117, R70 ;  /* 0x0000004600757308 */ /* 0x0005e20000000800 */
[----:B------:R-:W3:Y:S06]  /*9710*/  LDSM.16.MT88.4 R80, [R201+0x1100] ;  /* 0x00110000c950783b */ /* 0x000eec0000004200 */
[C---:B------:R-:W-:Y:S08]  /*9720*/  HMMA.16816.F32 R60, R72.reuse, R88, R60 ;  /* 0x00000058483c723c */ /* 0x040ff0000000183c */
[----:B------:R-:W-:Y:S01]  /*9730*/  HMMA.16816.F32 R64, R72, R90, R64 ;  /* 0x0000005a4840723c */ /* 0x000fe20000001840 */
[----:B------:R-:W1:Y:S06]  /*9740*/  LDSM.16.MT88.4 R88, [R200+0x1100] ;  /* 0x00110000c858783b */ /* 0x000e6c0000004200 */
[----:B-----5:R-:W-:Y:S01]  /*9750*/  F2FP.PACK_AB R72, R224, R119 ;  /* 0x00000077e048723e */ /* 0x020fe200000000ff */
[--C-:B--2---:R-:W-:Y:S01]  /*9760*/  FFMA.FTZ R70, R138, c[0x0][0x2d0], -R69.reuse ;  /* 0x0000b4008a467a23 */ /* 0x104fe20000010845 */
[----:B----4-:R-:W-:Y:S03]  /*9770*/  F2FP.PACK_AB R74, R223, R118 ;  /* 0x00000076df4a723e */ /* 0x010fe600000000ff */
[----:B------:R2:W4:Y:S02]  /*9780*/  MUFU.EX2 R116, R70 ;  /* 0x0000004600747308 */ /* 0x0005240000000800 */
[--C-:B--2---:R-:W-:Y:S01]  /*9790*/  FFMA.FTZ R70, R139, c[0x0][0x2d0], -R69.reuse ;  /* 0x0000b4008b467a23 */ /* 0x104fe20000010845 */
[----:B----4-:R-:W-:Y:S07]  /*97a0*/  F2FP.PACK_AB R73, R116, R117 ;  /* 0x000000757449723e */ /* 0x010fee00000000ff */
[----:B------:R2:W-:Y:S02]  /*97b0*/  MUFU.EX2 R215, R70 ;  /* 0x0000004600d77308 */ /* 0x0005e40000000800 */
[--C-:B--2---:R-:W-:Y:S08]  /*97c0*/  FFMA.FTZ R70, R142, c[0x0][0x2d0], -R69.reuse ;  /* 0x0000b4008e467a23 */ /* 0x104ff00000010845 */
[----:B------:R2:W4:Y:S02]  /*97d0*/  MUFU.EX2 R191, R70 ;  /* 0x0000004600bf7308 */ /* 0x0005240000000800 */
[--C-:B--2---:R-:W-:Y:S01]  /*97e0*/  FFMA.FTZ R70, R147, c[0x0][0x2d0], -R132.reuse ;  /* 0x0000b40093467a23 */ /* 0x104fe20000010884 */
[----:B----4-:R-:W-:Y:S07]  /*97f0*/  F2FP.PACK_AB R75, R191, R215 ;  /* 0x000000d7bf4b723e */ /* 0x010fee00000000ff */
[----:B------:R2:W-:Y:S01]  /*9800*/  MUFU.EX2 R190, R70 ;  /* 0x0000004600be7308 */ /* 0x0005e20000000800 */
[C---:B-1----:R-:W-:Y:S08]  /*9810*/  HMMA.16816.F32 R4, R72.reuse, R76, R4 ;  /* 0x0000004c4804723c */ /* 0x042ff00000001804 */
[C---:B------:R-:W-:Y:S01]  /*9820*/  HMMA.16816.F32 R8, R72.reuse, R78, R8 ;  /* 0x0000004e4808723c */ /* 0x040fe20000001808 */
[----:B------:R-:W1:Y:S07]  /*9830*/  LDSM.16.MT88.4 R76, [R197+0x4100] ;  /* 0x00410000c54c783b */ /* 0x000e6e0000004200 */
[C---:B------:R-:W-:Y:S04]  /*9840*/  HMMA.16816.F32 R12, R72.reuse, R84, R12 ;  /* 0x00000054480c723c */ /* 0x040fe8000000180c */
[--C-:B--2---:R-:W-:Y:S04]  /*9850*/  FFMA.FTZ R70, R150, c[0x0][0x2d0], -R132.reuse ;  /* 0x0000b40096467a23 */ /* 0x104fe80000010884 */
[C---:B------:R-:W-:Y:S01]  /*9860*/  HMMA.16816.F32 R16, R72.reuse, R86, R16 ;  /* 0x000000564810723c */ /* 0x040fe20000001810 */
[----:B------:R2:W4:Y:S01]  /*9870*/  MUFU.EX2 R189, R70 ;  /* 0x0000004600bd7308 */ /* 0x0005220000000800 */
[----:B------:R-:W5:Y:S06]  /*9880*/  LDSM.16.MT88.4 R84, [R198+0x4100] ;  /* 0x00410000c654783b */ /* 0x000f6c0000004200 */
[C---:B---3--:R-:W-:Y:S08]  /*9890*/  HMMA.16816.F32 R20, R72.reuse, R80, R20 ;  /* 0x000000504814723c */ /* 0x048ff00000001814 */
[C---:B------:R-:W-:Y:S01]  /*98a0*/  HMMA.16816.F32 R24, R72.reuse, R82, R24 ;  /* 0x000000524818723c */ /* 0x040fe20000001818 */
[----:B------:R-:W3:Y:S07]  /*98b0*/  LDSM.16.MT88.4 R80, [R201+0x4100] ;  /* 0x00410000c950783b */ /* 0x000eee0000004200 */
[C---:B------:R-:W-:Y:S04]  /*98c0*/  HMMA.16816.F32 R28, R72.reuse, R88, R28 ;  /* 0x00000058481c723c */ /* 0x040fe8000000181c */
[--C-:B--2---:R-:W-:Y:S04]  /*98d0*/  FFMA.FTZ R70, R151, c[0x0][0x2d0], -R132.reuse ;  /* 0x0000b40097467a23 */ /* 0x104fe80000010884 */
[C---:B------:R-:W-:Y:S01]  /*98e0*/  HMMA.16816.F32 R32, R72.reuse, R90, R32 ;  /* 0x0000005a4820723c */ /* 0x040fe20000001820 */
[----:B------:R2:W-:Y:S01]  /*98f0*/  MUFU.EX2 R188, R70 ;  /* 0x0000004600bc7308 */ /* 0x0005e20000000800 */
[----:B------:R-:W4:Y:S06]  /*9900*/  LDSM.16.MT88.4 R88, [R197+0x1900] ;  /* 0x00190000c558783b */ /* 0x000f2c0000004200 */
[C---:B-1----:R-:W-:Y:S08]  /*9910*/  HMMA.16816.F32 R36, R72.reuse, R76, R36 ;  /* 0x0000004c4824723c */ /* 0x042ff00000001824 */
[C---:B------:R-:W-:Y:S01]  /*9920*/  HMMA.16816.F32 R40, R72.reuse, R78, R40 ;  /* 0x0000004e4828723c */ /* 0x040fe20000001828 */
[----:B------:R-:W1:Y:S07]  /*9930*/  LDSM.16.MT88.4 R76, [R198+0x1900] ;  /* 0x00190000c64c783b */ /* 0x000e6e0000004200 */
[C---:B-----5:R-:W-:Y:S04]  /*9940*/  HMMA.16816.F32 R44, R72.reuse, R84, R44 ;  /* 0x00000054482c723c */ /* 0x060fe8000000182c */
[--C-:B--2---:R-:W-:Y:S04]  /*9950*/  FFMA.FTZ R70, R157, c[0x0][0x2d0], -R132.reuse ;  /* 0x0000b4009d467a23 */ /* 0x104fe80000010884 */
[C---:B------:R-:W-:Y:S01]  /*9960*/  HMMA.16816.F32 R48, R72.reuse, R86, R48 ;  /* 0x000000564830723c */ /* 0x040fe20000001830 */
[----:B------:R2:W5:Y:S01]  /*9970*/  MUFU.EX2 R157, R70 ;  /* 0x00000046009d7308 */ /* 0x0005620000000800 */
[----:B------:R-:W-:Y:S06]  /*9980*/  LDSM.16.MT88.4 R84, [R200+0x1900] ;  /* 0x00190000c854783b */ /* 0x000fec0000004200 */
[C---:B---3--:R-:W-:Y:S08]  /*9990*/  HMMA.16816.F32 R52, R72.reuse, R80, R52 ;  /* 0x000000504834723c */ /* 0x048ff00000001834 */
[C---:B------:R-:W-:Y:S01]  /*99a0*/  HMMA.16816.F32 R56, R72.reuse, R82, R56 ;  /* 0x000000524838723c */ /* 0x040fe20000001838 */
[----:B------:R-:W3:Y:S07]  /*99b0*/  LDSM.16.MT88.4 R80, [R201+0x1900] ;  /* 0x00190000c950783b */ /* 0x000eee0000004200 */
[C---:B------:R-:W-:Y:S04]  /*99c0*/  HMMA.16816.F32 R60, R72.reuse, R92, R60 ;  /* 0x0000005c483c723c */ /* 0x040fe8000000183c */
[--C-:B--2---:R-:W-:Y:S04]  /*99d0*/  FFMA.FTZ R70, R145, c[0x0][0x2d0], -R69.reuse ;  /* 0x0000b40091467a23 */ /* 0x104fe80000010845 */
[----:B------:R-:W-:Y:S01]  /*99e0*/  HMMA.16816.F32 R64, R72, R94, R64 ;  /* 0x0000005e4840723c */ /* 0x000fe20000001840 */
[----:B------:R2:W-:Y:S01]  /*99f0*/  MUFU.EX2 R151, R70 ;  /* 0x0000004600977308 */ /* 0x0005e20000000800 */
[----:B------:R-:W-:Y:S05]  /*9a00*/  LDSM.16.MT88.4 R92, [R201+0x4900] ;  /* 0x00490000c95c783b */ /* 0x000fea0000004200 */
[----:B----4-:R-:W-:Y:S02]  /*9a10*/  F2FP.PACK_AB R72, R189, R190 ;  /* 0x000000bebd48723e */ /* 0x010fe400000000ff */
[----:B-----5:R-:W-:Y:S03]  /*9a20*/  F2FP.PACK_AB R74, R157, R188 ;  /* 0x000000bc9d4a723e */ /* 0x020fe600000000ff */
[--C-:B--2---:R-:W-:Y:S04]  /*9a30*/  FFMA.FTZ R70, R146, c[0x0][0x2d0], -R69.reuse ;  /* 0x0000b40092467a23 */ /* 0x104fe80000010845 */
        /* <DEDUP_REMOVED lines=9> */
[C---:B------:R-:W-:Y:S08]  /*9ad0*/  HMMA.16816.F32 R4, R72.reuse, R88, R4 ;  /* 0x000000584804723c */ /* 0x040ff00000001804 */
[C---:B------:R-:W-:Y:S01]  /*9ae0*/  HMMA.16816.F32 R8, R72.reuse, R90, R8 ;  /* 0x0000005a4808723c */ /* 0x040fe20000001808 */
[----:B------:R-:W4:Y:S07]  /*9af0*/  LDSM.16.MT88.4 R88, [R197+0x4900] ;  /* 0x00490000c558783b */ /* 0x000f2e0000004200 */
[C---:B-1----:R-:W-:Y:S04]  /*9b00*/  HMMA.16816.F32 R12, R72.reuse, R76, R12 ;  /* 0x0000004c480c723c */ /* 0x042fe8000000180c */
[--C-:B--2---:R-:W-:Y:S04]  /*9b10*/  FFMA.FTZ R70, R162, c[0x0][0x2d0], -R132.reuse ;  /* 0x0000b400a2467a23 */ /* 0x104fe80000010884 */
[C---:B------:R-:W-:Y:S01]  /*9b20*/  HMMA.16816.F32 R16, R72.reuse, R78, R16 ;  /* 0x0000004e4810723c */ /* 0x040fe20000001810 */
[----:B------:R1:W2:Y:S01]  /*9b30*/  MUFU.EX2 R144, R70 ;  /* 0x0000004600907308 */ /* 0x0002a20000000800 */
[----:B------:R-:W5:Y:S06]  /*9b40*/  LDSM.16.MT88.4 R76, [R198+0x4900] ;  /* 0x00490000c64c783b */ /* 0x000f6c0000004200 */
[C---:B---3--:R-:W-:Y:S08]  /*9b50*/  HMMA.16816.F32 R20, R72.reuse, R80, R20 ;  /* 0x000000504814723c */ /* 0x048ff00000001814 */
[C---:B------:R-:W-:Y:S01]  /*9b60*/  HMMA.16816.F32 R24, R72.reuse, R82, R24 ;  /* 0x000000524818723c */ /* 0x040fe20000001818 */
[----:B------:R-:W3:Y:S07]  /*9b70*/  LDSM.16.MT88.4 R80, [R197+0x2100] ;  /* 0x00210000c550783b */ /* 0x000eee0000004200 */
[C---:B------:R-:W-:Y:S04]  /*9b80*/  HMMA.16816.F32 R28, R72.reuse, R84, R28 ;  /* 0x00000054481c723c */ /* 0x040fe8000000181c */
[--C-:B-1----:R-:W-:Y:S04]  /*9b90*/  FFMA.FTZ R70, R163, c[0x0][0x2d0], -R132.reuse ;  /* 0x0000b400a3467a23 */ /* 0x102fe80000010884 */
[C---:B------:R-:W-:Y:S01]  /*9ba0*/  HMMA.16816.F32 R32, R72.reuse, R86, R32 ;  /* 0x000000564820723c */ /* 0x040fe20000001820 */
[----:B------:R1:W-:Y:S01]  /*9bb0*/  MUFU.EX2 R143, R70 ;  /* 0x00000046008f7308 */ /* 0x0003e20000000800 */
[----:B------:R-:W2:Y:S06]  /*9bc0*/  LDSM.16.MT88.4 R84, [R198+0x2100] ;  /* 0x00210000c654783b */ /* 0x000eac0000004200 */
[C---:B----4-:R-:W-:Y:S08]  /*9bd0*/  HMMA.16816.F32 R36, R72.reuse, R88, R36 ;  /* 0x000000584824723c */ /* 0x050ff00000001824 */
[C---:B------:R-:W-:Y:S01]  /*9be0*/  HMMA.16816.F32 R40, R72.reuse, R90, R40 ;  /* 0x0000005a4828723c */ /* 0x040fe20000001828 */
[----:B------:R-:W-:Y:S07]  /*9bf0*/  LDSM.16.MT88.4 R88, [R200+0x2100] ;  /* 0x00210000c858783b */ /* 0x000fee0000004200 */
[C---:B-----5:R-:W-:Y:S04]  /*9c00*/  HMMA.16816.F32 R44, R72.reuse, R76, R44 ;  /* 0x0000004c482c723c */ /* 0x060fe8000000182c */
[--C-:B-1----:R-:W-:Y:S04]  /*9c10*/  FFMA.FTZ R70, R164, c[0x0][0x2d0], -R132.reuse ;  /* 0x0000b400a4467a23 */ /* 0x102fe80000010884 */
[C---:B------:R-:W-:Y:S01]  /*9c20*/  HMMA.16816.F32 R48, R72.reuse, R78, R48 ;  /* 0x0000004e4830723c */ /* 0x040fe20000001830 */
[----:B------:R1:W4:Y:S01]  /*9c30*/  MUFU.EX2 R142, R70 ;  /* 0x00000046008e7308 */ /* 0x0003220000000800 */
[----:B------:R-:W5:Y:S06]  /*9c40*/  LDSM.16.MT88.4 R76, [R201+0x2100] ;  /* 0x00210000c94c783b */ /* 0x000f6c0000004200 */
[C---:B------:R-:W-:Y:S08]  /*9c50*/  HMMA.16816.F32 R52, R72.reuse, R92, R52 ;  /* 0x0000005c4834723c */ /* 0x040ff00000001834 */
[C---:B------:R-:W-:Y:S01]  /*9c60*/  HMMA.16816.F32 R56, R72.reuse, R94, R56 ;  /* 0x0000005e4838723c */ /* 0x040fe20000001838 */
[----:B------:R-:W-:Y:S07]  /*9c70*/  LDSM.16.MT88.4 R92, [R201+0x5100] ;  /* 0x00510000c95c783b */ /* 0x000fee0000004200 */
[C---:B------:R-:W-:Y:S04]  /*9c80*/  HMMA.16816.F32 R60, R72.reuse, R96, R60 ;  /* 0x00000060483c723c */ /* 0x040fe8000000183c */
[--C-:B-1----:R-:W-:Y:S04]  /*9c90*/  FFMA.FTZ R70, R156, c[0x0][0x2d0], -R69.reuse ;  /* 0x0000b4009c467a23 */ /* 0x102fe80000010845 */
[----:B------:R-:W-:Y:S01]  /*9ca0*/  HMMA.16816.F32 R64, R72, R98, R64 ;  /* 0x000000624840723c */ /* 0x000fe20000001840 */
[----:B------:R1:W-:Y:S01]  /*9cb0*/  MUFU.EX2 R141, R70 ;  /* 0x00000046008d7308 */ /* 0x0003e20000000800 */
[----:B------:R-:W-:Y:S05]  /*9cc0*/  LDSM.16.MT88.4 R96, [R198+0x2900] ;  /* 0x00290000c660783b */ /* 0x000fea0000004200 */
[----:B--2---:R-:W-:Y:S02]  /*9cd0*/  F2FP.PACK_AB R72, R144, R145 ;  /* 0x000000919048723e */ /* 0x004fe400000000ff */
[----:B----4-:R-:W-:Y:S03]  /*9ce0*/  F2FP.PACK_AB R74, R142, R143 ;  /* 0x0000008f8e4a723e */ /* 0x010fe600000000ff */
[--C-:B-1----:R-:W-:Y:S04]  /*9cf0*/  FFMA.FTZ R70, R158, c[0x0][0x2d0], -R69.reuse ;  /* 0x0000b4009e467a23 */ /* 0x102fe80000010845 */
[----:B------:R1:W2:Y:S02]  /*9d00*/  MUFU.EX2 R140, R70 ;  /* 0x00000046008c7308 */ /* 0x0002a40000000800 */
[--C-:B-1----:R-:W-:Y:S01]  /*9d10*/  FFMA.FTZ R70, R159, c[0x0][0x2d0], -R69.reuse ;  /* 0x0000b4009f467a23 */ /* 0x102fe20000010845 */
[----:B--2---:R-:W-:Y:S07]  /*9d20*/  F2FP.PACK_AB R73, R140, R141 ;  /* 0x0000008d8c49723e */ /* 0x004fee00000000ff */
        /* <DEDUP_REMOVED lines=13> */
[----:B------:R-:W4:Y:S06]  /*9e00*/  LDSM.16.MT88.4 R84, [R198+0x5100] ;  /* 0x00510000c654783b */ /* 0x000f2c0000004200 */
[C---:B-----5:R-:W-:Y:S08]  /*9e10*/  HMMA.16816.F32 R20, R72.reuse, R76, R20 ;  /* 0x0000004c4814723c */ /* 0x060ff00000001814 */
[C---:B------:R-:W-:Y:S01]  /*9e20*/  HMMA.16816.F32 R24, R72.reuse, R78, R24 ;  /* 0x0000004e4818723c */ /* 0x040fe20000001818 */
[----:B------:R-:W5:Y:S07]  /*9e30*/  LDSM.16.MT88.4 R76, [R200+0x5100] ;  /* 0x00510000c84c783b */ /* 0x000f6e0000004200 */
[C---:B------:R-:W-:Y:S04]  /*9e40*/  HMMA.16816.F32 R28, R72.reuse, R88, R28 ;  /* 0x00000058481c723c */ /* 0x040fe8000000181c */
[--C-:B-1----:R-:W-:Y:S02]  /*9e50*/  FFMA.FTZ R70, R170, c[0x0][0x2d0], -R132.reuse ;  /* 0x0000b400aa467a23 */ /* 0x102fe40000010884 */
[----:B------:R-:W-:Y:S02]  /*9e60*/  FFMA.FTZ R132, R171, c[0x0][0x2d0], -R132 ;  /* 0x0000b400ab847a23 */ /* 0x000fe40000010884 */
[C---:B------:R-:W-:Y:S01]  /*9e70*/  HMMA.16816.F32 R32, R72.reuse, R90, R32 ;  /* 0x0000005a4820723c */ /* 0x040fe20000001820 */
[----:B------:R1:W-:Y:S01]  /*9e80*/  MUFU.EX2 R135, R70 ;  /* 0x0000004600877308 */ /* 0x0003e20000000800 */
[----:B------:R-:W3:Y:S06]  /*9e90*/  LDSM.16.MT88.4 R88, [R197+0x2900] ;  /* 0x00290000c558783b */ /* 0x000eec0000004200 */
[C---:B--2---:R-:W-:Y:S03]  /*9ea0*/  HMMA.16816.F32 R36, R72.reuse, R80, R36 ;  /* 0x000000504824723c */ /* 0x044fe60000001824 */
[----:B------:R-:W2:Y:S05]  /*9eb0*/  MUFU.EX2 R134, R132 ;  /* 0x0000008400867308 */ /* 0x000eaa0000000800 */
[C---:B------:R-:W-:Y:S08]  /*9ec0*/  HMMA.16816.F32 R40, R72.reuse, R82, R40 ;  /* 0x000000524828723c */ /* 0x040ff00000001828 */
[C---:B----4-:R-:W-:Y:S04]  /*9ed0*/  HMMA.16816.F32 R44, R72.reuse, R84, R44 ;  /* 0x00000054482c723c */ /* 0x050fe8000000182c */
[--C-:B-1----:R-:W-:Y:S04]  /*9ee0*/  FFMA.FTZ R70, R165, c[0x0][0x2d0], -R69.reuse ;  /* 0x0000b400a5467a23 */ /* 0x102fe80000010845 */
[C---:B------:R-:W-:Y:S01]  /*9ef0*/  HMMA.16816.F32 R48, R72.reuse, R86, R48 ;  /* 0x000000564830723c */ /* 0x040fe20000001830 */
[----:B------:R1:W-:Y:S07]  /*9f00*/  MUFU.EX2 R133, R70 ;  /* 0x0000004600857308 */ /* 0x0003ee0000000800 */
[C---:B------:R-:W-:Y:S08]  /*9f10*/  HMMA.16816.F32 R52, R72.reuse, R92, R52 ;  /* 0x0000005c4834723c */ /* 0x040ff00000001834 */
[C---:B------:R-:W-:Y:S08]  /*9f20*/  HMMA.16816.F32 R56, R72.reuse, R94, R56 ;  /* 0x0000005e4838723c */ /* 0x040ff00000001838 */
[C---:B-----5:R-:W-:Y:S04]  /*9f30*/  HMMA.16816.F32 R60, R72.reuse, R76, R60 ;  /* 0x0000004c483c723c */ /* 0x060fe8000000183c */
[--C-:B-1----:R-:W-:Y:S04]  /*9f40*/  FFMA.FTZ R70, R166, c[0x0][0x2d0], -R69.reuse ;  /* 0x0000b400a6467a23 */ /* 0x102fe80000010845 */
[----:B------:R-:W-:Y:S01]  /*9f50*/  HMMA.16816.F32 R64, R72, R78, R64 ;  /* 0x0000004e4840723c */ /* 0x000fe20000001840 */
[----:B------:R1:W4:Y:S06]  /*9f60*/  MUFU.EX2 R132, R70 ;  /* 0x0000004600847308 */ /* 0x00032c0000000800 */
[----:B---3--:R-:W-:Y:S02]  /*9f70*/  F2FP.PACK_AB R72, R136, R137 ;  /* 0x000000898848723e */ /* 0x008fe400000000ff */
[----:B--2---:R-:W-:Y:S03]  /*9f80*/  F2FP.PACK_AB R74, R134, R135 ;  /* 0x00000087864a723e */ /* 0x004fe600000000ff */
[--C-:B-1----:R-:W-:Y:S01]  /*9f90*/  FFMA.FTZ R70, R167, c[0x0][0x2d0], -R69.reuse ;  /* 0x0000b400a7467a23 */ /* 0x102fe20000010845 */
[----:B----4-:R-:W-:Y:S01]  /*9fa0*/  F2FP.PACK_AB R73, R132, R133 ;  /* 0x000000858449723e */ /* 0x010fe200000000ff */
[----:B------:R-:W-:Y:S04]  /*9fb0*/  FFMA.FTZ R69, R71, c[0x0][0x2d0], -R69 ;  /* 0x0000b40047457a23 */ /* 0x000fe80000010845 */
[----:B------:R-:W-:Y:S10]  /*9fc0*/  MUFU.EX2 R70, R70 ;  /* 0x0000004600467308 */ /* 0x000ff40000000800 */
[----:B------:R-:W1:Y:S02]  /*9fd0*/  MUFU.EX2 R69, R69 ;  /* 0x0000004500457308 */ /* 0x000e640000000800 */
[----:B-1----:R-:W-:Y:S07]  /*9fe0*/  F2FP.PACK_AB R75, R69, R70 ;  /* 0x00000046454b723e */ /* 0x002fee00000000ff */
[C---:B------:R-:W-:Y:S07]  /*9ff0*/  HMMA.16816.F32 R76, R72.reuse, R88, R4 ;  /* 0x00000058484c723c */ /* 0x040fee0000001804 */
[----:B------:R-:W-:Y:S01]  /*a000*/  FFMA.FTZ R4, R2, R249, R236 ;  /* 0x000000f902047223 */ /* 0x000fe200000100ec */
[C---:B------:R-:W-:Y:S01]  /*a010*/  HMMA.16816.F32 R80, R72.reuse, R90, R8 ;  /* 0x0000005a4850723c */ /* 0x040fe20000001808 */
[----:B------:R-:W-:Y:S03]  /*a020*/  LDSM.16.MT88.4 R8, [R200+0x5900] ;  /* 0x00590000c808783b */ /* 0x000fe60000004200 */
[----:B------:R-:W-:Y:S02]  /*a030*/  FFMA.FTZ R2, R0, R250, R235 ;  /* 0x000000fa00027223 */ /* 0x000fe400000100eb */
[----:B------:R-:W-:Y:S02]  /*a040*/  FADD.FTZ R0, R239, R4 ;  /* 0x00000004ef007221 */ /* 0x000fe40000010000 */
[C---:B------:R-:W-:Y:S01]  /*a050*/  HMMA.16816.F32 R84, R72.reuse, R96, R12 ;  /* 0x000000604854723c */ /* 0x040fe2000000180c */
[----:B------:R-:W1:Y:S03]  /*a060*/  LDSM.16.MT88.4 R4, [R201+0x5900] ;  /* 0x00590000c904783b */ /* 0x000e660000004200 */
        /* <DEDUP_REMOVED lines=14> */
[----:B------:R-:W-:Y:S01]  /*a150*/  FADD.FTZ R2, R227, R2 ;  /* 0x00000002e3027221 */ /* 0x000fe20000010000 */
[C---:B------:R-:W-:Y:S03]  /*a160*/  HMMA.16816.F32 R104, R72.reuse, R106, R32 ;  /* 0x0000006a4868723c */ /* 0x040fe60000001820 */
[----:B------:R-:W-:Y:S02]  /*a170*/  FADD.FTZ R0, R228, R0 ;  /* 0x00000000e4007221 */ /* 0x000fe40000010000 */
[----:B------:R-:W-:Y:S02]  /*a180*/  FADD.FTZ R2, R225, R2 ;  /* 0x00000002e1027221 */ /* 0x000fe40000010000 */
[----:B------:R-:W-:Y:S01]  /*a190*/  FADD.FTZ R0, R119, R0 ;  /* 0x0000000077007221 */ /* 0x000fe20000010000 */
[C---:B------:R-:W-:Y:S04]  /*a1a0*/  HMMA.16816.F32 R108, R72.reuse, R112, R36 ;  /* 0x00000070486c723c */ /* 0x040fe80000001824 */
[----:B------:R-:W-:Y:S02]  /*a1b0*/  FADD.FTZ R2, R117, R2 ;  /* 0x0000000275027221 */ /* 0x000fe40000010000 */
[----:B------:R-:W-:Y:S02]  /*a1c0*/  FADD.FTZ R0, R224, R0 ;  /* 0x00000000e0007221 */ /* 0x000fe40000010000 */
[----:B------:R-:W-:Y:S01]  /*a1d0*/  FADD.FTZ R2, R116, R2 ;  /* 0x0000000274027221 */ /* 0x000fe20000010000 */
[C---:B------:R-:W-:Y:S03]  /*a1e0*/  HMMA.16816.F32 R112, R72.reuse, R114, R40 ;  /* 0x000000724870723c */ /* 0x040fe60000001828 */
[----:B------:R-:W-:Y:S02]  /*a1f0*/  FADD.FTZ R0, R118, R0 ;  /* 0x0000000076007221 */ /* 0x000fe40000010000 */
[----:B------:R-:W-:Y:S01]  /*a200*/  FADD.FTZ R2, R215, R2 ;  /* 0x00000002d7027221 */ /* 0x000fe20000010000 */
[----:B------:R-:W-:Y:S01]  /*a210*/  IADD3 R215, R218, -0x1, RZ ;  /* 0xffffffffdad77810 */ /* 0x000fe20007ffe0ff */
[----:B------:R-:W-:Y:S01]  /*a220*/  FADD.FTZ R0, R223, R0 ;  /* 0x00000000df007221 */ /* 0x000fe20000010000 */
        /* <DEDUP_REMOVED lines=8> */
[C---:B-1----:R-:W-:Y:S04]  /*a2b0*/  HMMA.16816.F32 R52, R72.reuse, R4, R52 ;  /* 0x000000044834723c */ /* 0x042fe80000001834 */
        /* <DEDUP_REMOVED lines=11> */
[----:B------:R-:W-:Y:S03]  /*a370*/  HMMA.16816.F32 R64, R72, R10, R64 ;  /* 0x0000000a4840723c */ /* 0x000fe60000001840 */
[----:B------:R-:W-:Y:S02]  /*a380*/  FADD.FTZ R0, R142, R0 ;  /* 0x000000008e007221 */ /* 0x000fe40000010000 */
[----:B------:R-:W-:Y:S02]  /*a390*/  FADD.FTZ R4, R138, R2 ;  /* 0x000000028a047221 */ /* 0x000fe40000010000 */
[----:B------:R-:W-:Y:S02]  /*a3a0*/  FADD.FTZ R2, R137, R0 ;  /* 0x0000000089027221 */ /* 0x000fe40000010000 */
[----:B------:R-:W-:Y:S03]  /*a3b0*/  FADD.FTZ R0, R133, R4 ;  /* 0x0000000485007221 */ /* 0x000fe60000010000 */
[----:B------:R-:W-:Y:S02]  /*a3c0*/  FADD.FTZ R2, R136, R2 ;  /* 0x0000000288027221 */ /* 0x000fe40000010000 */
[----:B------:R-:W-:Y:S02]  /*a3d0*/  FADD.FTZ R0, R132, R0 ;  /* 0x0000000084007221 */ /* 0x000fe40000010000 */
[----:B------:R-:W-:Y:S02]  /*a3e0*/  FADD.FTZ R2, R135, R2 ;  /* 0x0000000287027221 */ /* 0x000fe40000010000 */
[----:B------:R-:W-:Y:S02]  /*a3f0*/  FADD.FTZ R0, R70, R0 ;  /* 0x0000000046007221 */ /* 0x000fe40000010000 */
[----:B------:R-:W-:Y:S02]  /*a400*/  FADD.FTZ R249, R134, R2 ;  /* 0x0000000286f97221 */ /* 0x000fe40000010000 */
[----:B------:R-:W-:Y:S02]  /*a410*/  FADD.FTZ R250, R69, R0 ;  /* 0x0000000045fa7221 */ /* 0x000fe40000010000 */
[----:B------:R-:W-:Y:S02]  /*a420*/  IMAD.MOV.U32 R218, RZ, RZ, R215 ;  /* 0x000000ffffda7224 */ /* 0x000fe400078e00d7 */
[----:B------:R-:W-:Y:S02]  /*a430*/  IMAD.MOV.U32 R69, RZ, RZ, R68 ;  /* 0x000000ffff457224 */ /* 0x000fe400078e0044 */
[----:B------:R-:W-:Y:S01]  /*a440*/  IMAD.MOV.U32 R70, RZ, RZ, R3 ;  /* 0x000000ffff467224 */ /* 0x000fe200078e0003 */
[----:B------:R-:W-:-:S05]  /*a450*/  @P0 BRA `(.L_x_265) ;  /* 0xffffbb7000000947 */ /* 0x000fca000383ffff */
.L_x_254:
[----:B------:R-:W2:Y:S04]  /*a460*/  LDL R2, [R1] ;  /* 0x0000000001027983 */ /* 0x000ea80000100800 */
[----:B------:R-:W1:Y:S02]  /*a470*/  S2R R0, SR_CTAID.X ;  /* 0x0000000000007919 */ /* 0x000e640000002500 */
[----:B-1----:R-:W-:-:S05]  /*a480*/  LEA R0, R0, 0x7f, 0x7 ;  /* 0x0000007f00007811 */ /* 0x002fca00078e38ff */
[----:B------:R-:W-:-:S05]  /*a490*/  @P4 IMAD.HI.U32 R4, R0, c[0x0][0x2c8], RZ ;  /* 0x0000b20000044a27 */ /* 0x000fca00078e00ff */
[----:B------:R-:W-:Y:S02]  /*a4a0*/  @P4 SHF.R.U32.HI R0, RZ, c[0x0][0x2cc], R4 ;  /* 0x0000b300ff004a19 */ /* 0x000fe40000011604 */
[----:B--2---:R-:W-:-:S05]  /*a4b0*/  IADD3 R2, R252, 0x1, -R2 ;  /* 0x00000001fc027810 */ /* 0x004fca0007ffe802 */
[----:B------:R-:W-:-:S05]  /*a4c0*/  IMAD.IADD R0, R2, 0x1, R0 ;  /* 0x0000000102007824 */ /* 0x000fca00078e0200 */
[----:B------:R-:W-:Y:S01]  /*a4d0*/  IADD3 R2, R0, -c[0x0][0x324], RZ ;  /* 0x8000c90000027a10 */ /* 0x000fe20007ffe0ff */
[----:B------:R-:W-:Y:S05]  /*a4e0*/  @!P3 BRA `(.L_x_266) ;  /* 0x000000f00000b947 */ /* 0x000fea0003800000 */
[----:B------:R-:W-:-:S13]  /*a4f0*/  ISETP.GT.AND P0, PT, R0, -0x1, PT ;  /* 0xffffffff0000780c */ /* 0x000fda0003f04270 */
[----:B------:R-:W-:Y:S05]  /*a500*/  @P0 BRA `(.L_x_267) ;  /* 0x0000007000000947 */ /* 0x000fea0003800000 */
[----:B------:R-:W-:Y:S01]  /*a510*/  IMAD.MOV.U32 R4, RZ, RZ, 0x1 ;  /* 0x00000001ff047424 */ /* 0x000fe200078e00ff */
[----:B------:R-:W-:-:S04]  /*a520*/  LOP3.LUT R0, RZ, R0, RZ, 0x33, !PT ;  /* 0x00000000ff007212 */ /* 0x000fc800078e33ff */
[----:B------:R-:W-:-:S13]  /*a530*/  ISETP.NE.AND P0, PT, R4, c[0x0][0x32c], PT ;  /* 0x0000cb0004007a0c */ /* 0x000fda0003f05270 */
[----:B------:R-:W-:-:S05]  /*a540*/  @P0 IMAD.HI.U32 R4, R0, c[0x0][0x330], RZ ;  /* 0x0000cc0000040a27 */ /* 0x000fca00078e00ff */
[----:B------:R-:W-:-:S04]  /*a550*/  @P0 SHF.R.U32.HI R0, RZ, c[0x0][0x334], R4 ;  /* 0x0000cd00ff000a19 */ /* 0x000fc80000011604 */
[----:B------:R-:W-:Y:S01]  /*a560*/  LOP3.LUT R0, RZ, R0, RZ, 0x33, !PT ;  /* 0x00000000ff007212 */ /* 0x000fe200078e33ff */
[----:B------:R-:W-:Y:S05]  /*a570*/  BRA `(.L_x_268) ;  /* 0x0000004000007947 */ /* 0x000fea0003800000 */
.L_x_267:
[----:B------:R-:W-:-:S04]  /*a580*/  MOV R4, 0x1 ;  /* 0x0000000100047802 */ /* 0x000fc80000000f00 */
[----:B------:R-:W-:-:S13]  /*a590*/  ISETP.NE.AND P0, PT, R4, c[0x0][0x32c], PT ;  /* 0x0000cb0004007a0c */ /* 0x000fda0003f05270 */
[----:B------:R-:W-:-:S05]  /*a5a0*/  @P0 IMAD.HI.U32 R4, R0, c[0x0][0x330], RZ ;  /* 0x0000cc0000040a27 */ /* 0x000fca00078e00ff */
[----:B------:R-:W-:-:S05]  /*a5b0*/  @P0 SHF.R.U32.HI R0, RZ, c[0x0][0x334], R4 ;  /* 0x0000cd00ff000a19 */ /* 0x000fca0000011604 */
.L_x_268:
[----:B------:R-:W-:-:S05]  /*a5c0*/  IMAD R0, R0, c[0x0][0x32c], RZ ;  /* 0x0000cb0000007a24 */ /* 0x000fca00078e02ff */
[----:B------:R-:W-:-:S04]  /*a5d0*/  IMNMX R2, R2, R0, !PT ;  /* 0x0000000002027217 */ /* 0x000fc80007800200 */
.L_x_266:
[----:B------:R-:W-:-:S05]  /*a5e0*/  IADD3 R2, R2, 0x5f, RZ ;  /* 0x0000005f02027810 */ /* 0x000fca0007ffe0ff */
[----:B------:R-:W-:-:S05]  /*a5f0*/  IMAD.HI R2, R2, 0x2aaaaaab, RZ ;  /* 0x2aaaaaab02027827 */ /* 0x000fca00078e02ff */
[----:B------:R-:W-:-:S04]  /*a600*/  SHF.R.U32.HI R0, RZ, 0x1f, R2 ;  /* 0x0000001fff007819 */ /* 0x000fc80000011602 */
[----:B------:R-:W-:-:S04]  /*a610*/  LEA.HI.SX32 R0, R2, R0, 0x1c ;  /* 0x0000000002007211 */ /* 0x000fc800078fe2ff */
[----:B------:R-:W-:-:S04]  /*a620*/  IMNMX R4, R251, R0, !PT ;  /* 0x00000000fb047217 */ /* 0x000fc80007800200 */
[----:B------:R-:W-:Y:S01]  /*a630*/  ISETP.GE.AND P0, PT, R215, R4, PT ;  /* 0x00000004d700720c */ /* 0x000fe20003f06270 */
[----:B------:R1:W-:-:S12]  /*a640*/  STL [R1+0xc], R4 ;  /* 0x00000c0401007387 */ /* 0x0003d80000100800 */
[----:B------:R-:W-:Y:S05]  /*a650*/  @!P0 BRA `(.L_x_269) ;  /* 0x000033a000008947 */ /* 0x000fea0003800000 */
[----:B------:R-:W2:Y:S01]  /*a660*/  LDL R6, [R1+0x28] ;  /* 0x0000280001067983 */ /* 0x000ea20000100800 */
[C---:B-1----:R-:W-:Y:S01]  /*a670*/  IADD3 R4, R226.reuse, 0x40, RZ ;  /* 0x00000040e2047810 */ /* 0x042fe20007ffe0ff */
[----:B------:R-:W-:Y:S01]  /*a680*/  IMAD.MOV.U32 R70, RZ, RZ, R3 ;  /* 0x000000ffff467224 */ /* 0x000fe200078e0003 */
[C---:B------:R-:W-:Y:S01]  /*a690*/  IADD3 R5, R226.reuse, 0x40, RZ ;  /* 0x00000040e2057810 */ /* 0x040fe20007ffe0ff */
[----:B------:R-:W-:Y:S01]  /*a6a0*/  IMAD.MOV.U32 R69, RZ, RZ, R68 ;  /* 0x000000ffff457224 */ /* 0x000fe200078e0044 */
[----:B------:R-:W-:Y:S01]  /*a6b0*/  SHF.R.S32.HI R4, RZ, 0x1f, R4 ;  /* 0x0000001fff047819 */ /* 0x000fe20000011404 */
[----:B------:R-:W-:Y:S01]  /*a6c0*/  IMAD.MOV.U32 R218, RZ, RZ, R215 ;  /* 0x000000ffffda7224 */ /* 0x000fe200078e00d7 */
[----:B------:R-:W-:Y:S01]  /*a6d0*/  SHF.R.S32.HI R222, RZ, 0x1f, R226 ;  /* 0x0000001fffde7819 */ /* 0x000fe200000114e2 */
[----:B------:R-:W-:Y:S01]  /*a6e0*/  IMAD.SHL.U32 R0, R226, 0x2, RZ ;  /* 0x00000002e2007824 */ /* 0x000fe200078e00ff */
[----:B------:R-:W-:Y:S02]  /*a6f0*/  LEA.HI R4, R4, R5, RZ, 0x3 ;  /* 0x0000000504047211 */ /* 0x000fe400078f18ff */
[----:B------:R-:W-:-:S02]  /*a700*/  SHF.L.U64.HI R222, R226, 0x1, R222 ;  /* 0x00000001e2de7819 */ /* 0x000fc400000102de */
[----:B------:R-:W-:-:S05]  /*a710*/  LOP3.LUT R4, R4, 0xfffffff8, RZ, 0xc0, !PT ;  /* 0xfffffff804047812 */ /* 0x000fca00078ec0ff */
[C---:B------:R-:W-:Y:S01]  /*a720*/  IMAD.SHL.U32 R220, R4.reuse, 0x2, RZ ;  /* 0x0000000204dc7824 */ /* 0x040fe200078e00ff */
[----:B--2---:R-:W-:Y:S02]  /*a730*/  SHF.L.U64.HI R221, R4, 0x1, R6 ;  /* 0x0000000104dd7819 */ /* 0x004fe40000010206 */
.L_x_272:
[----:B------:R-:W-:Y:S04]  /*a740*/  DEPBAR.LE SB0, 0x0 ;  /* 0x000080000000791a */ /* 0x000fe80000000000 */
[----:B------:R-:W-:Y:S01]  /*a750*/  BAR.SYNC.DEFER_BLOCKING 0x0 ;  /* 0x0000000000007b1d */ /* 0x000fe20000010000 */
[----:B------:R-:W-:Y:S01]  /*a760*/  ISETP.GT.AND P0, PT, R251, R218, PT ;  /* 0x000000dafb00720c */ /* 0x000fe20003f04270 */
[----:B------:R-:W-:Y:S01]  /*a770*/  IMAD.SHL.U32 R227, R226, 0x2, RZ ;  /* 0x00000002e2e37824 */ /* 0x000fe200078e00ff */
        /* <DEDUP_REMOVED lines=64> */
.L_x_270:
        /* <DEDUP_REMOVED lines=168> */
[----:B------:R-:W5:Y:S01]  /*b600*/  LDSM.16.M88.4 R8, [R199+0x5800] ;  /* 0x00580000c708783b */ /* 0x000f620000000200 */
[----:B------:R-:W-:Y:S06]  /*b610*/  DEPBAR.LE SB0, 0x0 ;  /* 0x000080000000791a */ /* 0x000fec0000000000 */
[----:B------:R4:W2:Y:S01]  /*b620*/  MUFU.TANH R145, R19 ;  /* 0x0000001300917308 */ /* 0x0008a20000002400 */
[----:B------:R-:W-:Y:S01]  /*b630*/  BAR.SYNC.DEFER_BLOCKING 0x0 ;  /* 0x0000000000007b1d */ /* 0x000fe20000010000 */
[C---:B-1----:R-:W-:Y:S06]  /*b640*/  HMMA.16816.F32 R36, R192.reuse, R4, R36 ;  /* 0x00000004c024723c */ /* 0x042fec0000001824 */
[----:B------:R-:W-:Y:S02]  /*b650*/  FMUL.FTZ R28, R28, c[0x0][0x320] ;  /* 0x0000c8001c1c7a20 */ /* 0x000fe40000410000 */
        /* <DEDUP_REMOVED lines=57> */
[----:B------:R4:W1:Y:S01]  /*b9f0*/  MUFU.TANH R72, R0 ;  /* 0x0000000000487308 */ /* 0x0008620000002400 */
[----:B------:R-:W-:-:S05]  /*ba00*/  @!P0 BRA `(.L_x_271) ;  /* 0x000003f000008947 */ /* 0x000fca0003800000 */
[----:B--23--:R-:W2:Y:S01]  /*ba10*/  LDL R2, [R1+0x10] ;  /* 0x0000100001027983 */ /* 0x00cea20000100800 */
[----:B------:R-:W-:Y:S01]  /*ba20*/  IMAD.MOV.U32 R216, RZ, RZ, RZ ;  /* 0x000000ffffd87224 */ /* 0x000fe200078e00ff */
[----:B------:R-:W-:Y:S02]  /*ba30*/  IADD3 R12, -R68, 0x10, RZ ;  /* 0x00000010440c7810 */ /* 0x000fe40007ffe1ff */
[----:B------:R-:W3:Y:S02]  /*ba40*/  LDL.64 R234, [R1+0x18] ;  /* 0x0000180001ea7983 */ /* 0x000ee40000100a00 */
[----:B------:R-:W-:Y:S02]  /*ba50*/  LOP3.LUT R12, R12, 0xf, RZ, 0xc0, !PT ;  /* 0x0000000f0c0c7812 */ /* 0x000fe400078ec0ff */
[----:B------:R-:W5:Y:S04]  /*ba60*/  LDL R228, [R1+0x20] ;  /* 0x0000200001e47983 */ /* 0x000f680000100800 */
[----:B------:R-:W4:Y:S01]  /*ba70*/  S2R R229, SR_CTAID.Y ;  /* 0x0000000000e57919 */ /* 0x000f220000002600 */
[----:B--2---:R-:W-:Y:S05]  /*ba80*/  IMAD R2, R218, 0x60, R2 ;  /* 0x00000060da027824 */ /* 0x004fea00078e0202 */
[----:B------:R-:W-:Y:S05]  /*ba90*/  IADD3 R2, R2, -0x60, R231 ;  /* 0xffffffa002027810 */ /* 0x000fea0007ffe0e7 */
[----:B------:R-:W-:Y:S04]  /*baa0*/  @P5 IMAD.HI.U32 R3, R2, c[0x0][0x2bc], RZ ;  /* 0x0000af0002035a27 */ /* 0x000fe800078e00ff */
[----:B----4-:R-:W-:Y:S01]  /*bab0*/  IMAD.MOV.U32 R0, RZ, RZ, R2 ;  /* 0x000000ffff007224 */ /* 0x010fe200078e0002 */
[----:B------:R-:W-:Y:S04]  /*bac0*/  @P5 SHF.R.U32.HI R0, RZ, c[0x0][0x2c0], R3 ;  /* 0x0000b000ff005a19 */ /* 0x000fe80000011603 */
[C---:B---3--:R-:W-:Y:S01]  /*bad0*/  @!P1 IADD3 R3, P0, R0.reuse, R234, RZ ;  /* 0x000000ea00039210 */ /* 0x048fe20007f1e0ff */
[----:B------:R-:W-:Y:S03]  /*bae0*/  IMAD.WIDE.U32 R234, R229, c[0x0][0x1e8], RZ ;  /* 0x00007a00e5ea7a25 */ /* 0x000fe600078e00ff */
[----:B-----5:R-:W-:Y:S01]  /*baf0*/  @!P1 LEA.HI.X.SX32 R5, R0, R228, 0x1, P0 ;  /* 0x000000e400059211 */ /* 0x020fe200000f0eff */
        /* <DEDUP_REMOVED lines=48> */
.L_x_271:
[----:B--234-:R-:W-:Y:S01]  /*be00*/  FMNMX.FTZ R0, R132, R69, !PT ;  /* 0x0000004584007209 */ /* 0x01cfe20007810000 */
        /* <DEDUP_REMOVED lines=19> */
[----:B-1----:R-:W-:Y:S01]  /*bf40*/  FMNMX.FTZ R0, R146, R0, !PT ;  /* 0x0000000092007209 */ /* 0x002fe20007810000 */
        /* <DEDUP_REMOVED lines=27> */
[----:B------:R-:W-:Y:S04]  /*c100*/  FMNMX.FTZ R0, R190, R0, !PT ;  /* 0x00000000be007209 */ /* 0x000fe80007810000 */
[----:B------:R-:W-:Y:S02]  /*c110*/  FMNMX.FTZ R68, R224, R0, !PT ;  /* 0x00000000e0447209 */ /* 0x000fe40007810000 */
[----:B------:R-:W-:Y:S02]  /*c120*/  FMNMX.FTZ R0, R223, R2, !PT ;  /* 0x00000002df007209 */ /* 0x000fe40007810000 */
[----:B------:R-:W-:Y:S02]  /*c130*/  FMNMX.FTZ R68, R225, R68, !PT ;  /* 0x00000044e1447209 */ /* 0x000fe40007810000 */
[----:B------:R-:W-:Y:S03]  /*c140*/  FMNMX.FTZ R0, R71, R0, !PT ;  /* 0x0000000047007209 */ /* 0x000fe60007810000 */
[----:B------:R-:W-:Y:S01]  /*c150*/  SHFL.BFLY PT, R3, R68, 0x2, 0x1f ;  /* 0x0c401f0044037f89 */ /* 0x000fe200000e0000 */
[----:B------:R-:W-:Y:S07]  /*c160*/  FMNMX.FTZ R0, R72, R0, !PT ;  /* 0x0000000048007209 */ /* 0x000fee0007810000 */
        /* <DEDUP_REMOVED lines=9> */
[--C-:B------:R-:W-:Y:S02]  /*c200*/  FFMA.FTZ R4, R132, c[0x0][0x2d0], -R144.reuse ;  /* 0x0000b40084047a23 */ /* 0x100fe40000010890 */
[----:B------:R-:W-:Y:S02]  /*c210*/  FMUL.FTZ R0, R2, c[0x0][0x2d0] ;  /* 0x0000b40002007a20 */ /* 0x000fe40000410000 */
[----:B------:R1:W-:Y:S01]  /*c220*/  MUFU.EX2 R245, R4 ;  /* 0x0000000400f57308 */ /* 0x0003e20000000800 */
[----:B------:R-:W-:Y:S02]  /*c230*/  FMUL.FTZ R69, R3, c[0x0][0x2d0] ;  /* 0x0000b40003457a20 */ /* 0x000fe40000410000 */
[--C-:B------:R-:W-:Y:S02]  /*c240*/  FFMA.FTZ R32, R74, c[0x0][0x2d0], -R144.reuse ;  /* 0x0000b4004a207a23 */ /* 0x100fe40000010890 */
[--C-:B------:R-:W-:Y:S02]  /*c250*/  FFMA.FTZ R8, R138, c[0x0][0x2d0], -R69.reuse ;  /* 0x0000b4008a087a23 */ /* 0x100fe40000010845 */
[--C-:B------:R-:W-:Y:S02]  /*c260*/  FFMA.FTZ R6, R134, c[0x0][0x2d0], -R69.reuse ;  /* 0x0000b40086067a23 */ /* 0x100fe40000010845 */
[--C-:B------:R-:W-:Y:S01]  /*c270*/  FFMA.FTZ R40, R139, c[0x0][0x2d0], -R69.reuse ;  /* 0x0000b4008b287a23 */ /* 0x100fe20000010845 */
[----:B------:R2:W3:Y:S01]  /*c280*/  MUFU.EX2 R2, R0 ;  /* 0x0000000000027308 */ /* 0x0004e20000000800 */
[--C-:B------:R-:W-:Y:S02]  /*c290*/  FFMA.FTZ R48, R141, c[0x0][0x2d0], -R144.reuse ;  /* 0x0000b4008d307a23 */ /* 0x100fe40000010890 */
[--C-:B------:R-:W-:Y:S07]  /*c2a0*/  FFMA.FTZ R71, R71, c[0x0][0x2d0], -R69.reuse ;  /* 0x0000b40047477a23 */ /* 0x100fee0000010845 */
[----:B------:R4:W-:Y:S01]  /*c2b0*/  MUFU.EX2 R243, R8 ;  /* 0x0000000800f37308 */ /* 0x0009e20000000800 */
[----:B-1----:R-:W-:Y:S09]  /*c2c0*/  FFMA.FTZ R4, R137, c[0x0][0x2d0], -R144 ;  /* 0x0000b40089047a23 */ /* 0x002ff20000010890 */
[----:B------:R1:W-:Y:S01]  /*c2d0*/  MUFU.EX2 R248, R4 ;  /* 0x0000000400f87308 */ /* 0x0003e20000000800 */
[----:B--2---:R-:W-:Y:S02]  /*c2e0*/  FADD.FTZ R0, -R3, R70 ;  /* 0x0000004603007221 */ /* 0x004fe40000010100 */
[----:B---3--:R-:W-:Y:S02]  /*c2f0*/  FMUL.FTZ R5, R2, R77 ;  /* 0x0000004d02057220 */ /* 0x008fe40000410000 */
[----:B------:R-:W-:Y:S05]  /*c300*/  FMUL.FTZ R0, R0, c[0x0][0x2d0] ;  /* 0x0000b40000007a20 */ /* 0x000fea0000410000 */
[----:B------:R-:W2:Y:S01]  /*c310*/  MUFU.EX2 R244, R6 ;  /* 0x0000000600f47308 */ /* 0x000ea20000000800 */
[C---:B------:R-:W-:Y:S02]  /*c320*/  FMUL.FTZ R9, R2.reuse, R81 ;  /* 0x0000005102097220 */ /* 0x040fe40000410000 */
[C---:B------:R-:W-:Y:S02]  /*c330*/  FMUL.FTZ R16, R2.reuse, R88 ;  /* 0x0000005802107220 */ /* 0x040fe40000410000 */
[C---:B----4-:R-:W-:Y:S02]  /*c340*/  FMUL.FTZ R8, R2.reuse, R80 ;  /* 0x0000005002087220 */ /* 0x050fe40000410000 */
[----:B------:R-:W-:Y:S02]  /*c350*/  FMUL.FTZ R17, R2, R89 ;  /* 0x0000005902117220 */ /* 0x000fe40000410000 */
[--C-:B------:R-:W-:Y:S01]  /*c360*/  FFMA.FTZ R70, R142, c[0x0][0x2d0], -R144.reuse ;  /* 0x0000b4008e467a23 */ /* 0x100fe20000010890 */
[----:B------:R-:W3:Y:S01]  /*c370*/  MUFU.EX2 R0, R0 ;  /* 0x0000000000007308 */ /* 0x000ee20000000800 */
[C---:B------:R-:W-:Y:S02]  /*c380*/  FMUL.FTZ R24, R2.reuse, R96 ;  /* 0x0000006002187220 */ /* 0x040fe40000410000 */
[C---:B------:R-:W-:Y:S02]  /*c390*/  FMUL.FTZ R25, R2.reuse, R97 ;  /* 0x0000006102197220 */ /* 0x040fe40000410000 */
[--C-:B-1----:R-:W-:Y:S02]  /*c3a0*/  FFMA.FTZ R4, R135, c[0x0][0x2d0], -R144.reuse ;  /* 0x0000b40087047a23 */ /* 0x102fe40000010890 */
[C---:B------:R-:W-:Y:S02]  /*c3b0*/  FMUL.FTZ R33, R2.reuse, R105 ;  /* 0x0000006902217220 */ /* 0x040fe40000410000 */
[C---:B------:R-:W-:Y:S01]  /*c3c0*/  FMUL.FTZ R41, R2.reuse, R113 ;  /* 0x0000007102297220 */ /* 0x040fe20000410000 */
[----:B------:R1:W-:Y:S01]  /*c3d0*/  MUFU.EX2 R247, R4 ;  /* 0x0000000400f77308 */ /* 0x0003e20000000800 */
[C---:B------:R-:W-:Y:S02]  /*c3e0*/  FMUL.FTZ R49, R2.reuse, R121 ;  /* 0x0000007902317220 */ /* 0x040fe40000410000 */
[C---:B------:R-:W-:Y:S01]  /*c3f0*/  FMUL.FTZ R52, R2.reuse, R52 ;  /* 0x0000003402347220 */ /* 0x040fe20000410000 */
[----:B--2---:R-:W-:Y:S01]  /*c400*/  F2FP.PACK_AB R77, R243, R244 ;  /* 0x000000f4f34d723e */ /* 0x004fe200000000ff */
[C---:B------:R-:W-:Y:S02]  /*c410*/  FMUL.FTZ R53, R2.reuse, R53 ;  /* 0x0000003502357220 */ /* 0x040fe40000410000 */
[C---:B------:R-:W-:Y:S02]  /*c420*/  FMUL.FTZ R56, R2.reuse, R56 ;  /* 0x0000003802387220 */ /* 0x040fe40000410000 */
[C---:B------:R-:W-:Y:S01]  /*c430*/  FMUL.FTZ R57, R2.reuse, R57 ;  /* 0x0000003902397220 */ /* 0x040fe20000410000 */
[----:B------:R2:W-:Y:S01]  /*c440*/  MUFU.EX2 R235, R70 ;  /* 0x0000004600eb7308 */ /* 0x0005e20000000800 */
[C---:B------:R-:W-:Y:S02]  /*c450*/  FMUL.FTZ R60, R2.reuse, R60 ;  /* 0x0000003c023c7220 */ /* 0x040fe40000410000 */
[----:B------:R-:W-:Y:S02]  /*c460*/  FMUL.FTZ R61, R2, R61 ;  /* 0x0000003d023d7220 */ /* 0x000fe40000410000 */
[C---:B---3--:R-:W-:Y:S02]  /*c470*/  FMUL.FTZ R6, R0.reuse, R78 ;  /* 0x0000004e00067220 */ /* 0x048fe40000410000 */
[C---:B------:R-:W-:Y:S02]  /*c480*/  FMUL.FTZ R7, R0.reuse, R79 ;  /* 0x0000004f00077220 */ /* 0x040fe40000410000 */
[C---:B------:R-:W-:Y:S01]  /*c490*/  FMUL.FTZ R10, R0.reuse, R82 ;  /* 0x00000052000a7220 */ /* 0x040fe20000410000 */
[----:B------:R3:W-:Y:S01]  /*c4a0*/  MUFU.EX2 R240, R32 ;  /* 0x0000002000f07308 */ /* 0x0007e20000000800 */
[C---:B------:R-:W-:Y:S02]  /*c4b0*/  FMUL.FTZ R11, R0.reuse, R83 ;  /* 0x00000053000b7220 */ /* 0x040fe40000410000 */
[C---:B------:R-:W-:Y:S01]  /*c4c0*/  FMUL.FTZ R18, R0.reuse, R90 ;  /* 0x0000005a00127220 */ /* 0x040fe20000410000 */
[----:B------:R-:W4:Y:S01]  /*c4d0*/  LDSM.16.MT88.4 R80, [R198+0x3100] ;  /* 0x00310000c650783b */ /* 0x000f220000004200 */
[--C-:B-1----:R-:W-:Y:S02]  /*c4e0*/  FFMA.FTZ R4, R73, c[0x0][0x2d0], -R144.reuse ;  /* 0x0000b40049047a23 */ /* 0x102fe40000010890 */
[C---:B------:R-:W-:Y:S02]  /*c4f0*/  FMUL.FTZ R19, R0.reuse, R91 ;  /* 0x0000005b00137220 */ /* 0x040fe40000410000 */
[C---:B------:R-:W-:Y:S01]  /*c500*/  FMUL.FTZ R26, R0.reuse, R98 ;  /* 0x00000062001a7220 */ /* 0x040fe20000410000 */
[----:B------:R1:W5:Y:S01]  /*c510*/  MUFU.EX2 R246, R4 ;  /* 0x0000000400f67308 */ /* 0x0003620000000800 */
[C---:B------:R-:W-:Y:S01]  /*c520*/  FMUL.FTZ R27, R0.reuse, R99 ;  /* 0x00000063001b7220 */ /* 0x040fe20000410000 */
[----:B------:R-:W-:Y:S01]  /*c530*/  LDSM.16.MT88.4 R88, [R200+0x3100] ;  /* 0x00310000c858783b */ /* 0x000fe20000004200 */
[C---:B------:R-:W-:Y:S02]  /*c540*/  FMUL.FTZ R34, R0.reuse, R106 ;  /* 0x0000006a00227220 */ /* 0x040fe40000410000 */
[--C-:B--2---:R-:W-:Y:S02]  /*c550*/  FFMA.FTZ R70, R143, c[0x0][0x2d0], -R69.reuse ;  /* 0x0000b4008f467a23 */ /* 0x104fe40000010845 */
[C---:B------:R-:W-:Y:S02]  /*c560*/  FMUL.FTZ R35, R0.reuse, R107 ;  /* 0x0000006b00237220 */ /* 0x040fe40000410000 */
[C---:B------:R-:W-:Y:S01]  /*c570*/  FMUL.FTZ R42, R0.reuse, R114 ;  /* 0x00000072002a7220 */ /* 0x040fe20000410000 */
[----:B------:R2:W-:Y:S01]  /*c580*/  MUFU.EX2 R234, R70 ;  /* 0x0000004600ea7308 */ /* 0x0005e20000000800 */
[C---:B------:R-:W-:Y:S01]  /*c590*/  FMUL.FTZ R43, R0.reuse, R115 ;  /* 0x00000073002b7220 */ /* 0x040fe20000410000 */
[----:B------:R-:W-:Y:S01]  /*c5a0*/  LDSM.16.MT88.4 R96, [R200+0x900] ;  /* 0x00090000c860783b */ /* 0x000fe20000004200 */
[----:B------:R-:W-:Y:S02]  /*c5b0*/  FMUL.FTZ R50, R0, R122 ;  /* 0x0000007a00327220 */ /* 0x000fe40000410000 */
[----:B---3--:R-:W-:Y:S02]  /*c5c0*/  FMUL.FTZ R32, R2, R104 ;  /* 0x0000006802207220 */ /* 0x008fe40000410000 */
[C---:B------:R-:W-:Y:S02]  /*c5d0*/  FMUL.FTZ R51, R0.reuse, R123 ;  /* 0x0000007b00337220 */ /* 0x040fe40000410000 */
[C---:B------:R-:W-:Y:S01]  /*c5e0*/  FMUL.FTZ R54, R0.reuse, R54 ;  /* 0x0000003600367220 */ /* 0x040fe20000410000 */
[----:B------:R3:W-:Y:S01]  /*c5f0*/  MUFU.EX2 R238, R40 ;  /* 0x0000002800ee7308 */ /* 0x0007e20000000800 */
[----:B------:R-:W-:Y:S01]  /*c600*/  LDSM.16.MT88.4 R104, [R201+0x2900] ;  /* 0x00290000c968783b */ /* 0x000fe20000004200 */
[----:B------:R-:W-:Y:S02]  /*c610*/  FMUL.FTZ R55, R0, R55 ;  /* 0x0000003700377220 */ /* 0x000fe40000410000 */
[--C-:B-1----:R-:W-:Y:S01]  /*c620*/  FFMA.FTZ R4, R133, c[0x0][0x2d0], -R69.reuse ;  /* 0x0000b40085047a23 */ /* 0x102fe20000010845 */
[----:B-----5:R-:W-:Y:S01]  /*c630*/  F2FP.PACK_AB R78, R246, R247 ;  /* 0x000000f7f64e723e */ /* 0x020fe200000000ff */
[C---:B------:R-:W-:Y:S02]  /*c640*/  FMUL.FTZ R58, R0.reuse, R58 ;  /* 0x0000003a003a7220 */ /* 0x040fe40000410000 */
[C---:B------:R-:W-:Y:S02]  /*c650*/  FMUL.FTZ R59, R0.reuse, R59 ;  /* 0x0000003b003b7220 */ /* 0x040fe40000410000 */
[----:B------:R1:W-:Y:S01]  /*c660*/  MUFU.EX2 R242, R4 ;  /* 0x0000000400f27308 */ /* 0x0003e20000000800 */
[C---:B------:R-:W-:Y:S02]  /*c670*/  FMUL.FTZ R62, R0.reuse, R62 ;  /* 0x0000003e003e7220 */ /* 0x040fe40000410000 */
[----:B------:R-:W-:Y:S02]  /*c680*/  FMUL.FTZ R63, R0, R63 ;  /* 0x0000003f003f7220 */ /* 0x000fe40000410000 */
[--C-:B--2---:R-:W-:Y:S02]  /*c690*/  FFMA.FTZ R70, R145, c[0x0][0x2d0], -R69.reuse ;  /* 0x0000b40091467a23 */ /* 0x104fe40000010845 */
[C---:B------:R-:W-:Y:S02]  /*c6a0*/  FMUL.FTZ R64, R2.reuse, R64 ;  /* 0x0000004002407220 */ /* 0x040fe40000410000 */
[----:B------:R-:W-:Y:S01]  /*c6b0*/  FMUL.FTZ R65, R2, R65 ;  /* 0x0000004102417220 */ /* 0x000fe20000410000 */
[----:B------:R2:W-:Y:S01]  /*c6c0*/  MUFU.EX2 R233, R70 ;  /* 0x0000004600e97308 */ /* 0x0005e20000000800 */
[C---:B------:R-:W-:Y:S02]  /*c6d0*/  FMUL.FTZ R66, R0.reuse, R66 ;  /* 0x0000004200427220 */ /* 0x040fe40000410000 */
[----:B------:R-:W-:Y:S02]  /*c6e0*/  FMUL.FTZ R67, R0, R67 ;  /* 0x0000004300437220 */ /* 0x000fe40000410000 */
[----:B---3--:R-:W-:Y:S02]  /*c6f0*/  FMUL.FTZ R40, R2, R112 ;  /* 0x0000007002287220 */ /* 0x008fe40000410000 */
[----:B------:R-:W-:Y:S03]  /*c700*/  LDSM.16.MT88.4 R112, [R197+0x5900] ;  /* 0x00590000c570783b */ /* 0x000fe60000004200 */
[----:B------:R3:W-:Y:S01]  /*c710*/  MUFU.EX2 R236, R48 ;  /* 0x0000003000ec7308 */ /* 0x0007e20000000800 */
[--C-:B-1----:R-:W-:Y:S09]  /*c720*/  FFMA.FTZ R4, R136, c[0x0][0x2d0], -R69.reuse ;  /* 0x0000b40088047a23 */ /* 0x102ff20000010845 */
[----:B------:R-:W1:Y:S01]  /*c730*/  MUFU.EX2 R241, R4 ;  /* 0x0000000400f17308 */ /* 0x000e620000000800 */
[--C-:B--2---:R-:W-:Y:S09]  /*c740*/  FFMA.FTZ R70, R146, c[0x0][0x2d0], -R144.reuse ;  /* 0x0000b40092467a23 */ /* 0x104ff20000010890 */
[----:B------:R-:W-:Y:S01]  /*c750*/  MUFU.EX2 R71, R71 ;  /* 0x0000004700477308 */ /* 0x000fe20000000800 */
[C---:B---3--:R-:W-:Y:S02]  /*c760*/  FMUL.FTZ R48, R2.reuse, R120 ;  /* 0x0000007802307220 */ /* 0x048fe40000410000 */
[----:B------:R-:W-:Y:S01]  /*c770*/  LDSM.16.MT88.4 R120, [R198+0x5900] ;  /* 0x00590000c678783b */ /* 0x000fe20000004200 */
[----:B-1----:R-:W-:Y:S01]  /*c780*/  F2FP.PACK_AB R79, R241, R242 ;  /* 0x000000f2f14f723e */ /* 0x002fe200000000ff */
[----:B------:R-:W-:Y:S01]  /*c790*/  FMUL.FTZ R4, R2, R76 ;  /* 0x0000004c02047220 */ /* 0x000fe20000410000 */
[----:B------:R-:W-:Y:S07]  /*c7a0*/  F2FP.PACK_AB R76, R248, R245 ;  /* 0x000000f5f84c723e */ /* 0x000fee00000000ff */
[C---:B------:R-:W-:Y:S07]  /*c7b0*/  HMMA.16816.F32 R4, R76.reuse, R12, R4 ;  /* 0x0000000c4c04723c */ /* 0x040fee0000001804 */
[C---:B------:R-:W-:Y:S01]  /*c7c0*/  FMUL.FTZ R12, R2.reuse, R84 ;  /* 0x00000054020c7220 */ /* 0x040fe20000410000 */
[C---:B------:R-:W-:Y:S04]  /*c7d0*/  HMMA.16816.F32 R8, R76.reuse, R14, R8 ;  /* 0x0000000e4c08723c */ /* 0x040fe80000001808 */
[----:B------:R-:W-:Y:S03]  /*c7e0*/  FMUL.FTZ R13, R2, R85 ;  /* 0x00000055020d7220 */ /* 0x000fe60000410000 */
[C---:B------:R-:W-:Y:S02]  /*c7f0*/  FMUL.FTZ R14, R0.reuse, R86 ;  /* 0x00000056000e7220 */ /* 0x040fe40000410000 */
[----:B------:R-:W-:Y:S02]  /*c800*/  FMUL.FTZ R15, R0, R87 ;  /* 0x00000057000f7220 */ /* 0x000fe40000410000 */
[----:B------:R-:W1:Y:S05]  /*c810*/  LDSM.16.MT88.4 R84, [R201+0x3100] ;  /* 0x00310000c954783b */ /* 0x000e6a0000004200 */
[C---:B------:R-:W-:Y:S07]  /*c820*/  HMMA.16816.F32 R12, R76.reuse, R20, R12 ;  /* 0x000000144c0c723c */ /* 0x040fee000000180c */
        /* <DEDUP_REMOVED lines=14> */
[----:B------:R-:W-:Y:S01]  /*c910*/  FFMA.FTZ R36, R75, c[0x0][0x2d0], -R144 ;  /* 0x0000b4004b247a23 */ /* 0x000fe20000010890 */
[C---:B------:R-:W-:Y:S03]  /*c920*/  HMMA.16816.F32 R32, R76.reuse, R38, R32 ;  /* 0x000000264c20723c */ /* 0x040fe60000001820 */
[----:B------:R2:W3:Y:S01]  /*c930*/  MUFU.EX2 R239, R36 ;  /* 0x0000002400ef7308 */ /* 0x0004e20000000800 */
[----:B------:R-:W-:Y:S03]  /*c940*/  FMUL.FTZ R37, R2, R109 ;  /* 0x0000006d02257220 */ /* 0x000fe60000410000 */
[C---:B------:R-:W-:Y:S02]  /*c950*/  FMUL.FTZ R38, R0.reuse, R110 ;  /* 0x0000006e00267220 */ /* 0x040fe40000410000 */
[----:B------:R-:W-:Y:S03]  /*c960*/  FMUL.FTZ R39, R0, R111 ;  /* 0x0000006f00277220 */ /* 0x000fe60000410000 */
[C---:B--2---:R-:W-:Y:S02]  /*c970*/  FMUL.FTZ R36, R2.reuse, R108 ;  /* 0x0000006c02247220 */ /* 0x044fe40000410000 */
[----:B------:R-:W-:Y:S05]  /*c980*/  LDSM.16.MT88.4 R108, [R200+0x2900] ;  /* 0x00290000c86c783b */ /* 0x000fea0000004200 */
[C---:B------:R-:W-:Y:S07]  /*c990*/  HMMA.16816.F32 R36, R76.reuse, R44, R36 ;  /* 0x0000002c4c24723c */ /* 0x040fee0000001824 */
[----:B------:R-:W-:Y:S01]  /*c9a0*/  FMUL.FTZ R45, R2, R117 ;  /* 0x00000075022d7220 */ /* 0x000fe20000410000 */
[C---:B------:R-:W-:Y:S04]  /*c9b0*/  HMMA.16816.F32 R40, R76.reuse, R46, R40 ;  /* 0x0000002e4c28723c */ /* 0x040fe80000001828 */
[----:B------:R-:W-:Y:S03]  /*c9c0*/  FFMA.FTZ R44, R140, c[0x0][0x2d0], -R69 ;  /* 0x0000b4008c2c7a23 */ /* 0x000fe60000010845 */
[C---:B------:R-:W-:Y:S01]  /*c9d0*/  FMUL.FTZ R47, R0.reuse, R119 ;  /* 0x00000077002f7220 */ /* 0x040fe20000410000 */
[----:B------:R2:W5:Y:S01]  /*c9e0*/  MUFU.EX2 R237, R44 ;  /* 0x0000002c00ed7308 */ /* 0x0005620000000800 */
[C---:B------:R-:W-:Y:S03]  /*c9f0*/  FMUL.FTZ R46, R0.reuse, R118 ;  /* 0x00000076002e7220 */ /* 0x040fe60000410000 */
[----:B------:R-:W-:Y:S04]  /*ca00*/  FFMA.FTZ R0, R0, R250, R244 ;  /* 0x000000fa00007223 */ /* 0x000fe800000100f4 */
[----:B------:R-:W-:Y:S02]  /*ca10*/  FADD.FTZ R0, R243, R0 ;  /* 0x00000000f3007221 */ /* 0x000fe40000010000 */
[----:B------:R1:W-:Y:S02]  /*ca20*/  MUFU.EX2 R119, R70 ;  /* 0x0000004600777308 */ /* 0x0003e40000000800 */
[----:B------:R-:W-:Y:S04]  /*ca30*/  FADD.FTZ R0, R242, R0 ;  /* 0x00000000f2007221 */ /* 0x000fe80000010000 */
[----:B------:R-:W-:Y:S02]  /*ca40*/  FADD.FTZ R0, R241, R0 ;  /* 0x00000000f1007221 */ /* 0x000fe40000010000 */
[C---:B--2---:R-:W-:Y:S02]  /*ca50*/  FMUL.FTZ R44, R2.reuse, R116 ;  /* 0x00000074022c7220 */ /* 0x044fe40000410000 */
[----:B------:R-:W-:Y:S04]  /*ca60*/  FFMA.FTZ R2, R2, R249, R245 ;  /* 0x000000f902027223 */ /* 0x000fe800000100f5 */
[----:B------:R-:W-:Y:S01]  /*ca70*/  FADD.FTZ R2, R248, R2 ;  /* 0x00000002f8027221 */ /* 0x000fe20000010000 */
[C---:B----4-:R-:W-:Y:S03]  /*ca80*/  HMMA.16816.F32 R44, R76.reuse, R80, R44 ;  /* 0x000000504c2c723c */ /* 0x050fe6000000182c */
[--C-:B-1----:R-:W-:Y:S04]  /*ca90*/  FFMA.FTZ R70, R147, c[0x0][0x2d0], -R144.reuse ;  /* 0x0000b40093467a23 */ /* 0x102fe80000010890 */
[----:B------:R1:W2:Y:S01]  /*caa0*/  MUFU.EX2 R230, R70 ;  /* 0x0000004600e67308 */ /* 0x0002a20000000800 */
[C---:B------:R-:W-:Y:S01]  /*cab0*/  HMMA.16816.F32 R48, R76.reuse, R82, R48 ;  /* 0x000000524c30723c */ /* 0x040fe20000001830 */
[----:B------:R-:W4:Y:S07]  /*cac0*/  LDSM.16.MT88.4 R80, [R197+0x900] ;  /* 0x00090000c550783b */ /* 0x000f2e0000004200 */
[C---:B------:R-:W-:Y:S08]  /*cad0*/  HMMA.16816.F32 R52, R76.reuse, R84, R52 ;  /* 0x000000544c34723c */ /* 0x040ff00000001834 */
[C---:B------:R-:W-:Y:S01]  /*cae0*/  HMMA.16816.F32 R56, R76.reuse, R86, R56 ;  /* 0x000000564c38723c */ /* 0x040fe20000001838 */
[----:B------:R-:W2:Y:S03]  /*caf0*/  LDSM.16.MT88.4 R84, [R198+0x900] ;  /* 0x00090000c654783b */ /* 0x000ea60000004200 */
[--C-:B-1----:R-:W-:Y:S04]  /*cb00*/  FFMA.FTZ R70, R148, c[0x0][0x2d0], -R69.reuse ;  /* 0x0000b40094467a23 */ /* 0x102fe80000010845 */
[C---:B------:R-:W-:Y:S01]  /*cb10*/  HMMA.16816.F32 R60, R76.reuse, R88, R60 ;  /* 0x000000584c3c723c */ /* 0x040fe2000000183c */
[----:B------:R1:W-:Y:S07]  /*cb20*/  MUFU.EX2 R118, R70 ;  /* 0x0000004600767308 */ /* 0x0003ee0000000800 */
[----:B------:R-:W-:Y:S01]  /*cb30*/  HMMA.16816.F32 R64, R76, R90, R64 ;  /* 0x0000005a4c40723c */ /* 0x000fe20000001840 */
[----:B------:R-:W2:Y:S06]  /*cb40*/  LDSM.16.MT88.4 R88, [R197+0x3900] ;  /* 0x00390000c558783b */ /* 0x000eac0000004200 */
[----:B---3--:R-:W-:Y:S02]  /*cb50*/  F2FP.PACK_AB R76, R239, R240 ;  /* 0x000000f0ef4c723e */ /* 0x008fe400000000ff */
[----:B-----5:R-:W-:Y:S03]  /*cb60*/  F2FP.PACK_AB R77, R237, R238 ;  /* 0x000000eeed4d723e */ /* 0x020fe600000000ff */
[----:B------:R-:W-:Y:S02]  /*cb70*/  F2FP.PACK_AB R78, R235, R236 ;  /* 0x000000eceb4e723e */ /* 0x000fe400000000ff */
[----:B------:R-:W-:Y:S01]  /*cb80*/  F2FP.PACK_AB R79, R233, R234 ;  /* 0x000000eae94f723e */ /* 0x000fe200000000ff */
[--C-:B-1----:R-:W-:Y:S06]  /*cb90*/  FFMA.FTZ R70, R149, c[0x0][0x2d0], -R69.reuse ;  /* 0x0000b40095467a23 */ /* 0x102fec0000010845 */
[C---:B----4-:R-:W-:Y:S01]  /*cba0*/  HMMA.16816.F32 R4, R76.reuse, R80, R4 ;  /* 0x000000504c04723c */ /* 0x050fe20000001804 */
[----:B------:R1:W3:Y:S07]  /*cbb0*/  MUFU.EX2 R117, R70 ;  /* 0x0000004600757308 */ /* 0x0002ee0000000800 */
[C---:B------:R-:W-:Y:S01]  /*cbc0*/  HMMA.16816.F32 R8, R76.reuse, R82, R8 ;  /* 0x000000524c08723c */ /* 0x040fe20000001808 */
[----:B------:R-:W4:Y:S07]  /*cbd0*/  LDSM.16.MT88.4 R80, [R198+0x3900] ;  /* 0x00390000c650783b */ /* 0x000f2e0000004200 */
[C---:B--2---:R-:W-:Y:S08]  /*cbe0*/  HMMA.16816.F32 R12, R76.reuse, R84, R12 ;  /* 0x000000544c0c723c */ /* 0x044ff0000000180c */
[C---:B------:R-:W-:Y:S01]  /*cbf0*/  HMMA.16816.F32 R16, R76.reuse, R86, R16 ;  /* 0x000000564c10723c */ /* 0x040fe20000001810 */
[----:B------:R-:W2:Y:S03]  /*cc00*/  LDSM.16.MT88.4 R84, [R201+0x3900] ;  /* 0x00390000c954783b */ /* 0x000ea60000004200 */
[--C-:B-1----:R-:W-:Y:S04]  /*cc10*/  FFMA.FTZ R70, R156, c[0x0][0x2d0], -R144.reuse ;  /* 0x0000b4009c467a23 */ /* 0x102fe80000010890 */
[C---:B------:R-:W-:Y:S01]  /*cc20*/  HMMA.16816.F32 R20, R76.reuse, R92, R20 ;  /* 0x0000005c4c14723c */ /* 0x040fe20000001814 */
[----:B------:R1:W-:Y:S07]  /*cc30*/  MUFU.EX2 R116, R70 ;  /* 0x0000004600747308 */ /* 0x0003ee0000000800 */
[C---:B------:R-:W-:Y:S01]  /*cc40*/  HMMA.16816.F32 R24, R76.reuse, R94, R24 ;  /* 0x0000005e4c18723c */ /* 0x040fe20000001818 */
[----:B------:R-:W5:Y:S07]  /*cc50*/  LDSM.16.MT88.4 R92, [R200+0x3900] ;  /* 0x00390000c85c783b */ /* 0x000f6e0000004200 */
[C---:B------:R-:W-:Y:S08]  /*cc60*/  HMMA.16816.F32 R28, R76.reuse, R96, R28 ;  /* 0x000000604c1c723c */ /* 0x040ff0000000181c */
[C---:B------:R-:W-:Y:S01]  /*cc70*/  HMMA.16816.F32 R32, R76.reuse, R98, R32 ;  /* 0x000000624c20723c */ /* 0x040fe20000001820 */
[----:B------:R-:W-:Y:S03]  /*cc80*/  LDSM.16.MT88.4 R96, [R200+0x4100] ;  /* 0x00410000c860783b */ /* 0x000fe60000004200 */
[--C-:B-1----:R-:W-:Y:S04]  /*cc90*/  FFMA.FTZ R70, R150, c[0x0][0x2d0], -R144.reuse ;  /* 0x0000b40096467a23 */ /* 0x102fe80000010890 */
[C---:B------:R-:W-:Y:S01]  /*cca0*/  HMMA.16816.F32 R36, R76.reuse, R88, R36 ;  /* 0x000000584c24723c */ /* 0x040fe20000001824 */
[----:B------:R1:W1:Y:S07]  /*ccb0*/  MUFU.EX2 R229, R70 ;  /* 0x0000004600e57308 */ /* 0x00026e0000000800 */
[C---:B------:R-:W-:Y:S01]  /*ccc0*/  HMMA.16816.F32 R40, R76.reuse, R90, R40 ;  /* 0x0000005a4c28723c */ /* 0x040fe20000001828 */
[----:B------:R-:W-:Y:S07]  /*ccd0*/  LDSM.16.MT88.4 R88, [R198+0x1100] ;  /* 0x00110000c658783b */ /* 0x000fee0000004200 */
[C---:B----4-:R-:W-:Y:S08]  /*cce0*/  HMMA.16816.F32 R44, R76.reuse, R80, R44 ;  /* 0x000000504c2c723c */ /* 0x050ff0000000182c */
[C---:B------:R-:W-:Y:S01]  /*ccf0*/  HMMA.16816.F32 R48, R76.reuse, R82, R48 ;  /* 0x000000524c30723c */ /* 0x040fe20000001830 */
[----:B------:R-:W4:Y:S03]  /*cd00*/  LDSM.16.MT88.4 R80, [R197+0x1100] ;  /* 0x00110000c550783b */ /* 0x000f260000004200 */
[--C-:B-1----:R-:W-:Y:S04]  /*cd10*/  FFMA.FTZ R70, R151, c[0x0][0x2d0], -R69.reuse ;  /* 0x0000b40097467a23 */ /* 0x102fe80000010845 */
[C---:B--2---:R-:W-:Y:S01]  /*cd20*/  HMMA.16816.F32 R52, R76.reuse, R84, R52 ;  /* 0x000000544c34723c */ /* 0x044fe20000001834 */
[----:B------:R1:W-:Y:S07]  /*cd30*/  MUFU.EX2 R228, R70 ;  /* 0x0000004600e47308 */ /* 0x0003ee0000000800 */
[C---:B------:R-:W-:Y:S01]  /*cd40*/  HMMA.16816.F32 R56, R76.reuse, R86, R56 ;  /* 0x000000564c38723c */ /* 0x040fe20000001838 */
[----:B------:R-:W2:Y:S07]  /*cd50*/  LDSM.16.MT88.4 R84, [R201+0x1100] ;  /* 0x00110000c954783b */ /* 0x000eae0000004200 */
[C---:B-----5:R-:W-:Y:S08]  /*cd60*/  HMMA.16816.F32 R60, R76.reuse, R92, R60 ;  /* 0x0000005c4c3c723c */ /* 0x060ff0000000183c */
[----:B------:R-:W-:Y:S01]  /*cd70*/  HMMA.16816.F32 R64, R76, R94, R64 ;  /* 0x0000005e4c40723c */ /* 0x000fe20000001840 */
[----:B------:R-:W5:Y:S03]  /*cd80*/  LDSM.16.MT88.4 R92, [R200+0x1100] ;  /* 0x00110000c85c783b */ /* 0x000f660000004200 */
[--C-:B-1----:R-:W-:Y:S03]  /*cd90*/  FFMA.FTZ R70, R157, c[0x0][0x2d0], -R69.reuse ;  /* 0x0000b4009d467a23 */ /* 0x102fe60000010845 */
[----:B------:R-:W-:Y:S01]  /*cda0*/  F2FP.PACK_AB R76, R230, R119 ;  /* 0x00000077e64c723e */ /* 0x000fe200000000ff */
[----:B------:R1:W1:Y:S01]  /*cdb0*/  MUFU.EX2 R227, R70 ;  /* 0x0000004600e37308 */ /* 0x0002620000000800 */
[----:B---3--:R-:W-:Y:S03]  /*cdc0*/  F2FP.PACK_AB R77, R117, R118 ;  /* 0x00000076754d723e */ /* 0x008fe600000000ff */
[----:B------:R-:W-:Y:S01]  /*cdd0*/  F2FP.PACK_AB R78, R229, R116 ;  /* 0x00000074e54e723e */ /* 0x000fe200000000ff */
[--C-:B-1----:R-:W-:Y:S01]  /*cde0*/  FFMA.FTZ R70, R158, c[0x0][0x2d0], -R144.reuse ;  /* 0x0000b4009e467a23 */ /* 0x102fe20000010890 */
[----:B------:R-:W-:Y:S01]  /*cdf0*/  F2FP.PACK_AB R79, R227, R228 ;  /* 0x000000e4e34f723e */ /* 0x000fe200000000ff */
[----:B------:R-:W3:Y:S03]  /*ce00*/  LDL R158, [R1+0xc] ;  /* 0x00000c00019e7983 */ /* 0x000ee60000100800 */
[----:B------:R1:W-:Y:S03]  /*ce10*/  MUFU.EX2 R157, R70 ;  /* 0x00000046009d7308 */ /* 0x0003e60000000800 */
[C---:B----4-:R-:W-:Y:S08]  /*ce20*/  HMMA.16816.F32 R4, R76.reuse, R80, R4 ;  /* 0x000000504c04723c */ /* 0x050ff00000001804 */
[C---:B------:R-:W-:Y:S01]  /*ce30*/  HMMA.16816.F32 R8, R76.reuse, R82, R8 ;  /* 0x000000524c08723c */ /* 0x040fe20000001808 */
[----:B------:R-:W4:Y:S07]  /*ce40*/  LDSM.16.MT88.4 R80, [R197+0x4100] ;  /* 0x00410000c550783b */ /* 0x000f2e0000004200 */
[C---:B------:R-:W-:Y:S04]  /*ce50*/  HMMA.16816.F32 R12, R76.reuse, R88, R12 ;  /* 0x000000584c0c723c */ /* 0x040fe8000000180c */
[--C-:B-1----:R-:W-:Y:S04]  /*ce60*/  FFMA.FTZ R70, R159, c[0x0][0x2d0], -R144.reuse ;  /* 0x0000b4009f467a23 */ /* 0x102fe80000010890 */
[C---:B------:R-:W-:Y:S01]  /*ce70*/  HMMA.16816.F32 R16, R76.reuse, R90, R16 ;  /* 0x0000005a4c10723c */ /* 0x040fe20000001810 */
[----:B------:R1:W1:Y:S01]  /*ce80*/  MUFU.EX2 R156, R70 ;  /* 0x00000046009c7308 */ /* 0x0002620000000800 */
[----:B------:R-:W4:Y:S06]  /*ce90*/  LDSM.16.MT88.4 R88, [R198+0x4100] ;  /* 0x00410000c658783b */ /* 0x000f2c0000004200 */
[C---:B--2---:R-:W-:Y:S08]  /*cea0*/  HMMA.16816.F32 R20, R76.reuse, R84, R20 ;  /* 0x000000544c14723c */ /* 0x044ff00000001814 */
[C---:B------:R-:W-:Y:S01]  /*ceb0*/  HMMA.16816.F32 R24, R76.reuse, R86, R24 ;  /* 0x000000564c18723c */ /* 0x040fe20000001818 */
[----:B------:R-:W2:Y:S07]  /*cec0*/  LDSM.16.MT88.4 R84, [R201+0x4100] ;  /* 0x00410000c954783b */ /* 0x000eae0000004200 */
[C---:B-----5:R-:W-:Y:S04]  /*ced0*/  HMMA.16816.F32 R28, R76.reuse, R92, R28 ;  /* 0x0000005c4c1c723c */ /* 0x060fe8000000181c */
[--C-:B-1----:R-:W-:Y:S04]  /*cee0*/  FFMA.FTZ R70, R160, c[0x0][0x2d0], -R69.reuse ;  /* 0x0000b400a0467a23 */ /* 0x102fe80000010845 */
[C---:B------:R-:W-:Y:S01]  /*cef0*/  HMMA.16816.F32 R32, R76.reuse, R94, R32 ;  /* 0x0000005e4c20723c */ /* 0x040fe20000001820 */
[----:B------:R1:W-:Y:S01]  /*cf00*/  MUFU.EX2 R151, R70 ;  /* 0x0000004600977308 */ /* 0x0003e20000000800 */
[----:B------:R-:W5:Y:S06]  /*cf10*/  LDSM.16.MT88.4 R92, [R197+0x1900] ;  /* 0x00190000c55c783b */ /* 0x000f6c0000004200 */
[C---:B----4-:R-:W-:Y:S08]  /*cf20*/  HMMA.16816.F32 R36, R76.reuse, R80, R36 ;  /* 0x000000504c24723c */ /* 0x050ff00000001824 */
[C---:B------:R-:W-:Y:S01]  /*cf30*/  HMMA.16816.F32 R40, R76.reuse, R82, R40 ;  /* 0x000000524c28723c */ /* 0x040fe20000001828 */
[----:B------:R-:W4:Y:S07]  /*cf40*/  LDSM.16.MT88.4 R80, [R198+0x1900] ;  /* 0x00190000c650783b */ /* 0x000f2e0000004200 */
[C---:B------:R-:W-:Y:S04]  /*cf50*/  HMMA.16816.F32 R44, R76.reuse, R88, R44 ;  /* 0x000000584c2c723c */ /* 0x040fe8000000182c */
[--C-:B-1----:R-:W-:Y:S04]  /*cf60*/  FFMA.FTZ R70, R161, c[0x0][0x2d0], -R69.reuse ;  /* 0x0000b400a1467a23 */ /* 0x102fe80000010845 */
[C---:B------:R-:W-:Y:S01]  /*cf70*/  HMMA.16816.F32 R48, R76.reuse, R90, R48 ;  /* 0x0000005a4c30723c */ /* 0x040fe20000001830 */
[----:B------:R1:W1:Y:S01]  /*cf80*/  MUFU.EX2 R150, R70 ;  /* 0x0000004600967308 */ /* 0x0002620000000800 */
[----:B------:R-:W-:Y:S06]  /*cf90*/  LDSM.16.MT88.4 R88, [R200+0x1900] ;  /* 0x00190000c858783b */ /* 0x000fec0000004200 */
[C---:B--2---:R-:W-:Y:S08]  /*cfa0*/  HMMA.16816.F32 R52, R76.reuse, R84, R52 ;  /* 0x000000544c34723c */ /* 0x044ff00000001834 */
[C---:B------:R-:W-:Y:S01]  /*cfb0*/  HMMA.16816.F32 R56, R76.reuse, R86, R56 ;  /* 0x000000564c38723c */ /* 0x040fe20000001838 */
[----:B------:R-:W2:Y:S07]  /*cfc0*/  LDSM.16.MT88.4 R84, [R201+0x1900] ;  /* 0x00190000c954783b */ /* 0x000eae0000004200 */
[C---:B------:R-:W-:Y:S04]  /*cfd0*/  HMMA.16816.F32 R60, R76.reuse, R96, R60 ;  /* 0x000000604c3c723c */ /* 0x040fe8000000183c */
[--C-:B-1----:R-:W-:Y:S04]  /*cfe0*/  FFMA.FTZ R70, R162, c[0x0][0x2d0], -R144.reuse ;  /* 0x0000b400a2467a23 */ /* 0x102fe80000010890 */
[----:B------:R-:W-:Y:S01]  /*cff0*/  HMMA.16816.F32 R64, R76, R98, R64 ;  /* 0x000000624c40723c */ /* 0x000fe20000001840 */
[----:B------:R1:W-:Y:S01]  /*d000*/  MUFU.EX2 R149, R70 ;  /* 0x0000004600957308 */ /* 0x0003e20000000800 */
[----:B------:R-:W-:Y:S05]  /*d010*/  LDSM.16.MT88.4 R96, [R201+0x4900] ;  /* 0x00490000c960783b */ /* 0x000fea0000004200 */
[----:B------:R-:W-:Y:S02]  /*d020*/  F2FP.PACK_AB R76, R156, R157 ;  /* 0x0000009d9c4c723e */ /* 0x000fe400000000ff */
[----:B------:R-:W-:Y:S03]  /*d030*/  F2FP.PACK_AB R77, R150, R151 ;  /* 0x00000097964d723e */ /* 0x000fe600000000ff */
[--C-:B-1----:R-:W-:Y:S04]  /*d040*/  FFMA.FTZ R70, R163, c[0x0][0x2d0], -R144.reuse ;  /* 0x0000b400a3467a23 */ /* 0x102fe80000010890 */
[----:B------:R1:W1:Y:S02]  /*d050*/  MUFU.EX2 R148, R70 ;  /* 0x0000004600947308 */ /* 0x0002640000000800 */
[--C-:B-1----:R-:W-:Y:S01]  /*d060*/  FFMA.FTZ R70, R164, c[0x0][0x2d0], -R69.reuse ;  /* 0x0000b400a4467a23 */ /* 0x102fe20000010845 */
[----:B------:R-:W-:Y:S07]  /*d070*/  F2FP.PACK_AB R78, R148, R149 ;  /* 0x00000095944e723e */ /* 0x000fee00000000ff */
[----:B------:R1:W-:Y:S02]  /*d080*/  MUFU.EX2 R147, R70 ;  /* 0x0000004600937308 */ /* 0x0003e40000000800 */
[--C-:B-1----:R-:W-:Y:S08]  /*d090*/  FFMA.FTZ R70, R165, c[0x0][0x2d0], -R69.reuse ;  /* 0x0000b400a5467a23 */ /* 0x102ff00000010845 */
[----:B------:R1:W1:Y:S02]  /*d0a0*/  MUFU.EX2 R146, R70 ;  /* 0x0000004600927308 */ /* 0x0002640000000800 */
[--C-:B-1----:R-:W-:Y:S01]  /*d0b0*/  FFMA.FTZ R70, R166, c[0x0][0x2d0], -R144.reuse ;  /* 0x0000b400a6467a23 */ /* 0x102fe20000010890 */
[----:B------:R-:W-:Y:S07]  /*d0c0*/  F2FP.PACK_AB R79, R146, R147 ;  /* 0x00000093924f723e */ /* 0x000fee00000000ff */
[----:B------:R1:W-:Y:S01]  /*d0d0*/  MUFU.EX2 R145, R70 ;  /* 0x0000004600917308 */ /* 0x0003e20000000800 */
[C---:B-----5:R-:W-:Y:S08]  /*d0e0*/  HMMA.16816.F32 R4, R76.reuse, R92, R4 ;  /* 0x0000005c4c04723c */ /* 0x060ff00000001804 */
[C---:B------:R-:W-:Y:S01]  /*d0f0*/  HMMA.16816.F32 R8, R76.reuse, R94, R8 ;  /* 0x0000005e4c08723c */ /* 0x040fe20000001808 */
[----:B------:R-:W5:Y:S07]  /*d100*/  LDSM.16.MT88.4 R92, [R197+0x4900] ;  /* 0x00490000c55c783b */ /* 0x000f6e0000004200 */
[C---:B----4-:R-:W-:Y:S04]  /*d110*/  HMMA.16816.F32 R12, R76.reuse, R80, R12 ;  /* 0x000000504c0c723c */ /* 0x050fe8000000180c */
[--C-:B-1----:R-:W-:Y:S04]  /*d120*/  FFMA.FTZ R70, R167, c[0x0][0x2d0], -R144.reuse ;  /* 0x0000b400a7467a23 */ /* 0x102fe80000010890 */
[C---:B------:R-:W-:Y:S01]  /*d130*/  HMMA.16816.F32 R16, R76.reuse, R82, R16 ;  /* 0x000000524c10723c */ /* 0x040fe20000001810 */
[----:B------:R1:W4:Y:S01]  /*d140*/  MUFU.EX2 R143, R70 ;  /* 0x00000046008f7308 */ /* 0x0003220000000800 */
[----:B------:R-:W4:Y:S06]  /*d150*/  LDSM.16.MT88.4 R80, [R198+0x4900] ;  /* 0x00490000c650783b */ /* 0x000f2c0000004200 */
[C---:B--2---:R-:W-:Y:S08]  /*d160*/  HMMA.16816.F32 R20, R76.reuse, R84, R20 ;  /* 0x000000544c14723c */ /* 0x044ff00000001814 */
[C---:B------:R-:W-:Y:S01]  /*d170*/  HMMA.16816.F32 R24, R76.reuse, R86, R24 ;  /* 0x000000564c18723c */ /* 0x040fe20000001818 */
[----:B------:R-:W2:Y:S07]  /*d180*/  LDSM.16.MT88.4 R84, [R197+0x2100] ;  /* 0x00210000c554783b */ /* 0x000eae0000004200 */
[C---:B------:R-:W-:Y:S04]  /*d190*/  HMMA.16816.F32 R28, R76.reuse, R88, R28 ;  /* 0x000000584c1c723c */ /* 0x040fe8000000181c */
[--C-:B-1----:R-:W-:Y:S04]  /*d1a0*/  FFMA.FTZ R70, R169, c[0x0][0x2d0], -R69.reuse ;  /* 0x0000b400a9467a23 */ /* 0x102fe80000010845 */
[C---:B------:R-:W-:Y:S01]  /*d1b0*/  HMMA.16816.F32 R32, R76.reuse, R90, R32 ;  /* 0x0000005a4c20723c */ /* 0x040fe20000001820 */
[----:B------:R1:W-:Y:S01]  /*d1c0*/  MUFU.EX2 R142, R70 ;  /* 0x00000046008e7308 */ /* 0x0003e20000000800 */
[----:B------:R-:W2:Y:S01]  /*d1d0*/  LDSM.16.MT88.4 R88, [R198+0x2100] ;  /* 0x00210000c658783b */ /* 0x000ea20000004200 */
[----:B---3--:R-:W-:Y:S05]  /*d1e0*/  ISETP.GT.AND P0, PT, R218, R158, PT ;  /* 0x0000009eda00720c */ /* 0x008fea0003f04270 */
[C---:B-----5:R-:W-:Y:S08]  /*d1f0*/  HMMA.16816.F32 R36, R76.reuse, R92, R36 ;  /* 0x0000005c4c24723c */ /* 0x060ff00000001824 */
[C---:B------:R-:W-:Y:S01]  /*d200*/  HMMA.16816.F32 R40, R76.reuse, R94, R40 ;  /* 0x0000005e4c28723c */ /* 0x040fe20000001828 */
[----:B------:R-:W-:Y:S07]  /*d210*/  LDSM.16.MT88.4 R92, [R200+0x2100] ;  /* 0x00210000c85c783b */ /* 0x000fee0000004200 */
[C---:B----4-:R-:W-:Y:S04]  /*d220*/  HMMA.16816.F32 R44, R76.reuse, R80, R44 ;  /* 0x000000504c2c723c */ /* 0x050fe8000000182c */
[--C-:B-1----:R-:W-:Y:S04]  /*d230*/  FFMA.FTZ R70, R170, c[0x0][0x2d0], -R69.reuse ;  /* 0x0000b400aa467a23 */ /* 0x102fe80000010845 */
[C---:B------:R-:W-:Y:S01]  /*d240*/  HMMA.16816.F32 R48, R76.reuse, R82, R48 ;  /* 0x000000524c30723c */ /* 0x040fe20000001830 */
[----:B------:R1:W3:Y:S01]  /*d250*/  MUFU.EX2 R141, R70 ;  /* 0x00000046008d7308 */ /* 0x0002e20000000800 */
[----:B------:R-:W4:Y:S06]  /*d260*/  LDSM.16.MT88.4 R80, [R201+0x2100] ;  /* 0x00210000c950783b */ /* 0x000f2c0000004200 */
        /* <DEDUP_REMOVED lines=8> */
[----:B------:R-:W-:Y:S02]  /*d2f0*/  F2FP.PACK_AB R76, R143, R145 ;  /* 0x000000918f4c723e */ /* 0x000fe400000000ff */
[----:B---3--:R-:W-:Y:S03]  /*d300*/  F2FP.PACK_AB R77, R141, R142 ;  /* 0x0000008e8d4d723e */ /* 0x008fe600000000ff */
        /* <DEDUP_REMOVED lines=10> */
[C---:B--2---:R-:W-:Y:S08]  /*d3b0*/  HMMA.16816.F32 R4, R76.reuse, R84, R4 ;  /* 0x000000544c04723c */ /* 0x044ff00000001804 */
[C---:B------:R-:W-:Y:S01]  /*d3c0*/  HMMA.16816.F32 R8, R76.reuse, R86, R8 ;  /* 0x000000564c08723c */ /* 0x040fe20000001808 */
[----:B------:R-:W2:Y:S07]  /*d3d0*/  LDSM.16.MT88.4 R84, [R197+0x5100] ;  /* 0x00510000c554783b */ /* 0x000eae0000004200 */
[C---:B------:R-:W-:Y:S04]  /*d3e0*/  HMMA.16816.F32 R12, R76.reuse, R88, R12 ;  /* 0x000000584c0c723c */ /* 0x040fe8000000180c */
[--C-:B-1----:R-:W-:Y:S04]  /*d3f0*/  FFMA.FTZ R70, R190, c[0x0][0x2d0], -R144.reuse ;  /* 0x0000b400be467a23 */ /* 0x102fe80000010890 */
[C---:B------:R-:W-:Y:S01]  /*d400*/  HMMA.16816.F32 R16, R76.reuse, R90, R16 ;  /* 0x0000005a4c10723c */ /* 0x040fe20000001810 */
[----:B------:R1:W3:Y:S01]  /*d410*/  MUFU.EX2 R135, R70 ;  /* 0x0000004600877308 */ /* 0x0002e20000000800 */
[----:B------:R-:W5:Y:S06]  /*d420*/  LDSM.16.MT88.4 R88, [R198+0x5100] ;  /* 0x00510000c658783b */ /* 0x000f6c0000004200 */
[C---:B----4-:R-:W-:Y:S08]  /*d430*/  HMMA.16816.F32 R20, R76.reuse, R80, R20 ;  /* 0x000000504c14723c */ /* 0x050ff00000001814 */
[C---:B------:R-:W-:Y:S01]  /*d440*/  HMMA.16816.F32 R24, R76.reuse, R82, R24 ;  /* 0x000000524c18723c */ /* 0x040fe20000001818 */
[----:B------:R-:W4:Y:S07]  /*d450*/  LDSM.16.MT88.4 R80, [R200+0x5100] ;  /* 0x00510000c850783b */ /* 0x000f2e0000004200 */
[C---:B------:R-:W-:Y:S04]  /*d460*/  HMMA.16816.F32 R28, R76.reuse, R92, R28 ;  /* 0x0000005c4c1c723c */ /* 0x040fe8000000181c */
[--C-:B-1----:R-:W-:Y:S01]  /*d470*/  FFMA.FTZ R70, R215, c[0x0][0x2d0], -R69.reuse ;  /* 0x0000b400d7467a23 */ /* 0x102fe20000010845 */
[----:B------:R-:W-:Y:S03]  /*d480*/  IADD3 R215, R218, -0x1, RZ ;  /* 0xffffffffdad77810 */ /* 0x000fe60007ffe0ff */
[C---:B------:R-:W-:Y:S01]  /*d490*/  HMMA.16816.F32 R32, R76.reuse, R94, R32 ;  /* 0x0000005e4c20723c */ /* 0x040fe20000001820 */
[----:B------:R1:W-:Y:S01]  /*d4a0*/  MUFU.EX2 R134, R70 ;  /* 0x0000004600867308 */ /* 0x0003e20000000800 */
[----:B------:R-:W4:Y:S02]  /*d4b0*/  LDSM.16.MT88.4 R92, [R197+0x2900] ;  /* 0x00290000c55c783b */ /* 0x000f240000004200 */
[----:B------:R-:W-:Y:S04]  /*d4c0*/  MOV R218, R215 ;  /* 0x000000d700da7202 */ /* 0x000fe80000000f00 */
[C---:B--2---:R-:W-:Y:S08]  /*d4d0*/  HMMA.16816.F32 R36, R76.reuse, R84, R36 ;  /* 0x000000544c24723c */ /* 0x044ff00000001824 */
[C---:B------:R-:W-:Y:S08]  /*d4e0*/  HMMA.16816.F32 R40, R76.reuse, R86, R40 ;  /* 0x000000564c28723c */ /* 0x040ff00000001828 */
[C---:B-----5:R-:W-:Y:S04]  /*d4f0*/  HMMA.16816.F32 R44, R76.reuse, R88, R44 ;  /* 0x000000584c2c723c */ /* 0x060fe8000000182c */
[--C-:B-1----:R-:W-:Y:S02]  /*d500*/  FFMA.FTZ R70, R223, c[0x0][0x2d0], -R69.reuse ;  /* 0x0000b400df467a23 */ /* 0x102fe40000010845 */
[----:B------:R-:W-:Y:S01]  /*d510*/  FFMA.FTZ R69, R72, c[0x0][0x2d0], -R69 ;  /* 0x0000b40048457a23 */ /* 0x000fe20000010845 */
[----:B---3--:R-:W-:Y:S01]  /*d520*/  F2FP.PACK_AB R72, R135, R136 ;  /* 0x000000888748723e */ /* 0x008fe200000000ff */
[C---:B------:R-:W-:Y:S01]  /*d530*/  HMMA.16816.F32 R48, R76.reuse, R90, R48 ;  /* 0x0000005a4c30723c */ /* 0x040fe20000001830 */
[----:B------:R1:W2:Y:S07]  /*d540*/  MUFU.EX2 R133, R70 ;  /* 0x0000004600857308 */ /* 0x0002ae0000000800 */
[C---:B------:R-:W-:Y:S03]  /*d550*/  HMMA.16816.F32 R52, R76.reuse, R96, R52 ;  /* 0x000000604c34723c */ /* 0x040fe60000001834 */
[----:B------:R-:W3:Y:S05]  /*d560*/  MUFU.EX2 R69, R69 ;  /* 0x0000004500457308 */ /* 0x000eea0000000800 */
[C---:B------:R-:W-:Y:S08]  /*d570*/  HMMA.16816.F32 R56, R76.reuse, R98, R56 ;  /* 0x000000624c38723c */ /* 0x040ff00000001838 */
[C---:B----4-:R-:W-:Y:S04]  /*d580*/  HMMA.16816.F32 R60, R76.reuse, R80, R60 ;  /* 0x000000504c3c723c */ /* 0x050fe8000000183c */
[--C-:B-1----:R-:W-:Y:S01]  /*d590*/  FFMA.FTZ R70, R224, c[0x0][0x2d0], -R144.reuse ;  /* 0x0000b400e0467a23 */ /* 0x102fe20000010890 */
[----:B--2---:R-:W-:Y:S03]  /*d5a0*/  F2FP.PACK_AB R73, R133, R134 ;  /* 0x000000868549723e */ /* 0x004fe600000000ff */
[----:B------:R-:W-:Y:S01]  /*d5b0*/  HMMA.16816.F32 R64, R76, R82, R64 ;  /* 0x000000524c40723c */ /* 0x000fe20000001840 */
[----:B------:R1:W-:Y:S03]  /*d5c0*/  MUFU.EX2 R132, R70 ;  /* 0x0000004600847308 */ /* 0x0003e60000000800 */
[----:B---3--:R-:W-:Y:S01]  /*d5d0*/  F2FP.PACK_AB R75, R69, R71 ;  /* 0x00000047454b723e */ /* 0x008fe200000000ff */
[----:B-1----:R-:W-:Y:S06]  /*d5e0*/  FFMA.FTZ R70, R225, c[0x0][0x2d0], -R144 ;  /* 0x0000b400e1467a23 */ /* 0x002fec0000010890 */
[----:B------:R-:W1:Y:S02]  /*d5f0*/  MUFU.EX2 R70, R70 ;  /* 0x0000004600467308 */ /* 0x000e640000000800 */
[----:B-1----:R-:W-:Y:S07]  /*d600*/  F2FP.PACK_AB R74, R70, R132 ;  /* 0x00000084464a723e */ /* 0x002fee00000000ff */
[C---:B------:R-:W-:Y:S01]  /*d610*/  HMMA.16816.F32 R76, R72.reuse, R92, R4 ;  /* 0x0000005c484c723c */ /* 0x040fe20000001804 */
[----:B------:R-:W1:Y:S07]  /*d620*/  LDSM.16.MT88.4 R4, [R201+0x5900] ;  /* 0x00590000c904783b */ /* 0x000e6e0000004200 */
[C---:B------:R-:W-:Y:S07]  /*d630*/  HMMA.16816.F32 R80, R72.reuse, R94, R8 ;  /* 0x0000005e4850723c */ /* 0x040fee0000001808 */
        /* <DEDUP_REMOVED lines=9> */
[----:B------:R-:W2:Y:S01]  /*d6d0*/  LDSM.16.MT88.4 R8, [R200+0x5900] ;  /* 0x00590000c808783b */ /* 0x000ea20000004200 */
        /* <DEDUP_REMOVED lines=25> */
[C---:B-1----:R-:W-:Y:S03]  /*d870*/  HMMA.16816.F32 R52, R72.reuse, R4, R52 ;  /* 0x000000044834723c */ /* 0x042fe60000001834 */
[----:B------:R-:W-:Y:S02]  /*d880*/  FADD.FTZ R0, R148, R0 ;  /* 0x0000000094007221 */ /* 0x000fe40000010000 */
[----:B------:R-:W-:Y:S02]  /*d890*/  FADD.FTZ R2, R146, R2 ;  /* 0x0000000292027221 */ /* 0x000fe40000010000 */
[----:B------:R-:W-:Y:S01]  /*d8a0*/  FADD.FTZ R0, R145, R0 ;  /* 0x0000000091007221 */ /* 0x000fe20000010000 */
[C---:B------:R-:W-:Y:S04]  /*d8b0*/  HMMA.16816.F32 R56, R72.reuse, R6, R56 ;  /* 0x000000064838723c */ /* 0x040fe80000001838 */
[----:B------:R-:W-:Y:S02]  /*d8c0*/  FADD.FTZ R2, R142, R2 ;  /* 0x000000028e027221 */ /* 0x000fe40000010000 */
[----:B------:R-:W-:Y:S02]  /*d8d0*/  FADD.FTZ R0, R143, R0 ;  /* 0x000000008f007221 */ /* 0x000fe40000010000 */
[----:B------:R-:W-:Y:S01]  /*d8e0*/  FADD.FTZ R2, R141, R2 ;  /* 0x000000028d027221 */ /* 0x000fe20000010000 */
[C---:B--2---:R-:W-:Y:S03]  /*d8f0*/  HMMA.16816.F32 R60, R72.reuse, R8, R60 ;  /* 0x00000008483c723c */ /* 0x044fe6000000183c */
[----:B------:R-:W-:Y:S02]  /*d900*/  FADD.FTZ R0, R140, R0 ;  /* 0x000000008c007221 */ /* 0x000fe40000010000 */
[----:B------:R-:W-:Y:S02]  /*d910*/  FADD.FTZ R2, R138, R2 ;  /* 0x000000028a027221 */ /* 0x000fe40000010000 */
        /* <DEDUP_REMOVED lines=8> */
[----:B------:R-:W-:Y:S02]  /*d9a0*/  FADD.FTZ R0, R71, R0 ;  /* 0x0000000047007221 */ /* 0x000fe40000010000 */
[----:B------:R-:W-:Y:S01]  /*d9b0*/  FADD.FTZ R249, R70, R2 ;  /* 0x0000000246f97221 */ /* 0x000fe20000010000 */
[----:B------:R-:W-:Y:S01]  /*d9c0*/  MOV R70, R3 ;  /* 0x0000000300467202 */ /* 0x000fe20000000f00 */
[----:B------:R-:W-:Y:S01]  /*d9d0*/  FADD.FTZ R250, R69, R0 ;  /* 0x0000000045fa7221 */ /* 0x000fe20000010000 */
[----:B------:R-:W-:Y:S01]  /*d9e0*/  MOV R69, R68 ;  /* 0x0000004400457202 */ /* 0x000fe20000000f00 */
[----:B------:R-:W-:-:S05]  /*d9f0*/  @P0 BRA `(.L_x_272) ;  /* 0xffffcd4000000947 */ /* 0x000fca000383ffff */
.L_x_269:
[----:B------:R-:W-:-:S13]  /*da00*/  ISETP.GE.AND P0, PT, R215, R251, PT ;  /* 0x000000fbd700720c */ /* 0x000fda0003f06270 */
[----:B------:R-:W-:Y:S05]  /*da10*/  @!P0 BRA `(.L_x_273) ;  /* 0x000044e000008947 */ /* 0x000fea0003800000 */
[----:B-1----:R-:W2:Y:S01]  /*da20*/  LDL.LU R4, [R1+0x28] ;  /* 0x0000280001047983 */ /* 0x002ea20000300800 */
[C---:B------:R-:W-:Y:S01]  /*da30*/  IADD3 R0, R226.reuse, 0x40, RZ ;  /* 0x00000040e2007810 */ /* 0x040fe20007ffe0ff */
[----:B------:R-:W-:Y:S01]  /*da40*/  IMAD.MOV.U32 R70, RZ, RZ, R3 ;  /* 0x000000ffff467224 */ /* 0x000fe200078e0003 */
[C---:B------:R-:W-:Y:S01]  /*da50*/  IADD3 R2, R226.reuse, 0x40, RZ ;  /* 0x00000040e2027810 */ /* 0x040fe20007ffe0ff */
[----:B------:R-:W-:Y:S01]  /*da60*/  IMAD.MOV.U32 R69, RZ, RZ, R68 ;  /* 0x000000ffff457224 */ /* 0x000fe200078e0044 */
[----:B------:R-:W-:Y:S01]  /*da70*/  SHF.R.S32.HI R0, RZ, 0x1f, R0 ;  /* 0x0000001fff007819 */ /* 0x000fe20000011400 */
[----:B------:R-:W-:Y:S01]  /*da80*/  IMAD.SHL.U32 R240, R226, 0x2, RZ ;  /* 0x00000002e2f07824 */ /* 0x000fe200078e00ff */
[----:B------:R-:W-:Y:S02]  /*da90*/  SHF.R.S32.HI R221, RZ, 0x1f, R226 ;  /* 0x0000001fffdd7819 */ /* 0x000fe400000114e2 */
[----:B------:R-:W-:Y:S02]  /*daa0*/  LEA.HI R0, R0, R2, RZ, 0x3 ;  /* 0x0000000200007211 */ /* 0x000fe400078f18ff */
[----:B------:R-:W-:-:S02]  /*dab0*/  SHF.L.U64.HI R221, R226, 0x1, R221 ;  /* 0x00000001e2dd7819 */ /* 0x000fc400000102dd */
[----:B------:R-:W-:-:S05]  /*dac0*/  LOP3.LUT R0, R0, 0xfffffff8, RZ, 0xc0, !PT ;  /* 0xfffffff800007812 */ /* 0x000fca00078ec0ff */
[C---:B------:R-:W-:Y:S01]  /*dad0*/  IMAD.SHL.U32 R218, R0.reuse, 0x2, RZ ;  /* 0x0000000200da7824 */ /* 0x040fe200078e00ff */
[----:B--2---:R-:W-:Y:S02]  /*dae0*/  SHF.L.U64.HI R220, R0, 0x1, R4 ;  /* 0x0000000100dc7819 */ /* 0x004fe40000010204 */
.L_x_283:
[----:B------:R-:W-:Y:S04]  /*daf0*/  DEPBAR.LE SB0, 0x0 ;  /* 0x000080000000791a */ /* 0x000fe80000000000 */
[----:B------:R-:W-:Y:S01]  /*db00*/  BAR.SYNC.DEFER_BLOCKING 0x0 ;  /* 0x0000000000007b1d */ /* 0x000fe20000010000 */
[----:B------:R-:W-:Y:S01]  /*db10*/  SHF.R.S32.HI R0, RZ, 0x1f, R217 ;  /* 0x0000001fff007819 */ /* 0x000fe200000114d9 */
[----:B------:R-:W-:Y:S01]  /*db20*/  IMAD.WIDE.U32 R2, R217, c[0x0][0x208], RZ ;  /* 0x00008200d9027a25 */ /* 0x000fe200078e00ff */
[----:B------:R-:W-:Y:S02]  /*db30*/  ISETP.GE.AND P2, PT, R226, c[0x0][0x1d4], PT ;  /* 0x00007500e2007a0c */ /* 0x000fe40003f46270 */
[C---:B------:R-:W-:Y:S01]  /*db40*/  IADD3 R166, R219.reuse, 0x3100, RZ ;  /* 0x00003100dba67810 */ /* 0x040fe20007ffe0ff */
[----:B------:R-:W-:Y:S01]  /*db50*/  IMAD R0, R0, c[0x0][0x208], RZ ;  /* 0x0000820000007a24 */ /* 0x000fe200078e02ff */
[----:B------:R-:W-:Y:S03]  /*db60*/  IADD3 R167, R219, 0x1100, RZ ;  /* 0x00001100dba77810 */ /* 0x000fe60007ffe0ff */
[----:B------:R-:W-:Y:S05]  /*db70*/  IMAD R0, R217, c[0x0][0x20c], R0 ;  /* 0x00008300d9007a24 */ /* 0x000fea00078e0200 */
[----:B------:R-:W-:Y:S02]  /*db80*/  IADD3 R3, R3, R0, RZ ;  /* 0x0000000003037210 */ /* 0x000fe40007ffe0ff */
[----:B------:R-:W-:Y:S03]  /*db90*/  SHF.R.S32.HI R0, RZ, 0x1f, R216 ;  /* 0x0000001fff007819 */ /* 0x000fe600000114d8 */
[----:B------:R-:W-:Y:S01]  /*dba0*/  IMAD.WIDE.U32 R2, R216, c[0x0][0x218], R2 ;  /* 0x00008600d8027a25 */ /* 0x000fe200078e0002 */
[----:B------:R-:W1:Y:S03]  /*dbb0*/  LDSM.16.M88.4 R8, [R196+0x8100] ;  /* 0x00810000c408783b */ /* 0x000e660000000200 */
[----:B------:R-:W-:Y:S04]  /*dbc0*/  IMAD R0, R0, c[0x0][0x218], RZ ;  /* 0x0000860000007a24 */ /* 0x000fe800078e02ff */
[----:B------:R-:W-:Y:S01]  /*dbd0*/  IMAD R0, R216, c[0x0][0x21c], R0 ;  /* 0x00008700d8007a24 */ /* 0x000fe200078e0200 */
[----:B------:R-:W2:Y:S08]  /*dbe0*/  LDSM.16.M88.4 R16, [R196+0x8900] ;  /* 0x00890000c410783b */ /* 0x000eb00000000200 */
[----:B------:R-:W3:Y:S08]  /*dbf0*/  S2R R12, SR_CTAID.Y ;  /* 0x00000000000c7919 */ /* 0x000ef00000002600 */
[----:B------:R-:W4:Y:S08]  /*dc00*/  LDSM.16.M88.4 R24, [R196+0x9100] ;  /* 0x00910000c418783b */ /* 0x000f300000000200 */
[----:B------:R-:W5:Y:S01]  /*dc10*/  LDSM.16.M88.4 R32, [R196+0x9900] ;  /* 0x00990000c420783b */ /* 0x000f620000000200 */
[C---:B-1----:R-:W-:Y:S07]  /*dc20*/  HMMA.16816.F32 R4, R124.reuse, R8, RZ ;  /* 0x000000087c04723c */ /* 0x042fee00000018ff */
[----:B------:R-:W1:Y:S01]  /*dc30*/  LDSM.16.M88.4 R40, [R196+0xa100] ;  /* 0x00a10000c428783b */ /* 0x000e620000000200 */
[----:B---3--:R-:W-:Y:S01]  /*dc40*/  SHF.R.S32.HI R20, RZ, 0x1f, R12 ;  /* 0x0000001fff147819 */ /* 0x008fe2000001140c */
[----:B------:R-:W-:Y:S01]  /*dc50*/  IMAD.WIDE.U32 R22, R12, c[0x0][0x210], RZ ;  /* 0x000084000c167a25 */ /* 0x000fe200078e00ff */
[C---:B------:R-:W-:Y:S03]  /*dc60*/  HMMA.16816.F32 R8, R124.reuse, R10, RZ ;  /* 0x0000000a7c08723c */ /* 0x040fe600000018ff */
[----:B------:R-:W-:Y:S02]  /*dc70*/  IMAD R20, R20, c[0x0][0x210], RZ ;  /* 0x0000840014147a24 */ /* 0x000fe400078e02ff */
[----:B------:R-:W-:Y:S01]  /*dc80*/  LDSM.16.M88.4 R48, [R196+0xa900] ;  /* 0x00a90000c430783b */ /* 0x000fe20000000200 */
[----:B------:R-:W-:Y:S01]  /*dc90*/  IADD3 R2, P0, R22, R2, RZ ;  /* 0x0000000216027210 */ /* 0x000fe20007f1e0ff */
[----:B------:R-:W-:Y:S02]  /*dca0*/  IMAD R20, R12, c[0x0][0x214], R20 ;  /* 0x000085000c147a24 */ /* 0x000fe400078e0214 */
[C---:B--2---:R-:W-:Y:S04]  /*dcb0*/  HMMA.16816.F32 R12, R124.reuse, R16, RZ ;  /* 0x000000107c0c723c */ /* 0x044fe800000018ff */
[----:B------:R-:W-:Y:S01]  /*dcc0*/  LDSM.16.M88.4 R72, [R203] ;  /* 0x00000000cb48783b */ /* 0x000fe20000000200 */
[----:B------:R-:W-:Y:S03]  /*dcd0*/  IADD3 R20, R23, R20, RZ ;  /* 0x0000001417147210 */ /* 0x000fe60007ffe0ff */
[C---:B------:R-:W-:Y:S01]  /*dce0*/  HMMA.16816.F32 R16, R124.reuse, R18, RZ ;  /* 0x000000127c10723c */ /* 0x040fe200000018ff */
[----:B------:R-:W-:Y:S03]  /*dcf0*/  IADD3.X R3, R20, R3, R0, P0, !PT ;  /* 0x0000000314037210 */ /* 0x000fe600007fe400 */
[----:B------:R-:W-:Y:S01]  /*dd00*/  LDSM.16.M88.4 R132, [R214] ;  /* 0x00000000d684783b */ /* 0x000fe20000000200 */
[C---:B------:R-:W-:Y:S03]  /*dd10*/  LEA R0, P0, R2.reuse, c[0x0][0x1f8], 0x1 ;  /* 0x00007e0002007a11 */ /* 0x040fe600078008ff */
[C---:B----4-:R-:W-:Y:S01]  /*dd20*/  HMMA.16816.F32 R20, R124.reuse, R24, RZ ;  /* 0x000000187c14723c */ /* 0x050fe200000018ff */
[----:B------:R-:W-:Y:S03]  /*dd30*/  LEA.HI.X R2, R2, c[0x0][0x1fc], R3, 0x1, P0 ;  /* 0x00007f0002027a11 */ /* 0x000fe600000f0c03 */
[----:B------:R-:W-:Y:S04]  /*dd40*/  LDSM.16.M88.4 R136, [R213] ;  /* 0x00000000d588783b */ /* 0x000fe80000000200 */
[C---:B------:R-:W-:Y:S04]  /*dd50*/  HMMA.16816.F32 R24, R124.reuse, R26, RZ ;  /* 0x0000001a7c18723c */ /* 0x040fe800000018ff */
[----:B------:R-:W2:Y:S04]  /*dd60*/  SHFL.IDX PT, R3, R0, RZ, 0x181f ;  /* 0x00181fff00037589 */ /* 0x000ea800000e0000 */
[C---:B-----5:R-:W-:Y:S04]  /*dd70*/  HMMA.16816.F32 R28, R124.reuse, R32, RZ ;  /* 0x000000207c1c723c */ /* 0x060fe800000018ff */
[----:B------:R-:W3:Y:S04]  /*dd80*/  SHFL.IDX PT, R44, R2, RZ, 0x181f ;  /* 0x00181fff022c7589 */ /* 0x000ee800000e0000 */
[C---:B------:R-:W-:Y:S04]  /*dd90*/  HMMA.16816.F32 R32, R124.reuse, R34, RZ ;  /* 0x000000227c20723c */ /* 0x040fe800000018ff */
[----:B------:R-:W4:Y:S04]  /*dda0*/  SHFL.IDX PT, R45, R0, 0x1, 0x181f ;  /* 0x00381f00002d7f89 */ /* 0x000f2800000e0000 */
[C---:B-1----:R-:W-:Y:S04]  /*ddb0*/  HMMA.16816.F32 R36, R124.reuse, R40, RZ ;  /* 0x000000287c24723c */ /* 0x042fe800000018ff */
[----:B------:R-:W1:Y:S01]  /*ddc0*/  SHFL.IDX PT, R68, R2, 0x1, 0x181f ;  /* 0x00381f0002447f89 */ /* 0x000e6200000e0000 */
[C---:B--2---:R-:W-:Y:S03]  /*ddd0*/  IADD3 R160, P0, R3.reuse, R240, RZ ;  /* 0x000000f003a07210 */ /* 0x044fe60007f1e0ff */
[C---:B------:R-:W-:Y:S04]  /*dde0*/  HMMA.16816.F32 R40, R124.reuse, R42, RZ ;  /* 0x0000002a7c28723c */ /* 0x040fe800000018ff */
[----:B------:R-:W-:Y:S01]  /*ddf0*/  LDSM.16.M88.4 R140, [R212] ;  /* 0x00000000d48c783b */ /* 0x000fe20000000200 */
[CC--:B---3--:R-:W-:Y:S02]  /*de00*/  IADD3.X R161, R44.reuse, R221.reuse, RZ, P0, !PT ;  /* 0x000000dd2ca17210 */ /* 0x0c8fe400007fe4ff */
[----:B------:R-:W-:Y:S05]  /*de10*/  IADD3 R164, P0, R3, R218, RZ ;  /* 0x000000da03a47210 */ /* 0x000fea0007f1e0ff */
[----:B------:R-:W-:Y:S01]  /*de20*/  LDSM.16.M88.4 R144, [R211] ;  /* 0x00000000d390783b */ /* 0x000fe20000000200 */
[----:B------:R-:W-:Y:S02]  /*de30*/  IADD3.X R165, R44, R220, RZ, P0, !PT ;  /* 0x000000dc2ca57210 */ /* 0x000fe400007fe4ff */
[C---:B----4-:R-:W-:Y:S05]  /*de40*/  IADD3 R156, P0, R45.reuse, R240, RZ ;  /* 0x000000f02d9c7210 */ /* 0x050fea0007f1e0ff */
[----:B------:R-:W-:Y:S01]  /*de50*/  LDSM.16.M88.4 R148, [R210] ;  /* 0x00000000d294783b */ /* 0x000fe20000000200 */
[CC--:B-1----:R-:W-:Y:S02]  /*de60*/  IADD3.X R157, R68.reuse, R221.reuse, RZ, P0, !PT ;  /* 0x000000dd449d7210 */ /* 0x0c2fe400007fe4ff */
[----:B------:R-:W-:Y:S02]  /*de70*/  IADD3 R162, P0, R45, R218, RZ ;  /* 0x000000da2da27210 */ /* 0x000fe40007f1e0ff */
[C---:B------:R-:W-:Y:S02]  /*de80*/  HMMA.16816.F32 R44, R124.reuse, R48, RZ ;  /* 0x000000307c2c723c */ /* 0x040fe400000018ff */
[----:B------:R-:W-:Y:S01]  /*de90*/  IADD3.X R163, R68, R220, RZ, P0, !PT ;  /* 0x000000dc44a37210 */ /* 0x000fe200007fe4ff */
[----:B------:R-:W-:Y:S01]  /*dea0*/  @!PT LDS RZ, [RZ] ;  /* 0x00000000fffff984 */ /* 0x000fe20000000800 */
[----:B------:R-:W-:Y:S01]  /*deb0*/  @!PT LDS RZ, [RZ] ;  /* 0x00000000fffff984 */ /* 0x000fe20000000800 */
[----:B------:R-:W-:Y:S01]  /*dec0*/  @!PT LDS RZ, [RZ] ;  /* 0x00000000fffff984 */ /* 0x000fe20000000800 */
[----:B------:R1:W-:Y:S05]  /*ded0*/  LDGSTS.E.BYPASS.LTC128B.128 [R232], [R160.64], !P2 ;  /* 0x00000000a0e87fae */ /* 0x0003ea000d101d46 */
[----:B------:R-:W-:Y:S03]  /*dee0*/  HMMA.16816.F32 R48, R124, R50, RZ ;  /* 0x000000327c30723c */ /* 0x000fe600000018ff */
[----:B------:R2:W-:Y:S05]  /*def0*/  LDGSTS.E.BYPASS.LTC128B.128 [R166], [R164.64], !P6 ;  /* 0x00000000a4a67fae */ /* 0x0005ea000f101d46 */
[C---:B------:R-:W-:Y:S03]  /*df00*/  HMMA.16816.F32 R4, R128.reuse, R72, R4 ;  /* 0x000000488004723c */ /* 0x040fe60000001804 */
[----:B------:R-:W3:Y:S05]  /*df10*/  SHFL.IDX PT, R71, R0, 0x2, 0x181f ;  /* 0x00581f0000477f89 */ /* 0x000eea00000e0000 */
[C---:B------:R-:W-:Y:S03]  /*df20*/  HMMA.16816.F32 R8, R128.reuse, R74, R8 ;  /* 0x0000004a8008723c */ /* 0x040fe60000001808 */
[----:B------:R-:W4:Y:S05]  /*df30*/  SHFL.IDX PT, R0, R2, 0x2, 0x181f ;  /* 0x00581f0002007f89 */ /* 0x000f2a00000e0000 */
[C---:B------:R-:W-:Y:S03]  /*df40*/  HMMA.16816.F32 R12, R128.reuse, R132, R12 ;  /* 0x00000084800c723c */ /* 0x040fe6000000180c */
[----:B------:R5:W-:Y:S01]  /*df50*/  LDGSTS.E.BYPASS.LTC128B.128 [R167], [R156.64], !P2 ;  /* 0x000000009ca77fae */ /* 0x000be2000d101d46 */
[----:B--2---:R-:W-:Y:S04]  /*df60*/  IADD3 R166, R219, 0x4100, RZ ;  /* 0x00004100dba67810 */ /* 0x004fe80007ffe0ff */
[C---:B------:R-:W-:Y:S03]  /*df70*/  HMMA.16816.F32 R16, R128.reuse, R134, R16 ;  /* 0x000000868010723c */ /* 0x040fe60000001810 */
[----:B------:R1:W-:Y:S01]  /*df80*/  LDGSTS.E.BYPASS.LTC128B.128 [R166], [R162.64], !P6 ;  /* 0x00000000a2a67fae */ /* 0x0003e2000f101d46 */
[C---:B---3--:R-:W-:Y:S04]  /*df90*/  IADD3 R158, P0, R71.reuse, R240, RZ ;  /* 0x000000f0479e7210 */ /* 0x048fe80007f1e0ff */
[C---:B------:R-:W-:Y:S04]  /*dfa0*/  HMMA.16816.F32 R20, R128.reuse, R136, R20 ;  /* 0x000000888014723c */ /* 0x040fe80000001814 */
[C---:B----4-:R-:W-:Y:S02]  /*dfb0*/  IADD3.X R159, R0.reuse, R221, RZ, P0, !PT ;  /* 0x000000dd009f7210 */ /* 0x050fe400007fe4ff */
[----:B------:R-:W-:Y:S02]  /*dfc0*/  IADD3 R2, P0, R71, R218, RZ ;  /* 0x000000da47027210 */ /* 0x000fe40007f1e0ff */
[C---:B------:R-:W-:Y:S01]  /*dfd0*/  HMMA.16816.F32 R24, R128.reuse, R138, R24 ;  /* 0x0000008a8018723c */ /* 0x040fe20000001818 */
[----:B------:R5:W-:Y:S03]  /*dfe0*/  LDGSTS.E.BYPASS.LTC128B.128 [R232+0x2000], [R158.64], !P2 ;  /* 0x020000009ee87fae */ /* 0x000be6000d101d46 */
[----:B------:R-:W-:Y:S02]  /*dff0*/  IADD3.X R3, R0, R220, RZ, P0, !PT ;  /* 0x000000dc00037210 */ /* 0x000fe400007fe4ff */
[----:B------:R-:W-:Y:S02]  /*e000*/  ISETP.GT.AND P0, PT, R215, R251, PT ;  /* 0x000000fbd700720c */ /* 0x000fe40003f04270 */
[C---:B------:R-:W-:Y:S01]  /*e010*/  HMMA.16816.F32 R28, R128.reuse, R140, R28 ;  /* 0x0000008c801c723c */ /* 0x040fe2000000181c */
[----:B------:R2:W-:Y:S07]  /*e020*/  LDGSTS.E.BYPASS.LTC128B.128 [R232+0x5000], [R2.64], !P6 ;  /* 0x0500000002e87fae */ /* 0x0005ee000f101d46 */
[C---:B------:R-:W-:Y:S01]  /*e030*/  HMMA.16816.F32 R32, R128.reuse, R142, R32 ;  /* 0x0000008e8020723c */ /* 0x040fe20000001820 */
[----:B------:R-:W-:Y:S07]  /*e040*/  LDSM.16.M88.4 R72, [R202+0x8900] ;  /* 0x00890000ca48783b */ /* 0x000fee0000000200 */
[C---:B------:R-:W-:Y:S01]  /*e050*/  HMMA.16816.F32 R36, R128.reuse, R144, R36 ;  /* 0x000000908024723c */ /* 0x040fe20000001824 */
[----:B------:R-:W0:Y:S07]  /*e060*/  LDGDEPBAR ;  /* 0x00000000000079af */ /* 0x000e2e0000000000 */
[C---:B------:R-:W-:Y:S01]  /*e070*/  HMMA.16816.F32 R40, R128.reuse, R146, R40 ;  /* 0x000000928028723c */ /* 0x040fe20000001828 */
[----:B-----5:R-:W3:Y:S07]  /*e080*/  LDSM.16.M88.4 R156, [R202+0x8100] ;  /* 0x00810000ca9c783b */ /* 0x020eee0000000200 */
[C---:B------:R-:W-:Y:S01]  /*e090*/  HMMA.16816.F32 R44, R128.reuse, R148, R44 ;  /* 0x00000094802c723c */ /* 0x040fe2000000182c */
[----:B------:R-:W4:Y:S07]  /*e0a0*/  LDSM.16.M88.4 R132, [R202+0x9100] ;  /* 0x00910000ca84783b */ /* 0x000f2e0000000200 */
[----:B------:R-:W-:Y:S01]  /*e0b0*/  HMMA.16816.F32 R48, R128, R150, R48 ;  /* 0x000000968030723c */ /* 0x000fe20000001830 */
[----:B-1----:R-:W1:Y:S08]  /*e0c0*/  LDSM.16.M88.4 R160, [R202+0x9900] ;  /* 0x00990000caa0783b */ /* 0x002e700000000200 */
[----:B------:R-:W5:Y:S08]  /*e0d0*/  LDSM.16.M88.4 R164, [R202+0xa100] ;  /* 0x00a10000caa4783b */ /* 0x000f700000000200 */
[----:B------:R-:W1:Y:S01]  /*e0e0*/  LDSM.16.M88.4 R168, [R202+0xa900] ;  /* 0x00a90000caa8783b */ /* 0x000e620000000200 */
[C---:B---3--:R-:W-:Y:S07]  /*e0f0*/  HMMA.16816.F32 R4, R152.reuse, R156, R4 ;  /* 0x0000009c9804723c */ /* 0x048fee0000001804 */
[----:B------:R-:W3:Y:S01]  /*e100*/  LDSM.16.M88.4 R136, [R199] ;  /* 0x00000000c788783b */ /* 0x000ee20000000200 */
[C---:B------:R-:W-:Y:S07]  /*e110*/  HMMA.16816.F32 R8, R152.reuse, R158, R8 ;  /* 0x0000009e9808723c */ /* 0x040fee0000001808 */
[----:B------:R-:W2:Y:S01]  /*e120*/  LDSM.16.M88.4 R140, [R199+0x800] ;  /* 0x00080000c78c783b */ /* 0x000ea20000000200 */
[C---:B------:R-:W-:Y:S07]  /*e130*/  HMMA.16816.F32 R12, R152.reuse, R72, R12 ;  /* 0x00000048980c723c */ /* 0x040fee000000180c */
[----:B------:R-:W2:Y:S01]  /*e140*/  LDSM.16.M88.4 R144, [R199+0x1000] ;  /* 0x00100000c790783b */ /* 0x000ea20000000200 */
[C---:B------:R-:W-:Y:S07]  /*e150*/  HMMA.16816.F32 R16, R152.reuse, R74, R16 ;  /* 0x0000004a9810723c */ /* 0x040fee0000001810 */
[----:B------:R-:W2:Y:S01]  /*e160*/  LDSM.16.M88.4 R148, [R199+0x1800] ;  /* 0x00180000c794783b */ /* 0x000ea20000000200 */
[C---:B----4-:R-:W-:Y:S07]  /*e170*/  HMMA.16816.F32 R20, R152.reuse, R132, R20 ;  /* 0x000000849814723c */ /* 0x050fee0000001814 */
[----:B------:R-:W4:Y:S01]  /*e180*/  LDSM.16.M88.4 R156, [R199+0x2000] ;  /* 0x00200000c79c783b */ /* 0x000f220000000200 */
[C---:B------:R-:W-:Y:S07]  /*e190*/  HMMA.16816.F32 R24, R152.reuse, R134, R24 ;  /* 0x000000869818723c */ /* 0x040fee0000001818 */
[----:B------:R-:W2:Y:S01]  /*e1a0*/  LDSM.16.M88.4 R72, [R199+0x2800] ;  /* 0x00280000c748783b */ /* 0x000ea20000000200 */
[C---:B-1----:R-:W-:Y:S07]  /*e1b0*/  HMMA.16816.F32 R28, R152.reuse, R160, R28 ;  /* 0x000000a0981c723c */ /* 0x042fee000000181c */
[----:B------:R-:W1:Y:S01]  /*e1c0*/  LDSM.16.M88.4 R132, [R196+0xb100] ;  /* 0x00b10000c484783b */ /* 0x000e620000000200 */
[C---:B------:R-:W-:Y:S07]  /*e1d0*/  HMMA.16816.F32 R32, R152.reuse, R162, R32 ;  /* 0x000000a29820723c */ /* 0x040fee0000001820 */
[----:B------:R-:W1:Y:S01]  /*e1e0*/  LDSM.16.M88.4 R160, [R196+0xb900] ;  /* 0x00b90000c4a0783b */ /* 0x000e620000000200 */
[C---:B-----5:R-:W-:Y:S07]  /*e1f0*/  HMMA.16816.F32 R36, R152.reuse, R164, R36 ;  /* 0x000000a49824723c */ /* 0x060fee0000001824 */
[----:B------:R-:W-:Y:S01]  /*e200*/  LDSM.16.M88.4 R188, [R202+0xd900] ;  /* 0x00d90000cabc783b */ /* 0x000fe20000000200 */
[C---:B------:R-:W-:Y:S07]  /*e210*/  HMMA.16816.F32 R40, R152.reuse, R166, R40 ;  /* 0x000000a69828723c */ /* 0x040fee0000001828 */
[----:B------:R-:W5:Y:S01]  /*e220*/  LDSM.16.M88.4 R164, [R196+0xc100] ;  /* 0x00c10000c4a4783b */ /* 0x000f620000000200 */
[C---:B------:R-:W-:Y:S08]  /*e230*/  HMMA.16816.F32 R44, R152.reuse, R168, R44 ;  /* 0x000000a8982c723c */ /* 0x040ff0000000182c */
[----:B------:R-:W-:Y:S01]  /*e240*/  HMMA.16816.F32 R48, R152, R170, R48 ;  /* 0x000000aa9830723c */ /* 0x000fe20000001830 */
[----:B------:R-:W1:Y:S07]  /*e250*/  LDSM.16.M88.4 R168, [R196+0xc900] ;  /* 0x00c90000c4a8783b */ /* 0x000e6e0000000200 */
[C---:B---3--:R-:W-:Y:S08]  /*e260*/  HMMA.16816.F32 R4, R172.reuse, R136, R4 ;  /* 0x00000088ac04723c */ /* 0x048ff00000001804 */
[C---:B------:R-:W-:Y:S01]  /*e270*/  HMMA.16816.F32 R8, R172.reuse, R138, R8 ;  /* 0x0000008aac08723c */ /* 0x040fe20000001808 */
[----:B------:R-:W3:Y:S07]  /*e280*/  LDSM.16.M88.4 R136, [R196+0xd100] ;  /* 0x00d10000c488783b */ /* 0x000eee0000000200 */
[C---:B--2---:R-:W-:Y:S08]  /*e290*/  HMMA.16816.F32 R12, R172.reuse, R140, R12 ;  /* 0x0000008cac0c723c */ /* 0x044ff0000000180c */
[C---:B------:R-:W-:Y:S01]  /*e2a0*/  HMMA.16816.F32 R16, R172.reuse, R142, R16 ;  /* 0x0000008eac10723c */ /* 0x040fe20000001810 */
[----:B------:R-:W2:Y:S07]  /*e2b0*/  LDSM.16.M88.4 R140, [R196+0xd900] ;  /* 0x00d90000c48c783b */ /* 0x000eae0000000200 */
[C---:B------:R-:W-:Y:S08]  /*e2c0*/  HMMA.16816.F32 R20, R172.reuse, R144, R20 ;  /* 0x00000090ac14723c */ /* 0x040ff00000001814 */
[C---:B------:R-:W-:Y:S01]  /*e2d0*/  HMMA.16816.F32 R24, R172.reuse, R146, R24 ;  /* 0x00000092ac18723c */ /* 0x040fe20000001818 */
[----:B------:R-:W1:Y:S07]  /*e2e0*/  LDSM.16.M88.4 R144, [R209] ;  /* 0x00000000d190783b */ /* 0x000e6e0000000200 */
[C---:B------:R-:W-:Y:S08]  /*e2f0*/  HMMA.16816.F32 R28, R172.reuse, R148, R28 ;  /* 0x00000094ac1c723c */ /* 0x040ff0000000181c */
[C---:B------:R-:W-:Y:S01]  /*e300*/  HMMA.16816.F32 R32, R172.reuse, R150, R32 ;  /* 0x00000096ac20723c */ /* 0x040fe20000001820 */
[----:B------:R-:W2:Y:S07]  /*e310*/  LDSM.16.M88.4 R148, [R208] ;  /* 0x00000000d094783b */ /* 0x000eae0000000200 */
[C---:B----4-:R-:W-:Y:S08]  /*e320*/  HMMA.16816.F32 R36, R172.reuse, R156, R36 ;  /* 0x0000009cac24723c */ /* 0x050ff00000001824 */
[C---:B------:R-:W-:Y:S01]  /*e330*/  HMMA.16816.F32 R40, R172.reuse, R158, R40 ;  /* 0x0000009eac28723c */ /* 0x040fe20000001828 */
[----:B------:R-:W-:Y:S07]  /*e340*/  LDSM.16.M88.4 R156, [R205] ;  /* 0x00000000cd9c783b */ /* 0x000fee0000000200 */
[C---:B------:R-:W-:Y:S08]  /*e350*/  HMMA.16816.F32 R44, R172.reuse, R72, R44 ;  /* 0x00000048ac2c723c */ /* 0x040ff0000000182c */
[----:B------:R-:W-:Y:S01]  /*e360*/  HMMA.16816.F32 R48, R172, R74, R48 ;  /* 0x0000004aac30723c */ /* 0x000fe20000001830 */
[----:B------:R-:W4:Y:S07]  /*e370*/  LDSM.16.M88.4 R72, [R207] ;  /* 0x00000000cf48783b */ /* 0x000f2e0000000200 */
[C---:B-1----:R-:W-:Y:S08]  /*e380*/  HMMA.16816.F32 R4, R176.reuse, R132, R4 ;  /* 0x00000084b004723c */ /* 0x042ff00000001804 */
[C---:B------:R-:W-:Y:S01]  /*e390*/  HMMA.16816.F32 R8, R176.reuse, R134, R8 ;  /* 0x00000086b008723c */ /* 0x040fe20000001808 */
[----:B------:R-:W1:Y:S07]  /*e3a0*/  LDSM.16.M88.4 R132, [R206] ;  /* 0x00000000ce84783b */ /* 0x000e6e0000000200 */
[C---:B------:R-:W-:Y:S08]  /*e3b0*/  HMMA.16816.F32 R12, R176.reuse, R160, R12 ;  /* 0x000000a0b00c723c */ /* 0x040ff0000000180c */
[C---:B------:R-:W-:Y:S01]  /*e3c0*/  HMMA.16816.F32 R16, R176.reuse, R162, R16 ;  /* 0x000000a2b010723c */ /* 0x040fe20000001810 */
[----:B------:R-:W1:Y:S07]  /*e3d0*/  LDSM.16.M88.4 R160, [R204] ;  /* 0x00000000cca0783b */ /* 0x000e6e0000000200 */
[C---:B-----5:R-:W-:Y:S08]  /*e3e0*/  HMMA.16816.F32 R20, R176.reuse, R164, R20 ;  /* 0x000000a4b014723c */ /* 0x060ff00000001814 */
[C---:B------:R-:W-:Y:S01]  /*e3f0*/  HMMA.16816.F32 R24, R176.reuse, R166, R24 ;  /* 0x000000a6b018723c */ /* 0x040fe20000001818 */
[----:B------:R-:W5:Y:S07]  /*e400*/  LDSM.16.M88.4 R164, [R202+0xb100] ;  /* 0x00b10000caa4783b */ /* 0x000f6e0000000200 */
[C---:B------:R-:W-:Y:S08]  /*e410*/  HMMA.16816.F32 R28, R176.reuse, R168, R28 ;  /* 0x000000a8b01c723c */ /* 0x040ff0000000181c */
[C---:B------:R-:W-:Y:S01]  /*e420*/  HMMA.16816.F32 R32, R176.reuse, R170, R32 ;  /* 0x000000aab020723c */ /* 0x040fe20000001820 */
[----:B------:R-:W-:Y:S07]  /*e430*/  LDSM.16.M88.4 R168, [R202+0xd100] ;  /* 0x00d10000caa8783b */ /* 0x000fee0000000200 */
[C---:B---3--:R-:W-:Y:S08]  /*e440*/  HMMA.16816.F32 R36, R176.reuse, R136, R36 ;  /* 0x00000088b024723c */ /* 0x048ff00000001824 */
[C---:B------:R-:W-:Y:S01]  /*e450*/  HMMA.16816.F32 R40, R176.reuse, R138, R40 ;  /* 0x0000008ab028723c */ /* 0x040fe20000001828 */
[----:B------:R-:W3:Y:S07]  /*e460*/  LDSM.16.M88.4 R136, [R202+0xb900] ;  /* 0x00b90000ca88783b */ /* 0x000eee0000000200 */
[C---:B--2---:R-:W-:Y:S08]  /*e470*/  HMMA.16816.F32 R44, R176.reuse, R140, R44 ;  /* 0x0000008cb02c723c */ /* 0x044ff0000000182c */
[----:B------:R-:W-:Y:S01]  /*e480*/  HMMA.16816.F32 R48, R176, R142, R48 ;  /* 0x0000008eb030723c */ /* 0x000fe20000001830 */
[----:B------:R-:W2:Y:S07]  /*e490*/  LDSM.16.M88.4 R140, [R202+0xc100] ;  /* 0x00c10000ca8c783b */ /* 0x000eae0000000200 */
[C---:B------:R-:W-:Y:S08]  /*e4a0*/  HMMA.16816.F32 R4, R180.reuse, R144, R4 ;  /* 0x00000090b404723c */ /* 0x040ff00000001804 */
[C---:B------:R-:W-:Y:S01]  /*e4b0*/  HMMA.16816.F32 R8, R180.reuse, R146, R8 ;  /* 0x00000092b408723c */ /* 0x040fe20000001808 */
[----:B------:R-:W2:Y:S07]  /*e4c0*/  LDSM.16.M88.4 R144, [R202+0xc900] ;  /* 0x00c90000ca90783b */ /* 0x000eae0000000200 */
[C---:B------:R-:W-:Y:S08]  /*e4d0*/  HMMA.16816.F32 R12, R180.reuse, R148, R12 ;  /* 0x00000094b40c723c */ /* 0x040ff0000000180c */
[C---:B------:R-:W-:Y:S01]  /*e4e0*/  HMMA.16816.F32 R16, R180.reuse, R150, R16 ;  /* 0x00000096b410723c */ /* 0x040fe20000001810 */
[----:B------:R-:W2:Y:S07]  /*e4f0*/  LDSM.16.M88.4 R148, [R199+0x3000] ;  /* 0x00300000c794783b */ /* 0x000eae0000000200 */
[C---:B----4-:R-:W-:Y:S08]  /*e500*/  HMMA.16816.F32 R20, R180.reuse, R72, R20 ;  /* 0x00000048b414723c */ /* 0x050ff00000001814 */
[C---:B------:R-:W-:Y:S01]  /*e510*/  HMMA.16816.F32 R24, R180.reuse, R74, R24 ;  /* 0x0000004ab418723c */ /* 0x040fe20000001818 */
[----:B------:R-:W4:Y:S07]  /*e520*/  LDSM.16.M88.4 R72, [R199+0x3800] ;  /* 0x00380000c748783b */ /* 0x000f2e0000000200 */
[C---:B-1----:R-:W-:Y:S08]  /*e530*/  HMMA.16816.F32 R28, R180.reuse, R132, R28 ;  /* 0x00000084b41c723c */ /* 0x042ff0000000181c */
[C---:B------:R-:W-:Y:S08]  /*e540*/  HMMA.16816.F32 R32, R180.reuse, R134, R32 ;  /* 0x00000086b420723c */ /* 0x040ff00000001820 */
[C---:B------:R-:W-:Y:S08]  /*e550*/  HMMA.16816.F32 R36, R180.reuse, R156, R36 ;  /* 0x0000009cb424723c */ /* 0x040ff00000001824 */
[C---:B------:R-:W-:Y:S08]  /*e560*/  HMMA.16816.F32 R40, R180.reuse, R158, R40 ;  /* 0x0000009eb428723c */ /* 0x040ff00000001828 */
[C---:B------:R-:W-:Y:S08]  /*e570*/  HMMA.16816.F32 R44, R180.reuse, R160, R44 ;  /* 0x000000a0b42c723c */ /* 0x040ff0000000182c */
[----:B------:R-:W-:Y:S08]  /*e580*/  HMMA.16816.F32 R48, R180, R162, R48 ;  /* 0x000000a2b430723c */ /* 0x000ff00000001830 */
[C---:B-----5:R-:W-:Y:S08]  /*e590*/  HMMA.16816.F32 R4, R184.reuse, R164, R4 ;  /* 0x000000a4b804723c */ /* 0x060ff00000001804 */
[C---:B------:R-:W-:Y:S08]  /*e5a0*/  HMMA.16816.F32 R8, R184.reuse, R166, R8 ;  /* 0x000000a6b808723c */ /* 0x040ff00000001808 */
[C---:B---3--:R-:W-:Y:S08]  /*e5b0*/  HMMA.16816.F32 R12, R184.reuse, R136, R12 ;  /* 0x00000088b80c723c */ /* 0x048ff0000000180c */
[C---:B------:R-:W-:Y:S08]  /*e5c0*/  HMMA.16816.F32 R16, R184.reuse, R138, R16 ;  /* 0x0000008ab810723c */ /* 0x040ff00000001810 */
[C---:B--2---:R-:W-:Y:S08]  /*e5d0*/  HMMA.16816.F32 R20, R184.reuse, R140, R20 ;  /* 0x0000008cb814723c */ /* 0x044ff00000001814 */
        /* <DEDUP_REMOVED lines=9> */
[C---:B----4-:R-:W-:Y:S08]  /*e670*/  HMMA.16816.F32 R12, R192.reuse, R72, R12 ;  /* 0x00000048c00c723c */ /* 0x050ff0000000180c */
        /* <DEDUP_REMOVED lines=81> */
[----:B-----5:R-:W-:Y:S02]  /*eb90*/  FMUL.FTZ R36, R48, c[0x0][0x320] ;  /* 0x0000c80030247a20 */ /* 0x020fe40000410000 */
[----:B------:R-:W-:Y:S02]  /*eba0*/  FMUL.FTZ R50, R50, c[0x0][0x320] ;  /* 0x0000c80032327a20 */ /* 0x000fe40000410000 */
[----:B------:R-:W-:Y:S01]  /*ebb0*/  FMUL.FTZ R51, R51, c[0x0][0x320] ;  /* 0x0000c80033337a20 */ /* 0x000fe20000410000 */
[----:B------:R2:W2:Y:S01]  /*ebc0*/  MUFU.TANH R73, R24 ;  /* 0x0000001800497308 */ /* 0x0004a20000002400 */
[----:B-1----:R-:W-:Y:S09]  /*ebd0*/  FMUL.FTZ R37, R49, c[0x0][0x320] ;  /* 0x0000c80031257a20 */ /* 0x002ff20000410000 */
        /* <DEDUP_REMOVED lines=27> */
[----:B------:R-:W-:Y:S03]  /*ed90*/  IMAD.MOV.U32 R216, RZ, RZ, RZ ;  /* 0x000000ffffd87224 */ /* 0x000fe600078e00ff */
[----:B------:R-:W3:Y:S04]  /*eda0*/  LDL.64 R224, [R1+0x18] ;  /* 0x0000180001e07983 */ /* 0x000ee80000100a00 */
        /* <DEDUP_REMOVED lines=22> */
[----:B------:R-:W-:Y:S03]  /*ef10*/  IMAD.IADD R222, R225, 0x1, R222 ;  /* 0x00000001e1de7824 */ /* 0x000fe600078e02de */
[----:B------:R-:W-:Y:S02]  /*ef20*/  IADD3 R3, R3, R0, RZ ;  /* 0x0000000003037210 */ /* 0x000fe40007ffe0ff */
        /* <DEDUP_REMOVED lines=8> */
[----:B------:R-:W-:Y:S04]  /*efb0*/  SHFL.IDX PT, R6, R2, 0x1, 0x181f ;  /* 0x00381f0002067f89 */ /* 0x000fe800000e0000 */
[----:B------:R-:W2:Y:S04]  /*efc0*/  SHFL.IDX PT, R3, R2, RZ, 0x181f ;  /* 0x00181fff02037589 */ /* 0x000ea800000e0000 */
[----:B------:R-:W3:Y:S04]  /*efd0*/  SHFL.IDX PT, R4, R0, RZ, 0x181f ;  /* 0x00181fff00047589 */ /* 0x000ee800000e0000 */
[----:B------:R-:W4:Y:S04]  /*efe0*/  SHFL.IDX PT, R5, R0, 0x1, 0x181f ;  /* 0x00381f0000057f89 */ /* 0x000f2800000e0000 */
[----:B------:R-:W5:Y:S04]  /*eff0*/  SHFL.IDX PT, R2, R2, 0x2, 0x181f ;  /* 0x00581f0002027f89 */ /* 0x000f6800000e0000 */
[----:B------:R-:W1:Y:S01]  /*f000*/  SHFL.IDX PT, R0, R0, 0x2, 0x181f ;  /* 0x00581f0000007f89 */ /* 0x000e6200000e0000 */
[C---:B--2---:R-:W-:Y:S05]  /*f010*/  IADD3 R12, P0, R3.reuse, R240, RZ ;  /* 0x000000f0030c7210 */ /* 0x044fea0007f1e0ff */
[C-C-:B---3--:R-:W-:Y:S01]  /*f020*/  IMAD.X R13, R4.reuse, 0x1, R221.reuse, P0 ;  /* 0x00000001040d7824 */ /* 0x148fe200000e06dd */
[----:B------:R-:W-:Y:S04]  /*f030*/  IADD3 R10, P0, R3, R218, RZ ;  /* 0x000000da030a7210 */ /* 0x000fe80007f1e0ff */
[----:B------:R2:W-:Y:S01]  /*f040*/  LDGSTS.E.BYPASS.LTC128B.128 [R219+0x8100], [R12.64], !P2 ;  /* 0x081000000cdb7fae */ /* 0x0005e2000d101d46 */
[----:B------:R-:W-:Y:S02]  /*f050*/  IADD3.X R11, R4, R220, RZ, P0, !PT ;  /* 0x000000dc040b7210 */ /* 0x000fe400007fe4ff */
[C---:B------:R-:W-:Y:S03]  /*f060*/  IADD3 R8, P0, R6.reuse, R240, RZ ;  /* 0x000000f006087210 */ /* 0x040fe60007f1e0ff */
[----:B------:R2:W-:Y:S02]  /*f070*/  LDGSTS.E.BYPASS.LTC128B.128 [R219+0xb100], [R10.64], !P6 ;  /* 0x0b1000000adb7fae */ /* 0x0005e4000f101d46 */
[C---:B----4-:R-:W-:Y:S01]  /*f080*/  IMAD.X R9, R5.reuse, 0x1, R221, P0 ;  /* 0x0000000105097824 */ /* 0x050fe200000e06dd */
[----:B------:R-:W-:Y:S04]  /*f090*/  IADD3 R6, P0, R6, R218, RZ ;  /* 0x000000da06067210 */ /* 0x000fe80007f1e0ff */
[----:B------:R2:W-:Y:S01]  /*f0a0*/  LDGSTS.E.BYPASS.LTC128B.128 [R219+0x9100], [R8.64], !P2 ;  /* 0x0910000008db7fae */ /* 0x0005e2000d101d46 */
[--C-:B------:R-:W-:Y:S01]  /*f0b0*/  IMAD.X R7, R5, 0x1, R220.reuse, P0 ;  /* 0x0000000105077824 */ /* 0x100fe200000e06dc */
[----:B-----5:R-:W-:Y:S04]  /*f0c0*/  IADD3 R4, P0, R2, R240, RZ ;  /* 0x000000f002047210 */ /* 0x020fe80007f1e0ff */
[----:B------:R2:W-:Y:S01]  /*f0d0*/  LDGSTS.E.BYPASS.LTC128B.128 [R219+0xc100], [R6.64], !P6 ;  /* 0x0c10000006db7fae */ /* 0x0005e2000f101d46 */
[----:B-1----:R-:W-:Y:S02]  /*f0e0*/  IADD3.X R5, R0, R221, RZ, P0, !PT ;  /* 0x000000dd00057210 */ /* 0x002fe400007fe4ff */
[----:B------:R-:W-:Y:S03]  /*f0f0*/  IADD3 R2, P0, R2, R218, RZ ;  /* 0x000000da02027210 */ /* 0x000fe60007f1e0ff */
[----:B------:R2:W-:Y:S02]  /*f100*/  LDGSTS.E.BYPASS.LTC128B.128 [R219+0xa100], [R4.64], !P2 ;  /* 0x0a10000004db7fae */ /* 0x0005e4000d101d46 */
[----:B------:R-:W-:Y:S05]  /*f110*/  IMAD.X R3, R0, 0x1, R220, P0 ;  /* 0x0000000100037824 */ /* 0x000fea00000e06dc */
[----:B------:R2:W-:Y:S03]  /*f120*/  LDGSTS.E.BYPASS.LTC128B.128 [R219+0xd100], [R2.64], !P6 ;  /* 0x0d10000002db7fae */ /* 0x0005e6000f101d46 */
.L_x_274:
        /* <DEDUP_REMOVED lines=9> */
[----:B---3--:R-:W-:Y:S01]  /*f1c0*/  IADD3 R2, -R3, 0x1, R0 ;  /* 0x0000000103027810 */ /* 0x008fe20007ffe100 */
[----:B------:R-:W-:Y:S03]  /*f1d0*/  IMAD.IADD R8, R0, 0x1, -R3 ;  /* 0x0000000100087824 */ /* 0x000fe600078e0a03 */
[----:B----4-:R-:W-:Y:S04]  /*f1e0*/  IADD3 R2, -R45, R2, R252 ;  /* 0x000000022d027210 */ /* 0x010fe80007ffe1fc */
[C---:B------:R-:W-:Y:S02]  /*f1f0*/  IADD3 R6, R2.reuse, UR4, RZ ;  /* 0x0000000402067c10 */ /* 0x040fe4000fffe0ff */
[----:B------:R-:W-:Y:S04]  /*f200*/  IADD3 R7, R2, c[0x0][0x328], RZ ;  /* 0x0000ca0002077a10 */ /* 0x000fe80007ffe0ff */
[----:B--2---:R-:W-:Y:S01]  /*f210*/  IADD3 R3, R7, R4, RZ ;  /* 0x0000000407037210 */ /* 0x004fe20007ffe0ff */
        /* <DEDUP_REMOVED lines=15> */
.L_x_277:
[----:B------:R-:W-:Y:S04]  /*f310*/  MOV R9, c[0x0][0x32c] ;  /* 0x0000cb0000097a02 */ /* 0x000fe80000000f00 */
[----:B------:R-:W-:Y:S11]  /*f320*/  ISETP.NE.AND P0, PT, R9, 0x1, PT ;  /* 0x000000010900780c */ /* 0x000ff60003f05270 */
[----:B------:R-:W-:Y:S02]  /*f330*/  @!UPT UIADD3 URZ, URZ, URZ, URZ ;  /* 0x0000003f3f3ff290 */ /* 0x000fe4000fffe03f */
[----:B------:R-:W-:Y:S05]  /*f340*/  @P0 IMAD.HI.U32 R9, R4, c[0x0][0x330], RZ ;  /* 0x0000cc0004090a27 */ /* 0x000fea00078e00ff */
[----:B------:R-:W-:Y:S02]  /*f350*/  @P0 SHF.R.U32.HI R4, RZ, c[0x0][0x334], R9 ;  /* 0x0000cd00ff040a19 */ /* 0x000fe40000011609 */
.L_x_278:
[----:B------:R-:W-:Y:S05]  /*f360*/  BSYNC B0 ;  /* 0x0000000000007941 */ /* 0x000fea0003800000 */
.L_x_276:
[----:B------:R-:W-:Y:S05]  /*f370*/  IMAD R4, R4, c[0x0][0x32c], R8 ;  /* 0x0000cb0004047a24 */ /* 0x000fea00078e0208 */
[----:B------:R-:W-:Y:S02]  /*f380*/  IADD3 R9, R4, c[0x0][0x32c], RZ ;  /* 0x0000cb0004097a10 */ /* 0x000fe40007ffe0ff */
[----:B------:R-:W-:Y:S02]  /*f390*/  IMNMX R2, R2, R4, !PT ;  /* 0x0000000402027217 */ /* 0x000fe40007800200 */
[----:B------:R-:W-:Y:S02]  /*f3a0*/  IMNMX R3, R3, R9, PT ;  /* 0x0000000903037217 */ /* 0x000fe40003800200 */
.L_x_275:
[C---:B------:R-:W-:Y:S02]  /*f3b0*/  ISETP.GE.AND P0, PT, R0.reuse, 0x2, PT ;  /* 0x000000020000780c */ /* 0x040fe40003f06270 */
[----:B------:R-:W-:Y:S02]  /*f3c0*/  ISETP.GE.AND P2, PT, R0, 0x9, PT ;  /* 0x000000090000780c */ /* 0x000fe40003f46270 */
[----:B------:R-:W-:Y:S02]  /*f3d0*/  P2R R14, PR, RZ, 0x1 ;  /* 0x00000001ff0e7803 */ /* 0x000fe40000000000 */
[----:B------:R-:W-:Y:S02]  /*f3e0*/  ISETP.GT.AND P0, PT, R2, 0x1, !P0 ;  /* 0x000000010200780c */ /* 0x000fe40004704270 */
[----:B------:R-:W-:Y:S02]  /*f3f0*/  P2R R15, PR, RZ, 0x4 ;  /* 0x00000004ff0f7803 */ /* 0x000fe40000000000 */
[C---:B------:R-:W-:Y:S04]  /*f400*/  ISETP.LT.OR P0, PT, R3.reuse, 0x2, P0 ;  /* 0x000000020300780c */ /* 0x040fe80000701670 */
        /* <DEDUP_REMOVED lines=98> */
[----:B------:R-:W-:Y:S04]  /*fa30*/  ISETP.LT.OR P0, PT, R3, 0x52, P0 ;  /* 0x000000520300780c */ /* 0x000fe80000701670 */
[----:B------:R-:W-:Y:S02]  /*fa40*/  FSEL R169, R17, -INF , !P0 ;  /* 0xff80000011a97808 */ /* 0x000fe40004000000 */
[----:B------:R-:W-:Y:S02]  /*fa50*/  ISETP.GT.AND P0, PT, R2, 0x58, !P2 ;  /* 0x000000580200780c */ /* 0x000fe40005704270 */
[----:B------:R-:W-:Y:S02]  /*fa60*/  P2R R17, PR, RZ, 0x4 ;  /* 0x00000004ff117803 */ /* 0x000fe40000000000 */
[C---:B------:R-:W-:Y:S02]  /*fa70*/  ISETP.LT.OR P0, PT, R3.reuse, 0x59, P0 ;  /* 0x000000590300780c */ /* 0x040fe40000701670 */
[----:B------:R-:W-:Y:S02]  /*fa80*/  ISETP.GE.AND P2, PT, R0, 0x1, PT ;  /* 0x000000010000780c */ /* 0x000fe40003f46270 */
[----:B------:R-:W-:Y:S02]  /*fa90*/  FSEL R171, R36, -INF , !P0 ;  /* 0xff80000024ab7808 */ /* 0x000fe40004000000 */
[----:B------:R-:W-:Y:S02]  /*faa0*/  ISETP.GT.AND P0, PT, R2, RZ, !P2 ;  /* 0x000000ff0200720c */ /* 0x000fe40005704270 */
[----:B------:R-:W-:Y:S02]  /*fab0*/  P2R R13, PR, RZ, 0x4 ;  /* 0x00000004ff0d7803 */ /* 0x000fe40000000000 */
[----:B------:R-:W-:Y:S02]  /*fac0*/  ISETP.LT.OR P0, PT, R3, 0x1, P0 ;  /* 0x000000010300780c */ /* 0x000fe40000701670 */
[----:B------:R-:W-:Y:S02]  /*fad0*/  ISETP.GE.AND P2, PT, R0, 0x5a, PT ;  /* 0x0000005a0000780c */ /* 0x000fe40003f46270 */
[----:B------:R-:W-:Y:S02]  /*fae0*/  FSEL R9, R161, -INF , !P0 ;  /* 0xff800000a1097808 */ /* 0x000fe40004000000 */
[----:B------:R-:W-:Y:S04]  /*faf0*/  ISETP.GT.AND P0, PT, R2, 0x59, !P2 ;  /* 0x000000590200780c */ /* 0x000fe80005704270 */
[----:B------:R-:W-:Y:S02]  /*fb00*/  ISETP.LT.OR P0, PT, R3, 0x5a, P0 ;  /* 0x0000005a0300780c */ /* 0x000fe40000701670 */
[----:B------:R-:W1:Y:S02]  /*fb10*/  SHFL.IDX PT, R3, R5, 0x1, 0x1c1f ;  /* 0x003c1f0005037f89 */ /* 0x000e6400000e0000 */
[----:B------:R-:W-:Y:S01]  /*fb20*/  FSEL R170, R37, -INF , !P0 ;  /* 0xff80000025aa7808 */ /* 0x000fe20004000000 */
[--C-:B-1----:R-:W-:Y:S02]  /*fb30*/  IMAD.IADD R2, R7, 0x1, R3.reuse ;  /* 0x0000000107027824 */ /* 0x102fe400078e0203 */
        /* <DEDUP_REMOVED lines=15> */
.L_x_281:
[----:B------:R-:W-:Y:S04]  /*fc30*/  MOV R4, c[0x0][0x32c] ;  /* 0x0000cb0000047a02 */ /* 0x000fe80000000f00 */
[----:B------:R-:W-:Y:S11]  /*fc40*/  ISETP.NE.AND P0, PT, R4, 0x1, PT ;  /* 0x000000010400780c */ /* 0x000ff60003f05270 */
[----:B------:R-:W-:Y:S02]  /*fc50*/  @!UPT UIADD3 URZ, URZ, URZ, URZ ;  /* 0x0000003f3f3ff290 */ /* 0x000fe4000fffe03f */
[----:B------:R-:W-:Y:S05]  /*fc60*/  @P0 IMAD.HI.U32 R4, R3, c[0x0][0x330], RZ ;  /* 0x0000cc0003040a27 */ /* 0x000fea00078e00ff */
[----:B------:R-:W-:Y:S02]  /*fc70*/  @P0 SHF.R.U32.HI R3, RZ, c[0x0][0x334], R4 ;  /* 0x0000cd00ff030a19 */ /* 0x000fe40000011604 */
.L_x_282:
[----:B------:R-:W-:Y:S05]  /*fc80*/  BSYNC B0 ;  /* 0x0000000000007941 */ /* 0x000fea0003800000 */
.L_x_280:
[----:B------:R-:W-:Y:S05]  /*fc90*/  IMAD R3, R3, c[0x0][0x32c], R8 ;  /* 0x0000cb0003037a24 */ /* 0x000fea00078e0208 */
[----:B------:R-:W-:Y:S02]  /*fca0*/  IADD3 R4, R3, c[0x0][0x32c], RZ ;  /* 0x0000cb0003047a10 */ /* 0x000fe40007ffe0ff */
[----:B------:R-:W-:Y:S02]  /*fcb0*/  IMNMX R0, R0, R3, !PT ;  /* 0x0000000300007217 */ /* 0x000fe40007800200 */
[----:B------:R-:W-:Y:S02]  /*fcc0*/  IMNMX R2, R2, R4, PT ;  /* 0x0000000402027217 */ /* 0x000fe40003800200 */
.L_x_279:
        /* <DEDUP_REMOVED lines=82> */
[----:B------:R-:W-:Y:S03]  /*101f0*/  ISETP.LT.OR P0, PT, R2, 0x2a, P0 ;  /* 0x0000002a0200780c */ /* 0x000fe60000701670 */
[----:B------:R-:W1:Y:S01]  /*10200*/  SHFL.BFLY PT, R13, R3, 0x2, 0x1f ;  /* 0x0c401f00030d7f89 */ /* 0x000e6200000e0000 */
        /* <DEDUP_REMOVED lines=13> */
[----:B------:R-:W-:Y:S02]  /*102e0*/  ISETP.GT.AND P0, PT, R0, 0x38, !P0 ;  /* 0x000000380000780c */ /* 0x000fe40004704270 */
[----:B-1----:R-:W-:Y:S02]  /*102f0*/  FMNMX.FTZ R3, R3, R13, !PT ;  /* 0x0000000d03037209 */ /* 0x002fe40007810000 */
        /* <DEDUP_REMOVED lines=20> */
[----:B------:R-:W-:Y:S01]  /*10440*/  FMUL.FTZ R132, R68, c[0x0][0x2d0] ;  /* 0x0000b40044847a20 */ /* 0x000fe20000410000 */
[----:B------:R-:W-:Y:S01]  /*10450*/  FMNMX.FTZ R6, R150, R6, !PT ;  /* 0x0000000696067209 */ /* 0x000fe20007810000 */
[----:B------:R-:W-:Y:S01]  /*10460*/  LDSM.16.MT88.4 R36, [R200+0x100] ;  /* 0x00010000c824783b */ /* 0x000fe20000004200 */
[----:B------:R-:W-:Y:S04]  /*10470*/  ISETP.GT.AND P0, PT, R0, 0x48, !P0 ;  /* 0x000000480000780c */ /* 0x000fe80004704270 */
[----:B------:R-:W-:Y:S04]  /*10480*/  ISETP.LT.OR P0, PT, R2, 0x49, P0 ;  /* 0x000000490200780c */ /* 0x000fe80000701670 */
[----:B------:R-:W-:Y:S02]  /*10490*/  FSEL R157, R42, -INF , !P0 ;  /* 0xff8000002a9d7808 */ /* 0x000fe40004000000 */
[----:B------:R-:W-:Y:S02]  /*104a0*/  ISETP.NE.AND P0, PT, R20, RZ, PT ;  /* 0x000000ff1400720c */ /* 0x000fe40003f05270 */
[----:B------:R-:W-:Y:S01]  /*104b0*/  FMNMX.FTZ R6, R157, R6, !PT ;  /* 0x000000069d067209 */ /* 0x000fe20007810000 */
[----:B------:R-:W-:Y:S01]  /*104c0*/  LDSM.16.MT88.4 R20, [R198+0x100] ;  /* 0x00010000c614783b */ /* 0x000fe20000004200 */
        /* <DEDUP_REMOVED lines=20> */
[----:B------:R-:W-:Y:S02]  /*10610*/  FMNMX.FTZ R0, R162, R0, !PT ;  /* 0x00000000a2007209 */ /* 0x000fe40007810000 */
[----:B------:R-:W-:Y:S02]  /*10620*/  FSEL R71, R51, -INF , !P0 ;  /* 0xff80000033477808 */ /* 0x000fe40004000000 */
[----:B------:R-:W-:Y:S02]  /*10630*/  FMNMX.FTZ R0, R163, R0, !PT ;  /* 0x00000000a3007209 */ /* 0x000fe40007810000 */
[----:B------:R-:W-:Y:S02]  /*10640*/  FSETP.NEU.FTZ.AND P0, PT, R68, -INF , PT ;  /* 0xff8000004400780b */ /* 0x000fe40003f1d000 */
[----:B------:R-:W-:Y:S02]  /*10650*/  FMNMX.FTZ R2, R71, R0, !PT ;  /* 0x0000000047027209 */ /* 0x000fe40007810000 */
[----:B------:R-:W-:Y:S03]  /*10660*/  FSEL R132, R132, RZ, P0 ;  /* 0x000000ff84847208 */ /* 0x000fe60000000000 */
[----:B------:R-:W1:Y:S02]  /*10670*/  SHFL.BFLY PT, R0, R2, 0x2, 0x1f ;  /* 0x0c401f0002007f89 */ /* 0x000e6400000e0000 */
[--C-:B------:R-:W-:Y:S02]  /*10680*/  FFMA.FTZ R6, R12, c[0x0][0x2d0], -R132.reuse ;  /* 0x0000b4000c067a23 */ /* 0x100fe40000010884 */
[--C-:B------:R-:W-:Y:S02]  /*10690*/  FFMA.FTZ R9, R9, c[0x0][0x2d0], -R132.reuse ;  /* 0x0000b40009097a23 */ /* 0x100fe40000010884 */
[----:B------:R-:W-:Y:S02]  /*106a0*/  MUFU.EX2 R237, R6 ;  /* 0x0000000600ed7308 */ /* 0x000fe40000000800 */
[----:B------:R-:W-:Y:S08]  /*106b0*/  LDSM.16.MT88.4 R12, [R197+0x100] ;  /* 0x00010000c50c783b */ /* 0x000ff00000004200 */
[----:B------:R-:W-:Y:S01]  /*106c0*/  MUFU.EX2 R236, R9 ;  /* 0x0000000900ec7308 */ /* 0x000fe20000000800 */
[----:B-1----:R-:W-:Y:S01]  /*106d0*/  FMNMX.FTZ R2, R2, R0, !PT ;  /* 0x0000000002027209 */ /* 0x002fe20007810000 */
[--C-:B------:R-:W-:Y:S08]  /*106e0*/  FFMA.FTZ R0, R10, c[0x0][0x2d0], -R132.reuse ;  /* 0x0000b4000a007a23 */ /* 0x100ff00000010884 */
[----:B------:R1:W2:Y:S01]  /*106f0*/  MUFU.EX2 R239, R0 ;  /* 0x0000000000ef7308 */ /* 0x0002a20000000800 */
[----:B------:R-:W3:Y:S01]  /*10700*/  SHFL.BFLY PT, R3, R2, 0x1, 0x1f ;  /* 0x0c201f0002037f89 */ /* 0x000ee200000e0000 */
[----:B-1----:R-:W-:Y:S01]  /*10710*/  FFMA.FTZ R0, R11, c[0x0][0x2d0], -R132 ;  /* 0x0000b4000b007a23 */ /* 0x002fe20000010884 */
[----:B---3--:R-:W-:Y:S02]  /*10720*/  FMNMX.FTZ R3, R3, R2, !PT ;  /* 0x0000000203037209 */ /* 0x008fe40007810000 */
[----:B--2---:R-:W-:Y:S05]  /*10730*/  F2FP.PACK_AB R72, R239, R236 ;  /* 0x000000ecef48723e */ /* 0x004fea00000000ff */
[----:B------:R1:W2:Y:S02]  /*10740*/  MUFU.EX2 R238, R0 ;  /* 0x0000000000ee7308 */ /* 0x0002a40000000800 */
        /* <DEDUP_REMOVED lines=11> */
[----:B------:R-:W4:Y:S01]  /*10800*/  MUFU.EX2 R234, R5 ;  /* 0x0000000500ea7308 */ /* 0x000f220000000800 */
[--C-:B-1----:R-:W-:Y:S02]  /*10810*/  FFMA.FTZ R0, R7, c[0x0][0x2d0], -R69.reuse ;  /* 0x0000b40007007a23 */ /* 0x102fe40000010845 */
[C---:B--2---:R-:W-:Y:S02]  /*10820*/  FMUL.FTZ R9, R2.reuse, R81 ;  /* 0x0000005102097220 */ /* 0x044fe40000410000 */
[C---:B------:R-:W-:Y:S05]  /*10830*/  FMUL.FTZ R16, R2.reuse, R88 ;  /* 0x0000005802107220 */ /* 0x040fea0000410000 */
[----:B------:R1:W-:Y:S01]  /*10840*/  MUFU.EX2 R233, R0 ;  /* 0x0000000000e97308 */ /* 0x0003e20000000800 */
[C---:B------:R-:W-:Y:S02]  /*10850*/  FMUL.FTZ R17, R2.reuse, R89 ;  /* 0x0000005902117220 */ /* 0x040fe40000410000 */
[----:B------:R-:W-:Y:S02]  /*10860*/  FMUL.FTZ R24, R2, R96 ;  /* 0x0000006002187220 */ /* 0x000fe40000410000 */
[--C-:B---3--:R-:W-:Y:S02]  /*10870*/  FFMA.FTZ R4, R8, c[0x0][0x2d0], -R69.reuse ;  /* 0x0000b40008047a23 */ /* 0x108fe40000010845 */
[C---:B------:R-:W-:Y:S02]  /*10880*/  FMUL.FTZ R8, R2.reuse, R80 ;  /* 0x0000005002087220 */ /* 0x040fe40000410000 */
[C---:B------:R-:W-:Y:S01]  /*10890*/  FMUL.FTZ R25, R2.reuse, R97 ;  /* 0x0000006102197220 */ /* 0x040fe20000410000 */
[----:B------:R-:W2:Y:S01]  /*108a0*/  MUFU.EX2 R230, R4 ;  /* 0x0000000400e67308 */ /* 0x000ea20000000800 */
[C---:B------:R-:W-:Y:S02]  /*108b0*/  FMUL.FTZ R32, R2.reuse, R104 ;  /* 0x0000006802207220 */ /* 0x040fe40000410000 */
[----:B------:R-:W-:Y:S01]  /*108c0*/  FMUL.FTZ R33, R2, R105 ;  /* 0x0000006902217220 */ /* 0x000fe20000410000 */
[----:B----4-:R-:W-:Y:S01]  /*108d0*/  F2FP.PACK_AB R73, R234, R235 ;  /* 0x000000ebea49723e */ /* 0x010fe200000000ff */
[C---:B------:R-:W-:Y:S02]  /*108e0*/  FMUL.FTZ R5, R2.reuse, R77 ;  /* 0x0000004d02057220 */ /* 0x040fe40000410000 */
[C---:B------:R-:W-:Y:S02]  /*108f0*/  FMUL.FTZ R52, R2.reuse, R52 ;  /* 0x0000003402347220 */ /* 0x040fe40000410000 */
[C---:B------:R-:W-:Y:S02]  /*10900*/  FMUL.FTZ R53, R2.reuse, R53 ;  /* 0x0000003502357220 */ /* 0x040fe40000410000 */
[C---:B------:R-:W-:Y:S02]  /*10910*/  FMUL.FTZ R56, R2.reuse, R56 ;  /* 0x0000003802387220 */ /* 0x040fe40000410000 */
[C---:B------:R-:W-:Y:S01]  /*10920*/  FMUL.FTZ R57, R2.reuse, R57 ;  /* 0x0000003902397220 */ /* 0x040fe20000410000 */
[----:B-1----:R-:W-:Y:S01]  /*10930*/  FSEL R0, R3, RZ, P0 ;  /* 0x000000ff03007208 */ /* 0x002fe20000000000 */
[C---:B------:R-:W-:Y:S01]  /*10940*/  FMUL.FTZ R60, R2.reuse, R60 ;  /* 0x0000003c023c7220 */ /* 0x040fe20000410000 */
        /* <DEDUP_REMOVED lines=15> */
[C---:B------:R-:W-:Y:S03]  /*10a40*/  HMMA.16816.F32 R4, R72.reuse, R12, R4 ;  /* 0x0000000c4804723c */ /* 0x040fe60000001804 */
        /* <DEDUP_REMOVED lines=323> */
[----:B------:R-:W-:Y:S01]  /*11e80*/  FADD.FTZ R2, R70, R0 ;  /* 0x0000000046027221 */ /* 0x000fe20000010000 */
[----:B------:R-:W-:Y:S01]  /*11e90*/  IADD3 R0, R215, -0x1, RZ ;  /* 0xffffffffd7007810 */ /* 0x000fe20007ffe0ff */
[----:B------:R-:W-:Y:S02]  /*11ea0*/  FADD.FTZ R249, R134, R4 ;  /* 0x0000000486f97221 */ /* 0x000fe40000010000 */
[----:B------:R-:W-:Y:S02]  /*11eb0*/  FADD.FTZ R250, R69, R2 ;  /* 0x0000000245fa7221 */ /* 0x000fe40000010000 */
[----:B------:R-:W-:Y:S02]  /*11ec0*/  IMAD.MOV.U32 R215, RZ, RZ, R0 ;  /* 0x000000ffffd77224 */ /* 0x000fe400078e0000 */
[----:B------:R-:W-:Y:S02]  /*11ed0*/  IMAD.MOV.U32 R69, RZ, RZ, R68 ;  /* 0x000000ffff457224 */ /* 0x000fe400078e0044 */
[----:B------:R-:W-:Y:S01]  /*11ee0*/  IMAD.MOV.U32 R70, RZ, RZ, R3 ;  /* 0x000000ffff467224 */ /* 0x000fe200078e0003 */
[----:B------:R-:W-:-:S05]  /*11ef0*/  @P0 BRA `(.L_x_283) ;  /* 0xffffbbf000000947 */ /* 0x000fca000383ffff */
.L_x_273:
[----:B-1----:R-:W1:Y:S01]  /*11f00*/  SHFL.BFLY PT, R4, R249, 0x2, 0x1f ;  /* 0x0c401f00f9047f89 */ /* 0x002e6200000e0000 */
        /* <DEDUP_REMOVED lines=14> */
[----:B------:R-:W1:Y:S08]  /*11ff0*/  @P1 MUFU.RCP R2, R4 ;  /* 0x0000000400021308 */ /* 0x000e700000001000 */
[----:B------:R-:W-:Y:S08]  /*12000*/  @P0 MUFU.RCP R0, R7 ;  /* 0x0000000700000308 */ /* 0x000ff00000001000 */
[----:B------:R2:W3:Y:S01]  /*12010*/  @P1 MUFU.LG2 R6, R4 ;  /* 0x0000000400061308 */ /* 0x0004e20000000c00 */
[----:B-1----:R-:W-:-:S02]  /*12020*/  FMUL.FTZ R76, R2, R76 ;  /* 0x0000004c024c7220 */ /* 0x002fc40000410000 */
[C---:B------:R-:W-:Y:S02]  /*12030*/  FMUL.FTZ R29, R2.reuse, R77 ;  /* 0x0000004d021d7220 */ /* 0x040fe40000410000 */
[C---:B------:R-:W-:Y:S02]  /*12040*/  FMUL.FTZ R80, R2.reuse, R80 ;  /* 0x0000005002507220 */ /* 0x040fe40000410000 */
[C---:B------:R-:W-:Y:S01]  /*12050*/  FMUL.FTZ R8, R2.reuse, R81 ;  /* 0x0000005102087220 */ /* 0x040fe20000410000 */
[----:B------:R-:W1:Y:S01]  /*12060*/  @P0 MUFU.LG2 R7, R7 ;  /* 0x0000000700070308 */ /* 0x000e620000000c00 */
[C---:B------:R-:W-:Y:S02]  /*12070*/  FMUL.FTZ R84, R2.reuse, R84 ;  /* 0x0000005402547220 */ /* 0x040fe40000410000 */
[C---:B------:R-:W-:Y:S02]  /*12080*/  FMUL.FTZ R85, R2.reuse, R85 ;  /* 0x0000005502557220 */ /* 0x040fe40000410000 */
[----:B------:R-:W-:-:S02]  /*12090*/  FMUL.FTZ R88, R2, R88 ;  /* 0x0000005802587220 */ /* 0x000fc40000410000 */
[C---:B------:R-:W-:Y:S01]  /*120a0*/  FMUL.FTZ R89, R2.reuse, R89 ;  /* 0x0000005902597220 */ /* 0x040fe20000410000 */
[----:B--2---:R-:W-:Y:S01]  /*120b0*/  @P1 MOV R4, 0x3f317218 ;  /* 0x3f31721800041802 */ /* 0x004fe20000000f00 */
        /* <DEDUP_REMOVED lines=23> */
[----:B------:R-:W-:Y:S01]  /*12230*/  FMUL.FTZ R14, R2, R65 ;  /* 0x00000041020e7220 */ /* 0x000fe20000410000 */
[----:B------:R-:W-:Y:S01]  /*12240*/  @P0 MOV R2, 0x3f317218 ;  /* 0x3f31721800020802 */ /* 0x000fe20000000f00 */
[----:B------:R-:W-:Y:S02]  /*12250*/  @P1 FMUL.FTZ R5, R4, c[0x0][0x2d0] ;  /* 0x0000b40004051a20 */ /* 0x000fe40000410000 */
[----:B---3--:R-:W-:Y:S02]  /*12260*/  @P1 FMUL.FTZ R6, R6, 0.69314718246459960938 ;  /* 0x3f31721806061820 */ /* 0x008fe40000410000 */
[----:B-1----:R-:W-:Y:S02]  /*12270*/  @P0 FMUL.FTZ R4, R7, 0.69314718246459960938 ;  /* 0x3f31721807040820 */ /* 0x002fe40000410000 */
[----:B------:R-:W-:Y:S02]  /*12280*/  @P0 FMUL.FTZ R2, R2, c[0x0][0x2d0] ;  /* 0x0000b40002020a20 */ /* 0x000fe40000410000 */
        /* <DEDUP_REMOVED lines=31> */
[----:B------:R-:W-:Y:S02]  /*12480*/  FMUL.FTZ R67, R0, R67 ;  /* 0x0000004300437220 */ /* 0x000fe40000410000 */
[----:B------:R-:W-:Y:S02]  /*12490*/  @P1 FFMA.FTZ R32, R5, R68, R6 ;  /* 0x0000004405201223 */ /* 0x000fe40000010006 */
[----:B------:R-:W-:Y:S02]  /*124a0*/  @P0 FFMA.FTZ R33, R2, R3, R4 ;  /* 0x0000000302210223 */ /* 0x000fe40000010004 */
.L_x_241:
[----:B------:R-:W1:Y:S02]  /*124b0*/  S2R R44, SR_CTAID.Y ;  /* 0x00000000002c7919 */ /* 0x000e640000002600 */
[----:B-1----:R-:W-:Y:S01]  /*124c0*/  SHF.R.S32.HI R36, RZ, 0x1f, R44 ;  /* 0x0000001fff247819 */ /* 0x002fe2000001142c */
[----:B------:R-:W-:Y:S05]  /*124d0*/  @P2 BRA `(.L_x_284) ;  /* 0x0000129000002947 */ /* 0x000fea0003800000 */
[----:B------:R-:W2:Y:S01]  /*124e0*/  LDL R37, [R1+0x24] ;  /* 0x0000240001257983 */ /* 0x000ea20000100800 */
[----:B------:R-:W-:Y:S02]  /*124f0*/  F2FP.PACK_AB R29, R29, R76 ;  /* 0x0000004c1d1d723e */ /* 0x000fe400000000ff */
[----:B------:R-:W-:Y:S01]  /*12500*/  F2FP.PACK_AB R79, R79, R78 ;  /* 0x0000004e4f4f723e */ /* 0x000fe200000000ff */
[----:B------:R-:W1:Y:S01]  /*12510*/  S2R R34, SR_TID.X ;  /* 0x0000000000227919 */ /* 0x000e620000002100 */
[----:B------:R-:W-:-:S02]  /*12520*/  F2FP.PACK_AB R8, R8, R80 ;  /* 0x000000500808723e */ /* 0x000fc400000000ff */
[----:B------:R-:W-:Y:S02]  /*12530*/  F2FP.PACK_AB R82, R83, R82 ;  /* 0x000000525352723e */ /* 0x000fe400000000ff */
[----:B------:R-:W-:Y:S02]  /*12540*/  F2FP.PACK_AB R5, R85, R84 ;  /* 0x000000545505723e */ /* 0x000fe400000000ff */
[----:B------:R-:W-:Y:S02]  /*12550*/  F2FP.PACK_AB R86, R87, R86 ;  /* 0x000000565756723e */ /* 0x000fe400000000ff */
[----:B------:R-:W-:Y:S02]  /*12560*/  F2FP.PACK_AB R6, R89, R88 ;  /* 0x000000585906723e */ /* 0x000fe400000000ff */
[----:B------:R-:W-:Y:S02]  /*12570*/  F2FP.PACK_AB R90, R91, R90 ;  /* 0x0000005a5b5a723e */ /* 0x000fe400000000ff */
[----:B------:R-:W-:-:S02]  /*12580*/  F2FP.PACK_AB R7, R93, R92 ;  /* 0x0000005c5d07723e */ /* 0x000fc400000000ff */
[----:B------:R-:W-:Y:S02]  /*12590*/  F2FP.PACK_AB R94, R95, R94 ;  /* 0x0000005e5f5e723e */ /* 0x000fe400000000ff */
[----:B------:R-:W-:Y:S02]  /*125a0*/  F2FP.PACK_AB R28, R28, R96 ;  /* 0x000000601c1c723e */ /* 0x000fe400000000ff */
[----:B------:R-:W-:Y:S02]  /*125b0*/  F2FP.PACK_AB R98, R99, R98 ;  /* 0x000000626362723e */ /* 0x000fe400000000ff */
[----:B------:R-:W-:Y:S02]  /*125c0*/  F2FP.PACK_AB R27, R27, R100 ;  /* 0x000000641b1b723e */ /* 0x000fe400000000ff */
[----:B------:R-:W-:Y:S02]  /*125d0*/  F2FP.PACK_AB R102, R103, R102 ;  /* 0x000000666766723e */ /* 0x000fe400000000ff */
[----:B-1----:R-:W-:-:S02]  /*125e0*/  SHF.R.S32.HI R35, RZ, 0x1f, R34 ;  /* 0x0000001fff237819 */ /* 0x002fc40000011422 */
[----:B------:R-:W-:Y:S02]  /*125f0*/  F2FP.PACK_AB R25, R25, R104 ;  /* 0x000000681919723e */ /* 0x000fe400000000ff */
[CC--:B------:R-:W-:Y:S02]  /*12600*/  LEA.HI R2, R35.reuse, R34.reuse, RZ, 0x2 ;  /* 0x0000002223027211 */ /* 0x0c0fe400078f10ff */
[----:B------:R-:W-:Y:S02]  /*12610*/  LEA.HI R31, R35, R34, RZ, 0x5 ;  /* 0x00000022231f7211 */ /* 0x000fe400078f28ff */
[--C-:B------:R-:W-:Y:S02]  /*12620*/  SHF.R.S32.HI R4, RZ, 0x2, R2.reuse ;  /* 0x00000002ff047819 */ /* 0x100fe40000011402 */
[----:B------:R-:W-:Y:S02]  /*12630*/  SHF.R.S32.HI R0, RZ, 0x1f, R2 ;  /* 0x0000001fff007819 */ /* 0x000fe40000011402 */
[----:B------:R-:W-:-:S02]  /*12640*/  SHF.R.S32.HI R30, RZ, 0x5, R31 ;  /* 0x00000005ff1e7819 */ /* 0x000fc4000001141f */
[----:B------:R-:W-:Y:S02]  /*12650*/  LEA.HI R0, R0, R4, RZ, 0x3 ;  /* 0x0000000400007211 */ /* 0x000fe400078f18ff */
[----:B------:R-:W-:Y:S02]  /*12660*/  F2FP.PACK_AB R107, R107, R106 ;  /* 0x0000006a6b6b723e */ /* 0x000fe400000000ff */
[----:B------:R-:W-:Y:S02]  /*12670*/  LOP3.LUT R0, R0, 0xfffffff8, RZ, 0xc0, !PT ;  /* 0xfffffff800007812 */ /* 0x000fe400078ec0ff */
[----:B------:R-:W-:Y:S02]  /*12680*/  F2FP.PACK_AB R24, R24, R108 ;  /* 0x0000006c1818723e */ /* 0x000fe400000000ff */
[----:B------:R-:W-:Y:S01]  /*12690*/  F2FP.PACK_AB R23, R23, R110 ;  /* 0x0000006e1717723e */ /* 0x000fe200000000ff */
[----:B------:R-:W-:Y:S01]  /*126a0*/  IMAD.IADD R4, R4, 0x1, -R0 ;  /* 0x0000000104047824 */ /* 0x000fe200078e0a00 */
[----:B------:R-:W-:-:S02]  /*126b0*/  LOP3.LUT R0, R2, 0xfffffffc, RZ, 0xc0, !PT ;  /* 0xfffffffc02007812 */ /* 0x000fc400078ec0ff */
[----:B------:R-:W-:Y:S01]  /*126c0*/  F2FP.PACK_AB R22, R22, R112 ;  /* 0x000000701616723e */ /* 0x000fe200000000ff */
[C---:B------:R-:W-:Y:S01]  /*126d0*/  IMAD.SHL.U32 R2, R4.reuse, 0x40, RZ ;  /* 0x0000004004027824 */ /* 0x040fe200078e00ff */
[----:B------:R-:W-:Y:S01]  /*126e0*/  LOP3.LUT R3, R4, 0x1, RZ, 0xc0, !PT ;  /* 0x0000000104037812 */ /* 0x000fe200078ec0ff */
[----:B------:R-:W-:Y:S01]  /*126f0*/  IMAD.IADD R26, R34, 0x1, -R0 ;  /* 0x00000001221a7824 */ /* 0x000fe200078e0a00 */
[----:B------:R-:W-:Y:S02]  /*12700*/  F2FP.PACK_AB R21, R21, R114 ;  /* 0x000000721515723e */ /* 0x000fe400000000ff */
[----:B------:R-:W-:Y:S01]  /*12710*/  LOP3.LUT R0, R2, 0x1c0, RZ, 0xc0, !PT ;  /* 0x000001c002007812 */ /* 0x000fe200078ec0ff */
[----:B------:R-:W-:Y:S01]  /*12720*/  IMAD R2, R30, 0x200, R26 ;  /* 0x000002001e027824 */ /* 0x000fe200078e021a */
[----:B------:R-:W-:Y:S02]  /*12730*/  ISETP.NE.U32.AND P0, PT, R3, 0x1, PT ;  /* 0x000000010300780c */ /* 0x000fe40003f05070 */
[----:B------:R-:W-:-:S02]  /*12740*/  LEA.HI R0, R0, R0, RZ, 0x1d ;  /* 0x0000000000007211 */ /* 0x000fc400078fe8ff */
        /* <DEDUP_REMOVED lines=8> */
[----:B------:R-:W-:Y:S02]  /*127d0*/  F2FP.PACK_AB R18, R18, R120 ;  /* 0x000000781212723e */ /* 0x000fe400000000ff */
[----:B------:R-:W-:-:S02]  /*127e0*/  F2FP.PACK_AB R17, R17, R122 ;  /* 0x0000007a1111723e */ /* 0x000fc400000000ff */
[C---:B------:R-:W-:Y:S02]  /*127f0*/  IADD3 R3, R0.reuse, 0x80, RZ ;  /* 0x0000008000037810 */ /* 0x040fe40007ffe0ff */
[C---:B------:R-:W-:Y:S02]  /*12800*/  IADD3 R2, R0.reuse, 0x70, RZ ;  /* 0x0000007000027810 */ /* 0x040fe40007ffe0ff */
[----:B------:R-:W-:Y:S01]  /*12810*/  @P0 IADD3 R2, R3, 0x10, RZ ;  /* 0x0000001003020810 */ /* 0x000fe20007ffe0ff */
[----:B------:R-:W-:Y:S01]  /*12820*/  IMAD.IADD R3, R0, 0x1, R4 ;  /* 0x0000000100037824 */ /* 0x000fe200078e0204 */
[----:B------:R-:W-:Y:S02]  /*12830*/  F2FP.PACK_AB R16, R16, R52 ;  /* 0x000000341010723e */ /* 0x000fe400000000ff */
[----:B------:R-:W-:Y:S01]  /*12840*/  F2FP.PACK_AB R13, R13, R54 ;  /* 0x000000360d0d723e */ /* 0x000fe200000000ff */
[----:B------:R-:W-:Y:S01]  /*12850*/  IMAD.IADD R4, R4, 0x1, R2 ;  /* 0x0000000104047824 */ /* 0x000fe200078e0202 */
[----:B------:R-:W-:-:S02]  /*12860*/  F2FP.PACK_AB R12, R12, R56 ;  /* 0x000000380c0c723e */ /* 0x000fc400000000ff */
[----:B------:R-:W-:Y:S02]  /*12870*/  F2FP.PACK_AB R11, R11, R58 ;  /* 0x0000003a0b0b723e */ /* 0x000fe400000000ff */
[----:B------:R-:W-:Y:S02]  /*12880*/  F2FP.PACK_AB R9, R61, R60 ;  /* 0x0000003c3d09723e */ /* 0x000fe400000000ff */
[----:B------:R-:W-:Y:S02]  /*12890*/  F2FP.PACK_AB R15, R15, R62 ;  /* 0x0000003e0f0f723e */ /* 0x000fe400000000ff */
[----:B------:R-:W-:Y:S01]  /*128a0*/  F2FP.PACK_AB R14, R14, R64 ;  /* 0x000000400e0e723e */ /* 0x000fe200000000ff */
[----:B------:R1:W-:Y:S01]  /*128b0*/  STS [R0+0x80], R29 ;  /* 0x0000801d00007388 */ /* 0x0003e20000000800 */
[----:B------:R-:W-:Y:S02]  /*128c0*/  F2FP.PACK_AB R10, R67, R10 ;  /* 0x0000000a430a723e */ /* 0x000fe400000000ff */
[----:B------:R-:W-:Y:S01]  /*128d0*/  ISETP.NE.U32.AND P0, PT, RZ, c[0x0][0x500], PT ;  /* 0x00014000ff007a0c */ /* 0x000fe20003f05070 */
[----:B------:R-:W-:Y:S01]  /*128e0*/  STS [R0+0x480], R79 ;  /* 0x0004804f00007388 */ /* 0x000fe20000000800 */
[----:B------:R-:W-:-:S02]  /*128f0*/  ISETP.NE.U32.AND P1, PT, RZ, c[0x0][0x508], PT ;  /* 0x00014200ff007a0c */ /* 0x000fc40003f25070 */
[----:B------:R-:W-:Y:S01]  /*12900*/  ISETP.NE.AND.EX P0, PT, RZ, c[0x0][0x504], PT, P0 ;  /* 0x00014100ff007a0c */ /* 0x000fe20003f05300 */
[----:B------:R3:W-:Y:S01]  /*12910*/  STS [R2], R8 ;  /* 0x0000000802007388 */ /* 0x0007e20000000800 */
[----:B------:R-:W-:-:S03]  /*12920*/  ISETP.NE.AND.EX P1, PT, RZ, c[0x0][0x50c], PT, P1 ;  /* 0x00014300ff007a0c */ /* 0x000fc60003f25310 */
[----:B------:R-:W-:Y:S04]  /*12930*/  STS [R2+0x400], R82 ;  /* 0x0004005202007388 */ /* 0x000fe80000000800 */
[----:B------:R4:W-:Y:S04]  /*12940*/  STS [R3+0x80], R5 ;  /* 0x0000800503007388 */ /* 0x0009e80000000800 */
[----:B------:R-:W-:Y:S04]  /*12950*/  STS [R3+0x480], R86 ;  /* 0x0004805603007388 */ /* 0x000fe80000000800 */
[----:B------:R4:W-:Y:S01]  /*12960*/  STS [R4], R6 ;  /* 0x0000000604007388 */ /* 0x0009e20000000800 */
[----:B-1----:R-:W-:-:S03]  /*12970*/  IMAD.MOV.U32 R29, RZ, RZ, 0x40 ;  /* 0x00000040ff1d7424 */ /* 0x002fc600078e00ff */
[----:B------:R-:W-:Y:S02]  /*12980*/  STS [R4+0x400], R90 ;  /* 0x0004005a04007388 */ /* 0x000fe40000000800 */
[----:B---3--:R-:W-:-:S05]  /*12990*/  SEL R8, R29, 0xffffffc0, !P2 ;  /* 0xffffffc01d087807 */ /* 0x008fca0005000000 */
[----:B----4-:R-:W-:-:S05]  /*129a0*/  IMAD.IADD R5, R0, 0x1, R8 ;  /* 0x0000000100057824 */ /* 0x010fca00078e0208 */
[----:B------:R1:W-:Y:S01]  /*129b0*/  STS [R5+0x80], R7 ;  /* 0x0000800705007388 */ /* 0x0003e20000000800 */
[----:B------:R-:W-:-:S03]  /*129c0*/  IMAD.IADD R6, R8, 0x1, R2 ;  /* 0x0000000108067824 */ /* 0x000fc600078e0202 */
[----:B------:R-:W-:Y:S04]  /*129d0*/  STS [R5+0x480], R94 ;  /* 0x0004805e05007388 */ /* 0x000fe80000000800 */
[----:B------:R-:W-:Y:S04]  /*129e0*/  STS [R6], R28 ;  /* 0x0000001c06007388 */ /* 0x000fe80000000800 */
[----:B------:R-:W-:Y:S01]  /*129f0*/  STS [R6+0x400], R98 ;  /* 0x0004006206007388 */ /* 0x000fe20000000800 */
[----:B-1----:R-:W-:Y:S02]  /*12a00*/  IMAD.IADD R7, R8, 0x1, R3 ;  /* 0x0000000108077824 */ /* 0x002fe400078e0203 */
[----:B------:R-:W-:-:S03]  /*12a10*/  IMAD.IADD R8, R4, 0x1, R8 ;  /* 0x0000000104087824 */ /* 0x000fc600078e0208 */
[----:B------:R-:W-:Y:S04]  /*12a20*/  STS [R7+0x80], R27 ;  /* 0x0000801b07007388 */ /* 0x000fe80000000800 */
[----:B------:R-:W-:Y:S04]  /*12a30*/  STS [R7+0x480], R102 ;  /* 0x0004806607007388 */ /* 0x000fe80000000800 */
[----:B------:R-:W-:Y:S04]  /*12a40*/  STS [R8], R25 ;  /* 0x0000001908007388 */ /* 0x000fe80000000800 */
        /* <DEDUP_REMOVED lines=8> */
[----:B------:R-:W-:Y:S04]  /*12ad0*/  STS [R4+0x4400], R17 ;  /* 0x0044001104007388 */ /* 0x000fe80000000800 */
[----:B------:R-:W-:Y:S04]  /*12ae0*/  STS [R5+0x4080], R16 ;  /* 0x0040801005007388 */ /* 0x000fe80000000800 */
[----:B------:R2:W-:Y:S01]  /*12af0*/  STS [R5+0x4480], R13 ;  /* 0x0044800d05007388 */ /* 0x0005e20000000800 */
[----:B-1----:R-:W-:-:S03]  /*12b00*/  IMAD.MOV.U32 R2, RZ, RZ, 0x4 ;  /* 0x00000004ff027424 */ /* 0x002fc600078e00ff */
[----:B------:R-:W-:Y:S04]  /*12b10*/  STS [R6+0x4000], R12 ;  /* 0x0040000c06007388 */ /* 0x000fe80000000800 */
[----:B------:R-:W-:Y:S04]  /*12b20*/  STS [R6+0x4400], R11 ;  /* 0x0044000b06007388 */ /* 0x000fe80000000800 */
[----:B------:R-:W-:Y:S04]  /*12b30*/  STS [R7+0x4080], R9 ;  /* 0x0040800907007388 */ /* 0x000fe80000000800 */
[----:B------:R1:W-:Y:S04]  /*12b40*/  STS [R7+0x4480], R15 ;  /* 0x0044800f07007388 */ /* 0x0003e80000000800 */
[----:B------:R3:W-:Y:S04]  /*12b50*/  STS [R8+0x4000], R14 ;  /* 0x0040000e08007388 */ /* 0x0007e80000000800 */
[----:B------:R3:W-:Y:S01]  /*12b60*/  STS [R8+0x4400], R10 ;  /* 0x0044000a08007388 */ /* 0x0007e20000000800 */
[----:B--2---:R-:W-:-:S03]  /*12b70*/  IMAD.WIDE R4, R37, R2, c[0x0][0x500] ;  /* 0x0001400025047625 */ /* 0x004fc600078e0202 */
[----:B------:R-:W-:Y:S06]  /*12b80*/  BAR.SYNC.DEFER_BLOCKING 0x1, 0x100 ;  /* 0x0044000000007b1d */ /* 0x000fec0000010000 */
[----:B------:R-:W2:Y:S01]  /*12b90*/  @P0 LDG.E R0, [R4.64] ;  /* 0x0000000604000981 */ /* 0x000ea2000c1e1900 */
[----:B-1----:R-:W-:Y:S02]  /*12ba0*/  IMAD.MOV.U32 R15, RZ, RZ, c[0x0][0x388] ;  /* 0x0000e200ff0f7624 */ /* 0x002fe400078e00ff */
[----:B------:R-:W-:-:S05]  /*12bb0*/  @P1 IMAD.WIDE R2, R37, R2, c[0x0][0x508] ;  /* 0x0001420025021625 */ /* 0x000fca00078e0202 */
[----:B------:R1:W5:Y:S02]  /*12bc0*/  @P1 LDG.E R15, [R2.64] ;  /* 0x00000006020f1981 */ /* 0x000364000c1e1900 */
[----:B-1----:R-:W-:Y:S02]  /*12bd0*/  CS2R R2, SRZ ;  /* 0x0000000000027805 */ /* 0x002fe4000001ff00 */
[--C-:B--2---:R-:W-:Y:S01]  /*12be0*/  @P0 SHF.R.S32.HI R3, RZ, 0x1f, R0.reuse ;  /* 0x0000001fff030819 */ /* 0x104fe20000011400 */
[----:B------:R-:W-:Y:S01]  /*12bf0*/  @P0 IMAD.MOV.U32 R2, RZ, RZ, R0 ;  /* 0x000000ffff020224 */ /* 0x000fe200078e0000 */
[----:B------:R-:W-:Y:S05]  /*12c00*/  @P1 BRA `(.L_x_285) ;  /* 0x0000004000001947 */ /* 0x000fea0003800000 */
[----:B---3--:R-:W-:Y:S05]  /*12c10*/  @!P0 BRA `(.L_x_285) ;  /* 0x0000003000008947 */ /* 0x008fea0003800000 */
[----:B------:R1:W2:Y:S04]  /*12c20*/  LDG.E R0, [R4.64] ;  /* 0x0000000604007981 */ /* 0x0002a8000c1e1900 */
[----:B-1----:R-:W2:Y:S02]  /*12c30*/  LDG.E R4, [R4.64+0x4] ;  /* 0x0000040604047981 */ /* 0x002ea4000c1e1900 */
[----:B--2--5:R-:W-:-:S02]  /*12c40*/  IADD3 R15, -R0, R4, RZ ;  /* 0x00000004000f7210 */ /* 0x024fc40007ffe1ff */
.L_x_285:
[----:B---3--:R-:W-:Y:S01]  /*12c50*/  LOP3.LUT R0, R31, 0xffffffe0, RZ, 0xc0, !PT ;  /* 0xffffffe01f007812 */ /* 0x008fe200078ec0ff */
[----:B------:R-:W1:Y:S01]  /*12c60*/  S2R R19, SR_CTAID.X ;  /* 0x0000000000137919 */ /* 0x000e620000002500 */
[----:B------:R-:W-:Y:S01]  /*12c70*/  SHF.R.S32.HI R4, RZ, 0x1f, R30 ;  /* 0x0000001fff047819 */ /* 0x000fe2000001141e */
[----:B------:R-:W-:Y:S01]  /*12c80*/  IMAD.MOV.U32 R7, RZ, RZ, c[0x0][0x4e8] ;  /* 0x00013a00ff077624 */ /* 0x000fe200078e00ff */
[----:B------:R-:W-:Y:S01]  /*12c90*/  LEA.HI R16, R35, R34, RZ, 0x3 ;  /* 0x0000002223107211 */ /* 0x000fe200078f18ff */
[----:B------:R-:W-:Y:S01]  /*12ca0*/  IMAD.IADD R0, R34, 0x1, -R0 ;  /* 0x0000000122007824 */ /* 0x000fe200078e0a00 */
[----:B------:R-:W-:Y:S01]  /*12cb0*/  LEA.HI R4, R4, R30, RZ, 0x3 ;  /* 0x0000001e04047211 */ /* 0x000fe200078f18ff */
[----:B------:R-:W-:Y:S01]  /*12cc0*/  IMAD R9, R36, c[0x0][0x3e8], RZ ;  /* 0x0000fa0024097a24 */ /* 0x000fe200078e02ff */
[----:B------:R-:W-:Y:S01]  /*12cd0*/  ISETP.NE.AND P1, PT, R7, 0x1, PT ;  /* 0x000000010700780c */ /* 0x000fe20003f25270 */
[----:B-----5:R-:W-:Y:S01]  /*12ce0*/  IMAD R15, R15, c[0x0][0x4e8], RZ ;  /* 0x00013a000f0f7a24 */ /* 0x020fe200078e02ff */
[----:B------:R-:W-:Y:S01]  /*12cf0*/  SHF.R.S32.HI R6, RZ, 0x1f, R0 ;  /* 0x0000001fff067819 */ /* 0x000fe20000011400 */
[----:B------:R-:W-:Y:S01]  /*12d00*/  BSSY B0, `(.L_x_286) ;  /* 0x0000076000007945 */ /* 0x000fe20003800000 */
[----:B------:R-:W-:-:S02]  /*12d10*/  LOP3.LUT R5, R4, 0xffffff8, RZ, 0xc0, !PT ;  /* 0x0ffffff804057812 */ /* 0x000fc400078ec0ff */
[----:B------:R-:W-:Y:S02]  /*12d20*/  LEA.HI R4, R26, R26, RZ, 0x1 ;  /* 0x0000001a1a047211 */ /* 0x000fe400078f08ff */
[----:B------:R-:W-:Y:S02]  /*12d30*/  LEA.HI R6, R6, R0, RZ, 0x2 ;  /* 0x0000000006067211 */ /* 0x000fe400078f10ff */
[----:B------:R-:W-:Y:S02]  /*12d40*/  IADD3 R7, R30, -R5, RZ ;  /* 0x800000051e077210 */ /* 0x000fe40007ffe0ff */
[----:B------:R-:W-:Y:S02]  /*12d50*/  LOP3.LUT R4, R4, 0x1ffffffe, RZ, 0xc0, !PT ;  /* 0x1ffffffe04047812 */ /* 0x000fe400078ec0ff */
[----:B------:R-:W-:Y:S02]  /*12d60*/  SHF.R.S32.HI R5, RZ, 0x2, R6 ;  /* 0x00000002ff057819 */ /* 0x000fe40000011406 */
[----:B------:R-:W-:Y:S01]  /*12d70*/  LOP3.LUT P2, RZ, R0, 0x3, RZ, 0xc0, !PT ;  /* 0x0000000300ff7812 */ /* 0x000fe2000784c0ff */
[----:B------:R-:W-:Y:S01]  /*12d80*/  IMAD R0, R3, c[0x0][0x3a0], RZ ;  /* 0x0000e80003007a24 */ /* 0x000fe200078e02ff */
[----:B------:R-:W-:Y:S01]  /*12d90*/  SEL R14, R37, RZ, !P0 ;  /* 0x000000ff250e7207 */ /* 0x000fe20004000000 */
[----:B------:R-:W-:Y:S01]  /*12da0*/  IMAD.IADD R8, R26, 0x1, -R4 ;  /* 0x000000011a087824 */ /* 0x000fe200078e0a04 */
[----:B------:R-:W-:Y:S01]  /*12db0*/  MOV R4, R2 ;  /* 0x0000000200047202 */ /* 0x000fe20000000f00 */
[----:B------:R-:W-:Y:S01]  /*12dc0*/  IMAD R17, R7, 0x10, R5 ;  /* 0x0000001007117824 */ /* 0x000fe200078e0205 */
[----:B------:R-:W-:Y:S01]  /*12dd0*/  LOP3.LUT R12, R16, 0xfffffff8, RZ, 0xc0, !PT ;  /* 0xfffffff8100c7812 */ /* 0x000fe200078ec0ff */
[----:B------:R-:W-:Y:S01]  /*12de0*/  IMAD R6, R2, c[0x0][0x3a4], R0 ;  /* 0x0000e90002067a24 */ /* 0x000fe200078e0200 */
[----:B------:R-:W-:Y:S01]  /*12df0*/  SHF.R.S32.HI R16, RZ, 0x3, R16 ;  /* 0x00000003ff107819 */ /* 0x000fe20000011410 */
[----:B------:R-:W-:Y:S01]  /*12e00*/  IMAD R0, R8, 0x8, R17 ;  /* 0x0000000808007824 */ /* 0x000fe200078e0211 */
[----:B------:R-:W-:Y:S01]  /*12e10*/  LEA.HI R18, R35, R34, RZ, 0x6 ;  /* 0x0000002223127211 */ /* 0x000fe200078f30ff */
[----:B------:R-:W-:-:S02]  /*12e20*/  IMAD.MOV.U32 R5, RZ, RZ, R3 ;  /* 0x000000ffff057224 */ /* 0x000fc400078e0003 */
[----:B------:R-:W-:Y:S02]  /*12e30*/  IMAD R7, R36, c[0x0][0x490], RZ ;  /* 0x0001240024077a24 */ /* 0x000fe400078e02ff */
[----:B-1----:R-:W-:Y:S02]  /*12e40*/  IMAD R8, R19, 0x80, R0 ;  /* 0x0000008013087824 */ /* 0x002fe400078e0200 */
[----:B------:R-:W-:-:S04]  /*12e50*/  IMAD.WIDE.U32 R2, R2, c[0x0][0x3a0], RZ ;  /* 0x0000e80002027a25 */ /* 0x000fc800078e00ff */
[C---:B------:R-:W-:Y:S01]  /*12e60*/  IMAD.WIDE.U32 R10, R44.reuse, c[0x0][0x490], R4 ;  /* 0x000124002c0a7a25 */ /* 0x040fe200078e0004 */
[----:B------:R-:W-:Y:S02]  /*12e70*/  IADD3 R3, R3, R6, RZ ;  /* 0x0000000603037210 */ /* 0x000fe40007ffe0ff */
[----:B------:R-:W-:Y:S01]  /*12e80*/  SHF.R.S32.HI R6, RZ, 0x1f, R37 ;  /* 0x0000001fff067819 */ /* 0x000fe20000011425 */
[C---:B------:R-:W-:Y:S02]  /*12e90*/  IMAD R4, R44.reuse, c[0x0][0x494], R7 ;  /* 0x000125002c047a24 */ /* 0x040fe400078e0207 */
[----:B------:R-:W-:Y:S02]  /*12ea0*/  IMAD R7, R44, c[0x0][0x3ec], R9 ;  /* 0x0000fb002c077a24 */ /* 0x000fe400078e0209 */
[----:B------:R-:W-:Y:S01]  /*12eb0*/  @P1 IMAD.HI.U32 R9, R8, c[0x0][0x4ec], RZ ;  /* 0x00013b0008091a27 */ /* 0x000fe200078e00ff */
[----:B------:R-:W-:Y:S02]  /*12ec0*/  IADD3 R5, R11, R4, RZ ;  /* 0x000000040b057210 */ /* 0x000fe40007ffe0ff */
[----:B------:R-:W-:Y:S01]  /*12ed0*/  SEL R11, R6, RZ, !P0 ;  /* 0x000000ff060b7207 */ /* 0x000fe20004000000 */
[----:B------:R-:W-:Y:S01]  /*12ee0*/  IMAD.MOV.U32 R0, RZ, RZ, R8 ;  /* 0x000000ffff007224 */ /* 0x000fe200078e0008 */
[----:B------:R-:W-:Y:S01]  /*12ef0*/  @P1 SHF.R.U32.HI R0, RZ, c[0x0][0x4f0], R9 ;  /* 0x00013c00ff001a19 */ /* 0x000fe20000011609 */
[----:B------:R-:W-:-:S04]  /*12f00*/  IMAD.WIDE.U32 R2, R44, c[0x0][0x3e8], R2 ;  /* 0x0000fa002c027a25 */ /* 0x000fc800078e0002 */
[----:B------:R-:W-:Y:S01]  /*12f10*/  IMAD.MOV.U32 R4, RZ, RZ, R10 ;  /* 0x000000ffff047224 */ /* 0x000fe200078e000a */
[----:B------:R-:W-:Y:S01]  /*12f20*/  IADD3 R7, R3, R7, RZ ;  /* 0x0000000703077210 */ /* 0x000fe20007ffe0ff */
[----:B------:R-:W-:Y:S01]  /*12f30*/  IMAD.MOV R10, RZ, RZ, -R0 ;  /* 0x000000ffff0a7224 */ /* 0x000fe200078e0a00 */
[----:B------:R-:W-:Y:S01]  /*12f40*/  MOV R6, R2 ;  /* 0x0000000200067202 */ /* 0x000fe20000000f00 */
[----:B------:R-:W-:-:S04]  /*12f50*/  IMAD.WIDE.U32 R2, R14, c[0x0][0x498], R4 ;  /* 0x000126000e027a25 */ /* 0x000fc800078e0004 */
[----:B------:R-:W-:Y:S01]  /*12f60*/  IMAD.IADD R12, R34, 0x1, -R12 ;  /* 0x00000001220c7824 */ /* 0x000fe200078e0a0c */
[----:B------:R-:W-:Y:S01]  /*12f70*/  IADD3 R2, P0, R0, R2, RZ ;  /* 0x0000000200027210 */ /* 0x000fe20007f1e0ff */
[----:B------:R-:W-:Y:S02]  /*12f80*/  IMAD R9, R11, c[0x0][0x498], RZ ;  /* 0x000126000b097a24 */ /* 0x000fe400078e02ff */
[----:B------:R-:W-:Y:S01]  /*12f90*/  IMAD R5, R10, c[0x0][0x4e8], R8 ;  /* 0x00013a000a057a24 */ /* 0x000fe200078e0208 */
[----:B------:R-:W-:Y:S01]  /*12fa0*/  SHF.R.S32.HI R8, RZ, 0x1f, R0 ;  /* 0x0000001fff087819 */ /* 0x000fe20000011400 */
[----:B------:R-:W-:Y:S02]  /*12fb0*/  IMAD R13, R12, 0x20, R16 ;  /* 0x000000200c0d7824 */ /* 0x000fe400078e0210 */
[----:B------:R-:W-:Y:S01]  /*12fc0*/  IMAD R9, R14, c[0x0][0x49c], R9 ;  /* 0x000127000e097a24 */ /* 0x000fe200078e0209 */
[----:B------:R-:W-:Y:S01]  /*12fd0*/  SHF.R.S32.HI R10, RZ, 0x1f, R5 ;  /* 0x0000001fff0a7819 */ /* 0x000fe20000011405 */
[----:B------:R-:W-:-:S02]  /*12fe0*/  IMAD R13, R19, 0x80, R13 ;  /* 0x00000080130d7824 */ /* 0x000fc400078e020d */
[----:B------:R-:W-:Y:S01]  /*12ff0*/  IMAD.SHL.U32 R12, R12, 0x8, RZ ;  /* 0x000000080c0c7824 */ /* 0x000fe200078e00ff */
[----:B------:R-:W-:Y:S01]  /*13000*/  IADD3.X R3, R8, R3, R9, P0, !PT ;  /* 0x0000000308037210 */ /* 0x000fe200007fe409 */
[----:B------:R-:W-:Y:S01]  /*13010*/  IMAD R9, R10, c[0x0][0x488], RZ ;  /* 0x000122000a097a24 */ /* 0x000fe200078e02ff */
[----:B------:R-:W-:Y:S01]  /*13020*/  SHF.L.U32 R8, R16, 0x6, RZ ;  /* 0x0000000610087819 */ /* 0x000fe200000006ff */
[----:B------:R-:W-:-:S04]  /*13030*/  @P1 IMAD.HI.U32 R4, R13, c[0x0][0x4ec], RZ ;  /* 0x00013b000d041a27 */ /* 0x000fc800078e00ff */
[----:B------:R-:W-:-:S04]  /*13040*/  IMAD.WIDE.U32 R2, R5, c[0x0][0x488], R2 ;  /* 0x0001220005027a25 */ /* 0x000fc800078e0002 */
[----:B------:R-:W-:Y:S02]  /*13050*/  IMAD R9, R5, c[0x0][0x48c], R9 ;  /* 0x0001230005097a24 */ /* 0x000fe400078e0209 */
[----:B------:R-:W-:Y:S01]  /*13060*/  IMAD.MOV.U32 R0, RZ, RZ, R13 ;  /* 0x000000ffff007224 */ /* 0x000fe200078e000d */
[----:B------:R-:W-:Y:S01]  /*13070*/  @P1 SHF.R.U32.HI R0, RZ, c[0x0][0x4f0], R4 ;  /* 0x00013c00ff001a19 */ /* 0x000fe20000011604 */
[----:B------:R-:W-:Y:S01]  /*13080*/  IMAD.IADD R9, R3, 0x1, R9 ;  /* 0x0000000103097824 */ /* 0x000fe200078e0209 */
[----:B------:R-:W-:Y:S01]  /*13090*/  LOP3.LUT R4, R8, 0x1c0, RZ, 0xc0, !PT ;  /* 0x000001c008047812 */ /* 0x000fe200078ec0ff */
[----:B------:R-:W-:Y:S01]  /*130a0*/  IMAD R5, R11, c[0x0][0x3f0], RZ ;  /* 0x0000fc000b057a24 */ /* 0x000fe200078e02ff */
[----:B------:R-:W-:Y:S02]  /*130b0*/  LEA R8, P0, R2, c[0x0][0x450], 0x2 ;  /* 0x0001140002087a11 */ /* 0x000fe400078010ff */
[----:B------:R-:W-:Y:S01]  /*130c0*/  LOP3.LUT R11, R4, 0x38, R12, 0xf8, !PT ;  /* 0x00000038040b7812 */ /* 0x000fe200078ef80c */
[C---:B------:R-:W-:Y:S01]  /*130d0*/  IMAD R3, R14.reuse, c[0x0][0x3f4], R5 ;  /* 0x0000fd000e037a24 */ /* 0x040fe200078e0205 */
[----:B------:R-:W-:Y:S01]  /*130e0*/  SHF.R.U32.HI R10, RZ, 0x3, R4 ;  /* 0x00000003ff0a7819 */ /* 0x000fe20000011604 */
[----:B------:R-:W-:Y:S01]  /*130f0*/  IMAD.WIDE.U32 R4, R14, c[0x0][0x3f0], R6 ;  /* 0x0000fc000e047a25 */ /* 0x000fe200078e0006 */
[----:B------:R-:W-:-:S02]  /*13100*/  LEA.HI.X R2, R2, c[0x0][0x454], R9, 0x2, P0 ;  /* 0x0001150002027a11 */ /* 0x000fc400000f1409 */
[----:B------:R-:W-:Y:S01]  /*13110*/  LOP3.LUT R14, R11, R10, RZ, 0x3c, !PT ;  /* 0x0000000a0b0e7212 */ /* 0x000fe200078e3cff */
[----:B------:R-:W-:Y:S01]  /*13120*/  IMAD.IADD R3, R5, 0x1, R3 ;  /* 0x0000000105037824 */ /* 0x000fe200078e0203 */
[----:B------:R-:W-:Y:S01]  /*13130*/  SHFL.IDX PT, R10, R8, RZ, 0x1c1f ;  /* 0x001c1fff080a7589 */ /* 0x000fe200000e0000 */
[----:B------:R-:W-:Y:S02]  /*13140*/  IADD3 R6, -R0, RZ, RZ ;  /* 0x000000ff00067210 */ /* 0x000fe40007ffe1ff */
[----:B------:R-:W-:Y:S01]  /*13150*/  SHF.R.S32.HI R7, RZ, 0x1f, R0 ;  /* 0x0000001fff077819 */ /* 0x000fe20000011400 */
[----:B------:R-:W1:Y:S01]  /*13160*/  SHFL.IDX PT, R11, R2, RZ, 0x1c1f ;  /* 0x001c1fff020b7589 */ /* 0x000e6200000e0000 */
[----:B------:R-:W-:Y:S01]  /*13170*/  LEA R5, R19, R17, 0x7 ;  /* 0x0000001113057211 */ /* 0x000fe200078e38ff */
[----:B------:R-:W-:Y:S02]  /*13180*/  IMAD R6, R6, c[0x0][0x4e8], R13 ;  /* 0x00013a0006067a24 */ /* 0x000fe400078e020d */
[----:B------:R-:W-:Y:S01]  /*13190*/  SHFL.IDX PT, R8, R8, 0x1, 0x1c1f ;  /* 0x003c1f0008087f89 */ /* 0x000fe200000e0000 */
[----:B------:R-:W-:Y:S01]  /*131a0*/  IMAD R7, R7, c[0x0][0x3e0], RZ ;  /* 0x0000f80007077a24 */ /* 0x000fe200078e02ff */
[----:B------:R-:W-:-:S02]  /*131b0*/  ISETP.GE.OR P0, PT, R5, R15, P2 ;  /* 0x0000000f0500720c */ /* 0x000fc40001706670 */
[----:B------:R2:W3:Y:S01]  /*131c0*/  SHFL.IDX PT, R9, R2, 0x1, 0x1c1f ;  /* 0x003c1f0002097f89 */ /* 0x0004e200000e0000 */
[----:B------:R-:W-:-:S10]  /*131d0*/  IMAD R7, R0, c[0x0][0x3e4], R7 ;  /* 0x0000f90000077a24 */ /* 0x000fd400078e0207 */
[----:B-1----:R1:W-:Y:S01]  /*131e0*/  @!P0 ST.E [R10.64], R32 ;  /* 0x000000200a008985 */ /* 0x0023e2000c101906 */
[----:B--2---:R-:W-:Y:S01]  /*131f0*/  IMAD.MOV.U32 R2, RZ, RZ, R4 ;  /* 0x000000ffff027224 */ /* 0x004fe200078e0004 */
[----:B------:R-:W-:-:S03]  /*13200*/  IADD3 R4, R5, 0x8, RZ ;  /* 0x0000000805047810 */ /* 0x000fc60007ffe0ff */
[----:B------:R-:W-:Y:S01]  /*13210*/  IMAD.WIDE.U32 R2, R0, c[0x0][0x3e0], R2 ;  /* 0x0000f80000027a25 */ /* 0x000fe200078e0002 */
[----:B------:R-:W-:Y:S02]  /*13220*/  SHF.R.S32.HI R0, RZ, 0x1f, R6 ;  /* 0x0000001fff007819 */ /* 0x000fe40000011406 */
[----:B------:R-:W-:Y:S01]  /*13230*/  ISETP.GE.OR P2, PT, R4, R15, P2 ;  /* 0x0000000f0400720c */ /* 0x000fe20001746670 */
[----:B------:R-:W-:Y:S01]  /*13240*/  IMAD.IADD R3, R3, 0x1, R7 ;  /* 0x0000000103037824 */ /* 0x000fe200078e0207 */
[----:B------:R-:W-:Y:S01]  /*13250*/  SHF.L.U32 R4, R18, 0x3, RZ ;  /* 0x0000000312047819 */ /* 0x000fe200000006ff */
[----:B------:R-:W-:Y:S01]  /*13260*/  IMAD R0, R0, c[0x0][0x3d8], RZ ;  /* 0x0000f60000007a24 */ /* 0x000fe200078e02ff */
[----:B------:R-:W-:Y:S01]  /*13270*/  LEA R7, R19, R16, 0x7 ;  /* 0x0000001013077211 */ /* 0x000fe200078e38ff */
[----:B------:R-:W-:Y:S01]  /*13280*/  IMAD.WIDE.U32 R2, R6, c[0x0][0x3d8], R2 ;  /* 0x0000f60006027a25 */ /* 0x000fe200078e0002 */
[----:B------:R-:W-:-:S03]  /*13290*/  LOP3.LUT R5, R14, 0x7ffffe00, R4, 0xf8, !PT ;  /* 0x7ffffe000e057812 */ /* 0x000fc600078ef804 */
[----:B------:R-:W-:Y:S01]  /*132a0*/  IMAD R4, R6, c[0x0][0x3dc], R0 ;  /* 0x0000f70006047a24 */ /* 0x000fe200078e0200 */
[----:B------:R-:W-:Y:S02]  /*132b0*/  SHF.L.U32 R0, R5, 0x1, RZ ;  /* 0x0000000105007819 */ /* 0x000fe400000006ff */
[----:B------:R-:W-:Y:S01]  /*132c0*/  LEA R14, P0, R2, c[0x0][0x380], 0x1 ;  /* 0x0000e000020e7a11 */ /* 0x000fe200078008ff */
[----:B---3--:R1:W-:Y:S01]  /*132d0*/  @!P2 ST.E [R8.64], R33 ;  /* 0x000000210800a985 */ /* 0x0083e2000c101906 */
[----:B------:R-:W-:Y:S01]  /*132e0*/  IMAD.IADD R3, R3, 0x1, R4 ;  /* 0x0000000103037824 */ /* 0x000fe200078e0204 */
[----:B------:R-:W-:Y:S02]  /*132f0*/  IADD3 R6, R12, 0x40, RZ ;  /* 0x000000400c067810 */ /* 0x000fe40007ffe0ff */
        /* <DEDUP_REMOVED lines=14> */
[----:B-1----:R1:W4:-:S12]  /*133e0*/  LDS.128 R8, [R0+0x4080] ;  /* 0x0040800000087984 */ /* 0x0023180000000c00 */
[----:B------:R-:W-:Y:S01]  /*133f0*/  @!P1 IMAD.WIDE R4, R12, 0x2, R2 ;  /* 0x000000020c049825 */ /* 0x000fe200078e0202 */
[----:B-1----:R-:W-:-:S04]  /*13400*/  @!P0 SHF.R.S32.HI R0, RZ, 0x1f, R6 ;  /* 0x0000001fff008819 */ /* 0x002fc80000011406 */
[----:B------:R-:W-:-:S04]  /*13410*/  @!P0 LEA.HI R0, R0, R6, RZ, 0x3 ;  /* 0x0000000600008211 */ /* 0x000fc800078f18ff */
[----:B------:R-:W-:-:S05]  /*13420*/  @!P0 LOP3.LUT R0, R0, 0xfffffff8, RZ, 0xc0, !PT ;  /* 0xfffffff800008812 */ /* 0x000fca00078ec0ff */
[----:B------:R-:W-:Y:S01]  /*13430*/  @!P0 IMAD.WIDE R2, R0, 0x2, R2 ;  /* 0x0000000200028825 */ /* 0x000fe200078e0202 */
[----:B-----5:R1:W-:Y:S04]  /*13440*/  @!P1 ST.E.128 [R4.64], R16 ;  /* 0x0000001004009985 */ /* 0x0203e8000c101d06 */
[----:B----4-:R1:W-:Y:S02]  /*13450*/  @!P0 ST.E.128 [R2.64], R8 ;  /* 0x0000000802008985 */ /* 0x0103e4000c101d06 */
.L_x_287:
[----:B------:R-:W-:Y:S05]  /*13460*/  BSYNC B0 ;  /* 0x0000000000007941 */ /* 0x000fea0003800000 */
.L_x_286:
[----:B-1----:R-:W-:Y:S01]  /*13470*/  IADD3 R0, R7, 0x20, RZ ;  /* 0x0000002007007810 */ /* 0x002fe20007ffe0ff */
[----:B------:R1:W4:Y:S01]  /*13480*/  SHFL.IDX PT, R3, R13, 0x1, 0x181f ;  /* 0x00381f000d037f89 */ /* 0x00032200000e0000 */
        /* <DEDUP_REMOVED lines=9> */
[----:B--2---:R2:W-:Y:S01]  /*13520*/  @!P1 ST.E.128 [R4.64], R24 ;  /* 0x0000001804009985 */ /* 0x0045e2000c101d06 */
[----:B------:R-:W-:-:S05]  /*13530*/  @!P0 LOP3.LUT R0, R0, 0xfffffff8, RZ, 0xc0, !PT ;  /* 0xfffffff800008812 */ /* 0x000fca00078ec0ff */
[----:B------:R-:W-:-:S05]  /*13540*/  @!P0 IMAD.WIDE R2, R0, 0x2, R2 ;  /* 0x0000000200028825 */ /* 0x000fca00078e0202 */
[----:B------:R2:W-:Y:S02]  /*13550*/  @!P0 ST.E.128 [R2.64], R20 ;  /* 0x0000001402008985 */ /* 0x0005e4000c101d06 */
.L_x_289:
[----:B------:R-:W-:Y:S05]  /*13560*/  BSYNC B0 ;  /* 0x0000000000007941 */ /* 0x000fea0003800000 */
.L_x_288:
[----:B------:R-:W-:Y:S01]  /*13570*/  IADD3 R0, R7, 0x40, RZ ;  /* 0x0000004007007810 */ /* 0x000fe20007ffe0ff */
[----:B--2-4-:R2:W4:Y:S01]  /*13580*/  SHFL.IDX PT, R3, R13, 0x2, 0x181f ;  /* 0x00581f000d037f89 */ /* 0x01452200000e0000 */
[----:B------:R-:W-:Y:S02]  /*13590*/  BSSY B0, `(.L_x_290) ;  /* 0x000000d000007945 */ /* 0x000fe40003800000 */
[----:B------:R-:W-:Y:S01]  /*135a0*/  ISETP.GE.AND P0, PT, R0, R15, PT ;  /* 0x0000000f0000720c */ /* 0x000fe20003f06270 */
[----:B---3--:R2:W3:-:S12]  /*135b0*/  SHFL.IDX PT, R2, R14, 0x2, 0x181f ;  /* 0x00581f000e027f89 */ /* 0x0084d800000e0000 */
        /* <DEDUP_REMOVED lines=10> */
.L_x_291:
[----:B------:R-:W-:Y:S05]  /*13660*/  BSYNC B0 ;  /* 0x0000000000007941 */ /* 0x000fea0003800000 */
.L_x_290:
[----:B------:R-:W-:Y:S01]  /*13670*/  IADD3 R0, R7, 0x60, RZ ;  /* 0x0000006007007810 */ /* 0x000fe20007ffe0ff */
[----:B---34-:R3:W4:Y:S03]  /*13680*/  SHFL.IDX PT, R3, R13, 0x3, 0x181f ;  /* 0x00781f000d037f89 */ /* 0x01872600000e0000 */
[----:B------:R-:W-:Y:S01]  /*13690*/  ISETP.GE.AND P0, PT, R0, R15, PT ;  /* 0x0000000f0000720c */ /* 0x000fe20003f06270 */
[----:B------:R3:W1:-:S12]  /*136a0*/  SHFL.IDX PT, R2, R14, 0x3, 0x181f ;  /* 0x00781f000e027f89 */ /* 0x00065800000e0000 */
        /* <DEDUP_REMOVED lines=12> */
.L_x_284:
[----:B------:R-:W2:Y:S01]  /*13770*/  LDL R8, [R1+0x24] ;  /* 0x0000240001087983 */ /* 0x000ea20000100800 */
[----:B------:R-:W-:Y:S01]  /*13780*/  ISETP.NE.U32.AND P0, PT, RZ, c[0x0][0x508], PT ;  /* 0x00014200ff007a0c */ /* 0x000fe20003f05070 */
[----:B------:R-:W-:Y:S01]  /*13790*/  IMAD.MOV.U32 R2, RZ, RZ, 0x4 ;  /* 0x00000004ff027424 */ /* 0x000fe200078e00ff */
[----:B------:R-:W-:Y:S02]  /*137a0*/  ISETP.NE.U32.AND P1, PT, RZ, c[0x0][0x500], PT ;  /* 0x00014000ff007a0c */ /* 0x000fe40003f25070 */
[----:B------:R-:W-:Y:S02]  /*137b0*/  ISETP.NE.AND.EX P0, PT, RZ, c[0x0][0x50c], PT, P0 ;  /* 0x00014300ff007a0c */ /* 0x000fe40003f05300 */
[----:B------:R-:W-:Y:S01]  /*137c0*/  ISETP.NE.AND.EX P1, PT, RZ, c[0x0][0x504], PT, P1 ;  /* 0x00014100ff007a0c */ /* 0x000fe20003f25310 */
[----:B------:R-:W-:Y:S02]  /*137d0*/  IMAD.MOV.U32 R13, RZ, RZ, c[0x0][0x388] ;  /* 0x0000e200ff0d7624 */ /* 0x000fe400078e00ff */
[----:B--2---:R-:W-:-:S08]  /*137e0*/  IMAD.WIDE R6, R8, R2, c[0x0][0x500] ;  /* 0x0001400008067625 */ /* 0x004fd000078e0202 */
[----:B------:R-:W-:Y:S02]  /*137f0*/  @P0 IMAD.WIDE R2, R8, R2, c[0x0][0x508] ;  /* 0x0001420008020625 */ /* 0x000fe400078e0202 */
[----:B------:R-:W2:Y:S04]  /*13800*/  @P1 LDG.E R0, [R6.64] ;  /* 0x0000000606001981 */ /* 0x000ea8000c1e1900 */
[----:B------:R1:W5:Y:S01]  /*13810*/  @P0 LDG.E R13, [R2.64] ;  /* 0x00000006020d0981 */ /* 0x000362000c1e1900 */
[----:B------:R-:W-:Y:S02]  /*13820*/  CS2R R4, SRZ ;  /* 0x0000000000047805 */ /* 0x000fe4000001ff00 */
[--C-:B--2---:R-:W-:Y:S01]  /*13830*/  @P1 SHF.R.S32.HI R5, RZ, 0x1f, R0.reuse ;  /* 0x0000001fff051819 */ /* 0x104fe20000011400 */
[----:B------:R-:W-:Y:S01]  /*13840*/  @P1 IMAD.MOV.U32 R4, RZ, RZ, R0 ;  /* 0x000000ffff041224 */ /* 0x000fe200078e0000 */
[----:B------:R-:W-:Y:S05]  /*13850*/  @P0 BRA `(.L_x_292) ;  /* 0x0000004000000947 */ /* 0x000fea0003800000 */
[----:B-1----:R-:W-:Y:S05]  /*13860*/  @!P1 BRA `(.L_x_292) ;  /* 0x0000003000009947 */ /* 0x002fea0003800000 */
[----:B------:R1:W2:Y:S04]  /*13870*/  LDG.E R0, [R6.64] ;  /* 0x0000000606007981 */ /* 0x0002a8000c1e1900 */
[----:B-1----:R-:W2:Y:S02]  /*13880*/  LDG.E R6, [R6.64+0x4] ;  /* 0x0000040606067981 */ /* 0x002ea4000c1e1900 */
[----:B--2--5:R-:W-:-:S02]  /*13890*/  IADD3 R13, -R0, R6, RZ ;  /* 0x00000006000d7210 */ /* 0x024fc40007ffe1ff */
.L_x_292:
[----:B-1----:R-:W1:Y:S01]  /*138a0*/  S2R R12, SR_TID.X ;  /* 0x00000000000c7919 */ /* 0x002e620000002100 */
[----:B------:R-:W-:Y:S01]  /*138b0*/  SHF.R.S32.HI R0, RZ, 0x1f, R8 ;  /* 0x0000001fff007819 */ /* 0x000fe20000011408 */
[----:B------:R-:W-:Y:S01]  /*138c0*/  BSSY B0, `(.L_x_293) ;  /* 0x0000026000007945 */ /* 0x000fe20003800000 */
[----:B------:R-:W-:-:S02]  /*138d0*/  SEL R9, R8, RZ, !P1 ;  /* 0x000000ff08097207 */ /* 0x000fc40004800000 */
[----:B------:R-:W-:Y:S02]  /*138e0*/  SEL R10, R0, RZ, !P1 ;  /* 0x000000ff000a7207 */ /* 0x000fe40004800000 */
[----:B-1----:R-:W-:-:S13]  /*138f0*/  ISETP.GT.AND P0, PT, R12, 0x7f, PT ;  /* 0x0000007f0c00780c */ /* 0x002fda0003f04270 */
[----:B------:R-:W-:Y:S05]  /*13900*/  @P0 BRA `(.L_x_294) ;  /* 0x0000021000000947 */ /* 0x000fea0003800000 */
[----:B------:R-:W1:Y:S01]  /*13910*/  S2R R8, SR_CTAID.X ;  /* 0x0000000000087919 */ /* 0x000e620000002500 */
[----:B-----5:R-:W-:Y:S01]  /*13920*/  IMAD R0, R13, c[0x0][0x4e8], RZ ;  /* 0x00013a000d007a24 */ /* 0x020fe200078e02ff */
[----:B-1----:R-:W-:-:S04]  /*13930*/  LEA R8, R8, R12, 0x7 ;  /* 0x0000000c08087211 */ /* 0x002fc800078e38ff */
[----:B------:R-:W-:-:S13]  /*13940*/  ISETP.GE.AND P0, PT, R8, R0, PT ;  /* 0x000000000800720c */ /* 0x000fda0003f06270 */
[----:B------:R-:W-:Y:S05]  /*13950*/  @P0 BRA `(.L_x_294) ;  /* 0x000001c000000947 */ /* 0x000fea0003800000 */
[----:B------:R-:W-:Y:S01]  /*13960*/  MOV R0, c[0x0][0x4e8] ;  /* 0x00013a0000007a02 */ /* 0x000fe20000000f00 */
[----:B------:R-:W-:Y:S01]  /*13970*/  IMAD R6, R36, c[0x0][0x490], RZ ;  /* 0x0001240024067a24 */ /* 0x000fe200078e02ff */
[----:B------:R-:W-:Y:S01]  /*13980*/  MOV R2, R4 ;  /* 0x0000000400027202 */ /* 0x000fe20000000f00 */
[----:B------:R-:W-:Y:S01]  /*13990*/  IMAD.MOV.U32 R3, RZ, RZ, R5 ;  /* 0x000000ffff037224 */ /* 0x000fe200078e0005 */
[----:B------:R-:W-:Y:S01]  /*139a0*/  ISETP.NE.AND P0, PT, R0, 0x1, PT ;  /* 0x000000010000780c */ /* 0x000fe20003f05270 */
[C---:B------:R-:W-:Y:S01]  /*139b0*/  IMAD R6, R44.reuse, c[0x0][0x494], R6 ;  /* 0x000125002c067a24 */ /* 0x040fe200078e0206 */
[----:B------:R-:W-:Y:S01]  /*139c0*/  MOV R0, R8 ;  /* 0x0000000800007202 */ /* 0x000fe20000000f00 */
[----:B------:R-:W-:-:S05]  /*139d0*/  IMAD.WIDE.U32 R2, R44, c[0x0][0x490], R2 ;  /* 0x000124002c027a25 */ /* 0x000fca00078e0002 */
[----:B------:R-:W-:-:S05]  /*139e0*/  IADD3 R3, R6, R3, RZ ;  /* 0x0000000306037210 */ /* 0x000fca0007ffe0ff */
[----:B------:R-:W-:-:S04]  /*139f0*/  @P0 IMAD.HI.U32 R7, R8, c[0x0][0x4ec], RZ ;  /* 0x00013b0008070a27 */ /* 0x000fc800078e00ff */
[----:B------:R-:W-:Y:S01]  /*13a00*/  IMAD.WIDE.U32 R2, R9, c[0x0][0x498], R2 ;  /* 0x0001260009027a25 */ /* 0x000fe200078e0002 */
[----:B------:R-:W-:-:S03]  /*13a10*/  @P0 SHF.R.U32.HI R0, RZ, c[0x0][0x4f0], R7 ;  /* 0x00013c00ff000a19 */ /* 0x000fc60000011607 */
[----:B------:R-:W-:Y:S01]  /*13a20*/  IMAD R7, R10, c[0x0][0x498], RZ ;  /* 0x000126000a077a24 */ /* 0x000fe200078e02ff */
[----:B------:R-:W-:Y:S01]  /*13a30*/  IADD3 R2, P0, R0, R2, RZ ;  /* 0x0000000200027210 */ /* 0x000fe20007f1e0ff */
[----:B------:R-:W-:Y:S02]  /*13a40*/  IMAD.MOV R6, RZ, RZ, -R0 ;  /* 0x000000ffff067224 */ /* 0x000fe400078e0a00 */
[----:B------:R-:W-:Y:S02]  /*13a50*/  IMAD R7, R9, c[0x0][0x49c], R7 ;  /* 0x0001270009077a24 */ /* 0x000fe400078e0207 */
[----:B------:R-:W-:Y:S01]  /*13a60*/  IMAD R6, R6, c[0x0][0x4e8], R8 ;  /* 0x00013a0006067a24 */ /* 0x000fe200078e0208 */
[----:B------:R-:W-:-:S04]  /*13a70*/  SHF.R.S32.HI R8, RZ, 0x1f, R0 ;  /* 0x0000001fff087819 */ /* 0x000fc80000011400 */
        /* <DEDUP_REMOVED lines=10> */
.L_x_294:
[----:B------:R-:W-:Y:S05]  /*13b20*/  BSYNC B0 ;  /* 0x0000000000007941 */ /* 0x000fea0003800000 */
.L_x_293:
[----:B------:R-:W2:Y:S01]  /*13b30*/  S2R R14, SR_CTAID.X ;  /* 0x00000000000e7919 */ /* 0x000ea20000002500 */
[----:B-1----:R-:W-:Y:S01]  /*13b40*/  IMAD R0, R5, c[0x0][0x3a0], RZ ;  /* 0x0000e80005007a24 */ /* 0x002fe200078e02ff */
[----:B------:R-:W-:Y:S01]  /*13b50*/  SHF.R.S32.HI R5, RZ, 0x1f, R12 ;  /* 0x0000001fff057819 */ /* 0x000fe2000001140c */
[C---:B------:R-:W-:Y:S01]  /*13b60*/  IMAD.WIDE.U32 R2, R4.reuse, c[0x0][0x3a0], RZ ;  /* 0x0000e80004027a25 */ /* 0x040fe200078e00ff */
[----:B------:R-:W-:Y:S01]  /*13b70*/  MOV R6, c[0x0][0x4e8] ;  /* 0x00013a0000067a02 */ /* 0x000fe20000000f00 */
[----:B------:R-:W-:Y:S01]  /*13b80*/  BSSY B0, `(.L_x_295) ;  /* 0x0000034000007945 */ /* 0x000fe20003800000 */
[-C--:B------:R-:W-:Y:S01]  /*13b90*/  LEA.HI R5, R5, R12.reuse, RZ, 0x3 ;  /* 0x0000000c05057211 */ /* 0x080fe200078f18ff */
[----:B------:R-:W-:Y:S01]  /*13ba0*/  IMAD R0, R4, c[0x0][0x3a4], R0 ;  /* 0x0000e90004007a24 */ /* 0x000fe200078e0200 */
[----:B------:R-:W-:Y:S01]  /*13bb0*/  ISETP.NE.AND P0, PT, R6, 0x1, PT ;  /* 0x000000010600780c */ /* 0x000fe20003f05270 */
[----:B------:R-:W-:Y:S01]  /*13bc0*/  IMAD R6, R10, c[0x0][0x3f0], RZ ;  /* 0x0000fc000a067a24 */ /* 0x000fe200078e02ff */
[----:B------:R-:W-:Y:S01]  /*13bd0*/  LOP3.LUT R4, R5, 0xfffffff8, RZ, 0xc0, !PT ;  /* 0xfffffff805047812 */ /* 0x000fe200078ec0ff */
[----:B-----5:R-:W-:Y:S01]  /*13be0*/  IMAD R10, R13, c[0x0][0x4e8], RZ ;  /* 0x00013a000d0a7a24 */ /* 0x020fe200078e02ff */
[----:B------:R-:W-:Y:S01]  /*13bf0*/  SHF.R.S32.HI R8, RZ, 0x3, R5 ;  /* 0x00000003ff087819 */ /* 0x000fe20000011405 */
[----:B------:R-:W-:Y:S01]  /*13c00*/  IMAD R7, R9, c[0x0][0x3f4], R6 ;  /* 0x0000fd0009077a24 */ /* 0x000fe200078e0206 */
[----:B------:R-:W-:-:S02]  /*13c10*/  IADD3 R12, -R4, R12, RZ ;  /* 0x0000000c040c7210 */ /* 0x000fc40007ffe1ff */
[----:B------:R-:W-:Y:S01]  /*13c20*/  IADD3 R3, R3, R0, RZ ;  /* 0x0000000003037210 */ /* 0x000fe20007ffe0ff */
[----:B------:R-:W-:Y:S02]  /*13c30*/  IMAD R0, R36, c[0x0][0x3e8], RZ ;  /* 0x0000fa0024007a24 */ /* 0x000fe400078e02ff */
[----:B------:R-:W-:Y:S02]  /*13c40*/  IMAD R4, R12, 0x20, R8 ;  /* 0x000000200c047824 */ /* 0x000fe400078e0208 */
[C---:B------:R-:W-:Y:S02]  /*13c50*/  IMAD R0, R44.reuse, c[0x0][0x3ec], R0 ;  /* 0x0000fb002c007a24 */ /* 0x040fe400078e0200 */
[----:B------:R-:W-:Y:S01]  /*13c60*/  IMAD.WIDE.U32 R2, R44, c[0x0][0x3e8], R2 ;  /* 0x0000fa002c027a25 */ /* 0x000fe200078e0002 */
[C---:B--2---:R-:W-:Y:S02]  /*13c70*/  LEA R4, R14.reuse, R4, 0x7 ;  /* 0x000000040e047211 */ /* 0x044fe400078e38ff */
[----:B------:R-:W-:-:S02]  /*13c80*/  LEA R8, R14, R8, 0x7 ;  /* 0x000000080e087211 */ /* 0x000fc400078e38ff */
[----:B------:R-:W-:Y:S01]  /*13c90*/  IADD3 R3, R0, R3, RZ ;  /* 0x0000000300037210 */ /* 0x000fe20007ffe0ff */
[----:B------:R-:W-:-:S04]  /*13ca0*/  @P0 IMAD.HI.U32 R5, R4, c[0x0][0x4ec], RZ ;  /* 0x00013b0004050a27 */ /* 0x000fc800078e00ff */
[----:B------:R-:W-:Y:S01]  /*13cb0*/  IMAD.MOV.U32 R0, RZ, RZ, R4 ;  /* 0x000000ffff007224 */ /* 0x000fe200078e0004 */
[----:B------:R-:W-:Y:S01]  /*13cc0*/  @P0 SHF.R.U32.HI R0, RZ, c[0x0][0x4f0], R5 ;  /* 0x00013c00ff000a19 */ /* 0x000fe20000011605 */
[----:B------:R-:W-:-:S03]  /*13cd0*/  IMAD.WIDE.U32 R2, R9, c[0x0][0x3f0], R2 ;  /* 0x0000fc0009027a25 */ /* 0x000fc600078e0002 */
[----:B------:R-:W-:Y:S02]  /*13ce0*/  IADD3 R5, -R0, RZ, RZ ;  /* 0x000000ff00057210 */ /* 0x000fe40007ffe1ff */
[----:B------:R-:W-:Y:S02]  /*13cf0*/  SHF.R.S32.HI R6, RZ, 0x1f, R0 ;  /* 0x0000001fff067819 */ /* 0x000fe40000011400 */
[----:B------:R-:W-:Y:S01]  /*13d00*/  IADD3 R3, R3, R7, RZ ;  /* 0x0000000703037210 */ /* 0x000fe20007ffe0ff */
[----:B------:R-:W-:Y:S02]  /*13d10*/  IMAD R5, R5, c[0x0][0x4e8], R4 ;  /* 0x00013a0005057a24 */ /* 0x000fe400078e0204 */
[----:B------:R-:W-:Y:S02]  /*13d20*/  IMAD R6, R6, c[0x0][0x3e0], RZ ;  /* 0x0000f80006067a24 */ /* 0x000fe400078e02ff */
[----:B------:R-:W-:Y:S01]  /*13d30*/  IMAD.WIDE.U32 R2, R0, c[0x0][0x3e0], R2 ;  /* 0x0000f80000027a25 */ /* 0x000fe200078e0002 */
[----:B------:R-:W-:-:S03]  /*13d40*/  SHF.R.S32.HI R4, RZ, 0x1f, R5 ;  /* 0x0000001fff047819 */ /* 0x000fc60000011405 */
[----:B------:R-:W-:-:S04]  /*13d50*/  IMAD R0, R0, c[0x0][0x3e4], R6 ;  /* 0x0000f90000007a24 */ /* 0x000fc800078e0206 */
[----:B------:R-:W-:Y:S02]  /*13d60*/  IMAD.IADD R3, R3, 0x1, R0 ;  /* 0x0000000103037824 */ /* 0x000fe400078e0200 */
[----:B------:R-:W-:Y:S02]  /*13d70*/  IMAD R0, R4, c[0x0][0x3d8], RZ ;  /* 0x0000f60004007a24 */ /* 0x000fe400078e02ff */
[----:B------:R-:W-:-:S04]  /*13d80*/  IMAD.WIDE.U32 R2, R5, c[0x0][0x3d8], R2 ;  /* 0x0000f60005027a25 */ /* 0x000fc800078e0002 */
[----:B------:R-:W-:Y:S01]  /*13d90*/  IMAD R0, R5, c[0x0][0x3dc], R0 ;  /* 0x0000f70005007a24 */ /* 0x000fe200078e0200 */
[----:B------:R-:W-:-:S04]  /*13da0*/  LEA R11, P0, R2, c[0x0][0x380], 0x1 ;  /* 0x0000e000020b7a11 */ /* 0x000fc800078008ff */
[----:B------:R-:W-:-:S04]  /*13db0*/  IADD3 R0, R3, R0, RZ ;  /* 0x0000000003007210 */ /* 0x000fc80007ffe0ff */
[----:B------:R-:W-:Y:S02]  /*13dc0*/  LEA.HI.X R9, R2, c[0x0][0x384], R0, 0x1, P0 ;  /* 0x0000e10002097a11 */ /* 0x000fe400000f0c00 */
[----:B------:R-:W-:Y:S01]  /*13dd0*/  ISETP.GE.AND P0, PT, R8, R10, PT ;  /* 0x0000000a0800720c */ /* 0x000fe20003f06270 */
[----:B------:R1:W2:Y:S01]  /*13de0*/  SHFL.IDX PT, R2, R11, RZ, 0x181f ;  /* 0x00181fff0b027589 */ /* 0x0002a200000e0000 */
[----:B------:R-:W-:-:S03]  /*13df0*/  SHF.L.U32 R0, R12, 0x3, RZ ;  /* 0x000000030c007819 */ /* 0x000fc600000006ff */
[----:B------:R1:W3:Y:S01]  /*13e00*/  SHFL.IDX PT, R3, R9, RZ, 0x181f ;  /* 0x00181fff09037589 */ /* 0x0002e200000e0000 */
[----:B------:R-:W-:-:S07]  /*13e10*/  IADD3 R7, R0, 0x40, RZ ;  /* 0x0000004000077810 */ /* 0x000fce0007ffe0ff */
[----:B------:R-:W-:Y:S05]  /*13e20*/  @P0 BRA `(.L_x_296) ;  /* 0x0000009000000947 */ /* 0x000fea0003800000 */
[----:B------:R-:W-:Y:S02]  /*13e30*/  ISETP.GE.AND P0, PT, R7, c[0x0][0x3c8], PT ;  /* 0x0000f20007007a0c */ /* 0x000fe40003f06270 */
[----:B------:R-:W-:-:S11]  /*13e40*/  ISETP.GE.AND P1, PT, R0, c[0x0][0x3c8], PT ;  /* 0x0000f20000007a0c */ /* 0x000fd60003f26270 */
[----:B------:R-:W-:-:S04]  /*13e50*/  @!P0 SHF.R.S32.HI R4, RZ, 0x1f, R7 ;  /* 0x0000001fff048819 */ /* 0x000fc80000011407 */
[----:B------:R-:W-:-:S04]  /*13e60*/  @!P0 LEA.HI R4, R4, R7, RZ, 0x3 ;  /* 0x0000000704048211 */ /* 0x000fc800078f18ff */
[----:B------:R-:W-:Y:S01]  /*13e70*/  @!P0 LOP3.LUT R6, R4, 0xfffffff8, RZ, 0xc0, !PT ;  /* 0xfffffff804068812 */ /* 0x000fe200078ec0ff */
[----:B--23--:R-:W-:-:S04]  /*13e80*/  @!P1 IMAD.WIDE R4, R0, 0x2, R2 ;  /* 0x0000000200049825 */ /* 0x00cfc800078e0202 */
[----:B------:R-:W-:Y:S01]  /*13e90*/  @!P0 IMAD.WIDE R2, R6, 0x2, R2 ;  /* 0x0000000206028825 */ /* 0x000fe200078e0202 */
[----:B------:R2:W-:Y:S04]  /*13ea0*/  @!P1 ST.E.128 [R4.64], RZ ;  /* 0x000000ff04009985 */ /* 0x0005e8000c101d06 */
[----:B------:R2:W-:Y:S02]  /*13eb0*/  @!P0 ST.E.128 [R2.64], RZ ;  /* 0x000000ff02008985 */ /* 0x0005e4000c101d06 */
.L_x_296:
[----:B------:R-:W-:Y:S05]  /*13ec0*/  BSYNC B0 ;  /* 0x0000000000007941 */ /* 0x000fea0003800000 */
.L_x_295:
        /* <DEDUP_REMOVED lines=8> */
[----:B------:R-:W-:-:S04]  /*13f50*/  @!P0 SHF.R.S32.HI R4, RZ, 0x1f, R7 ;  /* 0x0000001fff048819 */ /* 0x000fc80000011407 */
[----:B------:R-:W-:-:S04]  /*13f60*/  @!P0 LEA.HI R4, R4, R7, RZ, 0x3 ;  /* 0x0000000704048211 */ /* 0x000fc800078f18ff */
[----:B------:R-:W-:Y:S01]  /*13f70*/  @!P0 LOP3.LUT R6, R4, 0xfffffff8, RZ, 0xc0, !PT ;  /* 0xfffffff804068812 */ /* 0x000fe200078ec0ff */
[----:B---34-:R-:W-:-:S04]  /*13f80*/  @!P1 IMAD.WIDE R4, R0, 0x2, R2 ;  /* 0x0000000200049825 */ /* 0x018fc800078e0202 */
[----:B------:R-:W-:Y:S01]  /*13f90*/  @!P0 IMAD.WIDE R2, R6, 0x2, R2 ;  /* 0x0000000206028825 */ /* 0x000fe200078e0202 */
[----:B------:R3:W-:Y:S04]  /*13fa0*/  @!P1 ST.E.128 [R4.64], RZ ;  /* 0x000000ff04009985 */ /* 0x0007e8000c101d06 */
[----:B------:R3:W-:Y:S02]  /*13fb0*/  @!P0 ST.E.128 [R2.64], RZ ;  /* 0x000000ff02008985 */ /* 0x0007e4000c101d06 */
.L_x_298:
[----:B------:R-:W-:Y:S05]  /*13fc0*/  BSYNC B0 ;  /* 0x0000000000007941 */ /* 0x000fea0003800000 */
.L_x_297:
        /* <DEDUP_REMOVED lines=8> */
[----:B------:R-:W-:-:S04]  /*14050*/  @!P0 SHF.R.S32.HI R4, RZ, 0x1f, R7 ;  /* 0x0000001fff048819 */ /* 0x000fc80000011407 */
[----:B------:R-:W-:-:S04]  /*14060*/  @!P0 LEA.HI R4, R4, R7, RZ, 0x3 ;  /* 0x0000000704048211 */ /* 0x000fc800078f18ff */
[----:B------:R-:W-:Y:S01]  /*14070*/  @!P0 LOP3.LUT R6, R4, 0xfffffff8, RZ, 0xc0, !PT ;  /* 0xfffffff804068812 */ /* 0x000fe200078ec0ff */
[----:B-1--4-:R-:W-:-:S04]  /*14080*/  @!P1 IMAD.WIDE R4, R0, 0x2, R2 ;  /* 0x0000000200049825 */ /* 0x012fc800078e0202 */
[----:B------:R-:W-:Y:S01]  /*14090*/  @!P0 IMAD.WIDE R2, R6, 0x2, R2 ;  /* 0x0000000206028825 */ /* 0x000fe200078e0202 */
[----:B------:R1:W-:Y:S04]  /*140a0*/  @!P1 ST.E.128 [R4.64], RZ ;  /* 0x000000ff04009985 */ /* 0x0003e8000c101d06 */
[----:B------:R1:W-:Y:S02]  /*140b0*/  @!P0 ST.E.128 [R2.64], RZ ;  /* 0x000000ff02008985 */ /* 0x0003e4000c101d06 */
.L_x_300:
[----:B------:R-:W-:Y:S05]  /*140c0*/  BSYNC B0 ;  /* 0x0000000000007941 */ /* 0x000fea0003800000 */
.L_x_299:
[----:B-1----:R-:W-:Y:S01]  /*140d0*/  IADD3 R4, R8, 0x60, RZ ;  /* 0x0000006008047810 */ /* 0x002fe20007ffe0ff */
[----:B------:R1:W2:Y:S03]  /*140e0*/  SHFL.IDX PT, R3, R9, 0x3, 0x181f ;  /* 0x00781f0009037f89 */ /* 0x0002a600000e0000 */
[----:B------:R-:W-:Y:S01]  /*140f0*/  ISETP.GE.AND P0, PT, R4, R10, PT ;  /* 0x0000000a0400720c */ /* 0x000fe20003f06270 */
[----:B----4-:R1:W4:-:S12]  /*14100*/  SHFL.IDX PT, R2, R11, 0x3, 0x181f ;  /* 0x00781f000b027f89 */ /* 0x01031800000e0000 */
[----:B------:R-:W-:Y:S05]  /*14110*/  @P0 EXIT ;  /* 0x000000000000094d */ /* 0x000fea0003800000 */
[----:B------:R-:W-:-:S13]  /*14120*/  ISETP.GE.AND P0, PT, R0, c[0x0][0x3c8], PT ;  /* 0x0000f20000007a0c */ /* 0x000fda0003f06270 */
[----:B--2-4-:R-:W-:-:S05]  /*14130*/  @!P0 IMAD.WIDE R4, R0, 0x2, R2 ;  /* 0x0000000200048825 */ /* 0x014fca00078e0202 */
[----:B------:R2:W-:Y:S01]  /*14140*/  @!P0 ST.E.128 [R4.64], RZ ;  /* 0x000000ff04008985 */ /* 0x0005e2000c101d06 */
[----:B------:R-:W-:-:S13]  /*14150*/  ISETP.GE.AND P0, PT, R7, c[0x0][0x3c8], PT ;  /* 0x0000f20007007a0c */ /* 0x000fda0003f06270 */
[----:B------:R-:W-:Y:S05]  /*14160*/  @P0 EXIT ;  /* 0x000000000000094d */ /* 0x000fea0003800000 */
[----:B------:R-:W-:-:S04]  /*14170*/  SHF.R.S32.HI R0, RZ, 0x1f, R7 ;  /* 0x0000001fff007819 */ /* 0x000fc80000011407 */
[----:B------:R-:W-:-:S04]  /*14180*/  LEA.HI R0, R0, R7, RZ, 0x3 ;  /* 0x0000000700007211 */ /* 0x000fc800078f18ff */
[----:B------:R-:W-:-:S05]  /*14190*/  LOP3.LUT R0, R0, 0xfffffff8, RZ, 0xc0, !PT ;  /* 0xfffffff800007812 */ /* 0x000fca00078ec0ff */
[----:B------:R-:W-:-:S05]  /*141a0*/  IMAD.WIDE R2, R0, 0x2, R2 ;  /* 0x0000000200027825 */ /* 0x000fca00078e0202 */
[----:B------:R-:W-:Y:S01]  /*141b0*/  ST.E.128 [R2.64], RZ ;  /* 0x000000ff02007985 */ /* 0x000fe2000c101d06 */
[----:B------:R-:W-:Y:S05]  /*141c0*/  EXIT ;  /* 0x000000000000794d */ /* 0x000fea0003800000 */
.L_x_301:
        /* <DEDUP_REMOVED lines=11> */
.L_x_4334:


//--------------------- .text._ZN7cutlass13device_kernelIN5flash19enable_sm80_to_sm89INS1_16FlashAttnFwdSm80INS1_25CollectiveMainloopFwdSm80ILi8ELi1ELb1EN4cute5tupleIJNS5_1CILi128EEENS7_ILi96EEES8_EEELi128ENS_6half_tEfNS_4arch4Sm80ELb0ELb1ELb1ELb1ELb1ELb1ELb1ELb0EEENS1_21CollectiveEpilogueFwdINS6_IJS8_S8_S9_EEENS6_IJNS7_ILi1EEESH_SH_EEESB_SD_Li256ELb1ELb1ELb0ELb0EEENS1_19SingleTileSchedulerILb1ELb0ELb1ELi128EEEEEEEEEvNT_6ParamsE --------------------------
	.section	.text._ZN7cutlass13device_kernelIN5flash19enable_sm80_to_sm89INS1_16FlashAttnFwdSm80INS1_25CollectiveMainloopFwdSm80ILi8ELi1ELb1EN4cute5tupleIJNS5_1CILi128EEENS7_ILi96EEES8_EEELi128ENS_6half_tEfNS_4arch4Sm80ELb0ELb1ELb1ELb1ELb1ELb1ELb1ELb0EEENS1_21CollectiveEpilogueFwdINS6_IJS8_S8_S9_EEENS6_IJNS7_ILi1EEESH_SH_EEESB_SD_Li256ELb1ELb1ELb0ELb0EEENS1_19SingleTileSchedulerILb1ELb0ELb1ELi128EEEEEEEEEvNT_6ParamsE,"ax",@progbits
	.sectioninfo	@"SHI_REGISTERS=255"
	.align	128
.text._ZN7cutlass13device_kernelIN5flash19enable_sm80_to_sm89INS1_16FlashAttnFwdSm80INS1_25CollectiveMainloopFwdSm80ILi8ELi1ELb1EN4cute5tupleIJNS5_1CILi128EEENS7_ILi96EEES8_EEELi128ENS_6half_tEfNS_4arch4Sm80ELb0ELb1ELb1ELb1ELb1ELb1ELb1ELb0EEENS1_21CollectiveEpilogueFwdINS6_IJS8_S8_S9_EEENS6_IJNS7_ILi1EEESH_SH_EEESB_SD_Li256ELb1ELb1ELb0ELb0EEENS1_19SingleTileSchedulerILb1ELb0ELb1ELi128EEEEEEEEEvNT_6ParamsE:
        .type           _ZN7cutlass13device_kernelIN5flash19enable_sm80_to_sm89INS1_16FlashAttnFwdSm80INS1_25CollectiveMainloopFwdSm80ILi8ELi1ELb1EN4cute5tupleIJNS5_1CILi128EEENS7_ILi96EEES8_EEELi128ENS_6half_tEfNS_4arch4Sm80ELb0ELb1ELb1ELb1ELb1ELb1ELb1ELb0EEENS1_21CollectiveEpilogueFwdINS6_IJS8_S8_S9_EEENS6_IJNS7_ILi1EEESH_SH_EEESB_SD_Li256ELb1ELb1ELb0ELb0EEENS1_19SingleTileSchedulerILb1ELb0ELb1ELi128EEEEEEEEEvNT_6ParamsE,@function
        .size           _ZN7cutlass13device_kernelIN5flash19enable_sm80_to_sm89INS1_16FlashAttnFwdSm80INS1_25CollectiveMainloopFwdSm80ILi8ELi1ELb1EN4cute5tupleIJNS5_1CILi128EEENS7_ILi96EEES8_EEELi128ENS_6half_tEfNS_4arch4Sm80ELb0ELb1ELb1ELb1ELb1ELb1ELb1ELb0EEENS1_21CollectiveEpilogueFwdINS6_IJS8_S8_S9_EEENS6_IJNS7_ILi1EEESH_SH_EEESB_SD_Li256ELb1ELb1ELb0ELb0EEENS1_19SingleTileSchedulerILb1ELb0ELb1ELi128EEEEEEEEEvNT_6ParamsE,(.L_x_4335 - _ZN7cutlass13device_kernelIN5flash19enable_sm80_to_sm89INS1_16FlashAttnFwdSm80INS1_25CollectiveMainloopFwdSm80ILi8ELi1ELb1EN4cute5tupleIJNS5_1CILi128EEENS7_ILi96EEES8_EEELi128ENS_6half_tEfNS_4arch4Sm80ELb0ELb1ELb1ELb1ELb1ELb1ELb1ELb0EEENS1_21CollectiveEpilogueFwdINS6_IJS8_S8_S9_EEENS6_IJNS7_ILi1EEESH_SH_EEESB_SD_Li256ELb1ELb1ELb0ELb0EEENS1_19SingleTileSchedulerILb1ELb0ELb1ELi128EEEEEEEEEvNT_6ParamsE)
        .other          _ZN7cutlass13device_kernelIN5flash19enable_sm80_to_sm89INS1_16FlashAttnFwdSm80INS1_25CollectiveMainloopFwdSm80ILi8ELi1ELb1EN4cute5tupleIJNS5_1CILi128EEENS7_ILi96EEES8_EEELi128ENS_6half_tEfNS_4arch4Sm80ELb0ELb1ELb1ELb1ELb1ELb1ELb1ELb0EEENS1_21CollectiveEpilogueFwdINS6_IJS8_S8_S9_EEENS6_IJNS7_ILi1EEESH_SH_EEESB_SD_Li256ELb1ELb1ELb0ELb0EEENS1_19SingleTileSchedulerILb1ELb0ELb1ELi128EEEEEEEEEvNT_6ParamsE,@"STO_CUDA_ENTRY STV_DEFAULT"
_ZN7cutlass13device_kernelIN5flash19enable_sm80_to_sm89INS1_16FlashAttnFwdSm80INS1_25CollectiveMainloopFwdSm80ILi8ELi1ELb1EN4cute5tupleIJNS5_1CILi128EEENS7_ILi96EEES8_EEELi128ENS_6half_tEfNS_4arch4Sm80ELb0ELb1ELb1ELb1ELb1ELb1ELb1ELb0EEENS1_21CollectiveEpilogueFwdINS6_IJS8_S8_S9_EEENS6_IJNS7_ILi1EEESH_SH_EEESB_SD_Li256ELb1ELb1ELb0ELb0EEENS1_19SingleTileSchedulerILb1ELb0ELb1ELi128EEEEEEEEEvNT_6ParamsE:
        /* <DEDUP_REMOVED lines=17> */
.L_x_303:
        /* <DEDUP_REMOVED lines=8> */
.L_x_305:
[----:B------:R-:W-:-:S04]  /*0190*/  MOV R0, c[0x0][0x54c] ;  /* 0x0001530000007a02 */ /* 0x000fc80000000f00 */
.L_x_304:
[----:B------:R-:W-:Y:S01]  /*01a0*/  USHF.L.U32 UR4, UR4, 0x7, URZ ;  /* 0x0000000704047899 */ /* 0x000fe2000800063f */
[----:B-----5:R-:W-:-:S05]  /*01b0*/  IMAD R0, R0, c[0x0][0x548], RZ ;  /* 0x0001520000007a24 */ /* 0x020fca00078e02ff */
[----:B------:R-:W-:-:S04]  /*01c0*/  MOV R12, UR4 ;  /* 0x00000004000c7c02 */ /* 0x000fc80008000f00 */
[----:B------:R-:W-:-:S04]  /*01d0*/  ISETP.GE.AND P0, PT, R12, R0, PT ;  /* 0x000000000c00720c */ /* 0x000fc80003f06270 */
[----:B------:R-:W-:-:S05]  /*01e0*/  SEL R0, R5, 0xffffffff, !P0 ;  /* 0xffffffff05007807 */ /* 0x000fca0004000000 */
[----:B------:R2:W-:Y:S01]  /*01f0*/  STL [R1+0x28], R0 ;  /* 0x0000280001007387 */ /* 0x0005e20000100800 */
[----:B------:R-:W-:Y:S05]  /*0200*/  BRA `(.L_x_306) ;  /* 0x0000014000007947 */ /* 0x000fea0003800000 */
.L_x_302:
[----:B------:R-:W-:-:S04]  /*0210*/  ISETP.NE.U32.AND P0, PT, RZ, c[0x0][0x568], PT ;  /* 0x00015a00ff007a0c */ /* 0x000fc80003f05070 */
[----:B------:R-:W-:-:S13]  /*0220*/  ISETP.NE.AND.EX P0, PT, RZ, c[0x0][0x56c], PT, P0 ;  /* 0x00015b00ff007a0c */ /* 0x000fda0003f05300 */
[----:B------:R-:W-:Y:S05]  /*0230*/  @!P0 BRA `(.L_x_307) ;  /* 0x0000002000008947 */ /* 0x000fea0003800000 */
[----:B------:R1:W5:Y:S01]  /*0240*/  LDG.E R0, [R2.64] ;  /* 0x0000001202007981 */ /* 0x000362000c1e1900 */
[----:B------:R-:W-:Y:S05]  /*0250*/  BRA `(.L_x_308) ;  /* 0x0000009000007947 */ /* 0x000fea0003800000 */
.L_x_307:
        /* <DEDUP_REMOVED lines=8> */
.L_x_309:
[----:B------:R-:W-:-:S04]  /*02e0*/  MOV R0, c[0x0][0x54c] ;  /* 0x0001530000007a02 */ /* 0x000fc80000000f00 */
.L_x_308:
[----:B------:R-:W-:Y:S01]  /*02f0*/  USHF.L.U32 UR4, UR4, 0x7, URZ ;  /* 0x0000000704047899 */ /* 0x000fe2000800063f */
[----:B-----5:R-:W-:-:S05]  /*0300*/  IMAD R0, R0, c[0x0][0x548], RZ ;  /* 0x0001520000007a24 */ /* 0x020fca00078e02ff */
[----:B------:R-:W-:-:S04]  /*0310*/  MOV R12, UR4 ;  /* 0x00000004000c7c02 */ /* 0x000fc80008000f00 */
[----:B------:R-:W-:-:S04]  /*0320*/  ISETP.GE.AND P0, PT, R12, R0, PT ;  /* 0x000000000c00720c */ /* 0x000fc80003f06270 */
[----:B------:R-:W-:-:S05]  /*0330*/  SEL R0, R5, 0xffffffff, !P0 ;  /* 0xffffffff05007807 */ /* 0x000fca0004000000 */
[----:B------:R2:W-:Y:S04]  /*0340*/  STL [R1+0x28], R0 ;  /* 0x0000280001007387 */ /* 0x0005e80000100800 */
.L_x_306:
        /* <DEDUP_REMOVED lines=8> */
[----:B------:R-:W-:Y:S01]  /*03d0*/  IMAD.MOV.U32 R17, RZ, RZ, RZ ;  /* 0x000000ffff117224 */ /* 0x000fe200078e00ff */
[----:B------:R-:W-:Y:S01]  /*03e0*/  ISETP.NE.AND.EX P0, PT, RZ, c[0x0][0x364], PT, P1 ;  /* 0x0000d900ff007a0c */ /* 0x000fe20003f05310 */
[----:B------:R-:W-:Y:S01]  /*03f0*/  IMAD.MOV.U32 R13, RZ, RZ, RZ ;  /* 0x000000ffff0d7224 */ /* 0x000fe200078e00ff */
[----:B------:R-:W-:Y:S01]  /*0400*/  ISETP.NE.U32.AND P1, PT, RZ, c[0x0][0x348], PT ;  /* 0x0000d200ff007a0c */ /* 0x000fe20003f25070 */
[----:B------:R-:W-:Y:S01]  /*0410*/  IMAD.WIDE R8, R21, R14, c[0x0][0x348] ;  /* 0x0000d20015087625 */ /* 0x000fe200078e020e */
[----:B------:R-:W-:-:S02]  /*0420*/  ISETP.NE.U32.AND P3, PT, RZ, c[0x0][0x350], PT ;  /* 0x0000d400ff007a0c */ /* 0x000fc40003f65070 */
[----:B------:R-:W-:Y:S01]  /*0430*/  ISETP.NE.U32.AND P4, PT, RZ, c[0x0][0x358], PT ;  /* 0x0000d600ff007a0c */ /* 0x000fe20003f85070 */
[CC--:B------:R-:W-:Y:S01]  /*0440*/  IMAD.WIDE R6, R21.reuse, R14.reuse, c[0x0][0x350] ;  /* 0x0000d40015067625 */ /* 0x0c0fe200078e020e */
[----:B------:R-:W-:Y:S02]  /*0450*/  ISETP.NE.AND.EX P1, PT, RZ, c[0x0][0x34c], PT, P1 ;  /* 0x0000d300ff007a0c */ /* 0x000fe40003f25310 */
[----:B------:R-:W-:Y:S01]  /*0460*/  ISETP.NE.AND.EX P3, PT, RZ, c[0x0][0x354], PT, P3 ;  /* 0x0000d500ff007a0c */ /* 0x000fe20003f65330 */
[CC--:B------:R-:W-:Y:S01]  /*0470*/  @P2 IMAD.WIDE R10, R21.reuse, R14.reuse, c[0x0][0x370] ;  /* 0x0000dc00150a2625 */ /* 0x0c0fe200078e020e */
[----:B------:R-:W-:Y:S02]  /*0480*/  ISETP.NE.AND.EX P4, PT, RZ, c[0x0][0x35c], PT, P4 ;  /* 0x0000d700ff007a0c */ /* 0x000fe40003f85340 */
[----:B------:R-:W-:Y:S01]  /*0490*/  MOV R137, RZ ;  /* 0x000000ff00897202 */ /* 0x000fe20000000f00 */
[CC--:B-1----:R-:W-:Y:S01]  /*04a0*/  @P0 IMAD.WIDE R2, R21.reuse, R14.reuse, c[0x0][0x360] ;  /* 0x0000d80015020625 */ /* 0x0c2fe200078e020e */
[----:B------:R1:W2:Y:S03]  /*04b0*/  @P2 LDG.E R15, [R10.64] ;  /* 0x000000120a0f2981 */ /* 0x0002a6000c1e1900 */
[----:B------:R-:W-:Y:S01]  /*04c0*/  IMAD.WIDE R4, R21, R14, c[0x0][0x358] ;  /* 0x0000d60015047625 */ /* 0x000fe200078e020e */
[----:B------:R3:W4:Y:S04]  /*04d0*/  @P0 LDG.E R0, [R2.64] ;  /* 0x0000001202000981 */ /* 0x000728000c1e1900 */
[----:B------:R2:W5:Y:S04]  /*04e0*/  @P1 LDG.E R137, [R8.64] ;  /* 0x0000001208891981 */ /* 0x000568000c1e1900 */
[----:B------:R2:W5:Y:S04]  /*04f0*/  @P3 LDG.E R17, [R6.64] ;  /* 0x0000001206113981 */ /* 0x000568000c1e1900 */
[----:B------:R2:W5:Y:S04]  /*0500*/  @P4 LDG.E R13, [R4.64] ;  /* 0x00000012040d4981 */ /* 0x000568000c1e1900 */
[----:B------:R-:W3:Y:S01]  /*0510*/  S2R R30, SR_CTAID.Y ;  /* 0x00000000001e7919 */ /* 0x000ee20000002600 */
[----:B-1----:R-:W-:Y:S01]  /*0520*/  IMAD.MOV.U32 R10, RZ, RZ, c[0x0][0x2ac] ;  /* 0x0000ab00ff0a7624 */ /* 0x002fe200078e00ff */
[----:B---3--:R-:W-:-:S03]  /*0530*/  MOV R2, c[0x0][0x228] ;  /* 0x00008a0000027a02 */ /* 0x008fc60000000f00 */
[----:B------:R-:W-:Y:S01]  /*0540*/  IMAD R10, R10, c[0x0][0x1d0], RZ ;  /* 0x000074000a0a7a24 */ /* 0x000fe200078e02ff */
[----:B------:R-:W-:Y:S01]  /*0550*/  SHF.R.S32.HI R155, RZ, 0x1f, R30 ;  /* 0x0000001fff9b7819 */ /* 0x000fe2000001141e */
[----:B----4-:R1:W-:Y:S04]  /*0560*/  STL [R1+0xc], R0 ;  /* 0x00000c0001007387 */ /* 0x0103e80000100800 */
[----:B--2---:R1:W-:Y:S01]  /*0570*/  STL [R1+0x24], R15 ;  /* 0x0000240f01007387 */ /* 0x0043e20000100800 */
[----:B------:R-:W-:Y:S01]  /*0580*/  MOV R11, R0 ;  /* 0x00000000000b7202 */ /* 0x000fe20000000f00 */
[----:B------:R-:W-:Y:S05]  /*0590*/  @P0 BRA `(.L_x_310) ;  /* 0x0000005000000947 */ /* 0x000fea0003800000 */
[----:B------:R-:W-:Y:S05]  /*05a0*/  @!P1 BRA `(.L_x_310) ;  /* 0x0000004000009947 */ /* 0x000fea0003800000 */
[----:B-1----:R1:W2:Y:S04]  /*05b0*/  LDG.E R0, [R8.64] ;  /* 0x0000001208007981 */ /* 0x0022a8000c1e1900 */
[----:B-1----:R-:W2:Y:S02]  /*05c0*/  LDG.E R8, [R8.64+0x4] ;  /* 0x0000041208087981 */ /* 0x002ea4000c1e1900 */
[----:B--2---:R-:W-:-:S05]  /*05d0*/  IADD3 R11, -R0, R8, RZ ;  /* 0x00000008000b7210 */ /* 0x004fca0007ffe1ff */
[----:B------:R1:W-:Y:S02]  /*05e0*/  STL [R1+0xc], R11 ;  /* 0x00000c0b01007387 */ /* 0x0003e40000100800 */
.L_x_310:
[----:B------:R-:W-:-:S04]  /*05f0*/  ISETP.NE.U32.AND P0, PT, RZ, c[0x0][0x368], PT ;  /* 0x0000da00ff007a0c */ /* 0x000fc80003f05070 */
[----:B------:R-:W-:-:S13]  /*0600*/  ISETP.NE.AND.EX P0, PT, RZ, c[0x0][0x36c], PT, P0 ;  /* 0x0000db00ff007a0c */ /* 0x000fda0003f05300 */
[----:B------:R-:W-:Y:S05]  /*0610*/  @!P0 BRA `(.L_x_311) ;  /* 0x0000003000008947 */ /* 0x000fea0003800000 */
[----:B------:R-:W-:-:S05]  /*0620*/  IMAD.WIDE R6, R21, R14, c[0x0][0x368] ;  /* 0x0000da0015067625 */ /* 0x000fca00078e020e */
[----:B------:R2:W5:Y:S01]  /*0630*/  LDG.E R10, [R6.64] ;  /* 0x00000012060a7981 */ /* 0x000562000c1e1900 */
[----:B------:R-:W-:Y:S05]  /*0640*/  BRA `(.L_x_312) ;  /* 0x0000004000007947 */ /* 0x000fea0003800000 */
.L_x_311:
[----:B------:R-:W-:Y:S05]  /*0650*/  @!P3 BRA `(.L_x_312) ;  /* 0x000000300000b947 */ /* 0x000fea0003800000 */
[----:B-1----:R1:W2:Y:S04]  /*0660*/  LDG.E R0, [R6.64] ;  /* 0x0000001206007981 */ /* 0x0022a8000c1e1900 */
[----:B-1----:R-:W2:Y:S02]  /*0670*/  LDG.E R6, [R6.64+0x4] ;  /* 0x0000041206067981 */ /* 0x002ea4000c1e1900 */
[----:B--2---:R-:W-:Y:S02]  /*0680*/  IADD3 R10, -R0, R6, RZ ;  /* 0x00000006000a7210 */ /* 0x004fe40007ffe1ff */
.L_x_312:
[----:B--2---:R2:W3:Y:S04]  /*0690*/  @P4 LDG.E R6, [R4.64] ;  /* 0x0000001204064981 */ /* 0x0044e8000c1e1900 */
[----:B------:R2:W3:Y:S01]  /*06a0*/  @P4 LDG.E R3, [R4.64+0x4] ;  /* 0x0000041204034981 */ /* 0x0004e2000c1e1900 */
[----:B-1----:R-:W-:Y:S01]  /*06b0*/  IMAD.MOV.U32 R0, RZ, RZ, c[0x0][0x2c4] ;  /* 0x0000b100ff007624 */ /* 0x002fe200078e00ff */
[----:B------:R-:W-:Y:S01]  /*06c0*/  ISETP.NE.U32.AND P0, PT, RZ, c[0x0][0x378], PT ;  /* 0x0000de00ff007a0c */ /* 0x000fe20003f05070 */
[----:B-----5:R-:W-:-:S03]  /*06d0*/  IMAD.MOV.U32 R135, RZ, RZ, R10 ;  /* 0x000000ffff877224 */ /* 0x020fc600078e000a */
[----:B------:R-:W-:Y:S01]  /*06e0*/  ISETP.NE.AND P2, PT, R0, 0x1, PT ;  /* 0x000000010000780c */ /* 0x000fe20003f45270 */
[----:B------:R-:W-:Y:S01]  /*06f0*/  IMAD.MOV.U32 R218, RZ, RZ, R12 ;  /* 0x000000ffffda7224 */ /* 0x000fe200078e000c */
[----:B------:R-:W-:Y:S01]  /*0700*/  ISETP.NE.AND.EX P0, PT, RZ, c[0x0][0x37c], PT, P0 ;  /* 0x0000df00ff007a0c */ /* 0x000fe20003f05300 */
[----:B------:R-:W-:Y:S01]  /*0710*/  IMAD.MOV.U32 R7, RZ, RZ, c[0x0][0x32c] ;  /* 0x0000cb00ff077624 */ /* 0x000fe200078e00ff */
[----:B------:R-:W-:-:S04]  /*0720*/  LOP3.LUT R215, R215, 0xffbfffff, RZ, 0xc0, !PT ;  /* 0xffbfffffd7d77812 */ /* 0x000fc800078ec0ff */
[----:B------:R-:W-:-:S05]  /*0730*/  ISETP.GE.AND P1, PT, R7, 0x1, PT ;  /* 0x000000010700780c */ /* 0x000fca0003f26270 */
[----:B------:R-:W-:Y:S02]  /*0740*/  @P2 IADD3 R0, R218, 0x7f, RZ ;  /* 0x0000007fda002810 */ /* 0x000fe40007ffe0ff */
[----:B------:R-:W-:Y:S01]  /*0750*/  @P2 LOP3.LUT R215, R215, 0x400000, RZ, 0xfc, !PT ;  /* 0x00400000d7d72812 */ /* 0x000fe200078efcff */
[----:B--2---:R-:W-:-:S03]  /*0760*/  @P0 IMAD.WIDE R4, R21, R14, c[0x0][0x378] ;  /* 0x0000de0015040625 */ /* 0x004fc600078e020e */
[----:B------:R-:W-:Y:S02]  /*0770*/  LOP3.LUT R215, R215, 0xff7fffff, RZ, 0xc0, !PT ;  /* 0xff7fffffd7d77812 */ /* 0x000fe400078ec0ff */
[----:B------:R1:W5:Y:S02]  /*0780*/  @P0 LDG.E R135, [R4.64] ;  /* 0x0000001204870981 */ /* 0x000364000c1e1900 */
[----:B------:R-:W-:Y:S01]  /*0790*/  @P1 LOP3.LUT R215, R215, 0x800000, RZ, 0xfc, !PT ;  /* 0x00800000d7d71812 */ /* 0x000fe200078efcff */
[----:B---3--:R-:W-:Y:S02]  /*07a0*/  @P4 IMAD.IADD R2, R3, 0x1, -R6 ;  /* 0x0000000103024824 */ /* 0x008fe400078e0a06 */
[----:B------:R-:W-:Y:S02]  /*07b0*/  IMAD.IADD R6, R10, 0x1, -R15 ;  /* 0x000000010a067824 */ /* 0x000fe400078e0a0f */
[----:B------:R-:W-:Y:S01]  /*07c0*/  @P2 IMAD.HI.U32 R3, R0, c[0x0][0x2c8], RZ ;  /* 0x0000b20000032a27 */ /* 0x000fe200078e00ff */
[----:B------:R-:W-:-:S03]  /*07d0*/  IADD3 R0, R12, 0x7f, RZ ;  /* 0x0000007f0c007810 */ /* 0x000fc60007ffe0ff */
[----:B------:R-:W-:Y:S01]  /*07e0*/  IMAD.IADD R8, R6, 0x1, R2 ;  /* 0x0000000106087824 */ /* 0x000fe200078e0202 */
[----:B------:R-:W-:-:S04]  /*07f0*/  @P2 SHF.R.U32.HI R0, RZ, c[0x0][0x2cc], R3 ;  /* 0x0000b300ff002a19 */ /* 0x000fc80000011603 */
[----:B------:R2:W-:Y:S01]  /*0800*/  STL [R1+0x8], R8 ;  /* 0x0000080801007387 */ /* 0x0005e20000100800 */
[----:B------:R-:W-:-:S05]  /*0810*/  IADD3 R143, R8, 0x1, -R11 ;  /* 0x00000001088f7810 */ /* 0x000fca0007ffe80b */
[----:B------:R-:W-:-:S05]  /*0820*/  IMAD.IADD R0, R143, 0x1, R0 ;  /* 0x000000018f007824 */ /* 0x000fca00078e0200 */
[----:B-1----:R-:W-:Y:S01]  /*0830*/  IADD3 R5, R0, c[0x0][0x328], RZ ;  /* 0x0000ca0000057a10 */ /* 0x002fe20007ffe0ff */
        /* <DEDUP_REMOVED lines=10> */
.L_x_314:
[----:B------:R-:W-:-:S13]  /*08e0*/  ISETP.NE.AND P0, PT, R7, 0x1, PT ;  /* 0x000000010700780c */ /* 0x000fda0003f05270 */
[----:B------:R-:W-:-:S05]  /*08f0*/  @P0 IMAD.HI.U32 R0, R3, c[0x0][0x330], RZ ;  /* 0x0000cc0003000a27 */ /* 0x000fca00078e00ff */
[----:B------:R-:W-:-:S05]  /*0900*/  @P0 SHF.R.U32.HI R3, RZ, c[0x0][0x334], R0 ;  /* 0x0000cd00ff030a19 */ /* 0x000fca0000011600 */
.L_x_315:
[----:B------:R-:W-:-:S05]  /*0910*/  IMAD R3, R3, R7, c[0x0][0x32c] ;  /* 0x0000cb0003037624 */ /* 0x000fca00078e0207 */
[----:B------:R-:W-:Y:S02]  /*0920*/  IMNMX R5, R5, R3, PT ;  /* 0x0000000305057217 */ /* 0x000fe40003800200 */
.L_x_313:
[C---:B------:R-:W-:Y:S01]  /*0930*/  IADD3 R3, R8.reuse, 0x5f, RZ ;  /* 0x0000005f08037810 */ /* 0x040fe20007ffe0ff */
[----:B--2---:R-:W-:Y:S02]  /*0940*/  IMAD.IADD R8, R8, 0x1, -R11 ;  /* 0x0000000108087824 */ /* 0x004fe400078e0a0b */
[----:B------:R-:W-:-:S03]  /*0950*/  @P2 IMAD.HI.U32 R4, R218, c[0x0][0x2c8], RZ ;  /* 0x0000b200da042a27 */ /* 0x000fc600078e00ff */
[----:B------:R1:W-:Y:S01]  /*0960*/  STL [R1+0x2c], R8 ;  /* 0x00002c0801007387 */ /* 0x0003e20000100800 */
[----:B------:R-:W-:Y:S01]  /*0970*/  IMAD.MOV.U32 R0, RZ, RZ, R218 ;  /* 0x000000ffff007224 */ /* 0x000fe200078e00da */
[----:B------:R-:W-:Y:S01]  /*0980*/  @P2 SHF.R.U32.HI R0, RZ, c[0x0][0x2cc], R4 ;  /* 0x0000b300ff002a19 */ /* 0x000fe20000011604 */
[----:B------:R-:W-:-:S04]  /*0990*/  IMAD.HI R3, R3, 0x2aaaaaab, RZ ;  /* 0x2aaaaaab03037827 */ /* 0x000fc800078e02ff */
[----:B------:R-:W-:Y:S01]  /*09a0*/  IMAD.IADD R0, R8, 0x1, R0 ;  /* 0x0000000108007824 */ /* 0x000fe200078e0200 */
[----:B------:R-:W-:-:S04]  /*09b0*/  SHF.R.U32.HI R4, RZ, 0x1f, R3 ;  /* 0x0000001fff047819 */ /* 0x000fc80000011603 */
[----:B------:R-:W-:Y:S02]  /*09c0*/  LEA.HI.SX32 R144, R3, R4, 0x1c ;  /* 0x0000000403907211 */ /* 0x000fe400078fe2ff */
[----:B------:R-:W-:Y:S01]  /*09d0*/  IADD3 R4, R0, -c[0x0][0x324], RZ ;  /* 0x8000c90000047a10 */ /* 0x000fe20007ffe0ff */
        /* <DEDUP_REMOVED lines=9> */
.L_x_317:
[----:B------:R-:W-:-:S13]  /*0a70*/  ISETP.NE.AND P0, PT, R7, 0x1, PT ;  /* 0x000000010700780c */ /* 0x000fda0003f05270 */
[----:B------:R-:W-:-:S05]  /*0a80*/  @P0 IMAD.HI.U32 R3, R0, c[0x0][0x330], RZ ;  /* 0x0000cc0000030a27 */ /* 0x000fca00078e00ff */
[----:B------:R-:W-:-:S05]  /*0a90*/  @P0 SHF.R.U32.HI R0, RZ, c[0x0][0x334], R3 ;  /* 0x0000cd00ff000a19 */ /* 0x000fca0000011603 */
.L_x_318:
[----:B------:R-:W-:-:S05]  /*0aa0*/  IMAD R0, R0, c[0x0][0x32c], RZ ;  /* 0x0000cb0000007a24 */ /* 0x000fca00078e02ff */
[----:B------:R-:W-:-:S04]  /*0ab0*/  IMNMX R4, R4, R0, !PT ;  /* 0x0000000004047217 */ /* 0x000fc80007800200 */
.L_x_316:
[----:B------:R-:W-:Y:S01]  /*0ac0*/  IADD3 R3, R5, 0x5f, RZ ;  /* 0x0000005f05037810 */ /* 0x000fe20007ffe0ff */
[----:B------:R-:W-:-:S04]  /*0ad0*/  IMAD.HI R0, R4, 0x2aaaaaab, RZ ;  /* 0x2aaaaaab04007827 */ /* 0x000fc800078e02ff */
[----:B------:R-:W-:Y:S01]  /*0ae0*/  IMAD.HI R4, R3, 0x2aaaaaab, RZ ;  /* 0x2aaaaaab03047827 */ /* 0x000fe200078e02ff */
[----:B------:R-:W-:-:S04]  /*0af0*/  SHF.R.U32.HI R3, RZ, 0x1f, R0 ;  /* 0x0000001fff037819 */ /* 0x000fc80000011600 */
[----:B------:R-:W-:Y:S02]  /*0b00*/  SHF.R.U32.HI R5, RZ, 0x1f, R4 ;  /* 0x0000001fff057819 */ /* 0x000fe40000011604 */
[----:B------:R-:W-:Y:S02]  /*0b10*/  LEA.HI.SX32 R0, R0, R3, 0x1c ;  /* 0x0000000300007211 */ /* 0x000fe400078fe2ff */
[----:B------:R-:W-:Y:S02]  /*0b20*/  LEA.HI.SX32 R4, R4, R5, 0x1c ;  /* 0x0000000504047211 */ /* 0x000fe400078fe2ff */
[----:B------:R-:W-:Y:S02]  /*0b30*/  IMNMX R3, RZ, R0, !PT ;  /* 0x00000000ff037217 */ /* 0x000fe40007800200 */
[----:B------:R-:W-:-:S03]  /*0b40*/  IMNMX R0, R4, R144, PT ;  /* 0x0000009004007217 */ /* 0x000fc60003800200 */
[--C-:B------:R-:W-:Y:S02]  /*0b50*/  IMAD R3, R3, 0x60, -R6.reuse ;  /* 0x0000006003037824 */ /* 0x100fe400078e0a06 */
[----:B------:R-:W-:-:S03]  /*0b60*/  IMAD R0, R0, 0x60, -R6 ;  /* 0x0000006000007824 */ /* 0x000fc600078e0a06 */
[----:B------:R-:W-:Y:S02]  /*0b70*/  IMNMX R3, RZ, R3, !PT ;  /* 0x00000003ff037217 */ /* 0x000fe40007800200 */
[----:B------:R-:W-:-:S03]  /*0b80*/  IMNMX R0, R0, R2, PT ;  /* 0x0000000200007217 */ /* 0x000fc60003800200 */
[----:B------:R-:W-:Y:S01]  /*0b90*/  IMAD.WIDE.U32 R4, R3, -0x55555555, RZ ;  /* 0xaaaaaaab03047825 */ /* 0x000fe200078e00ff */
[----:B------:R-:W-:-:S04]  /*0ba0*/  ISETP.GT.AND P0, PT, R0, R3, PT ;  /* 0x000000030000720c */ /* 0x000fc80003f04270 */
[----:B------:R-:W-:-:S05]  /*0bb0*/  SHF.R.U32.HI R123, RZ, 0x6, R5 ;  /* 0x00000006ff7b7819 */ /* 0x000fca0000011605 */
[----:B------:R-:W-:-:S04]  /*0bc0*/  IMAD.MOV.U32 R6, RZ, RZ, R123 ;  /* 0x000000ffff067224 */ /* 0x000fc800078e007b */
[----:B------:R-:W-:-:S05]  /*0bd0*/  @P0 IADD3 R0, R0, 0x5f, RZ ;  /* 0x0000005f00000810 */ /* 0x000fca0007ffe0ff */
[----:B------:R-:W-:-:S05]  /*0be0*/  @P0 IMAD.HI R0, R0, 0x2aaaaaab, RZ ;  /* 0x2aaaaaab00000827 */ /* 0x000fca00078e02ff */
[----:B------:R-:W-:-:S04]  /*0bf0*/  @P0 SHF.R.U32.HI R3, RZ, 0x1f, R0 ;  /* 0x0000001fff030819 */ /* 0x000fc80000011600 */
[----:B------:R-:W-:-:S04]  /*0c00*/  @P0 LEA.HI.SX32 R6, R0, R3, 0x1c ;  /* 0x0000000300060211 */ /* 0x000fc800078fe2ff */
[----:B------:R-:W-:-:S13]  /*0c10*/  ISETP.GT.AND P0, PT, R6, R123, PT ;  /* 0x0000007b0600720c */ /* 0x000fda0003f04270 */
[----:B------:R-:W-:Y:S05]  /*0c20*/  @!P0 BRA `(.L_x_319) ;  /* 0x0000569000008947 */ /* 0x000fea0003800000 */
[----:B------:R-:W-:Y:S02]  /*0c30*/  ISETP.NE.U32.AND P0, PT, RZ, c[0x0][0x340], PT ;  /* 0x0000d000ff007a0c */ /* 0x000fe40003f05070 */
[----:B-1----:R-:W-:Y:S02]  /*0c40*/  SHF.R.S32.HI R8, RZ, 0x1f, R167 ;  /* 0x0000001fff087819 */ /* 0x002fe400000114a7 */
[----:B------:R-:W-:Y:S02]  /*0c50*/  SHF.R.S32.HI R15, RZ, 0x1f, R21 ;  /* 0x0000001fff0f7819 */ /* 0x000fe40000011415 */
[----:B------:R-:W-:Y:S02]  /*0c60*/  MOV R138, 0x60 ;  /* 0x00000060008a7802 */ /* 0x000fe40000000f00 */
[----:B------:R-:W-:Y:S02]  /*0c70*/  IADD3 R41, R6, -0x1, RZ ;  /* 0xffffffff06297810 */ /* 0x000fe40007ffe0ff */
[----:B------:R-:W-:Y:S01]  /*0c80*/  SEL R94, R21, RZ, !P4 ;  /* 0x000000ff155e7207 */ /* 0x000fe20006000000 */
[----:B------:R-:W-:Y:S01]  /*0c90*/  IMAD.MOV.U32 R140, RZ, RZ, c[0x0][0x238] ;  /* 0x00008e00ff8c7624 */ /* 0x000fe200078e00ff */
[----:B------:R-:W-:Y:S01]  /*0ca0*/  ISETP.NE.AND.EX P2, PT, RZ, c[0x0][0x344], PT, P0 ;  /* 0x0000d100ff007a0c */ /* 0x000fe20003f45300 */
[----:B------:R-:W-:Y:S01]  /*0cb0*/  IMAD.MOV.U32 R136, RZ, RZ, c[0x0][0x23c] ;  /* 0x00008f00ff887624 */ /* 0x000fe200078e00ff */
[----:B------:R-:W-:Y:S01]  /*0cc0*/  IADD3 R132, R17, R10, RZ ;  /* 0x0000000a11847210 */ /* 0x000fe20007ffe0ff */
[----:B------:R-:W-:-:S02]  /*0cd0*/  UMOV UR12, 0x6 ;  /* 0x00000006000c7882 */ /* 0x000fc40000000000 */
[----:B------:R-:W-:-:S08]  /*0ce0*/  ULDC.64 UR4, c[0x0][0x290] ;  /* 0x0000a40000047ab9 */ /* 0x000fd00000000a00 */
[----:B------:R-:W-:-:S05]  /*0cf0*/  @P2 IMAD.WIDE R4, R21, R14, c[0x0][0x340] ;  /* 0x0000d00015042625 */ /* 0x000fca00078e020e */
[----:B------:R1:W2:Y:S01]  /*0d00*/  @P2 LDG.E R16, [R4.64] ;  /* 0x0000001204102981 */ /* 0x0002a2000c1e1900 */
[----:B------:R-:W-:Y:S01]  /*0d10*/  LEA.HI R0, R8, R167, RZ, 0x3 ;  /* 0x000000a708007211 */ /* 0x000fe200078f18ff */
[C---:B------:R-:W-:Y:S01]  /*0d20*/  IMAD R145, R138.reuse, c[0x0][0x23c], RZ ;  /* 0x00008f008a917a24 */ /* 0x040fe200078e02ff */
[----:B------:R-:W-:Y:S01]  /*0d30*/  SEL R22, R15, RZ, !P4 ;  /* 0x000000ff0f167207 */ /* 0x000fe20006000000 */
[----:B------:R-:W-:Y:S01]  /*0d40*/  IMAD.WIDE.U32 R138, R138, c[0x0][0x238], RZ ;  /* 0x00008e008a8a7a25 */ /* 0x000fe200078e00ff */
[----:B------:R-:W-:Y:S01]  /*0d50*/  SHF.R.S32.HI R37, RZ, 0x3, R0 ;  /* 0x00000003ff257819 */ /* 0x000fe20000011400 */
[----:B------:R-:W-:Y:S01]  /*0d60*/  USHF.L.U64.HI UR7, UR4, UR12, UR5 ;  /* 0x0000000c04077299 */ /* 0x000fe20008010205 */
[----:B------:R-:W-:Y:S01]  /*0d70*/  LOP3.LUT R0, R0, 0xfffffff8, RZ, 0xc0, !PT ;  /* 0xfffffff800007812 */ /* 0x000fe200078ec0ff */
[----:B------:R-:W-:Y:S01]  /*0d80*/  IMAD.IADD R145, R139, 0x1, R145 ;  /* 0x000000018b917824 */ /* 0x000fe200078e0291 */
[--C-:B------:R-:W-:Y:S01]  /*0d90*/  SHF.R.S32.HI R19, RZ, 0x1f, R37.reuse ;  /* 0x0000001fff137819 */ /* 0x100fe20000011425 */
[----:B------:R-:W-:Y:S01]  /*0da0*/  IMAD.IADD R122, R2, 0x1, -R37 ;  /* 0x00000001027a7824 */ /* 0x000fe200078e0a25 */
[----:B------:R-:W-:Y:S01]  /*0db0*/  IADD3 R112, P0, R37, R13, RZ ;  /* 0x0000000d25707210 */ /* 0x000fe20007f1e0ff */
[----:B------:R-:W-:Y:S01]  /*0dc0*/  IMAD.IADD R0, R167, 0x1, -R0 ;  /* 0x00000001a7007824 */ /* 0x000fe200078e0a00 */
[----:B------:R-:W-:Y:S01]  /*0dd0*/  IADD3 R142, R37, 0x20, RZ ;  /* 0x00000020258e7810 */ /* 0x000fe20007ffe0ff */
[----:B------:R-:W-:Y:S01]  /*0de0*/  IMAD R6, R41, -0x60, R122 ;  /* 0xffffffa029067824 */ /* 0x000fe200078e027a */
[----:B------:R-:W-:Y:S01]  /*0df0*/  LEA.HI.X.SX32 R113, R13, R19, 0x1, P0 ;  /* 0x000000130d717211 */ /* 0x000fe200000f0eff */
[----:B------:R-:W-:Y:S01]  /*0e00*/  IMAD.SHL.U32 R26, R0, 0x8, RZ ;  /* 0x00000008001a7824 */ /* 0x000fe200078e00ff */
[----:B------:R-:W-:Y:S01]  /*0e10*/  IADD3 R141, R37, 0x40, RZ ;  /* 0x00000040258d7810 */ /* 0x000fe20007ffe0ff */
[----:B------:R-:W-:Y:S01]  /*0e20*/  IMAD.SHL.U32 R24, R136, 0x40, RZ ;  /* 0x0000004088187824 */ /* 0x000fe200078e00ff */
[----:B------:R-:W-:Y:S01]  /*0e30*/  ISETP.GE.AND P0, PT, R6, 0x1, PT ;  /* 0x000000010600780c */ /* 0x000fe20003f06270 */
[----:B------:R-:W-:Y:S01]  /*0e40*/  IMAD R3, R113, c[0x0][0x238], RZ ;  /* 0x00008e0071037a24 */ /* 0x000fe200078e02ff */
[--C-:B------:R-:W-:Y:S01]  /*0e50*/  SHF.R.S32.HI R27, RZ, 0x1f, R26.reuse ;  /* 0x0000001fff1b7819 */ /* 0x100fe2000001141a */
[----:B------:R-:W-:Y:S01]  /*0e60*/  IMAD.WIDE.U32 R28, R140, 0x40, RZ ;  /* 0x000000408c1c7825 */ /* 0x000fe200078e00ff */
[C---:B------:R-:W-:Y:S01]  /*0e70*/  IADD3 R88, R26.reuse, 0x40, RZ ;  /* 0x000000401a587810 */ /* 0x040fe20007ffe0ff */
[----:B------:R-:W-:Y:S01]  /*0e80*/  USHF.L.U32 UR8, UR4, 0x6, URZ ;  /* 0x0000000604087899 */ /* 0x000fe2000800063f */
[----:B------:R-:W-:Y:S01]  /*0e90*/  ISETP.GE.AND P6, PT, R26, c[0x0][0x1d4], PT ;  /* 0x000075001a007a0c */ /* 0x000fe20003fc6270 */
[----:B------:R-:W-:Y:S01]  /*0ea0*/  IMAD R3, R112, c[0x0][0x23c], R3 ;  /* 0x00008f0070037a24 */ /* 0x000fe200078e0203 */
[----:B------:R-:W-:Y:S01]  /*0eb0*/  ISETP.GE.AND P5, PT, R88, c[0x0][0x1d4], PT ;  /* 0x0000750058007a0c */ /* 0x000fe20003fa6270 */
[----:B-1----:R-:W-:Y:S01]  /*0ec0*/  IMAD.WIDE.U32 R4, R112, c[0x0][0x238], R26 ;  /* 0x00008e0070047a25 */ /* 0x002fe200078e001a */
[----:B------:R-:W-:Y:S01]  /*0ed0*/  IADD3 R24, R29, R24, RZ ;  /* 0x000000181d187210 */ /* 0x000fe20007ffe0ff */
[----:B------:R-:W-:Y:S01]  /*0ee0*/  UIMAD.WIDE.U32 UR10, UR4, 0x60, URZ ;  /* 0x00000060040a78a5 */ /* 0x000fe2000f8e003f */
[----:B------:R-:W-:Y:S01]  /*0ef0*/  SHF.R.S32.HI R82, RZ, 0x1f, R88 ;  /* 0x0000001fff527819 */ /* 0x000fe20000011458 */
[----:B------:R-:W-:Y:S01]  /*0f00*/  IMAD.IADD R5, R5, 0x1, R3 ;  /* 0x0000000105057824 */ /* 0x000fe200078e0203 */
[----:B------:R-:W-:Y:S01]  /*0f10*/  IADD3 R131, P3, R28, 0x80, RZ ;  /* 0x000000801c837810 */ /* 0x000fe20007f7e0ff */
[----:B------:R-:W-:Y:S01]  /*0f20*/  IMAD R3, R155, c[0x0][0x240], RZ ;  /* 0x000090009b037a24 */ /* 0x000fe200078e02ff */
[----:B------:R-:W-:Y:S01]  /*0f30*/  LEA.HI R82, R82, R88, RZ, 0x3 ;  /* 0x0000005852527211 */ /* 0x000fe200078f18ff */
[C---:B------:R-:W-:Y:S01]  /*0f40*/  IMAD.WIDE.U32 R4, R30.reuse, c[0x0][0x240], R4 ;  /* 0x000090001e047a25 */ /* 0x040fe200078e0004 */
[----:B------:R-:W-:Y:S01]  /*0f50*/  UIMAD UR6, UR5, 0x60, URZ ;  /* 0x00000060050678a4 */ /* 0x000fe2000f8e023f */
[----:B------:R-:W-:Y:S01]  /*0f60*/  MOV R154, c[0x0][0x2b8] ;  /* 0x0000ae00009a7a02 */ /* 0x000fe20000000f00 */
[----:B------:R-:W-:Y:S01]  /*0f70*/  USHF.L.U64.HI UR9, UR4, 0x5, UR5 ;  /* 0x0000000504097899 */ /* 0x000fe20008010205 */
[C---:B------:R-:W-:Y:S01]  /*0f80*/  IMAD R3, R30.reuse, c[0x0][0x244], R3 ;  /* 0x000091001e037a24 */ /* 0x040fe200078e0203 */
[----:B------:R-:W-:Y:S01]  /*0f90*/  USHF.L.U32 UR16, UR4, 0x5, URZ ;  /* 0x0000000504107899 */ /* 0x000fe2000800063f */
[----:B------:R-:W-:Y:S01]  /*0fa0*/  IMAD.WIDE.U32 R10, R30, c[0x0][0x260], R26 ;  /* 0x000098001e0a7a25 */ /* 0x000fe200078e001a */
[----:B------:R-:W-:Y:S01]  /*0fb0*/  UMOV UR14, 0x5 ;  /* 0x00000005000e7882 */ /* 0x000fe20000000000 */
[----:B------:R-:W-:Y:S01]  /*0fc0*/  LOP3.LUT R82, R82, 0xfffffff8, RZ, 0xc0, !PT ;  /* 0xfffffff852527812 */ /* 0x000fe200078ec0ff */
[----:B------:R-:W-:Y:S01]  /*0fd0*/  ULDC.64 UR4, c[0x0][0x280] ;  /* 0x0000a00000047ab9 */ /* 0x000fe20000000a00 */
[----:B------:R-:W-:Y:S01]  /*0fe0*/  IMAD.IADD R5, R5, 0x1, R3 ;  /* 0x0000000105057824 */ /* 0x000fe200078e0203 */
[----:B------:R-:W-:Y:S01]  /*0ff0*/  USHF.L.U64.HI UR12, UR4, UR12, UR5 ;  /* 0x0000000c040c7299 */ /* 0x000fe20008010205 */
[----:B------:R-:W-:Y:S01]  /*1000*/  IMAD R3, R22, c[0x0][0x248], RZ ;  /* 0x0000920016037a24 */ /* 0x000fe200078e02ff */
[----:B------:R-:W-:Y:S01]  /*1010*/  USHF.L.U64.HI UR14, UR4, UR14, UR5 ;  /* 0x0000000e040e7299 */ /* 0x000fe20008010205 */
[----:B------:R-:W-:Y:S01]  /*1020*/  IMAD.WIDE.U32 R118, R94, c[0x0][0x248], R4 ;  /* 0x000092005e767a25 */ /* 0x000fe200078e0004 */
[----:B------:R-:W-:Y:S01]  /*1030*/  SHF.R.S32.HI R4, RZ, 0x1f, R41 ;  /* 0x0000001fff047819 */ /* 0x000fe20000011429 */
[----:B------:R-:W-:Y:S01]  /*1040*/  UIMAD.WIDE.U32 UR20, UR4, 0x60, URZ ;  /* 0x00000060041478a5 */ /* 0x000fe2000f8e003f */
[----:B------:R-:W-:Y:S01]  /*1050*/  LEA.HI R5, R8, R167, RZ, 0x6 ;  /* 0x000000a708057211 */ /* 0x000fe200078f30ff */
[----:B------:R-:W-:Y:S01]  /*1060*/  IMAD R7, R94, c[0x0][0x24c], R3 ;  /* 0x000093005e077a24 */ /* 0x000fe200078e0203 */
[----:B------:R-:W-:Y:S01]  /*1070*/  P2R R133, PR, RZ, 0x20 ;  /* 0x00000020ff857803 */ /* 0x000fe20000000000 */
[----:B------:R-:W-:Y:S01]  /*1080*/  IMAD R3, R145, R41, RZ ;  /* 0x0000002991037224 */ /* 0x000fe200078e02ff */
[----:B------:R-:W-:Y:S01]  /*1090*/  UIMAD UR5, UR5, 0x60, URZ ;  /* 0x00000060050578a4 */ /* 0x000fe2000f8e023f */
[----:B------:R-:W-:Y:S01]  /*10a0*/  IMAD.MOV.U32 R116, RZ, RZ, R118 ;  /* 0x000000ffff747224 */ /* 0x000fe200078e0076 */
[----:B------:R-:W-:Y:S01]  /*10b0*/  IADD3 R117, R119, R7, RZ ;  /* 0x0000000777757210 */ /* 0x000fe20007ffe0ff */
[-C--:B------:R-:W-:Y:S01]  /*10c0*/  IMAD R3, R4, R138.reuse, R3 ;  /* 0x0000008a04037224 */ /* 0x080fe200078e0203 */
[----:B------:R-:W-:Y:S01]  /*10d0*/  P2R R134, PR, RZ, 0x40 ;  /* 0x00000040ff867803 */ /* 0x000fe20000000000 */
[----:B------:R-:W-:Y:S01]  /*10e0*/  IMAD.SHL.U32 R4, R37, 0x40, RZ ;  /* 0x0000004025047824 */ /* 0x000fe200078e00ff */
[----:B------:R-:W-:Y:S01]  /*10f0*/  SHF.R.S32.HI R89, RZ, 0x1f, R82 ;  /* 0x0000001fff597819 */ /* 0x000fe20000011452 */
[----:B------:R-:W-:Y:S01]  /*1100*/  IMAD.WIDE.U32 R8, R41, R138, R116 ;  /* 0x0000008a29087225 */ /* 0x000fe200078e0074 */
[----:B------:R-:W-:-:S02]  /*1110*/  USHF.L.U32 UR13, UR4, 0x6, URZ ;  /* 0x00000006040d7899 */ /* 0x000fc4000800063f */
[----:B------:R-:W-:Y:S01]  /*1120*/  LOP3.LUT R115, R4, 0x1c0, RZ, 0xc0, !PT ;  /* 0x000001c004737812 */ /* 0x000fe200078ec0ff */
[----:B------:R-:W-:Y:S01]  /*1130*/  IMAD.SHL.U32 R7, R5, 0x8, RZ ;  /* 0x0000000805077824 */ /* 0x000fe200078e00ff */
[----:B------:R-:W-:Y:S01]  /*1140*/  IADD3 R14, R9, R3, RZ ;  /* 0x00000003090e7210 */ /* 0x000fe20007ffe0ff */
[----:B------:R-:W-:Y:S01]  /*1150*/  IMAD.SHL.U32 R32, R0, 0x4, RZ ;  /* 0x0000000400207824 */ /* 0x000fe200078e00ff */
[----:B------:R-:W-:Y:S01]  /*1160*/  @P0 LEA R4, P1, R8, c[0x0][0x220], 0x1 ;  /* 0x0000880008040a11 */ /* 0x000fe200078208ff */
[----:B------:R-:W-:Y:S01]  /*1170*/  IMAD R9, R155, c[0x0][0x260], RZ ;  /* 0x000098009b097a24 */ /* 0x000fe200078e02ff */
[----:B------:R-:W-:Y:S01]  /*1180*/  LOP3.LUT R7, R7, 0xfffffe00, RZ, 0xc0, !PT ;  /* 0xfffffe0007077812 */ /* 0x000fe200078ec0ff */
[----:B------:R-:W-:Y:S01]  /*1190*/  IMAD R18, R19, c[0x0][0x280], RZ ;  /* 0x0000a00013127a24 */ /* 0x000fe200078e02ff */
[----:B------:R-:W-:Y:S01]  /*11a0*/  LOP3.LUT R71, R115, 0x38, R26, 0xf8, !PT ;  /* 0x0000003873477812 */ /* 0x000fe200078ef81a */
[----:B------:R-:W-:Y:S01]  /*11b0*/  IMAD R9, R30, c[0x0][0x264], R9 ;  /* 0x000099001e097a24 */ /* 0x000fe200078e0209 */
[----:B------:R-:W-:Y:S01]  /*11c0*/  SHF.R.U32.HI R148, RZ, 0x3, R115 ;  /* 0x00000003ff947819 */ /* 0x000fe20000011673 */
[----:B------:R-:W-:Y:S01]  /*11d0*/  IMAD R18, R37, c[0x0][0x284], R18 ;  /* 0x0000a10025127a24 */ /* 0x000fe200078e0212 */
[----:B------:R-:W-:Y:S01]  /*11e0*/  @P0 LEA.HI.X R5, R8, c[0x0][0x224], R14, 0x1, P1 ;  /* 0x0000890008050a11 */ /* 0x000fe200008f0c0e */
[----:B------:R-:W-:Y:S01]  /*11f0*/  IMAD.IADD R9, R11, 0x1, R9 ;  /* 0x000000010b097824 */ /* 0x000fe200078e0209 */
[----:B------:R-:W-:Y:S01]  /*1200*/  ISETP.GE.AND P1, PT, R6, 0x21, PT ;  /* 0x000000210600780c */ /* 0x000fe20003f26270 */
[----:B------:R-:W-:Y:S01]  /*1210*/  IMAD.WIDE.U32 R150, R30, c[0x0][0x1e8], RZ ;  /* 0x00007a001e967a25 */ /* 0x000fe200078e00ff */
[----:B------:R-:W-:Y:S01]  /*1220*/  LOP3.LUT R71, R7, R71, R148, 0xf6, !PT ;  /* 0x0000004707477212 */ /* 0x000fe200078ef694 */
[----:B------:R-:W-:Y:S01]  /*1230*/  USHF.L.U32 UR15, UR4, 0x5, URZ ;  /* 0x00000005040f7899 */ /* 0x000fe2000800063f */
[--C-:B------:R-:W-:Y:S01]  /*1240*/  SHF.R.S32.HI R33, RZ, 0x1f, R32.reuse ;  /* 0x0000001fff217819 */ /* 0x100fe20000011420 */
[----:B------:R-:W-:Y:S01]  /*1250*/  IMAD.MOV.U32 R149, RZ, RZ, c[0x0][0x27c] ;  /* 0x00009f00ff957624 */ /* 0x000fe200078e00ff */
[----:B------:R-:W-:Y:S01]  /*1260*/  IADD3 R35, R32, 0x20, RZ ;  /* 0x0000002020237810 */ /* 0x000fe20007ffe0ff */
[----:B------:R-:W-:Y:S01]  /*1270*/  IMAD.SHL.U32 R71, R71, 0x2, RZ ;  /* 0x0000000247477824 */ /* 0x000fe200078e00ff */
[----:B------:R-:W-:Y:S01]  /*1280*/  UIADD3 UR6, UR11, UR6, URZ ;  /* 0x000000060b067290 */ /* 0x000fe2000fffe03f */
[----:B------:R-:W-:Y:S01]  /*1290*/  IMAD.WIDE.U32 R12, R37, c[0x0][0x280], R32 ;  /* 0x0000a000250c7a25 */ /* 0x000fe200078e0020 */
[----:B------:R-:W-:-:S02]  /*12a0*/  UIADD3 UR5, UR21, UR5, URZ ;  /* 0x0000000515057290 */ /* 0x000fc4000fffe03f */
[----:B------:R-:W-:Y:S01]  /*12b0*/  @!PT LDS RZ, [RZ] ;  /* 0x00000000fffff984 */ /* 0x000fe20000000800 */
[----:B------:R-:W-:Y:S01]  /*12c0*/  @!PT LDS RZ, [RZ] ;  /* 0x00000000fffff984 */ /* 0x000fe20000000800 */
[----:B------:R-:W-:Y:S01]  /*12d0*/  @!PT LDS RZ, [RZ] ;  /* 0x00000000fffff984 */ /* 0x000fe20000000800 */
[----:B------:R1:W-:Y:S01]  /*12e0*/  @P0 LDGSTS.E.BYPASS.LTC128B.128 [R71+0x8100], [R4.64], !P6 ;  /* 0x0810000004470fae */ /* 0x0003e2000f101d52 */
[----:B------:R-:W-:Y:S01]  /*12f0*/  IMAD.MOV.U32 R20, RZ, RZ, R12 ;  /* 0x000000ffff147224 */ /* 0x000fe200078e000c */
[----:B------:R-:W-:Y:S01]  /*1300*/  ULDC.U8 UR4, c[0x0][0x298] ;  /* 0x0000a60000047ab9 */ /* 0x000fe20000000000 */
[----:B------:R-:W-:Y:S01]  /*1310*/  IMAD.MOV.U32 R70, RZ, RZ, c[0x0][0x27c] ;  /* 0x00009f00ff467624 */ /* 0x000fe200078e00ff */
[----:B------:R1:W-:Y:S01]  /*1320*/  @P0 LDGSTS.E.BYPASS.LTC128B.128 [R71+0xb100], [R4.64+0x80], !P5 ;  /* 0x0b10008004470fae */ /* 0x0003e2000e901d52 */
[----:B------:R-:W-:Y:S01]  /*1330*/  @P1 LEA R3, P0, R140, R8, 0x5 ;  /* 0x000000088c031211 */ /* 0x000fe200078028ff */
[----:B------:R-:W-:-:S04]  /*1340*/  IMAD.WIDE.U32 R152, R30, c[0x0][0x210], RZ ;  /* 0x000084001e987a25 */ /* 0x000fc800078e00ff */
[----:B------:R-:W-:Y:S02]  /*1350*/  IMAD.SHL.U32 R70, R70, 0x2, RZ ;  /* 0x0000000246467824 */ /* 0x000fe400078e00ff */
[----:B------:R-:W-:Y:S02]  /*1360*/  IMAD.X R128, RZ, RZ, R24, P3 ;  /* 0x000000ffff807224 */ /* 0x000fe400018e0618 */
[----:B------:R-:W-:Y:S01]  /*1370*/  IMAD R0, R0, 0x20, R37 ;  /* 0x0000002000007824 */ /* 0x000fe200078e0225 */
[C-C-:B-1----:R-:W-:Y:S02]  /*1380*/  @P1 LEA.HI.X R5, R140.reuse, R14, R136.reuse, 0x5, P0 ;  /* 0x0000000e8c051211 */ /* 0x142fe400000f2c88 */
[C---:B------:R-:W-:Y:S02]  /*1390*/  @P1 LEA R4, P0, R3.reuse, c[0x0][0x220], 0x1 ;  /* 0x0000880003041a11 */ /* 0x040fe400078008ff */
[----:B------:R-:W-:Y:S02]  /*13a0*/  SHF.L.U64.HI R136, R140, 0x6, R136 ;  /* 0x000000068c887819 */ /* 0x000fe40000010288 */
[----:B------:R-:W-:-:S02]  /*13b0*/  @P1 LEA.HI.X R5, R3, c[0x0][0x224], R5, 0x1, P0 ;  /* 0x0000890003051a11 */ /* 0x000fc400000f0c05 */
[----:B------:R-:W-:Y:S01]  /*13c0*/  ISETP.GT.AND P0, PT, R6, 0x40, PT ;  /* 0x000000400600780c */ /* 0x000fe20003f04270 */
[----:B------:R-:W-:Y:S01]  /*13d0*/  IMAD R6, R19, c[0x0][0x290], RZ ;  /* 0x0000a40013067a24 */ /* 0x000fe200078e02ff */
[----:B------:R-:W-:Y:S01]  /*13e0*/  SHF.L.U32 R140, R140, 0x6, RZ ;  /* 0x000000068c8c7819 */ /* 0x000fe200000006ff */
[----:B------:R2:W-:Y:S02]  /*13f0*/  @P1 LDGSTS.E.BYPASS.LTC128B.128 [R71+0x9100], [R4.64], !P6 ;  /* 0x0910000004471fae */ /* 0x0005e4000f101d52 */
[----:B------:R-:W-:Y:S02]  /*1400*/  IMAD R6, R37, c[0x0][0x294], R6 ;  /* 0x0000a50025067a24 */ /* 0x000fe400078e0206 */
[----:B------:R2:W-:Y:S06]  /*1410*/  @P1 LDGSTS.E.BYPASS.LTC128B.128 [R71+0xc100], [R4.64+0x80], !P5 ;  /* 0x0c10008004471fae */ /* 0x0005ec000e901d52 */
[----:B------:R-:W-:Y:S01]  /*1420*/  @P0 IADD3 R3, P1, R8, R28, RZ ;  /* 0x0000001c08030210 */ /* 0x000fe20007f3e0ff */
[----:B------:R-:W-:-:S03]  /*1430*/  IMAD.MOV.U32 R8, RZ, RZ, R10 ;  /* 0x000000ffff087224 */ /* 0x000fc600078e000a */
[----:B------:R-:W-:Y:S02]  /*1440*/  @P0 IADD3.X R10, R24, R14, RZ, P1, !PT ;  /* 0x0000000e180a0210 */ /* 0x000fe40000ffe4ff */
[--C-:B--2---:R-:W-:Y:S01]  /*1450*/  @P2 SHF.R.S32.HI R5, RZ, 0x1f, R16.reuse ;  /* 0x0000001fff052819 */ /* 0x104fe20000011410 */
[----:B------:R-:W-:Y:S01]  /*1460*/  @P2 IMAD.MOV.U32 R4, RZ, RZ, R16 ;  /* 0x000000ffff042224 */ /* 0x000fe200078e0010 */
[----:B------:R-:W-:Y:S01]  /*1470*/  @!P2 MOV R4, R21 ;  /* 0x000000150004a202 */ /* 0x000fe20000000f00 */
[----:B------:R-:W-:Y:S01]  /*1480*/  @!P2 IMAD.MOV.U32 R5, RZ, RZ, R15 ;  /* 0x000000ffff05a224 */ /* 0x000fe200078e000f */
[----:B------:R-:W-:Y:S01]  /*1490*/  @P0 LEA R16, P1, R3, c[0x0][0x220], 0x1 ;  /* 0x0000880003100a11 */ /* 0x000fe200078208ff */
[----:B------:R-:W-:Y:S01]  /*14a0*/  IMAD.WIDE.U32 R14, R37, c[0x0][0x290], R32 ;  /* 0x0000a400250e7a25 */ /* 0x000fe200078e0020 */
[----:B------:R-:W-:Y:S02]  /*14b0*/  ISETP.GE.AND P2, PT, R26, c[0x0][0x27c], PT ;  /* 0x00009f001a007a0c */ /* 0x000fe40003f46270 */
[----:B------:R-:W-:Y:S01]  /*14c0*/  @P0 LEA.HI.X R17, R3, c[0x0][0x224], R10, 0x1, P1 ;  /* 0x0000890003110a11 */ /* 0x000fe200008f0c0a */
[----:B------:R-:W-:Y:S01]  /*14d0*/  IMAD.WIDE.U32 R10, R37, c[0x0][0x290], R26 ;  /* 0x0000a400250a7a25 */ /* 0x000fe200078e001a */
[----:B------:R-:W-:-:S02]  /*14e0*/  SEL R3, RZ, c[0x0][0x27c], !P2 ;  /* 0x00009f00ff037a07 */ /* 0x000fc40005000000 */
[----:B------:R-:W-:Y:S01]  /*14f0*/  ISETP.NE.AND P1, PT, R154, 0x1, PT ;  /* 0x000000019a00780c */ /* 0x000fe20003f25270 */
[----:B------:R-:W-:Y:S01]  /*1500*/  IMAD.IADD R21, R13, 0x1, R18 ;  /* 0x000000010d157824 */ /* 0x000fe200078e0212 */
[----:B------:R1:W-:Y:S01]  /*1510*/  @P0 LDGSTS.E.BYPASS.LTC128B.128 [R71+0xa100], [R16.64], !P6 ;  /* 0x0a10000010470fae */ /* 0x0003e2000f101d52 */
[C---:B------:R-:W-:Y:S02]  /*1520*/  IMAD.IADD R3, R26.reuse, 0x1, R3 ;  /* 0x000000011a037824 */ /* 0x040fe400078e0203 */
[----:B------:R-:W-:Y:S01]  /*1530*/  IMAD.WIDE.U32 R12, R37, c[0x0][0x280], R26 ;  /* 0x0000a000250c7a25 */ /* 0x000fe200078e001a */
[----:B------:R1:W-:Y:S01]  /*1540*/  @P0 LDGSTS.E.BYPASS.LTC128B.128 [R71+0xd100], [R16.64+0x80], !P5 ;  /* 0x0d10008010470fae */ /* 0x0003e2000e901d52 */
[----:B------:R-:W-:Y:S02]  /*1550*/  ISETP.GE.AND P5, PT, R26, c[0x0][0x1d4], PT ;  /* 0x000075001a007a0c */ /* 0x000fe40003fa6270 */
[----:B------:R-:W-:Y:S01]  /*1560*/  IMAD.IADD R19, R15, 0x1, R6 ;  /* 0x000000010f137824 */ /* 0x000fe200078e0206 */
[----:B------:R-:W0:Y:S01]  /*1570*/  LDGDEPBAR ;  /* 0x00000000000079af */ /* 0x000e220000000000 */
[----:B------:R-:W-:Y:S01]  /*1580*/  IMAD.IADD R11, R6, 0x1, R11 ;  /* 0x00000001060b7824 */ /* 0x000fe200078e020b */
[----:B------:R-:W-:Y:S01]  /*1590*/  SHF.R.S32.HI R6, RZ, 0x1f, R3 ;  /* 0x0000001fff067819 */ /* 0x000fe20000011403 */
[----:B------:R-:W-:Y:S01]  /*15a0*/  IMAD.IADD R15, R18, 0x1, R13 ;  /* 0x00000001120f7824 */ /* 0x000fe200078e020d */
[----:B------:R-:W-:Y:S01]  /*15b0*/  MOV R18, R14 ;  /* 0x0000000e00127202 */ /* 0x000fe20000000f00 */
[----:B------:R-:W-:Y:S01]  /*15c0*/  IMAD R13, R22, c[0x0][0x268], RZ ;  /* 0x00009a00160d7a24 */ /* 0x000fe200078e02ff */
[----:B------:R-:W-:Y:S01]  /*15d0*/  MOV R14, R12 ;  /* 0x0000000c000e7202 */ /* 0x000fe20000000f00 */
[----:B------:R-:W-:Y:S01]  /*15e0*/  IMAD R5, R5, c[0x0][0x2b0], RZ ;  /* 0x0000ac0005057a24 */ /* 0x000fe200078e02ff */
[-C--:B------:R-:W-:Y:S01]  /*15f0*/  LEA.HI R12, R6, R3.reuse, RZ, 0x6 ;  /* 0x00000003060c7211 */ /* 0x080fe200078f30ff */
[----:B------:R-:W-:Y:S01]  /*1600*/  IMAD R105, R94, c[0x0][0x26c], R13 ;  /* 0x00009b005e697a24 */ /* 0x000fe200078e020d */
[----:B------:R-:W-:Y:S01]  /*1610*/  LEA.HI R3, R6, R3, RZ, 0x3 ;  /* 0x0000000306037211 */ /* 0x000fe200078f18ff */
[----:B------:R-:W-:Y:S01]  /*1620*/  IMAD.WIDE.U32 R94, R94, c[0x0][0x268], R8 ;  /* 0x00009a005e5e7a25 */ /* 0x000fe200078e0008 */
[----:B------:R-:W-:-:S02]  /*1630*/  SHF.R.S32.HI R6, RZ, 0x6, R12 ;  /* 0x00000006ff067819 */ /* 0x000fc4000001140c */
[----:B------:R-:W-:Y:S01]  /*1640*/  LOP3.LUT R12, R115, 0x38, R3, 0xf8, !PT ;  /* 0x00000038730c7812 */ /* 0x000fe200078ef803 */
[----:B------:R-:W-:Y:S01]  /*1650*/  IMAD R5, R4, c[0x0][0x2b4], R5 ;  /* 0x0000ad0004057a24 */ /* 0x000fe200078e0205 */
[----:B------:R-:W-:Y:S01]  /*1660*/  SHF.R.S32.HI R13, RZ, 0x1f, R141 ;  /* 0x0000001fff0d7819 */ /* 0x000fe2000001148d */
[----:B------:R-:W-:Y:S01]  /*1670*/  IMAD R9, R6, 0x1800, R7 ;  /* 0x0000180006097824 */ /* 0x000fe200078e0207 */
[----:B------:R-:W-:Y:S01]  /*1680*/  LOP3.LUT R8, R12, R148, RZ, 0x3c, !PT ;  /* 0x000000940c087212 */ /* 0x000fe200078e3cff */
[----:B------:R-:W-:Y:S01]  /*1690*/  IMAD.WIDE.U32 R120, R4, c[0x0][0x2b0], RZ ;  /* 0x0000ac0004787a25 */ /* 0x000fe200078e00ff */
[----:B------:R-:W-:Y:S02]  /*16a0*/  SHF.R.S32.HI R12, RZ, 0x1f, R142 ;  /* 0x0000001fff0c7819 */ /* 0x000fe4000001148e */
[----:B------:R-:W-:Y:S01]  /*16b0*/  LEA.HI R13, R13, R141, RZ, 0x3 ;  /* 0x0000008d0d0d7211 */ /* 0x000fe200078f18ff */
[----:B------:R-:W-:Y:S01]  /*16c0*/  IMAD.IADD R25, R9, 0x1, R8 ;  /* 0x0000000109197824 */ /* 0x000fe200078e0208 */
[----:B------:R-:W-:Y:S01]  /*16d0*/  LEA.HI R12, R12, R142, RZ, 0x3 ;  /* 0x0000008e0c0c7211 */ /* 0x000fe200078f18ff */
[----:B------:R-:W-:Y:S01]  /*16e0*/  IMAD.SHL.U32 R8, R142, 0x40, RZ ;  /* 0x000000408e087824 */ /* 0x000fe200078e00ff */
[----:B------:R-:W-:Y:S01]  /*16f0*/  SHF.L.U32 R9, R141, 0x6, RZ ;  /* 0x000000068d097819 */ /* 0x000fe200000006ff */
[----:B------:R-:W-:Y:S01]  /*1700*/  IMAD.SHL.U32 R13, R13, 0x40, RZ ;  /* 0x000000400d0d7824 */ /* 0x000fe200078e00ff */
[----:B------:R-:W-:Y:S01]  /*1710*/  LOP3.LUT R92, R3, 0xfffffff8, RZ, 0xc0, !PT ;  /* 0xfffffff8035c7812 */ /* 0x000fe200078ec0ff */
[----:B------:R-:W-:Y:S01]  /*1720*/  IMAD.SHL.U32 R12, R12, 0x40, RZ ;  /* 0x000000400c0c7824 */ /* 0x000fe200078e00ff */
[----:B------:R-:W-:Y:S01]  /*1730*/  LOP3.LUT R114, R8, 0x1c0, RZ, 0xc0, !PT ;  /* 0x000001c008727812 */ /* 0x000fe200078ec0ff */
[----:B-1----:R-:W-:Y:S01]  /*1740*/  IMAD R16, R155, c[0x0][0x210], RZ ;  /* 0x000084009b107a24 */ /* 0x002fe200078e02ff */
[----:B------:R-:W-:Y:S01]  /*1750*/  LOP3.LUT R111, R9, 0x1c0, RZ, 0xc0, !PT ;  /* 0x000001c0096f7812 */ /* 0x000fe200078ec0ff */
[----:B-----5:R-:W-:Y:S01]  /*1760*/  IMAD.WIDE.U32 R98, R135, c[0x0][0x280], R14 ;  /* 0x0000a00087627a25 */ /* 0x020fe200078e000e */
[----:B------:R-:W-:-:S02]  /*1770*/  SHF.R.U32.HI R147, RZ, 0x3, R114 ;  /* 0x00000003ff937819 */ /* 0x000fc40000011672 */
[----:B------:R-:W-:Y:S01]  /*1780*/  LOP3.LUT R12, R12, 0xfffffe00, RZ, 0xc0, !PT ;  /* 0xfffffe000c0c7812 */ /* 0x000fe200078ec0ff */
[----:B------:R-:W-:Y:S01]  /*1790*/  IMAD R16, R30, c[0x0][0x214], R16 ;  /* 0x000085001e107a24 */ /* 0x000fe200078e0210 */
[----:B------:R-:W-:Y:S01]  /*17a0*/  LOP3.LUT R13, R13, 0xfffffe00, RZ, 0xc0, !PT ;  /* 0xfffffe000d0d7812 */ /* 0x000fe200078ec0ff */
[----:B------:R-:W-:Y:S01]  /*17b0*/  IMAD.WIDE.U32 R102, R135, c[0x0][0x280], R20 ;  /* 0x0000a00087667a25 */ /* 0x000fe200078e0014 */
[----:B------:R-:W-:Y:S02]  /*17c0*/  LOP3.LUT R8, R114, 0x38, R3, 0xf8, !PT ;  /* 0x0000003872087812 */ /* 0x000fe400078ef803 */
[----:B------:R-:W-:Y:S01]  /*17d0*/  SHF.R.U32.HI R146, RZ, 0x3, R111 ;  /* 0x00000003ff927819 */ /* 0x000fe2000001166f */
[----:B------:R-:W-:Y:S01]  /*17e0*/  IMAD R23, R6, 0x1800, R12 ;  /* 0x0000180006177824 */ /* 0x000fe200078e020c */
[----:B------:R-:W-:Y:S01]  /*17f0*/  LOP3.LUT R9, R111, 0x38, R3, 0xf8, !PT ;  /* 0x000000386f097812 */ /* 0x000fe200078ef803 */
[----:B------:R-:W-:Y:S01]  /*1800*/  IMAD.WIDE.U32 R100, R135, c[0x0][0x290], R18 ;  /* 0x0000a40087647a25 */ /* 0x000fe200078e0012 */
[----:B------:R-:W-:-:S02]  /*1810*/  LOP3.LUT R22, R8, R147, RZ, 0x3c, !PT ;  /* 0x0000009308167212 */ /* 0x000fc400078e3cff */
[----:B------:R-:W-:Y:S01]  /*1820*/  IADD3 R127, R121, R5, RZ ;  /* 0x00000005797f7210 */ /* 0x000fe20007ffe0ff */
[----:B------:R-:W-:Y:S01]  /*1830*/  IMAD R8, R6, 0x1800, R13 ;  /* 0x0000180006087824 */ /* 0x000fe200078e020d */
[----:B------:R-:W-:Y:S01]  /*1840*/  LOP3.LUT R6, R9, R146, RZ, 0x3c, !PT ;  /* 0x0000009209067212 */ /* 0x000fe200078e3cff */
[----:B------:R-:W-:Y:S01]  /*1850*/  IMAD R9, R155, c[0x0][0x1e8], RZ ;  /* 0x00007a009b097a24 */ /* 0x000fe200078e02ff */
[----:B------:R-:W-:Y:S01]  /*1860*/  IADD3 R23, R23, R22, RZ ;  /* 0x0000001617177210 */ /* 0x000fe20007ffe0ff */
[----:B------:R-:W-:Y:S01]  /*1870*/  IMAD.WIDE.U32 R96, R135, c[0x0][0x290], R10 ;  /* 0x0000a40087607a25 */ /* 0x000fe200078e000a */
[----:B------:R-:W-:Y:S02]  /*1880*/  SHF.R.S32.HI R68, RZ, 0x3, R3 ;  /* 0x00000003ff447819 */ /* 0x000fe40000011403 */
[----:B------:R-:W-:Y:S01]  /*1890*/  SHF.R.S32.HI R107, RZ, 0x1f, R92 ;  /* 0x0000001fff6b7819 */ /* 0x000fe2000001145c */
[----:B------:R-:W-:Y:S01]  /*18a0*/  IMAD.IADD R22, R8, 0x1, R6 ;  /* 0x0000000108167824 */ /* 0x000fe200078e0206 */
[----:B------:R-:W-:Y:S01]  /*18b0*/  SHF.R.S32.HI R6, RZ, 0x1f, R135 ;  /* 0x0000001fff067819 */ /* 0x000fe20000011487 */
[----:B------:R-:W-:Y:S01]  /*18c0*/  IMAD R9, R30, c[0x0][0x1ec], R9 ;  /* 0x00007b001e097a24 */ /* 0x000fe200078e0209 */
[----:B------:R-:W-:Y:S01]  /*18d0*/  SHF.L.U32 R126, R25, 0x1, RZ ;  /* 0x00000001197e7819 */ /* 0x000fe200000006ff */
[----:B------:R-:W-:Y:S01]  /*18e0*/  IMAD.IADD R130, R153, 0x1, R16 ;  /* 0x0000000199827824 */ /* 0x000fe200078e0210 */
[----:B------:R-:W-:Y:S01]  /*18f0*/  BAR.SYNC.DEFER_BLOCKING 0x0 ;  /* 0x0000000000007b1d */ /* 0x000fe20000010000 */
[C---:B------:R-:W-:Y:S01]  /*1900*/  IMAD R8, R6.reuse, c[0x0][0x280], RZ ;  /* 0x0000a00006087a24 */ /* 0x040fe200078e02ff */
[----:B------:R-:W-:Y:S01]  /*1910*/  IADD3 R129, R151, R9, RZ ;  /* 0x0000000997817210 */ /* 0x000fe20007ffe0ff */
[----:B------:R-:W-:Y:S01]  /*1920*/  IMAD R6, R6, c[0x0][0x290], RZ ;  /* 0x0000a40006067a24 */ /* 0x000fe200078e02ff */
[----:B------:R-:W-:Y:S01]  /*1930*/  ISETP.GE.AND P0, PT, R149, 0x1, PT ;  /* 0x000000019500780c */ /* 0x000fe20003f06270 */
[----:B------:R-:W-:-:S02]  /*1940*/  IMAD R8, R135, c[0x0][0x284], R8 ;  /* 0x0000a10087087a24 */ /* 0x000fc400078e0208 */
[----:B------:R-:W-:Y:S02]  /*1950*/  IMAD R6, R135, c[0x0][0x294], R6 ;  /* 0x0000a50087067a24 */ /* 0x000fe400078e0206 */
[----:B------:R-:W-:Y:S01]  /*1960*/  IMAD.IADD R105, R95, 0x1, R105 ;  /* 0x000000015f697824 */ /* 0x000fe200078e0269 */
[----:B------:R-:W-:Y:S01]  /*1970*/  IADD3 R108, R8, R99, RZ ;  /* 0x00000063086c7210 */ /* 0x000fe20007ffe0ff */
[----:B------:R-:W-:Y:S02]  /*1980*/  IMAD.IADD R110, R103, 0x1, R8 ;  /* 0x00000001676e7824 */ /* 0x000fe400078e0208 */
[----:B------:R-:W-:Y:S02]  /*1990*/  IMAD.IADD R109, R101, 0x1, R6 ;  /* 0x00000001656d7824 */ /* 0x000fe400078e0206 */
[----:B------:R-:W-:Y:S02]  /*19a0*/  IMAD.IADD R106, R6, 0x1, R97 ;  /* 0x00000001066a7824 */ /* 0x000fe400078e0261 */
[----:B------:R-:W-:-:S02]  /*19b0*/  IMAD.SHL.U32 R125, R23, 0x2, RZ ;  /* 0x00000002177d7824 */ /* 0x000fc400078e00ff */
[----:B------:R-:W-:Y:S02]  /*19c0*/  IMAD.SHL.U32 R124, R22, 0x2, RZ ;  /* 0x00000002167c7824 */ /* 0x000fe400078e00ff */
.L_x_354:
[----:B------:R-:W-:Y:S01]  /*19d0*/  IMAD R3, R41, 0x60, R0 ;  /* 0x0000006029037824 */ /* 0x000fe200078e0200 */
[----:B------:R-:W-:Y:S01]  /*19e0*/  ISETP.NE.AND P1, PT, R154, 0x1, PT ;  /* 0x000000019a00780c */ /* 0x000fe20003f25270 */
[----:B------:R-:W-:Y:S01]  /*19f0*/  IMAD.MOV.U32 R90, RZ, RZ, RZ ;  /* 0x000000ffff5a7224 */ /* 0x000fe200078e00ff */
[----:B------:R-:W-:Y:S04]  /*1a00*/  DEPBAR.LE SB0, 0x0 ;  /* 0x000080000000791a */ /* 0x000fe80000000000 */
[----:B---3--:R-:W-:Y:S01]  /*1a10*/  IMAD.IADD R4, R132, 0x1, R3 ;  /* 0x0000000184047824 */ /* 0x008fe200078e0203 */
[----:B------:R-:W-:Y:S01]  /*1a20*/  ISETP.GE.AND P0, PT, R3, R2, PT ;  /* 0x000000020300720c */ /* 0x000fe20003f06270 */
[----:B------:R-:W-:Y:S01]  /*1a30*/  BSSY B2, `(.L_x_320) ;  /* 0x00003fb000027945 */ /* 0x000fe20003800000 */
[----:B------:R-:W-:Y:S01]  /*1a40*/  ISETP.GE.AND P3, PT, R149, 0x1, PT ;  /* 0x000000019500780c */ /* 0x000fe20003f66270 */
[--C-:B------:R-:W-:Y:S01]  /*1a50*/  IMAD.MOV.U32 R3, RZ, RZ, R4.reuse ;  /* 0x000000ffff037224 */ /* 0x100fe200078e0004 */
[----:B------:R-:W-:Y:S02]  /*1a60*/  ISETP.GT.OR P0, PT, R0, 0x5f, P0 ;  /* 0x0000005f0000780c */ /* 0x000fe40000704670 */
[----:B------:R-:W-:Y:S05]  /*1a70*/  @P1 IMAD.HI.U32 R5, R4, c[0x0][0x2bc], RZ ;  /* 0x0000af0004051a27 */ /* 0x000fea00078e00ff */
[----:B------:R-:W-:Y:S06]  /*1a80*/  @P1 SHF.R.U32.HI R3, RZ, c[0x0][0x2c0], R5 ;  /* 0x0000b000ff031a19 */ /* 0x000fec0000011605 */
[C---:B------:R-:W-:Y:S04]  /*1a90*/  @!P0 IADD3 R5, P1, R3.reuse, R120, RZ ;  /* 0x0000007803058210 */ /* 0x040fe80007f3e0ff */
[----:B------:R-:W-:Y:S01]  /*1aa0*/  @!P0 LEA.HI.X.SX32 R6, R3, R127, 0x1, P1 ;  /* 0x0000007f03068211 */ /* 0x000fe200008f0eff */
[----:B------:R-:W-:Y:S01]  /*1ab0*/  IMAD.MOV R3, RZ, RZ, -R3 ;  /* 0x000000ffff037224 */ /* 0x000fe200078e0a03 */
[----:B------:R-:W-:Y:S03]  /*1ac0*/  @!P0 LEA R8, P1, R5, c[0x0][0x2a0], 0x2 ;  /* 0x0000a80005088a11 */ /* 0x000fe600078210ff */
[----:B------:R-:W-:Y:S01]  /*1ad0*/  IMAD R91, R3, c[0x0][0x2b8], R4 ;  /* 0x0000ae00035b7a24 */ /* 0x000fe200078e0204 */
[----:B------:R-:W-:Y:S03]  /*1ae0*/  @!P0 LEA.HI.X R9, R5, c[0x0][0x2a4], R6, 0x2, P1 ;  /* 0x0000a90005098a11 */ /* 0x000fe600008f1406 */
[----:B------:R-:W-:Y:S01]  /*1af0*/  IMAD.WIDE.U32 R4, R91, c[0x0][0x1e0], RZ ;  /* 0x000078005b047a25 */ /* 0x000fe200078e00ff */
[----:B------:R-:W-:Y:S01]  /*1b00*/  SHF.R.S32.HI R93, RZ, 0x1f, R91 ;  /* 0x0000001fff5d7819 */ /* 0x000fe2000001145b */
[----:B--2---:R-:W2:Y:S04]  /*1b10*/  @!P0 LDG.E R90, [R8.64] ;  /* 0x00000012085a8981 */ /* 0x004ea8000c1e1900 */
[----:B------:R-:W-:Y:S01]  /*1b20*/  IMAD R3, R93, c[0x0][0x1e0], RZ ;  /* 0x000078005d037a24 */ /* 0x000fe200078e02ff */
[----:B------:R-:W-:Y:S03]  /*1b30*/  BAR.SYNC.DEFER_BLOCKING 0x0 ;  /* 0x0000000000007b1d */ /* 0x000fe60000010000 */
[----:B------:R-:W-:Y:S04]  /*1b40*/  IMAD R3, R91, c[0x0][0x1e4], R3 ;  /* 0x000079005b037a24 */ /* 0x000fe800078e0203 */
        /* <DEDUP_REMOVED lines=9> */
[----:B-1----:R-:W-:-:S05]  /*1be0*/  @!P3 BRA `(.L_x_321) ;  /* 0x00003ad00000b947 */ /* 0x002fca0003800000 */
[C---:B------:R-:W-:Y:S01]  /*1bf0*/  IMAD R6, R41.reuse, UR5, RZ ;  /* 0x0000000529067c24 */ /* 0x040fe2000f8e02ff */
[----:B------:R-:W-:Y:S01]  /*1c00*/  ISETP.NE.AND P0, PT, RZ, UR4, PT ;  /* 0x00000004ff007c0c */ /* 0x000fe2000bf05270 */
[C---:B------:R-:W-:Y:S01]  /*1c10*/  IMAD R5, R41.reuse, UR6, RZ ;  /* 0x0000000629057c24 */ /* 0x040fe2000f8e02ff */
[----:B------:R-:W-:Y:S01]  /*1c20*/  SHF.R.S32.HI R4, RZ, 0x1f, R41 ;  /* 0x0000001fff047819 */ /* 0x000fe20000011429 */
[C---:B------:R-:W-:Y:S02]  /*1c30*/  IMAD R3, R41.reuse, -0x60, R2 ;  /* 0xffffffa029037824 */ /* 0x040fe400078e0202 */
[----:B------:R-:W-:Y:S03]  /*1c40*/  IMAD.WIDE.U32 R64, R41, UR20, RZ ;  /* 0x0000001429407c25 */ /* 0x000fe6000f8e00ff */
[----:B------:R-:W-:Y:S01]  /*1c50*/  IMNMX R74, R3, 0x60, PT ;  /* 0x00000060034a7817 */ /* 0x000fe20003800200 */
[C---:B------:R-:W-:Y:S02]  /*1c60*/  IMAD R6, R4.reuse, UR20, R6 ;  /* 0x0000001404067c24 */ /* 0x040fe4000f8e0206 */
[----:B------:R-:W-:Y:S02]  /*1c70*/  IMAD R4, R4, UR10, R5 ;  /* 0x0000000a04047c24 */ /* 0x000fe4000f8e0205 */
[----:B------:R-:W-:Y:S01]  /*1c80*/  IMAD.WIDE.U32 R66, R41, UR10, RZ ;  /* 0x0000000a29427c25 */ /* 0x000fe2000f8e00ff */
        /* <DEDUP_REMOVED lines=14> */
[----:B------:R-:W-:Y:S02]  /*1d70*/  CS2R R8, SRZ ;  /* 0x0000000000087805 */ /* 0x000fe4000001ff00 */
[----:B------:R-:W-:Y:S01]  /*1d80*/  IMAD.X R5, R34, 0x1, R110, P0 ;  /* 0x0000000122057824 */ /* 0x000fe200000e066e */
[----:B------:R-:W-:Y:S05]  /*1d90*/  IADD3 R4, P0, R100, R66, RZ ;  /* 0x0000004264047210 */ /* 0x000fea0007f1e0ff */
[----:B------:R-:W-:Y:S01]  /*1da0*/  IMAD.X R6, R36, 0x1, R109, P0 ;  /* 0x0000000124067824 */ /* 0x000fe200000e066d */
[C---:B------:R-:W-:Y:S04]  /*1db0*/  LEA R14, P0, R3.reuse, c[0x0][0x270], 0x1 ;  /* 0x00009c00030e7a11 */ /* 0x040fe800078008ff */
[----:B------:R-:W-:Y:S02]  /*1dc0*/  LEA.HI.X R15, R3, c[0x0][0x274], R5, 0x1, P0 ;  /* 0x00009d00030f7a11 */ /* 0x000fe400000f0c05 */
[C---:B------:R-:W-:Y:S04]  /*1dd0*/  LEA R10, P0, R4.reuse, c[0x0][0x288], 0x1 ;  /* 0x0000a200040a7a11 */ /* 0x040fe800078008ff */
[----:B------:R-:W-:Y:S02]  /*1de0*/  LEA.HI.X R11, R4, c[0x0][0x28c], R6, 0x1, P0 ;  /* 0x0000a300040b7a11 */ /* 0x000fe400000f0c06 */
[----:B------:R-:W-:Y:S01]  /*1df0*/  ISETP.GE.AND P0, PT, R32, c[0x0][0x27c], PT ;  /* 0x00009f0020007a0c */ /* 0x000fe20003f06270 */
[----:B------:R-:W-:Y:S11]  /*1e00*/  CS2R R4, SRZ ;  /* 0x0000000000047805 */ /* 0x000ff6000001ff00 */
[----:B------:R-:W-:Y:S01]  /*1e10*/  @!UPT UIADD3 URZ, URZ, URZ, URZ ;  /* 0x0000003f3f3ff290 */ /* 0x000fe2000fffe03f */
[----:B------:R1:W5:Y:S04]  /*1e20*/  @!P0 LDG.E.64 R38, [R14.64] ;  /* 0x000000120e268981 */ /* 0x000368000c1e1b00 */
[----:B------:R1:W5:Y:S01]  /*1e30*/  @!P0 LDG.E.64 R4, [R10.64] ;  /* 0x000000120a048981 */ /* 0x000362000c1e1b00 */
[----:B------:R-:W-:Y:S11]  /*1e40*/  ISETP.GE.AND P0, PT, R35, c[0x0][0x27c], PT ;  /* 0x00009f0023007a0c */ /* 0x000ff60003f06270 */
[----:B------:R-:W-:Y:S02]  /*1e50*/  @!UPT UIADD3 URZ, URZ, URZ, URZ ;  /* 0x0000003f3f3ff290 */ /* 0x000fe4000fffe03f */
[----:B------:R1:W5:Y:S04]  /*1e60*/  @!P0 LDG.E.64 R46, [R14.64+0x40] ;  /* 0x000040120e2e8981 */ /* 0x000368000c1e1b00 */
[----:B------:R1:W5:Y:S02]  /*1e70*/  @!P0 LDG.E.64 R8, [R10.64+0x40] ;  /* 0x000040120a088981 */ /* 0x000364000c1e1b00 */
.L_x_324:
[----:B------:R-:W-:Y:S05]  /*1e80*/  BSYNC B0 ;  /* 0x0000000000007941 */ /* 0x000fea0003800000 */
.L_x_323:
[----:B------:R-:W-:Y:S01]  /*1e90*/  ISETP.GE.AND P6, PT, R142, R74, PT ;  /* 0x0000004a8e00720c */ /* 0x000fe20003fc6270 */
[----:B-1---5:R-:W-:Y:S01]  /*1ea0*/  IMAD.MOV.U32 R11, RZ, RZ, R46 ;  /* 0x000000ffff0b7224 */ /* 0x022fe200078e002e */
[----:B------:R-:W-:Y:S01]  /*1eb0*/  BSSY B0, `(.L_x_325) ;  /* 0x0000025000007945 */ /* 0x000fe20003800000 */
[----:B------:R-:W-:Y:S01]  /*1ec0*/  IMAD.MOV.U32 R10, RZ, RZ, R47 ;  /* 0x000000ffff0a7224 */ /* 0x000fe200078e002f */
[----:B------:R-:W-:Y:S01]  /*1ed0*/  CS2R R48, SRZ ;  /* 0x0000000000307805 */ /* 0x000fe2000001ff00 */
[----:B------:R-:W-:Y:S01]  /*1ee0*/  IMAD.MOV.U32 R6, RZ, RZ, R38 ;  /* 0x000000ffff067224 */ /* 0x000fe200078e0026 */
[----:B------:R-:W-:Y:S01]  /*1ef0*/  CS2R R20, SRZ ;  /* 0x0000000000147805 */ /* 0x000fe2000001ff00 */
[----:B------:R-:W-:Y:S01]  /*1f00*/  IMAD.MOV.U32 R3, RZ, RZ, R39 ;  /* 0x000000ffff037224 */ /* 0x000fe200078e0027 */
[----:B------:R-:W-:Y:S01]  /*1f10*/  PRMT R45, R11, 0x5410, R10 ;  /* 0x000054100b2d7816 */ /* 0x000fe2000000000a */
[----:B------:R-:W-:Y:S01]  /*1f20*/  IMAD.MOV.U32 R10, RZ, RZ, R9 ;  /* 0x000000ffff0a7224 */ /* 0x000fe200078e0009 */
[----:B------:R-:W-:Y:S01]  /*1f30*/  PRMT R40, R6, 0x7610, R40 ;  /* 0x0000761006287816 */ /* 0x000fe20000000028 */
[----:B------:R-:W-:Y:S01]  /*1f40*/  IMAD.MOV.U32 R6, RZ, RZ, R4 ;  /* 0x000000ffff067224 */ /* 0x000fe200078e0004 */
[----:B------:R-:W-:Y:S01]  /*1f50*/  PRMT R43, R3, 0x7610, R43 ;  /* 0x00007610032b7816 */ /* 0x000fe2000000002b */
[----:B------:R-:W-:Y:S01]  /*1f60*/  CS2R R14, SRZ ;  /* 0x00000000000e7805 */ /* 0x000fe2000001ff00 */
[----:B------:R-:W-:Y:S02]  /*1f70*/  MOV R11, R8 ;  /* 0x00000008000b7202 */ /* 0x000fe40000000f00 */
[----:B------:R-:W-:Y:S02]  /*1f80*/  MOV R3, R5 ;  /* 0x0000000500037202 */ /* 0x000fe40000000f00 */
[----:B------:R-:W-:Y:S02]  /*1f90*/  PRMT R29, R11, 0x5410, R10 ;  /* 0x000054100b1d7816 */ /* 0x000fe4000000000a */
[----:B------:R-:W-:Y:S01]  /*1fa0*/  PRMT R28, R6, 0x5410, R3 ;  /* 0x00005410061c7816 */ /* 0x000fe20000000003 */
[----:B------:R-:W-:-:S05]  /*1fb0*/  @P6 BRA `(.L_x_326) ;  /* 0x0000014000006947 */ /* 0x000fca0003800000 */
[----:B------:R-:W-:Y:S01]  /*1fc0*/  IADD3 R3, P1, P0, R102, UR15, R64 ;  /* 0x0000000f66037c10 */ /* 0x000fe2000f83e040 */
[----:B------:R-:W-:Y:S01]  /*1fd0*/  CS2R R48, SRZ ;  /* 0x0000000000307805 */ /* 0x000fe2000001ff00 */
[----:B------:R-:W-:Y:S01]  /*1fe0*/  CS2R R14, SRZ ;  /* 0x00000000000e7805 */ /* 0x000fe2000001ff00 */
[----:B------:R-:W-:Y:S01]  /*1ff0*/  CS2R R50, SRZ ;  /* 0x0000000000327805 */ /* 0x000fe2000001ff00 */
[----:B------:R-:W-:Y:S01]  /*2000*/  IADD3.X R10, R110, UR14, R34, P1, P0 ;  /* 0x0000000e6e0a7c10 */ /* 0x000fe20008fe0422 */
[----:B------:R-:W-:Y:S01]  /*2010*/  CS2R R20, SRZ ;  /* 0x0000000000147805 */ /* 0x000fe2000001ff00 */
[----:B------:R-:W-:Y:S04]  /*2020*/  IADD3 R6, P1, P0, R100, UR16, R66 ;  /* 0x0000001064067c10 */ /* 0x000fe8000f83e042 */
[----:B------:R-:W-:Y:S02]  /*2030*/  IADD3.X R11, R109, UR9, R36, P1, P0 ;  /* 0x000000096d0b7c10 */ /* 0x000fe40008fe0424 */
        /* <DEDUP_REMOVED lines=12> */
.L_x_326:
[----:B------:R-:W-:Y:S05]  /*2100*/  BSYNC B0 ;  /* 0x0000000000007941 */ /* 0x000fea0003800000 */
.L_x_325:
[----:B------:R-:W-:Y:S01]  /*2110*/  ISETP.GE.AND P3, PT, R141, R74, PT ;  /* 0x0000004a8d00720c */ /* 0x000fe20003f66270 */
[----:B-1---5:R-:W-:Y:S01]  /*2120*/  IMAD.MOV.U32 R11, RZ, RZ, R50 ;  /* 0x000000ffff0b7224 */ /* 0x022fe200078e0032 */
[----:B------:R-:W-:Y:S01]  /*2130*/  MOV R6, R48 ;  /* 0x0000003000067202 */ /* 0x000fe20000000f00 */
        /* <DEDUP_REMOVED lines=13> */
[----:B------:R-:W-:Y:S02]  /*2210*/  PRMT R31, R11, 0x5410, R10 ;  /* 0x000054100b1f7816 */ /* 0x000fe4000000000a */
[----:B------:R-:W-:Y:S01]  /*2220*/  PRMT R30, R6, 0x5410, R3 ;  /* 0x00005410061e7816 */ /* 0x000fe20000000003 */
[----:B------:R-:W-:-:S05]  /*2230*/  @P3 BRA `(.L_x_328) ;  /* 0x0000012000003947 */ /* 0x000fca0003800000 */
[----:B------:R-:W-:Y:S01]  /*2240*/  IADD3 R64, P1, P0, R102, UR13, R64 ;  /* 0x0000000d66407c10 */ /* 0x000fe2000f83e040 */
[----:B------:R-:W-:Y:S01]  /*2250*/  CS2R R54, SRZ ;  /* 0x0000000000367805 */ /* 0x000fe2000001ff00 */
[----:B------:R-:W-:Y:S02]  /*2260*/  CS2R R24, SRZ ;  /* 0x0000000000187805 */ /* 0x000fe4000001ff00 */
[----:B------:R-:W-:Y:S02]  /*2270*/  IADD3.X R34, R110, UR12, R34, P1, P0 ;  /* 0x0000000c6e227c10 */ /* 0x000fe40008fe0422 */
        /* <DEDUP_REMOVED lines=14> */
.L_x_328:
[----:B------:R-:W-:Y:S05]  /*2360*/  BSYNC B0 ;  /* 0x0000000000007941 */ /* 0x000fea0003800000 */
.L_x_327:
[----:B-----5:R-:W-:Y:S01]  /*2370*/  MOV R6, R52 ;  /* 0x0000003400067202 */ /* 0x020fe20000000f00 */
[----:B------:R2:W3:Y:S01]  /*2380*/  SHFL.IDX PT, R64, R86, RZ, 0x181f ;  /* 0x00181fff56407589 */ /* 0x0004e200000e0000 */
[----:B-1----:R-:W-:Y:S01]  /*2390*/  IMAD.MOV.U32 R11, RZ, RZ, R54 ;  /* 0x000000ffff0b7224 */ /* 0x002fe200078e0036 */
[----:B------:R-:W-:Y:S01]  /*23a0*/  BSSY B1, `(.L_x_329) ;  /* 0x000007f000017945 */ /* 0x000fe20003800000 */
[----:B------:R-:W-:Y:S02]  /*23b0*/  IMAD.MOV.U32 R10, RZ, RZ, R55 ;  /* 0x000000ffff0a7224 */ /* 0x000fe400078e0037 */
[----:B------:R-:W-:Y:S01]  /*23c0*/  IMAD.MOV.U32 R3, RZ, RZ, R53 ;  /* 0x000000ffff037224 */ /* 0x000fe200078e0035 */
[----:B------:R2:W1:Y:S02]  /*23d0*/  SHFL.IDX PT, R63, R87, RZ, 0x181f ;  /* 0x00181fff573f7589 */ /* 0x00046400000e0000 */
        /* <DEDUP_REMOVED lines=11> */
[C---:B-1----:R-:W-:Y:S01]  /*2490*/  LEA R60, P0, R26.reuse, R63, 0x1 ;  /* 0x0000003f1a3c7211 */ /* 0x042fe200078008ff */
[----:B------:R-:W1:Y:S03]  /*24a0*/  LDS.128 R16, [R71+0x8100] ;  /* 0x0081000047107984 */ /* 0x000e660000000c00 */
[----:B---3--:R-:W-:Y:S02]  /*24b0*/  LEA.HI.X R61, R26, R64, R27, 0x1, P0 ;  /* 0x000000401a3d7211 */ /* 0x008fe400000f0c1b */
[----:B------:R-:W-:Y:S11]  /*24c0*/  ISETP.GE.AND P0, PT, R32, c[0x0][0x27c], PT ;  /* 0x00009f0020007a0c */ /* 0x000ff60003f06270 */
[----:B------:R-:W-:Y:S02]  /*24d0*/  @!UPT UIADD3 URZ, URZ, URZ, URZ ;  /* 0x0000003f3f3ff290 */ /* 0x000fe4000fffe03f */
[----:B------:R-:W-:Y:S01]  /*24e0*/  @!P0 HADD2.F32 R3, -RZ, R28.H0_H0 ;  /* 0x2000001cff038230 */ /* 0x000fe20000004100 */
[--C-:B------:R-:W-:Y:S02]  /*24f0*/  @!P0 SHF.R.U64 R10, R4, 0x10, R5.reuse ;  /* 0x00000010040a8819 */ /* 0x100fe40000001205 */
[----:B------:R-:W-:Y:S02]  /*2500*/  @!P0 SHF.R.U32.HI R11, RZ, 0x10, R5 ;  /* 0x00000010ff0b8819 */ /* 0x000fe40000011605 */
[--C-:B------:R-:W-:Y:S02]  /*2510*/  @!P0 SHF.R.U64 R42, R38, 0x10, R39.reuse ;  /* 0x00000010262a8819 */ /* 0x100fe40000001227 */
[----:B------:R-:W-:Y:S01]  /*2520*/  @!P0 SHF.R.U32.HI R44, RZ, 0x10, R39 ;  /* 0x00000010ff2c8819 */ /* 0x000fe20000011627 */
[----:B------:R-:W-:Y:S02]  /*2530*/  @!P0 HADD2.F32 R39, -RZ, R40.H0_H0 ;  /* 0x20000028ff278230 */ /* 0x000fe40000004100 */
[----:B------:R-:W-:Y:S02]  /*2540*/  @!P0 HADD2.F32 R42, -RZ, R42.H0_H0 ;  /* 0x2000002aff2a8230 */ /* 0x000fe40000004100 */
[----:B------:R-:W-:Y:S01]  /*2550*/  @!P0 HADD2.F32 R44, -RZ, R44.H0_H0 ;  /* 0x2000002cff2c8230 */ /* 0x000fe20000004100 */
[----:B-1----:R-:W-:Y:S02]  /*2560*/  @!P0 MOV R6, R16 ;  /* 0x0000001000068202 */ /* 0x002fe40000000f00 */
[----:B------:R-:W-:Y:S03]  /*2570*/  @!P0 MOV R5, R17 ;  /* 0x0000001100058202 */ /* 0x000fe60000000f00 */
[--C-:B------:R-:W-:Y:S02]  /*2580*/  @!P0 HADD2.F32 R38, -RZ, R6.reuse.H1_H1 ;  /* 0x30000006ff268230 */ /* 0x100fe40000004100 */
[----:B------:R-:W-:Y:S02]  /*2590*/  @!P0 HADD2.F32 R4, -RZ, R6.H0_H0 ;  /* 0x20000006ff048230 */ /* 0x000fe40000004100 */
[----:B------:R-:W-:Y:S01]  /*25a0*/  @!P0 HADD2.F32 R6, -RZ, R10.H0_H0 ;  /* 0x2000000aff068230 */ /* 0x000fe20000004100 */
[-C--:B------:R-:W-:Y:S01]  /*25b0*/  @!P0 FMUL.FTZ R62, R38, R3.reuse ;  /* 0x00000003263e8220 */ /* 0x080fe20000410000 */
[--C-:B------:R-:W-:Y:S01]  /*25c0*/  @!P0 HADD2.F32 R40, -RZ, R5.reuse.H1_H1 ;  /* 0x30000005ff288230 */ /* 0x100fe20000004100 */
[C---:B------:R-:W-:Y:S01]  /*25d0*/  @!P0 FMUL.FTZ R3, R4.reuse, R3 ;  /* 0x0000000304038220 */ /* 0x040fe20000410000 */
[----:B------:R-:W-:Y:S01]  /*25e0*/  @!P0 HADD2.F32 R5, -RZ, R5.H0_H0 ;  /* 0x20000005ff058230 */ /* 0x000fe20000004100 */
[----:B------:R-:W-:Y:S01]  /*25f0*/  @!P0 FFMA.FTZ R66, R4, R39, -R62 ;  /* 0x0000002704428223 */ /* 0x000fe2000001083e */
[----:B------:R-:W-:Y:S01]  /*2600*/  @!P0 MOV R10, R18 ;  /* 0x00000012000a8202 */ /* 0x000fe20000000f00 */
[-C--:B------:R-:W-:Y:S02]  /*2610*/  @!P0 FMUL.FTZ R62, R40, R6.reuse ;  /* 0x00000006283e8220 */ /* 0x080fe40000410000 */
[C---:B------:R-:W-:Y:S01]  /*2620*/  @!P0 FMUL.FTZ R4, R5.reuse, R6 ;  /* 0x0000000605048220 */ /* 0x040fe20000410000 */
[----:B------:R-:W-:Y:S01]  /*2630*/  @!P0 MOV R6, R19 ;  /* 0x0000001300068202 */ /* 0x000fe20000000f00 */
[----:B------:R-:W-:Y:S01]  /*2640*/  @!P0 FFMA.FTZ R3, R38, R39, R3 ;  /* 0x0000002726038223 */ /* 0x000fe20000010003 */
[----:B------:R-:W-:Y:S01]  /*2650*/  @!P0 HADD2.F32 R38, -RZ, R10.H1_H1 ;  /* 0x3000000aff268230 */ /* 0x000fe20000004100 */
[-C--:B------:R-:W-:Y:S01]  /*2660*/  @!P0 FFMA.FTZ R65, R5, R42.reuse, -R62 ;  /* 0x0000002a05418223 */ /* 0x080fe2000001083e */
[----:B------:R-:W-:Y:S01]  /*2670*/  @!P0 HADD2.F32 R5, -RZ, R28.H1_H1 ;  /* 0x3000001cff058230 */ /* 0x000fe20000004100 */
[----:B------:R-:W-:Y:S01]  /*2680*/  @!P0 FFMA.FTZ R4, R40, R42, R4 ;  /* 0x0000002a28048223 */ /* 0x000fe20000010004 */
[----:B------:R-:W-:Y:S01]  /*2690*/  @!P0 F2FP.PACK_AB R3, R3, R66 ;  /* 0x000000420303823e */ /* 0x000fe200000000ff */
[----:B------:R-:W-:Y:S02]  /*26a0*/  @!P0 HADD2.F32 R28, -RZ, R11.H0_H0 ;  /* 0x2000000bff1c8230 */ /* 0x000fe40000004100 */
[----:B------:R-:W-:Y:S01]  /*26b0*/  @!P0 HADD2.F32 R11, -RZ, R10.H0_H0 ;  /* 0x2000000aff0b8230 */ /* 0x000fe20000004100 */
[----:B------:R-:W-:Y:S01]  /*26c0*/  @!P0 F2FP.PACK_AB R4, R4, R65 ;  /* 0x000000410404823e */ /* 0x000fe200000000ff */
[----:B------:R-:W-:Y:S01]  /*26d0*/  @!P0 HADD2.F32 R39, -RZ, R43.H0_H0 ;  /* 0x2000002bff278230 */ /* 0x000fe20000004100 */
[----:B------:R-:W-:Y:S01]  /*26e0*/  @!P0 MOV R16, R3 ;  /* 0x0000000300108202 */ /* 0x000fe20000000f00 */
[--C-:B------:R-:W-:Y:S01]  /*26f0*/  @!P0 HADD2.F32 R43, -RZ, R6.reuse.H1_H1 ;  /* 0x30000006ff2b8230 */ /* 0x100fe20000004100 */
[----:B------:R-:W-:Y:S01]  /*2700*/  @!P0 MOV R17, R4 ;  /* 0x0000000400118202 */ /* 0x000fe20000000f00 */
[----:B------:R-:W-:Y:S01]  /*2710*/  @!P0 HADD2.F32 R10, -RZ, R6.H0_H0 ;  /* 0x20000006ff0a8230 */ /* 0x000fe20000004100 */
[-C--:B------:R-:W-:Y:S02]  /*2720*/  @!P0 FMUL.FTZ R6, R38, R5.reuse ;  /* 0x0000000526068220 */ /* 0x080fe40000410000 */
[----:B------:R-:W-:Y:S02]  /*2730*/  @!P0 FMUL.FTZ R5, R11, R5 ;  /* 0x000000050b058220 */ /* 0x000fe40000410000 */
[-C--:B------:R-:W-:Y:S02]  /*2740*/  @!P0 FMUL.FTZ R62, R43, R28.reuse ;  /* 0x0000001c2b3e8220 */ /* 0x080fe40000410000 */
        /* <DEDUP_REMOVED lines=10> */
.L_x_332:
[----:B------:R-:W-:Y:S05]  /*27f0*/  BSYNC B0 ;  /* 0x0000000000007941 */ /* 0x000fea0003800000 */
.L_x_331:
[----:B------:R-:W-:Y:S11]  /*2800*/  ISETP.GE.AND P0, PT, R88, c[0x0][0x1d4], PT ;  /* 0x0000750058007a0c */ /* 0x000ff60003f06270 */
[----:B------:R-:W-:Y:S02]  /*2810*/  @!UPT UIADD3 URZ, URZ, URZ, URZ ;  /* 0x0000003f3f3ff290 */ /* 0x000fe4000fffe03f */
[----:B------:R-:W-:-:S05]  /*2820*/  @P0 BRA `(.L_x_330) ;  /* 0x0000036000000947 */ /* 0x000fca0003800000 */
[C---:B-1----:R-:W-:Y:S01]  /*2830*/  LEA R42, P0, R82.reuse, R63, 0x1 ;  /* 0x0000003f522a7211 */ /* 0x042fe200078008ff */
[----:B------:R-:W1:Y:S03]  /*2840*/  LDS.128 R16, [R71+0xb100] ;  /* 0x00b1000047107984 */ /* 0x000e660000000c00 */
[----:B---3--:R-:W-:Y:S02]  /*2850*/  LEA.HI.X R43, R82, R64, R89, 0x1, P0 ;  /* 0x00000040522b7211 */ /* 0x008fe400000f0c59 */
[----:B------:R-:W-:Y:S11]  /*2860*/  ISETP.GE.AND P0, PT, R35, c[0x0][0x27c], PT ;  /* 0x00009f0023007a0c */ /* 0x000ff60003f06270 */
[----:B------:R-:W-:Y:S02]  /*2870*/  @!UPT UIADD3 URZ, URZ, URZ, URZ ;  /* 0x0000003f3f3ff290 */ /* 0x000fe4000fffe03f */
[----:B------:R-:W-:Y:S01]  /*2880*/  @!P0 HADD2.F32 R3, -RZ, R29.H0_H0 ;  /* 0x2000001dff038230 */ /* 0x000fe20000004100 */
[----:B------:R-:W-:Y:S01]  /*2890*/  @!P0 SHF.R.U64 R6, R8, 0x10, R9 ;  /* 0x0000001008068819 */ /* 0x000fe20000001209 */
[----:B------:R-:W-:Y:S01]  /*28a0*/  @!P0 HADD2.F32 R10, -RZ, R45.H0_H0 ;  /* 0x2000002dff0a8230 */ /* 0x000fe20000004100 */
[--C-:B------:R-:W-:Y:S02]  /*28b0*/  @!P0 SHF.R.U64 R28, R46, 0x10, R47.reuse ;  /* 0x000000102e1c8819 */ /* 0x100fe4000000122f */
[----:B------:R-:W-:Y:S01]  /*28c0*/  @!P0 SHF.R.U32.HI R40, RZ, 0x10, R47 ;  /* 0x00000010ff288819 */ /* 0x000fe2000001162f */
[----:B------:R-:W-:Y:S01]  /*28d0*/  @!P0 HADD2.F32 R6, -RZ, R6.H0_H0 ;  /* 0x20000006ff068230 */ /* 0x000fe20000004100 */
[----:B------:R-:W-:Y:S01]  /*28e0*/  @!P0 SHF.R.U32.HI R9, RZ, 0x10, R9 ;  /* 0x00000010ff098819 */ /* 0x000fe20000011609 */
[----:B------:R-:W-:Y:S02]  /*28f0*/  @!P0 HADD2.F32 R28, -RZ, R28.H0_H0 ;  /* 0x2000001cff1c8230 */ /* 0x000fe40000004100 */
[----:B------:R-:W-:Y:S01]  /*2900*/  @!P0 HADD2.F32 R40, -RZ, R40.H0_H0 ;  /* 0x20000028ff288230 */ /* 0x000fe20000004100 */
[----:B-1----:R-:W-:Y:S02]  /*2910*/  @!P0 MOV R4, R16 ;  /* 0x0000001000048202 */ /* 0x002fe40000000f00 */
[----:B------:R-:W-:Y:S03]  /*2920*/  @!P0 MOV R5, R17 ;  /* 0x0000001100058202 */ /* 0x000fe60000000f00 */
[--C-:B------:R-:W-:Y:S02]  /*2930*/  @!P0 HADD2.F32 R8, -RZ, R4.reuse.H1_H1 ;  /* 0x30000004ff088230 */ /* 0x100fe40000004100 */
[----:B------:R-:W-:Y:S02]  /*2940*/  @!P0 HADD2.F32 R4, -RZ, R4.H0_H0 ;  /* 0x20000004ff048230 */ /* 0x000fe40000004100 */
[--C-:B------:R-:W-:Y:S01]  /*2950*/  @!P0 HADD2.F32 R11, -RZ, R5.reuse.H1_H1 ;  /* 0x30000005ff0b8230 */ /* 0x100fe20000004100 */
[-C--:B------:R-:W-:Y:S01]  /*2960*/  @!P0 FMUL.FTZ R38, R8, R3.reuse ;  /* 0x0000000308268220 */ /* 0x080fe20000410000 */
[----:B------:R-:W-:Y:S01]  /*2970*/  @!P0 HADD2.F32 R5, -RZ, R5.H0_H0 ;  /* 0x20000005ff058230 */ /* 0x000fe20000004100 */
[C---:B------:R-:W-:Y:S02]  /*2980*/  @!P0 FMUL.FTZ R3, R4.reuse, R3 ;  /* 0x0000000304038220 */ /* 0x040fe40000410000 */
[-C--:B------:R-:W-:Y:S02]  /*2990*/  @!P0 FFMA.FTZ R47, R4, R10.reuse, -R38 ;  /* 0x0000000a042f8223 */ /* 0x080fe40000010826 */
[----:B------:R-:W-:Y:S01]  /*29a0*/  @!P0 FFMA.FTZ R3, R8, R10, R3 ;  /* 0x0000000a08038223 */ /* 0x000fe20000010003 */
[----:B------:R-:W-:Y:S01]  /*29b0*/  @!P0 MOV R8, R18 ;  /* 0x0000001200088202 */ /* 0x000fe20000000f00 */
[-C--:B------:R-:W-:Y:S01]  /*29c0*/  @!P0 FMUL.FTZ R38, R11, R6.reuse ;  /* 0x000000060b268220 */ /* 0x080fe20000410000 */
[----:B------:R-:W-:Y:S01]  /*29d0*/  @!P0 HADD2.F32 R10, -RZ, R9.H0_H0 ;  /* 0x20000009ff0a8230 */ /* 0x000fe20000004100 */
[C---:B------:R-:W-:Y:S01]  /*29e0*/  @!P0 FMUL.FTZ R4, R5.reuse, R6 ;  /* 0x0000000605048220 */ /* 0x040fe20000410000 */
[----:B------:R-:W-:Y:S01]  /*29f0*/  @!P0 MOV R6, R19 ;  /* 0x0000001300068202 */ /* 0x000fe20000000f00 */
[-C--:B------:R-:W-:Y:S01]  /*2a00*/  @!P0 FFMA.FTZ R46, R5, R28.reuse, -R38 ;  /* 0x0000001c052e8223 */ /* 0x080fe20000010826 */
[----:B------:R-:W-:Y:S01]  /*2a10*/  @!P0 HADD2.F32 R5, -RZ, R29.H1_H1 ;  /* 0x3000001dff058230 */ /* 0x000fe20000004100 */
[----:B------:R-:W-:Y:S01]  /*2a20*/  @!P0 FFMA.FTZ R4, R11, R28, R4 ;  /* 0x0000001c0b048223 */ /* 0x000fe20000010004 */
[----:B------:R-:W-:Y:S01]  /*2a30*/  @!P0 F2FP.PACK_AB R3, R3, R47 ;  /* 0x0000002f0303823e */ /* 0x000fe200000000ff */
[--C-:B------:R-:W-:Y:S02]  /*2a40*/  @!P0 HADD2.F32 R29, -RZ, R8.reuse.H1_H1 ;  /* 0x30000008ff1d8230 */ /* 0x100fe40000004100 */
[----:B------:R-:W-:Y:S01]  /*2a50*/  @!P0 HADD2.F32 R9, -RZ, R8.H0_H0 ;  /* 0x20000008ff098230 */ /* 0x000fe20000004100 */
[----:B------:R-:W-:Y:S01]  /*2a60*/  @!P0 F2FP.PACK_AB R4, R4, R46 ;  /* 0x0000002e0404823e */ /* 0x000fe200000000ff */
[----:B------:R-:W-:Y:S01]  /*2a70*/  @!P0 HADD2.F32 R38, -RZ, R45.H1_H1 ;  /* 0x3000002dff268230 */ /* 0x000fe20000004100 */
[----:B------:R-:W-:Y:S01]  /*2a80*/  @!P0 MOV R16, R3 ;  /* 0x0000000300108202 */ /* 0x000fe20000000f00 */
[--C-:B------:R-:W-:Y:S01]  /*2a90*/  @!P0 HADD2.F32 R39, -RZ, R6.reuse.H1_H1 ;  /* 0x30000006ff278230 */ /* 0x100fe20000004100 */
[----:B------:R-:W-:Y:S01]  /*2aa0*/  @!P0 MOV R17, R4 ;  /* 0x0000000400118202 */ /* 0x000fe20000000f00 */
[----:B------:R-:W-:Y:S01]  /*2ab0*/  @!P0 HADD2.F32 R8, -RZ, R6.H0_H0 ;  /* 0x20000006ff088230 */ /* 0x000fe20000004100 */
[-C--:B------:R-:W-:Y:S02]  /*2ac0*/  @!P0 FMUL.FTZ R6, R29, R5.reuse ;  /* 0x000000051d068220 */ /* 0x080fe40000410000 */
[----:B------:R-:W-:Y:S02]  /*2ad0*/  @!P0 FMUL.FTZ R5, R9, R5 ;  /* 0x0000000509058220 */ /* 0x000fe40000410000 */
[----:B------:R-:W-:Y:S02]  /*2ae0*/  @!P0 FMUL.FTZ R44, R39, R10 ;  /* 0x0000000a272c8220 */ /* 0x000fe40000410000 */
        /* <DEDUP_REMOVED lines=10> */
.L_x_330:
[----:B------:R-:W-:Y:S05]  /*2b90*/  BSYNC B1 ;  /* 0x0000000000017941 */ /* 0x000fea0003800000 */
.L_x_329:
[----:B-1----:R1:W4:Y:S01]  /*2ba0*/  SHFL.IDX PT, R43, R86, 0x1, 0x181f ;  /* 0x00381f00562b7f89 */ /* 0x00232200000e0000 */
[----:B------:R-:W-:Y:S03]  /*2bb0*/  BSSY B1, `(.L_x_333) ;  /* 0x0000075000017945 */ /* 0x000fe60003800000 */
[----:B------:R1:W2:Y:S01]  /*2bc0*/  SHFL.IDX PT, R42, R87, 0x1, 0x181f ;  /* 0x00381f00572a7f89 */ /* 0x0002a200000e0000 */
[----:B------:R-:W-:-:S05]  /*2bd0*/  @P6 BRA `(.L_x_334) ;  /* 0x0000072000006947 */ /* 0x000fca0003800000 */
[----:B------:R-:W-:Y:S01]  /*2be0*/  BSSY B0, `(.L_x_335) ;  /* 0x0000038000007945 */ /* 0x000fe20003800000 */
[----:B------:R-:W-:-:S05]  /*2bf0*/  @P5 BRA `(.L_x_336) ;  /* 0x0000036000005947 */ /* 0x000fca0003800000 */
[C---:B--2---:R-:W-:Y:S01]  /*2c00*/  LEA R38, P0, R26.reuse, R42, 0x1 ;  /* 0x0000002a1a267211 */ /* 0x044fe200078008ff */
[----:B------:R-:W2:Y:S03]  /*2c10*/  LDS.128 R8, [R71+0x9100] ;  /* 0x0091000047087984 */ /* 0x000ea60000000c00 */
[----:B----4-:R-:W-:Y:S02]  /*2c20*/  LEA.HI.X R39, R26, R43, R27, 0x1, P0 ;  /* 0x0000002b1a277211 */ /* 0x010fe400000f0c1b */
[----:B------:R-:W-:Y:S11]  /*2c30*/  ISETP.GE.AND P0, PT, R32, c[0x0][0x27c], PT ;  /* 0x00009f0020007a0c */ /* 0x000ff60003f06270 */
[----:B------:R-:W-:Y:S02]  /*2c40*/  @!UPT UIADD3 URZ, URZ, URZ, URZ ;  /* 0x0000003f3f3ff290 */ /* 0x000fe4000fffe03f */
[----:B------:R-:W-:Y:S01]  /*2c50*/  @!P0 HADD2.F32 R3, -RZ, R30.H0_H0 ;  /* 0x2000001eff038230 */ /* 0x000fe20000004100 */
[----:B------:R-:W-:Y:S01]  /*2c60*/  @!P0 SHF.R.U64 R6, R14, 0x10, R15 ;  /* 0x000000100e068819 */ /* 0x000fe2000000120f */
[--C-:B------:R-:W-:Y:S01]  /*2c70*/  @!P0 HADD2.F32 R16, -RZ, R56.reuse.H0_H0 ;  /* 0x20000038ff108230 */ /* 0x100fe20000004100 */
[----:B------:R-:W-:Y:S01]  /*2c80*/  @!P0 SHF.R.U64 R18, R48, 0x10, R49 ;  /* 0x0000001030128819 */ /* 0x000fe20000001231 */
[----:B------:R-:W-:Y:S01]  /*2c90*/  @!P0 HADD2.F32 R28, -RZ, R56.H1_H1 ;  /* 0x30000038ff1c8230 */ /* 0x000fe20000004100 */
[----:B------:R-:W-:Y:S01]  /*2ca0*/  @!P0 SHF.R.U32.HI R15, RZ, 0x10, R15 ;  /* 0x00000010ff0f8819 */ /* 0x000fe2000001160f */
[----:B------:R-:W-:Y:S01]  /*2cb0*/  @!P0 HADD2.F32 R6, -RZ, R6.H0_H0 ;  /* 0x20000006ff068230 */ /* 0x000fe20000004100 */
[----:B------:R-:W-:Y:S01]  /*2cc0*/  @!P0 SHF.R.U32.HI R48, RZ, 0x10, R49 ;  /* 0x00000010ff308819 */ /* 0x000fe20000011631 */
[----:B------:R-:W-:Y:S01]  /*2cd0*/  @!P0 HADD2.F32 R18, -RZ, R18.H0_H0 ;  /* 0x20000012ff128230 */ /* 0x000fe20000004100 */
[----:B--2---:R-:W-:Y:S02]  /*2ce0*/  @!P0 MOV R4, R8 ;  /* 0x0000000800048202 */ /* 0x004fe40000000f00 */
        /* <DEDUP_REMOVED lines=18> */
[----:B------:R-:W-:Y:S02]  /*2e10*/  @!P0 HADD2.F32 R5, -RZ, R30.H1_H1 ;  /* 0x3000001eff058230 */ /* 0x000fe40000004100 */
[----:B------:R-:W-:Y:S01]  /*2e20*/  @!P0 HADD2.F32 R15, -RZ, R14.H0_H0 ;  /* 0x2000000eff0f8230 */ /* 0x000fe20000004100 */
[----:B------:R-:W-:Y:S01]  /*2e30*/  @!P0 F2FP.PACK_AB R4, R4, R44 ;  /* 0x0000002c0404823e */ /* 0x000fe200000000ff */
[--C-:B------:R-:W-:Y:S01]  /*2e40*/  @!P0 HADD2.F32 R29, -RZ, R6.reuse.H1_H1 ;  /* 0x30000006ff1d8230 */ /* 0x100fe20000004100 */
[----:B------:R-:W-:Y:S01]  /*2e50*/  @!P0 MOV R8, R3 ;  /* 0x0000000300088202 */ /* 0x000fe20000000f00 */
[----:B------:R-:W-:Y:S01]  /*2e60*/  @!P0 HADD2.F32 R14, -RZ, R6.H0_H0 ;  /* 0x20000006ff0e8230 */ /* 0x000fe20000004100 */
[-C--:B------:R-:W-:Y:S01]  /*2e70*/  @!P0 FMUL.FTZ R6, R19, R5.reuse ;  /* 0x0000000513068220 */ /* 0x080fe20000410000 */
[----:B------:R-:W-:Y:S01]  /*2e80*/  @!P0 MOV R9, R4 ;  /* 0x0000000400098202 */ /* 0x000fe20000000f00 */
[----:B------:R-:W-:Y:S01]  /*2e90*/  @!P0 FMUL.FTZ R5, R15, R5 ;  /* 0x000000050f058220 */ /* 0x000fe20000410000 */
[----:B------:R-:W-:Y:S01]  /*2ea0*/  @!P0 HADD2.F32 R30, -RZ, R48.H0_H0 ;  /* 0x20000030ff1e8230 */ /* 0x000fe20000004100 */
        /* <DEDUP_REMOVED lines=11> */
.L_x_336:
[----:B------:R-:W-:Y:S05]  /*2f60*/  BSYNC B0 ;  /* 0x0000000000007941 */ /* 0x000fea0003800000 */
.L_x_335:
[----:B------:R-:W-:Y:S11]  /*2f70*/  ISETP.GE.AND P0, PT, R88, c[0x0][0x1d4], PT ;  /* 0x0000750058007a0c */ /* 0x000ff60003f06270 */
[----:B------:R-:W-:Y:S02]  /*2f80*/  @!UPT UIADD3 URZ, URZ, URZ, URZ ;  /* 0x0000003f3f3ff290 */ /* 0x000fe4000fffe03f */
        /* <DEDUP_REMOVED lines=28> */
[CC--:B------:R-:W-:Y:S02]  /*3150*/  @!P0 FMUL.FTZ R18, R16.reuse, R6.reuse ;  /* 0x0000000610128220 */ /* 0x0c0fe40000410000 */
[C---:B------:R-:W-:Y:S01]  /*3160*/  @!P0 FMUL.FTZ R4, R5.reuse, R6 ;  /* 0x0000000605048220 */ /* 0x040fe20000410000 */
[----:B------:R-:W-:Y:S01]  /*3170*/  @!P0 MOV R6, R11 ;  /* 0x0000000b00068202 */ /* 0x000fe20000000f00 */
[-C--:B------:R-:W-:Y:S01]  /*3180*/  @!P0 FFMA.FTZ R30, R5, R17.reuse, -R18 ;  /* 0x00000011051e8223 */ /* 0x080fe20000010812 */
[--C-:B------:R-:W-:Y:S01]  /*3190*/  @!P0 HADD2.F32 R18, -RZ, R14.reuse.H1_H1 ;  /* 0x3000000eff128230 */ /* 0x100fe20000004100 */
        /* <DEDUP_REMOVED lines=22> */
.L_x_334:
[----:B------:R-:W-:Y:S05]  /*3300*/  BSYNC B1 ;  /* 0x0000000000017941 */ /* 0x000fea0003800000 */
.L_x_333:
[----:B------:R1:W4:Y:S04]  /*3310*/  SHFL.IDX PT, R31, R86, 0x2, 0x181f ;  /* 0x00581f00561f7f89 */ /* 0x00032800000e0000 */
[----:B------:R1:W3:Y:S01]  /*3320*/  SHFL.IDX PT, R30, R87, 0x2, 0x181f ;  /* 0x00581f00571e7f89 */ /* 0x0002e200000e0000 */
[----:B------:R-:W-:-:S05]  /*3330*/  @P3 BRA `(.L_x_337) ;  /* 0x000026a000003947 */ /* 0x000fca0003800000 */
[----:B------:R-:W-:Y:S01]  /*3340*/  BSSY B0, `(.L_x_338) ;  /* 0x0000038000007945 */ /* 0x000fe20003800000 */
[----:B------:R-:W-:-:S05]  /*3350*/  @P5 BRA `(.L_x_339) ;  /* 0x0000036000005947 */ /* 0x000fca0003800000 */
[C---:B---3--:R-:W-:Y:S01]  /*3360*/  LEA R28, P0, R26.reuse, R30, 0x1 ;  /* 0x0000001e1a1c7211 */ /* 0x048fe200078008ff */
[----:B--2---:R-:W2:Y:S03]  /*3370*/  LDS.128 R8, [R71+0xa100] ;  /* 0x00a1000047087984 */ /* 0x004ea60000000c00 */
        /* <DEDUP_REMOVED lines=11> */
[----:B------:R-:W-:Y:S04]  /*3430*/  @!P0 HADD2.F32 R18, -RZ, R18.H0_H0 ;  /* 0x20000012ff128230 */ /* 0x000fe80000004100 */
        /* <DEDUP_REMOVED lines=40> */
.L_x_339:
[----:B------:R-:W-:Y:S05]  /*36c0*/  BSYNC B0 ;  /* 0x0000000000007941 */ /* 0x000fea0003800000 */
.L_x_338:
[----:B------:R-:W-:Y:S11]  /*36d0*/  ISETP.GE.AND P0, PT, R88, c[0x0][0x1d4], PT ;  /* 0x0000750058007a0c */ /* 0x000ff60003f06270 */
[----:B------:R-:W-:Y:S02]  /*36e0*/  @!UPT UIADD3 URZ, URZ, URZ, URZ ;  /* 0x0000003f3f3ff290 */ /* 0x000fe4000fffe03f */
[----:B------:R-:W-:-:S05]  /*36f0*/  @P0 BRA `(.L_x_337) ;  /* 0x000022e000000947 */ /* 0x000fca0003800000 */
[C---:B--23--:R-:W-:Y:S01]  /*3700*/  LEA R28, P0, R82.reuse, R30, 0x1 ;  /* 0x0000001e521c7211 */ /* 0x04cfe200078008ff */
        /* <DEDUP_REMOVED lines=54> */
.L_x_322:
[-C--:B------:R-:W-:Y:S01]  /*3a70*/  ISETP.GE.AND P1, PT, R142, R74.reuse, PT ;  /* 0x0000004a8e00720c */ /* 0x080fe20003f26270 */
[----:B------:R-:W-:Y:S01]  /*3a80*/  CS2R R62, SRZ ;  /* 0x00000000003e7805 */ /* 0x000fe2000001ff00 */
[----:B------:R-:W-:Y:S01]  /*3a90*/  IADD3 R69, -R70, c[0x0][0x1d4], RZ ;  /* 0x0000750046457a10 */ /* 0x000fe20007ffe1ff */
        /* <DEDUP_REMOVED lines=10> */
[----:B------:R-:W-:Y:S04]  /*3b40*/  BSSY B0, `(.L_x_340) ;  /* 0x00000c0000007945 */ /* 0x000fe80003800000 */
[----:B------:R-:W-:Y:S02]  /*3b50*/  @!P1 IADD3 R3, P3, P0, R98, UR15, R64 ;  /* 0x0000000f62039c10 */ /* 0x000fe4000f87e040 */
[----:B------:R1:W3:Y:S02]  /*3b60*/  SHFL.IDX PT, R72, R87, RZ, 0x181f ;  /* 0x00181fff57487589 */ /* 0x0002e400000e0000 */
[----:B------:R-:W-:Y:S02]  /*3b70*/  @!P1 IADD3.X R4, R108, UR14, R34, P3, P0 ;  /* 0x0000000e6c049c10 */ /* 0x000fe40009fe0422 */
[----:B------:R-:W-:Y:S04]  /*3b80*/  @!P1 IADD3 R5, P3, P0, R96, UR16, R66 ;  /* 0x0000001060059c10 */ /* 0x000fe8000f87e042 */
[----:B------:R-:W-:Y:S02]  /*3b90*/  @!P1 IADD3.X R10, R106, UR9, R36, P3, P0 ;  /* 0x000000096a0a9c10 */ /* 0x000fe40009fe0424 */
[-C--:B------:R-:W-:Y:S04]  /*3ba0*/  ISETP.GE.AND P0, PT, R141, R74.reuse, PT ;  /* 0x0000004a8d00720c */ /* 0x080fe80003f06270 */
[----:B------:R-:W-:Y:S11]  /*3bb0*/  ISETP.GE.OR P0, PT, R26, c[0x0][0x27c], P0 ;  /* 0x00009f001a007a0c */ /* 0x000ff60000706670 */
[----:B------:R-:W-:Y:S02]  /*3bc0*/  @!UPT UIADD3 URZ, URZ, URZ, URZ ;  /* 0x0000003f3f3ff290 */ /* 0x000fe4000fffe03f */
[----:B------:R-:W-:Y:S04]  /*3bd0*/  @!P0 IADD3 R6, P4, P3, R98, UR13, R64 ;  /* 0x0000000d62068c10 */ /* 0x000fe8000fb9e040 */
[----:B------:R-:W-:Y:S02]  /*3be0*/  @!P0 IADD3.X R15, R108, UR12, R34, P4, P3 ;  /* 0x0000000c6c0f8c10 */ /* 0x000fe4000a7e6422 */
[----:B------:R-:W-:Y:S04]  /*3bf0*/  @!P0 IADD3 R11, P4, P3, R96, UR8, R66 ;  /* 0x00000008600b8c10 */ /* 0x000fe8000fb9e042 */
[----:B------:R-:W-:Y:S02]  /*3c00*/  @!P0 IADD3.X R16, R106, UR7, R36, P4, P3 ;  /* 0x000000076a108c10 */ /* 0x000fe4000a7e6424 */
[C---:B------:R-:W-:Y:S04]  /*3c10*/  @!P1 LEA R8, P3, R3.reuse, c[0x0][0x270], 0x1 ;  /* 0x00009c0003089a11 */ /* 0x040fe800078608ff */
[----:B------:R-:W-:Y:S02]  /*3c20*/  @!P1 LEA.HI.X R9, R3, c[0x0][0x274], R4, 0x1, P3 ;  /* 0x00009d0003099a11 */ /* 0x000fe400018f0c04 */
[C---:B------:R-:W-:Y:S03]  /*3c30*/  @!P1 LEA R4, P3, R5.reuse, c[0x0][0x288], 0x1 ;  /* 0x0000a20005049a11 */ /* 0x040fe600078608ff */
[----:B------:R4:W2:Y:S01]  /*3c40*/  @!P1 LDG.E.128 R56, [R8.64] ;  /* 0x0000001208389981 */ /* 0x0008a2000c1e1d00 */
[----:B------:R-:W-:Y:S02]  /*3c50*/  @!P1 LEA.HI.X R5, R5, c[0x0][0x28c], R10, 0x1, P3 ;  /* 0x0000a30005059a11 */ /* 0x000fe400018f0c0a */
[C---:B------:R-:W-:Y:S04]  /*3c60*/  @!P0 LEA R14, P3, R6.reuse, c[0x0][0x270], 0x1 ;  /* 0x00009c00060e8a11 */ /* 0x040fe800078608ff */
[----:B------:R-:W-:Y:S02]  /*3c70*/  @!P0 LEA.HI.X R15, R6, c[0x0][0x274], R15, 0x1, P3 ;  /* 0x00009d00060f8a11 */ /* 0x000fe400018f0c0f */
[C---:B------:R-:W-:Y:S03]  /*3c80*/  @!P0 LEA R10, P3, R11.reuse, c[0x0][0x288], 0x1 ;  /* 0x0000a2000b0a8a11 */ /* 0x040fe600078608ff */
[----:B------:R1:W3:Y:S01]  /*3c90*/  @!P0 LDG.E.128 R60, [R14.64] ;  /* 0x000000120e3c8981 */ /* 0x0002e2000c1e1d00 */
[----:B------:R-:W-:Y:S02]  /*3ca0*/  @!P0 LEA.HI.X R11, R11, c[0x0][0x28c], R16, 0x1, P3 ;  /* 0x0000a3000b0b8a11 */ /* 0x000fe400018f0c10 */
[----:B------:R-:W-:Y:S04]  /*3cb0*/  CS2R R16, SRZ ;  /* 0x0000000000107805 */ /* 0x000fe8000001ff00 */
[----:B------:R1:W3:Y:S01]  /*3cc0*/  @!P0 LDG.E.128 R28, [R10.64] ;  /* 0x000000120a1c8981 */ /* 0x0002e2000c1e1d00 */
[C---:B------:R-:W-:Y:S04]  /*3cd0*/  ISETP.GE.AND P0, PT, R37.reuse, R74, PT ;  /* 0x0000004a2500720c */ /* 0x040fe80003f06270 */
[----:B------:R-:W-:Y:S01]  /*3ce0*/  ISETP.GE.OR P0, PT, R26, c[0x0][0x27c], P0 ;  /* 0x00009f001a007a0c */ /* 0x000fe20000706670 */
[----:B----4-:R-:W-:Y:S01]  /*3cf0*/  CS2R R8, SRZ ;  /* 0x0000000000087805 */ /* 0x010fe2000001ff00 */
[----:B------:R4:W3:Y:S11]  /*3d00*/  @!P1 LDG.E.128 R16, [R4.64] ;  /* 0x0000001204109981 */ /* 0x0008f6000c1e1d00 */
[----:B------:R-:W-:Y:S05]  /*3d10*/  @!P0 IADD3 R64, P1, R98, R64, RZ ;  /* 0x0000004062408210 */ /* 0x000fea0007f3e0ff */
[----:B------:R-:W-:Y:S01]  /*3d20*/  @!P0 IMAD.X R34, R108, 0x1, R34, P1 ;  /* 0x000000016c228824 */ /* 0x000fe200008e0622 */
[C---:B-1----:R-:W-:Y:S01]  /*3d30*/  @!P0 LEA R14, P1, R64.reuse, c[0x0][0x270], 0x1 ;  /* 0x00009c00400e8a11 */ /* 0x042fe200078208ff */
[----:B------:R-:W-:Y:S03]  /*3d40*/  CS2R R10, SRZ ;  /* 0x00000000000a7805 */ /* 0x000fe6000001ff00 */
[----:B------:R-:W-:Y:S02]  /*3d50*/  @!P0 LEA.HI.X R15, R64, c[0x0][0x274], R34, 0x1, P1 ;  /* 0x00009d00400f8a11 */ /* 0x000fe400008f0c22 */
[----:B------:R-:W-:Y:S03]  /*3d60*/  @!P0 IADD3 R66, P1, R96, R66, RZ ;  /* 0x0000004260428210 */ /* 0x000fe60007f3e0ff */
[----:B------:R1:W5:Y:S02]  /*3d70*/  @!P0 LDG.E.128 R44, [R14.64] ;  /* 0x000000120e2c8981 */ /* 0x000364000c1e1d00 */
[----:B------:R-:W-:Y:S01]  /*3d80*/  @!P0 IMAD.X R36, R106, 0x1, R36, P1 ;  /* 0x000000016a248824 */ /* 0x000fe200008e0624 */
[C---:B----4-:R-:W-:Y:S04]  /*3d90*/  @!P0 LEA R4, P1, R66.reuse, c[0x0][0x288], 0x1 ;  /* 0x0000a20042048a11 */ /* 0x050fe800078208ff */
[----:B------:R-:W-:Y:S02]  /*3da0*/  @!P0 LEA.HI.X R5, R66, c[0x0][0x28c], R36, 0x1, P1 ;  /* 0x0000a30042058a11 */ /* 0x000fe400008f0c24 */
[----:B------:R-:W-:Y:S03]  /*3db0*/  ISETP.GE.AND P1, PT, R26, c[0x0][0x27c], PT ;  /* 0x00009f001a007a0c */ /* 0x000fe60003f26270 */
[----:B------:R4:W5:Y:S01]  /*3dc0*/  @!P0 LDG.E.128 R8, [R4.64] ;  /* 0x0000001204088981 */ /* 0x000962000c1e1d00 */
[----:B------:R-:W-:Y:S01]  /*3dd0*/  ISETP.GE.OR P0, PT, R37, R74, P5 ;  /* 0x0000004a2500720c */ /* 0x000fe20002f06670 */
[----:B--2---:R-:W-:Y:S02]  /*3de0*/  IMAD.MOV.U32 R6, RZ, RZ, R58 ;  /* 0x000000ffff067224 */ /* 0x004fe400078e003a */
[----:B----4-:R-:W-:Y:S02]  /*3df0*/  IMAD.MOV.U32 R5, RZ, RZ, R59 ;  /* 0x000000ffff057224 */ /* 0x010fe400078e003b */
[----:B------:R-:W-:Y:S02]  /*3e00*/  IMAD.MOV.U32 R4, RZ, RZ, R56 ;  /* 0x000000ffff047224 */ /* 0x000fe400078e0038 */
[----:B------:R-:W-:Y:S01]  /*3e10*/  IMAD.MOV.U32 R3, RZ, RZ, R57 ;  /* 0x000000ffff037224 */ /* 0x000fe200078e0039 */
[----:B------:R-:W-:Y:S04]  /*3e20*/  PRMT R65, R5, 0x5410, R6 ;  /* 0x0000541005417816 */ /* 0x000fe80000000006 */
[----:B------:R-:W-:Y:S01]  /*3e30*/  PRMT R64, R4, 0x5410, R3 ;  /* 0x0000541004407816 */ /* 0x000fe20000000003 */
[----:B---3--:R-:W-:Y:S02]  /*3e40*/  IMAD.MOV.U32 R6, RZ, RZ, R18 ;  /* 0x000000ffff067224 */ /* 0x008fe400078e0012 */
[----:B------:R-:W-:Y:S02]  /*3e50*/  IMAD.MOV.U32 R5, RZ, RZ, R19 ;  /* 0x000000ffff057224 */ /* 0x000fe400078e0013 */
[----:B------:R-:W-:Y:S02]  /*3e60*/  IMAD.MOV.U32 R4, RZ, RZ, R16 ;  /* 0x000000ffff047224 */ /* 0x000fe400078e0010 */
[----:B------:R-:W-:Y:S01]  /*3e70*/  IMAD.MOV.U32 R3, RZ, RZ, R17 ;  /* 0x000000ffff037224 */ /* 0x000fe200078e0011 */
[----:B------:R-:W-:Y:S01]  /*3e80*/  PRMT R38, R5, 0x5410, R6 ;  /* 0x0000541005267816 */ /* 0x000fe20000000006 */
        /* <DEDUP_REMOVED lines=11> */
[----:B------:R-:W-:Y:S04]  /*3f40*/  PRMT R40, R5, 0x5410, R6 ;  /* 0x0000541005287816 */ /* 0x000fe80000000006 */
[----:B------:R-:W-:Y:S01]  /*3f50*/  PRMT R39, R4, 0x5410, R3 ;  /* 0x0000541004277816 */ /* 0x000fe20000000003 */
[----:B------:R-:W-:-:S05]  /*3f60*/  @P0 BRA `(.L_x_341) ;  /* 0x000007d000000947 */ /* 0x000fca0003800000 */
[----:B-1---5:R-:W-:Y:S01]  /*3f70*/  IMAD.MOV.U32 R5, RZ, RZ, R8 ;  /* 0x000000ffff057224 */ /* 0x022fe200078e0008 */
[----:B------:R-:W-:Y:S01]  /*3f80*/  SEL R3, R70, R69, !P2 ;  /* 0x0000004546037207 */ /* 0x000fe20005000000 */
[----:B------:R-:W1:Y:S01]  /*3f90*/  LDS.128 R20, [R126+0x8100] ;  /* 0x008100007e147984 */ /* 0x000e620000000c00 */
[C---:B------:R-:W-:Y:S01]  /*3fa0*/  LEA R80, P0, R92.reuse, R72, 0x1 ;  /* 0x000000485c507211 */ /* 0x040fe200078008ff */
[----:B------:R-:W-:Y:S01]  /*3fb0*/  IMAD.MOV.U32 R42, RZ, RZ, R44 ;  /* 0x000000ffff2a7224 */ /* 0x000fe200078e002c */
[----:B------:R-:W-:Y:S01]  /*3fc0*/  SHF.R.S32.HI R4, RZ, 0x1f, R3 ;  /* 0x0000001fff047819 */ /* 0x000fe20000011403 */
[----:B------:R-:W-:Y:S01]  /*3fd0*/  IMAD.MOV.U32 R15, RZ, RZ, R10 ;  /* 0x000000ffff0f7224 */ /* 0x000fe200078e000a */
[----:B------:R-:W-:Y:S01]  /*3fe0*/  LEA.HI.X R81, R92, R73, R107, 0x1, P0 ;  /* 0x000000495c517211 */ /* 0x000fe200000f0c6b */
[----:B------:R-:W-:Y:S01]  /*3ff0*/  IMAD.MOV.U32 R48, RZ, RZ, R46 ;  /* 0x000000ffff307224 */ /* 0x000fe200078e002e */
[----:B------:R-:W-:Y:S01]  /*4000*/  LEA.HI R3, R4, R3, RZ, 0x4 ;  /* 0x0000000304037211 */ /* 0x000fe200078f20ff */
[----:B------:R-:W-:Y:S01]  /*4010*/  @!P1 HADD2.F32 R5, -RZ, R5.H0_H0 ;  /* 0x20000005ff059230 */ /* 0x000fe20000004100 */
[----:B------:R-:W-:Y:S02]  /*4020*/  @!P1 SHF.R.U64 R24, R10, 0x10, R11 ;  /* 0x000000100a189819 */ /* 0x000fe4000000120b */
[----:B------:R-:W-:Y:S02]  /*4030*/  LEA.HI.SX32 R3, R3, R68, 0x1c ;  /* 0x0000004403037211 */ /* 0x000fe400078fe2ff */
[----:B------:R-:W-:Y:S02]  /*4040*/  @!P1 SHF.R.U64 R43, R44, 0x10, R45 ;  /* 0x000000102c2b9819 */ /* 0x000fe4000000122d */
[----:B------:R-:W-:Y:S02]  /*4050*/  SHF.R.S32.HI R4, RZ, 0x1f, R3 ;  /* 0x0000001fff047819 */ /* 0x000fe40000011403 */
[----:B------:R-:W-:Y:S01]  /*4060*/  SHF.L.U32 R6, R3, 0x3, RZ ;  /* 0x0000000303067819 */ /* 0x000fe200000006ff */
[----:B------:R-:W-:Y:S01]  /*4070*/  @!P1 HADD2.F32 R43, -RZ, R43.H0_H0 ;  /* 0x2000002bff2b9230 */ /* 0x000fe20000004100 */
[----:B------:R-:W-:Y:S02]  /*4080*/  LEA.HI R4, R4, R3, RZ, 0x3 ;  /* 0x0000000304047211 */ /* 0x000fe400078f18ff */
[----:B------:R-:W-:Y:S02]  /*4090*/  ISETP.GE.AND P0, PT, R6, c[0x0][0x1d4], PT ;  /* 0x0000750006007a0c */ /* 0x000fe40003f06270 */
[----:B------:R-:W-:Y:S02]  /*40a0*/  SHF.R.S32.HI R3, RZ, 0x3, R4 ;  /* 0x00000003ff037819 */ /* 0x000fe40000011404 */
[----:B------:R-:W-:Y:S02]  /*40b0*/  LOP3.LUT R4, R115, 0x38, R6, 0xf8, !PT ;  /* 0x0000003873047812 */ /* 0x000fe400078ef806 */
[----:B------:R-:W-:Y:S01]  /*40c0*/  MOV R25, R11 ;  /* 0x0000000b00197202 */ /* 0x000fe20000000f00 */
[----:B------:R-:W-:Y:S01]  /*40d0*/  IMAD R3, R3, 0x1800, R7 ;  /* 0x0000180003037824 */ /* 0x000fe200078e0207 */
[----:B------:R-:W-:Y:S02]  /*40e0*/  LOP3.LUT R4, R4, R148, RZ, 0x3c, !PT ;  /* 0x0000009404047212 */ /* 0x000fe400078e3cff */
[----:B------:R-:W-:Y:S01]  /*40f0*/  @!P1 SHF.R.U32.HI R34, RZ, 0x10, R11 ;  /* 0x00000010ff229819 */ /* 0x000fe2000001160b */
[----:B------:R-:W-:Y:S01]  /*4100*/  @!P1 HADD2.F32 R11, -RZ, R42.H0_H0 ;  /* 0x2000002aff0b9230 */ /* 0x000fe20000004100 */
[----:B------:R-:W-:Y:S01]  /*4110*/  MOV R44, R45 ;  /* 0x0000002d002c7202 */ /* 0x000fe20000000f00 */
[----:B------:R-:W-:Y:S01]  /*4120*/  IMAD.IADD R3, R3, 0x1, R4 ;  /* 0x0000000103037824 */ /* 0x000fe200078e0204 */
[----:B------:R-:W-:Y:S01]  /*4130*/  @!P1 SHF.R.U64 R4, R8, 0x10, R9 ;  /* 0x0000001008049819 */ /* 0x000fe20000001209 */
[----:B------:R-:W-:Y:S01]  /*4140*/  @!P0 IMAD.WIDE R72, R6, 0x2, R72 ;  /* 0x0000000206488825 */ /* 0x000fe200078e0248 */
[----:B------:R-:W-:Y:S02]  /*4150*/  @!P1 SHF.R.U64 R49, R46, 0x10, R47 ;  /* 0x000000102e319819 */ /* 0x000fe4000000122f */
[----:B------:R-:W-:Y:S01]  /*4160*/  SHF.L.U32 R52, R3, 0x1, RZ ;  /* 0x0000000103347819 */ /* 0x000fe200000006ff */
[----:B------:R-:W-:Y:S01]  /*4170*/  @!P1 HADD2.F32 R4, -RZ, R4.H0_H0 ;  /* 0x20000004ff049230 */ /* 0x000fe20000004100 */
[----:B-1----:R-:W-:Y:S01]  /*4180*/  @!P1 MOV R3, R20 ;  /* 0x0000001400039202 */ /* 0x002fe20000000f00 */
[----:B------:R-:W-:Y:S01]  /*4190*/  @!P1 HADD2.F32 R49, -RZ, R49.H0_H0 ;  /* 0x20000031ff319230 */ /* 0x000fe20000004100 */
[----:B------:R-:W-:Y:S02]  /*41a0*/  MOV R14, R9 ;  /* 0x00000009000e7202 */ /* 0x000fe40000000f00 */
[----:B------:R-:W1:Y:S01]  /*41b0*/  LDS.128 R52, [R52+0x8100] ;  /* 0x0081000034347984 */ /* 0x000e620000000c00 */
[----:B------:R-:W-:Y:S01]  /*41c0*/  @!P1 HADD2.F32 R8, -RZ, R3.H0_H0 ;  /* 0x20000003ff089230 */ /* 0x000fe20000004100 */
[----:B------:R-:W-:Y:S02]  /*41d0*/  @!P1 SHF.R.U32.HI R9, RZ, 0x10, R9 ;  /* 0x00000010ff099819 */ /* 0x000fe40000011609 */
[----:B------:R-:W-:Y:S02]  /*41e0*/  @!P1 SHF.R.U32.HI R45, RZ, 0x10, R45 ;  /* 0x00000010ff2d9819 */ /* 0x000fe4000001162d */
[----:B------:R-:W-:Y:S02]  /*41f0*/  MOV R50, R47 ;  /* 0x0000002f00327202 */ /* 0x000fe40000000f00 */
[----:B------:R-:W-:Y:S01]  /*4200*/  @!P1 SHF.R.U32.HI R51, RZ, 0x10, R47 ;  /* 0x00000010ff339819 */ /* 0x000fe2000001162f */
[----:B------:R-:W-:Y:S02]  /*4210*/  @!P1 HADD2.F32 R45, -RZ, R45.H0_H0 ;  /* 0x2000002dff2d9230 */ /* 0x000fe40000004100 */
[----:B------:R-:W-:Y:S02]  /*4220*/  @!P1 HADD2.F32 R47, -RZ, R48.H0_H0 ;  /* 0x20000030ff2f9230 */ /* 0x000fe40000004100 */
[----:B------:R-:W-:Y:S01]  /*4230*/  @!P1 HADD2.F32 R51, -RZ, R51.H0_H0 ;  /* 0x20000033ff339230 */ /* 0x000fe20000004100 */
[----:B-1----:R-:W-:Y:S05]  /*4240*/  @!P1 IMAD.MOV.U32 R6, RZ, RZ, R52 ;  /* 0x000000ffff069224 */ /* 0x002fea00078e0034 */
[--C-:B------:R-:W-:Y:S02]  /*4250*/  @!P1 HADD2.F32 R10, -RZ, R6.reuse.H0_H0 ;  /* 0x20000006ff0a9230 */ /* 0x100fe40000004100 */
[----:B------:R-:W-:Y:S02]  /*4260*/  @!P1 HADD2.F32 R42, -RZ, R6.H1_H1 ;  /* 0x30000006ff2a9230 */ /* 0x000fe40000004100 */
[----:B------:R-:W-:Y:S01]  /*4270*/  @!P1 HADD2.F32 R6, -RZ, R3.H1_H1 ;  /* 0x30000003ff069230 */ /* 0x000fe20000004100 */
[-C--:B------:R-:W-:Y:S02]  /*4280*/  @!P1 FMUL.FTZ R3, R8, R5.reuse ;  /* 0x0000000508039220 */ /* 0x080fe40000410000 */
[----:B------:R-:W-:Y:S02]  /*4290*/  @!P1 FMUL.FTZ R46, R10, R5 ;  /* 0x000000050a2e9220 */ /* 0x000fe40000410000 */
[-C--:B------:R-:W-:Y:S02]  /*42a0*/  @!P1 FMUL.FTZ R5, R42, R4.reuse ;  /* 0x000000042a059220 */ /* 0x080fe40000410000 */
[-C--:B------:R-:W-:Y:S02]  /*42b0*/  @!P1 FFMA.FTZ R3, R10, R11.reuse, R3 ;  /* 0x0000000b0a039223 */ /* 0x080fe40000010003 */
[----:B------:R-:W-:Y:S01]  /*42c0*/  @!P1 FFMA.FTZ R85, R8, R11, -R46 ;  /* 0x0000000b08559223 */ /* 0x000fe2000001082e */
[----:B------:R-:W-:Y:S01]  /*42d0*/  @!P1 MOV R11, R53 ;  /* 0x00000035000b9202 */ /* 0x000fe20000000f00 */
[C---:B------:R-:W-:Y:S01]  /*42e0*/  @!P1 FMUL.FTZ R4, R6.reuse, R4 ;  /* 0x0000000406049220 */ /* 0x040fe20000410000 */
[----:B------:R-:W-:Y:S01]  /*42f0*/  @!P1 HADD2.F32 R8, -RZ, R9.H0_H0 ;  /* 0x20000009ff089230 */ /* 0x000fe20000004100 */
[----:B------:R-:W-:Y:S01]  /*4300*/  @!P1 FFMA.FTZ R84, R6, R43, -R5 ;  /* 0x0000002b06549223 */ /* 0x000fe20000010805 */
[----:B------:R-:W-:Y:S01]  /*4310*/  @!P1 MOV R6, R21 ;  /* 0x0000001500069202 */ /* 0x000fe20000000f00 */
[----:B------:R-:W-:Y:S01]  /*4320*/  @!P1 FFMA.FTZ R4, R42, R43, R4 ;  /* 0x0000002b2a049223 */ /* 0x000fe20000010004 */
[--C-:B------:R-:W-:Y:S02]  /*4330*/  @!P1 HADD2.F32 R42, -RZ, R11.reuse.H0_H0 ;  /* 0x2000000bff2a9230 */ /* 0x100fe40000004100 */
[----:B------:R-:W-:Y:S02]  /*4340*/  @!P1 HADD2.F32 R5, -RZ, R14.H0_H0 ;  /* 0x2000000eff059230 */ /* 0x000fe40000004100 */
[----:B------:R-:W-:Y:S01]  /*4350*/  @!P1 HADD2.F32 R43, -RZ, R44.H0_H0 ;  /* 0x2000002cff2b9230 */ /* 0x000fe20000004100 */
[----:B------:R-:W-:Y:S01]  /*4360*/  @!P1 F2FP.PACK_AB R3, R4, R3 ;  /* 0x000000030403923e */ /* 0x000fe200000000ff */
[----:B------:R-:W-:Y:S01]  /*4370*/  @!P1 HADD2.F32 R44, -RZ, R11.H1_H1 ;  /* 0x3000000bff2c9230 */ /* 0x000fe20000004100 */
[----:B------:R-:W-:Y:S01]  /*4380*/  @!P1 IMAD.MOV.U32 R11, RZ, RZ, R54 ;  /* 0x000000ffff0b9224 */ /* 0x000fe200078e0036 */
[--C-:B------:R-:W-:Y:S01]  /*4390*/  @!P1 HADD2.F32 R9, -RZ, R6.reuse.H1_H1 ;  /* 0x30000006ff099230 */ /* 0x100fe20000004100 */
[----:B------:R-:W-:Y:S01]  /*43a0*/  @!P1 MOV R52, R3 ;  /* 0x0000000300349202 */ /* 0x000fe20000000f00 */
[----:B------:R-:W-:Y:S01]  /*43b0*/  @!P1 HADD2.F32 R10, -RZ, R6.H0_H0 ;  /* 0x20000006ff0a9230 */ /* 0x000fe20000004100 */
[----:B------:R-:W-:Y:S01]  /*43c0*/  @!P1 FMUL.FTZ R6, R42, R5 ;  /* 0x000000052a069220 */ /* 0x000fe20000410000 */
[--C-:B------:R-:W-:Y:S01]  /*43d0*/  @!P1 HADD2.F32 R46, -RZ, R11.reuse.H0_H0 ;  /* 0x2000000bff2e9230 */ /* 0x100fe20000004100 */
[-C--:B------:R-:W-:Y:S01]  /*43e0*/  @!P1 FMUL.FTZ R14, R44, R8.reuse ;  /* 0x000000082c0e9220 */ /* 0x080fe20000410000 */
[----:B------:R-:W-:Y:S01]  /*43f0*/  @!P1 HADD2.F32 R48, -RZ, R11.H1_H1 ;  /* 0x3000000bff309230 */ /* 0x000fe20000004100 */
[C---:B------:R-:W-:Y:S02]  /*4400*/  @!P1 FFMA.FTZ R83, R10.reuse, R43, -R6 ;  /* 0x0000002b0a539223 */ /* 0x040fe40000010806 */
[C---:B------:R-:W-:Y:S01]  /*4410*/  @!P1 FMUL.FTZ R6, R9.reuse, R8 ;  /* 0x0000000809069220 */ /* 0x040fe20000410000 */
[----:B------:R-:W-:Y:S01]  /*4420*/  @!P1 HADD2.F32 R8, -RZ, R15.H0_H0 ;  /* 0x2000000fff089230 */ /* 0x000fe20000004100 */
[----:B------:R-:W-:Y:S01]  /*4430*/  @!P1 FFMA.FTZ R79, R9, R45, -R14 ;  /* 0x0000002d094f9223 */ /* 0x000fe2000001080e */
[----:B------:R-:W-:Y:S01]  /*4440*/  @!P1 MOV R9, R22 ;  /* 0x0000001600099202 */ /* 0x000fe20000000f00 */
[----:B------:R-:W-:Y:S01]  /*4450*/  @!P1 FMUL.FTZ R5, R10, R5 ;  /* 0x000000050a059220 */ /* 0x000fe20000410000 */
[----:B------:R-:W-:Y:S01]  /*4460*/  @!P1 HADD2.F32 R10, -RZ, R24.H0_H0 ;  /* 0x20000018ff0a9230 */ /* 0x000fe20000004100 */
[----:B------:R-:W-:Y:S02]  /*4470*/  @!P1 MOV R15, R55 ;  /* 0x00000037000f9202 */ /* 0x000fe40000000f00 */
[----:B------:R-:W-:Y:S01]  /*4480*/  @!P1 FFMA.FTZ R5, R42, R43, R5 ;  /* 0x0000002b2a059223 */ /* 0x000fe20000010005 */
[--C-:B------:R-:W-:Y:S01]  /*4490*/  @!P1 HADD2.F32 R11, -RZ, R9.reuse.H1_H1 ;  /* 0x30000009ff0b9230 */ /* 0x100fe20000004100 */
[----:B------:R-:W-:Y:S01]  /*44a0*/  @!P1 FMUL.FTZ R24, R48, R10 ;  /* 0x0000000a30189220 */ /* 0x000fe20000410000 */
[----:B------:R-:W-:Y:S01]  /*44b0*/  @!P1 HADD2.F32 R14, -RZ, R9.H0_H0 ;  /* 0x20000009ff0e9230 */ /* 0x000fe20000004100 */
[----:B------:R-:W-:Y:S02]  /*44c0*/  @!P1 FMUL.FTZ R9, R46, R8 ;  /* 0x000000082e099220 */ /* 0x000fe40000410000 */
[C---:B------:R-:W-:Y:S02]  /*44d0*/  @!P1 FFMA.FTZ R77, R11.reuse, R49, -R24 ;  /* 0x000000310b4d9223 */ /* 0x040fe40000010818 */
[C---:B------:R-:W-:Y:S02]  /*44e0*/  @!P1 FFMA.FTZ R78, R14.reuse, R47, -R9 ;  /* 0x0000002f0e4e9223 */ /* 0x040fe40000010809 */
[----:B------:R-:W-:Y:S01]  /*44f0*/  @!P1 FMUL.FTZ R9, R11, R10 ;  /* 0x0000000a0b099220 */ /* 0x000fe20000410000 */
[----:B------:R-:W-:Y:S01]  /*4500*/  @!P1 HADD2.F32 R10, -RZ, R25.H0_H0 ;  /* 0x20000019ff0a9230 */ /* 0x000fe20000004100 */
[----:B------:R-:W-:Y:S01]  /*4510*/  @!P1 IMAD.MOV.U32 R11, RZ, RZ, R23 ;  /* 0x000000ffff0b9224 */ /* 0x000fe200078e0017 */
[--C-:B------:R-:W-:Y:S01]  /*4520*/  @!P1 HADD2.F32 R25, -RZ, R15.reuse.H0_H0 ;  /* 0x2000000fff199230 */ /* 0x100fe20000004100 */
[----:B------:R-:W-:Y:S01]  /*4530*/  @!P1 FMUL.FTZ R8, R14, R8 ;  /* 0x000000080e089220 */ /* 0x000fe20000410000 */
[----:B------:R-:W-:Y:S01]  /*4540*/  @!P1 HADD2.F32 R14, -RZ, R34.H0_H0 ;  /* 0x20000022ff0e9230 */ /* 0x000fe20000004100 */
[----:B------:R-:W-:Y:S01]  /*4550*/  @!P1 FFMA.FTZ R6, R44, R45, R6 ;  /* 0x0000002d2c069223 */ /* 0x000fe20000010006 */
[----:B------:R-:W-:Y:S01]  /*4560*/  @!P1 HADD2.F32 R34, -RZ, R50.H0_H0 ;  /* 0x20000032ff229230 */ /* 0x000fe20000004100 */
[----:B------:R-:W-:Y:S01]  /*4570*/  @!P1 FFMA.FTZ R8, R46, R47, R8 ;  /* 0x0000002f2e089223 */ /* 0x000fe20000010008 */
[----:B------:R-:W-:Y:S01]  /*4580*/  @!P1 HADD2.F32 R50, -RZ, R15.H1_H1 ;  /* 0x3000000fff329230 */ /* 0x000fe20000004100 */
[----:B------:R-:W-:Y:S01]  /*4590*/  @!P1 FFMA.FTZ R9, R48, R49, R9 ;  /* 0x0000003130099223 */ /* 0x000fe20000010009 */
[----:B------:R-:W-:Y:S01]  /*45a0*/  @!P1 F2FP.PACK_AB R5, R6, R5 ;  /* 0x000000050605923e */ /* 0x000fe200000000ff */
[--C-:B------:R-:W-:Y:S02]  /*45b0*/  @!P1 HADD2.F32 R24, -RZ, R11.reuse.H0_H0 ;  /* 0x2000000bff189230 */ /* 0x100fe40000004100 */
[----:B------:R-:W-:Y:S01]  /*45c0*/  @!P1 HADD2.F32 R15, -RZ, R11.H1_H1 ;  /* 0x3000000bff0f9230 */ /* 0x000fe20000004100 */
[----:B------:R-:W-:Y:S01]  /*45d0*/  @!P1 F2FP.PACK_AB R8, R9, R8 ;  /* 0x000000080908923e */ /* 0x000fe200000000ff */
[----:B------:R-:W-:Y:S02]  /*45e0*/  @!P1 FMUL.FTZ R75, R50, R14 ;  /* 0x0000000e324b9220 */ /* 0x000fe40000410000 */
[----:B------:R-:W-:Y:S01]  /*45f0*/  @!P1 FMUL.FTZ R11, R25, R10 ;  /* 0x0000000a190b9220 */ /* 0x000fe20000410000 */
[----:B------:R-:W-:Y:S01]  /*4600*/  @!P1 MOV R54, R8 ;  /* 0x0000000800369202 */ /* 0x000fe20000000f00 */
[----:B------:R-:W-:Y:S02]  /*4610*/  @!P1 FFMA.FTZ R75, R15, R51, -R75 ;  /* 0x000000330f4b9223 */ /* 0x000fe4000001084b */
[C---:B------:R-:W-:Y:S02]  /*4620*/  @!P1 FFMA.FTZ R76, R24.reuse, R34, -R11 ;  /* 0x00000022184c9223 */ /* 0x040fe4000001080b */
[----:B------:R-:W-:Y:S01]  /*4630*/  @!P1 FMUL.FTZ R10, R24, R10 ;  /* 0x0000000a180a9220 */ /* 0x000fe20000410000 */
[----:B------:R-:W-:Y:S01]  /*4640*/  @!P1 F2FP.PACK_AB R24, R77, R78 ;  /* 0x0000004e4d18923e */ /* 0x000fe200000000ff */
[----:B------:R-:W-:Y:S01]  /*4650*/  @!P1 FMUL.FTZ R11, R15, R14 ;  /* 0x0000000e0f0b9220 */ /* 0x000fe20000410000 */
[----:B------:R-:W-:Y:S01]  /*4660*/  @!P1 F2FP.PACK_AB R15, R79, R83 ;  /* 0x000000534f0f923e */ /* 0x000fe200000000ff */
[----:B------:R-:W-:Y:S01]  /*4670*/  @!P1 FFMA.FTZ R10, R25, R34, R10 ;  /* 0x00000022190a9223 */ /* 0x000fe2000001000a */
[----:B------:R-:W-:Y:S01]  /*4680*/  @!P1 F2FP.PACK_AB R14, R84, R85 ;  /* 0x00000055540e923e */ /* 0x000fe200000000ff */
[----:B------:R-:W-:Y:S01]  /*4690*/  @!P1 FFMA.FTZ R11, R50, R51, R11 ;  /* 0x00000033320b9223 */ /* 0x000fe2000001000b */
[----:B------:R-:W-:Y:S01]  /*46a0*/  @!P1 F2FP.PACK_AB R42, R75, R76 ;  /* 0x0000004c4b2a923e */ /* 0x000fe200000000ff */
[----:B------:R-:W-:Y:S01]  /*46b0*/  @!P1 IMAD.MOV.U32 R22, RZ, RZ, R24 ;  /* 0x000000ffff169224 */ /* 0x000fe200078e0018 */
[----:B------:R-:W-:Y:S01]  /*46c0*/  @!P1 MOV R20, R14 ;  /* 0x0000000e00149202 */ /* 0x000fe20000000f00 */
[----:B------:R-:W-:Y:S01]  /*46d0*/  @!P1 IMAD.MOV.U32 R53, RZ, RZ, R5 ;  /* 0x000000ffff359224 */ /* 0x000fe200078e0005 */
[----:B------:R-:W-:Y:S02]  /*46e0*/  @!P1 MOV R21, R15 ;  /* 0x0000000f00159202 */ /* 0x000fe40000000f00 */
[----:B------:R-:W-:Y:S02]  /*46f0*/  @!P1 MOV R23, R42 ;  /* 0x0000002a00179202 */ /* 0x000fe40000000f00 */
[----:B------:R-:W-:Y:S03]  /*4700*/  @!P1 F2FP.PACK_AB R10, R11, R10 ;  /* 0x0000000a0b0a923e */ /* 0x000fe600000000ff */
[----:B------:R1:W-:Y:S01]  /*4710*/  ST.E.128 [R80.64], R20 ;  /* 0x0000001450007985 */ /* 0x0003e2000c101d12 */
[----:B------:R-:W-:Y:S07]  /*4720*/  @!P1 MOV R55, R10 ;  /* 0x0000000a00379202 */ /* 0x000fee0000000f00 */
[----:B------:R1:W-:Y:S02]  /*4730*/  @!P0 ST.E.128 [R72.64], R52 ;  /* 0x0000003448008985 */ /* 0x0003e4000c101d12 */
.L_x_341:
[----:B-1----:R-:W-:Y:S05]  /*4740*/  BSYNC B0 ;  /* 0x0000000000007941 */ /* 0x002fea0003800000 */
.L_x_340:
[----:B------:R1:W2:Y:S01]  /*4750*/  SHFL.IDX PT, R43, R86, 0x1, 0x181f ;  /* 0x00381f00562b7f89 */ /* 0x0002a200000e0000 */
[----:B------:R-:W-:Y:S01]  /*4760*/  ISETP.GE.OR P0, PT, R142, R74, P5 ;  /* 0x0000004a8e00720c */ /* 0x000fe20002f06670 */
[----:B------:R-:W-:Y:S02]  /*4770*/  BSSY B0, `(.L_x_342) ;  /* 0x0000078000007945 */ /* 0x000fe40003800000 */
[----:B------:R1:W3:Y:S10]  /*4780*/  SHFL.IDX PT, R42, R87, 0x1, 0x181f ;  /* 0x00381f00572a7f89 */ /* 0x0002f400000e0000 */
[----:B------:R-:W-:-:S05]  /*4790*/  @P0 BRA `(.L_x_343) ;  /* 0x0000075000000947 */ /* 0x000fca0003800000 */
[----:B------:R-:W-:Y:S01]  /*47a0*/  SEL R3, R70, R69, !P2 ;  /* 0x0000004546037207 */ /* 0x000fe20005000000 */
[----:B------:R-:W4:Y:S01]  /*47b0*/  LDS.128 R20, [R125+0x8100] ;  /* 0x008100007d147984 */ /* 0x000f220000000c00 */
[C---:B---3--:R-:W-:Y:S01]  /*47c0*/  LEA R72, P0, R92.reuse, R42, 0x1 ;  /* 0x0000002a5c487211 */ /* 0x048fe200078008ff */
[----:B------:R-:W-:Y:S01]  /*47d0*/  @!P1 HADD2.F32 R15, -RZ, R64.H0_H0 ;  /* 0x20000040ff0f9230 */ /* 0x000fe20000004100 */
[----:B------:R-:W-:Y:S01]  /*47e0*/  SHF.R.S32.HI R4, RZ, 0x1f, R3 ;  /* 0x0000001fff047819 */ /* 0x000fe20000011403 */
[--C-:B------:R-:W-:Y:S01]  /*47f0*/  @!P1 HADD2.F32 R34, -RZ, R65.reuse.H1_H1 ;  /* 0x30000041ff229230 */ /* 0x100fe20000004100 */
[----:B--2---:R-:W-:Y:S02]  /*4800*/  LEA.HI.X R73, R92, R43, R107, 0x1, P0 ;  /* 0x0000002b5c497211 */ /* 0x004fe400000f0c6b */
[----:B------:R-:W-:Y:S02]  /*4810*/  LEA.HI R3, R4, R3, RZ, 0x4 ;  /* 0x0000000304037211 */ /* 0x000fe400078f20ff */
[----:B-----5:R-:W-:Y:S02]  /*4820*/  @!P1 SHF.R.U32.HI R9, RZ, 0x10, R17 ;  /* 0x00000010ff099819 */ /* 0x020fe40000011611 */
        /* <DEDUP_REMOVED lines=9> */
[----:B------:R-:W-:Y:S01]  /*48c0*/  @!P1 SHF.R.U32.HI R24, RZ, 0x10, R57 ;  /* 0x00000010ff189819 */ /* 0x000fe20000011639 */
[----:B------:R-:W-:Y:S01]  /*48d0*/  IMAD R3, R3, 0x1800, R12 ;  /* 0x0000180003037824 */ /* 0x000fe200078e020c */
[----:B------:R-:W-:Y:S02]  /*48e0*/  LOP3.LUT R4, R4, R147, RZ, 0x3c, !PT ;  /* 0x0000009304047212 */ /* 0x000fe400078e3cff */
[----:B------:R-:W-:Y:S01]  /*48f0*/  @!P1 SHF.R.U32.HI R11, RZ, 0x10, R19 ;  /* 0x00000010ff0b9819 */ /* 0x000fe20000011613 */
[----:B------:R-:W-:Y:S01]  /*4900*/  @!P1 HADD2.F32 R24, -RZ, R24.H0_H0 ;  /* 0x20000018ff189230 */ /* 0x000fe20000004100 */
[----:B------:R-:W-:Y:S01]  /*4910*/  IADD3 R3, R3, R4, RZ ;  /* 0x0000000403037210 */ /* 0x000fe20007ffe0ff */
[----:B------:R-:W-:Y:S01]  /*4920*/  @!P0 IMAD.WIDE R76, R5, 0x2, R42 ;  /* 0x00000002054c8825 */ /* 0x000fe200078e022a */
[----:B------:R-:W-:Y:S01]  /*4930*/  @!P1 HADD2.F32 R43, -RZ, R65.H0_H0 ;  /* 0x20000041ff2b9230 */ /* 0x000fe20000004100 */
[----:B------:R-:W-:Y:S01]  /*4940*/  @!P1 SHF.R.U64 R4, R16, 0x10, R17 ;  /* 0x0000001010049819 */ /* 0x000fe20000001211 */
[----:B------:R-:W-:Y:S01]  /*4950*/  @!P1 HADD2.F32 R5, -RZ, R36.H0_H0 ;  /* 0x20000024ff059230 */ /* 0x000fe20000004100 */
[----:B------:R-:W-:Y:S01]  /*4960*/  IMAD.SHL.U32 R48, R3, 0x2, RZ ;  /* 0x0000000203307824 */ /* 0x000fe200078e00ff */
[----:B------:R-:W-:Y:S01]  /*4970*/  @!P1 SHF.R.U64 R17, R56, 0x10, R57 ;  /* 0x0000001038119819 */ /* 0x000fe20000001239 */
[----:B------:R-:W-:Y:S01]  /*4980*/  @!P1 HADD2.F32 R11, -RZ, R11.H0_H0 ;  /* 0x2000000bff0b9230 */ /* 0x000fe20000004100 */
[----:B----4-:R-:W-:Y:S01]  /*4990*/  @!P1 MOV R3, R20 ;  /* 0x0000001400039202 */ /* 0x010fe20000000f00 */
[----:B------:R-:W-:Y:S01]  /*49a0*/  @!P1 HADD2.F32 R4, -RZ, R4.H0_H0 ;  /* 0x20000004ff049230 */ /* 0x000fe20000004100 */
[--C-:B------:R-:W-:Y:S01]  /*49b0*/  @!P1 SHF.R.U32.HI R45, RZ, 0x10, R59.reuse ;  /* 0x00000010ff2d9819 */ /* 0x100fe2000001163b */
[----:B------:R-:W2:Y:S01]  /*49c0*/  LDS.128 R48, [R48+0x8100] ;  /* 0x0081000030307984 */ /* 0x000ea20000000c00 */
[----:B------:R-:W-:Y:S01]  /*49d0*/  @!P1 HADD2.F32 R17, -RZ, R17.H0_H0 ;  /* 0x20000011ff119230 */ /* 0x000fe20000004100 */
[----:B------:R-:W-:Y:S01]  /*49e0*/  @!P1 SHF.R.U64 R58, R58, 0x10, R59 ;  /* 0x000000103a3a9819 */ /* 0x000fe2000000123b */
[----:B------:R-:W-:Y:S02]  /*49f0*/  @!P1 HADD2.F32 R8, -RZ, R3.H0_H0 ;  /* 0x20000003ff089230 */ /* 0x000fe40000004100 */
[----:B------:R-:W-:Y:S01]  /*4a00*/  @!P1 HADD2.F32 R45, -RZ, R45.H0_H0 ;  /* 0x2000002dff2d9230 */ /* 0x000fe20000004100 */
[----:B--2---:R-:W-:Y:S05]  /*4a10*/  @!P1 IMAD.MOV.U32 R6, RZ, RZ, R48 ;  /* 0x000000ffff069224 */ /* 0x004fea00078e0030 */
        /* <DEDUP_REMOVED lines=15> */
[----:B------:R-:W-:Y:S02]  /*4b10*/  @!P1 HADD2.F32 R5, -RZ, R36.H1_H1 ;  /* 0x30000024ff059230 */ /* 0x000fe40000004100 */
[----:B------:R-:W-:Y:S01]  /*4b20*/  @!P1 HADD2.F32 R19, -RZ, R15.H1_H1 ;  /* 0x3000000fff139230 */ /* 0x000fe20000004100 */
[----:B------:R-:W-:Y:S01]  /*4b30*/  @!P1 IMAD.MOV.U32 R15, RZ, RZ, R51 ;  /* 0x000000ffff0f9224 */ /* 0x000fe200078e0033 */
[----:B------:R-:W-:Y:S01]  /*4b40*/  @!P1 HADD2.F32 R18, -RZ, R64.H1_H1 ;  /* 0x30000040ff129230 */ /* 0x000fe20000004100 */
[----:B------:R-:W-:Y:S01]  /*4b50*/  @!P1 F2FP.PACK_AB R3, R4, R3 ;  /* 0x000000030403923e */ /* 0x000fe200000000ff */
[--C-:B------:R-:W-:Y:S01]  /*4b60*/  @!P1 HADD2.F32 R10, -RZ, R6.reuse.H0_H0 ;  /* 0x20000006ff0a9230 */ /* 0x100fe20000004100 */
[----:B------:R-:W-:Y:S01]  /*4b70*/  @!P1 FMUL.FTZ R16, R19, R8 ;  /* 0x0000000813109220 */ /* 0x000fe20000410000 */
[----:B------:R-:W-:Y:S01]  /*4b80*/  @!P1 HADD2.F32 R9, -RZ, R6.H1_H1 ;  /* 0x30000006ff099230 */ /* 0x000fe20000004100 */
[----:B------:R-:W-:Y:S01]  /*4b90*/  @!P1 FMUL.FTZ R6, R17, R5 ;  /* 0x0000000511069220 */ /* 0x000fe20000410000 */
[----:B------:R-:W-:Y:S01]  /*4ba0*/  @!P1 MOV R48, R3 ;  /* 0x0000000300309202 */ /* 0x000fe20000000f00 */
[C---:B------:R-:W-:Y:S01]  /*4bb0*/  @!P1 FMUL.FTZ R5, R10.reuse, R5 ;  /* 0x000000050a059220 */ /* 0x040fe20000410000 */
[--C-:B------:R-:W-:Y:S01]  /*4bc0*/  @!P1 HADD2.F32 R42, -RZ, R15.reuse.H0_H0 ;  /* 0x2000000fff2a9230 */ /* 0x100fe20000004100 */
[----:B------:R-:W-:Y:S01]  /*4bd0*/  @!P1 FFMA.FTZ R55, R10, R18, -R6 ;  /* 0x000000120a379223 */ /* 0x000fe20000010806 */
[----:B------:R-:W-:Y:S01]  /*4be0*/  @!P1 HADD2.F32 R10, -RZ, R38.H0_H0 ;  /* 0x20000026ff0a9230 */ /* 0x000fe20000004100 */
[C---:B------:R-:W-:Y:S01]  /*4bf0*/  @!P1 FMUL.FTZ R6, R9.reuse, R8 ;  /* 0x0000000809069220 */ /* 0x040fe20000410000 */
[----:B------:R-:W-:Y:S01]  /*4c00*/  @!P1 MOV R8, R23 ;  /* 0x0000001700089202 */ /* 0x000fe20000000f00 */
[----:B------:R-:W-:Y:S01]  /*4c10*/  @!P1 FFMA.FTZ R54, R9, R24, -R16 ;  /* 0x0000001809369223 */ /* 0x000fe20000010810 */
[----:B------:R-:W-:Y:S01]  /*4c20*/  @!P1 HADD2.F32 R44, -RZ, R15.H1_H1 ;  /* 0x3000000fff2c9230 */ /* 0x000fe20000004100 */
[----:B------:R-:W-:Y:S02]  /*4c30*/  @!P1 FMUL.FTZ R15, R42, R10 ;  /* 0x0000000a2a0f9220 */ /* 0x000fe40000410000 */
[----:B------:R-:W-:Y:S01]  /*4c40*/  @!P1 FFMA.FTZ R5, R17, R18, R5 ;  /* 0x0000001211059223 */ /* 0x000fe20000010005 */
[--C-:B------:R-:W-:Y:S01]  /*4c50*/  @!P1 HADD2.F32 R9, -RZ, R8.reuse.H0_H0 ;  /* 0x20000008ff099230 */ /* 0x100fe20000004100 */
[----:B------:R-:W-:Y:S01]  /*4c60*/  @!P1 FMUL.FTZ R16, R44, R11 ;  /* 0x0000000b2c109220 */ /* 0x000fe20000410000 */
[----:B------:R-:W-:Y:S01]  /*4c70*/  @!P1 HADD2.F32 R8, -RZ, R8.H1_H1 ;  /* 0x30000008ff089230 */ /* 0x000fe20000004100 */
[----:B------:R-:W-:Y:S02]  /*4c80*/  @!P1 FFMA.FTZ R6, R19, R24, R6 ;  /* 0x0000001813069223 */ /* 0x000fe40000010006 */
[C---:B------:R-:W-:Y:S01]  /*4c90*/  @!P1 FFMA.FTZ R53, R9.reuse, R43, -R15 ;  /* 0x0000002b09359223 */ /* 0x040fe2000001080f */
[----:B------:R-:W-:Y:S01]  /*4ca0*/  @!P1 MOV R15, R50 ;  /* 0x00000032000f9202 */ /* 0x000fe20000000f00 */
[----:B------:R-:W-:Y:S01]  /*4cb0*/  @!P1 FMUL.FTZ R10, R9, R10 ;  /* 0x0000000a090a9220 */ /* 0x000fe20000410000 */
[----:B------:R-:W-:Y:S01]  /*4cc0*/  @!P1 F2FP.PACK_AB R5, R6, R5 ;  /* 0x000000050605923e */ /* 0x000fe200000000ff */
[----:B------:R-:W-:Y:S02]  /*4cd0*/  @!P1 IMAD.MOV.U32 R9, RZ, RZ, R22 ;  /* 0x000000ffff099224 */ /* 0x000fe400078e0016 */
[C---:B------:R-:W-:Y:S01]  /*4ce0*/  @!P1 FMUL.FTZ R11, R8.reuse, R11 ;  /* 0x0000000b080b9220 */ /* 0x040fe20000410000 */
[--C-:B------:R-:W-:Y:S01]  /*4cf0*/  @!P1 HADD2.F32 R25, -RZ, R15.reuse.H0_H0 ;  /* 0x2000000fff199230 */ /* 0x100fe20000004100 */
[----:B------:R-:W-:Y:S01]  /*4d00*/  @!P1 FFMA.FTZ R52, R8, R45, -R16 ;  /* 0x0000002d08349223 */ /* 0x000fe20000010810 */
[----:B------:R-:W-:Y:S01]  /*4d10*/  @!P1 HADD2.F32 R36, -RZ, R15.H1_H1 ;  /* 0x3000000fff249230 */ /* 0x000fe20000004100 */
[----:B------:R-:W-:Y:S01]  /*4d20*/  @!P1 IMAD.MOV.U32 R49, RZ, RZ, R5 ;  /* 0x000000ffff319224 */ /* 0x000fe200078e0005 */
[----:B------:R-:W-:Y:S02]  /*4d30*/  @!P1 HADD2.F32 R8, -RZ, R38.H1_H1 ;  /* 0x30000026ff089230 */ /* 0x000fe40000004100 */
[----:B------:R-:W-:Y:S01]  /*4d40*/  @!P1 F2FP.PACK_AB R17, R52, R53 ;  /* 0x000000353411923e */ /* 0x000fe200000000ff */
[----:B------:R-:W-:Y:S01]  /*4d50*/  @!P1 FMUL.FTZ R46, R36, R14 ;  /* 0x0000000e242e9220 */ /* 0x000fe20000410000 */
[--C-:B------:R-:W-:Y:S02]  /*4d60*/  @!P1 HADD2.F32 R16, -RZ, R9.reuse.H0_H0 ;  /* 0x20000009ff109230 */ /* 0x100fe40000004100 */
[----:B------:R-:W-:Y:S01]  /*4d70*/  @!P1 MOV R23, R17 ;  /* 0x0000001100179202 */ /* 0x000fe20000000f00 */
[----:B------:R-:W-:Y:S01]  /*4d80*/  @!P1 HADD2.F32 R15, -RZ, R9.H1_H1 ;  /* 0x30000009ff0f9230 */ /* 0x000fe20000004100 */
[-C--:B------:R-:W-:Y:S01]  /*4d90*/  @!P1 FMUL.FTZ R9, R25, R8.reuse ;  /* 0x0000000819099220 */ /* 0x080fe20000410000 */
[----:B------:R-:W-:Y:S01]  /*4da0*/  @!P1 HADD2.F32 R38, -RZ, R58.H0_H0 ;  /* 0x2000003aff269230 */ /* 0x000fe20000004100 */
[C---:B------:R-:W-:Y:S02]  /*4db0*/  @!P1 FMUL.FTZ R8, R16.reuse, R8 ;  /* 0x0000000810089220 */ /* 0x040fe40000410000 */
[----:B------:R-:W-:Y:S02]  /*4dc0*/  @!P1 FFMA.FTZ R47, R16, R34, -R9 ;  /* 0x00000022102f9223 */ /* 0x000fe40000010809 */
[C---:B------:R-:W-:Y:S02]  /*4dd0*/  @!P1 FFMA.FTZ R16, R15.reuse, R38, -R46 ;  /* 0x000000260f109223 */ /* 0x040fe4000001082e */
[----:B------:R-:W-:Y:S01]  /*4de0*/  @!P1 FMUL.FTZ R9, R15, R14 ;  /* 0x0000000e0f099220 */ /* 0x000fe20000410000 */
[----:B------:R-:W-:Y:S01]  /*4df0*/  @!P1 F2FP.PACK_AB R15, R54, R55 ;  /* 0x00000037360f923e */ /* 0x000fe200000000ff */
[----:B------:R-:W-:Y:S01]  /*4e00*/  @!P1 FFMA.FTZ R8, R25, R34, R8 ;  /* 0x0000002219089223 */ /* 0x000fe20000010008 */
[----:B------:R-:W-:Y:S01]  /*4e10*/  @!P1 F2FP.PACK_AB R16, R16, R47 ;  /* 0x0000002f1010923e */ /* 0x000fe200000000ff */
[----:B------:R-:W-:Y:S01]  /*4e20*/  @!P1 FFMA.FTZ R9, R36, R38, R9 ;  /* 0x0000002624099223 */ /* 0x000fe20000010009 */
[----:B------:R-:W-:Y:S01]  /*4e30*/  @!P1 F2FP.PACK_AB R14, R56, R57 ;  /* 0x00000039380e923e */ /* 0x000fe200000000ff */
[----:B------:R-:W-:Y:S01]  /*4e40*/  @!P1 FFMA.FTZ R10, R42, R43, R10 ;  /* 0x0000002b2a0a9223 */ /* 0x000fe2000001000a */
[----:B------:R-:W-:Y:S01]  /*4e50*/  @!P1 MOV R21, R15 ;  /* 0x0000000f00159202 */ /* 0x000fe20000000f00 */
[----:B------:R-:W-:Y:S01]  /*4e60*/  @!P1 FFMA.FTZ R11, R44, R45, R11 ;  /* 0x0000002d2c0b9223 */ /* 0x000fe2000001000b */
[----:B------:R-:W-:Y:S01]  /*4e70*/  @!P1 MOV R20, R14 ;  /* 0x0000000e00149202 */ /* 0x000fe20000000f00 */
[----:B------:R-:W-:Y:S01]  /*4e80*/  @!P1 IMAD.MOV.U32 R22, RZ, RZ, R16 ;  /* 0x000000ffff169224 */ /* 0x000fe200078e0010 */
[----:B------:R-:W-:Y:S02]  /*4e90*/  @!P1 F2FP.PACK_AB R8, R9, R8 ;  /* 0x000000080908923e */ /* 0x000fe400000000ff */
[----:B------:R-:W-:Y:S02]  /*4ea0*/  @!P1 F2FP.PACK_AB R10, R11, R10 ;  /* 0x0000000a0b0a923e */ /* 0x000fe400000000ff */
[----:B------:R2:W-:Y:S01]  /*4eb0*/  ST.E.128 [R72.64], R20 ;  /* 0x0000001448007985 */ /* 0x0005e2000c101d12 */
[----:B------:R-:W-:Y:S02]  /*4ec0*/  @!P1 MOV R50, R8 ;  /* 0x0000000800329202 */ /* 0x000fe40000000f00 */
[----:B------:R-:W-:Y:S05]  /*4ed0*/  @!P1 MOV R51, R10 ;  /* 0x0000000a00339202 */ /* 0x000fea0000000f00 */
[----:B------:R2:W-:Y:S02]  /*4ee0*/  @!P0 ST.E.128 [R76.64], R48 ;  /* 0x000000304c008985 */ /* 0x0005e4000c101d12 */
.L_x_343:
[----:B------:R-:W-:Y:S05]  /*4ef0*/  BSYNC B0 ;  /* 0x0000000000007941 */ /* 0x000fea0003800000 */
.L_x_342:
[----:B--2---:R2:W4:Y:S01]  /*4f00*/  SHFL.IDX PT, R43, R86, 0x2, 0x181f ;  /* 0x00581f00562b7f89 */ /* 0x00452200000e0000 */
[----:B------:R-:W-:Y:S03]  /*4f10*/  ISETP.GE.OR P0, PT, R141, R74, P5 ;  /* 0x0000004a8d00720c */ /* 0x000fe60002f06670 */
[----:B---3--:R2:W3:Y:S10]  /*4f20*/  SHFL.IDX PT, R42, R87, 0x2, 0x181f ;  /* 0x00581f00572a7f89 */ /* 0x0084f400000e0000 */
[----:B------:R-:W-:-:S05]  /*4f30*/  @P0 BRA `(.L_x_337) ;  /* 0x00000aa000000947 */ /* 0x000fca0003800000 */
[----:B------:R-:W-:Y:S01]  /*4f40*/  SEL R3, R70, R69, !P2 ;  /* 0x0000004546037207 */ /* 0x000fe20005000000 */
[----:B------:R-:W1:Y:S01]  /*4f50*/  LDS.128 R20, [R124+0x8100] ;  /* 0x008100007c147984 */ /* 0x000e620000000c00 */
[----:B------:R-:W-:Y:S01]  /*4f60*/  @!P1 HADD2.F32 R5, -RZ, R39.H0_H0 ;  /* 0x20000027ff059230 */ /* 0x000fe20000004100 */
[----:B------:R-:W-:Y:S01]  /*4f70*/  @!P1 SHF.R.U64 R17, R60, 0x10, R61 ;  /* 0x000000103c119819 */ /* 0x000fe2000000123d */
[----:B------:R-:W-:Y:S01]  /*4f80*/  @!P1 HADD2.F32 R15, -RZ, R66.H0_H0 ;  /* 0x20000042ff0f9230 */ /* 0x000fe20000004100 */
[----:B------:R-:W-:Y:S01]  /*4f90*/  SHF.R.S32.HI R4, RZ, 0x1f, R3 ;  /* 0x0000001fff047819 */ /* 0x000fe20000011403 */
[----:B------:R-:W-:Y:S01]  /*4fa0*/  @!P1 HADD2.F32 R34, -RZ, R67.H0_H0 ;  /* 0x20000043ff229230 */ /* 0x000fe20000004100 */
[----:B---3--:R-:W-:Y:S01]  /*4fb0*/  LEA R54, P0, R92, R42, 0x1 ;  /* 0x0000002a5c367211 */ /* 0x008fe200078008ff */
[----:B------:R-:W-:Y:S01]  /*4fc0*/  @!P1 HADD2.F32 R17, -RZ, R17.H0_H0 ;  /* 0x20000011ff119230 */ /* 0x000fe20000004100 */
[----:B------:R-:W-:Y:S02]  /*4fd0*/  LEA.HI R3, R4, R3, RZ, 0x4 ;  /* 0x0000000304037211 */ /* 0x000fe400078f20ff */
[----:B----4-:R-:W-:Y:S02]  /*4fe0*/  LEA.HI.X R55, R92, R43, R107, 0x1, P0 ;  /* 0x0000002b5c377211 */ /* 0x010fe400000f0c6b */
[----:B------:R-:W-:Y:S02]  /*4ff0*/  LEA.HI.SX32 R3, R3, R68, 0x1c ;  /* 0x0000004403037211 */ /* 0x000fe400078fe2ff */
[----:B-----5:R-:W-:Y:S02]  /*5000*/  @!P1 SHF.R.U32.HI R9, RZ, 0x10, R29 ;  /* 0x00000010ff099819 */ /* 0x020fe4000001161d */
[----:B------:R-:W-:Y:S02]  /*5010*/  SHF.R.S32.HI R4, RZ, 0x1f, R3 ;  /* 0x0000001fff047819 */ /* 0x000fe40000011403 */
[----:B------:R-:W-:Y:S02]  /*5020*/  SHF.L.U32 R48, R3, 0x3, RZ ;  /* 0x0000000303307819 */ /* 0x000fe400000006ff */
[----:B------:R-:W-:Y:S02]  /*5030*/  LEA.HI R4, R4, R3, RZ, 0x3 ;  /* 0x0000000304047211 */ /* 0x000fe400078f18ff */
[----:B------:R-:W-:Y:S02]  /*5040*/  @!P1 SHF.R.U64 R14, R30, 0x10, R31 ;  /* 0x000000101e0e9819 */ /* 0x000fe4000000121f */
[----:B------:R-:W-:Y:S02]  /*5050*/  SHF.R.S32.HI R3, RZ, 0x3, R4 ;  /* 0x00000003ff037819 */ /* 0x000fe40000011404 */
[----:B------:R-:W-:Y:S01]  /*5060*/  LOP3.LUT R4, R111, 0x38, R48, 0xf8, !PT ;  /* 0x000000386f047812 */ /* 0x000fe200078ef830 */
[----:B------:R-:W-:Y:S01]  /*5070*/  @!P1 HADD2.F32 R14, -RZ, R14.H0_H0 ;  /* 0x2000000eff0e9230 */ /* 0x000fe20000004100 */
[----:B------:R-:W-:Y:S01]  /*5080*/  @!P1 SHF.R.U32.HI R24, RZ, 0x10, R61 ;  /* 0x00000010ff189819 */ /* 0x000fe2000001163d */
[----:B------:R-:W-:Y:S01]  /*5090*/  IMAD R3, R3, 0x1800, R13 ;  /* 0x0000180003037824 */ /* 0x000fe200078e020d */
[----:B------:R-:W-:Y:S02]  /*50a0*/  LOP3.LUT R4, R4, R146, RZ, 0x3c, !PT ;  /* 0x0000009204047212 */ /* 0x000fe400078e3cff */
[--C-:B------:R-:W-:Y:S01]  /*50b0*/  @!P1 SHF.R.U32.HI R38, RZ, 0x10, R63.reuse ;  /* 0x00000010ff269819 */ /* 0x100fe2000001163f */
[----:B------:R-:W-:Y:S01]  /*50c0*/  @!P1 HADD2.F32 R24, -RZ, R24.H0_H0 ;  /* 0x20000018ff189230 */ /* 0x000fe20000004100 */
[----:B------:R-:W-:Y:S01]  /*50d0*/  @!P1 SHF.R.U64 R30, R62, 0x10, R63 ;  /* 0x000000103e1e9819 */ /* 0x000fe2000000123f */
[----:B------:R-:W-:Y:S01]  /*50e0*/  IMAD.IADD R3, R3, 0x1, R4 ;  /* 0x0000000103037824 */ /* 0x000fe200078e0204 */
[----:B------:R-:W-:Y:S01]  /*50f0*/  @!P1 SHF.R.U64 R4, R28, 0x10, R29 ;  /* 0x000000101c049819 */ /* 0x000fe2000000121d */
[----:B------:R-:W-:Y:S01]  /*5100*/  @!P1 HADD2.F32 R38, -RZ, R38.H0_H0 ;  /* 0x20000026ff269230 */ /* 0x000fe20000004100 */
[----:B------:R-:W-:Y:S01]  /*5110*/  @!P1 SHF.R.U32.HI R11, RZ, 0x10, R31 ;  /* 0x00000010ff0b9819 */ /* 0x000fe2000001161f */
[----:B------:R-:W-:Y:S01]  /*5120*/  @!P1 HADD2.F32 R28, -RZ, R67.H1_H1 ;  /* 0x30000043ff1c9230 */ /* 0x000fe20000004100 */
[----:B------:R-:W-:Y:S01]  /*5130*/  SHF.L.U32 R3, R3, 0x1, RZ ;  /* 0x0000000103037819 */ /* 0x000fe200000006ff */
[----:B------:R-:W-:Y:S01]  /*5140*/  @!P1 HADD2.F32 R4, -RZ, R4.H0_H0 ;  /* 0x20000004ff049230 */ /* 0x000fe20000004100 */
[----:B------:R-:W-:Y:S01]  /*5150*/  ISETP.GE.AND P0, PT, R48, c[0x0][0x1d4], PT ;  /* 0x0000750030007a0c */ /* 0x000fe20003f06270 */
[----:B------:R-:W-:Y:S02]  /*5160*/  @!P1 HADD2.F32 R30, -RZ, R30.H0_H0 ;  /* 0x2000001eff1e9230 */ /* 0x000fe40000004100 */
[----:B------:R1:W3:Y:S01]  /*5170*/  LDS.128 R44, [R3+0x8100] ;  /* 0x00810000032c7984 */ /* 0x0002e20000000c00 */
[----:B------:R-:W-:Y:S01]  /*5180*/  @!P1 HADD2.F32 R11, -RZ, R11.H0_H0 ;  /* 0x2000000bff0b9230 */ /* 0x000fe20000004100 */
[----:B-1----:R-:W-:Y:S05]  /*5190*/  @!P1 IMAD.MOV.U32 R3, RZ, RZ, R20 ;  /* 0x000000ffff039224 */ /* 0x002fea00078e0014 */
[--C-:B------:R-:W-:Y:S01]  /*51a0*/  @!P1 HADD2.F32 R8, -RZ, R3.reuse.H0_H0 ;  /* 0x20000003ff089230 */ /* 0x100fe20000004100 */
[----:B---3--:R-:W-:Y:S05]  /*51b0*/  @!P1 MOV R6, R44 ;  /* 0x0000002c00069202 */ /* 0x008fea0000000f00 */
        /* <DEDUP_REMOVED lines=8> */
[----:B------:R-:W-:Y:S01]  /*5240*/  @!P1 HADD2.F32 R8, -RZ, R9.H0_H0 ;  /* 0x20000009ff089230 */ /* 0x000fe20000004100 */
[----:B------:R-:W-:Y:S01]  /*5250*/  @!P1 IMAD.MOV.U32 R15, RZ, RZ, R45 ;  /* 0x000000ffff0f9224 */ /* 0x000fe200078e002d */
[----:B------:R-:W-:Y:S01]  /*5260*/  @!P1 HADD2.F32 R18, -RZ, R66.H1_H1 ;  /* 0x30000042ff129230 */ /* 0x000fe20000004100 */
[C---:B------:R-:W-:Y:S02]  /*5270*/  @!P1 FMUL.FTZ R4, R6.reuse, R4 ;  /* 0x0000000406049220 */ /* 0x040fe40000410000 */
[----:B------:R-:W-:Y:S01]  /*5280*/  @!P1 FFMA.FTZ R53, R6, R17, -R5 ;  /* 0x0000001106359223 */ /* 0x000fe20000010805 */
[----:B------:R-:W-:Y:S01]  /*5290*/  @!P1 MOV R6, R21 ;  /* 0x0000001500069202 */ /* 0x000fe20000000f00 */
[----:B------:R-:W-:Y:S01]  /*52a0*/  @!P1 FFMA.FTZ R4, R16, R17, R4 ;  /* 0x0000001110049223 */ /* 0x000fe20000010004 */
[----:B------:R-:W-:Y:S02]  /*52b0*/  @!P1 HADD2.F32 R17, -RZ, R15.H0_H0 ;  /* 0x2000000fff119230 */ /* 0x000fe40000004100 */
[----:B------:R-:W-:Y:S02]  /*52c0*/  @!P1 HADD2.F32 R5, -RZ, R39.H1_H1 ;  /* 0x30000027ff059230 */ /* 0x000fe40000004100 */
[--C-:B------:R-:W-:Y:S01]  /*52d0*/  @!P1 HADD2.F32 R10, -RZ, R6.reuse.H0_H0 ;  /* 0x20000006ff0a9230 */ /* 0x100fe20000004100 */
[----:B------:R-:W-:Y:S01]  /*52e0*/  @!P1 F2FP.PACK_AB R3, R4, R3 ;  /* 0x000000030403923e */ /* 0x000fe200000000ff */
[----:B------:R-:W-:Y:S01]  /*52f0*/  @!P1 HADD2.F32 R19, -RZ, R15.H1_H1 ;  /* 0x3000000fff139230 */ /* 0x000fe20000004100 */
[----:B------:R-:W-:Y:S01]  /*5300*/  @!P1 IMAD.MOV.U32 R15, RZ, RZ, R47 ;  /* 0x000000ffff0f9224 */ /* 0x000fe200078e002f */
[----:B------:R-:W-:Y:S01]  /*5310*/  @!P1 HADD2.F32 R9, -RZ, R6.H1_H1 ;  /* 0x30000006ff099230 */ /* 0x000fe20000004100 */
[----:B------:R-:W-:Y:S01]  /*5320*/  @!P1 FMUL.FTZ R6, R17, R5 ;  /* 0x0000000511069220 */ /* 0x000fe20000410000 */
[----:B------:R-:W-:Y:S01]  /*5330*/  @!P1 MOV R44, R3 ;  /* 0x00000003002c9202 */ /* 0x000fe20000000f00 */
[----:B------:R-:W-:Y:S01]  /*5340*/  @!P1 FMUL.FTZ R16, R19, R8 ;  /* 0x0000000813109220 */ /* 0x000fe20000410000 */
[--C-:B------:R-:W-:Y:S01]  /*5350*/  @!P1 HADD2.F32 R31, -RZ, R15.reuse.H0_H0 ;  /* 0x2000000fff1f9230 */ /* 0x100fe20000004100 */
[C---:B------:R-:W-:Y:S01]  /*5360*/  @!P1 FFMA.FTZ R52, R10.reuse, R18, -R6 ;  /* 0x000000120a349223 */ /* 0x040fe20000010806 */
[----:B------:R-:W-:Y:S01]  /*5370*/  @!P1 HADD2.F32 R36, -RZ, R15.H1_H1 ;  /* 0x3000000fff249230 */ /* 0x000fe20000004100 */
[C---:B------:R-:W-:Y:S01]  /*5380*/  @!P1 FMUL.FTZ R6, R9.reuse, R8 ;  /* 0x0000000809069220 */ /* 0x040fe20000410000 */
[----:B------:R-:W-:Y:S01]  /*5390*/  @!P1 MOV R8, R23 ;  /* 0x0000001700089202 */ /* 0x000fe20000000f00 */
[----:B------:R-:W-:Y:S01]  /*53a0*/  @!P1 FMUL.FTZ R5, R10, R5 ;  /* 0x000000050a059220 */ /* 0x000fe20000410000 */
[----:B------:R-:W-:Y:S01]  /*53b0*/  @!P1 HADD2.F32 R10, -RZ, R40.H0_H0 ;  /* 0x20000028ff0a9230 */ /* 0x000fe20000004100 */
[----:B------:R-:W-:Y:S02]  /*53c0*/  @!P1 FFMA.FTZ R51, R9, R24, -R16 ;  /* 0x0000001809339223 */ /* 0x000fe40000010810 */
[----:B------:R-:W-:Y:S01]  /*53d0*/  @!P1 FMUL.FTZ R16, R36, R11 ;  /* 0x0000000b24109220 */ /* 0x000fe20000410000 */
[--C-:B------:R-:W-:Y:S01]  /*53e0*/  @!P1 HADD2.F32 R9, -RZ, R8.reuse.H0_H0 ;  /* 0x20000008ff099230 */ /* 0x100fe20000004100 */
[----:B------:R-:W-:Y:S01]  /*53f0*/  @!P1 FMUL.FTZ R15, R31, R10 ;  /* 0x0000000a1f0f9220 */ /* 0x000fe20000410000 */
[----:B------:R-:W-:Y:S01]  /*5400*/  @!P1 HADD2.F32 R8, -RZ, R8.H1_H1 ;  /* 0x30000008ff089230 */ /* 0x000fe20000004100 */
[----:B------:R-:W-:Y:S01]  /*5410*/  @!P1 FFMA.FTZ R5, R17, R18, R5 ;  /* 0x0000001211059223 */ /* 0x000fe20000010005 */
[----:B------:R-:W-:Y:S01]  /*5420*/  @!P1 F2FP.PACK_AB R17, R51, R52 ;  /* 0x000000343311923e */ /* 0x000fe200000000ff */
[C---:B------:R-:W-:Y:S01]  /*5430*/  @!P1 FFMA.FTZ R50, R9.reuse, R34, -R15 ;  /* 0x0000002209329223 */ /* 0x040fe2000001080f */
[----:B------:R-:W-:Y:S01]  /*5440*/  @!P1 MOV R15, R46 ;  /* 0x0000002e000f9202 */ /* 0x000fe20000000f00 */
[----:B------:R-:W-:Y:S01]  /*5450*/  @!P1 FMUL.FTZ R10, R9, R10 ;  /* 0x0000000a090a9220 */ /* 0x000fe20000410000 */
[----:B------:R-:W-:Y:S01]  /*5460*/  @!P1 MOV R21, R17 ;  /* 0x0000001100159202 */ /* 0x000fe20000000f00 */
[----:B------:R-:W-:Y:S02]  /*5470*/  @!P1 IMAD.MOV.U32 R9, RZ, RZ, R22 ;  /* 0x000000ffff099224 */ /* 0x000fe400078e0016 */
[C---:B------:R-:W-:Y:S01]  /*5480*/  @!P1 FMUL.FTZ R11, R8.reuse, R11 ;  /* 0x0000000b080b9220 */ /* 0x040fe20000410000 */
[--C-:B------:R-:W-:Y:S01]  /*5490*/  @!P1 HADD2.F32 R25, -RZ, R15.reuse.H0_H0 ;  /* 0x2000000fff199230 */ /* 0x100fe20000004100 */
[----:B------:R-:W-:Y:S01]  /*54a0*/  @!P1 FFMA.FTZ R49, R8, R38, -R16 ;  /* 0x0000002608319223 */ /* 0x000fe20000010810 */
[----:B------:R-:W-:Y:S01]  /*54b0*/  @!P1 HADD2.F32 R8, -RZ, R40.H1_H1 ;  /* 0x30000028ff089230 */ /* 0x000fe20000004100 */
[----:B------:R-:W-:Y:S01]  /*54c0*/  @!P1 FFMA.FTZ R6, R19, R24, R6 ;  /* 0x0000001813069223 */ /* 0x000fe20000010006 */
[----:B------:R-:W-:Y:S02]  /*54d0*/  @!P1 HADD2.F32 R29, -RZ, R15.H1_H1 ;  /* 0x3000000fff1d9230 */ /* 0x000fe40000004100 */
[--C-:B------:R-:W-:Y:S02]  /*54e0*/  @!P1 HADD2.F32 R16, -RZ, R9.reuse.H0_H0 ;  /* 0x20000009ff109230 */ /* 0x100fe40000004100 */
[----:B------:R-:W-:Y:S01]  /*54f0*/  @!P1 HADD2.F32 R15, -RZ, R9.H1_H1 ;  /* 0x30000009ff0f9230 */ /* 0x000fe20000004100 */
[----:B------:R-:W-:Y:S01]  /*5500*/  @!P1 FMUL.FTZ R9, R25, R8 ;  /* 0x0000000819099220 */ /* 0x000fe20000410000 */
[----:B------:R-:W-:Y:S01]  /*5510*/  @!P1 F2FP.PACK_AB R5, R6, R5 ;  /* 0x000000050605923e */ /* 0x000fe200000000ff */
[----:B------:R-:W-:Y:S02]  /*5520*/  @!P1 FMUL.FTZ R39, R29, R14 ;  /* 0x0000000e1d279220 */ /* 0x000fe40000410000 */
[C---:B------:R-:W-:Y:S02]  /*5530*/  @!P1 FFMA.FTZ R40, R16.reuse, R28, -R9 ;  /* 0x0000001c10289223 */ /* 0x040fe40000010809 */
[C---:B------:R-:W-:Y:S02]  /*5540*/  @!P1 FFMA.FTZ R39, R15.reuse, R30, -R39 ;  /* 0x0000001e0f279223 */ /* 0x040fe40000010827 */
[----:B------:R-:W-:Y:S01]  /*5550*/  @!P1 FMUL.FTZ R9, R15, R14 ;  /* 0x0000000e0f099220 */ /* 0x000fe20000410000 */
[----:B------:R-:W-:Y:S01]  /*5560*/  @!P1 F2FP.PACK_AB R15, R49, R50 ;  /* 0x00000032310f923e */ /* 0x000fe200000000ff */
[----:B------:R-:W-:Y:S01]  /*5570*/  @!P1 FMUL.FTZ R8, R16, R8 ;  /* 0x0000000810089220 */ /* 0x000fe20000410000 */
[----:B------:R-:W-:Y:S01]  /*5580*/  @!P1 F2FP.PACK_AB R14, R39, R40 ;  /* 0x00000028270e923e */ /* 0x000fe200000000ff */
[----:B------:R-:W-:Y:S01]  /*5590*/  @!P1 IMAD.MOV.U32 R45, RZ, RZ, R5 ;  /* 0x000000ffff2d9224 */ /* 0x000fe200078e0005 */
[----:B------:R-:W-:Y:S01]  /*55a0*/  @!P1 F2FP.PACK_AB R16, R53, R56 ;  /* 0x000000383510923e */ /* 0x000fe200000000ff */
[----:B------:R-:W-:Y:S01]  /*55b0*/  @!P1 FFMA.FTZ R8, R25, R28, R8 ;  /* 0x0000001c19089223 */ /* 0x000fe20000010008 */
[----:B------:R-:W-:Y:S01]  /*55c0*/  @!P1 MOV R23, R15 ;  /* 0x0000000f00179202 */ /* 0x000fe20000000f00 */
[----:B------:R-:W-:Y:S01]  /*55d0*/  @!P1 IMAD.MOV.U32 R22, RZ, RZ, R14 ;  /* 0x000000ffff169224 */ /* 0x000fe200078e000e */
[----:B------:R-:W-:Y:S01]  /*55e0*/  @!P1 MOV R20, R16 ;  /* 0x0000001000149202 */ /* 0x000fe20000000f00 */
[----:B------:R-:W-:Y:S02]  /*55f0*/  @!P1 FFMA.FTZ R9, R29, R30, R9 ;  /* 0x0000001e1d099223 */ /* 0x000fe40000010009 */
[----:B------:R-:W-:Y:S02]  /*5600*/  @!P1 FFMA.FTZ R10, R31, R34, R10 ;  /* 0x000000221f0a9223 */ /* 0x000fe4000001000a */
[----:B------:R1:W-:Y:S01]  /*5610*/  ST.E.128 [R54.64], R20 ;  /* 0x0000001436007985 */ /* 0x0003e2000c101d12 */
[----:B------:R-:W-:Y:S01]  /*5620*/  @!P1 F2FP.PACK_AB R8, R9, R8 ;  /* 0x000000080908923e */ /* 0x000fe200000000ff */
[----:B------:R-:W-:Y:S03]  /*5630*/  @!P1 FFMA.FTZ R11, R36, R38, R11 ;  /* 0x00000026240b9223 */ /* 0x000fe6000001000b */
        /* <DEDUP_REMOVED lines=8> */
.L_x_321:
[----:B------:R1:W2:Y:S01]  /*56c0*/  SHFL.IDX PT, R5, R86, RZ, 0x181f ;  /* 0x00181fff56057589 */ /* 0x0002a200000e0000 */
[----:B------:R-:W-:Y:S01]  /*56d0*/  IMAD R3, R41, -0x60, R2 ;  /* 0xffffffa029037824 */ /* 0x000fe200078e0202 */
[----:B------:R-:W-:Y:S02]  /*56e0*/  BSSY B0, `(.L_x_344) ;  /* 0x0000011000007945 */ /* 0x000fe40003800000 */
[----:B------:R1:W3:Y:S02]  /*56f0*/  SHFL.IDX PT, R4, R87, RZ, 0x181f ;  /* 0x00181fff57047589 */ /* 0x0002e400000e0000 */
[----:B------:R-:W-:Y:S04]  /*5700*/  IMNMX R3, R3, 0x60, PT ;  /* 0x0000006003037817 */ /* 0x000fe80003800200 */
[----:B------:R-:W-:Y:S04]  /*5710*/  IADD3 R6, -R37, R3, RZ ;  /* 0x0000000325067210 */ /* 0x000fe80007ffe1ff */
[----:B------:R-:W-:Y:S11]  /*5720*/  ISETP.GE.AND P0, PT, R6, 0x1, PT ;  /* 0x000000010600780c */ /* 0x000ff60003f06270 */
[----:B------:R-:W-:Y:S02]  /*5730*/  @!UPT UIADD3 URZ, URZ, URZ, URZ ;  /* 0x0000003f3f3ff290 */ /* 0x000fe4000fffe03f */
[----:B------:R-:W-:-:S05]  /*5740*/  @!P0 BRA `(.L_x_345) ;  /* 0x000000a000008947 */ /* 0x000fca0003800000 */
[----:B-12---:R-:W1:Y:S01]  /*5750*/  @!P5 LDS.128 R16, [R71+0x8100] ;  /* 0x008100004710d984 */ /* 0x006e620000000c00 */
[CC--:B---3--:R-:W-:Y:S04]  /*5760*/  @!P5 LEA R8, P0, R26.reuse, R4.reuse, 0x1 ;  /* 0x000000041a08d211 */ /* 0x0c8fe800078008ff */
        /* <DEDUP_REMOVED lines=8> */
.L_x_345:
[----:B-12---:R-:W-:Y:S05]  /*57f0*/  BSYNC B0 ;  /* 0x0000000000007941 */ /* 0x006fea0003800000 */
.L_x_344:
[----:B------:R1:W2:Y:S01]  /*5800*/  SHFL.IDX PT, R3, R86, 0x1, 0x181f ;  /* 0x00381f0056037f89 */ /* 0x0002a200000e0000 */
[----:B------:R-:W-:Y:S01]  /*5810*/  ISETP.GE.AND P0, PT, R6, 0x21, PT ;  /* 0x000000210600780c */ /* 0x000fe20003f06270 */
[----:B------:R-:W-:Y:S02]  /*5820*/  BSSY B0, `(.L_x_346) ;  /* 0x000000d000007945 */ /* 0x000fe40003800000 */
[----:B---3--:R1:W3:Y:S10]  /*5830*/  SHFL.IDX PT, R4, R87, 0x1, 0x181f ;  /* 0x00381f0057047f89 */ /* 0x0082f400000e0000 */
        /* <DEDUP_REMOVED lines=11> */
.L_x_347:
[----:B------:R-:W-:Y:S05]  /*58f0*/  BSYNC B0 ;  /* 0x0000000000007941 */ /* 0x000fea0003800000 */
.L_x_346:
[----:B--2---:R2:W4:Y:S01]  /*5900*/  SHFL.IDX PT, R3, R86, 0x2, 0x181f ;  /* 0x00581f0056037f89 */ /* 0x00452200000e0000 */
[----:B------:R-:W-:Y:S03]  /*5910*/  ISETP.GE.AND P0, PT, R6, 0x41, PT ;  /* 0x000000410600780c */ /* 0x000fe60003f06270 */
        /* <DEDUP_REMOVED lines=12> */
.L_x_337:
[----:B------:R-:W-:Y:S05]  /*59e0*/  BSYNC B2 ;  /* 0x0000000000027941 */ /* 0x000fea0003800000 */
.L_x_320:
[----:B------:R-:W-:Y:S01]  /*59f0*/  IMAD R17, R41, -0x60, RZ ;  /* 0xffffffa029117824 */ /* 0x000fe200078e02ff */
[----:B------:R-:W-:Y:S01]  /*5a00*/  ISETP.NE.AND P6, PT, R133, RZ, PT ;  /* 0x000000ff8500720c */ /* 0x000fe20003fc5270 */
[----:B--23-5:R-:W-:Y:S01]  /*5a10*/  IMAD.WIDE R8, R41, 0x60, R112 ;  /* 0x0000006029087825 */ /* 0x02cfe200078e0270 */
[----:B------:R-:W-:Y:S03]  /*5a20*/  BSSY B0, `(.L_x_348) ;  /* 0x000004a000007945 */ /* 0x000fe60003800000 */
[----:B----4-:R-:W-:Y:S02]  /*5a30*/  IMAD.IADD R3, R122, 0x1, R17 ;  /* 0x000000017a037824 */ /* 0x010fe400078e0211 */
[----:B------:R-:W-:Y:S02]  /*5a40*/  IMAD R4, R93, c[0x0][0x208], RZ ;  /* 0x000082005d047a24 */ /* 0x000fe400078e02ff */
[----:B------:R-:W-:Y:S01]  /*5a50*/  IMAD R10, R104, c[0x0][0x218], RZ ;  /* 0x00008600680a7a24 */ /* 0x000fe200078e02ff */
[----:B------:R-:W-:Y:S01]  /*5a60*/  ISETP.GE.AND P1, PT, R3, 0x21, PT ;  /* 0x000000210300780c */ /* 0x000fe20003f26270 */
[C---:B------:R-:W-:Y:S02]  /*5a70*/  IMAD R6, R91.reuse, c[0x0][0x20c], R4 ;  /* 0x000083005b067a24 */ /* 0x040fe400078e0204 */
[----:B------:R-:W-:Y:S04]  /*5a80*/  IMAD.WIDE.U32 R4, R91, c[0x0][0x208], RZ ;  /* 0x000082005b047a25 */ /* 0x000fe800078e00ff */
[----:B------:R-:W-:Y:S01]  /*5a90*/  IMAD R10, R90, c[0x0][0x21c], R10 ;  /* 0x000087005a0a7a24 */ /* 0x000fe200078e020a */
[----:B------:R-:W-:Y:S05]  /*5aa0*/  IADD3 R5, R5, R6, RZ ;  /* 0x0000000605057210 */ /* 0x000fea0007ffe0ff */
[----:B------:R-:W-:Y:S01]  /*5ab0*/  @P1 IADD3 R11, P0, R8, 0x20, RZ ;  /* 0x00000020080b1810 */ /* 0x000fe20007f1e0ff */
[----:B------:R-:W-:Y:S03]  /*5ac0*/  IMAD.WIDE.U32 R4, R90, c[0x0][0x218], R4 ;  /* 0x000086005a047a25 */ /* 0x000fe600078e0004 */
[----:B------:R-:W-:Y:S02]  /*5ad0*/  @P1 IADD3.X R18, RZ, R9, RZ, P0, !PT ;  /* 0x00000009ff121210 */ /* 0x000fe400007fe4ff */
[C---:B------:R-:W-:Y:S11]  /*5ae0*/  ISETP.GE.AND P0, PT, R3.reuse, 0x41, PT ;  /* 0x000000410300780c */ /* 0x040ff60003f06270 */
[----:B------:R-:W-:Y:S02]  /*5af0*/  @!UPT UIADD3 URZ, URZ, URZ, URZ ;  /* 0x0000003f3f3ff290 */ /* 0x000fe4000fffe03f */
[----:B------:R-:W-:Y:S05]  /*5b00*/  @P0 IADD3 R16, P3, R8, 0x40, RZ ;  /* 0x0000004008100810 */ /* 0x000fea0007f7e0ff */
[----:B------:R-:W-:Y:S01]  /*5b10*/  @P0 IMAD.X R19, RZ, RZ, R9, P3 ;  /* 0x000000ffff130224 */ /* 0x000fe200018e0609 */
[----:B------:R-:W-:Y:S04]  /*5b20*/  IADD3 R6, P3, R152, R4, RZ ;  /* 0x0000000498067210 */ /* 0x000fe80007f7e0ff */
[----:B------:R-:W-:Y:S02]  /*5b30*/  IADD3.X R10, R130, R5, R10, P3, !PT ;  /* 0x00000005820a7210 */ /* 0x000fe40001ffe40a */
[----:B------:R-:W-:Y:S11]  /*5b40*/  ISETP.GE.AND P3, PT, R3, 0x1, PT ;  /* 0x000000010300780c */ /* 0x000ff60003f66270 */
[----:B------:R-:W-:Y:S02]  /*5b50*/  @!UPT UIADD3 URZ, URZ, URZ, URZ ;  /* 0x0000003f3f3ff290 */ /* 0x000fe4000fffe03f */
[----:B------:R-:W-:Y:S01]  /*5b60*/  @P3 MOV R5, R105 ;  /* 0x0000006900053202 */ /* 0x000fe20000000f00 */
[----:B------:R-:W-:Y:S02]  /*5b70*/  @P3 IMAD R3, R9, c[0x0][0x258], RZ ;  /* 0x0000960009033a24 */ /* 0x000fe400078e02ff */
[----:B------:R-:W-:Y:S04]  /*5b80*/  @P3 IMAD.MOV.U32 R4, RZ, RZ, R94 ;  /* 0x000000ffff043224 */ /* 0x000fe800078e005e */
[C---:B------:R-:W-:Y:S04]  /*5b90*/  @P3 IMAD.WIDE.U32 R4, R8.reuse, c[0x0][0x258], R4 ;  /* 0x0000960008043a25 */ /* 0x040fe800078e0004 */
[----:B------:R-:W-:Y:S01]  /*5ba0*/  @P3 IMAD R8, R8, c[0x0][0x25c], R3 ;  /* 0x0000970008083a24 */ /* 0x000fe200078e0203 */
[----:B------:R-:W-:Y:S01]  /*5bb0*/  @P3 LEA R14, P4, R4, c[0x0][0x250], 0x1 ;  /* 0x00009400040e3a11 */ /* 0x000fe200078808ff */
[----:B------:R-:W-:Y:S02]  /*5bc0*/  @P1 IMAD R3, R18, c[0x0][0x258], RZ ;  /* 0x0000960012031a24 */ /* 0x000fe400078e02ff */
[----:B------:R-:W-:Y:S02]  /*5bd0*/  @P3 IMAD.IADD R8, R5, 0x1, R8 ;  /* 0x0000000105083824 */ /* 0x000fe400078e0208 */
[----:B------:R-:W-:Y:S02]  /*5be0*/  @P1 IMAD.MOV.U32 R5, RZ, RZ, R105 ;  /* 0x000000ffff051224 */ /* 0x000fe400078e0069 */
[C---:B------:R-:W-:Y:S01]  /*5bf0*/  @P1 IMAD R3, R11.reuse, c[0x0][0x25c], R3 ;  /* 0x000097000b031a24 */ /* 0x040fe200078e0203 */
[----:B------:R-:W-:Y:S02]  /*5c00*/  @P3 LEA.HI.X R15, R4, c[0x0][0x254], R8, 0x1, P4 ;  /* 0x00009500040f3a11 */ /* 0x000fe400020f0c08 */
[----:B------:R-:W-:Y:S02]  /*5c10*/  @P1 MOV R4, R94 ;  /* 0x0000005e00041202 */ /* 0x000fe40000000f00 */
[C---:B-1----:R-:W-:Y:S03]  /*5c20*/  LEA R21, P4, R6.reuse, c[0x0][0x1f8], 0x1 ;  /* 0x00007e0006157a11 */ /* 0x042fe600078808ff */
[----:B------:R-:W-:Y:S01]  /*5c30*/  @P1 IMAD.WIDE.U32 R4, R11, c[0x0][0x258], R4 ;  /* 0x000096000b041a25 */ /* 0x000fe200078e0004 */
[----:B------:R-:W-:Y:S04]  /*5c40*/  LEA.HI.X R20, R6, c[0x0][0x1fc], R10, 0x1, P4 ;  /* 0x00007f0006147a11 */ /* 0x000fe800020f0c0a */
[C---:B------:R-:W-:Y:S02]  /*5c50*/  @P1 LEA R10, P4, R4.reuse, c[0x0][0x250], 0x1 ;  /* 0x00009400040a1a11 */ /* 0x040fe400078808ff */
[----:B------:R-:W-:Y:S02]  /*5c60*/  @P1 IADD3 R3, R5, R3, RZ ;  /* 0x0000000305031210 */ /* 0x000fe40007ffe0ff */
[----:B------:R-:W-:Y:S02]  /*5c70*/  @P0 MOV R5, R105 ;  /* 0x0000006900050202 */ /* 0x000fe40000000f00 */
[----:B------:R-:W-:Y:S01]  /*5c80*/  @P1 LEA.HI.X R11, R4, c[0x0][0x254], R3, 0x1, P4 ;  /* 0x00009500040b1a11 */ /* 0x000fe200020f0c03 */
[----:B------:R-:W-:Y:S02]  /*5c90*/  @P0 IMAD.MOV.U32 R4, RZ, RZ, R94 ;  /* 0x000000ffff040224 */ /* 0x000fe400078e005e */
[----:B------:R-:W-:Y:S02]  /*5ca0*/  @P0 IMAD R3, R19, c[0x0][0x258], RZ ;  /* 0x0000960013030a24 */ /* 0x000fe400078e02ff */
[C---:B------:R-:W-:Y:S04]  /*5cb0*/  @P0 IMAD.WIDE.U32 R4, R16.reuse, c[0x0][0x258], R4 ;  /* 0x0000960010040a25 */ /* 0x040fe800078e0004 */
[----:B------:R-:W-:Y:S01]  /*5cc0*/  @P0 IMAD R3, R16, c[0x0][0x25c], R3 ;  /* 0x0000970010030a24 */ /* 0x000fe200078e0203 */
[C---:B------:R-:W-:Y:S03]  /*5cd0*/  @P0 LEA R8, P4, R4.reuse, c[0x0][0x250], 0x1 ;  /* 0x0000940004080a11 */ /* 0x040fe600078808ff */
[----:B------:R-:W-:Y:S01]  /*5ce0*/  @P0 IMAD.IADD R3, R5, 0x1, R3 ;  /* 0x0000000105030824 */ /* 0x000fe200078e0203 */
[----:B------:R-:W-:Y:S04]  /*5cf0*/  IADD3 R5, R17, R2, RZ ;  /* 0x0000000211057210 */ /* 0x000fe80007ffe0ff */
[----:B------:R-:W-:Y:S02]  /*5d00*/  @P0 LEA.HI.X R9, R4, c[0x0][0x254], R3, 0x1, P4 ;  /* 0x0000950004090a11 */ /* 0x000fe400020f0c03 */
[----:B------:R1:W2:Y:S01]  /*5d10*/  SHFL.IDX PT, R4, R21, RZ, 0x181f ;  /* 0x00181fff15047589 */ /* 0x0002a200000e0000 */
[----:B------:R-:W-:Y:S02]  /*5d20*/  ISETP.NE.AND P4, PT, R134, RZ, PT ;  /* 0x000000ff8600720c */ /* 0x000fe40003f85270 */
[----:B------:R-:W-:Y:S02]  /*5d30*/  IMNMX R5, R5, 0x60, PT ;  /* 0x0000006005057817 */ /* 0x000fe40003800200 */
[----:B------:R1:W3:Y:S03]  /*5d40*/  SHFL.IDX PT, R3, R20, RZ, 0x181f ;  /* 0x00181fff14037589 */ /* 0x0002e600000e0000 */
[----:B------:R-:W-:Y:S06]  /*5d50*/  IMAD.IADD R6, R5, 0x1, -R37 ;  /* 0x0000000105067824 */ /* 0x000fec00078e0a25 */
[----:B------:R-:W-:Y:S01]  /*5d60*/  @!PT LDS RZ, [RZ] ;  /* 0x00000000fffff984 */ /* 0x000fe20000000800 */
[----:B------:R1:W-:Y:S05]  /*5d70*/  @P3 LDGSTS.E.BYPASS.LTC128B.128 [R71+0x100], [R14.64], !P4 ;  /* 0x001000000e473fae */ /* 0x0003ea000e101d52 */
[----:B------:R1:W-:Y:S05]  /*5d80*/  @P3 LDGSTS.E.BYPASS.LTC128B.128 [R71+0x3100], [R14.64+0x80], !P6 ;  /* 0x031000800e473fae */ /* 0x0003ea000f101d52 */
[----:B------:R1:W-:Y:S05]  /*5d90*/  @P1 LDGSTS.E.BYPASS.LTC128B.128 [R71+0x1100], [R10.64], !P4 ;  /* 0x011000000a471fae */ /* 0x0003ea000e101d52 */
[----:B------:R1:W-:Y:S05]  /*5da0*/  @P1 LDGSTS.E.BYPASS.LTC128B.128 [R71+0x4100], [R10.64+0x80], !P6 ;  /* 0x041000800a471fae */ /* 0x0003ea000f101d52 */
[----:B------:R1:W-:Y:S05]  /*5db0*/  @P0 LDGSTS.E.BYPASS.LTC128B.128 [R71+0x2100], [R8.64], !P4 ;  /* 0x0210000008470fae */ /* 0x0003ea000e101d52 */
[----:B------:R1:W-:Y:S01]  /*5dc0*/  @P0 LDGSTS.E.BYPASS.LTC128B.128 [R71+0x5100], [R8.64+0x80], !P6 ;  /* 0x0510008008470fae */ /* 0x0003e2000f101d52 */
[----:B------:R-:W-:Y:S04]  /*5dd0*/  ISETP.GE.AND P0, PT, R6, 0x1, PT ;  /* 0x000000010600780c */ /* 0x000fe80003f06270 */
[----:B------:R-:W0:Y:S01]  /*5de0*/  LDGDEPBAR ;  /* 0x00000000000079af */ /* 0x000e220000000000 */
[----:B------:R-:W-:Y:S04]  /*5df0*/  DEPBAR.LE SB0, 0x0 ;  /* 0x000080000000791a */ /* 0x000fe80000000000 */
[----:B------:R-:W-:Y:S06]  /*5e00*/  BAR.SYNC.DEFER_BLOCKING 0x0 ;  /* 0x0000000000007b1d */ /* 0x000fec0000010000 */
        /* <DEDUP_REMOVED lines=11> */
.L_x_349:
[----:B-123--:R-:W-:Y:S05]  /*5ec0*/  BSYNC B0 ;  /* 0x0000000000007941 */ /* 0x00efea0003800000 */
.L_x_348:
        /* <DEDUP_REMOVED lines=15> */
.L_x_351:
[----:B------:R-:W-:Y:S05]  /*5fc0*/  BSYNC B0 ;  /* 0x0000000000007941 */ /* 0x000fea0003800000 */
.L_x_350:
        /* <DEDUP_REMOVED lines=15> */
.L_x_353:
[----:B------:R-:W-:Y:S05]  /*60c0*/  BSYNC B0 ;  /* 0x0000000000007941 */ /* 0x000fea0003800000 */
.L_x_352:
[C---:B------:R-:W-:Y:S02]  /*60d0*/  ISETP.GT.AND P0, PT, R41.reuse, R123, PT ;  /* 0x0000007b2900720c */ /* 0x040fe40003f04270 */
[----:B------:R-:W-:Y:S11]  /*60e0*/  IADD3 R41, R41, -0x1, RZ ;  /* 0xffffffff29297810 */ /* 0x000ff60007ffe0ff */
[----:B---3--:R-:W-:Y:S01]  /*60f0*/  @P0 SHF.R.S32.HI R4, RZ, 0x1f, R41 ;  /* 0x0000001fff040819 */ /* 0x008fe20000011429 */
[----:B----4-:R-:W-:Y:S02]  /*6100*/  @P0 IMAD R3, R145, R41, RZ ;  /* 0x0000002991030224 */ /* 0x010fe400078e02ff */
[----:B------:R-:W-:Y:S02]  /*6110*/  @P0 IMAD.MOV.U32 R8, RZ, RZ, R118 ;  /* 0x000000ffff080224 */ /* 0x000fe400078e0076 */
        /* <DEDUP_REMOVED lines=12> */
[-C--:B------:R-:W-:Y:S01]  /*61e0*/  @P0 IADD3 R8, P1, R4, R140.reuse, RZ ;  /* 0x0000008c04080210 */ /* 0x080fe20007f3e0ff */
        /* <DEDUP_REMOVED lines=8> */
[----:B------:R3:W-:Y:S04]  /*6270*/  @P0 LDGSTS.E.BYPASS.LTC128B.128 [R71+0xa100], [R14.64], !P4 ;  /* 0x0a1000000e470fae */ /* 0x0007e8000e101d52 */
[----:B------:R3:W-:Y:S04]  /*6280*/  @P0 LDGSTS.E.BYPASS.LTC128B.128 [R71+0xd100], [R10.64], !P6 ;  /* 0x0d1000000a470fae */ /* 0x0007e8000f101d52 */
[----:B------:R-:W0:Y:S01]  /*6290*/  LDGDEPBAR ;  /* 0x00000000000079af */ /* 0x000e220000000000 */
[----:B------:R-:W-:-:S05]  /*62a0*/  @P0 BRA `(.L_x_354) ;  /* 0xffffb72000000947 */ /* 0x000fca000383ffff */
[----:B------:R-:W-:Y:S06]  /*62b0*/  BAR.SYNC.DEFER_BLOCKING 0x0 ;  /* 0x0000000000007b1d */ /* 0x000fec0000010000 */
.L_x_319:
[----:B------:R-:W-:Y:S01]  /*62c0*/  IMAD.MOV.U32 R26, RZ, RZ, c[0x0][0x2c4] ;  /* 0x0000b100ff1a7624 */ /* 0x000fe200078e00ff */
[----:B------:R-:W-:Y:S01]  /*62d0*/  IADD3 R0, R218, 0x7f, RZ ;  /* 0x0000007fda007810 */ /* 0x000fe20007ffe0ff */
[----:B------:R-:W-:-:S03]  /*62e0*/  IMAD.MOV.U32 R171, RZ, RZ, c[0x0][0x32c] ;  /* 0x0000cb00ffab7624 */ /* 0x000fc600078e00ff */
[----:B------:R-:W-:Y:S02]  /*62f0*/  ISETP.NE.AND P3, PT, R26, 0x1, PT ;  /* 0x000000011a00780c */ /* 0x000fe40003f65270 */
[----:B------:R-:W-:-:S11]  /*6300*/  ISETP.GE.AND P1, PT, R171, 0x1, PT ;  /* 0x00000001ab00780c */ /* 0x000fd60003f26270 */
[----:B------:R-:W-:-:S05]  /*6310*/  @P3 IMAD.HI.U32 R2, R0, c[0x0][0x2c8], RZ ;  /* 0x0000b20000023a27 */ /* 0x000fca00078e00ff */
[----:B------:R-:W-:-:S05]  /*6320*/  @P3 SHF.R.U32.HI R0, RZ, c[0x0][0x2cc], R2 ;  /* 0x0000b300ff003a19 */ /* 0x000fca0000011602 */
[----:B------:R-:W-:-:S05]  /*6330*/  IMAD.IADD R0, R143, 0x1, R0 ;  /* 0x000000018f007824 */ /* 0x000fca00078e0200 */
[----:B------:R-:W-:Y:S01]  /*6340*/  IADD3 R3, R0, c[0x0][0x328], RZ ;  /* 0x0000ca0000037a10 */ /* 0x000fe20007ffe0ff */
[----:B------:R-:W-:Y:S05]  /*6350*/  @!P1 BRA `(.L_x_355) ;  /* 0x000000f000009947 */ /* 0x000fea0003800000 */
[C---:B------:R-:W-:Y:S01]  /*6360*/  ISETP.GT.AND P0, PT, R0.reuse, RZ, PT ;  /* 0x000000ff0000720c */ /* 0x040fe20003f04270 */
[----:B---3--:R-:W-:Y:S01]  /*6370*/  IMAD.MOV.U32 R4, RZ, RZ, c[0x0][0x32c] ;  /* 0x0000cb00ff047624 */ /* 0x008fe200078e00ff */
        /* <DEDUP_REMOVED lines=8> */
.L_x_356:
[----:B------:R-:W-:-:S13]  /*6400*/  ISETP.NE.AND P0, PT, R4, 0x1, PT ;  /* 0x000000010400780c */ /* 0x000fda0003f05270 */
[----:B------:R-:W-:-:S05]  /*6410*/  @P0 IMAD.HI.U32 R0, R2, c[0x0][0x330], RZ ;  /* 0x0000cc0002000a27 */ /* 0x000fca00078e00ff */
[----:B------:R-:W-:-:S05]  /*6420*/  @P0 SHF.R.U32.HI R2, RZ, c[0x0][0x334], R0 ;  /* 0x0000cd00ff020a19 */ /* 0x000fca0000011600 */
.L_x_357:
[----:B------:R-:W-:-:S05]  /*6430*/  IMAD R2, R2, R4, c[0x0][0x32c] ;  /* 0x0000cb0002027624 */ /* 0x000fca00078e0204 */
[----:B------:R-:W-:-:S03]  /*6440*/  IMNMX R3, R3, R2, PT ;  /* 0x0000000203037217 */ /* 0x000fc60003800200 */
.L_x_355:
[----:B------:R-:W4:Y:S01]  /*6450*/  LDL R198, [R1+0x2c] ;  /* 0x00002c0001c67983 */ /* 0x000f220000100800 */
[----:B------:R-:W-:Y:S01]  /*6460*/  IADD3 R3, R3, 0x5f, RZ ;  /* 0x0000005f03037810 */ /* 0x000fe20007ffe0ff */
[----:B------:R-:W-:-:S04]  /*6470*/  @P3 IMAD.HI.U32 R2, R218, c[0x0][0x2c8], RZ ;  /* 0x0000b200da023a27 */ /* 0x000fc800078e00ff */
[----:B------:R-:W-:-:S04]  /*6480*/  IMAD.HI R3, R3, 0x2aaaaaab, RZ ;  /* 0x2aaaaaab03037827 */ /* 0x000fc800078e02ff */
[----:B------:R-:W-:Y:S01]  /*6490*/  IMAD.MOV.U32 R0, RZ, RZ, R218 ;  /* 0x000000ffff007224 */ /* 0x000fe200078e00da */
[----:B------:R-:W-:Y:S02]  /*64a0*/  @P3 SHF.R.U32.HI R0, RZ, c[0x0][0x2cc], R2 ;  /* 0x0000b300ff003a19 */ /* 0x000fe40000011602 */
[----:B------:R-:W-:-:S04]  /*64b0*/  SHF.R.U32.HI R2, RZ, 0x1f, R3 ;  /* 0x0000001fff027819 */ /* 0x000fc80000011603 */
[----:B------:R-:W-:-:S04]  /*64c0*/  LEA.HI.SX32 R2, R3, R2, 0x1c ;  /* 0x0000000203027211 */ /* 0x000fc800078fe2ff */
[----:B------:R-:W-:Y:S01]  /*64d0*/  IMNMX R226, R2, R144, PT ;  /* 0x0000009002e27217 */ /* 0x000fe20003800200 */
[----:B----4-:R-:W-:-:S05]  /*64e0*/  IMAD.IADD R0, R198, 0x1, R0 ;  /* 0x00000001c6007824 */ /* 0x010fca00078e0200 */
[----:B------:R-:W-:Y:S01]  /*64f0*/  IADD3 R3, R0, -c[0x0][0x324], RZ ;  /* 0x8000c90000037a10 */ /* 0x000fe20007ffe0ff */
[----:B------:R-:W-:Y:S05]  /*6500*/  @!P1 BRA `(.L_x_358) ;  /* 0x000000f000009947 */ /* 0x000fea0003800000 */
        /* <DEDUP_REMOVED lines=9> */
.L_x_359:
[----:B------:R-:W-:-:S04]  /*65a0*/  MOV R2, c[0x0][0x32c] ;  /* 0x0000cb0000027a02 */ /* 0x000fc80000000f00 */
[----:B------:R-:W-:-:S13]  /*65b0*/  ISETP.NE.AND P0, PT, R2, 0x1, PT ;  /* 0x000000010200780c */ /* 0x000fda0003f05270 */
[----:B------:R-:W-:-:S05]  /*65c0*/  @P0 IMAD.HI.U32 R2, R0, c[0x0][0x330], RZ ;  /* 0x0000cc0000020a27 */ /* 0x000fca00078e00ff */
[----:B------:R-:W-:-:S05]  /*65d0*/  @P0 SHF.R.U32.HI R0, RZ, c[0x0][0x334], R2 ;  /* 0x0000cd00ff000a19 */ /* 0x000fca0000011602 */
.L_x_360:
[----:B------:R-:W-:-:S05]  /*65e0*/  IMAD R0, R0, c[0x0][0x32c], RZ ;  /* 0x0000cb0000007a24 */ /* 0x000fca00078e02ff */
[----:B------:R-:W-:-:S05]  /*65f0*/  IMNMX R3, R3, R0, !PT ;  /* 0x0000000003037217 */ /* 0x000fca0007800200 */
.L_x_358:
[----:B------:R-:W-:Y:S01]  /*6600*/  IMAD.HI R0, R3, 0x2aaaaaab, RZ ;  /* 0x2aaaaaab03007827 */ /* 0x000fe200078e02ff */
[----:B------:R-:W-:Y:S01]  /*6610*/  PLOP3.LUT P2, PT, PT, PT, PT, 0x80, 0x0 ;  /* 0x000000000000781c */ /* 0x000fe20003f4f070 */
[----:B---3--:R-:W-:Y:S01]  /*6620*/  CS2R R10, SRZ ;  /* 0x00000000000a7805 */ /* 0x008fe2000001ff00 */
[----:B------:R-:W-:Y:S01]  /*6630*/  CS2R R14, SRZ ;  /* 0x00000000000e7805 */ /* 0x000fe2000001ff00 */
[----:B------:R-:W-:Y:S01]  /*6640*/  IMAD.MOV.U32 R67, RZ, RZ, RZ ;  /* 0x000000ffff437224 */ /* 0x000fe200078e00ff */
[----:B------:R-:W-:Y:S01]  /*6650*/  SHF.R.U32.HI R2, RZ, 0x1f, R0 ;  /* 0x0000001fff027819 */ /* 0x000fe20000011600 */
[----:B------:R-:W-:Y:S01]  /*6660*/  IMAD.MOV.U32 R64, RZ, RZ, RZ ;  /* 0x000000ffff407224 */ /* 0x000fe200078e00ff */
[----:B------:R-:W-:Y:S01]  /*6670*/  MOV R62, RZ ;  /* 0x000000ff003e7202 */ /* 0x000fe20000000f00 */
[----:B-1----:R-:W-:Y:S01]  /*6680*/  CS2R R8, SRZ ;  /* 0x0000000000087805 */ /* 0x002fe2000001ff00 */
[----:B------:R-:W-:Y:S01]  /*6690*/  LEA.HI.SX32 R0, R0, R2, 0x1c ;  /* 0x0000000200007211 */ /* 0x000fe200078fe2ff */
[----:B------:R-:W-:Y:S01]  /*66a0*/  IMAD.MOV.U32 R60, RZ, RZ, RZ ;  /* 0x000000ffff3c7224 */ /* 0x000fe200078e00ff */
[----:B------:R-:W-:Y:S01]  /*66b0*/  CS2R R12, SRZ ;  /* 0x00000000000c7805 */ /* 0x000fe2000001ff00 */
[----:B------:R-:W-:Y:S01]  /*66c0*/  IMAD.MOV.U32 R58, RZ, RZ, RZ ;  /* 0x000000ffff3a7224 */ /* 0x000fe200078e00ff */
[----:B------:R-:W-:Y:S01]  /*66d0*/  IMNMX R252, RZ, R0, !PT ;  /* 0x00000000fffc7217 */ /* 0x000fe20007800200 */
[----:B------:R-:W-:Y:S01]  /*66e0*/  IMAD.MOV.U32 R54, RZ, RZ, RZ ;  /* 0x000000ffff367224 */ /* 0x000fe200078e00ff */
[----:B------:R-:W-:Y:S01]  /*66f0*/  MOV R56, RZ ;  /* 0x000000ff00387202 */ /* 0x000fe20000000f00 */
[----:B------:R-:W-:Y:S01]  /*6700*/  CS2R R16, SRZ ;  /* 0x0000000000107805 */ /* 0x000fe2000001ff00 */
[----:B------:R-:W-:Y:S01]  /*6710*/  ISETP.GT.AND P0, PT, R226, R252, PT ;  /* 0x000000fce200720c */ /* 0x000fe20003f04270 */
[----:B------:R-:W-:Y:S01]  /*6720*/  IMAD.MOV.U32 R122, RZ, RZ, RZ ;  /* 0x000000ffff7a7224 */ /* 0x000fe200078e00ff */
[----:B------:R-:W-:Y:S01]  /*6730*/  MOV R52, RZ ;  /* 0x000000ff00347202 */ /* 0x000fe20000000f00 */
[----:B------:R-:W-:Y:S01]  /*6740*/  CS2R R18, SRZ ;  /* 0x0000000000127805 */ /* 0x000fe2000001ff00 */
[----:B------:R-:W-:Y:S01]  /*6750*/  MOV R120, RZ ;  /* 0x000000ff00787202 */ /* 0x000fe20000000f00 */
[----:B------:R-:W-:Y:S01]  /*6760*/  IMAD.MOV.U32 R118, RZ, RZ, RZ ;  /* 0x000000ffff767224 */ /* 0x000fe200078e00ff */
[----:B--2---:R-:W-:Y:S01]  /*6770*/  CS2R R20, SRZ ;  /* 0x0000000000147805 */ /* 0x004fe2000001ff00 */
[----:B------:R-:W-:Y:S01]  /*6780*/  MOV R116, RZ ;  /* 0x000000ff00747202 */ /* 0x000fe20000000f00 */
[----:B------:R-:W-:Y:S01]  /*6790*/  IMAD.MOV.U32 R114, RZ, RZ, RZ ;  /* 0x000000ffff727224 */ /* 0x000fe200078e00ff */
[----:B------:R-:W-:Y:S01]  /*67a0*/  CS2R R22, SRZ ;  /* 0x0000000000167805 */ /* 0x000fe2000001ff00 */
[----:B------:R-:W-:Y:S01]  /*67b0*/  MOV R112, RZ ;  /* 0x000000ff00707202 */ /* 0x000fe20000000f00 */
[----:B------:R-:W-:Y:S01]  /*67c0*/  IMAD.MOV.U32 R110, RZ, RZ, RZ ;  /* 0x000000ffff6e7224 */ /* 0x000fe200078e00ff */
[----:B------:R-:W-:Y:S01]  /*67d0*/  CS2R R24, SRZ ;  /* 0x0000000000187805 */ /* 0x000fe2000001ff00 */
[----:B------:R-:W-:Y:S01]  /*67e0*/  MOV R108, RZ ;  /* 0x000000ff006c7202 */ /* 0x000fe20000000f00 */
[----:B------:R-:W-:Y:S01]  /*67f0*/  CS2R R106, SRZ ;  /* 0x00000000006a7805 */ /* 0x000fe2000001ff00 */
[----:B------:R-:W-:Y:S01]  /*6800*/  IMAD.MOV.U32 R104, RZ, RZ, RZ ;  /* 0x000000ffff687224 */ /* 0x000fe200078e00ff */
[----:B------:R-:W-:Y:S01]  /*6810*/  CS2R R102, SRZ ;  /* 0x0000000000667805 */ /* 0x000fe2000001ff00 */
[----:B------:R-:W-:Y:S01]  /*6820*/  MOV R27, RZ ;  /* 0x000000ff001b7202 */ /* 0x000fe20000000f00 */
[----:B------:R-:W-:Y:S01]  /*6830*/  IMAD.MOV.U32 R100, RZ, RZ, RZ ;  /* 0x000000ffff647224 */ /* 0x000fe200078e00ff */
        /* <DEDUP_REMOVED lines=11> */
[----:B------:R-:W-:Y:S01]  /*68f0*/  CS2R R78, SRZ ;  /* 0x00000000004e7805 */ /* 0x000fe2000001ff00 */
[----:B------:R-:W-:Y:S01]  /*6900*/  MOV R76, RZ ;  /* 0x000000ff004c7202 */ /* 0x000fe20000000f00 */
[----:B------:R-:W-:Y:S01]  /*6910*/  CS2R R32, SRZ ;  /* 0x0000000000207805 */ /* 0x000fe2000001ff00 */
[----:B------:R-:W-:Y:S05]  /*6920*/  @!P0 BRA `(.L_x_361) ;  /* 0x000167f000008947 */ /* 0x000fea0003800000 */
[----:B------:R-:W2:Y:S01]  /*6930*/  LDL R4, [R1+0x28] ;  /* 0x0000280001047983 */ /* 0x000ea20000100800 */
[----:B------:R-:W-:-:S03]  /*6940*/  ISETP.NE.U32.AND P0, PT, RZ, c[0x0][0x340], PT ;  /* 0x0000d000ff007a0c */ /* 0x000fc60003f05070 */
[----:B------:R-:W3:Y:S01]  /*6950*/  LDL R170, [R1+0x8] ;  /* 0x0000080001aa7983 */ /* 0x000ee20000100800 */
[----:B------:R-:W-:-:S03]  /*6960*/  ISETP.NE.AND.EX P0, PT, RZ, c[0x0][0x344], PT, P0 ;  /* 0x0000d100ff007a0c */ /* 0x000fc60003f05300 */
[----:B------:R-:W4:Y:S10]  /*6970*/  LDL R216, [R1+0x24] ;  /* 0x0000240001d87983 */ /* 0x000f340000100800 */
[----:B------:R-:W-:-:S04]  /*6980*/  @P0 IMAD.MOV.U32 R2, RZ, RZ, 0x4 ;  /* 0x00000004ff020424 */ /* 0x000fc800078e00ff */
[----:B--2---:R-:W-:-:S05]  /*6990*/  @P0 IMAD.WIDE R2, R4, R2, c[0x0][0x340] ;  /* 0x0000d00004020625 */ /* 0x004fca00078e0202 */
[----:B------:R1:W2:Y:S01]  /*69a0*/  @P0 LDG.E R0, [R2.64] ;  /* 0x0000001202000981 */ /* 0x0002a2000c1e1900 */
[----:B------:R-:W-:Y:S01]  /*69b0*/  SHF.R.S32.HI R168, RZ, 0x1f, R167 ;  /* 0x0000001fffa87819 */ /* 0x000fe200000114a7 */
[----:B------:R-:W-:Y:S02]  /*69c0*/  IMAD.MOV.U32 R76, RZ, RZ, 0x60 ;  /* 0x00000060ff4c7424 */ /* 0x000fe400078e00ff */
[----:B------:R-:W-:Y:S02]  /*69d0*/  IMAD.MOV.U32 R221, RZ, RZ, c[0x0][0x2b8] ;  /* 0x0000ae00ffdd7624 */ /* 0x000fe400078e00ff */
[----:B------:R-:W-:Y:S01]  /*69e0*/  IMAD R164, R226, R76, -0x60 ;  /* 0xffffffa0e2a47424 */ /* 0x000fe200078e024c */
[----:B-1----:R-:W-:-:S04]  /*69f0*/  LEA.HI R3, R168, R167, RZ, 0x3 ;  /* 0x000000a7a8037211 */ /* 0x002fc800078f18ff */
[----:B------:R-:W-:Y:S02]  /*6a00*/  LOP3.LUT R2, R3, 0xfffffff8, RZ, 0xc0, !PT ;  /* 0xfffffff803027812 */ /* 0x000fe400078ec0ff */
[----:B------:R-:W-:-:S03]  /*6a10*/  SHF.R.S32.HI R51, RZ, 0x3, R3 ;  /* 0x00000003ff337819 */ /* 0x000fc60000011403 */
[----:B------:R-:W-:-:S04]  /*6a20*/  IMAD.IADD R50, R167, 0x1, -R2 ;  /* 0x00000001a7327824 */ /* 0x000fc800078e0a02 */
[----:B------:R-:W-:Y:S01]  /*6a30*/  IMAD R197, R50, 0x20, R51 ;  /* 0x0000002032c57824 */ /* 0x000fe200078e0233 */
[----:B------:R-:W-:-:S03]  /*6a40*/  ISETP.NE.AND P1, PT, R221, 0x1, PT ;  /* 0x00000001dd00780c */ /* 0x000fc60003f25270 */
[----:B------:R-:W-:-:S04]  /*6a50*/  IMAD.IADD R2, R197, 0x1, R164 ;  /* 0x00000001c5027824 */ /* 0x000fc800078e02a4 */
[----:B----4-:R-:W-:Y:S01]  /*6a60*/  IMAD.IADD R9, R2, 0x1, R216 ;  /* 0x0000000102097824 */ /* 0x010fe200078e02d8 */
[----:B------:R-:W-:-:S03]  /*6a70*/  LOP3.LUT R215, R215, 0xffdfffff, RZ, 0xc0, !PT ;  /* 0xffdfffffd7d77812 */ /* 0x000fc600078ec0ff */
[----:B------:R-:W-:Y:S02]  /*6a80*/  IMAD.MOV.U32 R8, RZ, RZ, R9 ;  /* 0x000000ffff087224 */ /* 0x000fe400078e0009 */
[----:B------:R-:W-:Y:S01]  /*6a90*/  @P1 LOP3.LUT R215, R215, 0x200000, RZ, 0xfc, !PT ;  /* 0x00200000d7d71812 */ /* 0x000fe200078efcff */
[----:B------:R-:W-:Y:S01]  /*6aa0*/  IMAD.MOV.U32 R217, RZ, RZ, RZ ;  /* 0x000000ffffd97224 */ /* 0x000fe200078e00ff */
[----:B------:R-:W-:Y:S04]  /*6ab0*/  STL [R1], R197 ;  /* 0x000000c501007387 */ /* 0x000fe80000100800 */
[----:B------:R-:W-:Y:S01]  /*6ac0*/  BAR.SYNC.DEFER_BLOCKING 0x0 ;  /* 0x0000000000007b1d */ /* 0x000fe20000010000 */
[----:B------:R-:W-:Y:S01]  /*6ad0*/  @!P0 IMAD.MOV.U32 R0, RZ, RZ, R4 ;  /* 0x000000ffff008224 */ /* 0x000fe200078e0004 */
[----:B---3--:R-:W-:-:S04]  /*6ae0*/  ISETP.GE.AND P0, PT, R2, R170, PT ;  /* 0x000000aa0200720c */ /* 0x008fc80003f06270 */
[----:B--2---:R-:W-:Y:S02]  /*6af0*/  SHF.R.S32.HI R3, RZ, 0x1f, R0 ;  /* 0x0000001fff037819 */ /* 0x004fe40000011400 */
[----:B------:R-:W-:-:S03]  /*6b00*/  ISETP.GT.OR P0, PT, R197, 0x5f, P0 ;  /* 0x0000005fc500780c */ /* 0x000fc60000704670 */
[----:B------:R-:W-:Y:S02]  /*6b10*/  IMAD R2, R3, c[0x0][0x2b0], RZ ;  /* 0x0000ac0003027a24 */ /* 0x000fe400078e02ff */
[----:B------:R-:W-:-:S04]  /*6b20*/  @P1 IMAD.HI.U32 R3, R9, c[0x0][0x2bc], RZ ;  /* 0x0000af0009031a27 */ /* 0x000fc800078e00ff */
[C---:B------:R-:W-:Y:S01]  /*6b30*/  IMAD R2, R0.reuse, c[0x0][0x2b4], R2 ;  /* 0x0000ad0000027a24 */ /* 0x040fe200078e0202 */
[----:B------:R-:W-:Y:S01]  /*6b40*/  @P1 SHF.R.U32.HI R8, RZ, c[0x0][0x2c0], R3 ;  /* 0x0000b000ff081a19 */ /* 0x000fe20000011603 */
[----:B------:R-:W-:-:S04]  /*6b50*/  IMAD.WIDE.U32 R222, R0, c[0x0][0x2b0], RZ ;  /* 0x0000ac0000de7a25 */ /* 0x000fc800078e00ff */
[----:B------:R-:W-:Y:S01]  /*6b60*/  IMAD.IADD R191, R223, 0x1, R2 ;  /* 0x00000001dfbf7824 */ /* 0x000fe200078e0202 */
[----:B------:R-:W-:-:S04]  /*6b70*/  @!P0 IADD3 R0, P1, R8, R222, RZ ;  /* 0x000000de08008210 */ /* 0x000fc80007f3e0ff */
[----:B------:R-:W-:Y:S02]  /*6b80*/  @!P0 LEA.HI.X.SX32 R3, R8, R191, 0x1, P1 ;  /* 0x000000bf08038211 */ /* 0x000fe400008f0eff */
[----:B------:R-:W-:-:S04]  /*6b90*/  @!P0 LEA R2, P1, R0, c[0x0][0x2a0], 0x2 ;  /* 0x0000a80000028a11 */ /* 0x000fc800078210ff */
[----:B------:R-:W-:-:S05]  /*6ba0*/  @!P0 LEA.HI.X R3, R0, c[0x0][0x2a4], R3, 0x2, P1 ;  /* 0x0000a90000038a11 */ /* 0x000fca00008f1403 */
[----:B------:R1:W2:Y:S04]  /*6bb0*/  @!P0 LDG.E R217, [R2.64] ;  /* 0x0000001202d98981 */ /* 0x0002a8000c1e1900 */
[----:B------:R-:W-:Y:S04]  /*6bc0*/  STL.64 [R1+0x18], R222 ;  /* 0x000018de01007387 */ /* 0x000fe80000100a00 */
[----:B------:R-:W-:Y:S04]  /*6bd0*/  STL [R1+0x20], R191 ;  /* 0x000020bf01007387 */ /* 0x000fe80000100800 */
[----:B------:R-:W3:Y:S04]  /*6be0*/  LDL R169, [R1+0xc] ;  /* 0x00000c0001a97983 */ /* 0x000ee80000100800 */
[----:B------:R-:W4:Y:S01]  /*6bf0*/  S2R R30, SR_CTAID.Y ;  /* 0x00000000001e7919 */ /* 0x000f220000002600 */
[----:B------:R-:W-:-:S05]  /*6c00*/  SHF.R.S32.HI R0, RZ, 0x1f, R137 ;  /* 0x0000001fff007819 */ /* 0x000fca0000011489 */
[----:B------:R-:W-:Y:S01]  /*6c10*/  IMAD R0, R0, c[0x0][0x178], RZ ;  /* 0x00005e0000007a24 */ /* 0x000fe200078e02ff */
[----:B------:R-:W-:Y:S01]  /*6c20*/  ISETP.NE.U32.AND P0, PT, RZ, c[0x0][0x348], PT ;  /* 0x0000d200ff007a0c */ /* 0x000fe20003f05070 */
[----:B-1----:R-:W-:-:S04]  /*6c30*/  IMAD.WIDE.U32 R2, R137, c[0x0][0x178], RZ ;  /* 0x00005e0089027a25 */ /* 0x002fc800078e00ff */
[----:B------:R-:W-:Y:S01]  /*6c40*/  IMAD R0, R137, c[0x0][0x17c], R0 ;  /* 0x00005f0089007a24 */ /* 0x000fe200078e0200 */
[----:B------:R-:W-:Y:S01]  /*6c50*/  ISETP.NE.AND.EX P0, PT, RZ, c[0x0][0x34c], PT, P0 ;  /* 0x0000d300ff007a0c */ /* 0x000fe20003f05300 */
[----:B------:R-:W-:Y:S02]  /*6c60*/  IMAD R6, R155, c[0x0][0x1b8], RZ ;  /* 0x00006e009b067a24 */ /* 0x000fe400078e02ff */
[----:B------:R-:W-:Y:S01]  /*6c70*/  IMAD.IADD R3, R3, 0x1, R0 ;  /* 0x0000000103037824 */ /* 0x000fe200078e0200 */
[----:B------:R-:W-:Y:S01]  /*6c80*/  SHF.R.S32.HI R0, RZ, 0x1f, R4 ;  /* 0x0000001fff007819 */ /* 0x000fe20000011404 */
[----:B------:R-:W-:-:S03]  /*6c90*/  IMAD.IADD R7, R218, 0x1, R197 ;  /* 0x00000001da077824 */ /* 0x000fc600078e02c5 */
[----:B------:R-:W-:Y:S01]  /*6ca0*/  SEL R5, R0, RZ, !P0 ;  /* 0x000000ff00057207 */ /* 0x000fe20004000000 */
[C---:B----4-:R-:W-:Y:S02]  /*6cb0*/  IMAD R6, R30.reuse, c[0x0][0x1bc], R6 ;  /* 0x00006f001e067a24 */ /* 0x050fe400078e0206 */
[----:B------:R-:W-:Y:S01]  /*6cc0*/  IMAD.WIDE.U32 R2, R30, c[0x0][0x1b8], R2 ;  /* 0x00006e001e027a25 */ /* 0x000fe200078e0002 */
[----:B------:R-:W-:-:S03]  /*6cd0*/  SEL R4, R4, RZ, !P0 ;  /* 0x000000ff04047207 */ /* 0x000fc60004000000 */
[----:B------:R-:W-:Y:S02]  /*6ce0*/  IMAD.IADD R3, R3, 0x1, R6 ;  /* 0x0000000103037824 */ /* 0x000fe400078e0206 */
[----:B------:R-:W-:-:S04]  /*6cf0*/  @P3 IMAD.HI.U32 R6, R7, c[0x0][0x2c8], RZ ;  /* 0x0000b20007063a27 */ /* 0x000fc800078e00ff */
[----:B------:R-:W-:Y:S02]  /*6d00*/  IMAD R5, R5, c[0x0][0x1c0], RZ ;  /* 0x0000700005057a24 */ /* 0x000fe400078e02ff */
[----:B------:R-:W-:Y:S01]  /*6d10*/  IMAD.MOV.U32 R0, RZ, RZ, R7 ;  /* 0x000000ffff007224 */ /* 0x000fe200078e0007 */
[----:B------:R-:W-:Y:S01]  /*6d20*/  @P3 SHF.R.U32.HI R0, RZ, c[0x0][0x2cc], R6 ;  /* 0x0000b300ff003a19 */ /* 0x000fe20000011606 */
[C---:B------:R-:W-:Y:S02]  /*6d30*/  IMAD R5, R4.reuse, c[0x0][0x1c4], R5 ;  /* 0x0000710004057a24 */ /* 0x040fe400078e0205 */
[----:B------:R-:W-:Y:S01]  /*6d40*/  IMAD.WIDE.U32 R2, R4, c[0x0][0x1c0], R2 ;  /* 0x0000700004027a25 */ /* 0x000fe200078e0002 */
[----:B------:R-:W-:-:S03]  /*6d50*/  SHF.R.S32.HI R4, RZ, 0x1f, R0 ;  /* 0x0000001fff047819 */ /* 0x000fc60000011400 */
[----:B------:R-:W-:Y:S02]  /*6d60*/  IMAD.IADD R3, R3, 0x1, R5 ;  /* 0x0000000103037824 */ /* 0x000fe400078e0205 */
[----:B------:R-:W-:Y:S02]  /*6d70*/  IMAD.MOV R5, RZ, RZ, -R8 ;  /* 0x000000ffff057224 */ /* 0x000fe400078e0a08 */
[----:B------:R-:W-:Y:S02]  /*6d80*/  IMAD.MOV R6, RZ, RZ, -R0 ;  /* 0x000000ffff067224 */ /* 0x000fe400078e0a00 */
[----:B------:R-:W-:Y:S02]  /*6d90*/  IMAD R4, R4, c[0x0][0x1b0], RZ ;  /* 0x00006c0004047a24 */ /* 0x000fe400078e02ff */
[----:B------:R-:W-:Y:S02]  /*6da0*/  IMAD R220, R5, c[0x0][0x2b8], R9 ;  /* 0x0000ae0005dc7a24 */ /* 0x000fe400078e0209 */
[----:B------:R-:W-:-:S02]  /*6db0*/  IMAD R6, R6, c[0x0][0x2c4], R7 ;  /* 0x0000b10006067a24 */ /* 0x000fc400078e0207 */
[C---:B------:R-:W-:Y:S01]  /*6dc0*/  IMAD R4, R0.reuse, c[0x0][0x1b4], R4 ;  /* 0x00006d0000047a24 */ /* 0x040fe200078e0204 */
[----:B------:R-:W-:Y:S01]  /*6dd0*/  SHF.R.S32.HI R87, RZ, 0x1f, R220 ;  /* 0x0000001fff577819 */ /* 0x000fe200000114dc */
[----:B------:R-:W-:Y:S01]  /*6de0*/  IMAD.WIDE.U32 R2, R0, c[0x0][0x1b0], R2 ;  /* 0x00006c0000027a25 */ /* 0x000fe200078e0002 */
[----:B------:R-:W-:Y:S02]  /*6df0*/  SHF.R.S32.HI R0, RZ, 0x1f, R6 ;  /* 0x0000001fff007819 */ /* 0x000fe40000011406 */
[----:B------:R-:W-:Y:S01]  /*6e00*/  LEA.HI R23, R168, R167, RZ, 0x4 ;  /* 0x000000a7a8177211 */ /* 0x000fe200078f20ff */
[----:B------:R-:W-:Y:S02]  /*6e10*/  IMAD R7, R87, c[0x0][0x1e0], RZ ;  /* 0x0000780057077a24 */ /* 0x000fe400078e02ff */
[----:B------:R-:W-:Y:S01]  /*6e20*/  IMAD R0, R0, c[0x0][0x1a8], RZ ;  /* 0x00006a0000007a24 */ /* 0x000fe200078e02ff */
[----:B------:R-:W-:Y:S01]  /*6e30*/  LOP3.LUT R10, R23, 0xfffffff0, RZ, 0xc0, !PT ;  /* 0xfffffff0170a7812 */ /* 0x000fe200078ec0ff */
[----:B------:R-:W-:-:S02]  /*6e40*/  IMAD.IADD R3, R3, 0x1, R4 ;  /* 0x0000000103037824 */ /* 0x000fc400078e0204 */
[----:B------:R-:W-:Y:S02]  /*6e50*/  IMAD R8, R220, c[0x0][0x1e4], R7 ;  /* 0x00007900dc087a24 */ /* 0x000fe400078e0207 */
[----:B------:R-:W-:Y:S02]  /*6e60*/  IMAD R9, R6, c[0x0][0x1ac], R0 ;  /* 0x00006b0006097a24 */ /* 0x000fe400078e0200 */
[----:B------:R-:W-:-:S04]  /*6e70*/  IMAD.WIDE.U32 R4, R220, c[0x0][0x1e0], RZ ;  /* 0x00007800dc047a25 */ /* 0x000fc800078e00ff */
[----:B------:R-:W-:-:S04]  /*6e80*/  IMAD.WIDE.U32 R6, R6, c[0x0][0x1a8], R2 ;  /* 0x00006a0006067a25 */ /* 0x000fc800078e0002 */
[----:B------:R-:W-:Y:S02]  /*6e90*/  IMAD.IADD R0, R167, 0x1, -R10 ;  /* 0x00000001a7007824 */ /* 0x000fe400078e0a0a */
[----:B------:R-:W-:Y:S02]  /*6ea0*/  IMAD R2, R155, c[0x0][0x1e8], RZ ;  /* 0x00007a009b027a24 */ /* 0x000fe400078e02ff */
[----:B------:R-:W-:Y:S01]  /*6eb0*/  IMAD.IADD R3, R5, 0x1, R8 ;  /* 0x0000000105037824 */ /* 0x000fe200078e0208 */
[----:B------:R-:W-:Y:S01]  /*6ec0*/  SHF.R.S32.HI R8, RZ, 0x1f, R0 ;  /* 0x0000001fff087819 */ /* 0x000fe20000011400 */
[----:B------:R-:W-:-:S04]  /*6ed0*/  IMAD.WIDE.U32 R200, R30, c[0x0][0x1e8], RZ ;  /* 0x00007a001ec87a25 */ /* 0x000fc800078e00ff */
[----:B------:R-:W-:Y:S02]  /*6ee0*/  IMAD R5, R30, c[0x0][0x1ec], R2 ;  /* 0x00007b001e057a24 */ /* 0x000fe400078e0202 */
[----:B------:R-:W-:Y:S01]  /*6ef0*/  IMAD.MOV.U32 R2, RZ, RZ, R4 ;  /* 0x000000ffff027224 */ /* 0x000fe200078e0004 */
[----:B------:R-:W-:Y:S01]  /*6f00*/  LEA.HI R22, R8, R0, RZ, 0x3 ;  /* 0x0000000008167211 */ /* 0x000fe200078f18ff */
[----:B------:R-:W-:Y:S01]  /*6f10*/  IMAD.IADD R190, R201, 0x1, R5 ;  /* 0x00000001c9be7824 */ /* 0x000fe200078e0205 */
[----:B------:R-:W-:Y:S01]  /*6f20*/  LEA R11, P1, R6, c[0x0][0x160], 0x1 ;  /* 0x00005800060b7a11 */ /* 0x000fe200078208ff */
[----:B------:R-:W-:Y:S01]  /*6f30*/  IMAD.IADD R7, R7, 0x1, R9 ;  /* 0x0000000107077824 */ /* 0x000fe200078e0209 */
[----:B------:R-:W-:Y:S01]  /*6f40*/  LOP3.LUT R8, R22, 0xfffffff8, RZ, 0xc0, !PT ;  /* 0xfffffff816087812 */ /* 0x000fe200078ec0ff */
[----:B------:R-:W-:-:S03]  /*6f50*/  IMAD.IADD R18, R218, 0x1, R51 ;  /* 0x00000001da127824 */ /* 0x000fc600078e0233 */
[----:B------:R-:W-:Y:S01]  /*6f60*/  LEA.HI.X R10, R6, c[0x0][0x164], R7, 0x1, P1 ;  /* 0x00005900060a7a11 */ /* 0x000fe200008f0c07 */
[----:B------:R-:W-:Y:S02]  /*6f70*/  IMAD.IADD R21, R0, 0x1, -R8 ;  /* 0x0000000100157824 */ /* 0x000fe400078e0a08 */
[----:B------:R-:W-:Y:S02]  /*6f80*/  IMAD.SHL.U32 R6, R51, 0x40, RZ ;  /* 0x0000004033067824 */ /* 0x000fe400078e00ff */
[----:B------:R-:W-:-:S03]  /*6f90*/  IMAD.SHL.U32 R224, R50, 0x8, RZ ;  /* 0x0000000832e07824 */ /* 0x000fc600078e00ff */
[----:B------:R-:W-:Y:S02]  /*6fa0*/  LOP3.LUT R24, R6, 0x1c0, RZ, 0xc0, !PT ;  /* 0x000001c006187812 */ /* 0x000fe400078ec0ff */
[----:B------:R-:W-:Y:S02]  /*6fb0*/  IADD3 R188, R224, 0x40, RZ ;  /* 0x00000040e0bc7810 */ /* 0x000fe40007ffe0ff */
[----:B------:R-:W-:Y:S01]  /*6fc0*/  SHF.R.U32.HI R27, RZ, 0x3, R24 ;  /* 0x00000003ff1b7819 */ /* 0x000fe20000011618 */
[----:B------:R-:W-:Y:S01]  /*6fd0*/  IMAD.MOV.U32 R6, RZ, RZ, 0x10 ;  /* 0x00000010ff067424 */ /* 0x000fe200078e00ff */
[----:B------:R-:W-:Y:S04]  /*6fe0*/  SHFL.IDX PT, R8, R11, 0x1, 0x181f ;  /* 0x00381f000b087f89 */ /* 0x000fe800000e0000 */
[----:B------:R-:W-:Y:S01]  /*6ff0*/  SHFL.IDX PT, R9, R10, 0x1, 0x181f ;  /* 0x00381f000a097f89 */ /* 0x000fe200000e0000 */
[----:B------:R-:W-:Y:S01]  /*7000*/  IADD3 R12, R18, 0x60, RZ ;  /* 0x00000060120c7810 */ /* 0x000fe20007ffe0ff */
[----:B------:R-:W-:-:S04]  /*7010*/  IMAD R76, R226, -0x60, R76 ;  /* 0xffffffa0e24c7824 */ /* 0x000fc800078e024c */
[----:B------:R-:W-:-:S04]  /*7020*/  IMAD.IADD R165, R170, 0x1, R76 ;  /* 0x00000001aaa57824 */ /* 0x000fc800078e024c */
[----:B------:R-:W-:Y:S01]  /*7030*/  IMAD.IADD R77, R165, 0x1, -R51 ;  /* 0x00000001a54d7824 */ /* 0x000fe200078e0a33 */
[----:B--2---:R-:W-:Y:S01]  /*7040*/  SHF.R.S32.HI R86, RZ, 0x1f, R217 ;  /* 0x0000001fff567819 */ /* 0x004fe200000114d9 */
[----:B------:R-:W-:-:S04]  /*7050*/  IMAD.WIDE.U32 R2, R217, c[0x0][0x1f0], R2 ;  /* 0x00007c00d9027a25 */ /* 0x000fc800078e0002 */
[----:B------:R-:W-:Y:S01]  /*7060*/  IMAD R5, R86, c[0x0][0x1f0], RZ ;  /* 0x00007c0056057a24 */ /* 0x000fe200078e02ff */
[----:B------:R-:W-:-:S03]  /*7070*/  IADD3 R4, P0, R200, R2, RZ ;  /* 0x00000002c8047210 */ /* 0x000fc60007f1e0ff */
[----:B------:R-:W-:Y:S02]  /*7080*/  IMAD R5, R217, c[0x0][0x1f4], R5 ;  /* 0x00007d00d9057a24 */ /* 0x000fe400078e0205 */
[----:B---3--:R-:W-:Y:S01]  /*7090*/  IMAD R39, R169, c[0x0][0x2c4], RZ ;  /* 0x0000b100a9277a24 */ /* 0x008fe200078e02ff */
[----:B------:R-:W-:Y:S02]  /*70a0*/  SHFL.IDX PT, R2, R11, RZ, 0x181f ;  /* 0x00181fff0b027589 */ /* 0x000fe400000e0000 */
[----:B------:R-:W-:Y:S02]  /*70b0*/  IADD3.X R0, R190, R3, R5, P0, !PT ;  /* 0x00000003be007210 */ /* 0x000fe400007fe405 */
[----:B------:R-:W-:Y:S01]  /*70c0*/  ISETP.GE.AND P4, PT, R18, R39, PT ;  /* 0x000000271200720c */ /* 0x000fe20003f86270 */
[----:B------:R-:W1:Y:S01]  /*70d0*/  SHFL.IDX PT, R3, R10, RZ, 0x181f ;  /* 0x00181fff0a037589 */ /* 0x000e6200000e0000 */
[----:B------:R-:W-:Y:S02]  /*70e0*/  LEA.HI R5, R168, R167, RZ, 0x6 ;  /* 0x000000a7a8057211 */ /* 0x000fe400078f30ff */
[----:B------:R-:W-:-:S03]  /*70f0*/  LEA R20, P0, R4, c[0x0][0x1c8], 0x1 ;  /* 0x0000720004147a11 */ /* 0x000fc600078008ff */
[----:B------:R-:W-:Y:S01]  /*7100*/  IMAD.SHL.U32 R5, R5, 0x8, RZ ;  /* 0x0000000805057824 */ /* 0x000fe200078e00ff */
[----:B------:R-:W-:Y:S02]  /*7110*/  LEA.HI.X R19, R4, c[0x0][0x1cc], R0, 0x1, P0 ;  /* 0x0000730004137a11 */ /* 0x000fe400000f0c00 */
[----:B------:R-:W-:-:S03]  /*7120*/  LOP3.LUT R4, R24, 0x38, R224, 0xf8, !PT ;  /* 0x0000003818047812 */ /* 0x000fc600078ef8e0 */
[----:B------:R-:W-:Y:S02]  /*7130*/  @!P4 SHF.R.S32.HI R0, RZ, 0x1f, R188 ;  /* 0x0000001fff00c819 */ /* 0x000fe400000114bc */
[----:B------:R-:W-:Y:S02]  /*7140*/  LOP3.LUT R25, R5, 0xfffffe00, RZ, 0xc0, !PT ;  /* 0xfffffe0005197812 */ /* 0x000fe400078ec0ff */
[----:B------:R-:W-:Y:S02]  /*7150*/  LOP3.LUT R4, R4, R27, RZ, 0x3c, !PT ;  /* 0x0000001b04047212 */ /* 0x000fe400078e3cff */
[----:B------:R-:W-:Y:S02]  /*7160*/  R2P PR, R21, 0x6 ;  /* 0x0000000615007804 */ /* 0x000fe40000000000 */
[----:B------:R-:W-:Y:S02]  /*7170*/  ISETP.GE.AND P3, PT, R224, c[0x0][0x198], PT ;  /* 0x00006600e0007a0c */ /* 0x000fe40003f66270 */
[----:B------:R-:W-:-:S02]  /*7180*/  @!P4 LEA.HI R0, R0, R188, RZ, 0x3 ;  /* 0x000000bc0000c211 */ /* 0x000fc400078f18ff */
[----:B------:R-:W-:Y:S01]  /*7190*/  ISETP.GE.AND P0, PT, R188, c[0x0][0x198], PT ;  /* 0x00006600bc007a0c */ /* 0x000fe20003f06270 */
[----:B------:R-:W-:Y:S01]  /*71a0*/  IMAD.IADD R219, R25, 0x1, R4 ;  /* 0x0000000119db7824 */ /* 0x000fe200078e0204 */
[----:B------:R-:W-:Y:S02]  /*71b0*/  @!P4 LOP3.LUT R4, R0, 0xfffffff8, RZ, 0xc0, !PT ;  /* 0xfffffff80004c812 */ /* 0x000fe400078ec0ff */
[----:B------:R-:W-:Y:S01]  /*71c0*/  SEL R5, R6, 0xfffffff0, !P1 ;  /* 0xfffffff006057807 */ /* 0x000fe20004800000 */
[----:B------:R-:W-:Y:S02]  /*71d0*/  @!P4 IMAD.SHL.U32 R0, R219, 0x2, RZ ;  /* 0x00000002db00c824 */ /* 0x000fe400078e00ff */
[----:B-1----:R-:W-:-:S04]  /*71e0*/  @!P4 IMAD.WIDE R6, R224, 0x2, R2 ;  /* 0x00000002e006c825 */ /* 0x002fc800078e0202 */
[----:B------:R-:W-:Y:S01]  /*71f0*/  @!P4 IMAD.WIDE R2, R4, 0x2, R2 ;  /* 0x000000020402c825 */ /* 0x000fe200078e0202 */
[----:B------:R1:W-:Y:S04]  /*7200*/  @!P4 LDGSTS.E.BYPASS.LTC128B.128 [R0+0x100], [R6.64], !P3 ;  /* 0x001000000600cfae */ /* 0x0003e8000d901d52 */
[----:B------:R2:W-:Y:S01]  /*7210*/  @!P4 LDGSTS.E.BYPASS.LTC128B.128 [R0+0x4100], [R2.64], !P0 ;  /* 0x041000000200cfae */ /* 0x0005e2000c101d52 */
[----:B------:R-:W-:-:S04]  /*7220*/  IADD3 R4, R18, 0x20, RZ ;  /* 0x0000002012047810 */ /* 0x000fc80007ffe0ff */
[----:B------:R-:W-:Y:S02]  /*7230*/  ISETP.GE.AND P1, PT, R4, R39, PT ;  /* 0x000000270400720c */ /* 0x000fe40003f26270 */
[----:B--2---:R-:W-:-:S04]  /*7240*/  IADD3 R2, R18, 0x40, RZ ;  /* 0x0000004012027810 */ /* 0x004fc80007ffe0ff */
[-C--:B------:R-:W-:Y:S01]  /*7250*/  ISETP.GE.AND P5, PT, R2, R39.reuse, PT ;  /* 0x000000270200720c */ /* 0x080fe20003fa6270 */
[----:B-1----:R-:W-:Y:S06]  /*7260*/  SHFL.IDX PT, R6, R11, 0x2, 0x181f ;  /* 0x00581f000b067f89 */ /* 0x002fec00000e0000 */
[--C-:B------:R-:W-:Y:S02]  /*7270*/  @!P1 SHF.R.S32.HI R0, RZ, 0x1f, R188.reuse ;  /* 0x0000001fff009819 */ /* 0x100fe400000114bc */
[----:B------:R-:W-:Y:S01]  /*7280*/  ISETP.GE.AND P6, PT, R12, R39, PT ;  /* 0x000000270c00720c */ /* 0x000fe20003fc6270 */
[----:B------:R-:W1:Y:S03]  /*7290*/  SHFL.IDX PT, R7, R10, 0x2, 0x181f ;  /* 0x00581f000a077f89 */ /* 0x000e6600000e0000 */
[----:B------:R-:W-:Y:S01]  /*72a0*/  @!P5 SHF.R.S32.HI R2, RZ, 0x1f, R188 ;  /* 0x0000001fff02d819 */ /* 0x000fe200000114bc */
[----:B------:R2:W-:Y:S03]  /*72b0*/  SHFL.IDX PT, R3, R10, 0x3, 0x181f ;  /* 0x00781f000a037f89 */ /* 0x0005e600000e0000 */
[----:B------:R-:W-:-:S02]  /*72c0*/  @!P5 LEA.HI R4, R2, R188, RZ, 0x3 ;  /* 0x000000bc0204d211 */ /* 0x000fc400078f18ff */
[----:B------:R3:W4:Y:S01]  /*72d0*/  SHFL.IDX PT, R2, R11, 0x3, 0x181f ;  /* 0x00781f000b027f89 */ /* 0x00072200000e0000 */
[----:B------:R-:W-:-:S04]  /*72e0*/  @!P1 LEA.HI R0, R0, R188, RZ, 0x3 ;  /* 0x000000bc00009211 */ /* 0x000fc800078f18ff */
[----:B------:R-:W-:-:S05]  /*72f0*/  @!P1 LOP3.LUT R0, R0, 0xfffffff8, RZ, 0xc0, !PT ;  /* 0xfffffff800009812 */ /* 0x000fca00078ec0ff */
[----:B------:R-:W-:Y:S01]  /*7300*/  @!P1 IMAD.WIDE R14, R0, 0x2, R8 ;  /* 0x00000002000e9825 */ /* 0x000fe200078e0208 */
[----:B------:R-:W-:-:S04]  /*7310*/  @!P6 SHF.R.S32.HI R0, RZ, 0x1f, R188 ;  /* 0x0000001fff00e819 */ /* 0x000fc800000114bc */
[----:B------:R-:W-:Y:S01]  /*7320*/  @!P6 LEA.HI R0, R0, R188, RZ, 0x3 ;  /* 0x000000bc0000e211 */ /* 0x000fe200078f18ff */
[----:B------:R-:W-:Y:S01]  /*7330*/  @!P1 IMAD.SHL.U32 R16, R219, 0x2, RZ ;  /* 0x00000002db109824 */ /* 0x000fe200078e00ff */
[----:B--2---:R-:W-:Y:S01]  /*7340*/  @!P5 LOP3.LUT R10, R4, 0xfffffff8, RZ, 0xc0, !PT ;  /* 0xfffffff8040ad812 */ /* 0x004fe200078ec0ff */
[----:B------:R-:W-:Y:S01]  /*7350*/  @!P1 IMAD.WIDE R12, R224, 0x2, R8 ;  /* 0x00000002e00c9825 */ /* 0x000fe200078e0208 */
[----:B------:R-:W-:-:S03]  /*7360*/  @!P6 LOP3.LUT R0, R0, 0xfffffff8, RZ, 0xc0, !PT ;  /* 0xfffffff80000e812 */ /* 0x000fc600078ec0ff */
[----:B------:R-:W-:Y:S01]  /*7370*/  @!P5 IMAD.SHL.U32 R4, R219, 0x2, RZ ;  /* 0x00000002db04d824 */ /* 0x000fe200078e00ff */
[----:B------:R2:W-:Y:S01]  /*7380*/  @!P1 LDGSTS.E.BYPASS.LTC128B.128 [R16+0x1100], [R12.64], !P3 ;  /* 0x011000000c109fae */ /* 0x0005e2000d901d52 */
[----:B-1----:R-:W-:-:S03]  /*7390*/  @!P5 IMAD.WIDE R8, R224, 0x2, R6 ;  /* 0x00000002e008d825 */ /* 0x002fc600078e0206 */
[----:B------:R2:W-:Y:S01]  /*73a0*/  @!P1 LDGSTS.E.BYPASS.LTC128B.128 [R16+0x5100], [R14.64], !P0 ;  /* 0x051000000e109fae */ /* 0x0005e2000c101d52 */
[----:B---3--:R-:W-:-:S03]  /*73b0*/  @!P5 IMAD.WIDE R10, R10, 0x2, R6 ;  /* 0x000000020a0ad825 */ /* 0x008fc600078e0206 */
[----:B------:R1:W-:Y:S01]  /*73c0*/  @!P5 LDGSTS.E.BYPASS.LTC128B.128 [R4+0x2100], [R8.64], !P3 ;  /* 0x021000000804dfae */ /* 0x0003e2000d901d52 */
[----:B------:R-:W-:Y:S02]  /*73d0*/  @!P6 IMAD.SHL.U32 R17, R219, 0x2, RZ ;  /* 0x00000002db11e824 */ /* 0x000fe400078e00ff */
[--C-:B----4-:R-:W-:Y:S01]  /*73e0*/  @!P6 IMAD.WIDE R6, R224, 0x2, R2.reuse ;  /* 0x00000002e006e825 */ /* 0x110fe200078e0202 */
[----:B------:R3:W-:Y:S03]  /*73f0*/  @!P5 LDGSTS.E.BYPASS.LTC128B.128 [R4+0x6100], [R10.64], !P0 ;  /* 0x061000000a04dfae */ /* 0x0007e6000c101d52 */
[----:B------:R-:W-:Y:S01]  /*7400*/  @!P6 IMAD.WIDE R2, R0, 0x2, R2 ;  /* 0x000000020002e825 */ /* 0x000fe200078e0202 */
[----:B------:R4:W-:Y:S04]  /*7410*/  @!P6 LDGSTS.E.BYPASS.LTC128B.128 [R17+0x3100], [R6.64], !P3 ;  /* 0x031000000611efae */ /* 0x0009e8000d901d52 */
[----:B------:R1:W-:Y:S01]  /*7420*/  @!P6 LDGSTS.E.BYPASS.LTC128B.128 [R17+0x7100], [R2.64], !P0 ;  /* 0x071000000211efae */ /* 0x0003e2000c101d52 */
[----:B------:R-:W-:-:S02]  /*7430*/  ISETP.GE.AND P0, PT, R77, 0x1, PT ;  /* 0x000000014d00780c */ /* 0x000fc40003f06270 */
[----:B------:R-:W-:Y:S01]  /*7440*/  ISETP.GE.AND P3, PT, R188, c[0x0][0x1d4], PT ;  /* 0x00007500bc007a0c */ /* 0x000fe20003f66270 */
[----:B------:R-:W0:Y:S04]  /*7450*/  LDGDEPBAR ;  /* 0x00000000000079af */ /* 0x000e280000000000 */
[----:B----4-:R-:W-:Y:S04]  /*7460*/  SHFL.IDX PT, R6, R20, RZ, 0x181f ;  /* 0x00181fff14067589 */ /* 0x010fe800000e0000 */
[----:B------:R-:W4:Y:S01]  /*7470*/  SHFL.IDX PT, R7, R19, RZ, 0x181f ;  /* 0x00181fff13077589 */ /* 0x000f2200000e0000 */
[----:B-1----:R-:W-:Y:S01]  /*7480*/  IMAD.MOV.U32 R2, RZ, RZ, 0x20 ;  /* 0x00000020ff027424 */ /* 0x002fe200078e00ff */
[----:B------:R-:W-:-:S04]  /*7490*/  @P0 SHF.R.S32.HI R0, RZ, 0x1f, R188 ;  /* 0x0000001fff000819 */ /* 0x000fc800000114bc */
[----:B------:R-:W-:Y:S02]  /*74a0*/  @P0 LEA.HI R0, R0, R188, RZ, 0x3 ;  /* 0x000000bc00000211 */ /* 0x000fe400078f18ff */
[----:B------:R-:W-:Y:S02]  /*74b0*/  SEL R2, R2, 0xffffffe0, !P2 ;  /* 0xffffffe002027807 */ /* 0x000fe40005000000 */
[----:B------:R-:W-:Y:S02]  /*74c0*/  ISETP.GE.AND P2, PT, R224, c[0x0][0x1d4], PT ;  /* 0x00007500e0007a0c */ /* 0x000fe40003f46270 */
[----:B------:R-:W-:Y:S01]  /*74d0*/  @P0 LOP3.LUT R0, R0, 0xfffffff8, RZ, 0xc0, !PT ;  /* 0xfffffff800000812 */ /* 0x000fe200078ec0ff */
[----:B------:R-:W-:-:S04]  /*74e0*/  @P0 IMAD.SHL.U32 R3, R219, 0x2, RZ ;  /* 0x00000002db030824 */ /* 0x000fc800078e00ff */
[----:B----4-:R-:W-:-:S04]  /*74f0*/  @P0 IMAD.WIDE R8, R0, 0x2, R6 ;  /* 0x0000000200080825 */ /* 0x010fc800078e0206 */
[----:B------:R-:W-:-:S05]  /*7500*/  @P0 IMAD.WIDE R6, R224, 0x2, R6 ;  /* 0x00000002e0060825 */ /* 0x000fca00078e0206 */
[----:B------:R1:W-:Y:S04]  /*7510*/  @P0 LDGSTS.E.BYPASS.LTC128B.128 [R3+0x8100], [R6.64], !P2 ;  /* 0x0810000006030fae */ /* 0x0003e8000d101d52 */
[----:B------:R4:W-:Y:S01]  /*7520*/  @P0 LDGSTS.E.BYPASS.LTC128B.128 [R3+0xb100], [R8.64], !P3 ;  /* 0x0b10000008030fae */ /* 0x0009e2000d901d52 */
[----:B------:R-:W-:-:S03]  /*7530*/  ISETP.GE.AND P0, PT, R77, 0x21, PT ;  /* 0x000000214d00780c */ /* 0x000fc60003f06270 */
[----:B-1----:R-:W-:Y:S04]  /*7540*/  SHFL.IDX PT, R6, R20, 0x1, 0x181f ;  /* 0x00381f0014067f89 */ /* 0x002fe800000e0000 */
[----:B------:R-:W1:Y:S06]  /*7550*/  SHFL.IDX PT, R7, R19, 0x1, 0x181f ;  /* 0x00381f0013077f89 */ /* 0x000e6c00000e0000 */
[----:B------:R-:W-:-:S04]  /*7560*/  @P0 SHF.R.S32.HI R0, RZ, 0x1f, R188 ;  /* 0x0000001fff000819 */ /* 0x000fc800000114bc */
[----:B------:R-:W-:-:S04]  /*7570*/  @P0 LEA.HI R0, R0, R188, RZ, 0x3 ;  /* 0x000000bc00000211 */ /* 0x000fc800078f18ff */
[----:B----4-:R-:W-:Y:S01]  /*7580*/  @P0 LOP3.LUT R3, R0, 0xfffffff8, RZ, 0xc0, !PT ;  /* 0xfffffff800030812 */ /* 0x010fe200078ec0ff */
[----:B------:R-:W-:Y:S02]  /*7590*/  @P0 IMAD.SHL.U32 R0, R219, 0x2, RZ ;  /* 0x00000002db000824 */ /* 0x000fe400078e00ff */
[----:B-1----:R-:W-:-:S04]  /*75a0*/  @P0 IMAD.WIDE R8, R224, 0x2, R6 ;  /* 0x00000002e0080825 */ /* 0x002fc800078e0206 */
[----:B------:R-:W-:Y:S01]  /*75b0*/  @P0 IMAD.WIDE R6, R3, 0x2, R6 ;  /* 0x0000000203060825 */ /* 0x000fe200078e0206 */
[----:B------:R1:W-:Y:S04]  /*75c0*/  @P0 LDGSTS.E.BYPASS.LTC128B.128 [R0+0x9100], [R8.64], !P2 ;  /* 0x0910000008000fae */ /* 0x0003e8000d101d52 */
[----:B------:R1:W-:Y:S01]  /*75d0*/  @P0 LDGSTS.E.BYPASS.LTC128B.128 [R0+0xc100], [R6.64], !P3 ;  /* 0x0c10000006000fae */ /* 0x0003e2000d901d52 */
[----:B------:R-:W-:Y:S01]  /*75e0*/  ISETP.GE.AND P0, PT, R77, 0x41, PT ;  /* 0x000000414d00780c */ /* 0x000fe20003f06270 */
[----:B-1----:R-:W-:-:S04]  /*75f0*/  IMAD R0, R220, c[0x0][0x1e0], RZ ;  /* 0x00007800dc007a24 */ /* 0x002fc800078e02ff */
[----:B------:R-:W-:-:S04]  /*7600*/  IMAD R0, R217, c[0x0][0x1f0], R0 ;  /* 0x00007c00d9007a24 */ /* 0x000fc800078e0200 */
[----:B------:R-:W-:-:S05]  /*7610*/  IMAD R0, R30, c[0x0][0x1e8], R0 ;  /* 0x00007a001e007a24 */ /* 0x000fca00078e0200 */
[----:B------:R-:W-:Y:S01]  /*7620*/  LEA R6, R0, c[0x0][0x1c8], 0x1 ;  /* 0x0000720000067a11 */ /* 0x000fe200078e08ff */
[----:B------:R-:W-:Y:S05]  /*7630*/  SHFL.IDX PT, R7, R19, 0x2, 0x181f ;  /* 0x00581f0013077f89 */ /* 0x000fea00000e0000 */
[----:B------:R-:W1:Y:S01]  /*7640*/  SHFL.IDX PT, R6, R6, 0x2, 0x181f ;  /* 0x00581f0006067f89 */ /* 0x000e6200000e0000 */
[----:B------:R-:W-:-:S04]  /*7650*/  @P0 SHF.R.S32.HI R0, RZ, 0x1f, R188 ;  /* 0x0000001fff000819 */ /* 0x000fc800000114bc */
[----:B------:R-:W-:-:S04]  /*7660*/  @P0 LEA.HI R0, R0, R188, RZ, 0x3 ;  /* 0x000000bc00000211 */ /* 0x000fc800078f18ff */
[----:B------:R-:W-:Y:S01]  /*7670*/  @P0 LOP3.LUT R3, R0, 0xfffffff8, RZ, 0xc0, !PT ;  /* 0xfffffff800030812 */ /* 0x000fe200078ec0ff */
[----:B------:R-:W-:Y:S02]  /*7680*/  @P0 IMAD.SHL.U32 R0, R219, 0x2, RZ ;  /* 0x00000002db000824 */ /* 0x000fe400078e00ff */
[----:B-1----:R-:W-:-:S04]  /*7690*/  @P0 IMAD.WIDE R8, R224, 0x2, R6 ;  /* 0x00000002e0080825 */ /* 0x002fc800078e0206 */
[----:B------:R-:W-:Y:S01]  /*76a0*/  @P0 IMAD.WIDE R6, R3, 0x2, R6 ;  /* 0x0000000203060825 */ /* 0x000fe200078e0206 */
[----:B------:R1:W-:Y:S04]  /*76b0*/  @P0 LDGSTS.E.BYPASS.LTC128B.128 [R0+0xa100], [R8.64], !P2 ;  /* 0x0a10000008000fae */ /* 0x0003e8000d101d52 */
[----:B------:R1:W-:Y:S01]  /*76c0*/  @P0 LDGSTS.E.BYPASS.LTC128B.128 [R0+0xd100], [R6.64], !P3 ;  /* 0x0d10000006000fae */ /* 0x0003e2000d901d52 */
[----:B------:R-:W-:Y:S02]  /*76d0*/  LOP3.LUT R215, R215, 0xfffbffff, RZ, 0xc0, !PT ;  /* 0xfffbffffd7d77812 */ /* 0x000fe400078ec0ff */
[----:B------:R-:W-:Y:S01]  /*76e0*/  ISETP.LT.AND P0, PT, RZ, c[0x0][0x27c], PT ;  /* 0x00009f00ff007a0c */ /* 0x000fe20003f01270 */
[----:B------:R-:W-:Y:S01]  /*76f0*/  IMAD.WIDE.U32 R90, R30, c[0x0][0x210], RZ ;  /* 0x000084001e5a7a25 */ /* 0x000fe200078e00ff */
[----:B------:R-:W-:Y:S01]  /*7700*/  @P2 LOP3.LUT R215, R215, 0x40000, RZ, 0xfc, !PT ;  /* 0x00040000d7d72812 */ /* 0x000fe200078efcff */
[----:B------:R-:W0:Y:S01]  /*7710*/  LDGDEPBAR ;  /* 0x00000000000079af */ /* 0x000e220000000000 */
[----:B-1----:R-:W-:-:S04]  /*7720*/  SHF.R.S32.HI R0, RZ, 0x4, R23 ;  /* 0x00000004ff007819 */ /* 0x002fc80000011417 */
[----:B------:R-:W-:-:S04]  /*7730*/  LEA.HI R3, R23, R0, RZ, 0x1 ;  /* 0x0000000017037211 */ /* 0x000fc800078f08ff */
[----:B------:R-:W-:-:S05]  /*7740*/  LOP3.LUT R3, R3, 0xfffffffe, RZ, 0xc0, !PT ;  /* 0xfffffffe03037812 */ /* 0x000fca00078ec0ff */
[----:B------:R-:W-:Y:S02]  /*7750*/  IMAD.IADD R85, R0, 0x1, -R3 ;  /* 0x0000000100557824 */ /* 0x000fe400078e0a03 */
[----:B------:R-:W-:Y:S02]  /*7760*/  IMAD.SHL.U32 R0, R21, 0x40, RZ ;  /* 0x0000004015007824 */ /* 0x000fe400078e00ff */
[----:B------:R-:W-:-:S03]  /*7770*/  IMAD.SHL.U32 R3, R85, 0x8, RZ ;  /* 0x0000000855037824 */ /* 0x000fc600078e00ff */
[----:B------:R-:W-:Y:S02]  /*7780*/  LOP3.LUT R0, R0, 0x1c0, RZ, 0xc0, !PT ;  /* 0x000001c000007812 */ /* 0x000fe400078ec0ff */
[----:B------:R-:W-:Y:S02]  /*7790*/  ISETP.GT.AND P2, PT, R197, 0x5f, PT ;  /* 0x0000005fc500780c */ /* 0x000fe40003f44270 */
[----:B------:R-:W-:Y:S02]  /*77a0*/  LOP3.LUT R3, R0, 0x8, R3, 0xf8, !PT ;  /* 0x0000000800037812 */ /* 0x000fe400078ef803 */
[----:B---3--:R-:W-:Y:S02]  /*77b0*/  SHF.R.U32.HI R4, RZ, 0x3, R0 ;  /* 0x00000003ff047819 */ /* 0x008fe40000011600 */
[----:B------:R-:W-:Y:S02]  /*77c0*/  LOP3.LUT R215, R215, 0xffefffff, RZ, 0xc0, !PT ;  /* 0xffefffffd7d77812 */ /* 0x000fe400078ec0ff */
[----:B------:R-:W-:Y:S01]  /*77d0*/  LOP3.LUT R4, R3, R4, RZ, 0x3c, !PT ;  /* 0x0000000403047212 */ /* 0x000fe200078e3cff */
[----:B------:R-:W-:Y:S01]  /*77e0*/  IMAD R3, R155, c[0x0][0x210], RZ ;  /* 0x000084009b037a24 */ /* 0x000fe200078e02ff */
[----:B------:R-:W-:Y:S01]  /*77f0*/  @P3 LOP3.LUT R215, R215, 0x100000, RZ, 0xfc, !PT ;  /* 0x00100000d7d73812 */ /* 0x000fe200078efcff */
[----:B------:R-:W-:-:S02]  /*7800*/  IMAD.SHL.U32 R0, R22, 0x40, RZ ;  /* 0x0000004016007824 */ /* 0x000fc400078e00ff */
[----:B------:R-:W-:Y:S01]  /*7810*/  IMAD R3, R30, c[0x0][0x214], R3 ;  /* 0x000085001e037a24 */ /* 0x000fe200078e0203 */
[----:B------:R-:W-:Y:S02]  /*7820*/  LOP3.LUT R215, R215, 0xfff7ffff, RZ, 0xc0, !PT ;  /* 0xfff7ffffd7d77812 */ /* 0x000fe400078ec0ff */
[----:B------:R-:W-:Y:S01]  /*7830*/  SEL R229, RZ, 0x10, P3 ;  /* 0x00000010ffe57807 */ /* 0x000fe20001800000 */
[----:B------:R-:W-:Y:S01]  /*7840*/  IMAD.IADD R88, R91, 0x1, R3 ;  /* 0x000000015b587824 */ /* 0x000fe200078e0203 */
[----:B------:R-:W-:Y:S02]  /*7850*/  LOP3.LUT R4, R4, 0xfffffe00, R0, 0xf8, !PT ;  /* 0xfffffe0004047812 */ /* 0x000fe400078ef800 */
[----:B------:R-:W-:Y:S02]  /*7860*/  IADD3 R166, R226, -0x1, RZ ;  /* 0xffffffffe2a67810 */ /* 0x000fe40007ffe0ff */
[----:B------:R-:W-:Y:S02]  /*7870*/  ISETP.NE.AND P3, PT, R26, 0x1, PT ;  /* 0x000000011a00780c */ /* 0x000fe40003f65270 */
[----:B------:R-:W-:Y:S01]  /*7880*/  @P2 LOP3.LUT R215, R215, 0x80000, RZ, 0xfc, !PT ;  /* 0x00080000d7d72812 */ /* 0x000fe200078efcff */
[----:B------:R-:W-:Y:S05]  /*7890*/  @P0 BRA `(.L_x_362) ;  /* 0x0000002000000947 */ /* 0x000fea0003800000 */
[----:B--2---:R-:W-:-:S04]  /*78a0*/  DEPBAR.LE SB0, 0x1 ;  /* 0x000080400000791a */ /* 0x004fc80000000000 */
[----:B------:R-:W-:Y:S05]  /*78b0*/  BRA `(.L_x_363) ;  /* 0x00004a3000007947 */ /* 0x000fea0003800000 */
.L_x_362:
[----:B--2---:R-:W-:Y:S01]  /*78c0*/  ULDC.U8 UR4, c[0x0][0x298] ;  /* 0x0000a60000047ab9 */ /* 0x004fe20000000000 */
[----:B-----5:R-:W-:Y:S01]  /*78d0*/  SHF.R.S32.HI R0, RZ, 0x1f, R135 ;  /* 0x0000001fff007819 */ /* 0x020fe20000011487 */
[----:B------:R-:W-:Y:S01]  /*78e0*/  IMAD.WIDE.U32 R10, R135, c[0x0][0x280], RZ ;  /* 0x0000a000870a7a25 */ /* 0x000fe200078e00ff */
[----:B------:R-:W-:Y:S01]  /*78f0*/  ISETP.NE.AND P0, PT, RZ, UR4, PT ;  /* 0x00000004ff007c0c */ /* 0x000fe2000bf05270 */
[----:B------:R-:W-:Y:S01]  /*7900*/  BSSY B2, `(.L_x_363) ;  /* 0x000049e000027945 */ /* 0x000fe20003800000 */
[----:B------:R-:W-:Y:S01]  /*7910*/  SHF.L.U32 R45, R219, 0x1, RZ ;  /* 0x00000001db2d7819 */ /* 0x000fe200000006ff */
[C---:B------:R-:W-:Y:S02]  /*7920*/  IMAD R3, R0.reuse, c[0x0][0x280], RZ ;  /* 0x0000a00000037a24 */ /* 0x040fe400078e02ff */
[----:B------:R-:W-:Y:S02]  /*7930*/  IMAD R0, R0, c[0x0][0x290], RZ ;  /* 0x0000a40000007a24 */ /* 0x000fe400078e02ff */
[----:B------:R-:W-:-:S02]  /*7940*/  IMAD R3, R135, c[0x0][0x284], R3 ;  /* 0x0000a10087037a24 */ /* 0x000fc400078e0203 */
[C---:B------:R-:W-:Y:S01]  /*7950*/  IMAD R6, R135.reuse, c[0x0][0x294], R0 ;  /* 0x0000a50087067a24 */ /* 0x040fe200078e0200 */
[----:B------:R-:W-:Y:S01]  /*7960*/  LEA R0, R50, R18, 0x5 ;  /* 0x0000001232007211 */ /* 0x000fe200078e28ff */
[----:B------:R-:W-:Y:S01]  /*7970*/  IMAD.WIDE.U32 R12, R135, c[0x0][0x290], RZ ;  /* 0x0000a400870c7a25 */ /* 0x000fe200078e00ff */
[----:B------:R-:W-:-:S04]  /*7980*/  IADD3 R9, R3, R11, RZ ;  /* 0x0000000b03097210 */ /* 0x000fc80007ffe0ff */
[----:B------:R-:W-:Y:S01]  /*7990*/  IADD3 R7, R6, R13, RZ ;  /* 0x0000000d06077210 */ /* 0x000fe20007ffe0ff */
[----:B------:R-:W-:Y:S05]  /*79a0*/  @!P0 BRA `(.L_x_364) ;  /* 0x0000246000008947 */ /* 0x000fea0003800000 */
[----:B------:R-:W-:Y:S01]  /*79b0*/  @P3 IMAD.HI.U32 R3, R0, c[0x0][0x2c8], RZ ;  /* 0x0000b20000033a27 */ /* 0x000fe200078e00ff */
[----:B------:R-:W-:Y:S01]  /*79c0*/  MOV R8, R10 ;  /* 0x0000000a00087202 */ /* 0x000fe20000000f00 */
[----:B------:R-:W-:Y:S01]  /*79d0*/  BSSY B0, `(.L_x_365) ;  /* 0x000002d000007945 */ /* 0x000fe20003800000 */
[----:B------:R-:W-:Y:S01]  /*79e0*/  CS2R R32, SRZ ;  /* 0x0000000000207805 */ /* 0x000fe2000001ff00 */
[----:B------:R-:W-:Y:S01]  /*79f0*/  IMAD.SHL.U32 R38, R50, 0x4, RZ ;  /* 0x0000000432267824 */ /* 0x000fe200078e00ff */
[----:B------:R-:W-:Y:S01]  /*7a00*/  @P3 SHF.R.U32.HI R0, RZ, c[0x0][0x2cc], R3 ;  /* 0x0000b300ff003a19 */ /* 0x000fe20000011603 */
[----:B------:R-:W-:Y:S01]  /*7a10*/  CS2R R20, SRZ ;  /* 0x0000000000147805 */ /* 0x000fe2000001ff00 */
[----:B------:R-:W-:Y:S01]  /*7a20*/  CS2R R14, SRZ ;  /* 0x00000000000e7805 */ /* 0x000fe2000001ff00 */
[----:B------:R-:W-:Y:S01]  /*7a30*/  CS2R R22, SRZ ;  /* 0x0000000000167805 */ /* 0x000fe2000001ff00 */
[----:B------:R-:W-:Y:S01]  /*7a40*/  SHF.R.S32.HI R3, RZ, 0x1f, R0 ;  /* 0x0000001fff037819 */ /* 0x000fe20000011400 */
[----:B------:R-:W-:Y:S01]  /*7a50*/  IMAD.WIDE.U32 R8, R0, c[0x0][0x280], R8 ;  /* 0x0000a00000087a25 */ /* 0x000fe200078e0008 */
[----:B------:R-:W-:-:S03]  /*7a60*/  CS2R R16, SRZ ;  /* 0x0000000000107805 */ /* 0x000fc6000001ff00 */
[C---:B------:R-:W-:Y:S01]  /*7a70*/  IMAD R6, R3.reuse, c[0x0][0x280], RZ ;  /* 0x0000a00003067a24 */ /* 0x040fe200078e02ff */
[----:B------:R-:W-:Y:S01]  /*7a80*/  LEA R25, P0, R8, c[0x0][0x270], 0x1 ;  /* 0x00009c0008197a11 */ /* 0x000fe200078008ff */
[----:B------:R-:W-:Y:S02]  /*7a90*/  IMAD R3, R3, c[0x0][0x290], RZ ;  /* 0x0000a40003037a24 */ /* 0x000fe400078e02ff */
[----:B------:R-:W-:-:S05]  /*7aa0*/  IMAD R6, R0, c[0x0][0x284], R6 ;  /* 0x0000a10000067a24 */ /* 0x000fca00078e0206 */
[----:B------:R-:W-:-:S04]  /*7ab0*/  IADD3 R6, R9, R6, RZ ;  /* 0x0000000609067210 */ /* 0x000fc80007ffe0ff */
[----:B------:R-:W-:Y:S01]  /*7ac0*/  LEA.HI.X R24, R8, c[0x0][0x274], R6, 0x1, P0 ;  /* 0x00009d0008187a11 */ /* 0x000fe200000f0c06 */
[----:B------:R-:W-:Y:S01]  /*7ad0*/  IMAD.MOV.U32 R6, RZ, RZ, R12 ;  /* 0x000000ffff067224 */ /* 0x000fe200078e000c */
[----:B------:R1:W2:Y:S03]  /*7ae0*/  SHFL.IDX PT, R8, R25, RZ, 0x181f ;  /* 0x00181fff19087589 */ /* 0x0002a600000e0000 */
[C---:B------:R-:W-:Y:S01]  /*7af0*/  IMAD.WIDE.U32 R6, R0.reuse, c[0x0][0x290], R6 ;  /* 0x0000a40000067a25 */ /* 0x040fe200078e0006 */
[----:B------:R1:W3:Y:S03]  /*7b00*/  SHFL.IDX PT, R9, R24, RZ, 0x181f ;  /* 0x00181fff18097589 */ /* 0x0002e600000e0000 */
[----:B------:R-:W-:Y:S01]  /*7b10*/  IMAD R0, R0, c[0x0][0x294], R3 ;  /* 0x0000a50000007a24 */ /* 0x000fe200078e0203 */
[----:B------:R-:W-:-:S04]  /*7b20*/  LEA R19, P0, R6, c[0x0][0x288], 0x1 ;  /* 0x0000a20006137a11 */ /* 0x000fc800078008ff */
[----:B------:R-:W-:-:S04]  /*7b30*/  IADD3 R0, R7, R0, RZ ;  /* 0x0000000007007210 */ /* 0x000fc80007ffe0ff */
[----:B------:R-:W-:Y:S02]  /*7b40*/  LEA.HI.X R18, R6, c[0x0][0x28c], R0, 0x1, P0 ;  /* 0x0000a30006127a11 */ /* 0x000fe400000f0c00 */
[----:B------:R1:W4:Y:S04]  /*7b50*/  SHFL.IDX PT, R6, R19, RZ, 0x181f ;  /* 0x00181fff13067589 */ /* 0x00032800000e0000 */
[----:B------:R1:W1:Y:S01]  /*7b60*/  SHFL.IDX PT, R7, R18, RZ, 0x181f ;  /* 0x00181fff12077589 */ /* 0x00026200000e0000 */
[----:B------:R-:W-:Y:S05]  /*7b70*/  @P4 BRA `(.L_x_366) ;  /* 0x0000012000004947 */ /* 0x000fea0003800000 */
[C---:B------:R-:W-:Y:S01]  /*7b80*/  ISETP.GE.AND P0, PT, R38.reuse, c[0x0][0x27c], PT ;  /* 0x00009f0026007a0c */ /* 0x040fe20003f06270 */
[----:B------:R-:W-:Y:S01]  /*7b90*/  CS2R R14, SRZ ;  /* 0x00000000000e7805 */ /* 0x000fe2000001ff00 */
[----:B------:R-:W-:Y:S01]  /*7ba0*/  CS2R R16, SRZ ;  /* 0x0000000000107805 */ /* 0x000fe2000001ff00 */
[----:B------:R-:W-:-:S10]  /*7bb0*/  IADD3 R3, R38, 0x20, RZ ;  /* 0x0000002026037810 */ /* 0x000fd40007ffe0ff */
[----:B--23--:R-:W-:-:S04]  /*7bc0*/  @!P0 IMAD.WIDE R12, R38, 0x2, R8 ;  /* 0x00000002260c8825 */ /* 0x00cfc800078e0208 */
[----:B-1--4-:R-:W-:Y:S01]  /*7bd0*/  @!P0 IMAD.WIDE R10, R38, 0x2, R6 ;  /* 0x00000002260a8825 */ /* 0x012fe200078e0206 */
[----:B------:R1:W5:Y:S04]  /*7be0*/  @!P0 LD.E.64 R14, [R12.64] ;  /* 0x000000120c0e8980 */ /* 0x000368000c101b00 */
[----:B------:R1:W5:Y:S01]  /*7bf0*/  @!P0 LD.E.64 R16, [R10.64] ;  /* 0x000000120a108980 */ /* 0x000362000c101b00 */
[----:B------:R-:W-:Y:S01]  /*7c00*/  ISETP.GE.AND P0, PT, R3, c[0x0][0x27c], PT ;  /* 0x00009f0003007a0c */ /* 0x000fe20003f06270 */
[----:B------:R-:W-:Y:S01]  /*7c10*/  CS2R R20, SRZ ;  /* 0x0000000000147805 */ /* 0x000fe2000001ff00 */
[----:B------:R-:W-:-:S11]  /*7c20*/  CS2R R22, SRZ ;  /* 0x0000000000167805 */ /* 0x000fd6000001ff00 */
[----:B------:R-:W-:-:S04]  /*7c30*/  @!P0 SHF.R.S32.HI R0, RZ, 0x1f, R3 ;  /* 0x0000001fff008819 */ /* 0x000fc80000011403 */
[----:B------:R-:W-:-:S04]  /*7c40*/  @!P0 LEA.HI R0, R0, R3, RZ, 0x2 ;  /* 0x0000000300008211 */ /* 0x000fc800078f10ff */
[----:B------:R-:W-:-:S05]  /*7c50*/  @!P0 LOP3.LUT R0, R0, 0xfffffffc, RZ, 0xc0, !PT ;  /* 0xfffffffc00008812 */ /* 0x000fca00078ec0ff */
[----:B------:R-:W-:-:S04]  /*7c60*/  @!P0 IMAD.WIDE R8, R0, 0x2, R8 ;  /* 0x0000000200088825 */ /* 0x000fc800078e0208 */
[----:B------:R-:W-:Y:S01]  /*7c70*/  @!P0 IMAD.WIDE R6, R0, 0x2, R6 ;  /* 0x0000000200068825 */ /* 0x000fe200078e0206 */
[----:B------:R1:W5:Y:S04]  /*7c80*/  @!P0 LD.E.64 R20, [R8.64] ;  /* 0x0000001208148980 */ /* 0x000368000c101b00 */
[----:B------:R1:W5:Y:S02]  /*7c90*/  @!P0 LD.E.64 R22, [R6.64] ;  /* 0x0000001206168980 */ /* 0x000364000c101b00 */
.L_x_366:
[----:B------:R-:W-:Y:S05]  /*7ca0*/  BSYNC B0 ;  /* 0x0000000000007941 */ /* 0x000fea0003800000 */
.L_x_365:
[----:B-1---5:R-:W-:Y:S01]  /*7cb0*/  IMAD.MOV.U32 R11, RZ, RZ, R20 ;  /* 0x000000ffff0b7224 */ /* 0x022fe200078e0014 */
[----:B---3--:R1:W3:Y:S01]  /*7cc0*/  SHFL.IDX PT, R9, R24, 0x1, 0x181f ;  /* 0x00381f0018097f89 */ /* 0x0082e200000e0000 */
[----:B------:R-:W-:Y:S01]  /*7cd0*/  IMAD.MOV.U32 R10, RZ, RZ, R21 ;  /* 0x000000ffff0a7224 */ /* 0x000fe200078e0015 */
[----:B------:R-:W-:Y:S01]  /*7ce0*/  BSSY B0, `(.L_x_367) ;  /* 0x0000028000007945 */ /* 0x000fe20003800000 */
[----:B------:R-:W-:Y:S01]  /*7cf0*/  IMAD.MOV.U32 R3, RZ, RZ, R14 ;  /* 0x000000ffff037224 */ /* 0x000fe200078e000e */
[----:B------:R-:W-:Y:S01]  /*7d00*/  PRMT R57, R57, 0x5410, R11 ;  /* 0x0000541039397816 */ /* 0x000fe2000000000b */
[----:B------:R-:W-:Y:S01]  /*7d10*/  IMAD.MOV.U32 R0, RZ, RZ, R15 ;  /* 0x000000ffff007224 */ /* 0x000fe200078e000f */
[----:B------:R-:W-:Y:S01]  /*7d20*/  PRMT R58, R58, 0x5410, R10 ;  /* 0x000054103a3a7816 */ /* 0x000fe2000000000a */
[----:B------:R-:W-:Y:S01]  /*7d30*/  IMAD.MOV.U32 R11, RZ, RZ, R22 ;  /* 0x000000ffff0b7224 */ /* 0x000fe200078e0016 */
[----:B------:R-:W-:Y:S01]  /*7d40*/  PRMT R44, R44, 0x5410, R3 ;  /* 0x000054102c2c7816 */ /* 0x000fe20000000003 */
[----:B------:R-:W-:Y:S01]  /*7d50*/  IMAD.MOV.U32 R10, RZ, RZ, R23 ;  /* 0x000000ffff0a7224 */ /* 0x000fe200078e0017 */
[----:B------:R-:W-:Y:S01]  /*7d60*/  PRMT R56, R56, 0x5410, R0 ;  /* 0x0000541038387816 */ /* 0x000fe20000000000 */
[----:B------:R-:W-:Y:S01]  /*7d70*/  IMAD.MOV.U32 R3, RZ, RZ, R16 ;  /* 0x000000ffff037224 */ /* 0x000fe200078e0010 */
[----:B--2---:R1:W2:Y:S01]  /*7d80*/  SHFL.IDX PT, R8, R25, 0x1, 0x181f ;  /* 0x00381f0019087f89 */ /* 0x0042a200000e0000 */
[----:B------:R-:W-:Y:S01]  /*7d90*/  IMAD.MOV.U32 R0, RZ, RZ, R17 ;  /* 0x000000ffff007224 */ /* 0x000fe200078e0011 */
[----:B------:R-:W-:Y:S01]  /*7da0*/  PRMT R57, R11, 0x7610, R57 ;  /* 0x000076100b397816 */ /* 0x000fe20000000039 */
[----:B------:R-:W-:Y:S01]  /*7db0*/  CS2R R26, SRZ ;  /* 0x00000000001a7805 */ /* 0x000fe2000001ff00 */
[----:B------:R1:W4:Y:S01]  /*7dc0*/  SHFL.IDX PT, R7, R18, 0x1, 0x181f ;  /* 0x00381f0012077f89 */ /* 0x00032200000e0000 */
[----:B------:R-:W-:Y:S01]  /*7dd0*/  PRMT R58, R10, 0x7610, R58 ;  /* 0x000076100a3a7816 */ /* 0x000fe2000000003a */
[----:B------:R-:W-:Y:S01]  /*7de0*/  CS2R R30, SRZ ;  /* 0x00000000001e7805 */ /* 0x000fe2000001ff00 */
[----:B------:R-:W-:Y:S01]  /*7df0*/  PRMT R44, R3, 0x7610, R44 ;  /* 0x00007610032c7816 */ /* 0x000fe2000000002c */
[----:B----4-:R1:W4:Y:S01]  /*7e00*/  SHFL.IDX PT, R6, R19, 0x1, 0x181f ;  /* 0x00381f0013067f89 */ /* 0x01032200000e0000 */
[----:B------:R-:W-:Y:S01]  /*7e10*/  PRMT R56, R0, 0x7610, R56 ;  /* 0x0000761000387816 */ /* 0x000fe20000000038 */
[----:B------:R-:W-:Y:S01]  /*7e20*/  CS2R R28, SRZ ;  /* 0x00000000001c7805 */ /* 0x000fe2000001ff00 */
[----:B------:R-:W-:Y:S05]  /*7e30*/  @P1 BRA `(.L_x_368) ;  /* 0x0000012000001947 */ /* 0x000fea0003800000 */
[C---:B------:R-:W-:Y:S01]  /*7e40*/  ISETP.GE.AND P0, PT, R38.reuse, c[0x0][0x27c], PT ;  /* 0x00009f0026007a0c */ /* 0x040fe20003f06270 */
[----:B------:R-:W-:Y:S01]  /*7e50*/  CS2R R26, SRZ ;  /* 0x00000000001a7805 */ /* 0x000fe2000001ff00 */
[----:B------:R-:W-:Y:S01]  /*7e60*/  CS2R R28, SRZ ;  /* 0x00000000001c7805 */ /* 0x000fe2000001ff00 */
[----:B------:R-:W-:-:S10]  /*7e70*/  IADD3 R3, R38, 0x20, RZ ;  /* 0x0000002026037810 */ /* 0x000fd40007ffe0ff */
[----:B--23--:R-:W-:-:S04]  /*7e80*/  @!P0 IMAD.WIDE R12, R38, 0x2, R8 ;  /* 0x00000002260c8825 */ /* 0x00cfc800078e0208 */
[----:B----4-:R-:W-:Y:S01]  /*7e90*/  @!P0 IMAD.WIDE R10, R38, 0x2, R6 ;  /* 0x00000002260a8825 */ /* 0x010fe200078e0206 */
        /* <DEDUP_REMOVED lines=12> */
.L_x_368:
[----:B------:R-:W-:Y:S05]  /*7f60*/  BSYNC B0 ;  /* 0x0000000000007941 */ /* 0x000fea0003800000 */
.L_x_367:
[----:B--2--5:R-:W-:Y:S01]  /*7f70*/  IMAD.MOV.U32 R11, RZ, RZ, R32 ;  /* 0x000000ffff0b7224 */ /* 0x024fe200078e0020 */
        /* <DEDUP_REMOVED lines=12> */
[----:B------:R2:W1:Y:S01]  /*8040*/  SHFL.IDX PT, R8, R25, 0x2, 0x181f ;  /* 0x00581f0019087f89 */ /* 0x00046200000e0000 */
        /* <DEDUP_REMOVED lines=10> */
[----:B------:R-:W-:Y:S01]  /*80f0*/  CS2R R42, SRZ ;  /* 0x00000000002a7805 */ /* 0x000fe2000001ff00 */
[----:B------:R-:W-:Y:S01]  /*8100*/  CS2R R36, SRZ ;  /* 0x0000000000247805 */ /* 0x000fe2000001ff00 */
[----:B------:R-:W-:Y:S05]  /*8110*/  @P5 BRA `(.L_x_370) ;  /* 0x0000012000005947 */ /* 0x000fea0003800000 */
[C---:B---3--:R-:W-:Y:S01]  /*8120*/  ISETP.GE.AND P0, PT, R38.reuse, c[0x0][0x27c], PT ;  /* 0x00009f0026007a0c */ /* 0x048fe20003f06270 */
[----:B------:R-:W-:Y:S01]  /*8130*/  CS2R R34, SRZ ;  /* 0x0000000000227805 */ /* 0x000fe2000001ff00 */
[----:B------:R-:W-:Y:S01]  /*8140*/  CS2R R36, SRZ ;  /* 0x0000000000247805 */ /* 0x000fe2000001ff00 */
[----:B------:R-:W-:-:S10]  /*8150*/  IADD3 R3, R38, 0x20, RZ ;  /* 0x0000002026037810 */ /* 0x000fd40007ffe0ff */
[----:B-1----:R-:W-:-:S04]  /*8160*/  @!P0 IMAD.WIDE R12, R38, 0x2, R8 ;  /* 0x00000002260c8825 */ /* 0x002fc800078e0208 */
        /* <DEDUP_REMOVED lines=13> */
.L_x_370:
[----:B---3--:R-:W-:Y:S05]  /*8240*/  BSYNC B0 ;  /* 0x0000000000007941 */ /* 0x008fea0003800000 */
.L_x_369:
[----:B-1---5:R-:W-:Y:S01]  /*8250*/  IMAD.MOV.U32 R11, RZ, RZ, R40 ;  /* 0x000000ffff0b7224 */ /* 0x022fe200078e0028 */
[----:B------:R1:W3:Y:S01]  /*8260*/  SHFL.IDX PT, R9, R24, 0x3, 0x181f ;  /* 0x00781f0018097f89 */ /* 0x0002e200000e0000 */
        /* <DEDUP_REMOVED lines=11> */
[----:B------:R1:W2:Y:S01]  /*8320*/  SHFL.IDX PT, R8, R25, 0x3, 0x181f ;  /* 0x00781f0019087f89 */ /* 0x0002a200000e0000 */
        /* <DEDUP_REMOVED lines=29> */
.L_x_372:
[----:B------:R-:W-:Y:S05]  /*8500*/  BSYNC B0 ;  /* 0x0000000000007941 */ /* 0x000fea0003800000 */
.L_x_371:
[----:B--2-4-:R-:W-:Y:S01]  /*8510*/  IMAD.IADD R6, R39, 0x1, -R218 ;  /* 0x0000000127067824 */ /* 0x014fe200078e0ada */
[----:B------:R-:W-:-:S04]  /*8520*/  DEPBAR.LE SB0, 0x1 ;  /* 0x000080400000791a */ /* 0x000fc80000000000 */
[----:B-1----:R-:W-:Y:S01]  /*8530*/  IMNMX R25, R6, 0x80, PT ;  /* 0x0000008006197817 */ /* 0x002fe20003800200 */
[----:B-----5:R-:W-:Y:S01]  /*8540*/  IMAD.MOV.U32 R0, RZ, RZ, R54 ;  /* 0x000000ffff007224 */ /* 0x020fe200078e0036 */
[----:B------:R-:W-:Y:S01]  /*8550*/  BSSY B1, `(.L_x_373) ;  /* 0x000006c000017945 */ /* 0x000fe20003800000 */
[----:B------:R-:W-:Y:S01]  /*8560*/  IMAD.MOV.U32 R7, RZ, RZ, R55 ;  /* 0x000000ffff077224 */ /* 0x000fe200078e0037 */
[----:B------:R-:W-:Y:S01]  /*8570*/  BAR.SYNC.DEFER_BLOCKING 0x0 ;  /* 0x0000000000007b1d */ /* 0x000fe20000010000 */
[----:B------:R-:W-:Y:S01]  /*8580*/  ISETP.GE.AND P0, PT, R51, R25, PT ;  /* 0x000000193300720c */ /* 0x000fe20003f06270 */
[----:B------:R-:W-:Y:S02]  /*8590*/  IMAD.MOV.U32 R3, RZ, RZ, R46 ;  /* 0x000000ffff037224 */ /* 0x000fe400078e002e */
[----:B------:R-:W-:Y:S01]  /*85a0*/  PRMT R69, R0, 0x5410, R7 ;  /* 0x0000541000457816 */ /* 0x000fe20000000007 */
[----:B------:R-:W-:Y:S01]  /*85b0*/  IMAD.MOV.U32 R7, RZ, RZ, R52 ;  /* 0x000000ffff077224 */ /* 0x000fe200078e0034 */
[----:B------:R-:W-:Y:S01]  /*85c0*/  MOV R0, R47 ;  /* 0x0000002f00007202 */ /* 0x000fe20000000f00 */
[----:B------:R-:W-:Y:S01]  /*85d0*/  IMAD.MOV.U32 R6, RZ, RZ, R53 ;  /* 0x000000ffff067224 */ /* 0x000fe200078e0035 */
[----:B------:R-:W-:-:S02]  /*85e0*/  PRMT R39, R39, 0x5410, R3 ;  /* 0x0000541027277816 */ /* 0x000fc40000000003 */
[----:B------:R-:W-:Y:S01]  /*85f0*/  PRMT R67, R67, 0x5410, R0 ;  /* 0x0000541043437816 */ /* 0x000fe20000000000 */
[----:B------:R-:W-:Y:S01]  /*8600*/  IMAD.MOV.U32 R0, RZ, RZ, R49 ;  /* 0x000000ffff007224 */ /* 0x000fe200078e0031 */
[----:B------:R-:W-:Y:S02]  /*8610*/  MOV R3, R48 ;  /* 0x0000003000037202 */ /* 0x000fe40000000f00 */
[----:B------:R-:W-:Y:S02]  /*8620*/  PRMT R68, R7, 0x5410, R6 ;  /* 0x0000541007447816 */ /* 0x000fe40000000006 */
[----:B------:R-:W-:Y:S02]  /*8630*/  PRMT R39, R3, 0x7610, R39 ;  /* 0x0000761003277816 */ /* 0x000fe40000000027 */
[----:B------:R-:W-:Y:S01]  /*8640*/  PRMT R67, R0, 0x7610, R67 ;  /* 0x0000761000437816 */ /* 0x000fe20000000043 */
[----:B------:R-:W-:Y:S05]  /*8650*/  @P0 BRA `(.L_x_374) ;  /* 0x000005b000000947 */ /* 0x000fea0003800000 */
[----:B------:R-:W-:Y:S01]  /*8660*/  ISETP.GE.AND P0, PT, R38, c[0x0][0x27c], PT ;  /* 0x00009f0026007a0c */ /* 0x000fe20003f06270 */
[----:B------:R-:W-:-:S12]  /*8670*/  BSSY B0, `(.L_x_375) ;  /* 0x000002c000007945 */ /* 0x000fd80003800000 */
[----:B------:R-:W-:Y:S05]  /*8680*/  @P0 BRA `(.L_x_376) ;  /* 0x000002a000000947 */ /* 0x000fea0003800000 */
[----:B---3--:R-:W1:Y:S01]  /*8690*/  LDS.128 R8, [R45+0x100] ;  /* 0x000100002d087984 */ /* 0x008e620000000c00 */
[----:B------:R-:W-:Y:S02]  /*86a0*/  SHF.R.U32.HI R0, RZ, 0x10, R17 ;  /* 0x00000010ff007819 */ /* 0x000fe40000011611 */
[--C-:B------:R-:W-:Y:S02]  /*86b0*/  SHF.R.U64 R19, R14, 0x10, R15.reuse ;  /* 0x000000100e137819 */ /* 0x100fe4000000120f */
[----:B------:R-:W-:Y:S02]  /*86c0*/  SHF.R.U32.HI R3, RZ, 0x10, R15 ;  /* 0x00000010ff037819 */ /* 0x000fe4000001160f */
[----:B------:R-:W-:Y:S01]  /*86d0*/  SHF.R.U64 R18, R16, 0x10, R17 ;  /* 0x0000001010127819 */ /* 0x000fe20000001211 */
[----:B------:R-:W-:Y:S02]  /*86e0*/  HADD2.F32 R19, -RZ, R19.H0_H0 ;  /* 0x20000013ff137230 */ /* 0x000fe40000004100 */
[----:B------:R-:W-:-:S02]  /*86f0*/  HADD2.F32 R24, -RZ, R3.H0_H0 ;  /* 0x20000003ff187230 */ /* 0x000fc40000004100 */
[----:B------:R-:W-:Y:S02]  /*8700*/  HADD2.F32 R3, -RZ, R44.H1_H1 ;  /* 0x3000002cff037230 */ /* 0x000fe40000004100 */
[----:B------:R-:W-:Y:S02]  /*8710*/  HADD2.F32 R18, -RZ, R18.H0_H0 ;  /* 0x20000012ff127230 */ /* 0x000fe40000004100 */
[--C-:B-1----:R-:W-:Y:S02]  /*8720*/  HADD2.F32 R7, -RZ, R11.reuse.H0_H0 ;  /* 0x2000000bff077230 */ /* 0x102fe40000004100 */
[--C-:B------:R-:W-:Y:S02]  /*8730*/  HADD2.F32 R14, -RZ, R10.reuse.H0_H0 ;  /* 0x2000000aff0e7230 */ /* 0x100fe40000004100 */
[----:B------:R-:W-:Y:S02]  /*8740*/  HADD2.F32 R13, -RZ, R10.H1_H1 ;  /* 0x3000000aff0d7230 */ /* 0x000fe40000004100 */
[----:B------:R-:W-:-:S02]  /*8750*/  HADD2.F32 R11, -RZ, R11.H1_H1 ;  /* 0x3000000bff0b7230 */ /* 0x000fc40000004100 */
[----:B------:R-:W-:Y:S02]  /*8760*/  HADD2.F32 R10, -RZ, R0.H0_H0 ;  /* 0x20000000ff0a7230 */ /* 0x000fe40000004100 */
[--C-:B------:R-:W-:Y:S02]  /*8770*/  HADD2.F32 R6, -RZ, R8.reuse.H0_H0 ;  /* 0x20000008ff067230 */ /* 0x100fe40000004100 */
[--C-:B------:R-:W-:Y:S02]  /*8780*/  HADD2.F32 R16, -RZ, R9.reuse.H0_H0 ;  /* 0x20000009ff107230 */ /* 0x100fe40000004100 */
[----:B------:R-:W-:Y:S01]  /*8790*/  HADD2.F32 R15, -RZ, R9.H1_H1 ;  /* 0x30000009ff0f7230 */ /* 0x000fe20000004100 */
[-C--:B------:R-:W-:Y:S01]  /*87a0*/  FMUL.FTZ R9, R11, R10.reuse ;  /* 0x0000000a0b097220 */ /* 0x080fe20000410000 */
[----:B------:R-:W-:Y:S01]  /*87b0*/  HADD2.F32 R8, -RZ, R8.H1_H1 ;  /* 0x30000008ff087230 */ /* 0x000fe20000004100 */
[C---:B------:R-:W-:Y:S01]  /*87c0*/  FMUL.FTZ R10, R7.reuse, R10 ;  /* 0x0000000a070a7220 */ /* 0x040fe20000410000 */
[----:B------:R-:W-:Y:S01]  /*87d0*/  HADD2.F32 R0, -RZ, R44.H0_H0 ;  /* 0x2000002cff007230 */ /* 0x000fe20000004100 */
[----:B------:R-:W-:-:S02]  /*87e0*/  FFMA.FTZ R17, R7, R24, -R9 ;  /* 0x0000001807117223 */ /* 0x000fc40000010809 */
[----:B------:R-:W-:Y:S02]  /*87f0*/  FFMA.FTZ R11, R11, R24, R10 ;  /* 0x000000180b0b7223 */ /* 0x000fe4000001000a */
[-C--:B------:R-:W-:Y:S02]  /*8800*/  FMUL.FTZ R12, R8, R0.reuse ;  /* 0x00000000080c7220 */ /* 0x080fe40000410000 */
[C---:B------:R-:W-:Y:S01]  /*8810*/  FMUL.FTZ R7, R6.reuse, R0 ;  /* 0x0000000006077220 */ /* 0x040fe20000410000 */
[--C-:B------:R-:W-:Y:S01]  /*8820*/  HADD2.F32 R0, -RZ, R56.reuse.H0_H0 ;  /* 0x20000038ff007230 */ /* 0x100fe20000004100 */
[----:B------:R-:W-:Y:S01]  /*8830*/  FFMA.FTZ R12, R6, R3, -R12 ;  /* 0x00000003060c7223 */ /* 0x000fe2000001080c */
[----:B------:R-:W-:Y:S01]  /*8840*/  F2FP.PACK_AB R11, R11, R17 ;  /* 0x000000110b0b723e */ /* 0x000fe200000000ff */
[----:B------:R-:W-:Y:S01]  /*8850*/  FFMA.FTZ R8, R8, R3, R7 ;  /* 0x0000000308087223 */ /* 0x000fe20000010007 */
[----:B------:R-:W-:Y:S01]  /*8860*/  HADD2.F32 R3, -RZ, R56.H1_H1 ;  /* 0x30000038ff037230 */ /* 0x000fe20000004100 */
[----:B------:R-:W-:-:S02]  /*8870*/  FMUL.FTZ R6, R13, R0 ;  /* 0x000000000d067220 */ /* 0x000fc40000410000 */
[----:B------:R-:W-:Y:S01]  /*8880*/  FMUL.FTZ R10, R14, R0 ;  /* 0x000000000e0a7220 */ /* 0x000fe20000410000 */
[----:B------:R-:W-:Y:S01]  /*8890*/  F2FP.PACK_AB R8, R8, R12 ;  /* 0x0000000c0808723e */ /* 0x000fe200000000ff */
[-C--:B------:R-:W-:Y:S02]  /*88a0*/  FMUL.FTZ R0, R15, R18.reuse ;  /* 0x000000120f007220 */ /* 0x080fe40000410000 */
[----:B------:R-:W-:Y:S02]  /*88b0*/  FMUL.FTZ R9, R16, R18 ;  /* 0x0000001210097220 */ /* 0x000fe40000410000 */
[-C--:B------:R-:W-:Y:S02]  /*88c0*/  FFMA.FTZ R6, R14, R3.reuse, -R6 ;  /* 0x000000030e067223 */ /* 0x080fe40000010806 */
[----:B------:R-:W-:Y:S02]  /*88d0*/  FFMA.FTZ R10, R13, R3, R10 ;  /* 0x000000030d0a7223 */ /* 0x000fe4000001000a */
[----:B------:R-:W-:-:S02]  /*88e0*/  FFMA.FTZ R0, R16, R19, -R0 ;  /* 0x0000001310007223 */ /* 0x000fc40000010800 */
[----:B------:R-:W-:Y:S01]  /*88f0*/  FFMA.FTZ R9, R15, R19, R9 ;  /* 0x000000130f097223 */ /* 0x000fe20000010009 */
[----:B------:R-:W-:-:S04]  /*8900*/  F2FP.PACK_AB R10, R10, R6 ;  /* 0x000000060a0a723e */ /* 0x000fc800000000ff */
[----:B------:R-:W-:-:S05]  /*8910*/  F2FP.PACK_AB R9, R9, R0 ;  /* 0x000000000909723e */ /* 0x000fca00000000ff */
[----:B------:R1:W-:Y:S02]  /*8920*/  STS.128 [R45+0x100], R8 ;  /* 0x000100082d007388 */ /* 0x0003e40000000c00 */
.L_x_376:
[----:B------:R-:W-:Y:S05]  /*8930*/  BSYNC B0 ;  /* 0x0000000000007941 */ /* 0x000fea0003800000 */
.L_x_375:
[----:B------:R-:W-:-:S04]  /*8940*/  IADD3 R0, R38, 0x20, RZ ;  /* 0x0000002026007810 */ /* 0x000fc80007ffe0ff */
[----:B------:R-:W-:-:S13]  /*8950*/  ISETP.GE.AND P0, PT, R0, c[0x0][0x27c], PT ;  /* 0x00009f0000007a0c */ /* 0x000fda0003f06270 */
[----:B------:R-:W-:Y:S05]  /*8960*/  @P0 BRA `(.L_x_374) ;  /* 0x000002a000000947 */ /* 0x000fea0003800000 */
[----:B-1-3--:R-:W1:Y:S01]  /*8970*/  LDS.128 R8, [R45+0x4100] ;  /* 0x004100002d087984 */ /* 0x00ae620000000c00 */
[----:B------:R-:W-:Y:S02]  /*8980*/  SHF.R.U32.HI R0, RZ, 0x10, R23 ;  /* 0x00000010ff007819 */ /* 0x000fe40000011617 */
[--C-:B------:R-:W-:Y:S02]  /*8990*/  SHF.R.U32.HI R3, RZ, 0x10, R21.reuse ;  /* 0x00000010ff037819 */ /* 0x100fe40000011615 */
[----:B------:R-:W-:Y:S02]  /*89a0*/  SHF.R.U64 R19, R20, 0x10, R21 ;  /* 0x0000001014137819 */ /* 0x000fe40000001215 */
[----:B------:R-:W-:Y:S01]  /*89b0*/  SHF.R.U64 R18, R22, 0x10, R23 ;  /* 0x0000001016127819 */ /* 0x000fe20000001217 */
[----:B------:R-:W-:Y:S02]  /*89c0*/  HADD2.F32 R20, -RZ, R3.H0_H0 ;  /* 0x20000003ff147230 */ /* 0x000fe40000004100 */
[----:B------:R-:W-:-:S02]  /*89d0*/  HADD2.F32 R3, -RZ, R57.H1_H1 ;  /* 0x30000039ff037230 */ /* 0x000fc40000004100 */
[----:B------:R-:W-:Y:S02]  /*89e0*/  HADD2.F32 R19, -RZ, R19.H0_H0 ;  /* 0x20000013ff137230 */ /* 0x000fe40000004100 */
[--C-:B-1----:R-:W-:Y:S02]  /*89f0*/  HADD2.F32 R7, -RZ, R11.reuse.H0_H0 ;  /* 0x2000000bff077230 */ /* 0x102fe40000004100 */
[--C-:B------:R-:W-:Y:S02]  /*8a00*/  HADD2.F32 R14, -RZ, R10.reuse.H0_H0 ;  /* 0x2000000aff0e7230 */ /* 0x100fe40000004100 */
[----:B------:R-:W-:Y:S02]  /*8a10*/  HADD2.F32 R13, -RZ, R10.H1_H1 ;  /* 0x3000000aff0d7230 */ /* 0x000fe40000004100 */
[----:B------:R-:W-:Y:S02]  /*8a20*/  HADD2.F32 R11, -RZ, R11.H1_H1 ;  /* 0x3000000bff0b7230 */ /* 0x000fe40000004100 */
[----:B------:R-:W-:-:S02]  /*8a30*/  HADD2.F32 R10, -RZ, R0.H0_H0 ;  /* 0x20000000ff0a7230 */ /* 0x000fc40000004100 */
[--C-:B------:R-:W-:Y:S02]  /*8a40*/  HADD2.F32 R6, -RZ, R8.reuse.H0_H0 ;  /* 0x20000008ff067230 */ /* 0x100fe40000004100 */
[--C-:B------:R-:W-:Y:S02]  /*8a50*/  HADD2.F32 R16, -RZ, R9.reuse.H0_H0 ;  /* 0x20000009ff107230 */ /* 0x100fe40000004100 */
[----:B------:R-:W-:Y:S01]  /*8a60*/  HADD2.F32 R15, -RZ, R9.H1_H1 ;  /* 0x30000009ff0f7230 */ /* 0x000fe20000004100 */
[-C--:B------:R-:W-:Y:S01]  /*8a70*/  FMUL.FTZ R9, R11, R10.reuse ;  /* 0x0000000a0b097220 */ /* 0x080fe20000410000 */
[----:B------:R-:W-:Y:S01]  /*8a80*/  HADD2.F32 R8, -RZ, R8.H1_H1 ;  /* 0x30000008ff087230 */ /* 0x000fe20000004100 */
[C---:B------:R-:W-:Y:S01]  /*8a90*/  FMUL.FTZ R10, R7.reuse, R10 ;  /* 0x0000000a070a7220 */ /* 0x040fe20000410000 */
[----:B------:R-:W-:Y:S01]  /*8aa0*/  HADD2.F32 R0, -RZ, R57.H0_H0 ;  /* 0x20000039ff007230 */ /* 0x000fe20000004100 */
[-C--:B------:R-:W-:Y:S01]  /*8ab0*/  FFMA.FTZ R17, R7, R20.reuse, -R9 ;  /* 0x0000001407117223 */ /* 0x080fe20000010809 */
[----:B------:R-:W-:Y:S01]  /*8ac0*/  HADD2.F32 R9, -RZ, R18.H0_H0 ;  /* 0x20000012ff097230 */ /* 0x000fe20000004100 */
[----:B------:R-:W-:-:S02]  /*8ad0*/  FFMA.FTZ R11, R11, R20, R10 ;  /* 0x000000140b0b7223 */ /* 0x000fc4000001000a */
[-C--:B------:R-:W-:Y:S02]  /*8ae0*/  FMUL.FTZ R12, R8, R0.reuse ;  /* 0x00000000080c7220 */ /* 0x080fe40000410000 */
[C---:B------:R-:W-:Y:S01]  /*8af0*/  FMUL.FTZ R7, R6.reuse, R0 ;  /* 0x0000000006077220 */ /* 0x040fe20000410000 */
[--C-:B------:R-:W-:Y:S01]  /*8b00*/  HADD2.F32 R0, -RZ, R58.reuse.H0_H0 ;  /* 0x2000003aff007230 */ /* 0x100fe20000004100 */
[----:B------:R-:W-:Y:S01]  /*8b10*/  FFMA.FTZ R12, R6, R3, -R12 ;  /* 0x00000003060c7223 */ /* 0x000fe2000001080c */
[----:B------:R-:W-:Y:S01]  /*8b20*/  F2FP.PACK_AB R11, R11, R17 ;  /* 0x000000110b0b723e */ /* 0x000fe200000000ff */
[----:B------:R-:W-:Y:S01]  /*8b30*/  FFMA.FTZ R8, R8, R3, R7 ;  /* 0x0000000308087223 */ /* 0x000fe20000010007 */
[----:B------:R-:W-:Y:S01]  /*8b40*/  HADD2.F32 R3, -RZ, R58.H1_H1 ;  /* 0x3000003aff037230 */ /* 0x000fe20000004100 */
[-C--:B------:R-:W-:Y:S02]  /*8b50*/  FMUL.FTZ R6, R13, R0.reuse ;  /* 0x000000000d067220 */ /* 0x080fe40000410000 */
[----:B------:R-:W-:Y:S01]  /*8b60*/  FMUL.FTZ R10, R14, R0 ;  /* 0x000000000e0a7220 */ /* 0x000fe20000410000 */
[----:B------:R-:W-:Y:S01]  /*8b70*/  F2FP.PACK_AB R8, R8, R12 ;  /* 0x0000000c0808723e */ /* 0x000fe200000000ff */
[----:B------:R-:W-:-:S02]  /*8b80*/  FMUL.FTZ R0, R15, R9 ;  /* 0x000000090f007220 */ /* 0x000fc40000410000 */
[----:B------:R-:W-:Y:S02]  /*8b90*/  FMUL.FTZ R9, R16, R9 ;  /* 0x0000000910097220 */ /* 0x000fe40000410000 */
[-C--:B------:R-:W-:Y:S02]  /*8ba0*/  FFMA.FTZ R6, R14, R3.reuse, -R6 ;  /* 0x000000030e067223 */ /* 0x080fe40000010806 */
[----:B------:R-:W-:Y:S02]  /*8bb0*/  FFMA.FTZ R10, R13, R3, R10 ;  /* 0x000000030d0a7223 */ /* 0x000fe4000001000a */
[-C--:B------:R-:W-:Y:S02]  /*8bc0*/  FFMA.FTZ R0, R16, R19.reuse, -R0 ;  /* 0x0000001310007223 */ /* 0x080fe40000010800 */
[----:B------:R-:W-:Y:S01]  /*8bd0*/  FFMA.FTZ R9, R15, R19, R9 ;  /* 0x000000130f097223 */ /* 0x000fe20000010009 */
[----:B------:R-:W-:-:S04]  /*8be0*/  F2FP.PACK_AB R10, R10, R6 ;  /* 0x000000060a0a723e */ /* 0x000fc800000000ff */
[----:B------:R-:W-:-:S05]  /*8bf0*/  F2FP.PACK_AB R9, R9, R0 ;  /* 0x000000000909723e */ /* 0x000fca00000000ff */
[----:B------:R1:W-:Y:S02]  /*8c00*/  STS.128 [R45+0x4100], R8 ;  /* 0x004100082d007388 */ /* 0x0003e40000000c00 */
.L_x_374:
[----:B------:R-:W-:Y:S05]  /*8c10*/  BSYNC B1 ;  /* 0x0000000000017941 */ /* 0x000fea0003800000 */
.L_x_373:
[----:B------:R-:W-:Y:S01]  /*8c20*/  IADD3 R0, R51, 0x20, RZ ;  /* 0x0000002033007810 */ /* 0x000fe20007ffe0ff */
[----:B------:R-:W-:Y:S03]  /*8c30*/  BSSY B1, `(.L_x_377) ;  /* 0x000005e000017945 */ /* 0x000fe60003800000 */
[----:B------:R-:W-:-:S13]  /*8c40*/  ISETP.GE.AND P0, PT, R0, R25, PT ;  /* 0x000000190000720c */ /* 0x000fda0003f06270 */
[----:B------:R-:W-:Y:S05]  /*8c50*/  @P0 BRA `(.L_x_378) ;  /* 0x000005b000000947 */ /* 0x000fea0003800000 */
[----:B------:R-:W-:Y:S01]  /*8c60*/  ISETP.GE.AND P0, PT, R38, c[0x0][0x27c], PT ;  /* 0x00009f0026007a0c */ /* 0x000fe20003f06270 */
[----:B------:R-:W-:-:S12]  /*8c70*/  BSSY B0, `(.L_x_379) ;  /* 0x000002c000007945 */ /* 0x000fd80003800000 */
[----:B------:R-:W-:Y:S05]  /*8c80*/  @P0 BRA `(.L_x_380) ;  /* 0x000002a000000947 */ /* 0x000fea0003800000 */
[----:B-1-3--:R-:W1:Y:S01]  /*8c90*/  LDS.128 R8, [R45+0x1100] ;  /* 0x001100002d087984 */ /* 0x00ae620000000c00 */
[----:B------:R-:W-:Y:S02]  /*8ca0*/  SHF.R.U32.HI R0, RZ, 0x10, R29 ;  /* 0x00000010ff007819 */ /* 0x000fe4000001161d */
[----:B------:R-:W-:Y:S02]  /*8cb0*/  SHF.R.U32.HI R3, RZ, 0x10, R27 ;  /* 0x00000010ff037819 */ /* 0x000fe4000001161b */
        /* <DEDUP_REMOVED lines=23> */
[-C--:B------:R-:W-:Y:S01]  /*8e30*/  FFMA.FTZ R12, R6, R3.reuse, -R12 ;  /* 0x00000003060c7223 */ /* 0x080fe2000001080c */
        /* <DEDUP_REMOVED lines=15> */
.L_x_380:
[----:B------:R-:W-:Y:S05]  /*8f30*/  BSYNC B0 ;  /* 0x0000000000007941 */ /* 0x000fea0003800000 */
.L_x_379:
[----:B------:R-:W-:-:S04]  /*8f40*/  IADD3 R0, R38, 0x20, RZ ;  /* 0x0000002026007810 */ /* 0x000fc80007ffe0ff */
[----:B------:R-:W-:-:S13]  /*8f50*/  ISETP.GE.AND P0, PT, R0, c[0x0][0x27c], PT ;  /* 0x00009f0000007a0c */ /* 0x000fda0003f06270 */
        /* <DEDUP_REMOVED lines=26> */
[----:B------:R-:W-:Y:S01]  /*9100*/  HADD2.F32 R0, -RZ, R62.H0_H0 ;  /* 0x2000003eff007230 */ /* 0x000fe20000004100 */
[-C--:B------:R-:W-:Y:S01]  /*9110*/  FFMA.FTZ R12, R6, R3.reuse, -R12 ;  /* 0x00000003060c7223 */ /* 0x080fe2000001080c */
[----:B------:R-:W-:Y:S01]  /*9120*/  F2FP.PACK_AB R11, R11, R18 ;  /* 0x000000120b0b723e */ /* 0x000fe200000000ff */
[----:B------:R-:W-:Y:S01]  /*9130*/  FFMA.FTZ R8, R8, R3, R7 ;  /* 0x0000000308087223 */ /* 0x000fe20000010007 */
[----:B------:R-:W-:Y:S01]  /*9140*/  HADD2.F32 R3, -RZ, R63.H0_H0 ;  /* 0x2000003fff037230 */ /* 0x000fe20000004100 */
        /* <DEDUP_REMOVED lines=12> */
.L_x_378:
[----:B------:R-:W-:Y:S05]  /*9210*/  BSYNC B1 ;  /* 0x0000000000017941 */ /* 0x000fea0003800000 */
.L_x_377:
        /* <DEDUP_REMOVED lines=26> */
[----:B------:R-:W-:Y:S01]  /*93c0*/  HADD2.F32 R0, -RZ, R62.H1_H1 ;  /* 0x3000003eff007230 */ /* 0x000fe20000004100 */
        /* <DEDUP_REMOVED lines=22> */
.L_x_384:
[----:B------:R-:W-:Y:S05]  /*9530*/  BSYNC B0 ;  /* 0x0000000000007941 */ /* 0x000fea0003800000 */
.L_x_383:
        /* <DEDUP_REMOVED lines=45> */
.L_x_382:
[----:B------:R-:W-:Y:S05]  /*9810*/  BSYNC B1 ;  /* 0x0000000000017941 */ /* 0x000fea0003800000 */
.L_x_381:
[----:B------:R-:W-:-:S04]  /*9820*/  IADD3 R0, R51, 0x60, RZ ;  /* 0x0000006033007810 */ /* 0x000fc80007ffe0ff */
        /* <DEDUP_REMOVED lines=47> */
.L_x_387:
[----:B------:R-:W-:Y:S05]  /*9b20*/  BSYNC B0 ;  /* 0x0000000000007941 */ /* 0x000fea0003800000 */
.L_x_386:
        /* <DEDUP_REMOVED lines=9> */
[----:B------:R-:W-:-:S02]  /*9bc0*/  HADD2.F32 R3, -RZ, R69.H0_H0 ;  /* 0x20000045ff037230 */ /* 0x000fc40000004100 */
        /* <DEDUP_REMOVED lines=18> */
[----:B------:R-:W-:Y:S01]  /*9cf0*/  HADD2.F32 R0, -RZ, R68.H1_H1 ;  /* 0x30000044ff007230 */ /* 0x000fe20000004100 */
        /* <DEDUP_REMOVED lines=15> */
[----:B------:R1:W-:Y:S01]  /*9df0*/  STS.128 [R45+0x7100], R8 ;  /* 0x007100082d007388 */ /* 0x0003e20000000c00 */
[----:B------:R-:W-:Y:S05]  /*9e00*/  BRA `(.L_x_385) ;  /* 0x000024d000007947 */ /* 0x000fea0003800000 */
.L_x_364:
[----:B------:R-:W-:Y:S01]  /*9e10*/  @P3 IMAD.HI.U32 R3, R0, c[0x0][0x2c8], RZ ;  /* 0x0000b20000033a27 */ /* 0x000fe200078e00ff */
[----:B------:R-:W-:Y:S01]  /*9e20*/  SHF.R.S32.HI R26, RZ, 0x1f, R224 ;  /* 0x0000001fff1a7819 */ /* 0x000fe200000114e0 */
[----:B------:R-:W-:Y:S01]  /*9e30*/  CS2R R22, SRZ ;  /* 0x0000000000167805 */ /* 0x000fe2000001ff00 */
[----:B------:R-:W-:Y:S01]  /*9e40*/  CS2R R20, SRZ ;  /* 0x0000000000147805 */ /* 0x000fe2000001ff00 */
[----:B------:R-:W-:Y:S01]  /*9e50*/  IMAD.MOV.U32 R8, RZ, RZ, R10 ;  /* 0x000000ffff087224 */ /* 0x000fe200078e000a */
[----:B------:R-:W-:-:S04]  /*9e60*/  @P3 SHF.R.U32.HI R0, RZ, c[0x0][0x2cc], R3 ;  /* 0x0000b300ff003a19 */ /* 0x000fc80000011603 */
[----:B------:R-:W-:Y:S01]  /*9e70*/  SHF.R.S32.HI R3, RZ, 0x1f, R0 ;  /* 0x0000001fff037819 */ /* 0x000fe20000011400 */
[----:B------:R-:W-:-:S04]  /*9e80*/  IMAD.WIDE.U32 R8, R0, c[0x0][0x280], R8 ;  /* 0x0000a00000087a25 */ /* 0x000fc800078e0008 */
[C---:B------:R-:W-:Y:S01]  /*9e90*/  IMAD R6, R3.reuse, c[0x0][0x280], RZ ;  /* 0x0000a00003067a24 */ /* 0x040fe200078e02ff */
[----:B------:R-:W-:Y:S01]  /*9ea0*/  LEA R15, P0, R8, c[0x0][0x270], 0x1 ;  /* 0x00009c00080f7a11 */ /* 0x000fe200078008ff */
[----:B------:R-:W-:Y:S02]  /*9eb0*/  IMAD R3, R3, c[0x0][0x290], RZ ;  /* 0x0000a40003037a24 */ /* 0x000fe400078e02ff */
[----:B------:R-:W-:-:S04]  /*9ec0*/  IMAD R6, R0, c[0x0][0x284], R6 ;  /* 0x0000a10000067a24 */ /* 0x000fc800078e0206 */
[----:B------:R-:W-:-:S05]  /*9ed0*/  IMAD.IADD R6, R9, 0x1, R6 ;  /* 0x0000000109067824 */ /* 0x000fca00078e0206 */
[----:B------:R-:W-:Y:S01]  /*9ee0*/  LEA.HI.X R14, R8, c[0x0][0x274], R6, 0x1, P0 ;  /* 0x00009d00080e7a11 */ /* 0x000fe200000f0c06 */
[----:B------:R-:W-:Y:S01]  /*9ef0*/  IMAD.MOV.U32 R6, RZ, RZ, R12 ;  /* 0x000000ffff067224 */ /* 0x000fe200078e000c */
[----:B------:R-:W1:Y:S03]  /*9f00*/  SHFL.IDX PT, R8, R15, RZ, 0x181f ;  /* 0x00181fff0f087589 */ /* 0x000e6600000e0000 */
[----:B------:R-:W-:-:S04]  /*9f10*/  IMAD.WIDE.U32 R6, R0, c[0x0][0x290], R6 ;  /* 0x0000a40000067a25 */ /* 0x000fc800078e0006 */
[----:B------:R-:W-:Y:S01]  /*9f20*/  IMAD R0, R0, c[0x0][0x294], R3 ;  /* 0x0000a50000007a24 */ /* 0x000fe200078e0203 */
[C---:B------:R-:W-:Y:S01]  /*9f30*/  LEA R12, P0, R6.reuse, c[0x0][0x288], 0x1 ;  /* 0x0000a200060c7a11 */ /* 0x040fe200078008ff */
[----:B------:R-:W2:Y:S02]  /*9f40*/  SHFL.IDX PT, R3, R14, RZ, 0x181f ;  /* 0x00181fff0e037589 */ /* 0x000ea400000e0000 */
[----:B------:R-:W-:Y:S02]  /*9f50*/  IMAD.IADD R0, R7, 0x1, R0 ;  /* 0x0000000107007824 */ /* 0x000fe400078e0200 */
[----:B------:R-:W3:Y:S03]  /*9f60*/  SHFL.IDX PT, R7, R12, RZ, 0x181f ;  /* 0x00181fff0c077589 */ /* 0x000ee600000e0000 */
[----:B------:R-:W-:Y:S02]  /*9f70*/  LEA.HI.X R11, R6, c[0x0][0x28c], R0, 0x1, P0 ;  /* 0x0000a300060b7a11 */ /* 0x000fe400000f0c00 */
[----:B------:R-:W-:-:S13]  /*9f80*/  ISETP.GE.OR P0, PT, R224, c[0x0][0x27c], P4 ;  /* 0x00009f00e0007a0c */ /* 0x000fda0002706670 */
[C---:B------:R-:W-:Y:S01]  /*9f90*/  @!P0 IMAD.SHL.U32 R6, R224.reuse, 0x2, RZ ;  /* 0x00000002e0068824 */ /* 0x040fe200078e00ff */
[----:B------:R-:W-:-:S04]  /*9fa0*/  @!P0 SHF.L.U64.HI R0, R224, 0x1, R26 ;  /* 0x00000001e0008819 */ /* 0x000fc8000001021a */
[----:B-1----:R-:W-:-:S04]  /*9fb0*/  @!P0 IADD3 R8, P2, R8, R6, RZ ;  /* 0x0000000608088210 */ /* 0x002fc80007f5e0ff */
[----:B--2---:R-:W-:Y:S02]  /*9fc0*/  @!P0 IADD3.X R9, R3, R0, RZ, P2, !PT ;  /* 0x0000000003098210 */ /* 0x004fe400017fe4ff */
[----:B------:R-:W1:Y:S01]  /*9fd0*/  SHFL.IDX PT, R3, R11, RZ, 0x181f ;  /* 0x00181fff0b037589 */ /* 0x000e6200000e0000 */
[----:B---3--:R-:W-:Y:S01]  /*9fe0*/  @!P0 IADD3 R6, P2, R7, R6, RZ ;  /* 0x0000000607068210 */ /* 0x008fe20007f5e0ff */
[----:B------:R-:W-:Y:S01]  /*9ff0*/  CS2R R18, SRZ ;  /* 0x0000000000127805 */ /* 0x000fe2000001ff00 */
[----:B------:R-:W-:Y:S01]  /*a000*/  CS2R R16, SRZ ;  /* 0x0000000000107805 */ /* 0x000fe2000001ff00 */
[----:B------:R2:W3:Y:S02]  /*a010*/  @!P0 LD.E.128 R20, [R8.64] ;  /* 0x0000001208148980 */ /* 0x0004e4000c101d00 */
[----:B-1----:R-:W-:-:S05]  /*a020*/  @!P0 IMAD.X R7, R3, 0x1, R0, P2 ;  /* 0x0000000103078824 */ /* 0x002fca00010e0600 */
[----:B------:R3:W4:Y:S01]  /*a030*/  @!P0 LD.E.128 R16, [R6.64] ;  /* 0x0000001206108980 */ /* 0x000722000c101d00 */
[----:B------:R-:W-:Y:S03]  /*a040*/  BSSY B0, `(.L_x_388) ;  /* 0x0000025000007945 */ /* 0x000fe60003800000 */
[----:B--2---:R1:W2:Y:S01]  /*a050*/  SHFL.IDX PT, R8, R15, 0x1, 0x181f ;  /* 0x00381f000f087f89 */ /* 0x0042a200000e0000 */
[----:B------:R-:W-:-:S03]  /*a060*/  CS2R R34, SRZ ;  /* 0x0000000000227805 */ /* 0x000fc6000001ff00 */
[----:B------:R1:W1:Y:S01]  /*a070*/  SHFL.IDX PT, R10, R12, 0x1, 0x181f ;  /* 0x00381f000c0a7f89 */ /* 0x00026200000e0000 */
[----:B------:R-:W-:-:S03]  /*a080*/  CS2R R32, SRZ ;  /* 0x0000000000207805 */ /* 0x000fc6000001ff00 */
[----:B------:R1:W1:Y:S01]  /*a090*/  SHFL.IDX PT, R9, R14, 0x1, 0x181f ;  /* 0x00381f000e097f89 */ /* 0x00026200000e0000 */
[----:B------:R-:W-:-:S03]  /*a0a0*/  CS2R R30, SRZ ;  /* 0x00000000001e7805 */ /* 0x000fc6000001ff00 */
[----:B------:R1:W1:Y:S01]  /*a0b0*/  SHFL.IDX PT, R13, R11, 0x1, 0x181f ;  /* 0x00381f000b0d7f89 */ /* 0x00026200000e0000 */
[----:B------:R-:W-:Y:S01]  /*a0c0*/  CS2R R28, SRZ ;  /* 0x00000000001c7805 */ /* 0x000fe2000001ff00 */
[----:B------:R-:W-:Y:S01]  /*a0d0*/  ISETP.GE.AND P2, PT, R224, c[0x0][0x27c], PT ;  /* 0x00009f00e0007a0c */ /* 0x000fe20003f46270 */
[----:B---3--:R-:W-:Y:S01]  /*a0e0*/  IMAD.MOV.U32 R7, RZ, RZ, R22 ;  /* 0x000000ffff077224 */ /* 0x008fe200078e0016 */
[----:B------:R-:W-:Y:S01]  /*a0f0*/  MOV R3, R20 ;  /* 0x0000001400037202 */ /* 0x000fe20000000f00 */
[----:B------:R-:W-:Y:S02]  /*a100*/  IMAD.MOV.U32 R6, RZ, RZ, R23 ;  /* 0x000000ffff067224 */ /* 0x000fe400078e0017 */
[----:B------:R-:W-:Y:S01]  /*a110*/  IMAD.MOV.U32 R0, RZ, RZ, R21 ;  /* 0x000000ffff007224 */ /* 0x000fe200078e0015 */
[----:B------:R-:W-:Y:S02]  /*a120*/  PRMT R68, R7, 0x7610, R68 ;  /* 0x0000761007447816 */ /* 0x000fe40000000044 */
[----:B------:R-:W-:-:S02]  /*a130*/  PRMT R42, R42, 0x5410, R6 ;  /* 0x000054102a2a7816 */ /* 0x000fc40000000006 */
[----:B------:R-:W-:Y:S01]  /*a140*/  PRMT R38, R0, 0x5410, R3 ;  /* 0x0000541000267816 */ /* 0x000fe20000000003 */
[----:B----4-:R-:W-:Y:S01]  /*a150*/  IMAD.MOV.U32 R7, RZ, RZ, R18 ;  /* 0x000000ffff077224 */ /* 0x010fe200078e0012 */
[----:B------:R-:W-:Y:S01]  /*a160*/  MOV R3, R16 ;  /* 0x0000001000037202 */ /* 0x000fe20000000f00 */
[----:B------:R-:W-:Y:S02]  /*a170*/  IMAD.MOV.U32 R6, RZ, RZ, R19 ;  /* 0x000000ffff067224 */ /* 0x000fe400078e0013 */
[----:B------:R-:W-:Y:S01]  /*a180*/  IMAD.MOV.U32 R0, RZ, RZ, R17 ;  /* 0x000000ffff007224 */ /* 0x000fe200078e0011 */
[----:B------:R-:W-:Y:S02]  /*a190*/  PRMT R40, R7, 0x7610, R40 ;  /* 0x0000761007287816 */ /* 0x000fe40000000028 */
[----:B------:R-:W-:Y:S02]  /*a1a0*/  PRMT R42, R6, 0x7610, R42 ;  /* 0x00007610062a7816 */ /* 0x000fe4000000002a */
[----:B------:R-:W-:Y:S01]  /*a1b0*/  PRMT R37, R0, 0x5410, R3 ;  /* 0x0000541000257816 */ /* 0x000fe20000000003 */
[----:B------:R-:W-:Y:S05]  /*a1c0*/  @P1 BRA `(.L_x_389) ;  /* 0x000000c000001947 */ /* 0x000fea0003800000 */
[----:B-12---:R-:W-:Y:S01]  /*a1d0*/  CS2R R32, SRZ ;  /* 0x0000000000207805 */ /* 0x006fe2000001ff00 */
[----:B------:R-:W-:Y:S01]  /*a1e0*/  CS2R R30, SRZ ;  /* 0x00000000001e7805 */ /* 0x000fe2000001ff00 */
[----:B------:R-:W-:Y:S01]  /*a1f0*/  CS2R R28, SRZ ;  /* 0x00000000001c7805 */ /* 0x000fe2000001ff00 */
[----:B------:R-:W-:Y:S05]  /*a200*/  @P2 BRA `(.L_x_389) ;  /* 0x0000008000002947 */ /* 0x000fea0003800000 */
[C---:B------:R-:W-:Y:S01]  /*a210*/  IMAD.SHL.U32 R6, R224.reuse, 0x2, RZ ;  /* 0x00000002e0067824 */ /* 0x040fe200078e00ff */
[----:B------:R-:W-:-:S04]  /*a220*/  SHF.L.U64.HI R0, R224, 0x1, R26 ;  /* 0x00000001e0007819 */ /* 0x000fc8000001021a */
[----:B------:R-:W-:-:S05]  /*a230*/  IADD3 R8, P0, R8, R6, RZ ;  /* 0x0000000608087210 */ /* 0x000fca0007f1e0ff */
[----:B------:R-:W-:Y:S01]  /*a240*/  IMAD.X R9, R9, 0x1, R0, P0 ;  /* 0x0000000109097824 */ /* 0x000fe200000e0600 */
[----:B------:R-:W-:-:S04]  /*a250*/  IADD3 R6, P0, R10, R6, RZ ;  /* 0x000000060a067210 */ /* 0x000fc80007f1e0ff */
[----:B------:R1:W5:Y:S01]  /*a260*/  LD.E.128 R32, [R8.64] ;  /* 0x0000001208207980 */ /* 0x000362000c101d00 */
[----:B------:R-:W-:-:S05]  /*a270*/  IMAD.X R7, R13, 0x1, R0, P0 ;  /* 0x000000010d077824 */ /* 0x000fca00000e0600 */
[----:B------:R1:W5:Y:S03]  /*a280*/  LD.E.128 R28, [R6.64] ;  /* 0x00000012061c7980 */ /* 0x000366000c101d00 */
.L_x_389:
[----:B-12---:R-:W-:Y:S05]  /*a290*/  BSYNC B0 ;  /* 0x0000000000007941 */ /* 0x006fea0003800000 */
.L_x_388:
[----:B------:R-:W1:Y:S01]  /*a2a0*/  SHFL.IDX PT, R3, R15, 0x2, 0x181f ;  /* 0x00581f000f037f89 */ /* 0x000e6200000e0000 */
[C---:B------:R-:W-:Y:S01]  /*a2b0*/  ISETP.GE.OR P0, PT, R224.reuse, c[0x0][0x27c], P5 ;  /* 0x00009f00e0007a0c */ /* 0x040fe20002f06670 */
[----:B------:R-:W-:Y:S01]  /*a2c0*/  CS2R R54, SRZ ;  /* 0x0000000000367805 */ /* 0x000fe2000001ff00 */
[----:B------:R-:W-:Y:S01]  /*a2d0*/  CS2R R52, SRZ ;  /* 0x0000000000347805 */ /* 0x000fe2000001ff00 */
[----:B------:R-:W2:Y:S04]  /*a2e0*/  SHFL.IDX PT, R6, R14, 0x2, 0x181f ;  /* 0x00581f000e067f89 */ /* 0x000ea800000e0000 */
[----:B------:R-:W-:Y:S06]  /*a2f0*/  SHFL.IDX PT, R10, R11, 0x2, 0x181f ;  /* 0x00581f000b0a7f89 */ /* 0x000fec00000e0000 */
[C---:B------:R-:W-:Y:S01]  /*a300*/  @!P0 IMAD.SHL.U32 R0, R224.reuse, 0x2, RZ ;  /* 0x00000002e0008824 */ /* 0x040fe200078e00ff */
[----:B------:R-:W-:-:S04]  /*a310*/  @!P0 SHF.L.U64.HI R7, R224, 0x1, R26 ;  /* 0x00000001e0078819 */ /* 0x000fc8000001021a */
[----:B-1----:R-:W-:Y:S02]  /*a320*/  @!P0 IADD3 R8, P1, R3, R0, RZ ;  /* 0x0000000003088210 */ /* 0x002fe40007f3e0ff */
[----:B------:R-:W1:Y:S03]  /*a330*/  SHFL.IDX PT, R3, R12, 0x2, 0x181f ;  /* 0x00581f000c037f89 */ /* 0x000e6600000e0000 */
[----:B--2---:R-:W-:Y:S01]  /*a340*/  @!P0 IMAD.X R9, R6, 0x1, R7, P1 ;  /* 0x0000000106098824 */ /* 0x004fe200008e0607 */
[----:B------:R-:W-:Y:S01]  /*a350*/  CS2R R58, SRZ ;  /* 0x00000000003a7805 */ /* 0x000fe2000001ff00 */
[----:B------:R-:W-:-:S03]  /*a360*/  CS2R R56, SRZ ;  /* 0x0000000000387805 */ /* 0x000fc6000001ff00 */
[----:B------:R2:W3:Y:S01]  /*a370*/  @!P0 LD.E.128 R52, [R8.64] ;  /* 0x0000001208348980 */ /* 0x0004e2000c101d00 */
[----:B-1----:R-:W-:-:S05]  /*a380*/  @!P0 IADD3 R6, P1, R3, R0, RZ ;  /* 0x0000000003068210 */ /* 0x002fca0007f3e0ff */
[----:B------:R-:W-:-:S05]  /*a390*/  @!P0 IMAD.X R7, R10, 0x1, R7, P1 ;  /* 0x000000010a078824 */ /* 0x000fca00008e0607 */
[----:B------:R1:W4:Y:S01]  /*a3a0*/  @!P0 LD.E.128 R56, [R6.64] ;  /* 0x0000001206388980 */ /* 0x000322000c101d00 */
[----:B-----5:R-:W-:Y:S02]  /*a3b0*/  IMAD.MOV.U32 R3, RZ, RZ, R32 ;  /* 0x000000ffff037224 */ /* 0x020fe400078e0020 */
[----:B------:R-:W-:-:S03]  /*a3c0*/  IMAD.MOV.U32 R0, RZ, RZ, R33 ;  /* 0x000000ffff007224 */ /* 0x000fc600078e0021 */
[----:B------:R-:W-:Y:S01]  /*a3d0*/  PRMT R73, R73, 0x5410, R3 ;  /* 0x0000541049497816 */ /* 0x000fe20000000003 */
[----:B------:R-:W-:Y:S01]  /*a3e0*/  IMAD.MOV.U32 R3, RZ, RZ, R28 ;  /* 0x000000ffff037224 */ /* 0x000fe200078e001c */
[----:B------:R-:W-:Y:S01]  /*a3f0*/  PRMT R71, R71, 0x5410, R0 ;  /* 0x0000541047477816 */ /* 0x000fe20000000000 */
[----:B------:R-:W-:-:S03]  /*a400*/  IMAD.MOV.U32 R0, RZ, RZ, R29 ;  /* 0x000000ffff007224 */ /* 0x000fc600078e001d */
[----:B------:R-:W-:Y:S02]  /*a410*/  PRMT R73, R3, 0x7610, R73 ;  /* 0x0000761003497816 */ /* 0x000fe40000000049 */
[----:B------:R-:W-:Y:S01]  /*a420*/  PRMT R71, R0, 0x7610, R71 ;  /* 0x0000761000477816 */ /* 0x000fe20000000047 */
[----:B-1----:R-:W-:Y:S02]  /*a430*/  IMAD.MOV.U32 R7, RZ, RZ, R34 ;  /* 0x000000ffff077224 */ /* 0x002fe400078e0022 */
[----:B------:R-:W-:-:S03]  /*a440*/  IMAD.MOV.U32 R6, RZ, RZ, R35 ;  /* 0x000000ffff067224 */ /* 0x000fc600078e0023 */
[----:B------:R-:W-:Y:S01]  /*a450*/  PRMT R74, R74, 0x5410, R7 ;  /* 0x000054104a4a7816 */ /* 0x000fe20000000007 */
[----:B------:R-:W-:Y:S01]  /*a460*/  IMAD.MOV.U32 R7, RZ, RZ, R30 ;  /* 0x000000ffff077224 */ /* 0x000fe200078e001e */
[----:B------:R-:W-:Y:S01]  /*a470*/  PRMT R72, R72, 0x5410, R6 ;  /* 0x0000541048487816 */ /* 0x000fe20000000006 */
[----:B------:R-:W-:-:S03]  /*a480*/  IMAD.MOV.U32 R6, RZ, RZ, R31 ;  /* 0x000000ffff067224 */ /* 0x000fc600078e001f */
[----:B------:R-:W-:Y:S02]  /*a490*/  PRMT R74, R7, 0x7610, R74 ;  /* 0x00007610074a7816 */ /* 0x000fe4000000004a */
[----:B------:R-:W-:Y:S01]  /*a4a0*/  PRMT R72, R6, 0x7610, R72 ;  /* 0x0000761006487816 */ /* 0x000fe20000000048 */
[----:B--2---:R1:W2:Y:S01]  /*a4b0*/  SHFL.IDX PT, R9, R14, 0x3, 0x181f ;  /* 0x00781f000e097f89 */ /* 0x0042a200000e0000 */
[----:B------:R-:W-:Y:S03]  /*a4c0*/  BSSY B0, `(.L_x_390) ;  /* 0x0000024000007945 */ /* 0x000fe60003800000 */
[----:B------:R1:W1:Y:S01]  /*a4d0*/  SHFL.IDX PT, R8, R15, 0x3, 0x181f ;  /* 0x00781f000f087f89 */ /* 0x00026200000e0000 */
[----:B------:R-:W-:-:S03]  /*a4e0*/  CS2R R66, SRZ ;  /* 0x0000000000427805 */ /* 0x000fc6000001ff00 */
[----:B------:R1:W1:Y:S01]  /*a4f0*/  SHFL.IDX PT, R10, R12, 0x3, 0x181f ;  /* 0x00781f000c0a7f89 */ /* 0x00026200000e0000 */
[----:B------:R-:W-:-:S03]  /*a500*/  CS2R R64, SRZ ;  /* 0x0000000000407805 */ /* 0x000fc6000001ff00 */
[----:B------:R-:W1:Y:S01]  /*a510*/  SHFL.IDX PT, R11, R11, 0x3, 0x181f ;  /* 0x00781f000b0b7f89 */ /* 0x000e6200000e0000 */
[----:B------:R-:W-:Y:S01]  /*a520*/  CS2R R62, SRZ ;  /* 0x00000000003e7805 */ /* 0x000fe2000001ff00 */
[----:B------:R-:W-:Y:S01]  /*a530*/  CS2R R60, SRZ ;  /* 0x00000000003c7805 */ /* 0x000fe2000001ff00 */
[----:B---3--:R-:W-:Y:S02]  /*a540*/  IMAD.MOV.U32 R7, RZ, RZ, R54 ;  /* 0x000000ffff077224 */ /* 0x008fe400078e0036 */
[----:B------:R-:W-:Y:S02]  /*a550*/  IMAD.MOV.U32 R6, RZ, RZ, R55 ;  /* 0x000000ffff067224 */ /* 0x000fe400078e0037 */
[----:B------:R-:W-:Y:S02]  /*a560*/  IMAD.MOV.U32 R3, RZ, RZ, R52 ;  /* 0x000000ffff037224 */ /* 0x000fe400078e0034 */
[----:B------:R-:W-:Y:S01]  /*a570*/  IMAD.MOV.U32 R0, RZ, RZ, R53 ;  /* 0x000000ffff007224 */ /* 0x000fe200078e0035 */
[----:B------:R-:W-:-:S02]  /*a580*/  PRMT R80, R80, 0x5410, R7 ;  /* 0x0000541050507816 */ /* 0x000fc40000000007 */
[----:B------:R-:W-:Y:S02]  /*a590*/  PRMT R78, R78, 0x5410, R6 ;  /* 0x000054104e4e7816 */ /* 0x000fe40000000006 */
[----:B------:R-:W-:Y:S02]  /*a5a0*/  PRMT R79, R79, 0x5410, R3 ;  /* 0x000054104f4f7816 */ /* 0x000fe40000000003 */
[----:B------:R-:W-:Y:S01]  /*a5b0*/  PRMT R75, R75, 0x5410, R0 ;  /* 0x000054104b4b7816 */ /* 0x000fe20000000000 */
[----:B----4-:R-:W-:Y:S02]  /*a5c0*/  IMAD.MOV.U32 R7, RZ, RZ, R58 ;  /* 0x000000ffff077224 */ /* 0x010fe400078e003a */
[----:B------:R-:W-:Y:S02]  /*a5d0*/  IMAD.MOV.U32 R6, RZ, RZ, R59 ;  /* 0x000000ffff067224 */ /* 0x000fe400078e003b */
[----:B------:R-:W-:Y:S02]  /*a5e0*/  IMAD.MOV.U32 R3, RZ, RZ, R56 ;  /* 0x000000ffff037224 */ /* 0x000fe400078e0038 */
[----:B------:R-:W-:Y:S01]  /*a5f0*/  IMAD.MOV.U32 R0, RZ, RZ, R57 ;  /* 0x000000ffff007224 */ /* 0x000fe200078e0039 */
[----:B------:R-:W-:-:S02]  /*a600*/  PRMT R80, R7, 0x7610, R80 ;  /* 0x0000761007507816 */ /* 0x000fc40000000050 */
[----:B------:R-:W-:Y:S02]  /*a610*/  PRMT R78, R6, 0x7610, R78 ;  /* 0x00007610064e7816 */ /* 0x000fe4000000004e */
[----:B------:R-:W-:Y:S02]  /*a620*/  PRMT R79, R3, 0x7610, R79 ;  /* 0x00007610034f7816 */ /* 0x000fe4000000004f */
[----:B------:R-:W-:Y:S01]  /*a630*/  PRMT R75, R0, 0x7610, R75 ;  /* 0x00007610004b7816 */ /* 0x000fe2000000004b */
[----:B------:R-:W-:Y:S05]  /*a640*/  @P6 BRA `(.L_x_391) ;  /* 0x000000b000006947 */ /* 0x000fea0003800000 */
[C---:B-12---:R-:W-:Y:S01]  /*a650*/  IMAD.SHL.U32 R3, R224.reuse, 0x2, RZ ;  /* 0x00000002e0037824 */ /* 0x046fe200078e00ff */
[----:B------:R-:W-:Y:S01]  /*a660*/  SHF.L.U64.HI R0, R224, 0x1, R26 ;  /* 0x00000001e0007819 */ /* 0x000fe2000001021a */
[----:B------:R-:W-:Y:S01]  /*a670*/  CS2R R64, SRZ ;  /* 0x0000000000407805 */ /* 0x000fe2000001ff00 */
[----:B------:R-:W-:Y:S01]  /*a680*/  CS2R R62, SRZ ;  /* 0x00000000003e7805 */ /* 0x000fe2000001ff00 */
[----:B------:R-:W-:Y:S01]  /*a690*/  CS2R R60, SRZ ;  /* 0x00000000003c7805 */ /* 0x000fe2000001ff00 */
[----:B------:R-:W-:-:S05]  /*a6a0*/  IADD3 R8, P0, R8, R3, RZ ;  /* 0x0000000308087210 */ /* 0x000fca0007f1e0ff */
[----:B------:R-:W-:Y:S01]  /*a6b0*/  IMAD.X R9, R9, 0x1, R0, P0 ;  /* 0x0000000109097824 */ /* 0x000fe200000e0600 */
[----:B------:R-:W-:-:S04]  /*a6c0*/  IADD3 R6, P0, R10, R3, RZ ;  /* 0x000000030a067210 */ /* 0x000fc80007f1e0ff */
[----:B------:R1:W5:Y:S01]  /*a6d0*/  @!P2 LD.E.128 R64, [R8.64] ;  /* 0x000000120840a980 */ /* 0x000362000c101d00 */
[----:B------:R-:W-:-:S05]  /*a6e0*/  IMAD.X R7, R11, 0x1, R0, P0 ;  /* 0x000000010b077824 */ /* 0x000fca00000e0600 */
[----:B------:R1:W5:Y:S03]  /*a6f0*/  @!P2 LD.E.128 R60, [R6.64] ;  /* 0x00000012063ca980 */ /* 0x000366000c101d00 */
.L_x_391:
[----:B-12---:R-:W-:Y:S05]  /*a700*/  BSYNC B0 ;  /* 0x0000000000007941 */ /* 0x006fea0003800000 */
.L_x_390:
[----:B------:R-:W-:Y:S01]  /*a710*/  IMAD.IADD R7, R39, 0x1, -R218 ;  /* 0x0000000127077824 */ /* 0x000fe200078e0ada */
[----:B------:R-:W-:-:S04]  /*a720*/  DEPBAR.LE SB0, 0x1 ;  /* 0x000080400000791a */ /* 0x000fc80000000000 */
[----:B------:R-:W-:Y:S01]  /*a730*/  IMNMX R69, R7, 0x80, PT ;  /* 0x0000008007457817 */ /* 0x000fe20003800200 */
[----:B-----5:R-:W-:Y:S01]  /*a740*/  IMAD.MOV.U32 R3, RZ, RZ, R67 ;  /* 0x000000ffff037224 */ /* 0x020fe200078e0043 */
[----:B------:R-:W-:Y:S01]  /*a750*/  BSSY B0, `(.L_x_392) ;  /* 0x0000070000007945 */ /* 0x000fe20003800000 */
[----:B------:R-:W-:Y:S01]  /*a760*/  IMAD.MOV.U32 R0, RZ, RZ, R64 ;  /* 0x000000ffff007224 */ /* 0x000fe200078e0040 */
[----:B------:R-:W-:Y:S01]  /*a770*/  BAR.SYNC.DEFER_BLOCKING 0x0 ;  /* 0x0000000000007b1d */ /* 0x000fe20000010000 */
[----:B------:R-:W-:Y:S01]  /*a780*/  IMAD.MOV.U32 R6, RZ, RZ, R66 ;  /* 0x000000ffff067224 */ /* 0x000fe200078e0042 */
[----:B------:R-:W-:Y:S02]  /*a790*/  ISETP.GE.OR P0, PT, R51, R69, P2 ;  /* 0x000000453300720c */ /* 0x000fe40001706670 */
[----:B------:R-:W-:Y:S01]  /*a7a0*/  PRMT R83, R3, 0x5410, R0 ;  /* 0x0000541003537816 */ /* 0x000fe20000000000 */
[----:B------:R-:W-:Y:S01]  /*a7b0*/  IMAD.MOV.U32 R3, RZ, RZ, R65 ;  /* 0x000000ffff037224 */ /* 0x000fe200078e0041 */
[----:B------:R-:W-:Y:S01]  /*a7c0*/  PRMT R84, R84, 0x5410, R6 ;  /* 0x0000541054547816 */ /* 0x000fe20000000006 */
[----:B------:R-:W-:Y:S01]  /*a7d0*/  IMAD.MOV.U32 R6, RZ, RZ, R63 ;  /* 0x000000ffff067224 */ /* 0x000fe200078e003f */
[----:B------:R-:W-:-:S02]  /*a7e0*/  MOV R0, R62 ;  /* 0x0000003e00007202 */ /* 0x000fc40000000f00 */
[----:B------:R-:W-:Y:S02]  /*a7f0*/  PRMT R82, R3, 0x7610, R82 ;  /* 0x0000761003527816 */ /* 0x000fe40000000052 */
[----:B------:R-:W-:Y:S01]  /*a800*/  PRMT R84, R0, 0x7610, R84 ;  /* 0x0000761000547816 */ /* 0x000fe20000000054 */
[----:B------:R-:W-:Y:S01]  /*a810*/  IMAD.MOV.U32 R0, RZ, RZ, R61 ;  /* 0x000000ffff007224 */ /* 0x000fe200078e003d */
[----:B------:R-:W-:-:S04]  /*a820*/  MOV R3, R60 ;  /* 0x0000003c00037202 */ /* 0x000fc80000000f00 */
[----:B------:R-:W-:Y:S02]  /*a830*/  PRMT R81, R0, 0x5410, R6 ;  /* 0x0000541000517816 */ /* 0x000fe40000000006 */
[----:B------:R-:W-:Y:S01]  /*a840*/  PRMT R82, R82, 0x5410, R3 ;  /* 0x0000541052527816 */ /* 0x000fe20000000003 */
[----:B------:R-:W-:Y:S05]  /*a850*/  @P0 BRA `(.L_x_393) ;  /* 0x000005f000000947 */ /* 0x000fea0003800000 */
[----:B------:R-:W-:Y:S01]  /*a860*/  MOV R0, c[0x0][0x27c] ;  /* 0x00009f0000007a02 */ /* 0x000fe20000000f00 */
[----:B------:R-:W1:Y:S01]  /*a870*/  LDS.128 R8, [R45+0x100] ;  /* 0x000100002d087984 */ /* 0x000e620000000c00 */
[----:B------:R-:W-:Y:S02]  /*a880*/  SHF.R.U32.HI R7, RZ, 0x10, R17 ;  /* 0x00000010ff077819 */ /* 0x000fe40000011611 */
[----:B------:R-:W-:Y:S02]  /*a890*/  LEA.HI R0, R0, R50, RZ, 0x1d ;  /* 0x0000003200007211 */ /* 0x000fe400078fe8ff */
[----:B------:R-:W-:Y:S02]  /*a8a0*/  SHF.R.U64 R49, R20, 0x10, R21 ;  /* 0x0000001014317819 */ /* 0x000fe40000001215 */
[----:B------:R-:W-:-:S02]  /*a8b0*/  SHF.R.S32.HI R6, RZ, 0x1f, R0 ;  /* 0x0000001fff067819 */ /* 0x000fc40000011400 */
[----:B------:R-:W-:Y:S01]  /*a8c0*/  SHF.L.U32 R3, R0, 0x3, RZ ;  /* 0x0000000300037819 */ /* 0x000fe200000006ff */
[----:B------:R-:W-:Y:S01]  /*a8d0*/  HADD2.F32 R49, -RZ, R49.H0_H0 ;  /* 0x20000031ff317230 */ /* 0x000fe20000004100 */
[----:B------:R-:W-:Y:S02]  /*a8e0*/  LEA.HI R0, R6, R0, RZ, 0x3 ;  /* 0x0000000006007211 */ /* 0x000fe400078f18ff */
[----:B------:R-:W-:Y:S02]  /*a8f0*/  LOP3.LUT R3, R24, 0x38, R3, 0xf8, !PT ;  /* 0x0000003818037812 */ /* 0x000fe400078ef803 */
[----:B------:R-:W-:Y:S02]  /*a900*/  SHF.L.U32 R0, R0, 0xa, RZ ;  /* 0x0000000a00007819 */ /* 0x000fe400000006ff */
[----:B------:R-:W-:Y:S02]  /*a910*/  LOP3.LUT R3, R3, R27, RZ, 0x3c, !PT ;  /* 0x0000001b03037212 */ /* 0x000fe400078e3cff */
[----:B------:R-:W-:-:S02]  /*a920*/  LOP3.LUT R0, R0, 0x7fffe000, RZ, 0xc0, !PT ;  /* 0x7fffe00000007812 */ /* 0x000fc400078ec0ff */
[----:B------:R-:W-:Y:S02]  /*a930*/  SHF.R.U32.HI R27, RZ, 0x10, R21 ;  /* 0x00000010ff1b7819 */ /* 0x000fe40000011615 */
[----:B------:R-:W-:Y:S02]  /*a940*/  IADD3 R0, R3, R0, R25 ;  /* 0x0000000003007210 */ /* 0x000fe40007ffe019 */
[--C-:B------:R-:W-:Y:S01]  /*a950*/  SHF.R.U64 R48, R22, 0x10, R23.reuse ;  /* 0x0000001016307819 */ /* 0x100fe20000001217 */
[----:B------:R-:W-:Y:S01]  /*a960*/  HADD2.F32 R70, -RZ, R27.H0_H0 ;  /* 0x2000001bff467230 */ /* 0x000fe20000004100 */
[----:B------:R-:W-:Y:S01]  /*a970*/  SHF.L.U32 R41, R0, 0x1, RZ ;  /* 0x0000000100297819 */ /* 0x000fe200000006ff */
[----:B------:R-:W-:Y:S01]  /*a980*/  HADD2.F32 R0, -RZ, R37.H0_H0 ;  /* 0x20000025ff007230 */ /* 0x000fe20000004100 */
[----:B------:R-:W-:Y:S01]  /*a990*/  SHF.R.U32.HI R36, RZ, 0x10, R23 ;  /* 0x00000010ff247819 */ /* 0x000fe20000011617 */
[----:B------:R-:W-:Y:S01]  /*a9a0*/  HADD2.F32 R48, -RZ, R48.H0_H0 ;  /* 0x20000030ff307230 */ /* 0x000fe20000004100 */
[----:B------:R-:W-:Y:S01]  /*a9b0*/  SHF.R.U64 R43, R18, 0x10, R19 ;  /* 0x00000010122b7819 */ /* 0x000fe20000001213 */
[----:B------:R-:W2:Y:S01]  /*a9c0*/  LDS.128 R12, [R41+0x100] ;  /* 0x00010000290c7984 */ /* 0x000ea20000000c00 */
[----:B------:R-:W-:-:S02]  /*a9d0*/  SHF.R.U64 R47, R16, 0x10, R17 ;  /* 0x00000010102f7819 */ /* 0x000fc40000001211 */
[----:B------:R-:W-:Y:S01]  /*a9e0*/  SHF.R.U32.HI R19, RZ, 0x10, R19 ;  /* 0x00000010ff137819 */ /* 0x000fe20000011613 */
[--C-:B-1----:R-:W-:Y:S02]  /*a9f0*/  HADD2.F32 R23, -RZ, R10.reuse.H0_H0 ;  /* 0x2000000aff177230 */ /* 0x102fe40000004100 */
[----:B------:R-:W-:Y:S02]  /*aa00*/  HADD2.F32 R25, -RZ, R10.H1_H1 ;  /* 0x3000000aff197230 */ /* 0x000fe40000004100 */
[--C-:B------:R-:W-:Y:S02]  /*aa10*/  HADD2.F32 R22, -RZ, R11.reuse.H0_H0 ;  /* 0x2000000bff167230 */ /* 0x100fe40000004100 */
[----:B------:R-:W-:Y:S02]  /*aa20*/  HADD2.F32 R21, -RZ, R11.H1_H1 ;  /* 0x3000000bff157230 */ /* 0x000fe40000004100 */
[--C-:B------:R-:W-:Y:S02]  /*aa30*/  HADD2.F32 R20, -RZ, R9.reuse.H0_H0 ;  /* 0x20000009ff147230 */ /* 0x100fe40000004100 */
[----:B------:R-:W-:-:S02]  /*aa40*/  HADD2.F32 R18, -RZ, R9.H1_H1 ;  /* 0x30000009ff127230 */ /* 0x000fc40000004100 */
[--C-:B------:R-:W-:Y:S02]  /*aa50*/  HADD2.F32 R24, -RZ, R8.reuse.H0_H0 ;  /* 0x20000008ff187230 */ /* 0x100fe40000004100 */
[----:B------:R-:W-:Y:S01]  /*aa60*/  HADD2.F32 R26, -RZ, R8.H1_H1 ;  /* 0x30000008ff1a7230 */ /* 0x000fe20000004100 */
[-C--:B------:R-:W-:Y:S01]  /*aa70*/  FMUL.FTZ R8, R20, R0.reuse ;  /* 0x0000000014087220 */ /* 0x080fe20000410000 */
[----:B------:R-:W-:Y:S02]  /*aa80*/  HADD2.F32 R19, -RZ, R19.H0_H0 ;  /* 0x20000013ff137230 */ /* 0x000fe40000004100 */
[----:B--2---:R-:W-:Y:S02]  /*aa90*/  HADD2.F32 R6, -RZ, R13.H0_H0 ;  /* 0x2000000dff067230 */ /* 0x004fe40000004100 */
[--C-:B------:R-:W-:Y:S02]  /*aaa0*/  HADD2.F32 R10, -RZ, R15.reuse.H0_H0 ;  /* 0x2000000fff0a7230 */ /* 0x100fe40000004100 */
[----:B------:R-:W-:Y:S01]  /*aab0*/  HADD2.F32 R11, -RZ, R15.H1_H1 ;  /* 0x3000000fff0b7230 */ /* 0x000fe20000004100 */
[----:B------:R-:W-:Y:S01]  /*aac0*/  FMUL.FTZ R39, R6, R0 ;  /* 0x0000000006277220 */ /* 0x000fe20000410000 */
[----:B------:R-:W-:-:S02]  /*aad0*/  HADD2.F32 R15, -RZ, R7.H0_H0 ;  /* 0x20000007ff0f7230 */ /* 0x000fc40000004100 */
[--C-:B------:R-:W-:Y:S02]  /*aae0*/  HADD2.F32 R9, -RZ, R12.reuse.H0_H0 ;  /* 0x2000000cff097230 */ /* 0x100fe40000004100 */
[----:B------:R-:W-:Y:S01]  /*aaf0*/  HADD2.F32 R17, -RZ, R12.H1_H1 ;  /* 0x3000000cff117230 */ /* 0x000fe20000004100 */
[----:B------:R-:W-:Y:S01]  /*ab00*/  FMUL.FTZ R0, R18, R15 ;  /* 0x0000000f12007220 */ /* 0x000fe20000410000 */
[--C-:B------:R-:W-:Y:S02]  /*ab10*/  HADD2.F32 R12, -RZ, R14.reuse.H0_H0 ;  /* 0x2000000eff0c7230 */ /* 0x100fe40000004100 */
[----:B------:R-:W-:Y:S02]  /*ab20*/  HADD2.F32 R16, -RZ, R14.H1_H1 ;  /* 0x3000000eff107230 */ /* 0x000fe40000004100 */
[----:B------:R-:W-:Y:S02]  /*ab30*/  HADD2.F32 R3, -RZ, R13.H1_H1 ;  /* 0x3000000dff037230 */ /* 0x000fe40000004100 */
[----:B------:R-:W-:-:S02]  /*ab40*/  HADD2.F32 R14, -RZ, R38.H0_H0 ;  /* 0x20000026ff0e7230 */ /* 0x000fc40000004100 */
[----:B------:R-:W-:Y:S01]  /*ab50*/  HADD2.F32 R7, -RZ, R37.H1_H1 ;  /* 0x30000025ff077230 */ /* 0x000fe20000004100 */
[C---:B------:R-:W-:Y:S01]  /*ab60*/  FFMA.FTZ R44, R3.reuse, R70, R0 ;  /* 0x00000046032c7223 */ /* 0x040fe20000010000 */
[----:B------:R-:W-:Y:S01]  /*ab70*/  HADD2.F32 R13, -RZ, R38.H1_H1 ;  /* 0x30000026ff0d7230 */ /* 0x000fe20000004100 */
[----:B------:R-:W-:Y:S01]  /*ab80*/  FFMA.FTZ R46, R6, R14, R8 ;  /* 0x0000000e062e7223 */ /* 0x000fe20000010008 */
[----:B------:R-:W-:Y:S01]  /*ab90*/  HADD2.F32 R0, -RZ, R42.H0_H0 ;  /* 0x2000002aff007230 */ /* 0x000fe20000004100 */
[----:B------:R-:W-:Y:S01]  /*aba0*/  FMUL.FTZ R38, R3, R15 ;  /* 0x0000000f03267220 */ /* 0x000fe20000410000 */
[----:B------:R-:W-:Y:S01]  /*abb0*/  HADD2.F32 R3, -RZ, R40.H0_H0 ;  /* 0x20000028ff037230 */ /* 0x000fe20000004100 */
[-C--:B------:R-:W-:Y:S02]  /*abc0*/  FMUL.FTZ R6, R24, R7.reuse ;  /* 0x0000000718067220 */ /* 0x080fe40000410000 */
[C---:B------:R-:W-:Y:S01]  /*abd0*/  FMUL.FTZ R37, R9.reuse, R7 ;  /* 0x0000000709257220 */ /* 0x040fe20000410000 */
[----:B------:R-:W-:Y:S01]  /*abe0*/  HADD2.F32 R7, -RZ, R68.H0_H0 ;  /* 0x20000044ff077230 */ /* 0x000fe20000004100 */
[----:B------:R-:W-:Y:S01]  /*abf0*/  FFMA.FTZ R40, R9, R13, R6 ;  /* 0x0000000d09287223 */ /* 0x000fe20000010006 */
[----:B------:R-:W-:Y:S01]  /*ac00*/  HADD2.F32 R6, -RZ, R42.H1_H1 ;  /* 0x3000002aff067230 */ /* 0x000fe20000004100 */
[----:B------:R-:W-:Y:S01]  /*ac10*/  FMUL.FTZ R9, R23, R3 ;  /* 0x0000000317097220 */ /* 0x000fe20000410000 */
[----:B------:R-:W-:Y:S01]  /*ac20*/  HADD2.F32 R68, -RZ, R36.H0_H0 ;  /* 0x20000024ff447230 */ /* 0x000fe20000004100 */
[----:B------:R-:W-:-:S02]  /*ac30*/  FMUL.FTZ R8, R22, R0 ;  /* 0x0000000016087220 */ /* 0x000fc40000410000 */
[C---:B------:R-:W-:Y:S02]  /*ac40*/  FMUL.FTZ R27, R12.reuse, R3 ;  /* 0x000000030c1b7220 */ /* 0x040fe40000410000 */
[----:B------:R-:W-:Y:S02]  /*ac50*/  FFMA.FTZ R42, R12, R7, R9 ;  /* 0x000000070c2a7223 */ /* 0x000fe40000010009 */
[C---:B------:R-:W-:Y:S02]  /*ac60*/  FMUL.FTZ R12, R10.reuse, R0 ;  /* 0x000000000a0c7220 */ /* 0x040fe40000410000 */
[----:B------:R-:W-:Y:S01]  /*ac70*/  FFMA.FTZ R15, R10, R6, R8 ;  /* 0x000000060a0f7223 */ /* 0x000fe20000010008 */
[----:B------:R-:W-:Y:S01]  /*ac80*/  HADD2.F32 R10, -RZ, R47.H0_H0 ;  /* 0x2000002fff0a7230 */ /* 0x000fe20000004100 */
[-C--:B------:R-:W-:Y:S01]  /*ac90*/  FMUL.FTZ R0, R21, R19.reuse ;  /* 0x0000001315007220 */ /* 0x080fe20000410000 */
[----:B------:R-:W-:Y:S01]  /*aca0*/  HADD2.F32 R8, -RZ, R43.H0_H0 ;  /* 0x2000002bff087230 */ /* 0x000fe20000004100 */
[----:B------:R-:W-:-:S02]  /*acb0*/  FMUL.FTZ R9, R11, R19 ;  /* 0x000000130b097220 */ /* 0x000fc40000410000 */
[----:B------:R-:W-:Y:S02]  /*acc0*/  FFMA.FTZ R11, R11, R68, R0 ;  /* 0x000000440b0b7223 */ /* 0x000fe40000010000 */
[----:B------:R-:W-:Y:S02]  /*acd0*/  FMUL.FTZ R3, R26, R10 ;  /* 0x0000000a1a037220 */ /* 0x000fe40000410000 */
[----:B------:R-:W-:Y:S01]  /*ace0*/  FMUL.FTZ R0, R25, R8 ;  /* 0x0000000819007220 */ /* 0x000fe20000410000 */
[----:B------:R-:W-:Y:S01]  /*acf0*/  F2FP.PACK_AB R15, R11, R15 ;  /* 0x0000000f0b0f723e */ /* 0x000fe200000000ff */
[C---:B------:R-:W-:Y:S02]  /*ad00*/  FMUL.FTZ R10, R17.reuse, R10 ;  /* 0x0000000a110a7220 */ /* 0x040fe40000410000 */
[----:B------:R-:W-:Y:S02]  /*ad10*/  FMUL.FTZ R8, R16, R8 ;  /* 0x0000000810087220 */ /* 0x000fe40000410000 */
[----:B------:R-:W-:-:S02]  /*ad20*/  FFMA.FTZ R19, R17, R49, R3 ;  /* 0x0000003111137223 */ /* 0x000fc40000010003 */
[----:B------:R-:W-:Y:S02]  /*ad30*/  FFMA.FTZ R36, R16, R48, R0 ;  /* 0x0000003010247223 */ /* 0x000fe40000010000 */
[----:B------:R-:W-:Y:S02]  /*ad40*/  FFMA.FTZ R17, R20, R14, -R39 ;  /* 0x0000000e14117223 */ /* 0x000fe40000010827 */
        /* <DEDUP_REMOVED lines=8> */
[----:B------:R-:W-:-:S02]  /*add0*/  FFMA.FTZ R7, R26, R49, -R10 ;  /* 0x000000311a077223 */ /* 0x000fc4000001080a */
[----:B------:R-:W-:Y:S01]  /*ade0*/  FFMA.FTZ R6, R25, R48, -R8 ;  /* 0x0000003019067223 */ /* 0x000fe20000010808 */
[----:B------:R-:W-:Y:S02]  /*adf0*/  F2FP.PACK_AB R11, R0, R3 ;  /* 0x00000003000b723e */ /* 0x000fe400000000ff */
[----:B------:R-:W-:Y:S02]  /*ae00*/  F2FP.PACK_AB R8, R7, R18 ;  /* 0x000000120708723e */ /* 0x000fe400000000ff */
[----:B------:R-:W-:Y:S02]  /*ae10*/  F2FP.PACK_AB R10, R6, R14 ;  /* 0x0000000e060a723e */ /* 0x000fe400000000ff */
[----:B------:R-:W-:-:S03]  /*ae20*/  F2FP.PACK_AB R14, R36, R42 ;  /* 0x0000002a240e723e */ /* 0x000fc600000000ff */
[----:B------:R1:W-:Y:S04]  /*ae30*/  STS.128 [R45+0x100], R8 ;  /* 0x000100082d007388 */ /* 0x0003e80000000c00 */
[----:B------:R1:W-:Y:S02]  /*ae40*/  STS.128 [R41+0x100], R12 ;  /* 0x0001000c29007388 */ /* 0x0003e40000000c00 */
.L_x_393:
[----:B------:R-:W-:Y:S05]  /*ae50*/  BSYNC B0 ;  /* 0x0000000000007941 */ /* 0x000fea0003800000 */
.L_x_392:
[----:B------:R-:W-:Y:S01]  /*ae60*/  IADD3 R3, R51, 0x20, RZ ;  /* 0x0000002033037810 */ /* 0x000fe20007ffe0ff */
[----:B------:R-:W-:Y:S03]  /*ae70*/  BSSY B0, `(.L_x_394) ;  /* 0x000006c000007945 */ /* 0x000fe60003800000 */
[----:B------:R-:W-:-:S13]  /*ae80*/  ISETP.GE.OR P0, PT, R3, R69, P2 ;  /* 0x000000450300720c */ /* 0x000fda0001706670 */
[----:B------:R-:W-:Y:S05]  /*ae90*/  @P0 BRA `(.L_x_395) ;  /* 0x0000069000000947 */ /* 0x000fea0003800000 */
[----:B------:R-:W-:Y:S02]  /*aea0*/  MOV R7, c[0x0][0x27c] ;  /* 0x00009f0000077a02 */ /* 0x000fe40000000f00 */
[----:B------:R-:W-:Y:S02]  /*aeb0*/  SHF.R.S32.HI R0, RZ, 0x1f, R3 ;  /* 0x0000001fff007819 */ /* 0x000fe40000011403 */
[----:B------:R-:W-:Y:S02]  /*aec0*/  LEA.HI R7, R7, R50, RZ, 0x1d ;  /* 0x0000003207077211 */ /* 0x000fe400078fe8ff */
[----:B------:R-:W-:Y:S02]  /*aed0*/  SHF.L.U32 R6, R3, 0x6, RZ ;  /* 0x0000000603067819 */ /* 0x000fe400000006ff */
[----:B------:R-:W-:Y:S02]  /*aee0*/  LEA.HI R3, R0, R3, RZ, 0x3 ;  /* 0x0000000300037211 */ /* 0x000fe400078f18ff */
[----:B-1----:R-:W-:-:S02]  /*aef0*/  SHF.R.S32.HI R10, RZ, 0x1f, R7 ;  /* 0x0000001fff0a7819 */ /* 0x002fc40000011407 */
[----:B------:R-:W-:Y:S01]  /*af00*/  LOP3.LUT R0, R6, 0x1c0, RZ, 0xc0, !PT ;  /* 0x000001c006007812 */ /* 0x000fe200078ec0ff */
[----:B------:R-:W-:Y:S01]  /*af10*/  IMAD.SHL.U32 R6, R3, 0x40, RZ ;  /* 0x0000004003067824 */ /* 0x000fe200078e00ff */
[----:B------:R-:W-:Y:S02]  /*af20*/  SHF.L.U32 R8, R7, 0x3, RZ ;  /* 0x0000000307087819 */ /* 0x000fe400000006ff */
[----:B------:R-:W-:Y:S02]  /*af30*/  LEA.HI R7, R10, R7, RZ, 0x3 ;  /* 0x000000070a077211 */ /* 0x000fe400078f18ff */
[C---:B------:R-:W-:Y:S02]  /*af40*/  LOP3.LUT R9, R0.reuse, 0x38, R224, 0xf8, !PT ;  /* 0x0000003800097812 */ /* 0x040fe400078ef8e0 */
[----:B------:R-:W-:Y:S02]  /*af50*/  SHF.R.U32.HI R3, RZ, 0x3, R0 ;  /* 0x00000003ff037819 */ /* 0x000fe40000011600 */
[----:B------:R-:W-:Y:S01]  /*af60*/  LOP3.LUT R8, R0, 0x38, R8, 0xf8, !PT ;  /* 0x0000003800087812 */ /* 0x000fe200078ef808 */
[----:B------:R-:W-:Y:S01]  /*af70*/  IMAD.SHL.U32 R0, R7, 0x400, RZ ;  /* 0x0000040007007824 */ /* 0x000fe200078e00ff */
[----:B------:R-:W-:-:S02]  /*af80*/  LOP3.LUT R6, R6, 0xfffffe00, RZ, 0xc0, !PT ;  /* 0xfffffe0006067812 */ /* 0x000fc400078ec0ff */
[----:B------:R-:W-:Y:S02]  /*af90*/  SHF.R.U32.HI R16, RZ, 0x10, R33 ;  /* 0x00000010ff107819 */ /* 0x000fe40000011621 */
[----:B------:R-:W-:Y:S02]  /*afa0*/  LOP3.LUT R9, R6, R9, R3, 0xf6, !PT ;  /* 0x0000000906097212 */ /* 0x000fe400078ef603 */
[----:B------:R-:W-:Y:S01]  /*afb0*/  LOP3.LUT R3, R8, R3, RZ, 0x3c, !PT ;  /* 0x0000000308037212 */ /* 0x000fe200078e3cff */
[----:B------:R-:W-:Y:S01]  /*afc0*/  HADD2.F32 R42, -RZ, R16.H0_H0 ;  /* 0x20000010ff2a7230 */ /* 0x000fe20000004100 */
[----:B------:R-:W-:Y:S02]  /*afd0*/  LOP3.LUT R0, R0, 0x7fffe000, RZ, 0xc0, !PT ;  /* 0x7fffe00000007812 */ /* 0x000fe400078ec0ff */
[----:B------:R-:W-:Y:S02]  /*afe0*/  SHF.L.U32 R37, R9, 0x1, RZ ;  /* 0x0000000109257819 */ /* 0x000fe400000006ff */
[----:B------:R-:W-:Y:S01]  /*aff0*/  IADD3 R0, R3, R0, R6 ;  /* 0x0000000003007210 */ /* 0x000fe20007ffe006 */
[----:B------:R-:W-:Y:S01]  /*b000*/  HADD2.F32 R3, -RZ, R71.H0_H0 ;  /* 0x20000047ff037230 */ /* 0x000fe20000004100 */
[----:B------:R-:W-:Y:S01]  /*b010*/  SHF.R.U64 R40, R32, 0x10, R33 ;  /* 0x0000001020287819 */ /* 0x000fe20000001221 */
[----:B------:R-:W1:Y:S01]  /*b020*/  LDS.128 R8, [R37+0x100] ;  /* 0x0001000025087984 */ /* 0x000e620000000c00 */
[----:B------:R-:W-:-:S02]  /*b030*/  SHF.L.U32 R36, R0, 0x1, RZ ;  /* 0x0000000100247819 */ /* 0x000fc400000006ff */
[----:B------:R-:W-:Y:S02]  /*b040*/  SHF.R.U32.HI R0, RZ, 0x10, R29 ;  /* 0x00000010ff007819 */ /* 0x000fe4000001161d */
[--C-:B------:R-:W-:Y:S01]  /*b050*/  SHF.R.U64 R39, R34, 0x10, R35.reuse ;  /* 0x0000001022277819 */ /* 0x100fe20000001223 */
[----:B------:R-:W2:Y:S01]  /*b060*/  LDS.128 R12, [R36+0x100] ;  /* 0x00010000240c7984 */ /* 0x000ea20000000c00 */
[----:B------:R-:W-:Y:S01]  /*b070*/  SHF.R.U32.HI R26, RZ, 0x10, R35 ;  /* 0x00000010ff1a7819 */ /* 0x000fe20000011623 */
[----:B------:R-:W-:Y:S01]  /*b080*/  HADD2.F32 R27, -RZ, R0.H0_H0 ;  /* 0x20000000ff1b7230 */ /* 0x000fe20000004100 */
[--C-:B------:R-:W-:Y:S01]  /*b090*/  SHF.R.U64 R30, R30, 0x10, R31.reuse ;  /* 0x000000101e1e7819 */ /* 0x100fe2000000121f */
[----:B------:R-:W-:Y:S01]  /*b0a0*/  HADD2.F32 R0, -RZ, R72.H0_H0 ;  /* 0x20000048ff007230 */ /* 0x000fe20000004100 */
[----:B------:R-:W-:Y:S01]  /*b0b0*/  SHF.R.U32.HI R25, RZ, 0x10, R31 ;  /* 0x00000010ff197819 */ /* 0x000fe2000001161f */
[----:B------:R-:W-:Y:S01]  /*b0c0*/  HADD2.F32 R41, -RZ, R26.H0_H0 ;  /* 0x2000001aff297230 */ /* 0x000fe20000004100 */
[----:B------:R-:W-:Y:S01]  /*b0d0*/  SHF.R.U64 R38, R28, 0x10, R29 ;  /* 0x000000101c267819 */ /* 0x000fe2000000121d */
[----:B------:R-:W-:-:S02]  /*b0e0*/  HADD2.F32 R39, -RZ, R39.H0_H0 ;  /* 0x20000027ff277230 */ /* 0x000fc40000004100 */
[----:B------:R-:W-:Y:S02]  /*b0f0*/  HADD2.F32 R16, -RZ, R25.H0_H0 ;  /* 0x20000019ff107230 */ /* 0x000fe40000004100 */
[----:B-1----:R-:W-:Y:S02]  /*b100*/  HADD2.F32 R18, -RZ, R9.H0_H0 ;  /* 0x20000009ff127230 */ /* 0x002fe40000004100 */
[--C-:B------:R-:W-:Y:S02]  /*b110*/  HADD2.F32 R22, -RZ, R8.reuse.H0_H0 ;  /* 0x20000008ff167230 */ /* 0x100fe40000004100 */
[----:B------:R-:W-:Y:S02]  /*b120*/  HADD2.F32 R24, -RZ, R8.H1_H1 ;  /* 0x30000008ff187230 */ /* 0x000fe40000004100 */
[--C-:B--2---:R-:W-:Y:S02]  /*b130*/  HADD2.F32 R8, -RZ, R13.reuse.H0_H0 ;  /* 0x2000000dff087230 */ /* 0x104fe40000004100 */
[----:B------:R-:W-:-:S02]  /*b140*/  HADD2.F32 R7, -RZ, R13.H1_H1 ;  /* 0x3000000dff077230 */ /* 0x000fc40000004100 */
[----:B------:R-:W-:Y:S01]  /*b150*/  HADD2.F32 R17, -RZ, R9.H1_H1 ;  /* 0x30000009ff117230 */ /* 0x000fe20000004100 */
[-C--:B------:R-:W-:Y:S01]  /*b160*/  FMUL.FTZ R9, R18, R3.reuse ;  /* 0x0000000312097220 */ /* 0x080fe20000410000 */
[----:B------:R-:W-:Y:S01]  /*b170*/  HADD2.F32 R13, -RZ, R71.H1_H1 ;  /* 0x30000047ff0d7230 */ /* 0x000fe20000004100 */
[C---:B------:R-:W-:Y:S01]  /*b180*/  FMUL.FTZ R33, R8.reuse, R3 ;  /* 0x0000000308217220 */ /* 0x040fe20000410000 */
[----:B------:R-:W-:Y:S01]  /*b190*/  HADD2.F32 R20, -RZ, R11.H0_H0 ;  /* 0x2000000bff147230 */ /* 0x000fe20000004100 */
[----:B------:R-:W-:Y:S01]  /*b1a0*/  FMUL.FTZ R31, R7, R27 ;  /* 0x0000001b071f7220 */ /* 0x000fe20000410000 */
[----:B------:R-:W-:Y:S01]  /*b1b0*/  HADD2.F32 R6, -RZ, R15.H0_H0 ;  /* 0x2000000fff067230 */ /* 0x000fe20000004100 */
[----:B------:R-:W-:Y:S01]  /*b1c0*/  FFMA.FTZ R35, R8, R13, R9 ;  /* 0x0000000d08237223 */ /* 0x000fe20000010009 */
[----:B------:R-:W-:Y:S01]  /*b1d0*/  HADD2.F32 R9, -RZ, R72.H1_H1 ;  /* 0x30000048ff097230 */ /* 0x000fe20000004100 */
[----:B------:R-:W-:Y:S01]  /*b1e0*/  FMUL.FTZ R8, R17, R27 ;  /* 0x0000001b11087220 */ /* 0x000fe20000410000 */
[----:B------:R-:W-:Y:S01]  /*b1f0*/  HADD2.F32 R19, -RZ, R11.H1_H1 ;  /* 0x3000000bff137230 */ /* 0x000fe20000004100 */
[-C--:B------:R-:W-:Y:S01]  /*b200*/  FMUL.FTZ R3, R20, R0.reuse ;  /* 0x0000000014037220 */ /* 0x080fe20000410000 */
[--C-:B------:R-:W-:Y:S01]  /*b210*/  HADD2.F32 R21, -RZ, R10.reuse.H0_H0 ;  /* 0x2000000aff157230 */ /* 0x100fe20000004100 */
[C---:B------:R-:W-:Y:S01]  /*b220*/  FMUL.FTZ R27, R6.reuse, R0 ;  /* 0x00000000061b7220 */ /* 0x040fe20000410000 */
[--C-:B------:R-:W-:Y:S01]  /*b230*/  HADD2.F32 R0, -RZ, R73.reuse.H0_H0 ;  /* 0x20000049ff007230 */ /* 0x100fe20000004100 */
[----:B------:R-:W-:Y:S01]  /*b240*/  FFMA.FTZ R34, R7, R42, R8 ;  /* 0x0000002a07227223 */ /* 0x000fe20000010008 */
[----:B------:R-:W-:Y:S01]  /*b250*/  HADD2.F32 R23, -RZ, R10.H1_H1 ;  /* 0x3000000aff177230 */ /* 0x000fe20000004100 */
[----:B------:R-:W-:Y:S01]  /*b260*/  FFMA.FTZ R32, R6, R9, R3 ;  /* 0x0000000906207223 */ /* 0x000fe20000010003 */
[----:B------:R-:W-:Y:S01]  /*b270*/  HADD2.F32 R11, -RZ, R12.H0_H0 ;  /* 0x2000000cff0b7230 */ /* 0x000fe20000004100 */
[----:B------:R-:W-:Y:S01]  /*b280*/  FMUL.FTZ R7, R22, R0 ;  /* 0x0000000016077220 */ /* 0x000fe20000410000 */
[----:B------:R-:W-:Y:S01]  /*b290*/  HADD2.F32 R8, -RZ, R73.H1_H1 ;  /* 0x30000049ff087230 */ /* 0x000fe20000004100 */
[----:B------:R-:W-:Y:S01]  /*b2a0*/  FMUL.FTZ R6, R19, R16 ;  /* 0x0000001013067220 */ /* 0x000fe20000410000 */
[----:B------:R-:W-:-:S02]  /*b2b0*/  HADD2.F32 R10, -RZ, R15.H1_H1 ;  /* 0x3000000fff0a7230 */ /* 0x000fc40000004100 */
[----:B------:R-:W-:Y:S01]  /*b2c0*/  HADD2.F32 R15, -RZ, R12.H1_H1 ;  /* 0x3000000cff0f7230 */ /* 0x000fe20000004100 */
[C---:B------:R-:W-:Y:S01]  /*b2d0*/  FFMA.FTZ R28, R11.reuse, R8, R7 ;  /* 0x000000080b1c7223 */ /* 0x040fe20000010007 */
[----:B------:R-:W-:Y:S01]  /*b2e0*/  HADD2.F32 R3, -RZ, R74.H0_H0 ;  /* 0x2000004aff037230 */ /* 0x000fe20000004100 */
[C---:B------:R-:W-:Y:S01]  /*b2f0*/  FMUL.FTZ R25, R10.reuse, R16 ;  /* 0x000000100a197220 */ /* 0x040fe20000410000 */
[----:B------:R-:W-:Y:S01]  /*b300*/  HADD2.F32 R12, -RZ, R14.H0_H0 ;  /* 0x2000000eff0c7230 */ /* 0x000fe20000004100 */
[----:B------:R-:W-:Y:S01]  /*b310*/  FMUL.FTZ R16, R11, R0 ;  /* 0x000000000b107220 */ /* 0x000fe20000410000 */
[----:B------:R-:W-:Y:S01]  /*b320*/  HADD2.F32 R7, -RZ, R38.H0_H0 ;  /* 0x20000026ff077230 */ /* 0x000fe20000004100 */
[----:B------:R-:W-:Y:S01]  /*b330*/  FFMA.FTZ R29, R10, R41, R6 ;  /* 0x000000290a1d7223 */ /* 0x000fe20000010006 */
[----:B------:R-:W-:Y:S01]  /*b340*/  HADD2.F32 R0, -RZ, R74.H1_H1 ;  /* 0x3000004aff007230 */ /* 0x000fe20000004100 */
[-C--:B------:R-:W-:Y:S01]  /*b350*/  FMUL.FTZ R6, R21, R3.reuse ;  /* 0x0000000315067220 */ /* 0x080fe20000410000 */
[----:B------:R-:W-:Y:S01]  /*b360*/  HADD2.F32 R10, -RZ, R30.H0_H0 ;  /* 0x2000001eff0a7230 */ /* 0x000fe20000004100 */
[----:B------:R-:W-:Y:S01]  /*b370*/  FMUL.FTZ R11, R12, R3 ;  /* 0x000000030c0b7220 */ /* 0x000fe20000410000 */
[----:B------:R-:W-:Y:S01]  /*b380*/  HADD2.F32 R38, -RZ, R40.H0_H0 ;  /* 0x20000028ff267230 */ /* 0x000fe20000004100 */
[----:B------:R-:W-:Y:S01]  /*b390*/  FMUL.FTZ R3, R24, R7 ;  /* 0x0000000718037220 */ /* 0x000fe20000410000 */
[----:B------:R-:W-:Y:S01]  /*b3a0*/  HADD2.F32 R14, -RZ, R14.H1_H1 ;  /* 0x3000000eff0e7230 */ /* 0x000fe20000004100 */
[----:B------:R-:W-:-:S02]  /*b3b0*/  FFMA.FTZ R30, R12, R0, R6 ;  /* 0x000000000c1e7223 */ /* 0x000fc40000010006 */
[----:B------:R-:W-:Y:S02]  /*b3c0*/  FMUL.FTZ R6, R23, R10 ;  /* 0x0000000a17067220 */ /* 0x000fe40000410000 */
[C---:B------:R-:W-:Y:S02]  /*b3d0*/  FMUL.FTZ R7, R15.reuse, R7 ;  /* 0x000000070f077220 */ /* 0x040fe40000410000 */
[----:B------:R-:W-:Y:S02]  /*b3e0*/  FFMA.FTZ R15, R15, R38, R3 ;  /* 0x000000260f0f7223 */ /* 0x000fe40000010003 */
[C---:B------:R-:W-:Y:S02]  /*b3f0*/  FMUL.FTZ R3, R14.reuse, R10 ;  /* 0x0000000a0e037220 */ /* 0x040fe40000410000 */
[----:B------:R-:W-:Y:S02]  /*b400*/  FFMA.FTZ R26, R14, R39, R6 ;  /* 0x000000270e1a7223 */ /* 0x000fe40000010006 */
[----:B------:R-:W-:-:S02]  /*b410*/  FFMA.FTZ R12, R18, R13, -R33 ;  /* 0x0000000d120c7223 */ /* 0x000fc40000010821 */
        /* <DEDUP_REMOVED lines=12> */
[----:B------:R-:W-:-:S02]  /*b4e0*/  F2FP.PACK_AB R10, R26, R30 ;  /* 0x0000001e1a0a723e */ /* 0x000fc400000000ff */
[----:B------:R-:W-:Y:S02]  /*b4f0*/  F2FP.PACK_AB R12, R0, R16 ;  /* 0x00000010000c723e */ /* 0x000fe400000000ff */
[----:B------:R-:W-:-:S05]  /*b500*/  F2FP.PACK_AB R14, R3, R14 ;  /* 0x0000000e030e723e */ /* 0x000fca00000000ff */
[----:B------:R1:W-:Y:S04]  /*b510*/  STS.128 [R37+0x100], R12 ;  /* 0x0001000c25007388 */ /* 0x0003e80000000c00 */
[----:B------:R1:W-:Y:S02]  /*b520*/  STS.128 [R36+0x100], R8 ;  /* 0x0001000824007388 */ /* 0x0003e40000000c00 */
.L_x_395:
[----:B------:R-:W-:Y:S05]  /*b530*/  BSYNC B0 ;  /* 0x0000000000007941 */ /* 0x000fea0003800000 */
.L_x_394:
        /* <DEDUP_REMOVED lines=27> */
[----:B------:R-:W-:Y:S01]  /*b6f0*/  SHF.R.U32.HI R25, RZ, 0x10, R59 ;  /* 0x00000010ff197819 */ /* 0x000fe2000001163b */
[----:B------:R-:W1:Y:S01]  /*b700*/  LDS.128 R8, [R35+0x100] ;  /* 0x0001000023087984 */ /* 0x000e620000000c00 */
[----:B------:R-:W-:-:S02]  /*b710*/  SHF.L.U32 R32, R0, 0x1, RZ ;  /* 0x0000000100207819 */ /* 0x000fc400000006ff */
[----:B------:R-:W-:Y:S01]  /*b720*/  SHF.R.U32.HI R0, RZ, 0x10, R57 ;  /* 0x00000010ff007819 */ /* 0x000fe20000011639 */
[----:B------:R-:W-:Y:S01]  /*b730*/  HADD2.F32 R16, -RZ, R25.H0_H0 ;  /* 0x20000019ff107230 */ /* 0x000fe20000004100 */
[----:B------:R-:W-:Y:S01]  /*b740*/  SHF.R.U32.HI R26, RZ, 0x10, R55 ;  /* 0x00000010ff1a7819 */ /* 0x000fe20000011637 */
[----:B------:R-:W2:Y:S01]  /*b750*/  LDS.128 R12, [R32+0x100] ;  /* 0x00010000200c7984 */ /* 0x000ea20000000c00 */
[----:B------:R-:W-:Y:S01]  /*b760*/  SHF.R.U64 R30, R56, 0x10, R57 ;  /* 0x00000010381e7819 */ /* 0x000fe20000001239 */
[----:B------:R-:W-:Y:S01]  /*b770*/  HADD2.F32 R27, -RZ, R0.H0_H0 ;  /* 0x20000000ff1b7230 */ /* 0x000fe20000004100 */
[----:B------:R-:W-:Y:S01]  /*b780*/  SHF.R.U64 R36, R58, 0x10, R59 ;  /* 0x000000103a247819 */ /* 0x000fe2000000123b */
[----:B------:R-:W-:Y:S01]  /*b790*/  HADD2.F32 R0, -RZ, R78.H0_H0 ;  /* 0x2000004eff007230 */ /* 0x000fe20000004100 */
[----:B------:R-:W-:Y:S01]  /*b7a0*/  SHF.R.U64 R38, R52, 0x10, R53 ;  /* 0x0000001034267819 */ /* 0x000fe20000001235 */
[----:B------:R-:W-:Y:S01]  /*b7b0*/  HADD2.F32 R41, -RZ, R26.H0_H0 ;  /* 0x2000001aff297230 */ /* 0x000fe20000004100 */
[----:B------:R-:W-:-:S03]  /*b7c0*/  SHF.R.U64 R39, R54, 0x10, R55 ;  /* 0x0000001036277819 */ /* 0x000fc60000001237 */
[----:B------:R-:W-:Y:S02]  /*b7d0*/  HADD2.F32 R38, -RZ, R38.H0_H0 ;  /* 0x20000026ff267230 */ /* 0x000fe40000004100 */
[----:B------:R-:W-:Y:S02]  /*b7e0*/  HADD2.F32 R39, -RZ, R39.H0_H0 ;  /* 0x20000027ff277230 */ /* 0x000fe40000004100 */
[----:B-1----:R-:W-:Y:S02]  /*b7f0*/  HADD2.F32 R18, -RZ, R9.H0_H0 ;  /* 0x20000009ff127230 */ /* 0x002fe40000004100 */
[--C-:B------:R-:W-:Y:S02]  /*b800*/  HADD2.F32 R22, -RZ, R8.reuse.H0_H0 ;  /* 0x20000008ff167230 */ /* 0x100fe40000004100 */
[----:B------:R-:W-:Y:S02]  /*b810*/  HADD2.F32 R24, -RZ, R8.H1_H1 ;  /* 0x30000008ff187230 */ /* 0x000fe40000004100 */
[----:B--2---:R-:W-:-:S02]  /*b820*/  HADD2.F32 R8, -RZ, R13.H0_H0 ;  /* 0x2000000dff087230 */ /* 0x004fc40000004100 */
[----:B------:R-:W-:Y:S02]  /*b830*/  HADD2.F32 R7, -RZ, R13.H1_H1 ;  /* 0x3000000dff077230 */ /* 0x000fe40000004100 */
        /* <DEDUP_REMOVED lines=35> */
[----:B------:R-:W-:Y:S01]  /*ba70*/  HADD2.F32 R14, -RZ, R14.H1_H1 ;  /* 0x3000000eff0e7230 */ /* 0x000fe20000004100 */
[----:B------:R-:W-:-:S02]  /*ba80*/  FMUL.FTZ R3, R24, R7 ;  /* 0x0000000718037220 */ /* 0x000fc40000410000 */
[----:B------:R-:W-:Y:S02]  /*ba90*/  FFMA.FTZ R30, R12, R0, R6 ;  /* 0x000000000c1e7223 */ /* 0x000fe40000010006 */
[----:B------:R-:W-:Y:S02]  /*baa0*/  FMUL.FTZ R6, R23, R10 ;  /* 0x0000000a17067220 */ /* 0x000fe40000410000 */
[C---:B------:R-:W-:Y:S02]  /*bab0*/  FMUL.FTZ R7, R15.reuse, R7 ;  /* 0x000000070f077220 */ /* 0x040fe40000410000 */
[----:B------:R-:W-:Y:S02]  /*bac0*/  FFMA.FTZ R15, R15, R38, R3 ;  /* 0x000000260f0f7223 */ /* 0x000fe40000010003 */
[C---:B------:R-:W-:Y:S02]  /*bad0*/  FMUL.FTZ R3, R14.reuse, R10 ;  /* 0x0000000a0e037220 */ /* 0x040fe40000410000 */
[----:B------:R-:W-:-:S02]  /*bae0*/  FFMA.FTZ R26, R14, R39, R6 ;  /* 0x000000270e1a7223 */ /* 0x000fc40000010006 */
        /* <DEDUP_REMOVED lines=18> */
.L_x_397:
[----:B------:R-:W-:Y:S05]  /*bc10*/  BSYNC B0 ;  /* 0x0000000000007941 */ /* 0x000fea0003800000 */
.L_x_396:
[----:B------:R-:W-:-:S04]  /*bc20*/  IADD3 R3, R51, 0x60, RZ ;  /* 0x0000006033037810 */ /* 0x000fc80007ffe0ff */
        /* <DEDUP_REMOVED lines=35> */
[----:B------:R-:W-:Y:S01]  /*be60*/  HADD2.F32 R0, -RZ, R81.H1_H1 ;  /* 0x30000051ff007230 */ /* 0x000fe20000004100 */
[----:B------:R-:W-:Y:S01]  /*be70*/  SHF.R.U64 R32, R62, 0x10, R63 ;  /* 0x000000103e207819 */ /* 0x000fe2000000123f */
[----:B------:R-:W-:Y:S01]  /*be80*/  HADD2.F32 R42, -RZ, R18.H0_H0 ;  /* 0x20000012ff2a7230 */ /* 0x000fe20000004100 */
[----:B------:R-:W-:Y:S01]  /*be90*/  SHF.R.U64 R40, R66, 0x10, R67 ;  /* 0x0000001042287819 */ /* 0x000fe20000001243 */
[----:B------:R-:W-:-:S04]  /*bea0*/  HADD2.F32 R39, -RZ, R39.H0_H0 ;  /* 0x20000027ff277230 */ /* 0x000fc80000004100 */
[----:B------:R-:W-:Y:S02]  /*beb0*/  HADD2.F32 R40, -RZ, R40.H0_H0 ;  /* 0x20000028ff287230 */ /* 0x000fe40000004100 */
[----:B-1----:R-:W-:Y:S02]  /*bec0*/  HADD2.F32 R20, -RZ, R9.H0_H0 ;  /* 0x20000009ff147230 */ /* 0x002fe40000004100 */
[--C-:B------:R-:W-:Y:S02]  /*bed0*/  HADD2.F32 R24, -RZ, R8.reuse.H0_H0 ;  /* 0x20000008ff187230 */ /* 0x100fe40000004100 */
[----:B------:R-:W-:Y:S02]  /*bee0*/  HADD2.F32 R26, -RZ, R8.H1_H1 ;  /* 0x30000008ff1a7230 */ /* 0x000fe40000004100 */
[--C-:B------:R-:W-:Y:S02]  /*bef0*/  HADD2.F32 R23, -RZ, R10.reuse.H0_H0 ;  /* 0x2000000aff177230 */ /* 0x100fe40000004100 */
[----:B------:R-:W-:-:S02]  /*bf00*/  HADD2.F32 R25, -RZ, R10.H1_H1 ;  /* 0x3000000aff197230 */ /* 0x000fc40000004100 */
[--C-:B--2---:R-:W-:Y:S02]  /*bf10*/  HADD2.F32 R8, -RZ, R13.reuse.H0_H0 ;  /* 0x2000000dff087230 */ /* 0x104fe40000004100 */
[----:B------:R-:W-:Y:S02]  /*bf20*/  HADD2.F32 R7, -RZ, R13.H1_H1 ;  /* 0x3000000dff077230 */ /* 0x000fe40000004100 */
[--C-:B------:R-:W-:Y:S01]  /*bf30*/  HADD2.F32 R10, -RZ, R12.reuse.H0_H0 ;  /* 0x2000000cff0a7230 */ /* 0x100fe20000004100 */
[-C--:B------:R-:W-:Y:S01]  /*bf40*/  FMUL.FTZ R36, R8, R3.reuse ;  /* 0x0000000308247220 */ /* 0x080fe20000410000 */
[----:B------:R-:W-:Y:S02]  /*bf50*/  HADD2.F32 R13, -RZ, R12.H1_H1 ;  /* 0x3000000cff0d7230 */ /* 0x000fe40000004100 */
[----:B------:R-:W-:Y:S01]  /*bf60*/  HADD2.F32 R19, -RZ, R9.H1_H1 ;  /* 0x30000009ff137230 */ /* 0x000fe20000004100 */
[----:B------:R-:W-:Y:S01]  /*bf70*/  FMUL.FTZ R9, R20, R3 ;  /* 0x0000000314097220 */ /* 0x000fe20000410000 */
[----:B------:R-:W-:-:S02]  /*bf80*/  HADD2.F32 R12, -RZ, R82.H0_H0 ;  /* 0x20000052ff0c7230 */ /* 0x000fc40000004100 */
[----:B------:R-:W-:Y:S02]  /*bf90*/  HADD2.F32 R22, -RZ, R11.H0_H0 ;  /* 0x2000000bff167230 */ /* 0x000fe40000004100 */
[----:B------:R-:W-:Y:S01]  /*bfa0*/  HADD2.F32 R6, -RZ, R15.H0_H0 ;  /* 0x2000000fff067230 */ /* 0x000fe20000004100 */
[----:B------:R-:W-:Y:S01]  /*bfb0*/  FFMA.FTZ R41, R8, R12, R9 ;  /* 0x0000000c08297223 */ /* 0x000fe20000010009 */
[----:B------:R-:W-:Y:S01]  /*bfc0*/  HADD2.F32 R9, -RZ, R83.H0_H0 ;  /* 0x20000053ff097230 */ /* 0x000fe20000004100 */
[----:B------:R-:W-:Y:S01]  /*bfd0*/  FMUL.FTZ R8, R19, R33 ;  /* 0x0000002113087220 */ /* 0x000fe20000410000 */
[----:B------:R-:W-:Y:S01]  /*bfe0*/  HADD2.F32 R21, -RZ, R11.H1_H1 ;  /* 0x3000000bff157230 */ /* 0x000fe20000004100 */
[-C--:B------:R-:W-:Y:S01]  /*bff0*/  FMUL.FTZ R3, R22, R0.reuse ;  /* 0x0000000016037220 */ /* 0x080fe20000410000 */
[----:B------:R-:W-:Y:S01]  /*c000*/  HADD2.F32 R15, -RZ, R15.H1_H1 ;  /* 0x3000000fff0f7230 */ /* 0x000fe20000004100 */
[----:B------:R-:W-:Y:S01]  /*c010*/  FMUL.FTZ R29, R6, R0 ;  /* 0x00000000061d7220 */ /* 0x000fe20000410000 */
[----:B------:R-:W-:Y:S01]  /*c020*/  HADD2.F32 R0, -RZ, R82.H1_H1 ;  /* 0x30000052ff007230 */ /* 0x000fe20000004100 */
[C---:B------:R-:W-:Y:S01]  /*c030*/  FFMA.FTZ R38, R7.reuse, R43, R8 ;  /* 0x0000002b07267223 */ /* 0x040fe20000010008 */
[----:B------:R-:W-:Y:S01]  /*c040*/  HADD2.F32 R8, -RZ, R83.H1_H1 ;  /* 0x30000053ff087230 */ /* 0x000fe20000004100 */
[----:B------:R-:W-:Y:S01]  /*c050*/  FMUL.FTZ R33, R7, R33 ;  /* 0x0000002107217220 */ /* 0x000fe20000410000 */
[--C-:B------:R-:W-:Y:S01]  /*c060*/  HADD2.F32 R11, -RZ, R14.reuse.H0_H0 ;  /* 0x2000000eff0b7230 */ /* 0x100fe20000004100 */
[----:B------:R-:W-:Y:S01]  /*c070*/  FMUL.FTZ R7, R24, R0 ;  /* 0x0000000018077220 */ /* 0x000fe20000410000 */
[----:B------:R-:W-:Y:S01]  /*c080*/  HADD2.F32 R14, -RZ, R14.H1_H1 ;  /* 0x3000000eff0e7230 */ /* 0x000fe20000004100 */
[----:B------:R-:W-:Y:S01]  /*c090*/  FFMA.FTZ R35, R6, R9, R3 ;  /* 0x0000000906237223 */ /* 0x000fe20000010003 */
[----:B------:R-:W-:Y:S01]  /*c0a0*/  HADD2.F32 R3, -RZ, R84.H0_H0 ;  /* 0x20000054ff037230 */ /* 0x000fe20000004100 */
[----:B------:R-:W-:-:S02]  /*c0b0*/  FMUL.FTZ R6, R21, R17 ;  /* 0x0000001115067220 */ /* 0x000fc40000410000 */
[C---:B------:R-:W-:Y:S01]  /*c0c0*/  FFMA.FTZ R30, R10.reuse, R8, R7 ;  /* 0x000000080a1e7223 */ /* 0x040fe20000010007 */
[----:B------:R-:W-:Y:S01]  /*c0d0*/  HADD2.F32 R7, -RZ, R28.H0_H0 ;  /* 0x2000001cff077230 */ /* 0x000fe20000004100 */
[----:B------:R-:W-:Y:S01]  /*c0e0*/  FMUL.FTZ R18, R10, R0 ;  /* 0x000000000a127220 */ /* 0x000fe20000410000 */
[----:B------:R-:W-:Y:S01]  /*c0f0*/  HADD2.F32 R0, -RZ, R84.H1_H1 ;  /* 0x30000054ff007230 */ /* 0x000fe20000004100 */
[----:B------:R-:W-:Y:S01]  /*c100*/  FFMA.FTZ R31, R15, R42, R6 ;  /* 0x0000002a0f1f7223 */ /* 0x000fe20000010006 */
[----:B------:R-:W-:Y:S01]  /*c110*/  HADD2.F32 R10, -RZ, R32.H0_H0 ;  /* 0x20000020ff0a7230 */ /* 0x000fe20000004100 */
[-C--:B------:R-:W-:Y:S02]  /*c120*/  FMUL.FTZ R6, R23, R3.reuse ;  /* 0x0000000317067220 */ /* 0x080fe40000410000 */
[----:B------:R-:W-:Y:S02]  /*c130*/  FMUL.FTZ R16, R11, R3 ;  /* 0x000000030b107220 */ /* 0x000fe40000410000 */
[----:B------:R-:W-:-:S02]  /*c140*/  FMUL.FTZ R3, R26, R7 ;  /* 0x000000071a037220 */ /* 0x000fc40000410000 */
[----:B------:R-:W-:Y:S02]  /*c150*/  FMUL.FTZ R27, R15, R17 ;  /* 0x000000110f1b7220 */ /* 0x000fe40000410000 */
[----:B------:R-:W-:Y:S01]  /*c160*/  FFMA.FTZ R32, R11, R0, R6 ;  /* 0x000000000b207223 */ /* 0x000fe20000010006 */
[----:B------:R-:W-:Y:S01]  /*c170*/  F2FP.PACK_AB R11, R31, R35 ;  /* 0x000000231f0b723e */ /* 0x000fe200000000ff */
[-C--:B------:R-:W-:Y:S02]  /*c180*/  FMUL.FTZ R6, R25, R10.reuse ;  /* 0x0000000a19067220 */ /* 0x080fe40000410000 */
[C---:B------:R-:W-:Y:S02]  /*c190*/  FFMA.FTZ R17, R13.reuse, R39, R3 ;  /* 0x000000270d117223 */ /* 0x040fe40000010003 */
[----:B------:R-:W-:Y:S02]  /*c1a0*/  FMUL.FTZ R7, R13, R7 ;  /* 0x000000070d077220 */ /* 0x000fe40000410000 */
[----:B------:R-:W-:-:S02]  /*c1b0*/  FMUL.FTZ R3, R14, R10 ;  /* 0x0000000a0e037220 */ /* 0x000fc40000410000 */
[----:B------:R-:W-:Y:S02]  /*c1c0*/  FFMA.FTZ R28, R14, R40, R6 ;  /* 0x000000280e1c7223 */ /* 0x000fe40000010006 */
        /* <DEDUP_REMOVED lines=10> */
[----:B------:R-:W-:-:S02]  /*c270*/  FFMA.FTZ R7, R26, R39, -R7 ;  /* 0x000000271a077223 */ /* 0x000fc40000010807 */
[----:B------:R-:W-:-:S03]  /*c280*/  FFMA.FTZ R3, R25, R40, -R3 ;  /* 0x0000002819037223 */ /* 0x000fc60000010803 */
[----:B------:R-:W-:Y:S02]  /*c290*/  F2FP.PACK_AB R12, R7, R10 ;  /* 0x0000000a070c723e */ /* 0x000fe400000000ff */
[----:B------:R-:W-:Y:S02]  /*c2a0*/  F2FP.PACK_AB R14, R3, R14 ;  /* 0x0000000e030e723e */ /* 0x000fe400000000ff */
[----:B------:R-:W-:-:S03]  /*c2b0*/  F2FP.PACK_AB R10, R28, R32 ;  /* 0x000000201c0a723e */ /* 0x000fc600000000ff */
[----:B------:R1:W-:Y:S04]  /*c2c0*/  STS.128 [R37+0x100], R12 ;  /* 0x0001000c25007388 */ /* 0x0003e80000000c00 */
[----:B------:R1:W-:Y:S02]  /*c2d0*/  STS.128 [R34+0x100], R8 ;  /* 0x0001000822007388 */ /* 0x0003e40000000c00 */
.L_x_385:
[----:B------:R-:W-:Y:S05]  /*c2e0*/  BSYNC B2 ;  /* 0x0000000000027941 */ /* 0x000fea0003800000 */
.L_x_363:
[----:B------:R-:W-:Y:S01]  /*c2f0*/  IMAD R0, R87, c[0x0][0x208], RZ ;  /* 0x0000820057007a24 */ /* 0x000fe200078e02ff */
[----:B------:R-:W-:Y:S01]  /*c300*/  LEA.HI R79, R168, R167, RZ, 0x5 ;  /* 0x000000a7a84f7211 */ /* 0x000fe200078f28ff */
[----:B------:R-:W-:Y:S01]  /*c310*/  IMAD.WIDE.U32 R6, R220, c[0x0][0x208], RZ ;  /* 0x00008200dc067a25 */ /* 0x000fe200078e00ff */
[----:B------:R-:W-:Y:S01]  /*c320*/  BAR.SYNC.DEFER_BLOCKING 0x0 ;  /* 0x0000000000007b1d */ /* 0x000fe20000010000 */
[----:B------:R-:W-:Y:S02]  /*c330*/  ISETP.GE.AND P1, PT, R224, c[0x0][0x1d4], PT ;  /* 0x00007500e0007a0c */ /* 0x000fe40003f26270 */
[----:B------:R-:W-:Y:S01]  /*c340*/  IMAD R0, R220, c[0x0][0x20c], R0 ;  /* 0x00008300dc007a24 */ /* 0x000fe200078e0200 */
[----:B------:R-:W-:Y:S01]  /*c350*/  SHF.R.S32.HI R78, RZ, 0x5, R79 ;  /* 0x00000005ff4e7819 */ /* 0x000fe2000001144f */
[----:B------:R-:W-:Y:S01]  /*c360*/  IMAD R3, R86, c[0x0][0x218], RZ ;  /* 0x0000860056037a24 */ /* 0x000fe200078e02ff */
[----:B------:R-:W-:Y:S01]  /*c370*/  SHF.R.S32.HI R189, RZ, 0x1f, R224 ;  /* 0x0000001fffbd7819 */ /* 0x000fe200000114e0 */
[----:B------:R-:W-:-:S02]  /*c380*/  IMAD.IADD R7, R7, 0x1, R0 ;  /* 0x0000000107077824 */ /* 0x000fc400078e0200 */
[C---:B------:R-:W-:Y:S02]  /*c390*/  IMAD R3, R217.reuse, c[0x0][0x21c], R3 ;  /* 0x00008700d9037a24 */ /* 0x040fe400078e0203 */
[----:B------:R-:W-:-:S04]  /*c3a0*/  IMAD.WIDE.U32 R6, R217, c[0x0][0x218], R6 ;  /* 0x00008600d9067a25 */ /* 0x000fc800078e0006 */
[----:B------:R-:W-:Y:S01]  /*c3b0*/  IMAD.SHL.U32 R0, R50, 0x40, RZ ;  /* 0x0000004032007824 */ /* 0x000fe200078e00ff */
[----:B------:R-:W-:Y:S01]  /*c3c0*/  IADD3 R6, P0, R90, R6, RZ ;  /* 0x000000065a067210 */ /* 0x000fe20007f1e0ff */
[----:B-1----:R-:W-:Y:S02]  /*c3d0*/  IMAD.SHL.U32 R8, R51, 0x8, RZ ;  /* 0x0000000833087824 */ /* 0x002fe400078e00ff */
[----:B------:R-:W-:Y:S01]  /*c3e0*/  IMAD R176, R78, 0x400, R4 ;  /* 0x000004004eb07824 */ /* 0x000fe200078e0204 */
[----:B------:R-:W-:Y:S01]  /*c3f0*/  IADD3.X R7, R88, R7, R3, P0, !PT ;  /* 0x0000000758077210 */ /* 0x000fe200007fe403 */
[----:B------:R-:W-:Y:S01]  /*c400*/  IMAD.WIDE R14, R224, 0x2, RZ ;  /* 0x00000002e00e7825 */ /* 0x000fe200078e02ff */
[----:B------:R-:W-:Y:S02]  /*c410*/  LEA R3, P0, R6, c[0x0][0x1f8], 0x1 ;  /* 0x00007e0006037a11 */ /* 0x000fe400078008ff */
[----:B------:R-:W-:Y:S01]  /*c420*/  LOP3.LUT R0, R0, 0x1c0, RZ, 0xc0, !PT ;  /* 0x000001c000007812 */ /* 0x000fe200078ec0ff */
[----:B------:R-:W-:Y:S01]  /*c430*/  IMAD.SHL.U32 R219, R219, 0x2, RZ ;  /* 0x00000002dbdb7824 */ /* 0x000fe200078e00ff */
[----:B------:R-:W-:Y:S01]  /*c440*/  LEA.HI.X R6, R6, c[0x0][0x1fc], R7, 0x1, P0 ;  /* 0x00007f0006067a11 */ /* 0x000fe200000f0c07 */
[----:B------:R-:W1:Y:S01]  /*c450*/  SHFL.IDX PT, R12, R3, RZ, 0x181f ;  /* 0x00181fff030c7589 */ /* 0x000e6200000e0000 */
[----:B------:R-:W-:-:S02]  /*c460*/  LOP3.LUT R8, R0, 0x8, R8, 0xf8, !PT ;  /* 0x0000000800087812 */ /* 0x000fc400078ef808 */
[----:B------:R-:W-:Y:S01]  /*c470*/  SHF.R.U32.HI R0, RZ, 0x3, R0 ;  /* 0x00000003ff007819 */ /* 0x000fe20000011600 */
[----:B------:R-:W2:Y:S01]  /*c480*/  SHFL.IDX PT, R11, R6, RZ, 0x181f ;  /* 0x00181fff060b7589 */ /* 0x000ea200000e0000 */
[C---:B------:R-:W-:Y:S01]  /*c490*/  LEA R184, R176.reuse, 0x100, 0x1 ;  /* 0x00000100b0b87811 */ /* 0x040fe200078e08ff */
[----:B------:R-:W-:Y:S01]  /*c4a0*/  IMAD.SHL.U32 R176, R176, 0x2, RZ ;  /* 0x00000002b0b07824 */ /* 0x000fe200078e00ff */
[----:B------:R-:W-:Y:S01]  /*c4b0*/  LOP3.LUT R0, R8, R0, RZ, 0x3c, !PT ;  /* 0x0000000008007212 */ /* 0x000fe200078e3cff */
[----:B------:R-:W4:Y:S01]  /*c4c0*/  SHFL.IDX PT, R10, R3, 0x1, 0x181f ;  /* 0x00381f00030a7f89 */ /* 0x000f2200000e0000 */
[----:B------:R-:W-:Y:S01]  /*c4d0*/  LOP3.LUT P0, RZ, R50, 0x2, RZ, 0xc0, !PT ;  /* 0x0000000232ff7812 */ /* 0x000fe2000780c0ff */
[----:B------:R-:W-:Y:S01]  /*c4e0*/  IMAD R180, R5, 0x2, R184 ;  /* 0x0000000205b47824 */ /* 0x000fe200078e02b8 */
[----:B------:R-:W-:Y:S01]  /*c4f0*/  IADD3 R231, R219, 0x100, RZ ;  /* 0x00000100dbe77810 */ /* 0x000fe20007ffe0ff */
[----:B------:R-:W-:Y:S01]  /*c500*/  IMAD R0, R85, 0x200, R0 ;  /* 0x0000020055007824 */ /* 0x000fe200078e0200 */
[----:B---3--:R-:W3:Y:S01]  /*c510*/  SHFL.IDX PT, R9, R6, 0x1, 0x181f ;  /* 0x00381f0006097f89 */ /* 0x008ee200000e0000 */
[----:B------:R-:W-:-:S02]  /*c520*/  IMAD R184, R2, 0x2, R184 ;  /* 0x0000000202b87824 */ /* 0x000fc400078e02b8 */
[----:B------:R-:W-:Y:S01]  /*c530*/  IMAD.SHL.U32 R196, R0, 0x2, RZ ;  /* 0x0000000200c47824 */ /* 0x000fe200078e00ff */
[----:B------:R1:W2:Y:S01]  /*c540*/  SHFL.IDX PT, R8, R3, 0x2, 0x181f ;  /* 0x00581f0003087f89 */ /* 0x0002a200000e0000 */
[----:B------:R-:W-:-:S03]  /*c550*/  IMAD R192, R2, 0x2, R180 ;  /* 0x0000000202c07824 */ /* 0x000fc600078e02b4 */
[----:B------:R2:W2:Y:S01]  /*c560*/  SHFL.IDX PT, R0, R6, 0x2, 0x181f ;  /* 0x00581f0006007f89 */ /* 0x0004a200000e0000 */
[----:B------:R-:W-:-:S03]  /*c570*/  IADD3 R203, R196, 0x8120, RZ ;  /* 0x00008120c4cb7810 */ /* 0x000fc60007ffe0ff */
[----:B------:R-:W-:Y:S04]  /*c580*/  LDSM.16.M88.4 R124, [R176+0x100] ;  /* 0x00010000b07c783b */ /* 0x000fe80000000200 */
[----:B------:R-:W-:Y:S04]  /*c590*/  LDSM.16.M88.4 R128, [R180] ;  /* 0x00000000b480783b */ /* 0x000fe80000000200 */
[----:B------:R-:W-:Y:S04]  /*c5a0*/  LDSM.16.M88.4 R152, [R184] ;  /* 0x00000000b898783b */ /* 0x000fe80000000200 */
[----:B------:R-:W-:Y:S01]  /*c5b0*/  LDSM.16.M88.4 R172, [R192] ;  /* 0x00000000c0ac783b */ /* 0x000fe20000000200 */
[----:B-1----:R-:W-:-:S03]  /*c5c0*/  IADD3 R3, R196, 0x8100, RZ ;  /* 0x00008100c4037810 */ /* 0x002fc60007ffe0ff */
[----:B------:R-:W-:Y:S01]  /*c5d0*/  LDSM.16.M88.4 R176, [R176+0x4100] ;  /* 0x00410000b0b0783b */ /* 0x000fe20000000200 */
[----:B------:R-:W-:-:S03]  /*c5e0*/  @P0 IADD3 R203, R3, -0x20, RZ ;  /* 0xffffffe003cb0810 */ /* 0x000fc60007ffe0ff */
[----:B------:R-:W-:Y:S01]  /*c5f0*/  LDSM.16.M88.4 R180, [R180+0x4000] ;  /* 0x00400000b4b4783b */ /* 0x000fe20000000200 */
[----:B--2---:R-:W-:Y:S02]  /*c600*/  SHF.R.S32.HI R6, RZ, 0x1f, R188 ;  /* 0x0000001fff067819 */ /* 0x004fe400000114bc */
[----:B------:R-:W-:Y:S01]  /*c610*/  IADD3 R18, P0, R12, R14, RZ ;  /* 0x0000000e0c127210 */ /* 0x000fe20007f1e0ff */
[----:B------:R-:W-:Y:S01]  /*c620*/  LDSM.16.M88.4 R184, [R184+0x4000] ;  /* 0x00400000b8b8783b */ /* 0x000fe20000000200 */
[----:B------:R-:W-:Y:S02]  /*c630*/  LEA.HI R3, R6, R188, RZ, 0x3 ;  /* 0x000000bc06037211 */ /* 0x000fe400078f18ff */
[----:B------:R-:W-:Y:S01]  /*c640*/  IADD3 R214, R203, 0x800, RZ ;  /* 0x00000800cbd67810 */ /* 0x000fe20007ffe0ff */
[----:B------:R-:W-:Y:S01]  /*c650*/  LDSM.16.M88.4 R192, [R192+0x4000] ;  /* 0x00400000c0c0783b */ /* 0x000fe20000000200 */
[----:B------:R-:W-:Y:S01]  /*c660*/  IMAD.X R19, R11, 0x1, R15, P0 ;  /* 0x000000010b137824 */ /* 0x000fe200000e060f */
[----:B----4-:R-:W-:-:S02]  /*c670*/  IADD3 R16, P0, R14, R10, RZ ;  /* 0x0000000a0e107210 */ /* 0x010fc40007f1e0ff */
[----:B------:R-:W-:Y:S01]  /*c680*/  BAR.SYNC.DEFER_BLOCKING 0x0 ;  /* 0x0000000000007b1d */ /* 0x000fe20000010000 */
[----:B------:R-:W-:Y:S02]  /*c690*/  LOP3.LUT R230, R3, 0xfffffff8, RZ, 0xc0, !PT ;  /* 0xfffffff803e67812 */ /* 0x000fe400078ec0ff */
[----:B---3--:R-:W-:Y:S01]  /*c6a0*/  IMAD.X R17, R15, 0x1, R9, P0 ;  /* 0x000000010f117824 */ /* 0x008fe200000e0609 */
[----:B------:R-:W-:Y:S02]  /*c6b0*/  IADD3 R14, P0, R14, R8, RZ ;  /* 0x000000080e0e7210 */ /* 0x000fe40007f1e0ff */
[----:B------:R-:W-:Y:S01]  /*c6c0*/  IMAD.WIDE R6, R230, 0x2, RZ ;  /* 0x00000002e6067825 */ /* 0x000fe200078e02ff */
[----:B------:R-:W-:Y:S02]  /*c6d0*/  IADD3 R3, R219, 0x1100, RZ ;  /* 0x00001100db037810 */ /* 0x000fe40007ffe0ff */
[----:B------:R-:W-:Y:S01]  /*c6e0*/  SHF.R.S32.HI R251, RZ, 0x1f, R230 ;  /* 0x0000001ffffb7819 */ /* 0x000fe200000114e6 */
[----:B------:R-:W-:Y:S01]  /*c6f0*/  IMAD.X R15, R15, 0x1, R0, P0 ;  /* 0x000000010f0f7824 */ /* 0x000fe200000e0600 */
[----:B------:R-:W-:-:S02]  /*c700*/  IADD3 R12, P0, R12, R6, RZ ;  /* 0x000000060c0c7210 */ /* 0x000fc40007f1e0ff */
[C---:B------:R-:W-:Y:S02]  /*c710*/  IADD3 R213, R203.reuse, 0x1000, RZ ;  /* 0x00001000cbd57810 */ /* 0x040fe40007ffe0ff */
[----:B------:R-:W-:Y:S01]  /*c720*/  IADD3 R212, R203, 0x1800, RZ ;  /* 0x00001800cbd47810 */ /* 0x000fe20007ffe0ff */
[----:B------:R-:W-:Y:S01]  /*c730*/  IMAD.X R13, R11, 0x1, R7, P0 ;  /* 0x000000010b0d7824 */ /* 0x000fe200000e0607 */
[C---:B------:R-:W-:Y:S02]  /*c740*/  IADD3 R10, P0, R6.reuse, R10, RZ ;  /* 0x0000000a060a7210 */ /* 0x040fe40007f1e0ff */
[C---:B------:R-:W-:Y:S02]  /*c750*/  IADD3 R211, R203.reuse, 0x2000, RZ ;  /* 0x00002000cbd37810 */ /* 0x040fe40007ffe0ff */
[----:B------:R-:W-:Y:S01]  /*c760*/  IADD3 R210, R203, 0x2800, RZ ;  /* 0x00002800cbd27810 */ /* 0x000fe20007ffe0ff */
[----:B------:R-:W-:Y:S01]  /*c770*/  IMAD.X R11, R7, 0x1, R9, P0 ;  /* 0x00000001070b7824 */ /* 0x000fe200000e0609 */
[----:B------:R-:W-:Y:S01]  /*c780*/  IADD3 R6, P0, R6, R8, RZ ;  /* 0x0000000806067210 */ /* 0x000fe20007f1e0ff */
[----:B------:R-:W-:-:S04]  /*c790*/  DEPBAR.LE SB0, 0x0 ;  /* 0x000080000000791a */ /* 0x000fc80000000000 */
[----:B------:R-:W-:Y:S01]  /*c7a0*/  BAR.SYNC.DEFER_BLOCKING 0x0 ;  /* 0x0000000000007b1d */ /* 0x000fe20000010000 */
[----:B------:R-:W-:Y:S01]  /*c7b0*/  IMAD.X R7, R7, 0x1, R0, P0 ;  /* 0x0000000107077824 */ /* 0x000fe200000e0600 */
[----:B------:R-:W-:Y:S01]  /*c7c0*/  ISETP.LT.OR P0, PT, R77, 0x1, P1 ;  /* 0x000000014d00780c */ /* 0x000fe20000f01670 */
[----:B------:R-:W-:Y:S01]  /*c7d0*/  IMAD.MOV.U32 R0, RZ, RZ, 0x40 ;  /* 0x00000040ff007424 */ /* 0x000fe200078e00ff */
[C---:B------:R-:W-:Y:S02]  /*c7e0*/  IADD3 R209, R203.reuse, 0x3000, RZ ;  /* 0x00003000cbd17810 */ /* 0x040fe40007ffe0ff */
[C---:B------:R-:W-:Y:S02]  /*c7f0*/  IADD3 R208, R203.reuse, 0x3800, RZ ;  /* 0x00003800cbd07810 */ /* 0x040fe40007ffe0ff */
[C---:B------:R-:W-:Y:S02]  /*c800*/  IADD3 R207, R203.reuse, 0x4000, RZ ;  /* 0x00004000cbcf7810 */ /* 0x040fe40007ffe0ff */
[----:B------:R-:W-:-:S02]  /*c810*/  IADD3 R206, R203, 0x4800, RZ ;  /* 0x00004800cbce7810 */ /* 0x000fc40007ffe0ff */
[C---:B------:R-:W-:Y:S02]  /*c820*/  IADD3 R205, R203.reuse, 0x5000, RZ ;  /* 0x00005000cbcd7810 */ /* 0x040fe40007ffe0ff */
[----:B------:R-:W-:Y:S01]  /*c830*/  IADD3 R204, R203, 0x5800, RZ ;  /* 0x00005800cbcc7810 */ /* 0x000fe20007ffe0ff */
[----:B------:R-:W1:Y:S04]  /*c840*/  LDSM.16.M88.4 R24, [R196+0x8100] ;  /* 0x00810000c418783b */ /* 0x000e680000000200 */
[----:B------:R-:W2:Y:S04]  /*c850*/  LDSM.16.M88.4 R20, [R196+0x8900] ;  /* 0x00890000c414783b */ /* 0x000ea80000000200 */
[----:B------:R-:W3:Y:S04]  /*c860*/  LDSM.16.M88.4 R36, [R196+0x9100] ;  /* 0x00910000c424783b */ /* 0x000ee80000000200 */
[----:B------:R-:W-:Y:S04]  /*c870*/  LDSM.16.M88.4 R44, [R196+0x9900] ;  /* 0x00990000c42c783b */ /* 0x000fe80000000200 */
[----:B------:R-:W-:Y:S04]  /*c880*/  LDSM.16.M88.4 R68, [R196+0xa100] ;  /* 0x00a10000c444783b */ /* 0x000fe80000000200 */
[----:B------:R-:W-:Y:S04]  /*c890*/  LDSM.16.M88.4 R72, [R196+0xa900] ;  /* 0x00a90000c448783b */ /* 0x000fe80000000200 */
[----:B------:R-:W4:Y:S04]  /*c8a0*/  LDSM.16.M88.4 R64, [R203] ;  /* 0x00000000cb40783b */ /* 0x000f280000000200 */
[----:B------:R-:W3:Y:S04]  /*c8b0*/  LDSM.16.M88.4 R60, [R203+0x800] ;  /* 0x00080000cb3c783b */ /* 0x000ee80000000200 */
[----:B------:R-:W3:Y:S04]  /*c8c0*/  LDSM.16.M88.4 R56, [R203+0x1000] ;  /* 0x00100000cb38783b */ /* 0x000ee80000000200 */
[----:B------:R-:W3:Y:S04]  /*c8d0*/  LDSM.16.M88.4 R52, [R203+0x1800] ;  /* 0x00180000cb34783b */ /* 0x000ee80000000200 */
[----:B------:R-:W4:Y:S01]  /*c8e0*/  LDSM.16.M88.4 R88, [R203+0x2000] ;  /* 0x00200000cb58783b */ /* 0x000f220000000200 */
[C---:B-1----:R-:W-:Y:S03]  /*c8f0*/  HMMA.16816.F32 R40, R124.reuse, R24, RZ ;  /* 0x000000187c28723c */ /* 0x042fe600000018ff */
[----:B------:R-:W1:Y:S04]  /*c900*/  LDSM.16.M88.4 R104, [R203+0x2800] ;  /* 0x00280000cb68783b */ /* 0x000e680000000200 */
[----:B------:R-:W-:Y:S01]  /*c910*/  @!PT LDS RZ, [RZ] ;  /* 0x00000000fffff984 */ /* 0x000fe20000000800 */
[----:B------:R-:W-:Y:S01]  /*c920*/  @!PT LDS RZ, [RZ] ;  /* 0x00000000fffff984 */ /* 0x000fe20000000800 */
[----:B------:R-:W-:Y:S01]  /*c930*/  @!PT LDS RZ, [RZ] ;  /* 0x00000000fffff984 */ /* 0x000fe20000000800 */
[----:B------:R1:W-:Y:S01]  /*c940*/  LDGSTS.E.BYPASS.LTC128B.128 [R219+0x100], [R18.64], !P0 ;  /* 0x0010000012db7fae */ /* 0x0003e2000c101d52 */
[----:B------:R-:W-:Y:S01]  /*c950*/  ISETP.GE.AND P0, PT, R188, c[0x0][0x1d4], PT ;  /* 0x00007500bc007a0c */ /* 0x000fe20003f06270 */
[----:B------:R-:W-:Y:S03]  /*c960*/  HMMA.16816.F32 R32, R124, R26, RZ ;  /* 0x0000001a7c20723c */ /* 0x000fe600000018ff */
[----:B------:R-:W-:-:S05]  /*c970*/  ISETP.LT.OR P2, PT, R77, 0x1, P0 ;  /* 0x000000014d00780c */ /* 0x000fca0000741670 */
[C---:B--2---:R-:W-:Y:S08]  /*c980*/  HMMA.16816.F32 R28, R124.reuse, R20, RZ ;  /* 0x000000147c1c723c */ /* 0x044ff000000018ff */
[----:B------:R2:W-:Y:S01]  /*c990*/  LDGSTS.E.BYPASS.LTC128B.128 [R219+0x3100], [R12.64], !P2 ;  /* 0x031000000cdb7fae */ /* 0x0005e2000d101d52 */
[C---:B------:R-:W-:Y:S01]  /*c9a0*/  ISETP.LT.OR P2, PT, R77.reuse, 0x21, P1 ;  /* 0x000000214d00780c */ /* 0x040fe20000f41670 */
[----:B------:R-:W-:Y:S01]  /*c9b0*/  HMMA.16816.F32 R24, R124, R22, RZ ;  /* 0x000000167c18723c */ /* 0x000fe200000018ff */
[----:B------:R-:W-:-:S07]  /*c9c0*/  ISETP.LT.OR P1, PT, R77, 0x41, P1 ;  /* 0x000000414d00780c */ /* 0x000fce0000f21670 */
[----:B---3--:R-:W-:Y:S04]  /*c9d0*/  HMMA.16816.F32 R20, R124, R36, RZ ;  /* 0x000000247c14723c */ /* 0x008fe800000018ff */
[----:B------:R1:W-:Y:S01]  /*c9e0*/  LDGSTS.E.BYPASS.LTC128B.128 [R219+0x1100], [R16.64], !P2 ;  /* 0x0110000010db7fae */ /* 0x0003e2000d101d52 */
[C---:B------:R-:W-:Y:S02]  /*c9f0*/  ISETP.LT.OR P2, PT, R77.reuse, 0x21, P0 ;  /* 0x000000214d00780c */ /* 0x040fe40000741670 */
[----:B------:R-:W-:Y:S01]  /*ca00*/  ISETP.LT.OR P0, PT, R77, 0x41, P0 ;  /* 0x000000414d00780c */ /* 0x000fe20000701670 */
[C---:B----4-:R-:W-:Y:S08]  /*ca10*/  HMMA.16816.F32 R84, R128.reuse, R66, R32 ;  /* 0x000000428054723c */ /* 0x050ff00000001820 */
[----:B------:R-:W-:Y:S02]  /*ca20*/  HMMA.16816.F32 R100, R128, R60, R28 ;  /* 0x0000003c8064723c */ /* 0x000fe4000000181c */
[----:B------:R3:W-:Y:S01]  /*ca30*/  LDGSTS.E.BYPASS.LTC128B.128 [R219+0x4100], [R10.64], !P2 ;  /* 0x041000000adb7fae */ /* 0x0007e2000d101d52 */
[----:B------:R-:W-:-:S03]  /*ca40*/  LOP3.LUT P2, RZ, R50, 0x4, RZ, 0xc0, !PT ;  /* 0x0000000432ff7812 */ /* 0x000fc6000784c0ff */
[----:B------:R2:W-:Y:S01]  /*ca50*/  LDGSTS.E.BYPASS.LTC128B.128 [R219+0x2100], [R14.64], !P1 ;  /* 0x021000000edb7fae */ /* 0x0005e2000c901d52 */
[----:B------:R-:W-:Y:S01]  /*ca60*/  SEL R0, R0, 0xffffffc0, !P2 ;  /* 0xffffffc000007807 */ /* 0x000fe20005000000 */
[----:B------:R-:W-:Y:S02]  /*ca70*/  HMMA.16816.F32 R96, R128, R56, R20 ;  /* 0x000000388060723c */ /* 0x000fe40000001814 */
[----:B------:R4:W-:Y:S01]  /*ca80*/  LDGSTS.E.BYPASS.LTC128B.128 [R219+0x5100], [R6.64], !P0 ;  /* 0x0510000006db7fae */ /* 0x0009e2000c101d52 */
[----:B------:R-:W-:Y:S01]  /*ca90*/  ISETP.GT.AND P0, PT, R166, R252, PT ;  /* 0x000000fca600720c */ /* 0x000fe20003f04270 */
[----:B------:R-:W-:Y:S02]  /*caa0*/  IMAD.IADD R202, R196, 0x1, R0 ;  /* 0x00000001c4ca7824 */ /* 0x000fe400078e0200 */
[----:B------:R-:W-:Y:S01]  /*cab0*/  IMAD.IADD R199, R0, 0x1, R203 ;  /* 0x0000000100c77824 */ /* 0x000fe200078e02cb */
[----:B------:R-:W-:Y:S01]  /*cac0*/  LDSM.16.M88.4 R112, [R196+0xc100] ;  /* 0x00c10000c470783b */ /* 0x000fe20000000200 */
[----:B-1----:R-:W-:Y:S01]  /*cad0*/  HMMA.16816.F32 R16, R124, R38, RZ ;  /* 0x000000267c10723c */ /* 0x002fe200000018ff */
[----:B------:R-:W-:-:S02]  /*cae0*/  IADD3 R0, R219, 0x3100, RZ ;  /* 0x00003100db007810 */ /* 0x000fc40007ffe0ff */
[----:B------:R-:W1:Y:S01]  /*caf0*/  LDSM.16.M88.4 R48, [R202+0x8100] ;  /* 0x00810000ca30783b */ /* 0x000e620000000200 */
[----:B------:R-:W-:-:S03]  /*cb00*/  IADD3 R0, R219, 0x4100, RZ ;  /* 0x00004100db007810 */ /* 0x000fc60007ffe0ff */
[----:B------:R-:W-:Y:S01]  /*cb10*/  LDSM.16.M88.4 R32, [R202+0x9100] ;  /* 0x00910000ca20783b */ /* 0x000fe20000000200 */
[C---:B------:R-:W-:Y:S03]  /*cb20*/  HMMA.16816.F32 R36, R124.reuse, R74, RZ ;  /* 0x0000004a7c24723c */ /* 0x040fe600000018ff */
[----:B------:R-:W-:Y:S04]  /*cb30*/  LDSM.16.M88.4 R28, [R202+0x9900] ;  /* 0x00990000ca1c783b */ /* 0x000fe80000000200 */
[----:B------:R-:W-:Y:S01]  /*cb40*/  LDSM.16.M88.4 R108, [R199+0x1000] ;  /* 0x00100000c76c783b */ /* 0x000fe20000000200 */
[C---:B---3--:R-:W-:Y:S03]  /*cb50*/  HMMA.16816.F32 R8, R124.reuse, R46, RZ ;  /* 0x0000002e7c08723c */ /* 0x048fe600000018ff */
[----:B------:R-:W-:Y:S04]  /*cb60*/  LDSM.16.M88.4 R116, [R199+0x1800] ;  /* 0x00180000c774783b */ /* 0x000fe80000000200 */
[----:B------:R-:W-:Y:S01]  /*cb70*/  LDSM.16.M88.4 R136, [R199+0x2000] ;  /* 0x00200000c788783b */ /* 0x000fe20000000200 */
[----:B--2---:R-:W-:Y:S03]  /*cb80*/  HMMA.16816.F32 R12, R124, R44, RZ ;  /* 0x0000002c7c0c723c */ /* 0x004fe600000018ff */
[----:B------:R-:W-:Y:S04]  /*cb90*/  LDSM.16.M88.4 R120, [R196+0xc900] ;  /* 0x00c90000c478783b */ /* 0x000fe80000000200 */
[----:B-----5:R-:W-:Y:S01]  /*cba0*/  LDSM.16.M88.4 R132, [R203+0x3800] ;  /* 0x00380000cb84783b */ /* 0x020fe20000000200 */
[----:B------:R-:W-:Y:S03]  /*cbb0*/  HMMA.16816.F32 R80, R128, R58, R16 ;  /* 0x0000003a8050723c */ /* 0x000fe60000001810 */
[----:B------:R-:W-:Y:S04]  /*cbc0*/  LDSM.16.M88.4 R160, [R202+0xb100] ;  /* 0x00b10000caa0783b */ /* 0x000fe80000000200 */
[----:B------:R-:W-:Y:S01]  /*cbd0*/  LDSM.16.M88.4 R140, [R202+0xc100] ;  /* 0x00c10000ca8c783b */ /* 0x000fe20000000200 */
[----:B------:R-:W-:Y:S03]  /*cbe0*/  HMMA.16816.F32 R16, R124, R68, RZ ;  /* 0x000000447c10723c */ /* 0x000fe600000018ff */
[----:B------:R-:W-:Y:S04]  /*cbf0*/  LDSM.16.M88.4 R148, [R202+0xd100] ;  /* 0x00d10000ca94783b */ /* 0x000fe80000000200 */
[----:B------:R-:W-:Y:S01]  /*cc00*/  LDSM.16.M88.4 R156, [R202+0xd900] ;  /* 0x00d90000ca9c783b */ /* 0x000fe20000000200 */
[C---:B------:R-:W-:Y:S03]  /*cc10*/  HMMA.16816.F32 R44, R128.reuse, R64, R40 ;  /* 0x00000040802c723c */ /* 0x040fe60000001828 */
[----:B------:R-:W-:Y:S04]  /*cc20*/  LDSM.16.M88.4 R144, [R202+0xc900] ;  /* 0x00c90000ca90783b */ /* 0x000fe80000000200 */
[----:B------:R-:W0:Y:S01]  /*cc30*/  LDGDEPBAR ;  /* 0x00000000000079af */ /* 0x000e220000000000 */
[C---:B------:R-:W-:Y:S08]  /*cc40*/  HMMA.16816.F32 R64, R128.reuse, R52, R12 ;  /* 0x000000348040723c */ /* 0x040ff0000000180c */
[----:B------:R-:W-:Y:S01]  /*cc50*/  HMMA.16816.F32 R56, R128, R54, R8 ;  /* 0x000000368038723c */ /* 0x000fe20000001808 */
[----:B------:R-:W2:Y:S07]  /*cc60*/  LDSM.16.M88.4 R52, [R202+0x8900] ;  /* 0x00890000ca34783b */ /* 0x000eae0000000200 */
[C---:B------:R-:W-:Y:S08]  /*cc70*/  HMMA.16816.F32 R12, R124.reuse, R70, RZ ;  /* 0x000000467c0c723c */ /* 0x040ff000000018ff */
[----:B------:R-:W-:Y:S01]  /*cc80*/  HMMA.16816.F32 R8, R124, R72, RZ ;  /* 0x000000487c08723c */ /* 0x000fe200000018ff */
[----:B------:R-:W-:Y:S07]  /*cc90*/  LDSM.16.M88.4 R72, [R199] ;  /* 0x00000000c748783b */ /* 0x000fee0000000200 */
[C---:B------:R-:W-:Y:S01]  /*cca0*/  HMMA.16816.F32 R92, R128.reuse, R62, R24 ;  /* 0x0000003e805c723c */ /* 0x040fe20000001818 */
[----:B------:R-:W3:Y:S07]  /*ccb0*/  LDSM.16.M88.4 R24, [R202+0xa100] ;  /* 0x00a10000ca18783b */ /* 0x000eee0000000200 */
[C---:B------:R-:W-:Y:S01]  /*ccc0*/  HMMA.16816.F32 R40, R128.reuse, R88, R16 ;  /* 0x000000588028723c */ /* 0x040fe20000001810 */
[----:B------:R-:W2:Y:S07]  /*ccd0*/  LDSM.16.M88.4 R16, [R202+0xa900] ;  /* 0x00a90000ca10783b */ /* 0x000eae0000000200 */
[C---:B------:R-:W-:Y:S08]  /*cce0*/  HMMA.16816.F32 R20, R128.reuse, R90, R12 ;  /* 0x0000005a8014723c */ /* 0x040ff0000000180c */
[C---:B------:R-:W-:Y:S08]  /*ccf0*/  HMMA.16816.F32 R12, R128.reuse, R104, R8 ;  /* 0x00000068800c723c */ /* 0x040ff00000001808 */
[----:B------:R-:W-:Y:S01]  /*cd00*/  HMMA.16816.F32 R8, R128, R106, R36 ;  /* 0x0000006a8008723c */ /* 0x000fe20000001824 */
[----:B------:R-:W3:Y:S04]  /*cd10*/  LDSM.16.M88.4 R104, [R199+0x800] ;  /* 0x00080000c768783b */ /* 0x000ee80000000200 */
[----:B------:R-:W-:Y:S03]  /*cd20*/  LDSM.16.M88.4 R36, [R196+0xb100] ;  /* 0x00b10000c424783b */ /* 0x000fe60000000200 */
[C---:B-1----:R-:W-:Y:S08]  /*cd30*/  HMMA.16816.F32 R44, R152.reuse, R48, R44 ;  /* 0x00000030982c723c */ /* 0x042ff0000000182c */
[C---:B------:R-:W-:Y:S01]  /*cd40*/  HMMA.16816.F32 R60, R152.reuse, R50, R84 ;  /* 0x00000032983c723c */ /* 0x040fe20000001854 */
[----:B------:R-:W1:Y:S07]  /*cd50*/  LDSM.16.M88.4 R48, [R199+0x2800] ;  /* 0x00280000c730783b */ /* 0x000e6e0000000200 */
[C---:B--2---:R-:W-:Y:S01]  /*cd60*/  HMMA.16816.F32 R68, R152.reuse, R52, R100 ;  /* 0x000000349844723c */ /* 0x044fe20000001864 */
[----:B------:R-:W2:Y:S07]  /*cd70*/  LDSM.16.M88.4 R100, [R196+0xb900] ;  /* 0x00b90000c464783b */ /* 0x000eae0000000200 */
[C---:B------:R-:W-:Y:S08]  /*cd80*/  HMMA.16816.F32 R92, R152.reuse, R54, R92 ;  /* 0x00000036985c723c */ /* 0x040ff0000000185c */
[C---:B------:R-:W-:Y:S08]  /*cd90*/  HMMA.16816.F32 R96, R152.reuse, R32, R96 ;  /* 0x000000209860723c */ /* 0x040ff00000001860 */
[C---:B------:R-:W-:Y:S08]  /*cda0*/  HMMA.16816.F32 R88, R152.reuse, R34, R80 ;  /* 0x000000229858723c */ /* 0x040ff00000001850 */
[C---:B------:R-:W-:Y:S08]  /*cdb0*/  HMMA.16816.F32 R84, R152.reuse, R28, R64 ;  /* 0x0000001c9854723c */ /* 0x040ff00000001840 */
[C---:B------:R-:W-:Y:S08]  /*cdc0*/  HMMA.16816.F32 R80, R152.reuse, R30, R56 ;  /* 0x0000001e9850723c */ /* 0x040ff00000001838 */
[C---:B---3--:R-:W-:Y:S08]  /*cdd0*/  HMMA.16816.F32 R64, R152.reuse, R24, R40 ;  /* 0x000000189840723c */ /* 0x048ff00000001828 */
[C---:B------:R-:W-:Y:S08]  /*cde0*/  HMMA.16816.F32 R52, R152.reuse, R16, R12 ;  /* 0x000000109834723c */ /* 0x040ff0000000180c */
[C---:B------:R-:W-:Y:S08]  /*cdf0*/  HMMA.16816.F32 R56, R152.reuse, R26, R20 ;  /* 0x0000001a9838723c */ /* 0x040ff00000001814 */
[----:B------:R-:W-:Y:S08]  /*ce00*/  HMMA.16816.F32 R40, R152, R18, R8 ;  /* 0x000000129828723c */ /* 0x000ff00000001808 */
[C---:B------:R-:W-:Y:S08]  /*ce10*/  HMMA.16816.F32 R32, R172.reuse, R72, R44 ;  /* 0x00000048ac20723c */ /* 0x040ff0000000182c */
[C---:B------:R-:W-:Y:S08]  /*ce20*/  HMMA.16816.F32 R28, R172.reuse, R74, R60 ;  /* 0x0000004aac1c723c */ /* 0x040ff0000000183c */
[C---:B------:R-:W-:Y:S08]  /*ce30*/  HMMA.16816.F32 R24, R172.reuse, R104, R68 ;  /* 0x00000068ac18723c */ /* 0x040ff00000001844 */
[C---:B------:R-:W-:Y:S01]  /*ce40*/  HMMA.16816.F32 R20, R172.reuse, R106, R92 ;  /* 0x0000006aac14723c */ /* 0x040fe2000000185c */
[----:B------:R-:W3:Y:S07]  /*ce50*/  LDSM.16.M88.4 R92, [R196+0xd100] ;  /* 0x00d10000c45c783b */ /* 0x000eee0000000200 */
[C---:B------:R-:W-:Y:S01]  /*ce60*/  HMMA.16816.F32 R16, R172.reuse, R108, R96 ;  /* 0x0000006cac10723c */ /* 0x040fe20000001860 */
[----:B------:R-:W2:Y:S07]  /*ce70*/  LDSM.16.M88.4 R96, [R196+0xd900] ;  /* 0x00d90000c460783b */ /* 0x000eae0000000200 */
[C---:B------:R-:W-:Y:S01]  /*ce80*/  HMMA.16816.F32 R12, R172.reuse, R110, R88 ;  /* 0x0000006eac0c723c */ /* 0x040fe20000001858 */
[----:B------:R-:W2:Y:S07]  /*ce90*/  LDSM.16.M88.4 R108, [R203+0x3000] ;  /* 0x00300000cb6c783b */ /* 0x000eae0000000200 */
[C---:B------:R-:W-:Y:S08]  /*cea0*/  HMMA.16816.F32 R8, R172.reuse, R116, R84 ;  /* 0x00000074ac08723c */ /* 0x040ff00000001854 */
[C---:B------:R-:W-:Y:S01]  /*ceb0*/  HMMA.16816.F32 R88, R172.reuse, R118, R80 ;  /* 0x00000076ac58723c */ /* 0x040fe20000001850 */
[----:B------:R-:W2:Y:S07]  /*cec0*/  LDSM.16.M88.4 R116, [R203+0x4000] ;  /* 0x00400000cb74783b */ /* 0x000eae0000000200 */
[C---:B------:R-:W-:Y:S08]  /*ced0*/  HMMA.16816.F32 R84, R172.reuse, R136, R64 ;  /* 0x00000088ac54723c */ /* 0x040ff00000001840 */
[C---:B-1----:R-:W-:Y:S08]  /*cee0*/  HMMA.16816.F32 R72, R172.reuse, R48, R52 ;  /* 0x00000030ac48723c */ /* 0x042ff00000001834 */
[C---:B------:R-:W-:Y:S08]  /*cef0*/  HMMA.16816.F32 R80, R172.reuse, R138, R56 ;  /* 0x0000008aac50723c */ /* 0x040ff00000001838 */
[----:B------:R-:W-:Y:S01]  /*cf00*/  HMMA.16816.F32 R68, R172, R50, R40 ;  /* 0x00000032ac44723c */ /* 0x000fe20000001828 */
[----:B------:R-:W-:Y:S07]  /*cf10*/  LDSM.16.M88.4 R40, [R203+0x4800] ;  /* 0x00480000cb28783b */ /* 0x000fee0000000200 */
[C---:B------:R-:W-:Y:S08]  /*cf20*/  HMMA.16816.F32 R64, R176.reuse, R36, R32 ;  /* 0x00000024b040723c */ /* 0x040ff00000001820 */
[C---:B------:R-:W-:Y:S01]  /*cf30*/  HMMA.16816.F32 R60, R176.reuse, R38, R28 ;  /* 0x00000026b03c723c */ /* 0x040fe2000000181c */
[----:B------:R-:W1:Y:S07]  /*cf40*/  LDSM.16.M88.4 R36, [R203+0x5000] ;  /* 0x00500000cb24783b */ /* 0x000e6e0000000200 */
[C---:B--2---:R-:W-:Y:S08]  /*cf50*/  HMMA.16816.F32 R56, R176.reuse, R100, R24 ;  /* 0x00000064b038723c */ /* 0x044ff00000001818 */
[C---:B------:R-:W-:Y:S01]  /*cf60*/  HMMA.16816.F32 R52, R176.reuse, R102, R20 ;  /* 0x00000066b034723c */ /* 0x040fe20000001814 */
[----:B------:R-:W2:Y:S07]  /*cf70*/  LDSM.16.M88.4 R100, [R203+0x5800] ;  /* 0x00580000cb64783b */ /* 0x000eae0000000200 */
[C---:B------:R-:W-:Y:S08]  /*cf80*/  HMMA.16816.F32 R48, R176.reuse, R112, R16 ;  /* 0x00000070b030723c */ /* 0x040ff00000001810 */
[C---:B------:R-:W-:Y:S08]  /*cf90*/  HMMA.16816.F32 R44, R176.reuse, R114, R12 ;  /* 0x00000072b02c723c */ /* 0x040ff0000000180c */
[C---:B---3--:R-:W-:Y:S08]  /*cfa0*/  HMMA.16816.F32 R24, R176.reuse, R92, R84 ;  /* 0x0000005cb018723c */ /* 0x048ff00000001854 */
[C---:B------:R-:W-:Y:S01]  /*cfb0*/  HMMA.16816.F32 R16, R176.reuse, R96, R72 ;  /* 0x00000060b010723c */ /* 0x040fe20000001848 */
[----:B------:R-:W-:Y:S07]  /*cfc0*/  LDSM.16.M88.4 R72, [R199+0x3800] ;  /* 0x00380000c748783b */ /* 0x000fee0000000200 */
[C---:B------:R-:W-:Y:S08]  /*cfd0*/  HMMA.16816.F32 R32, R176.reuse, R120, R8 ;  /* 0x00000078b020723c */ /* 0x040ff00000001808 */
[C---:B------:R-:W-:Y:S08]  /*cfe0*/  HMMA.16816.F32 R28, R176.reuse, R122, R88 ;  /* 0x0000007ab01c723c */ /* 0x040ff00000001858 */
[C---:B------:R-:W-:Y:S08]  /*cff0*/  HMMA.16816.F32 R20, R176.reuse, R94, R80 ;  /* 0x0000005eb014723c */ /* 0x040ff00000001850 */
[----:B------:R-:W-:Y:S01]  /*d000*/  HMMA.16816.F32 R12, R176, R98, R68 ;  /* 0x00000062b00c723c */ /* 0x000fe20000001844 */
[----:B------:R-:W3:Y:S04]  /*d010*/  LDSM.16.M88.4 R96, [R202+0xb900] ;  /* 0x00b90000ca60783b */ /* 0x000ee80000000200 */
[----:B------:R-:W-:Y:S03]  /*d020*/  LDSM.16.M88.4 R68, [R199+0x4000] ;  /* 0x00400000c744783b */ /* 0x000fe60000000200 */
[C---:B------:R-:W-:Y:S01]  /*d030*/  HMMA.16816.F32 R8, R180.reuse, R108, R64 ;  /* 0x0000006cb408723c */ /* 0x040fe20000001840 */
[----:B------:R-:W-:Y:S07]  /*d040*/  LDSM.16.M88.4 R64, [R199+0x4800] ;  /* 0x00480000c740783b */ /* 0x000fee0000000200 */
[C---:B------:R-:W-:Y:S01]  /*d050*/  HMMA.16816.F32 R108, R180.reuse, R110, R60 ;  /* 0x0000006eb46c723c */ /* 0x040fe2000000183c */
[----:B------:R-:W-:Y:S07]  /*d060*/  LDSM.16.M88.4 R60, [R199+0x5000] ;  /* 0x00500000c73c783b */ /* 0x000fee0000000200 */
[C---:B------:R-:W-:Y:S01]  /*d070*/  HMMA.16816.F32 R136, R180.reuse, R132, R56 ;  /* 0x00000084b488723c */ /* 0x040fe20000001838 */
[----:B------:R-:W-:Y:S07]  /*d080*/  LDSM.16.M88.4 R56, [R199+0x5800] ;  /* 0x00580000c738783b */ /* 0x000fee0000000200 */
[C---:B------:R-:W-:Y:S08]  /*d090*/  HMMA.16816.F32 R120, R180.reuse, R116, R48 ;  /* 0x00000074b478723c */ /* 0x040ff00000001830 */
[C---:B------:R-:W-:Y:S08]  /*d0a0*/  HMMA.16816.F32 R132, R180.reuse, R134, R52 ;  /* 0x00000086b484723c */ /* 0x040ff00000001834 */
[C---:B------:R-:W-:Y:S08]  /*d0b0*/  HMMA.16816.F32 R116, R180.reuse, R118, R44 ;  /* 0x00000076b474723c */ /* 0x040ff0000000182c */
[C---:B-1----:R-:W-:Y:S08]  /*d0c0*/  HMMA.16816.F32 R92, R180.reuse, R36, R24 ;  /* 0x00000024b45c723c */ /* 0x042ff00000001818 */
[C---:B--2---:R-:W-:Y:S08]  /*d0d0*/  HMMA.16816.F32 R84, R180.reuse, R100, R16 ;  /* 0x00000064b454723c */ /* 0x044ff00000001810 */
[C---:B------:R-:W-:Y:S08]  /*d0e0*/  HMMA.16816.F32 R112, R180.reuse, R40, R32 ;  /* 0x00000028b470723c */ /* 0x040ff00000001820 */
[C---:B------:R-:W-:Y:S08]  /*d0f0*/  HMMA.16816.F32 R104, R180.reuse, R42, R28 ;  /* 0x0000002ab468723c */ /* 0x040ff0000000181c */
[C---:B------:R-:W-:Y:S08]  /*d100*/  HMMA.16816.F32 R88, R180.reuse, R38, R20 ;  /* 0x00000026b458723c */ /* 0x040ff00000001814 */
[----:B------:R-:W-:Y:S01]  /*d110*/  HMMA.16816.F32 R80, R180, R102, R12 ;  /* 0x00000066b450723c */ /* 0x000fe2000000180c */
[----:B------:R-:W1:Y:S01]  /*d120*/  LDSM.16.M88.4 R100, [R199+0x3000] ;  /* 0x00300000c764783b */ /* 0x000e620000000200 */
[----:B------:R-:W-:-:S06]  /*d130*/  DEPBAR.LE SB0, 0x0 ;  /* 0x000080000000791a */ /* 0x000fcc0000000000 */
[C---:B------:R-:W-:Y:S08]  /*d140*/  HMMA.16816.F32 R52, R184.reuse, R160, R8 ;  /* 0x000000a0b834723c */ /* 0x040ff00000001808 */
[C---:B------:R-:W-:Y:S08]  /*d150*/  HMMA.16816.F32 R48, R184.reuse, R162, R108 ;  /* 0x000000a2b830723c */ /* 0x040ff0000000186c */
[C---:B---3--:R-:W-:Y:S08]  /*d160*/  HMMA.16816.F32 R44, R184.reuse, R96, R136 ;  /* 0x00000060b82c723c */ /* 0x048ff00000001888 */
        /* <DEDUP_REMOVED lines=9> */
[C---:B-1----:R-:W-:Y:S08]  /*d200*/  HMMA.16816.F32 R112, R192.reuse, R100, R52 ;  /* 0x00000064c070723c */ /* 0x042ff00000001834 */
        /* <DEDUP_REMOVED lines=13> */
[----:B----4-:R-:W-:Y:S01]  /*d2e0*/  ISETP.NE.AND P5, PT, R221, 0x1, PT ;  /* 0x00000001dd00780c */ /* 0x010fe20003fa5270 */
[----:B------:R-:W-:Y:S01]  /*d2f0*/  IMAD.MOV.U32 R217, RZ, RZ, RZ ;  /* 0x000000ffffd97224 */ /* 0x000fe200078e00ff */
[----:B------:R-:W-:-:S02]  /*d300*/  IADD3 R3, R197, R164, R216 ;  /* 0x000000a4c5037210 */ /* 0x000fc40007ffe0d8 */
[----:B------:R-:W-:Y:S02]  /*d310*/  ISETP.GT.AND P4, PT, R197, 0x5f, PT ;  /* 0x0000005fc500780c */ /* 0x000fe40003f84270 */
[----:B------:R-:W-:-:S05]  /*d320*/  IADD3 R3, R3, -0x60, RZ ;  /* 0xffffffa003037810 */ /* 0x000fca0007ffe0ff */
[----:B------:R-:W-:Y:S02]  /*d330*/  IMAD.MOV.U32 R0, RZ, RZ, R3 ;  /* 0x000000ffff007224 */ /* 0x000fe400078e0003 */
[----:B------:R-:W-:-:S05]  /*d340*/  @P5 IMAD.HI.U32 R6, R3, c[0x0][0x2bc], RZ ;  /* 0x0000af0003065a27 */ /* 0x000fca00078e00ff */
        /* <DEDUP_REMOVED lines=8> */
[----:B------:R-:W-:Y:S01]  /*d3d0*/  IMAD.SHL.U32 R20, R224, 0x2, RZ ;  /* 0x00000002e0147824 */ /* 0x000fe200078e00ff */
[----:B------:R-:W-:Y:S01]  /*d3e0*/  ISETP.GE.AND P4, PT, R188, c[0x0][0x1d4], PT ;  /* 0x00007500bc007a0c */ /* 0x000fe20003f86270 */
[----:B------:R-:W-:Y:S01]  /*d3f0*/  IMAD R220, R0, c[0x0][0x2b8], R3 ;  /* 0x0000ae0000dc7a24 */ /* 0x000fe200078e0203 */
[----:B------:R-:W-:-:S04]  /*d400*/  SEL R19, RZ, 0x10, P5 ;  /* 0x00000010ff137807 */ /* 0x000fc80002800000 */
[----:B------:R-:W-:-:S05]  /*d410*/  SHF.R.S32.HI R0, RZ, 0x1f, R220 ;  /* 0x0000001fff007819 */ /* 0x000fca00000114dc */
[----:B------:R-:W-:-:S04]  /*d420*/  IMAD R0, R0, c[0x0][0x1e0], RZ ;  /* 0x0000780000007a24 */ /* 0x000fc800078e02ff */
[C---:B------:R-:W-:Y:S02]  /*d430*/  IMAD R0, R220.reuse, c[0x0][0x1e4], R0 ;  /* 0x00007900dc007a24 */ /* 0x040fe400078e0200 */
[----:B-1----:R-:W-:-:S04]  /*d440*/  IMAD.WIDE.U32 R6, R220, c[0x0][0x1e0], RZ ;  /* 0x00007800dc067a25 */ /* 0x002fc800078e00ff */
[----:B------:R-:W-:Y:S01]  /*d450*/  IMAD.IADD R7, R7, 0x1, R0 ;  /* 0x0000000107077824 */ /* 0x000fe200078e0200 */
[----:B--2---:R-:W-:-:S03]  /*d460*/  SHF.R.S32.HI R0, RZ, 0x1f, R217 ;  /* 0x0000001fff007819 */ /* 0x004fc600000114d9 */
[----:B------:R-:W-:-:S04]  /*d470*/  IMAD.WIDE.U32 R6, R217, c[0x0][0x1f0], R6 ;  /* 0x00007c00d9067a25 */ /* 0x000fc800078e0006 */
[----:B------:R-:W-:-:S04]  /*d480*/  IMAD R0, R0, c[0x0][0x1f0], RZ ;  /* 0x00007c0000007a24 */ /* 0x000fc800078e02ff */
[----:B------:R-:W-:Y:S01]  /*d490*/  IMAD R3, R217, c[0x0][0x1f4], R0 ;  /* 0x00007d00d9037a24 */ /* 0x000fe200078e0200 */
[----:B------:R-:W-:Y:S02]  /*d4a0*/  IADD3 R0, P0, R200, R6, RZ ;  /* 0x00000006c8007210 */ /* 0x000fe40007f1e0ff */
[----:B------:R-:W-:Y:S02]  /*d4b0*/  SHF.L.U64.HI R6, R224, 0x1, R189 ;  /* 0x00000001e0067819 */ /* 0x000fe400000102bd */
[----:B------:R-:W-:Y:S02]  /*d4c0*/  IADD3.X R3, R190, R7, R3, P0, !PT ;  /* 0x00000007be037210 */ /* 0x000fe400007fe403 */
[----:B------:R-:W-:-:S04]  /*d4d0*/  LEA R8, P0, R0, c[0x0][0x1c8], 0x1 ;  /* 0x0000720000087a11 */ /* 0x000fc800078008ff */
[----:B------:R-:W-:Y:S01]  /*d4e0*/  LEA.HI.X R7, R0, c[0x0][0x1cc], R3, 0x1, P0 ;  /* 0x0000730000077a11 */ /* 0x000fe200000f0c03 */
[----:B------:R-:W1:Y:S01]  /*d4f0*/  SHFL.IDX PT, R9, R8, 0x2, 0x181f ;  /* 0x00581f0008097f89 */ /* 0x000e6200000e0000 */
[----:B------:R-:W-:Y:S02]  /*d500*/  IADD3 R0, -R19, 0x10, RZ ;  /* 0x0000001013007810 */ /* 0x000fe40007ffe1ff */
[----:B------:R-:W-:Y:S01]  /*d510*/  IADD3 R3, -R229, 0x10, RZ ;  /* 0x00000010e5037810 */ /* 0x000fe20007ffe1ff */
[----:B------:R-:W2:Y:S01]  /*d520*/  SHFL.IDX PT, R10, R7, 0x2, 0x181f ;  /* 0x00581f00070a7f89 */ /* 0x000ea200000e0000 */
[----:B------:R-:W-:Y:S02]  /*d530*/  LOP3.LUT R0, R0, 0xf, RZ, 0xc0, !PT ;  /* 0x0000000f00007812 */ /* 0x000fe400078ec0ff */
[----:B------:R-:W-:Y:S01]  /*d540*/  LOP3.LUT R11, R3, 0xf, RZ, 0xc0, !PT ;  /* 0x0000000f030b7812 */ /* 0x000fe200078ec0ff */
[----:B------:R-:W-:Y:S01]  /*d550*/  SHFL.IDX PT, R18, R8, 0x1, 0x181f ;  /* 0x00381f0008127f89 */ /* 0x000fe200000e0000 */
[----:B------:R-:W-:-:S02]  /*d560*/  SHF.L.U64.HI R3, R230, 0x1, R251 ;  /* 0x00000001e6037819 */ /* 0x000fc400000102fb */
[----:B-1----:R-:W-:Y:S01]  /*d570*/  IADD3 R16, P1, P0, R0, R9, R20 ;  /* 0x0000000900107210 */ /* 0x002fe2000783e014 */
[----:B------:R-:W-:-:S03]  /*d580*/  IMAD.SHL.U32 R0, R230, 0x2, RZ ;  /* 0x00000002e6007824 */ /* 0x000fc600078e00ff */
[-C--:B--2---:R-:W-:Y:S02]  /*d590*/  IADD3.X R17, RZ, R10.reuse, R6, P1, P0 ;  /* 0x0000000aff117210 */ /* 0x084fe40000fe0406 */
[----:B------:R-:W-:Y:S02]  /*d5a0*/  IADD3 R14, P1, P0, R11, R9, R0 ;  /* 0x000000090b0e7210 */ /* 0x000fe4000783e000 */
[----:B------:R-:W-:Y:S02]  /*d5b0*/  SHFL.IDX PT, R9, R7, RZ, 0x181f ;  /* 0x00181fff07097589 */ /* 0x000fe400000e0000 */
[----:B------:R-:W-:Y:S02]  /*d5c0*/  IADD3.X R15, RZ, R10, R3, P1, P0 ;  /* 0x0000000aff0f7210 */ /* 0x000fe40000fe0403 */
[----:B------:R-:W1:Y:S04]  /*d5d0*/  SHFL.IDX PT, R10, R8, RZ, 0x181f ;  /* 0x00181fff080a7589 */ /* 0x000e6800000e0000 */
[----:B------:R-:W2:Y:S01]  /*d5e0*/  SHFL.IDX PT, R7, R7, 0x1, 0x181f ;  /* 0x00381f0007077f89 */ /* 0x000ea200000e0000 */
[----:B-1----:R-:W-:-:S05]  /*d5f0*/  IADD3 R12, P0, R10, R20, RZ ;  /* 0x000000140a0c7210 */ /* 0x002fca0007f1e0ff */
[----:B------:R-:W-:Y:S01]  /*d600*/  IMAD.X R13, R9, 0x1, R6, P0 ;  /* 0x00000001090d7824 */ /* 0x000fe200000e0606 */
[----:B------:R-:W-:-:S04]  /*d610*/  IADD3 R10, P0, R10, R0, RZ ;  /* 0x000000000a0a7210 */ /* 0x000fc80007f1e0ff */
[----:B------:R1:W-:Y:S01]  /*d620*/  LDGSTS.E.BYPASS.LTC128B.128 [R219+0x8100], [R12.64], !P5 ;  /* 0x081000000cdb7fae */ /* 0x0003e2000e901d52 */
[----:B------:R-:W-:Y:S01]  /*d630*/  IMAD.X R11, R9, 0x1, R3, P0 ;  /* 0x00000001090b7824 */ /* 0x000fe200000e0603 */
[----:B------:R-:W-:-:S04]  /*d640*/  IADD3 R8, P0, R18, R20, RZ ;  /* 0x0000001412087210 */ /* 0x000fc80007f1e0ff */
[----:B------:R1:W-:Y:S01]  /*d650*/  LDGSTS.E.BYPASS.LTC128B.128 [R219+0xb100], [R10.64], !P4 ;  /* 0x0b1000000adb7fae */ /* 0x0003e2000e101d52 */
[----:B--2---:R-:W-:Y:S01]  /*d660*/  IMAD.X R9, R7, 0x1, R6, P0 ;  /* 0x0000000107097824 */ /* 0x004fe200000e0606 */
        /* <DEDUP_REMOVED lines=8> */
.L_x_398:
[----:B----4-:R-:W-:Y:S01]  /*d6f0*/  FMUL.FTZ R0, R96, c[0x0][0x320] ;  /* 0x0000c80060007a20 */ /* 0x010fe20000410000 */
[----:B------:R-:W-:Y:S01]  /*d700*/  LOP3.LUT R3, R79, 0xffffffe0, RZ, 0xc0, !PT ;  /* 0xffffffe04f037812 */ /* 0x000fe200078ec0ff */
[----:B------:R-:W-:Y:S01]  /*d710*/  ULDC UR4, c[0x0][0x324] ;  /* 0x0000c90000047ab9 */ /* 0x000fe20000000800 */
[----:B-1----:R-:W-:Y:S01]  /*d720*/  LEA.HI R6, R168, R167, RZ, 0x2 ;  /* 0x000000a7a8067211 */ /* 0x002fe200078f10ff */
[----:B------:R1:W2:Y:S01]  /*d730*/  MUFU.TANH R36, R0 ;  /* 0x0000000000247308 */ /* 0x0002a20000002400 */
[----:B------:R-:W-:Y:S01]  /*d740*/  SHF.R.S32.HI R7, RZ, 0x1f, R78 ;  /* 0x0000001fff077819 */ /* 0x000fe2000001144e */
[----:B------:R-:W-:Y:S01]  /*d750*/  ULOP3.LUT UR4, URZ, UR4, URZ, 0x33, !UPT ;  /* 0x000000043f047292 */ /* 0x000fe2000f8e333f */
[----:B------:R-:W-:Y:S01]  /*d760*/  LOP3.LUT R6, R6, 0xfffffffc, RZ, 0xc0, !PT ;  /* 0xfffffffc06067812 */ /* 0x000fe200078ec0ff */
[----:B------:R-:W0:Y:S01]  /*d770*/  LDGDEPBAR ;  /* 0x00000000000079af */ /* 0x000e220000000000 */
[----:B------:R-:W-:Y:S02]  /*d780*/  LEA.HI R7, R7, R78, RZ, 0x3 ;  /* 0x0000004e07077211 */ /* 0x000fe400078f18ff */
[----:B------:R-:W-:-:S02]  /*d790*/  ISETP.GE.AND P0, PT, R171, 0x1, PT ;  /* 0x00000001ab00780c */ /* 0x000fc40003f06270 */
        /* <DEDUP_REMOVED lines=65> */
[----:B------:R-:W-:Y:S02]  /*dbb0*/  IADD3 R10, -R250, R170, R76 ;  /* 0x000000aafa0a7210 */ /* 0x000fe40007ffe14c */
        /* <DEDUP_REMOVED lines=21> */
.L_x_401:
[----:B------:R-:W-:-:S04]  /*dd10*/  MOV R9, c[0x0][0x32c] ;  /* 0x0000cb0000097a02 */ /* 0x000fc80000000f00 */
[----:B------:R-:W-:-:S13]  /*dd20*/  ISETP.NE.AND P0, PT, R9, 0x1, PT ;  /* 0x000000010900780c */ /* 0x000fda0003f05270 */
[----:B------:R-:W-:-:S05]  /*dd30*/  @P0 IMAD.HI.U32 R9, R6, c[0x0][0x330], RZ ;  /* 0x0000cc0006090a27 */ /* 0x000fca00078e00ff */
[----:B------:R-:W-:Y:S02]  /*dd40*/  @P0 SHF.R.U32.HI R6, RZ, c[0x0][0x334], R9 ;  /* 0x0000cd00ff060a19 */ /* 0x000fe40000011609 */
.L_x_402:
[----:B------:R-:W-:Y:S05]  /*dd50*/  BSYNC B0 ;  /* 0x0000000000007941 */ /* 0x000fea0003800000 */
.L_x_400:
[----:B------:R-:W-:-:S05]  /*dd60*/  IMAD R6, R6, c[0x0][0x32c], R12 ;  /* 0x0000cb0006067a24 */ /* 0x000fca00078e020c */
[----:B------:R-:W-:Y:S02]  /*dd70*/  IADD3 R9, R6, c[0x0][0x32c], RZ ;  /* 0x0000cb0006097a10 */ /* 0x000fe40007ffe0ff */
[----:B------:R-:W-:Y:S02]  /*dd80*/  IMNMX R0, R0, R6, !PT ;  /* 0x0000000600007217 */ /* 0x000fe40007800200 */
[----:B------:R-:W-:Y:S02]  /*dd90*/  IMNMX R3, R3, R9, PT ;  /* 0x0000000903037217 */ /* 0x000fe40003800200 */
.L_x_399:
[C---:B---34-:R-:W-:Y:S01]  /*dda0*/  ISETP.GE.AND P0, PT, R76.reuse, 0x2, PT ;  /* 0x000000024c00780c */ /* 0x058fe20003f06270 */
[----:B------:R-:W1:Y:S01]  /*ddb0*/  SHFL.IDX PT, R6, R7, 0x1, 0x1c1f ;  /* 0x003c1f0007067f89 */ /* 0x000e6200000e0000 */
[----:B------:R-:W-:Y:S02]  /*ddc0*/  ISETP.GE.AND P1, PT, R76, 0x9, PT ;  /* 0x000000094c00780c */ /* 0x000fe40003f26270 */
[----:B------:R-:W-:Y:S02]  /*ddd0*/  P2R R56, PR, RZ, 0x1 ;  /* 0x00000001ff387803 */ /* 0x000fe40000000000 */
[----:B------:R-:W-:-:S02]  /*dde0*/  ISETP.GT.AND P0, PT, R0, 0x1, !P0 ;  /* 0x000000010000780c */ /* 0x000fc40004704270 */
[----:B------:R-:W-:Y:S02]  /*ddf0*/  P2R R55, PR, RZ, 0x2 ;  /* 0x00000002ff377803 */ /* 0x000fe40000000000 */
[----:B------:R-:W-:Y:S02]  /*de00*/  ISETP.LT.OR P0, PT, R3, 0x2, P0 ;  /* 0x000000020300780c */ /* 0x000fe40000701670 */
[----:B------:R-:W-:Y:S02]  /*de10*/  ISETP.GE.AND P6, PT, R76, 0x42, PT ;  /* 0x000000424c00780c */ /* 0x000fe40003fc6270 */
        /* <DEDUP_REMOVED lines=33> */
[C---:B------:R-:W-:Y:S02]  /*e030*/  ISETP.LT.OR P0, PT, R3.reuse, 0x21, P0 ;  /* 0x000000210300780c */ /* 0x040fe40000701670 */
        /* <DEDUP_REMOVED lines=35> */
[----:B------:R-:W-:Y:S02]  /*e270*/  ISETP.GE.AND P5, PT, R76, 0x49, PT ;  /* 0x000000494c00780c */ /* 0x000fe40003fa6270 */
[----:B------:R-:W-:Y:S02]  /*e280*/  FSEL R159, R25, -INF , !P0 ;  /* 0xff800000199f7808 */ /* 0x000fe40004000000 */
[----:B------:R-:W-:Y:S02]  /*e290*/  ISETP.GT.AND P0, PT, R0, 0x40, !P1 ;  /* 0x000000400000780c */ /* 0x000fe40004f04270 */
[C---:B------:R-:W-:Y:S02]  /*e2a0*/  ISETP.GE.AND P4, PT, R76.reuse, 0x4a, PT ;  /* 0x0000004a4c00780c */ /* 0x040fe40003f86270 */
[----:B------:R-:W-:Y:S02]  /*e2b0*/  ISETP.LT.OR P0, PT, R3, 0x41, P0 ;  /* 0x000000410300780c */ /* 0x000fe40000701670 */
[----:B------:R-:W-:-:S02]  /*e2c0*/  ISETP.GE.AND P3, PT, R76, 0x51, PT ;  /* 0x000000514c00780c */ /* 0x000fc40003f66270 */
        /* <DEDUP_REMOVED lines=8> */
[----:B------:R-:W-:-:S04]  /*e350*/  ISETP.LT.OR P0, PT, R3, 0x49, P0 ;  /* 0x000000490300780c */ /* 0x000fc80000701670 */
[----:B------:R-:W-:Y:S02]  /*e360*/  FSEL R166, R22, -INF , !P0 ;  /* 0xff80000016a67808 */ /* 0x000fe40004000000 */
[----:B------:R-:W-:-:S04]  /*e370*/  ISETP.GT.AND P0, PT, R0, 0x49, !P4 ;  /* 0x000000490000780c */ /* 0x000fc80006704270 */
        /* <DEDUP_REMOVED lines=11> */
[----:B------:R-:W-:-:S04]  /*e430*/  ISETP.GE.AND P0, PT, R76, 0x1, PT ;  /* 0x000000014c00780c */ /* 0x000fc80003f06270 */
[----:B------:R-:W-:Y:S02]  /*e440*/  P2R R37, PR, RZ, 0x1 ;  /* 0x00000001ff257803 */ /* 0x000fe40000000000 */
[----:B------:R-:W-:-:S04]  /*e450*/  ISETP.GT.AND P0, PT, R0, RZ, !P0 ;  /* 0x000000ff0000720c */ /* 0x000fc80004704270 */
[----:B------:R-:W-:-:S04]  /*e460*/  ISETP.LT.OR P0, PT, R3, 0x1, P0 ;  /* 0x000000010300780c */ /* 0x000fc80000701670 */
[----:B------:R-:W-:Y:S02]  /*e470*/  FSEL R32, R16, -INF , !P0 ;  /* 0xff80000010207808 */ /* 0x000fe40004000000 */
[----:B------:R-:W-:-:S04]  /*e480*/  ISETP.GE.AND P0, PT, R76, 0x5a, PT ;  /* 0x0000005a4c00780c */ /* 0x000fc80003f06270 */
[----:B------:R-:W-:Y:S02]  /*e490*/  P2R R36, PR, RZ, 0x1 ;  /* 0x00000001ff247803 */ /* 0x000fe40000000000 */
[----:B------:R-:W-:Y:S01]  /*e4a0*/  ISETP.GT.AND P0, PT, R0, 0x59, !P0 ;  /* 0x000000590000780c */ /* 0x000fe20004704270 */
[----:B------:R-:W-:-:S03]  /*e4b0*/  FMUL.FTZ R0, R98, c[0x0][0x320] ;  /* 0x0000c80062007a20 */ /* 0x000fc60000410000 */
[----:B------:R-:W-:Y:S01]  /*e4c0*/  ISETP.LT.OR P0, PT, R3, 0x5a, P0 ;  /* 0x0000005a0300780c */ /* 0x000fe20000701670 */
[----:B------:R2:W3:Y:S01]  /*e4d0*/  MUFU.TANH R35, R0 ;  /* 0x0000000000237308 */ /* 0x0004e20000002400 */
[----:B-1----:R-:W-:Y:S02]  /*e4e0*/  IMAD.IADD R3, R8, 0x1, R6 ;  /* 0x0000000108037824 */ /* 0x002fe400078e0206 */
[----:B------:R-:W-:Y:S02]  /*e4f0*/  FSEL R216, R17, -INF , !P0 ;  /* 0xff80000011d87808 */ /* 0x000fe40004000000 */
[----:B------:R-:W-:Y:S02]  /*e500*/  ISETP.GE.AND P0, PT, R171, 0x1, PT ;  /* 0x00000001ab00780c */ /* 0x000fe40003f06270 */
        /* <DEDUP_REMOVED lines=60> */
.L_x_405:
[----:B------:R-:W-:-:S04]  /*e8d0*/  MOV R7, c[0x0][0x32c] ;  /* 0x0000cb0000077a02 */ /* 0x000fc80000000f00 */
[----:B------:R-:W-:-:S13]  /*e8e0*/  ISETP.NE.AND P0, PT, R7, 0x1, PT ;  /* 0x000000010700780c */ /* 0x000fda0003f05270 */
[----:B------:R-:W-:-:S05]  /*e8f0*/  @P0 IMAD.HI.U32 R7, R6, c[0x0][0x330], RZ ;  /* 0x0000cc0006070a27 */ /* 0x000fca00078e00ff */
[----:B------:R-:W-:Y:S02]  /*e900*/  @P0 SHF.R.U32.HI R6, RZ, c[0x0][0x334], R7 ;  /* 0x0000cd00ff060a19 */ /* 0x000fe40000011607 */
.L_x_406:
[----:B------:R-:W-:Y:S05]  /*e910*/  BSYNC B0 ;  /* 0x0000000000007941 */ /* 0x000fea0003800000 */
.L_x_404:
[----:B------:R-:W-:-:S05]  /*e920*/  IMAD R6, R6, c[0x0][0x32c], R12 ;  /* 0x0000cb0006067a24 */ /* 0x000fca00078e020c */
[----:B------:R-:W-:Y:S02]  /*e930*/  IADD3 R7, R6, c[0x0][0x32c], RZ ;  /* 0x0000cb0006077a10 */ /* 0x000fe40007ffe0ff */
[----:B------:R-:W-:Y:S02]  /*e940*/  IMNMX R0, R0, R6, !PT ;  /* 0x0000000600007217 */ /* 0x000fe40007800200 */
[----:B------:R-:W-:Y:S02]  /*e950*/  IMNMX R3, R3, R7, PT ;  /* 0x0000000703037217 */ /* 0x000fe40003800200 */
.L_x_403:
[----:B--234-:R-:W-:Y:S01]  /*e960*/  ISETP.NE.AND P0, PT, R56, RZ, PT ;  /* 0x000000ff3800720c */ /* 0x01cfe20003f05270 */
[----:B------:R-:W-:Y:S01]  /*e970*/  IMAD.SHL.U32 R197, R4, 0x2, RZ ;  /* 0x0000000204c57824 */ /* 0x000fe200078e00ff */
[----:B------:R-:W-:Y:S02]  /*e980*/  FMNMX.FTZ R68, R32, R38, !PT ;  /* 0x0000002620447209 */ /* 0x000fe40007810000 */
[----:B------:R-:W-:Y:S01]  /*e990*/  ISETP.GT.AND P0, PT, R0, 0x1, !P0 ;  /* 0x000000010000780c */ /* 0x000fe20004704270 */
[----:B------:R-:W-:Y:S01]  /*e9a0*/  IMAD R201, R2, 0x2, R197 ;  /* 0x0000000202c97824 */ /* 0x000fe200078e02c5 */
        /* <DEDUP_REMOVED lines=84> */
[----:B------:R-:W-:Y:S02]  /*eef0*/  ISETP.GT.AND P0, PT, R0, 0x41, !P6 ;  /* 0x000000410000780c */ /* 0x000fe40007704270 */
[----:B------:R-:W-:Y:S02]  /*ef00*/  ISETP.NE.AND P6, PT, R37, RZ, PT ;  /* 0x000000ff2500720c */ /* 0x000fe40003fc5270 */
        /* <DEDUP_REMOVED lines=17> */
[----:B------:R-:W-:Y:S01]  /*f020*/  ISETP.GT.AND P0, PT, R0, RZ, !P6 ;  /* 0x000000ff0000720c */ /* 0x000fe20007704270 */
[----:B------:R-:W-:Y:S01]  /*f030*/  LDSM.16.MT88.4 R20, [R197+0x100] ;  /* 0x00010000c514783b */ /* 0x000fe20000004200 */
[----:B------:R-:W-:Y:S02]  /*f040*/  ISETP.NE.AND P6, PT, R36, RZ, PT ;  /* 0x000000ff2400720c */ /* 0x000fe40003fc5270 */
[----:B------:R-:W-:-:S04]  /*f050*/  ISETP.LT.OR P0, PT, R3, 0x1, P0 ;  /* 0x000000010300780c */ /* 0x000fc80000701670 */
[----:B------:R-:W-:Y:S02]  /*f060*/  FSEL R8, R17, -INF , !P0 ;  /* 0xff80000011087808 */ /* 0x000fe40004000000 */
[----:B------:R-:W-:Y:S01]  /*f070*/  ISETP.GT.AND P0, PT, R0, 0x59, !P6 ;  /* 0x000000590000780c */ /* 0x000fe20007704270 */
[----:B------:R-:W-:Y:S01]  /*f080*/  LDSM.16.MT88.4 R16, [R201+0x100] ;  /* 0x00010000c910783b */ /* 0x000fe20000004200 */
[----:B------:R-:W-:Y:S02]  /*f090*/  FMNMX.FTZ R6, R8, R15, !PT ;  /* 0x0000000f08067209 */ /* 0x000fe40007810000 */
[----:B------:R-:W-:Y:S02]  /*f0a0*/  ISETP.LT.OR P0, PT, R3, 0x5a, P0 ;  /* 0x0000005a0300780c */ /* 0x000fe40000701670 */
[----:B------:R-:W-:Y:S02]  /*f0b0*/  FMNMX.FTZ R6, R10, R6, !PT ;  /* 0x000000060a067209 */ /* 0x000fe40007810000 */
[----:B------:R-:W-:-:S02]  /*f0c0*/  FSEL R165, R57, -INF , !P0 ;  /* 0xff80000039a57808 */ /* 0x000fc40004000000 */
        /* <DEDUP_REMOVED lines=14> */
[----:B------:R-:W-:Y:S02]  /*f1b0*/  FMNMX.FTZ R7, R160, R6, !PT ;  /* 0x00000006a0077209 */ /* 0x000fe40007810000 */
[----:B------:R-:W1:Y:S02]  /*f1c0*/  SHFL.BFLY PT, R6, R68, 0x2, 0x1f ;  /* 0x0c401f0044067f89 */ /* 0x000e6400000e0000 */
[----:B------:R-:W-:-:S04]  /*f1d0*/  FMNMX.FTZ R7, R162, R7, !PT ;  /* 0x00000007a2077209 */ /* 0x000fc80007810000 */
[----:B------:R-:W-:-:S04]  /*f1e0*/  FMNMX.FTZ R7, R163, R7, !PT ;  /* 0x00000007a3077209 */ /* 0x000fc80007810000 */
[----:B------:R-:W-:-:S04]  /*f1f0*/  FMNMX.FTZ R0, R169, R7, !PT ;  /* 0x00000007a9007209 */ /* 0x000fc80007810000 */
[----:B------:R-:W-:-:S04]  /*f200*/  FMNMX.FTZ R0, R170, R0, !PT ;  /* 0x00000000aa007209 */ /* 0x000fc80007810000 */
        /* <DEDUP_REMOVED lines=12> */
[----:B------:R-:W-:Y:S02]  /*f2d0*/  LDSM.16.MT88.4 R32, [R201+0x3100] ;  /* 0x00310000c920783b */ /* 0x000fe40000004200 */
[----:B------:R2:W-:Y:S02]  /*f2e0*/  MUFU.EX2 R248, R3 ;  /* 0x0000000300f87308 */ /* 0x0005e40000000800 */
[----:B--2---:R-:W-:-:S06]  /*f2f0*/  FFMA.FTZ R3, R38, c[0x0][0x2d0], -R6 ;  /* 0x0000b40026037a23 */ /* 0x004fcc0000010806 */
[----:B------:R1:W2:Y:S02]  /*f300*/  MUFU.EX2 R246, R3 ;  /* 0x0000000300f67308 */ /* 0x0002a40000000800 */
[----:B-1----:R-:W-:Y:S01]  /*f310*/  FMNMX.FTZ R3, R7, R0, !PT ;  /* 0x0000000007037209 */ /* 0x002fe20007810000 */
[--C-:B------:R-:W-:Y:S02]  /*f320*/  FFMA.FTZ R0, R39, c[0x0][0x2d0], -R6.reuse ;  /* 0x0000b40027007a23 */ /* 0x100fe40000010806 */
[----:B------:R-:W-:Y:S01]  /*f330*/  FFMA.FTZ R7, R40, c[0x0][0x2d0], -R6 ;  /* 0x0000b40028077a23 */ /* 0x000fe20000010806 */
[C---:B------:R-:W-:Y:S02]  /*f340*/  FSETP.NEU.FTZ.AND P0, PT, R3.reuse, -INF , PT ;  /* 0xff8000000300780b */ /* 0x040fe40003f1d000 */
[----:B------:R1:W-:Y:S01]  /*f350*/  MUFU.EX2 R249, R0 ;  /* 0x0000000000f97308 */ /* 0x0003e20000000800 */
[----:B------:R-:W-:Y:S07]  /*f360*/  LDSM.16.MT88.4 R36, [R197+0x900] ;  /* 0x00090000c524783b */ /* 0x000fee0000004200 */
[----:B------:R3:W4:Y:S01]  /*f370*/  MUFU.EX2 R247, R7 ;  /* 0x0000000700f77308 */ /* 0x0007220000000800 */
[----:B-1----:R-:W-:-:S05]  /*f380*/  FMUL.FTZ R0, R3, c[0x0][0x2d0] ;  /* 0x0000b40003007a20 */ /* 0x002fca0000410000 */
[----:B------:R-:W-:-:S05]  /*f390*/  FSEL R0, R0, RZ, P0 ;  /* 0x000000ff00007208 */ /* 0x000fca0000000000 */
[--C-:B---3--:R-:W-:Y:S01]  /*f3a0*/  FFMA.FTZ R7, R8, c[0x0][0x2d0], -R0.reuse ;  /* 0x0000b40008077a23 */ /* 0x108fe20000010800 */
[----:B--2---:R-:W-:Y:S01]  /*f3b0*/  F2FP.PACK_AB R8, R246, R248 ;  /* 0x000000f8f608723e */ /* 0x004fe200000000ff */
[----:B------:R-:W-:Y:S02]  /*f3c0*/  FFMA.FTZ R4, R15, c[0x0][0x2d0], -R0 ;  /* 0x0000b4000f047a23 */ /* 0x000fe40000010800 */
[----:B------:R1:W-:Y:S08]  /*f3d0*/  MUFU.EX2 R171, R7 ;  /* 0x0000000700ab7308 */ /* 0x0003f00000000800 */
[----:B------:R2:W3:Y:S01]  /*f3e0*/  MUFU.EX2 R239, R4 ;  /* 0x0000000400ef7308 */ /* 0x0004e20000000800 */
[----:B-1----:R-:W-:-:S02]  /*f3f0*/  IMAD.MOV.U32 R7, RZ, RZ, R198 ;  /* 0x000000ffff077224 */ /* 0x002fc400078e00c6 */
[----:B------:R-:W-:-:S04]  /*f400*/  IMAD R198, R5, 0x2, R197 ;  /* 0x0000000205c67824 */ /* 0x000fc800078e02c5 */
[----:B------:R-:W-:Y:S01]  /*f410*/  IMAD R200, R2, 0x2, R198 ;  /* 0x0000000202c87824 */ /* 0x000fe200078e02c6 */
[----:B------:R-:W1:Y:S01]  /*f420*/  LDSM.16.MT88.4 R12, [R198+0x100] ;  /* 0x00010000c60c783b */ /* 0x000e620000004200 */
[----:B--2---:R-:W-:Y:S01]  /*f430*/  FFMA.FTZ R4, R10, c[0x0][0x2d0], -R0 ;  /* 0x0000b4000a047a23 */ /* 0x004fe20000010800 */
[----:B----4-:R-:W-:Y:S01]  /*f440*/  F2FP.PACK_AB R10, R247, R249 ;  /* 0x000000f9f70a723e */ /* 0x010fe200000000ff */
[----:B------:R-:W-:Y:S01]  /*f450*/  FFMA.FTZ R2, R64, c[0x0][0x2d0], -R6 ;  /* 0x0000b40040027a23 */ /* 0x000fe20000010806 */
[----:B---3--:R-:W-:Y:S01]  /*f460*/  F2FP.PACK_AB R9, R239, R171 ;  /* 0x000000abef09723e */ /* 0x008fe200000000ff */
[----:B------:R2:W-:Y:S01]  /*f470*/  MUFU.EX2 R245, R4 ;  /* 0x0000000400f57308 */ /* 0x0005e20000000800 */
[----:B------:R-:W3:Y:S04]  /*f480*/  LDSM.16.MT88.4 R24, [R200+0x100] ;  /* 0x00010000c818783b */ /* 0x000ee80000004200 */
[----:B------:R-:W-:Y:S03]  /*f490*/  LDSM.16.MT88.4 R40, [R198+0x3100] ;  /* 0x00310000c628783b */ /* 0x000fe60000004200 */
[----:B------:R4:W-:Y:S01]  /*f4a0*/  MUFU.EX2 R243, R2 ;  /* 0x0000000200f37308 */ /* 0x0009e20000000800 */
[----:B------:R-:W-:Y:S01]  /*f4b0*/  LDSM.16.MT88.4 R28, [R198+0x900] ;  /* 0x00090000c61c783b */ /* 0x000fe20000004200 */
[----:B--2---:R-:W-:-:S06]  /*f4c0*/  FFMA.FTZ R4, R11, c[0x0][0x2d0], -R0 ;  /* 0x0000b4000b047a23 */ /* 0x004fcc0000010800 */
[----:B------:R-:W2:Y:S01]  /*f4d0*/  MUFU.EX2 R244, R4 ;  /* 0x0000000400f47308 */ /* 0x000ea20000000800 */
[----:B----4-:R-:W-:-:S07]  /*f4e0*/  FFMA.FTZ R2, R65, c[0x0][0x2d0], -R6 ;  /* 0x0000b40041027a23 */ /* 0x010fce0000010806 */
[----:B------:R4:W5:Y:S01]  /*f4f0*/  MUFU.EX2 R241, R2 ;  /* 0x0000000200f17308 */ /* 0x0009620000000800 */
[----:B--2---:R-:W-:-:S07]  /*f500*/  F2FP.PACK_AB R11, R244, R245 ;  /* 0x000000f5f40b723e */ /* 0x004fce00000000ff */
[----:B------:R-:W-:Y:S01]  /*f510*/  HMMA.16816.F32 R76, R8, R20, RZ ;  /* 0x00000014084c723c */ /* 0x000fe200000018ff */
[----:B----4-:R-:W-:-:S04]  /*f520*/  FFMA.FTZ R2, R66, c[0x0][0x2d0], -R6 ;  /* 0x0000b40042027a23 */ /* 0x010fc80000010806 */
[----:B------:R2:W-:Y:S03]  /*f530*/  MUFU.EX2 R242, R2 ;  /* 0x0000000200f27308 */ /* 0x0005e60000000800 */
[C---:B------:R-:W-:Y:S01]  /*f540*/  HMMA.16816.F32 R72, R8.reuse, R22, RZ ;  /* 0x000000160848723c */ /* 0x040fe200000018ff */
[----:B------:R-:W4:Y:S07]  /*f550*/  LDSM.16.MT88.4 R20, [R197+0x3100] ;  /* 0x00310000c514783b */ /* 0x000f2e0000004200 */
[----:B-1----:R-:W-:Y:S01]  /*f560*/  HMMA.16816.F32 R56, R8, R12, RZ ;  /* 0x0000000c0838723c */ /* 0x002fe200000018ff */
[----:B--2---:R-:W-:-:S07]  /*f570*/  FFMA.FTZ R2, R69, c[0x0][0x2d0], -R6 ;  /* 0x0000b40045027a23 */ /* 0x004fce0000010806 */
[C---:B------:R-:W-:Y:S01]  /*f580*/  HMMA.16816.F32 R52, R8.reuse, R14, RZ ;  /* 0x0000000e0834723c */ /* 0x040fe200000018ff */
[----:B------:R-:W1:Y:S01]  /*f590*/  LDSM.16.MT88.4 R12, [R200+0x3100] ;  /* 0x00310000c80c783b */ /* 0x000e620000004200 */
[----:B------:R2:W1:Y:S06]  /*f5a0*/  MUFU.EX2 R240, R2 ;  /* 0x0000000200f07308 */ /* 0x00046c0000000800 */
[C---:B------:R-:W-:Y:S08]  /*f5b0*/  HMMA.16816.F32 R48, R8.reuse, R16, RZ ;  /* 0x000000100830723c */ /* 0x040ff000000018ff */
[----:B------:R-:W-:Y:S01]  /*f5c0*/  HMMA.16816.F32 R44, R8, R18, RZ ;  /* 0x00000012082c723c */ /* 0x000fe200000018ff */
[----:B------:R-:W1:Y:S01]  /*f5d0*/  LDSM.16.MT88.4 R16, [R201+0x900] ;  /* 0x00090000c910783b */ /* 0x000e620000004200 */
[----:B--2---:R-:W-:-:S04]  /*f5e0*/  FFMA.FTZ R2, R61, c[0x0][0x2d0], -R0 ;  /* 0x0000b4003d027a23 */ /* 0x004fc80000010800 */
[----:B------:R2:W-:Y:S02]  /*f5f0*/  MUFU.EX2 R238, R2 ;  /* 0x0000000200ee7308 */ /* 0x0005e40000000800 */
[C---:B---3--:R-:W-:Y:S08]  /*f600*/  HMMA.16816.F32 R64, R8.reuse, R24, RZ ;  /* 0x000000180840723c */ /* 0x048ff000000018ff */
[----:B------:R-:W-:Y:S01]  /*f610*/  HMMA.16816.F32 R80, R8, R26, RZ ;  /* 0x0000001a0850723c */ /* 0x000fe200000018ff */
[----:B------:R-:W3:Y:S01]  /*f620*/  LDSM.16.MT88.4 R24, [R197+0x3900] ;  /* 0x00390000c518783b */ /* 0x000ee20000004200 */
[----:B--2---:R-:W-:-:S06]  /*f630*/  FFMA.FTZ R2, R60, c[0x0][0x2d0], -R0 ;  /* 0x0000b4003c027a23 */ /* 0x004fcc0000010800 */
[C---:B----4-:R-:W-:Y:S01]  /*f640*/  HMMA.16816.F32 R84, R8.reuse, R20, RZ ;  /* 0x000000140854723c */ /* 0x050fe200000018ff */
[----:B------:R2:W4:Y:S07]  /*f650*/  MUFU.EX2 R236, R2 ;  /* 0x0000000200ec7308 */ /* 0x00052e0000000800 */
[C---:B------:R-:W-:Y:S01]  /*f660*/  HMMA.16816.F32 R88, R8.reuse, R22, RZ ;  /* 0x000000160858723c */ /* 0x040fe200000018ff */
[----:B------:R-:W3:Y:S07]  /*f670*/  LDSM.16.MT88.4 R20, [R200+0x900] ;  /* 0x00090000c814783b */ /* 0x000eee0000004200 */
[----:B------:R-:W-:Y:S01]  /*f680*/  HMMA.16816.F32 R104, R8, R42, RZ ;  /* 0x0000002a0868723c */ /* 0x000fe200000018ff */
[----:B--2---:R-:W-:-:S04]  /*f690*/  FFMA.FTZ R2, R62, c[0x0][0x2d0], -R0 ;  /* 0x0000b4003e027a23 */ /* 0x004fc80000010800 */
[----:B------:R2:W-:Y:S03]  /*f6a0*/  MUFU.EX2 R237, R2 ;  /* 0x0000000200ed7308 */ /* 0x0005e60000000800 */
[C---:B------:R-:W-:Y:S08]  /*f6b0*/  HMMA.16816.F32 R92, R8.reuse, R32, RZ ;  /* 0x00000020085c723c */ /* 0x040ff000000018ff */
[----:B------:R-:W-:Y:S01]  /*f6c0*/  HMMA.16816.F32 R100, R8, R34, RZ ;  /* 0x000000220864723c */ /* 0x000fe200000018ff */
[----:B------:R-:W-:Y:S01]  /*f6d0*/  LDSM.16.MT88.4 R32, [R198+0x1100] ;  /* 0x00110000c620783b */ /* 0x000fe20000004200 */
[----:B--2---:R-:W-:-:S06]  /*f6e0*/  FFMA.FTZ R2, R63, c[0x0][0x2d0], -R0 ;  /* 0x0000b4003f027a23 */ /* 0x004fcc0000010800 */
[C---:B------:R-:W-:Y:S01]  /*f6f0*/  HMMA.16816.F32 R60, R8.reuse, R40, RZ ;  /* 0x00000028083c723c */ /* 0x040fe200000018ff */
[----:B------:R-:W2:Y:S01]  /*f700*/  LDSM.16.MT88.4 R40, [R198+0x3900] ;  /* 0x00390000c628783b */ /* 0x000ea20000004200 */
[----:B------:R3:W3:Y:S06]  /*f710*/  MUFU.EX2 R235, R2 ;  /* 0x0000000200eb7308 */ /* 0x0006ec0000000800 */
[C---:B-1----:R-:W-:Y:S08]  /*f720*/  HMMA.16816.F32 R116, R8.reuse, R12, RZ ;  /* 0x0000000c0874723c */ /* 0x042ff000000018ff */
[----:B------:R-:W-:Y:S01]  /*f730*/  HMMA.16816.F32 R96, R8, R14, RZ ;  /* 0x0000000e0860723c */ /* 0x000fe200000018ff */
[----:B------:R-:W-:Y:S01]  /*f740*/  LDSM.16.MT88.4 R12, [R200+0x3900] ;  /* 0x00390000c80c783b */ /* 0x000fe20000004200 */
[----:B---3--:R-:W-:-:S04]  /*f750*/  FFMA.FTZ R2, R108, c[0x0][0x2d0], -R6 ;  /* 0x0000b4006c027a23 */ /* 0x008fc80000010806 */
[----:B------:R1:W-:Y:S01]  /*f760*/  MUFU.EX2 R234, R2 ;  /* 0x0000000200ea7308 */ /* 0x0003e20000000800 */
[----:B-----5:R-:W-:Y:S02]  /*f770*/  F2FP.PACK_AB R8, R241, R243 ;  /* 0x000000f3f108723e */ /* 0x020fe400000000ff */
[----:B------:R-:W-:Y:S02]  /*f780*/  F2FP.PACK_AB R10, R240, R242 ;  /* 0x000000f2f00a723e */ /* 0x000fe400000000ff */
[----:B----4-:R-:W-:Y:S02]  /*f790*/  F2FP.PACK_AB R9, R236, R238 ;  /* 0x000000eeec09723e */ /* 0x010fe400000000ff */
[----:B------:R-:W-:-:S07]  /*f7a0*/  F2FP.PACK_AB R11, R235, R237 ;  /* 0x000000edeb0b723e */ /* 0x000fce00000000ff */
[----:B------:R-:W-:Y:S01]  /*f7b0*/  HMMA.16816.F32 R112, R8, R28, R56 ;  /* 0x0000001c0870723c */ /* 0x000fe20000001838 */
[----:B-1----:R-:W-:-:S04]  /*f7c0*/  FFMA.FTZ R2, R110, c[0x0][0x2d0], -R6 ;  /* 0x0000b4006e027a23 */ /* 0x002fc80000010806 */
[----:B------:R1:W3:Y:S03]  /*f7d0*/  MUFU.EX2 R233, R2 ;  /* 0x0000000200e97308 */ /* 0x0002e60000000800 */
[C---:B------:R-:W-:Y:S08]  /*f7e0*/  HMMA.16816.F32 R56, R8.reuse, R16, R48 ;  /* 0x000000100838723c */ /* 0x040ff00000001830 */
[----:B------:R-:W-:Y:S01]  /*f7f0*/  HMMA.16816.F32 R44, R8, R18, R44 ;  /* 0x00000012082c723c */ /* 0x000fe2000000182c */
[----:B------:R-:W4:Y:S01]  /*f800*/  LDSM.16.MT88.4 R16, [R201+0x3900] ;  /* 0x00390000c910783b */ /* 0x000f220000004200 */
[----:B-1----:R-:W-:-:S06]  /*f810*/  FFMA.FTZ R2, R109, c[0x0][0x2d0], -R6 ;  /* 0x0000b4006d027a23 */ /* 0x002fcc0000010806 */
[C---:B------:R-:W-:Y:S01]  /*f820*/  HMMA.16816.F32 R140, R8.reuse, R36, R76 ;  /* 0x00000024088c723c */ /* 0x040fe2000000184c */
[----:B------:R1:W-:Y:S07]  /*f830*/  MUFU.EX2 R232, R2 ;  /* 0x0000000200e87308 */ /* 0x0003ee0000000800 */
[C---:B------:R-:W-:Y:S01]  /*f840*/  HMMA.16816.F32 R132, R8.reuse, R38, R72 ;  /* 0x000000260884723c */ /* 0x040fe20000001848 */
[----:B------:R-:W5:Y:S07]  /*f850*/  LDSM.16.MT88.4 R36, [R197+0x1100] ;  /* 0x00110000c524783b */ /* 0x000f6e0000004200 */
[----:B------:R-:W-:Y:S01]  /*f860*/  HMMA.16816.F32 R120, R8, R26, R88 ;  /* 0x0000001a0878723c */ /* 0x000fe20000001858 */
[----:B-1----:R-:W-:-:S04]  /*f870*/  FFMA.FTZ R2, R111, c[0x0][0x2d0], -R6 ;  /* 0x0000b4006f027a23 */ /* 0x002fc80000010806 */
[----:B------:R1:W1:Y:S03]  /*f880*/  MUFU.EX2 R228, R2 ;  /* 0x0000000200e47308 */ /* 0x0002660000000800 */
[C---:B------:R-:W-:Y:S01]  /*f890*/  HMMA.16816.F32 R108, R8.reuse, R24, R84 ;  /* 0x00000018086c723c */ /* 0x040fe20000001854 */
[----:B------:R-:W3:Y:S07]  /*f8a0*/  LDSM.16.MT88.4 R24, [R201+0x1100] ;  /* 0x00110000c918783b */ /* 0x000eee0000004200 */
[----:B------:R-:W-:Y:S01]  /*f8b0*/  HMMA.16816.F32 R76, R8, R30, R52 ;  /* 0x0000001e084c723c */ /* 0x000fe20000001834 */
[----:B------:R-:W3:Y:S01]  /*f8c0*/  LDSM.16.MT88.4 R28, [R200+0x1100] ;  /* 0x00110000c81c783b */ /* 0x000ee20000004200 */
[----:B-1----:R-:W-:-:S06]  /*f8d0*/  FFMA.FTZ R2, R71, c[0x0][0x2d0], -R0 ;  /* 0x0000b40047027a23 */ /* 0x002fcc0000010800 */
[C---:B------:R-:W-:Y:S01]  /*f8e0*/  HMMA.16816.F32 R52, R8.reuse, R20, R64 ;  /* 0x000000140834723c */ /* 0x040fe20000001840 */
[----:B------:R1:W-:Y:S07]  /*f8f0*/  MUFU.EX2 R227, R2 ;  /* 0x0000000200e37308 */ /* 0x0003ee0000000800 */
[C---:B--2---:R-:W-:Y:S08]  /*f900*/  HMMA.16816.F32 R144, R8.reuse, R40, R60 ;  /* 0x000000280890723c */ /* 0x044ff0000000183c */
[----:B------:R-:W-:Y:S01]  /*f910*/  HMMA.16816.F32 R48, R8, R22, R80 ;  /* 0x000000160830723c */ /* 0x000fe20000001850 */
[----:B------:R-:W2:Y:S01]  /*f920*/  LDSM.16.MT88.4 R20, [R197+0x4100] ;  /* 0x00410000c514783b */ /* 0x000ea20000004200 */
[----:B-1----:R-:W-:-:S04]  /*f930*/  FFMA.FTZ R2, R70, c[0x0][0x2d0], -R0 ;  /* 0x0000b40046027a23 */ /* 0x002fc80000010800 */
[----:B------:R1:W1:Y:S02]  /*f940*/  MUFU.EX2 R225, R2 ;  /* 0x0000000200e17308 */ /* 0x0002640000000800 */
[C---:B----4-:R-:W-:Y:S08]  /*f950*/  HMMA.16816.F32 R92, R8.reuse, R16, R92 ;  /* 0x00000010085c723c */ /* 0x050ff0000000185c */
[----:B------:R-:W-:Y:S01]  /*f960*/  HMMA.16816.F32 R72, R8, R18, R100 ;  /* 0x000000120848723c */ /* 0x000fe20000001864 */
[----:B------:R-:W-:Y:S01]  /*f970*/  LDSM.16.MT88.4 R16, [R201+0x4100] ;  /* 0x00410000c910783b */ /* 0x000fe20000004200 */
[----:B-1----:R-:W-:-:S06]  /*f980*/  FFMA.FTZ R2, R136, c[0x0][0x2d0], -R0 ;  /* 0x0000b40088027a23 */ /* 0x002fcc0000010800 */
[C---:B------:R-:W-:Y:S01]  /*f990*/  HMMA.16816.F32 R64, R8.reuse, R12, R116 ;  /* 0x0000000c0840723c */ /* 0x040fe20000001874 */
[----:B------:R1:W-:Y:S07]  /*f9a0*/  MUFU.EX2 R223, R2 ;  /* 0x0000000200df7308 */ /* 0x0003ee0000000800 */
[----:B------:R-:W-:Y:S01]  /*f9b0*/  HMMA.16816.F32 R60, R8, R14, R96 ;  /* 0x0000000e083c723c */ /* 0x000fe20000001860 */
[----:B------:R-:W-:Y:S01]  /*f9c0*/  LDSM.16.MT88.4 R12, [R200+0x4100] ;  /* 0x00410000c80c783b */ /* 0x000fe20000004200 */
[----:B-1----:R-:W-:-:S06]  /*f9d0*/  FFMA.FTZ R2, R137, c[0x0][0x2d0], -R0 ;  /* 0x0000b40089027a23 */ /* 0x002fcc0000010800 */
[----:B------:R-:W-:Y:S01]  /*f9e0*/  HMMA.16816.F32 R136, R8, R42, R104 ;  /* 0x0000002a0888723c */ /* 0x000fe20000001868 */
[----:B------:R-:W1:Y:S06]  /*f9f0*/  MUFU.EX2 R222, R2 ;  /* 0x0000000200de7308 */ /* 0x000e6c0000000800 */
[----:B---3--:R-:W-:Y:S02]  /*fa00*/  F2FP.PACK_AB R8, R233, R234 ;  /* 0x000000eae908723e */ /* 0x008fe400000000ff */
[----:B------:R-:W-:Y:S02]  /*fa10*/  F2FP.PACK_AB R10, R228, R232 ;  /* 0x000000e8e40a723e */ /* 0x000fe400000000ff */
[----:B------:R-:W-:-:S02]  /*fa20*/  F2FP.PACK_AB R9, R225, R227 ;  /* 0x000000e3e109723e */ /* 0x000fc400000000ff */
[----:B-1----:R-:W-:Y:S01]  /*fa30*/  F2FP.PACK_AB R11, R222, R223 ;  /* 0x000000dfde0b723e */ /* 0x002fe200000000ff */
[----:B------:R-:W-:-:S04]  /*fa40*/  FFMA.FTZ R2, R156, c[0x0][0x2d0], -R6 ;  /* 0x0000b4009c027a23 */ /* 0x000fc80000010806 */
[----:B------:R1:W-:Y:S02]  /*fa50*/  MUFU.EX2 R221, R2 ;  /* 0x0000000200dd7308 */ /* 0x0003e40000000800 */
[C---:B-----5:R-:W-:Y:S08]  /*fa60*/  HMMA.16816.F32 R88, R8.reuse, R36, R140 ;  /* 0x000000240858723c */ /* 0x060ff0000000188c */
[----:B------:R-:W-:Y:S01]  /*fa70*/  HMMA.16816.F32 R100, R8, R38, R132 ;  /* 0x000000260864723c */ /* 0x000fe20000001884 */
[----:B------:R-:W3:Y:S01]  /*fa80*/  LDSM.16.MT88.4 R36, [R198+0x4100] ;  /* 0x00410000c624783b */ /* 0x000ee20000004200 */
[----:B-1----:R-:W-:-:S06]  /*fa90*/  FFMA.FTZ R2, R158, c[0x0][0x2d0], -R6 ;  /* 0x0000b4009e027a23 */ /* 0x002fcc0000010806 */
[C---:B------:R-:W-:Y:S01]  /*faa0*/  HMMA.16816.F32 R84, R8.reuse, R24, R56 ;  /* 0x000000180854723c */ /* 0x040fe20000001838 */
[----:B------:R1:W4:Y:S07]  /*fab0*/  MUFU.EX2 R158, R2 ;  /* 0x00000002009e7308 */ /* 0x00032e0000000800 */
[C---:B------:R-:W-:Y:S01]  /*fac0*/  HMMA.16816.F32 R40, R8.reuse, R26, R44 ;  /* 0x0000001a0828723c */ /* 0x040fe2000000182c */
[----:B------:R-:W5:Y:S07]  /*fad0*/  LDSM.16.MT88.4 R24, [R200+0x1900] ;  /* 0x00190000c818783b */ /* 0x000f6e0000004200 */
[----:B------:R-:W-:Y:S01]  /*fae0*/  HMMA.16816.F32 R80, R8, R28, R52 ;  /* 0x0000001c0850723c */ /* 0x000fe20000001834 */
[----:B-1----:R-:W-:-:S04]  /*faf0*/  FFMA.FTZ R2, R157, c[0x0][0x2d0], -R6 ;  /* 0x0000b4009d027a23 */ /* 0x002fc80000010806 */
[----:B------:R1:W-:Y:S03]  /*fb00*/  MUFU.EX2 R157, R2 ;  /* 0x00000002009d7308 */ /* 0x0003e60000000800 */
[C---:B------:R-:W-:Y:S01]  /*fb10*/  HMMA.16816.F32 R44, R8.reuse, R30, R48 ;  /* 0x0000001e082c723c */ /* 0x040fe20000001830 */
[----:B------:R-:W-:Y:S07]  /*fb20*/  LDSM.16.MT88.4 R28, [R198+0x1900] ;  /* 0x00190000c61c783b */ /* 0x000fee0000004200 */
[----:B--2---:R-:W-:Y:S01]  /*fb30*/  HMMA.16816.F32 R116, R8, R22, R120 ;  /* 0x000000160874723c */ /* 0x004fe20000001878 */
[----:B-1----:R-:W-:-:S07]  /*fb40*/  FFMA.FTZ R2, R159, c[0x0][0x2d0], -R6 ;  /* 0x0000b4009f027a23 */ /* 0x002fce0000010806 */
[C---:B---3--:R-:W-:Y:S01]  /*fb50*/  HMMA.16816.F32 R132, R8.reuse, R36, R144 ;  /* 0x000000240884723c */ /* 0x048fe20000001890 */
[----:B------:R-:W-:Y:S01]  /*fb60*/  IMAD.MOV.U32 R159, RZ, RZ, R7 ;  /* 0x000000ffff9f7224 */ /* 0x000fe200078e0007 */
[----:B------:R1:W2:Y:S06]  /*fb70*/  MUFU.EX2 R156, R2 ;  /* 0x00000002009c7308 */ /* 0x0002ac0000000800 */
[C---:B------:R-:W-:Y:S08]  /*fb80*/  HMMA.16816.F32 R104, R8.reuse, R32, R112 ;  /* 0x000000200868723c */ /* 0x040ff00000001870 */
[----:B------:R-:W-:Y:S01]  /*fb90*/  HMMA.16816.F32 R120, R8, R16, R92 ;  /* 0x000000100878723c */ /* 0x000fe2000000185c */
[----:B-1----:R-:W-:-:S04]  /*fba0*/  FFMA.FTZ R2, R149, c[0x0][0x2d0], -R0 ;  /* 0x0000b40095027a23 */ /* 0x002fc80000010800 */
[----:B------:R1:W-:Y:S03]  /*fbb0*/  MUFU.EX2 R149, R2 ;  /* 0x0000000200957308 */ /* 0x0003e60000000800 */
[C---:B------:R-:W-:Y:S01]  /*fbc0*/  HMMA.16816.F32 R96, R8.reuse, R34, R76 ;  /* 0x000000220860723c */ /* 0x040fe2000000184c */
[----:B------:R-:W-:Y:S07]  /*fbd0*/  LDSM.16.MT88.4 R32, [R197+0x1900] ;  /* 0x00190000c520783b */ /* 0x000fee0000004200 */
[----:B------:R-:W-:Y:S01]  /*fbe0*/  HMMA.16816.F32 R108, R8, R20, R108 ;  /* 0x00000014086c723c */ /* 0x000fe2000000186c */
[----:B------:R-:W3:Y:S01]  /*fbf0*/  LDSM.16.MT88.4 R20, [R201+0x1900] ;  /* 0x00190000c914783b */ /* 0x000ee20000004200 */
[----:B-1----:R-:W-:-:S06]  /*fc00*/  FFMA.FTZ R2, R148, c[0x0][0x2d0], -R0 ;  /* 0x0000b40094027a23 */ /* 0x002fcc0000010800 */
[C---:B------:R-:W-:Y:S01]  /*fc10*/  HMMA.16816.F32 R136, R8.reuse, R38, R136 ;  /* 0x000000260888723c */ /* 0x040fe20000001888 */
[----:B------:R-:W-:Y:S01]  /*fc20*/  LDSM.16.MT88.4 R36, [R198+0x4900] ;  /* 0x00490000c624783b */ /* 0x000fe20000004200 */
[----:B------:R1:W1:Y:S06]  /*fc30*/  MUFU.EX2 R148, R2 ;  /* 0x0000000200947308 */ /* 0x00026c0000000800 */
[C---:B------:R-:W-:Y:S01]  /*fc40*/  HMMA.16816.F32 R112, R8.reuse, R18, R72 ;  /* 0x000000120870723c */ /* 0x040fe20000001848 */
[----:B------:R-:W-:Y:S07]  /*fc50*/  LDSM.16.MT88.4 R16, [R198+0x2100] ;  /* 0x00210000c610783b */ /* 0x000fee0000004200 */
[----:B------:R-:W-:Y:S01]  /*fc60*/  HMMA.16816.F32 R92, R8, R12, R64 ;  /* 0x0000000c085c723c */ /* 0x000fe20000001840 */
[----:B-1----:R-:W-:-:S02]  /*fc70*/  FFMA.FTZ R2, R150, c[0x0][0x2d0], -R0 ;  /* 0x0000b40096027a23 */ /* 0x002fc40000010800 */
[----:B------:R-:W-:Y:S02]  /*fc80*/  IMAD.MOV.U32 R150, RZ, RZ, R248 ;  /* 0x000000ffff967224 */ /* 0x000fe400078e00f8 */
[----:B------:R1:W-:Y:S03]  /*fc90*/  MUFU.EX2 R144, R2 ;  /* 0x0000000200907308 */ /* 0x0003e60000000800 */
[----:B------:R-:W-:Y:S01]  /*fca0*/  HMMA.16816.F32 R60, R8, R14, R60 ;  /* 0x0000000e083c723c */ /* 0x000fe2000000183c */
[----:B------:R-:W3:Y:S06]  /*fcb0*/  LDSM.16.MT88.4 R12, [R197+0x4900] ;  /* 0x00490000c50c783b */ /* 0x000eec0000004200 */
[----:B----4-:R-:W-:-:S02]  /*fcc0*/  F2FP.PACK_AB R8, R158, R221 ;  /* 0x000000dd9e08723e */ /* 0x010fc400000000ff */
[----:B--2---:R-:W-:Y:S02]  /*fcd0*/  F2FP.PACK_AB R10, R156, R157 ;  /* 0x0000009d9c0a723e */ /* 0x004fe400000000ff */
[----:B------:R-:W-:Y:S01]  /*fce0*/  F2FP.PACK_AB R9, R148, R149 ;  /* 0x000000959409723e */ /* 0x000fe200000000ff */
[----:B-1----:R-:W-:-:S04]  /*fcf0*/  FFMA.FTZ R2, R151, c[0x0][0x2d0], -R0 ;  /* 0x0000b40097027a23 */ /* 0x002fc80000010800 */
[----:B------:R-:W1:Y:S02]  /*fd00*/  MUFU.EX2 R143, R2 ;  /* 0x00000002008f7308 */ /* 0x000e640000000800 */
[----:B-1----:R-:W-:Y:S01]  /*fd10*/  F2FP.PACK_AB R11, R143, R144 ;  /* 0x000000908f0b723e */ /* 0x002fe200000000ff */
[----:B------:R-:W-:-:S05]  /*fd20*/  FFMA.FTZ R2, R164, c[0x0][0x2d0], -R6 ;  /* 0x0000b400a4027a23 */ /* 0x000fca0000010806 */
[----:B------:R1:W-:Y:S01]  /*fd30*/  MUFU.EX2 R142, R2 ;  /* 0x00000002008e7308 */ /* 0x0003e20000000800 */
[C---:B-----5:R-:W-:Y:S08]  /*fd40*/  HMMA.16816.F32 R48, R8.reuse, R24, R80 ;  /* 0x000000180830723c */ /* 0x060ff00000001850 */
[----:B------:R-:W-:Y:S01]  /*fd50*/  HMMA.16816.F32 R44, R8, R26, R44 ;  /* 0x0000001a082c723c */ /* 0x000fe2000000182c */
[----:B------:R-:W2:Y:S01]  /*fd60*/  LDSM.16.MT88.4 R24, [R201+0x4900] ;  /* 0x00490000c918783b */ /* 0x000ea20000004200 */
[----:B-1----:R-:W-:-:S06]  /*fd70*/  FFMA.FTZ R2, R167, c[0x0][0x2d0], -R6 ;  /* 0x0000b400a7027a23 */ /* 0x002fcc0000010806 */
[C---:B---3--:R-:W-:Y:S01]  /*fd80*/  HMMA.16816.F32 R52, R8.reuse, R20, R84 ;  /* 0x000000140834723c */ /* 0x048fe20000001854 */
[----:B------:R1:W3:Y:S07]  /*fd90*/  MUFU.EX2 R141, R2 ;  /* 0x00000002008d7308 */ /* 0x0002ee0000000800 */
[C---:B------:R-:W-:Y:S01]  /*fda0*/  HMMA.16816.F32 R40, R8.reuse, R22, R40 ;  /* 0x000000160828723c */ /* 0x040fe20000001828 */
[----:B------:R-:W4:Y:S07]  /*fdb0*/  LDSM.16.MT88.4 R20, [R200+0x4900] ;  /* 0x00490000c814783b */ /* 0x000f2e0000004200 */
[----:B------:R-:W-:Y:S01]  /*fdc0*/  HMMA.16816.F32 R76, R8, R32, R88 ;  /* 0x00000020084c723c */ /* 0x000fe20000001858 */
[----:B-1----:R-:W-:-:S04]  /*fdd0*/  FFMA.FTZ R2, R166, c[0x0][0x2d0], -R6 ;  /* 0x0000b400a6027a23 */ /* 0x002fc80000010806 */
[----:B------:R1:W-:Y:S03]  /*fde0*/  MUFU.EX2 R140, R2 ;  /* 0x00000002008c7308 */ /* 0x0003e60000000800 */
[C---:B------:R-:W-:Y:S08]  /*fdf0*/  HMMA.16816.F32 R88, R8.reuse, R14, R116 ;  /* 0x0000000e0858723c */ /* 0x040ff00000001874 */
[----:B------:R-:W-:Y:S01]  /*fe00*/  HMMA.16816.F32 R116, R8, R36, R132 ;  /* 0x000000240874723c */ /* 0x000fe20000001884 */
[----:B-1----:R-:W-:-:S07]  /*fe10*/  FFMA.FTZ R2, R168, c[0x0][0x2d0], -R6 ;  /* 0x0000b400a8027a23 */ /* 0x002fce0000010806 */
[C---:B--2---:R-:W-:Y:S01]  /*fe20*/  HMMA.16816.F32 R120, R8.reuse, R24, R120 ;  /* 0x000000180878723c */ /* 0x044fe20000001878 */
[----:B------:R1:W2:Y:S07]  /*fe30*/  MUFU.EX2 R71, R2 ;  /* 0x0000000200477308 */ /* 0x0002ae0000000800 */
[C---:B------:R-:W-:Y:S01]  /*fe40*/  HMMA.16816.F32 R112, R8.reuse, R26, R112 ;  /* 0x0000001a0870723c */ /* 0x040fe20000001870 */
[----:B------:R-:W5:Y:S07]  /*fe50*/  LDSM.16.MT88.4 R24, [R197+0x5100] ;  /* 0x00510000c518783b */ /* 0x000f6e0000004200 */
[----:B------:R-:W-:Y:S01]  /*fe60*/  HMMA.16816.F32 R136, R8, R38, R136 ;  /* 0x000000260888723c */ /* 0x000fe20000001888 */
[----:B-1----:R-:W-:-:S04]  /*fe70*/  FFMA.FTZ R2, R161, c[0x0][0x2d0], -R0 ;  /* 0x0000b400a1027a23 */ /* 0x002fc80000010800 */
[----:B------:R1:W-:Y:S03]  /*fe80*/  MUFU.EX2 R70, R2 ;  /* 0x0000000200467308 */ /* 0x0003e60000000800 */
[C---:B------:R-:W-:Y:S01]  /*fe90*/  HMMA.16816.F32 R64, R8.reuse, R28, R104 ;  /* 0x0000001c0840723c */ /* 0x040fe20000001868 */
[----:B------:R-:W-:Y:S07]  /*fea0*/  LDSM.16.MT88.4 R104, [R200+0x2900] ;  /* 0x00290000c868783b */ /* 0x000fee0000004200 */
[----:B------:R-:W-:Y:S01]  /*feb0*/  HMMA.16816.F32 R56, R8, R30, R96 ;  /* 0x0000001e0838723c */ /* 0x000fe20000001860 */
[----:B------:R-:W2:Y:S04]  /*fec0*/  LDSM.16.MT88.4 R28, [R197+0x2100] ;  /* 0x00210000c51c783b */ /* 0x000ea80000004200 */
[----:B------:R-:W-:Y:S01]  /*fed0*/  LDSM.16.MT88.4 R96, [R201+0x2900] ;  /* 0x00290000c960783b */ /* 0x000fe20000004200 */
[----:B-1----:R-:W-:-:S02]  /*fee0*/  FFMA.FTZ R2, R160, c[0x0][0x2d0], -R0 ;  /* 0x0000b400a0027a23 */ /* 0x002fc40000010800 */
[C---:B------:R-:W-:Y:S01]  /*fef0*/  HMMA.16816.F32 R80, R8.reuse, R12, R108 ;  /* 0x0000000c0850723c */ /* 0x040fe2000000186c */
[----:B------:R-:W1:Y:S01]  /*ff00*/  LDSM.16.MT88.4 R12, [R201+0x2100] ;  /* 0x00210000c90c783b */ /* 0x000e620000004200 */
[----:B------:R3:W2:Y:S06]  /*ff10*/  MUFU.EX2 R69, R2 ;  /* 0x0000000200457308 */ /* 0x0006ac0000000800 */
[C---:B------:R-:W-:Y:S01]  /*ff20*/  HMMA.16816.F32 R72, R8.reuse, R34, R100 ;  /* 0x000000220848723c */ /* 0x040fe20000001864 */
[----:B------:R-:W1:Y:S07]  /*ff30*/  LDSM.16.MT88.4 R32, [R200+0x2100] ;  /* 0x00210000c820783b */ /* 0x000e6e0000004200 */
[----:B----4-:R-:W-:Y:S01]  /*ff40*/  HMMA.16816.F32 R92, R8, R20, R92 ;  /* 0x00000014085c723c */ /* 0x010fe2000000185c */
[----:B---3--:R-:W-:-:S04]  /*ff50*/  FFMA.FTZ R2, R162, c[0x0][0x2d0], -R0 ;  /* 0x0000b400a2027a23 */ /* 0x008fc80000010800 */
[----:B------:R3:W-:Y:S03]  /*ff60*/  MUFU.EX2 R4, R2 ;  /* 0x0000000200047308 */ /* 0x0007e60000000800 */
[----:B------:R-:W-:Y:S01]  /*ff70*/  HMMA.16816.F32 R60, R8, R22, R60 ;  /* 0x00000016083c723c */ /* 0x000fe2000000183c */
[----:B------:R-:W-:Y:S06]  /*ff80*/  LDSM.16.MT88.4 R20, [R198+0x5100] ;  /* 0x00510000c614783b */ /* 0x000fec0000004200 */
[----:B------:R-:W-:-:S02]  /*ff90*/  F2FP.PACK_AB R8, R141, R142 ;  /* 0x0000008e8d08723e */ /* 0x000fc400000000ff */
[----:B--2---:R-:W-:Y:S02]  /*ffa0*/  F2FP.PACK_AB R10, R71, R140 ;  /* 0x0000008c470a723e */ /* 0x004fe400000000ff */
[----:B------:R-:W-:Y:S01]  /*ffb0*/  F2FP.PACK_AB R9, R69, R70 ;  /* 0x000000464509723e */ /* 0x000fe200000000ff */
[----:B---3--:R-:W-:-:S04]  /*ffc0*/  FFMA.FTZ R2, R163, c[0x0][0x2d0], -R0 ;  /* 0x0000b400a3027a23 */ /* 0x008fc80000010800 */
[----:B------:R2:W3:Y:S02]  /*ffd0*/  MUFU.EX2 R36, R2 ;  /* 0x0000000200247308 */ /* 0x0004e40000000800 */
[----:B--2---:R-:W-:Y:S01]  /*ffe0*/  FFMA.FTZ R2, R189, c[0x0][0x2d0], -R6 ;  /* 0x0000b400bd027a23 */ /* 0x004fe20000010806 */
[----:B---3--:R-:W-:-:S05]  /*fff0*/  F2FP.PACK_AB R11, R36, R4 ;  /* 0x00000004240b723e */ /* 0x008fca00000000ff */
[----:B------:R2:W-:Y:S02]  /*10000*/  MUFU.EX2 R39, R2 ;  /* 0x0000000200277308 */ /* 0x0005e40000000800 */
[C---:B-----5:R-:W-:Y:S01]  /*10010*/  HMMA.16816.F32 R108, R8.reuse, R24, R80 ;  /* 0x00000018086c723c */ /* 0x060fe20000001850 */
[----:B------:R-:W-:Y:S07]  /*10020*/  LDSM.16.MT88.4 R80, [R197+0x2900] ;  /* 0x00290000c550783b */ /* 0x000fee0000004200 */
[----:B------:R-:W-:Y:S01]  /*10030*/  HMMA.16816.F32 R76, R8, R28, R76 ;  /* 0x0000001c084c723c */ /* 0x000fe2000000184c */
[----:B--2---:R-:W-:-:S04]  /*10040*/  FFMA.FTZ R2, R191, c[0x0][0x2d0], -R6 ;  /* 0x0000b400bf027a23 */ /* 0x004fc80000010806 */
[----:B------:R2:W3:Y:S03]  /*10050*/  MUFU.EX2 R38, R2 ;  /* 0x0000000200267308 */ /* 0x0004e60000000800 */
[C---:B------:R-:W-:Y:S08]  /*10060*/  HMMA.16816.F32 R72, R8.reuse, R30, R72 ;  /* 0x0000001e0848723c */ /* 0x040ff00000001848 */
[----:B------:R-:W-:Y:S01]  /*10070*/  HMMA.16816.F32 R84, R8, R16, R64 ;  /* 0x000000100854723c */ /* 0x000fe20000001840 */
[----:B--2---:R-:W-:-:S07]  /*10080*/  FFMA.FTZ R2, R190, c[0x0][0x2d0], -R6 ;  /* 0x0000b400be027a23 */ /* 0x004fce0000010806 */
[C---:B------:R-:W-:Y:S01]  /*10090*/  HMMA.16816.F32 R56, R8.reuse, R18, R56 ;  /* 0x000000120838723c */ /* 0x040fe20000001838 */
[----:B------:R-:W2:Y:S01]  /*100a0*/  LDSM.16.MT88.4 R16, [R201+0x5100] ;  /* 0x00510000c910783b */ /* 0x000ea20000004200 */
[----:B---3--:R-:W-:Y:S01]  /*100b0*/  F2FP.PACK_AB R64, R38, R39 ;  /* 0x000000272640723e */ /* 0x008fe200000000ff */
[----:B------:R3:W-:Y:S05]  /*100c0*/  MUFU.EX2 R37, R2 ;  /* 0x0000000200257308 */ /* 0x0007ea0000000800 */
[C---:B------:R-:W-:Y:S01]  /*100d0*/  HMMA.16816.F32 R28, R8.reuse, R26, R88 ;  /* 0x0000001a081c723c */ /* 0x040fe20000001858 */
[----:B------:R-:W-:Y:S07]  /*100e0*/  LDSM.16.MT88.4 R88, [R198+0x2900] ;  /* 0x00290000c658783b */ /* 0x000fee0000004200 */
[----:B-1----:R-:W-:Y:S01]  /*100f0*/  HMMA.16816.F32 R52, R8, R12, R52 ;  /* 0x0000000c0834723c */ /* 0x002fe20000001834 */
[----:B---3--:R-:W-:Y:S01]  /*10100*/  FFMA.FTZ R2, R216, c[0x0][0x2d0], -R6 ;  /* 0x0000b400d8027a23 */ /* 0x008fe20000010806 */
[----:B------:R-:W-:-:S03]  /*10110*/  IADD3 R216, R226, -0x2, RZ ;  /* 0xfffffffee2d87810 */ /* 0x000fc60007ffe0ff */
[----:B------:R1:W3:Y:S03]  /*10120*/  MUFU.EX2 R248, R2 ;  /* 0x0000000200f87308 */ /* 0x0002e60000000800 */
[C---:B------:R-:W-:Y:S01]  /*10130*/  HMMA.16816.F32 R40, R8.reuse, R14, R40 ;  /* 0x0000000e0828723c */ /* 0x040fe20000001828 */
[----:B------:R-:W4:Y:S07]  /*10140*/  LDSM.16.MT88.4 R12, [R200+0x5100] ;  /* 0x00510000c80c783b */ /* 0x000f2e0000004200 */
[----:B------:R-:W-:Y:S01]  /*10150*/  HMMA.16816.F32 R48, R8, R32, R48 ;  /* 0x000000200830723c */ /* 0x000fe20000001830 */
[----:B-1----:R-:W-:Y:S01]  /*10160*/  FFMA.FTZ R2, R169, c[0x0][0x2d0], -R0 ;  /* 0x0000b400a9027a23 */ /* 0x002fe20000010800 */
[----:B---3--:R-:W-:-:S06]  /*10170*/  F2FP.PACK_AB R66, R248, R37 ;  /* 0x00000025f842723e */ /* 0x008fcc00000000ff */
[C---:B------:R-:W-:Y:S01]  /*10180*/  HMMA.16816.F32 R44, R8.reuse, R34, R44 ;  /* 0x00000022082c723c */ /* 0x040fe2000000182c */
[----:B------:R1:W-:Y:S07]  /*10190*/  MUFU.EX2 R5, R2 ;  /* 0x0000000200057308 */ /* 0x0003ee0000000800 */
[C---:B--2---:R-:W-:Y:S01]  /*101a0*/  HMMA.16816.F32 R32, R8.reuse, R16, R120 ;  /* 0x000000100820723c */ /* 0x044fe20000001878 */
[----:B------:R-:W-:Y:S07]  /*101b0*/  LDSM.16.MT88.4 R120, [R198+0x5900] ;  /* 0x00590000c678783b */ /* 0x000fee0000004200 */
[----:B------:R-:W-:Y:S01]  /*101c0*/  HMMA.16816.F32 R116, R8, R20, R116 ;  /* 0x000000140874723c */ /* 0x000fe20000001874 */
[----:B-1----:R-:W-:-:S04]  /*101d0*/  FFMA.FTZ R2, R170, c[0x0][0x2d0], -R0 ;  /* 0x0000b400aa027a23 */ /* 0x002fc80000010800 */
[----:B------:R1:W2:Y:S03]  /*101e0*/  MUFU.EX2 R24, R2 ;  /* 0x0000000200187308 */ /* 0x0002a60000000800 */
[C---:B------:R-:W-:Y:S01]  /*101f0*/  HMMA.16816.F32 R16, R8.reuse, R18, R112 ;  /* 0x000000120810723c */ /* 0x040fe20000001870 */
[----:B------:R-:W3:Y:S07]  /*10200*/  LDSM.16.MT88.4 R112, [R197+0x5900] ;  /* 0x00590000c570783b */ /* 0x000eee0000004200 */
[----:B----4-:R-:W-:Y:S01]  /*10210*/  HMMA.16816.F32 R132, R8, R12, R92 ;  /* 0x0000000c0884723c */ /* 0x010fe2000000185c */
[--C-:B-1----:R-:W-:Y:S01]  /*10220*/  FFMA.FTZ R2, R188, c[0x0][0x2d0], -R0.reuse ;  /* 0x0000b400bc027a23 */ /* 0x102fe20000010800 */
[----:B--2---:R-:W-:Y:S01]  /*10230*/  F2FP.PACK_AB R65, R24, R5 ;  /* 0x000000051841723e */ /* 0x004fe200000000ff */
[----:B------:R-:W-:-:S05]  /*10240*/  FFMA.FTZ R0, R165, c[0x0][0x2d0], -R0 ;  /* 0x0000b400a5007a23 */ /* 0x000fca0000010800 */
[C---:B------:R-:W-:Y:S01]  /*10250*/  HMMA.16816.F32 R20, R8.reuse, R22, R136 ;  /* 0x000000160814723c */ /* 0x040fe20000001888 */
[----:B------:R1:W-:Y:S07]  /*10260*/  MUFU.EX2 R7, R2 ;  /* 0x0000000200077308 */ /* 0x0003ee0000000800 */
[----:B------:R-:W-:Y:S01]  /*10270*/  HMMA.16816.F32 R12, R8, R14, R60 ;  /* 0x0000000e080c723c */ /* 0x000fe2000000183c */
[----:B------:R2:W4:Y:S01]  /*10280*/  MUFU.EX2 R6, R0 ;  /* 0x0000000000067308 */ /* 0x0005220000000800 */
[----:B------:R-:W-:Y:S01]  /*10290*/  LDSM.16.MT88.4 R8, [R200+0x5900] ;  /* 0x00590000c808783b */ /* 0x000fe20000004200 */
[----:B-1----:R-:W-:-:S02]  /*102a0*/  FADD.FTZ R2, R150, R246 ;  /* 0x000000f696027221 */ /* 0x002fc40000010000 */
[----:B------:R-:W-:Y:S02]  /*102b0*/  IMAD.MOV.U32 R150, RZ, RZ, R159 ;  /* 0x000000ffff967224 */ /* 0x000fe400078e009f */
[----:B------:R-:W-:Y:S02]  /*102c0*/  FADD.FTZ R2, R249, R2 ;  /* 0x00000002f9027221 */ /* 0x000fe40000010000 */
[----:B------:R-:W-:Y:S02]  /*102d0*/  IMAD.MOV.U32 R159, RZ, RZ, c[0x0][0x2c4] ;  /* 0x0000b100ff9f7624 */ /* 0x000fe400078e00ff */
[----:B--2---:R-:W-:Y:S01]  /*102e0*/  FADD.FTZ R0, R171, R239 ;  /* 0x000000efab007221 */ /* 0x004fe20000010000 */
[----:B----4-:R-:W-:Y:S01]  /*102f0*/  F2FP.PACK_AB R67, R6, R7 ;  /* 0x000000070643723e */ /* 0x010fe200000000ff */
[----:B------:R-:W-:Y:S01]  /*10300*/  FADD.FTZ R2, R247, R2 ;  /* 0x00000002f7027221 */ /* 0x000fe20000010000 */
[----:B------:R-:W-:Y:S01]  /*10310*/  ISETP.NE.AND P6, PT, R159, 0x1, PT ;  /* 0x000000019f00780c */ /* 0x000fe20003fc5270 */
        /* <DEDUP_REMOVED lines=29> */
[C---:B---3--:R-:W-:Y:S01]  /*104f0*/  HMMA.16816.F32 R108, R64.reuse, R112, R108 ;  /* 0x00000070406c723c */ /* 0x048fe2000000186c */
        /* <DEDUP_REMOVED lines=9> */
[----:B-1----:R-:W-:Y:S01]  /*10590*/  HMMA.16816.F32 R52, R64, R56, R32 ;  /* 0x000000384034723c */ /* 0x002fe20000001820 */
[----:B------:R-:W-:Y:S02]  /*105a0*/  IMAD.MOV.U32 R159, RZ, RZ, c[0x0][0x32c] ;  /* 0x0000cb00ff9f7624 */ /* 0x000fe400078e00ff */
[----:B------:R-:W-:Y:S02]  /*105b0*/  FADD.FTZ R0, R4, R0 ;  /* 0x0000000004007221 */ /* 0x000fe40000010000 */
[----:B------:R-:W-:-:S02]  /*105c0*/  FADD.FTZ R4, R71, R2 ;  /* 0x0000000247047221 */ /* 0x000fc40000010000 */
        /* <DEDUP_REMOVED lines=8> */
[----:B------:R-:W-:Y:S01]  /*10650*/  FADD.FTZ R0, R24, R4 ;  /* 0x0000000418007221 */ /* 0x000fe20000010000 */
[----:B------:R-:W-:Y:S01]  /*10660*/  ISETP.GE.AND P6, PT, R159, 0x1, PT ;  /* 0x000000019f00780c */ /* 0x000fe20003fc6270 */
        /* <DEDUP_REMOVED lines=10> */
[C---:B------:R-:W-:Y:S08]  /*10710*/  HMMA.16816.F32 R60, R64.reuse, R8, R132 ;  /* 0x00000008403c723c */ /* 0x040ff00000001884 */
        /* <DEDUP_REMOVED lines=12> */
.L_x_408:
[----:B------:R-:W-:-:S04]  /*107e0*/  MOV R4, 0x1 ;  /* 0x0000000100047802 */ /* 0x000fc80000000f00 */
[----:B------:R-:W-:-:S13]  /*107f0*/  ISETP.NE.AND P0, PT, R4, c[0x0][0x32c], PT ;  /* 0x0000cb0004007a0c */ /* 0x000fda0003f05270 */
[----:B------:R-:W-:-:S05]  /*10800*/  @P0 IMAD.HI.U32 R4, R0, c[0x0][0x330], RZ ;  /* 0x0000cc0000040a27 */ /* 0x000fca00078e00ff */
[----:B------:R-:W-:Y:S02]  /*10810*/  @P0 SHF.R.U32.HI R0, RZ, c[0x0][0x334], R4 ;  /* 0x0000cd00ff000a19 */ /* 0x000fe40000011604 */
.L_x_409:
[----:B------:R-:W-:-:S05]  /*10820*/  MOV R4, c[0x0][0x32c] ;  /* 0x0000cb0000047a02 */ /* 0x000fca0000000f00 */
[----:B------:R-:W-:-:S05]  /*10830*/  IMAD R0, R0, R4, c[0x0][0x32c] ;  /* 0x0000cb0000007624 */ /* 0x000fca00078e0204 */
[----:B------:R-:W-:-:S05]  /*10840*/  IMNMX R2, R2, R0, PT ;  /* 0x0000000002027217 */ /* 0x000fca0003800200 */
.L_x_407:
[----:B------:R-:W-:-:S05]  /*10850*/  IMAD.HI R2, R2, 0x2aaaaaab, RZ ;  /* 0x2aaaaaab02027827 */ /* 0x000fca00078e02ff */
[----:B------:R-:W-:-:S04]  /*10860*/  SHF.R.U32.HI R0, RZ, 0x1f, R2 ;  /* 0x0000001fff007819 */ /* 0x000fc80000011602 */
[----:B------:R-:W-:-:S04]  /*10870*/  LEA.HI.SX32 R2, R2, R0, 0x1c ;  /* 0x0000000002027211 */ /* 0x000fc800078fe2ff */
[----:B------:R-:W-:-:S04]  /*10880*/  IMNMX R239, R252, R2, !PT ;  /* 0x00000002fcef7217 */ /* 0x000fc80007800200 */
[----:B------:R-:W-:-:S13]  /*10890*/  ISETP.GE.AND P0, PT, R216, R239, PT ;  /* 0x000000efd800720c */ /* 0x000fda0003f06270 */
[----:B------:R-:W-:Y:S05]  /*108a0*/  @!P0 BRA `(.L_x_410) ;  /* 0x000046a000008947 */ /* 0x000fea0003800000 */
[----:B------:R-:W-:Y:S01]  /*108b0*/  MOV R70, R3 ;  /* 0x0000000300467202 */ /* 0x000fe20000000f00 */
[----:B------:R-:W-:Y:S01]  /*108c0*/  ULDC UR4, c[0x0][0x324] ;  /* 0x0000c90000047ab9 */ /* 0x000fe20000000800 */
[----:B------:R-:W-:Y:S01]  /*108d0*/  MOV R69, R68 ;  /* 0x0000004400457202 */ /* 0x000fe20000000f00 */
[----:B------:R-:W-:Y:S01]  /*108e0*/  ULOP3.LUT UR4, URZ, UR4, URZ, 0x33, !UPT ;  /* 0x000000043f047292 */ /* 0x000fe2000f8e333f */
[----:B------:R-:W-:Y:S02]  /*108f0*/  MOV R218, R216 ;  /* 0x000000d800da7202 */ /* 0x000fe40000000f00 */
.L_x_421:
[----:B------:R-:W-:Y:S04]  /*10900*/  DEPBAR.LE SB0, 0x0 ;  /* 0x000080000000791a */ /* 0x000fe80000000000 */
[----:B------:R-:W-:Y:S01]  /*10910*/  BAR.SYNC.DEFER_BLOCKING 0x0 ;  /* 0x0000000000007b1d */ /* 0x000fe20000010000 */
[----:B------:R-:W-:Y:S02]  /*10920*/  ISETP.GT.AND P0, PT, R252, R218, PT ;  /* 0x000000dafc00720c */ /* 0x000fe40003f04270 */
[C---:B------:R-:W-:Y:S02]  /*10930*/  IADD3 R0, R224.reuse, 0x40, RZ ;  /* 0x00000040e0007810 */ /* 0x040fe40007ffe0ff */
[----:B------:R-:W-:Y:S02]  /*10940*/  ISETP.GE.AND P2, PT, R224, c[0x0][0x1d4], PT ;  /* 0x00007500e0007a0c */ /* 0x000fe40003f46270 */
[----:B------:R-:W-:Y:S02]  /*10950*/  ISETP.GE.AND P3, PT, R0, c[0x0][0x1d4], PT ;  /* 0x0000750000007a0c */ /* 0x000fe40003f66270 */
[----:B------:R-:W-:Y:S01]  /*10960*/  SHF.R.S32.HI R216, RZ, 0x1f, R224 ;  /* 0x0000001fffd87819 */ /* 0x000fe200000114e0 */
        /* <DEDUP_REMOVED lines=17> */
[C---:B------:R-:W-:Y:S01]  /*10a80*/  IADD3 R36, R219.reuse, 0x3100, RZ ;  /* 0x00003100db247810 */ /* 0x040fe20007ffe0ff */
[----:B------:R-:W-:Y:S01]  /*10a90*/  IMAD R0, R0, c[0x0][0x208], RZ ;  /* 0x0000820000007a24 */ /* 0x000fe200078e02ff */
[C---:B------:R-:W-:Y:S01]  /*10aa0*/  IADD3 R31, R219.reuse, 0x1100, RZ ;  /* 0x00001100db1f7810 */ /* 0x040fe20007ffe0ff */
[----:B------:R-:W-:Y:S01]  /*10ab0*/  IMAD R4, R4, c[0x0][0x218], RZ ;  /* 0x0000860004047a24 */ /* 0x000fe200078e02ff */
[----:B------:R-:W-:Y:S01]  /*10ac0*/  IADD3 R30, R219, 0x4100, RZ ;  /* 0x00004100db1e7810 */ /* 0x000fe20007ffe0ff */
[----:B------:R-:W-:Y:S02]  /*10ad0*/  IMAD R0, R220, c[0x0][0x20c], R0 ;  /* 0x00008300dc007a24 */ /* 0x000fe400078e0200 */
[----:B------:R-:W-:Y:S02]  /*10ae0*/  IMAD R4, R217, c[0x0][0x21c], R4 ;  /* 0x00008700d9047a24 */ /* 0x000fe400078e0204 */
[----:B------:R-:W-:Y:S02]  /*10af0*/  IMAD.IADD R3, R3, 0x1, R0 ;  /* 0x0000000103037824 */ /* 0x000fe400078e0200 */
[----:B------:R-:W-:Y:S02]  /*10b00*/  IMAD.SHL.U32 R29, R224, 0x2, RZ ;  /* 0x00000002e01d7824 */ /* 0x000fe400078e00ff */
[----:B------:R-:W-:Y:S01]  /*10b10*/  IMAD.WIDE.U32 R2, R217, c[0x0][0x218], R2 ;  /* 0x00008600d9027a25 */ /* 0x000fe200078e0002 */
[----:B--2---:R-:W-:Y:S03]  /*10b20*/  SHF.R.S32.HI R5, RZ, 0x1f, R12 ;  /* 0x0000001fff057819 */ /* 0x004fe6000001140c */
[----:B------:R-:W-:Y:S04]  /*10b30*/  IMAD.WIDE.U32 R6, R12, c[0x0][0x210], RZ ;  /* 0x000084000c067a25 */ /* 0x000fe800078e00ff */
[----:B------:R-:W-:Y:S01]  /*10b40*/  IMAD R5, R5, c[0x0][0x210], RZ ;  /* 0x0000840005057a24 */ /* 0x000fe200078e02ff */
[----:B------:R-:W-:Y:S03]  /*10b50*/  IADD3 R0, P0, R6, R2, RZ ;  /* 0x0000000206007210 */ /* 0x000fe60007f1e0ff */
[----:B------:R-:W-:Y:S04]  /*10b60*/  IMAD R5, R12, c[0x0][0x214], R5 ;  /* 0x000085000c057a24 */ /* 0x000fe800078e0205 */
[----:B------:R-:W-:Y:S05]  /*10b70*/  IMAD.IADD R5, R7, 0x1, R5 ;  /* 0x0000000107057824 */ /* 0x000fea00078e0205 */
[----:B------:R-:W-:Y:S01]  /*10b80*/  IADD3.X R3, R5, R3, R4, P0, !PT ;  /* 0x0000000305037210 */ /* 0x000fe200007fe404 */
[----:B------:R-:W-:Y:S01]  /*10b90*/  IMAD.SHL.U32 R4, R230, 0x2, RZ ;  /* 0x00000002e6047824 */ /* 0x000fe200078e00ff */
[C---:B------:R-:W-:Y:S04]  /*10ba0*/  LEA R2, P0, R0.reuse, c[0x0][0x1f8], 0x1 ;  /* 0x00007e0000027a11 */ /* 0x040fe800078008ff */
[----:B------:R-:W-:Y:S01]  /*10bb0*/  LEA.HI.X R0, R0, c[0x0][0x1fc], R3, 0x1, P0 ;  /* 0x00007f0000007a11 */ /* 0x000fe200000f0c03 */
[----:B------:R-:W2:Y:S01]  /*10bc0*/  SHFL.IDX PT, R23, R2, 0x2, 0x181f ;  /* 0x00581f0002177f89 */ /* 0x000ea200000e0000 */
[----:B------:R-:W-:Y:S03]  /*10bd0*/  IADD3 R3, -R229, 0x10, RZ ;  /* 0x00000010e5037810 */ /* 0x000fe60007ffe1ff */
[----:B------:R-:W3:Y:S01]  /*10be0*/  SHFL.IDX PT, R28, R0, 0x2, 0x181f ;  /* 0x00581f00001c7f89 */ /* 0x000ee200000e0000 */
[----:B------:R-:W-:Y:S02]  /*10bf0*/  LOP3.LUT R20, R3, 0xf, RZ, 0xc0, !PT ;  /* 0x0000000f03147812 */ /* 0x000fe400078ec0ff */
[----:B------:R-:W-:Y:S01]  /*10c00*/  SHF.L.U64.HI R3, R230, 0x1, R251 ;  /* 0x00000001e6037819 */ /* 0x000fe200000102fb */
[----:B------:R-:W5:Y:S04]  /*10c10*/  SHFL.IDX PT, R5, R2, RZ, 0x181f ;  /* 0x00181fff02057589 */ /* 0x000f6800000e0000 */
[----:B------:R-:W4:Y:S04]  /*10c20*/  SHFL.IDX PT, R6, R0, RZ, 0x181f ;  /* 0x00181fff00067589 */ /* 0x000f2800000e0000 */
[----:B------:R1:W-:Y:S04]  /*10c30*/  SHFL.IDX PT, R22, R0, 0x1, 0x181f ;  /* 0x00381f0000167f89 */ /* 0x0003e800000e0000 */
[----:B------:R-:W4:Y:S01]  /*10c40*/  SHFL.IDX PT, R2, R2, 0x1, 0x181f ;  /* 0x00381f0002027f89 */ /* 0x000f2200000e0000 */
[----:B--2---:R-:W-:Y:S04]  /*10c50*/  IADD3 R20, P1, P0, R20, R23, R4 ;  /* 0x0000001714147210 */ /* 0x004fe8000783e004 */
[--C-:B---3--:R-:W-:Y:S02]  /*10c60*/  IADD3.X R21, RZ, R28, R3.reuse, P1, P0 ;  /* 0x0000001cff157210 */ /* 0x108fe40000fe0403 */
[CC--:B-----5:R-:W-:Y:S02]  /*10c70*/  IADD3 R14, P0, R5.reuse, R29.reuse, RZ ;  /* 0x0000001d050e7210 */ /* 0x0e0fe40007f1e0ff */
[----:B-1----:R-:W-:Y:S05]  /*10c80*/  SHF.L.U64.HI R0, R224, 0x1, R216 ;  /* 0x00000001e0007819 */ /* 0x002fea00000102d8 */
[C-C-:B----4-:R-:W-:Y:S01]  /*10c90*/  IMAD.X R15, R6.reuse, 0x1, R0.reuse, P0 ;  /* 0x00000001060f7824 */ /* 0x150fe200000e0600 */
[-C--:B------:R-:W-:Y:S04]  /*10ca0*/  IADD3 R12, P0, R5, R4.reuse, RZ ;  /* 0x00000004050c7210 */ /* 0x080fe80007f1e0ff */
[----:B------:R1:W-:Y:S01]  /*10cb0*/  LDGSTS.E.BYPASS.LTC128B.128 [R231], [R14.64], !P2 ;  /* 0x000000000ee77fae */ /* 0x0003e2000d101d52 */
[--C-:B------:R-:W-:Y:S01]  /*10cc0*/  IMAD.X R13, R6, 0x1, R3.reuse, P0 ;  /* 0x00000001060d7824 */ /* 0x100fe200000e0603 */
[----:B------:R-:W-:Y:S04]  /*10cd0*/  IADD3 R6, P0, R2, R4, RZ ;  /* 0x0000000402067210 */ /* 0x000fe80007f1e0ff */
[----:B------:R1:W-:Y:S01]  /*10ce0*/  LDGSTS.E.BYPASS.LTC128B.128 [R36], [R12.64], !P3 ;  /* 0x000000000c247fae */ /* 0x0003e2000d901d52 */
[----:B------:R-:W-:Y:S01]  /*10cf0*/  IMAD.X R7, R22, 0x1, R3, P0 ;  /* 0x0000000116077824 */ /* 0x000fe200000e0603 */
[-C--:B------:R-:W-:Y:S05]  /*10d00*/  IADD3 R4, P0, R2, R29.reuse, RZ ;  /* 0x0000001d02047210 */ /* 0x080fea0007f1e0ff */
[--C-:B------:R-:W-:Y:S01]  /*10d10*/  IMAD.X R5, R22, 0x1, R0.reuse, P0 ;  /* 0x0000000116057824 */ /* 0x100fe200000e0600 */
[----:B------:R-:W-:Y:S04]  /*10d20*/  IADD3 R2, P0, R23, R29, RZ ;  /* 0x0000001d17027210 */ /* 0x000fe80007f1e0ff */
[----:B------:R1:W-:Y:S01]  /*10d30*/  LDGSTS.E.BYPASS.LTC128B.128 [R31], [R4.64], !P2 ;  /* 0x00000000041f7fae */ /* 0x0003e2000d101d52 */
[----:B------:R-:W-:Y:S01]  /*10d40*/  IMAD.X R3, R28, 0x1, R0, P0 ;  /* 0x000000011c037824 */ /* 0x000fe200000e0600 */
[----:B------:R-:W-:Y:S02]  /*10d50*/  ISETP.NE.U32.AND P0, PT, R229, RZ, PT ;  /* 0x000000ffe500720c */ /* 0x000fe40003f05070 */
[----:B------:R1:W-:Y:S04]  /*10d60*/  LDGSTS.E.BYPASS.LTC128B.128 [R30], [R6.64], !P3 ;  /* 0x00000000061e7fae */ /* 0x0003e8000d901d52 */
[----:B------:R1:W-:Y:S07]  /*10d70*/  LDGSTS.E.BYPASS.LTC128B.128 [R231+0x2000], [R2.64], !P2 ;  /* 0x0200000002e77fae */ /* 0x0003ee000d101d52 */
[----:B------:R1:W-:Y:S02]  /*10d80*/  LDGSTS.E.BYPASS.LTC128B.128.ZFILL [R231+0x5000], [R20.64], P0 ;  /* 0x0500000014e77fae */ /* 0x0003e40008141d52 */
.L_x_411:
[C---:B-123--:R-:W-:Y:S01]  /*10d90*/  HMMA.16816.F32 R4, R124.reuse, R8, RZ ;  /* 0x000000087c04723c */ /* 0x04efe200000018ff */
[----:B------:R-:W1:Y:S02]  /*10da0*/  LDSM.16.M88.4 R156, [R202+0x8100] ;  /* 0x00810000ca9c783b */ /* 0x000e640000000200 */
[----:B------:R-:W-:Y:S05]  /*10db0*/  ISETP.GT.AND P0, PT, R218, R252, PT ;  /* 0x000000fcda00720c */ /* 0x000fea0003f04270 */
        /* <DEDUP_REMOVED lines=10> */
[C---:B------:R-:W-:Y:S08]  /*10e60*/  HMMA.16816.F32 R28, R124.reuse, R32, RZ ;  /* 0x000000207c1c723c */ /* 0x040ff000000018ff */
[C---:B------:R-:W-:Y:S08]  /*10e70*/  HMMA.16816.F32 R32, R124.reuse, R34, RZ ;  /* 0x000000227c20723c */ /* 0x040ff000000018ff */
[C---:B------:R-:W-:Y:S08]  /*10e80*/  HMMA.16816.F32 R36, R124.reuse, R40, RZ ;  /* 0x000000287c24723c */ /* 0x040ff000000018ff */
[C---:B------:R-:W-:Y:S08]  /*10e90*/  HMMA.16816.F32 R40, R124.reuse, R42, RZ ;  /* 0x0000002a7c28723c */ /* 0x040ff000000018ff */
[C---:B------:R-:W-:Y:S08]  /*10ea0*/  HMMA.16816.F32 R44, R124.reuse, R48, RZ ;  /* 0x000000307c2c723c */ /* 0x040ff000000018ff */
[----:B------:R-:W-:Y:S08]  /*10eb0*/  HMMA.16816.F32 R48, R124, R50, RZ ;  /* 0x000000327c30723c */ /* 0x000ff000000018ff */
[C---:B------:R-:W-:Y:S08]  /*10ec0*/  HMMA.16816.F32 R4, R128.reuse, R72, R4 ;  /* 0x000000488004723c */ /* 0x040ff00000001804 */
[C---:B------:R-:W-:Y:S01]  /*10ed0*/  HMMA.16816.F32 R8, R128.reuse, R74, R8 ;  /* 0x0000004a8008723c */ /* 0x040fe20000001808 */
[----:B------:R-:W3:Y:S07]  /*10ee0*/  LDSM.16.M88.4 R72, [R202+0x9100] ;  /* 0x00910000ca48783b */ /* 0x000eee0000000200 */
        /* <DEDUP_REMOVED lines=8> */
[----:B------:R-:W2:Y:S07]  /*10f70*/  LDSM.16.M88.4 R140, [R199+0x800] ;  /* 0x00080000c78c783b */ /* 0x000eae0000000200 */
[C---:B------:R-:W-:Y:S08]  /*10f80*/  HMMA.16816.F32 R36, R128.reuse, R144, R36 ;  /* 0x000000908024723c */ /* 0x040ff00000001824 */
[C---:B------:R-:W-:Y:S01]  /*10f90*/  HMMA.16816.F32 R40, R128.reuse, R146, R40 ;  /* 0x000000928028723c */ /* 0x040fe20000001828 */
[----:B------:R-:W3:Y:S07]  /*10fa0*/  LDSM.16.M88.4 R144, [R199+0x1000] ;  /* 0x00100000c790783b */ /* 0x000eee0000000200 */
[C---:B------:R-:W-:Y:S08]  /*10fb0*/  HMMA.16816.F32 R44, R128.reuse, R148, R44 ;  /* 0x00000094802c723c */ /* 0x040ff0000000182c */
[----:B------:R-:W-:Y:S01]  /*10fc0*/  HMMA.16816.F32 R48, R128, R150, R48 ;  /* 0x000000968030723c */ /* 0x000fe20000001830 */
[----:B------:R-:W4:Y:S07]  /*10fd0*/  LDSM.16.M88.4 R148, [R199+0x1800] ;  /* 0x00180000c794783b */ /* 0x000f2e0000000200 */
        /* <DEDUP_REMOVED lines=8> */
[----:B------:R-:W2:Y:S07]  /*11060*/  LDSM.16.M88.4 R72, [R199+0x2800] ;  /* 0x00280000c748783b */ /* 0x000eae0000000200 */
        /* <DEDUP_REMOVED lines=14> */
[----:B------:R-:W2:Y:S07]  /*11150*/  LDSM.16.M88.4 R140, [R196+0xd900] ;  /* 0x00d90000c48c783b */ /* 0x000eae0000000200 */
[C---:B------:R-:W-:Y:S08]  /*11160*/  HMMA.16816.F32 R20, R172.reuse, R144, R20 ;  /* 0x00000090ac14723c */ /* 0x040ff00000001814 */
[C---:B------:R-:W-:Y:S01]  /*11170*/  HMMA.16816.F32 R24, R172.reuse, R146, R24 ;  /* 0x00000092ac18723c */ /* 0x040fe20000001818 */
[----:B------:R-:W3:Y:S07]  /*11180*/  LDSM.16.M88.4 R144, [R209] ;  /* 0x00000000d190783b */ /* 0x000eee0000000200 */
[C---:B------:R-:W-:Y:S08]  /*11190*/  HMMA.16816.F32 R28, R172.reuse, R148, R28 ;  /* 0x00000094ac1c723c */ /* 0x040ff0000000181c */
[C---:B------:R-:W-:Y:S01]  /*111a0*/  HMMA.16816.F32 R32, R172.reuse, R150, R32 ;  /* 0x00000096ac20723c */ /* 0x040fe20000001820 */
[----:B------:R-:W4:Y:S07]  /*111b0*/  LDSM.16.M88.4 R148, [R208] ;  /* 0x00000000d094783b */ /* 0x000f2e0000000200 */
[C---:B-1----:R-:W-:Y:S08]  /*111c0*/  HMMA.16816.F32 R36, R172.reuse, R156, R36 ;  /* 0x0000009cac24723c */ /* 0x042ff00000001824 */
[C---:B------:R-:W-:Y:S01]  /*111d0*/  HMMA.16816.F32 R40, R172.reuse, R158, R40 ;  /* 0x0000009eac28723c */ /* 0x040fe20000001828 */
[----:B------:R-:W-:Y:S07]  /*111e0*/  LDSM.16.M88.4 R156, [R205] ;  /* 0x00000000cd9c783b */ /* 0x000fee0000000200 */
[C---:B--2---:R-:W-:Y:S08]  /*111f0*/  HMMA.16816.F32 R44, R172.reuse, R72, R44 ;  /* 0x00000048ac2c723c */ /* 0x044ff0000000182c */
        /* <DEDUP_REMOVED lines=118> */
[----:B------:R3:W3:Y:S01]  /*11960*/  MUFU.TANH R143, R14 ;  /* 0x0000000e008f7308 */ /* 0x0006e20000002400 */
[----:B------:R-:W-:Y:S03]  /*11970*/  HMMA.16816.F32 R48, R192, R10, R48 ;  /* 0x0000000ac030723c */ /* 0x000fe60000001830 */
[----:B------:R-:W-:Y:S02]  /*11980*/  FMUL.FTZ R39, R39, c[0x0][0x320] ;  /* 0x0000c80027277a20 */ /* 0x000fe40000410000 */
[----:B-1----:R-:W-:Y:S02]  /*11990*/  FMUL.FTZ R23, R40, c[0x0][0x320] ;  /* 0x0000c80028177a20 */ /* 0x002fe40000410000 */
[----:B------:R-:W-:Y:S02]  /*119a0*/  FMUL.FTZ R22, R41, c[0x0][0x320] ;  /* 0x0000c80029167a20 */ /* 0x000fe40000410000 */
[----:B------:R1:W1:Y:S03]  /*119b0*/  MUFU.TANH R141, R15 ;  /* 0x0000000f008d7308 */ /* 0x0002660000002400 */
[----:B------:R-:W-:Y:S02]  /*119c0*/  FMUL.FTZ R42, R42, c[0x0][0x320] ;  /* 0x0000c8002a2a7a20 */ /* 0x000fe40000410000 */
[----:B------:R-:W-:Y:S02]  /*119d0*/  FMUL.FTZ R43, R43, c[0x0][0x320] ;  /* 0x0000c8002b2b7a20 */ /* 0x000fe40000410000 */
[----:B------:R-:W-:Y:S02]  /*119e0*/  FMUL.FTZ R20, R44, c[0x0][0x320] ;  /* 0x0000c8002c147a20 */ /* 0x000fe40000410000 */
[----:B------:R-:W-:Y:S01]  /*119f0*/  FMUL.FTZ R19, R45, c[0x0][0x320] ;  /* 0x0000c8002d137a20 */ /* 0x000fe20000410000 */
[----:B------:R1:W1:Y:S01]  /*11a00*/  MUFU.TANH R75, R16 ;  /* 0x00000010004b7308 */ /* 0x0002620000002400 */
[----:B--2---:R-:W-:Y:S02]  /*11a10*/  FMUL.FTZ R25, R46, c[0x0][0x320] ;  /* 0x0000c8002e197a20 */ /* 0x004fe40000410000 */
[----:B------:R-:W-:Y:S02]  /*11a20*/  FMUL.FTZ R24, R47, c[0x0][0x320] ;  /* 0x0000c8002f187a20 */ /* 0x000fe40000410000 */
[----:B------:R-:W-:Y:S02]  /*11a30*/  FMUL.FTZ R18, R48, c[0x0][0x320] ;  /* 0x0000c80030127a20 */ /* 0x000fe40000410000 */
[----:B------:R-:W-:Y:S02]  /*11a40*/  FMUL.FTZ R17, R49, c[0x0][0x320] ;  /* 0x0000c80031117a20 */ /* 0x000fe40000410000 */
[----:B------:R-:W-:Y:S01]  /*11a50*/  FMUL.FTZ R21, R50, c[0x0][0x320] ;  /* 0x0000c80032157a20 */ /* 0x000fe20000410000 */
[----:B------:R2:W1:Y:S01]  /*11a60*/  MUFU.TANH R73, R26 ;  /* 0x0000001a00497308 */ /* 0x0004620000002400 */
        /* <DEDUP_REMOVED lines=28> */
[----:B------:R-:W-:Y:S02]  /*11c30*/  IMAD.MOV.U32 R217, RZ, RZ, RZ ;  /* 0x000000ffffd97224 */ /* 0x000fe400078e00ff */
[----:B------:R-:W-:Y:S01]  /*11c40*/  IMAD.SHL.U32 R26, R224, 0x2, RZ ;  /* 0x00000002e01a7824 */ /* 0x000fe200078e00ff */
[----:B------:R-:W3:Y:S01]  /*11c50*/  LDL R0, [R1] ;  /* 0x0000000001007983 */ /* 0x000ee20000100800 */
[----:B------:R-:W-:Y:S03]  /*11c60*/  IMAD.MOV.U32 R3, RZ, RZ, c[0x0][0x2b8] ;  /* 0x0000ae00ff037624 */ /* 0x000fe600078e00ff */
[----:B------:R-:W4:Y:S02]  /*11c70*/  LDL.64 R222, [R1+0x18] ;  /* 0x0000180001de7983 */ /* 0x000f240000100a00 */
[----:B------:R-:W-:Y:S02]  /*11c80*/  ISETP.NE.AND P4, PT, R3, 0x1, PT ;  /* 0x000000010300780c */ /* 0x000fe40003f85270 */
[----:B------:R-:W5:Y:S04]  /*11c90*/  LDL R221, [R1+0x20] ;  /* 0x0000200001dd7983 */ /* 0x000f680000100800 */
[----:B------:R-:W1:Y:S01]  /*11ca0*/  S2R R225, SR_CTAID.Y ;  /* 0x0000000000e17919 */ /* 0x000e620000002600 */
[----:B--2---:R-:W-:Y:S01]  /*11cb0*/  IMAD R2, R218, 0x60, R2 ;  /* 0x00000060da027824 */ /* 0x004fe200078e0202 */
[----:B---3--:R-:W-:Y:S04]  /*11cc0*/  ISETP.GT.AND P1, PT, R0, 0x5f, PT ;  /* 0x0000005f0000780c */ /* 0x008fe80003f24270 */
[----:B------:R-:W-:Y:S05]  /*11cd0*/  IADD3 R2, R2, -0x60, R0 ;  /* 0xffffffa002027810 */ /* 0x000fea0007ffe000 */
[----:B------:R-:W-:Y:S04]  /*11ce0*/  @P4 IMAD.HI.U32 R3, R2, c[0x0][0x2bc], RZ ;  /* 0x0000af0002034a27 */ /* 0x000fe800078e00ff */
[----:B------:R-:W-:Y:S01]  /*11cf0*/  IMAD.MOV.U32 R0, RZ, RZ, R2 ;  /* 0x000000ffff007224 */ /* 0x000fe200078e0002 */
[----:B------:R-:W-:Y:S04]  /*11d00*/  @P4 SHF.R.U32.HI R0, RZ, c[0x0][0x2c0], R3 ;  /* 0x0000b000ff004a19 */ /* 0x000fe80000011603 */
[C---:B----4-:R-:W-:Y:S01]  /*11d10*/  @!P1 IADD3 R3, P0, R0.reuse, R222, RZ ;  /* 0x000000de00039210 */ /* 0x050fe20007f1e0ff */
[----:B-1----:R-:W-:Y:S03]  /*11d20*/  IMAD.WIDE.U32 R222, R225, c[0x0][0x1e8], RZ ;  /* 0x00007a00e1de7a25 */ /* 0x002fe600078e00ff */
        /* <DEDUP_REMOVED lines=16> */
[C---:B------:R-:W-:Y:S04]  /*11e30*/  IMAD.WIDE.U32 R2, R217.reuse, c[0x0][0x1f0], R2 ;  /* 0x00007c00d9027a25 */ /* 0x040fe800078e0002 */
[----:B------:R-:W-:Y:S01]  /*11e40*/  IMAD R4, R4, c[0x0][0x1f0], RZ ;  /* 0x00007c0004047a24 */ /* 0x000fe200078e02ff */
[----:B------:R-:W-:Y:S03]  /*11e50*/  IADD3 R0, P0, R222, R2, RZ ;  /* 0x00000002de007210 */ /* 0x000fe60007f1e0ff */
[----:B------:R-:W-:Y:S05]  /*11e60*/  IMAD R4, R217, c[0x0][0x1f4], R4 ;  /* 0x00007d00d9047a24 */ /* 0x000fea00078e0204 */
[----:B------:R-:W-:Y:S02]  /*11e70*/  IADD3.X R3, R221, R3, R4, P0, !PT ;  /* 0x00000003dd037210 */ /* 0x000fe400007fe404 */
[C---:B------:R-:W-:Y:S02]  /*11e80*/  LEA R2, P0, R0.reuse, c[0x0][0x1c8], 0x1 ;  /* 0x0000720000027a11 */ /* 0x040fe400078008ff */
[----:B------:R-:W-:Y:S02]  /*11e90*/  IADD3 R4, -R229, 0x10, RZ ;  /* 0x00000010e5047810 */ /* 0x000fe40007ffe1ff */
[----:B------:R-:W-:Y:S01]  /*11ea0*/  LEA.HI.X R0, R0, c[0x0][0x1cc], R3, 0x1, P0 ;  /* 0x0000730000007a11 */ /* 0x000fe200000f0c03 */
[----:B------:R-:W1:Y:S01]  /*11eb0*/  SHFL.IDX PT, R15, R2, 0x2, 0x181f ;  /* 0x00581f00020f7f89 */ /* 0x000e6200000e0000 */
[----:B------:R-:W-:Y:S01]  /*11ec0*/  IMAD.SHL.U32 R3, R230, 0x2, RZ ;  /* 0x00000002e6037824 */ /* 0x000fe200078e00ff */
[----:B------:R-:W-:Y:S02]  /*11ed0*/  LOP3.LUT R12, R4, 0xf, RZ, 0xc0, !PT ;  /* 0x0000000f040c7812 */ /* 0x000fe400078ec0ff */
[----:B------:R-:W2:Y:S01]  /*11ee0*/  SHFL.IDX PT, R16, R0, 0x2, 0x181f ;  /* 0x00581f0000107f89 */ /* 0x000ea200000e0000 */
[----:B------:R-:W-:Y:S03]  /*11ef0*/  SHF.L.U64.HI R4, R230, 0x1, R251 ;  /* 0x00000001e6047819 */ /* 0x000fe600000102fb */
[----:B------:R-:W3:Y:S04]  /*11f00*/  SHFL.IDX PT, R5, R2, RZ, 0x181f ;  /* 0x00181fff02057589 */ /* 0x000ee800000e0000 */
[----:B------:R-:W4:Y:S04]  /*11f10*/  SHFL.IDX PT, R6, R0, RZ, 0x181f ;  /* 0x00181fff00067589 */ /* 0x000f2800000e0000 */
[----:B------:R5:W-:Y:S04]  /*11f20*/  SHFL.IDX PT, R14, R0, 0x1, 0x181f ;  /* 0x00381f00000e7f89 */ /* 0x000be800000e0000 */
[----:B------:R-:W4:Y:S01]  /*11f30*/  SHFL.IDX PT, R2, R2, 0x1, 0x181f ;  /* 0x00381f0002027f89 */ /* 0x000f2200000e0000 */
[----:B-1----:R-:W-:Y:S04]  /*11f40*/  IADD3 R12, P1, P0, R12, R15, R3 ;  /* 0x0000000f0c0c7210 */ /* 0x002fe8000783e003 */
[----:B--2---:R-:W-:Y:S02]  /*11f50*/  IADD3.X R13, RZ, R16, R4, P1, P0 ;  /* 0x00000010ff0d7210 */ /* 0x004fe40000fe0404 */
[CC--:B---3--:R-:W-:Y:S02]  /*11f60*/  IADD3 R10, P0, R5.reuse, R26.reuse, RZ ;  /* 0x0000001a050a7210 */ /* 0x0c8fe40007f1e0ff */
[----:B-----5:R-:W-:Y:S05]  /*11f70*/  SHF.L.U64.HI R0, R224, 0x1, R216 ;  /* 0x00000001e0007819 */ /* 0x020fea00000102d8 */
[C---:B----4-:R-:W-:Y:S01]  /*11f80*/  IMAD.X R11, R6.reuse, 0x1, R0, P0 ;  /* 0x00000001060b7824 */ /* 0x050fe200000e0600 */
[-C--:B------:R-:W-:Y:S04]  /*11f90*/  IADD3 R8, P0, R5, R3.reuse, RZ ;  /* 0x0000000305087210 */ /* 0x080fe80007f1e0ff */
[----:B------:R1:W-:Y:S01]  /*11fa0*/  LDGSTS.E.BYPASS.LTC128B.128 [R219+0x8100], [R10.64], !P2 ;  /* 0x081000000adb7fae */ /* 0x0003e2000d101d52 */
[--C-:B------:R-:W-:Y:S01]  /*11fb0*/  IMAD.X R9, R6, 0x1, R4.reuse, P0 ;  /* 0x0000000106097824 */ /* 0x100fe200000e0604 */
[----:B------:R-:W-:Y:S04]  /*11fc0*/  IADD3 R6, P0, R2, R3, RZ ;  /* 0x0000000302067210 */ /* 0x000fe80007f1e0ff */
[----:B------:R1:W-:Y:S01]  /*11fd0*/  LDGSTS.E.BYPASS.LTC128B.128 [R219+0xb100], [R8.64], !P3 ;  /* 0x0b10000008db7fae */ /* 0x0003e2000d901d52 */
[----:B------:R-:W-:Y:S01]  /*11fe0*/  IMAD.X R7, R14, 0x1, R4, P0 ;  /* 0x000000010e077824 */ /* 0x000fe200000e0604 */
[-C--:B------:R-:W-:Y:S05]  /*11ff0*/  IADD3 R4, P0, R2, R26.reuse, RZ ;  /* 0x0000001a02047210 */ /* 0x080fea0007f1e0ff */
[--C-:B------:R-:W-:Y:S01]  /*12000*/  IMAD.X R5, R14, 0x1, R0.reuse, P0 ;  /* 0x000000010e057824 */ /* 0x100fe200000e0600 */
[----:B------:R-:W-:Y:S04]  /*12010*/  IADD3 R2, P0, R15, R26, RZ ;  /* 0x0000001a0f027210 */ /* 0x000fe80007f1e0ff */
[----:B------:R1:W-:Y:S01]  /*12020*/  LDGSTS.E.BYPASS.LTC128B.128 [R219+0x9100], [R4.64], !P2 ;  /* 0x0910000004db7fae */ /* 0x0003e2000d101d52 */
[----:B------:R-:W-:Y:S01]  /*12030*/  IMAD.X R3, R16, 0x1, R0, P0 ;  /* 0x0000000110037824 */ /* 0x000fe200000e0600 */
[----:B------:R-:W-:Y:S02]  /*12040*/  ISETP.NE.U32.AND P0, PT, R229, RZ, PT ;  /* 0x000000ffe500720c */ /* 0x000fe40003f05070 */
[----:B------:R1:W-:Y:S04]  /*12050*/  LDGSTS.E.BYPASS.LTC128B.128 [R219+0xc100], [R6.64], !P3 ;  /* 0x0c10000006db7fae */ /* 0x0003e8000d901d52 */
[----:B------:R1:W-:Y:S07]  /*12060*/  LDGSTS.E.BYPASS.LTC128B.128 [R219+0xa100], [R2.64], !P2 ;  /* 0x0a10000002db7fae */ /* 0x0003ee000d101d52 */
[----:B------:R1:W-:Y:S02]  /*12070*/  LDGSTS.E.BYPASS.LTC128B.128.ZFILL [R219+0xd100], [R12.64], P0 ;  /* 0x0d1000000cdb7fae */ /* 0x0003e40008141d52 */
.L_x_412:
[----:B-1234-:R-:W2:Y:S01]  /*12080*/  LDL R2, [R1+0x4] ;  /* 0x0000040001027983 */ /* 0x01eea20000100800 */
[----:B------:R-:W-:Y:S02]  /*12090*/  IMAD.MOV.U32 R0, RZ, RZ, c[0x0][0x2c4] ;  /* 0x0000b100ff007624 */ /* 0x000fe400078e00ff */
[----:B------:R-:W-:Y:S01]  /*120a0*/  IMAD.MOV.U32 R14, RZ, RZ, c[0x0][0x32c] ;  /* 0x0000cb00ff0e7624 */ /* 0x000fe200078e00ff */
[----:B------:R-:W3:Y:S02]  /*120b0*/  LDL R13, [R1+0x8] ;  /* 0x00000800010d7983 */ /* 0x000ee40000100800 */
[----:B------:R-:W-:Y:S02]  /*120c0*/  ISETP.NE.AND P0, PT, R0, 0x1, PT ;  /* 0x000000010000780c */ /* 0x000fe40003f05270 */
[----:B------:R-:W3:Y:S04]  /*120d0*/  LDL R11, [R1+0xc] ;  /* 0x00000c00010b7983 */ /* 0x000ee80000100800 */
[----:B------:R-:W0:Y:S07]  /*120e0*/  LDGDEPBAR ;  /* 0x00000000000079af */ /* 0x000e2e0000000000 */
[----:B--2---:R-:W-:Y:S04]  /*120f0*/  @P0 IMAD.HI.U32 R0, R2, c[0x0][0x2c8], RZ ;  /* 0x0000b20002000a27 */ /* 0x004fe800078e00ff */
[----:B------:R-:W-:Y:S01]  /*12100*/  IMAD.MOV.U32 R5, RZ, RZ, R2 ;  /* 0x000000ffff057224 */ /* 0x000fe200078e0002 */
[----:B------:R-:W-:Y:S01]  /*12110*/  @P0 SHF.R.U32.HI R5, RZ, c[0x0][0x2cc], R0 ;  /* 0x0000b300ff050a19 */ /* 0x000fe20000011600 */
[----:B------:R-:W-:Y:S01]  /*12120*/  IMAD R0, R218, -0x60, RZ ;  /* 0xffffffa0da007824 */ /* 0x000fe200078e02ff */
[----:B------:R-:W-:Y:S03]  /*12130*/  ISETP.GE.AND P0, PT, R14, 0x1, PT ;  /* 0x000000010e00780c */ /* 0x000fe60003f06270 */
[----:B------:R-:W1:Y:S01]  /*12140*/  SHFL.IDX PT, R4, R5, RZ, 0x1c1f ;  /* 0x001c1fff05047589 */ /* 0x000e6200000e0000 */
[----:B------:R-:W-:Y:S04]  /*12150*/  IADD3 R2, -R250, 0x1, R0 ;  /* 0x00000001fa027810 */ /* 0x000fe80007ffe100 */
[----:B---3--:R-:W-:Y:S04]  /*12160*/  IADD3 R2, -R11, R2, R13 ;  /* 0x000000020b027210 */ /* 0x008fe80007ffe10d */
[C---:B------:R-:W-:Y:S02]  /*12170*/  IADD3 R7, R2.reuse, c[0x0][0x328], RZ ;  /* 0x0000ca0002077a10 */ /* 0x040fe40007ffe0ff */
[----:B------:R-:W-:Y:S03]  /*12180*/  IADD3 R6, R2, UR4, RZ ;  /* 0x0000000402067c10 */ /* 0x000fe6000fffe0ff */
        /* <DEDUP_REMOVED lines=16> */
.L_x_415:
[----:B------:R-:W-:Y:S04]  /*12290*/  MOV R8, c[0x0][0x32c] ;  /* 0x0000cb0000087a02 */ /* 0x000fe80000000f00 */
[----:B------:R-:W-:Y:S11]  /*122a0*/  ISETP.NE.AND P0, PT, R8, 0x1, PT ;  /* 0x000000010800780c */ /* 0x000ff60003f05270 */
[----:B------:R-:W-:Y:S02]  /*122b0*/  @!UPT UIADD3 URZ, URZ, URZ, URZ ;  /* 0x0000003f3f3ff290 */ /* 0x000fe4000fffe03f */
[----:B------:R-:W-:Y:S05]  /*122c0*/  @P0 IMAD.HI.U32 R8, R4, c[0x0][0x330], RZ ;  /* 0x0000cc0004080a27 */ /* 0x000fea00078e00ff */
[----:B------:R-:W-:Y:S02]  /*122d0*/  @P0 SHF.R.U32.HI R4, RZ, c[0x0][0x334], R8 ;  /* 0x0000cd00ff040a19 */ /* 0x000fe40000011608 */
.L_x_416:
[----:B------:R-:W-:Y:S05]  /*122e0*/  BSYNC B0 ;  /* 0x0000000000007941 */ /* 0x000fea0003800000 */
.L_x_414:
[----:B------:R-:W-:Y:S04]  /*122f0*/  IMAD.IADD R8, R0, 0x1, -R250 ;  /* 0x0000000100087824 */ /* 0x000fe800078e0afa */
[----:B------:R-:W-:Y:S05]  /*12300*/  IMAD R4, R4, c[0x0][0x32c], R8 ;  /* 0x0000cb0004047a24 */ /* 0x000fea00078e0208 */
[----:B------:R-:W-:Y:S02]  /*12310*/  IADD3 R8, R4, c[0x0][0x32c], RZ ;  /* 0x0000cb0004087a10 */ /* 0x000fe40007ffe0ff */
[----:B------:R-:W-:Y:S02]  /*12320*/  IMNMX R2, R2, R4, !PT ;  /* 0x0000000402027217 */ /* 0x000fe40007800200 */
[----:B------:R-:W-:Y:S02]  /*12330*/  IMNMX R3, R3, R8, PT ;  /* 0x0000000803037217 */ /* 0x000fe40003800200 */
.L_x_413:
[C---:B------:R-:W-:Y:S01]  /*12340*/  ISETP.GE.AND P0, PT, R0.reuse, 0x1, PT ;  /* 0x000000010000780c */ /* 0x040fe20003f06270 */
[----:B------:R-:W1:Y:S01]  /*12350*/  SHFL.IDX PT, R4, R5, 0x1, 0x1c1f ;  /* 0x003c1f0005047f89 */ /* 0x000e6200000e0000 */
[C---:B------:R-:W-:Y:S02]  /*12360*/  ISETP.GE.AND P1, PT, R0.reuse, 0x2, PT ;  /* 0x000000020000780c */ /* 0x040fe40003f26270 */
[----:B------:R-:W-:Y:S02]  /*12370*/  LOP3.LUT R215, R215, 0xfffeffff, RZ, 0xc0, !PT ;  /* 0xfffeffffd7d77812 */ /* 0x000fe400078ec0ff */
[C---:B------:R-:W-:Y:S02]  /*12380*/  ISETP.GE.AND P6, PT, R0.reuse, 0x42, PT ;  /* 0x000000420000780c */ /* 0x040fe40003fc6270 */
[C---:B------:R-:W-:Y:S02]  /*12390*/  ISETP.GE.AND P5, PT, R0.reuse, 0x49, PT ;  /* 0x000000490000780c */ /* 0x040fe40003fa6270 */
[C---:B------:R-:W-:Y:S02]  /*123a0*/  ISETP.GE.AND P4, PT, R0.reuse, 0x4a, PT ;  /* 0x0000004a0000780c */ /* 0x040fe40003f86270 */
[----:B------:R-:W-:Y:S02]  /*123b0*/  ISETP.GE.AND P3, PT, R0, 0x51, PT ;  /* 0x000000510000780c */ /* 0x000fe40003f66270 */
[----:B------:R-:W-:Y:S02]  /*123c0*/  @P0 LOP3.LUT R215, R215, 0x10000, RZ, 0xfc, !PT ;  /* 0x00010000d7d70812 */ /* 0x000fe400078efcff */
[----:B------:R-:W-:Y:S02]  /*123d0*/  ISETP.GT.AND P0, PT, R2, RZ, !P0 ;  /* 0x000000ff0200720c */ /* 0x000fe40004704270 */
        /* <DEDUP_REMOVED lines=9> */
[----:B------:R-:W-:Y:S02]  /*12470*/  ISETP.GT.AND P0, PT, R2, 0x8, !P1 ;  /* 0x000000080200780c */ /* 0x000fe40004f04270 */
[C---:B------:R-:W-:Y:S02]  /*12480*/  ISETP.GE.AND P2, PT, R0.reuse, 0x52, PT ;  /* 0x000000520000780c */ /* 0x040fe40003f46270 */
        /* <DEDUP_REMOVED lines=91> */
[C---:B------:R-:W-:Y:S02]  /*12a40*/  ISETP.GT.AND P0, PT, R2.reuse, 0x48, !P5 ;  /* 0x000000480200780c */ /* 0x040fe40006f04270 */
[----:B------:R-:W-:Y:S02]  /*12a50*/  LOP3.LUT R215, R215, 0xfffdffff, RZ, 0xc0, !PT ;  /* 0xfffdffffd7d77812 */ /* 0x000fe400078ec0ff */
[----:B------:R-:W-:Y:S04]  /*12a60*/  ISETP.LT.OR P0, PT, R3, 0x49, P0 ;  /* 0x000000490300780c */ /* 0x000fe80000701670 */
[----:B------:R-:W-:Y:S02]  /*12a70*/  FSEL R162, R23, -INF , !P0 ;  /* 0xff80000017a27808 */ /* 0x000fe40004000000 */
[----:B------:R-:W-:Y:S04]  /*12a80*/  ISETP.GT.AND P0, PT, R2, 0x49, !P4 ;  /* 0x000000490200780c */ /* 0x000fe80006704270 */
[C---:B------:R-:W-:Y:S04]  /*12a90*/  ISETP.LT.OR P0, PT, R3.reuse, 0x4a, P0 ;  /* 0x0000004a0300780c */ /* 0x040fe80000701670 */
[----:B------:R-:W-:Y:S02]  /*12aa0*/  FSEL R163, R22, -INF , !P0 ;  /* 0xff80000016a37808 */ /* 0x000fe40004000000 */
[----:B------:R-:W-:Y:S04]  /*12ab0*/  ISETP.GT.AND P0, PT, R2, 0x50, !P3 ;  /* 0x000000500200780c */ /* 0x000fe80005f04270 */
[C---:B------:R-:W-:Y:S04]  /*12ac0*/  ISETP.LT.OR P0, PT, R3.reuse, 0x51, P0 ;  /* 0x000000510300780c */ /* 0x040fe80000701670 */
[----:B------:R-:W-:Y:S02]  /*12ad0*/  FSEL R166, R20, -INF , !P0 ;  /* 0xff80000014a67808 */ /* 0x000fe40004000000 */
[C---:B------:R-:W-:Y:S04]  /*12ae0*/  ISETP.GT.AND P0, PT, R2.reuse, 0x51, !P2 ;  /* 0x000000510200780c */ /* 0x040fe80005704270 */
[----:B------:R-:W-:Y:S04]  /*12af0*/  ISETP.LT.OR P0, PT, R3, 0x52, P0 ;  /* 0x000000520300780c */ /* 0x000fe80000701670 */
[----:B------:R-:W-:Y:S02]  /*12b00*/  FSEL R168, R19, -INF , !P0 ;  /* 0xff80000013a87808 */ /* 0x000fe40004000000 */
[----:B------:R-:W-:Y:S04]  /*12b10*/  ISETP.GT.AND P0, PT, R2, 0x58, !P1 ;  /* 0x000000580200780c */ /* 0x000fe80004f04270 */
[----:B------:R-:W-:Y:S04]  /*12b20*/  ISETP.LT.OR P0, PT, R3, 0x59, P0 ;  /* 0x000000590300780c */ /* 0x000fe80000701670 */
[----:B------:R-:W-:Y:S02]  /*12b30*/  FSEL R170, R18, -INF , !P0 ;  /* 0xff80000012aa7808 */ /* 0x000fe40004000000 */
[----:B------:R-:W-:Y:S11]  /*12b40*/  ISETP.GE.AND P0, PT, R0, 0x5a, PT ;  /* 0x0000005a0000780c */ /* 0x000ff60003f06270 */
[----:B------:R-:W-:Y:S02]  /*12b50*/  @!UPT UIADD3 URZ, URZ, URZ, URZ ;  /* 0x0000003f3f3ff290 */ /* 0x000fe4000fffe03f */
[----:B------:R-:W-:Y:S02]  /*12b60*/  @P0 LOP3.LUT R215, R215, 0x20000, RZ, 0xfc, !PT ;  /* 0x00020000d7d70812 */ /* 0x000fe400078efcff */
[----:B------:R-:W-:Y:S01]  /*12b70*/  ISETP.GT.AND P0, PT, R2, 0x59, !P0 ;  /* 0x000000590200780c */ /* 0x000fe20004704270 */
[--C-:B-1----:R-:W-:Y:S03]  /*12b80*/  IMAD.IADD R2, R6, 0x1, R4.reuse ;  /* 0x0000000106027824 */ /* 0x102fe600078e0204 */
[----:B------:R-:W-:Y:S01]  /*12b90*/  ISETP.LT.OR P0, PT, R3, 0x5a, P0 ;  /* 0x0000005a0300780c */ /* 0x000fe20000701670 */
[----:B------:R-:W-:Y:S03]  /*12ba0*/  IMAD.IADD R3, R7, 0x1, R4 ;  /* 0x0000000107037824 */ /* 0x000fe600078e0204 */
[----:B------:R-:W-:Y:S02]  /*12bb0*/  FSEL R171, R17, -INF , !P0 ;  /* 0xff80000011ab7808 */ /* 0x000fe40004000000 */
[----:B------:R-:W-:Y:S11]  /*12bc0*/  ISETP.GE.AND P0, PT, R14, 0x1, PT ;  /* 0x000000010e00780c */ /* 0x000ff60003f06270 */
[----:B------:R-:W-:Y:S02]  /*12bd0*/  @!UPT UIADD3 URZ, URZ, URZ, URZ ;  /* 0x0000003f3f3ff290 */ /* 0x000fe4000fffe03f */
        /* <DEDUP_REMOVED lines=14> */
.L_x_419:
[----:B------:R-:W-:Y:S04]  /*12cc0*/  MOV R5, c[0x0][0x32c] ;  /* 0x0000cb0000057a02 */ /* 0x000fe80000000f00 */
[----:B------:R-:W-:Y:S11]  /*12cd0*/  ISETP.NE.AND P0, PT, R5, 0x1, PT ;  /* 0x000000010500780c */ /* 0x000ff60003f05270 */
[----:B------:R-:W-:Y:S02]  /*12ce0*/  @!UPT UIADD3 URZ, URZ, URZ, URZ ;  /* 0x0000003f3f3ff290 */ /* 0x000fe4000fffe03f */
[----:B------:R-:W-:Y:S05]  /*12cf0*/  @P0 IMAD.HI.U32 R5, R4, c[0x0][0x330], RZ ;  /* 0x0000cc0004050a27 */ /* 0x000fea00078e00ff */
[----:B------:R-:W-:Y:S02]  /*12d00*/  @P0 SHF.R.U32.HI R4, RZ, c[0x0][0x334], R5 ;  /* 0x0000cd00ff040a19 */ /* 0x000fe40000011605 */
.L_x_420:
[----:B------:R-:W-:Y:S05]  /*12d10*/  BSYNC B0 ;  /* 0x0000000000007941 */ /* 0x000fea0003800000 */
.L_x_418:
[----:B------:R-:W-:Y:S04]  /*12d20*/  IMAD.IADD R0, R0, 0x1, -R250 ;  /* 0x0000000100007824 */ /* 0x000fe800078e0afa */
[----:B------:R-:W-:Y:S05]  /*12d30*/  IMAD R4, R4, c[0x0][0x32c], R0 ;  /* 0x0000cb0004047a24 */ /* 0x000fea00078e0200 */
[----:B------:R-:W-:Y:S02]  /*12d40*/  IADD3 R0, R4, c[0x0][0x32c], RZ ;  /* 0x0000cb0004007a10 */ /* 0x000fe40007ffe0ff */
[----:B------:R-:W-:Y:S02]  /*12d50*/  IMNMX R2, R2, R4, !PT ;  /* 0x0000000402027217 */ /* 0x000fe40007800200 */
[----:B------:R-:W-:Y:S02]  /*12d60*/  IMNMX R3, R3, R0, PT ;  /* 0x0000000003037217 */ /* 0x000fe40003800200 */
.L_x_417:
[----:B------:R-:W-:Y:S01]  /*12d70*/  LOP3.LUT P0, RZ, R215, 0x10000, RZ, 0xc0, !PT ;  /* 0x00010000d7ff7812 */ /* 0x000fe2000780c0ff */
[----:B------:R-:W-:Y:S01]  /*12d80*/  LDSM.16.MT88.4 R44, [R197+0x3100] ;  /* 0x00310000c52c783b */ /* 0x000fe20000004200 */
[----:B------:R-:W-:Y:S02]  /*12d90*/  FMNMX.FTZ R0, R8, R69, !PT ;  /* 0x0000004508007209 */ /* 0x000fe40007810000 */
[----:B------:R-:W-:Y:S02]  /*12da0*/  ISETP.GT.AND P0, PT, R2, RZ, !P0 ;  /* 0x000000ff0200720c */ /* 0x000fe40004704270 */
        /* <DEDUP_REMOVED lines=34> */
[C---:B------:R-:W-:Y:S02]  /*12fd0*/  ISETP.GT.AND P0, PT, R2.reuse, 0x11, !P0 ;  /* 0x000000110200780c */ /* 0x040fe40004704270 */
        /* <DEDUP_REMOVED lines=43> */
[----:B------:R-:W-:Y:S03]  /*13290*/  ISETP.LT.OR P0, PT, R3, 0x2a, P0 ;  /* 0x0000002a0300780c */ /* 0x000fe60000701670 */
[----:B------:R-:W1:Y:S01]  /*132a0*/  SHFL.BFLY PT, R68, R0, 0x2, 0x1f ;  /* 0x0c401f0000447f89 */ /* 0x000e6200000e0000 */
        /* <DEDUP_REMOVED lines=10> */
[----:B------:R-:W-:Y:S04]  /*13350*/  ISETP.LT.OR P0, PT, R3, 0x32, P0 ;  /* 0x000000320300780c */ /* 0x000fe80000701670 */
[----:B------:R-:W-:Y:S02]  /*13360*/  FSEL R148, R31, -INF , !P0 ;  /* 0xff8000001f947808 */ /* 0x000fe40004000000 */
[----:B------:R-:W-:Y:S01]  /*13370*/  LOP3.LUT P0, RZ, R215, 0x4, RZ, 0xc0, !PT ;  /* 0x00000004d7ff7812 */ /* 0x000fe2000780c0ff */
[----:B------:R-:W-:Y:S01]  /*13380*/  LDSM.16.MT88.4 R28, [R201+0x100] ;  /* 0x00010000c91c783b */ /* 0x000fe20000004200 */
        /* <DEDUP_REMOVED lines=14> */
[C---:B------:R-:W-:Y:S02]  /*13470*/  ISETP.GT.AND P0, PT, R2.reuse, 0x41, !P6 ;  /* 0x000000410200780c */ /* 0x040fe40007704270 */
[----:B------:R-:W-:Y:S02]  /*13480*/  FMNMX.FTZ R11, R157, R11, !PT ;  /* 0x0000000b9d0b7209 */ /* 0x000fe40007810000 */
[----:B------:R-:W-:Y:S02]  /*13490*/  ISETP.LT.OR P0, PT, R3, 0x42, P0 ;  /* 0x000000420300780c */ /* 0x000fe40000701670 */
[----:B------:R-:W-:Y:S02]  /*134a0*/  LOP3.LUT P6, RZ, R215, 0x20000, RZ, 0xc0, !PT ;  /* 0x00020000d7ff7812 */ /* 0x000fe400078cc0ff */
[----:B------:R-:W-:Y:S02]  /*134b0*/  FSEL R159, R39, -INF , !P0 ;  /* 0xff800000279f7808 */ /* 0x000fe40004000000 */
[----:B------:R-:W-:Y:S01]  /*134c0*/  ISETP.GT.AND P0, PT, R2, 0x48, !P5 ;  /* 0x000000480200780c */ /* 0x000fe20006f04270 */
[----:B------:R-:W-:Y:S01]  /*134d0*/  LDSM.16.MT88.4 R36, [R200+0x100] ;  /* 0x00010000c824783b */ /* 0x000fe20000004200 */
[----:B------:R-:W-:Y:S02]  /*134e0*/  FMNMX.FTZ R11, R159, R11, !PT ;  /* 0x0000000b9f0b7209 */ /* 0x000fe40007810000 */
[----:B------:R-:W-:Y:S04]  /*134f0*/  ISETP.LT.OR P0, PT, R3, 0x49, P0 ;  /* 0x000000490300780c */ /* 0x000fe80000701670 */
[----:B------:R-:W-:Y:S02]  /*13500*/  FSEL R161, R42, -INF , !P0 ;  /* 0xff8000002aa17808 */ /* 0x000fe40004000000 */
[C---:B------:R-:W-:Y:S02]  /*13510*/  ISETP.GT.AND P0, PT, R2.reuse, 0x49, !P4 ;  /* 0x000000490200780c */ /* 0x040fe40006704270 */
[----:B------:R-:W-:Y:S02]  /*13520*/  FMNMX.FTZ R11, R161, R11, !PT ;  /* 0x0000000ba10b7209 */ /* 0x000fe40007810000 */
[----:B------:R-:W-:Y:S04]  /*13530*/  ISETP.LT.OR P0, PT, R3, 0x4a, P0 ;  /* 0x0000004a0300780c */ /* 0x000fe80000701670 */
[----:B------:R-:W-:Y:S02]  /*13540*/  FSEL R164, R43, -INF , !P0 ;  /* 0xff8000002ba47808 */ /* 0x000fe40004000000 */
[----:B------:R-:W-:Y:S02]  /*13550*/  ISETP.GT.AND P0, PT, R2, 0x50, !P3 ;  /* 0x000000500200780c */ /* 0x000fe40005f04270 */
[----:B------:R-:W-:Y:S02]  /*13560*/  FMNMX.FTZ R11, R164, R11, !PT ;  /* 0x0000000ba40b7209 */ /* 0x000fe40007810000 */
[----:B------:R-:W-:Y:S04]  /*13570*/  ISETP.LT.OR P0, PT, R3, 0x51, P0 ;  /* 0x000000510300780c */ /* 0x000fe80000701670 */
[----:B------:R-:W-:Y:S02]  /*13580*/  FSEL R165, R25, -INF , !P0 ;  /* 0xff80000019a57808 */ /* 0x000fe40004000000 */
[----:B------:R-:W-:Y:S04]  /*13590*/  ISETP.GT.AND P0, PT, R2, 0x51, !P2 ;  /* 0x000000510200780c */ /* 0x000fe80005704270 */
[C---:B------:R-:W-:Y:S04]  /*135a0*/  ISETP.LT.OR P0, PT, R3.reuse, 0x52, P0 ;  /* 0x000000520300780c */ /* 0x040fe80000701670 */
[----:B------:R-:W-:Y:S02]  /*135b0*/  FSEL R167, R24, -INF , !P0 ;  /* 0xff80000018a77808 */ /* 0x000fe40004000000 */
[C---:B------:R-:W-:Y:S04]  /*135c0*/  ISETP.GT.AND P0, PT, R2.reuse, 0x58, !P1 ;  /* 0x000000580200780c */ /* 0x040fe80004f04270 */
[----:B------:R-:W-:Y:S04]  /*135d0*/  ISETP.LT.OR P0, PT, R3, 0x59, P0 ;  /* 0x000000590300780c */ /* 0x000fe80000701670 */
[----:B------:R-:W-:Y:S02]  /*135e0*/  FSEL R169, R21, -INF , !P0 ;  /* 0xff80000015a97808 */ /* 0x000fe40004000000 */
[----:B------:R-:W-:Y:S01]  /*135f0*/  ISETP.GT.AND P0, PT, R2, 0x59, !P6 ;  /* 0x000000590200780c */ /* 0x000fe20007704270 */
[----:B------:R-:W-:Y:S01]  /*13600*/  LDSM.16.MT88.4 R20, [R198+0x100] ;  /* 0x00010000c614783b */ /* 0x000fe20000004200 */
[----:B------:R-:W-:Y:S02]  /*13610*/  FMNMX.FTZ R2, R165, R11, !PT ;  /* 0x0000000ba5027209 */ /* 0x000fe40007810000 */
[----:B------:R-:W-:Y:S02]  /*13620*/  ISETP.LT.OR P0, PT, R3, 0x5a, P0 ;  /* 0x0000005a0300780c */ /* 0x000fe40000701670 */
[----:B------:R-:W-:Y:S02]  /*13630*/  FMNMX.FTZ R0, R167, R2, !PT ;  /* 0x00000002a7007209 */ /* 0x000fe40007810000 */
[----:B------:R-:W-:Y:S01]  /*13640*/  FSEL R71, R51, -INF , !P0 ;  /* 0xff80000033477808 */ /* 0x000fe20004000000 */
[----:B------:R-:W1:Y:S01]  /*13650*/  SHFL.BFLY PT, R3, R68, 0x1, 0x1f ;  /* 0x0c201f0044037f89 */ /* 0x000e6200000e0000 */
[----:B------:R-:W-:Y:S04]  /*13660*/  FMNMX.FTZ R0, R169, R0, !PT ;  /* 0x00000000a9007209 */ /* 0x000fe80007810000 */
[----:B------:R-:W-:Y:S05]  /*13670*/  FMNMX.FTZ R0, R71, R0, !PT ;  /* 0x0000000047007209 */ /* 0x000fea0007810000 */
[----:B------:R-:W2:Y:S01]  /*13680*/  SHFL.BFLY PT, R2, R0, 0x2, 0x1f ;  /* 0x0c401f0000027f89 */ /* 0x000ea200000e0000 */
[----:B-1----:R-:W-:Y:S04]  /*13690*/  FMNMX.FTZ R68, R68, R3, !PT ;  /* 0x0000000344447209 */ /* 0x002fe80007810000 */
[C---:B------:R-:W-:Y:S01]  /*136a0*/  FSETP.NEU.FTZ.AND P0, PT, R68.reuse, -INF , PT ;  /* 0xff8000004400780b */ /* 0x040fe20003f1d000 */
[----:B------:R-:W-:Y:S01]  /*136b0*/  FMUL.FTZ R132, R68, c[0x0][0x2d0] ;  /* 0x0000b40044847a20 */ /* 0x000fe20000410000 */
[----:B--2---:R-:W-:Y:S02]  /*136c0*/  FMNMX.FTZ R2, R0, R2, !PT ;  /* 0x0000000200027209 */ /* 0x004fe40007810000 */
[----:B------:R-:W-:Y:S02]  /*136d0*/  FSEL R0, R68, RZ, P0 ;  /* 0x000000ff44007208 */ /* 0x000fe40000000000 */
[----:B------:R-:W-:Y:S01]  /*136e0*/  FSEL R132, R132, RZ, P0 ;  /* 0x000000ff84847208 */ /* 0x000fe20000000000 */
[----:B------:R-:W1:Y:S02]  /*136f0*/  SHFL.BFLY PT, R3, R2, 0x1, 0x1f ;  /* 0x0c201f0002037f89 */ /* 0x000e6400000e0000 */
[----:B------:R-:W-:Y:S02]  /*13700*/  FADD.FTZ R0, -R0, R69 ;  /* 0x0000004500007221 */ /* 0x000fe40000010100 */
[--C-:B------:R-:W-:Y:S02]  /*13710*/  FFMA.FTZ R8, R8, c[0x0][0x2d0], -R132.reuse ;  /* 0x0000b40008087a23 */ /* 0x100fe40000010884 */
[----:B------:R-:W-:Y:S02]  /*13720*/  FMUL.FTZ R0, R0, c[0x0][0x2d0] ;  /* 0x0000b40000007a20 */ /* 0x000fe40000410000 */
[----:B------:R2:W-:Y:S01]  /*13730*/  MUFU.EX2 R235, R8 ;  /* 0x0000000800eb7308 */ /* 0x0005e20000000800 */
[--C-:B------:R-:W-:Y:S02]  /*13740*/  FFMA.FTZ R10, R10, c[0x0][0x2d0], -R132.reuse ;  /* 0x0000b4000a0a7a23 */ /* 0x100fe40000010884 */
[--C-:B------:R-:W-:Y:S07]  /*13750*/  FFMA.FTZ R9, R9, c[0x0][0x2d0], -R132.reuse ;  /* 0x0000b40009097a23 */ /* 0x100fee0000010884 */
[----:B------:R-:W3:Y:S01]  /*13760*/  MUFU.EX2 R238, R10 ;  /* 0x0000000a00ee7308 */ /* 0x000ee20000000800 */
[----:B-1----:R-:W-:Y:S09]  /*13770*/  FMNMX.FTZ R3, R3, R2, !PT ;  /* 0x0000000203037209 */ /* 0x002ff20007810000 */
[----:B------:R1:W4:Y:S01]  /*13780*/  MUFU.EX2 R2, R0 ;  /* 0x0000000000027308 */ /* 0x0003220000000800 */
[C---:B------:R-:W-:Y:S01]  /*13790*/  FSETP.NEU.FTZ.AND P0, PT, R3.reuse, -INF , PT ;  /* 0xff8000000300780b */ /* 0x040fe20003f1d000 */
[----:B------:R-:W-:Y:S02]  /*137a0*/  FMUL.FTZ R69, R3, c[0x0][0x2d0] ;  /* 0x0000b40003457a20 */ /* 0x000fe40000410000 */
[----:B--2---:R-:W-:Y:S02]  /*137b0*/  FFMA.FTZ R8, R12, c[0x0][0x2d0], -R132 ;  /* 0x0000b4000c087a23 */ /* 0x004fe40000010884 */
[----:B------:R-:W2:Y:S01]  /*137c0*/  LDSM.16.MT88.4 R12, [R197+0x100] ;  /* 0x00010000c50c783b */ /* 0x000ea20000004200 */
[----:B------:R-:W-:Y:S03]  /*137d0*/  FSEL R69, R69, RZ, P0 ;  /* 0x000000ff45457208 */ /* 0x000fe60000000000 */
[----:B------:R5:W-:Y:S02]  /*137e0*/  MUFU.EX2 R237, R9 ;  /* 0x0000000900ed7308 */ /* 0x000be40000000800 */
[--C-:B------:R-:W-:Y:S02]  /*137f0*/  FFMA.FTZ R4, R4, c[0x0][0x2d0], -R69.reuse ;  /* 0x0000b40004047a23 */ /* 0x100fe40000010845 */
[--C-:B------:R-:W-:Y:S01]  /*13800*/  FFMA.FTZ R6, R6, c[0x0][0x2d0], -R69.reuse ;  /* 0x0000b40006067a23 */ /* 0x100fe20000010845 */
[----:B---3--:R-:W-:Y:S01]  /*13810*/  F2FP.PACK_AB R72, R238, R235 ;  /* 0x000000ebee48723e */ /* 0x008fe200000000ff */
[--C-:B------:R-:W-:Y:S02]  /*13820*/  FFMA.FTZ R5, R5, c[0x0][0x2d0], -R69.reuse ;  /* 0x0000b40005057a23 */ /* 0x100fe40000010845 */
[--C-:B------:R-:W-:Y:S02]  /*13830*/  FFMA.FTZ R7, R7, c[0x0][0x2d0], -R69.reuse ;  /* 0x0000b40007077a23 */ /* 0x100fe40000010845 */
[----:B------:R-:W3:Y:S01]  /*13840*/  MUFU.EX2 R236, R8 ;  /* 0x0000000800ec7308 */ /* 0x000ee20000000800 */
[----:B-1----:R-:W-:Y:S01]  /*13850*/  FSEL R0, R3, RZ, P0 ;  /* 0x000000ff03007208 */ /* 0x002fe20000000000 */
[----:B----4-:R-:W-:Y:S01]  /*13860*/  FMUL.FTZ R16, R2, R88 ;  /* 0x0000005802107220 */ /* 0x010fe20000410000 */
[----:B------:R-:W-:Y:S01]  /*13870*/  ISETP.GT.AND P0, PT, R218, R239, PT ;  /* 0x000000efda00720c */ /* 0x000fe20003f04270 */
[----:B------:R-:W-:Y:S02]  /*13880*/  FMUL.FTZ R17, R2, R89 ;  /* 0x0000005902117220 */ /* 0x000fe40000410000 */
[----:B------:R-:W-:Y:S04]  /*13890*/  FADD.FTZ R0, -R0, R70 ;  /* 0x0000004600007221 */ /* 0x000fe80000010100 */
[----:B------:R1:W-:Y:S01]  /*138a0*/  MUFU.EX2 R234, R4 ;  /* 0x0000000400ea7308 */ /* 0x0003e20000000800 */
[----:B------:R-:W-:Y:S02]  /*138b0*/  FMUL.FTZ R24, R2, R96 ;  /* 0x0000006002187220 */ /* 0x000fe40000410000 */
[----:B------:R-:W-:Y:S02]  /*138c0*/  FMUL.FTZ R0, R0, c[0x0][0x2d0] ;  /* 0x0000b40000007a20 */ /* 0x000fe40000410000 */
[C---:B-----5:R-:W-:Y:S02]  /*138d0*/  FMUL.FTZ R9, R2.reuse, R81 ;  /* 0x0000005102097220 */ /* 0x060fe40000410000 */
[C---:B------:R-:W-:Y:S02]  /*138e0*/  FMUL.FTZ R25, R2.reuse, R97 ;  /* 0x0000006102197220 */ /* 0x040fe40000410000 */
[--C-:B------:R-:W-:Y:S01]  /*138f0*/  FFMA.FTZ R70, R133, c[0x0][0x2d0], -R69.reuse ;  /* 0x0000b40085467a23 */ /* 0x100fe20000010845 */
[----:B------:R-:W4:Y:S01]  /*13900*/  MUFU.EX2 R233, R6 ;  /* 0x0000000600e97308 */ /* 0x000f220000000800 */
[C---:B------:R-:W-:Y:S02]  /*13910*/  FMUL.FTZ R32, R2.reuse, R104 ;  /* 0x0000006802207220 */ /* 0x040fe40000410000 */
[----:B------:R-:W-:Y:S01]  /*13920*/  FMUL.FTZ R33, R2, R105 ;  /* 0x0000006902217220 */ /* 0x000fe20000410000 */
[----:B---3--:R-:W-:Y:S01]  /*13930*/  F2FP.PACK_AB R74, R236, R237 ;  /* 0x000000edec4a723e */ /* 0x008fe200000000ff */
[C---:B------:R-:W-:Y:S02]  /*13940*/  FMUL.FTZ R8, R2.reuse, R80 ;  /* 0x0000005002087220 */ /* 0x040fe40000410000 */
[C---:B------:R-:W-:Y:S02]  /*13950*/  FMUL.FTZ R52, R2.reuse, R52 ;  /* 0x0000003402347220 */ /* 0x040fe40000410000 */
[C---:B------:R-:W-:Y:S01]  /*13960*/  FMUL.FTZ R53, R2.reuse, R53 ;  /* 0x0000003502357220 */ /* 0x040fe20000410000 */
[----:B------:R3:W-:Y:S01]  /*13970*/  MUFU.EX2 R232, R5 ;  /* 0x0000000500e87308 */ /* 0x0007e20000000800 */
[C---:B------:R-:W-:Y:S02]  /*13980*/  FMUL.FTZ R56, R2.reuse, R56 ;  /* 0x0000003802387220 */ /* 0x040fe40000410000 */
[C---:B------:R-:W-:Y:S02]  /*13990*/  FMUL.FTZ R57, R2.reuse, R57 ;  /* 0x0000003902397220 */ /* 0x040fe40000410000 */
[C---:B-1----:R-:W-:Y:S02]  /*139a0*/  FMUL.FTZ R4, R2.reuse, R76 ;  /* 0x0000004c02047220 */ /* 0x042fe40000410000 */
[C---:B------:R-:W-:Y:S02]  /*139b0*/  FMUL.FTZ R60, R2.reuse, R60 ;  /* 0x0000003c023c7220 */ /* 0x040fe40000410000 */
[C---:B------:R-:W-:Y:S01]  /*139c0*/  FMUL.FTZ R61, R2.reuse, R61 ;  /* 0x0000003d023d7220 */ /* 0x040fe20000410000 */
[----:B------:R-:W1:Y:S01]  /*139d0*/  MUFU.EX2 R228, R7 ;  /* 0x0000000700e47308 */ /* 0x000e620000000800 */
[C---:B------:R-:W-:Y:S02]  /*139e0*/  FMUL.FTZ R64, R2.reuse, R64 ;  /* 0x0000004002407220 */ /* 0x040fe40000410000 */
[C---:B------:R-:W-:Y:S01]  /*139f0*/  FMUL.FTZ R65, R2.reuse, R65 ;  /* 0x0000004102417220 */ /* 0x040fe20000410000 */
[----:B----4-:R-:W-:Y:S06]  /*13a00*/  F2FP.PACK_AB R73, R233, R234 ;  /* 0x000000eae949723e */ /* 0x010fec00000000ff */
[----:B------:R-:W4:Y:S01]  /*13a10*/  MUFU.EX2 R0, R0 ;  /* 0x0000000000007308 */ /* 0x000f220000000800 */
[----:B---3--:R-:W-:Y:S01]  /*13a20*/  FMUL.FTZ R5, R2, R77 ;  /* 0x0000004d02057220 */ /* 0x008fe20000410000 */
[----:B-1----:R-:W-:Y:S01]  /*13a30*/  F2FP.PACK_AB R75, R228, R232 ;  /* 0x000000e8e44b723e */ /* 0x002fe200000000ff */
[C---:B----4-:R-:W-:Y:S02]  /*13a40*/  FMUL.FTZ R6, R0.reuse, R78 ;  /* 0x0000004e00067220 */ /* 0x050fe40000410000 */
[C---:B------:R-:W-:Y:S02]  /*13a50*/  FMUL.FTZ R7, R0.reuse, R79 ;  /* 0x0000004f00077220 */ /* 0x040fe40000410000 */
[----:B------:R-:W1:Y:S01]  /*13a60*/  LDSM.16.MT88.4 R76, [R198+0x3100] ;  /* 0x00310000c64c783b */ /* 0x000e620000004200 */
[C---:B------:R-:W-:Y:S02]  /*13a70*/  FMUL.FTZ R10, R0.reuse, R82 ;  /* 0x00000052000a7220 */ /* 0x040fe40000410000 */
[C---:B------:R-:W-:Y:S02]  /*13a80*/  FMUL.FTZ R11, R0.reuse, R83 ;  /* 0x00000053000b7220 */ /* 0x040fe40000410000 */
[C---:B--2---:R-:W-:Y:S03]  /*13a90*/  HMMA.16816.F32 R4, R72.reuse, R12, R4 ;  /* 0x0000000c4804723c */ /* 0x044fe60000001804 */
        /* <DEDUP_REMOVED lines=331> */
.L_x_410:
[----:B------:R-:W2:Y:S04]  /*14f50*/  LDL R4, [R1+0xc] ;  /* 0x00000c0001047983 */ /* 0x000ea80000100800 */
[----:B------:R-:W3:Y:S01]  /*14f60*/  LDL R2, [R1+0x8] ;  /* 0x0000080001027983 */ /* 0x000ee20000100800 */
[----:B------:R-:W-:-:S02]  /*14f70*/  IMAD.MOV.U32 R0, RZ, RZ, c[0x0][0x2c4] ;  /* 0x0000b100ff007624 */ /* 0x000fc400078e00ff */
[----:B------:R-:W-:-:S03]  /*14f80*/  IMAD.MOV.U32 R5, RZ, RZ, c[0x0][0x32c] ;  /* 0x0000cb00ff057624 */ /* 0x000fc600078e00ff */
[----:B------:R-:W-:Y:S02]  /*14f90*/  ISETP.NE.AND P1, PT, R0, 0x1, PT ;  /* 0x000000010000780c */ /* 0x000fe40003f25270 */
[----:B------:R-:W1:Y:S01]  /*14fa0*/  S2R R0, SR_CTAID.X ;  /* 0x0000000000007919 */ /* 0x000e620000002500 */
[----:B------:R-:W-:Y:S02]  /*14fb0*/  ISETP.GE.AND P0, PT, R5, 0x1, PT ;  /* 0x000000010500780c */ /* 0x000fe40003f06270 */
[----:B-1----:R-:W-:Y:S01]  /*14fc0*/  LEA R0, R0, 0x7f, 0x7 ;  /* 0x0000007f00007811 */ /* 0x002fe200078e38ff */
[----:B--2---:R-:W-:-:S07]  /*14fd0*/  IMAD.MOV.U32 R6, RZ, RZ, R4 ;  /* 0x000000ffff067224 */ /* 0x004fce00078e0004 */
[----:B------:R-:W-:Y:S01]  /*14fe0*/  @P1 IMAD.HI.U32 R4, R0, c[0x0][0x2c8], RZ ;  /* 0x0000b20000041a27 */ /* 0x000fe200078e00ff */
[----:B---3--:R-:W-:-:S04]  /*14ff0*/  IADD3 R2, R2, 0x1, -R6 ;  /* 0x0000000102027810 */ /* 0x008fc80007ffe806 */
[----:B------:R-:W-:-:S05]  /*15000*/  @P1 SHF.R.U32.HI R0, RZ, c[0x0][0x2cc], R4 ;  /* 0x0000b300ff001a19 */ /* 0x000fca0000011604 */
        /* <DEDUP_REMOVED lines=12> */
.L_x_423:
[----:B------:R-:W-:-:S04]  /*150d0*/  MOV R4, 0x1 ;  /* 0x0000000100047802 */ /* 0x000fc80000000f00 */
[----:B------:R-:W-:-:S13]  /*150e0*/  ISETP.NE.AND P0, PT, R4, c[0x0][0x32c], PT ;  /* 0x0000cb0004007a0c */ /* 0x000fda0003f05270 */
[----:B------:R-:W-:-:S05]  /*150f0*/  @P0 IMAD.HI.U32 R4, R0, c[0x0][0x330], RZ ;  /* 0x0000cc0000040a27 */ /* 0x000fca00078e00ff */
[----:B------:R-:W-:-:S05]  /*15100*/  @P0 SHF.R.U32.HI R0, RZ, c[0x0][0x334], R4 ;  /* 0x0000cd00ff000a19 */ /* 0x000fca0000011604 */
.L_x_424:
[----:B------:R-:W-:-:S05]  /*15110*/  IMAD R0, R0, c[0x0][0x32c], RZ ;  /* 0x0000cb0000007a24 */ /* 0x000fca00078e02ff */
[----:B------:R-:W-:-:S04]  /*15120*/  IMNMX R2, R2, R0, !PT ;  /* 0x0000000002027217 */ /* 0x000fc80007800200 */
.L_x_422:
        /* <DEDUP_REMOVED lines=8> */
[----:B------:R-:W-:Y:S02]  /*151b0*/  MOV R70, R3 ;  /* 0x0000000300467202 */ /* 0x000fe40000000f00 */
[----:B------:R-:W-:Y:S02]  /*151c0*/  MOV R69, R68 ;  /* 0x0000004400457202 */ /* 0x000fe40000000f00 */
[----:B------:R-:W-:Y:S02]  /*151d0*/  MOV R218, R216 ;  /* 0x000000d800da7202 */ /* 0x000fe40000000f00 */
.L_x_428:
[----:B------:R-:W-:Y:S04]  /*151e0*/  DEPBAR.LE SB0, 0x0 ;  /* 0x000080000000791a */ /* 0x000fe80000000000 */
[----:B------:R-:W-:Y:S01]  /*151f0*/  BAR.SYNC.DEFER_BLOCKING 0x0 ;  /* 0x0000000000007b1d */ /* 0x000fe20000010000 */
[----:B------:R-:W-:Y:S02]  /*15200*/  ISETP.GT.AND P0, PT, R252, R218, PT ;  /* 0x000000dafc00720c */ /* 0x000fe40003f04270 */
[C---:B------:R-:W-:Y:S02]  /*15210*/  IADD3 R0, R224.reuse, 0x40, RZ ;  /* 0x00000040e0007810 */ /* 0x040fe40007ffe0ff */
[----:B------:R-:W-:Y:S02]  /*15220*/  ISETP.GE.AND P2, PT, R224, c[0x0][0x1d4], PT ;  /* 0x00007500e0007a0c */ /* 0x000fe40003f46270 */
[----:B------:R-:W-:Y:S02]  /*15230*/  ISETP.GE.AND P3, PT, R0, c[0x0][0x1d4], PT ;  /* 0x0000750000007a0c */ /* 0x000fe40003f66270 */
[----:B------:R-:W-:Y:S01]  /*15240*/  SHF.R.S32.HI R68, RZ, 0x1f, R224 ;  /* 0x0000001fff447819 */ /* 0x000fe200000114e0 */
[----:B------:R2:W3:Y:S04]  /*15250*/  LDSM.16.M88.4 R8, [R196+0x8100] ;  /* 0x00810000c408783b */ /* 0x0004e80000000200 */
[----:B------:R2:W4:Y:S04]  /*15260*/  LDSM.16.M88.4 R16, [R196+0x8900] ;  /* 0x00890000c410783b */ /* 0x0005280000000200 */
[----:B------:R2:W1:Y:S04]  /*15270*/  LDSM.16.M88.4 R24, [R196+0x9100] ;  /* 0x00910000c418783b */ /* 0x0004680000000200 */
        /* <DEDUP_REMOVED lines=10> */
[----:B---34-:R-:W3:Y:S01]  /*15320*/  S2R R12, SR_CTAID.Y ;  /* 0x00000000000c7919 */ /* 0x018ee20000002600 */
[----:B------:R-:W-:Y:S01]  /*15330*/  SHF.R.S32.HI R0, RZ, 0x1f, R220 ;  /* 0x0000001fff007819 */ /* 0x000fe200000114dc */
[----:B------:R-:W-:Y:S01]  /*15340*/  IMAD.WIDE.U32 R2, R220, c[0x0][0x208], RZ ;  /* 0x00008200dc027a25 */ /* 0x000fe200078e00ff */
[----:B-1----:R-:W-:Y:S02]  /*15350*/  SHF.R.S32.HI R4, RZ, 0x1f, R217 ;  /* 0x0000001fff047819 */ /* 0x002fe400000114d9 */
        /* <DEDUP_REMOVED lines=10> */
[----:B---3--:R-:W-:Y:S03]  /*15400*/  SHF.R.S32.HI R5, RZ, 0x1f, R12 ;  /* 0x0000001fff057819 */ /* 0x008fe6000001140c */
[----:B------:R-:W-:Y:S04]  /*15410*/  IMAD.WIDE.U32 R6, R12, c[0x0][0x210], RZ ;  /* 0x000084000c067a25 */ /* 0x000fe800078e00ff */
[----:B------:R-:W-:Y:S01]  /*15420*/  IMAD R5, R5, c[0x0][0x210], RZ ;  /* 0x0000840005057a24 */ /* 0x000fe200078e02ff */
[----:B------:R-:W-:Y:S03]  /*15430*/  IADD3 R0, P0, R6, R2, RZ ;  /* 0x0000000206007210 */ /* 0x000fe60007f1e0ff */
[----:B------:R-:W-:Y:S04]  /*15440*/  IMAD R5, R12, c[0x0][0x214], R5 ;  /* 0x000085000c057a24 */ /* 0x000fe800078e0205 */
[----:B------:R-:W-:Y:S05]  /*15450*/  IMAD.IADD R5, R7, 0x1, R5 ;  /* 0x0000000107057824 */ /* 0x000fea00078e0205 */
[----:B------:R-:W-:Y:S02]  /*15460*/  IADD3.X R3, R5, R3, R4, P0, !PT ;  /* 0x0000000305037210 */ /* 0x000fe400007fe404 */
[C---:B------:R-:W-:Y:S02]  /*15470*/  LEA R2, P0, R0.reuse, c[0x0][0x1f8], 0x1 ;  /* 0x00007e0000027a11 */ /* 0x040fe400078008ff */
[----:B------:R-:W-:Y:S02]  /*15480*/  IADD3 R4, -R229, 0x10, RZ ;  /* 0x00000010e5047810 */ /* 0x000fe40007ffe1ff */
[----:B------:R-:W-:Y:S01]  /*15490*/  LEA.HI.X R0, R0, c[0x0][0x1fc], R3, 0x1, P0 ;  /* 0x00007f0000007a11 */ /* 0x000fe200000f0c03 */
[----:B------:R-:W1:Y:S01]  /*154a0*/  SHFL.IDX PT, R23, R2, 0x2, 0x181f ;  /* 0x00581f0002177f89 */ /* 0x000e6200000e0000 */
[----:B------:R-:W-:Y:S01]  /*154b0*/  IMAD.SHL.U32 R3, R230, 0x2, RZ ;  /* 0x00000002e6037824 */ /* 0x000fe200078e00ff */
[----:B------:R-:W-:Y:S02]  /*154c0*/  LOP3.LUT R20, R4, 0xf, RZ, 0xc0, !PT ;  /* 0x0000000f04147812 */ /* 0x000fe400078ec0ff */
[----:B------:R-:W3:Y:S01]  /*154d0*/  SHFL.IDX PT, R28, R0, 0x2, 0x181f ;  /* 0x00581f00001c7f89 */ /* 0x000ee200000e0000 */
[----:B------:R-:W-:Y:S03]  /*154e0*/  SHF.L.U64.HI R4, R230, 0x1, R251 ;  /* 0x00000001e6047819 */ /* 0x000fe600000102fb */
[----:B------:R-:W4:Y:S04]  /*154f0*/  SHFL.IDX PT, R5, R2, RZ, 0x181f ;  /* 0x00181fff02057589 */ /* 0x000f2800000e0000 */
[----:B------:R-:W5:Y:S04]  /*15500*/  SHFL.IDX PT, R6, R0, RZ, 0x181f ;  /* 0x00181fff00067589 */ /* 0x000f6800000e0000 */
[----:B------:R2:W-:Y:S04]  /*15510*/  SHFL.IDX PT, R22, R0, 0x1, 0x181f ;  /* 0x00381f0000167f89 */ /* 0x0005e800000e0000 */
[----:B------:R-:W5:Y:S01]  /*15520*/  SHFL.IDX PT, R2, R2, 0x1, 0x181f ;  /* 0x00381f0002027f89 */ /* 0x000f6200000e0000 */
[----:B-1----:R-:W-:Y:S04]  /*15530*/  IADD3 R20, P1, P0, R20, R23, R3 ;  /* 0x0000001714147210 */ /* 0x002fe8000783e003 */
[----:B---3--:R-:W-:Y:S02]  /*15540*/  IADD3.X R21, RZ, R28, R4, P1, P0 ;  /* 0x0000001cff157210 */ /* 0x008fe40000fe0404 */
[C---:B----4-:R-:W-:Y:S02]  /*15550*/  IADD3 R14, P0, R5.reuse, R29, RZ ;  /* 0x0000001d050e7210 */ /* 0x050fe40007f1e0ff */
[----:B--2---:R-:W-:Y:S05]  /*15560*/  SHF.L.U64.HI R0, R224, 0x1, R68 ;  /* 0x00000001e0007819 */ /* 0x004fea0000010244 */
[C---:B-----5:R-:W-:Y:S01]  /*15570*/  IMAD.X R15, R6.reuse, 0x1, R0, P0 ;  /* 0x00000001060f7824 */ /* 0x060fe200000e0600 */
        /* <DEDUP_REMOVED lines=15> */
.L_x_426:
[C---:B-1-34-:R-:W-:Y:S01]  /*15670*/  HMMA.16816.F32 R4, R124.reuse, R8, RZ ;  /* 0x000000087c04723c */ /* 0x05afe200000018ff */
[----:B------:R-:W1:Y:S02]  /*15680*/  LDSM.16.M88.4 R156, [R202+0x8100] ;  /* 0x00810000ca9c783b */ /* 0x000e640000000200 */
[----:B------:R-:W-:Y:S05]  /*15690*/  ISETP.GT.AND P0, PT, R218, R252, PT ;  /* 0x000000fcda00720c */ /* 0x000fea0003f04270 */
[C---:B------:R-:W-:Y:S01]  /*156a0*/  HMMA.16816.F32 R8, R124.reuse, R10, RZ ;  /* 0x0000000a7c08723c */ /* 0x040fe200000018ff */
[----:B------:R-:W0:Y:S07]  /*156b0*/  LDGDEPBAR ;  /* 0x00000000000079af */ /* 0x000e2e0000000000 */
[C---:B------:R-:W-:Y:S01]  /*156c0*/  HMMA.16816.F32 R12, R124.reuse, R16, RZ ;  /* 0x000000107c0c723c */ /* 0x040fe200000018ff */
[----:B------:R-:W3:Y:S07]  /*156d0*/  LDSM.16.M88.4 R160, [R202+0x8900] ;  /* 0x00890000caa0783b */ /* 0x000eee0000000200 */
[C---:B------:R-:W-:Y:S01]  /*156e0*/  HMMA.16816.F32 R16, R124.reuse, R18, RZ ;  /* 0x000000127c10723c */ /* 0x040fe200000018ff */
[----:B------:R-:W-:Y:S07]  /*156f0*/  LDSM.16.M88.4 R164, [R202+0xa100] ;  /* 0x00a10000caa4783b */ /* 0x000fee0000000200 */
[C---:B------:R-:W-:Y:S01]  /*15700*/  HMMA.16816.F32 R20, R124.reuse, R24, RZ ;  /* 0x000000187c14723c */ /* 0x040fe200000018ff */
        /* <DEDUP_REMOVED lines=11> */
[----:B------:R-:W4:Y:S07]  /*157c0*/  LDSM.16.M88.4 R72, [R202+0x9100] ;  /* 0x00910000ca48783b */ /* 0x000f2e0000000200 */
[C---:B------:R-:W-:Y:S08]  /*157d0*/  HMMA.16816.F32 R12, R128.reuse, R132, R12 ;  /* 0x00000084800c723c */ /* 0x040ff0000000180c */
[C---:B------:R-:W-:Y:S01]  /*157e0*/  HMMA.16816.F32 R16, R128.reuse, R134, R16 ;  /* 0x000000868010723c */ /* 0x040fe20000001810 */
[----:B------:R-:W5:Y:S07]  /*157f0*/  LDSM.16.M88.4 R132, [R202+0x9900] ;  /* 0x00990000ca84783b */ /* 0x000f6e0000000200 */
[C---:B------:R-:W-:Y:S08]  /*15800*/  HMMA.16816.F32 R20, R128.reuse, R136, R20 ;  /* 0x000000888014723c */ /* 0x040ff00000001814 */
[C---:B------:R-:W-:Y:S01]  /*15810*/  HMMA.16816.F32 R24, R128.reuse, R138, R24 ;  /* 0x0000008a8018723c */ /* 0x040fe20000001818 */
[----:B------:R-:W2:Y:S07]  /*15820*/  LDSM.16.M88.4 R136, [R199] ;  /* 0x00000000c788783b */ /* 0x000eae0000000200 */
[C---:B------:R-:W-:Y:S08]  /*15830*/  HMMA.16816.F32 R28, R128.reuse, R140, R28 ;  /* 0x0000008c801c723c */ /* 0x040ff0000000181c */
[C---:B------:R-:W-:Y:S01]  /*15840*/  HMMA.16816.F32 R32, R128.reuse, R142, R32 ;  /* 0x0000008e8020723c */ /* 0x040fe20000001820 */
[----:B------:R-:W2:Y:S07]  /*15850*/  LDSM.16.M88.4 R140, [R199+0x800] ;  /* 0x00080000c78c783b */ /* 0x000eae0000000200 */
[C---:B------:R-:W-:Y:S08]  /*15860*/  HMMA.16816.F32 R36, R128.reuse, R144, R36 ;  /* 0x000000908024723c */ /* 0x040ff00000001824 */
[C---:B------:R-:W-:Y:S01]  /*15870*/  HMMA.16816.F32 R40, R128.reuse, R146, R40 ;  /* 0x000000928028723c */ /* 0x040fe20000001828 */
[----:B------:R-:W2:Y:S07]  /*15880*/  LDSM.16.M88.4 R144, [R199+0x1000] ;  /* 0x00100000c790783b */ /* 0x000eae0000000200 */
[C---:B------:R-:W-:Y:S08]  /*15890*/  HMMA.16816.F32 R44, R128.reuse, R148, R44 ;  /* 0x00000094802c723c */ /* 0x040ff0000000182c */
[----:B------:R-:W-:Y:S01]  /*158a0*/  HMMA.16816.F32 R48, R128, R150, R48 ;  /* 0x000000968030723c */ /* 0x000fe20000001830 */
[----:B------:R-:W2:Y:S07]  /*158b0*/  LDSM.16.M88.4 R148, [R199+0x1800] ;  /* 0x00180000c794783b */ /* 0x000eae0000000200 */
[C---:B-1----:R-:W-:Y:S08]  /*158c0*/  HMMA.16816.F32 R4, R152.reuse, R156, R4 ;  /* 0x0000009c9804723c */ /* 0x042ff00000001804 */
[C---:B------:R-:W-:Y:S01]  /*158d0*/  HMMA.16816.F32 R8, R152.reuse, R158, R8 ;  /* 0x0000009e9808723c */ /* 0x040fe20000001808 */
[----:B------:R-:W1:Y:S07]  /*158e0*/  LDSM.16.M88.4 R156, [R199+0x2000] ;  /* 0x00200000c79c783b */ /* 0x000e6e0000000200 */
[C---:B---3--:R-:W-:Y:S08]  /*158f0*/  HMMA.16816.F32 R12, R152.reuse, R160, R12 ;  /* 0x000000a0980c723c */ /* 0x048ff0000000180c */
[C---:B------:R-:W-:Y:S01]  /*15900*/  HMMA.16816.F32 R16, R152.reuse, R162, R16 ;  /* 0x000000a29810723c */ /* 0x040fe20000001810 */
[----:B------:R-:W-:Y:S07]  /*15910*/  LDSM.16.M88.4 R160, [R196+0xb900] ;  /* 0x00b90000c4a0783b */ /* 0x000fee0000000200 */
[C---:B----4-:R-:W-:Y:S08]  /*15920*/  HMMA.16816.F32 R20, R152.reuse, R72, R20 ;  /* 0x000000489814723c */ /* 0x050ff00000001814 */
[C---:B------:R-:W-:Y:S01]  /*15930*/  HMMA.16816.F32 R24, R152.reuse, R74, R24 ;  /* 0x0000004a9818723c */ /* 0x040fe20000001818 */
[----:B------:R-:W3:Y:S07]  /*15940*/  LDSM.16.M88.4 R72, [R199+0x2800] ;  /* 0x00280000c748783b */ /* 0x000eee0000000200 */
[C---:B-----5:R-:W-:Y:S08]  /*15950*/  HMMA.16816.F32 R28, R152.reuse, R132, R28 ;  /* 0x00000084981c723c */ /* 0x060ff0000000181c */
[C---:B------:R-:W-:Y:S01]  /*15960*/  HMMA.16816.F32 R32, R152.reuse, R134, R32 ;  /* 0x000000869820723c */ /* 0x040fe20000001820 */
[----:B------:R-:W4:Y:S07]  /*15970*/  LDSM.16.M88.4 R132, [R196+0xb100] ;  /* 0x00b10000c484783b */ /* 0x000f2e0000000200 */
[C---:B------:R-:W-:Y:S08]  /*15980*/  HMMA.16816.F32 R36, R152.reuse, R164, R36 ;  /* 0x000000a49824723c */ /* 0x040ff00000001824 */
        /* <DEDUP_REMOVED lines=10> */
[----:B------:R-:W2:Y:S07]  /*15a30*/  LDSM.16.M88.4 R140, [R196+0xd900] ;  /* 0x00d90000c48c783b */ /* 0x000eae0000000200 */
[C---:B------:R-:W-:Y:S08]  /*15a40*/  HMMA.16816.F32 R20, R172.reuse, R144, R20 ;  /* 0x00000090ac14723c */ /* 0x040ff00000001814 */
[C---:B------:R-:W-:Y:S01]  /*15a50*/  HMMA.16816.F32 R24, R172.reuse, R146, R24 ;  /* 0x00000092ac18723c */ /* 0x040fe20000001818 */
[----:B------:R-:W2:Y:S07]  /*15a60*/  LDSM.16.M88.4 R144, [R209] ;  /* 0x00000000d190783b */ /* 0x000eae0000000200 */
[C---:B------:R-:W-:Y:S08]  /*15a70*/  HMMA.16816.F32 R28, R172.reuse, R148, R28 ;  /* 0x00000094ac1c723c */ /* 0x040ff0000000181c */
[C---:B------:R-:W-:Y:S01]  /*15a80*/  HMMA.16816.F32 R32, R172.reuse, R150, R32 ;  /* 0x00000096ac20723c */ /* 0x040fe20000001820 */
[----:B------:R-:W2:Y:S07]  /*15a90*/  LDSM.16.M88.4 R148, [R208] ;  /* 0x00000000d094783b */ /* 0x000eae0000000200 */
[C---:B-1----:R-:W-:Y:S08]  /*15aa0*/  HMMA.16816.F32 R36, R172.reuse, R156, R36 ;  /* 0x0000009cac24723c */ /* 0x042ff00000001824 */
[C---:B------:R-:W-:Y:S01]  /*15ab0*/  HMMA.16816.F32 R40, R172.reuse, R158, R40 ;  /* 0x0000009eac28723c */ /* 0x040fe20000001828 */
[----:B------:R-:W-:Y:S07]  /*15ac0*/  LDSM.16.M88.4 R156, [R205] ;  /* 0x00000000cd9c783b */ /* 0x000fee0000000200 */
[C---:B---3--:R-:W-:Y:S08]  /*15ad0*/  HMMA.16816.F32 R44, R172.reuse, R72, R44 ;  /* 0x00000048ac2c723c */ /* 0x048ff0000000182c */
[----:B------:R-:W-:Y:S01]  /*15ae0*/  HMMA.16816.F32 R48, R172, R74, R48 ;  /* 0x0000004aac30723c */ /* 0x000fe20000001830 */
[----:B------:R-:W1:Y:S07]  /*15af0*/  LDSM.16.M88.4 R72, [R207] ;  /* 0x00000000cf48783b */ /* 0x000e6e0000000200 */
[C---:B----4-:R-:W-:Y:S08]  /*15b00*/  HMMA.16816.F32 R4, R176.reuse, R132, R4 ;  /* 0x00000084b004723c */ /* 0x050ff00000001804 */
[C---:B------:R-:W-:Y:S01]  /*15b10*/  HMMA.16816.F32 R8, R176.reuse, R134, R8 ;  /* 0x00000086b008723c */ /* 0x040fe20000001808 */
[----:B------:R-:W3:Y:S07]  /*15b20*/  LDSM.16.M88.4 R132, [R206] ;  /* 0x00000000ce84783b */ /* 0x000eee0000000200 */
[C---:B------:R-:W-:Y:S08]  /*15b30*/  HMMA.16816.F32 R12, R176.reuse, R160, R12 ;  /* 0x000000a0b00c723c */ /* 0x040ff0000000180c */
[C---:B------:R-:W-:Y:S01]  /*15b40*/  HMMA.16816.F32 R16, R176.reuse, R162, R16 ;  /* 0x000000a2b010723c */ /* 0x040fe20000001810 */
[----:B------:R-:W4:Y:S07]  /*15b50*/  LDSM.16.M88.4 R160, [R204] ;  /* 0x00000000cca0783b */ /* 0x000f2e0000000200 */
[C---:B-----5:R-:W-:Y:S08]  /*15b60*/  HMMA.16816.F32 R20, R176.reuse, R164, R20 ;  /* 0x000000a4b014723c */ /* 0x060ff00000001814 */
[C---:B------:R-:W-:Y:S01]  /*15b70*/  HMMA.16816.F32 R24, R176.reuse, R166, R24 ;  /* 0x000000a6b018723c */ /* 0x040fe20000001818 */
[----:B------:R-:W5:Y:S07]  /*15b80*/  LDSM.16.M88.4 R164, [R202+0xb100] ;  /* 0x00b10000caa4783b */ /* 0x000f6e0000000200 */
[C---:B------:R-:W-:Y:S08]  /*15b90*/  HMMA.16816.F32 R28, R176.reuse, R168, R28 ;  /* 0x000000a8b01c723c */ /* 0x040ff0000000181c */
[C---:B------:R-:W-:Y:S01]  /*15ba0*/  HMMA.16816.F32 R32, R176.reuse, R170, R32 ;  /* 0x000000aab020723c */ /* 0x040fe20000001820 */
[----:B------:R-:W-:Y:S07]  /*15bb0*/  LDSM.16.M88.4 R168, [R202+0xd100] ;  /* 0x00d10000caa8783b */ /* 0x000fee0000000200 */
[C---:B--2---:R-:W-:Y:S08]  /*15bc0*/  HMMA.16816.F32 R36, R176.reuse, R136, R36 ;  /* 0x00000088b024723c */ /* 0x044ff00000001824 */
[C---:B------:R-:W-:Y:S01]  /*15bd0*/  HMMA.16816.F32 R40, R176.reuse, R138, R40 ;  /* 0x0000008ab028723c */ /* 0x040fe20000001828 */
[----:B------:R-:W2:Y:S07]  /*15be0*/  LDSM.16.M88.4 R136, [R202+0xb900] ;  /* 0x00b90000ca88783b */ /* 0x000eae0000000200 */
[C---:B------:R-:W-:Y:S08]  /*15bf0*/  HMMA.16816.F32 R44, R176.reuse, R140, R44 ;  /* 0x0000008cb02c723c */ /* 0x040ff0000000182c */
        /* <DEDUP_REMOVED lines=10> */
[----:B------:R-:W1:Y:S07]  /*15ca0*/  LDSM.16.M88.4 R72, [R199+0x3800] ;  /* 0x00380000c748783b */ /* 0x000e6e0000000200 */
[C---:B---3--:R-:W-:Y:S08]  /*15cb0*/  HMMA.16816.F32 R28, R180.reuse, R132, R28 ;  /* 0x00000084b41c723c */ /* 0x048ff0000000181c */
[C---:B------:R-:W-:Y:S08]  /*15cc0*/  HMMA.16816.F32 R32, R180.reuse, R134, R32 ;  /* 0x00000086b420723c */ /* 0x040ff00000001820 */
[C---:B------:R-:W-:Y:S08]  /*15cd0*/  HMMA.16816.F32 R36, R180.reuse, R156, R36 ;  /* 0x0000009cb424723c */ /* 0x040ff00000001824 */
[C---:B------:R-:W-:Y:S08]  /*15ce0*/  HMMA.16816.F32 R40, R180.reuse, R158, R40 ;  /* 0x0000009eb428723c */ /* 0x040ff00000001828 */
[C---:B----4-:R-:W-:Y:S08]  /*15cf0*/  HMMA.16816.F32 R44, R180.reuse, R160, R44 ;  /* 0x000000a0b42c723c */ /* 0x050ff0000000182c */
[----:B------:R-:W-:Y:S08]  /*15d00*/  HMMA.16816.F32 R48, R180, R162, R48 ;  /* 0x000000a2b430723c */ /* 0x000ff00000001830 */
[C---:B-----5:R-:W-:Y:S08]  /*15d10*/  HMMA.16816.F32 R4, R184.reuse, R164, R4 ;  /* 0x000000a4b804723c */ /* 0x060ff00000001804 */
        /* <DEDUP_REMOVED lines=127> */
[----:B------:R-:W-:Y:S02]  /*16510*/  IMAD.MOV.U32 R217, RZ, RZ, RZ ;  /* 0x000000ffffd97224 */ /* 0x000fe400078e00ff */
[----:B----4-:R-:W-:Y:S01]  /*16520*/  IMAD.SHL.U32 R17, R224, 0x2, RZ ;  /* 0x00000002e0117824 */ /* 0x010fe200078e00ff */
        /* <DEDUP_REMOVED lines=12> */
[----:B----4-:R-:W-:Y:S01]  /*165f0*/  @!P1 IADD3 R3, P0, R0, R226, RZ ;  /* 0x000000e200039210 */ /* 0x010fe20007f1e0ff */
        /* <DEDUP_REMOVED lines=36> */
[C---:B---3--:R-:W-:Y:S02]  /*16840*/  IADD3 R10, P0, R5.reuse, R17, RZ ;  /* 0x00000011050a7210 */ /* 0x048fe40007f1e0ff */
        /* <DEDUP_REMOVED lines=17> */
.L_x_427:
[----:B--234-:R-:W-:Y:S01]  /*16960*/  FMNMX.FTZ R0, R132, R69, !PT ;  /* 0x0000004584007209 */ /* 0x01cfe20007810000 */
[----:B-1----:R-:W-:Y:S01]  /*16970*/  LDSM.16.MT88.4 R12, [R197+0x100] ;  /* 0x00010000c50c783b */ /* 0x002fe20000004200 */
        /* <DEDUP_REMOVED lines=66> */
[----:B------:R-:W-:Y:S02]  /*16da0*/  FFMA.FTZ R32, R74, c[0x0][0x2d0], -R143 ;  /* 0x0000b4004a207a23 */ /* 0x000fe4000001088f */
[--C-:B------:R-:W-:Y:S02]  /*16db0*/  FFMA.FTZ R8, R138, c[0x0][0x2d0], -R69.reuse ;  /* 0x0000b4008a087a23 */ /* 0x100fe40000010845 */
[--C-:B------:R-:W-:Y:S02]  /*16dc0*/  FFMA.FTZ R6, R134, c[0x0][0x2d0], -R69.reuse ;  /* 0x0000b40086067a23 */ /* 0x100fe40000010845 */
[----:B------:R-:W-:Y:S01]  /*16dd0*/  FFMA.FTZ R40, R139, c[0x0][0x2d0], -R69 ;  /* 0x0000b4008b287a23 */ /* 0x000fe20000010845 */
[----:B------:R2:W3:Y:S01]  /*16de0*/  MUFU.EX2 R2, R0 ;  /* 0x0000000000027308 */ /* 0x0004e20000000800 */
[----:B------:R-:W-:Y:S02]  /*16df0*/  FFMA.FTZ R48, R141, c[0x0][0x2d0], -R143 ;  /* 0x0000b4008d307a23 */ /* 0x000fe4000001088f */
[----:B------:R-:W-:Y:S07]  /*16e00*/  FFMA.FTZ R71, R71, c[0x0][0x2d0], -R69 ;  /* 0x0000b40047477a23 */ /* 0x000fee0000010845 */
[----:B------:R4:W-:Y:S01]  /*16e10*/  MUFU.EX2 R242, R8 ;  /* 0x0000000800f27308 */ /* 0x0009e20000000800 */
[--C-:B-1----:R-:W-:Y:S09]  /*16e20*/  FFMA.FTZ R4, R137, c[0x0][0x2d0], -R143.reuse ;  /* 0x0000b40089047a23 */ /* 0x102ff2000001088f */
        /* <DEDUP_REMOVED lines=18> */
[----:B------:R-:W-:Y:S01]  /*16f50*/  FMUL.FTZ R52, R2, R52 ;  /* 0x0000003402347220 */ /* 0x000fe20000410000 */
        /* <DEDUP_REMOVED lines=14> */
[----:B-1----:R-:W-:Y:S02]  /*17040*/  FFMA.FTZ R4, R73, c[0x0][0x2d0], -R143 ;  /* 0x0000b40049047a23 */ /* 0x002fe4000001088f */
[C---:B------:R-:W-:Y:S02]  /*17050*/  FMUL.FTZ R19, R0.reuse, R91 ;  /* 0x0000005b00137220 */ /* 0x040fe40000410000 */
[C---:B------:R-:W-:Y:S01]  /*17060*/  FMUL.FTZ R26, R0.reuse, R98 ;  /* 0x00000062001a7220 */ /* 0x040fe20000410000 */
[----:B------:R1:W5:Y:S01]  /*17070*/  MUFU.EX2 R245, R4 ;  /* 0x0000000400f57308 */ /* 0x0003620000000800 */
[C---:B------:R-:W-:Y:S01]  /*17080*/  FMUL.FTZ R27, R0.reuse, R99 ;  /* 0x00000063001b7220 */ /* 0x040fe20000410000 */
[----:B------:R-:W-:Y:S01]  /*17090*/  LDSM.16.MT88.4 R88, [R200+0x3100] ;  /* 0x00310000c858783b */ /* 0x000fe20000004200 */
[----:B------:R-:W-:Y:S02]  /*170a0*/  FMUL.FTZ R34, R0, R106 ;  /* 0x0000006a00227220 */ /* 0x000fe40000410000 */
        /* <DEDUP_REMOVED lines=12> */
[C---:B------:R-:W-:Y:S02]  /*17170*/  FMUL.FTZ R55, R0.reuse, R55 ;  /* 0x0000003700377220 */ /* 0x040fe40000410000 */
        /* <DEDUP_REMOVED lines=16> */
[----:B-1----:R-:W-:Y:S09]  /*17280*/  FFMA.FTZ R4, R136, c[0x0][0x2d0], -R69 ;  /* 0x0000b40088047a23 */ /* 0x002ff20000010845 */
[----:B------:R-:W1:Y:S01]  /*17290*/  MUFU.EX2 R240, R4 ;  /* 0x0000000400f07308 */ /* 0x000e620000000800 */
[--C-:B--2---:R-:W-:Y:S09]  /*172a0*/  FFMA.FTZ R70, R146, c[0x0][0x2d0], -R143.reuse ;  /* 0x0000b40092467a23 */ /* 0x104ff2000001088f */
[----:B------:R-:W-:Y:S01]  /*172b0*/  MUFU.EX2 R71, R71 ;  /* 0x0000004700477308 */ /* 0x000fe20000000800 */
[----:B---3--:R-:W-:Y:S02]  /*172c0*/  FMUL.FTZ R48, R2, R120 ;  /* 0x0000007802307220 */ /* 0x008fe40000410000 */
[----:B------:R-:W-:Y:S01]  /*172d0*/  LDSM.16.MT88.4 R120, [R198+0x5900] ;  /* 0x00590000c678783b */ /* 0x000fe20000004200 */
[----:B-1----:R-:W-:Y:S01]  /*172e0*/  F2FP.PACK_AB R79, R240, R241 ;  /* 0x000000f1f04f723e */ /* 0x002fe200000000ff */
[C---:B------:R-:W-:Y:S01]  /*172f0*/  FMUL.FTZ R4, R2.reuse, R76 ;  /* 0x0000004c02047220 */ /* 0x040fe20000410000 */
        /* <DEDUP_REMOVED lines=47> */
[----:B-1----:R-:W-:Y:S04]  /*175f0*/  FFMA.FTZ R70, R147, c[0x0][0x2d0], -R143 ;  /* 0x0000b40093467a23 */ /* 0x002fe8000001088f */
        /* <DEDUP_REMOVED lines=15> */
[----:B-1----:R-:W-:Y:S06]  /*176f0*/  FFMA.FTZ R70, R149, c[0x0][0x2d0], -R69 ;  /* 0x0000b40095467a23 */ /* 0x002fec0000010845 */
        /* <DEDUP_REMOVED lines=15> */
[----:B-1----:R-:W-:Y:S04]  /*177f0*/  FFMA.FTZ R70, R150, c[0x0][0x2d0], -R143 ;  /* 0x0000b40096467a23 */ /* 0x002fe8000001088f */
        /* <DEDUP_REMOVED lines=15> */
[----:B-1----:R-:W-:Y:S03]  /*178f0*/  FFMA.FTZ R70, R157, c[0x0][0x2d0], -R69 ;  /* 0x0000b4009d467a23 */ /* 0x002fe60000010845 */
        /* <DEDUP_REMOVED lines=12> */
[----:B-1----:R-:W-:Y:S04]  /*179c0*/  FFMA.FTZ R70, R159, c[0x0][0x2d0], -R143 ;  /* 0x0000b4009f467a23 */ /* 0x002fe8000001088f */
        /* <DEDUP_REMOVED lines=15> */
[----:B-1----:R-:W-:Y:S04]  /*17ac0*/  FFMA.FTZ R70, R161, c[0x0][0x2d0], -R69 ;  /* 0x0000b400a1467a23 */ /* 0x002fe80000010845 */
        /* <DEDUP_REMOVED lines=13> */
[----:B-1----:R-:W-:Y:S04]  /*17ba0*/  FFMA.FTZ R70, R163, c[0x0][0x2d0], -R143 ;  /* 0x0000b400a3467a23 */ /* 0x002fe8000001088f */
[----:B------:R1:W1:Y:S02]  /*17bb0*/  MUFU.EX2 R148, R70 ;  /* 0x0000004600947308 */ /* 0x0002640000000800 */
[--C-:B-1----:R-:W-:Y:S01]  /*17bc0*/  FFMA.FTZ R70, R164, c[0x0][0x2d0], -R69.reuse ;  /* 0x0000b400a4467a23 */ /* 0x102fe20000010845 */
[----:B------:R-:W-:Y:S07]  /*17bd0*/  F2FP.PACK_AB R78, R148, R149 ;  /* 0x00000095944e723e */ /* 0x000fee00000000ff */
[----:B------:R1:W-:Y:S02]  /*17be0*/  MUFU.EX2 R147, R70 ;  /* 0x0000004600937308 */ /* 0x0003e40000000800 */
[----:B-1----:R-:W-:Y:S08]  /*17bf0*/  FFMA.FTZ R70, R165, c[0x0][0x2d0], -R69 ;  /* 0x0000b400a5467a23 */ /* 0x002ff00000010845 */
        /* <DEDUP_REMOVED lines=8> */
[----:B-1----:R-:W-:Y:S04]  /*17c80*/  FFMA.FTZ R70, R167, c[0x0][0x2d0], -R143 ;  /* 0x0000b400a7467a23 */ /* 0x002fe8000001088f */
        /* <DEDUP_REMOVED lines=16> */
[----:B-1----:R-:W-:Y:S04]  /*17d90*/  FFMA.FTZ R70, R170, c[0x0][0x2d0], -R69 ;  /* 0x0000b400aa467a23 */ /* 0x002fe80000010845 */
        /* <DEDUP_REMOVED lines=13> */
[----:B-1----:R-:W-:Y:S04]  /*17e70*/  FFMA.FTZ R70, R171, c[0x0][0x2d0], -R143 ;  /* 0x0000b400ab467a23 */ /* 0x002fe8000001088f */
[----:B------:R1:W3:Y:S02]  /*17e80*/  MUFU.EX2 R139, R70 ;  /* 0x00000046008b7308 */ /* 0x0002e40000000800 */
[--C-:B-1----:R-:W-:Y:S01]  /*17e90*/  FFMA.FTZ R70, R188, c[0x0][0x2d0], -R69.reuse ;  /* 0x0000b400bc467a23 */ /* 0x102fe20000010845 */
[----:B---3--:R-:W-:Y:S07]  /*17ea0*/  F2FP.PACK_AB R78, R139, R140 ;  /* 0x0000008c8b4e723e */ /* 0x008fee00000000ff */
[----:B------:R1:W-:Y:S02]  /*17eb0*/  MUFU.EX2 R138, R70 ;  /* 0x00000046008a7308 */ /* 0x0003e40000000800 */
[----:B-1----:R-:W-:Y:S08]  /*17ec0*/  FFMA.FTZ R70, R189, c[0x0][0x2d0], -R69 ;  /* 0x0000b400bd467a23 */ /* 0x002ff00000010845 */
        /* <DEDUP_REMOVED lines=8> */
[----:B-1----:R-:W-:Y:S04]  /*17f50*/  FFMA.FTZ R70, R190, c[0x0][0x2d0], -R143 ;  /* 0x0000b400be467a23 */ /* 0x002fe8000001088f */
        /* <DEDUP_REMOVED lines=96> */
.L_x_425:
[----:B------:R-:W-:-:S13]  /*18560*/  ISETP.GE.AND P0, PT, R216, R252, PT ;  /* 0x000000fcd800720c */ /* 0x000fda0003f06270 */
[----:B------:R-:W-:Y:S05]  /*18570*/  @!P0 BRA `(.L_x_429) ;  /* 0x000045f000008947 */ /* 0x000fea0003800000 */
[----:B------:R-:W-:Y:S01]  /*18580*/  SHF.R.S32.HI R0, RZ, 0x1f, R224 ;  /* 0x0000001fff007819 */ /* 0x000fe200000114e0 */
[C---:B------:R-:W-:Y:S01]  /*18590*/  IMAD.SHL.U32 R241, R224.reuse, 0x2, RZ ;  /* 0x00000002e0f17824 */ /* 0x040fe200078e00ff */
[----:B------:R-:W-:Y:S01]  /*185a0*/  MOV R69, R68 ;  /* 0x0000004400457202 */ /* 0x000fe20000000f00 */
[----:B------:R-:W-:Y:S01]  /*185b0*/  IMAD.MOV.U32 R70, RZ, RZ, R3 ;  /* 0x000000ffff467224 */ /* 0x000fe200078e0003 */
[----:B------:R-:W-:Y:S01]  /*185c0*/  SHF.L.U64.HI R221, R224, 0x1, R0 ;  /* 0x00000001e0dd7819 */ /* 0x000fe20000010200 */
[C---:B------:R-:W-:Y:S01]  /*185d0*/  IMAD.SHL.U32 R218, R230.reuse, 0x2, RZ ;  /* 0x00000002e6da7824 */ /* 0x040fe200078e00ff */
[----:B------:R-:W-:Y:S01]  /*185e0*/  SHF.L.U64.HI R228, R230, 0x1, R251 ;  /* 0x00000001e6e47819 */ /* 0x000fe200000102fb */
[----:B------:R-:W-:Y:S02]  /*185f0*/  ULDC UR4, c[0x0][0x324] ;  /* 0x0000c90000047ab9 */ /* 0x000fe40000000800 */
[----:B------:R-:W-:Y:S02]  /*18600*/  ULOP3.LUT UR4, URZ, UR4, URZ, 0x33, !UPT ;  /* 0x000000043f047292 */ /* 0x000fe4000f8e333f */
.L_x_439:
[----:B------:R-:W-:Y:S04]  /*18610*/  DEPBAR.LE SB0, 0x0 ;  /* 0x000080000000791a */ /* 0x000fe80000000000 */
[----:B------:R-:W-:Y:S01]  /*18620*/  BAR.SYNC.DEFER_BLOCKING 0x0 ;  /* 0x0000000000007b1d */ /* 0x000fe20000010000 */
[----:B------:R-:W-:Y:S01]  /*18630*/  SHF.R.S32.HI R0, RZ, 0x1f, R220 ;  /* 0x0000001fff007819 */ /* 0x000fe200000114dc */
[----:B------:R-:W-:Y:S01]  /*18640*/  IMAD.WIDE.U32 R2, R220, c[0x0][0x208], RZ ;  /* 0x00008200dc027a25 */ /* 0x000fe200078e00ff */
[C---:B------:R-:W-:Y:S02]  /*18650*/  ISETP.GE.AND P2, PT, R224.reuse, c[0x0][0x1d4], PT ;  /* 0x00007500e0007a0c */ /* 0x040fe40003f46270 */
[----:B------:R-:W-:Y:S01]  /*18660*/  IADD3 R166, R224, 0x40, RZ ;  /* 0x00000040e0a67810 */ /* 0x000fe20007ffe0ff */
[----:B------:R-:W-:Y:S01]  /*18670*/  IMAD R0, R0, c[0x0][0x208], RZ ;  /* 0x0000820000007a24 */ /* 0x000fe200078e02ff */
[C---:B------:R-:W-:Y:S02]  /*18680*/  IADD3 R167, R219.reuse, 0x1100, RZ ;  /* 0x00001100dba77810 */ /* 0x040fe40007ffe0ff */
[----:B------:R-:W-:Y:S01]  /*18690*/  ISETP.GE.AND P1, PT, R166, c[0x0][0x1d4], PT ;  /* 0x00007500a6007a0c */ /* 0x000fe20003f26270 */
[----:B------:R-:W-:Y:S01]  /*186a0*/  IMAD R0, R220, c[0x0][0x20c], R0 ;  /* 0x00008300dc007a24 */ /* 0x000fe200078e0200 */
[----:B------:R-:W-:Y:S04]  /*186b0*/  IADD3 R166, R219, 0x3100, RZ ;  /* 0x00003100dba67810 */ /* 0x000fe80007ffe0ff */
[----:B------:R-:W-:Y:S02]  /*186c0*/  IADD3 R3, R3, R0, RZ ;  /* 0x0000000003037210 */ /* 0x000fe40007ffe0ff */
[----:B------:R-:W-:Y:S03]  /*186d0*/  SHF.R.S32.HI R0, RZ, 0x1f, R217 ;  /* 0x0000001fff007819 */ /* 0x000fe600000114d9 */
[C---:B------:R-:W-:Y:S01]  /*186e0*/  IMAD.WIDE.U32 R2, R217.reuse, c[0x0][0x218], R2 ;  /* 0x00008600d9027a25 */ /* 0x040fe200078e0002 */
[----:B------:R-:W2:Y:S03]  /*186f0*/  LDSM.16.M88.4 R8, [R196+0x8100] ;  /* 0x00810000c408783b */ /* 0x000ea60000000200 */
[----:B------:R-:W-:Y:S04]  /*18700*/  IMAD R0, R0, c[0x0][0x218], RZ ;  /* 0x0000860000007a24 */ /* 0x000fe800078e02ff */
[----:B------:R-:W-:Y:S01]  /*18710*/  IMAD R0, R217, c[0x0][0x21c], R0 ;  /* 0x00008700d9007a24 */ /* 0x000fe200078e0200 */
[----:B------:R-:W3:Y:S08]  /*18720*/  LDSM.16.M88.4 R16, [R196+0x8900] ;  /* 0x00890000c410783b */ /* 0x000ef00000000200 */
[----:B------:R-:W4:Y:S08]  /*18730*/  S2R R12, SR_CTAID.Y ;  /* 0x00000000000c7919 */ /* 0x000f300000002600 */
[----:B------:R-:W5:Y:S08]  /*18740*/  LDSM.16.M88.4 R24, [R196+0x9100] ;  /* 0x00910000c418783b */ /* 0x000f700000000200 */
[----:B------:R-:W1:Y:S02]  /*18750*/  LDSM.16.M88.4 R32, [R196+0x9900] ;  /* 0x00990000c420783b */ /* 0x000e640000000200 */
[C---:B-12---:R-:W-:Y:S06]  /*18760*/  HMMA.16816.F32 R4, R124.reuse, R8, RZ ;  /* 0x000000087c04723c */ /* 0x046fec00000018ff */
[----:B------:R-:W1:Y:S01]  /*18770*/  LDSM.16.M88.4 R40, [R196+0xa100] ;  /* 0x00a10000c428783b */ /* 0x000e620000000200 */
[----:B----4-:R-:W-:Y:S01]  /*18780*/  SHF.R.S32.HI R20, RZ, 0x1f, R12 ;  /* 0x0000001fff147819 */ /* 0x010fe2000001140c */
[----:B------:R-:W-:Y:S01]  /*18790*/  IMAD.WIDE.U32 R22, R12, c[0x0][0x210], RZ ;  /* 0x000084000c167a25 */ /* 0x000fe200078e00ff */
[C---:B------:R-:W-:Y:S03]  /*187a0*/  HMMA.16816.F32 R8, R124.reuse, R10, RZ ;  /* 0x0000000a7c08723c */ /* 0x040fe600000018ff */
[----:B------:R-:W-:Y:S02]  /*187b0*/  IMAD R20, R20, c[0x0][0x210], RZ ;  /* 0x0000840014147a24 */ /* 0x000fe400078e02ff */
[----:B------:R-:W-:Y:S01]  /*187c0*/  LDSM.16.M88.4 R48, [R196+0xa900] ;  /* 0x00a90000c430783b */ /* 0x000fe20000000200 */
[----:B------:R-:W-:Y:S01]  /*187d0*/  IADD3 R2, P0, R22, R2, RZ ;  /* 0x0000000216027210 */ /* 0x000fe20007f1e0ff */
[----:B------:R-:W-:Y:S02]  /*187e0*/  IMAD R20, R12, c[0x0][0x214], R20 ;  /* 0x000085000c147a24 */ /* 0x000fe400078e0214 */
[C---:B---3--:R-:W-:Y:S04]  /*187f0*/  HMMA.16816.F32 R12, R124.reuse, R16, RZ ;  /* 0x000000107c0c723c */ /* 0x048fe800000018ff */
[----:B------:R-:W-:Y:S01]  /*18800*/  LDSM.16.M88.4 R72, [R203] ;  /* 0x00000000cb48783b */ /* 0x000fe20000000200 */
[----:B------:R-:W-:Y:S03]  /*18810*/  IADD3 R20, R23, R20, RZ ;  /* 0x0000001417147210 */ /* 0x000fe60007ffe0ff */
[C---:B------:R-:W-:Y:S01]  /*18820*/  HMMA.16816.F32 R16, R124.reuse, R18, RZ ;  /* 0x000000127c10723c */ /* 0x040fe200000018ff */
[----:B------:R-:W-:Y:S03]  /*18830*/  IADD3.X R3, R20, R3, R0, P0, !PT ;  /* 0x0000000314037210 */ /* 0x000fe600007fe400 */
[----:B------:R-:W-:Y:S01]  /*18840*/  LDSM.16.M88.4 R132, [R214] ;  /* 0x00000000d684783b */ /* 0x000fe20000000200 */
[C---:B------:R-:W-:Y:S03]  /*18850*/  LEA R0, P0, R2.reuse, c[0x0][0x1f8], 0x1 ;  /* 0x00007e0002007a11 */ /* 0x040fe600078008ff */
[C---:B-----5:R-:W-:Y:S01]  /*18860*/  HMMA.16816.F32 R20, R124.reuse, R24, RZ ;  /* 0x000000187c14723c */ /* 0x060fe200000018ff */
[----:B------:R-:W-:Y:S03]  /*18870*/  LEA.HI.X R2, R2, c[0x0][0x1fc], R3, 0x1, P0 ;  /* 0x00007f0002027a11 */ /* 0x000fe600000f0c03 */
[----:B------:R-:W-:Y:S04]  /*18880*/  LDSM.16.M88.4 R136, [R213] ;  /* 0x00000000d588783b */ /* 0x000fe80000000200 */
[C---:B------:R-:W-:Y:S04]  /*18890*/  HMMA.16816.F32 R24, R124.reuse, R26, RZ ;  /* 0x0000001a7c18723c */ /* 0x040fe800000018ff */
[----:B------:R-:W2:Y:S04]  /*188a0*/  SHFL.IDX PT, R3, R0, RZ, 0x181f ;  /* 0x00181fff00037589 */ /* 0x000ea800000e0000 */
[C---:B------:R-:W-:Y:S04]  /*188b0*/  HMMA.16816.F32 R28, R124.reuse, R32, RZ ;  /* 0x000000207c1c723c */ /* 0x040fe800000018ff */
        /* <DEDUP_REMOVED lines=8> */
[C---:B---3--:R-:W-:Y:S02]  /*18940*/  IADD3.X R161, R44.reuse, R221, RZ, P0, !PT ;  /* 0x000000dd2ca17210 */ /* 0x048fe400007fe4ff */
[----:B------:R-:W-:Y:S05]  /*18950*/  IADD3 R164, P0, R3, R218, RZ ;  /* 0x000000da03a47210 */ /* 0x000fea0007f1e0ff */
[----:B------:R-:W-:Y:S01]  /*18960*/  LDSM.16.M88.4 R144, [R211] ;  /* 0x00000000d390783b */ /* 0x000fe20000000200 */
[----:B------:R-:W-:Y:S02]  /*18970*/  IADD3.X R165, R44, R228, RZ, P0, !PT ;  /* 0x000000e42ca57210 */ /* 0x000fe400007fe4ff */
[C---:B----4-:R-:W-:Y:S05]  /*18980*/  IADD3 R156, P0, R45.reuse, R241, RZ ;  /* 0x000000f12d9c7210 */ /* 0x050fea0007f1e0ff */
[----:B------:R-:W-:Y:S01]  /*18990*/  LDSM.16.M88.4 R148, [R210] ;  /* 0x00000000d294783b */ /* 0x000fe20000000200 */
[C---:B-1----:R-:W-:Y:S02]  /*189a0*/  IADD3.X R157, R68.reuse, R221, RZ, P0, !PT ;  /* 0x000000dd449d7210 */ /* 0x042fe400007fe4ff */
        /* <DEDUP_REMOVED lines=174> */
[----:B------:R5:W2:Y:S02]  /*19490*/  MUFU.TANH R72, R21 ;  /* 0x0000001500487308 */ /* 0x000aa40000002400 */
[C---:B------:R-:W-:Y:S01]  /*194a0*/  HMMA.16816.F32 R32, R192.reuse, R10, R32 ;  /* 0x0000000ac020723c */ /* 0x040fe20000001820 */
[----:B------:R-:W2:Y:S01]  /*194b0*/  LDSM.16.M88.4 R8, [R199+0x5800] ;  /* 0x00580000c708783b */ /* 0x000ea20000000200 */
        /* <DEDUP_REMOVED lines=15> */
[----:B------:R3:W3:Y:S01]  /*195b0*/  MUFU.TANH R68, R25 ;  /* 0x0000001900447308 */ /* 0x0006e20000002400 */
[----:B------:R-:W-:Y:S01]  /*195c0*/  FMUL.FTZ R38, R38, c[0x0][0x320] ;  /* 0x0000c80026267a20 */ /* 0x000fe20000410000 */
[C---:B--2---:R-:W-:Y:S03]  /*195d0*/  HMMA.16816.F32 R44, R192.reuse, R8, R44 ;  /* 0x00000008c02c723c */ /* 0x044fe6000000182c */
[----:B------:R-:W-:Y:S02]  /*195e0*/  FMUL.FTZ R39, R39, c[0x0][0x320] ;  /* 0x0000c80027277a20 */ /* 0x000fe40000410000 */
[----:B-----5:R-:W-:Y:S03]  /*195f0*/  FMUL.FTZ R21, R40, c[0x0][0x320] ;  /* 0x0000c80028157a20 */ /* 0x020fe60000410000 */
[----:B------:R2:W2:Y:S01]  /*19600*/  MUFU.TANH R133, R12 ;  /* 0x0000000c00857308 */ /* 0x0004a20000002400 */
[----:B------:R-:W-:Y:S03]  /*19610*/  HMMA.16816.F32 R48, R192, R10, R48 ;  /* 0x0000000ac030723c */ /* 0x000fe60000001830 */
[----:B-1----:R-:W-:Y:S02]  /*19620*/  FMUL.FTZ R24, R37, c[0x0][0x320] ;  /* 0x0000c80025187a20 */ /* 0x002fe40000410000 */
[----:B------:R-:W-:Y:S02]  /*19630*/  FMUL.FTZ R20, R41, c[0x0][0x320] ;  /* 0x0000c80029147a20 */ /* 0x000fe40000410000 */
[----:B------:R-:W-:Y:S02]  /*19640*/  FMUL.FTZ R42, R42, c[0x0][0x320] ;  /* 0x0000c8002a2a7a20 */ /* 0x000fe40000410000 */
[----:B------:R1:W1:Y:S03]  /*19650*/  MUFU.TANH R132, R13 ;  /* 0x0000000d00847308 */ /* 0x0002660000002400 */
[----:B------:R-:W-:Y:S02]  /*19660*/  FMUL.FTZ R43, R43, c[0x0][0x320] ;  /* 0x0000c8002b2b7a20 */ /* 0x000fe40000410000 */
[----:B---3--:R-:W-:Y:S02]  /*19670*/  FMUL.FTZ R25, R36, c[0x0][0x320] ;  /* 0x0000c80024197a20 */ /* 0x008fe40000410000 */
        /* <DEDUP_REMOVED lines=38> */
[----:B------:R-:W-:Y:S01]  /*198e0*/  IMAD.MOV.U32 R225, RZ, RZ, c[0x0][0x2b8] ;  /* 0x0000ae00ffe17624 */ /* 0x000fe200078e00ff */
[----:B------:R-:W3:Y:S04]  /*198f0*/  LDL R0, [R1] ;  /* 0x0000000001007983 */ /* 0x000ee80000100800 */
[----:B------:R-:W4:Y:S01]  /*19900*/  LDL.64 R226, [R1+0x18] ;  /* 0x0000180001e27983 */ /* 0x000f220000100a00 */
[----:B------:R-:W-:Y:S03]  /*19910*/  ISETP.NE.AND P4, PT, R225, 0x1, PT ;  /* 0x00000001e100780c */ /* 0x000fe60003f85270 */
[----:B------:R-:W5:Y:S01]  /*19920*/  LDL R222, [R1+0x20] ;  /* 0x0000200001de7983 */ /* 0x000f620000100800 */
[----:B--2---:R-:W-:Y:S03]  /*19930*/  IMAD R2, R216, 0x60, R223 ;  /* 0x00000060d8027824 */ /* 0x004fe600078e02df */
[----:B------:R-:W2:Y:S01]  /*19940*/  S2R R223, SR_CTAID.Y ;  /* 0x0000000000df7919 */ /* 0x000ea20000002600 */
[----:B---3--:R-:W-:Y:S02]  /*19950*/  ISETP.GT.AND P3, PT, R0, 0x5f, PT ;  /* 0x0000005f0000780c */ /* 0x008fe40003f64270 */
[----:B------:R-:W-:Y:S05]  /*19960*/  IADD3 R2, R2, -0x60, R0 ;  /* 0xffffffa002027810 */ /* 0x000fea0007ffe000 */
[----:B------:R-:W-:Y:S04]  /*19970*/  @P4 IMAD.HI.U32 R3, R2, c[0x0][0x2bc], RZ ;  /* 0x0000af0002034a27 */ /* 0x000fe800078e00ff */
[----:B------:R-:W-:Y:S01]  /*19980*/  IMAD.MOV.U32 R0, RZ, RZ, R2 ;  /* 0x000000ffff007224 */ /* 0x000fe200078e0002 */
[----:B------:R-:W-:Y:S04]  /*19990*/  @P4 SHF.R.U32.HI R0, RZ, c[0x0][0x2c0], R3 ;  /* 0x0000b000ff004a19 */ /* 0x000fe80000011603 */
[C---:B----4-:R-:W-:Y:S04]  /*199a0*/  @!P3 IADD3 R3, P0, R0.reuse, R226, RZ ;  /* 0x000000e20003b210 */ /* 0x050fe80007f1e0ff */
[----:B-----5:R-:W-:Y:S01]  /*199b0*/  @!P3 LEA.HI.X.SX32 R5, R0, R222, 0x1, P0 ;  /* 0x000000de0005b211 */ /* 0x020fe200000f0eff */
[----:B------:R-:W-:Y:S01]  /*199c0*/  IMAD.MOV R0, RZ, RZ, -R0 ;  /* 0x000000ffff007224 */ /* 0x000fe200078e0a00 */
[----:B------:R-:W-:Y:S01]  /*199d0*/  @!P3 LEA R4, P0, R3, c[0x0][0x2a0], 0x2 ;  /* 0x0000a8000304ba11 */ /* 0x000fe200078010ff */
[----:B--2---:R-:W-:Y:S01]  /*199e0*/  IMAD.WIDE.U32 R226, R223, c[0x0][0x1e8], RZ ;  /* 0x00007a00dfe27a25 */ /* 0x004fe200078e00ff */
[----:B------:R-:W-:Y:S02]  /*199f0*/  SHF.R.S32.HI R222, RZ, 0x1f, R223 ;  /* 0x0000001fffde7819 */ /* 0x000fe400000114df */
[----:B------:R-:W-:Y:S01]  /*19a00*/  @!P3 LEA.HI.X R5, R3, c[0x0][0x2a4], R5, 0x2, P0 ;  /* 0x0000a9000305ba11 */ /* 0x000fe200000f1405 */
[----:B------:R-:W-:Y:S02]  /*19a10*/  IMAD R220, R0, c[0x0][0x2b8], R2 ;  /* 0x0000ae0000dc7a24 */ /* 0x000fe400078e0202 */
[----:B------:R-:W-:Y:S02]  /*19a20*/  IMAD R222, R222, c[0x0][0x1e8], RZ ;  /* 0x00007a00dede7a24 */ /* 0x000fe400078e02ff */
[----:B------:R-:W2:Y:S01]  /*19a30*/  @!P3 LDG.E R217, [R4.64] ;  /* 0x0000001204d9b981 */ /* 0x000ea2000c1e1900 */
[----:B------:R-:W-:Y:S01]  /*19a40*/  SHF.R.S32.HI R0, RZ, 0x1f, R220 ;  /* 0x0000001fff007819 */ /* 0x000fe200000114dc */
[----:B------:R-:W-:Y:S04]  /*19a50*/  IMAD.WIDE.U32 R2, R220, c[0x0][0x1e0], RZ ;  /* 0x00007800dc027a25 */ /* 0x000fe800078e00ff */
        /* <DEDUP_REMOVED lines=17> */
[----:B------:R5:W-:Y:S04]  /*19b70*/  SHFL.IDX PT, R14, R0, 0x2, 0x181f ;  /* 0x00581f00000e7f89 */ /* 0x000be800000e0000 */
[----:B------:R-:W1:Y:S01]  /*19b80*/  SHFL.IDX PT, R2, R2, 0x2, 0x181f ;  /* 0x00581f0002027f89 */ /* 0x000e6200000e0000 */
[C---:B--2---:R-:W-:Y:S04]  /*19b90*/  IADD3 R12, P0, R3.reuse, R241, RZ ;  /* 0x000000f1030c7210 */ /* 0x044fe80007f1e0ff */
[----:B-1-3--:R-:W-:Y:S02]  /*19ba0*/  IADD3.X R13, R4, R221, RZ, P0, !PT ;  /* 0x000000dd040d7210 */ /* 0x00afe400007fe4ff */
[-C--:B------:R-:W-:Y:S03]  /*19bb0*/  IADD3 R10, P0, R3, R218.reuse, RZ ;  /* 0x000000da030a7210 */ /* 0x080fe60007f1e0ff */
[----:B------:R1:W-:Y:S01]  /*19bc0*/  LDGSTS.E.BYPASS.LTC128B.128 [R219+0x8100], [R12.64], !P2 ;  /* 0x081000000cdb7fae */ /* 0x0003e2000d101d52 */
[----:B-----5:R-:W-:Y:S05]  /*19bd0*/  SHF.L.U64.HI R0, R230, 0x1, R251 ;  /* 0x00000001e6007819 */ /* 0x020fea00000102fb */
[--C-:B------:R-:W-:Y:S01]  /*19be0*/  IMAD.X R11, R4, 0x1, R0.reuse, P0 ;  /* 0x00000001040b7824 */ /* 0x100fe200000e0600 */
[CC--:B------:R-:W-:Y:S04]  /*19bf0*/  IADD3 R8, P0, R6.reuse, R241.reuse, RZ ;  /* 0x000000f106087210 */ /* 0x0c0fe80007f1e0ff */
[----:B------:R1:W-:Y:S01]  /*19c00*/  LDGSTS.E.BYPASS.LTC128B.128 [R219+0xb100], [R10.64], !P1 ;  /* 0x0b1000000adb7fae */ /* 0x0003e2000c901d52 */
[C-C-:B----4-:R-:W-:Y:S01]  /*19c10*/  IMAD.X R9, R5.reuse, 0x1, R221.reuse, P0 ;  /* 0x0000000105097824 */ /* 0x150fe200000e06dd */
[-C--:B------:R-:W-:Y:S04]  /*19c20*/  IADD3 R6, P0, R6, R218.reuse, RZ ;  /* 0x000000da06067210 */ /* 0x080fe80007f1e0ff */
[----:B------:R1:W-:Y:S01]  /*19c30*/  LDGSTS.E.BYPASS.LTC128B.128 [R219+0x9100], [R8.64], !P2 ;  /* 0x0910000008db7fae */ /* 0x0003e2000d101d52 */
[----:B------:R-:W-:Y:S01]  /*19c40*/  IMAD.X R7, R5, 0x1, R0, P0 ;  /* 0x0000000105077824 */ /* 0x000fe200000e0600 */
[----:B------:R-:W-:Y:S04]  /*19c50*/  IADD3 R4, P0, R2, R218, RZ ;  /* 0x000000da02047210 */ /* 0x000fe80007f1e0ff */
[----:B------:R1:W-:Y:S01]  /*19c60*/  LDGSTS.E.BYPASS.LTC128B.128 [R219+0xc100], [R6.64], !P1 ;  /* 0x0c10000006db7fae */ /* 0x0003e2000c901d52 */
[----:B------:R-:W-:Y:S02]  /*19c70*/  IADD3.X R5, R14, R0, RZ, P0, !PT ;  /* 0x000000000e057210 */ /* 0x000fe400007fe4ff */
[----:B------:R-:W-:Y:S05]  /*19c80*/  IADD3 R2, P0, R2, R241, RZ ;  /* 0x000000f102027210 */ /* 0x000fea0007f1e0ff */
[----:B------:R-:W-:Y:S05]  /*19c90*/  IMAD.X R3, R14, 0x1, R221, P0 ;  /* 0x000000010e037824 */ /* 0x000fea00000e06dd */
[----:B------:R1:W-:Y:S04]  /*19ca0*/  LDGSTS.E.BYPASS.LTC128B.128 [R219+0xa100], [R2.64], !P2 ;  /* 0x0a10000002db7fae */ /* 0x0003e8000d101d52 */
[----:B------:R1:W-:Y:S02]  /*19cb0*/  LDGSTS.E.BYPASS.LTC128B.128 [R219+0xd100], [R4.64], !P1 ;  /* 0x0d10000004db7fae */ /* 0x0003e4000c901d52 */
.L_x_430:
        /* <DEDUP_REMOVED lines=13> */
[C---:B------:R-:W-:Y:S02]  /*19d90*/  IADD3 R2, -R250.reuse, 0x1, R0 ;  /* 0x00000001fa027810 */ /* 0x040fe40007ffe100 */
[----:B------:R-:W-:Y:S02]  /*19da0*/  IADD3 R8, -R250, R0, RZ ;  /* 0x00000000fa087210 */ /* 0x000fe40007ffe1ff */
[----:B---3--:R-:W-:Y:S04]  /*19db0*/  IADD3 R2, -R13, R2, R14 ;  /* 0x000000020d027210 */ /* 0x008fe80007ffe10e */
[C---:B------:R-:W-:Y:S02]  /*19dc0*/  IADD3 R7, R2.reuse, c[0x0][0x328], RZ ;  /* 0x0000ca0002077a10 */ /* 0x040fe40007ffe0ff */
[----:B------:R-:W-:Y:S04]  /*19dd0*/  IADD3 R6, R2, UR4, RZ ;  /* 0x0000000402067c10 */ /* 0x000fe8000fffe0ff */
[----:B-1----:R-:W-:Y:S01]  /*19de0*/  IADD3 R2, R6, R4, RZ ;  /* 0x0000000406027210 */ /* 0x002fe20007ffe0ff */
        /* <DEDUP_REMOVED lines=15> */
.L_x_433:
[----:B------:R-:W-:Y:S04]  /*19ee0*/  MOV R9, c[0x0][0x32c] ;  /* 0x0000cb0000097a02 */ /* 0x000fe80000000f00 */
[----:B------:R-:W-:Y:S11]  /*19ef0*/  ISETP.NE.AND P0, PT, R9, 0x1, PT ;  /* 0x000000010900780c */ /* 0x000ff60003f05270 */
[----:B------:R-:W-:Y:S02]  /*19f00*/  @!UPT UIADD3 URZ, URZ, URZ, URZ ;  /* 0x0000003f3f3ff290 */ /* 0x000fe4000fffe03f */
[----:B------:R-:W-:Y:S05]  /*19f10*/  @P0 IMAD.HI.U32 R9, R4, c[0x0][0x330], RZ ;  /* 0x0000cc0004090a27 */ /* 0x000fea00078e00ff */
[----:B------:R-:W-:Y:S02]  /*19f20*/  @P0 SHF.R.U32.HI R4, RZ, c[0x0][0x334], R9 ;  /* 0x0000cd00ff040a19 */ /* 0x000fe40000011609 */
.L_x_434:
[----:B------:R-:W-:Y:S05]  /*19f30*/  BSYNC B0 ;  /* 0x0000000000007941 */ /* 0x000fea0003800000 */
.L_x_432:
[----:B------:R-:W-:Y:S05]  /*19f40*/  IMAD R4, R4, c[0x0][0x32c], R8 ;  /* 0x0000cb0004047a24 */ /* 0x000fea00078e0208 */
[----:B------:R-:W-:Y:S02]  /*19f50*/  IADD3 R9, R4, c[0x0][0x32c], RZ ;  /* 0x0000cb0004097a10 */ /* 0x000fe40007ffe0ff */
[----:B------:R-:W-:Y:S02]  /*19f60*/  IMNMX R2, R2, R4, !PT ;  /* 0x0000000402027217 */ /* 0x000fe40007800200 */
[----:B------:R-:W-:Y:S02]  /*19f70*/  IMNMX R3, R3, R9, PT ;  /* 0x0000000903037217 */ /* 0x000fe40003800200 */
.L_x_431:
[C---:B------:R-:W-:Y:S02]  /*19f80*/  ISETP.GE.AND P0, PT, R0.reuse, 0x2, PT ;  /* 0x000000020000780c */ /* 0x040fe40003f06270 */
[C---:B------:R-:W-:Y:S02]  /*19f90*/  ISETP.GE.AND P1, PT, R0.reuse, 0x9, PT ;  /* 0x000000090000780c */ /* 0x040fe40003f26270 */
[----:B------:R-:W-:Y:S02]  /*19fa0*/  LOP3.LUT R215, R215, 0xfffeffff, RZ, 0xc0, !PT ;  /* 0xfffeffffd7d77812 */ /* 0x000fe400078ec0ff */
[C---:B------:R-:W-:Y:S02]  /*19fb0*/  ISETP.GE.AND P6, PT, R0.reuse, 0x49, PT ;  /* 0x000000490000780c */ /* 0x040fe40003fc6270 */
[C---:B------:R-:W-:Y:S02]  /*19fc0*/  ISETP.GE.AND P5, PT, R0.reuse, 0x4a, PT ;  /* 0x0000004a0000780c */ /* 0x040fe40003fa6270 */
[C---:B------:R-:W-:Y:S02]  /*19fd0*/  ISETP.GE.AND P4, PT, R0.reuse, 0x51, PT ;  /* 0x000000510000780c */ /* 0x040fe40003f86270 */
[----:B------:R-:W-:Y:S02]  /*19fe0*/  ISETP.GE.AND P3, PT, R0, 0x52, PT ;  /* 0x000000520000780c */ /* 0x000fe40003f66270 */
        /* <DEDUP_REMOVED lines=104> */
[----:B------:R-:W-:Y:S02]  /*1a670*/  ISETP.GT.AND P0, PT, R2, 0x49, !P5 ;  /* 0x000000490200780c */ /* 0x000fe40006f04270 */
[----:B------:R-:W-:Y:S02]  /*1a680*/  LOP3.LUT R215, R215, 0xfffdffff, RZ, 0xc0, !PT ;  /* 0xfffdffffd7d77812 */ /* 0x000fe400078ec0ff */
        /* <DEDUP_REMOVED lines=9> */
[C---:B------:R-:W-:Y:S04]  /*1a720*/  ISETP.LT.OR P0, PT, R3.reuse, 0x59, P0 ;  /* 0x000000590300780c */ /* 0x040fe80000701670 */
[----:B------:R-:W-:Y:S02]  /*1a730*/  FSEL R188, R16, -INF , !P0 ;  /* 0xff80000010bc7808 */ /* 0x000fe40004000000 */
[----:B------:R-:W-:Y:S04]  /*1a740*/  ISETP.GT.AND P0, PT, R2, RZ, !P1 ;  /* 0x000000ff0200720c */ /* 0x000fe80004f04270 */
[----:B------:R-:W-:Y:S04]  /*1a750*/  ISETP.LT.OR P0, PT, R3, 0x1, P0 ;  /* 0x000000010300780c */ /* 0x000fe80000701670 */
[----:B------:R-:W-:Y:S02]  /*1a760*/  FSEL R9, R149, -INF , !P0 ;  /* 0xff80000095097808 */ /* 0x000fe40004000000 */
[----:B------:R-:W-:Y:S11]  /*1a770*/  ISETP.GE.AND P0, PT, R0, 0x5a, PT ;  /* 0x0000005a0000780c */ /* 0x000ff60003f06270 */
[----:B------:R-:W-:Y:S02]  /*1a780*/  @!UPT UIADD3 URZ, URZ, URZ, URZ ;  /* 0x0000003f3f3ff290 */ /* 0x000fe4000fffe03f */
[----:B------:R-:W-:Y:S02]  /*1a790*/  @P0 LOP3.LUT R215, R215, 0x20000, RZ, 0xfc, !PT ;  /* 0x00020000d7d70812 */ /* 0x000fe400078efcff */
[----:B------:R-:W-:Y:S04]  /*1a7a0*/  ISETP.GT.AND P0, PT, R2, 0x59, !P0 ;  /* 0x000000590200780c */ /* 0x000fe80004704270 */
[----:B------:R-:W-:Y:S02]  /*1a7b0*/  ISETP.LT.OR P0, PT, R3, 0x5a, P0 ;  /* 0x0000005a0300780c */ /* 0x000fe40000701670 */
[----:B------:R-:W1:Y:S02]  /*1a7c0*/  SHFL.IDX PT, R3, R5, 0x1, 0x1c1f ;  /* 0x003c1f0005037f89 */ /* 0x000e6400000e0000 */
[----:B------:R-:W-:Y:S02]  /*1a7d0*/  FSEL R171, R15, -INF , !P0 ;  /* 0xff8000000fab7808 */ /* 0x000fe40004000000 */
[----:B------:R-:W-:Y:S01]  /*1a7e0*/  ISETP.GE.AND P0, PT, R36, 0x1, PT ;  /* 0x000000012400780c */ /* 0x000fe20003f06270 */
[--C-:B-1----:R-:W-:Y:S02]  /*1a7f0*/  IMAD.IADD R2, R7, 0x1, R3.reuse ;  /* 0x0000000107027824 */ /* 0x102fe400078e0203 */
[----:B------:R-:W-:Y:S10]  /*1a800*/  IMAD.IADD R0, R6, 0x1, R3 ;  /* 0x0000000106007824 */ /* 0x000ff400078e0203 */
        /* <DEDUP_REMOVED lines=14> */
.L_x_437:
[----:B------:R-:W-:Y:S04]  /*1a8f0*/  MOV R4, c[0x0][0x32c] ;  /* 0x0000cb0000047a02 */ /* 0x000fe80000000f00 */
[----:B------:R-:W-:Y:S11]  /*1a900*/  ISETP.NE.AND P0, PT, R4, 0x1, PT ;  /* 0x000000010400780c */ /* 0x000ff60003f05270 */
[----:B------:R-:W-:Y:S02]  /*1a910*/  @!UPT UIADD3 URZ, URZ, URZ, URZ ;  /* 0x0000003f3f3ff290 */ /* 0x000fe4000fffe03f */
[----:B------:R-:W-:Y:S05]  /*1a920*/  @P0 IMAD.HI.U32 R4, R3, c[0x0][0x330], RZ ;  /* 0x0000cc0003040a27 */ /* 0x000fea00078e00ff */
[----:B------:R-:W-:Y:S02]  /*1a930*/  @P0 SHF.R.U32.HI R3, RZ, c[0x0][0x334], R4 ;  /* 0x0000cd00ff030a19 */ /* 0x000fe40000011604 */
.L_x_438:
[----:B------:R-:W-:Y:S05]  /*1a940*/  BSYNC B0 ;  /* 0x0000000000007941 */ /* 0x000fea0003800000 */
.L_x_436:
[----:B------:R-:W-:Y:S05]  /*1a950*/  IMAD R3, R3, c[0x0][0x32c], R8 ;  /* 0x0000cb0003037a24 */ /* 0x000fea00078e0208 */
[----:B------:R-:W-:Y:S02]  /*1a960*/  IADD3 R4, R3, c[0x0][0x32c], RZ ;  /* 0x0000cb0003047a10 */ /* 0x000fe40007ffe0ff */
[----:B------:R-:W-:Y:S02]  /*1a970*/  IMNMX R0, R0, R3, !PT ;  /* 0x0000000300007217 */ /* 0x000fe40007800200 */
[----:B------:R-:W-:Y:S02]  /*1a980*/  IMNMX R2, R2, R4, PT ;  /* 0x0000000402027217 */ /* 0x000fe40003800200 */
.L_x_435:
[----:B------:R-:W-:Y:S01]  /*1a990*/  ISETP.GT.AND P0, PT, R0, RZ, !P1 ;  /* 0x000000ff0000720c */ /* 0x000fe20004f04270 */
[----:B------:R-:W-:Y:S01]  /*1a9a0*/  LDSM.16.MT88.4 R44, [R197+0x3100] ;  /* 0x00310000c52c783b */ /* 0x000fe20000004200 */
[----:B------:R-:W-:Y:S02]  /*1a9b0*/  LOP3.LUT P1, RZ, R215, 0x800, RZ, 0xc0, !PT ;  /* 0x00000800d7ff7812 */ /* 0x000fe4000782c0ff */
        /* <DEDUP_REMOVED lines=50> */
[C---:B------:R-:W-:Y:S02]  /*1ace0*/  LOP3.LUT P0, RZ, R215.reuse, 0x200, RZ, 0xc0, !PT ;  /* 0x00000200d7ff7812 */ /* 0x040fe4000780c0ff */
[----:B------:R-:W-:Y:S02]  /*1acf0*/  LOP3.LUT P1, RZ, R215, 0x1, RZ, 0xc0, !PT ;  /* 0x00000001d7ff7812 */ /* 0x000fe4000782c0ff */
        /* <DEDUP_REMOVED lines=37> */
[----:B------:R-:W-:Y:S03]  /*1af50*/  ISETP.LT.OR P0, PT, R2, 0x32, P0 ;  /* 0x000000320200780c */ /* 0x000fe60000701670 */
[----:B------:R-:W-:Y:S01]  /*1af60*/  SHFL.BFLY PT, R13, R3, 0x2, 0x1f ;  /* 0x0c401f00030d7f89 */ /* 0x000fe200000e0000 */
[----:B------:R-:W-:Y:S02]  /*1af70*/  FSEL R148, R31, -INF , !P0 ;  /* 0xff8000001f947808 */ /* 0x000fe40004000000 */
[C---:B------:R-:W-:Y:S02]  /*1af80*/  LOP3.LUT P0, RZ, R215.reuse, 0x8, RZ, 0xc0, !PT ;  /* 0x00000008d7ff7812 */ /* 0x040fe4000780c0ff */
[----:B------:R-:W-:Y:S02]  /*1af90*/  FMNMX.FTZ R8, R148, R8, !PT ;  /* 0x0000000894087209 */ /* 0x000fe40007810000 */
[----:B------:R-:W-:Y:S01]  /*1afa0*/  ISETP.GT.AND P0, PT, R0, 0x38, !P0 ;  /* 0x000000380000780c */ /* 0x000fe20004704270 */
[----:B------:R-:W-:Y:S03]  /*1afb0*/  LDSM.16.MT88.4 R28, [R201+0x100] ;  /* 0x00010000c91c783b */ /* 0x000fe60000004200 */
        /* <DEDUP_REMOVED lines=12> */
[----:B------:R-:W-:Y:S02]  /*1b080*/  ISETP.GT.AND P0, PT, R0, 0x41, !P1 ;  /* 0x000000410000780c */ /* 0x000fe40004f04270 */
        /* <DEDUP_REMOVED lines=9> */
[----:B------:R-:W-:Y:S02]  /*1b120*/  ISETP.GT.AND P0, PT, R0, 0x49, !P5 ;  /* 0x000000490000780c */ /* 0x000fe40006f04270 */
        /* <DEDUP_REMOVED lines=8> */
[----:B------:R-:W-:Y:S04]  /*1b1b0*/  ISETP.LT.OR P0, PT, R2, 0x52, P0 ;  /* 0x000000520200780c */ /* 0x000fe80000701670 */
[----:B------:R-:W-:Y:S02]  /*1b1c0*/  FSEL R167, R22, -INF , !P0 ;  /* 0xff80000016a77808 */ /* 0x000fe40004000000 */
[----:B------:R-:W-:Y:S01]  /*1b1d0*/  ISETP.GT.AND P0, PT, R0, 0x58, !P2 ;  /* 0x000000580000780c */ /* 0x000fe20005704270 */
[----:B------:R-:W-:Y:S03]  /*1b1e0*/  LDSM.16.MT88.4 R20, [R198+0x100] ;  /* 0x00010000c614783b */ /* 0x000fe60000004200 */
[----:B------:R-:W-:Y:S04]  /*1b1f0*/  ISETP.LT.OR P0, PT, R2, 0x59, P0 ;  /* 0x000000590200780c */ /* 0x000fe80000701670 */
[----:B------:R-:W-:Y:S02]  /*1b200*/  FSEL R170, R19, -INF , !P0 ;  /* 0xff80000013aa7808 */ /* 0x000fe40004000000 */
[----:B------:R-:W-:Y:S02]  /*1b210*/  ISETP.GT.AND P0, PT, R0, 0x59, !P1 ;  /* 0x000000590000780c */ /* 0x000fe40004f04270 */
[----:B------:R-:W-:Y:S02]  /*1b220*/  FMNMX.FTZ R0, R165, R8, !PT ;  /* 0x00000008a5007209 */ /* 0x000fe40007810000 */
[----:B------:R-:W-:Y:S02]  /*1b230*/  ISETP.LT.OR P0, PT, R2, 0x5a, P0 ;  /* 0x0000005a0200780c */ /* 0x000fe40000701670 */
[----:B------:R-:W-:Y:S02]  /*1b240*/  FMNMX.FTZ R0, R167, R0, !PT ;  /* 0x00000000a7007209 */ /* 0x000fe40007810000 */
[----:B------:R-:W-:Y:S02]  /*1b250*/  FSEL R71, R51, -INF , !P0 ;  /* 0xff80000033477808 */ /* 0x000fe40004000000 */
[----:B------:R-:W-:Y:S04]  /*1b260*/  FMNMX.FTZ R0, R170, R0, !PT ;  /* 0x00000000aa007209 */ /* 0x000fe80007810000 */
[----:B------:R-:W-:Y:S05]  /*1b270*/  FMNMX.FTZ R0, R71, R0, !PT ;  /* 0x0000000047007209 */ /* 0x000fea0007810000 */
[----:B------:R-:W1:Y:S02]  /*1b280*/  SHFL.BFLY PT, R2, R0, 0x2, 0x1f ;  /* 0x0c401f0000027f89 */ /* 0x000e6400000e0000 */
[----:B-1----:R-:W-:Y:S02]  /*1b290*/  FMNMX.FTZ R2, R0, R2, !PT ;  /* 0x0000000200027209 */ /* 0x002fe40007810000 */
[----:B------:R-:W-:Y:S05]  /*1b2a0*/  FMNMX.FTZ R3, R3, R13, !PT ;  /* 0x0000000d03037209 */ /* 0x000fea0007810000 */
[----:B------:R-:W1:Y:S02]  /*1b2b0*/  SHFL.BFLY PT, R68, R3, 0x1, 0x1f ;  /* 0x0c201f0003447f89 */ /* 0x000e6400000e0000 */
[----:B-1----:R-:W-:Y:S06]  /*1b2c0*/  FMNMX.FTZ R68, R3, R68, !PT ;  /* 0x0000004403447209 */ /* 0x002fec0007810000 */
[----:B------:R-:W1:Y:S01]  /*1b2d0*/  SHFL.BFLY PT, R3, R2, 0x1, 0x1f ;  /* 0x0c201f0002037f89 */ /* 0x000e6200000e0000 */
[C---:B------:R-:W-:Y:S01]  /*1b2e0*/  FSETP.NEU.FTZ.AND P0, PT, R68.reuse, -INF , PT ;  /* 0xff8000004400780b */ /* 0x040fe20003f1d000 */
[C---:B------:R-:W-:Y:S03]  /*1b2f0*/  FMUL.FTZ R132, R68.reuse, c[0x0][0x2d0] ;  /* 0x0000b40044847a20 */ /* 0x040fe60000410000 */
[----:B------:R-:W-:Y:S02]  /*1b300*/  FSEL R0, R68, RZ, P0 ;  /* 0x000000ff44007208 */ /* 0x000fe40000000000 */
[----:B------:R-:W-:Y:S03]  /*1b310*/  FSEL R132, R132, RZ, P0 ;  /* 0x000000ff84847208 */ /* 0x000fe60000000000 */
[----:B------:R-:W-:Y:S02]  /*1b320*/  FADD.FTZ R0, -R0, R69 ;  /* 0x0000004500007221 */ /* 0x000fe40000010100 */
[--C-:B------:R-:W-:Y:S02]  /*1b330*/  FFMA.FTZ R12, R12, c[0x0][0x2d0], -R132.reuse ;  /* 0x0000b4000c0c7a23 */ /* 0x100fe40000010884 */
[----:B------:R-:W-:Y:S02]  /*1b340*/  FMUL.FTZ R0, R0, c[0x0][0x2d0] ;  /* 0x0000b40000007a20 */ /* 0x000fe40000410000 */
[----:B------:R2:W-:Y:S01]  /*1b350*/  MUFU.EX2 R238, R12 ;  /* 0x0000000c00ee7308 */ /* 0x0005e20000000800 */
[--C-:B------:R-:W-:Y:S02]  /*1b360*/  FFMA.FTZ R9, R9, c[0x0][0x2d0], -R132.reuse ;  /* 0x0000b40009097a23 */ /* 0x100fe40000010884 */
[--C-:B------:R-:W-:Y:S02]  /*1b370*/  FFMA.FTZ R11, R11, c[0x0][0x2d0], -R132.reuse ;  /* 0x0000b4000b0b7a23 */ /* 0x100fe40000010884 */
[----:B------:R-:W-:Y:S01]  /*1b380*/  FFMA.FTZ R10, R10, c[0x0][0x2d0], -R132 ;  /* 0x0000b4000a0a7a23 */ /* 0x000fe20000010884 */
[----:B-1----:R-:W-:Y:S04]  /*1b390*/  FMNMX.FTZ R3, R3, R2, !PT ;  /* 0x0000000203037209 */ /* 0x002fe80007810000 */
[----:B------:R1:W3:Y:S01]  /*1b3a0*/  MUFU.EX2 R2, R0 ;  /* 0x0000000000027308 */ /* 0x0002e20000000800 */
[C---:B------:R-:W-:Y:S01]  /*1b3b0*/  FSETP.NEU.FTZ.AND P0, PT, R3.reuse, -INF , PT ;  /* 0xff8000000300780b */ /* 0x040fe20003f1d000 */
[----:B------:R-:W-:Y:S05]  /*1b3c0*/  FMUL.FTZ R69, R3, c[0x0][0x2d0] ;  /* 0x0000b40003457a20 */ /* 0x000fea0000410000 */
[----:B------:R-:W-:Y:S03]  /*1b3d0*/  FSEL R69, R69, RZ, P0 ;  /* 0x000000ff45457208 */ /* 0x000fe60000000000 */
[----:B------:R4:W-:Y:S02]  /*1b3e0*/  MUFU.EX2 R237, R9 ;  /* 0x0000000900ed7308 */ /* 0x0009e40000000800 */
[--C-:B------:R-:W-:Y:S01]  /*1b3f0*/  FFMA.FTZ R4, R4, c[0x0][0x2d0], -R69.reuse ;  /* 0x0000b40004047a23 */ /* 0x100fe20000010845 */
[----:B--2---:R-:W2:Y:S01]  /*1b400*/  LDSM.16.MT88.4 R12, [R197+0x100] ;  /* 0x00010000c50c783b */ /* 0x004ea20000004200 */
[--C-:B------:R-:W-:Y:S02]  /*1b410*/  FFMA.FTZ R6, R6, c[0x0][0x2d0], -R69.reuse ;  /* 0x0000b40006067a23 */ /* 0x100fe40000010845 */
[--C-:B------:R-:W-:Y:S02]  /*1b420*/  FFMA.FTZ R5, R5, c[0x0][0x2d0], -R69.reuse ;  /* 0x0000b40005057a23 */ /* 0x100fe40000010845 */
[--C-:B------:R-:W-:Y:S02]  /*1b430*/  FFMA.FTZ R7, R7, c[0x0][0x2d0], -R69.reuse ;  /* 0x0000b40007077a23 */ /* 0x100fe40000010845 */
[----:B------:R-:W5:Y:S01]  /*1b440*/  MUFU.EX2 R240, R11 ;  /* 0x0000000b00f07308 */ /* 0x000f620000000800 */
[----:B-1----:R-:W-:Y:S01]  /*1b450*/  FSEL R0, R3, RZ, P0 ;  /* 0x000000ff03007208 */ /* 0x002fe20000000000 */
[----:B---3--:R-:W-:Y:S01]  /*1b460*/  FMUL.FTZ R8, R2, R80 ;  /* 0x0000005002087220 */ /* 0x008fe20000410000 */
[----:B------:R-:W-:Y:S01]  /*1b470*/  ISETP.GT.AND P0, PT, R216, R252, PT ;  /* 0x000000fcd800720c */ /* 0x000fe20003f04270 */
[----:B------:R-:W-:Y:S02]  /*1b480*/  FMUL.FTZ R16, R2, R88 ;  /* 0x0000005802107220 */ /* 0x000fe40000410000 */
[----:B------:R-:W-:Y:S04]  /*1b490*/  FADD.FTZ R0, -R0, R70 ;  /* 0x0000004600007221 */ /* 0x000fe80000010100 */
[----:B------:R-:W1:Y:S01]  /*1b4a0*/  MUFU.EX2 R239, R10 ;  /* 0x0000000a00ef7308 */ /* 0x000e620000000800 */
[----:B------:R-:W-:Y:S02]  /*1b4b0*/  FMUL.FTZ R17, R2, R89 ;  /* 0x0000005902117220 */ /* 0x000fe40000410000 */
[----:B------:R-:W-:Y:S02]  /*1b4c0*/  FMUL.FTZ R0, R0, c[0x0][0x2d0] ;  /* 0x0000b40000007a20 */ /* 0x000fe40000410000 */
[C---:B----4-:R-:W-:Y:S02]  /*1b4d0*/  FMUL.FTZ R9, R2.reuse, R81 ;  /* 0x0000005102097220 */ /* 0x050fe40000410000 */
[C---:B------:R-:W-:Y:S02]  /*1b4e0*/  FMUL.FTZ R24, R2.reuse, R96 ;  /* 0x0000006002187220 */ /* 0x040fe40000410000 */
[C---:B------:R-:W-:Y:S01]  /*1b4f0*/  FMUL.FTZ R25, R2.reuse, R97 ;  /* 0x0000006102197220 */ /* 0x040fe20000410000 */
[----:B------:R3:W-:Y:S01]  /*1b500*/  MUFU.EX2 R168, R4 ;  /* 0x0000000400a87308 */ /* 0x0007e20000000800 */
[--C-:B------:R-:W-:Y:S02]  /*1b510*/  FFMA.FTZ R70, R133, c[0x0][0x2d0], -R69.reuse ;  /* 0x0000b40085467a23 */ /* 0x100fe40000010845 */
[----:B------:R-:W-:Y:S01]  /*1b520*/  FMUL.FTZ R32, R2, R104 ;  /* 0x0000006802207220 */ /* 0x000fe20000410000 */
[----:B-----5:R-:W-:Y:S01]  /*1b530*/  F2FP.PACK_AB R72, R240, R237 ;  /* 0x000000edf048723e */ /* 0x020fe200000000ff */
[C---:B------:R-:W-:Y:S02]  /*1b540*/  FMUL.FTZ R33, R2.reuse, R105 ;  /* 0x0000006902217220 */ /* 0x040fe40000410000 */
[C---:B------:R-:W-:Y:S02]  /*1b550*/  FMUL.FTZ R52, R2.reuse, R52 ;  /* 0x0000003402347220 */ /* 0x040fe40000410000 */
[C---:B------:R-:W-:Y:S01]  /*1b560*/  FMUL.FTZ R53, R2.reuse, R53 ;  /* 0x0000003502357220 */ /* 0x040fe20000410000 */
[----:B------:R-:W4:Y:S01]  /*1b570*/  MUFU.EX2 R236, R6 ;  /* 0x0000000600ec7308 */ /* 0x000f220000000800 */
[C---:B------:R-:W-:Y:S02]  /*1b580*/  FMUL.FTZ R56, R2.reuse, R56 ;  /* 0x0000003802387220 */ /* 0x040fe40000410000 */
[----:B------:R-:W-:Y:S01]  /*1b590*/  FMUL.FTZ R57, R2, R57 ;  /* 0x0000003902397220 */ /* 0x000fe20000410000 */
[----:B-1----:R-:W-:Y:S01]  /*1b5a0*/  F2FP.PACK_AB R74, R238, R239 ;  /* 0x000000efee4a723e */ /* 0x002fe200000000ff */
[C---:B------:R-:W-:Y:S02]  /*1b5b0*/  FMUL.FTZ R60, R2.reuse, R60 ;  /* 0x0000003c023c7220 */ /* 0x040fe40000410000 */
[C---:B------:R-:W-:Y:S02]  /*1b5c0*/  FMUL.FTZ R61, R2.reuse, R61 ;  /* 0x0000003d023d7220 */ /* 0x040fe40000410000 */
[C---:B------:R-:W-:Y:S01]  /*1b5d0*/  FMUL.FTZ R64, R2.reuse, R64 ;  /* 0x0000004002407220 */ /* 0x040fe20000410000 */
[----:B------:R1:W-:Y:S01]  /*1b5e0*/  MUFU.EX2 R235, R5 ;  /* 0x0000000500eb7308 */ /* 0x0003e20000000800 */
[C---:B------:R-:W-:Y:S02]  /*1b5f0*/  FMUL.FTZ R65, R2.reuse, R65 ;  /* 0x0000004102417220 */ /* 0x040fe40000410000 */
[----:B---3--:R-:W-:Y:S07]  /*1b600*/  FMUL.FTZ R4, R2, R76 ;  /* 0x0000004c02047220 */ /* 0x008fee0000410000 */
[----:B------:R-:W3:Y:S01]  /*1b610*/  MUFU.EX2 R234, R7 ;  /* 0x0000000700ea7308 */ /* 0x000ee20000000800 */
[----:B----4-:R-:W-:Y:S09]  /*1b620*/  F2FP.PACK_AB R73, R236, R168 ;  /* 0x000000a8ec49723e */ /* 0x010ff200000000ff */
[----:B------:R-:W4:Y:S01]  /*1b630*/  MUFU.EX2 R0, R0 ;  /* 0x0000000000007308 */ /* 0x000f220000000800 */
[----:B-1----:R-:W-:Y:S01]  /*1b640*/  FMUL.FTZ R5, R2, R77 ;  /* 0x0000004d02057220 */ /* 0x002fe20000410000 */
[----:B---3--:R-:W-:Y:S01]  /*1b650*/  F2FP.PACK_AB R75, R234, R235 ;  /* 0x000000ebea4b723e */ /* 0x008fe200000000ff */
        /* <DEDUP_REMOVED lines=62> */
[--C-:B------:R-:W-:Y:S01]  /*1ba40*/  FFMA.FTZ R44, R48, c[0x0][0x2d0], -R132.reuse ;  /* 0x0000b400302c7a23 */ /* 0x100fe20000010884 */
[----:B------:R4:W-:Y:S01]  /*1ba50*/  MUFU.EX2 R108, R70 ;  /* 0x00000046006c7308 */ /* 0x0009e20000000800 */
[C---:B------:R-:W-:Y:S03]  /*1ba60*/  FMUL.FTZ R45, R2.reuse, R117 ;  /* 0x00000075022d7220 */ /* 0x040fe60000410000 */
[--C-:B------:R-:W-:Y:S02]  /*1ba70*/  FFMA.FTZ R48, R49, c[0x0][0x2d0], -R132.reuse ;  /* 0x0000b40031307a23 */ /* 0x100fe40000010884 */
[C---:B-1----:R-:W-:Y:S02]  /*1ba80*/  FMUL.FTZ R40, R2.reuse, R112 ;  /* 0x0000007002287220 */ /* 0x042fe40000410000 */
[----:B------:R-:W-:Y:S01]  /*1ba90*/  LDSM.16.MT88.4 R112, [R197+0x5900] ;  /* 0x00590000c570783b */ /* 0x000fe20000004200 */
[----:B------:R-:W-:Y:S01]  /*1baa0*/  FMUL.FTZ R49, R2, R121 ;  /* 0x0000007902317220 */ /* 0x000fe20000410000 */
[----:B------:R1:W-:Y:S03]  /*1bab0*/  MUFU.EX2 R110, R44 ;  /* 0x0000002c006e7308 */ /* 0x0003e60000000800 */
[C---:B------:R-:W-:Y:S07]  /*1bac0*/  HMMA.16816.F32 R40, R72.reuse, R46, R40 ;  /* 0x0000002e4828723c */ /* 0x040fee0000001828 */
[C---:B------:R-:W-:Y:S01]  /*1bad0*/  FMUL.FTZ R47, R0.reuse, R119 ;  /* 0x00000077002f7220 */ /* 0x040fe20000410000 */
[----:B------:R5:W2:Y:S01]  /*1bae0*/  MUFU.EX2 R232, R48 ;  /* 0x0000003000e87308 */ /* 0x000aa20000000800 */
[----:B------:R-:W-:Y:S03]  /*1baf0*/  FMUL.FTZ R46, R0, R118 ;  /* 0x00000076002e7220 */ /* 0x000fe60000410000 */
[--C-:B----4-:R-:W-:Y:S02]  /*1bb00*/  FFMA.FTZ R70, R135, c[0x0][0x2d0], -R69.reuse ;  /* 0x0000b40087467a23 */ /* 0x110fe40000010845 */
[C---:B-1----:R-:W-:Y:S04]  /*1bb10*/  FMUL.FTZ R44, R2.reuse, R116 ;  /* 0x00000074022c7220 */ /* 0x042fe80000410000 */
[----:B------:R1:W-:Y:S03]  /*1bb20*/  MUFU.EX2 R116, R70 ;  /* 0x0000004600747308 */ /* 0x0003e60000000800 */
[C---:B------:R-:W-:Y:S03]  /*1bb30*/  HMMA.16816.F32 R44, R72.reuse, R76, R44 ;  /* 0x0000004c482c723c */ /* 0x040fe6000000182c */
[----:B-----5:R-:W-:Y:S02]  /*1bb40*/  FMUL.FTZ R48, R2, R120 ;  /* 0x0000007802307220 */ /* 0x020fe40000410000 */
[----:B------:R-:W-:Y:S05]  /*1bb50*/  LDSM.16.MT88.4 R120, [R198+0x5900] ;  /* 0x00590000c678783b */ /* 0x000fea0000004200 */
[C---:B------:R-:W-:Y:S03]  /*1bb60*/  HMMA.16816.F32 R48, R72.reuse, R78, R48 ;  /* 0x0000004e4830723c */ /* 0x040fe60000001830 */
[----:B------:R-:W4:Y:S05]  /*1bb70*/  LDSM.16.MT88.4 R76, [R197+0x900] ;  /* 0x00090000c54c783b */ /* 0x000f2a0000004200 */
[C---:B--2---:R-:W-:Y:S04]  /*1bb80*/  HMMA.16816.F32 R52, R72.reuse, R80, R52 ;  /* 0x000000504834723c */ /* 0x044fe80000001834 */
[--C-:B-1----:R-:W-:Y:S04]  /*1bb90*/  FFMA.FTZ R70, R136, c[0x0][0x2d0], -R69.reuse ;  /* 0x0000b40088467a23 */ /* 0x102fe80000010845 */
[C---:B------:R-:W-:Y:S01]  /*1bba0*/  HMMA.16816.F32 R56, R72.reuse, R82, R56 ;  /* 0x000000524838723c */ /* 0x040fe20000001838 */
[----:B------:R1:W2:Y:S01]  /*1bbb0*/  MUFU.EX2 R229, R70 ;  /* 0x0000004600e57308 */ /* 0x0002a20000000800 */
[----:B------:R-:W5:Y:S06]  /*1bbc0*/  LDSM.16.MT88.4 R80, [R198+0x900] ;  /* 0x00090000c650783b */ /* 0x000f6c0000004200 */
[C---:B---3--:R-:W-:Y:S08]  /*1bbd0*/  HMMA.16816.F32 R60, R72.reuse, R84, R60 ;  /* 0x00000054483c723c */ /* 0x048ff0000000183c */
[----:B------:R-:W-:Y:S01]  /*1bbe0*/  HMMA.16816.F32 R64, R72, R86, R64 ;  /* 0x000000564840723c */ /* 0x000fe20000001840 */
[----:B------:R-:W3:Y:S06]  /*1bbf0*/  LDSM.16.MT88.4 R84, [R197+0x3900] ;  /* 0x00390000c554783b */ /* 0x000eec0000004200 */
[----:B------:R-:W-:Y:S01]  /*1bc00*/  F2FP.PACK_AB R72, R111, R233 ;  /* 0x000000e96f48723e */ /* 0x000fe200000000ff */
[--C-:B-1----:R-:W-:Y:S01]  /*1bc10*/  FFMA.FTZ R70, R138, c[0x0][0x2d0], -R132.reuse ;  /* 0x0000b4008a467a23 */ /* 0x102fe20000010884 */
[----:B------:R-:W-:Y:S03]  /*1bc20*/  F2FP.PACK_AB R74, R232, R110 ;  /* 0x0000006ee84a723e */ /* 0x000fe600000000ff */
[----:B------:R1:W-:Y:S01]  /*1bc30*/  MUFU.EX2 R226, R70 ;  /* 0x0000004600e27308 */ /* 0x0003e20000000800 */
[----:B------:R-:W-:Y:S02]  /*1bc40*/  F2FP.PACK_AB R73, R108, R109 ;  /* 0x0000006d6c49723e */ /* 0x000fe400000000ff */
[----:B--2---:R-:W-:Y:S07]  /*1bc50*/  F2FP.PACK_AB R75, R229, R116 ;  /* 0x00000074e54b723e */ /* 0x004fee00000000ff */
[C---:B----4-:R-:W-:Y:S08]  /*1bc60*/  HMMA.16816.F32 R4, R72.reuse, R76, R4 ;  /* 0x0000004c4804723c */ /* 0x050ff00000001804 */
[C---:B------:R-:W-:Y:S01]  /*1bc70*/  HMMA.16816.F32 R8, R72.reuse, R78, R8 ;  /* 0x0000004e4808723c */ /* 0x040fe20000001808 */
[----:B------:R-:W2:Y:S03]  /*1bc80*/  LDSM.16.MT88.4 R76, [R198+0x3900] ;  /* 0x00390000c64c783b */ /* 0x000ea60000004200 */
[--C-:B-1----:R-:W-:Y:S04]  /*1bc90*/  FFMA.FTZ R70, R140, c[0x0][0x2d0], -R132.reuse ;  /* 0x0000b4008c467a23 */ /* 0x102fe80000010884 */
[C---:B-----5:R-:W-:Y:S01]  /*1bca0*/  HMMA.16816.F32 R12, R72.reuse, R80, R12 ;  /* 0x00000050480c723c */ /* 0x060fe2000000180c */
[----:B------:R1:W4:Y:S07]  /*1bcb0*/  MUFU.EX2 R227, R70 ;  /* 0x0000004600e37308 */ /* 0x00032e0000000800 */
[C---:B------:R-:W-:Y:S01]  /*1bcc0*/  HMMA.16816.F32 R16, R72.reuse, R82, R16 ;  /* 0x000000524810723c */ /* 0x040fe20000001810 */
[----:B------:R-:W5:Y:S07]  /*1bcd0*/  LDSM.16.MT88.4 R80, [R201+0x3900] ;  /* 0x00390000c950783b */ /* 0x000f6e0000004200 */
[C---:B------:R-:W-:Y:S08]  /*1bce0*/  HMMA.16816.F32 R20, R72.reuse, R88, R20 ;  /* 0x000000584814723c */ /* 0x040ff00000001814 */
[C---:B------:R-:W-:Y:S01]  /*1bcf0*/  HMMA.16816.F32 R24, R72.reuse, R90, R24 ;  /* 0x0000005a4818723c */ /* 0x040fe20000001818 */
[----:B------:R-:W4:Y:S03]  /*1bd00*/  LDSM.16.MT88.4 R88, [R200+0x3900] ;  /* 0x00390000c858783b */ /* 0x000f260000004200 */
[--C-:B-1----:R-:W-:Y:S04]  /*1bd10*/  FFMA.FTZ R70, R142, c[0x0][0x2d0], -R132.reuse ;  /* 0x0000b4008e467a23 */ /* 0x102fe80000010884 */
[C---:B------:R-:W-:Y:S01]  /*1bd20*/  HMMA.16816.F32 R28, R72.reuse, R92, R28 ;  /* 0x0000005c481c723c */ /* 0x040fe2000000181c */
[----:B------:R1:W-:Y:S07]  /*1bd30*/  MUFU.EX2 R119, R70 ;  /* 0x0000004600777308 */ /* 0x0003ee0000000800 */
[C---:B------:R-:W-:Y:S01]  /*1bd40*/  HMMA.16816.F32 R32, R72.reuse, R94, R32 ;  /* 0x0000005e4820723c */ /* 0x040fe20000001820 */
[----:B------:R-:W-:Y:S07]  /*1bd50*/  LDSM.16.MT88.4 R92, [R200+0x4100] ;  /* 0x00410000c85c783b */ /* 0x000fee0000004200 */
[C---:B---3--:R-:W-:Y:S08]  /*1bd60*/  HMMA.16816.F32 R36, R72.reuse, R84, R36 ;  /* 0x000000544824723c */ /* 0x048ff00000001824 */
[C---:B------:R-:W-:Y:S01]  /*1bd70*/  HMMA.16816.F32 R40, R72.reuse, R86, R40 ;  /* 0x000000564828723c */ /* 0x040fe20000001828 */
[----:B------:R-:W-:Y:S03]  /*1bd80*/  LDSM.16.MT88.4 R84, [R198+0x1100] ;  /* 0x00110000c654783b */ /* 0x000fe60000004200 */
[--C-:B-1----:R-:W-:Y:S04]  /*1bd90*/  FFMA.FTZ R70, R144, c[0x0][0x2d0], -R132.reuse ;  /* 0x0000b40090467a23 */ /* 0x102fe80000010884 */
[C---:B--2---:R-:W-:Y:S01]  /*1bda0*/  HMMA.16816.F32 R44, R72.reuse, R76, R44 ;  /* 0x0000004c482c723c */ /* 0x044fe2000000182c */
[----:B------:R1:W2:Y:S07]  /*1bdb0*/  MUFU.EX2 R225, R70 ;  /* 0x0000004600e17308 */ /* 0x0002ae0000000800 */
[C---:B------:R-:W-:Y:S01]  /*1bdc0*/  HMMA.16816.F32 R48, R72.reuse, R78, R48 ;  /* 0x0000004e4830723c */ /* 0x040fe20000001830 */
[----:B------:R-:W3:Y:S07]  /*1bdd0*/  LDSM.16.MT88.4 R76, [R197+0x1100] ;  /* 0x00110000c54c783b */ /* 0x000eee0000004200 */
[C---:B-----5:R-:W-:Y:S08]  /*1bde0*/  HMMA.16816.F32 R52, R72.reuse, R80, R52 ;  /* 0x000000504834723c */ /* 0x060ff00000001834 */
[C---:B------:R-:W-:Y:S01]  /*1bdf0*/  HMMA.16816.F32 R56, R72.reuse, R82, R56 ;  /* 0x000000524838723c */ /* 0x040fe20000001838 */
[----:B------:R-:W5:Y:S03]  /*1be00*/  LDSM.16.MT88.4 R80, [R201+0x1100] ;  /* 0x00110000c950783b */ /* 0x000f660000004200 */
[--C-:B-1----:R-:W-:Y:S04]  /*1be10*/  FFMA.FTZ R70, R137, c[0x0][0x2d0], -R69.reuse ;  /* 0x0000b40089467a23 */ /* 0x102fe80000010845 */
[C---:B----4-:R-:W-:Y:S01]  /*1be20*/  HMMA.16816.F32 R60, R72.reuse, R88, R60 ;  /* 0x00000058483c723c */ /* 0x050fe2000000183c */
[----:B------:R1:W-:Y:S07]  /*1be30*/  MUFU.EX2 R118, R70 ;  /* 0x0000004600767308 */ /* 0x0003ee0000000800 */
[----:B------:R-:W-:Y:S01]  /*1be40*/  HMMA.16816.F32 R64, R72, R90, R64 ;  /* 0x0000005a4840723c */ /* 0x000fe20000001840 */
[----:B------:R-:W4:Y:S06]  /*1be50*/  LDSM.16.MT88.4 R88, [R200+0x1100] ;  /* 0x00110000c858783b */ /* 0x000f2c0000004200 */
[----:B------:R-:W-:Y:S02]  /*1be60*/  F2FP.PACK_AB R72, R227, R226 ;  /* 0x000000e2e348723e */ /* 0x000fe400000000ff */
[----:B--2---:R-:W-:Y:S03]  /*1be70*/  F2FP.PACK_AB R74, R225, R119 ;  /* 0x00000077e14a723e */ /* 0x004fe600000000ff */
        /* <DEDUP_REMOVED lines=18> */
[C---:B-----5:R-:W-:Y:S08]  /*1bfa0*/  HMMA.16816.F32 R20, R72.reuse, R80, R20 ;  /* 0x000000504814723c */ /* 0x060ff00000001814 */
[C---:B------:R-:W-:Y:S01]  /*1bfb0*/  HMMA.16816.F32 R24, R72.reuse, R82, R24 ;  /* 0x000000524818723c */ /* 0x040fe20000001818 */
[----:B------:R-:W5:Y:S07]  /*1bfc0*/  LDSM.16.MT88.4 R80, [R201+0x4100] ;  /* 0x00410000c950783b */ /* 0x000f6e0000004200 */
[C---:B----4-:R-:W-:Y:S04]  /*1bfd0*/  HMMA.16816.F32 R28, R72.reuse, R88, R28 ;  /* 0x00000058481c723c */ /* 0x050fe8000000181c */
[--C-:B-1----:R-:W-:Y:S04]  /*1bfe0*/  FFMA.FTZ R70, R150, c[0x0][0x2d0], -R132.reuse ;  /* 0x0000b40096467a23 */ /* 0x102fe80000010884 */
[C---:B------:R-:W-:Y:S01]  /*1bff0*/  HMMA.16816.F32 R32, R72.reuse, R90, R32 ;  /* 0x0000005a4820723c */ /* 0x040fe20000001820 */
[----:B------:R1:W-:Y:S01]  /*1c000*/  MUFU.EX2 R189, R70 ;  /* 0x0000004600bd7308 */ /* 0x0003e20000000800 */
[----:B------:R-:W4:Y:S06]  /*1c010*/  LDSM.16.MT88.4 R88, [R197+0x1900] ;  /* 0x00190000c558783b */ /* 0x000f2c0000004200 */
[C---:B--2---:R-:W-:Y:S08]  /*1c020*/  HMMA.16816.F32 R36, R72.reuse, R76, R36 ;  /* 0x0000004c4824723c */ /* 0x044ff00000001824 */
[C---:B------:R-:W-:Y:S01]  /*1c030*/  HMMA.16816.F32 R40, R72.reuse, R78, R40 ;  /* 0x0000004e4828723c */ /* 0x040fe20000001828 */
[----:B------:R-:W2:Y:S07]  /*1c040*/  LDSM.16.MT88.4 R76, [R198+0x1900] ;  /* 0x00190000c64c783b */ /* 0x000eae0000004200 */
[C---:B---3--:R-:W-:Y:S04]  /*1c050*/  HMMA.16816.F32 R44, R72.reuse, R84, R44 ;  /* 0x00000054482c723c */ /* 0x048fe8000000182c */
[--C-:B-1----:R-:W-:Y:S04]  /*1c060*/  FFMA.FTZ R70, R151, c[0x0][0x2d0], -R132.reuse ;  /* 0x0000b40097467a23 */ /* 0x102fe80000010884 */
[C---:B------:R-:W-:Y:S01]  /*1c070*/  HMMA.16816.F32 R48, R72.reuse, R86, R48 ;  /* 0x000000564830723c */ /* 0x040fe20000001830 */
[----:B------:R1:W3:Y:S01]  /*1c080*/  MUFU.EX2 R151, R70 ;  /* 0x0000004600977308 */ /* 0x0002e20000000800 */
[----:B------:R-:W-:Y:S06]  /*1c090*/  LDSM.16.MT88.4 R84, [R200+0x1900] ;  /* 0x00190000c854783b */ /* 0x000fec0000004200 */
[C---:B-----5:R-:W-:Y:S08]  /*1c0a0*/  HMMA.16816.F32 R52, R72.reuse, R80, R52 ;  /* 0x000000504834723c */ /* 0x060ff00000001834 */
[C---:B------:R-:W-:Y:S01]  /*1c0b0*/  HMMA.16816.F32 R56, R72.reuse, R82, R56 ;  /* 0x000000524838723c */ /* 0x040fe20000001838 */
[----:B------:R-:W5:Y:S07]  /*1c0c0*/  LDSM.16.MT88.4 R80, [R201+0x1900] ;  /* 0x00190000c950783b */ /* 0x000f6e0000004200 */
        /* <DEDUP_REMOVED lines=17> */
[C---:B----4-:R-:W-:Y:S08]  /*1c1e0*/  HMMA.16816.F32 R4, R72.reuse, R88, R4 ;  /* 0x000000584804723c */ /* 0x050ff00000001804 */
[C---:B------:R-:W-:Y:S01]  /*1c1f0*/  HMMA.16816.F32 R8, R72.reuse, R90, R8 ;  /* 0x0000005a4808723c */ /* 0x040fe20000001808 */
[----:B------:R-:W3:Y:S07]  /*1c200*/  LDSM.16.MT88.4 R88, [R197+0x4900] ;  /* 0x00490000c558783b */ /* 0x000eee0000004200 */
[C---:B--2---:R-:W-:Y:S04]  /*1c210*/  HMMA.16816.F32 R12, R72.reuse, R76, R12 ;  /* 0x0000004c480c723c */ /* 0x044fe8000000180c */
[--C-:B-1----:R-:W-:Y:S04]  /*1c220*/  FFMA.FTZ R70, R160, c[0x0][0x2d0], -R132.reuse ;  /* 0x0000b400a0467a23 */ /* 0x102fe80000010884 */
[C---:B------:R-:W-:Y:S01]  /*1c230*/  HMMA.16816.F32 R16, R72.reuse, R78, R16 ;  /* 0x0000004e4810723c */ /* 0x040fe20000001810 */
[----:B------:R1:W2:Y:S01]  /*1c240*/  MUFU.EX2 R144, R70 ;  /* 0x0000004600907308 */ /* 0x0002a20000000800 */
[----:B------:R-:W4:Y:S06]  /*1c250*/  LDSM.16.MT88.4 R76, [R198+0x4900] ;  /* 0x00490000c64c783b */ /* 0x000f2c0000004200 */
[C---:B-----5:R-:W-:Y:S08]  /*1c260*/  HMMA.16816.F32 R20, R72.reuse, R80, R20 ;  /* 0x000000504814723c */ /* 0x060ff00000001814 */
[C---:B------:R-:W-:Y:S01]  /*1c270*/  HMMA.16816.F32 R24, R72.reuse, R82, R24 ;  /* 0x000000524818723c */ /* 0x040fe20000001818 */
[----:B------:R-:W5:Y:S07]  /*1c280*/  LDSM.16.MT88.4 R80, [R197+0x2100] ;  /* 0x00210000c550783b */ /* 0x000f6e0000004200 */
[C---:B------:R-:W-:Y:S04]  /*1c290*/  HMMA.16816.F32 R28, R72.reuse, R84, R28 ;  /* 0x00000054481c723c */ /* 0x040fe8000000181c */
[--C-:B-1----:R-:W-:Y:S04]  /*1c2a0*/  FFMA.FTZ R70, R162, c[0x0][0x2d0], -R132.reuse ;  /* 0x0000b400a2467a23 */ /* 0x102fe80000010884 */
[C---:B------:R-:W-:Y:S01]  /*1c2b0*/  HMMA.16816.F32 R32, R72.reuse, R86, R32 ;  /* 0x000000564820723c */ /* 0x040fe20000001820 */
[----:B------:R1:W-:Y:S01]  /*1c2c0*/  MUFU.EX2 R143, R70 ;  /* 0x00000046008f7308 */ /* 0x0003e20000000800 */
[----:B------:R-:W2:Y:S06]  /*1c2d0*/  LDSM.16.MT88.4 R84, [R198+0x2100] ;  /* 0x00210000c654783b */ /* 0x000eac0000004200 */
[C---:B---3--:R-:W-:Y:S08]  /*1c2e0*/  HMMA.16816.F32 R36, R72.reuse, R88, R36 ;  /* 0x000000584824723c */ /* 0x048ff00000001824 */
        /* <DEDUP_REMOVED lines=16> */
[----:B---3--:R-:W-:Y:S03]  /*1c3f0*/  F2FP.PACK_AB R74, R142, R143 ;  /* 0x0000008f8e4a723e */ /* 0x008fe600000000ff */
        /* <DEDUP_REMOVED lines=10> */
[C---:B-----5:R-:W-:Y:S08]  /*1c4a0*/  HMMA.16816.F32 R4, R72.reuse, R80, R4 ;  /* 0x000000504804723c */ /* 0x060ff00000001804 */
        /* <DEDUP_REMOVED lines=19> */
[C---:B-----5:R-:W-:Y:S04]  /*1c5e0*/  HMMA.16816.F32 R44, R72.reuse, R84, R44 ;  /* 0x00000054482c723c */ /* 0x060fe8000000182c */
[--C-:B-1----:R-:W-:Y:S04]  /*1c5f0*/  FFMA.FTZ R70, R165, c[0x0][0x2d0], -R69.reuse ;  /* 0x0000b400a5467a23 */ /* 0x102fe80000010845 */
[C---:B------:R-:W-:Y:S01]  /*1c600*/  HMMA.16816.F32 R48, R72.reuse, R86, R48 ;  /* 0x000000564830723c */ /* 0x040fe20000001830 */
[----:B------:R1:W-:Y:S07]  /*1c610*/  MUFU.EX2 R133, R70 ;  /* 0x0000004600857308 */ /* 0x0003ee0000000800 */
[C---:B------:R-:W-:Y:S08]  /*1c620*/  HMMA.16816.F32 R52, R72.reuse, R92, R52 ;  /* 0x0000005c4834723c */ /* 0x040ff00000001834 */
[C---:B------:R-:W-:Y:S08]  /*1c630*/  HMMA.16816.F32 R56, R72.reuse, R94, R56 ;  /* 0x0000005e4838723c */ /* 0x040ff00000001838 */
[C---:B----4-:R-:W-:Y:S04]  /*1c640*/  HMMA.16816.F32 R60, R72.reuse, R76, R60 ;  /* 0x0000004c483c723c */ /* 0x050fe8000000183c */
        /* <DEDUP_REMOVED lines=82> */
.L_x_429:
        /* <DEDUP_REMOVED lines=91> */
.L_x_361:
        /* <DEDUP_REMOVED lines=122> */
.L_x_441:
        /* <DEDUP_REMOVED lines=103> */
[----:B------:R-:W-:Y:S01]  /*1df30*/  IADD3 R6, R12, 0x40, RZ ;  /* 0x000000400c067810 */ /* 0x000fe20007ffe0ff */
[----:B---3--:R1:W-:Y:S01]  /*1df40*/  @!P0 ST.E [R8.64], R33 ;  /* 0x0000002108008985 */ /* 0x0083e2000c101912 */
[----:B------:R-:W-:Y:S01]  /*1df50*/  IMAD.IADD R3, R3, 0x1, R4 ;  /* 0x0000000103037824 */ /* 0x000fe200078e0204 */
[C---:B------:R-:W-:Y:S02]  /*1df60*/  LEA R14, P0, R2.reuse, c[0x0][0x380], 0x1 ;  /* 0x0000e000020e7a11 */ /* 0x040fe400078008ff */
        /* <DEDUP_REMOVED lines=22> */
.L_x_443:
[----:B------:R-:W-:Y:S05]  /*1e0d0*/  BSYNC B0 ;  /* 0x0000000000007941 */ /* 0x000fea0003800000 */
.L_x_442:
        /* <DEDUP_REMOVED lines=15> */
.L_x_445:
[----:B------:R-:W-:Y:S05]  /*1e1d0*/  BSYNC B0 ;  /* 0x0000000000007941 */ /* 0x000fea0003800000 */
.L_x_444:
        /* <DEDUP_REMOVED lines=15> */
.L_x_447:
[----:B------:R-:W-:Y:S05]  /*1e2d0*/  BSYNC B0 ;  /* 0x0000000000007941 */ /* 0x000fea0003800000 */
.L_x_446:
        /* <DEDUP_REMOVED lines=16> */
.L_x_440:
        /* <DEDUP_REMOVED lines=19> */
.L_x_448:
        /* <DEDUP_REMOVED lines=40> */
.L_x_450:
[----:B------:R-:W-:Y:S05]  /*1e790*/  BSYNC B0 ;  /* 0x0000000000007941 */ /* 0x000fea0003800000 */
.L_x_449:
        /* <DEDUP_REMOVED lines=57> */
.L_x_452:
[----:B------:R-:W-:Y:S05]  /*1eb30*/  BSYNC B0 ;  /* 0x0000000000007941 */ /* 0x000fea0003800000 */
.L_x_451:
        /* <DEDUP_REMOVED lines=15> */
.L_x_454:
[----:B------:R-:W-:Y:S05]  /*1ec30*/  BSYNC B0 ;  /* 0x0000000000007941 */ /* 0x000fea0003800000 */
.L_x_453:
        /* <DEDUP_REMOVED lines=15> */
.L_x_456:
[----:B------:R-:W-:Y:S05]  /*1ed30*/  BSYNC B0 ;  /* 0x0000000000007941 */ /* 0x000fea0003800000 */
.L_x_455:
        /* <DEDUP_REMOVED lines=16> */
.L_x_457:
        /* <DEDUP_REMOVED lines=12> */
.L_x_4335:


//--------------------- .text._ZN7cutlass13device_kernelIN5flash19enable_sm80_to_sm89INS1_16FlashAttnFwdSm80INS1_25CollectiveMainloopFwdSm80ILi8ELi1ELb1EN4cute5tupleIJNS5_1CILi128EEES8_S8_EEELi128ENS_6half_tEfNS_4arch4Sm80ELb1ELb0ELb1ELb0ELb1ELb0ELb1ELb0EEENS1_21CollectiveEpilogueFwdIS9_NS6_IJNS7_ILi1EEESF_SF_EEESA_SC_Li256ELb0ELb1ELb0ELb0EEENS1_30DynamicPersistentTileSchedulerILi256ELi256ELb0ELb1ELb0EEEEEEEEEvNT_6ParamsE --------------------------
	.section	.text._ZN7cutlass13device_kernelIN5flash19enable_sm80_to_sm89INS1_16FlashAttnFwdSm80INS1_25CollectiveMainloopFwdSm80ILi8ELi1ELb1EN4cute5tupleIJNS5_1CILi128EEES8_S8_EEELi128ENS_6half_tEfNS_4arch4Sm80ELb1ELb0ELb1ELb0ELb1ELb0ELb1ELb0EEENS1_21CollectiveEpilogueFwdIS9_NS6_IJNS7_ILi1EEESF_SF_EEESA_SC_Li256ELb0ELb1ELb0ELb0EEENS1_30DynamicPersistentTileSchedulerILi256ELi256ELb0ELb1ELb0EEEEEEEEEvNT_6ParamsE,"ax",@progbits
	.sectioninfo	@"SHI_REGISTERS=255"
	.align	128
.text._ZN7cutlass13device_kernelIN5flash19enable_sm80_to_sm89INS1_16FlashAttnFwdSm80INS1_25CollectiveMainloopFwdSm80ILi8ELi1ELb1EN4cute5tupleIJNS5_1CILi128EEES8_S8_EEELi128ENS_6half_tEfNS_4arch4Sm80ELb1ELb0ELb1ELb0ELb1ELb0ELb1ELb0EEENS1_21CollectiveEpilogueFwdIS9_NS6_IJNS7_ILi1EEESF_SF_EEESA_SC_Li256ELb0ELb1ELb0ELb0EEENS1_30DynamicPersistentTileSchedulerILi256ELi256ELb0ELb1ELb0EEEEEEEEEvNT_6ParamsE:
        .type           _ZN7cutlass13device_kernelIN5flash19enable_sm80_to_sm89INS1_16FlashAttnFwdSm80INS1_25CollectiveMainloopFwdSm80ILi8ELi1ELb1EN4cute5tupleIJNS5_1CILi128EEES8_S8_EEELi128ENS_6half_tEfNS_4arch4Sm80ELb1ELb0ELb1ELb0ELb1ELb0ELb1ELb0EEENS1_21CollectiveEpilogueFwdIS9_NS6_IJNS7_ILi1EEESF_SF_EEESA_SC_Li256ELb0ELb1ELb0ELb0EEENS1_30DynamicPersistentTileSchedulerILi256ELi256ELb0ELb1ELb0EEEEEEEEEvNT_6ParamsE,@function
        .size           _ZN7cutlass13device_kernelIN5flash19enable_sm80_to_sm89INS1_16FlashAttnFwdSm80INS1_25CollectiveMainloopFwdSm80ILi8ELi1ELb1EN4cute5tupleIJNS5_1CILi128EEES8_S8_EEELi128ENS_6half_tEfNS_4arch4Sm80ELb1ELb0ELb1ELb0ELb1ELb0ELb1ELb0EEENS1_21CollectiveEpilogueFwdIS9_NS6_IJNS7_ILi1EEESF_SF_EEESA_SC_Li256ELb0ELb1ELb0ELb0EEENS1_30DynamicPersistentTileSchedulerILi256ELi256ELb0ELb1ELb0EEEEEEEEEvNT_6ParamsE,(.L_x_4336 - _ZN7cutlass13device_kernelIN5flash19enable_sm80_to_sm89INS1_16FlashAttnFwdSm80INS1_25CollectiveMainloopFwdSm80ILi8ELi1ELb1EN4cute5tupleIJNS5_1CILi128EEES8_S8_EEELi128ENS_6half_tEfNS_4arch4Sm80ELb1ELb0ELb1ELb0ELb1ELb0ELb1ELb0EEENS1_21CollectiveEpilogueFwdIS9_NS6_IJNS7_ILi1EEESF_SF_EEESA_SC_Li256ELb0ELb1ELb0ELb0EEENS1_30DynamicPersistentTileSchedulerILi256ELi256ELb0ELb1ELb0EEEEEEEEEvNT_6ParamsE)
        .other          _ZN7cutlass13device_kernelIN5flash19enable_sm80_to_sm89INS1_16FlashAttnFwdSm80INS1_25CollectiveMainloopFwdSm80ILi8ELi1ELb1EN4cute5tupleIJNS5_1CILi128EEES8_S8_EEELi128ENS_6half_tEfNS_4arch4Sm80ELb1ELb0ELb1ELb0ELb1ELb0ELb1ELb0EEENS1_21CollectiveEpilogueFwdIS9_NS6_IJNS7_ILi1EEESF_SF_EEESA_SC_Li256ELb0ELb1ELb0ELb0EEENS1_30DynamicPersistentTileSchedulerILi256ELi256ELb0ELb1ELb0EEEEEEEEEvNT_6ParamsE,@"STO_CUDA_ENTRY STV_DEFAULT"
_ZN7cutlass13device_kernelIN5flash19enable_sm80_to_sm89INS1_16FlashAttnFwdSm80INS1_25CollectiveMainloopFwdSm80ILi8ELi1ELb1EN4cute5tupleIJNS5_1CILi128EEES8_S8_EEELi128ENS_6half_tEfNS_4arch4Sm80ELb1ELb0ELb1ELb0ELb1ELb0ELb1ELb0EEENS1_21CollectiveEpilogueFwdIS9_NS6_IJNS7_ILi1EEESF_SF_EEESA_SC_Li256ELb0ELb1ELb0ELb0EEENS1_30DynamicPersistentTileSchedulerILi256ELi256ELb0ELb1ELb0EEEEEEEEEvNT_6ParamsE:
[----:B------:R-:W-:-:S03]  /*0000*/  MOV R1, c[0x0][0x28] ;  /* 0x00000a0000017a02 */ /* 0x000fc60000000f00 */
[----:B------:R-:W1:Y:S01]  /*0010*/  S2R R20, SR_TID.X ;  /* 0x0000000000147919 */ /* 0x000e620000002100 */
[----:B------:R-:W-:-:S03]  /*0020*/  IADD3 R1, R1, -0x80, RZ ;  /* 0xffffff8001017810 */ /* 0x000fc60007ffe0ff */
[----:B------:R-:W2:Y:S01]  /*0030*/  S2R R15, SR_CTAID.X ;  /* 0x00000000000f7919 */ /* 0x000ea20000002500 */
[----:B-1----:R-:W-:-:S05]  /*0040*/  SHF.R.U32.HI R2, RZ, 0x5, R20 ;  /* 0x00000005ff027819 */ /* 0x002fca0000011614 */
[----:B------:R-:W1:Y:S02]  /*0050*/  SHFL.IDX PT, R0, R2, RZ, 0x1f ;  /* 0x00001fff02007589 */ /* 0x000e6400000e0000 */
[----:B-1----:R-:W-:Y:S02]  /*0060*/  ISETP.GE.AND P0, PT, R0, 0x1, PT ;  /* 0x000000010000780c */ /* 0x002fe40003f06270 */
[----:B------:R1:W-:Y:S11]  /*0070*/  STL [R1+0x74], R0 ;  /* 0x0000740001007387 */ /* 0x0003f60000100800 */
[----:B------:R-:W-:Y:S06]  /*0080*/  @P0 BAR.ARV 0x4, 0x100 ;  /* 0x0104000000000b1d */ /* 0x000fec0000002000 */
[----:B--2---:R-:W-:-:S13]  /*0090*/  ISETP.GE.AND P0, PT, R15, c[0x0][0x538], PT ;  /* 0x00014e000f007a0c */ /* 0x004fda0003f06270 */
[----:B------:R-:W-:Y:S05]  /*00a0*/  @P0 EXIT ;  /* 0x000000000000094d */ /* 0x000fea0003800000 */
[----:B-1----:R-:W-:Y:S01]  /*00b0*/  SHF.R.S32.HI R13, RZ, 0x1f, R20 ;  /* 0x0000001fff0d7819 */ /* 0x002fe20000011414 */
[----:B------:R-:W-:Y:S01]  /*00c0*/  IMAD.MOV.U32 R14, RZ, RZ, 0x10 ;  /* 0x00000010ff0e7424 */ /* 0x000fe200078e00ff */
[----:B------:R-:W-:Y:S02]  /*00d0*/  ULDC.64 UR6, c[0x0][0x118] ;  /* 0x0000460000067ab9 */ /* 0x000fe40000000a00 */
[CC--:B------:R-:W-:Y:S02]  /*00e0*/  LEA.HI R2, R13.reuse, R20.reuse, RZ, 0x4 ;  /* 0x000000140d027211 */ /* 0x0c0fe400078f20ff */
[----:B------:R-:W-:Y:S02]  /*00f0*/  LEA.HI R12, R13, R20, RZ, 0x2 ;  /* 0x000000140d0c7211 */ /* 0x000fe400078f10ff */
[----:B------:R-:W-:Y:S02]  /*0100*/  SHF.R.S32.HI R3, RZ, 0x4, R2 ;  /* 0x00000004ff037819 */ /* 0x000fe40000011402 */
[----:B------:R-:W-:-:S02]  /*0110*/  SHF.R.S32.HI R8, RZ, 0x2, R12 ;  /* 0x00000002ff087819 */ /* 0x000fc4000001140c */
[----:B------:R-:W-:Y:S02]  /*0120*/  LEA.HI R0, R2, R3, RZ, 0x1 ;  /* 0x0000000302007211 */ /* 0x000fe400078f08ff */
[----:B------:R-:W-:Y:S02]  /*0130*/  SHF.R.S32.HI R4, RZ, 0x1f, R12 ;  /* 0x0000001fff047819 */ /* 0x000fe4000001140c */
[----:B------:R-:W-:Y:S02]  /*0140*/  LOP3.LUT R0, R0, 0xfffffffe, RZ, 0xc0, !PT ;  /* 0xfffffffe00007812 */ /* 0x000fe400078ec0ff */
[CC--:B------:R-:W-:Y:S02]  /*0150*/  LEA.HI R9, R13.reuse, R20.reuse, RZ, 0x3 ;  /* 0x000000140d097211 */ /* 0x0c0fe400078f18ff */
[----:B------:R-:W-:Y:S01]  /*0160*/  LEA.HI R7, R13, R20, RZ, 0x5 ;  /* 0x000000140d077211 */ /* 0x000fe200078f28ff */
[----:B------:R-:W-:Y:S01]  /*0170*/  IMAD.IADD R11, R3, 0x1, -R0 ;  /* 0x00000001030b7824 */ /* 0x000fe200078e0a00 */
[----:B------:R-:W-:-:S02]  /*0180*/  LOP3.LUT R0, R2, 0xfffffff0, RZ, 0xc0, !PT ;  /* 0xfffffff002007812 */ /* 0x000fc400078ec0ff */
[----:B------:R-:W-:Y:S02]  /*0190*/  LEA.HI R3, R4, R8, RZ, 0x3 ;  /* 0x0000000804037211 */ /* 0x000fe400078f18ff */
[----:B------:R-:W-:Y:S01]  /*01a0*/  SHF.R.S32.HI R19, RZ, 0x3, R9 ;  /* 0x00000003ff137819 */ /* 0x000fe20000011409 */
[C---:B------:R-:W-:Y:S01]  /*01b0*/  IMAD.IADD R2, R20.reuse, 0x1, -R0 ;  /* 0x0000000114027824 */ /* 0x040fe200078e0a00 */
[----:B------:R-:W-:Y:S02]  /*01c0*/  LOP3.LUT R4, R9, 0xfffffff8, RZ, 0xc0, !PT ;  /* 0xfffffff809047812 */ /* 0x000fe400078ec0ff */
[----:B------:R-:W-:Y:S01]  /*01d0*/  LOP3.LUT R0, R3, 0xfffffff8, RZ, 0xc0, !PT ;  /* 0xfffffff803007812 */ /* 0x000fe200078ec0ff */
[----:B------:R-:W-:Y:S01]  /*01e0*/  IMAD.SHL.U32 R3, R19, 0x40, RZ ;  /* 0x0000004013037824 */ /* 0x000fe200078e00ff */
[----:B------:R-:W-:Y:S01]  /*01f0*/  SHF.R.S32.HI R214, RZ, 0x5, R7 ;  /* 0x00000005ffd67819 */ /* 0x000fe20000011407 */
[----:B------:R-:W-:Y:S01]  /*0200*/  IMAD.IADD R18, R20, 0x1, -R4 ;  /* 0x0000000114127824 */ /* 0x000fe200078e0a04 */
[----:B------:R-:W-:Y:S01]  /*0210*/  SHF.R.S32.HI R4, RZ, 0x1f, R2 ;  /* 0x0000001fff047819 */ /* 0x000fe20000011402 */
[----:B------:R-:W-:Y:S01]  /*0220*/  IMAD.IADD R8, R8, 0x1, -R0 ;  /* 0x0000000108087824 */ /* 0x000fe200078e0a00 */
[----:B------:R-:W-:Y:S01]  /*0230*/  LOP3.LUT R0, R3, 0x1c0, RZ, 0xc0, !PT ;  /* 0x000001c003007812 */ /* 0x000fe200078ec0ff */
[----:B------:R-:W-:Y:S01]  /*0240*/  IMAD.SHL.U32 R228, R18, 0x8, RZ ;  /* 0x0000000812e47824 */ /* 0x000fe200078e00ff */
[----:B------:R-:W-:Y:S01]  /*0250*/  LEA.HI R207, R4, R2, RZ, 0x3 ;  /* 0x0000000204cf7211 */ /* 0x000fe200078f18ff */
[----:B------:R-:W-:Y:S01]  /*0260*/  IMAD.SHL.U32 R6, R18, 0x40, RZ ;  /* 0x0000004012067824 */ /* 0x000fe200078e00ff */
[----:B------:R-:W-:-:S02]  /*0270*/  SHF.R.U32.HI R5, RZ, 0x3, R0 ;  /* 0x00000003ff057819 */ /* 0x000fc40000011600 */
[----:B------:R-:W-:Y:S02]  /*0280*/  LOP3.LUT R3, R0, 0x38, R228, 0xf8, !PT ;  /* 0x0000003800037812 */ /* 0x000fe400078ef8e4 */
[C---:B------:R-:W-:Y:S01]  /*0290*/  LOP3.LUT R4, R207.reuse, 0xfffffff8, RZ, 0xc0, !PT ;  /* 0xfffffff8cf047812 */ /* 0x040fe200078ec0ff */
[----:B------:R-:W-:Y:S01]  /*02a0*/  IMAD.SHL.U32 R207, R207, 0x40, RZ ;  /* 0x00000040cfcf7824 */ /* 0x000fe200078e00ff */
[----:B------:R-:W-:Y:S02]  /*02b0*/  LOP3.LUT R10, R3, R5, RZ, 0x3c, !PT ;  /* 0x00000005030a7212 */ /* 0x000fe400078e3cff */
[----:B------:R-:W-:Y:S02]  /*02c0*/  LOP3.LUT R3, R7, 0xffffffe0, RZ, 0xc0, !PT ;  /* 0xffffffe007037812 */ /* 0x000fe400078ec0ff */
[----:B------:R-:W-:Y:S01]  /*02d0*/  LOP3.LUT R0, R6, 0x1c0, RZ, 0xc0, !PT ;  /* 0x000001c006007812 */ /* 0x000fe200078ec0ff */
[----:B------:R-:W-:Y:S01]  /*02e0*/  IMAD.IADD R6, R2, 0x1, -R4 ;  /* 0x0000000102067824 */ /* 0x000fe200078e0a04 */
[----:B------:R-:W-:Y:S01]  /*02f0*/  LOP3.LUT R5, R8, 0x1, RZ, 0xc0, !PT ;  /* 0x0000000108057812 */ /* 0x000fe200078ec0ff */
[----:B------:R-:W-:Y:S01]  /*0300*/  IMAD.IADD R17, R20, 0x1, -R3 ;  /* 0x0000000114117824 */ /* 0x000fe200078e0a03 */
[----:B------:R-:W-:-:S02]  /*0310*/  LOP3.LUT R4, R0, 0x8, R9, 0xf8, !PT ;  /* 0x0000000800047812 */ /* 0x000fc400078ef809 */
[----:B------:R-:W-:Y:S02]  /*0320*/  SHF.R.U32.HI R2, RZ, 0x3, R0 ;  /* 0x00000003ff027819 */ /* 0x000fe40000011600 */
[----:B------:R-:W-:Y:S02]  /*0330*/  SHF.R.S32.HI R0, RZ, 0x1f, R7 ;  /* 0x0000001fff007819 */ /* 0x000fe40000011407 */
[----:B------:R-:W-:Y:S02]  /*0340*/  LOP3.LUT R204, R4, R2, RZ, 0x3c, !PT ;  /* 0x0000000204cc7212 */ /* 0x000fe400078e3cff */
[----:B------:R-:W-:Y:S02]  /*0350*/  LEA.HI R0, R0, R214, RZ, 0x3 ;  /* 0x000000d600007211 */ /* 0x000fe400078f18ff */
[----:B------:R-:W-:Y:S01]  /*0360*/  SHF.R.S32.HI R9, RZ, 0x1f, R17 ;  /* 0x0000001fff097819 */ /* 0x000fe20000011411 */
[----:B------:R-:W-:Y:S01]  /*0370*/  IMAD R204, R11, 0x200, R204 ;  /* 0x000002000bcc7824 */ /* 0x000fe200078e02cc */
[----:B------:R-:W-:Y:S01]  /*0380*/  LOP3.LUT R2, R12, 0xfffffffc, RZ, 0xc0, !PT ;  /* 0xfffffffc0c027812 */ /* 0x000fe200078ec0ff */
[----:B------:R-:W-:Y:S01]  /*0390*/  IMAD.MOV.U32 R12, RZ, RZ, 0x20 ;  /* 0x00000020ff0c7424 */ /* 0x000fe200078e00ff */
[----:B------:R-:W-:-:S02]  /*03a0*/  LOP3.LUT R0, R0, 0xffffff8, RZ, 0xc0, !PT ;  /* 0x0ffffff800007812 */ /* 0x000fc400078ec0ff */
[----:B------:R-:W-:Y:S01]  /*03b0*/  LEA.HI R9, R9, R17, RZ, 0x2 ;  /* 0x0000001109097211 */ /* 0x000fe200078f10ff */
[----:B------:R-:W-:Y:S01]  /*03c0*/  IMAD.IADD R2, R20, 0x1, -R2 ;  /* 0x0000000114027824 */ /* 0x000fe200078e0a02 */
[----:B------:R-:W-:Y:S01]  /*03d0*/  LEA.HI R7, R13, R20, RZ, 0x6 ;  /* 0x000000140d077211 */ /* 0x000fe200078f30ff */
[----:B------:R-:W-:Y:S01]  /*03e0*/  IMAD.IADD R4, R214, 0x1, -R0 ;  /* 0x00000001d6047824 */ /* 0x000fe200078e0a00 */
[----:B------:R-:W-:Y:S02]  /*03f0*/  SHF.R.S32.HI R3, RZ, 0x2, R9 ;  /* 0x00000002ff037819 */ /* 0x000fe40000011409 */
[----:B------:R-:W-:Y:S01]  /*0400*/  LEA.HI R0, R2, R2, RZ, 0x1 ;  /* 0x0000000202007211 */ /* 0x000fe200078f08ff */
[----:B------:R-:W-:Y:S01]  /*0410*/  IMAD.SHL.U32 R7, R7, 0x8, RZ ;  /* 0x0000000807077824 */ /* 0x000fe200078e00ff */
[----:B------:R-:W-:Y:S01]  /*0420*/  ISETP.NE.U32.AND P0, PT, R5, 0x1, PT ;  /* 0x000000010500780c */ /* 0x000fe20003f05070 */
[----:B------:R-:W-:Y:S01]  /*0430*/  IMAD R16, R4, 0x10, R3 ;  /* 0x0000001004107824 */ /* 0x000fe200078e0203 */
[----:B------:R-:W-:Y:S01]  /*0440*/  LOP3.LUT R3, R0, 0x1ffffffe, RZ, 0xc0, !PT ;  /* 0x1ffffffe00037812 */ /* 0x000fe200078ec0ff */
[----:B------:R-:W-:Y:S01]  /*0450*/  IMAD.SHL.U32 R0, R6, 0x40, RZ ;  /* 0x0000004006007824 */ /* 0x000fe200078e00ff */
[----:B------:R-:W-:Y:S01]  /*0460*/  LOP3.LUT R10, R10, 0x7ffffe00, R7, 0xf8, !PT ;  /* 0x7ffffe000a0a7812 */ /* 0x000fe200078ef807 */
[C---:B------:R-:W-:Y:S01]  /*0470*/  IMAD.SHL.U32 R4, R8.reuse, 0x40, RZ ;  /* 0x0000004008047824 */ /* 0x040fe200078e00ff */
[----:B------:R-:W-:Y:S01]  /*0480*/  R2P PR, R8, 0x6 ;  /* 0x0000000608007804 */ /* 0x000fe20000000000 */
[----:B------:R-:W-:Y:S01]  /*0490*/  IMAD.SHL.U32 R5, R11, 0x8, RZ ;  /* 0x000000080b057824 */ /* 0x000fe200078e00ff */
[----:B------:R-:W-:Y:S01]  /*04a0*/  LOP3.LUT R0, R0, 0x1c0, RZ, 0xc0, !PT ;  /* 0x000001c000007812 */ /* 0x000fe200078ec0ff */
[----:B------:R-:W-:Y:S01]  /*04b0*/  IMAD.IADD R7, R2, 0x1, -R3 ;  /* 0x0000000102077824 */ /* 0x000fe200078e0a03 */
[----:B------:R-:W-:Y:S01]  /*04c0*/  LOP3.LUT R3, R4, 0x1c0, RZ, 0xc0, !PT ;  /* 0x000001c004037812 */ /* 0x000fe200078ec0ff */
[----:B------:R-:W-:Y:S01]  /*04d0*/  IMAD.MOV.U32 R8, RZ, RZ, 0x40 ;  /* 0x00000040ff087424 */ /* 0x000fe200078e00ff */
[C---:B------:R-:W-:Y:S01]  /*04e0*/  LOP3.LUT P4, RZ, R6.reuse, 0x2, RZ, 0xc0, !PT ;  /* 0x0000000206ff7812 */ /* 0x040fe2000788c0ff */
[----:B------:R-:W-:Y:S01]  /*04f0*/  STL [R1+0x78], R16 ;  /* 0x0000781001007387 */ /* 0x000fe20000100800 */
[----:B------:R-:W-:Y:S01]  /*0500*/  LOP3.LUT P3, RZ, R6, 0x4, RZ, 0xc0, !PT ;  /* 0x0000000406ff7812 */ /* 0x000fe2000786c0ff */
[----:B------:R-:W-:Y:S01]  /*0510*/  IMAD R6, R214, 0x200, R2 ;  /* 0x00000200d6067824 */ /* 0x000fe200078e0202 */
[----:B------:R-:W-:Y:S01]  /*0520*/  LOP3.LUT R5, R0, 0x8, R5, 0xf8, !PT ;  /* 0x0000000800057812 */ /* 0x000fe200078ef805 */
[----:B------:R-:W-:Y:S01]  /*0530*/  STL [R1+0x50], R15 ;  /* 0x0000500f01007387 */ /* 0x000fe20000100800 */
[----:B------:R-:W-:Y:S01]  /*0540*/  SHF.R.U32.HI R2, RZ, 0x3, R0 ;  /* 0x00000003ff027819 */ /* 0x000fe20000011600 */
[----:B------:R-:W-:Y:S01]  /*0550*/  IMAD.SHL.U32 R219, R10, 0x2, RZ ;  /* 0x000000020adb7824 */ /* 0x000fe200078e00ff */
[----:B------:R-:W-:-:S02]  /*0560*/  LEA.HI R0, R3, R3, RZ, 0x1d ;  /* 0x0000000303007211 */ /* 0x000fc400078fe8ff */
[----:B------:R-:W-:Y:S01]  /*0570*/  LOP3.LUT R2, R5, R2, RZ, 0x3c, !PT ;  /* 0x0000000205027212 */ /* 0x000fe200078e3cff */
[----:B------:R-:W-:Y:S01]  /*0580*/  IMAD R5, R18, 0x20, R19 ;  /* 0x0000002012057824 */ /* 0x000fe200078e0213 */
[----:B------:R-:W-:Y:S01]  /*0590*/  SEL R4, R14, 0xfffffff0, !P4 ;  /* 0xfffffff00e047807 */ /* 0x000fe20006000000 */
[----:B------:R-:W-:Y:S01]  /*05a0*/  IMAD.U32 R6, R6, 0x2, R0 ;  /* 0x0000000206067824 */ /* 0x000fe200078e0000 */
[----:B------:R-:W-:Y:S02]  /*05b0*/  LEA.HI R0, R13, R20, RZ, 0x7 ;  /* 0x000000140d007211 */ /* 0x000fe400078f38ff */
[----:B------:R-:W-:Y:S01]  /*05c0*/  LOP3.LUT R207, R2, 0x7ffffe00, R207, 0xf8, !PT ;  /* 0x7ffffe0002cf7812 */ /* 0x000fe200078ef8cf */
[----:B------:R1:W-:Y:S01]  /*05d0*/  STL [R1+0x10], R5 ;  /* 0x0000100501007387 */ /* 0x0003e20000100800 */
[----:B------:R-:W-:Y:S02]  /*05e0*/  SHF.R.S32.HI R2, RZ, 0x7, R0 ;  /* 0x00000007ff027819 */ /* 0x000fe40000011400 */
[----:B------:R-:W-:-:S02]  /*05f0*/  SEL R3, R12, 0xffffffe0, !P3 ;  /* 0xffffffe00c037807 */ /* 0x000fc40005800000 */
[----:B------:R-:W-:Y:S02]  /*0600*/  LOP3.LUT R0, R9, 0x7ffffffc, RZ, 0xc0, !PT ;  /* 0x7ffffffc09007812 */ /* 0x000fe400078ec0ff */
[----:B------:R-:W-:Y:S01]  /*0610*/  IADD3 R241, R228, 0x40, RZ ;  /* 0x00000040e4f17810 */ /* 0x000fe20007ffe0ff */
[----:B------:R-:W-:Y:S01]  /*0620*/  IMAD.IADD R3, R4, 0x1, R3 ;  /* 0x0000000104037824 */ /* 0x000fe200078e0203 */
[----:B------:R-:W-:Y:S01]  /*0630*/  SHF.R.S32.HI R4, RZ, 0x1f, R228 ;  /* 0x0000001fff047819 */ /* 0x000fe200000114e4 */
[----:B------:R-:W-:Y:S01]  /*0640*/  IMAD.IADD R0, R17, 0x1, -R0 ;  /* 0x0000000111007824 */ /* 0x000fe200078e0a00 */
[----:B------:R-:W-:Y:S02]  /*0650*/  SEL R4, R12, 0xffffffe0, !P1 ;  /* 0xffffffe00c047807 */ /* 0x000fe40004800000 */
[----:B------:R-:W-:Y:S02]  /*0660*/  LEA R11, R6, 0x80, 0x1 ;  /* 0x00000080060b7811 */ /* 0x000fe400078e08ff */
[----:B------:R-:W-:Y:S01]  /*0670*/  SHF.R.S32.HI R2, RZ, 0x1f, R241 ;  /* 0x0000001fff027819 */ /* 0x000fe200000114f1 */
[----:B------:R-:W-:Y:S01]  /*0680*/  IMAD.SHL.U32 R2, R0, 0x2, RZ ;  /* 0x0000000200027824 */ /* 0x000fe200078e00ff */
[----:B------:R-:W-:Y:S01]  /*0690*/  IADD3 R6, R11, -0x10, RZ ;  /* 0xfffffff00b067810 */ /* 0x000fe20007ffe0ff */
[----:B------:R-:W-:Y:S01]  /*06a0*/  IMAD R0, R7, 0x8, R16 ;  /* 0x0000000807007824 */ /* 0x000fe200078e0210 */
[----:B------:R-:W-:Y:S01]  /*06b0*/  LEA R207, R207, 0x100, 0x1 ;  /* 0x00000100cfcf7811 */ /* 0x000fe200078e08ff */
[C---:B------:R-:W-:Y:S01]  /*06c0*/  IMAD.IADD R9, R11.reuse, 0x1, R4 ;  /* 0x000000010b097824 */ /* 0x040fe200078e0204 */
[----:B------:R-:W-:Y:S01]  /*06d0*/  @P0 IADD3 R6, R11, 0x10, RZ ;  /* 0x000000100b060810 */ /* 0x000fe20007ffe0ff */
[----:B------:R2:W-:Y:S01]  /*06e0*/  STL [R1+0x4c], R2 ;  /* 0x00004c0201007387 */ /* 0x0005e20000100800 */
[----:B------:R-:W-:Y:S01]  /*06f0*/  LEA R204, R204, 0x8100, 0x1 ;  /* 0x00008100cccc7811 */ /* 0x000fe200078e08ff */
[----:B------:R-:W-:Y:S01]  /*0700*/  IMAD R214, R214, 0x800, R207 ;  /* 0x00000800d6d67824 */ /* 0x000fe200078e02cf */
[----:B-1----:R-:W-:Y:S01]  /*0710*/  SEL R5, R8, 0xffffffc0, !P2 ;  /* 0xffffffc008057807 */ /* 0x002fe20005000000 */
[----:B------:R-:W-:Y:S01]  /*0720*/  STL [R1+0x54], R11 ;  /* 0x0000540b01007387 */ /* 0x000fe20000100800 */
[----:B------:R-:W-:-:S02]  /*0730*/  IMAD.IADD R4, R4, 0x1, R6 ;  /* 0x0000000104047824 */ /* 0x000fc400078e0206 */
[----:B------:R-:W-:Y:S01]  /*0740*/  IMAD R213, R3, 0x2, R207 ;  /* 0x0000000203d57824 */ /* 0x000fe200078e02cf */
[----:B------:R1:W-:Y:S01]  /*0750*/  STL [R1+0x48], R0 ;  /* 0x0000480001007387 */ /* 0x0003e20000100800 */
[----:B------:R-:W-:-:S03]  /*0760*/  IMAD.IADD R7, R11, 0x1, R5 ;  /* 0x000000010b077824 */ /* 0x000fc600078e0205 */
[----:B------:R-:W-:Y:S04]  /*0770*/  STL [R1+0x60], R9 ;  /* 0x0000600901007387 */ /* 0x000fe80000100800 */
[----:B------:R3:W-:Y:S04]  /*0780*/  STL [R1+0x70], R7 ;  /* 0x0000700701007387 */ /* 0x0007e80000100800 */
[----:B------:R4:W-:Y:S01]  /*0790*/  STL [R1+0x58], R6 ;  /* 0x0000580601007387 */ /* 0x0009e20000100800 */
[----:B--2---:R-:W-:-:S05]  /*07a0*/  SEL R2, R12, 0xffffffe0, !P4 ;  /* 0xffffffe00c027807 */ /* 0x004fca0006000000 */
[----:B------:R-:W-:Y:S02]  /*07b0*/  IMAD.IADD R209, R207, 0x1, R2 ;  /* 0x00000001cfd17824 */ /* 0x000fe400078e0202 */
[----:B------:R-:W-:Y:S01]  /*07c0*/  IMAD.IADD R215, R2, 0x1, R214 ;  /* 0x0000000102d77824 */ /* 0x000fe200078e02d6 */
[----:B-1----:R-:W-:-:S04]  /*07d0*/  SEL R0, R8, 0xffffffc0, !P3 ;  /* 0xffffffc008007807 */ /* 0x002fc80005800000 */
[----:B------:R-:W-:Y:S01]  /*07e0*/  IADD3 R210, R0, R207, R2 ;  /* 0x000000cf00d27210 */ /* 0x000fe20007ffe002 */
[--C-:B------:R-:W-:Y:S02]  /*07f0*/  IMAD.IADD R2, R4, 0x1, R5.reuse ;  /* 0x0000000104027824 */ /* 0x100fe400078e0205 */
[----:B------:R-:W-:Y:S02]  /*0800*/  IMAD.IADD R208, R207, 0x1, R0 ;  /* 0x00000001cfd07824 */ /* 0x000fe400078e0200 */
[----:B---3--:R-:W-:Y:S02]  /*0810*/  IMAD.IADD R7, R9, 0x1, R5 ;  /* 0x0000000109077824 */ /* 0x008fe400078e0205 */
[C---:B------:R-:W-:Y:S02]  /*0820*/  IMAD.IADD R217, R0.reuse, 0x1, R214 ;  /* 0x0000000100d97824 */ /* 0x040fe400078e02d6 */
[----:B----4-:R-:W-:Y:S01]  /*0830*/  IMAD.IADD R6, R5, 0x1, R6 ;  /* 0x0000000105067824 */ /* 0x010fe200078e0206 */
[----:B------:R1:W-:Y:S01]  /*0840*/  STL [R1+0x6c], R7 ;  /* 0x00006c0701007387 */ /* 0x0003e20000100800 */
[----:B------:R-:W-:-:S03]  /*0850*/  IMAD.IADD R216, R0, 0x1, R215 ;  /* 0x0000000100d87824 */ /* 0x000fc600078e02d7 */
[----:B------:R1:W-:Y:S04]  /*0860*/  STL [R1+0x68], R6 ;  /* 0x0000680601007387 */ /* 0x0003e80000100800 */
[----:B------:R1:W-:Y:S04]  /*0870*/  STL [R1+0x5c], R4 ;  /* 0x00005c0401007387 */ /* 0x0003e80000100800 */
[----:B------:R1:W-:Y:S02]  /*0880*/  STL [R1+0x64], R2 ;  /* 0x0000640201007387 */ /* 0x0003e40000100800 */
.L_x_519:
[----:B-1----:R-:W2:Y:S01]  /*0890*/  LDL R2, [R1+0x50] ;  /* 0x0000500001027983 */ /* 0x002ea20000100800 */
[----:B------:R-:W-:Y:S01]  /*08a0*/  IMAD.MOV.U32 R0, RZ, RZ, c[0x0][0x560] ;  /* 0x00015800ff007624 */ /* 0x000fe200078e00ff */
[----:B------:R-:W-:Y:S01]  /*08b0*/  YIELD ;  /* 0x0000000000007946 */ /* 0x000fe20003800000 */
[----:B------:R-:W-:Y:S03]  /*08c0*/  BSSY B0, `(.L_x_458) ;  /* 0x0000016000007945 */ /* 0x000fe60003800000 */
[----:B------:R-:W-:-:S13]  /*08d0*/  ISETP.NE.AND P0, PT, R0, 0x1, PT ;  /* 0x000000010000780c */ /* 0x000fda0003f05270 */
[----:B--2---:R-:W-:Y:S01]  /*08e0*/  @P0 IMAD.HI.U32 R0, R2, c[0x0][0x564], RZ ;  /* 0x0001590002000a27 */ /* 0x004fe200078e00ff */
[----:B------:R-:W-:-:S04]  /*08f0*/  MOV R3, R2 ;  /* 0x0000000200037202 */ /* 0x000fc80000000f00 */
[----:B------:R-:W-:-:S04]  /*0900*/  @P0 SHF.R.U32.HI R3, RZ, c[0x0][0x568], R0 ;  /* 0x00015a00ff030a19 */ /* 0x000fc80000011600 */
[----:B------:R-:W-:Y:S01]  /*0910*/  ISETP.GE.AND P0, PT, R3, c[0x0][0x578], PT ;  /* 0x00015e0003007a0c */ /* 0x000fe20003f06270 */
[----:B------:R-:W-:-:S04]  /*0920*/  IMAD.MOV R0, RZ, RZ, -R3 ;  /* 0x000000ffff007224 */ /* 0x000fc800078e0a03 */
[----:B------:R-:W-:-:S08]  /*0930*/  IMAD R0, R0, c[0x0][0x560], R2 ;  /* 0x0001580000007a24 */ /* 0x000fd000078e0202 */
[----:B------:R-:W-:Y:S05]  /*0940*/  @!P0 BRA `(.L_x_459) ;  /* 0x0000007000008947 */ /* 0x000fea0003800000 */
[----:B------:R-:W-:-:S04]  /*0950*/  MOV R2, c[0x0][0x56c] ;  /* 0x00015b0000027a02 */ /* 0x000fc80000000f00 */
[----:B------:R-:W-:Y:S02]  /*0960*/  ISETP.NE.AND P0, PT, R2, 0x1, PT ;  /* 0x000000010200780c */ /* 0x000fe40003f05270 */
[----:B------:R-:W-:-:S11]  /*0970*/  MOV R2, R0 ;  /* 0x0000000000027202 */ /* 0x000fd60000000f00 */
[----:B------:R-:W-:-:S05]  /*0980*/  @P0 IMAD.HI.U32 R4, R0, c[0x0][0x570], RZ ;  /* 0x00015c0000040a27 */ /* 0x000fca00078e00ff */
[----:B------:R-:W-:-:S05]  /*0990*/  @P0 SHF.R.U32.HI R2, RZ, c[0x0][0x574], R4 ;  /* 0x00015d00ff020a19 */ /* 0x000fca0000011604 */
[----:B------:R-:W-:Y:S01]  /*09a0*/  IMAD R4, R2, c[0x0][0x56c], RZ ;  /* 0x00015b0002047a24 */ /* 0x000fe200078e02ff */
[----:B------:R-:W-:Y:S05]  /*09b0*/  BRA `(.L_x_460) ;  /* 0x0000006000007947 */ /* 0x000fea0003800000 */
.L_x_459:
[----:B------:R-:W-:-:S04]  /*09c0*/  MOV R2, c[0x0][0x554] ;  /* 0x0001550000027a02 */ /* 0x000fc80000000f00 */
[----:B------:R-:W-:Y:S02]  /*09d0*/  ISETP.NE.AND P0, PT, R2, 0x1, PT ;  /* 0x000000010200780c */ /* 0x000fe40003f05270 */
[----:B------:R-:W-:-:S11]  /*09e0*/  MOV R2, R0 ;  /* 0x0000000000027202 */ /* 0x000fd60000000f00 */
[----:B------:R-:W-:-:S05]  /*09f0*/  @P0 IMAD.HI.U32 R4, R0, c[0x0][0x558], RZ ;  /* 0x0001560000040a27 */ /* 0x000fca00078e00ff */
[----:B------:R-:W-:-:S05]  /*0a00*/  @P0 SHF.R.U32.HI R2, RZ, c[0x0][0x55c], R4 ;  /* 0x00015700ff020a19 */ /* 0x000fca0000011604 */
[----:B------:R-:W-:Y:S02]  /*0a10*/  IMAD R4, R2, c[0x0][0x554], RZ ;  /* 0x0001550002047a24 */ /* 0x000fe400078e02ff */
.L_x_460:
[----:B------:R-:W-:Y:S05]  /*0a20*/  BSYNC B0 ;  /* 0x0000000000007941 */ /* 0x000fea0003800000 */
.L_x_458:
[----:B------:R-:W-:Y:S01]  /*0a30*/  IMAD.MOV.U32 R5, RZ, RZ, c[0x0][0x548] ;  /* 0x00015200ff057624 */ /* 0x000fe200078e00ff */
[----:B------:R-:W-:Y:S01]  /*0a40*/  ISETP.NE.U32.AND P0, PT, RZ, c[0x0][0x370], PT ;  /* 0x0000dc00ff007a0c */ /* 0x000fe20003f05070 */
[----:B------:R-:W-:Y:S02]  /*0a50*/  IMAD.IADD R4, R0, 0x1, -R4 ;  /* 0x0000000100047824 */ /* 0x000fe400078e0a04 */
[----:B------:R-:W-:Y:S01]  /*0a60*/  IMAD.MOV.U32 R145, RZ, RZ, RZ ;  /* 0x000000ffff917224 */ /* 0x000fe200078e00ff */
[----:B------:R-:W-:Y:S01]  /*0a70*/  ISETP.NE.AND P1, PT, R5, 0x1, PT ;  /* 0x000000010500780c */ /* 0x000fe20003f25270 */
[----:B------:R-:W-:Y:S01]  /*0a80*/  IMAD R6, R3, c[0x0][0x554], R4 ;  /* 0x0001550003067a24 */ /* 0x000fe200078e0204 */
[----:B------:R-:W-:-:S04]  /*0a90*/  ISETP.NE.AND.EX P0, PT, RZ, c[0x0][0x374], PT, P0 ;  /* 0x0000dd00ff007a0c */ /* 0x000fc80003f05300 */
[----:B------:R-:W-:-:S07]  /*0aa0*/  MOV R8, R6 ;  /* 0x0000000600087202 */ /* 0x000fce0000000f00 */
[----:B------:R-:W-:-:S04]  /*0ab0*/  @P1 IMAD.HI.U32 R0, R6, c[0x0][0x54c], RZ ;  /* 0x0001530006001a27 */ /* 0x000fc800078e00ff */
[----:B------:R-:W-:Y:S01]  /*0ac0*/  @P0 IMAD.MOV.U32 R4, RZ, RZ, 0x4 ;  /* 0x00000004ff040424 */ /* 0x000fe200078e00ff */
[----:B------:R-:W-:-:S05]  /*0ad0*/  @P1 SHF.R.U32.HI R8, RZ, c[0x0][0x550], R0 ;  /* 0x00015400ff081a19 */ /* 0x000fca0000011600 */
[----:B------:R-:W-:Y:S01]  /*0ae0*/  @P0 IMAD.WIDE R4, R8, R4, c[0x0][0x370] ;  /* 0x0000dc0008040625 */ /* 0x000fe200078e0204 */
[----:B------:R-:W-:Y:S01]  /*0af0*/  LOP3.LUT R2, R2, 0x1ffffff, RZ, 0x3c, !PT ;  /* 0x01ffffff02027812 */ /* 0x000fe200078e3cff */
[----:B------:R1:W-:Y:S04]  /*0b00*/  STL [R1+0x40], R8 ;  /* 0x0000400801007387 */ /* 0x0003e80000100800 */
[----:B------:R2:W3:Y:S01]  /*0b10*/  @P0 LDG.E R145, [R4.64] ;  /* 0x0000000604910981 */ /* 0x0004e2000c1e1900 */
[----:B------:R-:W-:Y:S01]  /*0b20*/  MOV R35, c[0x0][0x2c4] ;  /* 0x0000b10000237a02 */ /* 0x000fe20000000f00 */
[----:B------:R-:W-:Y:S01]  /*0b30*/  CS2R R134, SRZ ;  /* 0x0000000000867805 */ /* 0x000fe2000001ff00 */
[----:B------:R-:W-:Y:S01]  /*0b40*/  IADD3 R2, R2, c[0x0][0x53c], RZ ;  /* 0x00014f0002027a10 */ /* 0x000fe20007ffe0ff */
[----:B------:R-:W-:Y:S01]  /*0b50*/  CS2R R132, SRZ ;  /* 0x0000000000847805 */ /* 0x000fe2000001ff00 */
[----:B------:R-:W-:Y:S01]  /*0b60*/  ISETP.NE.AND P4, PT, R35, 0x1, PT ;  /* 0x000000012300780c */ /* 0x000fe20003f85270 */
[----:B------:R-:W-:Y:S01]  /*0b70*/  CS2R R130, SRZ ;  /* 0x0000000000827805 */ /* 0x000fe2000001ff00 */
[----:B------:R-:W-:Y:S01]  /*0b80*/  MOV R128, RZ ;  /* 0x000000ff00807202 */ /* 0x000fe20000000f00 */
[----:B------:R-:W-:Y:S01]  /*0b90*/  IMAD.SHL.U32 R36, R2, 0x80, RZ ;  /* 0x0000008002247824 */ /* 0x000fe200078e00ff */
[----:B------:R-:W-:Y:S01]  /*0ba0*/  MOV R2, c[0x0][0x2ac] ;  /* 0x0000ab0000027a02 */ /* 0x000fe20000000f00 */
[----:B------:R-:W-:Y:S01]  /*0bb0*/  IMAD.MOV.U32 R126, RZ, RZ, RZ ;  /* 0x000000ffff7e7224 */ /* 0x000fe200078e00ff */
[----:B------:R-:W-:Y:S01]  /*0bc0*/  MOV R122, RZ ;  /* 0x000000ff007a7202 */ /* 0x000fe20000000f00 */
[----:B------:R-:W-:Y:S01]  /*0bd0*/  IMAD.MOV.U32 R124, RZ, RZ, RZ ;  /* 0x000000ffff7c7224 */ /* 0x000fe200078e00ff */
[----:B------:R-:W-:Y:S01]  /*0be0*/  IADD3 R0, R36, 0x7f, RZ ;  /* 0x0000007f24007810 */ /* 0x000fe20007ffe0ff */
[----:B------:R-:W-:Y:S01]  /*0bf0*/  IMAD R41, R2, c[0x0][0x1d0], RZ ;  /* 0x0000740002297a24 */ /* 0x000fe200078e02ff */
[----:B------:R1:W-:Y:S01]  /*0c00*/  STL [R1+0x3c], R36 ;  /* 0x00003c2401007387 */ /* 0x0003e20000100800 */
[----:B------:R-:W-:Y:S01]  /*0c10*/  CS2R R120, SRZ ;  /* 0x0000000000787805 */ /* 0x000fe2000001ff00 */
[----:B------:R-:W-:Y:S01]  /*0c20*/  IMAD.MOV.U32 R9, RZ, RZ, RZ ;  /* 0x000000ffff097224 */ /* 0x000fe200078e00ff */
[----:B------:R-:W-:Y:S01]  /*0c30*/  CS2R R10, SRZ ;  /* 0x00000000000a7805 */ /* 0x000fe2000001ff00 */
[----:B------:R-:W-:Y:S01]  /*0c40*/  @P4 IMAD.HI.U32 R3, R0, c[0x0][0x2c8], RZ ;  /* 0x0000b20000034a27 */ /* 0x000fe200078e00ff */
[----:B------:R-:W-:Y:S01]  /*0c50*/  MOV R116, RZ ;  /* 0x000000ff00747202 */ /* 0x000fe20000000f00 */
[----:B------:R-:W-:Y:S01]  /*0c60*/  CS2R R12, SRZ ;  /* 0x00000000000c7805 */ /* 0x000fe2000001ff00 */
[----:B------:R-:W-:Y:S01]  /*0c70*/  MOV R110, RZ ;  /* 0x000000ff006e7202 */ /* 0x000fe20000000f00 */
[----:B------:R-:W-:Y:S01]  /*0c80*/  IMAD.MOV.U32 R118, RZ, RZ, RZ ;  /* 0x000000ffff767224 */ /* 0x000fe200078e00ff */
[----:B------:R-:W-:Y:S01]  /*0c90*/  @P4 SHF.R.U32.HI R0, RZ, c[0x0][0x2cc], R3 ;  /* 0x0000b300ff004a19 */ /* 0x000fe20000011603 */
[----:B--2---:R-:W-:Y:S01]  /*0ca0*/  IMAD.MOV.U32 R4, RZ, RZ, 0x80 ;  /* 0x00000080ff047424 */ /* 0x004fe200078e00ff */
[----:B------:R-:W-:Y:S01]  /*0cb0*/  IADD3 R3, R41, 0x7f, RZ ;  /* 0x0000007f29037810 */ /* 0x000fe20007ffe0ff */
[----:B------:R-:W-:Y:S01]  /*0cc0*/  IMAD.MOV.U32 R114, RZ, RZ, RZ ;  /* 0x000000ffff727224 */ /* 0x000fe200078e00ff */
[----:B------:R-:W-:Y:S01]  /*0cd0*/  CS2R R14, SRZ ;  /* 0x00000000000e7805 */ /* 0x000fe2000001ff00 */
[----:B------:R-:W-:Y:S01]  /*0ce0*/  IMAD.MOV.U32 R112, RZ, RZ, RZ ;  /* 0x000000ffff707224 */ /* 0x000fe200078e00ff */
[----:B------:R-:W-:Y:S01]  /*0cf0*/  IADD3 R4, R4, -c[0x0][0x168], RZ ;  /* 0x80005a0004047a10 */ /* 0x000fe20007ffe0ff */
[----:B------:R-:W-:Y:S01]  /*0d00*/  IMAD.MOV.U32 R108, RZ, RZ, RZ ;  /* 0x000000ffff6c7224 */ /* 0x000fe200078e00ff */
[----:B------:R-:W-:Y:S01]  /*0d10*/  CS2R R16, SRZ ;  /* 0x0000000000107805 */ /* 0x000fe2000001ff00 */
[----:B------:R-:W-:Y:S01]  /*0d20*/  IMAD.MOV.U32 R106, RZ, RZ, RZ ;  /* 0x000000ffff6a7224 */ /* 0x000fe200078e00ff */
[----:B------:R-:W-:Y:S01]  /*0d30*/  MOV R104, RZ ;  /* 0x000000ff00687202 */ /* 0x000fe20000000f00 */
[----:B------:R-:W-:Y:S01]  /*0d40*/  IMAD R2, R2, c[0x0][0x1d0], R4 ;  /* 0x0000740002027a24 */ /* 0x000fe200078e0204 */
[----:B------:R-:W-:Y:S01]  /*0d50*/  CS2R R18, SRZ ;  /* 0x0000000000127805 */ /* 0x000fe2000001ff00 */
[----:B------:R-:W-:Y:S01]  /*0d60*/  IMAD.MOV.U32 R102, RZ, RZ, RZ ;  /* 0x000000ffff667224 */ /* 0x000fe200078e00ff */
[----:B------:R-:W-:Y:S01]  /*0d70*/  MOV R98, RZ ;  /* 0x000000ff00627202 */ /* 0x000fe20000000f00 */
[----:B------:R-:W-:Y:S01]  /*0d80*/  IMAD.IADD R0, R2, 0x1, R0 ;  /* 0x0000000102007824 */ /* 0x000fe200078e0200 */
[----:B------:R-:W-:Y:S01]  /*0d90*/  SHF.R.S32.HI R2, RZ, 0x1f, R3 ;  /* 0x0000001fff027819 */ /* 0x000fe20000011403 */
[----:B------:R-:W-:Y:S01]  /*0da0*/  IMAD.MOV.U32 R100, RZ, RZ, RZ ;  /* 0x000000ffff647224 */ /* 0x000fe200078e00ff */
[----:B------:R-:W-:Y:S01]  /*0db0*/  CS2R R20, SRZ ;  /* 0x0000000000147805 */ /* 0x000fe2000001ff00 */
[----:B------:R-:W-:Y:S01]  /*0dc0*/  IMAD.MOV.U32 R96, RZ, RZ, RZ ;  /* 0x000000ffff607224 */ /* 0x000fe200078e00ff */
[----:B------:R-:W-:Y:S01]  /*0dd0*/  SHF.R.S32.HI R4, RZ, 0x1f, R0 ;  /* 0x0000001fff047819 */ /* 0x000fe20000011400 */
[----:B------:R-:W-:Y:S01]  /*0de0*/  IMAD.MOV.U32 R94, RZ, RZ, RZ ;  /* 0x000000ffff5e7224 */ /* 0x000fe200078e00ff */
[----:B------:R-:W-:Y:S01]  /*0df0*/  LEA.HI R2, R2, R3, RZ, 0x7 ;  /* 0x0000000302027211 */ /* 0x000fe200078f38ff */
[----:B------:R-:W-:Y:S01]  /*0e00*/  IMAD.MOV R3, RZ, RZ, -R8 ;  /* 0x000000ffff037224 */ /* 0x000fe200078e0a08 */
[----:B------:R-:W-:Y:S01]  /*0e10*/  LEA.HI R4, R4, R0, RZ, 0x7 ;  /* 0x0000000004047211 */ /* 0x000fe200078f38ff */
[----:B------:R-:W-:Y:S01]  /*0e20*/  CS2R R22, SRZ ;  /* 0x0000000000167805 */ /* 0x000fe2000001ff00 */
[----:B------:R-:W-:Y:S01]  /*0e30*/  SHF.R.S32.HI R0, RZ, 0x7, R2 ;  /* 0x00000007ff007819 */ /* 0x000fe20000011402 */
[----:B------:R-:W-:Y:S01]  /*0e40*/  IMAD R46, R3, c[0x0][0x548], R6 ;  /* 0x00015200032e7a24 */ /* 0x000fe200078e0206 */
[----:B------:R-:W-:Y:S01]  /*0e50*/  SHF.R.S32.HI R2, RZ, 0x7, R4 ;  /* 0x00000007ff027819 */ /* 0x000fe20000011404 */
[----:B------:R-:W-:Y:S01]  /*0e60*/  CS2R R6, SRZ ;  /* 0x0000000000067805 */ /* 0x000fe2000001ff00 */
[----:B------:R-:W-:Y:S01]  /*0e70*/  CS2R R4, SRZ ;  /* 0x0000000000047805 */ /* 0x000fe2000001ff00 */
[----:B------:R-:W-:Y:S01]  /*0e80*/  MOV R92, RZ ;  /* 0x000000ff005c7202 */ /* 0x000fe20000000f00 */
[----:B------:R1:W-:Y:S01]  /*0e90*/  STL [R1+0x44], R46 ;  /* 0x0000442e01007387 */ /* 0x0003e20000100800 */
[----:B------:R-:W-:Y:S01]  /*0ea0*/  IMNMX R226, R0, R2, PT ;  /* 0x0000000200e27217 */ /* 0x000fe20003800200 */
[----:B------:R-:W-:Y:S01]  /*0eb0*/  IMAD.MOV.U32 R90, RZ, RZ, RZ ;  /* 0x000000ffff5a7224 */ /* 0x000fe200078e00ff */
[----:B------:R-:W-:Y:S01]  /*0ec0*/  PRMT R0, RZ, 0x7610, R0 ;  /* 0x00007610ff007816 */ /* 0x000fe20000000000 */
[----:B------:R-:W-:Y:S01]  /*0ed0*/  CS2R R24, SRZ ;  /* 0x0000000000187805 */ /* 0x000fe2000001ff00 */
[----:B------:R-:W-:Y:S01]  /*0ee0*/  ISETP.GE.AND P0, PT, R226, 0x1, PT ;  /* 0x00000001e200780c */ /* 0x000fe20003f06270 */
        /* <DEDUP_REMOVED lines=14> */
[----:B---3--:R1:W-:Y:S01]  /*0fd0*/  STL [R1+0x14], R145 ;  /* 0x0000149101007387 */ /* 0x0083e20000100800 */
[----:B------:R-:W-:Y:S05]  /*0fe0*/  @!P0 BRA `(.L_x_461) ;  /* 0x0000ea6000008947 */ /* 0x000fea0003800000 */
[----:B------:R-:W-:-:S04]  /*0ff0*/  ISETP.NE.U32.AND P0, PT, RZ, c[0x0][0x340], PT ;  /* 0x0000d000ff007a0c */ /* 0x000fc80003f05070 */
[----:B------:R-:W-:-:S13]  /*1000*/  ISETP.NE.AND.EX P0, PT, RZ, c[0x0][0x344], PT, P0 ;  /* 0x0000d100ff007a0c */ /* 0x000fda0003f05300 */
[----:B------:R-:W-:-:S04]  /*1010*/  @P0 IMAD.MOV.U32 R2, RZ, RZ, 0x4 ;  /* 0x00000004ff020424 */ /* 0x000fc800078e00ff */
[----:B------:R-:W-:-:S05]  /*1020*/  @P0 IMAD.WIDE R2, R8, R2, c[0x0][0x340] ;  /* 0x0000d00008020625 */ /* 0x000fca00078e0202 */
[----:B------:R2:W5:Y:S01]  /*1030*/  @P0 LDG.E R0, [R2.64] ;  /* 0x0000000602000981 */ /* 0x000562000c1e1900 */
[----:B------:R-:W-:Y:S01]  /*1040*/  WARPSYNC 0xffffffff ;  /* 0xffffffff00007948 */ /* 0x000fe20003800000 */
[----:B------:R-:W-:Y:S02]  /*1050*/  @!P0 MOV R0, R8 ;  /* 0x0000000800008202 */ /* 0x000fe40000000f00 */
[----:B--2---:R-:W2:Y:S01]  /*1060*/  LDL R144, [R1+0x10] ;  /* 0x0000100001907983 */ /* 0x004ea20000100800 */
[----:B------:R-:W-:Y:S01]  /*1070*/  IMAD.MOV.U32 R3, RZ, RZ, c[0x0][0x2b8] ;  /* 0x0000ae00ff037624 */ /* 0x000fe200078e00ff */
[----:B------:R-:W-:Y:S01]  /*1080*/  MOV R221, RZ ;  /* 0x000000ff00dd7202 */ /* 0x000fe20000000f00 */
[----:B-----5:R-:W-:-:S03]  /*1090*/  IMAD.WIDE.U32 R134, R0, c[0x0][0x2b0], RZ ;  /* 0x0000ac0000867a25 */ /* 0x020fc600078e00ff */
[----:B------:R-:W-:Y:S02]  /*10a0*/  ISETP.NE.AND P3, PT, R3, 0x1, PT ;  /* 0x000000010300780c */ /* 0x000fe40003f65270 */
[----:B------:R-:W-:Y:S01]  /*10b0*/  SHF.R.S32.HI R3, RZ, 0x1f, R0 ;  /* 0x0000001fff037819 */ /* 0x000fe20000011400 */
[----:B------:R-:W-:Y:S01]  /*10c0*/  BAR.SYNC.DEFER_BLOCKING 0x0 ;  /* 0x0000000000007b1d */ /* 0x000fe20000010000 */
[----:B------:R-:W-:-:S05]  /*10d0*/  SHF.R.S32.HI R37, RZ, 0x1f, R46 ;  /* 0x0000001fff257819 */ /* 0x000fca000001142e */
[----:B------:R-:W-:Y:S01]  /*10e0*/  IMAD R5, R37, c[0x0][0x1b8], RZ ;  /* 0x00006e0025057a24 */ /* 0x000fe200078e02ff */
[----:B------:R-:W-:Y:S01]  /*10f0*/  SHF.R.S32.HI R6, RZ, 0x1f, R8 ;  /* 0x0000001fff067819 */ /* 0x000fe20000011408 */
[----:B------:R-:W3:Y:S02]  /*1100*/  S2R R38, SR_TID.X ;  /* 0x0000000000267919 */ /* 0x000ee40000002100 */
[----:B------:R-:W-:Y:S02]  /*1110*/  IMAD R5, R46, c[0x0][0x1bc], R5 ;  /* 0x00006f002e057a24 */ /* 0x000fe400078e0205 */
[----:B------:R-:W-:Y:S01]  /*1120*/  IMAD R16, R35, c[0x0][0x168], RZ ;  /* 0x00005a0023107a24 */ /* 0x000fe200078e02ff */
[----:B------:R-:W-:Y:S02]  /*1130*/  SHF.R.S32.HI R39, RZ, 0x1f, R228 ;  /* 0x0000001fff277819 */ /* 0x000fe400000114e4 */
[----:B------:R-:W-:Y:S02]  /*1140*/  ISETP.GE.AND P2, PT, R228, c[0x0][0x198], PT ;  /* 0x00006600e4007a0c */ /* 0x000fe40003f46270 */
[----:B------:R-:W-:Y:S01]  /*1150*/  ISETP.GE.AND P6, PT, R241, c[0x0][0x198], PT ;  /* 0x00006600f1007a0c */ /* 0x000fe20003fc6270 */
[----:B------:R-:W-:Y:S01]  /*1160*/  IMAD.WIDE.U32 R132, R46, c[0x0][0x1e8], RZ ;  /* 0x00007a002e847a25 */ /* 0x000fe200078e00ff */
[----:B------:R-:W-:Y:S01]  /*1170*/  IADD3 R71, R204, 0x20, RZ ;  /* 0x00000020cc477810 */ /* 0x000fe20007ffe0ff */
[----:B------:R-:W-:Y:S02]  /*1180*/  STL.64 [R1+0x20], R134 ;  /* 0x0000208601007387 */ /* 0x000fe40000100a00 */
[----:B--2---:R-:W-:-:S05]  /*1190*/  IMAD R2, R226, 0x80, R144 ;  /* 0x00000080e2027824 */ /* 0x004fca00078e0290 */
[----:B------:R-:W-:-:S04]  /*11a0*/  IADD3 R2, R2, -0x80, RZ ;  /* 0xffffff8002027810 */ /* 0x000fc80007ffe0ff */
[C---:B------:R-:W-:Y:S02]  /*11b0*/  ISETP.GE.AND P1, PT, R2.reuse, R41, PT ;  /* 0x000000290200720c */ /* 0x040fe40003f26270 */
[----:B------:R-:W-:Y:S01]  /*11c0*/  IADD3 R13, R2, R145, RZ ;  /* 0x00000091020d7210 */ /* 0x000fe20007ffe0ff */
[----:B------:R-:W-:Y:S01]  /*11d0*/  IMAD R2, R3, c[0x0][0x2b0], RZ ;  /* 0x0000ac0003027a24 */ /* 0x000fe200078e02ff */
[----:B------:R-:W-:-:S03]  /*11e0*/  ISETP.GT.OR P1, PT, R144, 0x7f, P1 ;  /* 0x0000007f9000780c */ /* 0x000fc60000f24670 */
[----:B------:R-:W-:-:S04]  /*11f0*/  @P3 IMAD.HI.U32 R3, R13, c[0x0][0x2bc], RZ ;  /* 0x0000af000d033a27 */ /* 0x000fc800078e00ff */
[----:B------:R-:W-:Y:S01]  /*1200*/  IMAD.MOV.U32 R12, RZ, RZ, R13 ;  /* 0x000000ffff0c7224 */ /* 0x000fe200078e000d */
[----:B------:R-:W-:Y:S01]  /*1210*/  @P3 SHF.R.U32.HI R12, RZ, c[0x0][0x2c0], R3 ;  /* 0x0000b000ff0c3a19 */ /* 0x000fe20000011603 */
[----:B------:R-:W-:-:S04]  /*1220*/  IMAD R2, R0, c[0x0][0x2b4], R2 ;  /* 0x0000ad0000027a24 */ /* 0x000fc800078e0202 */
[----:B------:R-:W-:Y:S01]  /*1230*/  IMAD.IADD R131, R135, 0x1, R2 ;  /* 0x0000000187837824 */ /* 0x000fe200078e0202 */
[----:B------:R-:W-:-:S04]  /*1240*/  @!P1 IADD3 R0, P0, R12, R134, RZ ;  /* 0x000000860c009210 */ /* 0x000fc80007f1e0ff */
[----:B------:R-:W-:Y:S01]  /*1250*/  @!P1 LEA.HI.X.SX32 R3, R12, R131, 0x1, P0 ;  /* 0x000000830c039211 */ /* 0x000fe200000f0eff */
[----:B------:R-:W-:Y:S01]  /*1260*/  IMAD.IADD R4, R144, 0x1, R36 ;  /* 0x0000000190047824 */ /* 0x000fe200078e0224 */
[----:B------:R-:W-:Y:S01]  /*1270*/  @!P1 LEA R2, P0, R0, c[0x0][0x2a0], 0x2 ;  /* 0x0000a80000029a11 */ /* 0x000fe200078010ff */
[----:B------:R-:W-:Y:S01]  /*1280*/  IMAD.WIDE.U32 R44, R46, c[0x0][0x210], RZ ;  /* 0x000084002e2c7a25 */ /* 0x000fe200078e00ff */
[----:B---3--:R-:W-:Y:S01]  /*1290*/  SHF.R.S32.HI R40, RZ, 0x1f, R38 ;  /* 0x0000001fff287819 */ /* 0x008fe20000011426 */
[----:B------:R-:W-:Y:S01]  /*12a0*/  STL [R1+0x34], R131 ;  /* 0x0000348301007387 */ /* 0x000fe20000100800 */
[----:B------:R-:W-:-:S05]  /*12b0*/  @!P1 LEA.HI.X R3, R0, c[0x0][0x2a4], R3, 0x2, P0 ;  /* 0x0000a90000039a11 */ /* 0x000fca00000f1403 */
[----:B------:R2:W3:Y:S01]  /*12c0*/  @!P1 LDG.E R221, [R2.64] ;  /* 0x0000000602dd9981 */ /* 0x0004e2000c1e1900 */
[----:B------:R-:W-:Y:S01]  /*12d0*/  @P4 IMAD.HI.U32 R7, R4, c[0x0][0x2c8], RZ ;  /* 0x0000b20004074a27 */ /* 0x000fe200078e00ff */
[----:B------:R-:W-:Y:S01]  /*12e0*/  LEA.HI R40, R40, R38, RZ, 0x3 ;  /* 0x0000002628287211 */ /* 0x000fe200078f18ff */
[----:B------:R-:W-:Y:S01]  /*12f0*/  BSSY B0, `(.L_x_462) ;  /* 0x0000271000007945 */ /* 0x000fe20003800000 */
[----:B------:R-:W-:Y:S01]  /*1300*/  SHF.R.S32.HI R38, RZ, 0x1f, R241 ;  /* 0x0000001fff267819 */ /* 0x000fe200000114f1 */
[----:B------:R-:W-:Y:S01]  /*1310*/  IMAD.MOV.U32 R0, RZ, RZ, R4 ;  /* 0x000000ffff007224 */ /* 0x000fe200078e0004 */
[----:B------:R-:W-:Y:S01]  /*1320*/  @P4 SHF.R.U32.HI R0, RZ, c[0x0][0x2cc], R7 ;  /* 0x0000b300ff004a19 */ /* 0x000fe20000011607 */
[----:B------:R-:W-:Y:S01]  /*1330*/  STL.64 [R1+0x18], R132 ;  /* 0x0000188401007387 */ /* 0x000fe20000100a00 */
[----:B------:R-:W-:Y:S01]  /*1340*/  SHF.R.S32.HI R40, RZ, 0x3, R40 ;  /* 0x00000003ff287819 */ /* 0x000fe20000011428 */
[----:B------:R-:W-:Y:S01]  /*1350*/  IMAD.SHL.U32 R128, R228, 0x2, RZ ;  /* 0x00000002e4807824 */ /* 0x000fe200078e00ff */
[----:B------:R-:W-:-:S02]  /*1360*/  SHF.R.S32.HI R7, RZ, 0x1f, R0 ;  /* 0x0000001fff077819 */ /* 0x000fc40000011400 */
[C---:B------:R-:W-:Y:S01]  /*1370*/  SHF.L.U32 R129, R241.reuse, 0x1, RZ ;  /* 0x00000001f1817819 */ /* 0x040fe200000006ff */
[----:B------:R-:W-:Y:S01]  /*1380*/  IMAD.IADD R11, R40, 0x1, R36 ;  /* 0x00000001280b7824 */ /* 0x000fe200078e0224 */
[----:B------:R-:W-:Y:S02]  /*1390*/  SHF.L.U64.HI R69, R241, 0x1, R38 ;  /* 0x00000001f1457819 */ /* 0x000fe40000010226 */
[----:B------:R-:W-:Y:S02]  /*13a0*/  SHF.L.U64.HI R68, R228, 0x1, R39 ;  /* 0x00000001e4447819 */ /* 0x000fe40000010227 */
[C---:B------:R-:W-:Y:S02]  /*13b0*/  ISETP.GE.AND P1, PT, R11.reuse, R16, PT ;  /* 0x000000100b00720c */ /* 0x040fe40003f26270 */
[----:B------:R-:W-:Y:S01]  /*13c0*/  IADD3 R14, R11, 0x40, RZ ;  /* 0x000000400b0e7810 */ /* 0x000fe20007ffe0ff */
[----:B--2---:R-:W-:-:S05]  /*13d0*/  IMAD.WIDE.U32 R2, R46, c[0x0][0x1b8], RZ ;  /* 0x00006e002e027a25 */ /* 0x004fca00078e00ff */
[----:B------:R-:W-:Y:S01]  /*13e0*/  IADD3 R3, R3, R5, RZ ;  /* 0x0000000503037210 */ /* 0x000fe20007ffe0ff */
[----:B------:R-:W-:-:S04]  /*13f0*/  IMAD R5, R6, c[0x0][0x1c0], RZ ;  /* 0x0000700006057a24 */ /* 0x000fc800078e02ff */
[C---:B------:R-:W-:Y:S02]  /*1400*/  IMAD R6, R8.reuse, c[0x0][0x1c4], R5 ;  /* 0x0000710008067a24 */ /* 0x040fe400078e0205 */
[----:B------:R-:W-:Y:S02]  /*1410*/  IMAD.MOV R5, RZ, RZ, -R0 ;  /* 0x000000ffff057224 */ /* 0x000fe400078e0a00 */
[----:B------:R-:W-:-:S04]  /*1420*/  IMAD.WIDE.U32 R2, R8, c[0x0][0x1c0], R2 ;  /* 0x0000700008027a25 */ /* 0x000fc800078e0002 */
[----:B------:R-:W-:Y:S02]  /*1430*/  IMAD R4, R5, c[0x0][0x2c4], R4 ;  /* 0x0000b10005047a24 */ /* 0x000fe400078e0204 */
[----:B------:R-:W-:Y:S02]  /*1440*/  IMAD.IADD R3, R3, 0x1, R6 ;  /* 0x0000000103037824 */ /* 0x000fe400078e0206 */
[----:B------:R-:W-:Y:S01]  /*1450*/  IMAD R5, R7, c[0x0][0x1b0], RZ ;  /* 0x00006c0007057a24 */ /* 0x000fe200078e02ff */
[C---:B------:R-:W-:Y:S01]  /*1460*/  IADD3 R7, R11.reuse, 0x20, RZ ;  /* 0x000000200b077810 */ /* 0x040fe20007ffe0ff */
[----:B------:R-:W-:Y:S01]  /*1470*/  IMAD.WIDE.U32 R2, R0, c[0x0][0x1b0], R2 ;  /* 0x00006c0000027a25 */ /* 0x000fe200078e0002 */
[----:B------:R-:W-:-:S03]  /*1480*/  IADD3 R11, R11, 0x60, RZ ;  /* 0x000000600b0b7810 */ /* 0x000fc60007ffe0ff */
[----:B------:R-:W-:Y:S01]  /*1490*/  IMAD R6, R0, c[0x0][0x1b4], R5 ;  /* 0x00006d0000067a24 */ /* 0x000fe200078e0205 */
[----:B------:R-:W-:-:S04]  /*14a0*/  SHF.R.S32.HI R5, RZ, 0x1f, R4 ;  /* 0x0000001fff057819 */ /* 0x000fc80000011404 */
[----:B------:R-:W-:Y:S01]  /*14b0*/  IADD3 R3, R3, R6, RZ ;  /* 0x0000000603037210 */ /* 0x000fe20007ffe0ff */
[----:B------:R-:W-:Y:S01]  /*14c0*/  IMAD R0, R5, c[0x0][0x1a8], RZ ;  /* 0x00006a0005007a24 */ /* 0x000fe200078e02ff */
[----:B------:R-:W-:-:S03]  /*14d0*/  IADD3 R6, -R12, RZ, RZ ;  /* 0x000000ff0c067210 */ /* 0x000fc60007ffe1ff */
[C---:B------:R-:W-:Y:S02]  /*14e0*/  IMAD R0, R4.reuse, c[0x0][0x1ac], R0 ;  /* 0x00006b0004007a24 */ /* 0x040fe400078e0200 */
[----:B------:R-:W-:-:S04]  /*14f0*/  IMAD.WIDE.U32 R2, R4, c[0x0][0x1a8], R2 ;  /* 0x00006a0004027a25 */ /* 0x000fc800078e0002 */
[----:B------:R-:W-:Y:S01]  /*1500*/  IMAD.IADD R9, R3, 0x1, R0 ;  /* 0x0000000103097824 */ /* 0x000fe200078e0200 */
[----:B-1----:R-:W-:Y:S01]  /*1510*/  LEA R8, P0, R2, c[0x0][0x160], 0x1 ;  /* 0x0000580002087a11 */ /* 0x002fe200078008ff */
[----:B------:R-:W-:-:S03]  /*1520*/  IMAD R222, R6, c[0x0][0x2b8], R13 ;  /* 0x0000ae0006de7a24 */ /* 0x000fc600078e020d */
[----:B------:R-:W-:Y:S01]  /*1530*/  LEA.HI.X R9, R2, c[0x0][0x164], R9, 0x1, P0 ;  /* 0x0000590002097a11 */ /* 0x000fe200000f0c09 */
[----:B------:R-:W1:Y:S01]  /*1540*/  SHFL.IDX PT, R0, R8, RZ, 0x181f ;  /* 0x00181fff08007589 */ /* 0x000e6200000e0000 */
[----:B------:R-:W-:-:S03]  /*1550*/  SHF.R.S32.HI R15, RZ, 0x1f, R222 ;  /* 0x0000001fff0f7819 */ /* 0x000fc600000114de */
[----:B------:R-:W2:Y:S04]  /*1560*/  SHFL.IDX PT, R3, R9, RZ, 0x181f ;  /* 0x00181fff09037589 */ /* 0x000ea800000e0000 */
[----:B------:R-:W4:Y:S04]  /*1570*/  SHFL.IDX PT, R10, R8, 0x1, 0x181f ;  /* 0x00381f00080a7f89 */ /* 0x000f2800000e0000 */
[----:B------:R-:W4:Y:S04]  /*1580*/  SHFL.IDX PT, R12, R9, 0x1, 0x181f ;  /* 0x00381f00090c7f89 */ /* 0x000f2800000e0000 */
[----:B------:R-:W-:Y:S04]  /*1590*/  SHFL.IDX PT, R13, R9, 0x2, 0x181f ;  /* 0x00581f00090d7f89 */ /* 0x000fe800000e0000 */
[----:B------:R-:W-:Y:S01]  /*15a0*/  SHFL.IDX PT, R9, R9, 0x3, 0x181f ;  /* 0x00781f0009097f89 */ /* 0x000fe200000e0000 */
[----:B-1----:R-:W-:-:S02]  /*15b0*/  @!P1 LEA R4, P5, R228, R0, 0x1 ;  /* 0x00000000e4049211 */ /* 0x002fc400078a08ff */
[C---:B------:R-:W-:Y:S02]  /*15c0*/  @!P1 LEA R2, P0, R241.reuse, R0, 0x1 ;  /* 0x00000000f1029211 */ /* 0x040fe400078008ff */
[-C--:B--2---:R-:W-:Y:S01]  /*15d0*/  @!P1 LEA.HI.X R5, R228, R3.reuse, R39, 0x1, P5 ;  /* 0x00000003e4059211 */ /* 0x084fe200028f0c27 */
[----:B------:R-:W1:Y:S01]  /*15e0*/  SHFL.IDX PT, R0, R8, 0x2, 0x181f ;  /* 0x00581f0008007f89 */ /* 0x000e6200000e0000 */
[----:B------:R-:W-:Y:S02]  /*15f0*/  @!P1 LEA.HI.X R3, R241, R3, R38, 0x1, P0 ;  /* 0x00000003f1039211 */ /* 0x000fe400000f0c26 */
[-C--:B------:R-:W-:Y:S01]  /*1600*/  ISETP.GE.AND P0, PT, R7, R16.reuse, PT ;  /* 0x000000100700720c */ /* 0x080fe20003f06270 */
[----:B------:R2:W-:Y:S01]  /*1610*/  @!P1 LDGSTS.E.BYPASS.LTC128B.128 [R219+0x100], [R4.64], !P2 ;  /* 0x0010000004db9fae */ /* 0x0005e2000d101d46 */
[----:B------:R-:W-:-:S03]  /*1620*/  ISETP.GE.AND P5, PT, R14, R16, PT ;  /* 0x000000100e00720c */ /* 0x000fc60003fa6270 */
[----:B------:R1:W-:Y:S04]  /*1630*/  @!P1 LDGSTS.E.BYPASS.LTC128B.128 [R219+0x4100], [R2.64], !P6 ;  /* 0x0410000002db9fae */ /* 0x0003e8000f101d46 */
[----:B------:R-:W3:Y:S04]  /*1640*/  SHFL.IDX PT, R8, R8, 0x3, 0x181f ;  /* 0x00781f0008087f89 */ /* 0x000ee800000e0000 */
[----:B----4-:R-:W-:-:S04]  /*1650*/  @!P0 LEA R6, P1, R228, R10, 0x1 ;  /* 0x0000000ae4068211 */ /* 0x010fc800078208ff */
[----:B------:R-:W-:-:S05]  /*1660*/  @!P0 LEA.HI.X R7, R228, R12, R39, 0x1, P1 ;  /* 0x0000000ce4078211 */ /* 0x000fca00008f0c27 */
[----:B------:R4:W-:Y:S01]  /*1670*/  @!P0 LDGSTS.E.BYPASS.LTC128B.128 [R219+0x1100], [R6.64], !P2 ;  /* 0x0110000006db8fae */ /* 0x0009e2000d101d46 */
[----:B--2---:R-:W-:Y:S02]  /*1680*/  IMAD R4, R15, c[0x0][0x1e0], RZ ;  /* 0x000078000f047a24 */ /* 0x004fe400078e02ff */
[----:B-1----:R-:W-:-:S04]  /*1690*/  IMAD.WIDE.U32 R2, R222, c[0x0][0x1e0], RZ ;  /* 0x00007800de027a25 */ /* 0x002fc800078e00ff */
[----:B------:R-:W-:Y:S01]  /*16a0*/  IMAD R5, R222, c[0x0][0x1e4], R4 ;  /* 0x00007900de057a24 */ /* 0x000fe200078e0204 */
[----:B------:R-:W-:Y:S01]  /*16b0*/  @!P0 LEA R4, P1, R241, R10, 0x1 ;  /* 0x0000000af1048211 */ /* 0x000fe200078208ff */
[----:B------:R-:W-:Y:S02]  /*16c0*/  IMAD R10, R37, c[0x0][0x1e8], RZ ;  /* 0x00007a00250a7a24 */ /* 0x000fe400078e02ff */
[----:B------:R-:W-:Y:S01]  /*16d0*/  IMAD.IADD R3, R3, 0x1, R5 ;  /* 0x0000000103037824 */ /* 0x000fe200078e0205 */
[----:B------:R-:W-:-:S05]  /*16e0*/  @!P0 LEA.HI.X R5, R241, R12, R38, 0x1, P1 ;  /* 0x0000000cf1058211 */ /* 0x000fca00008f0c26 */
[----:B------:R1:W-:Y:S01]  /*16f0*/  @!P0 LDGSTS.E.BYPASS.LTC128B.128 [R219+0x5100], [R4.64], !P6 ;  /* 0x0510000004db8fae */ /* 0x0003e2000f101d46 */
[----:B----4-:R-:W-:Y:S01]  /*1700*/  IMAD R6, R46, c[0x0][0x1ec], R10 ;  /* 0x00007b002e067a24 */ /* 0x010fe200078e020a */
[----:B------:R-:W-:-:S03]  /*1710*/  LEA R10, R226, 0xffffff80, 0x7 ;  /* 0xffffff80e20a7811 */ /* 0x000fc600078e38ff */
[----:B------:R-:W-:Y:S01]  /*1720*/  IMAD.IADD R130, R133, 0x1, R6 ;  /* 0x0000000185827824 */ /* 0x000fe200078e0206 */
[----:B------:R-:W-:-:S04]  /*1730*/  IADD3 R127, R41, -R10, RZ ;  /* 0x8000000a297f7210 */ /* 0x000fc80007ffe0ff */
[----:B------:R-:W-:Y:S04]  /*1740*/  STL [R1+0x30], R130 ;  /* 0x0000308201007387 */ /* 0x000fe80000100800 */
[----:B------:R-:W-:Y:S01]  /*1750*/  STL.64 [R1+0x28], R44 ;  /* 0x0000282c01007387 */ /* 0x000fe20000100a00 */
[----:B-1----:R-:W-:Y:S02]  /*1760*/  @!P5 LEA R4, P1, R228, R0, 0x1 ;  /* 0x00000000e404d211 */ /* 0x002fe400078208ff */
[----:B---3--:R-:W-:Y:S01]  /*1770*/  SHF.R.S32.HI R36, RZ, 0x1f, R221 ;  /* 0x0000001fff247819 */ /* 0x008fe200000114dd */
[----:B------:R-:W-:-:S04]  /*1780*/  IMAD.WIDE.U32 R2, R221, c[0x0][0x1f0], R2 ;  /* 0x00007c00dd027a25 */ /* 0x000fc800078e0002 */
[----:B------:R-:W-:Y:S01]  /*1790*/  IMAD R5, R36, c[0x0][0x1f0], RZ ;  /* 0x00007c0024057a24 */ /* 0x000fe200078e02ff */
[----:B------:R-:W-:-:S03]  /*17a0*/  IADD3 R6, P0, R2, R132, RZ ;  /* 0x0000008402067210 */ /* 0x000fc60007f1e0ff */
[----:B------:R-:W-:Y:S01]  /*17b0*/  IMAD R7, R221, c[0x0][0x1f4], R5 ;  /* 0x00007d00dd077a24 */ /* 0x000fe200078e0205 */
[----:B------:R-:W-:Y:S02]  /*17c0*/  @!P5 LEA.HI.X R5, R228, R13, R39, 0x1, P1 ;  /* 0x0000000de405d211 */ /* 0x000fe400008f0c27 */
[C---:B------:R-:W-:Y:S02]  /*17d0*/  @!P5 LEA R2, P1, R241.reuse, R0, 0x1 ;  /* 0x00000000f102d211 */ /* 0x040fe400078208ff */
[----:B------:R-:W-:Y:S01]  /*17e0*/  IADD3.X R7, R130, R3, R7, P0, !PT ;  /* 0x0000000382077210 */ /* 0x000fe200007fe407 */
[----:B------:R1:W-:Y:S01]  /*17f0*/  @!P5 LDGSTS.E.BYPASS.LTC128B.128 [R219+0x2100], [R4.64], !P2 ;  /* 0x0210000004dbdfae */ /* 0x0003e2000d101d46 */
[C---:B------:R-:W-:Y:S02]  /*1800*/  LEA R0, P0, R6.reuse, c[0x0][0x1c8], 0x1 ;  /* 0x0000720006007a11 */ /* 0x040fe400078008ff */
[----:B------:R-:W-:Y:S01]  /*1810*/  @!P5 LEA.HI.X R3, R241, R13, R38, 0x1, P1 ;  /* 0x0000000df103d211 */ /* 0x000fe200008f0c26 */
[----:B------:R-:W-:Y:S01]  /*1820*/  IMAD.IADD R13, R127, 0x1, -R40 ;  /* 0x000000017f0d7824 */ /* 0x000fe200078e0a28 */
[----:B------:R-:W-:Y:S01]  /*1830*/  LEA.HI.X R14, R6, c[0x0][0x1cc], R7, 0x1, P0 ;  /* 0x00007300060e7a11 */ /* 0x000fe200000f0c07 */
[----:B------:R-:W-:Y:S01]  /*1840*/  SHFL.IDX PT, R10, R0, 0x1, 0x181f ;  /* 0x00381f00000a7f89 */ /* 0x000fe200000e0000 */
[----:B------:R-:W-:-:S03]  /*1850*/  ISETP.GE.AND P1, PT, R11, R16, PT ;  /* 0x000000100b00720c */ /* 0x000fc60003f26270 */
[----:B------:R-:W2:Y:S04]  /*1860*/  SHFL.IDX PT, R6, R0, RZ, 0x181f ;  /* 0x00181fff00067589 */ /* 0x000ea800000e0000 */
[----:B------:R-:W3:Y:S04]  /*1870*/  SHFL.IDX PT, R7, R14, RZ, 0x181f ;  /* 0x00181fff0e077589 */ /* 0x000ee800000e0000 */
[----:B------:R4:W-:Y:S01]  /*1880*/  @!P5 LDGSTS.E.BYPASS.LTC128B.128 [R219+0x6100], [R2.64], !P6 ;  /* 0x0610000002dbdfae */ /* 0x0009e2000f101d46 */
[----:B------:R-:W-:-:S03]  /*1890*/  ISETP.GE.AND P5, PT, R13, 0x1, PT ;  /* 0x000000010d00780c */ /* 0x000fc60003fa6270 */
[----:B------:R-:W1:Y:S04]  /*18a0*/  SHFL.IDX PT, R12, R14, 0x1, 0x181f ;  /* 0x00381f000e0c7f89 */ /* 0x000e6800000e0000 */
[----:B------:R-:W-:Y:S04]  /*18b0*/  SHFL.IDX PT, R11, R14, 0x2, 0x181f ;  /* 0x00581f000e0b7f89 */ /* 0x000fe800000e0000 */
[----:B------:R-:W2:Y:S01]  /*18c0*/  S2R R40, SR_TID.X ;  /* 0x0000000000287919 */ /* 0x000ea20000002100 */
[----:B----4-:R-:W-:-:S04]  /*18d0*/  @!P1 LEA R2, P0, R228, R8, 0x1 ;  /* 0x00000008e4029211 */ /* 0x010fc800078008ff */
[CC--:B------:R-:W-:Y:S02]  /*18e0*/  @!P1 LEA.HI.X R3, R228.reuse, R9.reuse, R39, 0x1, P0 ;  /* 0x00000009e4039211 */ /* 0x0c0fe400000f0c27 */
[C---:B-1----:R-:W-:Y:S02]  /*18f0*/  @!P1 LEA R4, P0, R241.reuse, R8, 0x1 ;  /* 0x00000008f1049211 */ /* 0x042fe400078008ff */
[----:B------:R-:W-:Y:S01]  /*1900*/  SHFL.IDX PT, R8, R14, 0x3, 0x181f ;  /* 0x00781f000e087f89 */ /* 0x000fe200000e0000 */
[----:B--2---:R-:W-:Y:S02]  /*1910*/  SHF.R.S32.HI R16, RZ, 0x1f, R40 ;  /* 0x0000001fff107819 */ /* 0x004fe40000011428 */
[----:B------:R-:W-:Y:S01]  /*1920*/  @!P1 LEA.HI.X R5, R241, R9, R38, 0x1, P0 ;  /* 0x00000009f1059211 */ /* 0x000fe200000f0c26 */
[----:B------:R1:W-:Y:S01]  /*1930*/  @!P1 LDGSTS.E.BYPASS.LTC128B.128 [R219+0x3100], [R2.64], !P2 ;  /* 0x0310000002db9fae */ /* 0x0003e2000d101d46 */
[----:B------:R-:W-:Y:S02]  /*1940*/  @P5 ISETP.GE.AND P0, PT, R228, c[0x0][0x1d4], PT ;  /* 0x00007500e4005a0c */ /* 0x000fe40003f06270 */
[----:B------:R-:W-:Y:S01]  /*1950*/  LEA.HI R16, R16, R40, RZ, 0x3 ;  /* 0x0000002810107211 */ /* 0x000fe200078f18ff */
[----:B------:R-:W2:Y:S03]  /*1960*/  SHFL.IDX PT, R9, R0, 0x2, 0x181f ;  /* 0x00581f0000097f89 */ /* 0x000ea600000e0000 */
[----:B------:R-:W-:Y:S01]  /*1970*/  LOP3.LUT R16, R16, 0xfffffff8, RZ, 0xc0, !PT ;  /* 0xfffffff810107812 */ /* 0x000fe200078ec0ff */
[----:B------:R4:W-:Y:S04]  /*1980*/  @!P1 LDGSTS.E.BYPASS.LTC128B.128 [R219+0x7100], [R4.64], !P6 ;  /* 0x0710000004db9fae */ /* 0x0009e8000f101d46 */
[----:B------:R-:W0:Y:S01]  /*1990*/  LDGDEPBAR ;  /* 0x00000000000079af */ /* 0x000e220000000000 */
[----:B------:R-:W-:-:S03]  /*19a0*/  IMAD.IADD R16, R40, 0x1, -R16 ;  /* 0x0000000128107824 */ /* 0x000fc600078e0a10 */
[----:B------:R-:W2:Y:S01]  /*19b0*/  SHFL.IDX PT, R0, R0, 0x3, 0x181f ;  /* 0x00781f0000007f89 */ /* 0x000ea200000e0000 */
[----:B-1----:R-:W-:-:S04]  /*19c0*/  @P5 LEA R2, P2, R228, R6, 0x1 ;  /* 0x00000006e4025211 */ /* 0x002fc800078408ff */
[----:B---3--:R-:W-:Y:S02]  /*19d0*/  @P5 LEA.HI.X R3, R228, R7, R39, 0x1, P2 ;  /* 0x00000007e4035211 */ /* 0x008fe400010f0c27 */
[----:B------:R-:W-:-:S03]  /*19e0*/  ISETP.GE.AND P2, PT, R13, 0x21, PT ;  /* 0x000000210d00780c */ /* 0x000fc60003f46270 */
[----:B------:R1:W-:Y:S01]  /*19f0*/  @P5 LDGSTS.E.BYPASS.LTC128B.128 [R219+0x8100], [R2.64], !P0 ;  /* 0x0810000002db5fae */ /* 0x0003e2000c101d46 */
[C---:B------:R-:W-:Y:S02]  /*1a00*/  @P5 ISETP.GE.AND P0, PT, R241.reuse, c[0x0][0x1d4], PT ;  /* 0x00007500f1005a0c */ /* 0x040fe40003f06270 */
[----:B-1----:R-:W-:-:S07]  /*1a10*/  @P5 LEA R2, P1, R241, R6, 0x1 ;  /* 0x00000006f1025211 */ /* 0x002fce00078208ff */
[C---:B------:R-:W-:Y:S02]  /*1a20*/  @P2 LEA R6, P6, R228.reuse, R10, 0x1 ;  /* 0x0000000ae4062211 */ /* 0x040fe400078c08ff */
[----:B------:R-:W-:Y:S02]  /*1a30*/  @P5 LEA.HI.X R3, R241, R7, R38, 0x1, P1 ;  /* 0x00000007f1035211 */ /* 0x000fe400008f0c26 */
[C---:B------:R-:W-:Y:S02]  /*1a40*/  @P2 LEA.HI.X R7, R228.reuse, R12, R39, 0x1, P6 ;  /* 0x0000000ce4072211 */ /* 0x040fe400030f0c27 */
[----:B------:R-:W-:Y:S01]  /*1a50*/  ISETP.GE.AND P6, PT, R13, 0x41, PT ;  /* 0x000000410d00780c */ /* 0x000fe20003fc6270 */
[----:B------:R2:W-:Y:S01]  /*1a60*/  @P5 LDGSTS.E.BYPASS.LTC128B.128 [R219+0xc100], [R2.64], !P0 ;  /* 0x0c10000002db5fae */ /* 0x0005e2000c101d46 */
[----:B------:R-:W-:Y:S02]  /*1a70*/  @P2 ISETP.GE.AND P1, PT, R228, c[0x0][0x1d4], PT ;  /* 0x00007500e4002a0c */ /* 0x000fe40003f26270 */
[----:B----4-:R-:W-:-:S04]  /*1a80*/  @P2 LEA R4, P0, R241, R10, 0x1 ;  /* 0x0000000af1042211 */ /* 0x010fc800078008ff */
[----:B------:R-:W-:-:S05]  /*1a90*/  @P2 LEA.HI.X R5, R241, R12, R38, 0x1, P0 ;  /* 0x0000000cf1052211 */ /* 0x000fca00000f0c26 */
[C---:B------:R-:W-:Y:S02]  /*1aa0*/  @P6 ISETP.GE.AND P0, PT, R228.reuse, c[0x0][0x1d4], PT ;  /* 0x00007500e4006a0c */ /* 0x040fe40003f06270 */
[----:B------:R1:W-:Y:S01]  /*1ab0*/  @P2 LDGSTS.E.BYPASS.LTC128B.128 [R219+0x9100], [R6.64], !P1 ;  /* 0x0910000006db2fae */ /* 0x0003e2000c901d46 */
[----:B------:R-:W-:Y:S02]  /*1ac0*/  @P2 ISETP.GE.AND P1, PT, R241, c[0x0][0x1d4], PT ;  /* 0x00007500f1002a0c */ /* 0x000fe40003f26270 */
[----:B--2---:R-:W-:-:S11]  /*1ad0*/  @P6 LEA R2, P5, R228, R9, 0x1 ;  /* 0x00000009e4026211 */ /* 0x004fd600078a08ff */
[----:B------:R2:W-:Y:S01]  /*1ae0*/  @P2 LDGSTS.E.BYPASS.LTC128B.128 [R219+0xd100], [R4.64], !P1 ;  /* 0x0d10000004db2fae */ /* 0x0005e2000c901d46 */
[----:B------:R-:W-:Y:S02]  /*1af0*/  @P6 LEA.HI.X R3, R228, R11, R39, 0x1, P5 ;  /* 0x0000000be4036211 */ /* 0x000fe400028f0c27 */
[----:B------:R-:W-:-:S03]  /*1b00*/  ISETP.GE.AND P5, PT, R13, 0x61, PT ;  /* 0x000000610d00780c */ /* 0x000fc60003fa6270 */
[----:B------:R3:W-:Y:S01]  /*1b10*/  @P6 LDGSTS.E.BYPASS.LTC128B.128 [R219+0xa100], [R2.64], !P0 ;  /* 0x0a10000002db6fae */ /* 0x0007e2000c101d46 */
[----:B-1----:R-:W-:-:S04]  /*1b20*/  @P6 LEA R6, P2, R241, R9, 0x1 ;  /* 0x00000009f1066211 */ /* 0x002fc800078408ff */
[C---:B------:R-:W-:Y:S02]  /*1b30*/  @P6 LEA.HI.X R7, R241.reuse, R11, R38, 0x1, P2 ;  /* 0x0000000bf1076211 */ /* 0x040fe400010f0c26 */
[----:B------:R-:W-:-:S03]  /*1b40*/  @P6 ISETP.GE.AND P2, PT, R241, c[0x0][0x1d4], PT ;  /* 0x00007500f1006a0c */ /* 0x000fc60003f46270 */
[----:B--2---:R-:W-:-:S04]  /*1b50*/  @P5 LEA R4, P1, R228, R0, 0x1 ;  /* 0x00000000e4045211 */ /* 0x004fc800078208ff */
[----:B------:R-:W-:-:S06]  /*1b60*/  @P5 LEA.HI.X R5, R228, R8, R39, 0x1, P1 ;  /* 0x00000008e4055211 */ /* 0x000fcc00008f0c27 */
[----:B------:R1:W-:Y:S01]  /*1b70*/  @P6 LDGSTS.E.BYPASS.LTC128B.128 [R219+0xe100], [R6.64], !P2 ;  /* 0x0e10000006db6fae */ /* 0x0003e2000d101d46 */
[----:B------:R-:W-:Y:S02]  /*1b80*/  @P5 ISETP.GE.AND P1, PT, R228, c[0x0][0x1d4], PT ;  /* 0x00007500e4005a0c */ /* 0x000fe40003f26270 */
[----:B---3--:R-:W-:Y:S01]  /*1b90*/  @P5 LEA R2, P0, R241, R0, 0x1 ;  /* 0x00000000f1025211 */ /* 0x008fe200078008ff */
[----:B------:R-:W-:-:S03]  /*1ba0*/  IMAD R0, R15, c[0x0][0x208], RZ ;  /* 0x000082000f007a24 */ /* 0x000fc600078e02ff */
[C---:B------:R-:W-:Y:S01]  /*1bb0*/  @P5 LEA.HI.X R3, R241.reuse, R8, R38, 0x1, P0 ;  /* 0x00000008f1035211 */ /* 0x040fe200000f0c26 */
[----:B------:R-:W-:Y:S01]  /*1bc0*/  IMAD R0, R222, c[0x0][0x20c], R0 ;  /* 0x00008300de007a24 */ /* 0x000fe200078e0200 */
[----:B------:R-:W-:-:S05]  /*1bd0*/  @P5 ISETP.GE.AND P0, PT, R241, c[0x0][0x1d4], PT ;  /* 0x00007500f1005a0c */ /* 0x000fca0003f06270 */
[----:B------:R1:W-:Y:S08]  /*1be0*/  @P5 LDGSTS.E.BYPASS.LTC128B.128 [R219+0xb100], [R4.64], !P1 ;  /* 0x0b10000004db5fae */ /* 0x0003f0000c901d46 */
[----:B------:R2:W-:Y:S01]  /*1bf0*/  @P5 LDGSTS.E.BYPASS.LTC128B.128 [R219+0xf100], [R2.64], !P0 ;  /* 0x0f10000002db5fae */ /* 0x0005e2000c101d46 */
[----:B------:R-:W-:Y:S02]  /*1c00*/  R2P PR, R16, 0x6 ;  /* 0x0000000610007804 */ /* 0x000fe40000000000 */
[----:B------:R-:W-:Y:S01]  /*1c10*/  ISETP.GE.AND P6, PT, R228, c[0x0][0x1d4], PT ;  /* 0x00007500e4007a0c */ /* 0x000fe20003fc6270 */
[----:B------:R-:W0:Y:S10]  /*1c20*/  LDGDEPBAR ;  /* 0x00000000000079af */ /* 0x000e340000000000 */
[----:B------:R-:W-:Y:S01]  /*1c30*/  @P1 IADD3 R71, R204, -0x20, RZ ;  /* 0xffffffe0cc471810 */ /* 0x000fe20007ffe0ff */
[----:B--2---:R-:W-:Y:S01]  /*1c40*/  IMAD.WIDE.U32 R2, R222, c[0x0][0x208], RZ ;  /* 0x00008200de027a25 */ /* 0x004fe200078e00ff */
[----:B------:R-:W-:-:S04]  /*1c50*/  DEPBAR.LE SB0, 0x1 ;  /* 0x000080400000791a */ /* 0x000fc80000000000 */
[----:B------:R-:W-:Y:S01]  /*1c60*/  BAR.SYNC.DEFER_BLOCKING 0x0 ;  /* 0x0000000000007b1d */ /* 0x000fe20000010000 */
[----:B------:R-:W-:Y:S01]  /*1c70*/  IADD3 R3, R3, R0, RZ ;  /* 0x0000000003037210 */ /* 0x000fe20007ffe0ff */
[----:B------:R-:W-:-:S04]  /*1c80*/  IMAD R0, R37, c[0x0][0x210], RZ ;  /* 0x0000840025007a24 */ /* 0x000fc800078e02ff */
[----:B------:R-:W-:Y:S02]  /*1c90*/  IMAD R0, R46, c[0x0][0x214], R0 ;  /* 0x000085002e007a24 */ /* 0x000fe400078e0200 */
[----:B------:R-:W-:-:S05]  /*1ca0*/  IMAD.WIDE.U32 R2, R221, c[0x0][0x218], R2 ;  /* 0x00008600dd027a25 */ /* 0x000fca00078e0002 */
[----:B------:R-:W-:Y:S01]  /*1cb0*/  IADD3 R2, P0, R2, R44, RZ ;  /* 0x0000002c02027210 */ /* 0x000fe20007f1e0ff */
[----:B------:R-:W-:Y:S04]  /*1cc0*/  LDSM.16.M88.4 R136, [R214] ;  /* 0x00000000d688783b */ /* 0x000fe80000000200 */
        /* <DEDUP_REMOVED lines=10> */
[----:B-1----:R-:W1:Y:S04]  /*1d70*/  LDSM.16.M88.4 R4, [R204] ;  /* 0x00000000cc04783b */ /* 0x002e680000000200 */
[----:B------:R-:W2:Y:S04]  /*1d80*/  LDSM.16.M88.4 R20, [R204+0x800] ;  /* 0x00080000cc14783b */ /* 0x000ea80000000200 */
[----:B------:R-:W3:Y:S04]  /*1d90*/  LDSM.16.M88.4 R24, [R71] ;  /* 0x000000004718783b */ /* 0x000ee80000000200 */
[----:B------:R-:W4:Y:S04]  /*1da0*/  LDSM.16.M88.4 R32, [R71+0x800] ;  /* 0x000800004720783b */ /* 0x000f280000000200 */
[----:B------:R-:W2:Y:S04]  /*1db0*/  LDSM.16.M88.4 R28, [R204+0x1000] ;  /* 0x00100000cc1c783b */ /* 0x000ea80000000200 */
[----:B------:R-:W-:Y:S04]  /*1dc0*/  LDSM.16.M88.4 R40, [R204+0x1800] ;  /* 0x00180000cc28783b */ /* 0x000fe80000000200 */
[----:B------:R-:W-:Y:S04]  /*1dd0*/  LDSM.16.M88.4 R48, [R71+0x1800] ;  /* 0x001800004730783b */ /* 0x000fe80000000200 */
[----:B------:R-:W-:Y:S04]  /*1de0*/  LDSM.16.M88.4 R60, [R71+0x2000] ;  /* 0x00200000473c783b */ /* 0x000fe80000000200 */
[----:B------:R-:W-:Y:S04]  /*1df0*/  LDSM.16.M88.4 R56, [R71+0x2800] ;  /* 0x002800004738783b */ /* 0x000fe80000000200 */
[----:B------:R-:W-:Y:S01]  /*1e00*/  LDSM.16.M88.4 R64, [R71+0x3000] ;  /* 0x003000004740783b */ /* 0x000fe20000000200 */
[C---:B-1----:R-:W-:Y:S03]  /*1e10*/  HMMA.16816.F32 R16, R136.reuse, R4, RZ ;  /* 0x000000048810723c */ /* 0x042fe600000018ff */
[----:B------:R-:W-:Y:S05]  /*1e20*/  LDSM.16.M88.4 R72, [R71+0x3800] ;  /* 0x003800004748783b */ /* 0x000fea0000000200 */
[C---:B------:R-:W-:Y:S08]  /*1e30*/  HMMA.16816.F32 R8, R136.reuse, R6, RZ ;  /* 0x000000068808723c */ /* 0x040ff000000018ff */
[----:B--2---:R-:W-:Y:S08]  /*1e40*/  HMMA.16816.F32 R4, R136, R20, RZ ;  /* 0x000000148804723c */ /* 0x004ff000000018ff */
[C---:B---3--:R-:W-:Y:S08]  /*1e50*/  HMMA.16816.F32 R120, R140.reuse, R24, R16 ;  /* 0x000000188c78723c */ /* 0x048ff00000001810 */
[C---:B------:R-:W-:Y:S01]  /*1e60*/  HMMA.16816.F32 R100, R140.reuse, R26, R8 ;  /* 0x0000001a8c64723c */ /* 0x040fe20000001808 */
[----:B------:R-:W1:Y:S07]  /*1e70*/  LDSM.16.M88.4 R24, [R71+0x1000] ;  /* 0x001000004718783b */ /* 0x000e6e0000000200 */
[----:B----4-:R-:W-:Y:S07]  /*1e80*/  HMMA.16816.F32 R108, R140, R32, R4 ;  /* 0x000000208c6c723c */ /* 0x010fee0000001804 */
[----:B------:R-:W-:Y:S01]  /*1e90*/  IMAD R4, R36, c[0x0][0x218], RZ ;  /* 0x0000860024047a24 */ /* 0x000fe200078e02ff */
[----:B------:R-:W-:Y:S01]  /*1ea0*/  HMMA.16816.F32 R8, R136, R22, RZ ;  /* 0x000000168808723c */ /* 0x000fe200000018ff */
[----:B------:R-:W-:-:S02]  /*1eb0*/  IMAD.IADD R5, R45, 0x1, R0 ;  /* 0x000000012d057824 */ /* 0x000fc400078e0200 */
[----:B------:R-:W-:Y:S01]  /*1ec0*/  IMAD R0, R221, c[0x0][0x21c], R4 ;  /* 0x00008700dd007a24 */ /* 0x000fe200078e0204 */
[----:B------:R-:W-:Y:S04]  /*1ed0*/  LDSM.16.M88.4 R44, [R204+0x3800] ;  /* 0x00380000cc2c783b */ /* 0x000fe80000000200 */
[----:B------:R-:W-:Y:S01]  /*1ee0*/  IADD3.X R3, R5, R3, R0, P0, !PT ;  /* 0x0000000305037210 */ /* 0x000fe200007fe400 */
[C---:B------:R-:W-:Y:S01]  /*1ef0*/  HMMA.16816.F32 R20, R136.reuse, R28, RZ ;  /* 0x0000001c8814723c */ /* 0x040fe200000018ff */
[C---:B------:R-:W-:Y:S01]  /*1f00*/  LEA R0, P0, R2.reuse, c[0x0][0x1f8], 0x1 ;  /* 0x00007e0002007a11 */ /* 0x040fe200078008ff */
[----:B------:R-:W-:Y:S03]  /*1f10*/  STL [R1+0x38], R5 ;  /* 0x0000380501007387 */ /* 0x000fe60000100800 */
[----:B------:R-:W-:Y:S01]  /*1f20*/  LEA.HI.X R4, R2, c[0x0][0x1fc], R3, 0x1, P0 ;  /* 0x00007f0002047a11 */ /* 0x000fe200000f0c03 */
[----:B------:R-:W-:Y:S02]  /*1f30*/  SHFL.IDX PT, R14, R0, 0x2, 0x181f ;  /* 0x00581f00000e7f89 */ /* 0x000fe400000e0000 */
[----:B------:R-:W-:Y:S02]  /*1f40*/  HMMA.16816.F32 R16, R136, R30, RZ ;  /* 0x0000001e8810723c */ /* 0x000fe400000018ff */
[----:B------:R-:W2:Y:S04]  /*1f50*/  SHFL.IDX PT, R2, R0, RZ, 0x181f ;  /* 0x00181fff00027589 */ /* 0x000ea800000e0000 */
[----:B------:R-:W3:Y:S02]  /*1f60*/  SHFL.IDX PT, R3, R0, 0x1, 0x181f ;  /* 0x00381f0000037f89 */ /* 0x000ee400000e0000 */
[C---:B------:R-:W-:Y:S02]  /*1f70*/  HMMA.16816.F32 R80, R140.reuse, R34, R8 ;  /* 0x000000228c50723c */ /* 0x040fe40000001808 */
[----:B------:R-:W4:Y:S04]  /*1f80*/  SHFL.IDX PT, R5, R4, RZ, 0x181f ;  /* 0x00181fff04057589 */ /* 0x000f2800000e0000 */
[----:B------:R-:W4:Y:S02]  /*1f90*/  SHFL.IDX PT, R12, R4, 0x1, 0x181f ;  /* 0x00381f00040c7f89 */ /* 0x000f2400000e0000 */
[C---:B-1----:R-:W-:Y:S02]  /*1fa0*/  HMMA.16816.F32 R96, R140.reuse, R24, R20 ;  /* 0x000000188c60723c */ /* 0x042fe40000001814 */
[----:B------:R-:W1:Y:S04]  /*1fb0*/  SHFL.IDX PT, R15, R4, 0x2, 0x181f ;  /* 0x00581f00040f7f89 */ /* 0x000e6800000e0000 */
[----:B------:R-:W1:Y:S02]  /*1fc0*/  SHFL.IDX PT, R0, R0, 0x3, 0x181f ;  /* 0x00781f0000007f89 */ /* 0x000e6400000e0000 */
[----:B------:R-:W-:Y:S02]  /*1fd0*/  HMMA.16816.F32 R112, R140, R26, R16 ;  /* 0x0000001a8c70723c */ /* 0x000fe40000001810 */
[----:B------:R1:W1:Y:S01]  /*1fe0*/  SHFL.IDX PT, R18, R4, 0x3, 0x181f ;  /* 0x00781f0004127f89 */ /* 0x00026200000e0000 */
[----:B--2---:R-:W-:-:S02]  /*1ff0*/  IADD3 R8, P5, R2, R129, RZ ;  /* 0x0000008102087210 */ /* 0x004fc40007fbe0ff */
[-C--:B------:R-:W-:Y:S01]  /*2000*/  IADD3 R10, P1, R2, R128.reuse, RZ ;  /* 0x00000080020a7210 */ /* 0x080fe20007f3e0ff */
[----:B------:R-:W2:Y:S01]  /*2010*/  LDSM.16.M88.4 R28, [R204+0x2000] ;  /* 0x00200000cc1c783b */ /* 0x000ea20000000200 */
[-C--:B---3--:R-:W-:Y:S01]  /*2020*/  IADD3 R6, P0, R3, R128.reuse, RZ ;  /* 0x0000008003067210 */ /* 0x088fe20007f1e0ff */
[C---:B------:R-:W-:Y:S01]  /*2030*/  HMMA.16816.F32 R20, R136.reuse, R40, RZ ;  /* 0x000000288814723c */ /* 0x040fe200000018ff */
[C---:B----4-:R-:W-:Y:S01]  /*2040*/  IMAD.X R9, R5.reuse, 0x1, R69, P5 ;  /* 0x0000000105097824 */ /* 0x050fe200028e0645 */
[----:B------:R-:W-:Y:S01]  /*2050*/  IADD3 R2, P5, R14, R128, RZ ;  /* 0x000000800e027210 */ /* 0x000fe20007fbe0ff */
[--C-:B------:R-:W-:Y:S01]  /*2060*/  IMAD.X R11, R5, 0x1, R68.reuse, P1 ;  /* 0x00000001050b7824 */ /* 0x100fe200008e0644 */
[----:B------:R-:W3:Y:S01]  /*2070*/  LDSM.16.M88.4 R24, [R204+0x2800] ;  /* 0x00280000cc18783b */ /* 0x000ee20000000200 */
[----:B------:R-:W-:Y:S02]  /*2080*/  IADD3.X R7, R12, R68, RZ, P0, !PT ;  /* 0x000000440c077210 */ /* 0x000fe400007fe4ff */
[-C--:B------:R-:W-:Y:S01]  /*2090*/  IADD3 R14, P0, R14, R129.reuse, RZ ;  /* 0x000000810e0e7210 */ /* 0x080fe20007f1e0ff */
[----:B------:R-:W-:Y:S01]  /*20a0*/  HMMA.16816.F32 R52, R136, R42, RZ ;  /* 0x0000002a8834723c */ /* 0x000fe200000018ff */
[----:B-1----:R-:W-:Y:S01]  /*20b0*/  IADD3 R4, P1, R3, R129, RZ ;  /* 0x0000008103047210 */ /* 0x002fe20007f3e0ff */
[C---:B------:R-:W-:Y:S01]  /*20c0*/  IMAD.X R3, R15.reuse, 0x1, R68, P5 ;  /* 0x000000010f037824 */ /* 0x040fe200028e0644 */
[----:B------:R-:W-:-:S02]  /*20d0*/  IADD3.X R15, R15, R69, RZ, P0, !PT ;  /* 0x000000450f0f7210 */ /* 0x000fc400007fe4ff */
[----:B------:R-:W-:Y:S01]  /*20e0*/  ISETP.LT.OR P0, PT, R13, 0x1, P6 ;  /* 0x000000010d00780c */ /* 0x000fe20003701670 */
[----:B------:R-:W-:Y:S01]  /*20f0*/  IMAD.X R5, R12, 0x1, R69, P1 ;  /* 0x000000010c057824 */ /* 0x000fe200008e0645 */
[----:B------:R-:W-:-:S09]  /*2100*/  IADD3 R16, P5, R0, R128, RZ ;  /* 0x0000008000107210 */ /* 0x000fd20007fbe0ff */
[----:B------:R-:W-:Y:S01]  /*2110*/  HMMA.16816.F32 R116, R140, R48, R20 ;  /* 0x000000308c74723c */ /* 0x000fe20000001814 */
[----:B------:R-:W-:Y:S01]  /*2120*/  ISETP.GE.AND P1, PT, R241, c[0x0][0x1d4], PT ;  /* 0x00007500f1007a0c */ /* 0x000fe20003f26270 */
[----:B------:R-:W1:Y:S01]  /*2130*/  LDSM.16.M88.4 R20, [R204+0x3000] ;  /* 0x00300000cc14783b */ /* 0x000e620000000200 */
[----:B------:R-:W-:Y:S02]  /*2140*/  IMAD.X R17, R18, 0x1, R68, P5 ;  /* 0x0000000112117824 */ /* 0x000fe400028e0644 */
[----:B------:R-:W-:-:S03]  /*2150*/  ISETP.LT.OR P5, PT, R13, 0x1, P1 ;  /* 0x000000010d00780c */ /* 0x000fc60000fa1670 */
[----:B------:R-:W-:Y:S01]  /*2160*/  HMMA.16816.F32 R88, R140, R50, R52 ;  /* 0x000000328c58723c */ /* 0x000fe20000001834 */
[----:B------:R-:W-:Y:S01]  /*2170*/  @!PT LDS RZ, [RZ] ;  /* 0x00000000fffff984 */ /* 0x000fe20000000800 */
[----:B------:R-:W-:Y:S01]  /*2180*/  @!PT LDS RZ, [RZ] ;  /* 0x00000000fffff984 */ /* 0x000fe20000000800 */
[----:B------:R-:W-:Y:S01]  /*2190*/  @!PT LDS RZ, [RZ] ;  /* 0x00000000fffff984 */ /* 0x000fe20000000800 */
[----:B------:R4:W-:Y:S01]  /*21a0*/  LDGSTS.E.BYPASS.LTC128B.128 [R219+0x100], [R10.64], !P0 ;  /* 0x001000000adb7fae */ /* 0x0009e2000c101d46 */
[----:B------:R-:W-:-:S06]  /*21b0*/  ISETP.LT.OR P0, PT, R13, 0x21, P6 ;  /* 0x000000210d00780c */ /* 0x000fcc0003701670 */
[----:B--2---:R-:W-:Y:S02]  /*21c0*/  HMMA.16816.F32 R40, R136, R28, RZ ;  /* 0x0000001c8828723c */ /* 0x004fe400000018ff */
[----:B------:R4:W-:Y:S01]  /*21d0*/  LDGSTS.E.BYPASS.LTC128B.128 [R219+0x4100], [R8.64], !P5 ;  /* 0x0410000008db7fae */ /* 0x0009e2000e901d46 */
[----:B------:R-:W-:-:S04]  /*21e0*/  ISETP.LT.OR P5, PT, R13, 0x21, P1 ;  /* 0x000000210d00780c */ /* 0x000fc80000fa1670 */
[----:B------:R2:W-:Y:S01]  /*21f0*/  LDGSTS.E.BYPASS.LTC128B.128 [R219+0x1100], [R6.64], !P0 ;  /* 0x0110000006db7fae */ /* 0x0005e2000c101d46 */
[C---:B------:R-:W-:Y:S01]  /*2200*/  ISETP.LT.OR P0, PT, R13.reuse, 0x41, P6 ;  /* 0x000000410d00780c */ /* 0x040fe20003701670 */
[C---:B------:R-:W-:Y:S07]  /*2210*/  HMMA.16816.F32 R36, R136.reuse, R30, RZ ;  /* 0x0000001e8824723c */ /* 0x040fee00000018ff */
[----:B------:R2:W-:Y:S01]  /*2220*/  LDGSTS.E.BYPASS.LTC128B.128 [R219+0x5100], [R4.64], !P5 ;  /* 0x0510000004db7fae */ /* 0x0005e2000e901d46 */
[C---:B------:R-:W-:Y:S01]  /*2230*/  ISETP.LT.OR P5, PT, R13.reuse, 0x61, P6 ;  /* 0x000000610d00780c */ /* 0x040fe200037a1670 */
[----:B---3--:R-:W-:Y:S01]  /*2240*/  HMMA.16816.F32 R32, R136, R24, RZ ;  /* 0x000000188820723c */ /* 0x008fe200000018ff */
[----:B------:R-:W-:-:S02]  /*2250*/  ISETP.LT.OR P6, PT, R13, 0x41, P1 ;  /* 0x000000410d00780c */ /* 0x000fc40000fc1670 */
[----:B------:R-:W-:Y:S01]  /*2260*/  ISETP.LT.OR P1, PT, R13, 0x61, P1 ;  /* 0x000000610d00780c */ /* 0x000fe20000f21670 */
[----:B------:R3:W-:Y:S04]  /*2270*/  LDGSTS.E.BYPASS.LTC128B.128 [R219+0x2100], [R2.64], !P0 ;  /* 0x0210000002db7fae */ /* 0x0007e8000c101d46 */
[C---:B------:R-:W-:Y:S06]  /*2280*/  HMMA.16816.F32 R28, R136.reuse, R26, RZ ;  /* 0x0000001a881c723c */ /* 0x040fec00000018ff */
[----:B------:R2:W-:Y:S02]  /*2290*/  LDGSTS.E.BYPASS.LTC128B.128 [R219+0x6100], [R14.64], !P6 ;  /* 0x061000000edb7fae */ /* 0x0005e4000f101d46 */
[C---:B-1----:R-:W-:Y:S02]  /*22a0*/  HMMA.16816.F32 R24, R136.reuse, R20, RZ ;  /* 0x000000148818723c */ /* 0x042fe400000018ff */
[----:B------:R1:W-:Y:S06]  /*22b0*/  LDGSTS.E.BYPASS.LTC128B.128 [R219+0x3100], [R16.64], !P5 ;  /* 0x0310000010db7fae */ /* 0x0003ec000e901d46 */
[----:B------:R-:W-:Y:S01]  /*22c0*/  HMMA.16816.F32 R20, R136, R22, RZ ;  /* 0x000000168814723c */ /* 0x000fe200000018ff */
[----:B---3--:R-:W-:Y:S01]  /*22d0*/  IMAD.MOV.U32 R3, RZ, RZ, 0x40 ;  /* 0x00000040ff037424 */ /* 0x008fe200078e00ff */
[----:B------:R-:W-:-:S06]  /*22e0*/  IADD3 R2, P0, R0, R129, RZ ;  /* 0x0000008100027210 */ /* 0x000fcc0007f1e0ff */
[----:B------:R-:W-:Y:S01]  /*22f0*/  HMMA.16816.F32 R92, R140, R60, R40 ;  /* 0x0000003c8c5c723c */ /* 0x000fe20000001828 */
[----:B------:R-:W-:Y:S02]  /*2300*/  SEL R0, R3, 0xffffffc0, !P2 ;  /* 0xffffffc003007807 */ /* 0x000fe40005000000 */
[----:B------:R-:W-:Y:S02]  /*2310*/  IADD3.X R3, R18, R69, RZ, P0, !PT ;  /* 0x0000004512037210 */ /* 0x000fe400007fe4ff */
[----:B------:R-:W-:Y:S01]  /*2320*/  ISETP.GE.AND P0, PT, R226, 0x2, PT ;  /* 0x00000002e200780c */ /* 0x000fe20003f06270 */
[----:B------:R-:W-:Y:S02]  /*2330*/  IMAD.IADD R206, R204, 0x1, R0 ;  /* 0x00000001ccce7824 */ /* 0x000fe400078e0200 */
[----:B--2---:R-:W-:Y:S01]  /*2340*/  HMMA.16816.F32 R12, R136, R46, RZ ;  /* 0x0000002e880c723c */ /* 0x004fe200000018ff */
[----:B------:R2:W-:Y:S01]  /*2350*/  LDGSTS.E.BYPASS.LTC128B.128 [R219+0x7100], [R2.64], !P1 ;  /* 0x0710000002db7fae */ /* 0x0005e2000c901d46 */
[----:B------:R-:W-:-:S03]  /*2360*/  ISETP.GT.AND P1, PT, R144, 0x7f, PT ;  /* 0x0000007f9000780c */ /* 0x000fc60003f24270 */
[----:B----4-:R-:W3:Y:S03]  /*2370*/  LDSM.16.M88.4 R8, [R206] ;  /* 0x00000000ce08783b */ /* 0x010ee60000000200 */
[----:B-1----:R-:W-:Y:S01]  /*2380*/  HMMA.16816.F32 R16, R136, R44, RZ ;  /* 0x0000002c8810723c */ /* 0x002fe200000018ff */
[----:B------:R-:W1:Y:S04]  /*2390*/  LDSM.16.M88.4 R4, [R206+0x800] ;  /* 0x00080000ce04783b */ /* 0x000e680000000200 */
[----:B------:R-:W-:Y:S03]  /*23a0*/  LDSM.16.M88.4 R44, [R206+0x1000] ;  /* 0x00100000ce2c783b */ /* 0x000fe60000000200 */
[C---:B------:R-:W-:Y:S01]  /*23b0*/  HMMA.16816.F32 R104, R140.reuse, R62, R36 ;  /* 0x0000003e8c68723c */ /* 0x040fe20000001824 */
[----:B------:R-:W0:Y:S07]  /*23c0*/  LDGDEPBAR ;  /* 0x00000000000079af */ /* 0x000e2e0000000000 */
[----:B------:R-:W-:Y:S01]  /*23d0*/  HMMA.16816.F32 R48, R140, R64, R24 ;  /* 0x000000408c30723c */ /* 0x000fe20000001818 */
[----:B------:R-:W4:Y:S01]  /*23e0*/  LDSM.16.M88.4 R24, [R206+0x1800] ;  /* 0x00180000ce18783b */ /* 0x000f220000000200 */
[----:B--2---:R-:W-:-:S06]  /*23f0*/  IADD3 R2, R71, 0x4000, RZ ;  /* 0x0000400047027810 */ /* 0x004fcc0007ffe0ff */
[----:B------:R-:W-:Y:S01]  /*2400*/  HMMA.16816.F32 R84, R140, R56, R32 ;  /* 0x000000388c54723c */ /* 0x000fe20000001820 */
[----:B------:R-:W-:-:S05]  /*2410*/  IADD3 R205, R2, R0, RZ ;  /* 0x0000000002cd7210 */ /* 0x000fca0007ffe0ff */
[----:B------:R-:W-:Y:S02]  /*2420*/  LDSM.16.M88.4 R52, [R205+-0x3800] ;  /* 0xffc80000cd34783b */ /* 0x000fe40000000200 */
[----:B------:R-:W-:Y:S02]  /*2430*/  HMMA.16816.F32 R60, R140, R66, R20 ;  /* 0x000000428c3c723c */ /* 0x000fe40000001814 */
[----:B------:R-:W2:Y:S06]  /*2440*/  LDSM.16.M88.4 R20, [R206+0x2000] ;  /* 0x00200000ce14783b */ /* 0x000eac0000000200 */
[C---:B---3--:R-:W-:Y:S01]  /*2450*/  HMMA.16816.F32 R32, R176.reuse, R8, R120 ;  /* 0x00000008b020723c */ /* 0x048fe20000001878 */
[----:B------:R-:W-:Y:S07]  /*2460*/  LDSM.16.M88.4 R120, [R205+-0x2000] ;  /* 0xffe00000cd78783b */ /* 0x000fee0000000200 */
[----:B------:R-:W-:Y:S01]  /*2470*/  HMMA.16816.F32 R36, R176, R10, R100 ;  /* 0x0000000ab024723c */ /* 0x000fe20000001864 */
[----:B------:R-:W3:Y:S04]  /*2480*/  LDSM.16.M88.4 R8, [R206+0x3000] ;  /* 0x00300000ce08783b */ /* 0x000ee80000000200 */
[----:B------:R-:W-:Y:S03]  /*2490*/  LDSM.16.M88.4 R100, [R205+-0x2800] ;  /* 0xffd80000cd64783b */ /* 0x000fe60000000200 */
[C---:B------:R-:W-:Y:S08]  /*24a0*/  HMMA.16816.F32 R76, R140.reuse, R58, R28 ;  /* 0x0000003a8c4c723c */ /* 0x040ff0000000181c */
[C---:B------:R-:W-:Y:S01]  /*24b0*/  HMMA.16816.F32 R56, R140.reuse, R72, R16 ;  /* 0x000000488c38723c */ /* 0x040fe20000001810 */
[----:B------:R-:W3:Y:S07]  /*24c0*/  LDSM.16.M88.4 R16, [R206+0x2800] ;  /* 0x00280000ce10783b */ /* 0x000eee0000000200 */
[----:B------:R-:W-:Y:S01]  /*24d0*/  HMMA.16816.F32 R40, R140, R74, R12 ;  /* 0x0000004a8c28723c */ /* 0x000fe2000000180c */
[----:B------:R-:W-:Y:S07]  /*24e0*/  LDSM.16.M88.4 R12, [R205+-0x4000] ;  /* 0xffc00000cd0c783b */ /* 0x000fee0000000200 */
[C---:B-1----:R-:W-:Y:S08]  /*24f0*/  HMMA.16816.F32 R64, R176.reuse, R4, R108 ;  /* 0x00000004b040723c */ /* 0x042ff0000000186c */
[C---:B------:R-:W-:Y:S01]  /*2500*/  HMMA.16816.F32 R72, R176.reuse, R6, R80 ;  /* 0x00000006b048723c */ /* 0x040fe20000001850 */
[----:B------:R-:W1:Y:S07]  /*2510*/  LDSM.16.M88.4 R4, [R206+0x3800] ;  /* 0x00380000ce04783b */ /* 0x000e6e0000000200 */
[C---:B----4-:R-:W-:Y:S08]  /*2520*/  HMMA.16816.F32 R108, R176.reuse, R26, R88 ;  /* 0x0000001ab06c723c */ /* 0x050ff00000001858 */
[C---:B--2---:R-:W-:Y:S08]  /*2530*/  HMMA.16816.F32 R92, R176.reuse, R20, R92 ;  /* 0x00000014b05c723c */ /* 0x044ff0000000185c */
[C---:B------:R-:W-:Y:S08]  /*2540*/  HMMA.16816.F32 R88, R176.reuse, R22, R104 ;  /* 0x00000016b058723c */ /* 0x040ff00000001868 */
[C---:B---3--:R-:W-:Y:S08]  /*2550*/  HMMA.16816.F32 R48, R176.reuse, R8, R48 ;  /* 0x00000008b030723c */ /* 0x048ff00000001830 */
[C---:B------:R-:W-:Y:S01]  /*2560*/  HMMA.16816.F32 R20, R176.reuse, R10, R60 ;  /* 0x0000000ab014723c */ /* 0x040fe2000000183c */
[----:B------:R-:W-:Y:S07]  /*2570*/  LDSM.16.M88.4 R8, [R204+0x4000] ;  /* 0x00400000cc08783b */ /* 0x000fee0000000200 */
[C---:B------:R-:W-:Y:S01]  /*2580*/  HMMA.16816.F32 R80, R176.reuse, R44, R96 ;  /* 0x0000002cb050723c */ /* 0x040fe20000001860 */
[----:B------:R-:W-:Y:S07]  /*2590*/  LDSM.16.M88.4 R96, [R205+-0x1800] ;  /* 0xffe80000cd60783b */ /* 0x000fee0000000200 */
[C---:B------:R-:W-:Y:S01]  /*25a0*/  HMMA.16816.F32 R112, R176.reuse, R46, R112 ;  /* 0x0000002eb070723c */ /* 0x040fe20000001870 */
[----:B------:R-:W2:Y:S07]  /*25b0*/  LDSM.16.M88.4 R44, [R205+-0x3000] ;  /* 0xffd00000cd2c783b */ /* 0x000eae0000000200 */
[C---:B------:R-:W-:Y:S08]  /*25c0*/  HMMA.16816.F32 R116, R176.reuse, R24, R116 ;  /* 0x00000018b074723c */ /* 0x040ff00000001874 */
[C---:B------:R-:W-:Y:S08]  /*25d0*/  HMMA.16816.F32 R28, R176.reuse, R16, R84 ;  /* 0x00000010b01c723c */ /* 0x040ff00000001854 */
[C---:B------:R-:W-:Y:S01]  /*25e0*/  HMMA.16816.F32 R24, R176.reuse, R18, R76 ;  /* 0x00000012b018723c */ /* 0x040fe2000000184c */
[----:B------:R-:W-:Y:S07]  /*25f0*/  LDSM.16.M88.4 R16, [R205+-0x1000] ;  /* 0xfff00000cd10783b */ /* 0x000fee0000000200 */
[C---:B-1----:R-:W-:Y:S08]  /*2600*/  HMMA.16816.F32 R76, R176.reuse, R4, R56 ;  /* 0x00000004b04c723c */ /* 0x042ff00000001838 */
[----:B------:R-:W-:Y:S01]  /*2610*/  HMMA.16816.F32 R84, R176, R6, R40 ;  /* 0x00000006b054723c */ /* 0x000fe20000001828 */
[----:B------:R-:W-:Y:S07]  /*2620*/  LDSM.16.M88.4 R40, [R205+-0x800] ;  /* 0xfff80000cd28783b */ /* 0x000fee0000000200 */
[C---:B------:R-:W-:Y:S01]  /*2630*/  HMMA.16816.F32 R4, R180.reuse, R12, R32 ;  /* 0x0000000cb404723c */ /* 0x040fe20000001820 */
[----:B------:R-:W-:Y:S07]  /*2640*/  LDSM.16.M88.4 R32, [R204+0x5800] ;  /* 0x00580000cc20783b */ /* 0x000fee0000000200 */
[C---:B------:R-:W-:Y:S01]  /*2650*/  HMMA.16816.F32 R12, R180.reuse, R14, R36 ;  /* 0x0000000eb40c723c */ /* 0x040fe20000001824 */
[----:B------:R-:W1:Y:S07]  /*2660*/  LDSM.16.M88.4 R36, [R71+0x4000] ;  /* 0x004000004724783b */ /* 0x000e6e0000000200 */
[----:B--2---:R-:W-:Y:S08]  /*2670*/  HMMA.16816.F32 R56, R180, R44, R80 ;  /* 0x0000002cb438723c */ /* 0x004ff00000001850 */
[----:B------:R-:W-:Y:S08]  /*2680*/  HMMA.16816.F32 R4, R184, R8, R4 ;  /* 0x00000008b804723c */ /* 0x000ff00000001804 */
[C---:B------:R-:W-:Y:S08]  /*2690*/  HMMA.16816.F32 R80, R180.reuse, R120, R92 ;  /* 0x00000078b450723c */ /* 0x040ff0000000185c */
[C---:B------:R-:W-:Y:S01]  /*26a0*/  HMMA.16816.F32 R92, R180.reuse, R96, R28 ;  /* 0x00000060b45c723c */ /* 0x040fe2000000181c */
[----:B------:R-:W-:Y:S07]  /*26b0*/  LDSM.16.M88.4 R28, [R204+0x5000] ;  /* 0x00500000cc1c783b */ /* 0x000fee0000000200 */
[----:B------:R-:W-:Y:S01]  /*26c0*/  HMMA.16816.F32 R96, R180, R98, R24 ;  /* 0x00000062b460723c */ /* 0x000fe20000001818 */
[----:B------:R-:W2:Y:S07]  /*26d0*/  LDSM.16.M88.4 R24, [R206+0x4000] ;  /* 0x00400000ce18783b */ /* 0x000eae0000000200 */
[----:B------:R-:W-:Y:S01]  /*26e0*/  HMMA.16816.F32 R8, R184, R10, R12 ;  /* 0x0000000ab808723c */ /* 0x000fe2000000180c */
[----:B------:R-:W3:Y:S07]  /*26f0*/  LDSM.16.M88.4 R12, [R204+0x4800] ;  /* 0x00480000cc0c783b */ /* 0x000eee0000000200 */
[----:B-1----:R-:W-:Y:S08]  /*2700*/  HMMA.16816.F32 R4, R188, R36, R4 ;  /* 0x00000024bc04723c */ /* 0x002ff00000001804 */
[C---:B------:R-:W-:Y:S08]  /*2710*/  HMMA.16816.F32 R64, R180.reuse, R52, R64 ;  /* 0x00000034b440723c */ /* 0x040ff00000001840 */
[C---:B------:R-:W-:Y:S01]  /*2720*/  HMMA.16816.F32 R60, R180.reuse, R46, R112 ;  /* 0x0000002eb43c723c */ /* 0x040fe20000001870 */
[----:B------:R-:W1:Y:S07]  /*2730*/  LDSM.16.M88.4 R44, [R205] ;  /* 0x00000000cd2c783b */ /* 0x000e6e0000000200 */
[----:B------:R-:W-:Y:S08]  /*2740*/  HMMA.16816.F32 R52, R180, R54, R72 ;  /* 0x00000036b434723c */ /* 0x000ff00000001848 */
[----:B------:R-:W-:Y:S01]  /*2750*/  HMMA.16816.F32 R8, R188, R38, R8 ;  /* 0x00000026bc08723c */ /* 0x000fe20000001808 */
[----:B------:R-:W4:Y:S07]  /*2760*/  LDSM.16.M88.4 R36, [R71+0x4800] ;  /* 0x004800004724783b */ /* 0x000f2e0000000200 */
[C---:B------:R-:W-:Y:S08]  /*2770*/  HMMA.16816.F32 R72, R180.reuse, R100, R116 ;  /* 0x00000064b448723c */ /* 0x040ff00000001874 */
[C---:B------:R-:W-:Y:S08]  /*2780*/  HMMA.16816.F32 R108, R180.reuse, R102, R108 ;  /* 0x00000066b46c723c */ /* 0x040ff0000000186c */
[C---:B------:R-:W-:Y:S01]  /*2790*/  HMMA.16816.F32 R100, R180.reuse, R16, R48 ;  /* 0x00000010b464723c */ /* 0x040fe20000001830 */
[----:B------:R-:W-:Y:S07]  /*27a0*/  LDSM.16.M88.4 R48, [R206+0x5000] ;  /* 0x00500000ce30783b */ /* 0x000fee0000000200 */
[----:B------:R-:W-:Y:S08]  /*27b0*/  HMMA.16816.F32 R104, R180, R18, R20 ;  /* 0x00000012b468723c */ /* 0x000ff00000001814 */
[----:B--2---:R-:W-:Y:S08]  /*27c0*/  HMMA.16816.F32 R4, R192, R24, R4 ;  /* 0x00000018c004723c */ /* 0x004ff00000001804 */
[C---:B---3--:R-:W-:Y:S08]  /*27d0*/  HMMA.16816.F32 R16, R184.reuse, R12, R64 ;  /* 0x0000000cb810723c */ /* 0x048ff00000001840 */
[----:B------:R-:W-:Y:S08]  /*27e0*/  HMMA.16816.F32 R20, R184, R14, R52 ;  /* 0x0000000eb814723c */ /* 0x000ff00000001834 */
[----:B------:R-:W-:Y:S01]  /*27f0*/  HMMA.16816.F32 R8, R192, R26, R8 ;  /* 0x0000001ac008723c */ /* 0x000fe20000001808 */
[----:B------:R-:W2:Y:S07]  /*2800*/  LDSM.16.M88.4 R24, [R206+0x4800] ;  /* 0x00480000ce18783b */ /* 0x000eae0000000200 */
[C---:B------:R-:W-:Y:S08]  /*2810*/  HMMA.16816.F32 R112, R180.reuse, R40, R76 ;  /* 0x00000028b470723c */ /* 0x040ff0000000184c */
[----:B------:R-:W-:Y:S01]  /*2820*/  HMMA.16816.F32 R116, R180, R42, R84 ;  /* 0x0000002ab474723c */ /* 0x000fe20000001854 */
[----:B------:R-:W3:Y:S07]  /*2830*/  LDSM.16.M88.4 R40, [R71+0x5000] ;  /* 0x005000004728783b */ /* 0x000eee0000000200 */
[----:B-1----:R-:W-:Y:S08]  /*2840*/  HMMA.16816.F32 R12, R196, R44, R4 ;  /* 0x0000002cc40c723c */ /* 0x002ff00000001804 */
[C---:B----4-:R-:W-:Y:S08]  /*2850*/  HMMA.16816.F32 R4, R188.reuse, R36, R16 ;  /* 0x00000024bc04723c */ /* 0x050ff00000001810 */
[----:B------:R-:W-:Y:S01]  /*2860*/  HMMA.16816.F32 R16, R188, R38, R20 ;  /* 0x00000026bc10723c */ /* 0x000fe20000001814 */
[----:B------:R-:W-:Y:S04]  /*2870*/  LDSM.16.M88.4 R36, [R205+0x800] ;  /* 0x00080000cd24783b */ /* 0x000fe80000000200 */
[----:B------:R-:W-:Y:S03]  /*2880*/  LDSM.16.M88.4 R20, [R71+0x5800] ;  /* 0x005800004714783b */ /* 0x000fe60000000200 */
[----:B------:R-:W-:Y:S01]  /*2890*/  HMMA.16816.F32 R52, R184, R28, R56 ;  /* 0x0000001cb834723c */ /* 0x000fe20000001838 */
[----:B------:R-:W-:Y:S01]  /*28a0*/  FMUL.FTZ R0, R12, c[0x0][0x320] ;  /* 0x0000c8000c007a20 */ /* 0x000fe20000410000 */
[----:B------:R-:W1:Y:S03]  /*28b0*/  LDSM.16.M88.4 R56, [R204+0x6000] ;  /* 0x00600000cc38783b */ /* 0x000e660000000200 */
[----:B------:R4:W1:Y:S03]  /*28c0*/  MUFU.TANH R124, R0 ;  /* 0x00000000007c7308 */ /* 0x0008660000002400 */
[----:B--2---:R-:W-:Y:S08]  /*28d0*/  HMMA.16816.F32 R4, R192, R24, R4 ;  /* 0x00000018c004723c */ /* 0x004ff00000001804 */
[----:B------:R-:W-:Y:S01]  /*28e0*/  HMMA.16816.F32 R60, R184, R30, R60 ;  /* 0x0000001eb83c723c */ /* 0x000fe2000000183c */
[----:B----4-:R-:W-:-:S07]  /*28f0*/  FMUL.FTZ R0, R13, c[0x0][0x320] ;  /* 0x0000c8000d007a20 */ /* 0x010fce0000410000 */
[----:B------:R-:W-:Y:S01]  /*2900*/  HMMA.16816.F32 R28, R196, R46, R8 ;  /* 0x0000002ec41c723c */ /* 0x000fe20000001808 */
[----:B------:R-:W2:Y:S07]  /*2910*/  LDSM.16.M88.4 R44, [R204+0x6800] ;  /* 0x00680000cc2c783b */ /* 0x000eae0000000200 */
[----:B------:R-:W-:Y:S01]  /*2920*/  HMMA.16816.F32 R88, R180, R122, R88 ;  /* 0x0000007ab458723c */ /* 0x000fe20000001858 */
[----:B------:R4:W1:Y:S07]  /*2930*/  MUFU.TANH R123, R0 ;  /* 0x00000000007b7308 */ /* 0x00086e0000002400 */
[----:B---3--:R-:W-:Y:S01]  /*2940*/  HMMA.16816.F32 R8, R188, R40, R52 ;  /* 0x00000028bc08723c */ /* 0x008fe20000001834 */
[----:B------:R-:W-:Y:S07]  /*2950*/  LDSM.16.M88.4 R52, [R206+0x5800] ;  /* 0x00580000ce34783b */ /* 0x000fee0000000200 */
[----:B------:R-:W-:Y:S01]  /*2960*/  HMMA.16816.F32 R64, R184, R32, R72 ;  /* 0x00000020b840723c */ /* 0x000fe20000001848 */
[----:B----4-:R-:W-:-:S04]  /*2970*/  FMUL.FTZ R0, R14, c[0x0][0x320] ;  /* 0x0000c8000e007a20 */ /* 0x010fc80000410000 */
[----:B------:R3:W4:Y:S03]  /*2980*/  MUFU.TANH R126, R0 ;  /* 0x00000000007e7308 */ /* 0x0007260000002400 */
[C---:B------:R-:W-:Y:S01]  /*2990*/  HMMA.16816.F32 R76, R184.reuse, R34, R108 ;  /* 0x00000022b84c723c */ /* 0x040fe2000000186c */
[----:B------:R-:W-:Y:S07]  /*29a0*/  LDSM.16.M88.4 R32, [R205+0x1000] ;  /* 0x00100000cd20783b */ /* 0x000fee0000000200 */
[----:B-1----:R-:W-:Y:S01]  /*29b0*/  HMMA.16816.F32 R80, R184, R56, R80 ;  /* 0x00000038b850723c */ /* 0x002fe20000001850 */
[----:B---3--:R-:W-:-:S07]  /*29c0*/  FMUL.FTZ R0, R15, c[0x0][0x320] ;  /* 0x0000c8000f007a20 */ /* 0x008fce0000410000 */
[----:B------:R-:W-:Y:S01]  /*29d0*/  HMMA.16816.F32 R12, R192, R26, R16 ;  /* 0x0000001ac00c723c */ /* 0x000fe20000001810 */
[----:B------:R1:W3:Y:S07]  /*29e0*/  MUFU.TANH R125, R0 ;  /* 0x00000000007d7308 */ /* 0x0002ee0000002400 */
[----:B------:R-:W-:Y:S08]  /*29f0*/  HMMA.16816.F32 R16, R196, R36, R4 ;  /* 0x00000024c410723c */ /* 0x000ff00000001804 */
[----:B------:R-:W-:Y:S01]  /*2a00*/  HMMA.16816.F32 R4, R192, R48, R8 ;  /* 0x00000030c004723c */ /* 0x000fe20000001808 */
[----:B-1----:R-:W-:-:S04]  /*2a10*/  FMUL.FTZ R0, R28, c[0x0][0x320] ;  /* 0x0000c8001c007a20 */ /* 0x002fc80000410000 */
[----:B------:R1:W1:Y:S03]  /*2a20*/  MUFU.TANH R120, R0 ;  /* 0x0000000000787308 */ /* 0x0002660000002400 */
[----:B------:R-:W-:Y:S01]  /*2a30*/  HMMA.16816.F32 R24, R188, R42, R60 ;  /* 0x0000002abc18723c */ /* 0x000fe2000000183c */
[----:B------:R-:W-:Y:S07]  /*2a40*/  LDSM.16.M88.4 R40, [R205+0x1800] ;  /* 0x00180000cd28783b */ /* 0x000fee0000000200 */
[----:B------:R-:W-:Y:S01]  /*2a50*/  HMMA.16816.F32 R8, R196, R38, R12 ;  /* 0x00000026c408723c */ /* 0x000fe2000000180c */
[----:B------:R-:W-:Y:S01]  /*2a60*/  LDSM.16.M88.4 R36, [R71+0x6800] ;  /* 0x006800004724783b */ /* 0x000fe20000000200 */
[----:B-1----:R-:W-:-:S06]  /*2a70*/  FMUL.FTZ R0, R29, c[0x0][0x320] ;  /* 0x0000c8001d007a20 */ /* 0x002fcc0000410000 */
[----:B------:R-:W-:Y:S01]  /*2a80*/  HMMA.16816.F32 R12, R188, R20, R64 ;  /* 0x00000014bc0c723c */ /* 0x000fe20000001840 */
[----:B------:R1:W1:Y:S07]  /*2a90*/  MUFU.TANH R111, R0 ;  /* 0x00000000006f7308 */ /* 0x00026e0000002400 */
[----:B--2---:R-:W-:Y:S08]  /*2aa0*/  HMMA.16816.F32 R60, R184, R44, R92 ;  /* 0x0000002cb83c723c */ /* 0x004ff0000000185c */
[----:B------:R-:W-:Y:S01]  /*2ab0*/  HMMA.16816.F32 R20, R188, R22, R76 ;  /* 0x00000016bc14723c */ /* 0x000fe2000000184c */
[----:B-1----:R-:W-:-:S04]  /*2ac0*/  FMUL.FTZ R0, R30, c[0x0][0x320] ;  /* 0x0000c8001e007a20 */ /* 0x002fc80000410000 */
[----:B------:R1:W2:Y:S03]  /*2ad0*/  MUFU.TANH R122, R0 ;  /* 0x00000000007a7308 */ /* 0x0002a60000002400 */
[C---:B------:R-:W-:Y:S01]  /*2ae0*/  HMMA.16816.F32 R72, R184.reuse, R58, R88 ;  /* 0x0000003ab848723c */ /* 0x040fe20000001858 */
[----:B------:R-:W2:Y:S07]  /*2af0*/  LDSM.16.M88.4 R56, [R204+0x7000] ;  /* 0x00700000cc38783b */ /* 0x000eae0000000200 */
[----:B------:R-:W-:Y:S01]  /*2b00*/  HMMA.16816.F32 R64, R184, R46, R96 ;  /* 0x0000002eb840723c */ /* 0x000fe20000001860 */
[----:B------:R-:W-:Y:S01]  /*2b10*/  LDSM.16.M88.4 R44, [R206+0x6800] ;  /* 0x00680000ce2c783b */ /* 0x000fe20000000200 */
[----:B-1----:R-:W-:-:S03]  /*2b20*/  FMUL.FTZ R0, R31, c[0x0][0x320] ;  /* 0x0000c8001f007a20 */ /* 0x002fc60000410000 */
[----:B------:R-:W1:Y:S01]  /*2b30*/  LDSM.16.M88.4 R28, [R71+0x6000] ;  /* 0x00600000471c783b */ /* 0x000e620000000200 */
[----:B------:R3:W1:Y:S02]  /*2b40*/  MUFU.TANH R121, R0 ;  /* 0x0000000000797308 */ /* 0x0006640000002400 */
[----:B---3--:R-:W-:-:S06]  /*2b50*/  FMUL.FTZ R0, R16, c[0x0][0x320] ;  /* 0x0000c80010007a20 */ /* 0x008fcc0000410000 */
[----:B------:R3:W1:Y:S01]  /*2b60*/  MUFU.TANH R108, R0 ;  /* 0x00000000006c7308 */ /* 0x0006620000002400 */
[----:B--2---:R-:W-:Y:S01]  /*2b70*/  HMMA.16816.F32 R76, R184, R56, R100 ;  /* 0x00000038b84c723c */ /* 0x004fe20000001864 */
[----:B---3--:R-:W-:-:S06]  /*2b80*/  FMUL.FTZ R0, R17, c[0x0][0x320] ;  /* 0x0000c80011007a20 */ /* 0x008fcc0000410000 */
[----:B------:R2:W3:Y:S02]  /*2b90*/  MUFU.TANH R70, R0 ;  /* 0x0000000000467308 */ /* 0x0004e40000002400 */
[----:B--2---:R-:W-:-:S06]  /*2ba0*/  FMUL.FTZ R0, R18, c[0x0][0x320] ;  /* 0x0000c80012007a20 */ /* 0x004fcc0000410000 */
[----:B------:R2:W1:Y:S02]  /*2bb0*/  MUFU.TANH R110, R0 ;  /* 0x00000000006e7308 */ /* 0x0004640000002400 */
[----:B--2---:R-:W-:Y:S02]  /*2bc0*/  FMUL.FTZ R0, R19, c[0x0][0x320] ;  /* 0x0000c80013007a20 */ /* 0x004fe40000410000 */
[----:B------:R-:W-:Y:S04]  /*2bd0*/  HMMA.16816.F32 R16, R196, R32, R4 ;  /* 0x00000020c410723c */ /* 0x000fe80000001804 */
[----:B------:R2:W1:Y:S04]  /*2be0*/  MUFU.TANH R109, R0 ;  /* 0x00000000006d7308 */ /* 0x0004680000002400 */
[----:B------:R-:W-:Y:S01]  /*2bf0*/  HMMA.16816.F32 R4, R192, R50, R24 ;  /* 0x00000032c004723c */ /* 0x000fe20000001818 */
[----:B------:R-:W-:Y:S01]  /*2c00*/  LDSM.16.M88.4 R48, [R205+0x2000] ;  /* 0x00200000cd30783b */ /* 0x000fe20000000200 */
[----:B--2---:R-:W-:-:S04]  /*2c10*/  FMUL.FTZ R0, R8, c[0x0][0x320] ;  /* 0x0000c80008007a20 */ /* 0x004fc80000410000 */
[----:B------:R2:W1:Y:S11]  /*2c20*/  MUFU.TANH R84, R0 ;  /* 0x0000000000547308 */ /* 0x0004760000002400 */
[----:B------:R-:W-:Y:S07]  /*2c30*/  @!UPT UIADD3 URZ, URZ, URZ, URZ ;  /* 0x0000003f3f3ff290 */ /* 0x000fee000fffe03f */
[----:B------:R-:W-:Y:S01]  /*2c40*/  HMMA.16816.F32 R4, R196, R34, R4 ;  /* 0x00000022c404723c */ /* 0x000fe20000001804 */
[----:B------:R-:W1:Y:S01]  /*2c50*/  LDSM.16.M88.4 R32, [R206+0x6000] ;  /* 0x00600000ce20783b */ /* 0x000e620000000200 */
[----:B--2---:R-:W-:-:S04]  /*2c60*/  FMUL.FTZ R0, R9, c[0x0][0x320] ;  /* 0x0000c80009007a20 */ /* 0x004fc80000410000 */
[----:B------:R2:W1:Y:S02]  /*2c70*/  MUFU.TANH R85, R0 ;  /* 0x0000000000557308 */ /* 0x0004640000002400 */
[----:B--2---:R-:W-:-:S06]  /*2c80*/  FMUL.FTZ R0, R10, c[0x0][0x320] ;  /* 0x0000c8000a007a20 */ /* 0x004fcc0000410000 */
[----:B------:R2:W1:Y:S02]  /*2c90*/  MUFU.TANH R94, R0 ;  /* 0x00000000005e7308 */ /* 0x0004640000002400 */
[----:B--2---:R-:W-:Y:S02]  /*2ca0*/  FMUL.FTZ R0, R11, c[0x0][0x320] ;  /* 0x0000c8000b007a20 */ /* 0x004fe40000410000 */
[----:B------:R-:W-:Y:S04]  /*2cb0*/  HMMA.16816.F32 R8, R192, R52, R12 ;  /* 0x00000034c008723c */ /* 0x000fe8000000180c */
[----:B------:R2:W2:Y:S04]  /*2cc0*/  MUFU.TANH R93, R0 ;  /* 0x00000000005d7308 */ /* 0x0004a80000002400 */
[----:B-1----:R-:W-:Y:S01]  /*2cd0*/  HMMA.16816.F32 R12, R188, R28, R80 ;  /* 0x0000001cbc0c723c */ /* 0x002fe20000001850 */
[----:B--2---:R-:W-:-:S04]  /*2ce0*/  FMUL.FTZ R0, R16, c[0x0][0x320] ;  /* 0x0000c80010007a20 */ /* 0x004fc80000410000 */
[----:B------:R1:W2:Y:S11]  /*2cf0*/  MUFU.TANH R90, R0 ;  /* 0x00000000005a7308 */ /* 0x0002b60000002400 */
        /* <DEDUP_REMOVED lines=9> */
[----:B------:R-:W-:Y:S04]  /*2d90*/  HMMA.16816.F32 R16, R192, R32, R12 ;  /* 0x00000020c010723c */ /* 0x000fe8000000180c */
[----:B------:R1:W1:Y:S04]  /*2da0*/  MUFU.TANH R91, R0 ;  /* 0x00000000005b7308 */ /* 0x0002680000002400 */
[----:B------:R-:W-:Y:S01]  /*2db0*/  HMMA.16816.F32 R12, R188, R36, R60 ;  /* 0x00000024bc0c723c */ /* 0x000fe2000000183c */
[----:B------:R-:W2:Y:S01]  /*2dc0*/  LDSM.16.M88.4 R60, [R204+0x7800] ;  /* 0x00780000cc3c783b */ /* 0x000ea20000000200 */
[----:B-1----:R-:W-:-:S04]  /*2dd0*/  FMUL.FTZ R0, R4, c[0x0][0x320] ;  /* 0x0000c80004007a20 */ /* 0x002fc80000410000 */
[----:B------:R1:W1:Y:S02]  /*2de0*/  MUFU.TANH R86, R0 ;  /* 0x0000000000567308 */ /* 0x0002640000002400 */
[----:B-1----:R-:W-:-:S06]  /*2df0*/  FMUL.FTZ R0, R5, c[0x0][0x320] ;  /* 0x0000c80005007a20 */ /* 0x002fcc0000410000 */
[----:B------:R1:W1:Y:S01]  /*2e00*/  MUFU.TANH R82, R0 ;  /* 0x0000000000527308 */ /* 0x0002620000002400 */
[----:B--2---:R-:W-:Y:S01]  /*2e10*/  HMMA.16816.F32 R52, R184, R60, R112 ;  /* 0x0000003cb834723c */ /* 0x004fe20000001870 */
[----:B-1----:R-:W-:-:S06]  /*2e20*/  FMUL.FTZ R0, R6, c[0x0][0x320] ;  /* 0x0000c80006007a20 */ /* 0x002fcc0000410000 */
[----:B------:R1:W2:Y:S02]  /*2e30*/  MUFU.TANH R89, R0 ;  /* 0x0000000000597308 */ /* 0x0002a40000002400 */
[----:B-1----:R-:W-:Y:S02]  /*2e40*/  FMUL.FTZ R0, R7, c[0x0][0x320] ;  /* 0x0000c80007007a20 */ /* 0x002fe40000410000 */
[----:B------:R-:W-:Y:S04]  /*2e50*/  HMMA.16816.F32 R4, R196, R42, R8 ;  /* 0x0000002ac404723c */ /* 0x000fe80000001808 */
[----:B------:R1:W1:Y:S04]  /*2e60*/  MUFU.TANH R87, R0 ;  /* 0x0000000000577308 */ /* 0x0002680000002400 */
[----:B------:R-:W-:Y:S01]  /*2e70*/  HMMA.16816.F32 R8, R192, R34, R20 ;  /* 0x00000022c008723c */ /* 0x000fe20000001814 */
[----:B------:R-:W2:Y:S07]  /*2e80*/  LDSM.16.M88.4 R32, [R205+0x2800] ;  /* 0x00280000cd20783b */ /* 0x000eae0000000200 */
        /* <DEDUP_REMOVED lines=25> */
[----:B------:R-:W4:Y:S07]  /*3020*/  LDSM.16.M88.4 R44, [R71+0x7800] ;  /* 0x00780000472c783b */ /* 0x000f2e0000000200 */
[----:B--2---:R-:W-:Y:S01]  /*3030*/  HMMA.16816.F32 R20, R196, R32, R16 ;  /* 0x00000020c414723c */ /* 0x004fe20000001810 */
[----:B---3--:R-:W-:-:S04]  /*3040*/  FMUL.FTZ R0, R24, c[0x0][0x320] ;  /* 0x0000c80018007a20 */ /* 0x008fc80000410000 */
[----:B------:R2:W3:Y:S11]  /*3050*/  MUFU.TANH R59, R0 ;  /* 0x00000000003b7308 */ /* 0x0004f60000002400 */
[----:B------:R-:W-:Y:S01]  /*3060*/  HMMA.16816.F32 R8, R196, R34, R8 ;  /* 0x00000022c408723c */ /* 0x000fe20000001808 */
[----:B------:R-:W3:Y:S01]  /*3070*/  LDSM.16.M88.4 R32, [R206+0x7800] ;  /* 0x00780000ce20783b */ /* 0x000ee20000000200 */
[----:B--2---:R-:W-:-:S06]  /*3080*/  FMUL.FTZ R0, R25, c[0x0][0x320] ;  /* 0x0000c80019007a20 */ /* 0x004fcc0000410000 */
[----:B------:R-:W-:Y:S01]  /*3090*/  FMUL.FTZ R21, R21, c[0x0][0x320] ;  /* 0x0000c80015157a20 */ /* 0x000fe20000410000 */
[----:B-1----:R-:W-:Y:S01]  /*30a0*/  HMMA.16816.F32 R16, R192, R48, R12 ;  /* 0x00000030c010723c */ /* 0x002fe2000000180c */
[----:B------:R1:W2:Y:S01]  /*30b0*/  MUFU.TANH R58, R0 ;  /* 0x00000000003a7308 */ /* 0x0002a20000002400 */
[----:B------:R-:W-:Y:S02]  /*30c0*/  FMUL.FTZ R22, R22, c[0x0][0x320] ;  /* 0x0000c80016167a20 */ /* 0x000fe40000410000 */
[----:B------:R-:W-:-:S04]  /*30d0*/  FMUL.FTZ R23, R23, c[0x0][0x320] ;  /* 0x0000c80017177a20 */ /* 0x000fc80000410000 */
[----:B----4-:R-:W-:Y:S01]  /*30e0*/  HMMA.16816.F32 R12, R188, R44, R52 ;  /* 0x0000002cbc0c723c */ /* 0x010fe20000001834 */
[----:B------:R-:W4:Y:S06]  /*30f0*/  MUFU.TANH R48, R22 ;  /* 0x0000001600307308 */ /* 0x000f2c0000002400 */
[----:B------:R-:W-:Y:S02]  /*3100*/  FMUL.FTZ R8, R8, c[0x0][0x320] ;  /* 0x0000c80008087a20 */ /* 0x000fe40000410000 */
[----:B-1----:R-:W-:Y:S01]  /*3110*/  FMUL.FTZ R0, R26, c[0x0][0x320] ;  /* 0x0000c8001a007a20 */ /* 0x002fe20000410000 */
[----:B------:R-:W1:Y:S01]  /*3120*/  MUFU.TANH R45, R23 ;  /* 0x00000017002d7308 */ /* 0x000e620000002400 */
[----:B------:R-:W-:-:S02]  /*3130*/  FMUL.FTZ R9, R9, c[0x0][0x320] ;  /* 0x0000c80009097a20 */ /* 0x000fc40000410000 */
[----:B------:R-:W-:Y:S02]  /*3140*/  FMUL.FTZ R10, R10, c[0x0][0x320] ;  /* 0x0000c8000a0a7a20 */ /* 0x000fe40000410000 */
[----:B------:R-:W-:-:S03]  /*3150*/  FMUL.FTZ R11, R11, c[0x0][0x320] ;  /* 0x0000c8000b0b7a20 */ /* 0x000fc60000410000 */
[----:B------:R1:W1:Y:S06]  /*3160*/  MUFU.TANH R66, R0 ;  /* 0x0000000000427308 */ /* 0x00026c0000002400 */
[----:B---3--:R-:W-:Y:S02]  /*3170*/  HMMA.16816.F32 R12, R192, R32, R12 ;  /* 0x00000020c00c723c */ /* 0x008fe4000000180c */
[----:B------:R-:W3:Y:S01]  /*3180*/  MUFU.TANH R44, R10 ;  /* 0x0000000a002c7308 */ /* 0x000ee20000002400 */
[----:B-1----:R-:W-:-:S05]  /*3190*/  FMUL.FTZ R0, R27, c[0x0][0x320] ;  /* 0x0000c8001b007a20 */ /* 0x002fca0000410000 */
[----:B------:R-:W-:Y:S01]  /*31a0*/  HMMA.16816.F32 R24, R188, R30, R40 ;  /* 0x0000001ebc18723c */ /* 0x000fe20000001828 */
[----:B------:R-:W1:Y:S01]  /*31b0*/  LDSM.16.M88.4 R28, [R205+0x3800] ;  /* 0x00380000cd1c783b */ /* 0x000e620000000200 */
[----:B------:R2:W1:Y:S01]  /*31c0*/  MUFU.TANH R65, R0 ;  /* 0x0000000000417308 */ /* 0x0004620000002400 */
[----:B------:R-:W-:-:S07]  /*31d0*/  DEPBAR.LE SB0, 0x0 ;  /* 0x000080000000791a */ /* 0x000fce0000000000 */
[----:B------:R-:W1:Y:S01]  /*31e0*/  MUFU.TANH R41, R21 ;  /* 0x0000001500297308 */ /* 0x000e620000002400 */
[----:B--2---:R-:W-:-:S07]  /*31f0*/  FMUL.FTZ R0, R4, c[0x0][0x320] ;  /* 0x0000c80004007a20 */ /* 0x004fce0000410000 */
[----:B------:R-:W2:Y:S06]  /*3200*/  MUFU.TANH R40, R8 ;  /* 0x0000000800287308 */ /* 0x000eac0000002400 */
[----:B------:R-:W-:Y:S02]  /*3210*/  HMMA.16816.F32 R24, R192, R50, R24 ;  /* 0x00000032c018723c */ /* 0x000fe40000001818 */
[----:B------:R1:W1:Y:S08]  /*3220*/  MUFU.TANH R57, R0 ;  /* 0x0000000000397308 */ /* 0x0002700000002400 */
[----:B------:R-:W2:Y:S01]  /*3230*/  MUFU.TANH R43, R11 ;  /* 0x0000000b002b7308 */ /* 0x000ea20000002400 */
[----:B-1----:R-:W-:-:S07]  /*3240*/  FMUL.FTZ R0, R5, c[0x0][0x320] ;  /* 0x0000c80005007a20 */ /* 0x002fce0000410000 */
        /* <DEDUP_REMOVED lines=8> */
[----:B------:R1:W1:Y:S11]  /*32d0*/  MUFU.TANH R37, R9 ;  /* 0x0000000900257308 */ /* 0x0002760000002400 */
[----:B------:R-:W-:Y:S01]  /*32e0*/  @!UPT UIADD3 URZ, URZ, URZ, URZ ;  /* 0x0000003f3f3ff290 */ /* 0x000fe2000fffe03f */
[----:B------:R-:W-:Y:S01]  /*32f0*/  HMMA.16816.F32 R4, R188, R46, R4 ;  /* 0x0000002ebc04723c */ /* 0x000fe20000001804 */
[----:B------:R2:W2:Y:S07]  /*3300*/  MUFU.TANH R42, R0 ;  /* 0x00000000002a7308 */ /* 0x0004ae0000002400 */
[C---:B------:R-:W-:Y:S08]  /*3310*/  HMMA.16816.F32 R16, R196.reuse, R38, R24 ;  /* 0x00000026c410723c */ /* 0x040ff00000001818 */
[----:B-1----:R-:W-:Y:S01]  /*3320*/  HMMA.16816.F32 R8, R196, R28, R12 ;  /* 0x0000001cc408723c */ /* 0x002fe2000000180c */
[----:B------:R-:W-:-:S02]  /*3330*/  FMUL.FTZ R20, R20, c[0x0][0x320] ;  /* 0x0000c80014147a20 */ /* 0x000fc40000410000 */
[----:B------:R-:W-:Y:S02]  /*3340*/  FMUL.FTZ R21, R21, c[0x0][0x320] ;  /* 0x0000c80015157a20 */ /* 0x000fe40000410000 */
[----:B------:R-:W-:Y:S01]  /*3350*/  FMUL.FTZ R22, R22, c[0x0][0x320] ;  /* 0x0000c80016167a20 */ /* 0x000fe20000410000 */
[----:B------:R1:W1:Y:S01]  /*3360*/  MUFU.TANH R25, R20 ;  /* 0x0000001400197308 */ /* 0x0002620000002400 */
[----:B------:R-:W-:Y:S01]  /*3370*/  FMUL.FTZ R23, R23, c[0x0][0x320] ;  /* 0x0000c80017177a20 */ /* 0x000fe20000410000 */
[----:B------:R-:W-:Y:S06]  /*3380*/  HMMA.16816.F32 R4, R192, R34, R4 ;  /* 0x00000022c004723c */ /* 0x000fec0000001804 */
[----:B------:R1:W1:Y:S02]  /*3390*/  MUFU.TANH R24, R21 ;  /* 0x0000001500187308 */ /* 0x0002640000002400 */
        /* <DEDUP_REMOVED lines=10> */
[----:B------:R-:W-:Y:S07]  /*3440*/  HMMA.16816.F32 R4, R196, R30, R4 ;  /* 0x0000001ec404723c */ /* 0x000fee0000001804 */
[----:B------:R1:W1:Y:S08]  /*3450*/  MUFU.TANH R21, R16 ;  /* 0x0000001000157308 */ /* 0x0002700000002400 */
[----:B------:R1:W1:Y:S08]  /*3460*/  MUFU.TANH R20, R17 ;  /* 0x0000001100147308 */ /* 0x0002700000002400 */
[----:B------:R1:W1:Y:S01]  /*3470*/  MUFU.TANH R27, R18 ;  /* 0x00000012001b7308 */ /* 0x0002620000002400 */
[----:B------:R-:W-:-:S02]  /*3480*/  FMUL.FTZ R4, R4, c[0x0][0x320] ;  /* 0x0000c80004047a20 */ /* 0x000fc40000410000 */
[----:B------:R-:W-:Y:S02]  /*3490*/  FMUL.FTZ R5, R5, c[0x0][0x320] ;  /* 0x0000c80005057a20 */ /* 0x000fe40000410000 */
[----:B------:R-:W-:Y:S02]  /*34a0*/  FMUL.FTZ R6, R6, c[0x0][0x320] ;  /* 0x0000c80006067a20 */ /* 0x000fe40000410000 */
[----:B------:R-:W-:Y:S01]  /*34b0*/  FMUL.FTZ R7, R7, c[0x0][0x320] ;  /* 0x0000c80007077a20 */ /* 0x000fe20000410000 */
        /* <DEDUP_REMOVED lines=10> */
[----:B------:R-:W-:Y:S05]  /*3560*/  @!P0 BRA `(.L_x_463) ;  /* 0x0000049000008947 */ /* 0x000fea0003800000 */
[----:B--234-:R-:W-:Y:S01]  /*3570*/  IMAD R2, R226, 0x80, R145 ;  /* 0x00000080e2027824 */ /* 0x01cfe200078e0291 */
[----:B------:R-:W-:-:S04]  /*3580*/  MOV R221, RZ ;  /* 0x000000ff00dd7202 */ /* 0x000fc80000000f00 */
[----:B------:R-:W-:-:S05]  /*3590*/  IADD3 R2, R2, -0x100, R144 ;  /* 0xffffff0002027810 */ /* 0x000fca0007ffe090 */
[----:B------:R-:W-:-:S04]  /*35a0*/  @P3 IMAD.HI.U32 R3, R2, c[0x0][0x2bc], RZ ;  /* 0x0000af0002033a27 */ /* 0x000fc800078e00ff */
[----:B------:R-:W-:Y:S01]  /*35b0*/  IMAD.MOV.U32 R0, RZ, RZ, R2 ;  /* 0x000000ffff007224 */ /* 0x000fe200078e0002 */
[----:B------:R-:W-:-:S04]  /*35c0*/  @P3 SHF.R.U32.HI R0, RZ, c[0x0][0x2c0], R3 ;  /* 0x0000b000ff003a19 */ /* 0x000fc80000011603 */
[----:B------:R-:W-:-:S04]  /*35d0*/  @!P1 IADD3 R3, P0, R0, R134, RZ ;  /* 0x0000008600039210 */ /* 0x000fc80007f1e0ff */
[----:B-1----:R-:W-:Y:S02]  /*35e0*/  @!P1 LEA.HI.X.SX32 R5, R0, R131, 0x1, P0 ;  /* 0x0000008300059211 */ /* 0x002fe400000f0eff */
[----:B------:R-:W-:-:S04]  /*35f0*/  @!P1 LEA R4, P0, R3, c[0x0][0x2a0], 0x2 ;  /* 0x0000a80003049a11 */ /* 0x000fc800078010ff */
[----:B------:R-:W-:-:S05]  /*3600*/  @!P1 LEA.HI.X R5, R3, c[0x0][0x2a4], R5, 0x2, P0 ;  /* 0x0000a90003059a11 */ /* 0x000fca00000f1405 */
[----:B------:R-:W2:Y:S01]  /*3610*/  @!P1 LDG.E R221, [R4.64] ;  /* 0x0000000604dd9981 */ /* 0x000ea2000c1e1900 */
[----:B------:R-:W-:-:S04]  /*3620*/  IMAD.MOV R222, RZ, RZ, -R0 ;  /* 0x000000ffffde7224 */ /* 0x000fc800078e0a00 */
[----:B------:R-:W-:-:S04]  /*3630*/  IMAD R222, R222, c[0x0][0x2b8], R2 ;  /* 0x0000ae00dede7a24 */ /* 0x000fc800078e0202 */
[----:B------:R-:W-:Y:S01]  /*3640*/  IMAD.WIDE.U32 R2, R222, c[0x0][0x1e0], RZ ;  /* 0x00007800de027a25 */ /* 0x000fe200078e00ff */
[----:B------:R-:W-:-:S05]  /*3650*/  SHF.R.S32.HI R0, RZ, 0x1f, R222 ;  /* 0x0000001fff007819 */ /* 0x000fca00000114de */
[----:B------:R-:W-:-:S04]  /*3660*/  IMAD R0, R0, c[0x0][0x1e0], RZ ;  /* 0x0000780000007a24 */ /* 0x000fc800078e02ff */
[----:B------:R-:W-:-:S05]  /*3670*/  IMAD R0, R222, c[0x0][0x1e4], R0 ;  /* 0x00007900de007a24 */ /* 0x000fca00078e0200 */
[----:B------:R-:W-:Y:S02]  /*3680*/  IADD3 R3, R3, R0, RZ ;  /* 0x0000000003037210 */ /* 0x000fe40007ffe0ff */
[----:B--2---:R-:W-:-:S03]  /*3690*/  SHF.R.S32.HI R4, RZ, 0x1f, R221 ;  /* 0x0000001fff047819 */ /* 0x004fc600000114dd */
[----:B------:R-:W-:-:S04]  /*36a0*/  IMAD.WIDE.U32 R2, R221, c[0x0][0x1f0], R2 ;  /* 0x00007c00dd027a25 */ /* 0x000fc800078e0002 */
[----:B------:R-:W-:Y:S01]  /*36b0*/  IMAD R4, R4, c[0x0][0x1f0], RZ ;  /* 0x00007c0004047a24 */ /* 0x000fe200078e02ff */
[----:B------:R-:W-:-:S03]  /*36c0*/  IADD3 R0, P2, R132, R2, RZ ;  /* 0x0000000284007210 */ /* 0x000fc60007f5e0ff */
[----:B------:R-:W-:Y:S01]  /*36d0*/  IMAD R2, R221, c[0x0][0x1f4], R4 ;  /* 0x00007d00dd027a24 */ /* 0x000fe200078e0204 */
[----:B------:R-:W-:-:S04]  /*36e0*/  LEA R4, P0, R0, c[0x0][0x1c8], 0x1 ;  /* 0x0000720000047a11 */ /* 0x000fc800078008ff */
[----:B------:R-:W-:-:S04]  /*36f0*/  IADD3.X R2, R130, R3, R2, P2, !PT ;  /* 0x0000000382027210 */ /* 0x000fc800017fe402 */
[----:B------:R-:W-:Y:S01]  /*3700*/  LEA.HI.X R0, R0, c[0x0][0x1cc], R2, 0x1, P0 ;  /* 0x0000730000007a11 */ /* 0x000fe200000f0c02 */
[----:B------:R-:W-:Y:S05]  /*3710*/  BRA.DIV ~URZ, `(.L_x_464) ;  /* 0x0000de527f007947 */ /* 0x000fea000b800000 */
[----:B------:R1:W2:Y:S02]  /*3720*/  SHFL.IDX PT, R5, R0, RZ, 0x181f ;  /* 0x00181fff00057589 */ /* 0x0002a400000e0000 */
.L_x_520:
[----:B------:R-:W-:Y:S05]  /*3730*/  BRA.DIV ~URZ, `(.L_x_465) ;  /* 0x0000dea27f007947 */ /* 0x000fea000b800000 */
[----:B------:R-:W3:Y:S01]  /*3740*/  SHFL.IDX PT, R2, R4, RZ, 0x181f ;  /* 0x00181fff04027589 */ /* 0x000ee200000e0000 */
[----:B------:R-:W-:Y:S02]  /*3750*/  ISETP.GE.AND P2, PT, R228, c[0x0][0x1d4], PT ;  /* 0x00007500e4007a0c */ /* 0x000fe40003f46270 */
[----:B------:R-:W-:Y:S01]  /*3760*/  ISETP.GE.AND P0, PT, R241, c[0x0][0x1d4], PT ;  /* 0x00007500f1007a0c */ /* 0x000fe20003f06270 */
[----:B------:R-:W4:Y:S04]  /*3770*/  SHFL.IDX PT, R8, R4, 0x1, 0x181f ;  /* 0x00381f0004087f89 */ /* 0x000f2800000e0000 */
[----:B------:R-:W5:Y:S04]  /*3780*/  SHFL.IDX PT, R9, R0, 0x1, 0x181f ;  /* 0x00381f0000097f89 */ /* 0x000f6800000e0000 */
[----:B------:R-:W1:Y:S04]  /*3790*/  SHFL.IDX PT, R12, R4, 0x2, 0x181f ;  /* 0x00581f00040c7f89 */ /* 0x000e6800000e0000 */
[----:B------:R-:W2:Y:S04]  /*37a0*/  SHFL.IDX PT, R13, R0, 0x2, 0x181f ;  /* 0x00581f00000d7f89 */ /* 0x000ea800000e0000 */
[----:B-1----:R-:W1:Y:S01]  /*37b0*/  SHFL.IDX PT, R0, R0, 0x3, 0x181f ;  /* 0x00781f0000007f89 */ /* 0x002e6200000e0000 */
[----:B---3--:R-:W-:-:S03]  /*37c0*/  IADD3 R6, P6, R2, R128, RZ ;  /* 0x0000008002067210 */ /* 0x008fc60007fde0ff */
[----:B------:R-:W3:Y:S01]  /*37d0*/  SHFL.IDX PT, R4, R4, 0x3, 0x181f ;  /* 0x00781f0004047f89 */ /* 0x000ee200000e0000 */
[----:B------:R-:W-:Y:S01]  /*37e0*/  IADD3 R2, P5, R2, R129, RZ ;  /* 0x0000008102027210 */ /* 0x000fe20007fbe0ff */
[----:B--2---:R-:W-:Y:S01]  /*37f0*/  IMAD.X R7, R5, 0x1, R68, P6 ;  /* 0x0000000105077824 */ /* 0x004fe200030e0644 */
[----:B----4-:R-:W-:-:S03]  /*3800*/  IADD3 R10, P6, R8, R128, RZ ;  /* 0x00000080080a7210 */ /* 0x010fc60007fde0ff */
[--C-:B------:R-:W-:Y:S01]  /*3810*/  IMAD.X R3, R5, 0x1, R69.reuse, P5 ;  /* 0x0000000105037824 */ /* 0x100fe200028e0645 */
[-C--:B------:R-:W-:Y:S01]  /*3820*/  IADD3 R8, P5, R8, R129.reuse, RZ ;  /* 0x0000008108087210 */ /* 0x080fe20007fbe0ff */
[----:B------:R2:W-:Y:S01]  /*3830*/  LDGSTS.E.BYPASS.LTC128B.128 [R219+0x8100], [R6.64], !P2 ;  /* 0x0810000006db7fae */ /* 0x0005e2000d101d46 */
[C---:B-----5:R-:W-:Y:S01]  /*3840*/  IMAD.X R11, R9.reuse, 0x1, R68, P6 ;  /* 0x00000001090b7824 */ /* 0x060fe200030e0644 */
[----:B------:R-:W-:Y:S02]  /*3850*/  SEL R5, RZ, 0x10, P0 ;  /* 0x00000010ff057807 */ /* 0x000fe40000000000 */
[----:B------:R-:W-:Y:S01]  /*3860*/  IMAD.X R9, R9, 0x1, R69, P5 ;  /* 0x0000000109097824 */ /* 0x000fe200028e0645 */
[----:B------:R4:W-:Y:S04]  /*3870*/  LDGSTS.E.BYPASS.LTC128B.128 [R219+0xc100], [R2.64], !P0 ;  /* 0x0c10000002db7fae */ /* 0x0009e8000c101d46 */
[----:B------:R1:W-:Y:S04]  /*3880*/  LDGSTS.E.BYPASS.LTC128B.128 [R219+0x9100], [R10.64], !P2 ;  /* 0x091000000adb7fae */ /* 0x0003e8000d101d46 */
[----:B------:R1:W-:Y:S01]  /*3890*/  LDGSTS.E.BYPASS.LTC128B.128 [R219+0xd100], [R8.64], !P0 ;  /* 0x0d10000008db7fae */ /* 0x0003e2000c101d46 */
[----:B--2---:R-:W-:-:S02]  /*38a0*/  IADD3 R6, P5, R12, R129, RZ ;  /* 0x000000810c067210 */ /* 0x004fc40007fbe0ff */
[----:B----4-:R-:W-:-:S03]  /*38b0*/  IADD3 R2, P6, R12, R128, RZ ;  /* 0x000000800c027210 */ /* 0x010fc60007fde0ff */
[C---:B------:R-:W-:Y:S02]  /*38c0*/  IMAD.X R7, R13.reuse, 0x1, R69, P5 ;  /* 0x000000010d077824 */ /* 0x040fe400028e0645 */
[----:B------:R-:W-:-:S05]  /*38d0*/  IMAD.X R3, R13, 0x1, R68, P6 ;  /* 0x000000010d037824 */ /* 0x000fca00030e0644 */
[----:B------:R2:W-:Y:S04]  /*38e0*/  LDGSTS.E.BYPASS.LTC128B.128 [R219+0xa100], [R2.64], !P2 ;  /* 0x0a10000002db7fae */ /* 0x0005e8000d101d46 */
[----:B------:R4:W-:Y:S02]  /*38f0*/  LDGSTS.E.BYPASS.LTC128B.128 [R219+0xe100], [R6.64], !P0 ;  /* 0x0e10000006db7fae */ /* 0x0009e4000c101d46 */
[----:B----4-:R-:W-:-:S04]  /*3900*/  SEL R6, RZ, 0x10, P2 ;  /* 0x00000010ff067807 */ /* 0x010fc80001000000 */
.L_x_521:
[----:B-123--:R-:W-:Y:S02]  /*3910*/  IADD3 R2, -R6, 0x10, RZ ;  /* 0x0000001006027810 */ /* 0x00efe40007ffe1ff */
[----:B------:R-:W-:Y:S02]  /*3920*/  IADD3 R7, -R5, 0x10, RZ ;  /* 0x0000001005077810 */ /* 0x000fe40007ffe1ff */
[----:B------:R-:W-:-:S02]  /*3930*/  LOP3.LUT R2, R2, 0xf, RZ, 0xc0, !PT ;  /* 0x0000000f02027812 */ /* 0x000fc400078ec0ff */
[----:B------:R-:W-:Y:S02]  /*3940*/  ISETP.NE.U32.AND P6, PT, R6, RZ, PT ;  /* 0x000000ff0600720c */ /* 0x000fe40003fc5070 */
[----:B------:R-:W-:Y:S02]  /*3950*/  IADD3 R2, P2, P0, R2, R4, R128 ;  /* 0x0000000402027210 */ /* 0x000fe4000785e080 */
[----:B------:R-:W-:Y:S02]  /*3960*/  LOP3.LUT R7, R7, 0xf, RZ, 0xc0, !PT ;  /* 0x0000000f07077812 */ /* 0x000fe400078ec0ff */
[----:B------:R-:W-:Y:S02]  /*3970*/  ISETP.NE.U32.AND P5, PT, R5, RZ, PT ;  /* 0x000000ff0500720c */ /* 0x000fe40003fa5070 */
[----:B------:R-:W-:Y:S02]  /*3980*/  IADD3.X R3, RZ, R0, R68, P2, P0 ;  /* 0x00000000ff037210 */ /* 0x000fe400017e0444 */
[----:B------:R-:W-:-:S03]  /*3990*/  IADD3 R4, P2, P0, R7, R4, R129 ;  /* 0x0000000407047210 */ /* 0x000fc6000785e081 */
[----:B------:R-:W-:Y:S01]  /*39a0*/  @!PT LDS RZ, [RZ] ;  /* 0x00000000fffff984 */ /* 0x000fe20000000800 */
[----:B------:R-:W-:Y:S01]  /*39b0*/  @!PT LDS RZ, [RZ] ;  /* 0x00000000fffff984 */ /* 0x000fe20000000800 */
[----:B------:R-:W-:Y:S01]  /*39c0*/  @!PT LDS RZ, [RZ] ;  /* 0x00000000fffff984 */ /* 0x000fe20000000800 */
[----:B------:R1:W-:Y:S01]  /*39d0*/  LDGSTS.E.BYPASS.LTC128B.128.ZFILL [R219+0xb100], [R2.64], P6 ;  /* 0x0b10000002db7fae */ /* 0x0003e2000b141d46 */
[----:B------:R-:W-:-:S05]  /*39e0*/  IADD3.X R5, RZ, R0, R69, P2, P0 ;  /* 0x00000000ff057210 */ /* 0x000fca00017e0445 */
[----:B------:R1:W-:Y:S04]  /*39f0*/  LDGSTS.E.BYPASS.LTC128B.128.ZFILL [R219+0xf100], [R4.64], P5 ;  /* 0x0f10000004db7fae */ /* 0x0003e8000a941d46 */
.L_x_463:
[----:B--234-:R-:W-:Y:S05]  /*3a00*/  BSYNC B0 ;  /* 0x0000000000007941 */ /* 0x01cfea0003800000 */
.L_x_462:
[----:B-1----:R-:W2:Y:S04]  /*3a10*/  LDL R3, [R1+0x3c] ;  /* 0x00003c0001037983 */ /* 0x002ea80000100800 */
[----:B------:R-:W2:Y:S04]  /*3a20*/  LDL R2, [R1+0x48] ;  /* 0x0000480001027983 */ /* 0x000ea80000100800 */
[----:B------:R-:W3:Y:S01]  /*3a30*/  LDL R4, [R1+0x4c] ;  /* 0x00004c0001047983 */ /* 0x000ee20000100800 */
[----:B------:R-:W-:-:S03]  /*3a40*/  MOV R0, 0xffffff80 ;  /* 0xffffff8000007802 */ /* 0x000fc60000000f00 */
[----:B------:R-:W0:Y:S02]  /*3a50*/  LDGDEPBAR ;  /* 0x00000000000079af */ /* 0x000e240000000000 */
[----:B------:R-:W-:Y:S01]  /*3a60*/  IMAD R0, R226, R0, 0x81 ;  /* 0x00000081e2007424 */ /* 0x000fe200078e0200 */
[----:B--2---:R-:W-:Y:S02]  /*3a70*/  IADD3 R36, R2, R3, RZ ;  /* 0x0000000302247210 */ /* 0x004fe40007ffe0ff */
[----:B------:R-:W-:Y:S02]  /*3a80*/  MOV R3, c[0x0][0x2ac] ;  /* 0x0000ab0000037a02 */ /* 0x000fe40000000f00 */
[----:B---3--:R-:W-:Y:S01]  /*3a90*/  IADD3 R5, -R4, R127, RZ ;  /* 0x0000007f04057210 */ /* 0x008fe20007ffe1ff */
[----:B------:R-:W-:-:S04]  /*3aa0*/  @P4 IMAD.HI.U32 R2, R36, c[0x0][0x2c8], RZ ;  /* 0x0000b20024024a27 */ /* 0x000fc800078e00ff */
[----:B------:R-:W-:Y:S01]  /*3ab0*/  IMAD R0, R3, c[0x0][0x1d0], R0 ;  /* 0x0000740003007a24 */ /* 0x000fe200078e0200 */
[----:B------:R-:W-:-:S04]  /*3ac0*/  @P4 SHF.R.U32.HI R36, RZ, c[0x0][0x2cc], R2 ;  /* 0x0000b300ff244a19 */ /* 0x000fc80000011602 */
[----:B------:R-:W-:Y:S01]  /*3ad0*/  IADD3 R4, R0, -c[0x0][0x168], -R4 ;  /* 0x80005a0000047a10 */ /* 0x000fe20007ffe804 */
[----:B------:R-:W-:Y:S05]  /*3ae0*/  BRA.DIV ~URZ, `(.L_x_466) ;  /* 0x0000e0227f007947 */ /* 0x000fea000b800000 */
[----:B------:R1:W2:Y:S02]  /*3af0*/  SHFL.IDX PT, R29, R36, RZ, 0x1c1f ;  /* 0x001c1fff241d7589 */ /* 0x0002a400000e0000 */
.L_x_522:
[----:B--2---:R-:W-:-:S05]  /*3b00*/  IMAD.IADD R0, R4, 0x1, R29 ;  /* 0x0000000104007824 */ /* 0x004fca00078e021d */
[----:B------:R-:W-:-:S04]  /*3b10*/  IMNMX R0, R5, R0, PT ;  /* 0x0000000005007217 */ /* 0x000fc80003800200 */
[C---:B------:R-:W-:Y:S02]  /*3b20*/  ISETP.GT.AND P6, PT, R0.reuse, RZ, PT ;  /* 0x000000ff0000720c */ /* 0x040fe40003fc4270 */
[C---:B------:R-:W-:Y:S02]  /*3b30*/  ISETP.GT.AND P5, PT, R0.reuse, 0x1, PT ;  /* 0x000000010000780c */ /* 0x040fe40003fa4270 */
[C---:B------:R-:W-:Y:S02]  /*3b40*/  ISETP.GT.AND P2, PT, R0.reuse, 0x8, PT ;  /* 0x000000080000780c */ /* 0x040fe40003f44270 */
[----:B------:R-:W-:Y:S02]  /*3b50*/  ISETP.GT.AND P0, PT, R0, 0x9, PT ;  /* 0x000000090000780c */ /* 0x000fe40003f04270 */
[----:B------:R-:W-:Y:S02]  /*3b60*/  FSEL R7, R124, -INF , P6 ;  /* 0xff8000007c077808 */ /* 0x000fe40003000000 */
[----:B------:R-:W-:-:S02]  /*3b70*/  FSEL R10, R123, -INF , P5 ;  /* 0xff8000007b0a7808 */ /* 0x000fc40002800000 */
[----:B------:R-:W-:Y:S02]  /*3b80*/  FSEL R11, R120, -INF , P2 ;  /* 0xff800000780b7808 */ /* 0x000fe40001000000 */
[----:B------:R-:W-:Y:S02]  /*3b90*/  FSEL R12, R111, -INF , P0 ;  /* 0xff8000006f0c7808 */ /* 0x000fe40000000000 */
[C---:B------:R-:W-:Y:S02]  /*3ba0*/  ISETP.GT.AND P6, PT, R0.reuse, 0x10, PT ;  /* 0x000000100000780c */ /* 0x040fe40003fc4270 */
[C---:B------:R-:W-:Y:S02]  /*3bb0*/  ISETP.GT.AND P5, PT, R0.reuse, 0x11, PT ;  /* 0x000000110000780c */ /* 0x040fe40003fa4270 */
[C---:B------:R-:W-:Y:S02]  /*3bc0*/  ISETP.GT.AND P2, PT, R0.reuse, 0x18, PT ;  /* 0x000000180000780c */ /* 0x040fe40003f44270 */
[----:B------:R-:W-:-:S02]  /*3bd0*/  ISETP.GT.AND P0, PT, R0, 0x19, PT ;  /* 0x000000190000780c */ /* 0x000fc40003f04270 */
[----:B------:R-:W-:Y:S02]  /*3be0*/  FSEL R69, R108, -INF , P6 ;  /* 0xff8000006c457808 */ /* 0x000fe40003000000 */
[----:B------:R-:W-:Y:S02]  /*3bf0*/  FSEL R70, R70, -INF , P5 ;  /* 0xff80000046467808 */ /* 0x000fe40002800000 */
[----:B------:R-:W-:Y:S02]  /*3c00*/  FSEL R84, R84, -INF , P2 ;  /* 0xff80000054547808 */ /* 0x000fe40001000000 */
[----:B------:R-:W-:Y:S02]  /*3c10*/  FSEL R85, R85, -INF , P0 ;  /* 0xff80000055557808 */ /* 0x000fe40000000000 */
[C---:B------:R-:W-:Y:S02]  /*3c20*/  ISETP.GT.AND P6, PT, R0.reuse, 0x20, PT ;  /* 0x000000200000780c */ /* 0x040fe40003fc4270 */
[----:B------:R-:W-:-:S02]  /*3c30*/  ISETP.GT.AND P5, PT, R0, 0x21, PT ;  /* 0x000000210000780c */ /* 0x000fc40003fa4270 */
[C---:B------:R-:W-:Y:S02]  /*3c40*/  ISETP.GT.AND P2, PT, R0.reuse, 0x28, PT ;  /* 0x000000280000780c */ /* 0x040fe40003f44270 */
[----:B------:R-:W-:Y:S02]  /*3c50*/  ISETP.GT.AND P0, PT, R0, 0x29, PT ;  /* 0x000000290000780c */ /* 0x000fe40003f04270 */
[----:B------:R-:W-:Y:S02]  /*3c60*/  FSEL R128, R90, -INF , P6 ;  /* 0xff8000005a807808 */ /* 0x000fe40003000000 */
[----:B------:R-:W-:Y:S02]  /*3c70*/  FSEL R129, R88, -INF , P5 ;  /* 0xff80000058817808 */ /* 0x000fe40002800000 */
[----:B------:R-:W-:Y:S02]  /*3c80*/  FSEL R130, R86, -INF , P2 ;  /* 0xff80000056827808 */ /* 0x000fe40001000000 */
[----:B------:R-:W-:-:S02]  /*3c90*/  FSEL R131, R82, -INF , P0 ;  /* 0xff80000052837808 */ /* 0x000fc40000000000 */
[C---:B------:R-:W-:Y:S02]  /*3ca0*/  ISETP.GT.AND P6, PT, R0.reuse, 0x30, PT ;  /* 0x000000300000780c */ /* 0x040fe40003fc4270 */
        /* <DEDUP_REMOVED lines=38> */
[----:B------:R-:W-:Y:S01]  /*3f10*/  FSEL R203, R14, -INF , P0 ;  /* 0xff8000000ecb7808 */ /* 0x000fe20000000000 */
[----:B------:R-:W-:Y:S05]  /*3f20*/  BRA.DIV ~URZ, `(.L_x_467) ;  /* 0x0000dc327f007947 */ /* 0x000fea000b800000 */
[----:B------:R-:W2:Y:S01]  /*3f30*/  SHFL.IDX PT, R0, R36, 0x1, 0x1c1f ;  /* 0x003c1f0024007f89 */ /* 0x000ea200000e0000 */
[----:B------:R-:W-:-:S04]  /*3f40*/  FMNMX.FTZ R2, R7, R10, !PT ;  /* 0x0000000a07027209 */ /* 0x000fc80007810000 */
[----:B------:R-:W-:-:S04]  /*3f50*/  FMNMX.FTZ R2, R11, R2, !PT ;  /* 0x000000020b027209 */ /* 0x000fc80007810000 */
[----:B------:R-:W-:-:S04]  /*3f60*/  FMNMX.FTZ R2, R12, R2, !PT ;  /* 0x000000020c027209 */ /* 0x000fc80007810000 */
[----:B------:R-:W-:-:S04]  /*3f70*/  FMNMX.FTZ R2, R69, R2, !PT ;  /* 0x0000000245027209 */ /* 0x000fc80007810000 */
[----:B------:R-:W-:-:S04]  /*3f80*/  FMNMX.FTZ R2, R70, R2, !PT ;  /* 0x0000000246027209 */ /* 0x000fc80007810000 */
[----:B------:R-:W-:Y:S01]  /*3f90*/  FMNMX.FTZ R2, R84, R2, !PT ;  /* 0x0000000254027209 */ /* 0x000fe20007810000 */
[----:B--2---:R-:W-:-:S03]  /*3fa0*/  IMAD.IADD R0, R4, 0x1, R0 ;  /* 0x0000000104007824 */ /* 0x004fc600078e0200 */
[----:B------:R-:W-:Y:S02]  /*3fb0*/  FMNMX.FTZ R2, R85, R2, !PT ;  /* 0x0000000255027209 */ /* 0x000fe40007810000 */
[----:B------:R-:W-:Y:S02]  /*3fc0*/  IMNMX R0, R5, R0, PT ;  /* 0x0000000005007217 */ /* 0x000fe40003800200 */
[----:B------:R-:W-:Y:S02]  /*3fd0*/  FMNMX.FTZ R2, R128, R2, !PT ;  /* 0x0000000280027209 */ /* 0x000fe40007810000 */
[C---:B------:R-:W-:Y:S02]  /*3fe0*/  ISETP.GT.AND P5, PT, R0.reuse, RZ, PT ;  /* 0x000000ff0000720c */ /* 0x040fe40003fa4270 */
[C---:B------:R-:W-:Y:S02]  /*3ff0*/  ISETP.GT.AND P2, PT, R0.reuse, 0x1, PT ;  /* 0x000000010000780c */ /* 0x040fe40003f44270 */
[----:B------:R-:W-:-:S02]  /*4000*/  ISETP.GT.AND P0, PT, R0, 0x8, PT ;  /* 0x000000080000780c */ /* 0x000fc40003f04270 */
[----:B------:R-:W-:Y:S02]  /*4010*/  FSEL R5, R126, -INF , P5 ;  /* 0xff8000007e057808 */ /* 0x000fe40002800000 */
[----:B------:R-:W-:Y:S02]  /*4020*/  FSEL R6, R125, -INF , P2 ;  /* 0xff8000007d067808 */ /* 0x000fe40001000000 */
[----:B------:R-:W-:Y:S02]  /*4030*/  ISETP.GT.AND P2, PT, R0, 0x9, PT ;  /* 0x000000090000780c */ /* 0x000fe40003f44270 */
[----:B------:R-:W-:Y:S02]  /*4040*/  FSEL R9, R122, -INF , P0 ;  /* 0xff8000007a097808 */ /* 0x000fe40000000000 */
[----:B------:R-:W-:Y:S02]  /*4050*/  FMNMX.FTZ R3, R5, R6, !PT ;  /* 0x0000000605037209 */ /* 0x000fe40007810000 */
[----:B------:R-:W-:-:S02]  /*4060*/  ISETP.GT.AND P0, PT, R0, 0x10, PT ;  /* 0x000000100000780c */ /* 0x000fc40003f04270 */
[----:B------:R-:W-:Y:S02]  /*4070*/  FSEL R24, R121, -INF , P2 ;  /* 0xff80000079187808 */ /* 0x000fe40001000000 */
[----:B------:R-:W-:Y:S02]  /*4080*/  FMNMX.FTZ R3, R9, R3, !PT ;  /* 0x0000000309037209 */ /* 0x000fe40007810000 */
        /* <DEDUP_REMOVED lines=15> */
[----:B------:R-:W-:-:S02]  /*4180*/  FMNMX.FTZ R2, R129, R2, !PT ;  /* 0x0000000281027209 */ /* 0x000fc40007810000 */
[----:B------:R-:W-:Y:S02]  /*4190*/  ISETP.GT.AND P0, PT, R0, 0x28, PT ;  /* 0x000000280000780c */ /* 0x000fe40003f04270 */
[----:B------:R-:W-:Y:S02]  /*41a0*/  FSEL R117, R91, -INF , P2 ;  /* 0xff8000005b757808 */ /* 0x000fe40001000000 */
[----:B------:R-:W-:Y:S02]  /*41b0*/  FMNMX.FTZ R3, R116, R3, !PT ;  /* 0x0000000374037209 */ /* 0x000fe40007810000 */
[----:B------:R-:W-:Y:S02]  /*41c0*/  FMNMX.FTZ R2, R130, R2, !PT ;  /* 0x0000000282027209 */ /* 0x000fe40007810000 */
[----:B------:R-:W-:Y:S02]  /*41d0*/  ISETP.GT.AND P2, PT, R0, 0x29, PT ;  /* 0x000000290000780c */ /* 0x000fe40003f44270 */
[----:B------:R-:W-:-:S02]  /*41e0*/  FSEL R118, R89, -INF , P0 ;  /* 0xff80000059767808 */ /* 0x000fc40000000000 */
[----:B------:R-:W-:Y:S02]  /*41f0*/  FMNMX.FTZ R3, R117, R3, !PT ;  /* 0x0000000375037209 */ /* 0x000fe40007810000 */
[----:B------:R-:W-:Y:S02]  /*4200*/  FMNMX.FTZ R2, R131, R2, !PT ;  /* 0x0000000283027209 */ /* 0x000fe40007810000 */
[----:B------:R-:W-:Y:S02]  /*4210*/  ISETP.GT.AND P0, PT, R0, 0x30, PT ;  /* 0x000000300000780c */ /* 0x000fe40003f04270 */
[----:B------:R-:W-:Y:S02]  /*4220*/  FSEL R119, R87, -INF , P2 ;  /* 0xff80000057777808 */ /* 0x000fe40001000000 */
[----:B------:R-:W-:Y:S02]  /*4230*/  FMNMX.FTZ R3, R118, R3, !PT ;  /* 0x0000000376037209 */ /* 0x000fe40007810000 */
[----:B------:R-:W-:-:S02]  /*4240*/  FMNMX.FTZ R2, R144, R2, !PT ;  /* 0x0000000290027209 */ /* 0x000fc40007810000 */
[C---:B------:R-:W-:Y:S02]  /*4250*/  ISETP.GT.AND P2, PT, R0.reuse, 0x31, PT ;  /* 0x000000310000780c */ /* 0x040fe40003f44270 */
        /* <DEDUP_REMOVED lines=75> */
[----:B------:R-:W-:Y:S02]  /*4710*/  FSEL R174, R18, -INF , P2 ;  /* 0xff80000012ae7808 */ /* 0x000fe40001000000 */
[----:B------:R-:W-:-:S02]  /*4720*/  FMNMX.FTZ R2, R175, R3, !PT ;  /* 0x00000003af027209 */ /* 0x000fc40007810000 */
[----:B------:R-:W2:Y:S02]  /*4730*/  SHFL.BFLY PT, R3, R0, 0x2, 0x1f ;  /* 0x0c401f0000037f89 */ /* 0x000ea400000e0000 */
[----:B------:R-:W-:-:S05]  /*4740*/  FMNMX.FTZ R2, R174, R2, !PT ;  /* 0x00000002ae027209 */ /* 0x000fca0007810000 */
[----:B------:R-:W3:Y:S01]  /*4750*/  SHFL.BFLY PT, R8, R2, 0x2, 0x1f ;  /* 0x0c401f0002087f89 */ /* 0x000ee200000e0000 */
[----:B--2---:R-:W-:-:S05]  /*4760*/  FMNMX.FTZ R0, R3, R0, !PT ;  /* 0x0000000003007209 */ /* 0x004fca0007810000 */
[----:B------:R-:W2:Y:S01]  /*4770*/  SHFL.BFLY PT, R68, R0, 0x1, 0x1f ;  /* 0x0c201f0000447f89 */ /* 0x000ea200000e0000 */
[----:B---3--:R-:W-:-:S05]  /*4780*/  FMNMX.FTZ R8, R2, R8, !PT ;  /* 0x0000000802087209 */ /* 0x008fca0007810000 */
[----:B------:R3:W4:Y:S01]  /*4790*/  SHFL.BFLY PT, R3, R8, 0x1, 0x1f ;  /* 0x0c201f0008037f89 */ /* 0x00072200000e0000 */
[----:B--2---:R-:W-:-:S05]  /*47a0*/  FMNMX.FTZ R68, R0, R68, !PT ;  /* 0x0000004400447209 */ /* 0x004fca0007810000 */
.L_x_523:
[C---:B------:R-:W-:Y:S01]  /*47b0*/  FMUL.FTZ R2, R68.reuse, c[0x0][0x2d0] ;  /* 0x0000b40044027a20 */ /* 0x040fe20000410000 */
[----:B------:R-:W-:Y:S01]  /*47c0*/  FSETP.NEU.FTZ.AND P0, PT, R68, -INF , PT ;  /* 0xff8000004400780b */ /* 0x000fe20003f1d000 */
[----:B------:R-:W-:Y:S01]  /*47d0*/  WARPSYNC 0xffffffff ;  /* 0xffffffff00007948 */ /* 0x000fe20003800000 */
[----:B---34-:R-:W-:Y:S01]  /*47e0*/  FMNMX.FTZ R8, R3, R8, !PT ;  /* 0x0000000803087209 */ /* 0x018fe20007810000 */
[----:B------:R-:W-:Y:S01]  /*47f0*/  LDSM.16.MT88.4 R20, [R207] ;  /* 0x00000000cf14783b */ /* 0x000fe20000004200 */
[----:B------:R-:W-:Y:S02]  /*4800*/  FSEL R2, R2, RZ, P0 ;  /* 0x000000ff02027208 */ /* 0x000fe40000000000 */
[----:B------:R-:W-:Y:S01]  /*4810*/  FSETP.NEU.FTZ.AND P0, PT, R8, -INF , PT ;  /* 0xff8000000800780b */ /* 0x000fe20003f1d000 */
[----:B------:R-:W-:Y:S02]  /*4820*/  LDSM.16.MT88.4 R16, [R209] ;  /* 0x00000000d110783b */ /* 0x000fe40000004200 */
[----:B------:R-:W-:-:S02]  /*4830*/  FFMA.FTZ R0, R7, c[0x0][0x2d0], -R2 ;  /* 0x0000b40007007a23 */ /* 0x000fc40000010802 */
[--C-:B------:R-:W-:Y:S01]  /*4840*/  FFMA.FTZ R3, R11, c[0x0][0x2d0], -R2.reuse ;  /* 0x0000b4000b037a23 */ /* 0x100fe20000010802 */
[----:B-1----:R-:W-:Y:S01]  /*4850*/  LDSM.16.MT88.4 R36, [R209+0x4000] ;  /* 0x00400000d124783b */ /* 0x002fe20000004200 */
[----:B------:R1:W-:Y:S03]  /*4860*/  MUFU.EX2 R248, R0 ;  /* 0x0000000000f87308 */ /* 0x0003e60000000800 */
[----:B------:R-:W-:Y:S04]  /*4870*/  LDSM.16.MT88.4 R28, [R213] ;  /* 0x00000000d51c783b */ /* 0x000fe80000004200 */
[----:B------:R-:W-:Y:S01]  /*4880*/  LDSM.16.MT88.4 R32, [R208+0x4000] ;  /* 0x00400000d020783b */ /* 0x000fe20000004200 */
[----:B------:R2:W-:Y:S01]  /*4890*/  MUFU.EX2 R251, R3 ;  /* 0x0000000300fb7308 */ /* 0x0005e20000000800 */
[----:B-1----:R-:W-:-:S07]  /*48a0*/  FFMA.FTZ R0, R10, c[0x0][0x2d0], -R2 ;  /* 0x0000b4000a007a23 */ /* 0x002fce0000010802 */
[----:B------:R1:W3:Y:S01]  /*48b0*/  MUFU.EX2 R247, R0 ;  /* 0x0000000000f77308 */ /* 0x0002e20000000800 */
[----:B--2---:R-:W-:Y:S02]  /*48c0*/  FFMA.FTZ R3, R12, c[0x0][0x2d0], -R2 ;  /* 0x0000b4000c037a23 */ /* 0x004fe40000010802 */
[----:B------:R-:W2:Y:S05]  /*48d0*/  LDSM.16.MT88.4 R12, [R208] ;  /* 0x00000000d00c783b */ /* 0x000eaa0000004200 */
[----:B------:R4:W5:Y:S01]  /*48e0*/  MUFU.EX2 R218, R3 ;  /* 0x0000000300da7308 */ /* 0x0009620000000800 */
[----:B-1----:R-:W-:Y:S01]  /*48f0*/  FMUL.FTZ R0, R8, c[0x0][0x2d0] ;  /* 0x0000b40008007a20 */ /* 0x002fe20000410000 */
[----:B---3--:R-:W-:-:S04]  /*4900*/  F2FP.PACK_AB R4, R247, R248 ;  /* 0x000000f8f704723e */ /* 0x008fc800000000ff */
[----:B------:R-:W-:-:S05]  /*4910*/  FSEL R0, R0, RZ, P0 ;  /* 0x000000ff00007208 */ /* 0x000fca0000000000 */
[----:B----4-:R-:W-:-:S04]  /*4920*/  FFMA.FTZ R3, R5, c[0x0][0x2d0], -R0 ;  /* 0x0000b40005037a23 */ /* 0x010fc80000010800 */
[----:B------:R1:W-:Y:S02]  /*4930*/  MUFU.EX2 R212, R3 ;  /* 0x0000000300d47308 */ /* 0x0003e40000000800 */
[----:B-1----:R-:W-:Y:S01]  /*4940*/  FFMA.FTZ R3, R6, c[0x0][0x2d0], -R0 ;  /* 0x0000b40006037a23 */ /* 0x002fe20000010800 */
[----:B-----5:R-:W-:-:S05]  /*4950*/  F2FP.PACK_AB R6, R218, R251 ;  /* 0x000000fbda06723e */ /* 0x020fca00000000ff */
[----:B------:R1:W3:Y:S02]  /*4960*/  MUFU.EX2 R211, R3 ;  /* 0x0000000300d37308 */ /* 0x0002e40000000800 */
[----:B-1----:R-:W-:Y:S01]  /*4970*/  FFMA.FTZ R3, R9, c[0x0][0x2d0], -R0 ;  /* 0x0000b40009037a23 */ /* 0x002fe20000010800 */
[----:B---3--:R-:W-:-:S05]  /*4980*/  F2FP.PACK_AB R5, R211, R212 ;  /* 0x000000d4d305723e */ /* 0x008fca00000000ff */
[----:B------:R1:W-:Y:S02]  /*4990*/  MUFU.EX2 R220, R3 ;  /* 0x0000000300dc7308 */ /* 0x0003e40000000800 */
[----:B-1----:R-:W-:Y:S02]  /*49a0*/  FFMA.FTZ R3, R24, c[0x0][0x2d0], -R0 ;  /* 0x0000b40018037a23 */ /* 0x002fe40000010800 */
[----:B------:R-:W1:Y:S04]  /*49b0*/  LDSM.16.MT88.4 R24, [R207+0x4000] ;  /* 0x00400000cf18783b */ /* 0x000e680000004200 */
[----:B------:R-:W3:Y:S02]  /*49c0*/  MUFU.EX2 R223, R3 ;  /* 0x0000000300df7308 */ /* 0x000ee40000000800 */
[----:B---3--:R-:W-:Y:S01]  /*49d0*/  F2FP.PACK_AB R7, R223, R220 ;  /* 0x000000dcdf07723e */ /* 0x008fe200000000ff */
[----:B------:R-:W-:-:S05]  /*49e0*/  FFMA.FTZ R3, R69, c[0x0][0x2d0], -R2 ;  /* 0x0000b40045037a23 */ /* 0x000fca0000010802 */
[----:B------:R3:W-:Y:S01]  /*49f0*/  MUFU.EX2 R250, R3 ;  /* 0x0000000300fa7308 */ /* 0x0007e20000000800 */
[C---:B--2---:R-:W-:Y:S08]  /*4a00*/  HMMA.16816.F32 R64, R4.reuse, R12, RZ ;  /* 0x0000000c0440723c */ /* 0x044ff000000018ff */
[----:B------:R-:W-:Y:S01]  /*4a10*/  HMMA.16816.F32 R56, R4, R14, RZ ;  /* 0x0000000e0438723c */ /* 0x000fe200000018ff */
[----:B------:R-:W2:Y:S01]  /*4a20*/  LDSM.16.MT88.4 R12, [R210+0x4000] ;  /* 0x00400000d20c783b */ /* 0x000ea20000004200 */
[----:B---3--:R-:W-:-:S06]  /*4a30*/  FFMA.FTZ R3, R70, c[0x0][0x2d0], -R2 ;  /* 0x0000b40046037a23 */ /* 0x008fcc0000010802 */
[C---:B------:R-:W-:Y:S01]  /*4a40*/  HMMA.16816.F32 R88, R4.reuse, R20, RZ ;  /* 0x000000140458723c */ /* 0x040fe200000018ff */
[----:B------:R3:W-:Y:S07]  /*4a50*/  MUFU.EX2 R224, R3 ;  /* 0x0000000300e07308 */ /* 0x0007ee0000000800 */
[C---:B------:R-:W-:Y:S01]  /*4a60*/  HMMA.16816.F32 R80, R4.reuse, R22, RZ ;  /* 0x000000160450723c */ /* 0x040fe200000018ff */
[----:B------:R-:W-:Y:S07]  /*4a70*/  LDSM.16.MT88.4 R20, [R208+0x800] ;  /* 0x00080000d014783b */ /* 0x000fee0000004200 */
[----:B-1----:R-:W-:Y:S01]  /*4a80*/  HMMA.16816.F32 R44, R4, R24, RZ ;  /* 0x00000018042c723c */ /* 0x002fe200000018ff */
[----:B---3--:R-:W-:-:S04]  /*4a90*/  FFMA.FTZ R3, R84, c[0x0][0x2d0], -R2 ;  /* 0x0000b40054037a23 */ /* 0x008fc80000010802 */
[----:B------:R1:W-:Y:S03]  /*4aa0*/  MUFU.EX2 R249, R3 ;  /* 0x0000000300f97308 */ /* 0x0003e60000000800 */
[C---:B------:R-:W-:Y:S01]  /*4ab0*/  HMMA.16816.F32 R40, R4.reuse, R26, RZ ;  /* 0x0000001a0428723c */ /* 0x040fe200000018ff */
[----:B------:R-:W3:Y:S07]  /*4ac0*/  LDSM.16.MT88.4 R24, [R209+0x800] ;  /* 0x00080000d118783b */ /* 0x000eee0000004200 */
[----:B------:R-:W-:Y:S01]  /*4ad0*/  HMMA.16816.F32 R76, R4, R16, RZ ;  /* 0x00000010044c723c */ /* 0x000fe200000018ff */
[----:B-1----:R-:W-:-:S07]  /*4ae0*/  FFMA.FTZ R3, R85, c[0x0][0x2d0], -R2 ;  /* 0x0000b40055037a23 */ /* 0x002fce0000010802 */
[C---:B------:R-:W-:Y:S01]  /*4af0*/  HMMA.16816.F32 R72, R4.reuse, R18, RZ ;  /* 0x000000120448723c */ /* 0x040fe200000018ff */
[----:B------:R-:W1:Y:S01]  /*4b00*/  LDSM.16.MT88.4 R16, [R210+0x800] ;  /* 0x00080000d210783b */ /* 0x000e620000004200 */
[----:B------:R4:W5:Y:S06]  /*4b10*/  MUFU.EX2 R252, R3 ;  /* 0x0000000300fc7308 */ /* 0x00096c0000000800 */
[C---:B--2---:R-:W-:Y:S08]  /*4b20*/  HMMA.16816.F32 R108, R4.reuse, R12, RZ ;  /* 0x0000000c046c723c */ /* 0x044ff000000018ff */
[----:B------:R-:W-:Y:S01]  /*4b30*/  HMMA.16816.F32 R96, R4, R14, RZ ;  /* 0x0000000e0460723c */ /* 0x000fe200000018ff */
[----:B------:R-:W2:Y:S01]  /*4b40*/  LDSM.16.MT88.4 R12, [R207+0x4800] ;  /* 0x00480000cf0c783b */ /* 0x000ea20000004200 */
[----:B----4-:R-:W-:-:S04]  /*4b50*/  FFMA.FTZ R3, R61, c[0x0][0x2d0], -R0 ;  /* 0x0000b4003d037a23 */ /* 0x010fc80000010800 */
[----:B------:R4:W-:Y:S02]  /*4b60*/  MUFU.EX2 R246, R3 ;  /* 0x0000000300f67308 */ /* 0x0009e40000000800 */
[C---:B------:R-:W-:Y:S08]  /*4b70*/  HMMA.16816.F32 R92, R4.reuse, R36, RZ ;  /* 0x00000024045c723c */ /* 0x040ff000000018ff */
[----:B------:R-:W-:Y:S01]  /*4b80*/  HMMA.16816.F32 R52, R4, R28, RZ ;  /* 0x0000001c0434723c */ /* 0x000fe200000018ff */
[----:B----4-:R-:W-:-:S07]  /*4b90*/  FFMA.FTZ R3, R60, c[0x0][0x2d0], -R0 ;  /* 0x0000b4003c037a23 */ /* 0x010fce0000010800 */
[C---:B------:R-:W-:Y:S01]  /*4ba0*/  HMMA.16816.F32 R48, R4.reuse, R30, RZ ;  /* 0x0000001e0430723c */ /* 0x040fe200000018ff */
[----:B------:R-:W4:Y:S01]  /*4bb0*/  LDSM.16.MT88.4 R28, [R207+0x800] ;  /* 0x00080000cf1c783b */ /* 0x000f220000004200 */
[----:B------:R1:W1:Y:S06]  /*4bc0*/  MUFU.EX2 R244, R3 ;  /* 0x0000000300f47308 */ /* 0x00026c0000000800 */
[C---:B------:R-:W-:Y:S08]  /*4bd0*/  HMMA.16816.F32 R36, R4.reuse, R38, RZ ;  /* 0x000000260424723c */ /* 0x040ff000000018ff */
[----:B------:R-:W-:Y:S01]  /*4be0*/  HMMA.16816.F32 R100, R4, R32, RZ ;  /* 0x000000200464723c */ /* 0x000fe200000018ff */
[----:B-1----:R-:W-:-:S04]  /*4bf0*/  FFMA.FTZ R3, R63, c[0x0][0x2d0], -R0 ;  /* 0x0000b4003f037a23 */ /* 0x002fc80000010800 */
[----:B------:R1:W-:Y:S03]  /*4c00*/  MUFU.EX2 R245, R3 ;  /* 0x0000000300f57308 */ /* 0x0003e60000000800 */
[----:B------:R-:W-:Y:S01]  /*4c10*/  HMMA.16816.F32 R104, R4, R34, RZ ;  /* 0x000000220468723c */ /* 0x000fe200000018ff */
[----:B------:R-:W2:Y:S06]  /*4c20*/  LDSM.16.MT88.4 R32, [R209+0x4800] ;  /* 0x00480000d120783b */ /* 0x000eac0000004200 */
[----:B------:R-:W-:Y:S01]  /*4c30*/  FFMA.FTZ R4, R62, c[0x0][0x2d0], -R0 ;  /* 0x0000b4003e047a23 */ /* 0x000fe20000010800 */
[----:B-----5:R-:W-:-:S02]  /*4c40*/  F2FP.PACK_AB R6, R252, R249 ;  /* 0x000000f9fc06723e */ /* 0x020fc400000000ff */
[----:B------:R-:W-:Y:S01]  /*4c50*/  F2FP.PACK_AB R5, R244, R246 ;  /* 0x000000f6f405723e */ /* 0x000fe200000000ff */
[----:B------:R5:W3:Y:S01]  /*4c60*/  MUFU.EX2 R243, R4 ;  /* 0x0000000400f37308 */ /* 0x000ae20000000800 */
[----:B-1----:R-:W-:-:S07]  /*4c70*/  FFMA.FTZ R3, R128, c[0x0][0x2d0], -R2 ;  /* 0x0000b40080037a23 */ /* 0x002fce0000010802 */
[----:B------:R1:W-:Y:S01]  /*4c80*/  MUFU.EX2 R238, R3 ;  /* 0x0000000300ee7308 */ /* 0x0003e20000000800 */
[----:B-----5:R-:W-:Y:S02]  /*4c90*/  F2FP.PACK_AB R4, R224, R250 ;  /* 0x000000fae004723e */ /* 0x020fe400000000ff */
[----:B---3--:R-:W-:Y:S01]  /*4ca0*/  F2FP.PACK_AB R7, R245, R243 ;  /* 0x000000f3f507723e */ /* 0x008fe200000000ff */
[----:B-1----:R-:W-:-:S06]  /*4cb0*/  FFMA.FTZ R3, R129, c[0x0][0x2d0], -R2 ;  /* 0x0000b40081037a23 */ /* 0x002fcc0000010802 */
[C---:B------:R-:W-:Y:S01]  /*4cc0*/  HMMA.16816.F32 R112, R4.reuse, R24, R76 ;  /* 0x000000180470723c */ /* 0x040fe2000000184c */
[----:B------:R1:W-:Y:S07]  /*4cd0*/  MUFU.EX2 R242, R3 ;  /* 0x0000000300f27308 */ /* 0x0003ee0000000800 */
[C---:B------:R-:W-:Y:S08]  /*4ce0*/  HMMA.16816.F32 R84, R4.reuse, R20, R64 ;  /* 0x000000140454723c */ /* 0x040ff00000001840 */
[----:B------:R-:W-:Y:S01]  /*4cf0*/  HMMA.16816.F32 R76, R4, R16, R52 ;  /* 0x00000010044c723c */ /* 0x000fe20000001834 */
[----:B-1----:R-:W-:-:S04]  /*4d00*/  FFMA.FTZ R3, R130, c[0x0][0x2d0], -R2 ;  /* 0x0000b40082037a23 */ /* 0x002fc80000010802 */
[----:B------:R1:W-:Y:S03]  /*4d10*/  MUFU.EX2 R240, R3 ;  /* 0x0000000300f07308 */ /* 0x0003e60000000800 */
[C---:B------:R-:W-:Y:S01]  /*4d20*/  HMMA.16816.F32 R64, R4.reuse, R18, R48 ;  /* 0x000000120440723c */ /* 0x040fe20000001830 */
[----:B------:R-:W3:Y:S07]  /*4d30*/  LDSM.16.MT88.4 R16, [R210+0x4800] ;  /* 0x00480000d210783b */ /* 0x000eee0000004200 */
[----:B--2---:R-:W-:Y:S01]  /*4d40*/  HMMA.16816.F32 R60, R4, R12, R44 ;  /* 0x0000000c043c723c */ /* 0x004fe2000000182c */
[----:B-1----:R-:W-:-:S07]  /*4d50*/  FFMA.FTZ R3, R131, c[0x0][0x2d0], -R2 ;  /* 0x0000b40083037a23 */ /* 0x002fce0000010802 */
[C---:B------:R-:W-:Y:S01]  /*4d60*/  HMMA.16816.F32 R44, R4.reuse, R14, R40 ;  /* 0x0000000e042c723c */ /* 0x040fe20000001828 */
[----:B------:R-:W1:Y:S01]  /*4d70*/  LDSM.16.MT88.4 R12, [R208+0x4800] ;  /* 0x00480000d00c783b */ /* 0x000e620000004200 */
[----:B------:R2:W5:Y:S06]  /*4d80*/  MUFU.EX2 R239, R3 ;  /* 0x0000000300ef7308 */ /* 0x00056c0000000800 */
[C---:B----4-:R-:W-:Y:S08]  /*4d90*/  HMMA.16816.F32 R124, R4.reuse, R28, R88 ;  /* 0x0000001c047c723c */ /* 0x050ff00000001858 */
[----:B------:R-:W-:Y:S01]  /*4da0*/  HMMA.16816.F32 R120, R4, R30, R80 ;  /* 0x0000001e0478723c */ /* 0x000fe20000001850 */
[----:B------:R-:W-:Y:S01]  /*4db0*/  LDSM.16.MT88.4 R28, [R207+0x1000] ;  /* 0x00100000cf1c783b */ /* 0x000fe20000004200 */
[----:B--2---:R-:W-:Y:S01]  /*4dc0*/  FFMA.FTZ R3, R116, c[0x0][0x2d0], -R0 ;  /* 0x0000b40074037a23 */ /* 0x004fe20000010800 */
[----:B------:R-:W-:-:S03]  /*4dd0*/  MOV R116, R224 ;  /* 0x000000e000747202 */ /* 0x000fc60000000f00 */
[----:B------:R2:W-:Y:S02]  /*4de0*/  MUFU.EX2 R237, R3 ;  /* 0x0000000300ed7308 */ /* 0x0005e40000000800 */
[C---:B------:R-:W-:Y:S01]  /*4df0*/  HMMA.16816.F32 R88, R4.reuse, R26, R72 ;  /* 0x0000001a0458723c */ /* 0x040fe20000001848 */
[----:B------:R-:W4:Y:S07]  /*4e00*/  LDSM.16.MT88.4 R24, [R209+0x1000] ;  /* 0x00100000d118783b */ /* 0x000f2e0000004200 */
[----:B------:R-:W-:Y:S01]  /*4e10*/  HMMA.16816.F32 R80, R4, R22, R56 ;  /* 0x000000160450723c */ /* 0x000fe20000001838 */
[----:B------:R-:W4:Y:S01]  /*4e20*/  LDSM.16.MT88.4 R20, [R208+0x1000] ;  /* 0x00100000d014783b */ /* 0x000f220000004200 */
[----:B--2---:R-:W-:-:S06]  /*4e30*/  FFMA.FTZ R3, R117, c[0x0][0x2d0], -R0 ;  /* 0x0000b40075037a23 */ /* 0x004fcc0000010800 */
[C---:B------:R-:W-:Y:S01]  /*4e40*/  HMMA.16816.F32 R56, R4.reuse, R34, R36 ;  /* 0x000000220438723c */ /* 0x040fe20000001824 */
[----:B------:R-:W-:Y:S01]  /*4e50*/  MOV R117, R223 ;  /* 0x000000df00757202 */ /* 0x000fe20000000f00 */
[----:B------:R2:W1:Y:S06]  /*4e60*/  MUFU.EX2 R236, R3 ;  /* 0x0000000300ec7308 */ /* 0x00046c0000000800 */
[C---:B---3--:R-:W-:Y:S08]  /*4e70*/  HMMA.16816.F32 R72, R4.reuse, R16, R108 ;  /* 0x000000100448723c */ /* 0x048ff0000000186c */
[----:B------:R-:W-:Y:S01]  /*4e80*/  HMMA.16816.F32 R36, R4, R18, R96 ;  /* 0x000000120424723c */ /* 0x000fe20000001860 */
[----:B------:R-:W3:Y:S01]  /*4e90*/  LDSM.16.MT88.4 R16, [R210+0x1000] ;  /* 0x00100000d210783b */ /* 0x000ee20000004200 */
[----:B--2---:R-:W-:Y:S01]  /*4ea0*/  FFMA.FTZ R3, R119, c[0x0][0x2d0], -R0 ;  /* 0x0000b40077037a23 */ /* 0x004fe20000010800 */
[----:B------:R-:W-:-:S03]  /*4eb0*/  MOV R119, R218 ;  /* 0x000000da00777202 */ /* 0x000fc60000000f00 */
[----:B------:R2:W-:Y:S02]  /*4ec0*/  MUFU.EX2 R235, R3 ;  /* 0x0000000300eb7308 */ /* 0x0005e40000000800 */
[C---:B-1----:R-:W-:Y:S08]  /*4ed0*/  HMMA.16816.F32 R48, R4.reuse, R12, R100 ;  /* 0x0000000c0430723c */ /* 0x042ff00000001864 */
[----:B------:R-:W-:Y:S01]  /*4ee0*/  HMMA.16816.F32 R40, R4, R14, R104 ;  /* 0x0000000e0428723c */ /* 0x000fe20000001868 */
[----:B------:R-:W1:Y:S01]  /*4ef0*/  LDSM.16.MT88.4 R12, [R207+0x5000] ;  /* 0x00500000cf0c783b */ /* 0x000e620000004200 */
[----:B--2---:R-:W-:-:S06]  /*4f00*/  FFMA.FTZ R3, R144, c[0x0][0x2d0], -R2 ;  /* 0x0000b40090037a23 */ /* 0x004fcc0000010802 */
[----:B------:R-:W-:Y:S01]  /*4f10*/  HMMA.16816.F32 R52, R4, R32, R92 ;  /* 0x000000200434723c */ /* 0x000fe2000000185c */
[----:B------:R-:W-:Y:S01]  /*4f20*/  LDSM.16.MT88.4 R32, [R209+0x5000] ;  /* 0x00500000d120783b */ /* 0x000fe20000004200 */
[----:B------:R2:W-:Y:S05]  /*4f30*/  MUFU.EX2 R230, R3 ;  /* 0x0000000300e67308 */ /* 0x0005ea0000000800 */
[----:B------:R-:W-:Y:S01]  /*4f40*/  FFMA.FTZ R4, R118, c[0x0][0x2d0], -R0 ;  /* 0x0000b40076047a23 */ /* 0x000fe20000010800 */
[----:B-----5:R-:W-:Y:S02]  /*4f50*/  F2FP.PACK_AB R6, R239, R240 ;  /* 0x000000f0ef06723e */ /* 0x020fe400000000ff */
[----:B------:R-:W-:Y:S01]  /*4f60*/  F2FP.PACK_AB R5, R236, R237 ;  /* 0x000000edec05723e */ /* 0x000fe200000000ff */
[----:B------:R5:W3:Y:S01]  /*4f70*/  MUFU.EX2 R234, R4 ;  /* 0x0000000400ea7308 */ /* 0x000ae20000000800 */
[----:B------:R-:W-:Y:S01]  /*4f80*/  MOV R118, R220 ;  /* 0x000000dc00767202 */ /* 0x000fe20000000f00 */
[----:B--2---:R-:W-:-:S06]  /*4f90*/  FFMA.FTZ R3, R145, c[0x0][0x2d0], -R2 ;  /* 0x0000b40091037a23 */ /* 0x004fcc0000010802 */
[----:B------:R2:W-:Y:S01]  /*4fa0*/  MUFU.EX2 R233, R3 ;  /* 0x0000000300e97308 */ /* 0x0005e20000000800 */
[----:B-----5:R-:W-:Y:S02]  /*4fb0*/  F2FP.PACK_AB R4, R242, R238 ;  /* 0x000000eef204723e */ /* 0x020fe400000000ff */
[----:B---3--:R-:W-:-:S07]  /*4fc0*/  F2FP.PACK_AB R7, R235, R234 ;  /* 0x000000eaeb07723e */ /* 0x008fce00000000ff */
[----:B----4-:R-:W-:Y:S01]  /*4fd0*/  HMMA.16816.F32 R92, R4, R26, R88 ;  /* 0x0000001a045c723c */ /* 0x010fe20000001858 */
[----:B--2---:R-:W-:-:S04]  /*4fe0*/  FFMA.FTZ R3, R146, c[0x0][0x2d0], -R2 ;  /* 0x0000b40092037a23 */ /* 0x004fc80000010802 */
[----:B------:R2:W-:Y:S03]  /*4ff0*/  MUFU.EX2 R232, R3 ;  /* 0x0000000300e87308 */ /* 0x0005e60000000800 */
[C---:B------:R-:W-:Y:S08]  /*5000*/  HMMA.16816.F32 R88, R4.reuse, R20, R84 ;  /* 0x000000140458723c */ /* 0x040ff00000001854 */
[----:B------:R-:W-:Y:S01]  /*5010*/  HMMA.16816.F32 R84, R4, R22, R80 ;  /* 0x000000160454723c */ /* 0x000fe20000001850 */
[----:B------:R-:W-:Y:S01]  /*5020*/  LDSM.16.MT88.4 R20, [R208+0x1800] ;  /* 0x00180000d014783b */ /* 0x000fe20000004200 */
[----:B--2---:R-:W-:-:S06]  /*5030*/  FFMA.FTZ R3, R147, c[0x0][0x2d0], -R2 ;  /* 0x0000b40093037a23 */ /* 0x004fcc0000010802 */
[C---:B------:R-:W-:Y:S01]  /*5040*/  HMMA.16816.F32 R80, R4.reuse, R16, R76 ;  /* 0x000000100450723c */ /* 0x040fe2000000184c */
[----:B------:R2:W3:Y:S07]  /*5050*/  MUFU.EX2 R231, R3 ;  /* 0x0000000300e77308 */ /* 0x0004ee0000000800 */
[C---:B------:R-:W-:Y:S01]  /*5060*/  HMMA.16816.F32 R76, R4.reuse, R18, R64 ;  /* 0x00000012044c723c */ /* 0x040fe20000001840 */
[----:B------:R-:W4:Y:S07]  /*5070*/  LDSM.16.MT88.4 R16, [R210+0x5000] ;  /* 0x00500000d210783b */ /* 0x000f2e0000004200 */
[----:B-1----:R-:W-:Y:S01]  /*5080*/  HMMA.16816.F32 R64, R4, R12, R60 ;  /* 0x0000000c0440723c */ /* 0x002fe2000000183c */
[----:B--2---:R-:W-:-:S04]  /*5090*/  FFMA.FTZ R3, R132, c[0x0][0x2d0], -R0 ;  /* 0x0000b40084037a23 */ /* 0x004fc80000010800 */
[----:B------:R1:W-:Y:S03]  /*50a0*/  MUFU.EX2 R229, R3 ;  /* 0x0000000300e57308 */ /* 0x0003e60000000800 */
[C---:B------:R-:W-:Y:S01]  /*50b0*/  HMMA.16816.F32 R60, R4.reuse, R14, R44 ;  /* 0x0000000e043c723c */ /* 0x040fe2000000182c */
[----:B------:R-:W2:Y:S07]  /*50c0*/  LDSM.16.MT88.4 R12, [R208+0x5000] ;  /* 0x00500000d00c783b */ /* 0x000eae0000004200 */
[----:B------:R-:W-:Y:S01]  /*50d0*/  HMMA.16816.F32 R108, R4, R28, R124 ;  /* 0x0000001c046c723c */ /* 0x000fe2000000187c */
[----:B-1----:R-:W-:-:S07]  /*50e0*/  FFMA.FTZ R3, R133, c[0x0][0x2d0], -R0 ;  /* 0x0000b40085037a23 */ /* 0x002fce0000010800 */
[----:B------:R-:W-:Y:S01]  /*50f0*/  HMMA.16816.F32 R104, R4, R30, R120 ;  /* 0x0000001e0468723c */ /* 0x000fe20000001878 */
[----:B------:R-:W-:Y:S01]  /*5100*/  LDSM.16.MT88.4 R28, [R207+0x1800] ;  /* 0x00180000cf1c783b */ /* 0x000fe20000004200 */
[----:B------:R-:W-:Y:S01]  /*5110*/  MOV R127, R212 ;  /* 0x000000d4007f7202 */ /* 0x000fe20000000f00 */
[----:B------:R1:W5:Y:S01]  /*5120*/  MUFU.EX2 R227, R3 ;  /* 0x0000000300e37308 */ /* 0x0003620000000800 */
[----:B------:R-:W-:-:S04]  /*5130*/  MOV R126, R211 ;  /* 0x000000d3007e7202 */ /* 0x000fc80000000f00 */
[C---:B------:R-:W-:Y:S01]  /*5140*/  HMMA.16816.F32 R96, R4.reuse, R24, R112 ;  /* 0x000000180460723c */ /* 0x040fe20000001870 */
[----:B------:R-:W-:Y:S07]  /*5150*/  LDSM.16.MT88.4 R24, [R209+0x1800] ;  /* 0x00180000d118783b */ /* 0x000fee0000004200 */
[----:B----4-:R-:W-:Y:S01]  /*5160*/  HMMA.16816.F32 R36, R4, R18, R36 ;  /* 0x000000120424723c */ /* 0x010fe20000001824 */
[----:B-1----:R-:W-:-:S04]  /*5170*/  FFMA.FTZ R3, R135, c[0x0][0x2d0], -R0 ;  /* 0x0000b40087037a23 */ /* 0x002fc80000010800 */
[----:B------:R1:W-:Y:S03]  /*5180*/  MUFU.EX2 R225, R3 ;  /* 0x0000000300e17308 */ /* 0x0003e60000000800 */
[C---:B------:R-:W-:Y:S08]  /*5190*/  HMMA.16816.F32 R52, R4.reuse, R32, R52 ;  /* 0x000000200434723c */ /* 0x040ff00000001834 */
[----:B--2---:R-:W-:Y:S01]  /*51a0*/  HMMA.16816.F32 R44, R4, R14, R40 ;  /* 0x0000000e042c723c */ /* 0x004fe20000001828 */
[----:B-1----:R-:W-:-:S07]  /*51b0*/  FFMA.FTZ R3, R154, c[0x0][0x2d0], -R2 ;  /* 0x0000b4009a037a23 */ /* 0x002fce0000010802 */
[C---:B------:R-:W-:Y:S01]  /*51c0*/  HMMA.16816.F32 R40, R4.reuse, R16, R72 ;  /* 0x000000100428723c */ /* 0x040fe20000001848 */
[----:B------:R-:W1:Y:S01]  /*51d0*/  LDSM.16.MT88.4 R16, [R210+0x1800] ;  /* 0x00180000d210783b */ /* 0x000e620000004200 */
[----:B------:R2:W-:Y:S06]  /*51e0*/  MUFU.EX2 R212, R3 ;  /* 0x0000000300d47308 */ /* 0x0005ec0000000800 */
[C---:B------:R-:W-:Y:S01]  /*51f0*/  HMMA.16816.F32 R48, R4.reuse, R12, R48 ;  /* 0x0000000c0430723c */ /* 0x040fe20000001830 */
[----:B------:R-:W4:Y:S07]  /*5200*/  LDSM.16.MT88.4 R12, [R207+0x5800] ;  /* 0x00580000cf0c783b */ /* 0x000f2e0000004200 */
[----:B------:R-:W-:Y:S01]  /*5210*/  HMMA.16816.F32 R56, R4, R34, R56 ;  /* 0x000000220438723c */ /* 0x000fe20000001838 */
[----:B------:R-:W-:Y:S01]  /*5220*/  LDSM.16.MT88.4 R32, [R209+0x5800] ;  /* 0x00580000d120783b */ /* 0x000fe20000004200 */
[----:B--2---:R-:W-:-:S05]  /*5230*/  FFMA.FTZ R3, R153, c[0x0][0x2d0], -R2 ;  /* 0x0000b40099037a23 */ /* 0x004fca0000010802 */
[----:B------:R-:W-:Y:S01]  /*5240*/  FFMA.FTZ R4, R134, c[0x0][0x2d0], -R0 ;  /* 0x0000b40086047a23 */ /* 0x000fe20000010800 */
[----:B---3--:R-:W-:Y:S01]  /*5250*/  F2FP.PACK_AB R6, R231, R232 ;  /* 0x000000e8e706723e */ /* 0x008fe200000000ff */
[----:B------:R2:W-:Y:S01]  /*5260*/  MUFU.EX2 R223, R3 ;  /* 0x0000000300df7308 */ /* 0x0005e20000000800 */
[----:B-----5:R-:W-:-:S07]  /*5270*/  F2FP.PACK_AB R5, R227, R229 ;  /* 0x000000e5e305723e */ /* 0x020fce00000000ff */
[----:B------:R3:W5:Y:S01]  /*5280*/  MUFU.EX2 R224, R4 ;  /* 0x0000000400e07308 */ /* 0x0007620000000800 */
[----:B--2---:R-:W-:-:S07]  /*5290*/  FFMA.FTZ R3, R152, c[0x0][0x2d0], -R2 ;  /* 0x0000b40098037a23 */ /* 0x004fce0000010802 */
[----:B------:R2:W-:Y:S01]  /*52a0*/  MUFU.EX2 R220, R3 ;  /* 0x0000000300dc7308 */ /* 0x0005e20000000800 */
[----:B---3--:R-:W-:Y:S02]  /*52b0*/  F2FP.PACK_AB R4, R233, R230 ;  /* 0x000000e6e904723e */ /* 0x008fe400000000ff */
[----:B-----5:R-:W-:-:S07]  /*52c0*/  F2FP.PACK_AB R7, R225, R224 ;  /* 0x000000e0e107723e */ /* 0x020fce00000000ff */
[----:B-1----:R-:W-:Y:S01]  /*52d0*/  HMMA.16816.F32 R80, R4, R16, R80 ;  /* 0x000000100450723c */ /* 0x002fe20000001850 */
[----:B--2---:R-:W-:-:S04]  /*52e0*/  FFMA.FTZ R3, R155, c[0x0][0x2d0], -R2 ;  /* 0x0000b4009b037a23 */ /* 0x004fc80000010802 */
[----:B------:R1:W2:Y:S03]  /*52f0*/  MUFU.EX2 R218, R3 ;  /* 0x0000000300da7308 */ /* 0x0002a60000000800 */
[C---:B------:R-:W-:Y:S01]  /*5300*/  HMMA.16816.F32 R72, R4.reuse, R18, R76 ;  /* 0x000000120448723c */ /* 0x040fe2000000184c */
[----:B------:R-:W3:Y:S07]  /*5310*/  LDSM.16.MT88.4 R16, [R210+0x5800] ;  /* 0x00580000d210783b */ /* 0x000eee0000004200 */
[----:B----4-:R-:W-:Y:S01]  /*5320*/  HMMA.16816.F32 R64, R4, R12, R64 ;  /* 0x0000000c0440723c */ /* 0x010fe20000001840 */
[----:B-1----:R-:W-:-:S07]  /*5330*/  FFMA.FTZ R3, R148, c[0x0][0x2d0], -R0 ;  /* 0x0000b40094037a23 */ /* 0x002fce0000010800 */
[C---:B------:R-:W-:Y:S01]  /*5340*/  HMMA.16816.F32 R60, R4.reuse, R14, R60 ;  /* 0x0000000e043c723c */ /* 0x040fe2000000183c */
[----:B------:R-:W1:Y:S01]  /*5350*/  LDSM.16.MT88.4 R12, [R208+0x5800] ;  /* 0x00580000d00c783b */ /* 0x000e620000004200 */
[----:B------:R4:W-:Y:S06]  /*5360*/  MUFU.EX2 R211, R3 ;  /* 0x0000000300d37308 */ /* 0x0009ec0000000800 */
[C---:B------:R-:W-:Y:S08]  /*5370*/  HMMA.16816.F32 R96, R4.reuse, R24, R96 ;  /* 0x000000180460723c */ /* 0x040ff00000001860 */
[----:B------:R-:W-:Y:S01]  /*5380*/  HMMA.16816.F32 R92, R4, R26, R92 ;  /* 0x0000001a045c723c */ /* 0x000fe2000000185c */
[----:B------:R-:W-:Y:S01]  /*5390*/  LDSM.16.MT88.4 R24, [R209+0x2000] ;  /* 0x00200000d118783b */ /* 0x000fe20000004200 */
[----:B----4-:R-:W-:-:S04]  /*53a0*/  FFMA.FTZ R3, R149, c[0x0][0x2d0], -R0 ;  /* 0x0000b40095037a23 */ /* 0x010fc80000010800 */
[----:B------:R4:W5:Y:S02]  /*53b0*/  MUFU.EX2 R155, R3 ;  /* 0x00000003009b7308 */ /* 0x0009640000000800 */
[C---:B------:R-:W-:Y:S08]  /*53c0*/  HMMA.16816.F32 R88, R4.reuse, R20, R88 ;  /* 0x000000140458723c */ /* 0x040ff00000001858 */
[----:B---3--:R-:W-:Y:S01]  /*53d0*/  HMMA.16816.F32 R40, R4, R16, R40 ;  /* 0x000000100428723c */ /* 0x008fe20000001828 */
[----:B----4-:R-:W-:-:S07]  /*53e0*/  FFMA.FTZ R3, R151, c[0x0][0x2d0], -R0 ;  /* 0x0000b40097037a23 */ /* 0x010fce0000010800 */
[C---:B------:R-:W-:Y:S01]  /*53f0*/  HMMA.16816.F32 R36, R4.reuse, R18, R36 ;  /* 0x000000120424723c */ /* 0x040fe20000001824 */
[----:B------:R-:W3:Y:S01]  /*5400*/  LDSM.16.MT88.4 R16, [R210+0x2000] ;  /* 0x00200000d210783b */ /* 0x000ee20000004200 */
[----:B------:R4:W-:Y:S06]  /*5410*/  MUFU.EX2 R123, R3 ;  /* 0x00000003007b7308 */ /* 0x0009ec0000000800 */
[C---:B-1----:R-:W-:Y:S08]  /*5420*/  HMMA.16816.F32 R48, R4.reuse, R12, R48 ;  /* 0x0000000c0430723c */ /* 0x042ff00000001830 */
[----:B------:R-:W-:Y:S01]  /*5430*/  HMMA.16816.F32 R44, R4, R14, R44 ;  /* 0x0000000e042c723c */ /* 0x000fe2000000182c */
[----:B------:R-:W1:Y:S01]  /*5440*/  LDSM.16.MT88.4 R12, [R207+0x6000] ;  /* 0x00600000cf0c783b */ /* 0x000e620000004200 */
[----:B----4-:R-:W-:-:S04]  /*5450*/  FFMA.FTZ R3, R162, c[0x0][0x2d0], -R2 ;  /* 0x0000b400a2037a23 */ /* 0x010fc80000010802 */
[----:B------:R4:W-:Y:S02]  /*5460*/  MUFU.EX2 R121, R3 ;  /* 0x0000000300797308 */ /* 0x0009e40000000800 */
[C---:B------:R-:W-:Y:S01]  /*5470*/  HMMA.16816.F32 R84, R4.reuse, R22, R84 ;  /* 0x000000160454723c */ /* 0x040fe20000001854 */
[----:B------:R-:W1:Y:S07]  /*5480*/  LDSM.16.MT88.4 R20, [R208+0x2000] ;  /* 0x00200000d014783b */ /* 0x000e6e0000004200 */
[----:B------:R-:W-:Y:S01]  /*5490*/  HMMA.16816.F32 R108, R4, R28, R108 ;  /* 0x0000001c046c723c */ /* 0x000fe2000000186c */
[----:B----4-:R-:W-:-:S07]  /*54a0*/  FFMA.FTZ R3, R161, c[0x0][0x2d0], -R2 ;  /* 0x0000b400a1037a23 */ /* 0x010fce0000010802 */
[C---:B------:R-:W-:Y:S01]  /*54b0*/  HMMA.16816.F32 R104, R4.reuse, R30, R104 ;  /* 0x0000001e0468723c */ /* 0x040fe20000001868 */
[----:B------:R-:W-:Y:S01]  /*54c0*/  LDSM.16.MT88.4 R28, [R207+0x2000] ;  /* 0x00200000cf1c783b */ /* 0x000fe20000004200 */
[----:B------:R4:W-:Y:S06]  /*54d0*/  MUFU.EX2 R154, R3 ;  /* 0x00000003009a7308 */ /* 0x0009ec0000000800 */
[C---:B------:R-:W-:Y:S08]  /*54e0*/  HMMA.16816.F32 R52, R4.reuse, R32, R52 ;  /* 0x000000200434723c */ /* 0x040ff00000001834 */
[----:B------:R-:W-:Y:S01]  /*54f0*/  HMMA.16816.F32 R56, R4, R34, R56 ;  /* 0x000000220438723c */ /* 0x000fe20000001838 */
[----:B------:R-:W1:Y:S01]  /*5500*/  LDSM.16.MT88.4 R32, [R209+0x6000] ;  /* 0x00600000d120783b */ /* 0x000e620000004200 */
[----:B----4-:R-:W-:-:S05]  /*5510*/  FFMA.FTZ R3, R160, c[0x0][0x2d0], -R2 ;  /* 0x0000b400a0037a23 */ /* 0x010fca0000010802 */
[----:B------:R-:W-:Y:S01]  /*5520*/  FFMA.FTZ R4, R150, c[0x0][0x2d0], -R0 ;  /* 0x0000b40096047a23 */ /* 0x000fe20000010800 */
[----:B--2---:R-:W-:Y:S01]  /*5530*/  F2FP.PACK_AB R6, R218, R220 ;  /* 0x000000dcda06723e */ /* 0x004fe200000000ff */
[----:B------:R2:W-:Y:S01]  /*5540*/  MUFU.EX2 R153, R3 ;  /* 0x0000000300997308 */ /* 0x0005e20000000800 */
[----:B-----5:R-:W-:-:S07]  /*5550*/  F2FP.PACK_AB R5, R155, R211 ;  /* 0x000000d39b05723e */ /* 0x020fce00000000ff */
[----:B------:R4:W5:Y:S01]  /*5560*/  MUFU.EX2 R122, R4 ;  /* 0x00000004007a7308 */ /* 0x0009620000000800 */
[----:B--2---:R-:W-:-:S07]  /*5570*/  FFMA.FTZ R3, R163, c[0x0][0x2d0], -R2 ;  /* 0x0000b400a3037a23 */ /* 0x004fce0000010802 */
[----:B------:R2:W1:Y:S01]  /*5580*/  MUFU.EX2 R152, R3 ;  /* 0x0000000300987308 */ /* 0x0004620000000800 */
[----:B----4-:R-:W-:Y:S02]  /*5590*/  F2FP.PACK_AB R4, R223, R212 ;  /* 0x000000d4df04723e */ /* 0x010fe400000000ff */
[----:B-----5:R-:W-:-:S07]  /*55a0*/  F2FP.PACK_AB R7, R123, R122 ;  /* 0x0000007a7b07723e */ /* 0x020fce00000000ff */
[----:B---3--:R-:W-:Y:S01]  /*55b0*/  HMMA.16816.F32 R76, R4, R18, R72 ;  /* 0x00000012044c723c */ /* 0x008fe20000001848 */
[----:B--2---:R-:W-:-:S04]  /*55c0*/  FFMA.FTZ R3, R156, c[0x0][0x2d0], -R0 ;  /* 0x0000b4009c037a23 */ /* 0x004fc80000010800 */
[----:B------:R2:W-:Y:S03]  /*55d0*/  MUFU.EX2 R120, R3 ;  /* 0x0000000300787308 */ /* 0x0005e60000000800 */
[C---:B-1----:R-:W-:Y:S08]  /*55e0*/  HMMA.16816.F32 R72, R4.reuse, R12, R64 ;  /* 0x0000000c0448723c */ /* 0x042ff00000001840 */
[----:B------:R-:W-:Y:S01]  /*55f0*/  HMMA.16816.F32 R64, R4, R14, R60 ;  /* 0x0000000e0440723c */ /* 0x000fe2000000183c */
[----:B------:R-:W1:Y:S01]  /*5600*/  LDSM.16.MT88.4 R12, [R208+0x6000] ;  /* 0x00600000d00c783b */ /* 0x000e620000004200 */
[----:B--2---:R-:W-:-:S06]  /*5610*/  FFMA.FTZ R3, R157, c[0x0][0x2d0], -R0 ;  /* 0x0000b4009d037a23 */ /* 0x004fcc0000010800 */
[C---:B------:R-:W-:Y:S01]  /*5620*/  HMMA.16816.F32 R100, R4.reuse, R24, R96 ;  /* 0x000000180464723c */ /* 0x040fe20000001860 */
[----:B------:R2:W3:Y:S07]  /*5630*/  MUFU.EX2 R151, R3 ;  /* 0x0000000300977308 */ /* 0x0004ee0000000800 */
[C---:B------:R-:W-:Y:S01]  /*5640*/  HMMA.16816.F32 R96, R4.reuse, R26, R92 ;  /* 0x0000001a0460723c */ /* 0x040fe2000000185c */
[----:B------:R-:W-:Y:S07]  /*5650*/  LDSM.16.MT88.4 R24, [R207+0x2800] ;  /* 0x00280000cf18783b */ /* 0x000fee0000004200 */
[----:B------:R-:W-:Y:S01]  /*5660*/  HMMA.16816.F32 R92, R4, R20, R88 ;  /* 0x00000014045c723c */ /* 0x000fe20000001858 */
[----:B--2---:R-:W-:-:S04]  /*5670*/  FFMA.FTZ R3, R158, c[0x0][0x2d0], -R0 ;  /* 0x0000b4009e037a23 */ /* 0x004fc80000010800 */
[----:B------:R2:W-:Y:S03]  /*5680*/  MUFU.EX2 R130, R3 ;  /* 0x0000000300827308 */ /* 0x0005e60000000800 */
[C---:B------:R-:W-:Y:S01]  /*5690*/  HMMA.16816.F32 R88, R4.reuse, R22, R84 ;  /* 0x000000160458723c */ /* 0x040fe20000001854 */
[----:B------:R-:W-:Y:S07]  /*56a0*/  LDSM.16.MT88.4 R20, [R209+0x2800] ;  /* 0x00280000d114783b */ /* 0x000fee0000004200 */
[----:B------:R-:W-:Y:S01]  /*56b0*/  HMMA.16816.F32 R84, R4, R16, R80 ;  /* 0x000000100454723c */ /* 0x000fe20000001850 */
[----:B------:R-:W4:Y:S01]  /*56c0*/  LDSM.16.MT88.4 R16, [R210+0x6000] ;  /* 0x00600000d210783b */ /* 0x000f220000004200 */
[----:B--2---:R-:W-:-:S06]  /*56d0*/  FFMA.FTZ R3, R159, c[0x0][0x2d0], -R0 ;  /* 0x0000b4009f037a23 */ /* 0x004fcc0000010800 */
[C---:B------:R-:W-:Y:S01]  /*56e0*/  HMMA.16816.F32 R60, R4.reuse, R32, R52 ;  /* 0x00000020043c723c */ /* 0x040fe20000001834 */
[----:B------:R2:W5:Y:S07]  /*56f0*/  MUFU.EX2 R131, R3 ;  /* 0x0000000300837308 */ /* 0x00056e0000000800 */
[C---:B-1----:R-:W-:Y:S08]  /*5700*/  HMMA.16816.F32 R52, R4.reuse, R12, R48 ;  /* 0x0000000c0434723c */ /* 0x042ff00000001830 */
[----:B------:R-:W-:Y:S01]  /*5710*/  HMMA.16816.F32 R44, R4, R14, R44 ;  /* 0x0000000e042c723c */ /* 0x000fe2000000182c */
[----:B------:R-:W1:Y:S01]  /*5720*/  LDSM.16.MT88.4 R12, [R210+0x2800] ;  /* 0x00280000d20c783b */ /* 0x000e620000004200 */
[----:B--2---:R-:W-:-:S04]  /*5730*/  FFMA.FTZ R3, R170, c[0x0][0x2d0], -R2 ;  /* 0x0000b400aa037a23 */ /* 0x004fc80000010802 */
[----:B------:R2:W-:Y:S02]  /*5740*/  MUFU.EX2 R129, R3 ;  /* 0x0000000300817308 */ /* 0x0005e40000000800 */
[C---:B------:R-:W-:Y:S08]  /*5750*/  HMMA.16816.F32 R104, R4.reuse, R30, R104 ;  /* 0x0000001e0468723c */ /* 0x040ff00000001868 */
[----:B------:R-:W-:Y:S01]  /*5760*/  HMMA.16816.F32 R108, R4, R28, R108 ;  /* 0x0000001c046c723c */ /* 0x000fe2000000186c */
[----:B------:R-:W-:Y:S01]  /*5770*/  LDSM.16.MT88.4 R28, [R207+0x6800] ;  /* 0x00680000cf1c783b */ /* 0x000fe20000004200 */
[----:B--2---:R-:W-:-:S06]  /*5780*/  FFMA.FTZ R3, R169, c[0x0][0x2d0], -R2 ;  /* 0x0000b400a9037a23 */ /* 0x004fcc0000010802 */
[C---:B----4-:R-:W-:Y:S01]  /*5790*/  HMMA.16816.F32 R48, R4.reuse, R16, R40 ;  /* 0x000000100430723c */ /* 0x050fe20000001828 */
[----:B------:R2:W4:Y:S07]  /*57a0*/  MUFU.EX2 R149, R3 ;  /* 0x0000000300957308 */ /* 0x00052e0000000800 */
[C---:B------:R-:W-:Y:S01]  /*57b0*/  HMMA.16816.F32 R36, R4.reuse, R18, R36 ;  /* 0x000000120424723c */ /* 0x040fe20000001824 */
[----:B------:R-:W1:Y:S07]  /*57c0*/  LDSM.16.MT88.4 R16, [R208+0x2800] ;  /* 0x00280000d010783b */ /* 0x000e6e0000004200 */
[----:B------:R-:W-:Y:S01]  /*57d0*/  HMMA.16816.F32 R56, R4, R34, R56 ;  /* 0x000000220438723c */ /* 0x000fe20000001838 */
[----:B--2---:R-:W-:-:S06]  /*57e0*/  FFMA.FTZ R3, R168, c[0x0][0x2d0], -R2 ;  /* 0x0000b400a8037a23 */ /* 0x004fcc0000010802 */
[----:B------:R-:W-:Y:S01]  /*57f0*/  F2FP.PACK_AB R4, R154, R121 ;  /* 0x000000799a04723e */ /* 0x000fe200000000ff */
[----:B------:R2:W-:Y:S01]  /*5800*/  MUFU.EX2 R150, R3 ;  /* 0x0000000300967308 */ /* 0x0005e20000000800 */
[----:B------:R-:W-:Y:S02]  /*5810*/  F2FP.PACK_AB R6, R152, R153 ;  /* 0x000000999806723e */ /* 0x000fe400000000ff */
[----:B---3--:R-:W-:Y:S02]  /*5820*/  F2FP.PACK_AB R5, R151, R120 ;  /* 0x000000789705723e */ /* 0x008fe400000000ff */
[----:B-----5:R-:W-:-:S07]  /*5830*/  F2FP.PACK_AB R7, R131, R130 ;  /* 0x000000828307723e */ /* 0x020fce00000000ff */
[----:B------:R-:W-:Y:S01]  /*5840*/  HMMA.16816.F32 R80, R4, R20, R100 ;  /* 0x000000140450723c */ /* 0x000fe20000001864 */
[----:B--2---:R-:W-:-:S07]  /*5850*/  FFMA.FTZ R3, R171, c[0x0][0x2d0], -R2 ;  /* 0x0000b400ab037a23 */ /* 0x004fce0000010802 */
[C---:B------:R-:W-:Y:S01]  /*5860*/  HMMA.16816.F32 R100, R4.reuse, R22, R96 ;  /* 0x000000160464723c */ /* 0x040fe20000001860 */
[----:B------:R2:W3:Y:S01]  /*5870*/  MUFU.EX2 R148, R3 ;  /* 0x0000000300947308 */ /* 0x0004e20000000800 */
[----:B------:R-:W-:Y:S06]  /*5880*/  LDSM.16.MT88.4 R20, [R207+0x7000] ;  /* 0x00700000cf14783b */ /* 0x000fec0000004200 */
[C---:B-1----:R-:W-:Y:S08]  /*5890*/  HMMA.16816.F32 R96, R4.reuse, R12, R84 ;  /* 0x0000000c0460723c */ /* 0x042ff00000001854 */
[----:B------:R-:W-:Y:S01]  /*58a0*/  HMMA.16816.F32 R84, R4, R14, R76 ;  /* 0x0000000e0454723c */ /* 0x000fe2000000184c */
[----:B------:R-:W1:Y:S01]  /*58b0*/  LDSM.16.MT88.4 R12, [R209+0x6800] ;  /* 0x00680000d10c783b */ /* 0x000e620000004200 */
[----:B--2---:R-:W-:-:S04]  /*58c0*/  FFMA.FTZ R3, R164, c[0x0][0x2d0], -R0 ;  /* 0x0000b400a4037a23 */ /* 0x004fc80000010800 */
[----:B------:R2:W-:Y:S02]  /*58d0*/  MUFU.EX2 R128, R3 ;  /* 0x0000000300807308 */ /* 0x0005e40000000800 */
[C---:B------:R-:W-:Y:S08]  /*58e0*/  HMMA.16816.F32 R40, R4.reuse, R26, R104 ;  /* 0x0000001a0428723c */ /* 0x040ff00000001868 */
[----:B------:R-:W-:Y:S01]  /*58f0*/  HMMA.16816.F32 R104, R4, R16, R92 ;  /* 0x000000100468723c */ /* 0x000fe2000000185c */
[----:B--2---:R-:W-:-:S07]  /*5900*/  FFMA.FTZ R3, R166, c[0x0][0x2d0], -R0 ;  /* 0x0000b400a6037a23 */ /* 0x004fce0000010800 */
[C---:B------:R-:W-:Y:S01]  /*5910*/  HMMA.16816.F32 R92, R4.reuse, R18, R88 ;  /* 0x00000012045c723c */ /* 0x040fe20000001858 */
[----:B------:R-:W2:Y:S01]  /*5920*/  LDSM.16.MT88.4 R16, [R208+0x6800] ;  /* 0x00680000d010783b */ /* 0x000ea20000004200 */
[----:B------:R5:W1:Y:S06]  /*5930*/  MUFU.EX2 R147, R3 ;  /* 0x0000000300937308 */ /* 0x000a6c0000000800 */
[C---:B------:R-:W-:Y:S01]  /*5940*/  HMMA.16816.F32 R32, R4.reuse, R24, R108 ;  /* 0x000000180420723c */ /* 0x040fe2000000186c */
[----:B------:R-:W-:Y:S04]  /*5950*/  LDSM.16.MT88.4 R24, [R209+0x3000] ;  /* 0x00300000d118783b */ /* 0x000fe80000004200 */
[----:B------:R-:W-:Y:S03]  /*5960*/  LDSM.16.MT88.4 R108, [R207+0x7800] ;  /* 0x00780000cf6c783b */ /* 0x000fe60000004200 */
[----:B------:R-:W-:Y:S01]  /*5970*/  HMMA.16816.F32 R76, R4, R28, R72 ;  /* 0x0000001c044c723c */ /* 0x000fe20000001848 */
[----:B-----5:R-:W-:-:S04]  /*5980*/  FFMA.FTZ R3, R165, c[0x0][0x2d0], -R0 ;  /* 0x0000b400a5037a23 */ /* 0x020fc80000010800 */
[----:B------:R5:W-:Y:S03]  /*5990*/  MUFU.EX2 R145, R3 ;  /* 0x0000000300917308 */ /* 0x000be60000000800 */
[C---:B-1----:R-:W-:Y:S08]  /*59a0*/  HMMA.16816.F32 R60, R4.reuse, R12, R60 ;  /* 0x0000000c043c723c */ /* 0x042ff0000000183c */
[----:B------:R-:W-:Y:S01]  /*59b0*/  HMMA.16816.F32 R56, R4, R14, R56 ;  /* 0x0000000e0438723c */ /* 0x000fe20000001838 */
[----:B------:R-:W1:Y:S01]  /*59c0*/  LDSM.16.MT88.4 R12, [R210+0x6800] ;  /* 0x00680000d20c783b */ /* 0x000e620000004200 */
[----:B-----5:R-:W-:-:S06]  /*59d0*/  FFMA.FTZ R3, R167, c[0x0][0x2d0], -R0 ;  /* 0x0000b400a7037a23 */ /* 0x020fcc0000010800 */
[C---:B------:R-:W-:Y:S01]  /*59e0*/  HMMA.16816.F32 R72, R4.reuse, R30, R64 ;  /* 0x0000001e0448723c */ /* 0x040fe20000001840 */
[----:B------:R5:W1:Y:S07]  /*59f0*/  MUFU.EX2 R146, R3 ;  /* 0x0000000300927308 */ /* 0x000a6e0000000800 */
[C---:B--2---:R-:W-:Y:S08]  /*5a00*/  HMMA.16816.F32 R52, R4.reuse, R16, R52 ;  /* 0x000000100434723c */ /* 0x044ff00000001834 */
[----:B------:R-:W-:Y:S01]  /*5a10*/  HMMA.16816.F32 R44, R4, R18, R44 ;  /* 0x00000012042c723c */ /* 0x000fe2000000182c */
[----:B------:R-:W2:Y:S01]  /*5a20*/  LDSM.16.MT88.4 R16, [R207+0x3000] ;  /* 0x00300000cf10783b */ /* 0x000ea20000004200 */
[----:B-----5:R-:W-:-:S04]  /*5a30*/  FFMA.FTZ R3, R200, c[0x0][0x2d0], -R2 ;  /* 0x0000b400c8037a23 */ /* 0x020fc80000010802 */
[----:B------:R5:W-:Y:S02]  /*5a40*/  MUFU.EX2 R69, R3 ;  /* 0x0000000300457308 */ /* 0x000be40000000800 */
[----:B-1----:R-:W-:Y:S01]  /*5a50*/  HMMA.16816.F32 R48, R4, R12, R48 ;  /* 0x0000000c0430723c */ /* 0x002fe20000001830 */
[----:B-----5:R-:W-:-:S07]  /*5a60*/  FFMA.FTZ R3, R201, c[0x0][0x2d0], -R2 ;  /* 0x0000b400c9037a23 */ /* 0x020fce0000010802 */
[----:B------:R-:W-:Y:S01]  /*5a70*/  HMMA.16816.F32 R28, R4, R14, R36 ;  /* 0x0000000e041c723c */ /* 0x000fe20000001824 */
[----:B------:R-:W1:Y:S01]  /*5a80*/  LDSM.16.MT88.4 R12, [R210+0x3000] ;  /* 0x00300000d20c783b */ /* 0x000e620000004200 */
[----:B------:R5:W2:Y:S05]  /*5a90*/  MUFU.EX2 R70, R3 ;  /* 0x0000000300467308 */ /* 0x000aaa0000000800 */
[----:B----4-:R-:W-:Y:S02]  /*5aa0*/  F2FP.PACK_AB R4, R149, R129 ;  /* 0x000000819504723e */ /* 0x010fe400000000ff */
[----:B---3--:R-:W-:Y:S02]  /*5ab0*/  F2FP.PACK_AB R6, R148, R150 ;  /* 0x000000969406723e */ /* 0x008fe400000000ff */
[----:B------:R-:W-:-:S02]  /*5ac0*/  F2FP.PACK_AB R5, R147, R128 ;  /* 0x000000809305723e */ /* 0x000fc400000000ff */
[----:B------:R-:W-:Y:S01]  /*5ad0*/  F2FP.PACK_AB R7, R146, R145 ;  /* 0x000000919207723e */ /* 0x000fe200000000ff */
[----:B-----5:R-:W-:Y:S01]  /*5ae0*/  FFMA.FTZ R3, R202, c[0x0][0x2d0], -R2 ;  /* 0x0000b400ca037a23 */ /* 0x020fe20000010802 */
[----:B------:R-:W-:-:S05]  /*5af0*/  IADD3 R226, R226, -0x2, RZ ;  /* 0xfffffffee2e27810 */ /* 0x000fca0007ffe0ff */
[----:B--2---:R-:W-:Y:S01]  /*5b00*/  HMMA.16816.F32 R32, R4, R16, R32 ;  /* 0x000000100420723c */ /* 0x004fe20000001820 */
[----:B------:R-:W-:Y:S01]  /*5b10*/  FFMA.FTZ R2, R203, c[0x0][0x2d0], -R2 ;  /* 0x0000b400cb027a23 */ /* 0x000fe20000010802 */
[----:B------:R-:W-:Y:S01]  /*5b20*/  MUFU.EX2 R144, R3 ;  /* 0x0000000300907308 */ /* 0x000fe20000000800 */
[----:B------:R-:W-:-:S05]  /*5b30*/  F2FP.PACK_AB R132, R70, R69 ;  /* 0x000000454684723e */ /* 0x000fca00000000ff */
[C---:B------:R-:W-:Y:S01]  /*5b40*/  HMMA.16816.F32 R40, R4.reuse, R18, R40 ;  /* 0x000000120428723c */ /* 0x040fe20000001828 */
[----:B------:R-:W2:Y:S07]  /*5b50*/  LDSM.16.MT88.4 R16, [R208+0x3000] ;  /* 0x00300000d010783b */ /* 0x000eae0000004200 */
[C---:B------:R-:W-:Y:S08]  /*5b60*/  HMMA.16816.F32 R80, R4.reuse, R24, R80 ;  /* 0x000000180450723c */ /* 0x040ff00000001850 */
[C---:B------:R-:W-:Y:S01]  /*5b70*/  HMMA.16816.F32 R36, R4.reuse, R26, R100 ;  /* 0x0000001a0424723c */ /* 0x040fe20000001864 */
[----:B------:R-:W3:Y:S04]  /*5b80*/  LDSM.16.MT88.4 R24, [R209+0x7000] ;  /* 0x00700000d118783b */ /* 0x000ee80000004200 */
[----:B------:R-:W-:Y:S03]  /*5b90*/  LDSM.16.MT88.4 R100, [R210+0x3800] ;  /* 0x00380000d264783b */ /* 0x000fe60000004200 */
[C---:B-1----:R-:W-:Y:S08]  /*5ba0*/  HMMA.16816.F32 R96, R4.reuse, R12, R96 ;  /* 0x0000000c0460723c */ /* 0x042ff00000001860 */
[C---:B------:R-:W-:Y:S01]  /*5bb0*/  HMMA.16816.F32 R112, R4.reuse, R20, R76 ;  /* 0x000000140470723c */ /* 0x040fe2000000184c */
[----:B------:R-:W-:Y:S07]  /*5bc0*/  LDSM.16.MT88.4 R76, [R207+0x3800] ;  /* 0x00380000cf4c783b */ /* 0x000fee0000004200 */
[C---:B------:R-:W-:Y:S08]  /*5bd0*/  HMMA.16816.F32 R20, R4.reuse, R22, R72 ;  /* 0x000000160414723c */ /* 0x040ff00000001848 */
[C---:B--2---:R-:W-:Y:S08]  /*5be0*/  HMMA.16816.F32 R88, R4.reuse, R16, R104 ;  /* 0x000000100458723c */ /* 0x044ff00000001868 */
[C---:B------:R-:W-:Y:S01]  /*5bf0*/  HMMA.16816.F32 R64, R4.reuse, R18, R92 ;  /* 0x000000120440723c */ /* 0x040fe2000000185c */
[----:B------:R-:W1:Y:S04]  /*5c00*/  LDSM.16.MT88.4 R16, [R210+0x7000] ;  /* 0x00700000d210783b */ /* 0x000e680000004200 */
[----:B------:R-:W-:Y:S03]  /*5c10*/  LDSM.16.MT88.4 R92, [R208+0x3800] ;  /* 0x00380000d05c783b */ /* 0x000fe60000004200 */
[C---:B------:R-:W-:Y:S01]  /*5c20*/  HMMA.16816.F32 R104, R4.reuse, R14, R84 ;  /* 0x0000000e0468723c */ /* 0x040fe20000001854 */
[----:B------:R-:W2:Y:S04]  /*5c30*/  LDSM.16.MT88.4 R12, [R208+0x7000] ;  /* 0x00700000d00c783b */ /* 0x000ea80000004200 */
[----:B------:R-:W4:Y:S03]  /*5c40*/  LDSM.16.MT88.4 R84, [R209+0x3800] ;  /* 0x00380000d154783b */ /* 0x000f260000004200 */
[C---:B---3--:R-:W-:Y:S01]  /*5c50*/  HMMA.16816.F32 R60, R4.reuse, R24, R60 ;  /* 0x00000018043c723c */ /* 0x048fe2000000183c */
[----:B------:R3:W5:Y:S07]  /*5c60*/  MUFU.EX2 R25, R2 ;  /* 0x0000000200197308 */ /* 0x00076e0000000800 */
[----:B------:R-:W-:Y:S01]  /*5c70*/  HMMA.16816.F32 R56, R4, R26, R56 ;  /* 0x0000001a0438723c */ /* 0x000fe20000001838 */
[----:B---3--:R-:W-:Y:S01]  /*5c80*/  FFMA.FTZ R2, R172, c[0x0][0x2d0], -R0 ;  /* 0x0000b400ac027a23 */ /* 0x008fe20000010800 */
[----:B-----5:R-:W-:-:S03]  /*5c90*/  F2FP.PACK_AB R134, R25, R144 ;  /* 0x000000901986723e */ /* 0x020fc600000000ff */
[----:B------:R3:W-:Y:S03]  /*5ca0*/  MUFU.EX2 R24, R2 ;  /* 0x0000000200187308 */ /* 0x0007e60000000800 */
[C---:B-1----:R-:W-:Y:S08]  /*5cb0*/  HMMA.16816.F32 R48, R4.reuse, R16, R48 ;  /* 0x000000100430723c */ /* 0x042ff00000001830 */
[----:B--2---:R-:W-:Y:S01]  /*5cc0*/  HMMA.16816.F32 R52, R4, R12, R52 ;  /* 0x0000000c0434723c */ /* 0x004fe20000001834 */
[----:B---3--:R-:W-:-:S07]  /*5cd0*/  FFMA.FTZ R2, R173, c[0x0][0x2d0], -R0 ;  /* 0x0000b400ad027a23 */ /* 0x008fce0000010800 */
[C---:B------:R-:W-:Y:S01]  /*5ce0*/  HMMA.16816.F32 R44, R4.reuse, R14, R44 ;  /* 0x0000000e042c723c */ /* 0x040fe2000000182c */
[----:B------:R1:W2:Y:S01]  /*5cf0*/  MUFU.EX2 R11, R2 ;  /* 0x00000002000b7308 */ /* 0x0002a20000000800 */
[----:B------:R-:W-:Y:S06]  /*5d00*/  LDSM.16.MT88.4 R12, [R210+0x7800] ;  /* 0x00780000d20c783b */ /* 0x000fec0000004200 */
[----:B------:R-:W-:Y:S01]  /*5d10*/  HMMA.16816.F32 R28, R4, R18, R28 ;  /* 0x00000012041c723c */ /* 0x000fe2000000181c */
[----:B------:R-:W3:Y:S01]  /*5d20*/  LDL R5, [R1+0x3c] ;  /* 0x00003c0001057983 */ /* 0x000ee20000100800 */
[--C-:B-1----:R-:W-:Y:S01]  /*5d30*/  FFMA.FTZ R2, R175, c[0x0][0x2d0], -R0.reuse ;  /* 0x0000b400af027a23 */ /* 0x102fe20000010800 */
[----:B--2---:R-:W-:Y:S01]  /*5d40*/  F2FP.PACK_AB R133, R11, R24 ;  /* 0x000000180b85723e */ /* 0x004fe200000000ff */
[----:B------:R-:W-:-:S02]  /*5d50*/  FFMA.FTZ R0, R174, c[0x0][0x2d0], -R0 ;  /* 0x0000b400ae007a23 */ /* 0x000fc40000010800 */
[----:B------:R1:W-:Y:S08]  /*5d60*/  MUFU.EX2 R10, R2 ;  /* 0x00000002000a7308 */ /* 0x0003f00000000800 */
[----:B------:R2:W5:Y:S01]  /*5d70*/  MUFU.EX2 R9, R0 ;  /* 0x0000000000097308 */ /* 0x0005620000000800 */
[----:B-1----:R-:W-:Y:S02]  /*5d80*/  FADD.FTZ R2, R127, R126 ;  /* 0x0000007e7f027221 */ /* 0x002fe40000010000 */
[----:B------:R-:W-:Y:S02]  /*5d90*/  LDSM.16.MT88.4 R124, [R208+0x7800] ;  /* 0x00780000d07c783b */ /* 0x000fe40000004200 */
[----:B------:R-:W-:-:S02]  /*5da0*/  FADD.FTZ R2, R118, R2 ;  /* 0x0000000276027221 */ /* 0x000fc40000010000 */
[----:B--2---:R-:W-:Y:S01]  /*5db0*/  FADD.FTZ R0, R248, R247 ;  /* 0x000000f7f8007221 */ /* 0x004fe20000010000 */
[----:B-----5:R-:W-:Y:S01]  /*5dc0*/  F2FP.PACK_AB R135, R9, R10 ;  /* 0x0000000a0987723e */ /* 0x020fe200000000ff */
        /* <DEDUP_REMOVED lines=9> */
[----:B------:R-:W-:Y:S01]  /*5e60*/  FADD.FTZ R2, R243, R2 ;  /* 0x00000002f3027221 */ /* 0x000fe20000010000 */
[----:B------:R-:W1:Y:S01]  /*5e70*/  LDSM.16.MT88.4 R116, [R209+0x7800] ;  /* 0x00780000d174783b */ /* 0x000e620000004200 */
        /* <DEDUP_REMOVED lines=10> */
[----:B------:R-:W-:-:S04]  /*5f20*/  FADD.FTZ R0, R240, R0 ;  /* 0x00000000f0007221 */ /* 0x000fc80000010000 */
        /* <DEDUP_REMOVED lines=16> */
[----:B------:R-:W-:Y:S01]  /*6030*/  HMMA.16816.F32 R84, R132, R86, R36 ;  /* 0x000000568454723c */ /* 0x000fe20000001824 */
[----:B------:R-:W-:Y:S02]  /*6040*/  FADD.FTZ R0, R155, R0 ;  /* 0x000000009b007221 */ /* 0x000fe40000010000 */
[----:B------:R-:W-:Y:S02]  /*6050*/  FADD.FTZ R2, R220, R2 ;  /* 0x00000002dc027221 */ /* 0x000fe40000010000 */
[----:B------:R-:W-:Y:S02]  /*6060*/  FADD.FTZ R0, R122, R0 ;  /* 0x000000007a007221 */ /* 0x000fe40000010000 */
[----:B------:R-:W-:Y:S02]  /*6070*/  FADD.FTZ R2, R218, R2 ;  /* 0x00000002da027221 */ /* 0x000fe40000010000 */
[----:B------:R-:W-:-:S02]  /*6080*/  FADD.FTZ R0, R123, R0 ;  /* 0x000000007b007221 */ /* 0x000fc40000010000 */
[----:B------:R-:W-:Y:S02]  /*6090*/  FADD.FTZ R2, R121, R2 ;  /* 0x0000000279027221 */ /* 0x000fe40000010000 */
        /* <DEDUP_REMOVED lines=10> */
[----:B------:R-:W-:Y:S01]  /*6140*/  FADD.FTZ R2, R147, R2 ;  /* 0x0000000293027221 */ /* 0x000fe20000010000 */
[C---:B-1----:R-:W-:Y:S08]  /*6150*/  HMMA.16816.F32 R112, R132.reuse, R116, R60 ;  /* 0x000000748470723c */ /* 0x042ff0000000183c */
[C---:B------:R-:W-:Y:S08]  /*6160*/  HMMA.16816.F32 R120, R132.reuse, R124, R52 ;  /* 0x0000007c8478723c */ /* 0x040ff00000001834 */
[C---:B------:R-:W-:Y:S08]  /*6170*/  HMMA.16816.F32 R92, R132.reuse, R94, R64 ;  /* 0x0000005e845c723c */ /* 0x040ff00000001840 */
[C---:B------:R-:W-:Y:S08]  /*6180*/  HMMA.16816.F32 R108, R132.reuse, R110, R20 ;  /* 0x0000006e846c723c */ /* 0x040ff00000001814 */
[C---:B------:R-:W-:Y:S08]  /*6190*/  HMMA.16816.F32 R116, R132.reuse, R118, R56 ;  /* 0x000000768474723c */ /* 0x040ff00000001838 */
[C---:B------:R-:W-:Y:S08]  /*61a0*/  HMMA.16816.F32 R124, R132.reuse, R126, R44 ;  /* 0x0000007e847c723c */ /* 0x040ff0000000182c */
[C---:B------:R-:W-:Y:S08]  /*61b0*/  HMMA.16816.F32 R128, R132.reuse, R12, R48 ;  /* 0x0000000c8480723c */ /* 0x040ff00000001830 */
[----:B------:R-:W-:Y:S01]  /*61c0*/  HMMA.16816.F32 R132, R132, R14, R28 ;  /* 0x0000000e8484723c */ /* 0x000fe2000000181c */
[----:B---3--:R-:W-:Y:S01]  /*61d0*/  @P4 IMAD.HI.U32 R4, R5, c[0x0][0x2c8], RZ ;  /* 0x0000b20005044a27 */ /* 0x008fe200078e00ff */
[----:B------:R-:W-:-:S02]  /*61e0*/  MOV R0, R5 ;  /* 0x0000000500007202 */ /* 0x000fc40000000f00 */
[----:B------:R-:W-:Y:S02]  /*61f0*/  MOV R5, c[0x0][0x2ac] ;  /* 0x0000ab0000057a02 */ /* 0x000fe40000000f00 */
[----:B------:R-:W-:-:S03]  /*6200*/  @P4 SHF.R.U32.HI R0, RZ, c[0x0][0x2cc], R4 ;  /* 0x0000b300ff004a19 */ /* 0x000fc60000011604 */
[----:B------:R-:W-:-:S05]  /*6210*/  IMAD R5, R5, c[0x0][0x1d0], RZ ;  /* 0x0000740005057a24 */ /* 0x000fca00078e02ff */
[----:B------:R-:W-:Y:S01]  /*6220*/  IADD3 R0, R0, -c[0x0][0x168], R5 ;  /* 0x80005a0000007a10 */ /* 0x000fe20007ffe005 */
[----:B------:R-:W-:Y:S02]  /*6230*/  FADD.FTZ R4, R150, R3 ;  /* 0x0000000396047221 */ /* 0x000fe40000010000 */
[----:B------:R-:W-:Y:S01]  /*6240*/  FADD.FTZ R3, R145, R2 ;  /* 0x0000000291037221 */ /* 0x000fe20000010000 */
[----:B------:R-:W-:Y:S01]  /*6250*/  SHF.R.S32.HI R5, RZ, 0x1f, R0 ;  /* 0x0000001fff057819 */ /* 0x000fe20000011400 */
[----:B------:R-:W-:-:S03]  /*6260*/  FADD.FTZ R2, R148, R4 ;  /* 0x0000000494027221 */ /* 0x000fc60000010000 */
[----:B------:R-:W-:Y:S01]  /*6270*/  LEA.HI R5, R5, R0, RZ, 0x7 ;  /* 0x0000000005057211 */ /* 0x000fe200078f38ff */
[----:B------:R-:W-:Y:S02]  /*6280*/  FADD.FTZ R0, R146, R3 ;  /* 0x0000000392007221 */ /* 0x000fe40000010000 */
[----:B------:R-:W-:Y:S02]  /*6290*/  FADD.FTZ R2, R69, R2 ;  /* 0x0000000245027221 */ /* 0x000fe40000010000 */
[----:B------:R-:W-:Y:S02]  /*62a0*/  FADD.FTZ R0, R24, R0 ;  /* 0x0000000018007221 */ /* 0x000fe40000010000 */
[----:B------:R-:W-:Y:S02]  /*62b0*/  FADD.FTZ R2, R70, R2 ;  /* 0x0000000246027221 */ /* 0x000fe40000010000 */
[----:B------:R-:W-:Y:S01]  /*62c0*/  FADD.FTZ R0, R11, R0 ;  /* 0x000000000b007221 */ /* 0x000fe20000010000 */
[----:B------:R-:W-:Y:S01]  /*62d0*/  SHF.R.S32.HI R3, RZ, 0x7, R5 ;  /* 0x00000007ff037819 */ /* 0x000fe20000011405 */
[----:B------:R-:W-:-:S02]  /*62e0*/  FADD.FTZ R2, R144, R2 ;  /* 0x0000000290027221 */ /* 0x000fc40000010000 */
[----:B------:R-:W-:Y:S01]  /*62f0*/  FADD.FTZ R0, R10, R0 ;  /* 0x000000000a007221 */ /* 0x000fe20000010000 */
[----:B------:R-:W-:Y:S01]  /*6300*/  IMNMX R6, RZ, R3, !PT ;  /* 0x00000003ff067217 */ /* 0x000fe20007800200 */
[----:B------:R-:W-:Y:S02]  /*6310*/  FADD.FTZ R2, R25, R2 ;  /* 0x0000000219027221 */ /* 0x000fe40000010000 */
[----:B------:R-:W-:Y:S02]  /*6320*/  FADD.FTZ R0, R9, R0 ;  /* 0x0000000009007221 */ /* 0x000fe40000010000 */
[----:B------:R1:W-:Y:S04]  /*6330*/  STL [R1+0x4], R6 ;  /* 0x0000040601007387 */ /* 0x0003e80000100800 */
[----:B------:R1:W-:Y:S04]  /*6340*/  STL [R1+0xc], R0 ;  /* 0x00000c0001007387 */ /* 0x0003e80000100800 */
[----:B------:R1:W-:Y:S01]  /*6350*/  STL [R1+0x8], R2 ;  /* 0x0000080201007387 */ /* 0x0003e20000100800 */
[----:B------:R-:W-:Y:S11]  /*6360*/  ISETP.GE.AND P0, PT, R226, R6, PT ;  /* 0x00000006e200720c */ /* 0x000ff60003f06270 */
[----:B------:R-:W-:Y:S02]  /*6370*/  @!UPT UIADD3 URZ, URZ, URZ, URZ ;  /* 0x0000003f3f3ff290 */ /* 0x000fe4000fffe03f */
[----:B------:R-:W-:Y:S05]  /*6380*/  @!P0 BRA `(.L_x_468) ;  /* 0x00004c8000008947 */ /* 0x000fea0003800000 */
[----:B------:R-:W-:Y:S02]  /*6390*/  MOV R70, R8 ;  /* 0x0000000800467202 */ /* 0x000fe40000000f00 */
[----:B------:R-:W-:Y:S02]  /*63a0*/  MOV R69, R68 ;  /* 0x0000004400457202 */ /* 0x000fe40000000f00 */
.L_x_479:
[----:B------:R-:W-:Y:S04]  /*63b0*/  DEPBAR.LE SB0, 0x0 ;  /* 0x000080000000791a */ /* 0x000fe80000000000 */
[----:B------:R-:W-:Y:S01]  /*63c0*/  WARPSYNC 0xffffffff ;  /* 0xffffffff00007948 */ /* 0x000fe20003800000 */
[----:B------:R-:W-:Y:S01]  /*63d0*/  BAR.SYNC.DEFER_BLOCKING 0x0 ;  /* 0x0000000000007b1d */ /* 0x000fe20000010000 */
[----:B------:R-:W-:Y:S05]  /*63e0*/  ISETP.GE.AND P0, PT, R226, RZ, PT ;  /* 0x000000ffe200720c */ /* 0x000fea0003f06270 */
[----:B------:R2:W3:Y:S01]  /*63f0*/  LDSM.16.M88.4 R8, [R204] ;  /* 0x00000000cc08783b */ /* 0x0004e20000000200 */
[----:B------:R-:W-:Y:S03]  /*6400*/  BSSY B0, `(.L_x_469) ;  /* 0x0000055000007945 */ /* 0x000fe60003800000 */
[----:B------:R2:W4:Y:S04]  /*6410*/  LDSM.16.M88.4 R16, [R204+0x800] ;  /* 0x00080000cc10783b */ /* 0x0005280000000200 */
[----:B------:R2:W1:Y:S04]  /*6420*/  LDSM.16.M88.4 R24, [R204+0x1000] ;  /* 0x00100000cc18783b */ /* 0x0004680000000200 */
[----:B------:R2:W1:Y:S04]  /*6430*/  LDSM.16.M88.4 R32, [R204+0x1800] ;  /* 0x00180000cc20783b */ /* 0x0004680000000200 */
[----:B------:R2:W1:Y:S04]  /*6440*/  LDSM.16.M88.4 R40, [R204+0x2000] ;  /* 0x00200000cc28783b */ /* 0x0004680000000200 */
        /* <DEDUP_REMOVED lines=11> */
[----:B------:R-:W-:-:S05]  /*6500*/  @!P0 BRA `(.L_x_470) ;  /* 0x0000044000008947 */ /* 0x000fca0003800000 */
[----:B-1-34-:R-:W-:Y:S01]  /*6510*/  IMAD.WIDE.U32 R2, R222, c[0x0][0x208], RZ ;  /* 0x00008200de027a25 */ /* 0x01afe200078e00ff */
[----:B------:R-:W-:Y:S01]  /*6520*/  SHF.R.S32.HI R0, RZ, 0x1f, R222 ;  /* 0x0000001fff007819 */ /* 0x000fe200000114de */
[----:B------:R-:W3:Y:S01]  /*6530*/  LDL.64 R6, [R1+0x28] ;  /* 0x0000280001067983 */ /* 0x000ee20000100a00 */
[----:B------:R-:W-:Y:S01]  /*6540*/  SHF.R.S32.HI R4, RZ, 0x1f, R221 ;  /* 0x0000001fff047819 */ /* 0x000fe200000114dd */
[----:B------:R-:W-:Y:S02]  /*6550*/  IMAD.SHL.U32 R30, R241, 0x2, RZ ;  /* 0x00000002f11e7824 */ /* 0x000fe400078e00ff */
[----:B------:R-:W-:Y:S02]  /*6560*/  IMAD R0, R0, c[0x0][0x208], RZ ;  /* 0x0000820000007a24 */ /* 0x000fe400078e02ff */
[----:B------:R-:W4:Y:S01]  /*6570*/  LDL R5, [R1+0x38] ;  /* 0x0000380001057983 */ /* 0x000f220000100800 */
[----:B------:R-:W-:Y:S02]  /*6580*/  IMAD R4, R4, c[0x0][0x218], RZ ;  /* 0x0000860004047a24 */ /* 0x000fe400078e02ff */
[----:B------:R-:W-:Y:S02]  /*6590*/  IMAD R0, R222, c[0x0][0x20c], R0 ;  /* 0x00008300de007a24 */ /* 0x000fe400078e0200 */
[----:B------:R-:W-:Y:S02]  /*65a0*/  IMAD R4, R221, c[0x0][0x21c], R4 ;  /* 0x00008700dd047a24 */ /* 0x000fe400078e0204 */
[----:B------:R-:W-:Y:S02]  /*65b0*/  IMAD.IADD R3, R3, 0x1, R0 ;  /* 0x0000000103037824 */ /* 0x000fe400078e0200 */
[----:B------:R-:W-:Y:S02]  /*65c0*/  IMAD.SHL.U32 R28, R228, 0x2, RZ ;  /* 0x00000002e41c7824 */ /* 0x000fe400078e00ff */
[----:B------:R-:W-:Y:S05]  /*65d0*/  IMAD.WIDE.U32 R2, R221, c[0x0][0x218], R2 ;  /* 0x00008600dd027a25 */ /* 0x000fea00078e0002 */
[----:B---3--:R-:W-:Y:S02]  /*65e0*/  IADD3 R0, P0, R6, R2, RZ ;  /* 0x0000000206007210 */ /* 0x008fe40007f1e0ff */
[----:B------:R-:W-:Y:S02]  /*65f0*/  SHF.R.S32.HI R6, RZ, 0x1f, R241 ;  /* 0x0000001fff067819 */ /* 0x000fe400000114f1 */
[----:B----4-:R-:W-:Y:S02]  /*6600*/  IADD3.X R2, R5, R3, R4, P0, !PT ;  /* 0x0000000305027210 */ /* 0x010fe400007fe404 */
[C---:B------:R-:W-:Y:S02]  /*6610*/  LEA R4, P0, R0.reuse, c[0x0][0x1f8], 0x1 ;  /* 0x00007e0000047a11 */ /* 0x040fe400078008ff */
[----:B------:R-:W-:Y:S02]  /*6620*/  SHF.R.S32.HI R5, RZ, 0x1f, R228 ;  /* 0x0000001fff057819 */ /* 0x000fe400000114e4 */
[----:B------:R-:W-:Y:S02]  /*6630*/  SHF.L.U64.HI R6, R241, 0x1, R6 ;  /* 0x00000001f1067819 */ /* 0x000fe40000010206 */
[----:B------:R-:W-:Y:S02]  /*6640*/  LEA.HI.X R0, R0, c[0x0][0x1fc], R2, 0x1, P0 ;  /* 0x00007f0000007a11 */ /* 0x000fe400000f0c02 */
[----:B------:R-:W-:Y:S01]  /*6650*/  SHF.L.U64.HI R5, R228, 0x1, R5 ;  /* 0x00000001e4057819 */ /* 0x000fe20000010205 */
[----:B------:R-:W-:-:S05]  /*6660*/  BRA.DIV ~URZ, `(.L_x_471) ;  /* 0x0000be827f007947 */ /* 0x000fca000b800000 */
[----:B------:R1:W3:Y:S02]  /*6670*/  SHFL.IDX PT, R7, R0, RZ, 0x181f ;  /* 0x00181fff00077589 */ /* 0x0002e400000e0000 */
.L_x_524:
[----:B------:R-:W-:-:S05]  /*6680*/  BRA.DIV ~URZ, `(.L_x_472) ;  /* 0x0000bed27f007947 */ /* 0x000fca000b800000 */
[----:B------:R-:W4:Y:S01]  /*6690*/  SHFL.IDX PT, R2, R4, RZ, 0x181f ;  /* 0x00181fff04027589 */ /* 0x000f2200000e0000 */
[----:B------:R-:W-:Y:S02]  /*66a0*/  ISETP.GE.AND P2, PT, R228, c[0x0][0x1d4], PT ;  /* 0x00007500e4007a0c */ /* 0x000fe40003f46270 */
[----:B------:R-:W-:Y:S01]  /*66b0*/  ISETP.GE.AND P0, PT, R241, c[0x0][0x1d4], PT ;  /* 0x00007500f1007a0c */ /* 0x000fe20003f06270 */
[----:B------:R-:W5:Y:S04]  /*66c0*/  SHFL.IDX PT, R14, R4, 0x1, 0x181f ;  /* 0x00381f00040e7f89 */ /* 0x000f6800000e0000 */
[----:B------:R-:W1:Y:S04]  /*66d0*/  SHFL.IDX PT, R15, R0, 0x1, 0x181f ;  /* 0x00381f00000f7f89 */ /* 0x000e6800000e0000 */
[----:B------:R-:W2:Y:S04]  /*66e0*/  SHFL.IDX PT, R22, R4, 0x2, 0x181f ;  /* 0x00581f0004167f89 */ /* 0x000ea800000e0000 */
[----:B------:R-:W3:Y:S01]  /*66f0*/  SHFL.IDX PT, R23, R0, 0x2, 0x181f ;  /* 0x00581f0000177f89 */ /* 0x000ee200000e0000 */
[C---:B----4-:R-:W-:Y:S02]  /*6700*/  IADD3 R12, P6, R2.reuse, R28, RZ ;  /* 0x0000001c020c7210 */ /* 0x050fe40007fde0ff */
[----:B------:R-:W-:Y:S03]  /*6710*/  IADD3 R2, P5, R2, R30, RZ ;  /* 0x0000001e02027210 */ /* 0x000fe60007fbe0ff */
[C-C-:B---3--:R-:W-:Y:S01]  /*6720*/  IMAD.X R13, R7.reuse, 0x1, R5.reuse, P6 ;  /* 0x00000001070d7824 */ /* 0x148fe200030e0605 */
[C---:B-----5:R-:W-:Y:S01]  /*6730*/  IADD3 R20, P6, R14.reuse, R28, RZ ;  /* 0x0000001c0e147210 */ /* 0x060fe20007fde0ff */
[--C-:B------:R-:W-:Y:S01]  /*6740*/  IMAD.X R3, R7, 0x1, R6.reuse, P5 ;  /* 0x0000000107037824 */ /* 0x100fe200028e0606 */
[----:B------:R-:W-:Y:S02]  /*6750*/  IADD3 R14, P5, R14, R30, RZ ;  /* 0x0000001e0e0e7210 */ /* 0x000fe40007fbe0ff */
[----:B------:R2:W-:Y:S01]  /*6760*/  LDGSTS.E.BYPASS.LTC128B.128 [R219+0x100], [R12.64], !P2 ;  /* 0x001000000cdb7fae */ /* 0x0005e2000d101d46 */
[C-C-:B-1----:R-:W-:Y:S01]  /*6770*/  IMAD.X R21, R15.reuse, 0x1, R5.reuse, P6 ;  /* 0x000000010f157824 */ /* 0x142fe200030e0605 */
[----:B------:R-:W-:Y:S01]  /*6780*/  SEL R7, RZ, 0x10, P0 ;  /* 0x00000010ff077807 */ /* 0x000fe20000000000 */
[--C-:B------:R-:W-:Y:S01]  /*6790*/  IMAD.X R15, R15, 0x1, R6.reuse, P5 ;  /* 0x000000010f0f7824 */ /* 0x100fe200028e0606 */
[----:B------:R1:W-:Y:S04]  /*67a0*/  LDGSTS.E.BYPASS.LTC128B.128 [R219+0x4100], [R2.64], !P0 ;  /* 0x0410000002db7fae */ /* 0x0003e8000c101d46 */
[----:B------:R3:W-:Y:S04]  /*67b0*/  LDGSTS.E.BYPASS.LTC128B.128 [R219+0x1100], [R20.64], !P2 ;  /* 0x0110000014db7fae */ /* 0x0007e8000d101d46 */
[----:B------:R4:W-:Y:S01]  /*67c0*/  LDGSTS.E.BYPASS.LTC128B.128 [R219+0x5100], [R14.64], !P0 ;  /* 0x051000000edb7fae */ /* 0x0009e2000c101d46 */
[C---:B--2---:R-:W-:Y:S02]  /*67d0*/  IADD3 R12, P6, R22.reuse, R28, RZ ;  /* 0x0000001c160c7210 */ /* 0x044fe40007fde0ff */
[----:B-1----:R-:W-:Y:S03]  /*67e0*/  IADD3 R2, P5, R22, R30, RZ ;  /* 0x0000001e16027210 */ /* 0x002fe60007fbe0ff */
[C---:B------:R-:W-:Y:S02]  /*67f0*/  IMAD.X R13, R23.reuse, 0x1, R5, P6 ;  /* 0x00000001170d7824 */ /* 0x040fe400030e0605 */
[----:B------:R-:W-:Y:S03]  /*6800*/  IMAD.X R3, R23, 0x1, R6, P5 ;  /* 0x0000000117037824 */ /* 0x000fe600028e0606 */
[----:B------:R1:W-:Y:S04]  /*6810*/  LDGSTS.E.BYPASS.LTC128B.128 [R219+0x2100], [R12.64], !P2 ;  /* 0x021000000cdb7fae */ /* 0x0003e8000d101d46 */
[----:B----4-:R3:W2:Y:S04]  /*6820*/  SHFL.IDX PT, R14, R0, 0x3, 0x181f ;  /* 0x00781f00000e7f89 */ /* 0x0106a800000e0000 */
[----:B------:R3:W4:Y:S04]  /*6830*/  SHFL.IDX PT, R0, R4, 0x3, 0x181f ;  /* 0x00781f0004007f89 */ /* 0x00072800000e0000 */
[----:B------:R3:W-:Y:S01]  /*6840*/  LDGSTS.E.BYPASS.LTC128B.128 [R219+0x6100], [R2.64], !P0 ;  /* 0x0610000002db7fae */ /* 0x0007e2000c101d46 */
[----:B-1----:R-:W-:Y:S04]  /*6850*/  SEL R12, RZ, 0x10, P2 ;  /* 0x00000010ff0c7807 */ /* 0x002fe80001000000 */
.L_x_525:
[----:B---3--:R-:W-:Y:S02]  /*6860*/  IADD3 R4, -R12, 0x10, RZ ;  /* 0x000000100c047810 */ /* 0x008fe40007ffe1ff */
[C---:B------:R-:W-:Y:S02]  /*6870*/  IADD3 R2, -R7.reuse, 0x10, RZ ;  /* 0x0000001007027810 */ /* 0x040fe40007ffe1ff */
[----:B------:R-:W-:Y:S02]  /*6880*/  LOP3.LUT R4, R4, 0xf, RZ, 0xc0, !PT ;  /* 0x0000000f04047812 */ /* 0x000fe400078ec0ff */
[----:B------:R-:W-:Y:S02]  /*6890*/  ISETP.NE.U32.AND P6, PT, R12, RZ, PT ;  /* 0x000000ff0c00720c */ /* 0x000fe40003fc5070 */
[----:B----4-:R-:W-:Y:S02]  /*68a0*/  IADD3 R4, P2, P0, R4, R0, R28 ;  /* 0x0000000004047210 */ /* 0x010fe4000785e01c */
[----:B------:R-:W-:Y:S02]  /*68b0*/  LOP3.LUT R2, R2, 0xf, RZ, 0xc0, !PT ;  /* 0x0000000f02027812 */ /* 0x000fe400078ec0ff */
[----:B------:R-:W-:Y:S02]  /*68c0*/  ISETP.NE.U32.AND P5, PT, R7, RZ, PT ;  /* 0x000000ff0700720c */ /* 0x000fe40003fa5070 */
[----:B--2---:R-:W-:Y:S02]  /*68d0*/  IADD3.X R5, RZ, R14, R5, P2, P0 ;  /* 0x0000000eff057210 */ /* 0x004fe400017e0405 */
[----:B------:R-:W-:Y:S03]  /*68e0*/  IADD3 R2, P2, P0, R2, R0, R30 ;  /* 0x0000000002027210 */ /* 0x000fe6000785e01e */
[----:B------:R-:W-:Y:S01]  /*68f0*/  @!PT LDS RZ, [RZ] ;  /* 0x00000000fffff984 */ /* 0x000fe20000000800 */
[----:B------:R-:W-:Y:S01]  /*6900*/  @!PT LDS RZ, [RZ] ;  /* 0x00000000fffff984 */ /* 0x000fe20000000800 */
[----:B------:R-:W-:Y:S01]  /*6910*/  @!PT LDS RZ, [RZ] ;  /* 0x00000000fffff984 */ /* 0x000fe20000000800 */
[----:B------:R1:W-:Y:S01]  /*6920*/  LDGSTS.E.BYPASS.LTC128B.128.ZFILL [R219+0x3100], [R4.64], P6 ;  /* 0x0310000004db7fae */ /* 0x0003e2000b141d46 */
[----:B------:R-:W-:Y:S05]  /*6930*/  IADD3.X R3, RZ, R14, R6, P2, P0 ;  /* 0x0000000eff037210 */ /* 0x000fea00017e0406 */
[----:B------:R1:W-:Y:S04]  /*6940*/  LDGSTS.E.BYPASS.LTC128B.128.ZFILL [R219+0x7100], [R2.64], P5 ;  /* 0x0710000002db7fae */ /* 0x0003e8000a941d46 */
.L_x_470:
[----:B---34-:R-:W-:Y:S05]  /*6950*/  BSYNC B0 ;  /* 0x0000000000007941 */ /* 0x018fea0003800000 */
.L_x_469:
[----:B------:R-:W0:Y:S01]  /*6960*/  LDGDEPBAR ;  /* 0x00000000000079af */ /* 0x000e220000000000 */
[----:B------:R-:W-:Y:S01]  /*6970*/  WARPSYNC 0xffffffff ;  /* 0xffffffff00007948 */ /* 0x000fe20003800000 */
[C---:B-1----:R-:W-:Y:S01]  /*6980*/  HMMA.16816.F32 R4, R136.reuse, R8, RZ ;  /* 0x000000088804723c */ /* 0x042fe200000018ff */
[----:B------:R-:W-:Y:S02]  /*6990*/  BSSY B0, `(.L_x_473) ;  /* 0x0000189000007945 */ /* 0x000fe40003800000 */
[----:B------:R-:W-:Y:S05]  /*69a0*/  ISETP.GE.AND P0, PT, R226, 0x1, PT ;  /* 0x00000001e200780c */ /* 0x000fea0003f06270 */
[C---:B------:R-:W-:Y:S08]  /*69b0*/  HMMA.16816.F32 R8, R136.reuse, R10, RZ ;  /* 0x0000000a8808723c */ /* 0x040ff000000018ff */
        /* <DEDUP_REMOVED lines=16> */
[----:B------:R-:W1:Y:S07]  /*6ac0*/  LDSM.16.M88.4 R144, [R206] ;  /* 0x00000000ce90783b */ /* 0x000e6e0000000200 */
        /* <DEDUP_REMOVED lines=11> */
[----:B------:R-:W2:Y:S07]  /*6b80*/  LDSM.16.M88.4 R160, [R206+0x2000] ;  /* 0x00200000cea0783b */ /* 0x000eae0000000200 */
[C---:B------:R-:W-:Y:S08]  /*6b90*/  HMMA.16816.F32 R44, R140.reuse, R164, R44 ;  /* 0x000000a48c2c723c */ /* 0x040ff0000000182c */
[C---:B------:R-:W-:Y:S01]  /*6ba0*/  HMMA.16816.F32 R48, R140.reuse, R166, R48 ;  /* 0x000000a68c30723c */ /* 0x040fe20000001830 */
[----:B------:R-:W2:Y:S07]  /*6bb0*/  LDSM.16.M88.4 R164, [R206+0x2800] ;  /* 0x00280000cea4783b */ /* 0x000eae0000000200 */
[C---:B------:R-:W-:Y:S08]  /*6bc0*/  HMMA.16816.F32 R52, R140.reuse, R168, R52 ;  /* 0x000000a88c34723c */ /* 0x040ff00000001834 */
[C---:B------:R-:W-:Y:S01]  /*6bd0*/  HMMA.16816.F32 R56, R140.reuse, R170, R56 ;  /* 0x000000aa8c38723c */ /* 0x040fe20000001838 */
[----:B------:R-:W-:Y:S07]  /*6be0*/  LDSM.16.M88.4 R168, [R205+-0x3000] ;  /* 0xffd00000cda8783b */ /* 0x000fee0000000200 */
[C---:B------:R-:W-:Y:S08]  /*6bf0*/  HMMA.16816.F32 R60, R140.reuse, R172, R60 ;  /* 0x000000ac8c3c723c */ /* 0x040ff0000000183c */
[----:B------:R-:W-:Y:S08]  /*6c00*/  HMMA.16816.F32 R64, R140, R174, R64 ;  /* 0x000000ae8c40723c */ /* 0x000ff00000001840 */
[C---:B-1----:R-:W-:Y:S08]  /*6c10*/  HMMA.16816.F32 R4, R176.reuse, R144, R4 ;  /* 0x00000090b004723c */ /* 0x042ff00000001804 */
[C---:B------:R-:W-:Y:S01]  /*6c20*/  HMMA.16816.F32 R8, R176.reuse, R146, R8 ;  /* 0x00000092b008723c */ /* 0x040fe20000001808 */
[----:B------:R-:W1:Y:S07]  /*6c30*/  LDSM.16.M88.4 R144, [R206+0x3000] ;  /* 0x00300000ce90783b */ /* 0x000e6e0000000200 */
[C---:B---3--:R-:W-:Y:S08]  /*6c40*/  HMMA.16816.F32 R12, R176.reuse, R148, R12 ;  /* 0x00000094b00c723c */ /* 0x048ff0000000180c */
[C---:B------:R-:W-:Y:S01]  /*6c50*/  HMMA.16816.F32 R16, R176.reuse, R150, R16 ;  /* 0x00000096b010723c */ /* 0x040fe20000001810 */
[----:B------:R-:W3:Y:S07]  /*6c60*/  LDSM.16.M88.4 R148, [R206+0x3800] ;  /* 0x00380000ce94783b */ /* 0x000eee0000000200 */
[C---:B----4-:R-:W-:Y:S08]  /*6c70*/  HMMA.16816.F32 R20, R176.reuse, R152, R20 ;  /* 0x00000098b014723c */ /* 0x050ff00000001814 */
[C---:B------:R-:W-:Y:S01]  /*6c80*/  HMMA.16816.F32 R24, R176.reuse, R154, R24 ;  /* 0x0000009ab018723c */ /* 0x040fe20000001818 */
[----:B------:R-:W4:Y:S07]  /*6c90*/  LDSM.16.M88.4 R152, [R205+-0x4000] ;  /* 0xffc00000cd98783b */ /* 0x000f2e0000000200 */
[C---:B-----5:R-:W-:Y:S08]  /*6ca0*/  HMMA.16816.F32 R28, R176.reuse, R156, R28 ;  /* 0x0000009cb01c723c */ /* 0x060ff0000000181c */
[C---:B------:R-:W-:Y:S01]  /*6cb0*/  HMMA.16816.F32 R32, R176.reuse, R158, R32 ;  /* 0x0000009eb020723c */ /* 0x040fe20000001820 */
[----:B------:R-:W5:Y:S07]  /*6cc0*/  LDSM.16.M88.4 R156, [R205+-0x3800] ;  /* 0xffc80000cd9c783b */ /* 0x000f6e0000000200 */
[C---:B--2---:R-:W-:Y:S08]  /*6cd0*/  HMMA.16816.F32 R36, R176.reuse, R160, R36 ;  /* 0x000000a0b024723c */ /* 0x044ff00000001824 */
[C---:B------:R-:W-:Y:S01]  /*6ce0*/  HMMA.16816.F32 R40, R176.reuse, R162, R40 ;  /* 0x000000a2b028723c */ /* 0x040fe20000001828 */
[----:B------:R-:W2:Y:S07]  /*6cf0*/  LDSM.16.M88.4 R160, [R205+-0x2800] ;  /* 0xffd80000cda0783b */ /* 0x000eae0000000200 */
[C---:B------:R-:W-:Y:S08]  /*6d00*/  HMMA.16816.F32 R44, R176.reuse, R164, R44 ;  /* 0x000000a4b02c723c */ /* 0x040ff0000000182c */
[C---:B------:R-:W-:Y:S01]  /*6d10*/  HMMA.16816.F32 R48, R176.reuse, R166, R48 ;  /* 0x000000a6b030723c */ /* 0x040fe20000001830 */
[----:B------:R-:W2:Y:S07]  /*6d20*/  LDSM.16.M88.4 R164, [R205+-0x2000] ;  /* 0xffe00000cda4783b */ /* 0x000eae0000000200 */
[C---:B-1----:R-:W-:Y:S08]  /*6d30*/  HMMA.16816.F32 R52, R176.reuse, R144, R52 ;  /* 0x00000090b034723c */ /* 0x042ff00000001834 */
[C---:B------:R-:W-:Y:S01]  /*6d40*/  HMMA.16816.F32 R56, R176.reuse, R146, R56 ;  /* 0x00000092b038723c */ /* 0x040fe20000001838 */
[----:B------:R-:W1:Y:S07]  /*6d50*/  LDSM.16.M88.4 R144, [R205+-0x1800] ;  /* 0xffe80000cd90783b */ /* 0x000e6e0000000200 */
[C---:B---3--:R-:W-:Y:S08]  /*6d60*/  HMMA.16816.F32 R60, R176.reuse, R148, R60 ;  /* 0x00000094b03c723c */ /* 0x048ff0000000183c */
[----:B------:R-:W-:Y:S01]  /*6d70*/  HMMA.16816.F32 R64, R176, R150, R64 ;  /* 0x00000096b040723c */ /* 0x000fe20000001840 */
[----:B------:R-:W3:Y:S07]  /*6d80*/  LDSM.16.M88.4 R148, [R205+-0x1000] ;  /* 0xfff00000cd94783b */ /* 0x000eee0000000200 */
[C---:B----4-:R-:W-:Y:S08]  /*6d90*/  HMMA.16816.F32 R4, R180.reuse, R152, R4 ;  /* 0x00000098b404723c */ /* 0x050ff00000001804 */
[C---:B------:R-:W-:Y:S01]  /*6da0*/  HMMA.16816.F32 R8, R180.reuse, R154, R8 ;  /* 0x0000009ab408723c */ /* 0x040fe20000001808 */
[----:B------:R-:W4:Y:S07]  /*6db0*/  LDSM.16.M88.4 R152, [R205+-0x800] ;  /* 0xfff80000cd98783b */ /* 0x000f2e0000000200 */
        /* <DEDUP_REMOVED lines=16> */
[C---:B------:R-:W-:Y:S01]  /*6ec0*/  HMMA.16816.F32 R56, R180.reuse, R150, R56 ;  /* 0x00000096b438723c */ /* 0x040fe20000001838 */
[----:B------:R-:W3:Y:S07]  /*6ed0*/  LDSM.16.M88.4 R148, [R204+0x6800] ;  /* 0x00680000cc94783b */ /* 0x000eee0000000200 */
[C---:B----4-:R-:W-:Y:S08]  /*6ee0*/  HMMA.16816.F32 R60, R180.reuse, R152, R60 ;  /* 0x00000098b43c723c */ /* 0x050ff0000000183c */
[----:B------:R-:W-:Y:S01]  /*6ef0*/  HMMA.16816.F32 R64, R180, R154, R64 ;  /* 0x0000009ab440723c */ /* 0x000fe20000001840 */
[----:B------:R-:W4:Y:S07]  /*6f00*/  LDSM.16.M88.4 R152, [R204+0x7000] ;  /* 0x00700000cc98783b */ /* 0x000f2e0000000200 */
[C---:B-----5:R-:W-:Y:S08]  /*6f10*/  HMMA.16816.F32 R4, R184.reuse, R156, R4 ;  /* 0x0000009cb804723c */ /* 0x060ff00000001804 */
[C---:B------:R-:W-:Y:S01]  /*6f20*/  HMMA.16816.F32 R8, R184.reuse, R158, R8 ;  /* 0x0000009eb808723c */ /* 0x040fe20000001808 */
[----:B------:R-:W5:Y:S07]  /*6f30*/  LDSM.16.M88.4 R156, [R204+0x7800] ;  /* 0x00780000cc9c783b */ /* 0x000f6e0000000200 */
        /* <DEDUP_REMOVED lines=18> */
[C---:B-----5:R-:W-:Y:S08]  /*7060*/  HMMA.16816.F32 R60, R184.reuse, R156, R60 ;  /* 0x0000009cb83c723c */ /* 0x060ff0000000183c */
[----:B------:R-:W-:Y:S01]  /*7070*/  HMMA.16816.F32 R64, R184, R158, R64 ;  /* 0x0000009eb840723c */ /* 0x000fe20000001840 */
        /* <DEDUP_REMOVED lines=30> */
[----:B------:R-:W2:Y:S07]  /*7260*/  LDSM.16.M88.4 R164, [R205] ;  /* 0x00000000cda4783b */ /* 0x000eae0000000200 */
[C---:B-1----:R-:W-:Y:S08]  /*7270*/  HMMA.16816.F32 R20, R192.reuse, R144, R20 ;  /* 0x00000090c014723c */ /* 0x042ff00000001814 */
[C---:B------:R-:W-:Y:S01]  /*7280*/  HMMA.16816.F32 R24, R192.reuse, R146, R24 ;  /* 0x00000092c018723c */ /* 0x040fe20000001818 */
[----:B------:R-:W1:Y:S07]  /*7290*/  LDSM.16.M88.4 R144, [R205+0x800] ;  /* 0x00080000cd90783b */ /* 0x000e6e0000000200 */
[C---:B---3--:R-:W-:Y:S08]  /*72a0*/  HMMA.16816.F32 R28, R192.reuse, R148, R28 ;  /* 0x00000094c01c723c */ /* 0x048ff0000000181c */
[C---:B------:R-:W-:Y:S08]  /*72b0*/  HMMA.16816.F32 R32, R192.reuse, R150, R32 ;  /* 0x00000096c020723c */ /* 0x040ff00000001820 */
[C---:B----4-:R-:W-:Y:S08]  /*72c0*/  HMMA.16816.F32 R36, R192.reuse, R152, R36 ;  /* 0x00000098c024723c */ /* 0x050ff00000001824 */
[C---:B------:R-:W-:Y:S08]  /*72d0*/  HMMA.16816.F32 R40, R192.reuse, R154, R40 ;  /* 0x0000009ac028723c */ /* 0x040ff00000001828 */
[C---:B-----5:R-:W-:Y:S08]  /*72e0*/  HMMA.16816.F32 R44, R192.reuse, R156, R44 ;  /* 0x0000009cc02c723c */ /* 0x060ff0000000182c */
[C---:B------:R-:W-:Y:S08]  /*72f0*/  HMMA.16816.F32 R48, R192.reuse, R158, R48 ;  /* 0x0000009ec030723c */ /* 0x040ff00000001830 */
[C---:B--2---:R-:W-:Y:S08]  /*7300*/  HMMA.16816.F32 R52, R192.reuse, R160, R52 ;  /* 0x000000a0c034723c */ /* 0x044ff00000001834 */
        /* <DEDUP_REMOVED lines=100> */
[----:B--2---:R-:W-:Y:S01]  /*7950*/  FMUL.FTZ R20, R57, c[0x0][0x320] ;  /* 0x0000c80039147a20 */ /* 0x004fe20000410000 */
        /* <DEDUP_REMOVED lines=14> */
[----:B------:R-:W-:Y:S02]  /*7a40*/  FMUL.FTZ R16, R65, c[0x0][0x320] ;  /* 0x0000c80041107a20 */ /* 0x000fe40000410000 */
[----:B------:R-:W-:Y:S01]  /*7a50*/  FMUL.FTZ R66, R66, c[0x0][0x320] ;  /* 0x0000c80042427a20 */ /* 0x000fe20000410000 */
[----:B------:R-:W1:Y:S01]  /*7a60*/  MUFU.TANH R31, R31 ;  /* 0x0000001f001f7308 */ /* 0x000e620000002400 */
[----:B------:R-:W-:Y:S09]  /*7a70*/  FMUL.FTZ R67, R67, c[0x0][0x320] ;  /* 0x0000c80043437a20 */ /* 0x000ff20000410000 */
[----:B------:R2:W1:Y:S10]  /*7a80*/  MUFU.TANH R27, R32 ;  /* 0x00000020001b7308 */ /* 0x0004740000002400 */
[----:B------:R-:W1:Y:S10]  /*7a90*/  MUFU.TANH R33, R33 ;  /* 0x0000002100217308 */ /* 0x000e740000002400 */
[----:B------:R-:W1:Y:S10]  /*7aa0*/  MUFU.TANH R34, R34 ;  /* 0x0000002200227308 */ /* 0x000e740000002400 */
[----:B------:R-:W1:Y:S10]  /*7ab0*/  MUFU.TANH R35, R35 ;  /* 0x0000002300237308 */ /* 0x000e740000002400 */
        /* <DEDUP_REMOVED lines=33> */
[----:B--234-:R-:W-:Y:S01]  /*7cd0*/  IMAD.MOV.U32 R221, RZ, RZ, RZ ;  /* 0x000000ffffdd7224 */ /* 0x01cfe200078e00ff */
[----:B------:R-:W2:Y:S01]  /*7ce0*/  LDL R2, [R1+0x14] ;  /* 0x0000140001027983 */ /* 0x000ea20000100800 */
[----:B------:R-:W-:Y:S02]  /*7cf0*/  IMAD.SHL.U32 R24, R241, 0x2, RZ ;  /* 0x00000002f1187824 */ /* 0x000fe400078e00ff */
[----:B------:R-:W-:Y:S01]  /*7d00*/  IMAD.SHL.U32 R22, R228, 0x2, RZ ;  /* 0x00000002e4167824 */ /* 0x000fe200078e00ff */
[----:B------:R-:W3:Y:S04]  /*7d10*/  LDL R0, [R1+0x10] ;  /* 0x0000100001007983 */ /* 0x000ee80000100800 */
[----:B------:R-:W4:Y:S04]  /*7d20*/  LDL.64 R224, [R1+0x20] ;  /* 0x0000200001e07983 */ /* 0x000f280000100a00 */
[----:B------:R-:W5:Y:S04]  /*7d30*/  LDL R201, [R1+0x34] ;  /* 0x0000340001c97983 */ /* 0x000f680000100800 */
[----:B------:R-:W4:Y:S04]  /*7d40*/  LDL.64 R202, [R1+0x18] ;  /* 0x0000180001ca7983 */ /* 0x000f280000100a00 */
[----:B------:R-:W5:Y:S01]  /*7d50*/  LDL R200, [R1+0x30] ;  /* 0x0000300001c87983 */ /* 0x000f620000100800 */
[----:B--2---:R-:W-:Y:S05]  /*7d60*/  IMAD R2, R226, 0x80, R2 ;  /* 0x00000080e2027824 */ /* 0x004fea00078e0202 */
[----:B---3--:R-:W-:Y:S05]  /*7d70*/  IADD3 R2, R2, -0x80, R0 ;  /* 0xffffff8002027810 */ /* 0x008fea0007ffe000 */
[----:B------:R-:W-:Y:S04]  /*7d80*/  @P3 IMAD.HI.U32 R3, R2, c[0x0][0x2bc], RZ ;  /* 0x0000af0002033a27 */ /* 0x000fe800078e00ff */
[----:B------:R-:W-:Y:S01]  /*7d90*/  IMAD.MOV.U32 R0, RZ, RZ, R2 ;  /* 0x000000ffff007224 */ /* 0x000fe200078e0002 */
[----:B------:R-:W-:Y:S04]  /*7da0*/  @P3 SHF.R.U32.HI R0, RZ, c[0x0][0x2c0], R3 ;  /* 0x0000b000ff003a19 */ /* 0x000fe80000011603 */
[C---:B----4-:R-:W-:Y:S04]  /*7db0*/  @!P1 IADD3 R3, P0, R0.reuse, R224, RZ ;  /* 0x000000e000039210 */ /* 0x050fe80007f1e0ff */
[----:B-----5:R-:W-:Y:S01]  /*7dc0*/  @!P1 LEA.HI.X.SX32 R5, R0, R201, 0x1, P0 ;  /* 0x000000c900059211 */ /* 0x020fe200000f0eff */
[----:B------:R-:W-:Y:S01]  /*7dd0*/  IMAD.MOV R0, RZ, RZ, -R0 ;  /* 0x000000ffff007224 */ /* 0x000fe200078e0a00 */
[C---:B------:R-:W-:Y:S02]  /*7de0*/  @!P1 LEA R4, P0, R3.reuse, c[0x0][0x2a0], 0x2 ;  /* 0x0000a80003049a11 */ /* 0x040fe400078010ff */
[----:B------:R-:W-:Y:S01]  /*7df0*/  SHF.R.S32.HI R201, RZ, 0x1f, R241 ;  /* 0x0000001fffc97819 */ /* 0x000fe200000114f1 */
[----:B------:R-:W-:Y:S01]  /*7e00*/  IMAD R222, R0, c[0x0][0x2b8], R2 ;  /* 0x0000ae0000de7a24 */ /* 0x000fe200078e0202 */
[----:B------:R-:W-:Y:S02]  /*7e10*/  @!P1 LEA.HI.X R5, R3, c[0x0][0x2a4], R5, 0x2, P0 ;  /* 0x0000a90003059a11 */ /* 0x000fe400000f1405 */
[----:B------:R-:W-:Y:S01]  /*7e20*/  SHF.L.U64.HI R6, R241, 0x1, R201 ;  /* 0x00000001f1067819 */ /* 0x000fe200000102c9 */
[----:B------:R-:W-:Y:S01]  /*7e30*/  IMAD.WIDE.U32 R2, R222, c[0x0][0x1e0], RZ ;  /* 0x00007800de027a25 */ /* 0x000fe200078e00ff */
[----:B------:R-:W-:Y:S01]  /*7e40*/  SHF.R.S32.HI R0, RZ, 0x1f, R222 ;  /* 0x0000001fff007819 */ /* 0x000fe200000114de */
[----:B------:R-:W2:Y:S04]  /*7e50*/  @!P1 LDG.E R221, [R4.64] ;  /* 0x0000000604dd9981 */ /* 0x000ea8000c1e1900 */
[----:B------:R-:W-:Y:S04]  /*7e60*/  IMAD R0, R0, c[0x0][0x1e0], RZ ;  /* 0x0000780000007a24 */ /* 0x000fe800078e02ff */
[----:B------:R-:W-:Y:S04]  /*7e70*/  IMAD R0, R222, c[0x0][0x1e4], R0 ;  /* 0x00007900de007a24 */ /* 0x000fe800078e0200 */
        /* <DEDUP_REMOVED lines=8> */
[----:B------:R-:W-:Y:S02]  /*7f00*/  SHF.R.S32.HI R200, RZ, 0x1f, R228 ;  /* 0x0000001fffc87819 */ /* 0x000fe400000114e4 */
[----:B------:R-:W-:Y:S02]  /*7f10*/  LEA.HI.X R0, R0, c[0x0][0x1cc], R2, 0x1, P0 ;  /* 0x0000730000007a11 */ /* 0x000fe400000f0c02 */
[----:B------:R-:W-:Y:S01]  /*7f20*/  SHF.L.U64.HI R5, R228, 0x1, R200 ;  /* 0x00000001e4057819 */ /* 0x000fe200000102c8 */
[----:B------:R-:W-:-:S05]  /*7f30*/  BRA.DIV ~URZ, `(.L_x_475) ;  /* 0x0000ab527f007947 */ /* 0x000fca000b800000 */
[----:B------:R2:W3:Y:S02]  /*7f40*/  SHFL.IDX PT, R7, R0, RZ, 0x181f ;  /* 0x00181fff00077589 */ /* 0x0004e400000e0000 */
.L_x_526:
[----:B------:R-:W-:-:S05]  /*7f50*/  BRA.DIV ~URZ, `(.L_x_476) ;  /* 0x0000aba27f007947 */ /* 0x000fca000b800000 */
[----:B------:R-:W4:Y:S01]  /*7f60*/  SHFL.IDX PT, R2, R4, RZ, 0x181f ;  /* 0x00181fff04027589 */ /* 0x000f2200000e0000 */
[----:B------:R-:W-:Y:S02]  /*7f70*/  ISETP.GE.AND P2, PT, R228, c[0x0][0x1d4], PT ;  /* 0x00007500e4007a0c */ /* 0x000fe40003f46270 */
[----:B------:R-:W-:Y:S01]  /*7f80*/  ISETP.GE.AND P0, PT, R241, c[0x0][0x1d4], PT ;  /* 0x00007500f1007a0c */ /* 0x000fe20003f06270 */
[----:B------:R-:W5:Y:S04]  /*7f90*/  SHFL.IDX PT, R10, R4, 0x1, 0x181f ;  /* 0x00381f00040a7f89 */ /* 0x000f6800000e0000 */
[----:B------:R-:W2:Y:S04]  /*7fa0*/  SHFL.IDX PT, R11, R0, 0x1, 0x181f ;  /* 0x00381f00000b7f89 */ /* 0x000ea800000e0000 */
[----:B------:R-:W3:Y:S04]  /*7fb0*/  SHFL.IDX PT, R14, R4, 0x2, 0x181f ;  /* 0x00581f00040e7f89 */ /* 0x000ee800000e0000 */
[----:B------:R-:W1:Y:S01]  /*7fc0*/  SHFL.IDX PT, R15, R0, 0x2, 0x181f ;  /* 0x00581f00000f7f89 */ /* 0x000e6200000e0000 */
[C---:B----4-:R-:W-:Y:S02]  /*7fd0*/  IADD3 R8, P6, R2.reuse, R22, RZ ;  /* 0x0000001602087210 */ /* 0x050fe40007fde0ff */
[----:B------:R-:W-:Y:S03]  /*7fe0*/  IADD3 R2, P5, R2, R24, RZ ;  /* 0x0000001802027210 */ /* 0x000fe60007fbe0ff */
[C-C-:B---3--:R-:W-:Y:S01]  /*7ff0*/  IMAD.X R9, R7.reuse, 0x1, R5.reuse, P6 ;  /* 0x0000000107097824 */ /* 0x148fe200030e0605 */
[C---:B-----5:R-:W-:Y:S01]  /*8000*/  IADD3 R12, P6, R10.reuse, R22, RZ ;  /* 0x000000160a0c7210 */ /* 0x060fe20007fde0ff */
[--C-:B------:R-:W-:Y:S01]  /*8010*/  IMAD.X R3, R7, 0x1, R6.reuse, P5 ;  /* 0x0000000107037824 */ /* 0x100fe200028e0606 */
[----:B------:R-:W-:Y:S02]  /*8020*/  IADD3 R10, P5, R10, R24, RZ ;  /* 0x000000180a0a7210 */ /* 0x000fe40007fbe0ff */
[----:B------:R3:W-:Y:S01]  /*8030*/  LDGSTS.E.BYPASS.LTC128B.128 [R219+0x8100], [R8.64], !P2 ;  /* 0x0810000008db7fae */ /* 0x0007e2000d101d46 */
[C-C-:B--2---:R-:W-:Y:S01]  /*8040*/  IMAD.X R13, R11.reuse, 0x1, R5.reuse, P6 ;  /* 0x000000010b0d7824 */ /* 0x144fe200030e0605 */
[----:B------:R-:W-:Y:S01]  /*8050*/  SEL R7, RZ, 0x10, P0 ;  /* 0x00000010ff077807 */ /* 0x000fe20000000000 */
[--C-:B------:R-:W-:Y:S01]  /*8060*/  IMAD.X R11, R11, 0x1, R6.reuse, P5 ;  /* 0x000000010b0b7824 */ /* 0x100fe200028e0606 */
[----:B------:R2:W-:Y:S04]  /*8070*/  LDGSTS.E.BYPASS.LTC128B.128 [R219+0xc100], [R2.64], !P0 ;  /* 0x0c10000002db7fae */ /* 0x0005e8000c101d46 */
[----:B------:R4:W-:Y:S04]  /*8080*/  LDGSTS.E.BYPASS.LTC128B.128 [R219+0x9100], [R12.64], !P2 ;  /* 0x091000000cdb7fae */ /* 0x0009e8000d101d46 */
[----:B------:R5:W-:Y:S01]  /*8090*/  LDGSTS.E.BYPASS.LTC128B.128 [R219+0xd100], [R10.64], !P0 ;  /* 0x0d1000000adb7fae */ /* 0x000be2000c101d46 */
[C---:B---3--:R-:W-:Y:S02]  /*80a0*/  IADD3 R8, P6, R14.reuse, R22, RZ ;  /* 0x000000160e087210 */ /* 0x048fe40007fde0ff */
[----:B--2---:R-:W-:Y:S03]  /*80b0*/  IADD3 R2, P5, R14, R24, RZ ;  /* 0x000000180e027210 */ /* 0x004fe60007fbe0ff */
[C---:B-1----:R-:W-:Y:S02]  /*80c0*/  IMAD.X R9, R15.reuse, 0x1, R5, P6 ;  /* 0x000000010f097824 */ /* 0x042fe400030e0605 */
[----:B------:R-:W-:Y:S03]  /*80d0*/  IMAD.X R3, R15, 0x1, R6, P5 ;  /* 0x000000010f037824 */ /* 0x000fe600028e0606 */
[----:B------:R1:W-:Y:S04]  /*80e0*/  LDGSTS.E.BYPASS.LTC128B.128 [R219+0xa100], [R8.64], !P2 ;  /* 0x0a10000008db7fae */ /* 0x0003e8000d101d46 */
[----:B-----5:R4:W2:Y:S04]  /*80f0*/  SHFL.IDX PT, R10, R0, 0x3, 0x181f ;  /* 0x00781f00000a7f89 */ /* 0x0208a800000e0000 */
[----:B------:R4:W3:Y:S04]  /*8100*/  SHFL.IDX PT, R0, R4, 0x3, 0x181f ;  /* 0x00781f0004007f89 */ /* 0x0008e800000e0000 */
[----:B------:R4:W-:Y:S01]  /*8110*/  LDGSTS.E.BYPASS.LTC128B.128 [R219+0xe100], [R2.64], !P0 ;  /* 0x0e10000002db7fae */ /* 0x0009e2000c101d46 */
[----:B-1----:R-:W-:Y:S04]  /*8120*/  SEL R8, RZ, 0x10, P2 ;  /* 0x00000010ff087807 */ /* 0x002fe80001000000 */
.L_x_527:
[----:B----4-:R-:W-:Y:S02]  /*8130*/  IADD3 R4, -R8, 0x10, RZ ;  /* 0x0000001008047810 */ /* 0x010fe40007ffe1ff */
[C---:B------:R-:W-:Y:S02]  /*8140*/  IADD3 R2, -R7.reuse, 0x10, RZ ;  /* 0x0000001007027810 */ /* 0x040fe40007ffe1ff */
[----:B------:R-:W-:Y:S02]  /*8150*/  LOP3.LUT R4, R4, 0xf, RZ, 0xc0, !PT ;  /* 0x0000000f04047812 */ /* 0x000fe400078ec0ff */
[----:B------:R-:W-:Y:S02]  /*8160*/  ISETP.NE.U32.AND P6, PT, R8, RZ, PT ;  /* 0x000000ff0800720c */ /* 0x000fe40003fc5070 */
[----:B---3--:R-:W-:Y:S02]  /*8170*/  IADD3 R4, P2, P0, R4, R0, R22 ;  /* 0x0000000004047210 */ /* 0x008fe4000785e016 */
        /* <DEDUP_REMOVED lines=10> */
.L_x_474:
[----:B--234-:R-:W-:Y:S05]  /*8220*/  BSYNC B0 ;  /* 0x0000000000007941 */ /* 0x01cfea0003800000 */
.L_x_473:
[----:B-1----:R-:W2:Y:S01]  /*8230*/  LDL R4, [R1+0x3c] ;  /* 0x00003c0001047983 */ /* 0x002ea20000100800 */
[----:B------:R-:W-:Y:S03]  /*8240*/  MOV R0, 0xffffff80 ;  /* 0xffffff8000007802 */ /* 0x000fe60000000f00 */
[----:B------:R-:W2:Y:S02]  /*8250*/  LDL R3, [R1+0x48] ;  /* 0x0000480001037983 */ /* 0x000ea40000100800 */
[----:B------:R-:W-:Y:S02]  /*8260*/  IMAD R0, R226, R0, 0x1 ;  /* 0x00000001e2007424 */ /* 0x000fe400078e0200 */
[----:B------:R-:W3:Y:S04]  /*8270*/  LDL R2, [R1+0x4c] ;  /* 0x00004c0001027983 */ /* 0x000ee80000100800 */
[----:B------:R-:W0:Y:S01]  /*8280*/  LDGDEPBAR ;  /* 0x00000000000079af */ /* 0x000e220000000000 */
[----:B--2---:R-:W-:Y:S02]  /*8290*/  IADD3 R4, R3, R4, RZ ;  /* 0x0000000403047210 */ /* 0x004fe40007ffe0ff */
[----:B------:R-:W-:Y:S02]  /*82a0*/  MOV R3, c[0x0][0x2ac] ;  /* 0x0000ab0000037a02 */ /* 0x000fe40000000f00 */
[----:B---3--:R-:W-:Y:S01]  /*82b0*/  IADD3 R0, -R2, R0, RZ ;  /* 0x0000000002007210 */ /* 0x008fe20007ffe1ff */
[----:B------:R-:W-:Y:S04]  /*82c0*/  @P4 IMAD.HI.U32 R2, R4, c[0x0][0x2c8], RZ ;  /* 0x0000b20004024a27 */ /* 0x000fe800078e00ff */
[----:B------:R-:W-:Y:S01]  /*82d0*/  IMAD R0, R3, c[0x0][0x1d0], R0 ;  /* 0x0000740003007a24 */ /* 0x000fe200078e0200 */
[----:B------:R-:W-:Y:S04]  /*82e0*/  @P4 SHF.R.U32.HI R4, RZ, c[0x0][0x2cc], R2 ;  /* 0x0000b300ff044a19 */ /* 0x000fe80000011602 */
[----:B------:R-:W-:Y:S01]  /*82f0*/  IADD3 R5, R0, -c[0x0][0x168], RZ ;  /* 0x80005a0000057a10 */ /* 0x000fe20007ffe0ff */
[----:B------:R-:W-:-:S05]  /*8300*/  BRA.DIV ~URZ, `(.L_x_477) ;  /* 0x0000ad227f007947 */ /* 0x000fca000b800000 */
[----:B------:R1:W2:Y:S02]  /*8310*/  SHFL.IDX PT, R0, R4, RZ, 0x1c1f ;  /* 0x001c1fff04007589 */ /* 0x0002a400000e0000 */
.L_x_528:
[----:B--2---:R-:W-:Y:S05]  /*8320*/  IMAD.IADD R0, R5, 0x1, R0 ;  /* 0x0000000105007824 */ /* 0x004fea00078e0200 */
[C---:B------:R-:W-:Y:S02]  /*8330*/  ISETP.GT.AND P6, PT, R0.reuse, RZ, PT ;  /* 0x000000ff0000720c */ /* 0x040fe40003fc4270 */
[C---:B------:R-:W-:Y:S02]  /*8340*/  ISETP.GT.AND P5, PT, R0.reuse, 0x1, PT ;  /* 0x000000010000780c */ /* 0x040fe40003fa4270 */
[C---:B------:R-:W-:Y:S02]  /*8350*/  ISETP.GT.AND P2, PT, R0.reuse, 0x8, PT ;  /* 0x000000080000780c */ /* 0x040fe40003f44270 */
[C---:B------:R-:W-:Y:S02]  /*8360*/  ISETP.GT.AND P0, PT, R0.reuse, 0x9, PT ;  /* 0x000000090000780c */ /* 0x040fe40003f04270 */
[----:B------:R-:W-:Y:S02]  /*8370*/  FSEL R6, R163, -INF , P6 ;  /* 0xff800000a3067808 */ /* 0x000fe40003000000 */
[----:B------:R-:W-:Y:S02]  /*8380*/  ISETP.GT.AND P6, PT, R0, 0x10, PT ;  /* 0x000000100000780c */ /* 0x000fe40003fc4270 */
[----:B------:R-:W-:Y:S02]  /*8390*/  FSEL R8, R162, -INF , P5 ;  /* 0xff800000a2087808 */ /* 0x000fe40002800000 */
        /* <DEDUP_REMOVED lines=12> */
[----:B------:R-:W-:Y:S02]  /*8460*/  ISETP.GT.AND P0, PT, R0, 0x29, PT ;  /* 0x000000290000780c */ /* 0x000fe40003f04270 */
[----:B------:R-:W-:Y:S02]  /*8470*/  FSEL R152, R152, -INF , P6 ;  /* 0xff80000098987808 */ /* 0x000fe40003000000 */
[----:B------:R-:W-:Y:S02]  /*8480*/  ISETP.GT.AND P6, PT, R0, 0x30, PT ;  /* 0x000000300000780c */ /* 0x000fe40003fc4270 */
        /* <DEDUP_REMOVED lines=9> */
[C---:B------:R-:W-:Y:S02]  /*8520*/  ISETP.GT.AND P5, PT, R0.reuse, 0x41, PT ;  /* 0x000000410000780c */ /* 0x040fe40003fa4270 */
[----:B------:R-:W-:Y:S02]  /*8530*/  FSEL R164, R27, -INF , P2 ;  /* 0xff8000001ba47808 */ /* 0x000fe40001000000 */
[C---:B------:R-:W-:Y:S02]  /*8540*/  ISETP.GT.AND P2, PT, R0.reuse, 0x48, PT ;  /* 0x000000480000780c */ /* 0x040fe40003f44270 */
[----:B------:R-:W-:Y:S02]  /*8550*/  FSEL R165, R33, -INF , P0 ;  /* 0xff80000021a57808 */ /* 0x000fe40000000000 */
[----:B------:R-:W-:Y:S02]  /*8560*/  ISETP.GT.AND P0, PT, R0, 0x49, PT ;  /* 0x000000490000780c */ /* 0x000fe40003f04270 */
[----:B------:R-:W-:Y:S02]  /*8570*/  FSEL R170, R26, -INF , P6 ;  /* 0xff8000001aaa7808 */ /* 0x000fe40003000000 */
[C---:B------:R-:W-:Y:S02]  /*8580*/  ISETP.GT.AND P6, PT, R0.reuse, 0x50, PT ;  /* 0x000000500000780c */ /* 0x040fe40003fc4270 */
        /* <DEDUP_REMOVED lines=23> */
[----:B------:R-:W-:Y:S02]  /*8700*/  FSEL R237, R18, -INF , P5 ;  /* 0xff80000012ed7808 */ /* 0x000fe40002800000 */
[----:B------:R-:W-:Y:S02]  /*8710*/  FSEL R236, R17, -INF , P2 ;  /* 0xff80000011ec7808 */ /* 0x000fe40001000000 */
[----:B------:R-:W-:Y:S01]  /*8720*/  FSEL R235, R16, -INF , P0 ;  /* 0xff80000010eb7808 */ /* 0x000fe20000000000 */
[----:B------:R-:W-:-:S05]  /*8730*/  BRA.DIV ~URZ, `(.L_x_478) ;  /* 0x0000a9627f007947 */ /* 0x000fca000b800000 */
[----:B------:R-:W-:Y:S01]  /*8740*/  FMNMX.FTZ R2, R6, R69, !PT ;  /* 0x0000004506027209 */ /* 0x000fe20007810000 */
[----:B------:R-:W2:Y:S03]  /*8750*/  SHFL.IDX PT, R0, R4, 0x1, 0x1c1f ;  /* 0x003c1f0004007f89 */ /* 0x000ea600000e0000 */
[----:B------:R-:W-:Y:S04]  /*8760*/  FMNMX.FTZ R2, R8, R2, !PT ;  /* 0x0000000208027209 */ /* 0x000fe80007810000 */
[----:B------:R-:W-:Y:S04]  /*8770*/  FMNMX.FTZ R2, R9, R2, !PT ;  /* 0x0000000209027209 */ /* 0x000fe80007810000 */
[----:B------:R-:W-:Y:S04]  /*8780*/  FMNMX.FTZ R2, R13, R2, !PT ;  /* 0x000000020d027209 */ /* 0x000fe80007810000 */
[----:B------:R-:W-:Y:S04]  /*8790*/  FMNMX.FTZ R2, R32, R2, !PT ;  /* 0x0000000220027209 */ /* 0x000fe80007810000 */
[----:B------:R-:W-:Y:S04]  /*87a0*/  FMNMX.FTZ R2, R40, R2, !PT ;  /* 0x0000000228027209 */ /* 0x000fe80007810000 */
[----:B------:R-:W-:Y:S01]  /*87b0*/  FMNMX.FTZ R2, R41, R2, !PT ;  /* 0x0000000229027209 */ /* 0x000fe20007810000 */
[----:B--2---:R-:W-:Y:S03]  /*87c0*/  IMAD.IADD R0, R5, 0x1, R0 ;  /* 0x0000000105007824 */ /* 0x004fe600078e0200 */
[----:B------:R-:W-:Y:S02]  /*87d0*/  FMNMX.FTZ R2, R49, R2, !PT ;  /* 0x0000000231027209 */ /* 0x000fe40007810000 */
[C---:B------:R-:W-:Y:S02]  /*87e0*/  ISETP.GT.AND P2, PT, R0.reuse, RZ, PT ;  /* 0x000000ff0000720c */ /* 0x040fe40003f44270 */
[C---:B------:R-:W-:Y:S02]  /*87f0*/  ISETP.GT.AND P0, PT, R0.reuse, 0x1, PT ;  /* 0x000000010000780c */ /* 0x040fe40003f04270 */
[----:B------:R-:W-:Y:S02]  /*8800*/  FSEL R7, R169, -INF , P2 ;  /* 0xff800000a9077808 */ /* 0x000fe40001000000 */
[----:B------:R-:W-:Y:S02]  /*8810*/  ISETP.GT.AND P2, PT, R0, 0x8, PT ;  /* 0x000000080000780c */ /* 0x000fe40003f44270 */
[----:B------:R-:W-:Y:S02]  /*8820*/  FSEL R12, R168, -INF , P0 ;  /* 0xff800000a80c7808 */ /* 0x000fe40000000000 */
[----:B-1----:R-:W-:Y:S02]  /*8830*/  FMNMX.FTZ R4, R7, R70, !PT ;  /* 0x0000004607047209 */ /* 0x002fe40007810000 */
[----:B------:R-:W-:Y:S02]  /*8840*/  ISETP.GT.AND P0, PT, R0, 0x9, PT ;  /* 0x000000090000780c */ /* 0x000fe40003f04270 */
[----:B------:R-:W-:Y:S02]  /*8850*/  FSEL R11, R166, -INF , P2 ;  /* 0xff800000a60b7808 */ /* 0x000fe40001000000 */
[----:B------:R-:W-:Y:S02]  /*8860*/  FMNMX.FTZ R4, R12, R4, !PT ;  /* 0x000000040c047209 */ /* 0x000fe40007810000 */
[C---:B------:R-:W-:Y:S02]  /*8870*/  ISETP.GT.AND P2, PT, R0.reuse, 0x10, PT ;  /* 0x000000100000780c */ /* 0x040fe40003f44270 */
[----:B------:R-:W-:Y:S02]  /*8880*/  FSEL R10, R167, -INF , P0 ;  /* 0xff800000a70a7808 */ /* 0x000fe40000000000 */
[----:B------:R-:W-:Y:S02]  /*8890*/  FMNMX.FTZ R4, R11, R4, !PT ;  /* 0x000000040b047209 */ /* 0x000fe40007810000 */
[----:B------:R-:W-:Y:S02]  /*88a0*/  ISETP.GT.AND P0, PT, R0, 0x11, PT ;  /* 0x000000110000780c */ /* 0x000fe40003f04270 */
        /* <DEDUP_REMOVED lines=20> */
[C---:B------:R-:W-:Y:S02]  /*89f0*/  ISETP.GT.AND P0, PT, R0.reuse, 0x29, PT ;  /* 0x000000290000780c */ /* 0x040fe40003f04270 */
        /* <DEDUP_REMOVED lines=83> */
[----:B------:R-:W-:Y:S02]  /*8f30*/  FSEL R225, R67, -INF , P0 ;  /* 0xff80000043e17808 */ /* 0x000fe40000000000 */
[----:B------:R-:W-:Y:S01]  /*8f40*/  FMNMX.FTZ R4, R227, R4, !PT ;  /* 0x00000004e3047209 */ /* 0x000fe20007810000 */
[----:B------:R-:W1:Y:S03]  /*8f50*/  SHFL.BFLY PT, R68, R0, 0x2, 0x1f ;  /* 0x0c401f0000447f89 */ /* 0x000e6600000e0000 */
[----:B------:R-:W-:Y:S05]  /*8f60*/  FMNMX.FTZ R4, R225, R4, !PT ;  /* 0x00000004e1047209 */ /* 0x000fea0007810000 */
[----:B------:R-:W2:Y:S01]  /*8f70*/  SHFL.BFLY PT, R2, R4, 0x2, 0x1f ;  /* 0x0c401f0004027f89 */ /* 0x000ea200000e0000 */
[----:B-1----:R-:W-:Y:S07]  /*8f80*/  FMNMX.FTZ R68, R68, R0, !PT ;  /* 0x0000000044447209 */ /* 0x002fee0007810000 */
[----:B------:R-:W1:Y:S01]  /*8f90*/  SHFL.BFLY PT, R3, R68, 0x1, 0x1f ;  /* 0x0c201f0044037f89 */ /* 0x000e6200000e0000 */
[----:B--2---:R-:W-:Y:S07]  /*8fa0*/  FMNMX.FTZ R4, R4, R2, !PT ;  /* 0x0000000204047209 */ /* 0x004fee0007810000 */
[----:B------:R2:W3:Y:S01]  /*8fb0*/  SHFL.BFLY PT, R0, R4, 0x1, 0x1f ;  /* 0x0c201f0004007f89 */ /* 0x0004e200000e0000 */
[----:B-1----:R-:W-:Y:S07]  /*8fc0*/  FMNMX.FTZ R68, R68, R3, !PT ;  /* 0x0000000344447209 */ /* 0x002fee0007810000 */
.L_x_529:
[C---:B------:R-:W-:Y:S01]  /*8fd0*/  FMUL.FTZ R148, R68.reuse, c[0x0][0x2d0] ;  /* 0x0000b40044947a20 */ /* 0x040fe20000410000 */
[----:B------:R-:W-:Y:S01]  /*8fe0*/  FSETP.NEU.FTZ.AND P0, PT, R68, -INF , PT ;  /* 0xff8000004400780b */ /* 0x000fe20003f1d000 */
[----:B------:R-:W-:Y:S01]  /*8ff0*/  WARPSYNC 0xffffffff ;  /* 0xffffffff00007948 */ /* 0x000fe20003800000 */
[----:B---3--:R-:W-:Y:S01]  /*9000*/  FMNMX.FTZ R3, R0, R4, !PT ;  /* 0x0000000400037209 */ /* 0x008fe20007810000 */
[----:B------:R-:W-:Y:S01]  /*9010*/  LDSM.16.MT88.4 R20, [R209] ;  /* 0x00000000d114783b */ /* 0x000fe20000004200 */
[----:B------:R-:W-:Y:S03]  /*9020*/  FSEL R148, R148, RZ, P0 ;  /* 0x000000ff94947208 */ /* 0x000fe60000000000 */
[----:B------:R-:W-:Y:S02]  /*9030*/  FMUL.FTZ R149, R3, c[0x0][0x2d0] ;  /* 0x0000b40003957a20 */ /* 0x000fe40000410000 */
[--C-:B------:R-:W-:Y:S02]  /*9040*/  FFMA.FTZ R2, R6, c[0x0][0x2d0], -R148.reuse ;  /* 0x0000b40006027a23 */ /* 0x100fe40000010894 */
[--C-:B------:R-:W-:Y:S01]  /*9050*/  FFMA.FTZ R5, R13, c[0x0][0x2d0], -R148.reuse ;  /* 0x0000b4000d057a23 */ /* 0x100fe20000010894 */
[----:B------:R-:W-:Y:S01]  /*9060*/  LDSM.16.MT88.4 R28, [R208] ;  /* 0x00000000d01c783b */ /* 0x000fe20000004200 */
[----:B------:R1:W-:Y:S01]  /*9070*/  MUFU.EX2 R246, R2 ;  /* 0x0000000200f67308 */ /* 0x0003e20000000800 */
[--C-:B------:R-:W-:Y:S06]  /*9080*/  FFMA.FTZ R32, R32, c[0x0][0x2d0], -R148.reuse ;  /* 0x0000b40020207a23 */ /* 0x100fec0000010894 */
[----:B------:R-:W-:Y:S03]  /*9090*/  LDSM.16.MT88.4 R36, [R213] ;  /* 0x00000000d524783b */ /* 0x000fe60000004200 */
[----:B------:R-:W-:Y:S05]  /*90a0*/  MUFU.EX2 R33, R5 ;  /* 0x0000000500217308 */ /* 0x000fea0000000800 */
[----:B------:R-:W-:Y:S05]  /*90b0*/  LDSM.16.MT88.4 R44, [R207+0x4000] ;  /* 0x00400000cf2c783b */ /* 0x000fea0000004200 */
[----:B------:R-:W-:Y:S03]  /*90c0*/  MUFU.EX2 R251, R32 ;  /* 0x0000002000fb7308 */ /* 0x000fe60000000800 */
[----:B------:R-:W-:Y:S01]  /*90d0*/  LDSM.16.MT88.4 R52, [R209+0x4000] ;  /* 0x00400000d134783b */ /* 0x000fe20000004200 */
[--C-:B-1----:R-:W-:Y:S06]  /*90e0*/  FFMA.FTZ R2, R8, c[0x0][0x2d0], -R148.reuse ;  /* 0x0000b40008027a23 */ /* 0x102fec0000010894 */
[----:B------:R1:W3:Y:S01]  /*90f0*/  MUFU.EX2 R43, R2 ;  /* 0x00000002002b7308 */ /* 0x0002e20000000800 */
[----:B------:R-:W-:Y:S01]  /*9100*/  LDSM.16.MT88.4 R60, [R208+0x4000] ;  /* 0x00400000d03c783b */ /* 0x000fe20000004200 */
[--C-:B-1----:R-:W-:Y:S08]  /*9110*/  FFMA.FTZ R2, R9, c[0x0][0x2d0], -R148.reuse ;  /* 0x0000b40009027a23 */ /* 0x102ff00000010894 */
[----:B------:R1:W4:Y:S02]  /*9120*/  MUFU.EX2 R35, R2 ;  /* 0x0000000200237308 */ /* 0x0003240000000800 */
[----:B-1----:R-:W-:Y:S02]  /*9130*/  FSEL R2, R68, RZ, P0 ;  /* 0x000000ff44027208 */ /* 0x002fe40000000000 */
[----:B------:R-:W-:Y:S02]  /*9140*/  FSETP.NEU.FTZ.AND P0, PT, R3, -INF , PT ;  /* 0xff8000000300780b */ /* 0x000fe40003f1d000 */
[----:B---3--:R-:W-:Y:S01]  /*9150*/  F2FP.PACK_AB R144, R43, R246 ;  /* 0x000000f62b90723e */ /* 0x008fe200000000ff */
[----:B------:R-:W-:Y:S01]  /*9160*/  FADD.FTZ R0, -R2, R69 ;  /* 0x0000004502007221 */ /* 0x000fe20000010100 */
[----:B------:R-:W-:Y:S01]  /*9170*/  FSEL R149, R149, RZ, P0 ;  /* 0x000000ff95957208 */ /* 0x000fe20000000000 */
[--C-:B------:R-:W-:Y:S01]  /*9180*/  FFMA.FTZ R69, R152, c[0x0][0x2d0], -R148.reuse ;  /* 0x0000b40098457a23 */ /* 0x100fe20000010894 */
[----:B----4-:R-:W-:Y:S01]  /*9190*/  F2FP.PACK_AB R146, R33, R35 ;  /* 0x000000232192723e */ /* 0x010fe200000000ff */
[----:B------:R-:W-:Y:S02]  /*91a0*/  FMUL.FTZ R0, R0, c[0x0][0x2d0] ;  /* 0x0000b40000007a20 */ /* 0x000fe40000410000 */
[--C-:B------:R-:W-:Y:S02]  /*91b0*/  FFMA.FTZ R48, R48, c[0x0][0x2d0], -R149.reuse ;  /* 0x0000b40030307a23 */ /* 0x100fe40000010895 */
[----:B------:R1:W3:Y:S01]  /*91c0*/  MUFU.EX2 R2, R0 ;  /* 0x0000000000027308 */ /* 0x0002e20000000800 */
[--C-:B--2---:R-:W-:Y:S09]  /*91d0*/  FFMA.FTZ R4, R10, c[0x0][0x2d0], -R149.reuse ;  /* 0x0000b4000a047a23 */ /* 0x104ff20000010895 */
[----:B------:R2:W-:Y:S10]  /*91e0*/  MUFU.EX2 R247, R48 ;  /* 0x0000003000f77308 */ /* 0x0005f40000000800 */
[----:B------:R4:W-:Y:S01]  /*91f0*/  MUFU.EX2 R42, R4 ;  /* 0x00000004002a7308 */ /* 0x0009e20000000800 */
[--C-:B-1----:R-:W-:Y:S02]  /*9200*/  FFMA.FTZ R0, R7, c[0x0][0x2d0], -R149.reuse ;  /* 0x0000b40007007a23 */ /* 0x102fe40000010895 */
[C---:B---3--:R-:W-:Y:S02]  /*9210*/  FMUL.FTZ R5, R2.reuse, R73 ;  /* 0x0000004902057220 */ /* 0x048fe40000410000 */
[C---:B------:R-:W-:Y:S05]  /*9220*/  FMUL.FTZ R8, R2.reuse, R76 ;  /* 0x0000004c02087220 */ /* 0x040fea0000410000 */
[----:B------:R1:W-:Y:S01]  /*9230*/  MUFU.EX2 R245, R0 ;  /* 0x0000000000f57308 */ /* 0x0003e20000000800 */
[C---:B------:R-:W-:Y:S02]  /*9240*/  FMUL.FTZ R9, R2.reuse, R77 ;  /* 0x0000004d02097220 */ /* 0x040fe40000410000 */
[C---:B------:R-:W-:Y:S02]  /*9250*/  FMUL.FTZ R16, R2.reuse, R84 ;  /* 0x0000005402107220 */ /* 0x040fe40000410000 */
[C---:B--2---:R-:W-:Y:S02]  /*9260*/  FMUL.FTZ R48, R2.reuse, R116 ;  /* 0x0000007402307220 */ /* 0x044fe40000410000 */
[C---:B------:R-:W-:Y:S02]  /*9270*/  FMUL.FTZ R17, R2.reuse, R85 ;  /* 0x0000005502117220 */ /* 0x040fe40000410000 */
[C---:B------:R-:W-:Y:S01]  /*9280*/  FMUL.FTZ R24, R2.reuse, R92 ;  /* 0x0000005c02187220 */ /* 0x040fe20000410000 */
[----:B------:R2:W-:Y:S01]  /*9290*/  MUFU.EX2 R116, R69 ;  /* 0x0000004500747308 */ /* 0x0005e20000000800 */
[C---:B------:R-:W-:Y:S02]  /*92a0*/  FMUL.FTZ R25, R2.reuse, R93 ;  /* 0x0000005d02197220 */ /* 0x040fe40000410000 */
[C---:B------:R-:W-:Y:S02]  /*92b0*/  FMUL.FTZ R32, R2.reuse, R100 ;  /* 0x0000006402207220 */ /* 0x040fe40000410000 */
[----:B----4-:R-:W-:Y:S02]  /*92c0*/  FMUL.FTZ R4, R2, R72 ;  /* 0x0000004802047220 */ /* 0x010fe40000410000 */
[--C-:B------:R-:W-:Y:S02]  /*92d0*/  FFMA.FTZ R100, R236, c[0x0][0x2d0], -R148.reuse ;  /* 0x0000b400ec647a23 */ /* 0x100fe40000010894 */
[----:B------:R-:W-:Y:S02]  /*92e0*/  FMUL.FTZ R65, R2, R133 ;  /* 0x0000008502417220 */ /* 0x000fe40000410000 */
[--C-:B-1----:R-:W-:Y:S02]  /*92f0*/  FFMA.FTZ R0, R12, c[0x0][0x2d0], -R149.reuse ;  /* 0x0000b4000c007a23 */ /* 0x102fe40000010895 */
[----:B------:R-:W1:Y:S02]  /*9300*/  LDSM.16.MT88.4 R12, [R207] ;  /* 0x00000000cf0c783b */ /* 0x000e640000004200 */
[----:B------:R3:W4:Y:S01]  /*9310*/  MUFU.EX2 R252, R0 ;  /* 0x0000000000fc7308 */ /* 0x0007220000000800 */
[--C-:B--2---:R-:W-:Y:S09]  /*9320*/  FFMA.FTZ R69, R154, c[0x0][0x2d0], -R148.reuse ;  /* 0x0000b4009a457a23 */ /* 0x104ff20000010894 */
[----:B------:R2:W-:Y:S01]  /*9330*/  MUFU.EX2 R244, R69 ;  /* 0x0000004500f47308 */ /* 0x0005e20000000800 */
[--C-:B---3--:R-:W-:Y:S01]  /*9340*/  FFMA.FTZ R0, R11, c[0x0][0x2d0], -R149.reuse ;  /* 0x0000b4000b007a23 */ /* 0x108fe20000010895 */
[----:B----4-:R-:W-:Y:S08]  /*9350*/  F2FP.PACK_AB R145, R252, R245 ;  /* 0x000000f5fc91723e */ /* 0x010ff000000000ff */
[----:B------:R3:W4:Y:S01]  /*9360*/  MUFU.EX2 R34, R0 ;  /* 0x0000000000227308 */ /* 0x0007220000000800 */
[----:B--2---:R-:W-:Y:S09]  /*9370*/  FFMA.FTZ R69, R156, c[0x0][0x2d0], -R148 ;  /* 0x0000b4009c457a23 */ /* 0x004ff20000010894 */
[----:B------:R2:W-:Y:S01]  /*9380*/  MUFU.EX2 R243, R69 ;  /* 0x0000004500f37308 */ /* 0x0005e20000000800 */
[----:B---3--:R-:W-:Y:S02]  /*9390*/  FSEL R0, R3, RZ, P0 ;  /* 0x000000ff03007208 */ /* 0x008fe40000000000 */
[----:B----4-:R-:W-:Y:S03]  /*93a0*/  F2FP.PACK_AB R147, R42, R34 ;  /* 0x000000222a93723e */ /* 0x010fe600000000ff */
[----:B------:R-:W-:Y:S02]  /*93b0*/  FADD.FTZ R0, -R0, R70 ;  /* 0x0000004600007221 */ /* 0x000fe40000010100 */
[--C-:B------:R-:W-:Y:S02]  /*93c0*/  FFMA.FTZ R70, R237, c[0x0][0x2d0], -R148.reuse ;  /* 0x0000b400ed467a23 */ /* 0x100fe40000010894 */
[----:B------:R-:W-:Y:S02]  /*93d0*/  FMUL.FTZ R0, R0, c[0x0][0x2d0] ;  /* 0x0000b40000007a20 */ /* 0x000fe40000410000 */
[--C-:B--2---:R-:W-:Y:S04]  /*93e0*/  FFMA.FTZ R69, R157, c[0x0][0x2d0], -R148.reuse ;  /* 0x0000b4009d457a23 */ /* 0x104fe80000010894 */
[----:B------:R-:W2:Y:S10]  /*93f0*/  MUFU.EX2 R0, R0 ;  /* 0x0000000000007308 */ /* 0x000eb40000000800 */
[----:B------:R3:W-:Y:S01]  /*9400*/  MUFU.EX2 R242, R69 ;  /* 0x0000004500f27308 */ /* 0x0007e20000000800 */
[C---:B--2---:R-:W-:Y:S02]  /*9410*/  FMUL.FTZ R6, R0.reuse, R74 ;  /* 0x0000004a00067220 */ /* 0x044fe40000410000 */
[C---:B------:R-:W-:Y:S02]  /*9420*/  FMUL.FTZ R7, R0.reuse, R75 ;  /* 0x0000004b00077220 */ /* 0x040fe40000410000 */
[----:B------:R-:W2:Y:S01]  /*9430*/  LDSM.16.MT88.4 R72, [R210+0x4000] ;  /* 0x00400000d248783b */ /* 0x000ea20000004200 */
[C---:B------:R-:W-:Y:S02]  /*9440*/  FMUL.FTZ R10, R0.reuse, R78 ;  /* 0x0000004e000a7220 */ /* 0x040fe40000410000 */
[C---:B------:R-:W-:Y:S02]  /*9450*/  FMUL.FTZ R11, R0.reuse, R79 ;  /* 0x0000004f000b7220 */ /* 0x040fe40000410000 */
[C---:B-1----:R-:W-:Y:S03]  /*9460*/  HMMA.16816.F32 R4, R144.reuse, R12, R4 ;  /* 0x0000000c9004723c */ /* 0x042fe60000001804 */
[----:B------:R-:W1:Y:S02]  /*9470*/  LDSM.16.MT88.4 R76, [R207+0x800] ;  /* 0x00080000cf4c783b */ /* 0x000e640000004200 */
        /* <DEDUP_REMOVED lines=10> */
[----:B------:R-:W4:Y:S01]  /*9520*/  LDSM.16.MT88.4 R80, [R209+0x800] ;  /* 0x00080000d150783b */ /* 0x000f220000004200 */
        /* <DEDUP_REMOVED lines=8> */
[--C-:B---3--:R-:W-:Y:S02]  /*95b0*/  FFMA.FTZ R69, R150, c[0x0][0x2d0], -R149.reuse ;  /* 0x0000b40096457a23 */ /* 0x108fe40000010895 */
[C---:B------:R-:W-:Y:S02]  /*95c0*/  FMUL.FTZ R22, R0.reuse, R90 ;  /* 0x0000005a00167220 */ /* 0x040fe40000410000 */
[----:B------:R3:W-:Y:S02]  /*95d0*/  MUFU.EX2 R240, R69 ;  /* 0x0000004500f07308 */ /* 0x0007e40000000800 */
[C---:B------:R-:W-:Y:S02]  /*95e0*/  FMUL.FTZ R23, R0.reuse, R91 ;  /* 0x0000005b00177220 */ /* 0x040fe40000410000 */
[----:B------:R-:W5:Y:S01]  /*95f0*/  LDSM.16.MT88.4 R88, [R210+0x800] ;  /* 0x00080000d258783b */ /* 0x000f620000004200 */
[C---:B------:R-:W-:Y:S02]  /*9600*/  FMUL.FTZ R51, R0.reuse, R119 ;  /* 0x0000007700337220 */ /* 0x040fe40000410000 */
[C---:B------:R-:W-:Y:S02]  /*9610*/  FMUL.FTZ R66, R0.reuse, R134 ;  /* 0x0000008600427220 */ /* 0x040fe40000410000 */
[C---:B------:R-:W-:Y:S03]  /*9620*/  HMMA.16816.F32 R20, R144.reuse, R28, R20 ;  /* 0x0000001c9014723c */ /* 0x040fe60000001814 */
[----:B------:R-:W-:Y:S04]  /*9630*/  FMUL.FTZ R67, R0, R135 ;  /* 0x0000008700437220 */ /* 0x000fe80000410000 */
[C---:B------:R-:W-:Y:S01]  /*9640*/  FMUL.FTZ R28, R2.reuse, R96 ;  /* 0x00000060021c7220 */ /* 0x040fe20000410000 */
[C---:B------:R-:W-:Y:S04]  /*9650*/  HMMA.16816.F32 R24, R144.reuse, R30, R24 ;  /* 0x0000001e9018723c */ /* 0x040fe80000001818 */
[----:B------:R-:W-:Y:S01]  /*9660*/  FMUL.FTZ R29, R2, R97 ;  /* 0x00000061021d7220 */ /* 0x000fe20000410000 */
[----:B------:R-:W-:Y:S01]  /*9670*/  MOV R97, R35 ;  /* 0x0000002300617202 */ /* 0x000fe20000000f00 */
[C---:B------:R-:W-:Y:S01]  /*9680*/  FMUL.FTZ R35, R0.reuse, R103 ;  /* 0x0000006700237220 */ /* 0x040fe20000410000 */
[----:B------:R-:W-:Y:S01]  /*9690*/  MOV R96, R43 ;  /* 0x0000002b00607202 */ /* 0x000fe20000000f00 */
[C---:B------:R-:W-:Y:S01]  /*96a0*/  FMUL.FTZ R30, R0.reuse, R98 ;  /* 0x00000062001e7220 */ /* 0x040fe20000410000 */
[----:B------:R-:W-:Y:S03]  /*96b0*/  MOV R98, R34 ;  /* 0x0000002200627202 */ /* 0x000fe60000000f00 */
[----:B------:R-:W-:Y:S01]  /*96c0*/  FMUL.FTZ R31, R0, R99 ;  /* 0x00000063001f7220 */ /* 0x000fe20000410000 */
[----:B------:R-:W-:Y:S01]  /*96d0*/  MOV R99, R33 ;  /* 0x0000002100637202 */ /* 0x000fe20000000f00 */
[--C-:B------:R-:W-:Y:S02]  /*96e0*/  FFMA.FTZ R103, R227, c[0x0][0x2d0], -R149.reuse ;  /* 0x0000b400e3677a23 */ /* 0x100fe40000010895 */
[----:B------:R-:W-:Y:S02]  /*96f0*/  FMUL.FTZ R33, R2, R101 ;  /* 0x0000006502217220 */ /* 0x000fe40000410000 */
[--C-:B------:R-:W-:Y:S01]  /*9700*/  FFMA.FTZ R101, R230, c[0x0][0x2d0], -R149.reuse ;  /* 0x0000b400e6657a23 */ /* 0x100fe20000010895 */
[C---:B------:R-:W-:Y:S03]  /*9710*/  HMMA.16816.F32 R28, R144.reuse, R36, R28 ;  /* 0x00000024901c723c */ /* 0x040fe6000000181c */
[----:B------:R-:W-:Y:S02]  /*9720*/  FMUL.FTZ R34, R0, R102 ;  /* 0x0000006600227220 */ /* 0x000fe40000410000 */
[--C-:B------:R-:W-:Y:S02]  /*9730*/  FFMA.FTZ R102, R229, c[0x0][0x2d0], -R149.reuse ;  /* 0x0000b400e5667a23 */ /* 0x100fe40000010895 */
[--C-:B------:R-:W-:Y:S02]  /*9740*/  FFMA.FTZ R36, R40, c[0x0][0x2d0], -R148.reuse ;  /* 0x0000b40028247a23 */ /* 0x100fe40000010894 */
[--C-:B---3--:R-:W-:Y:S01]  /*9750*/  FFMA.FTZ R69, R151, c[0x0][0x2d0], -R149.reuse ;  /* 0x0000b40097457a23 */ /* 0x108fe20000010895 */
[C---:B------:R-:W-:Y:S01]  /*9760*/  HMMA.16816.F32 R32, R144.reuse, R38, R32 ;  /* 0x000000269020723c */ /* 0x040fe20000001820 */
[----:B------:R3:W-:Y:S02]  /*9770*/  MUFU.EX2 R250, R36 ;  /* 0x0000002400fa7308 */ /* 0x0007e40000000800 */
[--C-:B------:R-:W-:Y:S02]  /*9780*/  FFMA.FTZ R40, R41, c[0x0][0x2d0], -R148.reuse ;  /* 0x0000b40029287a23 */ /* 0x100fe40000010894 */
[----:B------:R-:W-:Y:S02]  /*9790*/  FMUL.FTZ R37, R2, R105 ;  /* 0x0000006902257220 */ /* 0x000fe40000410000 */
[C---:B------:R-:W-:Y:S02]  /*97a0*/  FMUL.FTZ R38, R0.reuse, R106 ;  /* 0x0000006a00267220 */ /* 0x040fe40000410000 */
[----:B------:R-:W-:Y:S02]  /*97b0*/  FMUL.FTZ R39, R0, R107 ;  /* 0x0000006b00277220 */ /* 0x000fe40000410000 */
[----:B------:R1:W-:Y:S01]  /*97c0*/  MUFU.EX2 R127, R69 ;  /* 0x00000045007f7308 */ /* 0x0003e20000000800 */
[----:B------:R-:W-:Y:S02]  /*97d0*/  FMUL.FTZ R41, R2, R109 ;  /* 0x0000006d02297220 */ /* 0x000fe40000410000 */
[----:B------:R-:W-:Y:S01]  /*97e0*/  FMUL.FTZ R43, R0, R111 ;  /* 0x0000006f002b7220 */ /* 0x000fe20000410000 */
[----:B------:R-:W-:Y:S06]  /*97f0*/  MOV R111, R97 ;  /* 0x00000061006f7202 */ /* 0x000fec0000000f00 */
[----:B------:R2:W-:Y:S01]  /*9800*/  MUFU.EX2 R249, R40 ;  /* 0x0000002800f97308 */ /* 0x0005e20000000800 */
[C---:B---3--:R-:W-:Y:S02]  /*9810*/  FMUL.FTZ R36, R2.reuse, R104 ;  /* 0x0000006802247220 */ /* 0x048fe40000410000 */
[----:B------:R-:W3:Y:S04]  /*9820*/  LDL.LU R104, [R1+0x8] ;  /* 0x0000080001687983 */ /* 0x000ee80000300800 */
[----:B------:R-:W3:Y:S01]  /*9830*/  LDL.LU R109, [R1+0xc] ;  /* 0x00000c00016d7983 */ /* 0x000ee20000300800 */
[C---:B------:R-:W-:Y:S03]  /*9840*/  HMMA.16816.F32 R36, R144.reuse, R44, R36 ;  /* 0x0000002c9024723c */ /* 0x040fe60000001824 */
[--C-:B-1----:R-:W-:Y:S04]  /*9850*/  FFMA.FTZ R69, R153, c[0x0][0x2d0], -R149.reuse ;  /* 0x0000b40099457a23 */ /* 0x102fe80000010895 */
[--C-:B------:R-:W-:Y:S01]  /*9860*/  FFMA.FTZ R44, R49, c[0x0][0x2d0], -R148.reuse ;  /* 0x0000b400312c7a23 */ /* 0x100fe20000010894 */
[----:B------:R1:W-:Y:S01]  /*9870*/  MUFU.EX2 R126, R69 ;  /* 0x00000045007e7308 */ /* 0x0003e20000000800 */
[C---:B------:R-:W-:Y:S03]  /*9880*/  FMUL.FTZ R45, R2.reuse, R113 ;  /* 0x00000071022d7220 */ /* 0x040fe60000410000 */
[C---:B------:R-:W-:Y:S02]  /*9890*/  FMUL.FTZ R49, R2.reuse, R117 ;  /* 0x0000007502317220 */ /* 0x040fe40000410000 */
[----:B--2---:R-:W-:Y:S01]  /*98a0*/  FMUL.FTZ R40, R2, R108 ;  /* 0x0000006c02287220 */ /* 0x004fe20000410000 */
[----:B------:R-:W-:Y:S01]  /*98b0*/  MOV R108, R42 ;  /* 0x0000002a006c7202 */ /* 0x000fe20000000f00 */
[C---:B------:R-:W-:Y:S01]  /*98c0*/  FMUL.FTZ R42, R0.reuse, R110 ;  /* 0x0000006e002a7220 */ /* 0x040fe20000410000 */
[----:B------:R-:W-:Y:S01]  /*98d0*/  MOV R110, R98 ;  /* 0x00000062006e7202 */ /* 0x000fe20000000f00 */
[----:B------:R2:W-:Y:S05]  /*98e0*/  MUFU.EX2 R248, R44 ;  /* 0x0000002c00f87308 */ /* 0x0005ea0000000800 */
[C---:B------:R-:W-:Y:S07]  /*98f0*/  HMMA.16816.F32 R40, R144.reuse, R46, R40 ;  /* 0x0000002e9028723c */ /* 0x040fee0000001828 */
[C---:B------:R-:W-:Y:S02]  /*9900*/  FMUL.FTZ R46, R0.reuse, R114 ;  /* 0x00000072002e7220 */ /* 0x040fe40000410000 */
[----:B------:R-:W-:Y:S03]  /*9910*/  FMUL.FTZ R47, R0, R115 ;  /* 0x00000073002f7220 */ /* 0x000fe60000410000 */
[--C-:B-1----:R-:W-:Y:S02]  /*9920*/  FFMA.FTZ R69, R155, c[0x0][0x2d0], -R149.reuse ;  /* 0x0000b4009b457a23 */ /* 0x102fe40000010895 */
[----:B--2---:R-:W-:Y:S07]  /*9930*/  FMUL.FTZ R44, R2, R112 ;  /* 0x00000070022c7220 */ /* 0x004fee0000410000 */
[C---:B------:R-:W-:Y:S07]  /*9940*/  HMMA.16816.F32 R44, R144.reuse, R52, R44 ;  /* 0x00000034902c723c */ /* 0x040fee000000182c */
[--C-:B------:R-:W-:Y:S01]  /*9950*/  FFMA.FTZ R52, R56, c[0x0][0x2d0], -R149.reuse ;  /* 0x0000b40038347a23 */ /* 0x100fe20000010895 */
[C---:B------:R-:W-:Y:S03]  /*9960*/  HMMA.16816.F32 R48, R144.reuse, R54, R48 ;  /* 0x000000369030723c */ /* 0x040fe60000001830 */
[----:B------:R1:W2:Y:S01]  /*9970*/  MUFU.EX2 R119, R52 ;  /* 0x0000003400777308 */ /* 0x0002a20000000800 */
[--C-:B------:R-:W-:Y:S02]  /*9980*/  FFMA.FTZ R56, R57, c[0x0][0x2d0], -R149.reuse ;  /* 0x0000b40039387a23 */ /* 0x100fe40000010895 */
[C---:B------:R-:W-:Y:S02]  /*9990*/  FMUL.FTZ R57, R2.reuse, R125 ;  /* 0x0000007d02397220 */ /* 0x040fe40000410000 */
[----:B------:R-:W-:Y:S04]  /*99a0*/  FMUL.FTZ R53, R2, R121 ;  /* 0x0000007902357220 */ /* 0x000fe80000410000 */
[C---:B------:R-:W-:Y:S01]  /*99b0*/  FMUL.FTZ R54, R0.reuse, R122 ;  /* 0x0000007a00367220 */ /* 0x040fe20000410000 */
[----:B------:R2:W-:Y:S01]  /*99c0*/  MUFU.EX2 R125, R69 ;  /* 0x00000045007d7308 */ /* 0x0005e20000000800 */
[----:B------:R-:W-:Y:S09]  /*99d0*/  FMUL.FTZ R55, R0, R123 ;  /* 0x0000007b00377220 */ /* 0x000ff20000410000 */
[----:B------:R4:W-:Y:S01]  /*99e0*/  MUFU.EX2 R118, R56 ;  /* 0x0000003800767308 */ /* 0x0009e20000000800 */
[----:B-1----:R-:W-:Y:S07]  /*99f0*/  FMUL.FTZ R52, R2, R120 ;  /* 0x0000007802347220 */ /* 0x002fee0000410000 */
[C---:B------:R-:W-:Y:S03]  /*9a00*/  HMMA.16816.F32 R52, R144.reuse, R60, R52 ;  /* 0x0000003c9034723c */ /* 0x040fe60000001834 */
[--C-:B--2---:R-:W-:Y:S04]  /*9a10*/  FFMA.FTZ R69, R162, c[0x0][0x2d0], -R148.reuse ;  /* 0x0000b400a2457a23 */ /* 0x104fe80000010894 */
[--C-:B------:R-:W-:Y:S02]  /*9a20*/  FFMA.FTZ R60, R64, c[0x0][0x2d0], -R149.reuse ;  /* 0x0000b400403c7a23 */ /* 0x100fe40000010895 */
[C---:B------:R-:W-:Y:S02]  /*9a30*/  FMUL.FTZ R61, R2.reuse, R129 ;  /* 0x00000081023d7220 */ /* 0x040fe40000410000 */
[----:B------:R1:W2:Y:S01]  /*9a40*/  MUFU.EX2 R117, R60 ;  /* 0x0000003c00757308 */ /* 0x0002a20000000800 */
[C---:B------:R-:W-:Y:S01]  /*9a50*/  FMUL.FTZ R64, R2.reuse, R132 ;  /* 0x0000008402407220 */ /* 0x040fe20000410000 */
[----:B------:R-:W-:Y:S01]  /*9a60*/  MOV R132, R96 ;  /* 0x0000006000847202 */ /* 0x000fe20000000f00 */
[----:B----4-:R-:W-:Y:S07]  /*9a70*/  FMUL.FTZ R56, R2, R124 ;  /* 0x0000007c02387220 */ /* 0x010fee0000410000 */
[C---:B------:R-:W-:Y:S01]  /*9a80*/  HMMA.16816.F32 R56, R144.reuse, R62, R56 ;  /* 0x0000003e9038723c */ /* 0x040fe20000001838 */
[----:B------:R4:W-:Y:S06]  /*9a90*/  MUFU.EX2 R124, R69 ;  /* 0x00000045007c7308 */ /* 0x0009ec0000000800 */
[C---:B------:R-:W-:Y:S02]  /*9aa0*/  FMUL.FTZ R62, R0.reuse, R130 ;  /* 0x00000082003e7220 */ /* 0x040fe40000410000 */
[----:B------:R-:W-:Y:S03]  /*9ab0*/  FMUL.FTZ R63, R0, R131 ;  /* 0x00000083003f7220 */ /* 0x000fe60000410000 */
[----:B-1----:R-:W-:Y:S07]  /*9ac0*/  FMUL.FTZ R60, R2, R128 ;  /* 0x00000080023c7220 */ /* 0x002fee0000410000 */
[C---:B------:R-:W-:Y:S03]  /*9ad0*/  HMMA.16816.F32 R60, R144.reuse, R72, R60 ;  /* 0x00000048903c723c */ /* 0x040fe6000000183c */
[--C-:B----4-:R-:W-:Y:S04]  /*9ae0*/  FFMA.FTZ R69, R163, c[0x0][0x2d0], -R148.reuse ;  /* 0x0000b400a3457a23 */ /* 0x110fe80000010894 */
[----:B------:R-:W-:Y:S01]  /*9af0*/  F2FP.PACK_AB R73, R119, R247 ;  /* 0x000000f77749723e */ /* 0x000fe200000000ff */
[----:B------:R-:W-:Y:S01]  /*9b00*/  HMMA.16816.F32 R64, R144, R74, R64 ;  /* 0x0000004a9040723c */ /* 0x000fe20000001840 */
[----:B------:R1:W-:Y:S03]  /*9b10*/  MUFU.EX2 R239, R69 ;  /* 0x0000004500ef7308 */ /* 0x0003e60000000800 */
[----:B------:R-:W-:Y:S03]  /*9b20*/  F2FP.PACK_AB R72, R250, R251 ;  /* 0x000000fbfa48723e */ /* 0x000fe600000000ff */
[----:B--2---:R-:W-:Y:S02]  /*9b30*/  F2FP.PACK_AB R75, R117, R118 ;  /* 0x00000076754b723e */ /* 0x004fe400000000ff */
[----:B------:R-:W-:Y:S02]  /*9b40*/  F2FP.PACK_AB R74, R248, R249 ;  /* 0x000000f9f84a723e */ /* 0x000fe400000000ff */
[----:B------:R-:W-:Y:S05]  /*9b50*/  MUFU.EX2 R145, R100 ;  /* 0x0000006400917308 */ /* 0x000fea0000000800 */
[C---:B------:R-:W-:Y:S05]  /*9b60*/  HMMA.16816.F32 R4, R72.reuse, R76, R4 ;  /* 0x0000004c4804723c */ /* 0x040fea0000001804 */
[----:B------:R-:W-:Y:S03]  /*9b70*/  MUFU.EX2 R144, R101 ;  /* 0x0000006500907308 */ /* 0x000fe60000000800 */
[C---:B------:R-:W-:Y:S01]  /*9b80*/  HMMA.16816.F32 R8, R72.reuse, R78, R8 ;  /* 0x0000004e4808723c */ /* 0x040fe20000001808 */
[----:B------:R-:W2:Y:S03]  /*9b90*/  LDSM.16.MT88.4 R76, [R207+0x4800] ;  /* 0x00480000cf4c783b */ /* 0x000ea60000004200 */
[--C-:B-1----:R-:W-:Y:S03]  /*9ba0*/  FFMA.FTZ R69, R164, c[0x0][0x2d0], -R148.reuse ;  /* 0x0000b400a4457a23 */ /* 0x102fe60000010894 */
[----:B------:R-:W-:Y:S01]  /*9bb0*/  MUFU.EX2 R146, R70 ;  /* 0x0000004600927308 */ /* 0x000fe20000000800 */
[C---:B------:R-:W-:Y:S08]  /*9bc0*/  HMMA.16816.F32 R12, R72.reuse, R80, R12 ;  /* 0x00000050480c723c */ /* 0x040ff0000000180c */
[C---:B------:R-:W-:Y:S01]  /*9bd0*/  HMMA.16816.F32 R16, R72.reuse, R82, R16 ;  /* 0x000000524810723c */ /* 0x040fe20000001810 */
[----:B------:R1:W-:Y:S01]  /*9be0*/  MUFU.EX2 R107, R69 ;  /* 0x00000045006b7308 */ /* 0x0003e20000000800 */
[----:B------:R-:W4:Y:S06]  /*9bf0*/  LDSM.16.MT88.4 R80, [R209+0x4800] ;  /* 0x00480000d150783b */ /* 0x000f2c0000004200 */
[C---:B------:R-:W-:Y:S03]  /*9c00*/  HMMA.16816.F32 R20, R72.reuse, R84, R20 ;  /* 0x000000544814723c */ /* 0x040fe60000001814 */
[----:B------:R-:W2:Y:S05]  /*9c10*/  MUFU.EX2 R70, R102 ;  /* 0x0000006600467308 */ /* 0x000eaa0000000800 */
[C---:B------:R-:W-:Y:S01]  /*9c20*/  HMMA.16816.F32 R24, R72.reuse, R86, R24 ;  /* 0x000000564818723c */ /* 0x040fe20000001818 */
[----:B------:R-:W4:Y:S07]  /*9c30*/  LDSM.16.MT88.4 R84, [R208+0x4800] ;  /* 0x00480000d054783b */ /* 0x000f2e0000004200 */
[C---:B-----5:R-:W-:Y:S04]  /*9c40*/  HMMA.16816.F32 R28, R72.reuse, R88, R28 ;  /* 0x00000058481c723c */ /* 0x060fe8000000181c */
[----:B-1----:R-:W-:Y:S02]  /*9c50*/  FFMA.FTZ R69, R165, c[0x0][0x2d0], -R148 ;  /* 0x0000b400a5457a23 */ /* 0x002fe40000010894 */
[----:B------:R-:W5:Y:S02]  /*9c60*/  LDL R165, [R1+0x4] ;  /* 0x0000040001a57983 */ /* 0x000f640000100800 */
[C---:B------:R-:W-:Y:S01]  /*9c70*/  HMMA.16816.F32 R32, R72.reuse, R90, R32 ;  /* 0x0000005a4820723c */ /* 0x040fe20000001820 */
[----:B------:R1:W-:Y:S01]  /*9c80*/  MUFU.EX2 R164, R69 ;  /* 0x0000004500a47308 */ /* 0x0003e20000000800 */
[----:B------:R-:W1:Y:S02]  /*9c90*/  LDSM.16.MT88.4 R88, [R210+0x4800] ;  /* 0x00480000d258783b */ /* 0x000e640000004200 */
[----:B--2---:R-:W-:Y:S04]  /*9ca0*/  F2FP.PACK_AB R133, R70, R144 ;  /* 0x000000904685723e */ /* 0x004fe800000000ff */
[C---:B------:R-:W-:Y:S08]  /*9cb0*/  HMMA.16816.F32 R36, R72.reuse, R76, R36 ;  /* 0x0000004c4824723c */ /* 0x040ff00000001824 */
[C---:B------:R-:W-:Y:S01]  /*9cc0*/  HMMA.16816.F32 R40, R72.reuse, R78, R40 ;  /* 0x0000004e4828723c */ /* 0x040fe20000001828 */
[----:B------:R-:W2:Y:S07]  /*9cd0*/  LDSM.16.MT88.4 R76, [R207+0x1000] ;  /* 0x00100000cf4c783b */ /* 0x000eae0000004200 */
[C---:B----4-:R-:W-:Y:S04]  /*9ce0*/  HMMA.16816.F32 R44, R72.reuse, R80, R44 ;  /* 0x00000050482c723c */ /* 0x050fe8000000182c */
[--C-:B-1----:R-:W-:Y:S04]  /*9cf0*/  FFMA.FTZ R69, R158, c[0x0][0x2d0], -R149.reuse ;  /* 0x0000b4009e457a23 */ /* 0x102fe80000010895 */
[C---:B------:R-:W-:Y:S01]  /*9d00*/  HMMA.16816.F32 R48, R72.reuse, R82, R48 ;  /* 0x000000524830723c */ /* 0x040fe20000001830 */
[----:B------:R1:W4:Y:S01]  /*9d10*/  MUFU.EX2 R106, R69 ;  /* 0x00000045006a7308 */ /* 0x0003220000000800 */
[----:B------:R-:W2:Y:S06]  /*9d20*/  LDSM.16.MT88.4 R80, [R208+0x1000] ;  /* 0x00100000d050783b */ /* 0x000eac0000004200 */
[C---:B------:R-:W-:Y:S08]  /*9d30*/  HMMA.16816.F32 R52, R72.reuse, R84, R52 ;  /* 0x000000544834723c */ /* 0x040ff00000001834 */
[C---:B------:R-:W-:Y:S01]  /*9d40*/  HMMA.16816.F32 R56, R72.reuse, R86, R56 ;  /* 0x000000564838723c */ /* 0x040fe20000001838 */
[----:B------:R-:W4:Y:S07]  /*9d50*/  LDSM.16.MT88.4 R84, [R210+0x1000] ;  /* 0x00100000d254783b */ /* 0x000f2e0000004200 */
[C---:B------:R-:W-:Y:S04]  /*9d60*/  HMMA.16816.F32 R60, R72.reuse, R88, R60 ;  /* 0x00000058483c723c */ /* 0x040fe8000000183c */
[----:B-1----:R-:W-:Y:S04]  /*9d70*/  FFMA.FTZ R69, R159, c[0x0][0x2d0], -R149 ;  /* 0x0000b4009f457a23 */ /* 0x002fe80000010895 */
[----:B------:R-:W-:Y:S01]  /*9d80*/  HMMA.16816.F32 R64, R72, R90, R64 ;  /* 0x0000005a4840723c */ /* 0x000fe20000001840 */
[----:B------:R1:W1:Y:S01]  /*9d90*/  MUFU.EX2 R105, R69 ;  /* 0x0000004500697308 */ /* 0x0002620000000800 */
[----:B------:R-:W-:Y:S05]  /*9da0*/  LDSM.16.MT88.4 R88, [R209+0x5000] ;  /* 0x00500000d158783b */ /* 0x000fea0000004200 */
[----:B------:R-:W-:Y:S02]  /*9db0*/  F2FP.PACK_AB R72, R244, R116 ;  /* 0x00000074f448723e */ /* 0x000fe400000000ff */
[----:B------:R-:W-:Y:S03]  /*9dc0*/  F2FP.PACK_AB R73, R127, R240 ;  /* 0x000000f07f49723e */ /* 0x000fe600000000ff */
[----:B------:R-:W-:Y:S02]  /*9dd0*/  F2FP.PACK_AB R75, R125, R126 ;  /* 0x0000007e7d4b723e */ /* 0x000fe400000000ff */
[----:B------:R-:W-:Y:S01]  /*9de0*/  F2FP.PACK_AB R74, R242, R243 ;  /* 0x000000f3f24a723e */ /* 0x000fe200000000ff */
[----:B---3--:R-:W-:Y:S06]  /*9df0*/  FFMA.FTZ R104, R2, R104, R246 ;  /* 0x0000006802687223 */ /* 0x008fec00000100f6 */
[C---:B--2---:R-:W-:Y:S03]  /*9e00*/  HMMA.16816.F32 R4, R72.reuse, R76, R4 ;  /* 0x0000004c4804723c */ /* 0x044fe60000001804 */
[----:B------:R-:W-:Y:S01]  /*9e10*/  FFMA.FTZ R2, R0, R109, R245 ;  /* 0x0000006d00027223 */ /* 0x000fe200000100f5 */
[----:B------:R-:W-:Y:S01]  /*9e20*/  MOV R109, R99 ;  /* 0x00000063006d7202 */ /* 0x000fe20000000f00 */
[--C-:B-1----:R-:W-:Y:S01]  /*9e30*/  FFMA.FTZ R69, R160, c[0x0][0x2d0], -R149.reuse ;  /* 0x0000b400a0457a23 */ /* 0x102fe20000010895 */
[----:B------:R-:W-:Y:S01]  /*9e40*/  LDSM.16.MT88.4 R96, [R209+0x7000] ;  /* 0x00700000d160783b */ /* 0x000fe20000004200 */
[----:B------:R-:W-:Y:S01]  /*9e50*/  FADD.FTZ R0, R132, R104 ;  /* 0x0000006884007221 */ /* 0x000fe20000010000 */
[C---:B------:R-:W-:Y:S01]  /*9e60*/  HMMA.16816.F32 R8, R72.reuse, R78, R8 ;  /* 0x0000004e4808723c */ /* 0x040fe20000001808 */
[----:B------:R1:W2:Y:S03]  /*9e70*/  MUFU.EX2 R163, R69 ;  /* 0x0000004500a37308 */ /* 0x0002a60000000800 */
[----:B------:R-:W-:Y:S02]  /*9e80*/  FADD.FTZ R0, R111, R0 ;  /* 0x000000006f007221 */ /* 0x000fe40000010000 */
[----:B------:R-:W3:Y:S01]  /*9e90*/  LDSM.16.MT88.4 R76, [R207+0x5000] ;  /* 0x00500000cf4c783b */ /* 0x000ee20000004200 */
[----:B------:R-:W-:Y:S01]  /*9ea0*/  FADD.FTZ R2, R252, R2 ;  /* 0x00000002fc027221 */ /* 0x000fe20000010000 */
[C---:B------:R-:W-:Y:S04]  /*9eb0*/  HMMA.16816.F32 R12, R72.reuse, R92, R12 ;  /* 0x0000005c480c723c */ /* 0x040fe8000000180c */
[----:B------:R-:W-:Y:S02]  /*9ec0*/  FADD.FTZ R2, R110, R2 ;  /* 0x000000026e027221 */ /* 0x000fe40000010000 */
[----:B------:R-:W-:Y:S02]  /*9ed0*/  FADD.FTZ R0, R109, R0 ;  /* 0x000000006d007221 */ /* 0x000fe40000010000 */
[C---:B------:R-:W-:Y:S01]  /*9ee0*/  HMMA.16816.F32 R16, R72.reuse, R94, R16 ;  /* 0x0000005e4810723c */ /* 0x040fe20000001810 */
[----:B------:R-:W-:Y:S03]  /*9ef0*/  LDSM.16.MT88.4 R92, [R209+0x1800] ;  /* 0x00180000d15c783b */ /* 0x000fe60000004200 */
[----:B------:R-:W-:Y:S02]  /*9f00*/  FADD.FTZ R2, R108, R2 ;  /* 0x000000026c027221 */ /* 0x000fe40000010000 */
[----:B------:R-:W-:Y:S02]  /*9f10*/  FADD.FTZ R0, R251, R0 ;  /* 0x00000000fb007221 */ /* 0x000fe40000010000 */
[C---:B------:R-:W-:Y:S01]  /*9f20*/  HMMA.16816.F32 R20, R72.reuse, R80, R20 ;  /* 0x000000504814723c */ /* 0x040fe20000001814 */
[----:B------:R-:W-:Y:S03]  /*9f30*/  LDSM.16.MT88.4 R108, [R207+0x7800] ;  /* 0x00780000cf6c783b */ /* 0x000fe60000004200 */
[--C-:B-1----:R-:W-:Y:S02]  /*9f40*/  FFMA.FTZ R69, R161, c[0x0][0x2d0], -R149.reuse ;  /* 0x0000b400a1457a23 */ /* 0x102fe40000010895 */
[----:B------:R-:W-:Y:S02]  /*9f50*/  FADD.FTZ R2, R247, R2 ;  /* 0x00000002f7027221 */ /* 0x000fe40000010000 */
[C---:B------:R-:W-:Y:S01]  /*9f60*/  HMMA.16816.F32 R24, R72.reuse, R82, R24 ;  /* 0x000000524818723c */ /* 0x040fe20000001818 */
[----:B------:R1:W-:Y:S01]  /*9f70*/  MUFU.EX2 R162, R69 ;  /* 0x0000004500a27308 */ /* 0x0003e20000000800 */
[----:B------:R-:W2:Y:S02]  /*9f80*/  LDSM.16.MT88.4 R80, [R208+0x5000] ;  /* 0x00500000d050783b */ /* 0x000ea40000004200 */
[----:B------:R-:W-:Y:S02]  /*9f90*/  FADD.FTZ R2, R119, R2 ;  /* 0x0000000277027221 */ /* 0x000fe40000010000 */
[----:B------:R-:W-:Y:S02]  /*9fa0*/  FADD.FTZ R0, R250, R0 ;  /* 0x00000000fa007221 */ /* 0x000fe40000010000 */
[C---:B----4-:R-:W-:Y:S04]  /*9fb0*/  HMMA.16816.F32 R28, R72.reuse, R84, R28 ;  /* 0x00000054481c723c */ /* 0x050fe8000000181c */
[----:B------:R-:W-:Y:S02]  /*9fc0*/  FADD.FTZ R2, R118, R2 ;  /* 0x0000000276027221 */ /* 0x000fe40000010000 */
[----:B------:R-:W-:Y:S02]  /*9fd0*/  FADD.FTZ R0, R249, R0 ;  /* 0x00000000f9007221 */ /* 0x000fe40000010000 */
[C---:B------:R-:W-:Y:S01]  /*9fe0*/  HMMA.16816.F32 R32, R72.reuse, R86, R32 ;  /* 0x000000564820723c */ /* 0x040fe20000001820 */
[----:B------:R-:W4:Y:S03]  /*9ff0*/  LDSM.16.MT88.4 R84, [R210+0x5000] ;  /* 0x00500000d254783b */ /* 0x000f260000004200 */
[----:B------:R-:W-:Y:S02]  /*a000*/  FADD.FTZ R2, R117, R2 ;  /* 0x0000000275027221 */ /* 0x000fe40000010000 */
[----:B------:R-:W-:Y:S02]  /*a010*/  FADD.FTZ R0, R248, R0 ;  /* 0x00000000f8007221 */ /* 0x000fe40000010000 */
[C---:B---3--:R-:W-:Y:S04]  /*a020*/  HMMA.16816.F32 R36, R72.reuse, R76, R36 ;  /* 0x0000004c4824723c */ /* 0x048fe80000001824 */
[----:B-1----:R-:W-:Y:S02]  /*a030*/  FFMA.FTZ R69, R170, c[0x0][0x2d0], -R148 ;  /* 0x0000b400aa457a23 */ /* 0x002fe40000010894 */
[----:B------:R-:W-:Y:S02]  /*a040*/  FADD.FTZ R0, R116, R0 ;  /* 0x0000000074007221 */ /* 0x000fe40000010000 */
[C---:B------:R-:W-:Y:S01]  /*a050*/  HMMA.16816.F32 R40, R72.reuse, R78, R40 ;  /* 0x0000004e4828723c */ /* 0x040fe20000001828 */
[----:B------:R1:W3:Y:S01]  /*a060*/  MUFU.EX2 R115, R69 ;  /* 0x0000004500737308 */ /* 0x0002e20000000800 */
[----:B------:R-:W3:Y:S02]  /*a070*/  LDSM.16.MT88.4 R76, [R207+0x1800] ;  /* 0x00180000cf4c783b */ /* 0x000ee40000004200 */
[----:B------:R-:W-:Y:S02]  /*a080*/  FADD.FTZ R2, R240, R2 ;  /* 0x00000002f0027221 */ /* 0x000fe40000010000 */
[----:B------:R-:W-:Y:S02]  /*a090*/  FADD.FTZ R0, R244, R0 ;  /* 0x00000000f4007221 */ /* 0x000fe40000010000 */
[C---:B------:R-:W-:Y:S02]  /*a0a0*/  HMMA.16816.F32 R44, R72.reuse, R88, R44 ;  /* 0x00000058482c723c */ /* 0x040fe4000000182c */
[----:B------:R-:W-:Y:S02]  /*a0b0*/  LDSM.16.MT88.4 R116, [R209+0x7800] ;  /* 0x00780000d174783b */ /* 0x000fe40000004200 */
[----:B------:R-:W-:Y:S02]  /*a0c0*/  FADD.FTZ R2, R127, R2 ;  /* 0x000000027f027221 */ /* 0x000fe40000010000 */
[----:B------:R-:W-:Y:S02]  /*a0d0*/  FADD.FTZ R0, R243, R0 ;  /* 0x00000000f3007221 */ /* 0x000fe40000010000 */
[C---:B------:R-:W-:Y:S02]  /*a0e0*/  HMMA.16816.F32 R48, R72.reuse, R90, R48 ;  /* 0x0000005a4830723c */ /* 0x040fe40000001830 */
[----:B------:R-:W3:Y:S02]  /*a0f0*/  LDSM.16.MT88.4 R88, [R208+0x1800] ;  /* 0x00180000d058783b */ /* 0x000ee40000004200 */
[----:B------:R-:W-:Y:S02]  /*a100*/  FADD.FTZ R2, R126, R2 ;  /* 0x000000027e027221 */ /* 0x000fe40000010000 */
[----:B------:R-:W-:Y:S02]  /*a110*/  FADD.FTZ R0, R242, R0 ;  /* 0x00000000f2007221 */ /* 0x000fe40000010000 */
[C---:B--2---:R-:W-:Y:S04]  /*a120*/  HMMA.16816.F32 R52, R72.reuse, R80, R52 ;  /* 0x000000504834723c */ /* 0x044fe80000001834 */
[----:B-1----:R-:W-:Y:S02]  /*a130*/  FFMA.FTZ R69, R171, c[0x0][0x2d0], -R148 ;  /* 0x0000b400ab457a23 */ /* 0x002fe40000010894 */
[----:B------:R-:W-:Y:S02]  /*a140*/  FADD.FTZ R2, R125, R2 ;  /* 0x000000027d027221 */ /* 0x000fe40000010000 */
[C---:B------:R-:W-:Y:S01]  /*a150*/  HMMA.16816.F32 R56, R72.reuse, R82, R56 ;  /* 0x000000524838723c */ /* 0x040fe20000001838 */
[----:B------:R1:W2:Y:S01]  /*a160*/  MUFU.EX2 R161, R69 ;  /* 0x0000004500a17308 */ /* 0x0002a20000000800 */
[----:B------:R-:W2:Y:S02]  /*a170*/  LDSM.16.MT88.4 R80, [R210+0x1800] ;  /* 0x00180000d250783b */ /* 0x000ea40000004200 */
[----:B------:R-:W-:Y:S02]  /*a180*/  FADD.FTZ R0, R124, R0 ;  /* 0x000000007c007221 */ /* 0x000fe40000010000 */
[----:B------:R-:W-:Y:S02]  /*a190*/  FADD.FTZ R2, R106, R2 ;  /* 0x000000026a027221 */ /* 0x000fe40000010000 */
[C---:B----4-:R-:W-:Y:S04]  /*a1a0*/  HMMA.16816.F32 R60, R72.reuse, R84, R60 ;  /* 0x00000054483c723c */ /* 0x050fe8000000183c */
[----:B------:R-:W-:Y:S02]  /*a1b0*/  FADD.FTZ R2, R105, R2 ;  /* 0x0000000269027221 */ /* 0x000fe40000010000 */
[----:B------:R-:W-:Y:S02]  /*a1c0*/  FADD.FTZ R0, R239, R0 ;  /* 0x00000000ef007221 */ /* 0x000fe40000010000 */
[----:B------:R-:W-:Y:S01]  /*a1d0*/  HMMA.16816.F32 R64, R72, R86, R64 ;  /* 0x000000564840723c */ /* 0x000fe20000001840 */
[----:B------:R-:W-:Y:S03]  /*a1e0*/  LDSM.16.MT88.4 R84, [R209+0x5800] ;  /* 0x00580000d154783b */ /* 0x000fe60000004200 */
[----:B------:R-:W-:Y:S02]  /*a1f0*/  FADD.FTZ R0, R107, R0 ;  /* 0x000000006b007221 */ /* 0x000fe40000010000 */
[----:B------:R-:W-:Y:S01]  /*a200*/  FADD.FTZ R2, R163, R2 ;  /* 0x00000002a3027221 */ /* 0x000fe20000010000 */
[----:B------:R-:W-:Y:S01]  /*a210*/  F2FP.PACK_AB R72, R239, R124 ;  /* 0x0000007cef48723e */ /* 0x000fe200000000ff */
[C---:B------:R-:W-:Y:S01]  /*a220*/  FADD.FTZ R0, R164.reuse, R0 ;  /* 0x00000000a4007221 */ /* 0x040fe20000010000 */
[----:B------:R-:W-:Y:S01]  /*a230*/  F2FP.PACK_AB R74, R164, R107 ;  /* 0x0000006ba44a723e */ /* 0x000fe200000000ff */
[----:B------:R-:W-:Y:S02]  /*a240*/  LDSM.16.MT88.4 R124, [R208+0x7800] ;  /* 0x00780000d07c783b */ /* 0x000fe40000004200 */
[----:B-1----:R-:W-:Y:S01]  /*a250*/  FFMA.FTZ R69, R172, c[0x0][0x2d0], -R148 ;  /* 0x0000b400ac457a23 */ /* 0x002fe20000010894 */
[----:B------:R-:W-:Y:S01]  /*a260*/  F2FP.PACK_AB R73, R105, R106 ;  /* 0x0000006a6949723e */ /* 0x000fe200000000ff */
[----:B---3--:R-:W-:Y:S01]  /*a270*/  FADD.FTZ R0, R115, R0 ;  /* 0x0000000073007221 */ /* 0x008fe20000010000 */
[C---:B------:R-:W-:Y:S01]  /*a280*/  F2FP.PACK_AB R75, R162.reuse, R163 ;  /* 0x000000a3a24b723e */ /* 0x040fe200000000ff */
[----:B------:R1:W3:Y:S01]  /*a290*/  MUFU.EX2 R114, R69 ;  /* 0x0000004500727308 */ /* 0x0002e20000000800 */
[----:B------:R-:W-:Y:S02]  /*a2a0*/  FADD.FTZ R2, R162, R2 ;  /* 0x00000002a2027221 */ /* 0x000fe40000010000 */
[----:B--2---:R-:W-:Y:S03]  /*a2b0*/  FADD.FTZ R0, R161, R0 ;  /* 0x00000000a1007221 */ /* 0x004fe60000010000 */
[C---:B------:R-:W-:Y:S08]  /*a2c0*/  HMMA.16816.F32 R4, R72.reuse, R76, R4 ;  /* 0x0000004c4804723c */ /* 0x040ff00000001804 */
[C---:B------:R-:W-:Y:S01]  /*a2d0*/  HMMA.16816.F32 R8, R72.reuse, R78, R8 ;  /* 0x0000004e4808723c */ /* 0x040fe20000001808 */
[----:B------:R-:W2:Y:S07]  /*a2e0*/  LDSM.16.MT88.4 R76, [R207+0x5800] ;  /* 0x00580000cf4c783b */ /* 0x000eae0000004200 */
[C---:B------:R-:W-:Y:S04]  /*a2f0*/  HMMA.16816.F32 R12, R72.reuse, R92, R12 ;  /* 0x0000005c480c723c */ /* 0x040fe8000000180c */
[----:B-1----:R-:W-:Y:S02]  /*a300*/  FFMA.FTZ R69, R173, c[0x0][0x2d0], -R148 ;  /* 0x0000b400ad457a23 */ /* 0x002fe40000010894 */
[----:B---3--:R-:W-:Y:S02]  /*a310*/  FADD.FTZ R0, R114, R0 ;  /* 0x0000000072007221 */ /* 0x008fe40000010000 */
[C---:B------:R-:W-:Y:S01]  /*a320*/  HMMA.16816.F32 R16, R72.reuse, R94, R16 ;  /* 0x0000005e4810723c */ /* 0x040fe20000001810 */
[----:B------:R1:W3:Y:S01]  /*a330*/  MUFU.EX2 R160, R69 ;  /* 0x0000004500a07308 */ /* 0x0002e20000000800 */
[----:B------:R-:W-:Y:S06]  /*a340*/  LDSM.16.MT88.4 R92, [R210+0x5800] ;  /* 0x00580000d25c783b */ /* 0x000fec0000004200 */
[C---:B------:R-:W-:Y:S08]  /*a350*/  HMMA.16816.F32 R20, R72.reuse, R88, R20 ;  /* 0x000000584814723c */ /* 0x040ff00000001814 */
[C---:B------:R-:W-:Y:S01]  /*a360*/  HMMA.16816.F32 R24, R72.reuse, R90, R24 ;  /* 0x0000005a4818723c */ /* 0x040fe20000001818 */
[----:B------:R-:W4:Y:S07]  /*a370*/  LDSM.16.MT88.4 R88, [R208+0x5800] ;  /* 0x00580000d058783b */ /* 0x000f2e0000004200 */
[C---:B------:R-:W-:Y:S04]  /*a380*/  HMMA.16816.F32 R28, R72.reuse, R80, R28 ;  /* 0x00000050481c723c */ /* 0x040fe8000000181c */
[--C-:B-1----:R-:W-:Y:S02]  /*a390*/  FFMA.FTZ R69, R166, c[0x0][0x2d0], -R149.reuse ;  /* 0x0000b400a6457a23 */ /* 0x102fe40000010895 */
[----:B---3--:R-:W-:Y:S02]  /*a3a0*/  FADD.FTZ R0, R160, R0 ;  /* 0x00000000a0007221 */ /* 0x008fe40000010000 */
[C---:B------:R-:W-:Y:S01]  /*a3b0*/  HMMA.16816.F32 R32, R72.reuse, R82, R32 ;  /* 0x000000524820723c */ /* 0x040fe20000001820 */
[----:B------:R1:W3:Y:S01]  /*a3c0*/  MUFU.EX2 R113, R69 ;  /* 0x0000004500717308 */ /* 0x0002e20000000800 */
[----:B------:R-:W-:Y:S06]  /*a3d0*/  LDSM.16.MT88.4 R80, [R209+0x2000] ;  /* 0x00200000d150783b */ /* 0x000fec0000004200 */
[C---:B--2---:R-:W-:Y:S03]  /*a3e0*/  HMMA.16816.F32 R36, R72.reuse, R76, R36 ;  /* 0x0000004c4824723c */ /* 0x044fe60000001824 */
[C---:B-----5:R-:W-:Y:S05]  /*a3f0*/  ISETP.GT.AND P0, PT, R226.reuse, R165, PT ;  /* 0x000000a5e200720c */ /* 0x060fea0003f04270 */
[C---:B------:R-:W-:Y:S01]  /*a400*/  HMMA.16816.F32 R40, R72.reuse, R78, R40 ;  /* 0x0000004e4828723c */ /* 0x040fe20000001828 */
[----:B------:R-:W2:Y:S03]  /*a410*/  LDSM.16.MT88.4 R76, [R207+0x2000] ;  /* 0x00200000cf4c783b */ /* 0x000ea60000004200 */
[----:B------:R-:W-:Y:S04]  /*a420*/  IADD3 R226, R226, -0x1, RZ ;  /* 0xffffffffe2e27810 */ /* 0x000fe80007ffe0ff */
[C---:B------:R-:W-:Y:S04]  /*a430*/  HMMA.16816.F32 R44, R72.reuse, R84, R44 ;  /* 0x00000054482c723c */ /* 0x040fe8000000182c */
[--C-:B-1----:R-:W-:Y:S02]  /*a440*/  FFMA.FTZ R69, R167, c[0x0][0x2d0], -R149.reuse ;  /* 0x0000b400a7457a23 */ /* 0x102fe40000010895 */
[----:B---3--:R-:W-:Y:S02]  /*a450*/  FADD.FTZ R2, R113, R2 ;  /* 0x0000000271027221 */ /* 0x008fe40000010000 */
        /* <DEDUP_REMOVED lines=8> */
[----:B---3--:R-:W-:Y:S02]  /*a4e0*/  FADD.FTZ R2, R112, R2 ;  /* 0x0000000270027221 */ /* 0x008fe40000010000 */
[----:B------:R-:W-:Y:S01]  /*a4f0*/  HMMA.16816.F32 R64, R72, R94, R64 ;  /* 0x0000005e4840723c */ /* 0x000fe20000001840 */
[----:B------:R1:W3:Y:S01]  /*a500*/  MUFU.EX2 R159, R69 ;  /* 0x00000045009f7308 */ /* 0x0002e20000000800 */
[----:B------:R-:W-:Y:S05]  /*a510*/  LDSM.16.MT88.4 R92, [R209+0x2800] ;  /* 0x00280000d15c783b */ /* 0x000fea0000004200 */
[----:B------:R-:W-:Y:S02]  /*a520*/  F2FP.PACK_AB R72, R161, R115 ;  /* 0x00000073a148723e */ /* 0x000fe400000000ff */
[----:B------:R-:W-:Y:S03]  /*a530*/  F2FP.PACK_AB R74, R160, R114 ;  /* 0x00000072a04a723e */ /* 0x000fe600000000ff */
[----:B------:R-:W-:Y:S01]  /*a540*/  F2FP.PACK_AB R73, R112, R113 ;  /* 0x000000717049723e */ /* 0x000fe200000000ff */
[--C-:B-1----:R-:W-:Y:S02]  /*a550*/  FFMA.FTZ R69, R169, c[0x0][0x2d0], -R149.reuse ;  /* 0x0000b400a9457a23 */ /* 0x102fe40000010895 */
[----:B---3--:R-:W-:Y:S02]  /*a560*/  FADD.FTZ R2, R159, R2 ;  /* 0x000000029f027221 */ /* 0x008fe40000010000 */
[----:B------:R1:W3:Y:S02]  /*a570*/  MUFU.EX2 R158, R69 ;  /* 0x00000045009e7308 */ /* 0x0002e40000000800 */
[----:B-1----:R-:W-:Y:S01]  /*a580*/  FFMA.FTZ R69, R202, c[0x0][0x2d0], -R148 ;  /* 0x0000b400ca457a23 */ /* 0x002fe20000010894 */
[C---:B---3--:R-:W-:Y:S01]  /*a590*/  F2FP.PACK_AB R75, R158.reuse, R159 ;  /* 0x0000009f9e4b723e */ /* 0x048fe200000000ff */
[----:B------:R-:W-:Y:S06]  /*a5a0*/  FADD.FTZ R2, R158, R2 ;  /* 0x000000029e027221 */ /* 0x000fec0000010000 */
[----:B------:R1:W3:Y:S01]  /*a5b0*/  MUFU.EX2 R157, R69 ;  /* 0x00000045009d7308 */ /* 0x0002e20000000800 */
[C---:B--2---:R-:W-:Y:S08]  /*a5c0*/  HMMA.16816.F32 R4, R72.reuse, R76, R4 ;  /* 0x0000004c4804723c */ /* 0x044ff00000001804 */
[C---:B------:R-:W-:Y:S01]  /*a5d0*/  HMMA.16816.F32 R8, R72.reuse, R78, R8 ;  /* 0x0000004e4808723c */ /* 0x040fe20000001808 */
[----:B------:R-:W2:Y:S07]  /*a5e0*/  LDSM.16.MT88.4 R76, [R207+0x6000] ;  /* 0x00600000cf4c783b */ /* 0x000eae0000004200 */
[C---:B------:R-:W-:Y:S04]  /*a5f0*/  HMMA.16816.F32 R12, R72.reuse, R80, R12 ;  /* 0x00000050480c723c */ /* 0x040fe8000000180c */
[----:B-1----:R-:W-:Y:S02]  /*a600*/  FFMA.FTZ R69, R203, c[0x0][0x2d0], -R148 ;  /* 0x0000b400cb457a23 */ /* 0x002fe40000010894 */
[----:B---3--:R-:W-:Y:S02]  /*a610*/  FADD.FTZ R0, R157, R0 ;  /* 0x000000009d007221 */ /* 0x008fe40000010000 */
[C---:B------:R-:W-:Y:S01]  /*a620*/  HMMA.16816.F32 R16, R72.reuse, R82, R16 ;  /* 0x000000524810723c */ /* 0x040fe20000001810 */
[----:B------:R1:W3:Y:S01]  /*a630*/  MUFU.EX2 R123, R69 ;  /* 0x00000045007b7308 */ /* 0x0002e20000000800 */
[----:B------:R-:W2:Y:S06]  /*a640*/  LDSM.16.MT88.4 R80, [R209+0x6000] ;  /* 0x00600000d150783b */ /* 0x000eac0000004200 */
[C---:B-----5:R-:W-:Y:S08]  /*a650*/  HMMA.16816.F32 R20, R72.reuse, R84, R20 ;  /* 0x000000544814723c */ /* 0x060ff00000001814 */
[C---:B------:R-:W-:Y:S01]  /*a660*/  HMMA.16816.F32 R24, R72.reuse, R86, R24 ;  /* 0x000000564818723c */ /* 0x040fe20000001818 */
[----:B------:R-:W5:Y:S07]  /*a670*/  LDSM.16.MT88.4 R84, [R208+0x6000] ;  /* 0x00600000d054783b */ /* 0x000f6e0000004200 */
[C---:B----4-:R-:W-:Y:S04]  /*a680*/  HMMA.16816.F32 R28, R72.reuse, R88, R28 ;  /* 0x00000058481c723c */ /* 0x050fe8000000181c */
[----:B-1----:R-:W-:Y:S02]  /*a690*/  FFMA.FTZ R69, R211, c[0x0][0x2d0], -R148 ;  /* 0x0000b400d3457a23 */ /* 0x002fe40000010894 */
[C---:B---3--:R-:W-:Y:S02]  /*a6a0*/  FADD.FTZ R0, R123.reuse, R0 ;  /* 0x000000007b007221 */ /* 0x048fe40000010000 */
[C---:B------:R-:W-:Y:S01]  /*a6b0*/  HMMA.16816.F32 R32, R72.reuse, R90, R32 ;  /* 0x0000005a4820723c */ /* 0x040fe20000001820 */
[----:B------:R1:W3:Y:S01]  /*a6c0*/  MUFU.EX2 R122, R69 ;  /* 0x00000045007a7308 */ /* 0x0002e20000000800 */
[----:B------:R-:W4:Y:S06]  /*a6d0*/  LDSM.16.MT88.4 R88, [R210+0x6000] ;  /* 0x00600000d258783b */ /* 0x000f2c0000004200 */
        /* <DEDUP_REMOVED lines=13> */
[--C-:B-1----:R-:W-:Y:S02]  /*a7b0*/  FFMA.FTZ R69, R174, c[0x0][0x2d0], -R149.reuse ;  /* 0x0000b400ae457a23 */ /* 0x102fe40000010895 */
[C---:B---3--:R-:W-:Y:S02]  /*a7c0*/  FADD.FTZ R0, R156.reuse, R0 ;  /* 0x000000009c007221 */ /* 0x048fe40000010000 */
[----:B------:R-:W-:Y:S01]  /*a7d0*/  HMMA.16816.F32 R64, R72, R90, R64 ;  /* 0x0000005a4840723c */ /* 0x000fe20000001840 */
[----:B------:R1:W3:Y:S01]  /*a7e0*/  MUFU.EX2 R121, R69 ;  /* 0x0000004500797308 */ /* 0x0002e20000000800 */
[----:B------:R-:W-:Y:S05]  /*a7f0*/  LDSM.16.MT88.4 R88, [R209+0x6800] ;  /* 0x00680000d158783b */ /* 0x000fea0000004200 */
[----:B------:R-:W-:Y:S02]  /*a800*/  F2FP.PACK_AB R72, R123, R157 ;  /* 0x0000009d7b48723e */ /* 0x000fe400000000ff */
[----:B------:R-:W-:Y:S03]  /*a810*/  F2FP.PACK_AB R74, R156, R122 ;  /* 0x0000007a9c4a723e */ /* 0x000fe600000000ff */
[--C-:B-1----:R-:W-:Y:S02]  /*a820*/  FFMA.FTZ R69, R175, c[0x0][0x2d0], -R149.reuse ;  /* 0x0000b400af457a23 */ /* 0x102fe40000010895 */
[----:B---3--:R-:W-:Y:S02]  /*a830*/  FADD.FTZ R2, R121, R2 ;  /* 0x0000000279027221 */ /* 0x008fe40000010000 */
[----:B------:R1:W3:Y:S02]  /*a840*/  MUFU.EX2 R120, R69 ;  /* 0x0000004500787308 */ /* 0x0002e40000000800 */
[--C-:B-1----:R-:W-:Y:S01]  /*a850*/  FFMA.FTZ R69, R200, c[0x0][0x2d0], -R149.reuse ;  /* 0x0000b400c8457a23 */ /* 0x102fe20000010895 */
[C---:B---3--:R-:W-:Y:S01]  /*a860*/  F2FP.PACK_AB R73, R120.reuse, R121 ;  /* 0x000000797849723e */ /* 0x048fe200000000ff */
[----:B------:R-:W-:Y:S06]  /*a870*/  FADD.FTZ R2, R120, R2 ;  /* 0x0000000278027221 */ /* 0x000fec0000010000 */
[----:B------:R1:W3:Y:S02]  /*a880*/  MUFU.EX2 R155, R69 ;  /* 0x00000045009b7308 */ /* 0x0002e40000000800 */
[--C-:B-1----:R-:W-:Y:S02]  /*a890*/  FFMA.FTZ R69, R201, c[0x0][0x2d0], -R149.reuse ;  /* 0x0000b400c9457a23 */ /* 0x102fe40000010895 */
[----:B---3--:R-:W-:Y:S06]  /*a8a0*/  FADD.FTZ R2, R155, R2 ;  /* 0x000000029b027221 */ /* 0x008fec0000010000 */
        /* <DEDUP_REMOVED lines=17> */
[C---:B-----5:R-:W-:Y:S04]  /*a9c0*/  HMMA.16816.F32 R28, R72.reuse, R84, R28 ;  /* 0x00000054481c723c */ /* 0x060fe8000000181c */
[----:B-1----:R-:W-:Y:S02]  /*a9d0*/  FFMA.FTZ R69, R233, c[0x0][0x2d0], -R148 ;  /* 0x0000b400e9457a23 */ /* 0x002fe40000010894 */
[C---:B---3--:R-:W-:Y:S02]  /*a9e0*/  FADD.FTZ R0, R131.reuse, R0 ;  /* 0x0000000083007221 */ /* 0x048fe40000010000 */
[C---:B------:R-:W-:Y:S01]  /*a9f0*/  HMMA.16816.F32 R32, R72.reuse, R86, R32 ;  /* 0x000000564820723c */ /* 0x040fe20000001820 */
[----:B------:R1:W3:Y:S01]  /*aa00*/  MUFU.EX2 R130, R69 ;  /* 0x0000004500827308 */ /* 0x0002e20000000800 */
[----:B------:R-:W5:Y:S06]  /*aa10*/  LDSM.16.MT88.4 R84, [R210+0x6800] ;  /* 0x00680000d254783b */ /* 0x000f6c0000004200 */
        /* <DEDUP_REMOVED lines=9> */
[C---:B----4-:R-:W-:Y:S08]  /*aab0*/  HMMA.16816.F32 R52, R72.reuse, R80, R52 ;  /* 0x000000504834723c */ /* 0x050ff00000001834 */
[C---:B------:R-:W-:Y:S01]  /*aac0*/  HMMA.16816.F32 R56, R72.reuse, R82, R56 ;  /* 0x000000524838723c */ /* 0x040fe20000001838 */
[----:B------:R-:W4:Y:S07]  /*aad0*/  LDSM.16.MT88.4 R80, [R209+0x3000] ;  /* 0x00300000d150783b */ /* 0x000f2e0000004200 */
[C---:B-----5:R-:W-:Y:S04]  /*aae0*/  HMMA.16816.F32 R60, R72.reuse, R84, R60 ;  /* 0x00000054483c723c */ /* 0x060fe8000000183c */
[--C-:B-1----:R-:W-:Y:S02]  /*aaf0*/  FFMA.FTZ R69, R218, c[0x0][0x2d0], -R149.reuse ;  /* 0x0000b400da457a23 */ /* 0x102fe40000010895 */
[C---:B---3--:R-:W-:Y:S02]  /*ab00*/  FADD.FTZ R0, R152.reuse, R0 ;  /* 0x0000000098007221 */ /* 0x048fe40000010000 */
[----:B------:R-:W-:Y:S01]  /*ab10*/  HMMA.16816.F32 R64, R72, R86, R64 ;  /* 0x000000564840723c */ /* 0x000fe20000001840 */
[----:B------:R1:W3:Y:S01]  /*ab20*/  MUFU.EX2 R129, R69 ;  /* 0x0000004500817308 */ /* 0x0002e20000000800 */
[----:B------:R-:W5:Y:S05]  /*ab30*/  LDSM.16.MT88.4 R84, [R207+0x7000] ;  /* 0x00700000cf54783b */ /* 0x000f6a0000004200 */
        /* <DEDUP_REMOVED lines=10> */
[----:B------:R-:W-:Y:S06]  /*abe0*/  FFMA.FTZ R149, R225, c[0x0][0x2d0], -R149 ;  /* 0x0000b400e1957a23 */ /* 0x000fec0000010895 */
[----:B------:R-:W1:Y:S01]  /*abf0*/  MUFU.EX2 R150, R69 ;  /* 0x0000004500967308 */ /* 0x000e620000000800 */
[----:B---3--:R-:W-:Y:S09]  /*ac00*/  FADD.FTZ R2, R151, R2 ;  /* 0x0000000297027221 */ /* 0x008ff20000010000 */
[----:B------:R-:W-:Y:S01]  /*ac10*/  MUFU.EX2 R149, R149 ;  /* 0x0000009500957308 */ /* 0x000fe20000000800 */
[----:B-1----:R-:W-:Y:S01]  /*ac20*/  F2FP.PACK_AB R75, R150, R151 ;  /* 0x00000097964b723e */ /* 0x002fe200000000ff */
[--C-:B------:R-:W-:Y:S02]  /*ac30*/  FFMA.FTZ R69, R238, c[0x0][0x2d0], -R148.reuse ;  /* 0x0000b400ee457a23 */ /* 0x100fe40000010894 */
[----:B------:R-:W-:Y:S06]  /*ac40*/  FFMA.FTZ R148, R235, c[0x0][0x2d0], -R148 ;  /* 0x0000b400eb947a23 */ /* 0x000fec0000010894 */
[----:B------:R-:W1:Y:S01]  /*ac50*/  MUFU.EX2 R147, R69 ;  /* 0x0000004500937308 */ /* 0x000e620000000800 */
[C---:B--2---:R-:W-:Y:S08]  /*ac60*/  HMMA.16816.F32 R4, R72.reuse, R76, R4 ;  /* 0x0000004c4804723c */ /* 0x044ff00000001804 */
[C---:B------:R-:W-:Y:S01]  /*ac70*/  HMMA.16816.F32 R8, R72.reuse, R78, R8 ;  /* 0x0000004e4808723c */ /* 0x040fe20000001808 */
[----:B------:R-:W2:Y:S01]  /*ac80*/  LDSM.16.MT88.4 R76, [R208+0x7000] ;  /* 0x00700000d04c783b */ /* 0x000ea20000004200 */
[----:B------:R3:W3:Y:S06]  /*ac90*/  MUFU.EX2 R69, R103 ;  /* 0x0000006700457308 */ /* 0x0006ec0000000800 */
[C---:B----4-:R-:W-:Y:S04]  /*aca0*/  HMMA.16816.F32 R12, R72.reuse, R80, R12 ;  /* 0x00000050480c723c */ /* 0x050fe8000000180c */
[----:B------:R-:W4:Y:S01]  /*acb0*/  MUFU.EX2 R148, R148 ;  /* 0x0000009400947308 */ /* 0x000f220000000800 */
[----:B-1----:R-:W-:Y:S03]  /*acc0*/  F2FP.PACK_AB R132, R146, R147 ;  /* 0x000000939284723e */ /* 0x002fe600000000ff */
[C---:B------:R-:W-:Y:S01]  /*acd0*/  HMMA.16816.F32 R16, R72.reuse, R82, R16 ;  /* 0x000000524810723c */ /* 0x040fe20000001810 */
[----:B------:R-:W1:Y:S07]  /*ace0*/  LDSM.16.MT88.4 R80, [R210+0x7000] ;  /* 0x00700000d250783b */ /* 0x000e6e0000004200 */
[C---:B------:R-:W-:Y:S01]  /*acf0*/  HMMA.16816.F32 R20, R72.reuse, R88, R20 ;  /* 0x000000584814723c */ /* 0x040fe20000001814 */
[----:B---3--:R-:W-:Y:S03]  /*ad00*/  LDSM.16.MT88.4 R100, [R210+0x3800] ;  /* 0x00380000d264783b */ /* 0x008fe60000004200 */
[----:B------:R-:W-:Y:S04]  /*ad10*/  F2FP.PACK_AB R135, R149, R69 ;  /* 0x000000459587723e */ /* 0x000fe800000000ff */
[C---:B------:R-:W-:Y:S01]  /*ad20*/  HMMA.16816.F32 R24, R72.reuse, R90, R24 ;  /* 0x0000005a4818723c */ /* 0x040fe20000001818 */
[----:B------:R-:W-:Y:S03]  /*ad30*/  LDSM.16.MT88.4 R88, [R209+0x3800] ;  /* 0x00380000d158783b */ /* 0x000fe60000004200 */
[----:B----4-:R-:W-:Y:S04]  /*ad40*/  F2FP.PACK_AB R134, R148, R145 ;  /* 0x000000919486723e */ /* 0x010fe800000000ff */
[C---:B------:R-:W-:Y:S08]  /*ad50*/  HMMA.16816.F32 R28, R72.reuse, R92, R28 ;  /* 0x0000005c481c723c */ /* 0x040ff0000000181c */
[C---:B------:R-:W-:Y:S01]  /*ad60*/  HMMA.16816.F32 R32, R72.reuse, R94, R32 ;  /* 0x0000005e4820723c */ /* 0x040fe20000001820 */
[----:B------:R-:W-:Y:S07]  /*ad70*/  LDSM.16.MT88.4 R92, [R208+0x3800] ;  /* 0x00380000d05c783b */ /* 0x000fee0000004200 */
[C---:B-----5:R-:W-:Y:S08]  /*ad80*/  HMMA.16816.F32 R36, R72.reuse, R84, R36 ;  /* 0x000000544824723c */ /* 0x060ff00000001824 */
[C---:B------:R-:W-:Y:S01]  /*ad90*/  HMMA.16816.F32 R40, R72.reuse, R86, R40 ;  /* 0x000000564828723c */ /* 0x040fe20000001828 */
[----:B------:R-:W3:Y:S07]  /*ada0*/  LDSM.16.MT88.4 R84, [R207+0x3800] ;  /* 0x00380000cf54783b */ /* 0x000eee0000004200 */
[C---:B------:R-:W-:Y:S08]  /*adb0*/  HMMA.16816.F32 R44, R72.reuse, R96, R44 ;  /* 0x00000060482c723c */ /* 0x040ff0000000182c */
[C---:B------:R-:W-:Y:S08]  /*adc0*/  HMMA.16816.F32 R48, R72.reuse, R98, R48 ;  /* 0x000000624830723c */ /* 0x040ff00000001830 */
[C---:B--2---:R-:W-:Y:S08]  /*add0*/  HMMA.16816.F32 R52, R72.reuse, R76, R52 ;  /* 0x0000004c4834723c */ /* 0x044ff00000001834 */
[C---:B------:R-:W-:Y:S08]  /*ade0*/  HMMA.16816.F32 R56, R72.reuse, R78, R56 ;  /* 0x0000004e4838723c */ /* 0x040ff00000001838 */
[C---:B-1----:R-:W-:Y:S08]  /*adf0*/  HMMA.16816.F32 R60, R72.reuse, R80, R60 ;  /* 0x00000050483c723c */ /* 0x042ff0000000183c */
[----:B------:R-:W-:Y:S08]  /*ae00*/  HMMA.16816.F32 R64, R72, R82, R64 ;  /* 0x000000524840723c */ /* 0x000ff00000001840 */
[C---:B---3--:R-:W-:Y:S01]  /*ae10*/  HMMA.16816.F32 R72, R132.reuse, R84, R4 ;  /* 0x000000548448723c */ /* 0x048fe20000001804 */
[----:B------:R-:W1:Y:S07]  /*ae20*/  LDSM.16.MT88.4 R4, [R210+0x7800] ;  /* 0x00780000d204783b */ /* 0x000e6e0000004200 */
[C---:B------:R-:W-:Y:S07]  /*ae30*/  HMMA.16816.F32 R76, R132.reuse, R86, R8 ;  /* 0x00000056844c723c */ /* 0x040fee0000001808 */
[-C--:B------:R-:W-:Y:S01]  /*ae40*/  MOV R8, R3.reuse ;  /* 0x0000000300087202 */ /* 0x080fe20000000f00 */
        /* <DEDUP_REMOVED lines=12> */
[C---:B-1----:R-:W-:Y:S07]  /*af10*/  HMMA.16816.F32 R128, R132.reuse, R4, R60 ;  /* 0x000000048480723c */ /* 0x042fee000000183c */
[----:B------:R-:W-:Y:S01]  /*af20*/  FADD.FTZ R4, R150, R2 ;  /* 0x0000000296047221 */ /* 0x000fe20000010000 */
[----:B------:R-:W-:Y:S04]  /*af30*/  HMMA.16816.F32 R132, R132, R6, R64 ;  /* 0x000000068484723c */ /* 0x000fe80000001840 */
[----:B------:R-:W-:Y:S02]  /*af40*/  FADD.FTZ R2, R147, R0 ;  /* 0x0000000093027221 */ /* 0x000fe40000010000 */
[----:B------:R-:W-:Y:S02]  /*af50*/  FADD.FTZ R0, R144, R4 ;  /* 0x0000000490007221 */ /* 0x000fe40000010000 */
[----:B------:R-:W-:Y:S04]  /*af60*/  FADD.FTZ R2, R146, R2 ;  /* 0x0000000292027221 */ /* 0x000fe80000010000 */
[----:B------:R-:W-:Y:S01]  /*af70*/  FADD.FTZ R0, R70, R0 ;  /* 0x0000000046007221 */ /* 0x000fe20000010000 */
[----:B------:R-:W-:Y:S01]  /*af80*/  MOV R70, R3 ;  /* 0x0000000300467202 */ /* 0x000fe20000000f00 */
[----:B------:R-:W-:Y:S02]  /*af90*/  FADD.FTZ R2, R145, R2 ;  /* 0x0000000291027221 */ /* 0x000fe40000010000 */
[----:B------:R-:W-:Y:S01]  /*afa0*/  FADD.FTZ R0, R69, R0 ;  /* 0x0000000045007221 */ /* 0x000fe20000010000 */
[----:B------:R-:W-:Y:S01]  /*afb0*/  MOV R69, R68 ;  /* 0x0000004400457202 */ /* 0x000fe20000000f00 */
[----:B------:R-:W-:Y:S02]  /*afc0*/  FADD.FTZ R2, R148, R2 ;  /* 0x0000000294027221 */ /* 0x000fe40000010000 */
[----:B------:R-:W-:Y:S03]  /*afd0*/  FADD.FTZ R0, R149, R0 ;  /* 0x0000000095007221 */ /* 0x000fe60000010000 */
[----:B------:R1:W-:Y:S04]  /*afe0*/  STL [R1+0x8], R2 ;  /* 0x0000080201007387 */ /* 0x0003e80000100800 */
[----:B------:R1:W-:Y:S02]  /*aff0*/  STL [R1+0xc], R0 ;  /* 0x00000c0001007387 */ /* 0x0003e40000100800 */
[----:B-1----:R-:W-:-:S05]  /*b000*/  @P0 BRA `(.L_x_479) ;  /* 0xffffb3a000000947 */ /* 0x002fca000383ffff */
.L_x_468:
[----:B------:R-:W-:-:S13]  /*b010*/  ISETP.GE.AND P0, PT, R226, RZ, PT ;  /* 0x000000ffe200720c */ /* 0x000fda0003f06270 */
[----:B------:R-:W-:Y:S05]  /*b020*/  @!P0 BRA `(.L_x_480) ;  /* 0x0000441000008947 */ /* 0x000fea0003800000 */
[----:B------:R-:W-:Y:S02]  /*b030*/  MOV R70, R8 ;  /* 0x0000000800467202 */ /* 0x000fe40000000f00 */
[----:B------:R-:W-:Y:S02]  /*b040*/  MOV R69, R68 ;  /* 0x0000004400457202 */ /* 0x000fe40000000f00 */
.L_x_487:
[----:B-1----:R-:W2:Y:S01]  /*b050*/  LDL.64 R6, [R1+0x28] ;  /* 0x0000280001067983 */ /* 0x002ea20000100a00 */
[----:B------:R-:W-:Y:S04]  /*b060*/  DEPBAR.LE SB0, 0x0 ;  /* 0x000080000000791a */ /* 0x000fe80000000000 */
[----:B------:R-:W3:Y:S01]  /*b070*/  LDL R4, [R1+0x38] ;  /* 0x0000380001047983 */ /* 0x000ee20000100800 */
[----:B------:R-:W-:Y:S01]  /*b080*/  WARPSYNC 0xffffffff ;  /* 0xffffffff00007948 */ /* 0x000fe20003800000 */
[----:B------:R-:W-:Y:S01]  /*b090*/  SHF.R.S32.HI R0, RZ, 0x1f, R222 ;  /* 0x0000001fff007819 */ /* 0x000fe200000114de */
[----:B------:R-:W-:Y:S01]  /*b0a0*/  IMAD.WIDE.U32 R2, R222, c[0x0][0x208], RZ ;  /* 0x00008200de027a25 */ /* 0x000fe200078e00ff */
[----:B------:R-:W-:Y:S01]  /*b0b0*/  BAR.SYNC.DEFER_BLOCKING 0x0 ;  /* 0x0000000000007b1d */ /* 0x000fe20000010000 */
[----:B------:R-:W-:Y:S02]  /*b0c0*/  SHF.R.S32.HI R5, RZ, 0x1f, R241 ;  /* 0x0000001fff057819 */ /* 0x000fe400000114f1 */
[----:B------:R-:W-:Y:S01]  /*b0d0*/  IMAD R0, R0, c[0x0][0x208], RZ ;  /* 0x0000820000007a24 */ /* 0x000fe200078e02ff */
[----:B------:R-:W-:Y:S01]  /*b0e0*/  IADD3 R212, R71, 0x7800, RZ ;  /* 0x0000780047d47810 */ /* 0x000fe20007ffe0ff */
[----:B------:R-:W-:Y:S01]  /*b0f0*/  IMAD.SHL.U32 R220, R241, 0x2, RZ ;  /* 0x00000002f1dc7824 */ /* 0x000fe200078e00ff */
[C---:B------:R-:W-:Y:S01]  /*b100*/  IADD3 R211, R71.reuse, 0x7000, RZ ;  /* 0x0000700047d37810 */ /* 0x040fe20007ffe0ff */
[----:B------:R-:W-:Y:S01]  /*b110*/  IMAD R0, R222, c[0x0][0x20c], R0 ;  /* 0x00008300de007a24 */ /* 0x000fe200078e0200 */
[C---:B------:R-:W-:Y:S01]  /*b120*/  IADD3 R203, R71.reuse, 0x6800, RZ ;  /* 0x0000680047cb7810 */ /* 0x040fe20007ffe0ff */
[----:B------:R-:W-:Y:S01]  /*b130*/  IMAD.SHL.U32 R55, R228, 0x2, RZ ;  /* 0x00000002e4377824 */ /* 0x000fe200078e00ff */
[----:B------:R-:W-:Y:S01]  /*b140*/  IADD3 R202, R71, 0x6000, RZ ;  /* 0x0000600047ca7810 */ /* 0x000fe20007ffe0ff */
[----:B------:R-:W-:Y:S01]  /*b150*/  IMAD.IADD R3, R3, 0x1, R0 ;  /* 0x0000000103037824 */ /* 0x000fe200078e0200 */
[----:B------:R-:W-:Y:S02]  /*b160*/  SHF.R.S32.HI R0, RZ, 0x1f, R221 ;  /* 0x0000001fff007819 */ /* 0x000fe400000114dd */
[----:B------:R-:W-:Y:S01]  /*b170*/  IADD3 R201, R71, 0x5800, RZ ;  /* 0x0000580047c97810 */ /* 0x000fe20007ffe0ff */
[----:B------:R-:W-:Y:S01]  /*b180*/  IMAD.WIDE.U32 R2, R221, c[0x0][0x218], R2 ;  /* 0x00008600dd027a25 */ /* 0x000fe200078e0002 */
[C---:B------:R-:W-:Y:S02]  /*b190*/  IADD3 R200, R71.reuse, 0x5000, RZ ;  /* 0x0000500047c87810 */ /* 0x040fe40007ffe0ff */
[----:B------:R-:W-:Y:S01]  /*b1a0*/  IADD3 R68, R71, 0x4800, RZ ;  /* 0x0000480047447810 */ /* 0x000fe20007ffe0ff */
[----:B------:R-:W-:Y:S01]  /*b1b0*/  IMAD R0, R0, c[0x0][0x218], RZ ;  /* 0x0000860000007a24 */ /* 0x000fe200078e02ff */
[----:B------:R-:W-:Y:S03]  /*b1c0*/  SHF.L.U64.HI R60, R241, 0x1, R5 ;  /* 0x00000001f13c7819 */ /* 0x000fe60000010205 */
[----:B------:R-:W-:Y:S01]  /*b1d0*/  IMAD R0, R221, c[0x0][0x21c], R0 ;  /* 0x00008700dd007a24 */ /* 0x000fe200078e0200 */
[----:B------:R1:W4:Y:S04]  /*b1e0*/  LDSM.16.M88.4 R8, [R204] ;  /* 0x00000000cc08783b */ /* 0x0003280000000200 */
[----:B------:R1:W1:Y:S04]  /*b1f0*/  LDSM.16.M88.4 R16, [R204+0x800] ;  /* 0x00080000cc10783b */ /* 0x0002680000000200 */
        /* <DEDUP_REMOVED lines=14> */
[----:B--2---:R-:W-:Y:S04]  /*b2e0*/  IADD3 R36, P0, R6, R2, RZ ;  /* 0x0000000206247210 */ /* 0x004fe80007f1e0ff */
[----:B---3--:R-:W-:Y:S02]  /*b2f0*/  IADD3.X R2, R4, R3, R0, P0, !PT ;  /* 0x0000000304027210 */ /* 0x008fe400007fe400 */
[C---:B------:R-:W-:Y:S02]  /*b300*/  LEA R28, P0, R36.reuse, c[0x0][0x1f8], 0x1 ;  /* 0x00007e00241c7a11 */ /* 0x040fe400078008ff */
[----:B------:R-:W-:Y:S02]  /*b310*/  SHF.R.S32.HI R4, RZ, 0x1f, R228 ;  /* 0x0000001fff047819 */ /* 0x000fe400000114e4 */
[----:B------:R-:W-:Y:S02]  /*b320*/  LEA.HI.X R36, R36, c[0x0][0x1fc], R2, 0x1, P0 ;  /* 0x00007f0024247a11 */ /* 0x000fe400000f0c02 */
[----:B------:R-:W-:Y:S02]  /*b330*/  IADD3 R0, R71, 0x4000, RZ ;  /* 0x0000400047007810 */ /* 0x000fe40007ffe0ff */
[----:B------:R-:W-:Y:S01]  /*b340*/  SHF.L.U64.HI R44, R228, 0x1, R4 ;  /* 0x00000001e42c7819 */ /* 0x000fe20000010204 */
[----:B------:R-:W-:-:S05]  /*b350*/  BRA.DIV ~URZ, `(.L_x_481) ;  /* 0x000086b27f007947 */ /* 0x000fca000b800000 */
[----:B-1--4-:R1:W2:Y:S02]  /*b360*/  SHFL.IDX PT, R29, R36, RZ, 0x181f ;  /* 0x00181fff241d7589 */ /* 0x0122a400000e0000 */
.L_x_530:
[C---:B------:R-:W-:Y:S01]  /*b370*/  HMMA.16816.F32 R4, R136.reuse, R8, RZ ;  /* 0x000000088804723c */ /* 0x040fe200000018ff */
[----:B------:R-:W3:Y:S01]  /*b380*/  SHFL.IDX PT, R38, R28, RZ, 0x181f ;  /* 0x00181fff1c267589 */ /* 0x000ee200000e0000 */
[----:B------:R-:W-:Y:S01]  /*b390*/  BSSY B0, `(.L_x_482) ;  /* 0x00001af000007945 */ /* 0x000fe20003800000 */
[----:B------:R-:W-:Y:S02]  /*b3a0*/  ISETP.GE.AND P0, PT, R228, c[0x0][0x1d4], PT ;  /* 0x00007500e4007a0c */ /* 0x000fe40003f06270 */
[----:B------:R-:W-:Y:S02]  /*b3b0*/  ISETP.GE.AND P2, PT, R241, c[0x0][0x1d4], PT ;  /* 0x00007500f1007a0c */ /* 0x000fe40003f46270 */
[----:B------:R-:W-:Y:S01]  /*b3c0*/  SEL R218, RZ, 0x10, P0 ;  /* 0x00000010ffda7807 */ /* 0x000fe20000000000 */
[C---:B------:R-:W-:Y:S01]  /*b3d0*/  HMMA.16816.F32 R8, R136.reuse, R10, RZ ;  /* 0x0000000a8808723c */ /* 0x040fe200000018ff */
[----:B------:R-:W4:Y:S02]  /*b3e0*/  SHFL.IDX PT, R46, R28, 0x1, 0x181f ;  /* 0x00381f001c2e7f89 */ /* 0x000f2400000e0000 */
[----:B------:R-:W-:Y:S02]  /*b3f0*/  ISETP.NE.U32.AND P6, PT, R218, RZ, PT ;  /* 0x000000ffda00720c */ /* 0x000fe40003fc5070 */
[----:B------:R-:W-:Y:S03]  /*b400*/  SEL R63, RZ, 0x10, P2 ;  /* 0x00000010ff3f7807 */ /* 0x000fe60001000000 */
[C---:B------:R-:W-:Y:S01]  /*b410*/  HMMA.16816.F32 R12, R136.reuse, R16, RZ ;  /* 0x00000010880c723c */ /* 0x040fe200000018ff */
[----:B------:R-:W5:Y:S07]  /*b420*/  SHFL.IDX PT, R37, R36, 0x1, 0x181f ;  /* 0x00381f0024257f89 */ /* 0x000f6e00000e0000 */
[C---:B------:R-:W-:Y:S01]  /*b430*/  HMMA.16816.F32 R16, R136.reuse, R18, RZ ;  /* 0x000000128810723c */ /* 0x040fe200000018ff */
[----:B------:R-:W1:Y:S07]  /*b440*/  SHFL.IDX PT, R45, R28, 0x2, 0x181f ;  /* 0x00581f001c2d7f89 */ /* 0x000e6e00000e0000 */
[C---:B------:R-:W-:Y:S01]  /*b450*/  HMMA.16816.F32 R20, R136.reuse, R24, RZ ;  /* 0x000000188814723c */ /* 0x040fe200000018ff */
[----:B------:R-:W2:Y:S07]  /*b460*/  SHFL.IDX PT, R54, R36, 0x2, 0x181f ;  /* 0x00581f0024367f89 */ /* 0x000eae00000e0000 */
[C---:B------:R-:W-:Y:S01]  /*b470*/  HMMA.16816.F32 R24, R136.reuse, R26, RZ ;  /* 0x0000001a8818723c */ /* 0x040fe200000018ff */
[----:B------:R1:W2:Y:S08]  /*b480*/  SHFL.IDX PT, R62, R28, 0x3, 0x181f ;  /* 0x00781f001c3e7f89 */ /* 0x0002b000000e0000 */
[----:B------:R2:W2:Y:S03]  /*b490*/  SHFL.IDX PT, R61, R36, 0x3, 0x181f ;  /* 0x00781f00243d7f89 */ /* 0x0004a600000e0000 */
[CC--:B---3--:R-:W-:Y:S02]  /*b4a0*/  IADD3 R2, P4, R38.reuse, R55.reuse, RZ ;  /* 0x0000003726027210 */ /* 0x0c8fe40007f9e0ff */
[----:B------:R-:W-:Y:S02]  /*b4b0*/  IADD3 R38, P5, R38, R220, RZ ;  /* 0x000000dc26267210 */ /* 0x000fe40007fbe0ff */
[C---:B--2---:R-:W-:Y:S02]  /*b4c0*/  IADD3.X R3, R29.reuse, R44, RZ, P4, !PT ;  /* 0x0000002c1d037210 */ /* 0x044fe400027fe4ff */
[----:B------:R-:W-:Y:S02]  /*b4d0*/  IADD3.X R39, R29, R60, RZ, P5, !PT ;  /* 0x0000003c1d277210 */ /* 0x000fe40002ffe4ff */
[CC--:B----4-:R-:W-:Y:S01]  /*b4e0*/  IADD3 R52, P4, R46.reuse, R55.reuse, RZ ;  /* 0x000000372e347210 */ /* 0x0d0fe20007f9e0ff */
[----:B------:R2:W-:Y:S01]  /*b4f0*/  LDGSTS.E.BYPASS.LTC128B.128 [R219+0x100], [R2.64], !P0 ;  /* 0x0010000002db7fae */ /* 0x0005e2000c101d46 */
[----:B------:R-:W-:Y:S01]  /*b500*/  IADD3 R46, P5, R46, R220, RZ ;  /* 0x000000dc2e2e7210 */ /* 0x000fe20007fbe0ff */
[C---:B-1----:R-:W-:Y:S01]  /*b510*/  HMMA.16816.F32 R28, R136.reuse, R32, RZ ;  /* 0x00000020881c723c */ /* 0x042fe200000018ff */
[C---:B-----5:R-:W-:Y:S02]  /*b520*/  IADD3.X R53, R37.reuse, R44, RZ, P4, !PT ;  /* 0x0000002c25357210 */ /* 0x060fe400027fe4ff */
[----:B------:R-:W-:Y:S03]  /*b530*/  IADD3.X R47, R37, R60, RZ, P5, !PT ;  /* 0x0000003c252f7210 */ /* 0x000fe60002ffe4ff */
[----:B------:R1:W-:Y:S01]  /*b540*/  LDGSTS.E.BYPASS.LTC128B.128 [R219+0x4100], [R38.64], !P2 ;  /* 0x0410000026db7fae */ /* 0x0003e2000d101d46 */
[C---:B------:R-:W-:Y:S01]  /*b550*/  ISETP.NE.U32.AND P5, PT, R63.reuse, RZ, PT ;  /* 0x000000ff3f00720c */ /* 0x040fe20003fa5070 */
[C---:B------:R-:W-:Y:S01]  /*b560*/  HMMA.16816.F32 R32, R136.reuse, R34, RZ ;  /* 0x000000228820723c */ /* 0x040fe200000018ff */
[----:B------:R-:W-:Y:S05]  /*b570*/  IADD3 R63, -R63, 0x10, RZ ;  /* 0x000000103f3f7810 */ /* 0x000fea0007ffe1ff */
[----:B------:R3:W-:Y:S01]  /*b580*/  LDGSTS.E.BYPASS.LTC128B.128 [R219+0x1100], [R52.64], !P0 ;  /* 0x0110000034db7fae */ /* 0x0007e2000c101d46 */
[----:B------:R-:W-:Y:S07]  /*b590*/  LOP3.LUT R63, R63, 0xf, RZ, 0xc0, !PT ;  /* 0x0000000f3f3f7812 */ /* 0x000fee00078ec0ff */
[----:B------:R4:W-:Y:S01]  /*b5a0*/  LDGSTS.E.BYPASS.LTC128B.128 [R219+0x5100], [R46.64], !P2 ;  /* 0x051000002edb7fae */ /* 0x0009e2000d101d46 */
[C---:B--2---:R-:W-:Y:S04]  /*b5b0*/  IADD3 R2, P4, R45.reuse, R55, RZ ;  /* 0x000000372d027210 */ /* 0x044fe80007f9e0ff */
[----:B------:R-:W-:Y:S01]  /*b5c0*/  IADD3.X R3, R54, R44, RZ, P4, !PT ;  /* 0x0000002c36037210 */ /* 0x000fe200027fe4ff */
[C---:B-1----:R-:W-:Y:S04]  /*b5d0*/  HMMA.16816.F32 R36, R136.reuse, R40, RZ ;  /* 0x000000288824723c */ /* 0x042fe800000018ff */
[----:B------:R1:W-:Y:S04]  /*b5e0*/  LDGSTS.E.BYPASS.LTC128B.128 [R219+0x2100], [R2.64], !P0 ;  /* 0x0210000002db7fae */ /* 0x0003e8000c101d46 */
[C---:B------:R-:W-:Y:S01]  /*b5f0*/  HMMA.16816.F32 R40, R136.reuse, R42, RZ ;  /* 0x0000002a8828723c */ /* 0x040fe200000018ff */
[----:B---3--:R-:W-:Y:S04]  /*b600*/  IADD3 R52, -R218, 0x10, RZ ;  /* 0x00000010da347810 */ /* 0x008fe80007ffe1ff */
[----:B------:R-:W-:Y:S02]  /*b610*/  LOP3.LUT R52, R52, 0xf, RZ, 0xc0, !PT ;  /* 0x0000000f34347812 */ /* 0x000fe400078ec0ff */
[----:B-1----:R-:W-:Y:S05]  /*b620*/  IADD3 R2, P0, R45, R220, RZ ;  /* 0x000000dc2d027210 */ /* 0x002fea0007f1e0ff */
[----:B------:R-:W-:Y:S02]  /*b630*/  IADD3.X R3, R54, R60, RZ, P0, !PT ;  /* 0x0000003c36037210 */ /* 0x000fe400007fe4ff */
[-C--:B------:R-:W-:Y:S03]  /*b640*/  IADD3 R52, P4, P0, R52, R62.reuse, R55 ;  /* 0x0000003e34347210 */ /* 0x080fe6000789e037 */
[----:B------:R1:W-:Y:S01]  /*b650*/  LDGSTS.E.BYPASS.LTC128B.128 [R219+0x6100], [R2.64], !P2 ;  /* 0x0610000002db7fae */ /* 0x0003e2000d101d46 */
[-C--:B------:R-:W-:Y:S02]  /*b660*/  IADD3.X R53, RZ, R61.reuse, R44, P4, P0 ;  /* 0x0000003dff357210 */ /* 0x080fe400027e042c */
[C---:B----4-:R-:W-:Y:S01]  /*b670*/  HMMA.16816.F32 R44, R136.reuse, R48, RZ ;  /* 0x00000030882c723c */ /* 0x050fe200000018ff */
[----:B------:R-:W-:Y:S04]  /*b680*/  IADD3 R62, P4, P0, R63, R62, R220 ;  /* 0x0000003e3f3e7210 */ /* 0x000fe8000789e0dc */
[----:B------:R2:W-:Y:S01]  /*b690*/  LDGSTS.E.BYPASS.LTC128B.128.ZFILL [R219+0x3100], [R52.64], P6 ;  /* 0x0310000034db7fae */ /* 0x0005e2000b141d46 */
[----:B------:R-:W-:Y:S02]  /*b6a0*/  IADD3.X R63, RZ, R61, R60, P4, P0 ;  /* 0x0000003dff3f7210 */ /* 0x000fe400027e043c */
[C---:B------:R-:W-:Y:S01]  /*b6b0*/  HMMA.16816.F32 R48, R136.reuse, R50, RZ ;  /* 0x000000328830723c */ /* 0x040fe200000018ff */
[----:B------:R-:W-:Y:S04]  /*b6c0*/  ISETP.GE.AND P0, PT, R226, 0x1, PT ;  /* 0x00000001e200780c */ /* 0x000fe80003f06270 */
[----:B------:R3:W-:Y:S08]  /*b6d0*/  LDGSTS.E.BYPASS.LTC128B.128.ZFILL [R219+0x7100], [R62.64], P5 ;  /* 0x071000003edb7fae */ /* 0x0007f0000a941d46 */
[----:B------:R-:W0:Y:S01]  /*b6e0*/  LDGDEPBAR ;  /* 0x00000000000079af */ /* 0x000e220000000000 */
[C---:B--2---:R-:W-:Y:S08]  /*b6f0*/  HMMA.16816.F32 R52, R136.reuse, R56, RZ ;  /* 0x000000388834723c */ /* 0x044ff000000018ff */
[C---:B------:R-:W-:Y:S08]  /*b700*/  HMMA.16816.F32 R56, R136.reuse, R58, RZ ;  /* 0x0000003a8838723c */ /* 0x040ff000000018ff */
[C---:B---3--:R-:W-:Y:S08]  /*b710*/  HMMA.16816.F32 R60, R136.reuse, R64, RZ ;  /* 0x00000040883c723c */ /* 0x048ff000000018ff */
[----:B------:R-:W-:Y:S08]  /*b720*/  HMMA.16816.F32 R64, R136, R66, RZ ;  /* 0x000000428840723c */ /* 0x000ff000000018ff */
[C---:B------:R-:W-:Y:S08]  /*b730*/  HMMA.16816.F32 R4, R140.reuse, R144, R4 ;  /* 0x000000908c04723c */ /* 0x040ff00000001804 */
[C---:B------:R-:W-:Y:S01]  /*b740*/  HMMA.16816.F32 R8, R140.reuse, R146, R8 ;  /* 0x000000928c08723c */ /* 0x040fe20000001808 */
[----:B------:R-:W2:Y:S07]  /*b750*/  LDSM.16.M88.4 R144, [R206] ;  /* 0x00000000ce90783b */ /* 0x000eae0000000200 */
        /* <DEDUP_REMOVED lines=20> */
[----:B------:R-:W-:Y:S07]  /*b8a0*/  LDSM.16.M88.4 R172, [R202] ;  /* 0x00000000caac783b */ /* 0x000fee0000000200 */
[C---:B--2---:R-:W-:Y:S08]  /*b8b0*/  HMMA.16816.F32 R4, R176.reuse, R144, R4 ;  /* 0x00000090b004723c */ /* 0x044ff00000001804 */
[C---:B------:R-:W-:Y:S01]  /*b8c0*/  HMMA.16816.F32 R8, R176.reuse, R146, R8 ;  /* 0x00000092b008723c */ /* 0x040fe20000001808 */
[----:B------:R-:W2:Y:S07]  /*b8d0*/  LDSM.16.M88.4 R144, [R206+0x3800] ;  /* 0x00380000ce90783b */ /* 0x000eae0000000200 */
[C---:B---3--:R-:W-:Y:S08]  /*b8e0*/  HMMA.16816.F32 R12, R176.reuse, R148, R12 ;  /* 0x00000094b00c723c */ /* 0x048ff0000000180c */
[C---:B------:R-:W-:Y:S01]  /*b8f0*/  HMMA.16816.F32 R16, R176.reuse, R150, R16 ;  /* 0x00000096b010723c */ /* 0x040fe20000001810 */
[----:B------:R-:W3:Y:S07]  /*b900*/  LDSM.16.M88.4 R148, [R205+-0x4000] ;  /* 0xffc00000cd94783b */ /* 0x000eee0000000200 */
[C---:B----4-:R-:W-:Y:S08]  /*b910*/  HMMA.16816.F32 R20, R176.reuse, R152, R20 ;  /* 0x00000098b014723c */ /* 0x050ff00000001814 */
[C---:B------:R-:W-:Y:S01]  /*b920*/  HMMA.16816.F32 R24, R176.reuse, R154, R24 ;  /* 0x0000009ab018723c */ /* 0x040fe20000001818 */
[----:B------:R-:W4:Y:S07]  /*b930*/  LDSM.16.M88.4 R152, [R205+-0x3800] ;  /* 0xffc80000cd98783b */ /* 0x000f2e0000000200 */
[C---:B-----5:R-:W-:Y:S08]  /*b940*/  HMMA.16816.F32 R28, R176.reuse, R156, R28 ;  /* 0x0000009cb01c723c */ /* 0x060ff0000000181c */
[C---:B------:R-:W-:Y:S01]  /*b950*/  HMMA.16816.F32 R32, R176.reuse, R158, R32 ;  /* 0x0000009eb020723c */ /* 0x040fe20000001820 */
[----:B------:R-:W5:Y:S07]  /*b960*/  LDSM.16.M88.4 R156, [R205+-0x3000] ;  /* 0xffd00000cd9c783b */ /* 0x000f6e0000000200 */
[C---:B-1----:R-:W-:Y:S08]  /*b970*/  HMMA.16816.F32 R36, R176.reuse, R160, R36 ;  /* 0x000000a0b024723c */ /* 0x042ff00000001824 */
[C---:B------:R-:W-:Y:S01]  /*b980*/  HMMA.16816.F32 R40, R176.reuse, R162, R40 ;  /* 0x000000a2b028723c */ /* 0x040fe20000001828 */
[----:B------:R-:W1:Y:S07]  /*b990*/  LDSM.16.M88.4 R160, [R205+-0x2800] ;  /* 0xffd80000cda0783b */ /* 0x000e6e0000000200 */
[C---:B------:R-:W-:Y:S08]  /*b9a0*/  HMMA.16816.F32 R44, R176.reuse, R164, R44 ;  /* 0x000000a4b02c723c */ /* 0x040ff0000000182c */
[C---:B------:R-:W-:Y:S01]  /*b9b0*/  HMMA.16816.F32 R48, R176.reuse, R166, R48 ;  /* 0x000000a6b030723c */ /* 0x040fe20000001830 */
[----:B------:R-:W1:Y:S07]  /*b9c0*/  LDSM.16.M88.4 R164, [R205+-0x2000] ;  /* 0xffe00000cda4783b */ /* 0x000e6e0000000200 */
[C---:B------:R-:W-:Y:S08]  /*b9d0*/  HMMA.16816.F32 R52, R176.reuse, R168, R52 ;  /* 0x000000a8b034723c */ /* 0x040ff00000001834 */
[C---:B------:R-:W-:Y:S01]  /*b9e0*/  HMMA.16816.F32 R56, R176.reuse, R170, R56 ;  /* 0x000000aab038723c */ /* 0x040fe20000001838 */
[----:B------:R-:W1:Y:S07]  /*b9f0*/  LDSM.16.M88.4 R168, [R205+-0x1800] ;  /* 0xffe80000cda8783b */ /* 0x000e6e0000000200 */
[C---:B--2---:R-:W-:Y:S08]  /*ba00*/  HMMA.16816.F32 R60, R176.reuse, R144, R60 ;  /* 0x00000090b03c723c */ /* 0x044ff0000000183c */
[----:B------:R-:W-:Y:S01]  /*ba10*/  HMMA.16816.F32 R64, R176, R146, R64 ;  /* 0x00000092b040723c */ /* 0x000fe20000001840 */
[----:B------:R-:W2:Y:S07]  /*ba20*/  LDSM.16.M88.4 R144, [R205+-0x1000] ;  /* 0xfff00000cd90783b */ /* 0x000eae0000000200 */
[C---:B---3--:R-:W-:Y:S08]  /*ba30*/  HMMA.16816.F32 R4, R180.reuse, R148, R4 ;  /* 0x00000094b404723c */ /* 0x048ff00000001804 */
[C---:B------:R-:W-:Y:S01]  /*ba40*/  HMMA.16816.F32 R8, R180.reuse, R150, R8 ;  /* 0x00000096b408723c */ /* 0x040fe20000001808 */
[----:B------:R-:W3:Y:S07]  /*ba50*/  LDSM.16.M88.4 R148, [R205+-0x800] ;  /* 0xfff80000cd94783b */ /* 0x000eee0000000200 */
        /* <DEDUP_REMOVED lines=15> */
[C---:B--2---:R-:W-:Y:S08]  /*bb50*/  HMMA.16816.F32 R52, R180.reuse, R144, R52 ;  /* 0x00000090b434723c */ /* 0x044ff00000001834 */
[C---:B------:R-:W-:Y:S01]  /*bb60*/  HMMA.16816.F32 R56, R180.reuse, R146, R56 ;  /* 0x00000092b438723c */ /* 0x040fe20000001838 */
[----:B------:R-:W2:Y:S07]  /*bb70*/  LDSM.16.M88.4 R144, [R204+0x6800] ;  /* 0x00680000cc90783b */ /* 0x000eae0000000200 */
[C---:B---3--:R-:W-:Y:S08]  /*bb80*/  HMMA.16816.F32 R60, R180.reuse, R148, R60 ;  /* 0x00000094b43c723c */ /* 0x048ff0000000183c */
[----:B------:R-:W-:Y:S01]  /*bb90*/  HMMA.16816.F32 R64, R180, R150, R64 ;  /* 0x00000096b440723c */ /* 0x000fe20000001840 */
[----:B------:R-:W3:Y:S07]  /*bba0*/  LDSM.16.M88.4 R148, [R204+0x7000] ;  /* 0x00700000cc94783b */ /* 0x000eee0000000200 */
[C---:B----4-:R-:W-:Y:S08]  /*bbb0*/  HMMA.16816.F32 R4, R184.reuse, R152, R4 ;  /* 0x00000098b804723c */ /* 0x050ff00000001804 */
[C---:B------:R-:W-:Y:S01]  /*bbc0*/  HMMA.16816.F32 R8, R184.reuse, R154, R8 ;  /* 0x0000009ab808723c */ /* 0x040fe20000001808 */
[----:B------:R-:W4:Y:S07]  /*bbd0*/  LDSM.16.M88.4 R152, [R204+0x7800] ;  /* 0x00780000cc98783b */ /* 0x000f2e0000000200 */
[C---:B-----5:R-:W-:Y:S08]  /*bbe0*/  HMMA.16816.F32 R12, R184.reuse, R156, R12 ;  /* 0x0000009cb80c723c */ /* 0x060ff0000000180c */
[C---:B------:R-:W-:Y:S01]  /*bbf0*/  HMMA.16816.F32 R16, R184.reuse, R158, R16 ;  /* 0x0000009eb810723c */ /* 0x040fe20000001810 */
[----:B------:R-:W5:Y:S07]  /*bc00*/  LDSM.16.M88.4 R156, [R0] ;  /* 0x00000000009c783b */ /* 0x000f6e0000000200 */
[C---:B-1----:R-:W-:Y:S08]  /*bc10*/  HMMA.16816.F32 R20, R184.reuse, R160, R20 ;  /* 0x000000a0b814723c */ /* 0x042ff00000001814 */
[C---:B------:R-:W-:Y:S01]  /*bc20*/  HMMA.16816.F32 R24, R184.reuse, R162, R24 ;  /* 0x000000a2b818723c */ /* 0x040fe20000001818 */
[----:B------:R-:W1:Y:S07]  /*bc30*/  LDSM.16.M88.4 R160, [R68] ;  /* 0x0000000044a0783b */ /* 0x000e6e0000000200 */
[C---:B------:R-:W-:Y:S08]  /*bc40*/  HMMA.16816.F32 R28, R184.reuse, R164, R28 ;  /* 0x000000a4b81c723c */ /* 0x040ff0000000181c */
[C---:B------:R-:W-:Y:S01]  /*bc50*/  HMMA.16816.F32 R32, R184.reuse, R166, R32 ;  /* 0x000000a6b820723c */ /* 0x040fe20000001820 */
[----:B------:R-:W1:Y:S07]  /*bc60*/  LDSM.16.M88.4 R164, [R200] ;  /* 0x00000000c8a4783b */ /* 0x000e6e0000000200 */
[C---:B------:R-:W-:Y:S08]  /*bc70*/  HMMA.16816.F32 R36, R184.reuse, R168, R36 ;  /* 0x000000a8b824723c */ /* 0x040ff00000001824 */
[C---:B------:R-:W-:Y:S01]  /*bc80*/  HMMA.16816.F32 R40, R184.reuse, R170, R40 ;  /* 0x000000aab828723c */ /* 0x040fe20000001828 */
[----:B------:R-:W1:Y:S07]  /*bc90*/  LDSM.16.M88.4 R168, [R201] ;  /* 0x00000000c9a8783b */ /* 0x000e6e0000000200 */
[C---:B--2---:R-:W-:Y:S01]  /*bca0*/  HMMA.16816.F32 R44, R184.reuse, R144, R44 ;  /* 0x00000090b82c723c */ /* 0x044fe2000000182c */
[----:B------:R-:W2:Y:S07]  /*bcb0*/  LDSM.16.M88.4 R200, [R203] ;  /* 0x00000000cbc8783b */ /* 0x000eae0000000200 */
[C---:B------:R-:W-:Y:S01]  /*bcc0*/  HMMA.16816.F32 R48, R184.reuse, R146, R48 ;  /* 0x00000092b830723c */ /* 0x040fe20000001830 */
[----:B------:R-:W1:Y:S07]  /*bcd0*/  LDSM.16.M88.4 R144, [R211] ;  /* 0x00000000d390783b */ /* 0x000e6e0000000200 */
[C---:B---3--:R-:W-:Y:S08]  /*bce0*/  HMMA.16816.F32 R52, R184.reuse, R148, R52 ;  /* 0x00000094b834723c */ /* 0x048ff00000001834 */
[C---:B------:R-:W-:Y:S01]  /*bcf0*/  HMMA.16816.F32 R56, R184.reuse, R150, R56 ;  /* 0x00000096b838723c */ /* 0x040fe20000001838 */
[----:B------:R-:W3:Y:S07]  /*bd00*/  LDSM.16.M88.4 R148, [R212] ;  /* 0x00000000d494783b */ /* 0x000eee0000000200 */
[C---:B----4-:R-:W-:Y:S08]  /*bd10*/  HMMA.16816.F32 R60, R184.reuse, R152, R60 ;  /* 0x00000098b83c723c */ /* 0x050ff0000000183c */
[----:B------:R-:W-:Y:S01]  /*bd20*/  HMMA.16816.F32 R64, R184, R154, R64 ;  /* 0x0000009ab840723c */ /* 0x000fe20000001840 */
[----:B------:R-:W4:Y:S07]  /*bd30*/  LDSM.16.M88.4 R152, [R206+0x4000] ;  /* 0x00400000ce98783b */ /* 0x000f2e0000000200 */
[C---:B-----5:R-:W-:Y:S08]  /*bd40*/  HMMA.16816.F32 R4, R188.reuse, R156, R4 ;  /* 0x0000009cbc04723c */ /* 0x060ff00000001804 */
[C---:B------:R-:W-:Y:S01]  /*bd50*/  HMMA.16816.F32 R8, R188.reuse, R158, R8 ;  /* 0x0000009ebc08723c */ /* 0x040fe20000001808 */
[----:B------:R-:W-:Y:S07]  /*bd60*/  LDSM.16.M88.4 R156, [R206+0x5000] ;  /* 0x00500000ce9c783b */ /* 0x000fee0000000200 */
[C---:B-1----:R-:W-:Y:S08]  /*bd70*/  HMMA.16816.F32 R12, R188.reuse, R160, R12 ;  /* 0x000000a0bc0c723c */ /* 0x042ff0000000180c */
        /* <DEDUP_REMOVED lines=11> */
[C---:B--2---:R-:W-:Y:S08]  /*be30*/  HMMA.16816.F32 R44, R188.reuse, R200, R44 ;  /* 0x000000c8bc2c723c */ /* 0x044ff0000000182c */
[C---:B------:R-:W-:Y:S01]  /*be40*/  HMMA.16816.F32 R48, R188.reuse, R202, R48 ;  /* 0x000000cabc30723c */ /* 0x040fe20000001830 */
[----:B------:R-:W-:Y:S07]  /*be50*/  LDSM.16.M88.4 R200, [R206+0x7800] ;  /* 0x00780000cec8783b */ /* 0x000fee0000000200 */
[C---:B------:R-:W-:Y:S08]  /*be60*/  HMMA.16816.F32 R52, R188.reuse, R144, R52 ;  /* 0x00000090bc34723c */ /* 0x040ff00000001834 */
[C---:B------:R-:W-:Y:S01]  /*be70*/  HMMA.16816.F32 R56, R188.reuse, R146, R56 ;  /* 0x00000092bc38723c */ /* 0x040fe20000001838 */
[----:B------:R-:W1:Y:S07]  /*be80*/  LDSM.16.M88.4 R144, [R206+0x4800] ;  /* 0x00480000ce90783b */ /* 0x000e6e0000000200 */
[C---:B---3--:R-:W-:Y:S08]  /*be90*/  HMMA.16816.F32 R60, R188.reuse, R148, R60 ;  /* 0x00000094bc3c723c */ /* 0x048ff0000000183c */
[----:B------:R-:W-:Y:S01]  /*bea0*/  HMMA.16816.F32 R64, R188, R150, R64 ;  /* 0x00000096bc40723c */ /* 0x000fe20000001840 */
[----:B------:R-:W2:Y:S07]  /*beb0*/  LDSM.16.M88.4 R148, [R205] ;  /* 0x00000000cd94783b */ /* 0x000eae0000000200 */
[C---:B----4-:R-:W-:Y:S08]  /*bec0*/  HMMA.16816.F32 R4, R192.reuse, R152, R4 ;  /* 0x00000098c004723c */ /* 0x050ff00000001804 */
        /* <DEDUP_REMOVED lines=38> */
[----:B------:R1:W-:Y:S01]  /*c130*/  MUFU.TANH R153, R7 ;  /* 0x0000000700997308 */ /* 0x0003e20000002400 */
[----:B------:R-:W-:Y:S09]  /*c140*/  FMUL.FTZ R19, R19, c[0x0][0x320] ;  /* 0x0000c80013137a20 */ /* 0x000ff20000410000 */
[----:B------:R-:W-:Y:S10]  /*c150*/  MUFU.TANH R150, R8 ;  /* 0x0000000800967308 */ /* 0x000ff40000002400 */
[----:B------:R-:W-:Y:S01]  /*c160*/  MUFU.TANH R144, R9 ;  /* 0x0000000900907308 */ /* 0x000fe20000002400 */
[----:B-1----:R-:W1:Y:S09]  /*c170*/  LDSM.16.M88.4 R4, [R205+0x1000] ;  /* 0x00100000cd04783b */ /* 0x002e720000000200 */
[----:B------:R-:W-:Y:S10]  /*c180*/  MUFU.TANH R145, R10 ;  /* 0x0000000a00917308 */ /* 0x000ff40000002400 */
[----:B------:R2:W-:Y:S10]  /*c190*/  MUFU.TANH R152, R11 ;  /* 0x0000000b00987308 */ /* 0x0005f40000002400 */
[----:B------:R-:W-:Y:S10]  /*c1a0*/  MUFU.TANH R155, R12 ;  /* 0x0000000c009b7308 */ /* 0x000ff40000002400 */
[----:B------:R-:W-:Y:S01]  /*c1b0*/  MUFU.TANH R156, R13 ;  /* 0x0000000d009c7308 */ /* 0x000fe20000002400 */
[----:B--2---:R-:W2:Y:S01]  /*c1c0*/  LDSM.16.M88.4 R8, [R205+0x1800] ;  /* 0x00180000cd08783b */ /* 0x004ea20000000200 */
[C---:B-1----:R-:W-:Y:S08]  /*c1d0*/  HMMA.16816.F32 R20, R196.reuse, R4, R20 ;  /* 0x00000004c414723c */ /* 0x042ff00000001814 */
[----:B------:R-:W-:Y:S01]  /*c1e0*/  MUFU.TANH R159, R14 ;  /* 0x0000000e009f7308 */ /* 0x000fe20000002400 */
[C---:B------:R-:W-:Y:S01]  /*c1f0*/  HMMA.16816.F32 R24, R196.reuse, R6, R24 ;  /* 0x00000006c418723c */ /* 0x040fe20000001818 */
[----:B------:R-:W1:Y:S08]  /*c200*/  LDSM.16.M88.4 R4, [R205+0x2000] ;  /* 0x00200000cd04783b */ /* 0x000e700000000200 */
[----:B------:R-:W-:Y:S06]  /*c210*/  MUFU.TANH R161, R15 ;  /* 0x0000000f00a17308 */ /* 0x000fec0000002400 */
[----:B------:R-:W-:Y:S04]  /*c220*/  FMUL.FTZ R20, R20, c[0x0][0x320] ;  /* 0x0000c80014147a20 */ /* 0x000fe80000410000 */
        /* <DEDUP_REMOVED lines=8> */
[----:B------:R-:W-:Y:S01]  /*c2b0*/  FMUL.FTZ R27, R27, c[0x0][0x320] ;  /* 0x0000c8001b1b7a20 */ /* 0x000fe20000410000 */
[C---:B--2---:R-:W-:Y:S06]  /*c2c0*/  HMMA.16816.F32 R28, R196.reuse, R8, R28 ;  /* 0x00000008c41c723c */ /* 0x044fec000000181c */
[----:B------:R-:W-:Y:S02]  /*c2d0*/  MUFU.TANH R160, R18 ;  /* 0x0000001200a07308 */ /* 0x000fe40000002400 */
[C---:B------:R-:W-:Y:S01]  /*c2e0*/  HMMA.16816.F32 R32, R196.reuse, R10, R32 ;  /* 0x0000000ac420723c */ /* 0x040fe20000001820 */
[----:B------:R-:W2:Y:S07]  /*c2f0*/  LDSM.16.M88.4 R8, [R205+0x2800] ;  /* 0x00280000cd08783b */ /* 0x000eae0000000200 */
[----:B------:R-:W-:Y:S01]  /*c300*/  MUFU.TANH R162, R19 ;  /* 0x0000001300a27308 */ /* 0x000fe20000002400 */
[C---:B-1----:R-:W-:Y:S07]  /*c310*/  HMMA.16816.F32 R36, R196.reuse, R4, R36 ;  /* 0x00000004c424723c */ /* 0x042fee0000001824 */
[----:B------:R-:W-:Y:S01]  /*c320*/  FMUL.FTZ R28, R28, c[0x0][0x320] ;  /* 0x0000c8001c1c7a20 */ /* 0x000fe20000410000 */
[C---:B------:R-:W-:Y:S01]  /*c330*/  HMMA.16816.F32 R40, R196.reuse, R6, R40 ;  /* 0x00000006c428723c */ /* 0x040fe20000001828 */
[----:B------:R-:W-:Y:S01]  /*c340*/  MUFU.TANH R163, R20 ;  /* 0x0000001400a37308 */ /* 0x000fe20000002400 */
[----:B------:R-:W1:Y:S02]  /*c350*/  LDSM.16.M88.4 R4, [R205+0x3000] ;  /* 0x00300000cd04783b */ /* 0x000e640000000200 */
[----:B------:R-:W-:Y:S02]  /*c360*/  FMUL.FTZ R29, R29, c[0x0][0x320] ;  /* 0x0000c8001d1d7a20 */ /* 0x000fe40000410000 */
[----:B------:R-:W-:Y:S02]  /*c370*/  FMUL.FTZ R30, R30, c[0x0][0x320] ;  /* 0x0000c8001e1e7a20 */ /* 0x000fe40000410000 */
[----:B------:R-:W-:Y:S03]  /*c380*/  FMUL.FTZ R31, R31, c[0x0][0x320] ;  /* 0x0000c8001f1f7a20 */ /* 0x000fe60000410000 */
[----:B------:R-:W-:Y:S01]  /*c390*/  MUFU.TANH R166, R21 ;  /* 0x0000001500a67308 */ /* 0x000fe20000002400 */
[----:B------:R-:W-:Y:S02]  /*c3a0*/  FMUL.FTZ R32, R32, c[0x0][0x320] ;  /* 0x0000c80020207a20 */ /* 0x000fe40000410000 */
[----:B------:R-:W-:Y:S02]  /*c3b0*/  FMUL.FTZ R33, R33, c[0x0][0x320] ;  /* 0x0000c80021217a20 */ /* 0x000fe40000410000 */
[----:B------:R-:W-:Y:S02]  /*c3c0*/  FMUL.FTZ R34, R34, c[0x0][0x320] ;  /* 0x0000c80022227a20 */ /* 0x000fe40000410000 */
[----:B------:R-:W-:Y:S02]  /*c3d0*/  FMUL.FTZ R35, R35, c[0x0][0x320] ;  /* 0x0000c80023237a20 */ /* 0x000fe40000410000 */
[----:B------:R-:W-:Y:S01]  /*c3e0*/  FMUL.FTZ R36, R36, c[0x0][0x320] ;  /* 0x0000c80024247a20 */ /* 0x000fe20000410000 */
[----:B------:R-:W-:Y:S01]  /*c3f0*/  MUFU.TANH R167, R22 ;  /* 0x0000001600a77308 */ /* 0x000fe20000002400 */
[----:B------:R-:W-:Y:S01]  /*c400*/  FMUL.FTZ R37, R37, c[0x0][0x320] ;  /* 0x0000c80025257a20 */ /* 0x000fe20000410000 */
[C---:B--2---:R-:W-:Y:S03]  /*c410*/  HMMA.16816.F32 R44, R196.reuse, R8, R44 ;  /* 0x00000008c42c723c */ /* 0x044fe6000000182c */
[----:B------:R-:W-:Y:S02]  /*c420*/  FMUL.FTZ R38, R38, c[0x0][0x320] ;  /* 0x0000c80026267a20 */ /* 0x000fe40000410000 */
[----:B------:R-:W-:Y:S03]  /*c430*/  FMUL.FTZ R39, R39, c[0x0][0x320] ;  /* 0x0000c80027277a20 */ /* 0x000fe60000410000 */
[----:B------:R-:W-:Y:S01]  /*c440*/  MUFU.TANH R169, R23 ;  /* 0x0000001700a97308 */ /* 0x000fe20000002400 */
[C---:B------:R-:W-:Y:S01]  /*c450*/  HMMA.16816.F32 R48, R196.reuse, R10, R48 ;  /* 0x0000000ac430723c */ /* 0x040fe20000001830 */
[----:B------:R-:W2:Y:S01]  /*c460*/  LDSM.16.M88.4 R8, [R205+0x3800] ;  /* 0x00380000cd08783b */ /* 0x000ea20000000200 */
[----:B------:R-:W-:Y:S04]  /*c470*/  DEPBAR.LE SB0, 0x0 ;  /* 0x000080000000791a */ /* 0x000fe80000000000 */
[----:B------:R-:W-:Y:S02]  /*c480*/  FMUL.FTZ R40, R40, c[0x0][0x320] ;  /* 0x0000c80028287a20 */ /* 0x000fe40000410000 */
[----:B------:R-:W-:Y:S01]  /*c490*/  FMUL.FTZ R41, R41, c[0x0][0x320] ;  /* 0x0000c80029297a20 */ /* 0x000fe20000410000 */
[----:B------:R-:W-:Y:S01]  /*c4a0*/  MUFU.TANH R164, R24 ;  /* 0x0000001800a47308 */ /* 0x000fe20000002400 */
[----:B------:R-:W-:Y:S01]  /*c4b0*/  BAR.SYNC.DEFER_BLOCKING 0x0 ;  /* 0x0000000000007b1d */ /* 0x000fe20000010000 */
[C---:B-1----:R-:W-:Y:S05]  /*c4c0*/  HMMA.16816.F32 R52, R196.reuse, R4, R52 ;  /* 0x00000004c434723c */ /* 0x042fea0000001834 */
[----:B------:R-:W-:Y:S02]  /*c4d0*/  FMUL.FTZ R42, R42, c[0x0][0x320] ;  /* 0x0000c8002a2a7a20 */ /* 0x000fe40000410000 */
[----:B------:R-:W-:Y:S01]  /*c4e0*/  FMUL.FTZ R43, R43, c[0x0][0x320] ;  /* 0x0000c8002b2b7a20 */ /* 0x000fe20000410000 */
[----:B------:R-:W-:Y:S01]  /*c4f0*/  MUFU.TANH R165, R25 ;  /* 0x0000001900a57308 */ /* 0x000fe20000002400 */
[C---:B------:R-:W-:Y:S03]  /*c500*/  HMMA.16816.F32 R56, R196.reuse, R6, R56 ;  /* 0x00000006c438723c */ /* 0x040fe60000001838 */
[----:B------:R-:W-:Y:S02]  /*c510*/  FMUL.FTZ R44, R44, c[0x0][0x320] ;  /* 0x0000c8002c2c7a20 */ /* 0x000fe40000410000 */
[----:B------:R-:W-:Y:S02]  /*c520*/  FMUL.FTZ R45, R45, c[0x0][0x320] ;  /* 0x0000c8002d2d7a20 */ /* 0x000fe40000410000 */
[----:B------:R-:W-:Y:S02]  /*c530*/  FMUL.FTZ R46, R46, c[0x0][0x320] ;  /* 0x0000c8002e2e7a20 */ /* 0x000fe40000410000 */
[----:B------:R-:W-:Y:S03]  /*c540*/  MUFU.TANH R168, R26 ;  /* 0x0000001a00a87308 */ /* 0x000fe60000002400 */
        /* <DEDUP_REMOVED lines=8> */
[----:B------:R-:W-:Y:S02]  /*c5d0*/  FMUL.FTZ R53, R53, c[0x0][0x320] ;  /* 0x0000c80035357a20 */ /* 0x000fe40000410000 */
[----:B------:R-:W-:Y:S01]  /*c5e0*/  FMUL.FTZ R54, R54, c[0x0][0x320] ;  /* 0x0000c80036367a20 */ /* 0x000fe20000410000 */
[----:B------:R-:W-:Y:S01]  /*c5f0*/  MUFU.TANH R171, R28 ;  /* 0x0000001c00ab7308 */ /* 0x000fe20000002400 */
[----:B------:R-:W-:Y:S03]  /*c600*/  HMMA.16816.F32 R64, R196, R10, R64 ;  /* 0x0000000ac440723c */ /* 0x000fe60000001840 */
        /* <DEDUP_REMOVED lines=16> */
[----:B------:R2:W3:Y:S10]  /*c710*/  MUFU.TANH R201, R31 ;  /* 0x0000001f00c97308 */ /* 0x0004f40000002400 */
[----:B------:R2:W4:Y:S01]  /*c720*/  MUFU.TANH R173, R32 ;  /* 0x0000002000ad7308 */ /* 0x0005220000002400 */
[----:B-1----:R2:W-:Y:S09]  /*c730*/  STL [R1], R0 ;  /* 0x0000000001007387 */ /* 0x0025f20000100800 */
        /* <DEDUP_REMOVED lines=35> */
[----:B---34-:R-:W-:Y:S01]  /*c970*/  IMAD.MOV.U32 R221, RZ, RZ, RZ ;  /* 0x000000ffffdd7224 */ /* 0x018fe200078e00ff */
[----:B------:R-:W3:Y:S01]  /*c980*/  LDL R2, [R1+0x14] ;  /* 0x0000140001027983 */ /* 0x000ee20000100800 */
[C---:B------:R-:W-:Y:S01]  /*c990*/  IMAD.SHL.U32 R18, R241.reuse, 0x2, RZ ;  /* 0x00000002f1127824 */ /* 0x040fe200078e00ff */
[----:B------:R-:W-:Y:S01]  /*c9a0*/  SHF.R.S32.HI R6, RZ, 0x1f, R241 ;  /* 0x0000001fff067819 */ /* 0x000fe200000114f1 */
[----:B------:R-:W-:Y:S01]  /*c9b0*/  IMAD.SHL.U32 R17, R228, 0x2, RZ ;  /* 0x00000002e4117824 */ /* 0x000fe200078e00ff */
[----:B------:R-:W4:Y:S02]  /*c9c0*/  LDL R3, [R1+0x10] ;  /* 0x0000100001037983 */ /* 0x000f240000100800 */
[----:B------:R-:W-:Y:S02]  /*c9d0*/  SHF.L.U64.HI R6, R241, 0x1, R6 ;  /* 0x00000001f1067819 */ /* 0x000fe40000010206 */
[----:B------:R-:W5:Y:S04]  /*c9e0*/  LDL.64 R146, [R1+0x20] ;  /* 0x0000200001927983 */ /* 0x000f680000100a00 */
[----:B--2---:R-:W2:Y:S04]  /*c9f0*/  LDL R68, [R1+0x34] ;  /* 0x0000340001447983 */ /* 0x004ea80000100800 */
[----:B------:R-:W2:Y:S04]  /*ca00*/  LDL.64 R8, [R1+0x18] ;  /* 0x0000180001087983 */ /* 0x000ea80000100a00 */
[----:B------:R-:W2:Y:S01]  /*ca10*/  LDL R7, [R1+0x30] ;  /* 0x0000300001077983 */ /* 0x000ea20000100800 */
[----:B---3--:R-:W-:Y:S05]  /*ca20*/  IMAD R2, R226, 0x80, R2 ;  /* 0x00000080e2027824 */ /* 0x008fea00078e0202 */
[----:B----4-:R-:W-:Y:S05]  /*ca30*/  IADD3 R2, R2, -0x80, R3 ;  /* 0xffffff8002027810 */ /* 0x010fea0007ffe003 */
[----:B------:R-:W-:Y:S04]  /*ca40*/  @P3 IMAD.HI.U32 R3, R2, c[0x0][0x2bc], RZ ;  /* 0x0000af0002033a27 */ /* 0x000fe800078e00ff */
[----:B------:R-:W-:Y:S01]  /*ca50*/  IMAD.MOV.U32 R0, RZ, RZ, R2 ;  /* 0x000000ffff007224 */ /* 0x000fe200078e0002 */
[----:B------:R-:W-:Y:S04]  /*ca60*/  @P3 SHF.R.U32.HI R0, RZ, c[0x0][0x2c0], R3 ;  /* 0x0000b000ff003a19 */ /* 0x000fe80000011603 */
[C---:B-----5:R-:W-:Y:S04]  /*ca70*/  @!P1 IADD3 R3, P0, R0.reuse, R146, RZ ;  /* 0x0000009200039210 */ /* 0x060fe80007f1e0ff */
[----:B--2---:R-:W-:Y:S01]  /*ca80*/  @!P1 LEA.HI.X.SX32 R5, R0, R68, 0x1, P0 ;  /* 0x0000004400059211 */ /* 0x004fe200000f0eff */
[----:B------:R-:W-:Y:S01]  /*ca90*/  IMAD.MOV R0, RZ, RZ, -R0 ;  /* 0x000000ffff007224 */ /* 0x000fe200078e0a00 */
[C---:B------:R-:W-:Y:S03]  /*caa0*/  @!P1 LEA R4, P0, R3.reuse, c[0x0][0x2a0], 0x2 ;  /* 0x0000a80003049a11 */ /* 0x040fe600078010ff */
[----:B------:R-:W-:Y:S01]  /*cab0*/  IMAD R222, R0, c[0x0][0x2b8], R2 ;  /* 0x0000ae0000de7a24 */ /* 0x000fe200078e0202 */
[----:B------:R-:W-:Y:S03]  /*cac0*/  @!P1 LEA.HI.X R5, R3, c[0x0][0x2a4], R5, 0x2, P0 ;  /* 0x0000a90003059a11 */ /* 0x000fe600000f1405 */
        /* <DEDUP_REMOVED lines=18> */
.L_x_531:
[----:B------:R-:W-:-:S05]  /*cbf0*/  BRA.DIV ~URZ, `(.L_x_485) ;  /* 0x00006ed27f007947 */ /* 0x000fca000b800000 */
[----:B------:R-:W4:Y:S01]  /*cc00*/  SHFL.IDX PT, R8, R4, RZ, 0x181f ;  /* 0x00181fff04087589 */ /* 0x000f2200000e0000 */
[C---:B------:R-:W-:Y:S02]  /*cc10*/  IADD3 R2, -R218.reuse, 0x10, RZ ;  /* 0x00000010da027810 */ /* 0x040fe40007ffe1ff */
[----:B------:R-:W-:Y:S01]  /*cc20*/  ISETP.NE.U32.AND P0, PT, R218, RZ, PT ;  /* 0x000000ffda00720c */ /* 0x000fe20003f05070 */
[----:B------:R-:W5:Y:S01]  /*cc30*/  SHFL.IDX PT, R3, R4, 0x1, 0x181f ;  /* 0x00381f0004037f89 */ /* 0x000f6200000e0000 */
[----:B------:R-:W-:Y:S03]  /*cc40*/  LOP3.LUT R2, R2, 0xf, RZ, 0xc0, !PT ;  /* 0x0000000f02027812 */ /* 0x000fe600078ec0ff */
[----:B------:R-:W2:Y:S04]  /*cc50*/  SHFL.IDX PT, R15, R0, 0x1, 0x181f ;  /* 0x00381f00000f7f89 */ /* 0x000ea800000e0000 */
[----:B------:R-:W3:Y:S04]  /*cc60*/  SHFL.IDX PT, R14, R4, 0x2, 0x181f ;  /* 0x00581f00040e7f89 */ /* 0x000ee800000e0000 */
[----:B------:R-:W1:Y:S04]  /*cc70*/  SHFL.IDX PT, R16, R0, 0x2, 0x181f ;  /* 0x00581f0000107f89 */ /* 0x000e6800000e0000 */
[----:B--2---:R-:W2:Y:S04]  /*cc80*/  SHFL.IDX PT, R0, R0, 0x3, 0x181f ;  /* 0x00781f0000007f89 */ /* 0x004ea800000e0000 */
[----:B------:R-:W1:Y:S01]  /*cc90*/  SHFL.IDX PT, R4, R4, 0x3, 0x181f ;  /* 0x00781f0004047f89 */ /* 0x000e6200000e0000 */
[----:B----4-:R-:W-:Y:S02]  /*cca0*/  IADD3 R10, P6, P5, R2, R8, R17 ;  /* 0x00000008020a7210 */ /* 0x010fe40007dde011 */
[----:B------:R-:W-:Y:S02]  /*ccb0*/  IADD3 R8, P4, R8, R18, RZ ;  /* 0x0000001208087210 */ /* 0x000fe40007f9e0ff */
[----:B---3--:R-:W-:Y:S02]  /*ccc0*/  IADD3.X R11, RZ, R7, R5, P6, P5 ;  /* 0x00000007ff0b7210 */ /* 0x008fe400037ea405 */
[C---:B-----5:R-:W-:Y:S01]  /*ccd0*/  IADD3 R12, P6, P5, R2.reuse, R3, R17 ;  /* 0x00000003020c7210 */ /* 0x060fe20007dde011 */
[--C-:B------:R-:W-:Y:S02]  /*cce0*/  IMAD.X R9, R7, 0x1, R6.reuse, P4 ;  /* 0x0000000107097824 */ /* 0x100fe400020e0606 */
[----:B------:R3:W-:Y:S01]  /*ccf0*/  LDGSTS.E.BYPASS.LTC128B.128.ZFILL [R219+0x8100], [R10.64], P0 ;  /* 0x081000000adb7fae */ /* 0x0007e20008141d46 */
[----:B------:R-:W-:Y:S02]  /*cd00*/  IADD3.X R13, RZ, R15, R5, P6, P5 ;  /* 0x0000000fff0d7210 */ /* 0x000fe400037ea405 */
[----:B------:R-:W-:Y:S01]  /*cd10*/  IADD3 R2, P6, P5, R2, R14, R17 ;  /* 0x0000000e02027210 */ /* 0x000fe20007dde011 */
[----:B------:R4:W-:Y:S04]  /*cd20*/  LDGSTS.E.BYPASS.LTC128B.128 [R219+0xc100], [R8.64], !P2 ;  /* 0x0c10000008db7fae */ /* 0x0009e8000d101d46 */
[----:B------:R2:W-:Y:S01]  /*cd30*/  LDGSTS.E.BYPASS.LTC128B.128.ZFILL [R219+0x9100], [R12.64], P0 ;  /* 0x091000000cdb7fae */ /* 0x0005e20008141d46 */
[----:B---3--:R-:W-:Y:S02]  /*cd40*/  IADD3 R10, P4, R3, R18, RZ ;  /* 0x00000012030a7210 */ /* 0x008fe40007f9e0ff */
[----:B-1----:R-:W-:Y:S03]  /*cd50*/  IADD3.X R3, RZ, R16, R5, P6, P5 ;  /* 0x00000010ff037210 */ /* 0x002fe600037ea405 */
[--C-:B------:R-:W-:Y:S01]  /*cd60*/  IMAD.X R11, R15, 0x1, R6.reuse, P4 ;  /* 0x000000010f0b7824 */ /* 0x100fe200020e0606 */
[----:B----4-:R-:W-:Y:S04]  /*cd70*/  IADD3 R8, P4, R14, R18, RZ ;  /* 0x000000120e087210 */ /* 0x010fe80007f9e0ff */
[----:B------:R1:W-:Y:S01]  /*cd80*/  LDGSTS.E.BYPASS.LTC128B.128 [R219+0xd100], [R10.64], !P2 ;  /* 0x0d1000000adb7fae */ /* 0x0003e2000d101d46 */
[----:B------:R-:W-:Y:S03]  /*cd90*/  IMAD.X R9, R16, 0x1, R6, P4 ;  /* 0x0000000110097824 */ /* 0x000fe600020e0606 */
[----:B------:R1:W-:Y:S04]  /*cda0*/  LDGSTS.E.BYPASS.LTC128B.128.ZFILL [R219+0xa100], [R2.64], P0 ;  /* 0x0a10000002db7fae */ /* 0x0003e80008141d46 */
[----:B------:R1:W-:Y:S02]  /*cdb0*/  LDGSTS.E.BYPASS.LTC128B.128 [R219+0xe100], [R8.64], !P2 ;  /* 0x0e10000008db7fae */ /* 0x0003e4000d101d46 */
.L_x_532:
[C---:B-12---:R-:W-:Y:S02]  /*cdc0*/  IADD3 R3, -R218.reuse, 0x10, RZ ;  /* 0x00000010da037810 */ /* 0x046fe40007ffe1ff */
[----:B------:R-:W-:Y:S02]  /*cdd0*/  ISETP.NE.U32.AND P0, PT, R218, RZ, PT ;  /* 0x000000ffda00720c */ /* 0x000fe40003f05070 */
[----:B------:R-:W-:Y:S02]  /*cde0*/  LOP3.LUT R3, R3, 0xf, RZ, 0xc0, !PT ;  /* 0x0000000f03037812 */ /* 0x000fe400078ec0ff */
[----:B------:R-:W-:Y:S02]  /*cdf0*/  IADD3 R2, P4, R4, R18, RZ ;  /* 0x0000001204027210 */ /* 0x000fe40007f9e0ff */
[----:B------:R-:W-:Y:S03]  /*ce00*/  IADD3 R4, P6, P5, R3, R4, R17 ;  /* 0x0000000403047210 */ /* 0x000fe60007dde011 */
[----:B------:R-:W-:Y:S01]  /*ce10*/  IMAD.X R3, R0, 0x1, R6, P4 ;  /* 0x0000000100037824 */ /* 0x000fe200020e0606 */
[----:B------:R-:W-:Y:S05]  /*ce20*/  IADD3.X R5, RZ, R0, R5, P6, P5 ;  /* 0x00000000ff057210 */ /* 0x000fea00037ea405 */
[----:B------:R-:W-:Y:S01]  /*ce30*/  @!PT LDS RZ, [RZ] ;  /* 0x00000000fffff984 */ /* 0x000fe20000000800 */
[----:B------:R-:W-:Y:S01]  /*ce40*/  @!PT LDS RZ, [RZ] ;  /* 0x00000000fffff984 */ /* 0x000fe20000000800 */
[----:B------:R-:W-:Y:S01]  /*ce50*/  @!PT LDS RZ, [RZ] ;  /* 0x00000000fffff984 */ /* 0x000fe20000000800 */
[----:B------:R1:W-:Y:S04]  /*ce60*/  LDGSTS.E.BYPASS.LTC128B.128.ZFILL [R219+0xb100], [R4.64], P0 ;  /* 0x0b10000004db7fae */ /* 0x0003e80008141d46 */
[----:B------:R1:W-:Y:S02]  /*ce70*/  LDGSTS.E.BYPASS.LTC128B.128 [R219+0xf100], [R2.64], !P2 ;  /* 0x0f10000002db7fae */ /* 0x0003e4000d101d46 */
.L_x_483:
[----:B---34-:R-:W-:Y:S05]  /*ce80*/  BSYNC B0 ;  /* 0x0000000000007941 */ /* 0x018fea0003800000 */
.L_x_482:
[----:B-1----:R-:W-:Y:S01]  /*ce90*/  FMNMX.FTZ R2, R148, R69, !PT ;  /* 0x0000004594027209 */ /* 0x002fe20007810000 */
[----:B------:R-:W3:Y:S01]  /*cea0*/  LDL R3, [R1] ;  /* 0x0000000001037983 */ /* 0x000ee20000100800 */
[----:B--2---:R-:W-:Y:S02]  /*ceb0*/  FMNMX.FTZ R0, R149, R70, !PT ;  /* 0x0000004695007209 */ /* 0x004fe40007810000 */
        /* <DEDUP_REMOVED lines=55> */
[----:B------:R-:W-:Y:S04]  /*d230*/  FMNMX.FTZ R0, R252, R0, !PT ;  /* 0x00000000fc007209 */ /* 0x000fe80007810000 */
[----:B------:R-:W-:Y:S04]  /*d240*/  FMNMX.FTZ R0, R250, R0, !PT ;  /* 0x00000000fa007209 */ /* 0x000fe80007810000 */
[----:B------:R-:W-:Y:S04]  /*d250*/  FMNMX.FTZ R0, R248, R0, !PT ;  /* 0x00000000f8007209 */ /* 0x000fe80007810000 */
[----:B------:R-:W-:Y:S02]  /*d260*/  FMNMX.FTZ R5, R246, R0, !PT ;  /* 0x00000000f6057209 */ /* 0x000fe40007810000 */
[----:B---3--:R-:W-:Y:S04]  /*d270*/  FMNMX.FTZ R4, R3, R4, !PT ;  /* 0x0000000403047209 */ /* 0x008fe80007810000 */
[----:B------:R-:W-:Y:S04]  /*d280*/  FMNMX.FTZ R4, R251, R4, !PT ;  /* 0x00000004fb047209 */ /* 0x000fe80007810000 */
[----:B------:R-:W-:Y:S04]  /*d290*/  FMNMX.FTZ R4, R249, R4, !PT ;  /* 0x00000004f9047209 */ /* 0x000fe80007810000 */
[----:B------:R-:W-:Y:S01]  /*d2a0*/  FMNMX.FTZ R4, R247, R4, !PT ;  /* 0x00000004f7047209 */ /* 0x000fe20007810000 */
[----:B------:R-:W-:-:S05]  /*d2b0*/  BRA.DIV ~URZ, `(.L_x_486) ;  /* 0x00006cd27f007947 */ /* 0x000fca000b800000 */
[----:B------:R-:W1:Y:S04]  /*d2c0*/  SHFL.BFLY PT, R68, R4, 0x2, 0x1f ;  /* 0x0c401f0004447f89 */ /* 0x000e6800000e0000 */
[----:B------:R-:W2:Y:S01]  /*d2d0*/  SHFL.BFLY PT, R0, R5, 0x2, 0x1f ;  /* 0x0c401f0005007f89 */ /* 0x000ea200000e0000 */
[----:B-1----:R-:W-:Y:S02]  /*d2e0*/  FMNMX.FTZ R68, R4, R68, !PT ;  /* 0x0000004404447209 */ /* 0x002fe40007810000 */
[----:B--2---:R-:W-:Y:S03]  /*d2f0*/  FMNMX.FTZ R4, R5, R0, !PT ;  /* 0x0000000005047209 */ /* 0x004fe60007810000 */
[----:B------:R-:W1:Y:S04]  /*d300*/  SHFL.BFLY PT, R2, R68, 0x1, 0x1f ;  /* 0x0c201f0044027f89 */ /* 0x000e6800000e0000 */
[----:B------:R2:W3:Y:S01]  /*d310*/  SHFL.BFLY PT, R0, R4, 0x1, 0x1f ;  /* 0x0c201f0004007f89 */ /* 0x0004e200000e0000 */
[----:B-1----:R-:W-:Y:S05]  /*d320*/  FMNMX.FTZ R68, R68, R2, !PT ;  /* 0x0000000244447209 */ /* 0x002fea0007810000 */
.L_x_533:
[C---:B------:R-:W-:Y:S01]  /*d330*/  FMUL.FTZ R154, R68.reuse, c[0x0][0x2d0] ;  /* 0x0000b400449a7a20 */ /* 0x040fe20000410000 */
[----:B------:R-:W-:Y:S01]  /*d340*/  WARPSYNC 0xffffffff ;  /* 0xffffffff00007948 */ /* 0x000fe20003800000 */
[----:B------:R-:W-:Y:S01]  /*d350*/  FADD.FTZ R2, -R68, R69 ;  /* 0x0000004544027221 */ /* 0x000fe20000010100 */
[----:B------:R-:W1:Y:S01]  /*d360*/  LDSM.16.MT88.4 R12, [R207] ;  /* 0x00000000cf0c783b */ /* 0x000e620000004200 */
[--C-:B------:R-:W-:Y:S01]  /*d370*/  FFMA.FTZ R3, R148, c[0x0][0x2d0], -R154.reuse ;  /* 0x0000b40094037a23 */ /* 0x100fe2000001089a */
[----:B------:R-:W-:Y:S01]  /*d380*/  ISETP.GT.AND P0, PT, R226, RZ, PT ;  /* 0x000000ffe200720c */ /* 0x000fe20003f04270 */
[----:B------:R-:W-:Y:S02]  /*d390*/  FMUL.FTZ R2, R2, c[0x0][0x2d0] ;  /* 0x0000b40002027a20 */ /* 0x000fe40000410000 */
[----:B------:R4:W5:Y:S01]  /*d3a0*/  MUFU.EX2 R5, R3 ;  /* 0x0000000300057308 */ /* 0x0009620000000800 */
[--C-:B------:R-:W-:Y:S02]  /*d3b0*/  FFMA.FTZ R32, R155, c[0x0][0x2d0], -R154.reuse ;  /* 0x0000b4009b207a23 */ /* 0x100fe4000001089a */
[----:B------:R-:W2:Y:S01]  /*d3c0*/  LDSM.16.MT88.4 R20, [R209] ;  /* 0x00000000d114783b */ /* 0x000ea20000004200 */
[--C-:B------:R-:W-:Y:S06]  /*d3d0*/  FFMA.FTZ R40, R157, c[0x0][0x2d0], -R154.reuse ;  /* 0x0000b4009d287a23 */ /* 0x100fec000001089a */
[----:B------:R-:W3:Y:S01]  /*d3e0*/  MUFU.EX2 R2, R2 ;  /* 0x0000000200027308 */ /* 0x000ee20000000800 */
[----:B------:R-:W1:Y:S08]  /*d3f0*/  LDSM.16.MT88.4 R28, [R208] ;  /* 0x00000000d01c783b */ /* 0x000e700000004200 */
[----:B------:R-:W1:Y:S01]  /*d400*/  LDSM.16.MT88.4 R36, [R213] ;  /* 0x00000000d524783b */ /* 0x000e620000004200 */
[----:B------:R-:W-:Y:S01]  /*d410*/  MUFU.EX2 R41, R32 ;  /* 0x0000002000297308 */ /* 0x000fe20000000800 */
[--C-:B----4-:R-:W-:Y:S06]  /*d420*/  FFMA.FTZ R3, R151, c[0x0][0x2d0], -R154.reuse ;  /* 0x0000b40097037a23 */ /* 0x110fec000001089a */
[----:B------:R-:W4:Y:S03]  /*d430*/  LDSM.16.MT88.4 R44, [R207+0x4000] ;  /* 0x00400000cf2c783b */ /* 0x000f260000004200 */
[----:B------:R2:W1:Y:S05]  /*d440*/  MUFU.EX2 R6, R3 ;  /* 0x0000000300067308 */ /* 0x00046a0000000800 */
[----:B------:R-:W1:Y:S05]  /*d450*/  LDSM.16.MT88.4 R52, [R209+0x4000] ;  /* 0x00400000d134783b */ /* 0x000e6a0000004200 */
[----:B------:R-:W-:Y:S03]  /*d460*/  MUFU.EX2 R65, R40 ;  /* 0x0000002800417308 */ /* 0x000fe60000000800 */
[----:B------:R-:W1:Y:S01]  /*d470*/  LDSM.16.MT88.4 R60, [R208+0x4000] ;  /* 0x00400000d03c783b */ /* 0x000e620000004200 */
[--C-:B--2---:R-:W-:Y:S06]  /*d480*/  FFMA.FTZ R3, R150, c[0x0][0x2d0], -R154.reuse ;  /* 0x0000b40096037a23 */ /* 0x104fec000001089a */
[----:B------:R2:W-:Y:S02]  /*d490*/  MUFU.EX2 R67, R3 ;  /* 0x0000000300437308 */ /* 0x0005e40000000800 */
[----:B--23--:R-:W-:Y:S01]  /*d4a0*/  FMNMX.FTZ R3, R0, R4, !PT ;  /* 0x0000000400037209 */ /* 0x00cfe20007810000 */
[----:B------:R-:W-:Y:S01]  /*d4b0*/  FFMA.FTZ R0, R144, c[0x0][0x2d0], -R154 ;  /* 0x0000b40090007a23 */ /* 0x000fe2000001089a */
[----:B-----5:R-:W-:Y:S01]  /*d4c0*/  MOV R151, R5 ;  /* 0x0000000500977202 */ /* 0x020fe20000000f00 */
[C---:B------:R-:W-:Y:S02]  /*d4d0*/  FMUL.FTZ R8, R2.reuse, R76 ;  /* 0x0000004c02087220 */ /* 0x040fe40000410000 */
[----:B------:R-:W-:Y:S03]  /*d4e0*/  FMUL.FTZ R148, R3, c[0x0][0x2d0] ;  /* 0x0000b40003947a20 */ /* 0x000fe60000410000 */
[----:B------:R2:W3:Y:S01]  /*d4f0*/  MUFU.EX2 R5, R0 ;  /* 0x0000000000057308 */ /* 0x0004e20000000800 */
[C---:B------:R-:W-:Y:S02]  /*d500*/  FMUL.FTZ R9, R2.reuse, R77 ;  /* 0x0000004d02097220 */ /* 0x040fe40000410000 */
[--C-:B------:R-:W-:Y:S01]  /*d510*/  FFMA.FTZ R4, R149, c[0x0][0x2d0], -R148.reuse ;  /* 0x0000b40095047a23 */ /* 0x100fe20000010894 */
[----:B-1----:R-:W-:Y:S01]  /*d520*/  MOV R149, R6 ;  /* 0x0000000600957202 */ /* 0x002fe20000000f00 */
[C---:B------:R-:W-:Y:S02]  /*d530*/  FMUL.FTZ R16, R2.reuse, R84 ;  /* 0x0000005402107220 */ /* 0x040fe40000410000 */
[C---:B------:R-:W-:Y:S01]  /*d540*/  FMUL.FTZ R17, R2.reuse, R85 ;  /* 0x0000005502117220 */ /* 0x040fe20000410000 */
[----:B------:R-:W-:Y:S01]  /*d550*/  F2FP.PACK_AB R144, R149, R151 ;  /* 0x000000979590723e */ /* 0x000fe200000000ff */
[C---:B------:R-:W-:Y:S01]  /*d560*/  FMUL.FTZ R25, R2.reuse, R93 ;  /* 0x0000005d02197220 */ /* 0x040fe20000410000 */
[----:B------:R1:W-:Y:S01]  /*d570*/  MUFU.EX2 R150, R4 ;  /* 0x0000000400967308 */ /* 0x0003e20000000800 */
[C---:B------:R-:W-:Y:S02]  /*d580*/  FMUL.FTZ R24, R2.reuse, R92 ;  /* 0x0000005c02187220 */ /* 0x040fe40000410000 */
[C---:B------:R-:W-:Y:S02]  /*d590*/  FMUL.FTZ R32, R2.reuse, R100 ;  /* 0x0000006402207220 */ /* 0x040fe40000410000 */
[----:B------:R-:W-:Y:S02]  /*d5a0*/  FMUL.FTZ R33, R2, R101 ;  /* 0x0000006502217220 */ /* 0x000fe40000410000 */
[--C-:B------:R-:W-:Y:S02]  /*d5b0*/  FFMA.FTZ R64, R162, c[0x0][0x2d0], -R148.reuse ;  /* 0x0000b400a2407a23 */ /* 0x100fe40000010894 */
[----:B------:R-:W-:Y:S02]  /*d5c0*/  FMUL.FTZ R49, R2, R117 ;  /* 0x0000007502317220 */ /* 0x000fe40000410000 */
[----:B------:R5:W-:Y:S01]  /*d5d0*/  MUFU.EX2 R117, R64 ;  /* 0x0000004000757308 */ /* 0x000be20000000800 */
[----:B------:R-:W-:Y:S02]  /*d5e0*/  FFMA.FTZ R50, R159, c[0x0][0x2d0], -R148 ;  /* 0x0000b4009f327a23 */ /* 0x000fe40000010894 */
[----:B--2---:R-:W-:Y:S02]  /*d5f0*/  FADD.FTZ R0, -R3, R70 ;  /* 0x0000004603007221 */ /* 0x004fe40000010100 */
[--C-:B------:R-:W-:Y:S02]  /*d600*/  FFMA.FTZ R58, R160, c[0x0][0x2d0], -R148.reuse ;  /* 0x0000b400a03a7a23 */ /* 0x100fe40000010894 */
[----:B------:R-:W-:Y:S02]  /*d610*/  FMUL.FTZ R0, R0, c[0x0][0x2d0] ;  /* 0x0000b40000007a20 */ /* 0x000fe40000410000 */
[--C-:B------:R-:W-:Y:S02]  /*d620*/  FFMA.FTZ R56, R161, c[0x0][0x2d0], -R148.reuse ;  /* 0x0000b400a1387a23 */ /* 0x100fe40000010894 */
[C---:B------:R-:W-:Y:S02]  /*d630*/  FMUL.FTZ R57, R2.reuse, R125 ;  /* 0x0000007d02397220 */ /* 0x040fe40000410000 */
[----:B-1----:R-:W-:Y:S01]  /*d640*/  FFMA.FTZ R4, R153, c[0x0][0x2d0], -R148 ;  /* 0x0000b40099047a23 */ /* 0x002fe20000010894 */
[----:B---3--:R-:W-:Y:S01]  /*d650*/  MOV R153, R5 ;  /* 0x0000000500997202 */ /* 0x008fe20000000f00 */
[----:B------:R-:W1:Y:S01]  /*d660*/  MUFU.EX2 R0, R0 ;  /* 0x0000000000007308 */ /* 0x000e620000000800 */
[C---:B------:R-:W-:Y:S01]  /*d670*/  FMUL.FTZ R40, R2.reuse, R108 ;  /* 0x0000006c02287220 */ /* 0x040fe20000410000 */
[----:B------:R-:W-:Y:S01]  /*d680*/  MOV R108, R41 ;  /* 0x00000029006c7202 */ /* 0x000fe20000000f00 */
[C---:B------:R-:W-:Y:S01]  /*d690*/  FMUL.FTZ R41, R2.reuse, R109 ;  /* 0x0000006d02297220 */ /* 0x040fe20000410000 */
[----:B------:R-:W-:Y:S01]  /*d6a0*/  F2FP.PACK_AB R146, R153, R67 ;  /* 0x000000439992723e */ /* 0x000fe200000000ff */
[--C-:B------:R-:W-:Y:S02]  /*d6b0*/  FFMA.FTZ R100, R249, c[0x0][0x2d0], -R154.reuse ;  /* 0x0000b400f9647a23 */ /* 0x100fe4000001089a */
[----:B------:R-:W-:Y:S02]  /*d6c0*/  FFMA.FTZ R101, R247, c[0x0][0x2d0], -R154 ;  /* 0x0000b400f7657a23 */ /* 0x000fe4000001089a */
[C---:B-----5:R-:W-:Y:S01]  /*d6d0*/  FMUL.FTZ R64, R2.reuse, R132 ;  /* 0x0000008402407220 */ /* 0x060fe20000410000 */
[----:B------:R2:W3:Y:S01]  /*d6e0*/  MUFU.EX2 R66, R4 ;  /* 0x0000000400427308 */ /* 0x0004e20000000800 */
[----:B------:R-:W-:Y:S01]  /*d6f0*/  MOV R132, R65 ;  /* 0x0000004100847202 */ /* 0x000fe20000000f00 */
[----:B------:R-:W-:Y:S02]  /*d700*/  FMUL.FTZ R65, R2, R133 ;  /* 0x0000008502417220 */ /* 0x000fe40000410000 */
[C---:B-1----:R-:W-:Y:S02]  /*d710*/  FMUL.FTZ R6, R0.reuse, R74 ;  /* 0x0000004a00067220 */ /* 0x042fe40000410000 */
[C---:B------:R-:W-:Y:S02]  /*d720*/  FMUL.FTZ R7, R0.reuse, R75 ;  /* 0x0000004b00077220 */ /* 0x040fe40000410000 */
[C---:B------:R-:W-:Y:S02]  /*d730*/  FMUL.FTZ R10, R0.reuse, R78 ;  /* 0x0000004e000a7220 */ /* 0x040fe40000410000 */
[C---:B------:R-:W-:Y:S02]  /*d740*/  FMUL.FTZ R11, R0.reuse, R79 ;  /* 0x0000004f000b7220 */ /* 0x040fe40000410000 */
[----:B------:R-:W-:Y:S01]  /*d750*/  FMUL.FTZ R18, R0, R86 ;  /* 0x0000005600127220 */ /* 0x000fe20000410000 */
[----:B------:R-:W-:Y:S01]  /*d760*/  LDSM.16.MT88.4 R76, [R207+0x800] ;  /* 0x00080000cf4c783b */ /* 0x000fe20000004200 */
[--C-:B--2---:R-:W-:Y:S01]  /*d770*/  FFMA.FTZ R4, R145, c[0x0][0x2d0], -R148.reuse ;  /* 0x0000b40091047a23 */ /* 0x104fe20000010894 */
[----:B---3--:R-:W-:Y:S01]  /*d780*/  F2FP.PACK_AB R145, R66, R150 ;  /* 0x000000964291723e */ /* 0x008fe200000000ff */
[C---:B------:R-:W-:Y:S02]  /*d790*/  FMUL.FTZ R19, R0.reuse, R87 ;  /* 0x0000005700137220 */ /* 0x040fe40000410000 */
[----:B------:R1:W2:Y:S01]  /*d7a0*/  MUFU.EX2 R5, R4 ;  /* 0x0000000400057308 */ /* 0x0002a20000000800 */
[C---:B------:R-:W-:Y:S02]  /*d7b0*/  FMUL.FTZ R26, R0.reuse, R94 ;  /* 0x0000005e001a7220 */ /* 0x040fe40000410000 */
[C---:B------:R-:W-:Y:S01]  /*d7c0*/  FMUL.FTZ R27, R0.reuse, R95 ;  /* 0x0000005f001b7220 */ /* 0x040fe20000410000 */
[----:B------:R-:W-:Y:S01]  /*d7d0*/  LDSM.16.MT88.4 R84, [R208+0x800] ;  /* 0x00080000d054783b */ /* 0x000fe20000004200 */
[C---:B------:R-:W-:Y:S02]  /*d7e0*/  FMUL.FTZ R34, R0.reuse, R102 ;  /* 0x0000006600227220 */ /* 0x040fe40000410000 */
[C---:B------:R-:W-:Y:S02]  /*d7f0*/  FMUL.FTZ R35, R0.reuse, R103 ;  /* 0x0000006700237220 */ /* 0x040fe40000410000 */
[C---:B------:R-:W-:Y:S02]  /*d800*/  FMUL.FTZ R43, R0.reuse, R111 ;  /* 0x0000006f002b7220 */ /* 0x040fe40000410000 */
[C---:B------:R-:W-:Y:S02]  /*d810*/  FMUL.FTZ R42, R0.reuse, R110 ;  /* 0x0000006e002a7220 */ /* 0x040fe40000410000 */
[----:B------:R3:W-:Y:S01]  /*d820*/  MUFU.EX2 R110, R50 ;  /* 0x00000032006e7308 */ /* 0x0007e20000000800 */
[C---:B------:R-:W-:Y:S02]  /*d830*/  FMUL.FTZ R59, R0.reuse, R127 ;  /* 0x0000007f003b7220 */ /* 0x040fe40000410000 */
[----:B------:R-:W-:Y:S02]  /*d840*/  FMUL.FTZ R51, R0, R119 ;  /* 0x0000007700337220 */ /* 0x000fe40000410000 */
[--C-:B------:R-:W-:Y:S02]  /*d850*/  FFMA.FTZ R102, R252, c[0x0][0x2d0], -R148.reuse ;  /* 0x0000b400fc667a23 */ /* 0x100fe40000010894 */
[--C-:B------:R-:W-:Y:S03]  /*d860*/  FFMA.FTZ R103, R250, c[0x0][0x2d0], -R148.reuse ;  /* 0x0000b400fa677a23 */ /* 0x100fe60000010894 */
[----:B------:R5:W-:Y:S01]  /*d870*/  MUFU.EX2 R119, R56 ;  /* 0x0000003800777308 */ /* 0x000be20000000800 */
[----:B-1----:R-:W-:Y:S01]  /*d880*/  FFMA.FTZ R4, R152, c[0x0][0x2d0], -R148 ;  /* 0x0000b40098047a23 */ /* 0x002fe20000010894 */
[----:B--2---:R-:W-:Y:S01]  /*d890*/  MOV R152, R5 ;  /* 0x0000000500987202 */ /* 0x004fe20000000f00 */
[----:B------:R-:W-:Y:S07]  /*d8a0*/  FMUL.FTZ R5, R2, R73 ;  /* 0x0000004902057220 */ /* 0x000fee0000410000 */
[----:B------:R1:W2:Y:S01]  /*d8b0*/  MUFU.EX2 R70, R4 ;  /* 0x0000000400467308 */ /* 0x0002a20000000800 */
[----:B---3--:R-:W-:Y:S09]  /*d8c0*/  FMUL.FTZ R50, R0, R118 ;  /* 0x0000007600327220 */ /* 0x008ff20000410000 */
[----:B------:R3:W-:Y:S01]  /*d8d0*/  MUFU.EX2 R118, R58 ;  /* 0x0000003a00767308 */ /* 0x0007e20000000800 */
[C---:B-----5:R-:W-:Y:S02]  /*d8e0*/  FMUL.FTZ R56, R2.reuse, R124 ;  /* 0x0000007c02387220 */ /* 0x060fe40000410000 */
[----:B-1----:R-:W-:Y:S01]  /*d8f0*/  FMUL.FTZ R4, R2, R72 ;  /* 0x0000004802047220 */ /* 0x002fe20000410000 */
[----:B--2---:R-:W-:Y:S01]  /*d900*/  F2FP.PACK_AB R147, R70, R152 ;  /* 0x000000984693723e */ /* 0x004fe200000000ff */
[----:B------:R-:W1:Y:S01]  /*d910*/  LDSM.16.MT88.4 R72, [R210+0x4000] ;  /* 0x00400000d248783b */ /* 0x000e620000004200 */
[----:B------:R-:W-:Y:S05]  /*d920*/  MOV R109, R70 ;  /* 0x00000046006d7202 */ /* 0x000fea0000000f00 */
[C---:B------:R-:W-:Y:S02]  /*d930*/  HMMA.16816.F32 R4, R144.reuse, R12, R4 ;  /* 0x0000000c9004723c */ /* 0x040fe40000001804 */
[----:B------:R-:W2:Y:S03]  /*d940*/  LDL.LU R70, [R1] ;  /* 0x0000000001467983 */ /* 0x000ea60000300800 */
[----:B---3--:R-:W-:Y:S02]  /*d950*/  FMUL.FTZ R58, R0, R126 ;  /* 0x0000007e003a7220 */ /* 0x008fe40000410000 */
[C---:B------:R-:W-:Y:S01]  /*d960*/  FMUL.FTZ R12, R2.reuse, R80 ;  /* 0x00000050020c7220 */ /* 0x040fe20000410000 */
[C---:B------:R-:W-:Y:S04]  /*d970*/  HMMA.16816.F32 R8, R144.reuse, R14, R8 ;  /* 0x0000000e9008723c */ /* 0x040fe80000001808 */
[----:B------:R-:W-:Y:S03]  /*d980*/  FMUL.FTZ R13, R2, R81 ;  /* 0x00000051020d7220 */ /* 0x000fe60000410000 */
[C---:B------:R-:W-:Y:S02]  /*d990*/  FMUL.FTZ R14, R0.reuse, R82 ;  /* 0x00000052000e7220 */ /* 0x040fe40000410000 */
[----:B------:R-:W-:Y:S02]  /*d9a0*/  FMUL.FTZ R15, R0, R83 ;  /* 0x00000053000f7220 */ /* 0x000fe40000410000 */
[----:B------:R-:W3:Y:S05]  /*d9b0*/  LDSM.16.MT88.4 R80, [R209+0x800] ;  /* 0x00080000d150783b */ /* 0x000eea0000004200 */
[C---:B------:R-:W-:Y:S07]  /*d9c0*/  HMMA.16816.F32 R12, R144.reuse, R20, R12 ;  /* 0x00000014900c723c */ /* 0x040fee000000180c */
[C---:B------:R-:W-:Y:S01]  /*d9d0*/  FMUL.FTZ R20, R2.reuse, R88 ;  /* 0x0000005802147220 */ /* 0x040fe20000410000 */
[C---:B------:R-:W-:Y:S04]  /*d9e0*/  HMMA.16816.F32 R16, R144.reuse, R22, R16 ;  /* 0x000000169010723c */ /* 0x040fe80000001810 */
[----:B------:R-:W-:Y:S03]  /*d9f0*/  FMUL.FTZ R21, R2, R89 ;  /* 0x0000005902157220 */ /* 0x000fe60000410000 */
[C---:B------:R-:W-:Y:S02]  /*da00*/  FMUL.FTZ R22, R0.reuse, R90 ;  /* 0x0000005a00167220 */ /* 0x040fe40000410000 */
[----:B------:R-:W-:Y:S02]  /*da10*/  FMUL.FTZ R23, R0, R91 ;  /* 0x0000005b00177220 */ /* 0x000fe40000410000 */
[----:B------:R-:W5:Y:S05]  /*da20*/  LDSM.16.MT88.4 R88, [R210+0x800] ;  /* 0x00080000d258783b */ /* 0x000f6a0000004200 */
[C---:B------:R-:W-:Y:S07]  /*da30*/  HMMA.16816.F32 R20, R144.reuse, R28, R20 ;  /* 0x0000001c9014723c */ /* 0x040fee0000001814 */
        /* <DEDUP_REMOVED lines=8> */
[C---:B------:R-:W-:Y:S02]  /*dac0*/  FMUL.FTZ R30, R0.reuse, R98 ;  /* 0x00000062001e7220 */ /* 0x040fe40000410000 */
[----:B------:R-:W-:Y:S02]  /*dad0*/  FMUL.FTZ R67, R0, R135 ;  /* 0x0000008700437220 */ /* 0x000fe40000410000 */
[----:B------:R-:W2:Y:S03]  /*dae0*/  LDL.LU R135, [R1+0x8] ;  /* 0x0000080001877983 */ /* 0x000ea60000300800 */
[C---:B------:R-:W-:Y:S07]  /*daf0*/  HMMA.16816.F32 R28, R144.reuse, R36, R28 ;  /* 0x00000024901c723c */ /* 0x040fee000000181c */
[----:B------:R-:W-:Y:S01]  /*db00*/  FFMA.FTZ R36, R156, c[0x0][0x2d0], -R154 ;  /* 0x0000b4009c247a23 */ /* 0x000fe2000001089a */
[C---:B------:R-:W-:Y:S03]  /*db10*/  HMMA.16816.F32 R32, R144.reuse, R38, R32 ;  /* 0x000000269020723c */ /* 0x040fe60000001820 */
[----:B------:R1:W1:Y:S01]  /*db20*/  MUFU.EX2 R48, R36 ;  /* 0x0000002400307308 */ /* 0x0002620000000800 */
[----:B------:R-:W-:Y:S02]  /*db30*/  FMUL.FTZ R37, R2, R105 ;  /* 0x0000006902257220 */ /* 0x000fe40000410000 */
[--C-:B------:R-:W-:Y:S02]  /*db40*/  FFMA.FTZ R105, R246, c[0x0][0x2d0], -R148.reuse ;  /* 0x0000b400f6697a23 */ /* 0x100fe40000010894 */
[C---:B------:R-:W-:Y:S04]  /*db50*/  FMUL.FTZ R38, R0.reuse, R106 ;  /* 0x0000006a00267220 */ /* 0x040fe80000410000 */
[----:B------:R-:W-:Y:S02]  /*db60*/  FMUL.FTZ R39, R0, R107 ;  /* 0x0000006b00277220 */ /* 0x000fe40000410000 */
[C---:B-1----:R-:W-:Y:S01]  /*db70*/  FMUL.FTZ R36, R2.reuse, R104 ;  /* 0x0000006802247220 */ /* 0x042fe20000410000 */
[----:B------:R-:W-:Y:S01]  /*db80*/  MOV R111, R48 ;  /* 0x00000030006f7202 */ /* 0x000fe20000000f00 */
[----:B------:R-:W-:Y:S02]  /*db90*/  FMUL.FTZ R48, R2, R116 ;  /* 0x0000007402307220 */ /* 0x000fe40000410000 */
[----:B------:R-:W-:Y:S03]  /*dba0*/  FFMA.FTZ R104, R248, c[0x0][0x2d0], -R148 ;  /* 0x0000b400f8687a23 */ /* 0x000fe60000010894 */
[C---:B----4-:R-:W-:Y:S07]  /*dbb0*/  HMMA.16816.F32 R36, R144.reuse, R44, R36 ;  /* 0x0000002c9024723c */ /* 0x050fee0000001824 */
[--C-:B------:R-:W-:Y:S01]  /*dbc0*/  FFMA.FTZ R44, R158, c[0x0][0x2d0], -R154.reuse ;  /* 0x0000b4009e2c7a23 */ /* 0x100fe2000001089a */
[C---:B------:R-:W-:Y:S03]  /*dbd0*/  HMMA.16816.F32 R40, R144.reuse, R46, R40 ;  /* 0x0000002e9028723c */ /* 0x040fe60000001828 */
[----:B------:R-:W1:Y:S01]  /*dbe0*/  MUFU.EX2 R69, R44 ;  /* 0x0000002c00457308 */ /* 0x000e620000000800 */
[----:B------:R-:W-:Y:S03]  /*dbf0*/  FMUL.FTZ R45, R2, R113 ;  /* 0x00000071022d7220 */ /* 0x000fe60000410000 */
[C---:B------:R-:W-:Y:S02]  /*dc00*/  FMUL.FTZ R47, R0.reuse, R115 ;  /* 0x00000073002f7220 */ /* 0x040fe40000410000 */
[----:B------:R-:W-:Y:S03]  /*dc10*/  FMUL.FTZ R46, R0, R114 ;  /* 0x00000072002e7220 */ /* 0x000fe60000410000 */
[----:B-1----:R-:W-:Y:S01]  /*dc20*/  MOV R133, R69 ;  /* 0x0000004500857202 */ /* 0x002fe20000000f00 */
[--C-:B------:R-:W-:Y:S02]  /*dc30*/  FFMA.FTZ R69, R163, c[0x0][0x2d0], -R154.reuse ;  /* 0x0000b400a3457a23 */ /* 0x100fe4000001089a */
[C---:B------:R-:W-:Y:S02]  /*dc40*/  FMUL.FTZ R44, R2.reuse, R112 ;  /* 0x00000070022c7220 */ /* 0x040fe40000410000 */
[----:B------:R1:W-:Y:S05]  /*dc50*/  MUFU.EX2 R116, R69 ;  /* 0x0000004500747308 */ /* 0x0003ea0000000800 */
[C---:B------:R-:W-:Y:S07]  /*dc60*/  HMMA.16816.F32 R44, R144.reuse, R52, R44 ;  /* 0x00000034902c723c */ /* 0x040fee000000182c */
[C---:B------:R-:W-:Y:S01]  /*dc70*/  FMUL.FTZ R52, R2.reuse, R120 ;  /* 0x0000007802347220 */ /* 0x040fe20000410000 */
[C---:B------:R-:W-:Y:S04]  /*dc80*/  HMMA.16816.F32 R48, R144.reuse, R54, R48 ;  /* 0x000000369030723c */ /* 0x040fe80000001830 */
[----:B------:R-:W-:Y:S03]  /*dc90*/  FMUL.FTZ R53, R2, R121 ;  /* 0x0000007902357220 */ /* 0x000fe60000410000 */
[C---:B------:R-:W-:Y:S02]  /*dca0*/  FMUL.FTZ R54, R0.reuse, R122 ;  /* 0x0000007a00367220 */ /* 0x040fe40000410000 */
[----:B------:R-:W-:Y:S03]  /*dcb0*/  FMUL.FTZ R55, R0, R123 ;  /* 0x0000007b00377220 */ /* 0x000fe60000410000 */
[--C-:B-1----:R-:W-:Y:S04]  /*dcc0*/  FFMA.FTZ R69, R166, c[0x0][0x2d0], -R154.reuse ;  /* 0x0000b400a6457a23 */ /* 0x102fe8000001089a */
[C---:B------:R-:W-:Y:S01]  /*dcd0*/  HMMA.16816.F32 R52, R144.reuse, R60, R52 ;  /* 0x0000003c9034723c */ /* 0x040fe20000001834 */
[----:B------:R1:W-:Y:S06]  /*dce0*/  MUFU.EX2 R134, R69 ;  /* 0x0000004500867308 */ /* 0x0003ec0000000800 */
[C---:B------:R-:W-:Y:S01]  /*dcf0*/  FMUL.FTZ R60, R2.reuse, R128 ;  /* 0x00000080023c7220 */ /* 0x040fe20000410000 */
[C---:B------:R-:W-:Y:S04]  /*dd00*/  HMMA.16816.F32 R56, R144.reuse, R62, R56 ;  /* 0x0000003e9038723c */ /* 0x040fe80000001838 */
[----:B------:R-:W-:Y:S03]  /*dd10*/  FMUL.FTZ R61, R2, R129 ;  /* 0x00000081023d7220 */ /* 0x000fe60000410000 */
[C---:B------:R-:W-:Y:S02]  /*dd20*/  FMUL.FTZ R62, R0.reuse, R130 ;  /* 0x00000082003e7220 */ /* 0x040fe40000410000 */
[----:B------:R-:W-:Y:S07]  /*dd30*/  FMUL.FTZ R63, R0, R131 ;  /* 0x00000083003f7220 */ /* 0x000fee0000410000 */
[C---:B------:R-:W-:Y:S03]  /*dd40*/  HMMA.16816.F32 R60, R144.reuse, R72, R60 ;  /* 0x00000048903c723c */ /* 0x040fe6000000183c */
[--C-:B-1----:R-:W-:Y:S04]  /*dd50*/  FFMA.FTZ R69, R164, c[0x0][0x2d0], -R154.reuse ;  /* 0x0000b400a4457a23 */ /* 0x102fe8000001089a */
[----:B------:R1:W-:Y:S01]  /*dd60*/  MUFU.EX2 R98, R69 ;  /* 0x0000004500627308 */ /* 0x0003e20000000800 */
[----:B------:R-:W-:Y:S04]  /*dd70*/  HMMA.16816.F32 R64, R144, R74, R64 ;  /* 0x0000004a9040723c */ /* 0x000fe80000001840 */
[----:B------:R-:W-:Y:S02]  /*dd80*/  F2FP.PACK_AB R72, R111, R108 ;  /* 0x0000006c6f48723e */ /* 0x000fe400000000ff */
[----:B------:R-:W-:Y:S02]  /*dd90*/  F2FP.PACK_AB R73, R119, R110 ;  /* 0x0000006e7749723e */ /* 0x000fe400000000ff */
[----:B------:R-:W-:Y:S01]  /*dda0*/  F2FP.PACK_AB R75, R117, R118 ;  /* 0x00000076754b723e */ /* 0x000fe200000000ff */
[----:B------:R-:W-:Y:S03]  /*ddb0*/  MUFU.EX2 R146, R102 ;  /* 0x0000006600927308 */ /* 0x000fe60000000800 */
[----:B------:R-:W-:Y:S02]  /*ddc0*/  F2FP.PACK_AB R74, R133, R132 ;  /* 0x00000084854a723e */ /* 0x000fe400000000ff */
[----:B------:R-:W-:Y:S05]  /*ddd0*/  MOV R147, R151 ;  /* 0x0000009700937202 */ /* 0x000fea0000000f00 */
[C---:B------:R-:W-:Y:S01]  /*dde0*/  HMMA.16816.F32 R4, R72.reuse, R76, R4 ;  /* 0x0000004c4804723c */ /* 0x040fe20000001804 */
[----:B------:R-:W-:Y:S04]  /*ddf0*/  MUFU.EX2 R145, R103 ;  /* 0x0000006700917308 */ /* 0x000fe80000000800 */
[----:B-1----:R-:W-:Y:S03]  /*de00*/  FFMA.FTZ R69, R165, c[0x0][0x2d0], -R154 ;  /* 0x0000b400a5457a23 */ /* 0x002fe6000001089a */
[C---:B------:R-:W-:Y:S01]  /*de10*/  HMMA.16816.F32 R8, R72.reuse, R78, R8 ;  /* 0x0000004e4808723c */ /* 0x040fe20000001808 */
[----:B------:R-:W1:Y:S02]  /*de20*/  LDSM.16.MT88.4 R76, [R207+0x4800] ;  /* 0x00480000cf4c783b */ /* 0x000e640000004200 */
[----:B------:R4:W1:Y:S05]  /*de30*/  MUFU.EX2 R92, R69 ;  /* 0x00000045005c7308 */ /* 0x00086a0000000800 */
[C---:B---3--:R-:W-:Y:S05]  /*de40*/  HMMA.16816.F32 R12, R72.reuse, R80, R12 ;  /* 0x00000050480c723c */ /* 0x048fea000000180c */
[----:B------:R-:W-:Y:S03]  /*de50*/  MUFU.EX2 R144, R104 ;  /* 0x0000006800907308 */ /* 0x000fe60000000800 */
[C---:B------:R-:W-:Y:S01]  /*de60*/  HMMA.16816.F32 R16, R72.reuse, R82, R16 ;  /* 0x000000524810723c */ /* 0x040fe20000001810 */
[----:B------:R-:W3:Y:S07]  /*de70*/  LDSM.16.MT88.4 R80, [R209+0x4800] ;  /* 0x00480000d150783b */ /* 0x000eee0000004200 */
[C---:B------:R-:W-:Y:S04]  /*de80*/  HMMA.16816.F32 R20, R72.reuse, R84, R20 ;  /* 0x000000544814723c */ /* 0x040fe80000001814 */
[--C-:B----4-:R-:W-:Y:S04]  /*de90*/  FFMA.FTZ R69, R167, c[0x0][0x2d0], -R148.reuse ;  /* 0x0000b400a7457a23 */ /* 0x110fe80000010894 */
[C---:B------:R-:W-:Y:S01]  /*dea0*/  HMMA.16816.F32 R24, R72.reuse, R86, R24 ;  /* 0x000000564818723c */ /* 0x040fe20000001818 */
[----:B------:R4:W-:Y:S01]  /*deb0*/  MUFU.EX2 R218, R69 ;  /* 0x0000004500da7308 */ /* 0x0009e20000000800 */
[----:B------:R-:W3:Y:S06]  /*dec0*/  LDSM.16.MT88.4 R84, [R208+0x4800] ;  /* 0x00480000d054783b */ /* 0x000eec0000004200 */
[C---:B-----5:R-:W-:Y:S08]  /*ded0*/  HMMA.16816.F32 R28, R72.reuse, R88, R28 ;  /* 0x00000058481c723c */ /* 0x060ff0000000181c */
[C---:B------:R-:W-:Y:S01]  /*dee0*/  HMMA.16816.F32 R32, R72.reuse, R90, R32 ;  /* 0x0000005a4820723c */ /* 0x040fe20000001820 */
[----:B------:R-:W5:Y:S07]  /*def0*/  LDSM.16.MT88.4 R88, [R210+0x4800] ;  /* 0x00480000d258783b */ /* 0x000f6e0000004200 */
[C---:B-1----:R-:W-:Y:S04]  /*df00*/  HMMA.16816.F32 R36, R72.reuse, R76, R36 ;  /* 0x0000004c4824723c */ /* 0x042fe80000001824 */
[--C-:B----4-:R-:W-:Y:S01]  /*df10*/  FFMA.FTZ R69, R169, c[0x0][0x2d0], -R148.reuse ;  /* 0x0000b400a9457a23 */ /* 0x110fe20000010894 */
[----:B------:R-:W-:Y:S02]  /*df20*/  MOV R169, R92 ;  /* 0x0000005c00a97202 */ /* 0x000fe40000000f00 */
[----:B------:R-:W-:Y:S01]  /*df30*/  LDSM.16.MT88.4 R92, [R209+0x1000] ;  /* 0x00100000d15c783b */ /* 0x000fe20000004200 */
[C---:B------:R-:W-:Y:S01]  /*df40*/  HMMA.16816.F32 R40, R72.reuse, R78, R40 ;  /* 0x0000004e4828723c */ /* 0x040fe20000001828 */
[----:B------:R1:W4:Y:S06]  /*df50*/  MUFU.EX2 R127, R69 ;  /* 0x00000045007f7308 */ /* 0x00032c0000000800 */
[----:B------:R-:W2:Y:S01]  /*df60*/  LDSM.16.MT88.4 R76, [R207+0x1000] ;  /* 0x00100000cf4c783b */ /* 0x000ea20000004200 */
[C---:B---3--:R-:W-:Y:S08]  /*df70*/  HMMA.16816.F32 R44, R72.reuse, R80, R44 ;  /* 0x00000050482c723c */ /* 0x048ff0000000182c */
[C---:B------:R-:W-:Y:S01]  /*df80*/  HMMA.16816.F32 R48, R72.reuse, R82, R48 ;  /* 0x000000524830723c */ /* 0x040fe20000001830 */
[----:B------:R-:W3:Y:S07]  /*df90*/  LDSM.16.MT88.4 R80, [R208+0x1000] ;  /* 0x00100000d050783b */ /* 0x000eee0000004200 */
[C---:B------:R-:W-:Y:S04]  /*dfa0*/  HMMA.16816.F32 R52, R72.reuse, R84, R52 ;  /* 0x000000544834723c */ /* 0x040fe80000001834 */
[--C-:B-1----:R-:W-:Y:S04]  /*dfb0*/  FFMA.FTZ R69, R168, c[0x0][0x2d0], -R148.reuse ;  /* 0x0000b400a8457a23 */ /* 0x102fe80000010894 */
[C---:B------:R-:W-:Y:S01]  /*dfc0*/  HMMA.16816.F32 R56, R72.reuse, R86, R56 ;  /* 0x000000564838723c */ /* 0x040fe20000001838 */
[----:B------:R1:W-:Y:S01]  /*dfd0*/  MUFU.EX2 R126, R69 ;  /* 0x00000045007e7308 */ /* 0x0003e20000000800 */
[----:B------:R-:W3:Y:S06]  /*dfe0*/  LDSM.16.MT88.4 R84, [R210+0x1000] ;  /* 0x00100000d254783b */ /* 0x000eec0000004200 */
[C---:B-----5:R-:W-:Y:S08]  /*dff0*/  HMMA.16816.F32 R60, R72.reuse, R88, R60 ;  /* 0x00000058483c723c */ /* 0x060ff0000000183c */
[----:B------:R-:W-:Y:S01]  /*e000*/  HMMA.16816.F32 R64, R72, R90, R64 ;  /* 0x0000005a4840723c */ /* 0x000fe20000001840 */
[----:B------:R-:W-:Y:S06]  /*e010*/  LDSM.16.MT88.4 R88, [R209+0x5000] ;  /* 0x00500000d158783b */ /* 0x000fec0000004200 */
[----:B------:R-:W-:Y:S01]  /*e020*/  F2FP.PACK_AB R72, R134, R116 ;  /* 0x000000748648723e */ /* 0x000fe200000000ff */
[----:B-1----:R-:W-:Y:S01]  /*e030*/  FFMA.FTZ R69, R170, c[0x0][0x2d0], -R148 ;  /* 0x0000b400aa457a23 */ /* 0x002fe20000010894 */
[----:B------:R-:W-:Y:S03]  /*e040*/  MOV R170, R98 ;  /* 0x0000006200aa7202 */ /* 0x000fe60000000f00 */
[----:B------:R1:W5:Y:S01]  /*e050*/  MUFU.EX2 R125, R69 ;  /* 0x00000045007d7308 */ /* 0x0003620000000800 */
[----:B----4-:R-:W-:Y:S01]  /*e060*/  F2FP.PACK_AB R73, R127, R218 ;  /* 0x000000da7f49723e */ /* 0x010fe200000000ff */
[----:B--2---:R-:W-:Y:S01]  /*e070*/  FFMA.FTZ R2, R2, R135, R147 ;  /* 0x0000008702027223 */ /* 0x004fe20000010093 */
[----:B------:R-:W-:Y:S02]  /*e080*/  F2FP.PACK_AB R74, R169, R170 ;  /* 0x000000aaa94a723e */ /* 0x000fe400000000ff */
[----:B------:R-:W-:Y:S02]  /*e090*/  MOV R98, R152 ;  /* 0x0000009800627202 */ /* 0x000fe40000000f00 */
[----:B------:R-:W-:Y:S03]  /*e0a0*/  MOV R135, R149 ;  /* 0x0000009500877202 */ /* 0x000fe60000000f00 */
[----:B------:R-:W-:Y:S01]  /*e0b0*/  MUFU.EX2 R147, R101 ;  /* 0x0000006500937308 */ /* 0x000fe20000000800 */
[--C-:B-1----:R-:W-:Y:S01]  /*e0c0*/  FFMA.FTZ R69, R171, c[0x0][0x2d0], -R154.reuse ;  /* 0x0000b400ab457a23 */ /* 0x102fe2000001089a */
[----:B-----5:R-:W-:Y:S02]  /*e0d0*/  F2FP.PACK_AB R75, R125, R126 ;  /* 0x0000007e7d4b723e */ /* 0x020fe400000000ff */
[----:B------:R-:W-:Y:S06]  /*e0e0*/  MOV R171, R150 ;  /* 0x0000009600ab7202 */ /* 0x000fec0000000f00 */
[----:B------:R1:W-:Y:S01]  /*e0f0*/  MUFU.EX2 R124, R69 ;  /* 0x00000045007c7308 */ /* 0x0003e20000000800 */
[C---:B------:R-:W-:Y:S08]  /*e100*/  HMMA.16816.F32 R4, R72.reuse, R76, R4 ;  /* 0x0000004c4804723c */ /* 0x040ff00000001804 */
[C---:B------:R-:W-:Y:S01]  /*e110*/  HMMA.16816.F32 R8, R72.reuse, R78, R8 ;  /* 0x0000004e4808723c */ /* 0x040fe20000001808 */
[----:B------:R-:W2:Y:S07]  /*e120*/  LDSM.16.MT88.4 R76, [R207+0x5000] ;  /* 0x00500000cf4c783b */ /* 0x000eae0000004200 */
[C---:B------:R-:W-:Y:S04]  /*e130*/  HMMA.16816.F32 R12, R72.reuse, R92, R12 ;  /* 0x0000005c480c723c */ /* 0x040fe8000000180c */
[--C-:B-1----:R-:W-:Y:S01]  /*e140*/  FFMA.FTZ R69, R174, c[0x0][0x2d0], -R154.reuse ;  /* 0x0000b400ae457a23 */ /* 0x102fe2000001089a */
[----:B------:R-:W-:Y:S02]  /*e150*/  MOV R174, R133 ;  /* 0x0000008500ae7202 */ /* 0x000fe40000000f00 */
[----:B------:R-:W-:Y:S01]  /*e160*/  MOV R133, R96 ;  /* 0x0000006000857202 */ /* 0x000fe20000000f00 */
[C---:B------:R-:W-:Y:S01]  /*e170*/  HMMA.16816.F32 R16, R72.reuse, R94, R16 ;  /* 0x0000005e4810723c */ /* 0x040fe20000001810 */
[----:B------:R1:W4:Y:S01]  /*e180*/  MUFU.EX2 R168, R69 ;  /* 0x0000004500a87308 */ /* 0x0003220000000800 */
[----:B------:R-:W-:Y:S06]  /*e190*/  LDSM.16.MT88.4 R92, [R210+0x5000] ;  /* 0x00500000d25c783b */ /* 0x000fec0000004200 */
[C---:B---3--:R-:W-:Y:S08]  /*e1a0*/  HMMA.16816.F32 R20, R72.reuse, R80, R20 ;  /* 0x000000504814723c */ /* 0x048ff00000001814 */
[C---:B------:R-:W-:Y:S01]  /*e1b0*/  HMMA.16816.F32 R24, R72.reuse, R82, R24 ;  /* 0x000000524818723c */ /* 0x040fe20000001818 */
[----:B------:R-:W3:Y:S07]  /*e1c0*/  LDSM.16.MT88.4 R80, [R208+0x5000] ;  /* 0x00500000d050783b */ /* 0x000eee0000004200 */
[C---:B------:R-:W-:Y:S04]  /*e1d0*/  HMMA.16816.F32 R28, R72.reuse, R84, R28 ;  /* 0x00000054481c723c */ /* 0x040fe8000000181c */
[--C-:B-1----:R-:W-:Y:S01]  /*e1e0*/  FFMA.FTZ R69, R173, c[0x0][0x2d0], -R154.reuse ;  /* 0x0000b400ad457a23 */ /* 0x102fe2000001089a */
[----:B------:R-:W-:Y:S02]  /*e1f0*/  MOV R173, R132 ;  /* 0x0000008400ad7202 */ /* 0x000fe40000000f00 */
[----:B------:R-:W-:Y:S01]  /*e200*/  MOV R132, R97 ;  /* 0x0000006100847202 */ /* 0x000fe20000000f00 */
[C---:B------:R-:W-:Y:S01]  /*e210*/  HMMA.16816.F32 R32, R72.reuse, R86, R32 ;  /* 0x000000564820723c */ /* 0x040fe20000001820 */
[----:B------:R1:W-:Y:S01]  /*e220*/  MUFU.EX2 R167, R69 ;  /* 0x0000004500a77308 */ /* 0x0003e20000000800 */
[----:B------:R-:W-:Y:S06]  /*e230*/  LDSM.16.MT88.4 R84, [R209+0x1800] ;  /* 0x00180000d154783b */ /* 0x000fec0000004200 */
[C---:B--2---:R-:W-:Y:S08]  /*e240*/  HMMA.16816.F32 R36, R72.reuse, R76, R36 ;  /* 0x0000004c4824723c */ /* 0x044ff00000001824 */
[C---:B------:R-:W-:Y:S01]  /*e250*/  HMMA.16816.F32 R40, R72.reuse, R78, R40 ;  /* 0x0000004e4828723c */ /* 0x040fe20000001828 */
[----:B------:R-:W2:Y:S07]  /*e260*/  LDSM.16.MT88.4 R76, [R207+0x1800] ;  /* 0x00180000cf4c783b */ /* 0x000eae0000004200 */
[C---:B------:R-:W-:Y:S04]  /*e270*/  HMMA.16816.F32 R44, R72.reuse, R88, R44 ;  /* 0x00000058482c723c */ /* 0x040fe8000000182c */
[----:B-1----:R-:W-:Y:S01]  /*e280*/  FFMA.FTZ R69, R172, c[0x0][0x2d0], -R154 ;  /* 0x0000b400ac457a23 */ /* 0x002fe2000001089a */
[----:B------:R-:W-:Y:S02]  /*e290*/  MOV R172, R111 ;  /* 0x0000006f00ac7202 */ /* 0x000fe40000000f00 */
[----:B------:R-:W-:Y:S01]  /*e2a0*/  MOV R111, R98 ;  /* 0x00000062006f7202 */ /* 0x000fe20000000f00 */
[C---:B------:R-:W-:Y:S01]  /*e2b0*/  HMMA.16816.F32 R48, R72.reuse, R90, R48 ;  /* 0x0000005a4830723c */ /* 0x040fe20000001830 */
[----:B------:R1:W5:Y:S01]  /*e2c0*/  MUFU.EX2 R166, R69 ;  /* 0x0000004500a67308 */ /* 0x0003620000000800 */
        /* <DEDUP_REMOVED lines=8> */
[----:B------:R-:W-:Y:S01]  /*e350*/  HMMA.16816.F32 R64, R72, R94, R64 ;  /* 0x0000005e4840723c */ /* 0x000fe20000001840 */
[----:B------:R1:W-:Y:S01]  /*e360*/  MUFU.EX2 R107, R69 ;  /* 0x00000045006b7308 */ /* 0x0003e20000000800 */
[----:B------:R-:W-:Y:S05]  /*e370*/  LDSM.16.MT88.4 R92, [R210+0x5800] ;  /* 0x00580000d25c783b */ /* 0x000fea0000004200 */
[----:B----4-:R-:W-:Y:S02]  /*e380*/  F2FP.PACK_AB R72, R168, R124 ;  /* 0x0000007ca848723e */ /* 0x010fe400000000ff */
[----:B-----5:R-:W-:Y:S01]  /*e390*/  F2FP.PACK_AB R74, R166, R167 ;  /* 0x000000a7a64a723e */ /* 0x020fe200000000ff */
[----:B------:R-:W-:Y:S02]  /*e3a0*/  LDSM.16.MT88.4 R96, [R209+0x7000] ;  /* 0x00700000d160783b */ /* 0x000fe40000004200 */
[--C-:B-1----:R-:W-:Y:S04]  /*e3b0*/  FFMA.FTZ R69, R201, c[0x0][0x2d0], -R148.reuse ;  /* 0x0000b400c9457a23 */ /* 0x102fe80000010894 */
[----:B------:R1:W4:Y:S02]  /*e3c0*/  MUFU.EX2 R106, R69 ;  /* 0x00000045006a7308 */ /* 0x0003240000000800 */
[--C-:B-1----:R-:W-:Y:S01]  /*e3d0*/  FFMA.FTZ R69, R175, c[0x0][0x2d0], -R148.reuse ;  /* 0x0000b400af457a23 */ /* 0x102fe20000010894 */
[----:B----4-:R-:W-:Y:S07]  /*e3e0*/  F2FP.PACK_AB R73, R106, R107 ;  /* 0x0000006b6a49723e */ /* 0x010fee00000000ff */
[----:B------:R1:W-:Y:S02]  /*e3f0*/  MUFU.EX2 R165, R69 ;  /* 0x0000004500a57308 */ /* 0x0003e40000000800 */
[----:B-1----:R-:W-:Y:S08]  /*e400*/  FFMA.FTZ R69, R202, c[0x0][0x2d0], -R148 ;  /* 0x0000b400ca457a23 */ /* 0x002ff00000010894 */
[----:B------:R1:W4:Y:S02]  /*e410*/  MUFU.EX2 R164, R69 ;  /* 0x0000004500a47308 */ /* 0x0003240000000800 */
[--C-:B-1----:R-:W-:Y:S01]  /*e420*/  FFMA.FTZ R69, R203, c[0x0][0x2d0], -R154.reuse ;  /* 0x0000b400cb457a23 */ /* 0x102fe2000001089a */
[----:B----4-:R-:W-:Y:S07]  /*e430*/  F2FP.PACK_AB R75, R164, R165 ;  /* 0x000000a5a44b723e */ /* 0x010fee00000000ff */
[----:B------:R1:W-:Y:S01]  /*e440*/  MUFU.EX2 R115, R69 ;  /* 0x0000004500737308 */ /* 0x0003e20000000800 */
[C---:B--2---:R-:W-:Y:S08]  /*e450*/  HMMA.16816.F32 R4, R72.reuse, R76, R4 ;  /* 0x0000004c4804723c */ /* 0x044ff00000001804 */
[C---:B------:R-:W-:Y:S01]  /*e460*/  HMMA.16816.F32 R8, R72.reuse, R78, R8 ;  /* 0x0000004e4808723c */ /* 0x040fe20000001808 */
[----:B------:R-:W2:Y:S07]  /*e470*/  LDSM.16.MT88.4 R76, [R207+0x5800] ;  /* 0x00580000cf4c783b */ /* 0x000eae0000004200 */
[C---:B------:R-:W-:Y:S04]  /*e480*/  HMMA.16816.F32 R12, R72.reuse, R84, R12 ;  /* 0x00000054480c723c */ /* 0x040fe8000000180c */
[--C-:B-1----:R-:W-:Y:S04]  /*e490*/  FFMA.FTZ R69, R212, c[0x0][0x2d0], -R154.reuse ;  /* 0x0000b400d4457a23 */ /* 0x102fe8000001089a */
[C---:B------:R-:W-:Y:S01]  /*e4a0*/  HMMA.16816.F32 R16, R72.reuse, R86, R16 ;  /* 0x000000564810723c */ /* 0x040fe20000001810 */
[----:B------:R1:W4:Y:S01]  /*e4b0*/  MUFU.EX2 R163, R69 ;  /* 0x0000004500a37308 */ /* 0x0003220000000800 */
        /* <DEDUP_REMOVED lines=8> */
[----:B------:R-:W-:Y:S06]  /*e540*/  LDSM.16.MT88.4 R88, [R209+0x2000] ;  /* 0x00200000d158783b */ /* 0x000fec0000004200 */
[C---:B--2---:R-:W-:Y:S08]  /*e550*/  HMMA.16816.F32 R36, R72.reuse, R76, R36 ;  /* 0x0000004c4824723c */ /* 0x044ff00000001824 */
[C---:B------:R-:W-:Y:S01]  /*e560*/  HMMA.16816.F32 R40, R72.reuse, R78, R40 ;  /* 0x0000004e4828723c */ /* 0x040fe20000001828 */
[----:B------:R-:W2:Y:S07]  /*e570*/  LDSM.16.MT88.4 R76, [R207+0x2000] ;  /* 0x00200000cf4c783b */ /* 0x000eae0000004200 */
[C---:B-----5:R-:W-:Y:S04]  /*e580*/  HMMA.16816.F32 R44, R72.reuse, R84, R44 ;  /* 0x00000054482c723c */ /* 0x060fe8000000182c */
[----:B-1----:R-:W-:Y:S04]  /*e590*/  FFMA.FTZ R69, R211, c[0x0][0x2d0], -R154 ;  /* 0x0000b400d3457a23 */ /* 0x002fe8000001089a */
[C---:B------:R-:W-:Y:S01]  /*e5a0*/  HMMA.16816.F32 R48, R72.reuse, R86, R48 ;  /* 0x000000564830723c */ /* 0x040fe20000001830 */
[----:B------:R1:W5:Y:S01]  /*e5b0*/  MUFU.EX2 R162, R69 ;  /* 0x0000004500a27308 */ /* 0x0003620000000800 */
[----:B------:R-:W2:Y:S06]  /*e5c0*/  LDSM.16.MT88.4 R84, [R208+0x2000] ;  /* 0x00200000d054783b */ /* 0x000eac0000004200 */
[C---:B---3--:R-:W-:Y:S08]  /*e5d0*/  HMMA.16816.F32 R52, R72.reuse, R80, R52 ;  /* 0x000000504834723c */ /* 0x048ff00000001834 */
[C---:B------:R-:W-:Y:S01]  /*e5e0*/  HMMA.16816.F32 R56, R72.reuse, R82, R56 ;  /* 0x000000524838723c */ /* 0x040fe20000001838 */
[----:B------:R-:W3:Y:S07]  /*e5f0*/  LDSM.16.MT88.4 R80, [R210+0x2000] ;  /* 0x00200000d250783b */ /* 0x000eee0000004200 */
[C---:B------:R-:W-:Y:S04]  /*e600*/  HMMA.16816.F32 R60, R72.reuse, R92, R60 ;  /* 0x0000005c483c723c */ /* 0x040fe8000000183c */
[--C-:B-1----:R-:W-:Y:S04]  /*e610*/  FFMA.FTZ R69, R223, c[0x0][0x2d0], -R148.reuse ;  /* 0x0000b400df457a23 */ /* 0x102fe80000010894 */
[----:B------:R-:W-:Y:S01]  /*e620*/  HMMA.16816.F32 R64, R72, R94, R64 ;  /* 0x0000005e4840723c */ /* 0x000fe20000001840 */
[----:B------:R1:W-:Y:S01]  /*e630*/  MUFU.EX2 R113, R69 ;  /* 0x0000004500717308 */ /* 0x0003e20000000800 */
[----:B------:R-:W2:Y:S05]  /*e640*/  LDSM.16.MT88.4 R92, [R207+0x6000] ;  /* 0x00600000cf5c783b */ /* 0x000eaa0000004200 */
[----:B----4-:R-:W-:Y:S02]  /*e650*/  F2FP.PACK_AB R72, R163, R115 ;  /* 0x00000073a348723e */ /* 0x010fe400000000ff */
[----:B-----5:R-:W-:Y:S03]  /*e660*/  F2FP.PACK_AB R74, R162, R114 ;  /* 0x00000072a24a723e */ /* 0x020fe600000000ff */
        /* <DEDUP_REMOVED lines=17> */
[----:B------:R-:W-:Y:S06]  /*e780*/  LDSM.16.MT88.4 R88, [R207+0x2800] ;  /* 0x00280000cf58783b */ /* 0x000fec0000004200 */
[C---:B------:R-:W-:Y:S08]  /*e790*/  HMMA.16816.F32 R20, R72.reuse, R84, R20 ;  /* 0x000000544814723c */ /* 0x040ff00000001814 */
[C---:B------:R-:W-:Y:S01]  /*e7a0*/  HMMA.16816.F32 R24, R72.reuse, R86, R24 ;  /* 0x000000564818723c */ /* 0x040fe20000001818 */
[----:B------:R-:W-:Y:S07]  /*e7b0*/  LDSM.16.MT88.4 R84, [R210+0x6000] ;  /* 0x00600000d254783b */ /* 0x000fee0000004200 */
[C---:B---3--:R-:W-:Y:S04]  /*e7c0*/  HMMA.16816.F32 R28, R72.reuse, R80, R28 ;  /* 0x00000050481c723c */ /* 0x048fe8000000181c */
[--C-:B-1----:R-:W-:Y:S04]  /*e7d0*/  FFMA.FTZ R69, R231, c[0x0][0x2d0], -R154.reuse ;  /* 0x0000b400e7457a23 */ /* 0x102fe8000001089a */
[C---:B------:R-:W-:Y:S01]  /*e7e0*/  HMMA.16816.F32 R32, R72.reuse, R82, R32 ;  /* 0x000000524820723c */ /* 0x040fe20000001820 */
[----:B------:R1:W-:Y:S01]  /*e7f0*/  MUFU.EX2 R122, R69 ;  /* 0x00000045007a7308 */ /* 0x0003e20000000800 */
[----:B------:R-:W3:Y:S06]  /*e800*/  LDSM.16.MT88.4 R80, [R208+0x6000] ;  /* 0x00600000d050783b */ /* 0x000eec0000004200 */
[C---:B------:R-:W-:Y:S08]  /*e810*/  HMMA.16816.F32 R36, R72.reuse, R92, R36 ;  /* 0x0000005c4824723c */ /* 0x040ff00000001824 */
[C---:B------:R-:W-:Y:S01]  /*e820*/  HMMA.16816.F32 R40, R72.reuse, R94, R40 ;  /* 0x0000005e4828723c */ /* 0x040fe20000001828 */
[----:B------:R-:W5:Y:S07]  /*e830*/  LDSM.16.MT88.4 R92, [R209+0x2800] ;  /* 0x00280000d15c783b */ /* 0x000f6e0000004200 */
[C---:B--2---:R-:W-:Y:S04]  /*e840*/  HMMA.16816.F32 R44, R72.reuse, R76, R44 ;  /* 0x0000004c482c723c */ /* 0x044fe8000000182c */
[----:B-1----:R-:W-:Y:S04]  /*e850*/  FFMA.FTZ R69, R229, c[0x0][0x2d0], -R154 ;  /* 0x0000b400e5457a23 */ /* 0x002fe8000001089a */
[C---:B------:R-:W-:Y:S01]  /*e860*/  HMMA.16816.F32 R48, R72.reuse, R78, R48 ;  /* 0x0000004e4830723c */ /* 0x040fe20000001830 */
[----:B------:R1:W2:Y:S01]  /*e870*/  MUFU.EX2 R158, R69 ;  /* 0x00000045009e7308 */ /* 0x0002a20000000800 */
[----:B------:R-:W2:Y:S06]  /*e880*/  LDSM.16.MT88.4 R76, [R208+0x2800] ;  /* 0x00280000d04c783b */ /* 0x000eac0000004200 */
[C---:B---3--:R-:W-:Y:S08]  /*e890*/  HMMA.16816.F32 R52, R72.reuse, R80, R52 ;  /* 0x000000504834723c */ /* 0x048ff00000001834 */
[C---:B------:R-:W-:Y:S01]  /*e8a0*/  HMMA.16816.F32 R56, R72.reuse, R82, R56 ;  /* 0x000000524838723c */ /* 0x040fe20000001838 */
[----:B------:R-:W3:Y:S03]  /*e8b0*/  LDSM.16.MT88.4 R80, [R210+0x2800] ;  /* 0x00280000d250783b */ /* 0x000ee60000004200 */
[--C-:B-1----:R-:W-:Y:S04]  /*e8c0*/  FFMA.FTZ R69, R234, c[0x0][0x2d0], -R148.reuse ;  /* 0x0000b400ea457a23 */ /* 0x102fe80000010894 */
[C---:B------:R-:W-:Y:S01]  /*e8d0*/  HMMA.16816.F32 R60, R72.reuse, R84, R60 ;  /* 0x00000054483c723c */ /* 0x040fe2000000183c */
[----:B------:R1:W-:Y:S07]  /*e8e0*/  MUFU.EX2 R121, R69 ;  /* 0x0000004500797308 */ /* 0x0003ee0000000800 */
[----:B------:R-:W-:Y:S01]  /*e8f0*/  HMMA.16816.F32 R64, R72, R86, R64 ;  /* 0x000000564840723c */ /* 0x000fe20000001840 */
[----:B------:R-:W3:Y:S06]  /*e900*/  LDSM.16.MT88.4 R84, [R207+0x6800] ;  /* 0x00680000cf54783b */ /* 0x000eec0000004200 */
[----:B----4-:R-:W-:Y:S02]  /*e910*/  F2FP.PACK_AB R72, R123, R159 ;  /* 0x0000009f7b48723e */ /* 0x010fe400000000ff */
[----:B--2---:R-:W-:Y:S03]  /*e920*/  F2FP.PACK_AB R74, R158, R122 ;  /* 0x0000007a9e4a723e */ /* 0x004fe600000000ff */
[--C-:B-1----:R-:W-:Y:S04]  /*e930*/  FFMA.FTZ R69, R235, c[0x0][0x2d0], -R148.reuse ;  /* 0x0000b400eb457a23 */ /* 0x102fe80000010894 */
[----:B------:R1:W2:Y:S02]  /*e940*/  MUFU.EX2 R120, R69 ;  /* 0x0000004500787308 */ /* 0x0002a40000000800 */
[--C-:B-1----:R-:W-:Y:S01]  /*e950*/  FFMA.FTZ R69, R233, c[0x0][0x2d0], -R148.reuse ;  /* 0x0000b400e9457a23 */ /* 0x102fe20000010894 */
[----:B--2---:R-:W-:Y:S07]  /*e960*/  F2FP.PACK_AB R73, R120, R121 ;  /* 0x000000797849723e */ /* 0x004fee00000000ff */
[----:B------:R1:W-:Y:S02]  /*e970*/  MUFU.EX2 R157, R69 ;  /* 0x00000045009d7308 */ /* 0x0003e40000000800 */
[----:B-1----:R-:W-:Y:S08]  /*e980*/  FFMA.FTZ R69, R236, c[0x0][0x2d0], -R148 ;  /* 0x0000b400ec457a23 */ /* 0x002ff00000010894 */
[----:B------:R1:W2:Y:S02]  /*e990*/  MUFU.EX2 R156, R69 ;  /* 0x00000045009c7308 */ /* 0x0002a40000000800 */
[--C-:B-1----:R-:W-:Y:S01]  /*e9a0*/  FFMA.FTZ R69, R238, c[0x0][0x2d0], -R154.reuse ;  /* 0x0000b400ee457a23 */ /* 0x102fe2000001089a */
[----:B--2---:R-:W-:Y:S07]  /*e9b0*/  F2FP.PACK_AB R75, R156, R157 ;  /* 0x0000009d9c4b723e */ /* 0x004fee00000000ff */
[----:B------:R1:W-:Y:S01]  /*e9c0*/  MUFU.EX2 R155, R69 ;  /* 0x00000045009b7308 */ /* 0x0003e20000000800 */
[C---:B------:R-:W-:Y:S08]  /*e9d0*/  HMMA.16816.F32 R4, R72.reuse, R88, R4 ;  /* 0x000000584804723c */ /* 0x040ff00000001804 */
[C---:B------:R-:W-:Y:S01]  /*e9e0*/  HMMA.16816.F32 R8, R72.reuse, R90, R8 ;  /* 0x0000005a4808723c */ /* 0x040fe20000001808 */
[----:B------:R-:W2:Y:S07]  /*e9f0*/  LDSM.16.MT88.4 R88, [R209+0x6800] ;  /* 0x00680000d158783b */ /* 0x000eae0000004200 */
[C---:B-----5:R-:W-:Y:S04]  /*ea00*/  HMMA.16816.F32 R12, R72.reuse, R92, R12 ;  /* 0x0000005c480c723c */ /* 0x060fe8000000180c */
[--C-:B-1----:R-:W-:Y:S04]  /*ea10*/  FFMA.FTZ R69, R240, c[0x0][0x2d0], -R154.reuse ;  /* 0x0000b400f0457a23 */ /* 0x102fe8000001089a */
[C---:B------:R-:W-:Y:S01]  /*ea20*/  HMMA.16816.F32 R16, R72.reuse, R94, R16 ;  /* 0x0000005e4810723c */ /* 0x040fe20000001810 */
[----:B------:R1:W4:Y:S01]  /*ea30*/  MUFU.EX2 R131, R69 ;  /* 0x0000004500837308 */ /* 0x0003220000000800 */
[----:B------:R-:W-:Y:S06]  /*ea40*/  LDSM.16.MT88.4 R92, [R210+0x3000] ;  /* 0x00300000d25c783b */ /* 0x000fec0000004200 */
[C---:B------:R-:W-:Y:S08]  /*ea50*/  HMMA.16816.F32 R20, R72.reuse, R76, R20 ;  /* 0x0000004c4814723c */ /* 0x040ff00000001814 */
[C---:B------:R-:W-:Y:S01]  /*ea60*/  HMMA.16816.F32 R24, R72.reuse, R78, R24 ;  /* 0x0000004e4818723c */ /* 0x040fe20000001818 */
[----:B------:R-:W5:Y:S07]  /*ea70*/  LDSM.16.MT88.4 R76, [R208+0x6800] ;  /* 0x00680000d04c783b */ /* 0x000f6e0000004200 */
[C---:B---3--:R-:W-:Y:S04]  /*ea80*/  HMMA.16816.F32 R28, R72.reuse, R80, R28 ;  /* 0x00000050481c723c */ /* 0x048fe8000000181c */
[--C-:B-1----:R-:W-:Y:S04]  /*ea90*/  FFMA.FTZ R69, R237, c[0x0][0x2d0], -R154.reuse ;  /* 0x0000b400ed457a23 */ /* 0x102fe8000001089a */
[C---:B------:R-:W-:Y:S01]  /*eaa0*/  HMMA.16816.F32 R32, R72.reuse, R82, R32 ;  /* 0x000000524820723c */ /* 0x040fe20000001820 */
[----:B------:R1:W-:Y:S01]  /*eab0*/  MUFU.EX2 R130, R69 ;  /* 0x0000004500827308 */ /* 0x0003e20000000800 */
[----:B------:R-:W3:Y:S06]  /*eac0*/  LDSM.16.MT88.4 R80, [R210+0x6800] ;  /* 0x00680000d250783b */ /* 0x000eec0000004200 */
[C---:B------:R-:W-:Y:S08]  /*ead0*/  HMMA.16816.F32 R36, R72.reuse, R84, R36 ;  /* 0x000000544824723c */ /* 0x040ff00000001824 */
[C---:B------:R-:W-:Y:S01]  /*eae0*/  HMMA.16816.F32 R40, R72.reuse, R86, R40 ;  /* 0x000000564828723c */ /* 0x040fe20000001828 */
[----:B------:R-:W4:Y:S07]  /*eaf0*/  LDSM.16.MT88.4 R84, [R207+0x3000] ;  /* 0x00300000cf54783b */ /* 0x000f2e0000004200 */
[C---:B--2---:R-:W-:Y:S04]  /*eb00*/  HMMA.16816.F32 R44, R72.reuse, R88, R44 ;  /* 0x00000058482c723c */ /* 0x044fe8000000182c */
[----:B-1----:R-:W-:Y:S04]  /*eb10*/  FFMA.FTZ R69, R239, c[0x0][0x2d0], -R154 ;  /* 0x0000b400ef457a23 */ /* 0x002fe8000001089a */
[C---:B------:R-:W-:Y:S01]  /*eb20*/  HMMA.16816.F32 R48, R72.reuse, R90, R48 ;  /* 0x0000005a4830723c */ /* 0x040fe20000001830 */
[----:B------:R1:W2:Y:S01]  /*eb30*/  MUFU.EX2 R153, R69 ;  /* 0x0000004500997308 */ /* 0x0002a20000000800 */
[----:B------:R-:W-:Y:S06]  /*eb40*/  LDSM.16.MT88.4 R88, [R208+0x3000] ;  /* 0x00300000d058783b */ /* 0x000fec0000004200 */
[C---:B-----5:R-:W-:Y:S08]  /*eb50*/  HMMA.16816.F32 R52, R72.reuse, R76, R52 ;  /* 0x0000004c4834723c */ /* 0x060ff00000001834 */
[C---:B------:R-:W-:Y:S01]  /*eb60*/  HMMA.16816.F32 R56, R72.reuse, R78, R56 ;  /* 0x0000004e4838723c */ /* 0x040fe20000001838 */
[----:B------:R-:W5:Y:S07]  /*eb70*/  LDSM.16.MT88.4 R76, [R209+0x3000] ;  /* 0x00300000d14c783b */ /* 0x000f6e0000004200 */
[C---:B---3--:R-:W-:Y:S04]  /*eb80*/  HMMA.16816.F32 R60, R72.reuse, R80, R60 ;  /* 0x00000050483c723c */ /* 0x048fe8000000183c */
[--C-:B-1----:R-:W-:Y:S04]  /*eb90*/  FFMA.FTZ R69, R243, c[0x0][0x2d0], -R148.reuse ;  /* 0x0000b400f3457a23 */ /* 0x102fe80000010894 */
[----:B------:R-:W-:Y:S01]  /*eba0*/  HMMA.16816.F32 R64, R72, R82, R64 ;  /* 0x000000524840723c */ /* 0x000fe20000001840 */
[----:B------:R1:W-:Y:S01]  /*ebb0*/  MUFU.EX2 R129, R69 ;  /* 0x0000004500817308 */ /* 0x0003e20000000800 */
[----:B------:R-:W3:Y:S05]  /*ebc0*/  LDSM.16.MT88.4 R80, [R207+0x7000] ;  /* 0x00700000cf50783b */ /* 0x000eea0000004200 */
        /* <DEDUP_REMOVED lines=8> */
[----:B------:R1:W-:Y:S10]  /*ec50*/  MUFU.EX2 R148, R100 ;  /* 0x0000006400947308 */ /* 0x0003f40000000800 */
[----:B------:R2:W4:Y:S01]  /*ec60*/  MUFU.EX2 R151, R69 ;  /* 0x0000004500977308 */ /* 0x0005220000000800 */
[----:B-1----:R-:W-:Y:S01]  /*ec70*/  LDSM.16.MT88.4 R100, [R210+0x3800] ;  /* 0x00380000d264783b */ /* 0x002fe20000004200 */
[--C-:B--2---:R-:W-:Y:S01]  /*ec80*/  FFMA.FTZ R69, R70, c[0x0][0x2d0], -R154.reuse ;  /* 0x0000b40046457a23 */ /* 0x104fe2000001089a */
[----:B----4-:R-:W-:Y:S01]  /*ec90*/  F2FP.PACK_AB R75, R151, R152 ;  /* 0x00000098974b723e */ /* 0x010fe200000000ff */
[----:B------:R-:W-:Y:S05]  /*eca0*/  FFMA.FTZ R70, R251, c[0x0][0x2d0], -R154 ;  /* 0x0000b400fb467a23 */ /* 0x000fea000001089a */
[----:B------:R-:W2:Y:S01]  /*ecb0*/  LDL.LU R154, [R1+0xc] ;  /* 0x00000c00019a7983 */ /* 0x000ea20000300800 */
[----:B------:R1:W-:Y:S01]  /*ecc0*/  MUFU.EX2 R150, R69 ;  /* 0x0000004500967308 */ /* 0x0003e20000000800 */
[C---:B------:R-:W-:Y:S09]  /*ecd0*/  HMMA.16816.F32 R4, R72.reuse, R84, R4 ;  /* 0x000000544804723c */ /* 0x040ff20000001804 */
[----:B------:R-:W-:Y:S01]  /*ece0*/  MUFU.EX2 R149, R70 ;  /* 0x0000004600957308 */ /* 0x000fe20000000800 */
[C---:B------:R-:W-:Y:S01]  /*ecf0*/  HMMA.16816.F32 R8, R72.reuse, R86, R8 ;  /* 0x000000564808723c */ /* 0x040fe20000001808 */
[----:B------:R-:W4:Y:S07]  /*ed00*/  LDSM.16.MT88.4 R84, [R208+0x7000] ;  /* 0x00700000d054783b */ /* 0x000f2e0000004200 */
[C---:B-----5:R-:W-:Y:S01]  /*ed10*/  HMMA.16816.F32 R12, R72.reuse, R76, R12 ;  /* 0x0000004c480c723c */ /* 0x060fe2000000180c */
[----:B------:R-:W5:Y:S03]  /*ed20*/  MUFU.EX2 R70, R105 ;  /* 0x0000006900467308 */ /* 0x000f660000000800 */
[----:B-1----:R-:W-:Y:S04]  /*ed30*/  FADD.FTZ R69, R135, R2 ;  /* 0x0000000287457221 */ /* 0x002fe80000010000 */
[C---:B------:R-:W-:Y:S01]  /*ed40*/  HMMA.16816.F32 R16, R72.reuse, R78, R16 ;  /* 0x0000004e4810723c */ /* 0x040fe20000001810 */
[----:B------:R-:W1:Y:S07]  /*ed50*/  LDSM.16.MT88.4 R76, [R210+0x7000] ;  /* 0x00700000d24c783b */ /* 0x000e6e0000004200 */
[C---:B------:R-:W-:Y:S08]  /*ed60*/  HMMA.16816.F32 R20, R72.reuse, R88, R20 ;  /* 0x000000584814723c */ /* 0x040ff00000001814 */
[C---:B------:R-:W-:Y:S01]  /*ed70*/  HMMA.16816.F32 R24, R72.reuse, R90, R24 ;  /* 0x0000005a4818723c */ /* 0x040fe20000001818 */
[----:B------:R-:W-:Y:S03]  /*ed80*/  LDSM.16.MT88.4 R88, [R209+0x3800] ;  /* 0x00380000d158783b */ /* 0x000fe60000004200 */
[----:B-----5:R-:W-:Y:S04]  /*ed90*/  F2FP.PACK_AB R135, R70, R144 ;  /* 0x000000904687723e */ /* 0x020fe800000000ff */
[C---:B------:R-:W-:Y:S08]  /*eda0*/  HMMA.16816.F32 R28, R72.reuse, R92, R28 ;  /* 0x0000005c481c723c */ /* 0x040ff0000000181c */
[C---:B------:R-:W-:Y:S01]  /*edb0*/  HMMA.16816.F32 R32, R72.reuse, R94, R32 ;  /* 0x0000005e4820723c */ /* 0x040fe20000001820 */
[----:B------:R-:W-:Y:S07]  /*edc0*/  LDSM.16.MT88.4 R92, [R208+0x3800] ;  /* 0x00380000d05c783b */ /* 0x000fee0000004200 */
[C---:B---3--:R-:W-:Y:S08]  /*edd0*/  HMMA.16816.F32 R36, R72.reuse, R80, R36 ;  /* 0x000000504824723c */ /* 0x048ff00000001824 */
[C---:B------:R-:W-:Y:S01]  /*ede0*/  HMMA.16816.F32 R40, R72.reuse, R82, R40 ;  /* 0x000000524828723c */ /* 0x040fe20000001828 */
[----:B------:R-:W3:Y:S07]  /*edf0*/  LDSM.16.MT88.4 R80, [R207+0x3800] ;  /* 0x00380000cf50783b */ /* 0x000eee0000004200 */
[C---:B------:R-:W-:Y:S08]  /*ee00*/  HMMA.16816.F32 R44, R72.reuse, R96, R44 ;  /* 0x00000060482c723c */ /* 0x040ff0000000182c */
[C---:B------:R-:W-:Y:S08]  /*ee10*/  HMMA.16816.F32 R48, R72.reuse, R98, R48 ;  /* 0x000000624830723c */ /* 0x040ff00000001830 */
[C---:B----4-:R-:W-:Y:S08]  /*ee20*/  HMMA.16816.F32 R52, R72.reuse, R84, R52 ;  /* 0x000000544834723c */ /* 0x050ff00000001834 */
[C---:B------:R-:W-:Y:S08]  /*ee30*/  HMMA.16816.F32 R56, R72.reuse, R86, R56 ;  /* 0x000000564838723c */ /* 0x040ff00000001838 */
[C---:B-1----:R-:W-:Y:S08]  /*ee40*/  HMMA.16816.F32 R60, R72.reuse, R76, R60 ;  /* 0x0000004c483c723c */ /* 0x042ff0000000183c */
[----:B------:R-:W-:Y:S04]  /*ee50*/  HMMA.16816.F32 R64, R72, R78, R64 ;  /* 0x0000004e4840723c */ /* 0x000fe80000001840 */
[----:B--2---:R-:W-:Y:S01]  /*ee60*/  FFMA.FTZ R0, R0, R154, R171 ;  /* 0x0000009a00007223 */ /* 0x004fe200000100ab */
[----:B------:R-:W-:Y:S02]  /*ee70*/  MOV R171, R134 ;  /* 0x0000008600ab7202 */ /* 0x000fe40000000f00 */
[----:B------:R-:W-:Y:S01]  /*ee80*/  F2FP.PACK_AB R134, R147, R148 ;  /* 0x000000949386723e */ /* 0x000fe200000000ff */
[----:B------:R-:W-:Y:S01]  /*ee90*/  FADD.FTZ R2, R133, R0 ;  /* 0x0000000085027221 */ /* 0x000fe20000010000 */
[----:B------:R-:W-:Y:S03]  /*eea0*/  F2FP.PACK_AB R133, R145, R146 ;  /* 0x000000929185723e */ /* 0x000fe600000000ff */
[----:B------:R-:W-:Y:S01]  /*eeb0*/  FADD.FTZ R0, R132, R69 ;  /* 0x0000004584007221 */ /* 0x000fe20000010000 */
[----:B------:R-:W-:Y:S01]  /*eec0*/  F2FP.PACK_AB R132, R149, R150 ;  /* 0x000000969584723e */ /* 0x000fe200000000ff */
[----:B------:R-:W-:Y:S01]  /*eed0*/  FADD.FTZ R2, R111, R2 ;  /* 0x000000026f027221 */ /* 0x000fe20000010000 */
[----:B------:R-:W-:Y:S01]  /*eee0*/  MOV R69, R68 ;  /* 0x0000004400457202 */ /* 0x000fe20000000f00 */
[----:B------:R-:W-:Y:S02]  /*eef0*/  FADD.FTZ R0, R110, R0 ;  /* 0x000000006e007221 */ /* 0x000fe40000010000 */
[----:B------:R-:W-:Y:S02]  /*ef00*/  FADD.FTZ R2, R109, R2 ;  /* 0x000000026d027221 */ /* 0x000fe40000010000 */
[C---:B---3--:R-:W-:Y:S01]  /*ef10*/  HMMA.16816.F32 R72, R132.reuse, R80, R4 ;  /* 0x000000508448723c */ /* 0x048fe20000001804 */
[----:B------:R-:W-:Y:S04]  /*ef20*/  LDSM.16.MT88.4 R4, [R210+0x7800] ;  /* 0x00780000d204783b */ /* 0x000fe80000004200 */
[----:B------:R-:W-:Y:S02]  /*ef30*/  FADD.FTZ R0, R108, R0 ;  /* 0x000000006c007221 */ /* 0x000fe40000010000 */
[----:B------:R-:W-:Y:S01]  /*ef40*/  FADD.FTZ R2, R200, R2 ;  /* 0x00000002c8027221 */ /* 0x000fe20000010000 */
[C---:B------:R-:W-:Y:S01]  /*ef50*/  HMMA.16816.F32 R76, R132.reuse, R82, R8 ;  /* 0x00000052844c723c */ /* 0x040fe20000001808 */
[----:B------:R-:W1:Y:S03]  /*ef60*/  LDSM.16.MT88.4 R108, [R207+0x7800] ;  /* 0x00780000cf6c783b */ /* 0x000e660000004200 */
[----:B------:R-:W-:Y:S02]  /*ef70*/  FADD.FTZ R2, R119, R2 ;  /* 0x0000000277027221 */ /* 0x000fe40000010000 */
[----:B------:R-:W-:Y:S01]  /*ef80*/  FADD.FTZ R0, R172, R0 ;  /* 0x00000000ac007221 */ /* 0x000fe20000010000 */
[-C--:B------:R-:W-:Y:S01]  /*ef90*/  MOV R8, R3.reuse ;  /* 0x0000000300087202 */ /* 0x080fe20000000f00 */
        /* <DEDUP_REMOVED lines=8> */
[----:B------:R-:W-:Y:S01]  /*f020*/  FADD.FTZ R2, R218, R2 ;  /* 0x00000002da027221 */ /* 0x000fe20000010000 */
[----:B------:R-:W2:Y:S01]  /*f030*/  LDSM.16.MT88.4 R116, [R209+0x7800] ;  /* 0x00780000d174783b */ /* 0x000ea20000004200 */
        /* <DEDUP_REMOVED lines=9> */
[C---:B------:R-:W-:Y:S01]  /*f0d0*/  HMMA.16816.F32 R100, R132.reuse, R102, R32 ;  /* 0x000000668464723c */ /* 0x040fe20000001820 */
[----:B------:R-:W3:Y:S02]  /*f0e0*/  LDSM.16.MT88.4 R124, [R208+0x7800] ;  /* 0x00780000d07c783b */ /* 0x000ee40000004200 */
[----:B------:R-:W-:Y:S02]  /*f0f0*/  FADD.FTZ R2, R107, R2 ;  /* 0x000000026b027221 */ /* 0x000fe40000010000 */
        /* <DEDUP_REMOVED lines=10> */
[----:B------:R-:W-:Y:S04]  /*f1a0*/  FADD.FTZ R0, R163, R0 ;  /* 0x00000000a3007221 */ /* 0x000fe80000010000 */
[----:B------:R-:W-:Y:S02]  /*f1b0*/  FADD.FTZ R2, R112, R2 ;  /* 0x0000000270027221 */ /* 0x000fe40000010000 */
[----:B------:R-:W-:Y:S02]  /*f1c0*/  FADD.FTZ R0, R114, R0 ;  /* 0x0000000072007221 */ /* 0x000fe40000010000 */
[----:B------:R-:W-:Y:S01]  /*f1d0*/  FADD.FTZ R2, R161, R2 ;  /* 0x00000002a1027221 */ /* 0x000fe20000010000 */
[C---:B--2---:R-:W-:Y:S03]  /*f1e0*/  HMMA.16816.F32 R112, R132.reuse, R116, R44 ;  /* 0x000000748470723c */ /* 0x044fe6000000182c */
        /* <DEDUP_REMOVED lines=8> */
[----:B------:R-:W-:Y:S01]  /*f270*/  FADD.FTZ R2, R157, R2 ;  /* 0x000000029d027221 */ /* 0x000fe20000010000 */
[C---:B---3--:R-:W-:Y:S03]  /*f280*/  HMMA.16816.F32 R120, R132.reuse, R124, R52 ;  /* 0x0000007c8478723c */ /* 0x048fe60000001834 */
        /* <DEDUP_REMOVED lines=9> */
[C---:B------:R-:W-:Y:S03]  /*f320*/  HMMA.16816.F32 R128, R132.reuse, R4, R60 ;  /* 0x000000048480723c */ /* 0x040fe6000000183c */
[----:B------:R-:W-:Y:S04]  /*f330*/  FADD.FTZ R0, R153, R0 ;  /* 0x0000000099007221 */ /* 0x000fe80000010000 */
[----:B------:R-:W-:Y:S01]  /*f340*/  FADD.FTZ R4, R151, R2 ;  /* 0x0000000297047221 */ /* 0x000fe20000010000 */
[----:B------:R-:W-:Y:S04]  /*f350*/  HMMA.16816.F32 R132, R132, R6, R64 ;  /* 0x000000068484723c */ /* 0x000fe80000001840 */
[----:B------:R-:W-:Y:S02]  /*f360*/  FADD.FTZ R2, R150, R0 ;  /* 0x0000000096027221 */ /* 0x000fe40000010000 */
[----:B------:R-:W-:Y:S02]  /*f370*/  FADD.FTZ R0, R146, R4 ;  /* 0x0000000492007221 */ /* 0x000fe40000010000 */
[----:B------:R-:W-:Y:S04]  /*f380*/  FADD.FTZ R2, R149, R2 ;  /* 0x0000000295027221 */ /* 0x000fe80000010000 */
[----:B------:R-:W-:Y:S02]  /*f390*/  FADD.FTZ R0, R145, R0 ;  /* 0x0000000091007221 */ /* 0x000fe40000010000 */
[----:B------:R-:W-:Y:S02]  /*f3a0*/  FADD.FTZ R4, R148, R2 ;  /* 0x0000000294047221 */ /* 0x000fe40000010000 */
[----:B------:R-:W-:Y:S01]  /*f3b0*/  FADD.FTZ R2, R144, R0 ;  /* 0x0000000090027221 */ /* 0x000fe20000010000 */
[----:B------:R-:W-:Y:S01]  /*f3c0*/  IADD3 R0, R226, -0x1, RZ ;  /* 0xffffffffe2007810 */ /* 0x000fe20007ffe0ff */
[----:B------:R-:W-:Y:S02]  /*f3d0*/  FADD.FTZ R4, R147, R4 ;  /* 0x0000000493047221 */ /* 0x000fe40000010000 */
[----:B------:R-:W-:Y:S01]  /*f3e0*/  FADD.FTZ R2, R70, R2 ;  /* 0x0000000246027221 */ /* 0x000fe20000010000 */
[----:B------:R-:W-:Y:S02]  /*f3f0*/  MOV R226, R0 ;  /* 0x0000000000e27202 */ /* 0x000fe40000000f00 */
[----:B------:R1:W-:Y:S01]  /*f400*/  STL [R1+0x8], R4 ;  /* 0x0000080401007387 */ /* 0x0003e20000100800 */
[----:B------:R-:W-:Y:S03]  /*f410*/  MOV R70, R3 ;  /* 0x0000000300467202 */ /* 0x000fe60000000f00 */
[----:B------:R1:W-:Y:S02]  /*f420*/  STL [R1+0xc], R2 ;  /* 0x00000c0201007387 */ /* 0x0003e40000100800 */
[----:B-1----:R-:W-:-:S05]  /*f430*/  @P0 BRA `(.L_x_487) ;  /* 0xffffbc1000000947 */ /* 0x002fca000383ffff */
.L_x_480:
[----:B------:R-:W-:Y:S05]  /*f440*/  BRA.DIV ~URZ, `(.L_x_488) ;  /* 0x00004c527f007947 */ /* 0x000fea000b800000 */
[----:B-1----:R-:W2:Y:S04]  /*f450*/  LDL R0, [R1+0x8] ;  /* 0x0000080001007983 */ /* 0x002ea80000100800 */
[----:B--2---:R1:W2:Y:S02]  /*f460*/  SHFL.BFLY PT, R5, R0, 0x2, 0x1f ;  /* 0x0c401f0000057f89 */ /* 0x0042a400000e0000 */
.L_x_534:
[----:B-1----:R-:W3:Y:S02]  /*f470*/  LDL.LU R0, [R1+0x8] ;  /* 0x0000080001007983 */ /* 0x002ee40000300800 */
[----:B--23--:R-:W-:Y:S01]  /*f480*/  FADD.FTZ R5, R5, R0 ;  /* 0x0000000005057221 */ /* 0x00cfe20000010000 */
[----:B------:R-:W-:Y:S05]  /*f490*/  BRA.DIV ~URZ, `(.L_x_489) ;  /* 0x00004c627f007947 */ /* 0x000fea000b800000 */
[----:B------:R-:W2:Y:S04]  /*f4a0*/  LDL.LU R2, [R1+0xc] ;  /* 0x00000c0001027983 */ /* 0x000ea80000300800 */
[----:B------:R-:W1:Y:S02]  /*f4b0*/  SHFL.BFLY PT, R0, R5, 0x1, 0x1f ;  /* 0x0c201f0005007f89 */ /* 0x000e6400000e0000 */
[----:B-1----:R-:W-:-:S02]  /*f4c0*/  FADD.FTZ R5, R5, R0 ;  /* 0x0000000005057221 */ /* 0x002fc40000010000 */
[----:B--2---:R-:W1:Y:S02]  /*f4d0*/  SHFL.BFLY PT, R4, R2, 0x2, 0x1f ;  /* 0x0c401f0002047f89 */ /* 0x004e6400000e0000 */
[----:B-1----:R-:W-:-:S05]  /*f4e0*/  FADD.FTZ R4, R4, R2 ;  /* 0x0000000204047221 */ /* 0x002fca0000010000 */
[----:B------:R1:W2:Y:S02]  /*f4f0*/  SHFL.BFLY PT, R3, R4, 0x1, 0x1f ;  /* 0x0c201f0004037f89 */ /* 0x0002a400000e0000 */
.L_x_535:
[----:B------:R-:W-:Y:S01]  /*f500*/  FSETP.NE.FTZ.AND P1, PT, R5, RZ, PT ;  /* 0x000000ff0500720b */ /* 0x000fe20003f35000 */
[----:B--2---:R-:W-:Y:S01]  /*f510*/  FADD.FTZ R3, R3, R4 ;  /* 0x0000000403037221 */ /* 0x004fe20000010000 */
[----:B------:R-:W-:Y:S02]  /*f520*/  MOV R2, RZ ;  /* 0x000000ff00027202 */ /* 0x000fe40000000f00 */
[----:B------:R-:W-:Y:S02]  /*f530*/  MOV R0, RZ ;  /* 0x000000ff00007202 */ /* 0x000fe40000000f00 */
[----:B------:R-:W-:Y:S02]  /*f540*/  FSETP.NE.FTZ.AND P0, PT, R3, RZ, PT ;  /* 0x000000ff0300720b */ /* 0x000fe40003f15000 */
[----:B------:R-:W-:Y:S02]  /*f550*/  MOV R35, 0x1 ;  /* 0x0000000100237802 */ /* 0x000fe40000000f00 */
[----:B------:R-:W-:-:S02]  /*f560*/  MOV R34, 0xff800000 ;  /* 0xff80000000227802 */ /* 0x000fc40000000f00 */
[----:B------:R-:W-:Y:S01]  /*f570*/  MOV R33, 0xff800000 ;  /* 0xff80000000217802 */ /* 0x000fe20000000f00 */
[----:B------:R-:W2:Y:S01]  /*f580*/  @P1 MUFU.RCP R2, R5 ;  /* 0x0000000500021308 */ /* 0x000ea20000001000 */
[----:B-1----:R-:W-:-:S07]  /*f590*/  @P1 MOV R4, 0x3f317218 ;  /* 0x3f31721800041802 */ /* 0x002fce0000000f00 */
[----:B------:R-:W1:Y:S01]  /*f5a0*/  @P1 MUFU.LG2 R5, R5 ;  /* 0x0000000500051308 */ /* 0x000e620000000c00 */
[----:B--2---:R-:W-:-:S07]  /*f5b0*/  FMUL.FTZ R72, R2, R72 ;  /* 0x0000004802487220 */ /* 0x004fce0000410000 */
[----:B------:R-:W2:Y:S01]  /*f5c0*/  @P0 MUFU.RCP R0, R3 ;  /* 0x0000000300000308 */ /* 0x000ea20000001000 */
[C---:B------:R-:W-:Y:S02]  /*f5d0*/  FMUL.FTZ R32, R2.reuse, R73 ;  /* 0x0000004902207220 */ /* 0x040fe40000410000 */
[C---:B------:R-:W-:Y:S02]  /*f5e0*/  FMUL.FTZ R76, R2.reuse, R76 ;  /* 0x0000004c024c7220 */ /* 0x040fe40000410000 */
[----:B------:R-:W-:Y:S02]  /*f5f0*/  FMUL.FTZ R30, R2, R77 ;  /* 0x0000004d021e7220 */ /* 0x000fe40000410000 */
        /* <DEDUP_REMOVED lines=30> */
[----:B------:R1:W3:Y:S01]  /*f7e0*/  @P0 MUFU.LG2 R2, R3 ;  /* 0x0000000300020308 */ /* 0x0002e20000000c00 */
[----:B------:R-:W-:Y:S02]  /*f7f0*/  @P1 FFMA.FTZ R34, R5, R68, R7 ;  /* 0x0000004405221223 */ /* 0x000fe40000010007 */
[C---:B--2---:R-:W-:Y:S02]  /*f800*/  FMUL.FTZ R74, R0.reuse, R74 ;  /* 0x0000004a004a7220 */ /* 0x044fe40000410000 */
[----:B------:R-:W-:-:S02]  /*f810*/  FMUL.FTZ R31, R0, R75 ;  /* 0x0000004b001f7220 */ /* 0x000fc40000410000 */
[C---:B------:R-:W-:Y:S02]  /*f820*/  FMUL.FTZ R78, R0.reuse, R78 ;  /* 0x0000004e004e7220 */ /* 0x040fe40000410000 */
[C---:B------:R-:W-:Y:S02]  /*f830*/  FMUL.FTZ R29, R0.reuse, R79 ;  /* 0x0000004f001d7220 */ /* 0x040fe40000410000 */
[C---:B------:R-:W-:Y:S02]  /*f840*/  FMUL.FTZ R82, R0.reuse, R82 ;  /* 0x0000005200527220 */ /* 0x040fe40000410000 */
[C---:B------:R-:W-:Y:S02]  /*f850*/  FMUL.FTZ R27, R0.reuse, R83 ;  /* 0x00000053001b7220 */ /* 0x040fe40000410000 */
[----:B------:R-:W-:Y:S01]  /*f860*/  FMUL.FTZ R86, R0, R86 ;  /* 0x0000005600567220 */ /* 0x000fe20000410000 */
[----:B-1----:R-:W-:Y:S01]  /*f870*/  @P0 MOV R3, 0x3f317218 ;  /* 0x3f31721800030802 */ /* 0x002fe20000000f00 */
[----:B---3--:R-:W-:-:S02]  /*f880*/  @P0 FMUL.FTZ R2, R2, 0.69314718246459960938 ;  /* 0x3f31721802020820 */ /* 0x008fc40000410000 */
[C---:B------:R-:W-:Y:S02]  /*f890*/  FMUL.FTZ R25, R0.reuse, R87 ;  /* 0x0000005700197220 */ /* 0x040fe40000410000 */
[----:B------:R-:W-:Y:S02]  /*f8a0*/  @P0 FMUL.FTZ R3, R3, c[0x0][0x2d0] ;  /* 0x0000b40003030a20 */ /* 0x000fe40000410000 */
        /* <DEDUP_REMOVED lines=24> */
[----:B------:R-:W-:Y:S01]  /*fa30*/  PRMT R0, R35, 0x7610, R0 ;  /* 0x0000761023007816 */ /* 0x000fe20000000000 */
[----:B------:R-:W-:Y:S02]  /*fa40*/  @P0 FFMA.FTZ R33, R3, R8, R2 ;  /* 0x0000000803210223 */ /* 0x000fe40000010002 */
.L_x_461:
[----:B------:R2:W5:Y:S01]  /*fa50*/  LDL R35, [R1+0x50] ;  /* 0x0000500001237983 */ /* 0x0005620000100800 */
[----:B------:R-:W-:Y:S03]  /*fa60*/  BSSY B0, `(.L_x_490) ;  /* 0x0000012000007945 */ /* 0x000fe60003800000 */
[----:B------:R-:W3:Y:S02]  /*fa70*/  S2R R38, SR_TID.X ;  /* 0x0000000000267919 */ /* 0x000ee40000002100 */
[----:B---3--:R-:W-:-:S13]  /*fa80*/  LOP3.LUT P4, RZ, R38, 0xff, RZ, 0xc0, !PT ;  /* 0x000000ff26ff7812 */ /* 0x008fda000788c0ff */
[----:B------:R-:W-:Y:S05]  /*fa90*/  @P4 BRA `(.L_x_491) ;  /* 0x000000e000004947 */ /* 0x000fea0003800000 */
[----:B-12---:R-:W1:Y:S01]  /*faa0*/  S2R R8, SR_LANEID ;  /* 0x0000000000087919 */ /* 0x006e620000000000 */
[----:B------:R-:W-:Y:S01]  /*fab0*/  VOTEU.ANY UR4, UPT, PT ;  /* 0x0000000000047886 */ /* 0x000fe200038e0100 */
[----:B------:R-:W-:Y:S01]  /*fac0*/  IMAD.MOV.U32 R36, RZ, RZ, c[0x0][0x580] ;  /* 0x00016000ff247624 */ /* 0x000fe200078e00ff */
[----:B------:R-:W1:Y:S01]  /*fad0*/  FLO.U32 R3, UR4 ;  /* 0x0000000400037d00 */ /* 0x000e6200080e0000 */
[----:B------:R-:W-:-:S07]  /*fae0*/  IMAD.MOV.U32 R37, RZ, RZ, c[0x0][0x584] ;  /* 0x00016100ff257624 */ /* 0x000fce00078e00ff */
[----:B------:R-:W2:Y:S01]  /*faf0*/  POPC R2, UR4 ;  /* 0x0000000400027d09 */ /* 0x000ea20008000000 */
[----:B-1----:R-:W-:-:S13]  /*fb00*/  ISETP.EQ.U32.AND P0, PT, R3, R8, PT ;  /* 0x000000080300720c */ /* 0x002fda0003f02070 */
[----:B--2---:R-:W2:Y:S04]  /*fb10*/  @P0 ATOMG.E.ADD.STRONG.GPU PT, R2, [R36.64], R2 ;  /* 0x00000002240209a8 */ /* 0x004ea800081ee1c6 */
[----:B------:R-:W1:Y:S04]  /*fb20*/  S2R R8, SR_LTMASK ;  /* 0x0000000000087919 */ /* 0x000e680000003900 */
[----:B--2---:R1:W2:Y:S02]  /*fb30*/  SHFL.IDX PT, R3, R2, R3, 0x1f ;  /* 0x00001f0302037589 */ /* 0x0042a400000e0000 */
[----:B-1----:R-:W-:-:S06]  /*fb40*/  LOP3.LUT R2, R8, UR4, RZ, 0xc0, !PT ;  /* 0x0000000408027c12 */ /* 0x002fcc000f8ec0ff */
[----:B------:R-:W2:Y:S02]  /*fb50*/  POPC R2, R2 ;  /* 0x0000000200027309 */ /* 0x000ea40000000000 */
[----:B--2--5:R-:W-:-:S05]  /*fb60*/  IADD3 R35, R3, c[0x0][0xc], R2 ;  /* 0x0000030003237a10 */ /* 0x024fca0007ffe002 */
[----:B------:R1:W-:Y:S02]  /*fb70*/  STL [R1+0x50], R35 ;  /* 0x0000502301007387 */ /* 0x0003e40000100800 */
.L_x_491:
[----:B--2---:R-:W-:Y:S05]  /*fb80*/  BSYNC B0 ;  /* 0x0000000000007941 */ /* 0x004fea0003800000 */
.L_x_490:
[----:B------:R-:W-:Y:S01]  /*fb90*/  PRMT R0, R0, 0x9910, RZ ;  /* 0x0000991000007816 */ /* 0x000fe200000000ff */
[----:B------:R-:W-:Y:S01]  /*fba0*/  BSSY B1, `(.L_x_492) ;  /* 0x0000188000017945 */ /* 0x000fe20003800000 */
[----:B-----5:R-:W-:Y:S02]  /*fbb0*/  IMAD.MOV.U32 R44, RZ, RZ, R35 ;  /* 0x000000ffff2c7224 */ /* 0x020fe400078e0023 */
[----:B------:R-:W-:-:S13]  /*fbc0*/  ISETP.NE.AND P0, PT, R0, RZ, PT ;  /* 0x000000ff0000720c */ /* 0x000fda0003f05270 */
[----:B------:R-:W-:Y:S05]  /*fbd0*/  @!P0 BRA `(.L_x_493) ;  /* 0x00000ed000008947 */ /* 0x000fea0003800000 */
[----:B------:R-:W2:Y:S04]  /*fbe0*/  LDL R43, [R1+0x54] ;  /* 0x00005400012b7983 */ /* 0x000ea80000100800 */
[----:B------:R-:W3:Y:S04]  /*fbf0*/  LDL R42, [R1+0x58] ;  /* 0x00005800012a7983 */ /* 0x000ee80000100800 */
[----:B------:R-:W4:Y:S04]  /*fc00*/  LDL R41, [R1+0x60] ;  /* 0x0000600001297983 */ /* 0x000f280000100800 */
[----:B------:R-:W5:Y:S04]  /*fc10*/  LDL R40, [R1+0x5c] ;  /* 0x00005c0001287983 */ /* 0x000f680000100800 */
[----:B------:R-:W4:Y:S04]  /*fc20*/  LDL R39, [R1+0x70] ;  /* 0x0000700001277983 */ /* 0x000f280000100800 */
[----:B------:R-:W5:Y:S04]  /*fc30*/  LDL R37, [R1+0x68] ;  /* 0x0000680001257983 */ /* 0x000f680000100800 */
[----:B-1----:R-:W5:Y:S04]  /*fc40*/  LDL R36, [R1+0x6c] ;  /* 0x00006c0001247983 */ /* 0x002f680000100800 */
[----:B------:R-:W5:Y:S01]  /*fc50*/  LDL R35, [R1+0x64] ;  /* 0x0000640001237983 */ /* 0x000f620000100800 */
[----:B------:R-:W-:Y:S01]  /*fc60*/  WARPSYNC 0xffffffff ;  /* 0xffffffff00007948 */ /* 0x000fe20003800000 */
[----:B------:R-:W-:-:S02]  /*fc70*/  F2FP.PACK_AB R32, R32, R72 ;  /* 0x000000482020723e */ /* 0x000fc400000000ff */
[----:B------:R-:W-:Y:S01]  /*fc80*/  BAR.SYNC.DEFER_BLOCKING 0x1, 0x100 ;  /* 0x0044000000007b1d */ /* 0x000fe20000010000 */
        /* <DEDUP_REMOVED lines=30> */
[----:B------:R-:W-:Y:S01]  /*fe70*/  F2FP.PACK_AB R0, R135, R134 ;  /* 0x000000868700723e */ /* 0x000fe200000000ff */
[----:B--2---:R1:W-:Y:S04]  /*fe80*/  STS [R43], R32 ;  /* 0x000000202b007388 */ /* 0x0043e80000000800 */
[----:B------:R1:W-:Y:S04]  /*fe90*/  STS [R43+0x400], R31 ;  /* 0x0004001f2b007388 */ /* 0x0003e80000000800 */
[----:B---3--:R1:W-:Y:S04]  /*fea0*/  STS [R42], R30 ;  /* 0x0000001e2a007388 */ /* 0x0083e80000000800 */
[----:B------:R1:W-:Y:S04]  /*feb0*/  STS [R42+0x400], R29 ;  /* 0x0004001d2a007388 */ /* 0x0003e80000000800 */
[----:B----4-:R1:W-:Y:S04]  /*fec0*/  STS [R41], R28 ;  /* 0x0000001c29007388 */ /* 0x0103e80000000800 */
[----:B------:R1:W-:Y:S04]  /*fed0*/  STS [R41+0x400], R27 ;  /* 0x0004001b29007388 */ /* 0x0003e80000000800 */
[----:B-----5:R1:W-:Y:S04]  /*fee0*/  STS [R40], R26 ;  /* 0x0000001a28007388 */ /* 0x0203e80000000800 */
[----:B------:R1:W-:Y:S04]  /*fef0*/  STS [R40+0x400], R25 ;  /* 0x0004001928007388 */ /* 0x0003e80000000800 */
[----:B------:R1:W-:Y:S04]  /*ff00*/  STS [R39], R24 ;  /* 0x0000001827007388 */ /* 0x0003e80000000800 */
[----:B------:R1:W-:Y:S04]  /*ff10*/  STS [R39+0x400], R23 ;  /* 0x0004001727007388 */ /* 0x0003e80000000800 */
[----:B------:R1:W-:Y:S04]  /*ff20*/  STS [R37], R22 ;  /* 0x0000001625007388 */ /* 0x0003e80000000800 */
[----:B------:R1:W-:Y:S04]  /*ff30*/  STS [R37+0x400], R21 ;  /* 0x0004001525007388 */ /* 0x0003e80000000800 */
[----:B------:R1:W-:Y:S04]  /*ff40*/  STS [R36], R20 ;  /* 0x0000001424007388 */ /* 0x0003e80000000800 */
[----:B------:R1:W-:Y:S04]  /*ff50*/  STS [R36+0x400], R19 ;  /* 0x0004001324007388 */ /* 0x0003e80000000800 */
[----:B------:R1:W-:Y:S04]  /*ff60*/  STS [R35], R18 ;  /* 0x0000001223007388 */ /* 0x0003e80000000800 */
[----:B------:R1:W-:Y:S04]  /*ff70*/  STS [R35+0x400], R17 ;  /* 0x0004001123007388 */ /* 0x0003e80000000800 */
        /* <DEDUP_REMOVED lines=16> */
[----:B------:R-:W-:Y:S06]  /*10080*/  BAR.SYNC.DEFER_BLOCKING 0x1, 0x100 ;  /* 0x0044000000007b1d */ /* 0x000fec0000010000 */
[----:B------:R-:W-:Y:S05]  /*10090*/  BRA.CONV ~URZ, `(.L_x_494) ;  /* 0x000000837f007947 */ /* 0x000fea000b800000 */
[----:B-1----:R-:W-:Y:S01]  /*100a0*/  SHF.R.S32.HI R35, RZ, 0x1f, R38 ;  /* 0x0000001fff237819 */ /* 0x002fe20000011426 */
[----:B------:R-:W-:Y:S01]  /*100b0*/  IMAD.MOV.U32 R3, RZ, RZ, RZ ;  /* 0x000000ffff037224 */ /* 0x000fe200078e00ff */
[----:B------:R-:W-:Y:S01]  /*100c0*/  MOV R2, 0x10120 ;  /* 0x0001012000027802 */ /* 0x000fe20000000f00 */
[----:B------:R-:W-:Y:S01]  /*100d0*/  IMAD.MOV.U32 R29, RZ, RZ, 0x1f ;  /* 0x0000001fff1d7424 */ /* 0x000fe200078e00ff */
[----:B------:R-:W-:-:S04]  /*100e0*/  LEA.HI R35, R35, R38, RZ, 0x7 ;  /* 0x0000002623237211 */ /* 0x000fc800078f38ff */
[----:B------:R-:W-:-:S05]  /*100f0*/  SHF.R.S32.HI R35, RZ, 0x7, R35 ;  /* 0x00000007ff237819 */ /* 0x000fca0000011423 */
[----:B------:R-:W-:Y:S02]  /*10100*/  IMAD.MOV.U32 R36, RZ, RZ, R35 ;  /* 0x000000ffff247224 */ /* 0x000fe400078e0023 */
[----:B------:R-:W-:Y:S05]  /*10110*/  CALL.REL.NOINC `($__internal_1_$__cuda_sm70_shflsync_idx_p) ;  /* 0x0000450000007944 */ /* 0x000fea0003c00000 */
.L_x_494:
[----:B-1----:R-:W2:Y:S04]  /*10120*/  LDL R2, [R1+0x48] ;  /* 0x0000480001027983 */ /* 0x002ea80000100800 */
[----:B------:R-:W3:Y:S04]  /*10130*/  LDL R15, [R1+0x10] ;  /* 0x00001000010f7983 */ /* 0x000ee80000100800 */
[----:B------:R-:W4:Y:S04]  /*10140*/  LDL.LU R10, [R1+0x44] ;  /* 0x00004400010a7983 */ /* 0x000f280000300800 */
[----:B------:R-:W5:Y:S04]  /*10150*/  LDL.LU R12, [R1+0x40] ;  /* 0x00004000010c7983 */ /* 0x000f680000300800 */
[----:B------:R-:W2:Y:S01]  /*10160*/  LDL.LU R14, [R1+0x3c] ;  /* 0x00003c00010e7983 */ /* 0x000ea20000300800 */
[----:B------:R-:W-:-:S03]  /*10170*/  IMAD.MOV.U32 R0, RZ, RZ, 0x1 ;  /* 0x00000001ff007424 */ /* 0x000fc600078e00ff */
[----:B------:R-:W3:Y:S02]  /*10180*/  LDL R13, [R1+0x78] ;  /* 0x00007800010d7983 */ /* 0x000ee40000100800 */
[----:B------:R-:W-:Y:S02]  /*10190*/  ISETP.NE.AND P1, PT, R0, c[0x0][0x4e8], PT ;  /* 0x00013a0000007a0c */ /* 0x000fe40003f25270 */
[----:B------:R-:W1:Y:S01]  /*101a0*/  S2R R16, SR_TID.X ;  /* 0x0000000000107919 */ /* 0x000e620000002100 */
[----:B------:R-:W-:Y:S02]  /*101b0*/  ULDC UR5, c[0x0][0x4e8] ;  /* 0x00013a0000057ab9 */ /* 0x000fe40000000800 */
[----:B------:R-:W-:Y:S02]  /*101c0*/  ULDC UR4, c[0x0][0x388] ;  /* 0x0000e20000047ab9 */ /* 0x000fe40000000800 */
[----:B------:R-:W-:Y:S01]  /*101d0*/  UIMAD UR4, UR5, UR4, URZ ;  /* 0x00000004050472a4 */ /* 0x000fe2000f8e023f */
[----:B------:R-:W-:Y:S01]  /*101e0*/  BSSY B0, `(.L_x_495) ;  /* 0x000005f000007945 */ /* 0x000fe20003800000 */
[----:B------:R-:W-:-:S02]  /*101f0*/  SHF.R.S32.HI R45, RZ, 0x1f, R241 ;  /* 0x0000001fff2d7819 */ /* 0x000fc400000114f1 */
[----:B------:R-:W-:Y:S02]  /*10200*/  SHF.R.S32.HI R46, RZ, 0x1f, R228 ;  /* 0x0000001fff2e7819 */ /* 0x000fe400000114e4 */
[----:B----4-:R-:W-:Y:S01]  /*10210*/  SHF.R.S32.HI R5, RZ, 0x1f, R10 ;  /* 0x0000001fff057819 */ /* 0x010fe2000001140a */
[----:B--2---:R-:W-:-:S04]  /*10220*/  IMAD.IADD R4, R2, 0x1, R14 ;  /* 0x0000000102047824 */ /* 0x004fc800078e020e */
[----:B------:R-:W-:Y:S02]  /*10230*/  IMAD R6, R5, c[0x0][0x490], RZ ;  /* 0x0001240005067a24 */ /* 0x000fe400078e02ff */
[----:B------:R-:W-:Y:S01]  /*10240*/  @P1 IMAD.HI.U32 R7, R4, c[0x0][0x4ec], RZ ;  /* 0x00013b0004071a27 */ /* 0x000fe200078e00ff */
[----:B------:R-:W-:-:S03]  /*10250*/  MOV R0, R4 ;  /* 0x0000000400007202 */ /* 0x000fc60000000f00 */
[----:B------:R-:W-:Y:S01]  /*10260*/  IMAD.WIDE.U32 R2, R10, c[0x0][0x490], RZ ;  /* 0x000124000a027a25 */ /* 0x000fe200078e00ff */
[----:B------:R-:W-:-:S03]  /*10270*/  @P1 SHF.R.U32.HI R0, RZ, c[0x0][0x4f0], R7 ;  /* 0x00013c00ff001a19 */ /* 0x000fc60000011607 */
[----:B------:R-:W-:Y:S01]  /*10280*/  IMAD R6, R10, c[0x0][0x494], R6 ;  /* 0x000125000a067a24 */ /* 0x000fe200078e0206 */
[----:B-----5:R-:W-:Y:S02]  /*10290*/  SHF.R.S32.HI R11, RZ, 0x1f, R12 ;  /* 0x0000001fff0b7819 */ /* 0x020fe4000001140c */
[----:B------:R-:W-:Y:S01]  /*102a0*/  IADD3 R8, -R0, RZ, RZ ;  /* 0x000000ff00087210 */ /* 0x000fe20007ffe1ff */
[----:B------:R-:W-:Y:S02]  /*102b0*/  IMAD.IADD R3, R3, 0x1, R6 ;  /* 0x0000000103037824 */ /* 0x000fe400078e0206 */
[----:B------:R-:W-:Y:S02]  /*102c0*/  IMAD R9, R11, c[0x0][0x498], RZ ;  /* 0x000126000b097a24 */ /* 0x000fe400078e02ff */
[----:B------:R-:W-:-:S04]  /*102d0*/  IMAD.WIDE.U32 R6, R12, c[0x0][0x498], R2 ;  /* 0x000126000c067a25 */ /* 0x000fc800078e0002 */
[----:B------:R-:W-:Y:S01]  /*102e0*/  IMAD R2, R8, c[0x0][0x4e8], R4 ;  /* 0x00013a0008027a24 */ /* 0x000fe200078e0204 */
[----:B------:R-:W-:Y:S01]  /*102f0*/  IADD3 R4, P0, R0, R6, RZ ;  /* 0x0000000600047210 */ /* 0x000fe20007f1e0ff */
[----:B------:R-:W-:Y:S01]  /*10300*/  IMAD R3, R12, c[0x0][0x49c], R9 ;  /* 0x000127000c037a24 */ /* 0x000fe200078e0209 */
[----:B------:R-:W-:Y:S02]  /*10310*/  SHF.R.S32.HI R8, RZ, 0x1f, R0 ;  /* 0x0000001fff087819 */ /* 0x000fe40000011400 */
[----:B------:R-:W-:Y:S01]  /*10320*/  SHF.R.S32.HI R6, RZ, 0x1f, R2 ;  /* 0x0000001fff067819 */ /* 0x000fe20000011402 */
[----:B------:R-:W-:Y:S01]  /*10330*/  IMAD R0, R5, c[0x0][0x3e8], RZ ;  /* 0x0000fa0005007a24 */ /* 0x000fe200078e02ff */
[----:B------:R-:W-:Y:S01]  /*10340*/  IADD3.X R5, R8, R7, R3, P0, !PT ;  /* 0x0000000708057210 */ /* 0x000fe200007fe403 */
[----:B---3--:R-:W-:Y:S02]  /*10350*/  IMAD.IADD R8, R15, 0x1, R14 ;  /* 0x000000010f087824 */ /* 0x008fe400078e020e */
[----:B------:R-:W-:-:S02]  /*10360*/  IMAD R3, R6, c[0x0][0x488], RZ ;  /* 0x0001220006037a24 */ /* 0x000fc400078e02ff */
[C---:B------:R-:W-:Y:S02]  /*10370*/  IMAD R9, R10.reuse, c[0x0][0x3ec], R0 ;  /* 0x0000fb000a097a24 */ /* 0x040fe400078e0200 */
[----:B------:R-:W-:Y:S01]  /*10380*/  IMAD.WIDE.U32 R6, R10, c[0x0][0x3e8], RZ ;  /* 0x0000fa000a067a25 */ /* 0x000fe200078e00ff */
[----:B-1----:R-:W-:-:S03]  /*10390*/  SHF.R.S32.HI R15, RZ, 0x1f, R16 ;  /* 0x0000001fff0f7819 */ /* 0x002fc60000011410 */
[C---:B------:R-:W-:Y:S02]  /*103a0*/  IMAD R10, R2.reuse, c[0x0][0x48c], R3 ;  /* 0x00012300020a7a24 */ /* 0x040fe400078e0203 */
[----:B------:R-:W-:-:S04]  /*103b0*/  IMAD.WIDE.U32 R4, R2, c[0x0][0x488], R4 ;  /* 0x0001220002047a25 */ /* 0x000fc800078e0004 */
[----:B------:R-:W-:Y:S01]  /*103c0*/  @P1 IMAD.HI.U32 R2, R8, c[0x0][0x4ec], RZ ;  /* 0x00013b0008021a27 */ /* 0x000fe200078e00ff */
[----:B------:R-:W-:Y:S02]  /*103d0*/  MOV R0, R8 ;  /* 0x0000000800007202 */ /* 0x000fe40000000f00 */
[----:B------:R-:W-:Y:S01]  /*103e0*/  IADD3 R5, R5, R10, RZ ;  /* 0x0000000a05057210 */ /* 0x000fe20007ffe0ff */
[----:B------:R-:W-:Y:S01]  /*103f0*/  IMAD.IADD R3, R7, 0x1, R9 ;  /* 0x0000000107037824 */ /* 0x000fe200078e0209 */
[C---:B------:R-:W-:Y:S02]  /*10400*/  LEA R9, P0, R4.reuse, c[0x0][0x450], 0x2 ;  /* 0x0001140004097a11 */ /* 0x040fe400078010ff */
[----:B------:R-:W-:Y:S01]  /*10410*/  @P1 SHF.R.U32.HI R0, RZ, c[0x0][0x4f0], R2 ;  /* 0x00013c00ff001a19 */ /* 0x000fe20000011602 */
[----:B------:R-:W-:Y:S01]  /*10420*/  IMAD.MOV.U32 R2, RZ, RZ, R6 ;  /* 0x000000ffff027224 */ /* 0x000fe200078e0006 */
[----:B------:R-:W-:Y:S01]  /*10430*/  LEA.HI R15, R15, R16, RZ, 0x5 ;  /* 0x000000100f0f7211 */ /* 0x000fe200078f28ff */
[----:B------:R-:W-:Y:S01]  /*10440*/  IMAD R6, R11, c[0x0][0x3f0], RZ ;  /* 0x0000fc000b067a24 */ /* 0x000fe200078e02ff */
[----:B------:R-:W-:-:S02]  /*10450*/  LEA.HI.X R5, R4, c[0x0][0x454], R5, 0x2, P0 ;  /* 0x0001150004057a11 */ /* 0x000fc400000f1405 */
[----:B------:R-:W-:Y:S01]  /*10460*/  LOP3.LUT R15, R15, 0xffffffe0, RZ, 0xc0, !PT ;  /* 0xffffffe00f0f7812 */ /* 0x000fe200078ec0ff */
[----:B------:R-:W-:Y:S01]  /*10470*/  IMAD R10, R12, c[0x0][0x3f4], R6 ;  /* 0x0000fd000c0a7a24 */ /* 0x000fe200078e0206 */
[----:B------:R-:W-:Y:S01]  /*10480*/  SHFL.IDX PT, R4, R9, 0x1, 0x1c1f ;  /* 0x003c1f0009047f89 */ /* 0x000fe200000e0000 */
[----:B------:R-:W-:Y:S02]  /*10490*/  IADD3 R11, -R0, RZ, RZ ;  /* 0x000000ff000b7210 */ /* 0x000fe40007ffe1ff */
[----:B------:R-:W-:Y:S01]  /*104a0*/  IMAD.IADD R15, R16, 0x1, -R15 ;  /* 0x00000001100f7824 */ /* 0x000fe200078e0a0f */
[----:B------:R1:W-:Y:S04]  /*104b0*/  SHFL.IDX PT, R6, R9, RZ, 0x1c1f ;  /* 0x001c1fff09067589 */ /* 0x0003e800000e0000 */
[----:B------:R-:W2:Y:S04]  /*104c0*/  SHFL.IDX PT, R7, R5, RZ, 0x1c1f ;  /* 0x001c1fff05077589 */ /* 0x000ea800000e0000 */
[----:B------:R-:W3:Y:S01]  /*104d0*/  SHFL.IDX PT, R5, R5, 0x1, 0x1c1f ;  /* 0x003c1f0005057f89 */ /* 0x000ee200000e0000 */
[----:B------:R-:W-:Y:S01]  /*104e0*/  LOP3.LUT P0, RZ, R15, 0x3, RZ, 0xc0, !PT ;  /* 0x000000030fff7812 */ /* 0x000fe2000780c0ff */
[----:B------:R-:W-:-:S02]  /*104f0*/  IMAD R8, R11, c[0x0][0x4e8], R8 ;  /* 0x00013a000b087a24 */ /* 0x000fc400078e0208 */
[----:B------:R-:W4:Y:S01]  /*10500*/  S2R R15, SR_TID.X ;  /* 0x00000000000f7919 */ /* 0x000f220000002100 */
[----:B-1----:R-:W-:-:S05]  /*10510*/  IMAD.IADD R9, R13, 0x1, R14 ;  /* 0x000000010d097824 */ /* 0x002fca00078e020e */
[C---:B------:R-:W-:Y:S02]  /*10520*/  IADD3 R11, R9.reuse, 0x8, RZ ;  /* 0x00000008090b7810 */ /* 0x040fe40007ffe0ff */
[----:B------:R-:W-:Y:S02]  /*10530*/  ISETP.GE.OR P1, PT, R9, UR4, P0 ;  /* 0x0000000409007c0c */ /* 0x000fe40008726670 */
[----:B------:R-:W-:Y:S01]  /*10540*/  ISETP.GE.OR P0, PT, R11, UR4, P0 ;  /* 0x000000040b007c0c */ /* 0x000fe20008706670 */
[----:B------:R-:W-:Y:S01]  /*10550*/  IMAD.WIDE.U32 R2, R12, c[0x0][0x3f0], R2 ;  /* 0x0000fc000c027a25 */ /* 0x000fe200078e0002 */
[----:B------:R-:W-:-:S04]  /*10560*/  SHF.R.S32.HI R12, RZ, 0x1f, R0 ;  /* 0x0000001fff0c7819 */ /* 0x000fc80000011400 */
[----:B------:R-:W-:Y:S01]  /*10570*/  IADD3 R3, R3, R10, RZ ;  /* 0x0000000a03037210 */ /* 0x000fe20007ffe0ff */
[----:B------:R-:W-:-:S04]  /*10580*/  IMAD R10, R12, c[0x0][0x3e0], RZ ;  /* 0x0000f8000c0a7a24 */ /* 0x000fc800078e02ff */
[----:B--2---:R1:W-:Y:S01]  /*10590*/  @!P1 ST.E [R6.64], R34 ;  /* 0x0000002206009985 */ /* 0x0043e2000c101906 */
[----:B------:R-:W-:-:S03]  /*105a0*/  IMAD R9, R0, c[0x0][0x3e4], R10 ;  /* 0x0000f90000097a24 */ /* 0x000fc600078e020a */
[----:B---3--:R2:W-:Y:S01]  /*105b0*/  @!P0 ST.E [R4.64], R33 ;  /* 0x0000002104008985 */ /* 0x0085e2000c101906 */
[----:B------:R-:W-:Y:S01]  /*105c0*/  IMAD.WIDE.U32 R2, R0, c[0x0][0x3e0], R2 ;  /* 0x0000f80000027a25 */ /* 0x000fe200078e0002 */
[----:B------:R-:W-:Y:S02]  /*105d0*/  SHF.R.S32.HI R0, RZ, 0x1f, R8 ;  /* 0x0000001fff007819 */ /* 0x000fe40000011408 */
[----:B------:R2:W3:Y:S04]  /*105e0*/  LDS.128 R24, [R219+0x1080] ;  /* 0x00108000db187984 */ /* 0x0004e80000000c00 */
[----:B------:R2:W2:Y:S04]  /*105f0*/  LDS.128 R32, [R219+0x2080] ;  /* 0x00208000db207984 */ /* 0x0004a80000000c00 */
[----:B------:R1:W2:Y:S04]  /*10600*/  LDS.128 R36, [R219+0x3080] ;  /* 0x00308000db247984 */ /* 0x0002a80000000c00 */
[----:B------:R1:W2:Y:S04]  /*10610*/  LDS.128 R20, [R219+0x5080] ;  /* 0x00508000db147984 */ /* 0x0002a80000000c00 */
[----:B------:R2:W2:Y:S04]  /*10620*/  LDS.128 R28, [R219+0x6080] ;  /* 0x00608000db1c7984 */ /* 0x0004a80000000c00 */
[----:B------:R2:W2:Y:S01]  /*10630*/  LDS.128 R40, [R219+0x7080] ;  /* 0x00708000db287984 */ /* 0x0004a20000000c00 */
[----:B----4-:R-:W-:Y:S01]  /*10640*/  SHF.R.S32.HI R13, RZ, 0x1f, R15 ;  /* 0x0000001fff0d7819 */ /* 0x010fe2000001140f */
[----:B------:R-:W-:Y:S01]  /*10650*/  IMAD R0, R0, c[0x0][0x3d8], RZ ;  /* 0x0000f60000007a24 */ /* 0x000fe200078e02ff */
[----:B------:R-:W-:-:S02]  /*10660*/  IADD3 R3, R3, R9, RZ ;  /* 0x0000000903037210 */ /* 0x000fc40007ffe0ff */
[----:B------:R-:W-:Y:S01]  /*10670*/  LEA.HI R13, R13, R15, RZ, 0x3 ;  /* 0x0000000f0d0d7211 */ /* 0x000fe200078f18ff */
[C---:B------:R-:W-:Y:S02]  /*10680*/  IMAD R0, R8.reuse, c[0x0][0x3dc], R0 ;  /* 0x0000f70008007a24 */ /* 0x040fe400078e0200 */
[----:B------:R-:W-:Y:S01]  /*10690*/  IMAD.WIDE.U32 R2, R8, c[0x0][0x3d8], R2 ;  /* 0x0000f60008027a25 */ /* 0x000fe200078e0002 */
[----:B------:R-:W-:-:S03]  /*106a0*/  SHF.R.S32.HI R13, RZ, 0x3, R13 ;  /* 0x00000003ff0d7819 */ /* 0x000fc6000001140d */
[----:B------:R-:W-:Y:S01]  /*106b0*/  IMAD.IADD R0, R3, 0x1, R0 ;  /* 0x0000000103007824 */ /* 0x000fe200078e0200 */
[C---:B------:R-:W-:Y:S02]  /*106c0*/  LEA R8, P0, R2.reuse, c[0x0][0x380], 0x1 ;  /* 0x0000e00002087a11 */ /* 0x040fe400078008ff */
[----:B-1----:R-:W-:Y:S02]  /*106d0*/  IADD3 R7, R13, R14, RZ ;  /* 0x0000000e0d077210 */ /* 0x002fe40007ffe0ff */
[----:B------:R-:W-:Y:S02]  /*106e0*/  LEA.HI.X R6, R2, c[0x0][0x384], R0, 0x1, P0 ;  /* 0x0000e10002067a11 */ /* 0x000fe400000f0c00 */
[----:B------:R-:W-:Y:S01]  /*106f0*/  ISETP.GE.AND P0, PT, R7, UR4, PT ;  /* 0x0000000407007c0c */ /* 0x000fe2000bf06270 */
[----:B------:R1:W4:Y:S04]  /*10700*/  SHFL.IDX PT, R0, R8, RZ, 0x181f ;  /* 0x00181fff08007589 */ /* 0x00032800000e0000 */
[----:B------:R1:W1:Y:S08]  /*10710*/  SHFL.IDX PT, R3, R6, RZ, 0x181f ;  /* 0x00181fff06037589 */ /* 0x00027000000e0000 */
[----:B------:R-:W-:Y:S05]  /*10720*/  @P0 BRA `(.L_x_496) ;  /* 0x000000a000000947 */ /* 0x000fea0003800000 */
[----:B---3--:R-:W3:Y:S01]  /*10730*/  LDS.128 R16, [R219+0x80] ;  /* 0x00008000db107984 */ /* 0x008ee20000000c00 */
[----:B------:R-:W-:-:S02]  /*10740*/  ISETP.GE.AND P3, PT, R228, c[0x0][0x3c8], PT ;  /* 0x0000f200e4007a0c */ /* 0x000fc40003f66270 */
[----:B------:R-:W-:Y:S01]  /*10750*/  ISETP.GE.AND P2, PT, R241, c[0x0][0x3c8], PT ;  /* 0x0000f200f1007a0c */ /* 0x000fe20003f46270 */
[----:B------:R-:W5:Y:S10]  /*10760*/  LDS.128 R12, [R219+0x4080] ;  /* 0x00408000db0c7984 */ /* 0x000f740000000c00 */
[----:B--2-4-:R-:W-:-:S02]  /*10770*/  @!P3 LEA R4, P1, R228, R0, 0x1 ;  /* 0x00000000e404b211 */ /* 0x014fc400078208ff */
[C---:B------:R-:W-:Y:S02]  /*10780*/  @!P2 LEA R2, P0, R241.reuse, R0, 0x1 ;  /* 0x00000000f102a211 */ /* 0x040fe400078008ff */
[-C--:B-1----:R-:W-:Y:S02]  /*10790*/  @!P3 LEA.HI.X R5, R228, R3.reuse, R46, 0x1, P1 ;  /* 0x00000003e405b211 */ /* 0x082fe400008f0c2e */
[----:B------:R-:W-:-:S03]  /*107a0*/  @!P2 LEA.HI.X R3, R241, R3, R45, 0x1, P0 ;  /* 0x00000003f103a211 */ /* 0x000fc600000f0c2d */
[----:B---3--:R1:W-:Y:S04]  /*107b0*/  @!P3 ST.E.128 [R4.64], R16 ;  /* 0x000000100400b985 */ /* 0x0083e8000c101d06 */
[----:B-----5:R1:W-:Y:S02]  /*107c0*/  @!P2 ST.E.128 [R2.64], R12 ;  /* 0x0000000c0200a985 */ /* 0x0203e4000c101d06 */
.L_x_496:
[----:B---3--:R-:W-:Y:S05]  /*107d0*/  BSYNC B0 ;  /* 0x0000000000007941 */ /* 0x008fea0003800000 */
.L_x_495:
[----:B-1----:R-:W-:Y:S01]  /*107e0*/  IADD3 R2, R7, 0x20, RZ ;  /* 0x0000002007027810 */ /* 0x002fe20007ffe0ff */
[----:B------:R1:W3:Y:S01]  /*107f0*/  SHFL.IDX PT, R3, R6, 0x1, 0x181f ;  /* 0x00381f0006037f89 */ /* 0x0002e200000e0000 */
[----:B------:R-:W-:Y:S02]  /*10800*/  BSSY B0, `(.L_x_497) ;  /* 0x000000c000007945 */ /* 0x000fe40003800000 */
[----:B------:R-:W-:Y:S01]  /*10810*/  ISETP.GE.AND P0, PT, R2, UR4, PT ;  /* 0x0000000402007c0c */ /* 0x000fe2000bf06270 */
[----:B----4-:R1:W4:-:S12]  /*10820*/  SHFL.IDX PT, R0, R8, 0x1, 0x181f ;  /* 0x00381f0008007f89 */ /* 0x01031800000e0000 */
[----:B------:R-:W-:Y:S05]  /*10830*/  @P0 BRA `(.L_x_498) ;  /* 0x0000008000000947 */ /* 0x000fea0003800000 */
[----:B------:R-:W-:Y:S02]  /*10840*/  ISETP.GE.AND P1, PT, R228, c[0x0][0x3c8], PT ;  /* 0x0000f200e4007a0c */ /* 0x000fe40003f26270 */
[----:B------:R-:W-:-:S11]  /*10850*/  ISETP.GE.AND P0, PT, R241, c[0x0][0x3c8], PT ;  /* 0x0000f200f1007a0c */ /* 0x000fd60003f06270 */
[CC--:B--2-4-:R-:W-:Y:S02]  /*10860*/  @!P1 LEA R4, P3, R228.reuse, R0.reuse, 0x1 ;  /* 0x00000000e4049211 */ /* 0x0d4fe400078608ff */
[C---:B------:R-:W-:Y:S02]  /*10870*/  @!P0 LEA R2, P2, R241.reuse, R0, 0x1 ;  /* 0x00000000f1028211 */ /* 0x040fe400078408ff */
[-C--:B---3--:R-:W-:Y:S02]  /*10880*/  @!P1 LEA.HI.X R5, R228, R3.reuse, R46, 0x1, P3 ;  /* 0x00000003e4059211 */ /* 0x088fe400018f0c2e */
[----:B------:R-:W-:-:S03]  /*10890*/  @!P0 LEA.HI.X R3, R241, R3, R45, 0x1, P2 ;  /* 0x00000003f1038211 */ /* 0x000fc600010f0c2d */
[----:B------:R2:W-:Y:S04]  /*108a0*/  @!P1 ST.E.128 [R4.64], R24 ;  /* 0x0000001804009985 */ /* 0x0005e8000c101d06 */
[----:B------:R2:W-:Y:S02]  /*108b0*/  @!P0 ST.E.128 [R2.64], R20 ;  /* 0x0000001402008985 */ /* 0x0005e4000c101d06 */
.L_x_498:
[----:B------:R-:W-:Y:S05]  /*108c0*/  BSYNC B0 ;  /* 0x0000000000007941 */ /* 0x000fea0003800000 */
.L_x_497:
[----:B--2---:R-:W-:Y:S01]  /*108d0*/  IADD3 R2, R7, 0x40, RZ ;  /* 0x0000004007027810 */ /* 0x004fe20007ffe0ff */
[----:B---3--:R2:W3:Y:S01]  /*108e0*/  SHFL.IDX PT, R3, R6, 0x2, 0x181f ;  /* 0x00581f0006037f89 */ /* 0x0084e200000e0000 */
[----:B------:R-:W-:Y:S02]  /*108f0*/  BSSY B0, `(.L_x_499) ;  /* 0x000000c000007945 */ /* 0x000fe40003800000 */
[----:B------:R-:W-:Y:S01]  /*10900*/  ISETP.GE.AND P0, PT, R2, UR4, PT ;  /* 0x0000000402007c0c */ /* 0x000fe2000bf06270 */
[----:B----4-:R2:W4:-:S12]  /*10910*/  SHFL.IDX PT, R0, R8, 0x2, 0x181f ;  /* 0x00581f0008007f89 */ /* 0x01051800000e0000 */
[----:B------:R-:W-:Y:S05]  /*10920*/  @P0 BRA `(.L_x_500) ;  /* 0x0000008000000947 */ /* 0x000fea0003800000 */
[----:B------:R-:W-:Y:S02]  /*10930*/  ISETP.GE.AND P1, PT, R228, c[0x0][0x3c8], PT ;  /* 0x0000f200e4007a0c */ /* 0x000fe40003f26270 */
[----:B------:R-:W-:-:S11]  /*10940*/  ISETP.GE.AND P0, PT, R241, c[0x0][0x3c8], PT ;  /* 0x0000f200f1007a0c */ /* 0x000fd60003f06270 */
[CC--:B----4-:R-:W-:Y:S02]  /*10950*/  @!P1 LEA R4, P3, R228.reuse, R0.reuse, 0x1 ;  /* 0x00000000e4049211 */ /* 0x0d0fe400078608ff */
[C---:B------:R-:W-:Y:S02]  /*10960*/  @!P0 LEA R2, P2, R241.reuse, R0, 0x1 ;  /* 0x00000000f1028211 */ /* 0x040fe400078408ff */
[-C--:B---3--:R-:W-:Y:S02]  /*10970*/  @!P1 LEA.HI.X R5, R228, R3.reuse, R46, 0x1, P3 ;  /* 0x00000003e4059211 */ /* 0x088fe400018f0c2e */
[----:B------:R-:W-:-:S03]  /*10980*/  @!P0 LEA.HI.X R3, R241, R3, R45, 0x1, P2 ;  /* 0x00000003f1038211 */ /* 0x000fc600010f0c2d */
[----:B------:R3:W-:Y:S04]  /*10990*/  @!P1 ST.E.128 [R4.64], R32 ;  /* 0x0000002004009985 */ /* 0x0007e8000c101d06 */
[----:B------:R3:W-:Y:S02]  /*109a0*/  @!P0 ST.E.128 [R2.64], R28 ;  /* 0x0000001c02008985 */ /* 0x0007e4000c101d06 */
.L_x_500:
[----:B------:R-:W-:Y:S05]  /*109b0*/  BSYNC B0 ;  /* 0x0000000000007941 */ /* 0x000fea0003800000 */
.L_x_499:
[----:B---3--:R-:W-:Y:S01]  /*109c0*/  IADD3 R2, R7, 0x60, RZ ;  /* 0x0000006007027810 */ /* 0x008fe20007ffe0ff */
[----:B------:R3:W1:Y:S03]  /*109d0*/  SHFL.IDX PT, R4, R6, 0x3, 0x181f ;  /* 0x00781f0006047f89 */ /* 0x00066600000e0000 */
[----:B------:R-:W-:Y:S01]  /*109e0*/  ISETP.GE.AND P0, PT, R2, UR4, PT ;  /* 0x0000000402007c0c */ /* 0x000fe2000bf06270 */
[----:B----4-:R3:W4:-:S12]  /*109f0*/  SHFL.IDX PT, R0, R8, 0x3, 0x181f ;  /* 0x00781f0008007f89 */ /* 0x01071800000e0000 */
[----:B------:R-:W-:Y:S05]  /*10a00*/  @P0 BRA `(.L_x_501) ;  /* 0x00000a1000000947 */ /* 0x000fea0003800000 */
[----:B------:R-:W-:-:S13]  /*10a10*/  ISETP.GE.AND P0, PT, R228, c[0x0][0x3c8], PT ;  /* 0x0000f200e4007a0c */ /* 0x000fda0003f06270 */
[----:B----4-:R-:W-:-:S04]  /*10a20*/  @!P0 LEA R2, P1, R228, R0, 0x1 ;  /* 0x00000000e4028211 */ /* 0x010fc800078208ff */
[----:B-1----:R-:W-:-:S05]  /*10a30*/  @!P0 LEA.HI.X R3, R228, R4, R46, 0x1, P1 ;  /* 0x00000004e4038211 */ /* 0x002fca00008f0c2e */
[----:B------:R1:W-:Y:S01]  /*10a40*/  @!P0 ST.E.128 [R2.64], R36 ;  /* 0x0000002402008985 */ /* 0x0003e2000c101d06 */
[----:B------:R-:W-:-:S13]  /*10a50*/  ISETP.GE.AND P0, PT, R241, c[0x0][0x3c8], PT ;  /* 0x0000f200f1007a0c */ /* 0x000fda0003f06270 */
[----:B------:R-:W-:Y:S05]  /*10a60*/  @P0 BRA `(.L_x_501) ;  /* 0x000009b000000947 */ /* 0x000fea0003800000 */
[----:B-1----:R-:W-:-:S04]  /*10a70*/  LEA R2, P0, R241, R0, 0x1 ;  /* 0x00000000f1027211 */ /* 0x002fc800078008ff */
[----:B------:R-:W-:-:S05]  /*10a80*/  LEA.HI.X R3, R241, R4, R45, 0x1, P0 ;  /* 0x00000004f1037211 */ /* 0x000fca00000f0c2d */
[----:B------:R1:W-:Y:S01]  /*10a90*/  ST.E.128 [R2.64], R40 ;  /* 0x0000002802007985 */ /* 0x0003e2000c101d06 */
[----:B------:R-:W-:Y:S05]  /*10aa0*/  BRA `(.L_x_501) ;  /* 0x0000097000007947 */ /* 0x000fea0003800000 */
.L_x_493:
[----:B------:R-:W2:Y:S04]  /*10ab0*/  LDL R2, [R1+0x44] ;  /* 0x0000440001027983 */ /* 0x000ea80000100800 */
[----:B------:R-:W3:Y:S04]  /*10ac0*/  LDL R0, [R1+0x40] ;  /* 0x0000400001007983 */ /* 0x000ee80000100800 */
[----:B------:R-:W4:Y:S04]  /*10ad0*/  LDL R4, [R1+0x3c] ;  /* 0x00003c0001047983 */ /* 0x000f280000100800 */
[----:B------:R-:W5:Y:S01]  /*10ae0*/  S2R R3, SR_TID.X ;  /* 0x0000000000037919 */ /* 0x000f620000002100 */
[----:B------:R-:W-:Y:S01]  /*10af0*/  BSSY B0, `(.L_x_502) ;  /* 0x0000026000007945 */ /* 0x000fe20003800000 */
[----:B-----5:R-:W-:Y:S01]  /*10b00*/  ISETP.GE.AND P0, PT, R3, 0x80, PT ;  /* 0x000000800300780c */ /* 0x020fe20003f06270 */
[----:B--2---:R-:W-:-:S02]  /*10b10*/  IMAD.MOV.U32 R12, RZ, RZ, R2 ;  /* 0x000000ffff0c7224 */ /* 0x004fc400078e0002 */
[----:B---3--:R-:W-:-:S03]  /*10b20*/  IMAD.MOV.U32 R11, RZ, RZ, R0 ;  /* 0x000000ffff0b7224 */ /* 0x008fc600078e0000 */
[----:B------:R-:W-:Y:S01]  /*10b30*/  SHF.R.S32.HI R9, RZ, 0x1f, R12 ;  /* 0x0000001fff097819 */ /* 0x000fe2000001140c */
[----:B----4-:R-:W-:Y:S01]  /*10b40*/  IMAD.MOV.U32 R13, RZ, RZ, R4 ;  /* 0x000000ffff0d7224 */ /* 0x010fe200078e0004 */
[----:B------:R-:W-:-:S05]  /*10b50*/  SHF.R.S32.HI R10, RZ, 0x1f, R11 ;  /* 0x0000001fff0a7819 */ /* 0x000fca000001140b */
[----:B------:R-:W-:Y:S05]  /*10b60*/  @P0 BRA `(.L_x_503) ;  /* 0x000001e000000947 */ /* 0x000fea0003800000 */
[----:B------:R-:W-:Y:S02]  /*10b70*/  MOV R2, c[0x0][0x4e8] ;  /* 0x00013a0000027a02 */ /* 0x000fe40000000f00 */
[----:B------:R-:W-:-:S03]  /*10b80*/  IADD3 R6, R13, R3, RZ ;  /* 0x000000030d067210 */ /* 0x000fc60007ffe0ff */
[----:B------:R-:W-:-:S05]  /*10b90*/  IMAD R0, R2, c[0x0][0x388], RZ ;  /* 0x0000e20002007a24 */ /* 0x000fca00078e02ff */
[----:B------:R-:W-:-:S13]  /*10ba0*/  ISETP.GE.AND P0, PT, R6, R0, PT ;  /* 0x000000000600720c */ /* 0x000fda0003f06270 */
[----:B------:R-:W-:Y:S05]  /*10bb0*/  @P0 BRA `(.L_x_503) ;  /* 0x0000019000000947 */ /* 0x000fea0003800000 */
[----:B------:R-:W-:Y:S01]  /*10bc0*/  ISETP.NE.AND P0, PT, R2, 0x1, PT ;  /* 0x000000010200780c */ /* 0x000fe20003f05270 */
[----:B------:R-:W-:Y:S01]  /*10bd0*/  IMAD R4, R9, c[0x0][0x490], RZ ;  /* 0x0001240009047a24 */ /* 0x000fe200078e02ff */
[----:B------:R-:W-:Y:S01]  /*10be0*/  MOV R0, R6 ;  /* 0x0000000600007202 */ /* 0x000fe20000000f00 */
[----:B------:R-:W-:-:S04]  /*10bf0*/  IMAD.WIDE.U32 R2, R12, c[0x0][0x490], RZ ;  /* 0x000124000c027a25 */ /* 0x000fc800078e00ff */
[----:B------:R-:W-:Y:S02]  /*10c00*/  IMAD R4, R12, c[0x0][0x494], R4 ;  /* 0x000125000c047a24 */ /* 0x000fe400078e0204 */
[----:B-1----:R-:W-:-:S03]  /*10c10*/  IMAD R8, R10, c[0x0][0x498], RZ ;  /* 0x000126000a087a24 */ /* 0x002fc600078e02ff */
[----:B------:R-:W-:Y:S01]  /*10c20*/  IADD3 R3, R3, R4, RZ ;  /* 0x0000000403037210 */ /* 0x000fe20007ffe0ff */
[----:B------:R-:W-:-:S05]  /*10c30*/  @P0 IMAD.HI.U32 R5, R6, c[0x0][0x4ec], RZ ;  /* 0x00013b0006050a27 */ /* 0x000fca00078e00ff */
[----:B------:R-:W-:Y:S01]  /*10c40*/  @P0 SHF.R.U32.HI R0, RZ, c[0x0][0x4f0], R5 ;  /* 0x00013c00ff000a19 */ /* 0x000fe20000011605 */
[----:B------:R-:W-:-:S03]  /*10c50*/  IMAD.WIDE.U32 R4, R11, c[0x0][0x498], R2 ;  /* 0x000126000b047a25 */ /* 0x000fc600078e0002 */
[C---:B------:R-:W-:Y:S01]  /*10c60*/  IADD3 R7, -R0.reuse, RZ, RZ ;  /* 0x000000ff00077210 */ /* 0x040fe20007ffe1ff */
[----:B------:R-:W-:Y:S01]  /*10c70*/  IMAD R3, R11, c[0x0][0x49c], R8 ;  /* 0x000127000b037a24 */ /* 0x000fe200078e0208 */
[----:B------:R-:W-:-:S03]  /*10c80*/  IADD3 R4, P0, R0, R4, RZ ;  /* 0x0000000400047210 */ /* 0x000fc60007f1e0ff */
[----:B------:R-:W-:Y:S01]  /*10c90*/  IMAD R2, R7, c[0x0][0x4e8], R6 ;  /* 0x00013a0007027a24 */ /* 0x000fe200078e0206 */
[----:B------:R-:W-:-:S04]  /*10ca0*/  SHF.R.S32.HI R6, RZ, 0x1f, R0 ;  /* 0x0000001fff067819 */ /* 0x000fc80000011400 */
[----:B------:R-:W-:Y:S02]  /*10cb0*/  SHF.R.S32.HI R0, RZ, 0x1f, R2 ;  /* 0x0000001fff007819 */ /* 0x000fe40000011402 */
[----:B------:R-:W-:-:S03]  /*10cc0*/  IADD3.X R5, R6, R5, R3, P0, !PT ;  /* 0x0000000506057210 */ /* 0x000fc600007fe403 */
[----:B------:R-:W-:-:S04]  /*10cd0*/  IMAD R0, R0, c[0x0][0x488], RZ ;  /* 0x0001220000007a24 */ /* 0x000fc800078e02ff */
[C---:B------:R-:W-:Y:S02]  /*10ce0*/  IMAD R0, R2.reuse, c[0x0][0x48c], R0 ;  /* 0x0001230002007a24 */ /* 0x040fe400078e0200 */
[----:B------:R-:W-:-:S05]  /*10cf0*/  IMAD.WIDE.U32 R2, R2, c[0x0][0x488], R4 ;  /* 0x0001220002027a25 */ /* 0x000fca00078e0004 */
[----:B------:R-:W-:Y:S02]  /*10d00*/  IADD3 R0, R3, R0, RZ ;  /* 0x0000000003007210 */ /* 0x000fe40007ffe0ff */
[----:B------:R-:W-:-:S04]  /*10d10*/  LEA R4, P0, R2, c[0x0][0x450], 0x2 ;  /* 0x0001140002047a11 */ /* 0x000fc800078010ff */
[----:B------:R-:W-:Y:S02]  /*10d20*/  LEA.HI.X R5, R2, c[0x0][0x454], R0, 0x2, P0 ;  /* 0x0001150002057a11 */ /* 0x000fe400000f1400 */
[----:B------:R-:W-:-:S05]  /*10d30*/  MOV R0, 0xff800000 ;  /* 0xff80000000007802 */ /* 0x000fca0000000f00 */
[----:B------:R1:W-:Y:S02]  /*10d40*/  STG.E [R4.64], R0 ;  /* 0x0000000004007986 */ /* 0x0003e4000c101906 */
.L_x_503:
[----:B------:R-:W-:Y:S05]  /*10d50*/  BSYNC B0 ;  /* 0x0000000000007941 */ /* 0x000fea0003800000 */
.L_x_502:
[----:B------:R-:W2:Y:S01]  /*10d60*/  LDL R2, [R1+0x10] ;  /* 0x0000100001027983 */ /* 0x000ea20000100800 */
[----:B-1----:R-:W-:Y:S01]  /*10d70*/  MOV R0, c[0x0][0x4e8] ;  /* 0x00013a0000007a02 */ /* 0x002fe20000000f00 */
[----:B------:R-:W-:-:S03]  /*10d80*/  IMAD R6, R10, c[0x0][0x3f0], RZ ;  /* 0x0000fc000a067a24 */ /* 0x000fc600078e02ff */
[----:B------:R-:W-:Y:S01]  /*10d90*/  ISETP.NE.AND P0, PT, R0, 0x1, PT ;  /* 0x000000010000780c */ /* 0x000fe20003f05270 */
[----:B------:R-:W-:Y:S02]  /*10da0*/  IMAD R0, R9, c[0x0][0x3e8], RZ ;  /* 0x0000fa0009007a24 */ /* 0x000fe400078e02ff */
[----:B------:R-:W-:Y:S02]  /*10db0*/  IMAD R8, R11, c[0x0][0x3f4], R6 ;  /* 0x0000fd000b087a24 */ /* 0x000fe400078e0206 */
[----:B------:R-:W-:Y:S01]  /*10dc0*/  IMAD R5, R12, c[0x0][0x3ec], R0 ;  /* 0x0000fb000c057a24 */ /* 0x000fe200078e0200 */
[----:B--2---:R-:W-:Y:S01]  /*10dd0*/  IADD3 R4, R2, R13, RZ ;  /* 0x0000000d02047210 */ /* 0x004fe20007ffe0ff */
[----:B------:R-:W-:-:S03]  /*10de0*/  IMAD.WIDE.U32 R2, R12, c[0x0][0x3e8], RZ ;  /* 0x0000fa000c027a25 */ /* 0x000fc600078e00ff */
[----:B------:R-:W-:-:S03]  /*10df0*/  MOV R0, R4 ;  /* 0x0000000400007202 */ /* 0x000fc60000000f00 */
[----:B------:R-:W-:Y:S01]  /*10e00*/  @P0 IMAD.HI.U32 R7, R4, c[0x0][0x4ec], RZ ;  /* 0x00013b0004070a27 */ /* 0x000fe200078e00ff */
[----:B------:R-:W-:-:S04]  /*10e10*/  IADD3 R3, R3, R5, RZ ;  /* 0x0000000503037210 */ /* 0x000fc80007ffe0ff */
[----:B------:R-:W-:Y:S01]  /*10e20*/  @P0 SHF.R.U32.HI R0, RZ, c[0x0][0x4f0], R7 ;  /* 0x00013c00ff000a19 */ /* 0x000fe20000011607 */
[----:B------:R-:W-:-:S03]  /*10e30*/  IMAD.WIDE.U32 R2, R11, c[0x0][0x3f0], R2 ;  /* 0x0000fc000b027a25 */ /* 0x000fc600078e0002 */
[----:B------:R-:W-:Y:S02]  /*10e40*/  SHF.R.S32.HI R6, RZ, 0x1f, R0 ;  /* 0x0000001fff067819 */ /* 0x000fe40000011400 */
[----:B------:R-:W-:Y:S02]  /*10e50*/  IADD3 R5, -R0, RZ, RZ ;  /* 0x000000ff00057210 */ /* 0x000fe40007ffe1ff */
[----:B------:R-:W-:Y:S01]  /*10e60*/  IADD3 R3, R3, R8, RZ ;  /* 0x0000000803037210 */ /* 0x000fe20007ffe0ff */
[----:B------:R-:W-:Y:S02]  /*10e70*/  IMAD R6, R6, c[0x0][0x3e0], RZ ;  /* 0x0000f80006067a24 */ /* 0x000fe400078e02ff */
[----:B------:R-:W-:Y:S02]  /*10e80*/  IMAD R4, R5, c[0x0][0x4e8], R4 ;  /* 0x00013a0005047a24 */ /* 0x000fe400078e0204 */
[C---:B------:R-:W-:Y:S02]  /*10e90*/  IMAD R5, R0.reuse, c[0x0][0x3e4], R6 ;  /* 0x0000f90000057a24 */ /* 0x040fe400078e0206 */
[----:B------:R-:W-:Y:S01]  /*10ea0*/  IMAD.WIDE.U32 R2, R0, c[0x0][0x3e0], R2 ;  /* 0x0000f80000027a25 */ /* 0x000fe200078e0002 */
[----:B------:R-:W-:-:S04]  /*10eb0*/  SHF.R.S32.HI R0, RZ, 0x1f, R4 ;  /* 0x0000001fff007819 */ /* 0x000fc80000011404 */
[----:B------:R-:W-:Y:S01]  /*10ec0*/  IADD3 R3, R3, R5, RZ ;  /* 0x0000000503037210 */ /* 0x000fe20007ffe0ff */
[----:B------:R-:W-:-:S04]  /*10ed0*/  IMAD R0, R0, c[0x0][0x3d8], RZ ;  /* 0x0000f60000007a24 */ /* 0x000fc800078e02ff */
[----:B------:R-:W-:-:S04]  /*10ee0*/  IMAD.WIDE.U32 R2, R4, c[0x0][0x3d8], R2 ;  /* 0x0000f60004027a25 */ /* 0x000fc800078e0002 */
[----:B------:R-:W-:Y:S01]  /*10ef0*/  IMAD R4, R4, c[0x0][0x3dc], R0 ;  /* 0x0000f70004047a24 */ /* 0x000fe200078e0200 */
[----:B------:R-:W-:-:S04]  /*10f00*/  LEA R9, P0, R2, c[0x0][0x380], 0x1 ;  /* 0x0000e00002097a11 */ /* 0x000fc800078008ff */
[----:B------:R-:W-:-:S04]  /*10f10*/  IADD3 R4, R3, R4, RZ ;  /* 0x0000000403047210 */ /* 0x000fc80007ffe0ff */
[----:B------:R-:W-:Y:S01]  /*10f20*/  LEA.HI.X R7, R2, c[0x0][0x384], R4, 0x1, P0 ;  /* 0x0000e10002077a11 */ /* 0x000fe200000f0c04 */
[----:B------:R-:W-:Y:S05]  /*10f30*/  BRA.DIV ~URZ, `(.L_x_504) ;  /* 0x000032c27f007947 */ /* 0x000fea000b800000 */
[----:B------:R1:W2:Y:S02]  /*10f40*/  SHFL.IDX PT, R8, R7, RZ, 0x181f ;  /* 0x00181fff07087589 */ /* 0x0002a400000e0000 */
.L_x_536:
[----:B------:R-:W-:Y:S05]  /*10f50*/  BRA.DIV ~URZ, `(.L_x_505) ;  /* 0x000033127f007947 */ /* 0x000fea000b800000 */
[----:B------:R3:W4:Y:S02]  /*10f60*/  SHFL.IDX PT, R0, R9, RZ, 0x181f ;  /* 0x00181fff09007589 */ /* 0x00072400000e0000 */
.L_x_537:
[----:B------:R-:W5:Y:S04]  /*10f70*/  LDL.LU R3, [R1+0x3c] ;  /* 0x00003c0001037983 */ /* 0x000f680000300800 */
[----:B------:R-:W1:Y:S01]  /*10f80*/  S2R R4, SR_TID.X ;  /* 0x0000000000047919 */ /* 0x000e620000002100 */
[----:B------:R-:W-:-:S04]  /*10f90*/  IMAD.MOV.U32 R10, RZ, RZ, c[0x0][0x4e8] ;  /* 0x00013a00ff0a7624 */ /* 0x000fc800078e00ff */
[----:B------:R-:W-:Y:S01]  /*10fa0*/  IMAD R10, R10, c[0x0][0x388], RZ ;  /* 0x0000e2000a0a7a24 */ /* 0x000fe200078e02ff */
[----:B-1----:R-:W-:-:S04]  /*10fb0*/  SHF.R.S32.HI R2, RZ, 0x1f, R4 ;  /* 0x0000001fff027819 */ /* 0x002fc80000011404 */
[----:B------:R-:W-:-:S04]  /*10fc0*/  LEA.HI R2, R2, R4, RZ, 0x3 ;  /* 0x0000000402027211 */ /* 0x000fc800078f18ff */
[----:B------:R-:W-:Y:S01]  /*10fd0*/  SHF.R.S32.HI R2, RZ, 0x3, R2 ;  /* 0x00000003ff027819 */ /* 0x000fe20000011402 */
[----:B------:R-:W-:Y:S04]  /*10fe0*/  BSSY B0, `(.L_x_506) ;  /* 0x000000e000007945 */ /* 0x000fe80003800000 */
[----:B-----5:R-:W-:-:S05]  /*10ff0*/  IMAD.IADD R6, R2, 0x1, R3 ;  /* 0x0000000102067824 */ /* 0x020fca00078e0203 */
[----:B------:R-:W-:-:S13]  /*11000*/  ISETP.GE.AND P0, PT, R6, R10, PT ;  /* 0x0000000a0600720c */ /* 0x000fda0003f06270 */
[----:B------:R-:W-:Y:S05]  /*11010*/  @P0 BRA `(.L_x_507) ;  /* 0x000000a000000947 */ /* 0x000fea0003800000 */
[----:B------:R-:W-:Y:S02]  /*11020*/  ISETP.GE.AND P1, PT, R228, c[0x0][0x3c8], PT ;  /* 0x0000f200e4007a0c */ /* 0x000fe40003f26270 */
[----:B------:R-:W-:Y:S02]  /*11030*/  ISETP.GE.AND P0, PT, R241, c[0x0][0x3c8], PT ;  /* 0x0000f200f1007a0c */ /* 0x000fe40003f06270 */
[----:B------:R-:W-:Y:S02]  /*11040*/  SHF.R.S32.HI R12, RZ, 0x1f, R228 ;  /* 0x0000001fff0c7819 */ /* 0x000fe400000114e4 */
[----:B------:R-:W-:-:S07]  /*11050*/  SHF.R.S32.HI R11, RZ, 0x1f, R241 ;  /* 0x0000001fff0b7819 */ /* 0x000fce00000114f1 */
[CC--:B----4-:R-:W-:Y:S02]  /*11060*/  @!P1 LEA R4, P3, R228.reuse, R0.reuse, 0x1 ;  /* 0x00000000e4049211 */ /* 0x0d0fe400078608ff */
[C---:B------:R-:W-:Y:S02]  /*11070*/  @!P0 LEA R2, P2, R241.reuse, R0, 0x1 ;  /* 0x00000000f1028211 */ /* 0x040fe400078408ff */
[-C--:B--2---:R-:W-:Y:S02]  /*11080*/  @!P1 LEA.HI.X R5, R228, R8.reuse, R12, 0x1, P3 ;  /* 0x00000008e4059211 */ /* 0x084fe400018f0c0c */
[----:B------:R-:W-:-:S03]  /*11090*/  @!P0 LEA.HI.X R3, R241, R8, R11, 0x1, P2 ;  /* 0x00000008f1038211 */ /* 0x000fc600010f0c0b */
[----:B------:R1:W-:Y:S04]  /*110a0*/  @!P1 ST.E.128 [R4.64], RZ ;  /* 0x000000ff04009985 */ /* 0x0003e8000c101d06 */
[----:B------:R1:W-:Y:S02]  /*110b0*/  @!P0 ST.E.128 [R2.64], RZ ;  /* 0x000000ff02008985 */ /* 0x0003e4000c101d06 */
.L_x_507:
[----:B------:R-:W-:Y:S05]  /*110c0*/  BSYNC B0 ;  /* 0x0000000000007941 */ /* 0x000fea0003800000 */
.L_x_506:
[----:B------:R-:W-:Y:S05]  /*110d0*/  BRA.DIV ~URZ, `(.L_x_508) ;  /* 0x000032027f007947 */ /* 0x000fea000b800000 */
[----:B--2---:R2:W1:Y:S04]  /*110e0*/  SHFL.IDX PT, R8, R7, 0x1, 0x181f ;  /* 0x00381f0007087f89 */ /* 0x00446800000e0000 */
[----:B----4-:R2:W4:Y:S02]  /*110f0*/  SHFL.IDX PT, R0, R9, 0x1, 0x181f ;  /* 0x00381f0009007f89 */ /* 0x01052400000e0000 */
.L_x_538:
[----:B-1----:R-:W-:Y:S01]  /*11100*/  IADD3 R2, R6, 0x20, RZ ;  /* 0x0000002006027810 */ /* 0x002fe20007ffe0ff */
[----:B------:R-:W-:Y:S03]  /*11110*/  BSSY B0, `(.L_x_509) ;  /* 0x000000d000007945 */ /* 0x000fe60003800000 */
        /* <DEDUP_REMOVED lines=8> */
[-C--:B------:R-:W-:Y:S02]  /*111a0*/  @!P1 LEA.HI.X R5, R228, R8.reuse, R12, 0x1, P3 ;  /* 0x00000008e4059211 */ /* 0x080fe400018f0c0c */
[----:B------:R-:W-:-:S03]  /*111b0*/  @!P0 LEA.HI.X R3, R241, R8, R11, 0x1, P2 ;  /* 0x00000008f1038211 */ /* 0x000fc600010f0c0b */
[----:B------:R1:W-:Y:S04]  /*111c0*/  @!P1 ST.E.128 [R4.64], RZ ;  /* 0x000000ff04009985 */ /* 0x0003e8000c101d06 */
[----:B------:R1:W-:Y:S02]  /*111d0*/  @!P0 ST.E.128 [R2.64], RZ ;  /* 0x000000ff02008985 */ /* 0x0003e4000c101d06 */
.L_x_510:
[----:B------:R-:W-:Y:S05]  /*111e0*/  BSYNC B0 ;  /* 0x0000000000007941 */ /* 0x000fea0003800000 */
.L_x_509:
[----:B------:R-:W-:Y:S05]  /*111f0*/  BRA.DIV ~URZ, `(.L_x_511) ;  /* 0x000031b27f007947 */ /* 0x000fea000b800000 */
[----:B------:R1:W2:Y:S02]  /*11200*/  SHFL.IDX PT, R8, R7, 0x2, 0x181f ;  /* 0x00581f0007087f89 */ /* 0x0002a400000e0000 */
.L_x_539:
[----:B------:R-:W-:Y:S05]  /*11210*/  BRA.DIV ~URZ, `(.L_x_512) ;  /* 0x000032027f007947 */ /* 0x000fea000b800000 */
[----:B----4-:R4:W1:Y:S02]  /*11220*/  SHFL.IDX PT, R0, R9, 0x2, 0x181f ;  /* 0x00581f0009007f89 */ /* 0x01086400000e0000 */
.L_x_540:
        /* <DEDUP_REMOVED lines=8> */
[CC--:B------:R-:W-:Y:S02]  /*112b0*/  @!P1 LEA R4, P3, R228.reuse, R0.reuse, 0x1 ;  /* 0x00000000e4049211 */ /* 0x0c0fe400078608ff */
[C---:B------:R-:W-:Y:S02]  /*112c0*/  @!P0 LEA R2, P2, R241.reuse, R0, 0x1 ;  /* 0x00000000f1028211 */ /* 0x040fe400078408ff */
[-C--:B--2---:R-:W-:Y:S02]  /*112d0*/  @!P1 LEA.HI.X R5, R228, R8.reuse, R12, 0x1, P3 ;  /* 0x00000008e4059211 */ /* 0x084fe400018f0c0c */
[----:B------:R-:W-:-:S03]  /*112e0*/  @!P0 LEA.HI.X R3, R241, R8, R11, 0x1, P2 ;  /* 0x00000008f1038211 */ /* 0x000fc600010f0c0b */
[----:B------:R1:W-:Y:S04]  /*112f0*/  @!P1 ST.E.128 [R4.64], RZ ;  /* 0x000000ff04009985 */ /* 0x0003e8000c101d06 */
[----:B------:R1:W-:Y:S02]  /*11300*/  @!P0 ST.E.128 [R2.64], RZ ;  /* 0x000000ff02008985 */ /* 0x0003e4000c101d06 */
.L_x_514:
[----:B------:R-:W-:Y:S05]  /*11310*/  BSYNC B0 ;  /* 0x0000000000007941 */ /* 0x000fea0003800000 */
.L_x_513:
[----:B------:R-:W-:Y:S05]  /*11320*/  BRA.DIV ~URZ, `(.L_x_515) ;  /* 0x000031627f007947 */ /* 0x000fea000b800000 */
[----:B--2---:R-:W2:Y:S04]  /*11330*/  SHFL.IDX PT, R7, R7, 0x3, 0x181f ;  /* 0x00781f0007077f89 */ /* 0x004ea800000e0000 */
[----:B------:R1:W3:Y:S02]  /*11340*/  SHFL.IDX PT, R0, R9, 0x3, 0x181f ;  /* 0x00781f0009007f89 */ /* 0x0002e400000e0000 */
.L_x_541:
[----:B------:R-:W-:-:S04]  /*11350*/  IADD3 R6, R6, 0x60, RZ ;  /* 0x0000006006067810 */ /* 0x000fc80007ffe0ff */
[----:B------:R-:W-:-:S13]  /*11360*/  ISETP.GE.AND P0, PT, R6, R10, PT ;  /* 0x0000000a0600720c */ /* 0x000fda0003f06270 */
[----:B------:R-:W-:Y:S05]  /*11370*/  @P0 BRA `(.L_x_501) ;  /* 0x000000a000000947 */ /* 0x000fea0003800000 */
[----:B------:R-:W-:Y:S02]  /*11380*/  ISETP.GE.AND P1, PT, R228, c[0x0][0x3c8], PT ;  /* 0x0000f200e4007a0c */ /* 0x000fe40003f26270 */
[----:B------:R-:W-:Y:S02]  /*11390*/  ISETP.GE.AND P0, PT, R241, c[0x0][0x3c8], PT ;  /* 0x0000f200f1007a0c */ /* 0x000fe40003f06270 */
[----:B-1-34-:R-:W-:Y:S02]  /*113a0*/  SHF.R.S32.HI R9, RZ, 0x1f, R228 ;  /* 0x0000001fff097819 */ /* 0x01afe400000114e4 */
[----:B------:R-:W-:-:S07]  /*113b0*/  SHF.R.S32.HI R8, RZ, 0x1f, R241 ;  /* 0x0000001fff087819 */ /* 0x000fce00000114f1 */
[CC--:B------:R-:W-:Y:S02]  /*113c0*/  @!P1 LEA R4, P3, R228.reuse, R0.reuse, 0x1 ;  /* 0x00000000e4049211 */ /* 0x0c0fe400078608ff */
[C---:B------:R-:W-:Y:S02]  /*113d0*/  @!P0 LEA R2, P2, R241.reuse, R0, 0x1 ;  /* 0x00000000f1028211 */ /* 0x040fe400078408ff */
[-C--:B--2---:R-:W-:Y:S02]  /*113e0*/  @!P1 LEA.HI.X R5, R228, R7.reuse, R9, 0x1, P3 ;  /* 0x00000007e4059211 */ /* 0x084fe400018f0c09 */
[----:B------:R-:W-:-:S03]  /*113f0*/  @!P0 LEA.HI.X R3, R241, R7, R8, 0x1, P2 ;  /* 0x00000007f1038211 */ /* 0x000fc600010f0c08 */
[----:B------:R1:W-:Y:S04]  /*11400*/  @!P1 ST.E.128 [R4.64], RZ ;  /* 0x000000ff04009985 */ /* 0x0003e8000c101d06 */
[----:B------:R1:W-:Y:S02]  /*11410*/  @!P0 ST.E.128 [R2.64], RZ ;  /* 0x000000ff02008985 */ /* 0x0003e4000c101d06 */
.L_x_501:
[----:B------:R-:W-:Y:S05]  /*11420*/  BSYNC B1 ;  /* 0x0000000000017941 */ /* 0x000fea0003800000 */
.L_x_492:
[----:B---34-:R-:W3:Y:S02]  /*11430*/  LDL R0, [R1+0x74] ;  /* 0x0000740001007983 */ /* 0x018ee40000100800 */
[----:B---3--:R-:W-:-:S13]  /*11440*/  ISETP.NE.AND P0, PT, R0, RZ, PT ;  /* 0x000000ff0000720c */ /* 0x008fda0003f05270 */
[----:B------:R-:W-:Y:S01]  /*11450*/  @P0 WARPSYNC 0xffffffff ;  /* 0xffffffff00000948 */ /* 0x000fe20003800000 */
[----:B------:R-:W-:Y:S06]  /*11460*/  @P0 BAR.SYNC.DEFER_BLOCKING 0x5, 0x100 ;  /* 0x0144000000000b1d */ /* 0x000fec0000010000 */
[----:B------:R-:W3:Y:S04]  /*11470*/  @P0 LDS R0, [0x10100] ;  /* 0x01010000ff000984 */ /* 0x000ee80000000800 */
[----:B---3--:R3:W-:Y:S04]  /*11480*/  @P0 STL [R1+0x50], R0 ;  /* 0x0000500001000387 */ /* 0x0087e80000100800 */
[----:B------:R-:W-:Y:S06]  /*11490*/  @P0 BAR.ARV 0x4, 0x100 ;  /* 0x0104000000000b1d */ /* 0x000fec0000002000 */
[----:B------:R-:W-:Y:S05]  /*114a0*/  @P0 BRA `(.L_x_516) ;  /* 0x0000007000000947 */ /* 0x000fea0003800000 */
[----:B------:R-:W-:Y:S05]  /*114b0*/  BRA.DIV ~URZ, `(.L_x_517) ;  /* 0x000030a27f007947 */ /* 0x000fea000b800000 */
[----:B------:R4:W3:Y:S02]  /*114c0*/  SHFL.IDX PT, R29, R44, RZ, 0x1f ;  /* 0x00001fff2c1d7589 */ /* 0x0008e400000e0000 */
.L_x_542:
[----:B------:R-:W-:Y:S01]  /*114d0*/  WARPSYNC 0xffffffff ;  /* 0xffffffff00007948 */ /* 0x000fe20003800000 */
[----:B------:R-:W-:Y:S06]  /*114e0*/  BAR.SYNC.DEFER_BLOCKING 0x4, 0x100 ;  /* 0x0104000000007b1d */ /* 0x000fec0000010000 */
[----:B---3--:R3:W-:Y:S04]  /*114f0*/  STL [R1+0x50], R29 ;  /* 0x0000501d01007387 */ /* 0x0087e80000100800 */
[----:B------:R3:W-:Y:S04]  /*11500*/  @!P4 STS [0x10100], R44 ;  /* 0x0101002cff00c388 */ /* 0x0007e80000000800 */
[----:B------:R-:W-:Y:S06]  /*11510*/  BAR.ARV 0x5, 0x100 ;  /* 0x0144000000007b1d */ /* 0x000fec0000002000 */
.L_x_516:
[----:B---3--:R-:W3:Y:S02]  /*11520*/  LDL R0, [R1+0x50] ;  /* 0x0000500001007983 */ /* 0x008ee40000100800 */
[----:B---3--:R-:W-:-:S13]  /*11530*/  ISETP.GE.AND P0, PT, R0, c[0x0][0x538], PT ;  /* 0x00014e0000007a0c */ /* 0x008fda0003f06270 */
[----:B-12-4-:R-:W-:Y:S01]  /*11540*/  @P0 CALL.REL.NOINC `(.L_x_518) ;  /* 0x0000001000000944 */ /* 0x016fe20003c00000 */
[----:B------:R-:W-:Y:S05]  /*11550*/  BRA `(.L_x_519) ;  /* 0xfffef33000007947 */ /* 0x000fea000383ffff */
.L_x_518:
[----:B------:R-:W-:Y:S05]  /*11560*/  EXIT ;  /* 0x000000000000794d */ /* 0x000fea0003800000 */
.L_x_464:
[----:B------:R-:W-:Y:S01]  /*11570*/  IMAD.MOV.U32 R36, RZ, RZ, R0 ;  /* 0x000000ffff247224 */ /* 0x000fe200078e0000 */
[----:B------:R-:W-:Y:S01]  /*11580*/  MOV R3, RZ ;  /* 0x000000ff00037202 */ /* 0x000fe20000000f00 */
[----:B------:R-:W-:Y:S01]  /*11590*/  IMAD.MOV.U32 R29, RZ, RZ, 0x181f ;  /* 0x0000181fff1d7424 */ /* 0x000fe200078e00ff */
[----:B------:R-:W-:Y:S02]  /*115a0*/  MOV R2, 0x115c0 ;  /* 0x000115c000027802 */ /* 0x000fe40000000f00 */
[----:B------:R-:W-:Y:S05]  /*115b0*/  CALL.REL.NOINC `($__internal_1_$__cuda_sm70_shflsync_idx_p) ;  /* 0x0000306000007944 */ /* 0x000fea0003c00000 */
[----:B------:R-:W-:Y:S01]  /*115c0*/  MOV R5, R29 ;  /* 0x0000001d00057202 */ /* 0x000fe20000000f00 */
[----:B------:R-:W-:Y:S05]  /*115d0*/  BRA `(.L_x_520) ;  /* 0xffff215000007947 */ /* 0x000fea000383ffff */
.L_x_465:
[----:B------:R-:W-:Y:S01]  /*115e0*/  IMAD.MOV.U32 R36, RZ, RZ, R4 ;  /* 0x000000ffff247224 */ /* 0x000fe200078e0004 */
[----:B------:R-:W-:Y:S01]  /*115f0*/  MOV R3, RZ ;  /* 0x000000ff00037202 */ /* 0x000fe20000000f00 */
[----:B------:R-:W-:Y:S01]  /*11600*/  IMAD.MOV.U32 R29, RZ, RZ, 0x181f ;  /* 0x0000181fff1d7424 */ /* 0x000fe200078e00ff */
[----:B------:R-:W-:Y:S02]  /*11610*/  MOV R2, 0x11630 ;  /* 0x0001163000027802 */ /* 0x000fe40000000f00 */
[----:B-12---:R-:W-:Y:S05]  /*11620*/  CALL.REL.NOINC `($__internal_1_$__cuda_sm70_shflsync_idx_p) ;  /* 0x00002ff000007944 */ /* 0x006fea0003c00000 */
[----:B------:R-:W-:Y:S01]  /*11630*/  ISETP.GE.AND P2, PT, R228, c[0x0][0x1d4], PT ;  /* 0x00007500e4007a0c */ /* 0x000fe20003f46270 */
[----:B------:R-:W-:Y:S01]  /*11640*/  IMAD.MOV.U32 R36, RZ, RZ, R0 ;  /* 0x000000ffff247224 */ /* 0x000fe200078e0000 */
[----:B------:R-:W-:Y:S02]  /*11650*/  ISETP.GE.AND P0, PT, R241, c[0x0][0x1d4], PT ;  /* 0x00007500f1007a0c */ /* 0x000fe40003f06270 */
[----:B------:R-:W-:-:S02]  /*11660*/  IADD3 R6, P6, R29, R128, RZ ;  /* 0x000000801d067210 */ /* 0x000fc40007fde0ff */
[----:B------:R-:W-:Y:S01]  /*11670*/  IADD3 R2, P5, R29, R129, RZ ;  /* 0x000000811d027210 */ /* 0x000fe20007fbe0ff */
[----:B------:R-:W-:Y:S02]  /*11680*/  IMAD.MOV.U32 R29, RZ, RZ, 0x181f ;  /* 0x0000181fff1d7424 */ /* 0x000fe400078e00ff */
[C---:B------:R-:W-:Y:S02]  /*11690*/  IMAD.X R7, R5.reuse, 0x1, R68, P6 ;  /* 0x0000000105077824 */ /* 0x040fe400030e0644 */
[----:B------:R-:W-:Y:S01]  /*116a0*/  IMAD.X R3, R5, 0x1, R69, P5 ;  /* 0x0000000105037824 */ /* 0x000fe200028e0645 */
[----:B------:R-:W-:Y:S02]  /*116b0*/  SEL R5, RZ, 0x10, P0 ;  /* 0x00000010ff057807 */ /* 0x000fe40000000000 */
[----:B------:R-:W-:Y:S01]  /*116c0*/  @!PT LDS RZ, [RZ] ;  /* 0x00000000fffff984 */ /* 0x000fe20000000800 */
[----:B------:R-:W-:Y:S01]  /*116d0*/  @!PT LDS RZ, [RZ] ;  /* 0x00000000fffff984 */ /* 0x000fe20000000800 */
[----:B------:R-:W-:Y:S01]  /*116e0*/  @!PT LDS RZ, [RZ] ;  /* 0x00000000fffff984 */ /* 0x000fe20000000800 */
[----:B------:R1:W-:Y:S04]  /*116f0*/  LDGSTS.E.BYPASS.LTC128B.128 [R219+0x8100], [R6.64], !P2 ;  /* 0x0810000006db7fae */ /* 0x0003e8000d101d46 */
[----:B------:R2:W-:Y:S01]  /*11700*/  LDGSTS.E.BYPASS.LTC128B.128 [R219+0xc100], [R2.64], !P0 ;  /* 0x0c10000002db7fae */ /* 0x0005e2000c101d46 */
[----:B-1----:R-:W-:Y:S01]  /*11710*/  SEL R6, RZ, 0x10, P2 ;  /* 0x00000010ff067807 */ /* 0x002fe20001000000 */
[----:B--2---:R-:W-:Y:S01]  /*11720*/  IMAD.MOV.U32 R3, RZ, RZ, 0x1 ;  /* 0x00000001ff037424 */ /* 0x004fe200078e00ff */
[----:B------:R-:W-:-:S02]  /*11730*/  MOV R2, 0x11750 ;  /* 0x0001175000027802 */ /* 0x000fc40000000f00 */
[----:B------:R-:W-:Y:S05]  /*11740*/  CALL.REL.NOINC `($__internal_1_$__cuda_sm70_shflsync_idx_p) ;  /* 0x00002ed000007944 */ /* 0x000fea0003c00000 */
[----:B------:R-:W-:Y:S01]  /*11750*/  IMAD.MOV.U32 R7, RZ, RZ, R29 ;  /* 0x000000ffff077224 */ /* 0x000fe200078e001d */
[----:B------:R-:W-:Y:S01]  /*11760*/  MOV R3, 0x1 ;  /* 0x0000000100037802 */ /* 0x000fe20000000f00 */
[----:B------:R-:W-:Y:S01]  /*11770*/  IMAD.MOV.U32 R36, RZ, RZ, R4 ;  /* 0x000000ffff247224 */ /* 0x000fe200078e0004 */
[----:B------:R-:W-:-:S02]  /*11780*/  MOV R29, 0x181f ;  /* 0x0000181f001d7802 */ /* 0x000fc40000000f00 */
[----:B------:R-:W-:Y:S02]  /*11790*/  MOV R2, 0x117b0 ;  /* 0x000117b000027802 */ /* 0x000fe40000000f00 */
[----:B------:R-:W-:Y:S05]  /*117a0*/  CALL.REL.NOINC `($__internal_1_$__cuda_sm70_shflsync_idx_p) ;  /* 0x00002e7000007944 */ /* 0x000fea0003c00000 */
[----:B------:R-:W-:Y:S01]  /*117b0*/  IADD3 R8, -R6, 0x10, RZ ;  /* 0x0000001006087810 */ /* 0x000fe20007ffe1ff */
[----:B------:R-:W-:Y:S01]  /*117c0*/  IMAD.MOV.U32 R36, RZ, RZ, R0 ;  /* 0x000000ffff247224 */ /* 0x000fe200078e0000 */
[----:B------:R-:W-:Y:S02]  /*117d0*/  IADD3 R2, -R5, 0x10, RZ ;  /* 0x0000001005027810 */ /* 0x000fe40007ffe1ff */
[----:B------:R-:W-:Y:S02]  /*117e0*/  LOP3.LUT R8, R8, 0xf, RZ, 0xc0, !PT ;  /* 0x0000000f08087812 */ /* 0x000fe400078ec0ff */
[----:B------:R-:W-:Y:S02]  /*117f0*/  ISETP.NE.U32.AND P6, PT, R6, RZ, PT ;  /* 0x000000ff0600720c */ /* 0x000fe40003fc5070 */
[----:B------:R-:W-:Y:S02]  /*11800*/  IADD3 R8, P2, P0, R8, R29, R128 ;  /* 0x0000001d08087210 */ /* 0x000fe4000785e080 */
[----:B------:R-:W-:-:S02]  /*11810*/  LOP3.LUT R2, R2, 0xf, RZ, 0xc0, !PT ;  /* 0x0000000f02027812 */ /* 0x000fc400078ec0ff */
[----:B------:R-:W-:Y:S02]  /*11820*/  ISETP.NE.U32.AND P5, PT, R5, RZ, PT ;  /* 0x000000ff0500720c */ /* 0x000fe40003fa5070 */
[----:B------:R-:W-:Y:S02]  /*11830*/  IADD3.X R9, RZ, R7, R68, P2, P0 ;  /* 0x00000007ff097210 */ /* 0x000fe400017e0444 */
[----:B------:R-:W-:Y:S01]  /*11840*/  IADD3 R2, P2, P0, R2, R29, R129 ;  /* 0x0000001d02027210 */ /* 0x000fe2000785e081 */
[----:B------:R-:W-:Y:S02]  /*11850*/  IMAD.MOV.U32 R29, RZ, RZ, 0x181f ;  /* 0x0000181fff1d7424 */ /* 0x000fe400078e00ff */
[----:B------:R-:W-:Y:S01]  /*11860*/  @!PT LDS RZ, [RZ] ;  /* 0x00000000fffff984 */ /* 0x000fe20000000800 */
[----:B------:R-:W-:Y:S01]  /*11870*/  @!PT LDS RZ, [RZ] ;  /* 0x00000000fffff984 */ /* 0x000fe20000000800 */
[----:B------:R-:W-:Y:S01]  /*11880*/  @!PT LDS RZ, [RZ] ;  /* 0x00000000fffff984 */ /* 0x000fe20000000800 */
[----:B------:R1:W-:Y:S01]  /*11890*/  LDGSTS.E.BYPASS.LTC128B.128.ZFILL [R219+0x9100], [R8.64], P6 ;  /* 0x0910000008db7fae */ /* 0x0003e2000b141d46 */
[----:B------:R-:W-:-:S05]  /*118a0*/  IADD3.X R3, RZ, R7, R69, P2, P0 ;  /* 0x00000007ff037210 */ /* 0x000fca00017e0445 */
[----:B------:R2:W-:Y:S02]  /*118b0*/  LDGSTS.E.BYPASS.LTC128B.128.ZFILL [R219+0xd100], [R2.64], P5 ;  /* 0x0d10000002db7fae */ /* 0x0005e4000a941d46 */
[----:B--2---:R-:W-:Y:S01]  /*118c0*/  IMAD.MOV.U32 R3, RZ, RZ, 0x2 ;  /* 0x00000002ff037424 */ /* 0x004fe200078e00ff */
[----:B------:R-:W-:Y:S02]  /*118d0*/  MOV R2, 0x118f0 ;  /* 0x000118f000027802 */ /* 0x000fe40000000f00 */
[----:B-1----:R-:W-:Y:S05]  /*118e0*/  CALL.REL.NOINC `($__internal_1_$__cuda_sm70_shflsync_idx_p) ;  /* 0x00002d3000007944 */ /* 0x002fea0003c00000 */
[----:B------:R-:W-:Y:S01]  /*118f0*/  IMAD.MOV.U32 R7, RZ, RZ, R29 ;  /* 0x000000ffff077224 */ /* 0x000fe200078e001d */
[----:B------:R-:W-:Y:S01]  /*11900*/  MOV R3, 0x2 ;  /* 0x0000000200037802 */ /* 0x000fe20000000f00 */
[----:B------:R-:W-:Y:S01]  /*11910*/  IMAD.MOV.U32 R36, RZ, RZ, R4 ;  /* 0x000000ffff247224 */ /* 0x000fe200078e0004 */
[----:B------:R-:W-:Y:S02]  /*11920*/  MOV R29, 0x181f ;  /* 0x0000181f001d7802 */ /* 0x000fe40000000f00 */
[----:B------:R-:W-:Y:S02]  /*11930*/  MOV R2, 0x11950 ;  /* 0x0001195000027802 */ /* 0x000fe40000000f00 */
[----:B------:R-:W-:Y:S05]  /*11940*/  CALL.REL.NOINC `($__internal_1_$__cuda_sm70_shflsync_idx_p) ;  /* 0x00002cd000007944 */ /* 0x000fea0003c00000 */
[----:B------:R-:W-:Y:S01]  /*11950*/  IADD3 R8, -R6, 0x10, RZ ;  /* 0x0000001006087810 */ /* 0x000fe20007ffe1ff */
[----:B------:R-:W-:Y:S01]  /*11960*/  IMAD.MOV.U32 R36, RZ, RZ, R0 ;  /* 0x000000ffff247224 */ /* 0x000fe200078e0000 */
[----:B------:R-:W-:-:S02]  /*11970*/  IADD3 R2, -R5, 0x10, RZ ;  /* 0x0000001005027810 */ /* 0x000fc40007ffe1ff */
[----:B------:R-:W-:Y:S02]  /*11980*/  LOP3.LUT R8, R8, 0xf, RZ, 0xc0, !PT ;  /* 0x0000000f08087812 */ /* 0x000fe400078ec0ff */
[----:B------:R-:W-:Y:S02]  /*11990*/  ISETP.NE.U32.AND P6, PT, R6, RZ, PT ;  /* 0x000000ff0600720c */ /* 0x000fe40003fc5070 */
[----:B------:R-:W-:Y:S02]  /*119a0*/  IADD3 R8, P2, P0, R8, R29, R128 ;  /* 0x0000001d08087210 */ /* 0x000fe4000785e080 */
[----:B------:R-:W-:Y:S02]  /*119b0*/  LOP3.LUT R2, R2, 0xf, RZ, 0xc0, !PT ;  /* 0x0000000f02027812 */ /* 0x000fe400078ec0ff */
[----:B------:R-:W-:Y:S02]  /*119c0*/  ISETP.NE.U32.AND P5, PT, R5, RZ, PT ;  /* 0x000000ff0500720c */ /* 0x000fe40003fa5070 */
[----:B------:R-:W-:-:S02]  /*119d0*/  IADD3.X R9, RZ, R7, R68, P2, P0 ;  /* 0x00000007ff097210 */ /* 0x000fc400017e0444 */
        /* <DEDUP_REMOVED lines=17> */
[----:B------:R-:W-:Y:S01]  /*11af0*/  MOV R4, R29 ;  /* 0x0000001d00047202 */ /* 0x000fe20000000f00 */
[----:B------:R-:W-:Y:S05]  /*11b00*/  BRA `(.L_x_521) ;  /* 0xffff1e0000007947 */ /* 0x000fea000383ffff */
.L_x_466:
[----:B------:R-:W-:Y:S01]  /*11b10*/  IMAD.MOV.U32 R3, RZ, RZ, RZ ;  /* 0x000000ffff037224 */ /* 0x000fe200078e00ff */
[----:B------:R-:W-:-:S02]  /*11b20*/  MOV R29, 0x1c1f ;  /* 0x00001c1f001d7802 */ /* 0x000fc40000000f00 */
[----:B------:R-:W-:Y:S02]  /*11b30*/  MOV R2, 0x11b50 ;  /* 0x00011b5000027802 */ /* 0x000fe40000000f00 */
[----:B------:R-:W-:Y:S05]  /*11b40*/  CALL.REL.NOINC `($__internal_1_$__cuda_sm70_shflsync_idx_p) ;  /* 0x00002ad000007944 */ /* 0x000fea0003c00000 */
[----:B------:R-:W-:Y:S05]  /*11b50*/  BRA `(.L_x_522) ;  /* 0xffff1fa000007947 */ /* 0x000fea000383ffff */
.L_x_467:
[----:B------:R-:W-:Y:S01]  /*11b60*/  IMAD.MOV.U32 R3, RZ, RZ, 0x1 ;  /* 0x00000001ff037424 */ /* 0x000fe200078e00ff */
[----:B------:R-:W-:Y:S02]  /*11b70*/  MOV R29, 0x1c1f ;  /* 0x00001c1f001d7802 */ /* 0x000fe40000000f00 */
[----:B------:R-:W-:Y:S02]  /*11b80*/  MOV R2, 0x11ba0 ;  /* 0x00011ba000027802 */ /* 0x000fe40000000f00 */
[----:B-1----:R-:W-:Y:S05]  /*11b90*/  CALL.REL.NOINC `($__internal_1_$__cuda_sm70_shflsync_idx_p) ;  /* 0x00002a8000007944 */ /* 0x002fea0003c00000 */
[----:B------:R-:W-:Y:S01]  /*11ba0*/  IMAD.IADD R0, R4, 0x1, R29 ;  /* 0x0000000104007824 */ /* 0x000fe200078e021d */
[----:B------:R-:W-:-:S04]  /*11bb0*/  FMNMX.FTZ R2, R7, R10, !PT ;  /* 0x0000000a07027209 */ /* 0x000fc80007810000 */
[----:B------:R-:W-:Y:S02]  /*11bc0*/  IMNMX R0, R5, R0, PT ;  /* 0x0000000005007217 */ /* 0x000fe40003800200 */
[----:B------:R-:W-:Y:S02]  /*11bd0*/  FMNMX.FTZ R2, R11, R2, !PT ;  /* 0x000000020b027209 */ /* 0x000fe40007810000 */
[C---:B------:R-:W-:Y:S02]  /*11be0*/  ISETP.GT.AND P5, PT, R0.reuse, RZ, PT ;  /* 0x000000ff0000720c */ /* 0x040fe40003fa4270 */
[C---:B------:R-:W-:Y:S02]  /*11bf0*/  ISETP.GT.AND P2, PT, R0.reuse, 0x1, PT ;  /* 0x000000010000780c */ /* 0x040fe40003f44270 */
[----:B------:R-:W-:Y:S02]  /*11c00*/  ISETP.GT.AND P0, PT, R0, 0x8, PT ;  /* 0x000000080000780c */ /* 0x000fe40003f04270 */
[----:B------:R-:W-:-:S02]  /*11c10*/  FSEL R5, R126, -INF , P5 ;  /* 0xff8000007e057808 */ /* 0x000fc40002800000 */
[----:B------:R-:W-:Y:S02]  /*11c20*/  FSEL R6, R125, -INF , P2 ;  /* 0xff8000007d067808 */ /* 0x000fe40001000000 */
        /* <DEDUP_REMOVED lines=112> */
[----:B------:R-:W-:Y:S01]  /*12330*/  ISETP.GT.AND P2, PT, R0, 0x79, PT ;  /* 0x000000790000780c */ /* 0x000fe20003f44270 */
[----:B------:R-:W-:Y:S01]  /*12340*/  IMAD.MOV.U32 R0, RZ, RZ, 0x2 ;  /* 0x00000002ff007424 */ /* 0x000fe200078e00ff */
[----:B------:R-:W-:-:S02]  /*12350*/  FSEL R175, R19, -INF , P0 ;  /* 0xff80000013af7808 */ /* 0x000fc40000000000 */
[----:B------:R-:W-:Y:S02]  /*12360*/  FMNMX.FTZ R8, R173, R8, !PT ;  /* 0x00000008ad087209 */ /* 0x000fe40007810000 */
[----:B------:R-:W-:Y:S02]  /*12370*/  FMNMX.FTZ R68, R203, R68, !PT ;  /* 0x00000044cb447209 */ /* 0x000fe40007810000 */
[----:B------:R-:W-:Y:S02]  /*12380*/  FSEL R174, R18, -INF , P2 ;  /* 0xff80000012ae7808 */ /* 0x000fe40001000000 */
[----:B------:R-:W-:Y:S01]  /*12390*/  FMNMX.FTZ R8, R175, R8, !PT ;  /* 0x00000008af087209 */ /* 0x000fe20007810000 */
[----:B------:R-:W-:Y:S01]  /*123a0*/  IMAD.MOV.U32 R4, RZ, RZ, R68 ;  /* 0x000000ffff047224 */ /* 0x000fe200078e0044 */
[----:B------:R-:W-:Y:S02]  /*123b0*/  MOV R2, 0x123e0 ;  /* 0x000123e000027802 */ /* 0x000fe40000000f00 */
[----:B------:R-:W-:-:S02]  /*123c0*/  FMNMX.FTZ R8, R174, R8, !PT ;  /* 0x00000008ae087209 */ /* 0x000fc40007810000 */
[----:B------:R-:W-:Y:S05]  /*123d0*/  CALL.REL.NOINC `($__internal_0_$__cuda_sm70_shflsync_bfly_p) ;  /* 0x000021e000007944 */ /* 0x000fea0003c00000 */
[----:B------:R-:W-:Y:S01]  /*123e0*/  FMNMX.FTZ R68, R68, R0, !PT ;  /* 0x0000000044447209 */ /* 0x000fe20007810000 */
[----:B------:R-:W-:Y:S01]  /*123f0*/  IMAD.MOV.U32 R0, RZ, RZ, 0x1 ;  /* 0x00000001ff007424 */ /* 0x000fe200078e00ff */
[----:B------:R-:W-:-:S03]  /*12400*/  MOV R2, 0x12430 ;  /* 0x0001243000027802 */ /* 0x000fc60000000f00 */
[----:B------:R-:W-:Y:S02]  /*12410*/  IMAD.MOV.U32 R4, RZ, RZ, R68 ;  /* 0x000000ffff047224 */ /* 0x000fe400078e0044 */
[----:B------:R-:W-:Y:S05]  /*12420*/  CALL.REL.NOINC `($__internal_0_$__cuda_sm70_shflsync_bfly_p) ;  /* 0x0000219000007944 */ /* 0x000fea0003c00000 */
[----:B------:R-:W-:Y:S01]  /*12430*/  FMNMX.FTZ R68, R68, R0, !PT ;  /* 0x0000000044447209 */ /* 0x000fe20007810000 */
[----:B------:R-:W-:Y:S01]  /*12440*/  IMAD.MOV.U32 R4, RZ, RZ, R8 ;  /* 0x000000ffff047224 */ /* 0x000fe200078e0008 */
[----:B------:R-:W-:Y:S01]  /*12450*/  MOV R2, 0x12480 ;  /* 0x0001248000027802 */ /* 0x000fe20000000f00 */
[----:B------:R-:W-:Y:S02]  /*12460*/  IMAD.MOV.U32 R0, RZ, RZ, 0x2 ;  /* 0x00000002ff007424 */ /* 0x000fe400078e00ff */
[----:B------:R-:W-:Y:S05]  /*12470*/  CALL.REL.NOINC `($__internal_0_$__cuda_sm70_shflsync_bfly_p) ;  /* 0x0000214000007944 */ /* 0x000fea0003c00000 */
[----:B------:R-:W-:Y:S01]  /*12480*/  FMNMX.FTZ R8, R8, R0, !PT ;  /* 0x0000000008087209 */ /* 0x000fe20007810000 */
[----:B------:R-:W-:Y:S01]  /*12490*/  IMAD.MOV.U32 R0, RZ, RZ, 0x1 ;  /* 0x00000001ff007424 */ /* 0x000fe200078e00ff */
[----:B------:R-:W-:-:S03]  /*124a0*/  MOV R2, 0x124d0 ;  /* 0x000124d000027802 */ /* 0x000fc60000000f00 */
[----:B------:R-:W-:Y:S02]  /*124b0*/  IMAD.MOV.U32 R4, RZ, RZ, R8 ;  /* 0x000000ffff047224 */ /* 0x000fe400078e0008 */
[----:B------:R-:W-:Y:S05]  /*124c0*/  CALL.REL.NOINC `($__internal_0_$__cuda_sm70_shflsync_bfly_p) ;  /* 0x000020f000007944 */ /* 0x000fea0003c00000 */
[----:B------:R-:W-:Y:S01]  /*124d0*/  MOV R3, R0 ;  /* 0x0000000000037202 */ /* 0x000fe20000000f00 */
[----:B------:R-:W-:Y:S05]  /*124e0*/  BRA `(.L_x_523) ;  /* 0xffff22c000007947 */ /* 0x000fea000383ffff */
.L_x_471:
[----:B------:R-:W-:Y:S01]  /*124f0*/  MOV R3, RZ ;  /* 0x000000ff00037202 */ /* 0x000fe20000000f00 */
[----:B------:R-:W-:Y:S01]  /*12500*/  IMAD.MOV.U32 R36, RZ, RZ, R0 ;  /* 0x000000ffff247224 */ /* 0x000fe200078e0000 */
[----:B------:R-:W-:Y:S01]  /*12510*/  MOV R2, 0x12540 ;  /* 0x0001254000027802 */ /* 0x000fe20000000f00 */
[----:B------:R-:W-:Y:S02]  /*12520*/  IMAD.MOV.U32 R29, RZ, RZ, 0x181f ;  /* 0x0000181fff1d7424 */ /* 0x000fe400078e00ff */
[----:B--2---:R-:W-:Y:S05]  /*12530*/  CALL.REL.NOINC `($__internal_1_$__cuda_sm70_shflsync_idx_p) ;  /* 0x000020e000007944 */ /* 0x004fea0003c00000 */
[----:B------:R-:W-:Y:S01]  /*12540*/  MOV R7, R29 ;  /* 0x0000001d00077202 */ /* 0x000fe20000000f00 */
[----:B------:R-:W-:-:S05]  /*12550*/  BRA `(.L_x_524) ;  /* 0xffff412000007947 */ /* 0x000fca000383ffff */
.L_x_472:
[----:B------:R-:W-:Y:S01]  /*12560*/  MOV R3, RZ ;  /* 0x000000ff00037202 */ /* 0x000fe20000000f00 */
[----:B------:R-:W-:Y:S01]  /*12570*/  IMAD.MOV.U32 R36, RZ, RZ, R4 ;  /* 0x000000ffff247224 */ /* 0x000fe200078e0004 */
[----:B------:R-:W-:Y:S01]  /*12580*/  MOV R2, 0x125b0 ;  /* 0x000125b000027802 */ /* 0x000fe20000000f00 */
[----:B------:R-:W-:Y:S02]  /*12590*/  IMAD.MOV.U32 R29, RZ, RZ, 0x181f ;  /* 0x0000181fff1d7424 */ /* 0x000fe400078e00ff */
[----:B-123--:R-:W-:Y:S05]  /*125a0*/  CALL.REL.NOINC `($__internal_1_$__cuda_sm70_shflsync_idx_p) ;  /* 0x0000207000007944 */ /* 0x00efea0003c00000 */
[----:B------:R-:W-:Y:S01]  /*125b0*/  ISETP.GE.AND P5, PT, R228, c[0x0][0x1d4], PT ;  /* 0x00007500e4007a0c */ /* 0x000fe20003fa6270 */
[----:B------:R-:W-:Y:S01]  /*125c0*/  IMAD.MOV.U32 R36, RZ, RZ, R0 ;  /* 0x000000ffff247224 */ /* 0x000fe200078e0000 */
[----:B------:R-:W-:Y:S02]  /*125d0*/  IADD3 R12, P2, R29, R28, RZ ;  /* 0x0000001c1d0c7210 */ /* 0x000fe40007f5e0ff */
[----:B------:R-:W-:Y:S03]  /*125e0*/  ISETP.GE.AND P0, PT, R241, c[0x0][0x1d4], PT ;  /* 0x00007500f1007a0c */ /* 0x000fe60003f06270 */
[----:B------:R-:W-:Y:S01]  /*125f0*/  IMAD.X R13, R7, 0x1, R5, P2 ;  /* 0x00000001070d7824 */ /* 0x000fe200010e0605 */
[----:B------:R-:W-:Y:S01]  /*12600*/  IADD3 R2, P2, R29, R30, RZ ;  /* 0x0000001e1d027210 */ /* 0x000fe20007f5e0ff */
[----:B------:R-:W-:Y:S04]  /*12610*/  IMAD.MOV.U32 R29, RZ, RZ, 0x181f ;  /* 0x0000181fff1d7424 */ /* 0x000fe800078e00ff */
[----:B------:R-:W-:Y:S01]  /*12620*/  @!PT LDS RZ, [RZ] ;  /* 0x00000000fffff984 */ /* 0x000fe20000000800 */
[----:B------:R-:W-:Y:S01]  /*12630*/  @!PT LDS RZ, [RZ] ;  /* 0x00000000fffff984 */ /* 0x000fe20000000800 */
[----:B------:R-:W-:Y:S01]  /*12640*/  @!PT LDS RZ, [RZ] ;  /* 0x00000000fffff984 */ /* 0x000fe20000000800 */
[----:B------:R1:W-:Y:S01]  /*12650*/  LDGSTS.E.BYPASS.LTC128B.128 [R219+0x100], [R12.64], !P5 ;  /* 0x001000000cdb7fae */ /* 0x0003e2000e901d46 */
[----:B------:R-:W-:Y:S01]  /*12660*/  IMAD.X R3, R7, 0x1, R6, P2 ;  /* 0x0000000107037824 */ /* 0x000fe200010e0606 */
[----:B------:R-:W-:Y:S04]  /*12670*/  SEL R7, RZ, 0x10, P0 ;  /* 0x00000010ff077807 */ /* 0x000fe80000000000 */
[----:B------:R2:W-:Y:S01]  /*12680*/  LDGSTS.E.BYPASS.LTC128B.128 [R219+0x4100], [R2.64], !P0 ;  /* 0x0410000002db7fae */ /* 0x0005e2000c101d46 */
[----:B-1----:R-:W-:Y:S02]  /*12690*/  SEL R12, RZ, 0x10, P5 ;  /* 0x00000010ff0c7807 */ /* 0x002fe40002800000 */
[----:B--2---:R-:W-:Y:S01]  /*126a0*/  MOV R2, 0x126d0 ;  /* 0x000126d000027802 */ /* 0x004fe20000000f00 */
[----:B------:R-:W-:Y:S02]  /*126b0*/  IMAD.MOV.U32 R3, RZ, RZ, 0x1 ;  /* 0x00000001ff037424 */ /* 0x000fe400078e00ff */
[----:B------:R-:W-:Y:S05]  /*126c0*/  CALL.REL.NOINC `($__internal_1_$__cuda_sm70_shflsync_idx_p) ;  /* 0x00001f5000007944 */ /* 0x000fea0003c00000 */
[----:B------:R-:W-:Y:S01]  /*126d0*/  MOV R3, 0x1 ;  /* 0x0000000100037802 */ /* 0x000fe20000000f00 */
[----:B------:R-:W-:Y:S01]  /*126e0*/  IMAD.MOV.U32 R13, RZ, RZ, R29 ;  /* 0x000000ffff0d7224 */ /* 0x000fe200078e001d */
[----:B------:R-:W-:Y:S01]  /*126f0*/  MOV R29, 0x181f ;  /* 0x0000181f001d7802 */ /* 0x000fe20000000f00 */
[----:B------:R-:W-:Y:S01]  /*12700*/  IMAD.MOV.U32 R36, RZ, RZ, R4 ;  /* 0x000000ffff247224 */ /* 0x000fe200078e0004 */
[----:B------:R-:W-:Y:S02]  /*12710*/  MOV R2, 0x12730 ;  /* 0x0001273000027802 */ /* 0x000fe40000000f00 */
[----:B------:R-:W-:Y:S05]  /*12720*/  CALL.REL.NOINC `($__internal_1_$__cuda_sm70_shflsync_idx_p) ;  /* 0x00001ef000007944 */ /* 0x000fea0003c00000 */
[C---:B------:R-:W-:Y:S01]  /*12730*/  IADD3 R2, -R12.reuse, 0x10, RZ ;  /* 0x000000100c027810 */ /* 0x040fe20007ffe1ff */
[----:B------:R-:W-:Y:S01]  /*12740*/  IMAD.MOV.U32 R36, RZ, RZ, R0 ;  /* 0x000000ffff247224 */ /* 0x000fe200078e0000 */
[----:B------:R-:W-:Y:S02]  /*12750*/  ISETP.NE.U32.AND P5, PT, R12, RZ, PT ;  /* 0x000000ff0c00720c */ /* 0x000fe40003fa5070 */
[----:B------:R-:W-:Y:S04]  /*12760*/  LOP3.LUT R2, R2, 0xf, RZ, 0xc0, !PT ;  /* 0x0000000f02027812 */ /* 0x000fe800078ec0ff */
[----:B------:R-:W-:Y:S04]  /*12770*/  IADD3 R2, P2, P0, R2, R29, R28 ;  /* 0x0000001d02027210 */ /* 0x000fe8000785e01c */
[----:B------:R-:W-:Y:S05]  /*12780*/  IADD3.X R3, RZ, R13, R5, P2, P0 ;  /* 0x0000000dff037210 */ /* 0x000fea00017e0405 */
[----:B------:R-:W-:Y:S01]  /*12790*/  @!PT LDS RZ, [RZ] ;  /* 0x00000000fffff984 */ /* 0x000fe20000000800 */
[----:B------:R-:W-:Y:S01]  /*127a0*/  @!PT LDS RZ, [RZ] ;  /* 0x00000000fffff984 */ /* 0x000fe20000000800 */
[----:B------:R-:W-:Y:S01]  /*127b0*/  @!PT LDS RZ, [RZ] ;  /* 0x00000000fffff984 */ /* 0x000fe20000000800 */
[----:B------:R1:W-:Y:S01]  /*127c0*/  LDGSTS.E.BYPASS.LTC128B.128.ZFILL [R219+0x1100], [R2.64], P5 ;  /* 0x0110000002db7fae */ /* 0x0003e2000a941d46 */
[C---:B------:R-:W-:Y:S02]  /*127d0*/  ISETP.NE.U32.AND P5, PT, R7.reuse, RZ, PT ;  /* 0x000000ff0700720c */ /* 0x040fe40003fa5070 */
[----:B-1----:R-:W-:Y:S04]  /*127e0*/  IADD3 R2, -R7, 0x10, RZ ;  /* 0x0000001007027810 */ /* 0x002fe80007ffe1ff */
[----:B------:R-:W-:Y:S04]  /*127f0*/  LOP3.LUT R2, R2, 0xf, RZ, 0xc0, !PT ;  /* 0x0000000f02027812 */ /* 0x000fe800078ec0ff */
[----:B------:R-:W-:Y:S01]  /*12800*/  IADD3 R2, P2, P0, R2, R29, R30 ;  /* 0x0000001d02027210 */ /* 0x000fe2000785e01e */
[----:B------:R-:W-:Y:S03]  /*12810*/  IMAD.MOV.U32 R29, RZ, RZ, 0x181f ;  /* 0x0000181fff1d7424 */ /* 0x000fe600078e00ff */
[----:B------:R-:W-:Y:S05]  /*12820*/  IADD3.X R3, RZ, R13, R6, P2, P0 ;  /* 0x0000000dff037210 */ /* 0x000fea00017e0406 */
[----:B------:R1:W-:Y:S02]  /*12830*/  LDGSTS.E.BYPASS.LTC128B.128.ZFILL [R219+0x5100], [R2.64], P5 ;  /* 0x0510000002db7fae */ /* 0x0003e4000a941d46 */
[----:B-1----:R-:W-:Y:S01]  /*12840*/  MOV R2, 0x12870 ;  /* 0x0001287000027802 */ /* 0x002fe20000000f00 */
[----:B------:R-:W-:Y:S03]  /*12850*/  IMAD.MOV.U32 R3, RZ, RZ, 0x2 ;  /* 0x00000002ff037424 */ /* 0x000fe600078e00ff */
        /* <DEDUP_REMOVED lines=33> */
[----:B------:R-:W-:Y:S01]  /*12a70*/  MOV R0, R29 ;  /* 0x0000001d00007202 */ /* 0x000fe20000000f00 */
[----:B------:R-:W-:-:S05]  /*12a80*/  BRA `(.L_x_525) ;  /* 0xffff3dd000007947 */ /* 0x000fca000383ffff */
.L_x_475:
[----:B------:R-:W-:Y:S01]  /*12a90*/  MOV R3, RZ ;  /* 0x000000ff00037202 */ /* 0x000fe20000000f00 */
[----:B------:R-:W-:Y:S01]  /*12aa0*/  IMAD.MOV.U32 R36, RZ, RZ, R0 ;  /* 0x000000ffff247224 */ /* 0x000fe200078e0000 */
[----:B------:R-:W-:Y:S01]  /*12ab0*/  MOV R2, 0x12ae0 ;  /* 0x00012ae000027802 */ /* 0x000fe20000000f00 */
[----:B------:R-:W-:Y:S02]  /*12ac0*/  IMAD.MOV.U32 R29, RZ, RZ, 0x181f ;  /* 0x0000181fff1d7424 */ /* 0x000fe400078e00ff */
[----:B-1----:R-:W-:Y:S05]  /*12ad0*/  CALL.REL.NOINC `($__internal_1_$__cuda_sm70_shflsync_idx_p) ;  /* 0x00001b4000007944 */ /* 0x002fea0003c00000 */
[----:B------:R-:W-:Y:S01]  /*12ae0*/  MOV R7, R29 ;  /* 0x0000001d00077202 */ /* 0x000fe20000000f00 */
[----:B------:R-:W-:-:S05]  /*12af0*/  BRA `(.L_x_526) ;  /* 0xffff545000007947 */ /* 0x000fca000383ffff */
.L_x_476:
        /* <DEDUP_REMOVED lines=83> */
.L_x_477:
[----:B------:R-:W-:Y:S01]  /*13030*/  MOV R3, RZ ;  /* 0x000000ff00037202 */ /* 0x000fe20000000f00 */
[----:B------:R-:W-:Y:S01]  /*13040*/  IMAD.MOV.U32 R36, RZ, RZ, R4 ;  /* 0x000000ffff247224 */ /* 0x000fe200078e0004 */
[----:B------:R-:W-:Y:S01]  /*13050*/  MOV R2, 0x13080 ;  /* 0x0001308000027802 */ /* 0x000fe20000000f00 */
[----:B------:R-:W-:Y:S02]  /*13060*/  IMAD.MOV.U32 R29, RZ, RZ, 0x1c1f ;  /* 0x00001c1fff1d7424 */ /* 0x000fe400078e00ff */
[----:B------:R-:W-:Y:S05]  /*13070*/  CALL.REL.NOINC `($__internal_1_$__cuda_sm70_shflsync_idx_p) ;  /* 0x000015a000007944 */ /* 0x000fea0003c00000 */
[----:B------:R-:W-:Y:S01]  /*13080*/  MOV R0, R29 ;  /* 0x0000001d00007202 */ /* 0x000fe20000000f00 */
[----:B------:R-:W-:-:S05]  /*13090*/  BRA `(.L_x_528) ;  /* 0xffff528000007947 */ /* 0x000fca000383ffff */
.L_x_478:
[----:B------:R-:W-:Y:S01]  /*130a0*/  MOV R3, 0x1 ;  /* 0x0000000100037802 */ /* 0x000fe20000000f00 */
[----:B------:R-:W-:Y:S01]  /*130b0*/  IMAD.MOV.U32 R36, RZ, RZ, R4 ;  /* 0x000000ffff247224 */ /* 0x000fe200078e0004 */
[----:B------:R-:W-:Y:S01]  /*130c0*/  MOV R2, 0x130f0 ;  /* 0x000130f000027802 */ /* 0x000fe20000000f00 */
[----:B------:R-:W-:Y:S02]  /*130d0*/  IMAD.MOV.U32 R29, RZ, RZ, 0x1c1f ;  /* 0x00001c1fff1d7424 */ /* 0x000fe400078e00ff */
[----:B-1----:R-:W-:Y:S05]  /*130e0*/  CALL.REL.NOINC `($__internal_1_$__cuda_sm70_shflsync_idx_p) ;  /* 0x0000153000007944 */ /* 0x002fea0003c00000 */
[----:B------:R-:W-:Y:S01]  /*130f0*/  FMNMX.FTZ R0, R6, R69, !PT ;  /* 0x0000004506007209 */ /* 0x000fe20007810000 */
[----:B------:R-:W-:Y:S03]  /*13100*/  IMAD.IADD R5, R5, 0x1, R29 ;  /* 0x0000000105057824 */ /* 0x000fe600078e021d */
[----:B------:R-:W-:Y:S02]  /*13110*/  FMNMX.FTZ R0, R8, R0, !PT ;  /* 0x0000000008007209 */ /* 0x000fe40007810000 */
[C---:B------:R-:W-:Y:S02]  /*13120*/  ISETP.GT.AND P6, PT, R5.reuse, RZ, PT ;  /* 0x000000ff0500720c */ /* 0x040fe40003fc4270 */
[----:B------:R-:W-:Y:S02]  /*13130*/  ISETP.GT.AND P5, PT, R5, 0x1, PT ;  /* 0x000000010500780c */ /* 0x000fe40003fa4270 */
[----:B------:R-:W-:Y:S02]  /*13140*/  FSEL R7, R169, -INF , P6 ;  /* 0xff800000a9077808 */ /* 0x000fe40003000000 */
        /* <DEDUP_REMOVED lines=107> */
[C---:B------:R-:W-:Y:S02]  /*13800*/  ISETP.GT.AND P2, PT, R5.reuse, 0x78, PT ;  /* 0x000000780500780c */ /* 0x040fe40003f44270 */
[----:B------:R-:W-:Y:S02]  /*13810*/  ISETP.GT.AND P0, PT, R5, 0x79, PT ;  /* 0x000000790500780c */ /* 0x000fe40003f04270 */
[----:B------:R-:W-:Y:S02]  /*13820*/  FMNMX.FTZ R0, R234, R0, !PT ;  /* 0x00000000ea007209 */ /* 0x000fe40007810000 */
[----:B------:R-:W-:Y:S02]  /*13830*/  FSEL R230, R62, -INF , P6 ;  /* 0xff8000003ee67808 */ /* 0x000fe40003000000 */
[----:B------:R-:W-:Y:S02]  /*13840*/  FMNMX.FTZ R5, R224, R2, !PT ;  /* 0x00000002e0057209 */ /* 0x000fe40007810000 */
[----:B------:R-:W-:Y:S01]  /*13850*/  FMNMX.FTZ R4, R238, R0, !PT ;  /* 0x00000000ee047209 */ /* 0x000fe20007810000 */
[----:B------:R-:W-:Y:S01]  /*13860*/  IMAD.MOV.U32 R0, RZ, RZ, 0x2 ;  /* 0x00000002ff007424 */ /* 0x000fe200078e00ff */
[----:B------:R-:W-:Y:S02]  /*13870*/  FSEL R229, R63, -INF , P5 ;  /* 0xff8000003fe57808 */ /* 0x000fe40002800000 */
[----:B------:R-:W-:Y:S02]  /*13880*/  FMNMX.FTZ R5, R230, R5, !PT ;  /* 0x00000005e6057209 */ /* 0x000fe40007810000 */
[----:B------:R-:W-:Y:S02]  /*13890*/  FMNMX.FTZ R4, R237, R4, !PT ;  /* 0x00000004ed047209 */ /* 0x000fe40007810000 */
[----:B------:R-:W-:Y:S02]  /*138a0*/  FSEL R227, R66, -INF , P2 ;  /* 0xff80000042e37808 */ /* 0x000fe40001000000 */
[----:B------:R-:W-:Y:S02]  /*138b0*/  FMNMX.FTZ R5, R229, R5, !PT ;  /* 0x00000005e5057209 */ /* 0x000fe40007810000 */
[----:B------:R-:W-:Y:S02]  /*138c0*/  FMNMX.FTZ R4, R236, R4, !PT ;  /* 0x00000004ec047209 */ /* 0x000fe40007810000 */
[----:B------:R-:W-:Y:S02]  /*138d0*/  FSEL R225, R67, -INF , P0 ;  /* 0xff80000043e17808 */ /* 0x000fe40000000000 */
[----:B------:R-:W-:Y:S02]  /*138e0*/  FMNMX.FTZ R5, R227, R5, !PT ;  /* 0x00000005e3057209 */ /* 0x000fe40007810000 */
[----:B------:R-:W-:Y:S02]  /*138f0*/  FMNMX.FTZ R4, R235, R4, !PT ;  /* 0x00000004eb047209 */ /* 0x000fe40007810000 */
[----:B------:R-:W-:Y:S02]  /*13900*/  FMNMX.FTZ R5, R225, R5, !PT ;  /* 0x00000005e1057209 */ /* 0x000fe40007810000 */
[----:B------:R-:W-:Y:S02]  /*13910*/  MOV R2, 0x13930 ;  /* 0x0001393000027802 */ /* 0x000fe40000000f00 */
[----:B------:R-:W-:Y:S05]  /*13920*/  CALL.REL.NOINC `($__internal_0_$__cuda_sm70_shflsync_bfly_p) ;  /* 0x00000c9000007944 */ /* 0x000fea0003c00000 */
[----:B------:R-:W-:Y:S01]  /*13930*/  FMNMX.FTZ R4, R4, R0, !PT ;  /* 0x0000000004047209 */ /* 0x000fe20007810000 */
[----:B------:R-:W-:Y:S01]  /*13940*/  IMAD.MOV.U32 R0, RZ, RZ, 0x1 ;  /* 0x00000001ff007424 */ /* 0x000fe200078e00ff */
[----:B------:R-:W-:Y:S02]  /*13950*/  MOV R2, 0x13970 ;  /* 0x0001397000027802 */ /* 0x000fe40000000f00 */
        /* <DEDUP_REMOVED lines=8> */
[----:B------:R-:W-:Y:S02]  /*139e0*/  MOV R2, 0x13a00 ;  /* 0x00013a0000027802 */ /* 0x000fe40000000f00 */
[----:B------:R-:W-:Y:S05]  /*139f0*/  CALL.REL.NOINC `($__internal_0_$__cuda_sm70_shflsync_bfly_p) ;  /* 0x00000bc000007944 */ /* 0x000fea0003c00000 */
[----:B------:R-:W-:-:S05]  /*13a00*/  BRA `(.L_x_529) ;  /* 0xffff55c000007947 */ /* 0x000fca000383ffff */
.L_x_481:
[----:B-1--4-:R-:W-:Y:S01]  /*13a10*/  MOV R29, 0x181f ;  /* 0x0000181f001d7802 */ /* 0x012fe20000000f00 */
[----:B------:R-:W-:Y:S01]  /*13a20*/  IMAD.MOV.U32 R3, RZ, RZ, RZ ;  /* 0x000000ffff037224 */ /* 0x000fe200078e00ff */
[----:B------:R-:W-:Y:S02]  /*13a30*/  MOV R2, 0x13a50 ;  /* 0x00013a5000027802 */ /* 0x000fe40000000f00 */
[----:B------:R-:W-:Y:S05]  /*13a40*/  CALL.REL.NOINC `($__internal_1_$__cuda_sm70_shflsync_idx_p) ;  /* 0x00000bd000007944 */ /* 0x000fea0003c00000 */
[----:B------:R-:W-:-:S05]  /*13a50*/  BRA `(.L_x_530) ;  /* 0xffff791000007947 */ /* 0x000fca000383ffff */
.L_x_484:
[----:B------:R-:W-:Y:S01]  /*13a60*/  MOV R3, RZ ;  /* 0x000000ff00037202 */ /* 0x000fe20000000f00 */
[----:B------:R-:W-:Y:S01]  /*13a70*/  IMAD.MOV.U32 R36, RZ, RZ, R0 ;  /* 0x000000ffff247224 */ /* 0x000fe200078e0000 */
[----:B------:R-:W-:Y:S01]  /*13a80*/  MOV R2, 0x13ab0 ;  /* 0x00013ab000027802 */ /* 0x000fe20000000f00 */
[----:B------:R-:W-:Y:S02]  /*13a90*/  IMAD.MOV.U32 R29, RZ, RZ, 0x181f ;  /* 0x0000181fff1d7424 */ /* 0x000fe400078e00ff */
[----:B-1----:R-:W-:Y:S05]  /*13aa0*/  CALL.REL.NOINC `($__internal_1_$__cuda_sm70_shflsync_idx_p) ;  /* 0x00000b7000007944 */ /* 0x002fea0003c00000 */
[----:B------:R-:W-:Y:S01]  /*13ab0*/  MOV R7, R29 ;  /* 0x0000001d00077202 */ /* 0x000fe20000000f00 */
[----:B------:R-:W-:-:S05]  /*13ac0*/  BRA `(.L_x_531) ;  /* 0xffff912000007947 */ /* 0x000fca000383ffff */
.L_x_485:
[----:B------:R-:W-:Y:S01]  /*13ad0*/  MOV R3, RZ ;  /* 0x000000ff00037202 */ /* 0x000fe20000000f00 */
[----:B------:R-:W-:Y:S01]  /*13ae0*/  IMAD.MOV.U32 R36, RZ, RZ, R4 ;  /* 0x000000ffff247224 */ /* 0x000fe200078e0004 */
[----:B------:R-:W-:Y:S01]  /*13af0*/  MOV R2, 0x13b20 ;  /* 0x00013b2000027802 */ /* 0x000fe20000000f00 */
[----:B------:R-:W-:Y:S02]  /*13b00*/  IMAD.MOV.U32 R29, RZ, RZ, 0x181f ;  /* 0x0000181fff1d7424 */ /* 0x000fe400078e00ff */
[----:B-123--:R-:W-:Y:S05]  /*13b10*/  CALL.REL.NOINC `($__internal_1_$__cuda_sm70_shflsync_idx_p) ;  /* 0x00000b0000007944 */ /* 0x00efea0003c00000 */
[C---:B------:R-:W-:Y:S01]  /*13b20*/  IADD3 R8, -R218.reuse, 0x10, RZ ;  /* 0x00000010da087810 */ /* 0x040fe20007ffe1ff */
[----:B------:R-:W-:Y:S01]  /*13b30*/  IMAD.MOV.U32 R36, RZ, RZ, R0 ;  /* 0x000000ffff247224 */ /* 0x000fe200078e0000 */
[----:B------:R-:W-:Y:S02]  /*13b40*/  ISETP.NE.U32.AND P0, PT, R218, RZ, PT ;  /* 0x000000ffda00720c */ /* 0x000fe40003f05070 */
[----:B------:R-:W-:Y:S04]  /*13b50*/  LOP3.LUT R8, R8, 0xf, RZ, 0xc0, !PT ;  /* 0x0000000f08087812 */ /* 0x000fe800078ec0ff */
[----:B------:R-:W-:Y:S04]  /*13b60*/  IADD3 R8, P5, P4, R8, R29, R17 ;  /* 0x0000001d08087210 */ /* 0x000fe80007cbe011 */
[----:B------:R-:W-:Y:S02]  /*13b70*/  IADD3.X R9, RZ, R7, R5, P5, P4 ;  /* 0x00000007ff097210 */ /* 0x000fe40002fe8405 */
[----:B------:R-:W-:Y:S01]  /*13b80*/  IADD3 R2, P4, R29, R18, RZ ;  /* 0x000000121d027210 */ /* 0x000fe20007f9e0ff */
[----:B------:R-:W-:Y:S02]  /*13b90*/  IMAD.MOV.U32 R29, RZ, RZ, 0x181f ;  /* 0x0000181fff1d7424 */ /* 0x000fe400078e00ff */
[----:B------:R-:W-:Y:S01]  /*13ba0*/  @!PT LDS RZ, [RZ] ;  /* 0x00000000fffff984 */ /* 0x000fe20000000800 */
[----:B------:R-:W-:Y:S01]  /*13bb0*/  @!PT LDS RZ, [RZ] ;  /* 0x00000000fffff984 */ /* 0x000fe20000000800 */
[----:B------:R-:W-:Y:S01]  /*13bc0*/  @!PT LDS RZ, [RZ] ;  /* 0x00000000fffff984 */ /* 0x000fe20000000800 */
[----:B------:R1:W-:Y:S02]  /*13bd0*/  LDGSTS.E.BYPASS.LTC128B.128.ZFILL [R219+0x8100], [R8.64], P0 ;  /* 0x0810000008db7fae */ /* 0x0003e40008141d46 */
[----:B------:R-:W-:Y:S05]  /*13be0*/  IMAD.X R3, R7, 0x1, R6, P4 ;  /* 0x0000000107037824 */ /* 0x000fea00020e0606 */
[----:B------:R2:W-:Y:S02]  /*13bf0*/  LDGSTS.E.BYPASS.LTC128B.128 [R219+0xc100], [R2.64], !P2 ;  /* 0x0c10000002db7fae */ /* 0x0005e4000d101d46 */
[----:B--2---:R-:W-:Y:S01]  /*13c00*/  MOV R2, 0x13c30 ;  /* 0x00013c3000027802 */ /* 0x004fe20000000f00 */
[----:B------:R-:W-:Y:S02]  /*13c10*/  IMAD.MOV.U32 R3, RZ, RZ, 0x1 ;  /* 0x00000001ff037424 */ /* 0x000fe400078e00ff */
[----:B-1----:R-:W-:Y:S05]  /*13c20*/  CALL.REL.NOINC `($__internal_1_$__cuda_sm70_shflsync_idx_p) ;  /* 0x000009f000007944 */ /* 0x002fea0003c00000 */
        /* <DEDUP_REMOVED lines=54> */
.L_x_486:
[----:B------:R-:W-:Y:S02]  /*13f90*/  MOV R0, 0x2 ;  /* 0x0000000200007802 */ /* 0x000fe40000000f00 */
        /* <DEDUP_REMOVED lines=16> */
.L_x_488:
[----:B------:R2:W5:Y:S01]  /*140a0*/  LDL R4, [R1+0x8] ;  /* 0x0000080001047983 */ /* 0x0005620000100800 */
[----:B-1----:R-:W-:-:S02]  /*140b0*/  MOV R0, 0x2 ;  /* 0x0000000200007802 */ /* 0x002fc40000000f00 */
[----:B------:R-:W-:Y:S02]  /*140c0*/  MOV R2, 0x140e0 ;  /* 0x000140e000027802 */ /* 0x000fe40000000f00 */
[----:B--2--5:R-:W-:Y:S05]  /*140d0*/  CALL.REL.NOINC `($__internal_0_$__cuda_sm70_shflsync_bfly_p) ;  /* 0x000004e000007944 */ /* 0x024fea0003c00000 */
[----:B------:R-:W-:Y:S01]  /*140e0*/  MOV R5, R0 ;  /* 0x0000000000057202 */ /* 0x000fe20000000f00 */
[----:B------:R-:W-:Y:S05]  /*140f0*/  BRA `(.L_x_534) ;  /* 0xffffb37000007947 */ /* 0x000fea000383ffff */
.L_x_489:
[----:B------:R-:W-:Y:S01]  /*14100*/  IMAD.MOV.U32 R4, RZ, RZ, R5 ;  /* 0x000000ffff047224 */ /* 0x000fe200078e0005 */
[----:B------:R-:W-:Y:S02]  /*14110*/  MOV R0, 0x1 ;  /* 0x0000000100007802 */ /* 0x000fe40000000f00 */
[----:B------:R-:W-:Y:S02]  /*14120*/  MOV R2, 0x14140 ;  /* 0x0001414000027802 */ /* 0x000fe40000000f00 */
[----:B------:R-:W-:Y:S05]  /*14130*/  CALL.REL.NOINC `($__internal_0_$__cuda_sm70_shflsync_bfly_p) ;  /* 0x0000048000007944 */ /* 0x000fea0003c00000 */
[----:B------:R1:W5:Y:S01]  /*14140*/  LDL R4, [R1+0xc] ;  /* 0x00000c0001047983 */ /* 0x0003620000100800 */
[----:B------:R-:W-:Y:S01]  /*14150*/  FADD.FTZ R5, R5, R0 ;  /* 0x0000000005057221 */ /* 0x000fe20000010000 */
[----:B------:R-:W-:Y:S02]  /*14160*/  MOV R0, 0x2 ;  /* 0x0000000200007802 */ /* 0x000fe40000000f00 */
[----:B------:R-:W-:Y:S02]  /*14170*/  MOV R2, 0x14190 ;  /* 0x0001419000027802 */ /* 0x000fe40000000f00 */
[----:B-1---5:R-:W-:Y:S05]  /*14180*/  CALL.REL.NOINC `($__internal_0_$__cuda_sm70_shflsync_bfly_p) ;  /* 0x0000043000007944 */ /* 0x022fea0003c00000 */
[----:B------:R-:W2:Y:S02]  /*14190*/  LDL.LU R2, [R1+0xc] ;  /* 0x00000c0001027983 */ /* 0x000ea40000300800 */
[----:B--2---:R-:W-:Y:S01]  /*141a0*/  FADD.FTZ R4, R2, R0 ;  /* 0x0000000002047221 */ /* 0x004fe20000010000 */
[----:B------:R-:W-:-:S02]  /*141b0*/  MOV R0, 0x1 ;  /* 0x0000000100007802 */ /* 0x000fc40000000f00 */
[----:B------:R-:W-:Y:S02]  /*141c0*/  MOV R2, 0x141e0 ;  /* 0x000141e000027802 */ /* 0x000fe40000000f00 */
[----:B------:R-:W-:Y:S05]  /*141d0*/  CALL.REL.NOINC `($__internal_0_$__cuda_sm70_shflsync_bfly_p) ;  /* 0x000003e000007944 */ /* 0x000fea0003c00000 */
[----:B------:R-:W-:Y:S01]  /*141e0*/  MOV R3, R0 ;  /* 0x0000000000037202 */ /* 0x000fe20000000f00 */
[----:B------:R-:W-:Y:S05]  /*141f0*/  BRA `(.L_x_535) ;  /* 0xffffb30000007947 */ /* 0x000fea000383ffff */
.L_x_504:
[----:B------:R-:W-:Y:S01]  /*14200*/  IMAD.MOV.U32 R36, RZ, RZ, R7 ;  /* 0x000000ffff247224 */ /* 0x000fe200078e0007 */
[----:B------:R-:W-:Y:S01]  /*14210*/  MOV R3, RZ ;  /* 0x000000ff00037202 */ /* 0x000fe20000000f00 */
[----:B------:R-:W-:Y:S01]  /*14220*/  IMAD.MOV.U32 R29, RZ, RZ, 0x181f ;  /* 0x0000181fff1d7424 */ /* 0x000fe200078e00ff */
[----:B------:R-:W-:Y:S02]  /*14230*/  MOV R2, 0x14250 ;  /* 0x0001425000027802 */ /* 0x000fe40000000f00 */
[----:B------:R-:W-:Y:S05]  /*14240*/  CALL.REL.NOINC `($__internal_1_$__cuda_sm70_shflsync_idx_p) ;  /* 0x000003d000007944 */ /* 0x000fea0003c00000 */
[----:B------:R-:W-:Y:S01]  /*14250*/  MOV R8, R29 ;  /* 0x0000001d00087202 */ /* 0x000fe20000000f00 */
[----:B------:R-:W-:Y:S05]  /*14260*/  BRA `(.L_x_536) ;  /* 0xffffcce000007947 */ /* 0x000fea000383ffff */
.L_x_505:
[----:B------:R-:W-:Y:S01]  /*14270*/  IMAD.MOV.U32 R36, RZ, RZ, R9 ;  /* 0x000000ffff247224 */ /* 0x000fe200078e0009 */
[----:B------:R-:W-:Y:S01]  /*14280*/  MOV R3, RZ ;  /* 0x000000ff00037202 */ /* 0x000fe20000000f00 */
[----:B------:R-:W-:Y:S01]  /*14290*/  IMAD.MOV.U32 R29, RZ, RZ, 0x181f ;  /* 0x0000181fff1d7424 */ /* 0x000fe200078e00ff */
[----:B------:R-:W-:Y:S02]  /*142a0*/  MOV R2, 0x142c0 ;  /* 0x000142c000027802 */ /* 0x000fe40000000f00 */
[----:B-12---:R-:W-:Y:S05]  /*142b0*/  CALL.REL.NOINC `($__internal_1_$__cuda_sm70_shflsync_idx_p) ;  /* 0x0000036000007944 */ /* 0x006fea0003c00000 */
[----:B------:R-:W-:Y:S01]  /*142c0*/  MOV R0, R29 ;  /* 0x0000001d00007202 */ /* 0x000fe20000000f00 */
[----:B------:R-:W-:Y:S05]  /*142d0*/  BRA `(.L_x_537) ;  /* 0xffffcc9000007947 */ /* 0x000fea000383ffff */
.L_x_508:
[----:B------:R-:W-:Y:S01]  /*142e0*/  IMAD.MOV.U32 R36, RZ, RZ, R7 ;  /* 0x000000ffff247224 */ /* 0x000fe200078e0007 */
[----:B-1----:R-:W-:Y:S01]  /*142f0*/  MOV R3, 0x1 ;  /* 0x0000000100037802 */ /* 0x002fe20000000f00 */
[----:B------:R-:W-:Y:S01]  /*14300*/  IMAD.MOV.U32 R29, RZ, RZ, 0x181f ;  /* 0x0000181fff1d7424 */ /* 0x000fe200078e00ff */
[----:B------:R-:W-:-:S02]  /*14310*/  MOV R2, 0x14330 ;  /* 0x0001433000027802 */ /* 0x000fc40000000f00 */
[----:B--234-:R-:W-:Y:S05]  /*14320*/  CALL.REL.NOINC `($__internal_1_$__cuda_sm70_shflsync_idx_p) ;  /* 0x000002f000007944 */ /* 0x01cfea0003c00000 */
[----:B------:R-:W-:Y:S01]  /*14330*/  IMAD.MOV.U32 R8, RZ, RZ, R29 ;  /* 0x000000ffff087224 */ /* 0x000fe200078e001d */
[----:B------:R-:W-:Y:S01]  /*14340*/  MOV R3, 0x1 ;  /* 0x0000000100037802 */ /* 0x000fe20000000f00 */
[----:B------:R-:W-:Y:S01]  /*14350*/  IMAD.MOV.U32 R36, RZ, RZ, R9 ;  /* 0x000000ffff247224 */ /* 0x000fe200078e0009 */
[----:B------:R-:W-:-:S02]  /*14360*/  MOV R29, 0x181f ;  /* 0x0000181f001d7802 */ /* 0x000fc40000000f00 */
[----:B------:R-:W-:Y:S02]  /*14370*/  MOV R2, 0x14390 ;  /* 0x0001439000027802 */ /* 0x000fe40000000f00 */
[----:B------:R-:W-:Y:S05]  /*14380*/  CALL.REL.NOINC `($__internal_1_$__cuda_sm70_shflsync_idx_p) ;  /* 0x0000029000007944 */ /* 0x000fea0003c00000 */
[----:B------:R-:W-:Y:S01]  /*14390*/  MOV R0, R29 ;  /* 0x0000001d00007202 */ /* 0x000fe20000000f00 */
[----:B------:R-:W-:Y:S05]  /*143a0*/  BRA `(.L_x_538) ;  /* 0xffffcd5000007947 */ /* 0x000fea000383ffff */
.L_x_511:
[----:B------:R-:W-:Y:S01]  /*143b0*/  IMAD.MOV.U32 R36, RZ, RZ, R7 ;  /* 0x000000ffff247224 */ /* 0x000fe200078e0007 */
[----:B-1----:R-:W-:Y:S01]  /*143c0*/  MOV R3, 0x2 ;  /* 0x0000000200037802 */ /* 0x002fe20000000f00 */
[----:B------:R-:W-:Y:S01]  /*143d0*/  IMAD.MOV.U32 R29, RZ, RZ, 0x181f ;  /* 0x0000181fff1d7424 */ /* 0x000fe200078e00ff */
[----:B------:R-:W-:Y:S02]  /*143e0*/  MOV R2, 0x14400 ;  /* 0x0001440000027802 */ /* 0x000fe40000000f00 */
[----:B--234-:R-:W-:Y:S05]  /*143f0*/  CALL.REL.NOINC `($__internal_1_$__cuda_sm70_shflsync_idx_p) ;  /* 0x0000022000007944 */ /* 0x01cfea0003c00000 */
[----:B------:R-:W-:Y:S01]  /*14400*/  MOV R8, R29 ;  /* 0x0000001d00087202 */ /* 0x000fe20000000f00 */
[----:B------:R-:W-:Y:S05]  /*14410*/  BRA `(.L_x_539) ;  /* 0xffffcdf000007947 */ /* 0x000fea000383ffff */
.L_x_512:
[----:B------:R-:W-:Y:S01]  /*14420*/  IMAD.MOV.U32 R36, RZ, RZ, R9 ;  /* 0x000000ffff247224 */ /* 0x000fe200078e0009 */
[----:B-1----:R-:W-:Y:S01]  /*14430*/  MOV R3, 0x2 ;  /* 0x0000000200037802 */ /* 0x002fe20000000f00 */
[----:B------:R-:W-:Y:S01]  /*14440*/  IMAD.MOV.U32 R29, RZ, RZ, 0x181f ;  /* 0x0000181fff1d7424 */ /* 0x000fe200078e00ff */
[----:B------:R-:W-:Y:S02]  /*14450*/  MOV R2, 0x14470 ;  /* 0x0001447000027802 */ /* 0x000fe40000000f00 */
[----:B--234-:R-:W-:Y:S05]  /*14460*/  CALL.REL.NOINC `($__internal_1_$__cuda_sm70_shflsync_idx_p) ;  /* 0x000001b000007944 */ /* 0x01cfea0003c00000 */
[----:B------:R-:W-:Y:S01]  /*14470*/  MOV R0, R29 ;  /* 0x0000001d00007202 */ /* 0x000fe20000000f00 */
[----:B------:R-:W-:Y:S05]  /*14480*/  BRA `(.L_x_540) ;  /* 0xffffcda000007947 */ /* 0x000fea000383ffff */
.L_x_515:
        /* <DEDUP_REMOVED lines=13> */
.L_x_517:
[----:B-1----:R-:W-:Y:S01]  /*14560*/  IMAD.MOV.U32 R36, RZ, RZ, R44 ;  /* 0x000000ffff247224 */ /* 0x002fe200078e002c */
[----:B------:R-:W-:Y:S01]  /*14570*/  MOV R3, RZ ;  /* 0x000000ff00037202 */ /* 0x000fe20000000f00 */
[----:B------:R-:W-:Y:S01]  /*14580*/  IMAD.MOV.U32 R29, RZ, RZ, 0x1f ;  /* 0x0000001fff1d7424 */ /* 0x000fe200078e00ff */
[----:B------:R-:W-:Y:S02]  /*14590*/  MOV R2, 0x145b0 ;  /* 0x000145b000027802 */ /* 0x000fe40000000f00 */
[----:B--23--:R-:W-:Y:S05]  /*145a0*/  CALL.REL.NOINC `($__internal_1_$__cuda_sm70_shflsync_idx_p) ;  /* 0x0000007000007944 */ /* 0x00cfea0003c00000 */
[----:B------:R-:W-:Y:S05]  /*145b0*/  BRA `(.L_x_542) ;  /* 0xffffcf1000007947 */ /* 0x000fea000383ffff */
        .weak           $__internal_0_$__cuda_sm70_shflsync_bfly_p
        .type           $__internal_0_$__cuda_sm70_shflsync_bfly_p,@function
        .size           $__internal_0_$__cuda_sm70_shflsync_bfly_p,($__internal_1_$__cuda_sm70_shflsync_idx_p - $__internal_0_$__cuda_sm70_shflsync_bfly_p)
$__internal_0_$__cuda_sm70_shflsync_bfly_p:
[----:B------:R-:W-:Y:S02]  /*145c0*/  MOV R14, 0xffffffff ;  /* 0xffffffff000e7802 */ /* 0x000fe40000000f00 */
[----:B------:R-:W-:Y:S02]  /*145d0*/  MOV R3, 0x1f ;  /* 0x0000001f00037802 */ /* 0x000fe40000000f00 */
[----:B------:R-:W-:Y:S04]  /*145e0*/  WARPSYNC R14 ;  /* 0x0000000e00007348 */ /* 0x000fe80003800000 */
[----:B------:R1:W2:Y:S02]  /*145f0*/  SHFL.BFLY PT, R0, R4, R0, R3 ;  /* 0x0c00000004007389 */ /* 0x0002a400000e0003 */
[----:B-1----:R-:W-:-:S04]  /*14600*/  MOV R3, 0x0 ;  /* 0x0000000000037802 */ /* 0x002fc80000000f00 */
[----:B--2---:R-:W-:Y:S05]  /*14610*/  RET.REL.NODEC R2 `(_ZN7cutlass13device_kernelIN5flash19enable_sm80_to_sm89INS1_16FlashAttnFwdSm80INS1_25CollectiveMainloopFwdSm80ILi8ELi1ELb1EN4cute5tupleIJNS5_1CILi128EEES8_S8_EEELi128ENS_6half_tEfNS_4arch4Sm80ELb1ELb0ELb1ELb0ELb1ELb0ELb1ELb0EEENS1_21CollectiveEpilogueFwdIS9_NS6_IJNS7_ILi1EEESF_SF_EEESA_SC_Li256ELb0ELb1ELb0ELb0EEENS1_30DynamicPersistentTileSchedulerILi256ELi256ELb0ELb1ELb0EEEEEEEEEvNT_6ParamsE) ;  /* 0xfffeb9e002007950 */ /* 0x004fea0003c3ffff */
        .weak           $__internal_1_$__cuda_sm70_shflsync_idx_p
        .type           $__internal_1_$__cuda_sm70_shflsync_idx_p,@function
        .size           $__internal_1_$__cuda_sm70_shflsync_idx_p,(.L_x_4336 - $__internal_1_$__cuda_sm70_shflsync_idx_p)
$__internal_1_$__cuda_sm70_shflsync_idx_p:
[----:B------:R-:W-:-:S04]  /*14620*/  MOV R61, 0xffffffff ;  /* 0xffffffff003d7802 */ /* 0x000fc80000000f00 */
[----:B------:R-:W-:Y:S04]  /*14630*/  WARPSYNC R61 ;  /* 0x0000003d00007348 */ /* 0x000fe80003800000 */
[----:B------:R1:W2:Y:S02]  /*14640*/  SHFL.IDX PT, R29, R36, R3, R29 ;  /* 0x00000003241d7389 */ /* 0x0002a400000e001d */
[----:B-1----:R-:W-:-:S04]  /*14650*/  MOV R3, 0x0 ;  /* 0x0000000000037802 */ /* 0x002fc80000000f00 */
[----:B--2---:R-:W-:Y:S05]  /*14660*/  RET.REL.NODEC R2 `(_ZN7cutlass13device_kernelIN5flash19enable_sm80_to_sm89INS1_16FlashAttnFwdSm80INS1_25CollectiveMainloopFwdSm80ILi8ELi1ELb1EN4cute5tupleIJNS5_1CILi128EEES8_S8_EEELi128ENS_6half_tEfNS_4arch4Sm80ELb1ELb0ELb1ELb0ELb1ELb0ELb1ELb0EEENS1_21CollectiveEpilogueFwdIS9_NS6_IJNS7_ILi1EEESF_SF_EEESA_SC_Li256ELb0ELb1ELb0ELb0EEENS1_30DynamicPersistentTileSchedulerILi256ELi256ELb0ELb1ELb0EEEEEEEEEvNT_6ParamsE) ;  /* 0xfffeb99002007950 */ /* 0x004fea0003c3ffff */
.L_x_543:
        /* <DEDUP_REMOVED lines=9> */
.L_x_4336:


//--------------------- .text._ZN7cutlass13device_kernelIN5flash19enable_sm80_to_sm89INS1_16FlashAttnFwdSm80INS1_25CollectiveMainloopFwdSm80ILi8ELi1ELb1EN4cute5tupleIJNS5_1CILi128EEES8_S8_EEELi128ENS_6half_tEfNS_4arch4Sm80ELb1ELb0ELb1ELb1ELb1ELb0ELb1ELb0EEENS1_21CollectiveEpilogueFwdIS9_NS6_IJNS7_ILi1EEESF_SF_EEESA_SC_Li256ELb1ELb1ELb0ELb0EEENS1_19SingleTileSchedulerILb1ELb0ELb1ELi128EEEEEEEEEvNT_6ParamsE --------------------------
	.section	.text._ZN7cutlass13device_kernelIN5flash19enable_sm80_to_sm89INS1_16FlashAttnFwdSm80INS1_25CollectiveMainloopFwdSm80ILi8ELi1ELb1EN4cute5tupleIJNS5_1CILi128EEES8_S8_EEELi128ENS_6half_tEfNS_4arch4Sm80ELb1ELb0ELb1ELb1ELb1ELb0ELb1ELb0EEENS1_21CollectiveEpilogueFwdIS9_NS6_IJNS7_ILi1EEESF_SF_EEESA_SC_Li256ELb1ELb1ELb0ELb0EEENS1_19SingleTileSchedulerILb1ELb0ELb1ELi128EEEEEEEEEvNT_6ParamsE,"ax",@progbits
	.sectioninfo	@"SHI_REGISTERS=255"
	.align	128
.text._ZN7cutlass13device_kernelIN5flash19enable_sm80_to_sm89INS1_16FlashAttnFwdSm80INS1_25CollectiveMainloopFwdSm80ILi8ELi1ELb1EN4cute5tupleIJNS5_1CILi128EEES8_S8_EEELi128ENS_6half_tEfNS_4arch4Sm80ELb1ELb0ELb1ELb1ELb1ELb0ELb1ELb0EEENS1_21CollectiveEpilogueFwdIS9_NS6_IJNS7_ILi1EEESF_SF_EEESA_SC_Li256ELb1ELb1ELb0ELb0EEENS1_19SingleTileSchedulerILb1ELb0ELb1ELi128EEEEEEEEEvNT_6ParamsE:
        .type           _ZN7cutlass13device_kernelIN5flash19enable_sm80_to_sm89INS1_16FlashAttnFwdSm80INS1_25CollectiveMainloopFwdSm80ILi8ELi1ELb1EN4cute5tupleIJNS5_1CILi128EEES8_S8_EEELi128ENS_6half_tEfNS_4arch4Sm80ELb1ELb0ELb1ELb1ELb1ELb0ELb1ELb0EEENS1_21CollectiveEpilogueFwdIS9_NS6_IJNS7_ILi1EEESF_SF_EEESA_SC_Li256ELb1ELb1ELb0ELb0EEENS1_19SingleTileSchedulerILb1ELb0ELb1ELi128EEEEEEEEEvNT_6ParamsE,@function
        .size           _ZN7cutlass13device_kernelIN5flash19enable_sm80_to_sm89INS1_16FlashAttnFwdSm80INS1_25CollectiveMainloopFwdSm80ILi8ELi1ELb1EN4cute5tupleIJNS5_1CILi128EEES8_S8_EEELi128ENS_6half_tEfNS_4arch4Sm80ELb1ELb0ELb1ELb1ELb1ELb0ELb1ELb0EEENS1_21CollectiveEpilogueFwdIS9_NS6_IJNS7_ILi1EEESF_SF_EEESA_SC_Li256ELb1ELb1ELb0ELb0EEENS1_19SingleTileSchedulerILb1ELb0ELb1ELi128EEEEEEEEEvNT_6ParamsE,(.L_x_4339 - _ZN7cutlass13device_kernelIN5flash19enable_sm80_to_sm89INS1_16FlashAttnFwdSm80INS1_25CollectiveMainloopFwdSm80ILi8ELi1ELb1EN4cute5tupleIJNS5_1CILi128EEES8_S8_EEELi128ENS_6half_tEfNS_4arch4Sm80ELb1ELb0ELb1ELb1ELb1ELb0ELb1ELb0EEENS1_21CollectiveEpilogueFwdIS9_NS6_IJNS7_ILi1EEESF_SF_EEESA_SC_Li256ELb1ELb1ELb0ELb0EEENS1_19SingleTileSchedulerILb1ELb0ELb1ELi128EEEEEEEEEvNT_6ParamsE)
        .other          _ZN7cutlass13device_kernelIN5flash19enable_sm80_to_sm89INS1_16FlashAttnFwdSm80INS1_25CollectiveMainloopFwdSm80ILi8ELi1ELb1EN4cute5tupleIJNS5_1CILi128EEES8_S8_EEELi128ENS_6half_tEfNS_4arch4Sm80ELb1ELb0ELb1ELb1ELb1ELb0ELb1ELb0EEENS1_21CollectiveEpilogueFwdIS9_NS6_IJNS7_ILi1EEESF_SF_EEESA_SC_Li256ELb1ELb1ELb0ELb0EEENS1_19SingleTileSchedulerILb1ELb0ELb1ELi128EEEEEEEEEvNT_6ParamsE,@"STO_CUDA_ENTRY STV_DEFAULT"
_ZN7cutlass13device_kernelIN5flash19enable_sm80_to_sm89INS1_16FlashAttnFwdSm80INS1_25CollectiveMainloopFwdSm80ILi8ELi1ELb1EN4cute5tupleIJNS5_1CILi128EEES8_S8_EEELi128ENS_6half_tEfNS_4arch4Sm80ELb1ELb0ELb1ELb1ELb1ELb0ELb1ELb0EEENS1_21CollectiveEpilogueFwdIS9_NS6_IJNS7_ILi1EEESF_SF_EEESA_SC_Li256ELb1ELb1ELb0ELb0EEENS1_19SingleTileSchedulerILb1ELb0ELb1ELi128EEEEEEEEEvNT_6ParamsE:
        /* <DEDUP_REMOVED lines=21> */
.L_x_545:
        /* <DEDUP_REMOVED lines=13> */
.L_x_547:
[----:B------:R-:W-:Y:S02]  /*0220*/  ULDC UR5, c[0x0][0x54c] ;  /* 0x0001530000057ab9 */ /* 0x000fe40000000800 */
.L_x_546:
[----:B------:R-:W-:Y:S02]  /*0230*/  ULDC UR4, c[0x0][0x548] ;  /* 0x0001520000047ab9 */ /* 0x000fe40000000800 */
[----:B------:R-:W-:-:S02]  /*0240*/  USHF.L.U32 UR7, UR7, 0x7, URZ ;  /* 0x0000000707077899 */ /* 0x000fc4000800063f */
[----:B------:R-:W-:-:S04]  /*0250*/  UIMAD UR4, UR5, UR4, URZ ;  /* 0x00000004050472a4 */ /* 0x000fc8000f8e023f */
[----:B------:R-:W-:-:S04]  /*0260*/  UISETP.GE.AND UP0, UPT, UR7, UR4, UPT ;  /* 0x000000040700728c */ /* 0x000fc8000bf06270 */
[----:B------:R-:W-:Y:S01]  /*0270*/  USEL UR13, UR13, 0xffffffff, !UP0 ;  /* 0xffffffff0d0d7887 */ /* 0x000fe2000c000000 */
[----:B------:R-:W-:Y:S05]  /*0280*/  BRA `(.L_x_548) ;  /* 0x000001b000007947 */ /* 0x000fea0003800000 */
.L_x_544:
        /* <DEDUP_REMOVED lines=8> */
.L_x_549:
        /* <DEDUP_REMOVED lines=13> */
.L_x_551:
[----:B------:R-:W-:Y:S02]  /*03e0*/  ULDC UR5, c[0x0][0x54c] ;  /* 0x0001530000057ab9 */ /* 0x000fe40000000800 */
.L_x_550:
[----:B------:R-:W-:Y:S02]  /*03f0*/  ULDC UR4, c[0x0][0x548] ;  /* 0x0001520000047ab9 */ /* 0x000fe40000000800 */
[----:B------:R-:W-:-:S02]  /*0400*/  USHF.L.U32 UR7, UR7, 0x7, URZ ;  /* 0x0000000707077899 */ /* 0x000fc4000800063f */
[----:B------:R-:W-:-:S04]  /*0410*/  UIMAD UR4, UR5, UR4, URZ ;  /* 0x00000004050472a4 */ /* 0x000fc8000f8e023f */
[----:B------:R-:W-:-:S04]  /*0420*/  UISETP.GE.AND UP0, UPT, UR7, UR4, UPT ;  /* 0x000000040700728c */ /* 0x000fc8000bf06270 */
[----:B------:R-:W-:-:S06]  /*0430*/  USEL UR13, UR13, 0xffffffff, !UP0 ;  /* 0xffffffff0d0d7887 */ /* 0x000fcc000c000000 */
.L_x_548:
[----:B------:R-:W-:-:S13]  /*0440*/  ISETP.LE.AND P0, PT, RZ, UR13, PT ;  /* 0x0000000dff007c0c */ /* 0x000fda000bf03270 */
[----:B------:R-:W-:Y:S05]  /*0450*/  @!P0 EXIT ;  /* 0x000000000000894d */ /* 0x000fea0003800000 */
[----:B------:R-:W-:Y:S02]  /*0460*/  ULDC.64 UR10, c[0x0][0x370] ;  /* 0x0000dc00000a7ab9 */ /* 0x000fe40000000a00 */
[----:B------:R-:W-:Y:S02]  /*0470*/  ULDC.64 UR4, c[0x0][0x360] ;  /* 0x0000d80000047ab9 */ /* 0x000fe40000000a00 */
[----:B------:R-:W-:Y:S02]  /*0480*/  UISETP.NE.U32.AND UP1, UPT, URZ, UR10, UPT ;  /* 0x0000000a3f00728c */ /* 0x000fe4000bf25070 */
[----:B------:R-:W-:Y:S02]  /*0490*/  UISETP.NE.U32.AND UP0, UPT, URZ, UR4, UPT ;  /* 0x000000043f00728c */ /* 0x000fe4000bf05070 */
[----:B------:R-:W-:Y:S02]  /*04a0*/  ULDC.64 UR8, c[0x0][0x348] ;  /* 0x0000d20000087ab9 */ /* 0x000fe40000000a00 */
[----:B------:R-:W-:-:S02]  /*04b0*/  UISETP.NE.U32.AND UP2, UPT, URZ, UR8, UPT ;  /* 0x000000083f00728c */ /* 0x000fc4000bf45070 */
[----:B------:R-:W-:Y:S02]  /*04c0*/  UISETP.NE.AND.EX UP1, UPT, URZ, UR11, UPT, UP1 ;  /* 0x0000000b3f00728c */ /* 0x000fe4000bf25310 */
[----:B------:R-:W-:Y:S02]  /*04d0*/  UISETP.NE.AND.EX UP0, UPT, URZ, UR5, UPT, UP0 ;  /* 0x000000053f00728c */ /* 0x000fe4000bf05300 */
[----:B------:R-:W-:Y:S02]  /*04e0*/  UISETP.NE.AND.EX UP2, UPT, URZ, UR9, UPT, UP2 ;  /* 0x000000093f00728c */ /* 0x000fe4000bf45320 */
[----:B------:R-:W-:Y:S01]  /*04f0*/  ULDC.64 UR10, c[0x0][0x370] ;  /* 0x0000dc00000a7ab9 */ /* 0x000fe20000000a00 */
[----:B------:R-:W-:Y:S01]  /*0500*/  PLOP3.LUT P2, PT, PT, PT, UP1, 0x80, 0x0 ;  /* 0x000000000000781c */ /* 0x000fe20003f4f018 */
[----:B------:R-:W-:Y:S01]  /*0510*/  ULDC.64 UR8, c[0x0][0x348] ;  /* 0x0000d20000087ab9 */ /* 0x000fe20000000a00 */
[----:B------:R-:W-:Y:S01]  /*0520*/  PLOP3.LUT P0, PT, PT, PT, UP0, 0x80, 0x0 ;  /* 0x000000000000781c */ /* 0x000fe20003f0f008 */
[----:B------:R-:W-:Y:S01]  /*0530*/  ULDC.64 UR4, c[0x0][0x360] ;  /* 0x0000d80000047ab9 */ /* 0x000fe20000000a00 */
[----:B------:R-:W-:Y:S01]  /*0540*/  PLOP3.LUT P1, PT, PT, PT, UP2, 0x80, 0x0 ;  /* 0x000000000000781c */ /* 0x000fe20003f2f028 */
[----:B------:R-:W-:-:S02]  /*0550*/  @UP1 UIMAD.WIDE UR10, UR13, UR6, UR10 ;  /* 0x000000060d0a12a5 */ /* 0x000fc4000f8e020a */
[----:B------:R-:W-:Y:S02]  /*0560*/  @UP0 UIMAD.WIDE UR4, UR13, UR6, UR4 ;  /* 0x000000060d0402a5 */ /* 0x000fe4000f8e0204 */
[----:B------:R-:W-:Y:S02]  /*0570*/  UIMAD.WIDE UR8, UR13, UR6, UR8 ;  /* 0x000000060d0872a5 */ /* 0x000fe4000f8e0208 */
[----:B------:R-:W-:Y:S02]  /*0580*/  IMAD.U32 R8, RZ, RZ, UR10 ;  /* 0x0000000aff087e24 */ /* 0x000fe4000f8e00ff */
[----:B------:R-:W-:Y:S01]  /*0590*/  IMAD.U32 R9, RZ, RZ, UR11 ;  /* 0x0000000bff097e24 */ /* 0x000fe2000f8e00ff */
[----:B------:R-:W-:Y:S01]  /*05a0*/  MOV R6, UR4 ;  /* 0x0000000400067c02 */ /* 0x000fe20008000f00 */
[----:B------:R-:W-:Y:S01]  /*05b0*/  IMAD.U32 R7, RZ, RZ, UR5 ;  /* 0x00000005ff077e24 */ /* 0x000fe2000f8e00ff */
[----:B------:R-:W-:Y:S01]  /*05c0*/  MOV R4, UR8 ;  /* 0x0000000800047c02 */ /* 0x000fe20008000f00 */
[----:B------:R-:W-:Y:S01]  /*05d0*/  IMAD.U32 R5, RZ, RZ, UR9 ;  /* 0x00000009ff057e24 */ /* 0x000fe2000f8e00ff */
[----:B------:R-:W2:Y:S04]  /*05e0*/  @P2 LDG.E R3, [R8.64] ;  /* 0x0000000e08032981 */ /* 0x000ea8000c1e1900 */
[----:B------:R-:W3:Y:S04]  /*05f0*/  @P0 LDG.E R0, [R6.64] ;  /* 0x0000000e06000981 */ /* 0x000ee8000c1e1900 */
[----:B------:R-:W4:Y:S01]  /*0600*/  @P1 LDG.E R2, [R4.64] ;  /* 0x0000000e04021981 */ /* 0x000f22000c1e1900 */
[----:B------:R-:W1:Y:S01]  /*0610*/  S2UR UR9, SR_CTAID.Y ;  /* 0x00000000000979c3 */ /* 0x000e620000002600 */
[----:B------:R-:W-:-:S02]  /*0620*/  UMOV UR11, URZ ;  /* 0x0000003f000b7c82 */ /* 0x000fc40008000000 */
[----:B------:R-:W-:Y:S02]  /*0630*/  ULDC UR12, c[0x0][0x168] ;  /* 0x00005a00000c7ab9 */ /* 0x000fe40000000800 */
[----:B------:R-:W-:Y:S02]  /*0640*/  UMOV UR17, URZ ;  /* 0x0000003f00117c82 */ /* 0x000fe40008000000 */
[----:B------:R-:W-:Y:S02]  /*0650*/  ULDC UR4, c[0x0][0x2ac] ;  /* 0x0000ab0000047ab9 */ /* 0x000fe40000000800 */
[----:B------:R-:W-:Y:S02]  /*0660*/  ULDC UR8, c[0x0][0x1d0] ;  /* 0x0000740000087ab9 */ /* 0x000fe40000000800 */
[----:B------:R-:W-:Y:S02]  /*0670*/  UIMAD UR8, UR4, UR8, URZ ;  /* 0x00000008040872a4 */ /* 0x000fe4000f8e023f */
[----:B-1----:R-:W-:Y:S01]  /*0680*/  USHF.R.S32.HI UR16, URZ, 0x1f, UR9 ;  /* 0x0000001f3f107899 */ /* 0x002fe20008011409 */
[----:B--2---:R1:W2:Y:S08]  /*0690*/  @P2 R2UR UR11, R3 ;  /* 0x00000000030b23c2 */ /* 0x0042b000000e0000 */
[----:B---3--:R1:W3:Y:S08]  /*06a0*/  @P0 R2UR UR12, R0 ;  /* 0x00000000000c03c2 */ /* 0x0082f000000e0000 */
[----:B----4-:R1:W4:Y:S02]  /*06b0*/  @P1 R2UR UR17, R2 ;  /* 0x00000000021113c2 */ /* 0x01032400000e0000 */
[----:B-1234-:R-:W-:Y:S05]  /*06c0*/  @P0 BRA `(.L_x_552) ;  /* 0x0000006000000947 */ /* 0x01efea0003800000 */
[----:B------:R-:W-:Y:S05]  /*06d0*/  @!P1 BRA `(.L_x_552) ;  /* 0x0000005000009947 */ /* 0x000fea0003800000 */
[----:B------:R-:W2:Y:S04]  /*06e0*/  LDG.E R0, [R4.64] ;  /* 0x0000000e04007981 */ /* 0x000ea8000c1e1900 */
[----:B------:R-:W3:Y:S01]  /*06f0*/  LDG.E R2, [R4.64+0x4] ;  /* 0x0000040e04027981 */ /* 0x000ee2000c1e1900 */
[----:B--2---:R-:W1:Y:S08]  /*0700*/  R2UR UR12, R0 ;  /* 0x00000000000c73c2 */ /* 0x004e7000000e0000 */
[----:B---3--:R-:W1:Y:S02]  /*0710*/  R2UR UR4, R2 ;  /* 0x00000000020473c2 */ /* 0x008e6400000e0000 */
[----:B-1----:R-:W-:-:S06]  /*0720*/  UIADD3 UR12, -UR12, UR4, URZ ;  /* 0x000000040c0c7290 */ /* 0x002fcc000fffe13f */
.L_x_552:
        /* <DEDUP_REMOVED lines=10> */
.L_x_553:
        /* <DEDUP_REMOVED lines=12> */
.L_x_554:
[----:B------:R-:W-:Y:S01]  /*0890*/  ULDC UR4, c[0x0][0x2c4] ;  /* 0x0000b10000047ab9 */ /* 0x000fe20000000800 */
[----:B------:R-:W-:Y:S01]  /*08a0*/  PLOP3.LUT P2, PT, PT, PT, PT, 0x80, 0x0 ;  /* 0x000000000000781c */ /* 0x000fe20003f4f070 */
[----:B------:R-:W-:Y:S01]  /*08b0*/  UISETP.NE.AND UP1, UPT, UR4, 0x1, UPT ;  /* 0x000000010400788c */ /* 0x000fe2000bf25270 */
[----:B------:R-:W-:Y:S01]  /*08c0*/  IMAD.MOV.U32 R3, RZ, RZ, RZ ;  /* 0x000000ffff037224 */ /* 0x000fe200078e00ff */
[----:B------:R-:W-:Y:S01]  /*08d0*/  UMOV UR10, UR7 ;  /* 0x00000007000a7c82 */ /* 0x000fe20008000000 */
[----:B------:R-:W-:Y:S01]  /*08e0*/  IMAD.MOV.U32 R70, RZ, RZ, RZ ;  /* 0x000000ffff467224 */ /* 0x000fe200078e00ff */
[----:B------:R-:W-:Y:S01]  /*08f0*/  ULDC.64 UR4, c[0x0][0x2c8] ;  /* 0x0000b20000047ab9 */ /* 0x000fe20000000a00 */
[----:B------:R-:W-:Y:S01]  /*0900*/  CS2R R68, SRZ ;  /* 0x0000000000447805 */ /* 0x000fe2000001ff00 */
[----:B------:R-:W-:Y:S01]  /*0910*/  UIADD3 UR8, -UR11, UR8, URZ ;  /* 0x000000080b087290 */ /* 0x000fe2000fffe13f */
[----:B------:R-:W-:Y:S01]  /*0920*/  CS2R R74, SRZ ;  /* 0x00000000004a7805 */ /* 0x000fe2000001ff00 */
[----:B------:R-:W-:Y:S01]  /*0930*/  CS2R R72, SRZ ;  /* 0x0000000000487805 */ /* 0x000fe2000001ff00 */
[----:B------:R-:W-:Y:S01]  /*0940*/  CS2R R78, SRZ ;  /* 0x00000000004e7805 */ /* 0x000fe2000001ff00 */
[----:B------:R-:W-:Y:S01]  /*0950*/  CS2R R76, SRZ ;  /* 0x00000000004c7805 */ /* 0x000fe2000001ff00 */
[----:B------:R-:W-:Y:S01]  /*0960*/  @UP1 UIADD3 UR18, UR10, 0x7f, URZ ;  /* 0x0000007f0a121890 */ /* 0x000fe2000fffe03f */
[----:B------:R-:W-:Y:S01]  /*0970*/  CS2R R82, SRZ ;  /* 0x0000000000527805 */ /* 0x000fe2000001ff00 */
[----:B------:R-:W-:Y:S01]  /*0980*/  CS2R R80, SRZ ;  /* 0x0000000000507805 */ /* 0x000fe2000001ff00 */
[----:B------:R-:W-:Y:S01]  /*0990*/  CS2R R86, SRZ ;  /* 0x0000000000567805 */ /* 0x000fe2000001ff00 */
[----:B------:R-:W-:Y:S01]  /*09a0*/  UIMAD.WIDE.U32 UR18, UR18, UR4, URZ ;  /* 0x00000004121272a5 */ /* 0x000fe2000f8e003f */
[----:B------:R-:W-:Y:S01]  /*09b0*/  CS2R R84, SRZ ;  /* 0x0000000000547805 */ /* 0x000fe2000001ff00 */
[----:B------:R-:W-:Y:S01]  /*09c0*/  UIADD3 UR4, UR7, 0x7f, URZ ;  /* 0x0000007f07047890 */ /* 0x000fe2000fffe03f */
[----:B------:R-:W-:Y:S01]  /*09d0*/  CS2R R90, SRZ ;  /* 0x00000000005a7805 */ /* 0x000fe2000001ff00 */
[----:B------:R-:W-:Y:S01]  /*09e0*/  @UP1 USHF.R.U32.HI UR4, URZ, UR5, UR19 ;  /* 0x000000053f041299 */ /* 0x000fe20008011613 */
[----:B------:R-:W-:Y:S01]  /*09f0*/  CS2R R88, SRZ ;  /* 0x0000000000587805 */ /* 0x000fe2000001ff00 */
[----:B------:R-:W-:Y:S01]  /*0a00*/  UIADD3 UR7, UR8, 0x80, -UR12 ;  /* 0x0000008008077890 */ /* 0x000fe2000fffe80c */
[----:B------:R-:W-:Y:S01]  /*0a10*/  CS2R R94, SRZ ;  /* 0x00000000005e7805 */ /* 0x000fe2000001ff00 */
[----:B------:R-:W-:Y:S01]  /*0a20*/  UIADD3 UR5, UR8, 0x7f, URZ ;  /* 0x0000007f08057890 */ /* 0x000fe2000fffe03f */
[----:B------:R-:W-:Y:S01]  /*0a30*/  CS2R R92, SRZ ;  /* 0x00000000005c7805 */ /* 0x000fe2000001ff00 */
[----:B------:R-:W-:Y:S01]  /*0a40*/  UIADD3 UR7, UR7, UR4, URZ ;  /* 0x0000000407077290 */ /* 0x000fe2000fffe03f */
[----:B------:R-:W-:Y:S01]  /*0a50*/  CS2R R98, SRZ ;  /* 0x0000000000627805 */ /* 0x000fe2000001ff00 */
[----:B------:R-:W-:Y:S01]  /*0a60*/  USHF.R.S32.HI UR18, URZ, 0x1f, UR5 ;  /* 0x0000001f3f127899 */ /* 0x000fe20008011405 */
[----:B------:R-:W-:Y:S01]  /*0a70*/  CS2R R96, SRZ ;  /* 0x0000000000607805 */ /* 0x000fe2000001ff00 */
[----:B------:R-:W-:Y:S01]  /*0a80*/  USHF.R.S32.HI UR4, URZ, 0x1f, UR7 ;  /* 0x0000001f3f047899 */ /* 0x000fe20008011407 */
[----:B------:R-:W-:Y:S01]  /*0a90*/  CS2R R102, SRZ ;  /* 0x0000000000667805 */ /* 0x000fe2000001ff00 */
[----:B------:R-:W-:Y:S01]  /*0aa0*/  ULEA.HI UR18, UR18, UR5, URZ, 0x7 ;  /* 0x0000000512127291 */ /* 0x000fe2000f8f383f */
[----:B------:R-:W-:Y:S01]  /*0ab0*/  CS2R R100, SRZ ;  /* 0x0000000000647805 */ /* 0x000fe2000001ff00 */
[----:B------:R-:W-:Y:S01]  /*0ac0*/  ULEA.HI UR4, UR4, UR7, URZ, 0x7 ;  /* 0x0000000704047291 */ /* 0x000fe2000f8f383f */
[----:B------:R-:W-:Y:S01]  /*0ad0*/  CS2R R106, SRZ ;  /* 0x00000000006a7805 */ /* 0x000fe2000001ff00 */
[----:B------:R-:W-:Y:S01]  /*0ae0*/  USHF.R.S32.HI UR18, URZ, 0x7, UR18 ;  /* 0x000000073f127899 */ /* 0x000fe20008011412 */
[----:B------:R-:W-:Y:S01]  /*0af0*/  CS2R R104, SRZ ;  /* 0x0000000000687805 */ /* 0x000fe2000001ff00 */
[----:B------:R-:W-:Y:S01]  /*0b00*/  USHF.R.S32.HI UR4, URZ, 0x7, UR4 ;  /* 0x000000073f047899 */ /* 0x000fe20008011404 */
[----:B------:R-:W-:Y:S01]  /*0b10*/  CS2R R110, SRZ ;  /* 0x00000000006e7805 */ /* 0x000fe2000001ff00 */
[----:B------:R-:W-:Y:S01]  /*0b20*/  CS2R R108, SRZ ;  /* 0x00000000006c7805 */ /* 0x000fe2000001ff00 */
[----:B------:R-:W-:Y:S01]  /*0b30*/  CS2R R114, SRZ ;  /* 0x0000000000727805 */ /* 0x000fe2000001ff00 */
[----:B------:R-:W-:Y:S01]  /*0b40*/  UISETP.LT.AND UP0, UPT, UR18, UR4, UPT ;  /* 0x000000041200728c */ /* 0x000fe2000bf01270 */
[----:B------:R-:W-:Y:S01]  /*0b50*/  CS2R R112, SRZ ;  /* 0x0000000000707805 */ /* 0x000fe2000001ff00 */
[----:B------:R-:W-:Y:S01]  /*0b60*/  CS2R R118, SRZ ;  /* 0x0000000000767805 */ /* 0x000fe2000001ff00 */
[----:B------:R-:W-:Y:S01]  /*0b70*/  MOV R117, RZ ;  /* 0x000000ff00757202 */ /* 0x000fe20000000f00 */
[----:B------:R-:W-:Y:S01]  /*0b80*/  USEL UR7, UR18, UR4, UP0 ;  /* 0x0000000412077287 */ /* 0x000fe20008000000 */
[----:B------:R-:W-:Y:S01]  /*0b90*/  CS2R R6, SRZ ;  /* 0x0000000000067805 */ /* 0x000fe2000001ff00 */
[----:B------:R-:W-:Y:S01]  /*0ba0*/  CS2R R122, SRZ ;  /* 0x00000000007a7805 */ /* 0x000fe2000001ff00 */
[----:B------:R-:W-:Y:S01]  /*0bb0*/  CS2R R120, SRZ ;  /* 0x0000000000787805 */ /* 0x000fe2000001ff00 */
[----:B------:R-:W-:Y:S01]  /*0bc0*/  UISETP.GE.AND UP0, UPT, UR7, 0x1, UPT ;  /* 0x000000010700788c */ /* 0x000fe2000bf06270 */
[----:B------:R-:W-:Y:S01]  /*0bd0*/  CS2R R126, SRZ ;  /* 0x00000000007e7805 */ /* 0x000fe2000001ff00 */
[----:B------:R-:W-:Y:S01]  /*0be0*/  CS2R R124, SRZ ;  /* 0x00000000007c7805 */ /* 0x000fe2000001ff00 */
[----:B------:R-:W-:Y:S01]  /*0bf0*/  CS2R R130, SRZ ;  /* 0x0000000000827805 */ /* 0x000fe2000001ff00 */
[----:B------:R-:W-:Y:S01]  /*0c00*/  CS2R R128, SRZ ;  /* 0x0000000000807805 */ /* 0x000fe2000001ff00 */
[----:B------:R-:W-:Y:S01]  /*0c10*/  IMAD.MOV.U32 R4, RZ, RZ, RZ ;  /* 0x000000ffff047224 */ /* 0x000fe200078e00ff */
[----:B------:R-:W-:-:S13]  /*0c20*/  PLOP3.LUT P0, PT, PT, PT, UP0, 0x80, 0x0 ;  /* 0x000000000000781c */ /* 0x000fda0003f0f008 */
        /* <DEDUP_REMOVED lines=10> */
[----:B------:R-:W-:Y:S01]  /*0cd0*/  IMAD.U32 R0, RZ, RZ, UR7 ;  /* 0x00000007ff007e24 */ /* 0x000fe2000f8e00ff */
[----:B------:R-:W-:Y:S02]  /*0ce0*/  ULDC.64 UR4, c[0x0][0x2b0] ;  /* 0x0000ac0000047ab9 */ /* 0x000fe40000000a00 */
[----:B------:R-:W-:Y:S01]  /*0cf0*/  LEA.HI R3, R119, R116, RZ, 0x3 ;  /* 0x0000007477037211 */ /* 0x000fe200078f18ff */
[----:B------:R-:W2:Y:S01]  /*0d00*/  @P0 LDG.E R4, [R6.64] ;  /* 0x0000000e06040981 */ /* 0x000ea2000c1e1900 */
[----:B------:R-:W-:Y:S02]  /*0d10*/  IMAD.MOV.U32 R2, RZ, RZ, c[0x0][0x2b8] ;  /* 0x0000ae00ff027624 */ /* 0x000fe400078e00ff */
[----:B------:R-:W-:Y:S01]  /*0d20*/  LOP3.LUT R5, R3, 0xfffffff8, RZ, 0xc0, !PT ;  /* 0xfffffff803057812 */ /* 0x000fe200078ec0ff */
[----:B------:R-:W-:Y:S01]  /*0d30*/  IMAD.MOV.U32 R251, RZ, RZ, RZ ;  /* 0x000000fffffb7224 */ /* 0x000fe200078e00ff */
[----:B------:R-:W-:Y:S01]  /*0d40*/  SHF.R.S32.HI R3, RZ, 0x3, R3 ;  /* 0x00000003ff037819 */ /* 0x000fe20000011403 */
[----:B------:R-:W-:Y:S01]  /*0d50*/  BAR.SYNC.DEFER_BLOCKING 0x0 ;  /* 0x0000000000007b1d */ /* 0x000fe20000010000 */
[----:B------:R-:W-:Y:S01]  /*0d60*/  ISETP.NE.AND P3, PT, R2, 0x1, PT ;  /* 0x000000010200780c */ /* 0x000fe20003f65270 */
[----:B------:R-:W-:-:S04]  /*0d70*/  IMAD.IADD R48, R116, 0x1, -R5 ;  /* 0x0000000174307824 */ /* 0x000fc800078e0a05 */
[----:B------:R-:W-:-:S04]  /*0d80*/  IMAD R122, R48, 0x20, R3 ;  /* 0x00000020307a7824 */ /* 0x000fc800078e0203 */
[----:B------:R-:W-:Y:S01]  /*0d90*/  IMAD R0, R0, 0x80, R122 ;  /* 0x0000008000007824 */ /* 0x000fe200078e027a */
[----:B------:R-:W-:Y:S01]  /*0da0*/  USEL UR21, UR13, URZ, !UP2 ;  /* 0x0000003f0d157287 */ /* 0x000fe2000d000000 */
[----:B--2---:R1:W2:Y:S03]  /*0db0*/  @P0 R2UR UR20, R4 ;  /* 0x00000000041403c2 */ /* 0x0042a600000e0000 */
[----:B------:R-:W-:Y:S01]  /*0dc0*/  IADD3 R0, R0, -0x80, RZ ;  /* 0xffffff8000007810 */ /* 0x000fe20007ffe0ff */
[----:B--2---:R-:W-:Y:S01]  /*0dd0*/  @!UP0 UMOV UR20, UR13 ;  /* 0x0000000d00148c82 */ /* 0x004fe20008000000 */
[----:B------:R-:W-:Y:S01]  /*0de0*/  IMAD.SHL.U32 R177, R48, 0x8, RZ ;  /* 0x0000000830b17824 */ /* 0x000fe200078e00ff */
[----:B------:R-:W-:Y:S01]  /*0df0*/  USHF.R.S32.HI UR6, URZ, 0x1f, UR20 ;  /* 0x0000001f3f067899 */ /* 0x000fe20008011414 */
[C---:B------:R-:W-:Y:S01]  /*0e00*/  ISETP.GE.AND P2, PT, R0.reuse, UR8, PT ;  /* 0x0000000800007c0c */ /* 0x040fe2000bf46270 */
[----:B------:R-:W-:Y:S01]  /*0e10*/  UIMAD.WIDE.U32 UR18, UR20, UR4, URZ ;  /* 0x00000004141272a5 */ /* 0x000fe2000f8e003f */
[----:B------:R-:W-:Y:S01]  /*0e20*/  IADD3 R252, R0, UR11, RZ ;  /* 0x0000000b00fc7c10 */ /* 0x000fe2000fffe0ff */
[----:B------:R-:W-:Y:S01]  /*0e30*/  UIMAD UR6, UR6, UR4, URZ ;  /* 0x00000004060672a4 */ /* 0x000fe2000f8e023f */
[----:B------:R-:W-:Y:S01]  /*0e40*/  ISETP.GT.OR P2, PT, R122, 0x7f, P2 ;  /* 0x0000007f7a00780c */ /* 0x000fe20001744670 */
[----:B------:R-:W-:Y:S01]  /*0e50*/  IMAD.MOV.U32 R52, RZ, RZ, 0x20 ;  /* 0x00000020ff347424 */ /* 0x000fe200078e00ff */
[----:B------:R-:W-:Y:S01]  /*0e60*/  LEA.HI R118, R119, R116, RZ, 0x5 ;  /* 0x0000007477767211 */ /* 0x000fe200078f28ff */
[----:B------:R-:W-:Y:S01]  /*0e70*/  @P3 IMAD.HI.U32 R0, R252, c[0x0][0x2bc], RZ ;  /* 0x0000af00fc003a27 */ /* 0x000fe200078e00ff */
[----:B------:R-:W-:Y:S01]  /*0e80*/  UIMAD UR6, UR20, UR5, UR6 ;  /* 0x00000005140672a4 */ /* 0x000fe2000f8e0206 */
[----:B------:R-:W-:Y:S02]  /*0e90*/  STL [R1+0x4], R122 ;  /* 0x0000047a01007387 */ /* 0x000fe40000100800 */
[----:B-1----:R-:W-:Y:S01]  /*0ea0*/  IMAD.MOV.U32 R4, RZ, RZ, R252 ;  /* 0x000000ffff047224 */ /* 0x002fe200078e00fc */
[----:B------:R-:W-:Y:S01]  /*0eb0*/  @P3 SHF.R.U32.HI R4, RZ, c[0x0][0x2c0], R0 ;  /* 0x0000b000ff043a19 */ /* 0x000fe20000011600 */
[----:B------:R-:W-:-:S02]  /*0ec0*/  UIADD3 UR6, UR19, UR6, URZ ;  /* 0x0000000613067290 */ /* 0x000fc4000fffe03f */
[----:B------:R-:W-:Y:S02]  /*0ed0*/  USHF.R.S32.HI UR20, URZ, 0x1f, UR17 ;  /* 0x0000001f3f147899 */ /* 0x000fe40008011411 */
[----:B------:R-:W-:Y:S01]  /*0ee0*/  @!P2 IADD3 R5, P1, R4, UR18, RZ ;  /* 0x000000120405ac10 */ /* 0x000fe2000ff3e0ff */
[----:B------:R-:W-:-:S03]  /*0ef0*/  ULDC.64 UR4, c[0x0][0x178] ;  /* 0x00005e0000047ab9 */ /* 0x000fc60000000a00 */
[----:B------:R-:W-:Y:S02]  /*0f00*/  @!P2 LEA R6, P0, R5, c[0x0][0x2a0], 0x2 ;  /* 0x0000a8000506aa11 */ /* 0x000fe400078010ff */
[----:B------:R-:W-:-:S04]  /*0f10*/  @!P2 LEA.HI.X.SX32 R0, R4, UR6, 0x1, P1 ;  /* 0x000000060400ac11 */ /* 0x000fc800088f0eff */
[----:B------:R-:W-:-:S05]  /*0f20*/  @!P2 LEA.HI.X R7, R5, c[0x0][0x2a4], R0, 0x2, P0 ;  /* 0x0000a9000507aa11 */ /* 0x000fca00000f1400 */
[----:B------:R1:W2:Y:S01]  /*0f30*/  @!P2 LDG.E R251, [R6.64] ;  /* 0x0000000e06fba981 */ /* 0x0002a2000c1e1900 */
[----:B------:R-:W-:Y:S01]  /*0f40*/  UIMAD UR20, UR20, UR4, URZ ;  /* 0x00000004141472a4 */ /* 0x000fe2000f8e023f */
[----:B------:R-:W-:Y:S01]  /*0f50*/  PLOP3.LUT P1, PT, PT, PT, UP1, 0x80, 0x0 ;  /* 0x000000000000781c */ /* 0x000fe20003f2f018 */
[----:B------:R-:W-:Y:S01]  /*0f60*/  UIMAD.WIDE.U32 UR22, UR17, UR4, URZ ;  /* 0x00000004111672a5 */ /* 0x000fe2000f8e003f */
[----:B------:R-:W-:Y:S01]  /*0f70*/  PLOP3.LUT P0, PT, PT, PT, UP1, 0x80, 0x0 ;  /* 0x000000000000781c */ /* 0x000fe20003f0f018 */
[----:B------:R-:W-:Y:S01]  /*0f80*/  UIMAD UR20, UR17, UR5, UR20 ;  /* 0x00000005111472a4 */ /* 0x000fe2000f8e0214 */
[----:B------:R-:W-:Y:S01]  /*0f90*/  IADD3 R0, R122, UR10, RZ ;  /* 0x0000000a7a007c10 */ /* 0x000fe2000fffe0ff */
[----:B------:R-:W-:Y:S01]  /*0fa0*/  STL [R1+0x2c], R177 ;  /* 0x00002cb101007387 */ /* 0x000fe20000100800 */
[----:B------:R-:W-:Y:S01]  /*0fb0*/  ULDC.64 UR4, c[0x0][0x1b8] ;  /* 0x00006e0000047ab9 */ /* 0x000fe20000000a00 */
[C---:B------:R-:W-:Y:S01]  /*0fc0*/  IADD3 R53, R177.reuse, 0x40, RZ ;  /* 0x00000040b1357810 */ /* 0x040fe20007ffe0ff */
[----:B------:R-:W-:Y:S01]  /*0fd0*/  UIADD3 UR23, UR23, UR20, URZ ;  /* 0x0000001417177290 */ /* 0x000fe2000fffe03f */
[----:B------:R-:W-:Y:S01]  /*0fe0*/  ISETP.GE.AND P6, PT, R177, c[0x0][0x198], PT ;  /* 0x00006600b1007a0c */ /* 0x000fe20003fc6270 */
[----:B------:R-:W-:Y:S01]  /*0ff0*/  UIMAD UR17, UR16, UR4, URZ ;  /* 0x00000004101172a4 */ /* 0x000fe2000f8e023f */
[----:B------:R-:W-:Y:S01]  /*1000*/  ISETP.GE.AND P5, PT, R53, c[0x0][0x198], PT ;  /* 0x0000660035007a0c */ /* 0x000fe20003fa6270 */
[----:B------:R-:W-:Y:S01]  /*1010*/  USHF.R.S32.HI UR20, URZ, 0x1f, UR13 ;  /* 0x0000001f3f147899 */ /* 0x000fe2000801140d */
[----:B------:R-:W-:Y:S01]  /*1020*/  @P1 IMAD.HI.U32 R2, R0, c[0x0][0x2c8], RZ ;  /* 0x0000b20000021a27 */ /* 0x000fe200078e00ff */
[----:B------:R-:W-:Y:S01]  /*1030*/  UIMAD UR17, UR9, UR5, UR17 ;  /* 0x00000005091172a4 */ /* 0x000fe2000f8e0211 */
[----:B------:R-:W-:Y:S01]  /*1040*/  SHF.R.S32.HI R117, RZ, 0x5, R118 ;  /* 0x00000005ff757819 */ /* 0x000fe20000011476 */
[----:B------:R-:W-:-:S02]  /*1050*/  UIMAD.WIDE.U32 UR22, UR9, UR4, UR22 ;  /* 0x00000004091672a5 */ /* 0x000fc4000f8e0016 */
[----:B------:R-:W-:Y:S02]  /*1060*/  USEL UR20, UR20, URZ, !UP2 ;  /* 0x0000003f14147287 */ /* 0x000fe4000d000000 */
[----:B------:R-:W-:Y:S02]  /*1070*/  ULDC.64 UR4, c[0x0][0x1c0] ;  /* 0x0000700000047ab9 */ /* 0x000fe40000000a00 */
[----:B------:R-:W-:Y:S01]  /*1080*/  UIMAD UR20, UR20, UR4, URZ ;  /* 0x00000004141472a4 */ /* 0x000fe2000f8e023f */
[----:B-1----:R-:W-:Y:S01]  /*1090*/  IMAD.MOV.U32 R6, RZ, RZ, R0 ;  /* 0x000000ffff067224 */ /* 0x002fe200078e0000 */
[----:B------:R-:W-:Y:S01]  /*10a0*/  UIADD3 UR23, UR23, UR17, URZ ;  /* 0x0000001117177290 */ /* 0x000fe2000fffe03f */
[----:B------:R-:W-:Y:S01]  /*10b0*/  @P0 SHF.R.U32.HI R6, RZ, c[0x0][0x2cc], R2 ;  /* 0x0000b300ff060a19 */ /* 0x000fe20000011602 */
[----:B------:R-:W-:Y:S02]  /*10c0*/  UIMAD UR5, UR21, UR5, UR20 ;  /* 0x00000005150572a4 */ /* 0x000fe4000f8e0214 */
[----:B------:R-:W-:Y:S01]  /*10d0*/  UIMAD.WIDE.U32 UR22, UR21, UR4, UR22 ;  /* 0x00000004151672a5 */ /* 0x000fe2000f8e0016 */
[--C-:B------:R-:W-:Y:S01]  /*10e0*/  SHF.R.S32.HI R2, RZ, 0x1f, R6.reuse ;  /* 0x0000001fff027819 */ /* 0x100fe20000011406 */
[----:B------:R-:W-:Y:S01]  /*10f0*/  IMAD.MOV R5, RZ, RZ, -R6 ;  /* 0x000000ffff057224 */ /* 0x000fe200078e0a06 */
[----:B------:R-:W-:-:S02]  /*1100*/  ULDC UR4, c[0x0][0x2c4] ;  /* 0x0000b10000047ab9 */ /* 0x000fc40000000800 */
[----:B------:R-:W-:Y:S01]  /*1110*/  UIADD3 UR5, UR23, UR5, URZ ;  /* 0x0000000517057290 */ /* 0x000fe2000fffe03f */
[----:B------:R-:W-:Y:S01]  /*1120*/  IMAD R5, R5, c[0x0][0x2c4], R0 ;  /* 0x0000b10005057a24 */ /* 0x000fe200078e0200 */
[----:B------:R-:W-:Y:S01]  /*1130*/  UIMAD UR4, UR12, UR4, URZ ;  /* 0x000000040c0472a4 */ /* 0x000fe2000f8e023f */
[----:B------:R-:W-:Y:S01]  /*1140*/  IMAD.U32 R9, RZ, RZ, UR23 ;  /* 0x00000017ff097e24 */ /* 0x000fe2000f8e00ff */
[----:B------:R-:W-:Y:S01]  /*1150*/  UISETP.GE.AND UP0, UPT, UR7, 0x2, UPT ;  /* 0x000000020700788c */ /* 0x000fe2000bf06270 */
[----:B------:R-:W-:Y:S01]  /*1160*/  IMAD.U32 R8, RZ, RZ, UR22 ;  /* 0x00000016ff087e24 */ /* 0x000fe2000f8e00ff */
[----:B------:R-:W-:Y:S01]  /*1170*/  SHF.R.S32.HI R0, RZ, 0x1f, R5 ;  /* 0x0000001fff007819 */ /* 0x000fe20000011405 */
[----:B------:R-:W-:Y:S01]  /*1180*/  IMAD.U32 R9, RZ, RZ, UR5 ;  /* 0x00000005ff097e24 */ /* 0x000fe2000f8e00ff */
[----:B------:R-:W-:Y:S01]  /*1190*/  ULEA UR22, UR7, 0xffffff80, 0x7 ;  /* 0xffffff8007167891 */ /* 0x000fe2000f8e383f */
[----:B------:R-:W-:Y:S01]  /*11a0*/  IMAD R7, R2, c[0x0][0x1b0], RZ ;  /* 0x00006c0002077a24 */ /* 0x000fe200078e02ff */
[----:B------:R-:W-:Y:S01]  /*11b0*/  IADD3 R2, R3, UR10, RZ ;  /* 0x0000000a03027c10 */ /* 0x000fe2000fffe0ff */
[----:B------:R-:W-:Y:S01]  /*11c0*/  IMAD.WIDE.U32 R8, R6, c[0x0][0x1b0], R8 ;  /* 0x00006c0006087a25 */ /* 0x000fe200078e0008 */
[----:B------:R-:W-:-:S03]  /*11d0*/  UIADD3 UR22, UR8, -UR22, URZ ;  /* 0x8000001608167290 */ /* 0x000fc6000fffe03f */
[----:B------:R-:W-:Y:S02]  /*11e0*/  IMAD R7, R6, c[0x0][0x1b4], R7 ;  /* 0x00006d0006077a24 */ /* 0x000fe400078e0207 */
[----:B------:R-:W-:Y:S01]  /*11f0*/  IMAD R0, R0, c[0x0][0x1a8], RZ ;  /* 0x00006a0000007a24 */ /* 0x000fe200078e02ff */
[----:B------:R-:W-:Y:S01]  /*1200*/  IADD3 R72, -R3, UR22, RZ ;  /* 0x0000001603487c10 */ /* 0x000fe2000fffe1ff */
[----:B------:R-:W-:Y:S02]  /*1210*/  IMAD.IADD R11, R9, 0x1, R7 ;  /* 0x00000001090b7824 */ /* 0x000fe400078e0207 */
[----:B------:R-:W-:Y:S02]  /*1220*/  IMAD.MOV.U32 R10, RZ, RZ, R8 ;  /* 0x000000ffff0a7224 */ /* 0x000fe400078e0008 */
[C---:B------:R-:W-:Y:S02]  /*1230*/  IMAD R9, R5.reuse, c[0x0][0x1ac], R0 ;  /* 0x00006b0005097a24 */ /* 0x040fe400078e0200 */
[----:B------:R-:W-:-:S04]  /*1240*/  IMAD.WIDE.U32 R10, R5, c[0x0][0x1a8], R10 ;  /* 0x00006a00050a7a25 */ /* 0x000fc800078e000a */
[----:B------:R-:W-:Y:S01]  /*1250*/  IMAD.SHL.U32 R8, R3, 0x40, RZ ;  /* 0x0000004003087824 */ /* 0x000fe200078e00ff */
[----:B------:R-:W-:Y:S01]  /*1260*/  LEA R6, P0, R10, c[0x0][0x160], 0x1 ;  /* 0x000058000a067a11 */ /* 0x000fe200078008ff */
[----:B------:R-:W-:Y:S01]  /*1270*/  IMAD.IADD R5, R11, 0x1, R9 ;  /* 0x000000010b057824 */ /* 0x000fe200078e0209 */
[-C--:B------:R-:W-:Y:S01]  /*1280*/  LEA.HI R11, R119, R116.reuse, RZ, 0x4 ;  /* 0x00000074770b7211 */ /* 0x080fe200078f20ff */
[----:B------:R-:W-:Y:S01]  /*1290*/  IMAD.MOV R7, RZ, RZ, -R4 ;  /* 0x000000ffff077224 */ /* 0x000fe200078e0a04 */
[----:B------:R-:W-:Y:S01]  /*12a0*/  LOP3.LUT R8, R8, 0x1c0, RZ, 0xc0, !PT ;  /* 0x000001c008087812 */ /* 0x000fe200078ec0ff */
[----:B------:R-:W-:Y:S01]  /*12b0*/  SHFL.IDX PT, R14, R6, RZ, 0x181f ;  /* 0x00181fff060e7589 */ /* 0x000fe200000e0000 */
[----:B------:R-:W-:Y:S01]  /*12c0*/  LEA.HI.X R0, R10, c[0x0][0x164], R5, 0x1, P0 ;  /* 0x000059000a007a11 */ /* 0x000fe200000f0c05 */
[----:B------:R-:W-:Y:S01]  /*12d0*/  IMAD R252, R7, c[0x0][0x2b8], R252 ;  /* 0x0000ae0007fc7a24 */ /* 0x000fe200078e02fc */
[----:B------:R-:W-:Y:S01]  /*12e0*/  SHF.R.U32.HI R5, RZ, 0x3, R8 ;  /* 0x00000003ff057819 */ /* 0x000fe20000011608 */
[----:B------:R-:W-:Y:S01]  /*12f0*/  SHFL.IDX PT, R12, R6, 0x1, 0x181f ;  /* 0x00381f00060c7f89 */ /* 0x000fe200000e0000 */
[----:B------:R-:W-:Y:S01]  /*1300*/  LOP3.LUT R8, R8, 0x38, R177, 0xf8, !PT ;  /* 0x0000003808087812 */ /* 0x000fe200078ef8b1 */
[----:B------:R-:W-:Y:S01]  /*1310*/  IMAD.SHL.U32 R3, R3, 0x8, RZ ;  /* 0x0000000803037824 */ /* 0x000fe200078e00ff */
[----:B------:R-:W-:Y:S01]  /*1320*/  LEA.HI R7, R119, R116, RZ, 0x6 ;  /* 0x0000007477077211 */ /* 0x000fe200078f30ff */
[----:B------:R-:W1:Y:S01]  /*1330*/  SHFL.IDX PT, R15, R0, RZ, 0x181f ;  /* 0x00181fff000f7589 */ /* 0x000e6200000e0000 */
[----:B------:R-:W-:-:S02]  /*1340*/  LOP3.LUT R8, R8, R5, RZ, 0x3c, !PT ;  /* 0x0000000508087212 */ /* 0x000fc400078e3cff */
[C---:B------:R-:W-:Y:S01]  /*1350*/  IADD3 R5, R2.reuse, 0x20, RZ ;  /* 0x0000002002057810 */ /* 0x040fe20007ffe0ff */
[----:B------:R-:W-:Y:S01]  /*1360*/  IMAD.SHL.U32 R7, R7, 0x8, RZ ;  /* 0x0000000807077824 */ /* 0x000fe200078e00ff */
[----:B------:R-:W-:Y:S02]  /*1370*/  ISETP.GE.AND P0, PT, R2, UR4, PT ;  /* 0x0000000402007c0c */ /* 0x000fe4000bf06270 */
[----:B------:R-:W-:Y:S02]  /*1380*/  ISETP.GE.AND P4, PT, R5, UR4, PT ;  /* 0x0000000405007c0c */ /* 0x000fe4000bf86270 */
[----:B------:R-:W-:Y:S01]  /*1390*/  LOP3.LUT R5, R8, 0xfffffe00, R7, 0xf8, !PT ;  /* 0xfffffe0008057812 */ /* 0x000fe200078ef807 */
[----:B------:R-:W-:Y:S01]  /*13a0*/  IMAD.WIDE.U32 R8, R252, c[0x0][0x1e0], RZ ;  /* 0x00007800fc087a25 */ /* 0x000fe200078e00ff */
[C---:B------:R-:W-:Y:S02]  /*13b0*/  IADD3 R7, R2.reuse, 0x40, RZ ;  /* 0x0000004002077810 */ /* 0x040fe40007ffe0ff */
[----:B------:R-:W-:Y:S01]  /*13c0*/  IADD3 R2, R2, 0x60, RZ ;  /* 0x0000006002027810 */ /* 0x000fe20007ffe0ff */
[----:B------:R-:W-:Y:S01]  /*13d0*/  IMAD.SHL.U32 R120, R5, 0x2, RZ ;  /* 0x0000000205787824 */ /* 0x000fe200078e00ff */
[----:B------:R-:W-:Y:S01]  /*13e0*/  SHF.R.S32.HI R36, RZ, 0x1f, R252 ;  /* 0x0000001fff247819 */ /* 0x000fe200000114fc */
[----:B------:R-:W-:Y:S01]  /*13f0*/  SHFL.IDX PT, R5, R0, 0x3, 0x181f ;  /* 0x00781f0000057f89 */ /* 0x000fe200000e0000 */
[----:B------:R-:W-:-:S02]  /*1400*/  ISETP.GE.AND P1, PT, R2, UR4, PT ;  /* 0x0000000402007c0c */ /* 0x000fc4000bf26270 */
[----:B------:R-:W-:Y:S01]  /*1410*/  SHF.R.S32.HI R4, RZ, 0x4, R11 ;  /* 0x00000004ff047819 */ /* 0x000fe2000001140b */
[----:B------:R-:W-:Y:S01]  /*1420*/  IMAD R13, R36, c[0x0][0x1e0], RZ ;  /* 0x00007800240d7a24 */ /* 0x000fe200078e02ff */
[----:B------:R-:W-:Y:S01]  /*1430*/  SHF.R.S32.HI R2, RZ, 0x1f, R53 ;  /* 0x0000001fff027819 */ /* 0x000fe20000011435 */
[----:B------:R-:W-:Y:S01]  /*1440*/  STL [R1], R120 ;  /* 0x0000007801007387 */ /* 0x000fe20000100800 */
[----:B------:R-:W-:Y:S01]  /*1450*/  LEA.HI R250, R11, R4, RZ, 0x1 ;  /* 0x000000040bfa7211 */ /* 0x000fe200078f08ff */
[----:B------:R-:W-:Y:S01]  /*1460*/  IMAD R18, R252, c[0x0][0x1e4], R13 ;  /* 0x00007900fc127a24 */ /* 0x000fe200078e020d */
[----:B------:R-:W-:Y:S01]  /*1470*/  LEA.HI R2, R2, R53, RZ, 0x3 ;  /* 0x0000003502027211 */ /* 0x000fe200078f18ff */
[----:B------:R-:W-:Y:S01]  /*1480*/  SHFL.IDX PT, R13, R0, 0x1, 0x181f ;  /* 0x00381f00000d7f89 */ /* 0x000fe200000e0000 */
[----:B------:R-:W-:Y:S01]  /*1490*/  ISETP.GE.AND P2, PT, R7, UR4, PT ;  /* 0x0000000407007c0c */ /* 0x000fe2000bf46270 */
[----:B------:R-:W-:Y:S01]  /*14a0*/  ULDC.64 UR4, c[0x0][0x1e8] ;  /* 0x00007a0000047ab9 */ /* 0x000fe20000000a00 */
[----:B------:R-:W-:Y:S01]  /*14b0*/  LOP3.LUT R250, R250, 0xfffffffe, RZ, 0xc0, !PT ;  /* 0xfffffffefafa7812 */ /* 0x000fe200078ec0ff */
[----:B------:R-:W-:Y:S01]  /*14c0*/  UIMAD.WIDE.U32 UR20, UR9, UR4, URZ ;  /* 0x00000004091472a5 */ /* 0x000fe2000f8e003f */
[----:B------:R-:W-:Y:S01]  /*14d0*/  LOP3.LUT R173, R2, 0xfffffff8, RZ, 0xc0, !PT ;  /* 0xfffffff802ad7812 */ /* 0x000fe200078ec0ff */
[----:B------:R-:W-:Y:S01]  /*14e0*/  IMAD.IADD R19, R9, 0x1, R18 ;  /* 0x0000000109137824 */ /* 0x000fe200078e0212 */
[----:B------:R-:W-:Y:S01]  /*14f0*/  UIMAD UR4, UR16, UR4, URZ ;  /* 0x00000004100472a4 */ /* 0x000fe2000f8e023f */
[----:B------:R-:W-:Y:S01]  /*1500*/  IMAD.MOV.U32 R18, RZ, RZ, R8 ;  /* 0x000000ffff127224 */ /* 0x000fe200078e0008 */
[----:B------:R-:W-:Y:S01]  /*1510*/  LOP3.LUT R11, R11, 0xfffffff0, RZ, 0xc0, !PT ;  /* 0xfffffff00b0b7812 */ /* 0x000fe200078ec0ff */
[----:B-1----:R-:W-:Y:S01]  /*1520*/  @!P0 IMAD.WIDE R16, R177, 0x2, R14 ;  /* 0x00000002b1108825 */ /* 0x002fe200078e020e */
[----:B------:R-:W-:Y:S01]  /*1530*/  SHFL.IDX PT, R8, R6, 0x2, 0x181f ;  /* 0x00581f0006087f89 */ /* 0x000fe200000e0000 */
[----:B------:R-:W-:Y:S01]  /*1540*/  UIMAD UR4, UR9, UR5, UR4 ;  /* 0x00000005090472a4 */ /* 0x000fe2000f8e0204 */
[----:B------:R-:W-:Y:S01]  /*1550*/  SHF.R.S32.HI R175, RZ, 0x1f, R173 ;  /* 0x0000001fffaf7819 */ /* 0x000fe200000114ad */
[----:B------:R-:W-:Y:S01]  /*1560*/  IMAD.IADD R250, R4, 0x1, -R250 ;  /* 0x0000000104fa7824 */ /* 0x000fe200078e0afa */
[----:B------:R1:W3:Y:S01]  /*1570*/  SHFL.IDX PT, R9, R0, 0x2, 0x181f ;  /* 0x00581f0000097f89 */ /* 0x0002e200000e0000 */
[----:B------:R-:W-:Y:S01]  /*1580*/  @!P0 IMAD.WIDE R20, R173, 0x2, R14 ;  /* 0x00000002ad148825 */ /* 0x000fe200078e020e */
[----:B------:R-:W-:-:S02]  /*1590*/  UIADD3 UR17, UR21, UR4, URZ ;  /* 0x0000000415117290 */ /* 0x000fc4000fffe03f */
[----:B------:R-:W4:Y:S01]  /*15a0*/  SHFL.IDX PT, R4, R6, 0x3, 0x181f ;  /* 0x00781f0006047f89 */ /* 0x000f2200000e0000 */
[----:B------:R-:W-:Y:S01]  /*15b0*/  IMAD.IADD R11, R116, 0x1, -R11 ;  /* 0x00000001740b7824 */ /* 0x000fe200078e0a0b */
[----:B------:R-:W-:Y:S02]  /*15c0*/  ULDC.64 UR4, c[0x0][0x210] ;  /* 0x0000840000047ab9 */ /* 0x000fe40000000a00 */
[----:B------:R5:W-:Y:S01]  /*15d0*/  @!P0 LDGSTS.E.BYPASS.LTC128B.128 [R120+0x100], [R16.64], !P6 ;  /* 0x0010000010788fae */ /* 0x000be2000f101d4e */
[----:B------:R-:W-:Y:S01]  /*15e0*/  UIMAD UR16, UR16, UR4, URZ ;  /* 0x00000004101072a4 */ /* 0x000fe2000f8e023f */
[----:B------:R-:W-:Y:S01]  /*15f0*/  SHF.R.S32.HI R2, RZ, 0x1f, R11 ;  /* 0x0000001fff027819 */ /* 0x000fe2000001140b */
[----:B------:R-:W-:Y:S01]  /*1600*/  UIMAD.WIDE.U32 UR24, UR9, UR4, URZ ;  /* 0x00000004091872a5 */ /* 0x000fe2000f8e003f */
[----:B------:R5:W-:Y:S01]  /*1610*/  @!P0 LDGSTS.E.BYPASS.LTC128B.128 [R120+0x4100], [R20.64], !P5 ;  /* 0x0410000014788fae */ /* 0x000be2000e901d4e */
[----:B------:R-:W-:Y:S01]  /*1620*/  UIMAD UR16, UR9, UR5, UR16 ;  /* 0x00000005091072a4 */ /* 0x000fe2000f8e0210 */
[----:B------:R-:W-:-:S02]  /*1630*/  LEA.HI R2, R2, R11, RZ, 0x3 ;  /* 0x0000000b02027211 */ /* 0x000fc400078f18ff */
[----:B------:R-:W-:Y:S01]  /*1640*/  STL [R1+0x28], R173 ;  /* 0x000028ad01007387 */ /* 0x000fe20000100800 */
[----:B------:R-:W-:Y:S01]  /*1650*/  UIADD3 UR16, UR25, UR16, URZ ;  /* 0x0000001019107290 */ /* 0x000fe2000fffe03f */
[----:B-1----:R-:W-:Y:S01]  /*1660*/  LOP3.LUT R0, R2, 0xfffffff8, RZ, 0xc0, !PT ;  /* 0xfffffff802007812 */ /* 0x002fe200078ec0ff */
[----:B---3--:R-:W-:-:S04]  /*1670*/  @!P2 IMAD.WIDE R24, R173, 0x2, R8 ;  /* 0x00000002ad18a825 */ /* 0x008fc800078e0208 */
[----:B------:R-:W-:Y:S02]  /*1680*/  IMAD.IADD R0, R11, 0x1, -R0 ;  /* 0x000000010b007824 */ /* 0x000fe400078e0a00 */
[----:B----4-:R-:W-:-:S04]  /*1690*/  @!P1 IMAD.WIDE R22, R177, 0x2, R4 ;  /* 0x00000002b1169825 */ /* 0x010fc800078e0204 */
[----:B-----5:R-:W-:-:S04]  /*16a0*/  @!P4 IMAD.WIDE R16, R177, 0x2, R12 ;  /* 0x00000002b110c825 */ /* 0x020fc800078e020c */
[----:B------:R-:W-:Y:S01]  /*16b0*/  @!P4 IMAD.WIDE R20, R173, 0x2, R12 ;  /* 0x00000002ad14c825 */ /* 0x000fe200078e020c */
[----:B------:R1:W-:Y:S04]  /*16c0*/  @!P4 LDGSTS.E.BYPASS.LTC128B.128 [R120+0x1100], [R16.64], !P6 ;  /* 0x011000001078cfae */ /* 0x0003e8000f101d4e */
[----:B------:R3:W-:Y:S01]  /*16d0*/  @!P4 LDGSTS.E.BYPASS.LTC128B.128 [R120+0x5100], [R20.64], !P5 ;  /* 0x051000001478cfae */ /* 0x0007e2000e901d4e */
[----:B------:R-:W-:-:S04]  /*16e0*/  ISETP.GE.AND P4, PT, R53, c[0x0][0x1d4], PT ;  /* 0x0000750035007a0c */ /* 0x000fc80003f86270 */
[----:B------:R-:W-:Y:S01]  /*16f0*/  SEL R121, RZ, 0x10, P4 ;  /* 0x00000010ff797807 */ /* 0x000fe20002000000 */
[----:B-1----:R-:W-:-:S04]  /*1700*/  @!P1 IMAD.WIDE R16, R173, 0x2, R4 ;  /* 0x00000002ad109825 */ /* 0x002fc800078e0204 */
[----:B------:R-:W-:Y:S02]  /*1710*/  IMAD.SHL.U32 R4, R0, 0x40, RZ ;  /* 0x0000004000047824 */ /* 0x000fe400078e00ff */
[----:B------:R-:W-:-:S03]  /*1720*/  IMAD.SHL.U32 R5, R250, 0x8, RZ ;  /* 0x00000008fa057824 */ /* 0x000fc600078e00ff */
[----:B------:R-:W-:-:S04]  /*1730*/  LOP3.LUT R4, R4, 0x1c0, RZ, 0xc0, !PT ;  /* 0x000001c004047812 */ /* 0x000fc800078ec0ff */
[----:B------:R-:W-:Y:S02]  /*1740*/  LOP3.LUT R5, R4, 0x8, R5, 0xf8, !PT ;  /* 0x0000000804057812 */ /* 0x000fe400078ef805 */
[----:B------:R-:W-:-:S04]  /*1750*/  SHF.R.U32.HI R4, RZ, 0x3, R4 ;  /* 0x00000003ff047819 */ /* 0x000fc80000011604 */
[----:B------:R-:W-:Y:S01]  /*1760*/  LOP3.LUT R4, R5, R4, RZ, 0x3c, !PT ;  /* 0x0000000405047212 */ /* 0x000fe200078e3cff */
[----:B------:R-:W-:Y:S01]  /*1770*/  IMAD.SHL.U32 R5, R48, 0x40, RZ ;  /* 0x0000004030057824 */ /* 0x000fe200078e00ff */
[----:B--2---:R-:W-:Y:S01]  /*1780*/  SHF.R.S32.HI R49, RZ, 0x1f, R251 ;  /* 0x0000001fff317819 */ /* 0x004fe200000114fb */
[----:B------:R-:W-:-:S04]  /*1790*/  IMAD.WIDE.U32 R18, R251, c[0x0][0x1f0], R18 ;  /* 0x00007c00fb127a25 */ /* 0x000fc800078e0012 */
[----:B------:R-:W-:Y:S01]  /*17a0*/  IMAD R14, R49, c[0x0][0x1f0], RZ ;  /* 0x00007c00310e7a24 */ /* 0x000fe200078e02ff */
[----:B------:R-:W-:-:S03]  /*17b0*/  IADD3 R7, P0, R18, UR20, RZ ;  /* 0x0000001412077c10 */ /* 0x000fc6000ff1e0ff */
[----:B------:R-:W-:-:S05]  /*17c0*/  IMAD R14, R251, c[0x0][0x1f4], R14 ;  /* 0x00007d00fb0e7a24 */ /* 0x000fca00078e020e */
[----:B------:R-:W-:Y:S01]  /*17d0*/  IADD3.X R14, R19, UR17, R14, P0, !PT ;  /* 0x00000011130e7c10 */ /* 0x000fe200087fe40e */
[----:B------:R-:W-:Y:S01]  /*17e0*/  @!P2 IMAD.WIDE R18, R177, 0x2, R8 ;  /* 0x00000002b112a825 */ /* 0x000fe200078e0208 */
[----:B------:R-:W-:-:S04]  /*17f0*/  LEA R15, P0, R7, c[0x0][0x1c8], 0x1 ;  /* 0x00007200070f7a11 */ /* 0x000fc800078008ff */
[----:B------:R-:W-:Y:S01]  /*1800*/  LEA.HI.X R14, R7, c[0x0][0x1cc], R14, 0x1, P0 ;  /* 0x00007300070e7a11 */ /* 0x000fe200000f0c0e */
[----:B------:R-:W-:Y:S01]  /*1810*/  SHFL.IDX PT, R12, R15, RZ, 0x181f ;  /* 0x00181fff0f0c7589 */ /* 0x000fe200000e0000 */
[----:B------:R-:W-:-:S03]  /*1820*/  ISETP.GT.AND P0, PT, R72, 0x60, PT ;  /* 0x000000604800780c */ /* 0x000fc60003f04270 */
[----:B------:R-:W1:Y:S04]  /*1830*/  SHFL.IDX PT, R13, R14, RZ, 0x181f ;  /* 0x00181fff0e0d7589 */ /* 0x000e6800000e0000 */
[----:B------:R-:W-:Y:S04]  /*1840*/  SHFL.IDX PT, R10, R15, 0x1, 0x181f ;  /* 0x00381f000f0a7f89 */ /* 0x000fe800000e0000 */
[----:B------:R-:W-:Y:S04]  /*1850*/  SHFL.IDX PT, R11, R14, 0x1, 0x181f ;  /* 0x00381f000e0b7f89 */ /* 0x000fe800000e0000 */
[----:B------:R-:W-:Y:S04]  /*1860*/  SHFL.IDX PT, R8, R15, 0x2, 0x181f ;  /* 0x00581f000f087f89 */ /* 0x000fe800000e0000 */
[----:B------:R-:W3:Y:S04]  /*1870*/  SHFL.IDX PT, R9, R14, 0x2, 0x181f ;  /* 0x00581f000e097f89 */ /* 0x000ee800000e0000 */
[----:B------:R-:W-:Y:S04]  /*1880*/  SHFL.IDX PT, R6, R15, 0x3, 0x181f ;  /* 0x00781f000f067f89 */ /* 0x000fe800000e0000 */
[----:B------:R1:W2:Y:S04]  /*1890*/  SHFL.IDX PT, R7, R14, 0x3, 0x181f ;  /* 0x00781f000e077f89 */ /* 0x0002a800000e0000 */
[----:B------:R4:W-:Y:S04]  /*18a0*/  @!P2 LDGSTS.E.BYPASS.LTC128B.128 [R120+0x2100], [R18.64], !P6 ;  /* 0x021000001278afae */ /* 0x0009e8000f101d4e */
[----:B------:R5:W-:Y:S01]  /*18b0*/  @!P2 LDGSTS.E.BYPASS.LTC128B.128 [R120+0x6100], [R24.64], !P5 ;  /* 0x061000001878afae */ /* 0x000be2000e901d4e */
[----:B------:R-:W-:-:S03]  /*18c0*/  ISETP.GE.AND P2, PT, R72, 0x21, PT ;  /* 0x000000214800780c */ /* 0x000fc60003f46270 */
[----:B------:R2:W-:Y:S01]  /*18d0*/  @!P1 LDGSTS.E.BYPASS.LTC128B.128 [R120+0x3100], [R22.64], !P6 ;  /* 0x0310000016789fae */ /* 0x0005e2000f101d4e */
[----:B------:R-:W-:-:S03]  /*18e0*/  ISETP.GE.AND P6, PT, R72, 0x1, PT ;  /* 0x000000014800780c */ /* 0x000fc60003fc6270 */
[----:B------:R2:W-:Y:S01]  /*18f0*/  @!P1 LDGSTS.E.BYPASS.LTC128B.128 [R120+0x7100], [R16.64], !P5 ;  /* 0x0710000010789fae */ /* 0x0005e2000e901d4e */
[----:B------:R-:W-:Y:S02]  /*1900*/  ISETP.GE.AND P1, PT, R72, 0x41, PT ;  /* 0x000000414800780c */ /* 0x000fe40003f26270 */
[C---:B------:R-:W-:Y:S01]  /*1910*/  ISETP.GE.AND P5, PT, R177.reuse, c[0x0][0x1d4], PT ;  /* 0x00007500b1007a0c */ /* 0x040fe20003fa6270 */
[----:B------:R-:W0:Y:S06]  /*1920*/  LDGDEPBAR ;  /* 0x00000000000079af */ /* 0x000e2c0000000000 */
[----:B-1----:R-:W-:-:S04]  /*1930*/  @P6 IMAD.WIDE R14, R177, 0x2, R12 ;  /* 0x00000002b10e6825 */ /* 0x002fc800078e020c */
[C---:B---3--:R-:W-:Y:S02]  /*1940*/  @P1 IMAD.WIDE R20, R173.reuse, 0x2, R8 ;  /* 0x00000002ad141825 */ /* 0x048fe400078e0208 */
[----:B------:R1:W-:Y:S02]  /*1950*/  @P6 LDGSTS.E.BYPASS.LTC128B.128 [R120+0x8100], [R14.64], !P5 ;  /* 0x081000000e786fae */ /* 0x0003e4000e901d4e */
[----:B----4-:R-:W-:-:S04]  /*1960*/  @P2 IMAD.WIDE R18, R173, 0x2, R10 ;  /* 0x00000002ad122825 */ /* 0x010fc800078e020a */
[----:B--2---:R-:W-:-:S04]  /*1970*/  @P6 IMAD.WIDE R16, R173, 0x2, R12 ;  /* 0x00000002ad106825 */ /* 0x004fc800078e020c */
[C---:B------:R-:W-:Y:S01]  /*1980*/  @P2 IMAD.WIDE R12, R177.reuse, 0x2, R10 ;  /* 0x00000002b10c2825 */ /* 0x040fe200078e020a */
[----:B------:R2:W-:Y:S03]  /*1990*/  @P6 LDGSTS.E.BYPASS.LTC128B.128 [R120+0xc100], [R16.64], !P4 ;  /* 0x0c10000010786fae */ /* 0x0005e6000e101d4e */
[C---:B------:R-:W-:Y:S01]  /*19a0*/  @P1 IMAD.WIDE R10, R177.reuse, 0x2, R8 ;  /* 0x00000002b10a1825 */ /* 0x040fe200078e0208 */
[----:B------:R3:W-:Y:S03]  /*19b0*/  @P2 LDGSTS.E.BYPASS.LTC128B.128 [R120+0x9100], [R12.64], !P5 ;  /* 0x091000000c782fae */ /* 0x0007e6000e901d4e */
[--C-:B------:R-:W-:Y:S01]  /*19c0*/  @P0 IMAD.WIDE R8, R177, 0x2, R6.reuse ;  /* 0x00000002b1080825 */ /* 0x100fe200078e0206 */
[----:B------:R2:W-:Y:S03]  /*19d0*/  @P2 LDGSTS.E.BYPASS.LTC128B.128 [R120+0xd100], [R18.64], !P4 ;  /* 0x0d10000012782fae */ /* 0x0005e6000e101d4e */
[----:B------:R-:W-:Y:S01]  /*19e0*/  @P0 IMAD.WIDE R6, R173, 0x2, R6 ;  /* 0x00000002ad060825 */ /* 0x000fe200078e0206 */
[----:B------:R4:W-:Y:S04]  /*19f0*/  @P1 LDGSTS.E.BYPASS.LTC128B.128 [R120+0xa100], [R10.64], !P5 ;  /* 0x0a1000000a781fae */ /* 0x0009e8000e901d4e */
[----:B------:R1:W-:Y:S01]  /*1a00*/  @P1 LDGSTS.E.BYPASS.LTC128B.128 [R120+0xe100], [R20.64], !P4 ;  /* 0x0e10000014781fae */ /* 0x0003e2000e101d4e */
[----:B------:R-:W-:-:S03]  /*1a10*/  R2P PR, R0, 0x6 ;  /* 0x0000000600007804 */ /* 0x000fc60000000000 */
[----:B------:R4:W-:Y:S04]  /*1a20*/  @P0 LDGSTS.E.BYPASS.LTC128B.128 [R120+0xb100], [R8.64], !P5 ;  /* 0x0b10000008780fae */ /* 0x0009e8000e901d4e */
[----:B------:R1:W-:Y:S01]  /*1a30*/  @P0 LDGSTS.E.BYPASS.LTC128B.128 [R120+0xf100], [R6.64], !P4 ;  /* 0x0f10000006780fae */ /* 0x0003e2000e101d4e */
[----:B------:R-:W-:-:S03]  /*1a40*/  LOP3.LUT P0, RZ, R48, 0x2, RZ, 0xc0, !PT ;  /* 0x0000000230ff7812 */ /* 0x000fc6000780c0ff */
[----:B------:R-:W0:Y:S01]  /*1a50*/  LDGDEPBAR ;  /* 0x00000000000079af */ /* 0x000e220000000000 */
[----:B---3--:R-:W-:Y:S01]  /*1a60*/  IMAD.SHL.U32 R13, R2, 0x40, RZ ;  /* 0x00000040020d7824 */ /* 0x008fe200078e00ff */
[----:B------:R-:W-:Y:S01]  /*1a70*/  LOP3.LUT R12, R5, 0x1c0, RZ, 0xc0, !PT ;  /* 0x000001c0050c7812 */ /* 0x000fe200078ec0ff */
[----:B------:R-:W-:-:S03]  /*1a80*/  IMAD.MOV.U32 R5, RZ, RZ, 0x10 ;  /* 0x00000010ff057424 */ /* 0x000fc600078e00ff */
[----:B------:R-:W-:Y:S02]  /*1a90*/  LOP3.LUT R2, R4, 0xfffffe00, R13, 0xf8, !PT ;  /* 0xfffffe0004027812 */ /* 0x000fe400078ef80d */
[----:B------:R-:W-:Y:S02]  /*1aa0*/  LOP3.LUT R3, R12, 0x8, R3, 0xf8, !PT ;  /* 0x000000080c037812 */ /* 0x000fe400078ef803 */
[----:B------:R-:W-:Y:S02]  /*1ab0*/  SHF.R.U32.HI R4, RZ, 0x3, R12 ;  /* 0x00000003ff047819 */ /* 0x000fe4000001160c */
[----:B------:R-:W-:Y:S02]  /*1ac0*/  SEL R5, R5, 0xfffffff0, !P1 ;  /* 0xfffffff005057807 */ /* 0x000fe40004800000 */
[----:B------:R-:W-:-:S05]  /*1ad0*/  LOP3.LUT R3, R3, R4, RZ, 0x3c, !PT ;  /* 0x0000000403037212 */ /* 0x000fca00078e3cff */
[----:B------:R-:W-:Y:S01]  /*1ae0*/  IMAD R250, R250, 0x200, R3 ;  /* 0x00000200fafa7824 */ /* 0x000fe200078e0203 */
[----:B------:R-:W-:Y:S01]  /*1af0*/  SEL R3, R52, 0xffffffe0, !P2 ;  /* 0xffffffe034037807 */ /* 0x000fe20005000000 */
[----:B-1----:R-:W-:Y:S01]  /*1b00*/  IMAD R7, R117, 0x400, R2 ;  /* 0x0000040075077824 */ /* 0x002fe200078e0202 */
[----:B------:R-:W-:-:S04]  /*1b10*/  DEPBAR.LE SB0, 0x1 ;  /* 0x000080400000791a */ /* 0x000fc80000000000 */
[C---:B------:R-:W-:Y:S01]  /*1b20*/  LEA R4, R7.reuse, 0x100, 0x1 ;  /* 0x0000010007047811 */ /* 0x040fe200078e08ff */
[----:B------:R-:W-:Y:S01]  /*1b30*/  IMAD.SHL.U32 R7, R7, 0x2, RZ ;  /* 0x0000000207077824 */ /* 0x000fe200078e00ff */
[----:B------:R-:W-:Y:S01]  /*1b40*/  BAR.SYNC.DEFER_BLOCKING 0x0 ;  /* 0x0000000000007b1d */ /* 0x000fe20000010000 */
[----:B------:R-:W-:Y:S01]  /*1b50*/  IMAD.SHL.U32 R250, R250, 0x2, RZ ;  /* 0x00000002fafa7824 */ /* 0x000fe200078e00ff */
[----:B------:R-:W-:Y:S01]  /*1b60*/  LOP3.LUT P2, RZ, R48, 0x4, RZ, 0xc0, !PT ;  /* 0x0000000430ff7812 */ /* 0x000fe2000784c0ff */
[--C-:B------:R-:W-:Y:S02]  /*1b70*/  IMAD R6, R5, 0x2, R4.reuse ;  /* 0x0000000205067824 */ /* 0x100fe400078e0204 */
[C---:B------:R-:W-:Y:S01]  /*1b80*/  IMAD R4, R3.reuse, 0x2, R4 ;  /* 0x0000000203047824 */ /* 0x040fe200078e0204 */
[C---:B------:R-:W-:Y:S01]  /*1b90*/  IADD3 R249, R250.reuse, 0x8120, RZ ;  /* 0x00008120faf97810 */ /* 0x040fe20007ffe0ff */
[----:B------:R-:W-:Y:S01]  /*1ba0*/  IMAD R0, R3, 0x2, R6 ;  /* 0x0000000203007824 */ /* 0x000fe200078e0206 */
[----:B------:R-:W-:Y:S04]  /*1bb0*/  LDSM.16.M88.4 R136, [R7+0x100] ;  /* 0x000100000788783b */ /* 0x000fe80000000200 */
[----:B------:R-:W-:Y:S04]  /*1bc0*/  LDSM.16.M88.4 R212, [R7+0x4100] ;  /* 0x0041000007d4783b */ /* 0x000fe80000000200 */
[----:B------:R-:W-:Y:S04]  /*1bd0*/  LDSM.16.M88.4 R168, [R6] ;  /* 0x0000000006a8783b */ /* 0x000fe80000000200 */
[----:B------:R1:W-:Y:S04]  /*1be0*/  LDSM.16.M88.4 R216, [R6+0x4000] ;  /* 0x0040000006d8783b */ /* 0x0003e80000000200 */
[----:B------:R-:W-:Y:S04]  /*1bf0*/  LDSM.16.M88.4 R204, [R4] ;  /* 0x0000000004cc783b */ /* 0x000fe80000000200 */
[----:B------:R-:W-:Y:S04]  /*1c00*/  LDSM.16.M88.4 R220, [R4+0x4000] ;  /* 0x0040000004dc783b */ /* 0x000fe80000000200 */
[----:B------:R-:W-:Y:S04]  /*1c10*/  LDSM.16.M88.4 R208, [R0] ;  /* 0x0000000000d0783b */ /* 0x000fe80000000200 */
[----:B------:R3:W-:Y:S04]  /*1c20*/  LDSM.16.M88.4 R224, [R0+0x4000] ;  /* 0x0040000000e0783b */ /* 0x0007e80000000200 */
[----:B------:R-:W-:Y:S01]  /*1c30*/  BAR.SYNC.DEFER_BLOCKING 0x0 ;  /* 0x0000000000007b1d */ /* 0x000fe20000010000 */
[----:B-1----:R-:W-:-:S04]  /*1c40*/  IADD3 R6, R250, 0x8100, RZ ;  /* 0x00008100fa067810 */ /* 0x002fc80007ffe0ff */
[----:B------:R-:W-:Y:S01]  /*1c50*/  @P0 IADD3 R249, R6, -0x20, RZ ;  /* 0xffffffe006f90810 */ /* 0x000fe20007ffe0ff */
[----:B------:R-:W-:-:S03]  /*1c60*/  IMAD.WIDE.U32 R6, R252, c[0x0][0x208], RZ ;  /* 0x00008200fc067a25 */ /* 0x000fc600078e00ff */
[C---:B------:R-:W-:Y:S02]  /*1c70*/  IADD3 R243, R249.reuse, 0x800, RZ ;  /* 0x00000800f9f37810 */ /* 0x040fe40007ffe0ff */
[C---:B------:R-:W-:Y:S02]  /*1c80*/  IADD3 R242, R249.reuse, 0x1000, RZ ;  /* 0x00001000f9f27810 */ /* 0x040fe40007ffe0ff */
[C---:B------:R-:W-:Y:S02]  /*1c90*/  IADD3 R241, R249.reuse, 0x1800, RZ ;  /* 0x00001800f9f17810 */ /* 0x040fe40007ffe0ff */
[----:B------:R-:W-:Y:S01]  /*1ca0*/  IADD3 R240, R249, 0x2000, RZ ;  /* 0x00002000f9f07810 */ /* 0x000fe20007ffe0ff */
[----:B---3--:R-:W-:Y:S01]  /*1cb0*/  IMAD R0, R49, c[0x0][0x218], RZ ;  /* 0x0000860031007a24 */ /* 0x008fe200078e02ff */
[C---:B------:R-:W-:Y:S02]  /*1cc0*/  IADD3 R239, R249.reuse, 0x2800, RZ ;  /* 0x00002800f9ef7810 */ /* 0x040fe40007ffe0ff */
[----:B------:R-:W-:Y:S01]  /*1cd0*/  IADD3 R238, R249, 0x3000, RZ ;  /* 0x00003000f9ee7810 */ /* 0x000fe20007ffe0ff */
[----:B------:R-:W-:-:S04]  /*1ce0*/  DEPBAR.LE SB0, 0x0 ;  /* 0x000080000000791a */ /* 0x000fc80000000000 */
[----:B------:R-:W-:Y:S01]  /*1cf0*/  BAR.SYNC.DEFER_BLOCKING 0x0 ;  /* 0x0000000000007b1d */ /* 0x000fe20000010000 */
[C---:B------:R-:W-:Y:S02]  /*1d00*/  IADD3 R237, R249.reuse, 0x3800, RZ ;  /* 0x00003800f9ed7810 */ /* 0x040fe40007ffe0ff */
[C---:B------:R-:W-:Y:S02]  /*1d10*/  IADD3 R235, R249.reuse, 0x4000, RZ ;  /* 0x00004000f9eb7810 */ /* 0x040fe40007ffe0ff */
[C---:B------:R-:W-:Y:S02]  /*1d20*/  IADD3 R234, R249.reuse, 0x4800, RZ ;  /* 0x00004800f9ea7810 */ /* 0x040fe40007ffe0ff */
[C---:B------:R-:W-:Y:S02]  /*1d30*/  IADD3 R233, R249.reuse, 0x5000, RZ ;  /* 0x00005000f9e97810 */ /* 0x040fe40007ffe0ff */
[C---:B------:R-:W-:Y:S02]  /*1d40*/  IADD3 R232, R249.reuse, 0x5800, RZ ;  /* 0x00005800f9e87810 */ /* 0x040fe40007ffe0ff */
[----:B------:R-:W-:-:S02]  /*1d50*/  IADD3 R231, R249, 0x6000, RZ ;  /* 0x00006000f9e77810 */ /* 0x000fc40007ffe0ff */
[C---:B------:R-:W-:Y:S02]  /*1d60*/  IADD3 R230, R249.reuse, 0x6800, RZ ;  /* 0x00006800f9e67810 */ /* 0x040fe40007ffe0ff */
[C---:B------:R-:W-:Y:S02]  /*1d70*/  IADD3 R229, R249.reuse, 0x7000, RZ ;  /* 0x00007000f9e57810 */ /* 0x040fe40007ffe0ff */
[----:B------:R-:W-:Y:S01]  /*1d80*/  IADD3 R228, R249, 0x7800, RZ ;  /* 0x00007800f9e47810 */ /* 0x000fe20007ffe0ff */
[----:B------:R-:W1:Y:S04]  /*1d90*/  LDSM.16.M88.4 R12, [R250+0x8900] ;  /* 0x00890000fa0c783b */ /* 0x000e680000000200 */
[----:B--2---:R-:W-:Y:S04]  /*1da0*/  LDSM.16.M88.4 R16, [R249+0x800] ;  /* 0x00080000f910783b */ /* 0x004fe80000000200 */
[----:B----4-:R-:W-:Y:S04]  /*1db0*/  LDSM.16.M88.4 R8, [R250+0x9900] ;  /* 0x00990000fa08783b */ /* 0x010fe80000000200 */
[----:B------:R-:W2:Y:S04]  /*1dc0*/  LDSM.16.M88.4 R32, [R250+0x8100] ;  /* 0x00810000fa20783b */ /* 0x000ea80000000200 */
[----:B-----5:R-:W3:Y:S04]  /*1dd0*/  LDSM.16.M88.4 R24, [R249] ;  /* 0x00000000f918783b */ /* 0x020ee80000000200 */
[----:B------:R-:W4:Y:S04]  /*1de0*/  LDSM.16.M88.4 R20, [R250+0x9100] ;  /* 0x00910000fa14783b */ /* 0x000f280000000200 */
        /* <DEDUP_REMOVED lines=8> */
[C---:B------:R-:W-:Y:S07]  /*1e70*/  HMMA.16816.F32 R28, R168.reuse, R16, R28 ;  /* 0x00000010a81c723c */ /* 0x040fee000000181c */
[----:B------:R-:W-:Y:S01]  /*1e80*/  IMAD R17, R36, c[0x0][0x208], RZ ;  /* 0x0000820024117a24 */ /* 0x000fe200078e02ff */
[----:B------:R-:W-:Y:S01]  /*1e90*/  HMMA.16816.F32 R12, R168, R18, R12 ;  /* 0x00000012a80c723c */ /* 0x000fe2000000180c */
[----:B------:R-:W1:Y:S02]  /*1ea0*/  LDSM.16.M88.4 R36, [R249+0x1800] ;  /* 0x00180000f924783b */ /* 0x000e640000000200 */
[----:B------:R-:W-:-:S04]  /*1eb0*/  IMAD R17, R252, c[0x0][0x20c], R17 ;  /* 0x00008300fc117a24 */ /* 0x000fc800078e0211 */
[----:B------:R-:W-:Y:S01]  /*1ec0*/  IMAD.IADD R7, R7, 0x1, R17 ;  /* 0x0000000107077824 */ /* 0x000fe200078e0211 */
[----:B------:R-:W-:Y:S03]  /*1ed0*/  HMMA.16816.F32 R32, R136, R34, RZ ;  /* 0x000000228820723c */ /* 0x000fe600000018ff */
[----:B------:R-:W-:-:S05]  /*1ee0*/  IMAD.WIDE.U32 R6, R251, c[0x0][0x218], R6 ;  /* 0x00008600fb067a25 */ /* 0x000fca00078e0006 */
[----:B------:R-:W-:Y:S01]  /*1ef0*/  HMMA.16816.F32 R16, R136, R8, RZ ;  /* 0x000000088810723c */ /* 0x000fe200000018ff */
[----:B------:R-:W-:-:S06]  /*1f00*/  IADD3 R51, P0, R6, UR24, RZ ;  /* 0x0000001806337c10 */ /* 0x000fcc000ff1e0ff */
[----:B------:R-:W-:Y:S01]  /*1f10*/  IMAD R9, R251, c[0x0][0x21c], R0 ;  /* 0x00008700fb097a24 */ /* 0x000fe200078e0200 */
[C---:B---3--:R-:W-:Y:S04]  /*1f20*/  HMMA.16816.F32 R40, R168.reuse, R24, R40 ;  /* 0x00000018a828723c */ /* 0x048fe80000001828 */
[----:B------:R-:W-:Y:S02]  /*1f30*/  IADD3.X R6, R7, UR16, R9, P0, !PT ;  /* 0x0000001007067c10 */ /* 0x000fe400087fe409 */
[C---:B------:R-:W-:Y:S02]  /*1f40*/  LEA R56, P0, R51.reuse, c[0x0][0x1f8], 0x1 ;  /* 0x00007e0033387a11 */ /* 0x040fe400078008ff */
[----:B------:R-:W-:Y:S02]  /*1f50*/  HMMA.16816.F32 R32, R168, R26, R32 ;  /* 0x0000001aa820723c */ /* 0x000fe40000001820 */
[----:B------:R-:W-:Y:S01]  /*1f60*/  LEA.HI.X R51, R51, c[0x0][0x1fc], R6, 0x1, P0 ;  /* 0x00007f0033337a11 */ /* 0x000fe200000f0c06 */
[----:B------:R-:W2:Y:S01]  /*1f70*/  SHFL.IDX PT, R82, R56, RZ, 0x181f ;  /* 0x00181fff38527589 */ /* 0x000ea200000e0000 */
[----:B------:R-:W-:-:S03]  /*1f80*/  IMAD.WIDE R6, R177, 0x2, RZ ;  /* 0x00000002b1067825 */ /* 0x000fc600078e02ff */
[----:B------:R-:W3:Y:S01]  /*1f90*/  SHFL.IDX PT, R74, R56, 0x1, 0x181f ;  /* 0x00381f00384a7f89 */ /* 0x000ee200000e0000 */
[----:B----4-:R-:W-:Y:S03]  /*1fa0*/  HMMA.16816.F32 R24, R136, R20, RZ ;  /* 0x000000148818723c */ /* 0x010fe600000018ff */
[----:B------:R-:W4:Y:S04]  /*1fb0*/  SHFL.IDX PT, R92, R56, 0x2, 0x181f ;  /* 0x00581f00385c7f89 */ /* 0x000f2800000e0000 */
[----:B------:R-:W5:Y:S01]  /*1fc0*/  SHFL.IDX PT, R50, R51, RZ, 0x181f ;  /* 0x00181fff33327589 */ /* 0x000f6200000e0000 */
[----:B-1----:R-:W-:Y:S03]  /*1fd0*/  HMMA.16816.F32 R16, R168, R36, R16 ;  /* 0x00000024a810723c */ /* 0x002fe60000001810 */
[----:B------:R-:W1:Y:S04]  /*1fe0*/  SHFL.IDX PT, R94, R56, 0x3, 0x181f ;  /* 0x00781f00385e7f89 */ /* 0x000e6800000e0000 */
[----:B------:R-:W1:Y:S01]  /*1ff0*/  SHFL.IDX PT, R49, R51, 0x1, 0x181f ;  /* 0x00381f0033317f89 */ /* 0x000e6200000e0000 */
[----:B------:R-:W-:Y:S01]  /*2000*/  IMAD.WIDE R36, R173, 0x2, RZ ;  /* 0x00000002ad247825 */ /* 0x000fe200078e02ff */
[----:B------:R-:W-:Y:S02]  /*2010*/  HMMA.16816.F32 R20, R136, R22, RZ ;  /* 0x000000168814723c */ /* 0x000fe400000018ff */
[----:B------:R-:W1:Y:S01]  /*2020*/  SHFL.IDX PT, R4, R51, 0x2, 0x181f ;  /* 0x00581f0033047f89 */ /* 0x000e6200000e0000 */
[----:B--2---:R-:W-:-:S03]  /*2030*/  IADD3 R54, P0, R82, R6, RZ ;  /* 0x0000000652367210 */ /* 0x004fc60007f1e0ff */
[----:B------:R-:W2:Y:S01]  /*2040*/  SHFL.IDX PT, R0, R51, 0x3, 0x181f ;  /* 0x00781f0033007f89 */ /* 0x000ea200000e0000 */
[C---:B---3--:R-:W-:Y:S01]  /*2050*/  IADD3 R80, P6, R6.reuse, R74, RZ ;  /* 0x0000004a06507210 */ /* 0x048fe20007fde0ff */
[----:B------:R-:W-:Y:S01]  /*2060*/  HMMA.16816.F32 R8, R136, R10, RZ ;  /* 0x0000000a8808723c */ /* 0x000fe200000018ff */
[----:B----4-:R-:W-:Y:S01]  /*2070*/  IADD3 R96, P1, R6, R92, RZ ;  /* 0x0000005c06607210 */ /* 0x010fe20007f3e0ff */
[----:B------:R-:W3:Y:S01]  /*2080*/  LDSM.16.M88.4 R56, [R250+0xa900] ;  /* 0x00a90000fa38783b */ /* 0x000ee20000000200 */
[----:B-----5:R-:W-:-:S05]  /*2090*/  IMAD.X R55, R50, 0x1, R7, P0 ;  /* 0x0000000132377824 */ /* 0x020fca00000e0607 */
[----:B------:R-:W-:Y:S01]  /*20a0*/  HMMA.16816.F32 R24, R168, R44, R24 ;  /* 0x0000002ca818723c */ /* 0x000fe20000001818 */
[----:B-1----:R-:W-:Y:S01]  /*20b0*/  IADD3 R6, P0, R6, R94, RZ ;  /* 0x0000005e06067210 */ /* 0x002fe20007f1e0ff */
[----:B------:R-:W-:Y:S01]  /*20c0*/  IMAD.X R81, R7, 0x1, R49, P6 ;  /* 0x0000000107517824 */ /* 0x000fe200030e0631 */
[----:B------:R-:W-:-:S05]  /*20d0*/  IADD3 R82, P6, R82, R36, RZ ;  /* 0x0000002452527210 */ /* 0x000fca0007fde0ff */
[C---:B------:R-:W-:Y:S01]  /*20e0*/  HMMA.16816.F32 R20, R168.reuse, R46, R20 ;  /* 0x0000002ea814723c */ /* 0x040fe20000001814 */
[----:B------:R-:W1:Y:S01]  /*20f0*/  LDSM.16.M88.4 R44, [R249+0x2000] ;  /* 0x00200000f92c783b */ /* 0x000e620000000200 */
[----:B------:R-:W-:Y:S01]  /*2100*/  IMAD.X R97, R7, 0x1, R4, P1 ;  /* 0x0000000107617824 */ /* 0x000fe200008e0604 */
[----:B------:R-:W-:Y:S01]  /*2110*/  IADD3 R92, P1, R36, R92, RZ ;  /* 0x0000005c245c7210 */ /* 0x000fe20007f3e0ff */
[----:B------:R-:W-:Y:S01]  /*2120*/  IMAD.X R83, R50, 0x1, R37, P6 ;  /* 0x0000000132537824 */ /* 0x000fe200030e0625 */
[----:B------:R-:W-:Y:S01]  /*2130*/  ISETP.GE.AND P6, PT, R177, c[0x0][0x1d4], PT ;  /* 0x00007500b1007a0c */ /* 0x000fe20003fc6270 */
[----:B--2---:R-:W-:Y:S01]  /*2140*/  IMAD.X R7, R7, 0x1, R0, P0 ;  /* 0x0000000107077824 */ /* 0x004fe200000e0600 */
[----:B------:R-:W-:Y:S01]  /*2150*/  IADD3 R74, P0, R36, R74, RZ ;  /* 0x0000004a244a7210 */ /* 0x000fe20007f1e0ff */
[----:B------:R-:W-:Y:S01]  /*2160*/  IMAD.X R93, R37, 0x1, R4, P1 ;  /* 0x00000001255d7824 */ /* 0x000fe200008e0604 */
[----:B------:R-:W-:Y:S01]  /*2170*/  ISETP.GE.AND P1, PT, R53, c[0x0][0x1d4], PT ;  /* 0x0000750035007a0c */ /* 0x000fe20003f26270 */
[----:B------:R-:W-:Y:S01]  /*2180*/  HMMA.16816.F32 R8, R168, R38, R8 ;  /* 0x00000026a808723c */ /* 0x000fe20000001808 */
[----:B------:R-:W-:Y:S01]  /*2190*/  IADD3 R4, R120, 0x100, RZ ;  /* 0x0000010078047810 */ /* 0x000fe20007ffe0ff */
[C---:B------:R-:W-:Y:S01]  /*21a0*/  IMAD.X R75, R37.reuse, 0x1, R49, P0 ;  /* 0x00000001254b7824 */ /* 0x040fe200000e0631 */
[----:B------:R-:W-:Y:S01]  /*21b0*/  IADD3 R94, P0, R36, R94, RZ ;  /* 0x0000005e245e7210 */ /* 0x000fe20007f1e0ff */
[----:B------:R-:W2:Y:S04]  /*21c0*/  LDSM.16.M88.4 R48, [R250+0xb100] ;  /* 0x00b10000fa30783b */ /* 0x000ea80000000200 */
[----:B------:R-:W-:Y:S01]  /*21d0*/  IMAD.X R95, R37, 0x1, R0, P0 ;  /* 0x00000001255f7824 */ /* 0x000fe200000e0600 */
[----:B------:R-:W-:Y:S01]  /*21e0*/  ISETP.LT.OR P0, PT, R72, 0x1, P6 ;  /* 0x000000014800780c */ /* 0x000fe20003701670 */
[----:B------:R-:W4:Y:S01]  /*21f0*/  LDSM.16.M88.4 R36, [R250+0xb900] ;  /* 0x00b90000fa24783b */ /* 0x000f220000000200 */
[----:B------:R-:W-:Y:S01]  /*2200*/  SEL R0, R52, 0xffffffe0, !P2 ;  /* 0xffffffe034007807 */ /* 0x000fe20005000000 */
[----:B------:R-:W-:Y:S01]  /*2210*/  HMMA.16816.F32 R68, R136, R64, RZ ;  /* 0x000000408844723c */ /* 0x000fe200000018ff */
[----:B------:R-:W-:Y:S01]  /*2220*/  ISETP.LT.OR P2, PT, R72, 0x1, P1 ;  /* 0x000000014800780c */ /* 0x000fe20000f41670 */
[----:B------:R5:W-:Y:S02]  /*2230*/  STL [R1+0x1c], R4 ;  /* 0x00001c0401007387 */ /* 0x000be40000100800 */
[----:B------:R-:W-:-:S02]  /*2240*/  IMAD R247, R0, 0x2, R250 ;  /* 0x0000000200f77824 */ /* 0x000fc400078e02fa */
[----:B------:R-:W-:Y:S01]  /*2250*/  IMAD R236, R0, 0x2, R249 ;  /* 0x0000000200ec7824 */ /* 0x000fe200078e02f9 */
[----:B------:R-:W-:Y:S01]  /*2260*/  IADD3 R0, R120, 0x4100, RZ ;  /* 0x0000410078007810 */ /* 0x000fe20007ffe0ff */
[----:B------:R-:W-:Y:S02]  /*2270*/  HMMA.16816.F32 R64, R136, R66, RZ ;  /* 0x000000428840723c */ /* 0x000fe400000018ff */
[----:B------:R-:W-:Y:S01]  /*2280*/  @!PT LDS RZ, [RZ] ;  /* 0x00000000fffff984 */ /* 0x000fe20000000800 */
[----:B------:R-:W-:Y:S01]  /*2290*/  @!PT LDS RZ, [RZ] ;  /* 0x00000000fffff984 */ /* 0x000fe20000000800 */
[----:B------:R-:W-:Y:S01]  /*22a0*/  @!PT LDS RZ, [RZ] ;  /* 0x00000000fffff984 */ /* 0x000fe20000000800 */
[----:B------:R2:W-:Y:S01]  /*22b0*/  LDGSTS.E.BYPASS.LTC128B.128 [R120+0x100], [R54.64], !P0 ;  /* 0x0010000036787fae */ /* 0x0005e2000c101d4e */
[----:B------:R-:W-:-:S03]  /*22c0*/  ISETP.LT.OR P0, PT, R72, 0x21, P6 ;  /* 0x000000214800780c */ /* 0x000fc60003701670 */
[----:B------:R2:W-:Y:S01]  /*22d0*/  LDGSTS.E.BYPASS.LTC128B.128 [R120+0x4100], [R82.64], !P2 ;  /* 0x0410000052787fae */ /* 0x0005e2000d101d4e */
[C---:B------:R-:W-:Y:S01]  /*22e0*/  ISETP.LT.OR P2, PT, R72.reuse, 0x21, P1 ;  /* 0x000000214800780c */ /* 0x040fe20000f41670 */
[----:B---3--:R-:W-:Y:S02]  /*22f0*/  HMMA.16816.F32 R60, R136, R56, RZ ;  /* 0x00000038883c723c */ /* 0x008fe400000018ff */
[----:B------:R3:W-:Y:S04]  /*2300*/  STL [R1+0x18], R0 ;  /* 0x0000180001007387 */ /* 0x0007e80000100800 */
[----:B------:R-:W-:Y:S02]  /*2310*/  STL [R1+0x30], R175 ;  /* 0x000030af01007387 */ /* 0x000fe40000100800 */
[----:B-1----:R-:W-:Y:S02]  /*2320*/  HMMA.16816.F32 R68, R168, R44, R68 ;  /* 0x0000002ca844723c */ /* 0x002fe40000001844 */
[----:B------:R1:W-:Y:S01]  /*2330*/  LDGSTS.E.BYPASS.LTC128B.128 [R120+0x1100], [R80.64], !P0 ;  /* 0x0110000050787fae */ /* 0x0003e2000c101d4e */
[----:B------:R-:W-:-:S02]  /*2340*/  ISETP.LT.OR P0, PT, R72, 0x41, P6 ;  /* 0x000000414800780c */ /* 0x000fc40003701670 */
[C---:B------:R-:W-:Y:S01]  /*2350*/  ISETP.LT.OR P6, PT, R72.reuse, 0x61, P6 ;  /* 0x000000614800780c */ /* 0x040fe200037c1670 */
[----:B------:R4:W-:Y:S01]  /*2360*/  LDGSTS.E.BYPASS.LTC128B.128 [R120+0x5100], [R74.64], !P2 ;  /* 0x051000004a787fae */ /* 0x0009e2000d101d4e */
[C---:B------:R-:W-:Y:S01]  /*2370*/  ISETP.LT.OR P2, PT, R72.reuse, 0x41, P1 ;  /* 0x000000414800780c */ /* 0x040fe20000f41670 */
[----:B------:R-:W-:Y:S01]  /*2380*/  HMMA.16816.F32 R64, R168, R46, R64 ;  /* 0x0000002ea840723c */ /* 0x000fe20000001840 */
[----:B------:R-:W-:Y:S02]  /*2390*/  ISETP.LT.OR P1, PT, R72, 0x61, P1 ;  /* 0x000000614800780c */ /* 0x000fe40000f21670 */
[----:B-----5:R-:W-:-:S05]  /*23a0*/  IADD3 R4, R120, 0x1100, RZ ;  /* 0x0000110078047810 */ /* 0x020fca0007ffe0ff */
[----:B------:R5:W-:Y:S01]  /*23b0*/  LDGSTS.E.BYPASS.LTC128B.128 [R120+0x2100], [R96.64], !P0 ;  /* 0x0210000060787fae */ /* 0x000be2000c101d4e */
[C---:B--2---:R-:W-:Y:S01]  /*23c0*/  HMMA.16816.F32 R52, R136.reuse, R48, RZ ;  /* 0x000000308834723c */ /* 0x044fe200000018ff */
[----:B------:R-:W-:Y:S02]  /*23d0*/  PLOP3.LUT P0, PT, PT, PT, UP0, 0x80, 0x0 ;  /* 0x000000000000781c */ /* 0x000fe40003f0f008 */
[----:B------:R2:W-:Y:S01]  /*23e0*/  LDGSTS.E.BYPASS.LTC128B.128 [R120+0x6100], [R92.64], !P2 ;  /* 0x061000005c787fae */ /* 0x0005e2000d101d4e */
[----:B---3--:R-:W-:Y:S02]  /*23f0*/  IADD3 R0, R120, 0x5100, RZ ;  /* 0x0000510078007810 */ /* 0x008fe40007ffe0ff */
[----:B------:R-:W-:Y:S01]  /*2400*/  ISETP.GT.AND P2, PT, R122, 0x7f, PT ;  /* 0x0000007f7a00780c */ /* 0x000fe20003f44270 */
[----:B------:R3:W-:Y:S01]  /*2410*/  LDGSTS.E.BYPASS.LTC128B.128 [R120+0x3100], [R6.64], !P6 ;  /* 0x0310000006787fae */ /* 0x0007e2000f101d4e */
[C---:B------:R-:W-:Y:S03]  /*2420*/  HMMA.16816.F32 R48, R136.reuse, R50, RZ ;  /* 0x000000328830723c */ /* 0x040fe600000018ff */
[----:B------:R2:W-:Y:S04]  /*2430*/  LDGSTS.E.BYPASS.LTC128B.128 [R120+0x7100], [R94.64], !P1 ;  /* 0x071000005e787fae */ /* 0x0005e8000c901d4e */
[----:B-1----:R-:W-:Y:S01]  /*2440*/  LDSM.16.M88.4 R80, [R247+0x8100] ;  /* 0x00810000f750783b */ /* 0x002fe20000000200 */
[C---:B----4-:R-:W-:Y:S03]  /*2450*/  HMMA.16816.F32 R44, R136.reuse, R36, RZ ;  /* 0x00000024882c723c */ /* 0x050fe600000018ff */
[----:B------:R-:W1:Y:S04]  /*2460*/  LDSM.16.M88.4 R72, [R247+0x8900] ;  /* 0x00890000f748783b */ /* 0x000e680000000200 */
[----:B------:R-:W-:Y:S01]  /*2470*/  LDSM.16.M88.4 R100, [R250+0xd100] ;  /* 0x00d10000fa64783b */ /* 0x000fe20000000200 */
[C---:B------:R-:W-:Y:S03]  /*2480*/  HMMA.16816.F32 R36, R136.reuse, R38, RZ ;  /* 0x000000268824723c */ /* 0x040fe600000018ff */
[----:B-----5:R-:W-:Y:S04]  /*2490*/  LDSM.16.M88.4 R96, [R236+0x800] ;  /* 0x00080000ec60783b */ /* 0x020fe80000000200 */
[----:B------:R-:W-:Y:S01]  /*24a0*/  LDSM.16.M88.4 R104, [R249+0x5800] ;  /* 0x00580000f968783b */ /* 0x000fe20000000200 */
[----:B------:R-:W-:Y:S03]  /*24b0*/  HMMA.16816.F32 R56, R136, R58, RZ ;  /* 0x0000003a8838723c */ /* 0x000fe600000018ff */
[----:B------:R-:W-:Y:S04]  /*24c0*/  LDSM.16.M88.4 R112, [R247+0xe900] ;  /* 0x00e90000f770783b */ /* 0x000fe80000000200 */
[----:B--2---:R-:W-:Y:S01]  /*24d0*/  LDSM.16.M88.4 R92, [R236+0x1000] ;  /* 0x00100000ec5c783b */ /* 0x004fe20000000200 */
[C---:B------:R-:W-:Y:S03]  /*24e0*/  HMMA.16816.F32 R52, R168.reuse, R76, R52 ;  /* 0x0000004ca834723c */ /* 0x040fe60000001834 */
[----:B------:R-:W-:Y:S04]  /*24f0*/  LDSM.16.M88.4 R108, [R247+0xf100] ;  /* 0x00f10000f76c783b */ /* 0x000fe80000000200 */
[----:B------:R-:W0:Y:S01]  /*2500*/  LDGDEPBAR ;  /* 0x00000000000079af */ /* 0x000e220000000000 */
[C---:B------:R-:W-:Y:S03]  /*2510*/  HMMA.16816.F32 R48, R168.reuse, R78, R48 ;  /* 0x0000004ea830723c */ /* 0x040fe60000001830 */
[----:B------:R-:W-:Y:S04]  /*2520*/  LDSM.16.M88.4 R76, [R247+0x9900] ;  /* 0x00990000f74c783b */ /* 0x000fe80000000200 */
[----:B------:R2:W-:Y:S01]  /*2530*/  STL [R1+0x14], R4 ;  /* 0x0000140401007387 */ /* 0x0005e20000100800 */
[----:B------:R-:W-:Y:S03]  /*2540*/  HMMA.16816.F32 R44, R168, R88, R44 ;  /* 0x00000058a82c723c */ /* 0x000fe6000000182c */
[----:B------:R4:W-:Y:S05]  /*2550*/  STL [R1+0x10], R0 ;  /* 0x0000100001007387 */ /* 0x0009ea0000100800 */
[C---:B-1----:R-:W-:Y:S08]  /*2560*/  HMMA.16816.F32 R28, R204.reuse, R72, R28 ;  /* 0x00000048cc1c723c */ /* 0x042ff0000000181c */
[----:B------:R-:W-:Y:S01]  /*2570*/  HMMA.16816.F32 R12, R204, R74, R12 ;  /* 0x0000004acc0c723c */ /* 0x000fe2000000180c */
[----:B------:R-:W1:Y:S07]  /*2580*/  LDSM.16.M88.4 R72, [R247+0xb100] ;  /* 0x00b10000f748783b */ /* 0x000e6e0000000200 */
[----:B------:R-:W-:Y:S01]  /*2590*/  HMMA.16816.F32 R36, R168, R90, R36 ;  /* 0x0000005aa824723c */ /* 0x000fe20000001824 */
[----:B------:R-:W5:Y:S01]  /*25a0*/  LDSM.16.M88.4 R88, [R247+0xa100] ;  /* 0x00a10000f758783b */ /* 0x000f620000000200 */
[----:B--2---:R-:W-:-:S02]  /*25b0*/  IADD3 R4, R120, 0x2100, RZ ;  /* 0x0000210078047810 */ /* 0x004fc40007ffe0ff */
[----:B----4-:R-:W-:-:S03]  /*25c0*/  IADD3 R0, R120, 0x6100, RZ ;  /* 0x0000610078007810 */ /* 0x010fc60007ffe0ff */
[----:B------:R-:W-:Y:S01]  /*25d0*/  STL [R1+0xc], R4 ;  /* 0x00000c0401007387 */ /* 0x000fe20000100800 */
[C---:B------:R-:W-:Y:S03]  /*25e0*/  HMMA.16816.F32 R60, R168.reuse, R84, R60 ;  /* 0x00000054a83c723c */ /* 0x040fe6000000183c */
[----:B------:R-:W-:Y:S05]  /*25f0*/  STL [R1+0x8], R0 ;  /* 0x0000080001007387 */ /* 0x000fea0000100800 */
[----:B------:R-:W-:Y:S01]  /*2600*/  HMMA.16816.F32 R56, R168, R86, R56 ;  /* 0x00000056a838723c */ /* 0x000fe20000001838 */
[----:B------:R-:W2:Y:S07]  /*2610*/  LDSM.16.M88.4 R84, [R247+0x9100] ;  /* 0x00910000f754783b */ /* 0x000eae0000000200 */
        /* <DEDUP_REMOVED lines=8> */
[----:B------:R-:W4:Y:S07]  /*26a0*/  LDSM.16.M88.4 R76, [R236] ;  /* 0x00000000ec4c783b */ /* 0x000f2e0000000200 */
[C---:B-----5:R-:W-:Y:S08]  /*26b0*/  HMMA.16816.F32 R68, R204.reuse, R88, R68 ;  /* 0x00000058cc44723c */ /* 0x060ff00000001844 */
[C---:B------:R-:W-:Y:S01]  /*26c0*/  HMMA.16816.F32 R64, R204.reuse, R90, R64 ;  /* 0x0000005acc40723c */ /* 0x040fe20000001840 */
[----:B------:R-:W-:Y:S07]  /*26d0*/  LDSM.16.M88.4 R88, [R236+0x2800] ;  /* 0x00280000ec58783b */ /* 0x000fee0000000200 */
[C---:B--2---:R-:W-:Y:S08]  /*26e0*/  HMMA.16816.F32 R24, R204.reuse, R84, R24 ;  /* 0x00000054cc18723c */ /* 0x044ff00000001818 */
[----:B------:R-:W-:Y:S01]  /*26f0*/  HMMA.16816.F32 R20, R204, R86, R20 ;  /* 0x00000056cc14723c */ /* 0x000fe20000001814 */
[----:B------:R-:W2:Y:S07]  /*2700*/  LDSM.16.M88.4 R84, [R247+0xb900] ;  /* 0x00b90000f754783b */ /* 0x000eae0000000200 */
[C---:B-1----:R-:W-:Y:S08]  /*2710*/  HMMA.16816.F32 R68, R208.reuse, R72, R68 ;  /* 0x00000048d044723c */ /* 0x042ff00000001844 */
[----:B------:R-:W-:Y:S01]  /*2720*/  HMMA.16816.F32 R64, R208, R74, R64 ;  /* 0x0000004ad040723c */ /* 0x000fe20000001840 */
[----:B------:R-:W1:Y:S07]  /*2730*/  LDSM.16.M88.4 R72, [R250+0xc100] ;  /* 0x00c10000fa48783b */ /* 0x000e6e0000000200 */
[C---:B------:R-:W-:Y:S08]  /*2740*/  HMMA.16816.F32 R60, R204.reuse, R80, R60 ;  /* 0x00000050cc3c723c */ /* 0x040ff0000000183c */
[----:B------:R-:W-:Y:S01]  /*2750*/  HMMA.16816.F32 R56, R204, R82, R56 ;  /* 0x00000052cc38723c */ /* 0x000fe20000001838 */
[----:B------:R-:W5:Y:S07]  /*2760*/  LDSM.16.M88.4 R80, [R236+0x1800] ;  /* 0x00180000ec50783b */ /* 0x000f6e0000000200 */
[C---:B----4-:R-:W-:Y:S08]  /*2770*/  HMMA.16816.F32 R40, R208.reuse, R76, R40 ;  /* 0x0000004cd028723c */ /* 0x050ff00000001828 */
[----:B------:R-:W-:Y:S01]  /*2780*/  HMMA.16816.F32 R32, R208, R78, R32 ;  /* 0x0000004ed020723c */ /* 0x000fe20000001820 */
[----:B------:R-:W4:Y:S07]  /*2790*/  LDSM.16.M88.4 R76, [R236+0x3800] ;  /* 0x00380000ec4c783b */ /* 0x000f2e0000000200 */
[C---:B--2---:R-:W-:Y:S08]  /*27a0*/  HMMA.16816.F32 R44, R204.reuse, R84, R44 ;  /* 0x00000054cc2c723c */ /* 0x044ff0000000182c */
[----:B------:R-:W-:Y:S01]  /*27b0*/  HMMA.16816.F32 R36, R204, R86, R36 ;  /* 0x00000056cc24723c */ /* 0x000fe20000001824 */
[----:B------:R-:W2:Y:S07]  /*27c0*/  LDSM.16.M88.4 R84, [R236+0x3000] ;  /* 0x00300000ec54783b */ /* 0x000eae0000000200 */
[C---:B-1----:R-:W-:Y:S08]  /*27d0*/  HMMA.16816.F32 R40, R212.reuse, R72, R40 ;  /* 0x00000048d428723c */ /* 0x042ff00000001828 */
[----:B------:R-:W-:Y:S01]  /*27e0*/  HMMA.16816.F32 R32, R212, R74, R32 ;  /* 0x0000004ad420723c */ /* 0x000fe20000001820 */
[----:B------:R-:W1:Y:S07]  /*27f0*/  LDSM.16.M88.4 R72, [R250+0xf900] ;  /* 0x00f90000fa48783b */ /* 0x000e6e0000000200 */
[C---:B-----5:R-:W-:Y:S08]  /*2800*/  HMMA.16816.F32 R16, R208.reuse, R80, R16 ;  /* 0x00000050d010723c */ /* 0x060ff00000001810 */
[C---:B------:R-:W-:Y:S01]  /*2810*/  HMMA.16816.F32 R8, R208.reuse, R82, R8 ;  /* 0x00000052d008723c */ /* 0x040fe20000001808 */
[----:B------:R-:W5:Y:S07]  /*2820*/  LDSM.16.M88.4 R80, [R250+0xc900] ;  /* 0x00c90000fa50783b */ /* 0x000f6e0000000200 */
[C---:B----4-:R-:W-:Y:S08]  /*2830*/  HMMA.16816.F32 R44, R208.reuse, R76, R44 ;  /* 0x0000004cd02c723c */ /* 0x050ff0000000182c */
[C---:B------:R-:W-:Y:S01]  /*2840*/  HMMA.16816.F32 R36, R208.reuse, R78, R36 ;  /* 0x0000004ed024723c */ /* 0x040fe20000001824 */
[----:B------:R-:W4:Y:S07]  /*2850*/  LDSM.16.M88.4 R76, [R250+0xf100] ;  /* 0x00f10000fa4c783b */ /* 0x000f2e0000000200 */
[C---:B------:R-:W-:Y:S08]  /*2860*/  HMMA.16816.F32 R60, R208.reuse, R88, R60 ;  /* 0x00000058d03c723c */ /* 0x040ff0000000183c */
[C---:B------:R-:W-:Y:S01]  /*2870*/  HMMA.16816.F32 R56, R208.reuse, R90, R56 ;  /* 0x0000005ad038723c */ /* 0x040fe20000001838 */
[----:B------:R-:W1:Y:S07]  /*2880*/  LDSM.16.M88.4 R88, [R250+0xe900] ;  /* 0x00e90000fa58783b */ /* 0x000e6e0000000200 */
[C---:B------:R-:W-:Y:S08]  /*2890*/  HMMA.16816.F32 R28, R208.reuse, R96, R28 ;  /* 0x00000060d01c723c */ /* 0x040ff0000000181c */
[C---:B------:R-:W-:Y:S01]  /*28a0*/  HMMA.16816.F32 R12, R208.reuse, R98, R12 ;  /* 0x00000062d00c723c */ /* 0x040fe2000000180c */
[----:B------:R-:W3:Y:S07]  /*28b0*/  LDSM.16.M88.4 R96, [R250+0xd900] ;  /* 0x00d90000fa60783b */ /* 0x000eee0000000200 */
[C---:B--2---:R-:W-:Y:S08]  /*28c0*/  HMMA.16816.F32 R52, R208.reuse, R84, R52 ;  /* 0x00000054d034723c */ /* 0x044ff00000001834 */
[C---:B------:R-:W-:Y:S01]  /*28d0*/  HMMA.16816.F32 R48, R208.reuse, R86, R48 ;  /* 0x00000056d030723c */ /* 0x040fe20000001830 */
[----:B------:R-:W-:Y:S07]  /*28e0*/  LDSM.16.M88.4 R84, [R249+0x4000] ;  /* 0x00400000f954783b */ /* 0x000fee0000000200 */
[C---:B------:R-:W-:Y:S08]  /*28f0*/  HMMA.16816.F32 R24, R208.reuse, R92, R24 ;  /* 0x0000005cd018723c */ /* 0x040ff00000001818 */
[----:B------:R-:W-:Y:S01]  /*2900*/  HMMA.16816.F32 R20, R208, R94, R20 ;  /* 0x0000005ed014723c */ /* 0x000fe20000001814 */
[----:B------:R-:W2:Y:S07]  /*2910*/  LDSM.16.M88.4 R92, [R250+0xe100] ;  /* 0x00e10000fa5c783b */ /* 0x000eae0000000200 */
[C---:B-1----:R-:W-:Y:S08]  /*2920*/  HMMA.16816.F32 R44, R212.reuse, R72, R44 ;  /* 0x00000048d42c723c */ /* 0x042ff0000000182c */
[C---:B------:R-:W-:Y:S01]  /*2930*/  HMMA.16816.F32 R36, R212.reuse, R74, R36 ;  /* 0x0000004ad424723c */ /* 0x040fe20000001824 */
        /* <DEDUP_REMOVED lines=12> */
[----:B------:R-:W-:Y:S07]  /*2a00*/  LDSM.16.M88.4 R88, [R247+0xc100] ;  /* 0x00c10000f758783b */ /* 0x000fee0000000200 */
[C---:B---3--:R-:W-:Y:S08]  /*2a10*/  HMMA.16816.F32 R16, R212.reuse, R96, R16 ;  /* 0x00000060d410723c */ /* 0x048ff00000001810 */
[C---:B------:R-:W-:Y:S01]  /*2a20*/  HMMA.16816.F32 R8, R212.reuse, R98, R8 ;  /* 0x00000062d408723c */ /* 0x040fe20000001808 */
[----:B------:R-:W-:Y:S07]  /*2a30*/  LDSM.16.M88.4 R96, [R249+0x7000] ;  /* 0x00700000f960783b */ /* 0x000fee0000000200 */
[C---:B--2---:R-:W-:Y:S08]  /*2a40*/  HMMA.16816.F32 R68, R212.reuse, R92, R68 ;  /* 0x0000005cd444723c */ /* 0x044ff00000001844 */
[----:B------:R-:W-:Y:S01]  /*2a50*/  HMMA.16816.F32 R64, R212, R94, R64 ;  /* 0x0000005ed440723c */ /* 0x000fe20000001840 */
[----:B------:R-:W2:Y:S07]  /*2a60*/  LDSM.16.M88.4 R92, [R249+0x7800] ;  /* 0x00780000f95c783b */ /* 0x000eae0000000200 */
[C---:B-1----:R-:W-:Y:S08]  /*2a70*/  HMMA.16816.F32 R60, R216.reuse, R72, R60 ;  /* 0x00000048d83c723c */ /* 0x042ff0000000183c */
[C---:B------:R-:W-:Y:S01]  /*2a80*/  HMMA.16816.F32 R56, R216.reuse, R74, R56 ;  /* 0x0000004ad838723c */ /* 0x040fe20000001838 */
[----:B------:R-:W1:Y:S07]  /*2a90*/  LDSM.16.M88.4 R72, [R247+0xe100] ;  /* 0x00e10000f748783b */ /* 0x000e6e0000000200 */
[C---:B------:R-:W-:Y:S08]  /*2aa0*/  HMMA.16816.F32 R40, R216.reuse, R84, R40 ;  /* 0x00000054d828723c */ /* 0x040ff00000001828 */
[C---:B------:R-:W-:Y:S01]  /*2ab0*/  HMMA.16816.F32 R32, R216.reuse, R86, R32 ;  /* 0x00000056d820723c */ /* 0x040fe20000001820 */
[----:B------:R-:W3:Y:S07]  /*2ac0*/  LDSM.16.M88.4 R84, [R247+0xc900] ;  /* 0x00c90000f754783b */ /* 0x000eee0000000200 */
        /* <DEDUP_REMOVED lines=12> */
[C---:B--2---:R-:W-:Y:S08]  /*2b90*/  HMMA.16816.F32 R44, R216.reuse, R92, R44 ;  /* 0x0000005cd82c723c */ /* 0x044ff0000000182c */
[C---:B------:R-:W-:Y:S08]  /*2ba0*/  HMMA.16816.F32 R52, R216.reuse, R96, R52 ;  /* 0x00000060d834723c */ /* 0x040ff00000001834 */
[C---:B------:R-:W-:Y:S01]  /*2bb0*/  HMMA.16816.F32 R48, R216.reuse, R98, R48 ;  /* 0x00000062d830723c */ /* 0x040fe20000001830 */
[----:B------:R-:W-:Y:S07]  /*2bc0*/  LDSM.16.M88.4 R96, [R236+0x4800] ;  /* 0x00480000ec60783b */ /* 0x000fee0000000200 */
[----:B------:R-:W-:Y:S01]  /*2bd0*/  HMMA.16816.F32 R36, R216, R94, R36 ;  /* 0x0000005ed824723c */ /* 0x000fe20000001824 */
[----:B------:R-:W-:Y:S07]  /*2be0*/  LDSM.16.M88.4 R92, [R236+0x5000] ;  /* 0x00500000ec5c783b */ /* 0x000fee0000000200 */
[C---:B-1----:R-:W-:Y:S08]  /*2bf0*/  HMMA.16816.F32 R68, R220.reuse, R72, R68 ;  /* 0x00000048dc44723c */ /* 0x042ff00000001844 */
[C---:B------:R-:W-:Y:S01]  /*2c00*/  HMMA.16816.F32 R64, R220.reuse, R74, R64 ;  /* 0x0000004adc40723c */ /* 0x040fe20000001840 */
[----:B------:R-:W1:Y:S07]  /*2c10*/  LDSM.16.M88.4 R72, [R236+0x7800] ;  /* 0x00780000ec48783b */ /* 0x000e6e0000000200 */
[C---:B------:R-:W-:Y:S08]  /*2c20*/  HMMA.16816.F32 R40, R220.reuse, R88, R40 ;  /* 0x00000058dc28723c */ /* 0x040ff00000001828 */
[C---:B------:R-:W-:Y:S01]  /*2c30*/  HMMA.16816.F32 R32, R220.reuse, R90, R32 ;  /* 0x0000005adc20723c */ /* 0x040fe20000001820 */
[----:B------:R-:W2:Y:S07]  /*2c40*/  LDSM.16.M88.4 R88, [R236+0x5800] ;  /* 0x00580000ec58783b */ /* 0x000eae0000000200 */
[C---:B---3--:R-:W-:Y:S08]  /*2c50*/  HMMA.16816.F32 R28, R220.reuse, R84, R28 ;  /* 0x00000054dc1c723c */ /* 0x048ff0000000181c */
[C---:B------:R-:W-:Y:S01]  /*2c60*/  HMMA.16816.F32 R12, R220.reuse, R86, R12 ;  /* 0x00000056dc0c723c */ /* 0x040fe2000000180c */
[----:B------:R-:W3:Y:S07]  /*2c70*/  LDSM.16.M88.4 R84, [R236+0x6000] ;  /* 0x00600000ec54783b */ /* 0x000eee0000000200 */
[C---:B-----5:R-:W-:Y:S08]  /*2c80*/  HMMA.16816.F32 R24, R220.reuse, R80, R24 ;  /* 0x00000050dc18723c */ /* 0x060ff00000001818 */
[C---:B------:R-:W-:Y:S01]  /*2c90*/  HMMA.16816.F32 R20, R220.reuse, R82, R20 ;  /* 0x00000052dc14723c */ /* 0x040fe20000001814 */
[----:B------:R-:W5:Y:S07]  /*2ca0*/  LDSM.16.M88.4 R80, [R236+0x6800] ;  /* 0x00680000ec50783b */ /* 0x000f6e0000000200 */
[C---:B----4-:R-:W-:Y:S08]  /*2cb0*/  HMMA.16816.F32 R16, R220.reuse, R76, R16 ;  /* 0x0000004cdc10723c */ /* 0x050ff00000001810 */
[----:B------:R-:W-:Y:S01]  /*2cc0*/  HMMA.16816.F32 R8, R220, R78, R8 ;  /* 0x0000004edc08723c */ /* 0x000fe20000001808 */
[----:B------:R-:W4:Y:S01]  /*2cd0*/  LDSM.16.M88.4 R76, [R236+0x7000] ;  /* 0x00700000ec4c783b */ /* 0x000f220000000200 */
[----:B------:R-:W-:-:S06]  /*2ce0*/  DEPBAR.LE SB0, 0x0 ;  /* 0x000080000000791a */ /* 0x000fcc0000000000 */
        /* <DEDUP_REMOVED lines=13> */
[C---:B--2---:R-:W-:Y:S08]  /*2dc0*/  HMMA.16816.F32 R16, R224.reuse, R88, R16 ;  /* 0x00000058e010723c */ /* 0x044ff00000001810 */
[C---:B------:R-:W-:Y:S08]  /*2dd0*/  HMMA.16816.F32 R8, R224.reuse, R90, R8 ;  /* 0x0000005ae008723c */ /* 0x040ff00000001808 */
[C---:B---3--:R-:W-:Y:S08]  /*2de0*/  HMMA.16816.F32 R68, R224.reuse, R84, R68 ;  /* 0x00000054e044723c */ /* 0x048ff00000001844 */
[C---:B------:R-:W-:Y:S08]  /*2df0*/  HMMA.16816.F32 R64, R224.reuse, R86, R64 ;  /* 0x00000056e040723c */ /* 0x040ff00000001840 */
[C---:B-----5:R-:W-:Y:S08]  /*2e00*/  HMMA.16816.F32 R60, R224.reuse, R80, R60 ;  /* 0x00000050e03c723c */ /* 0x060ff0000000183c */
[C---:B------:R-:W-:Y:S08]  /*2e10*/  HMMA.16816.F32 R56, R224.reuse, R82, R56 ;  /* 0x00000052e038723c */ /* 0x040ff00000001838 */
[C---:B----4-:R-:W-:Y:S08]  /*2e20*/  HMMA.16816.F32 R52, R224.reuse, R76, R52 ;  /* 0x0000004ce034723c */ /* 0x050ff00000001834 */
[C---:B------:R-:W-:Y:S08]  /*2e30*/  HMMA.16816.F32 R48, R224.reuse, R78, R48 ;  /* 0x0000004ee030723c */ /* 0x040ff00000001830 */
[----:B------:R-:W-:Y:S07]  /*2e40*/  HMMA.16816.F32 R72, R224, R74, R36 ;  /* 0x0000004ae048723c */ /* 0x000fee0000001824 */
[----:B------:R-:W-:Y:S01]  /*2e50*/  SHF.R.S32.HI R36, RZ, 0x1f, R177 ;  /* 0x0000001fff247819 */ /* 0x000fe200000114b1 */
[----:B------:R-:W-:Y:S06]  /*2e60*/  BAR.SYNC.DEFER_BLOCKING 0x0 ;  /* 0x0000000000007b1d */ /* 0x000fec0000010000 */
[----:B------:R-:W-:Y:S05]  /*2e70*/  @!P0 BRA `(.L_x_556) ;  /* 0x0000046000008947 */ /* 0x000fea0003800000 */
[----:B------:R-:W-:Y:S01]  /*2e80*/  ULEA UR4, UR7, UR11, 0x7 ;  /* 0x0000000b07047291 */ /* 0x000fe2000f8e383f */
        /* <DEDUP_REMOVED lines=12> */
[----:B------:R-:W-:-:S03]  /*2f50*/  SHF.L.U64.HI R4, R173, 0x1, R175 ;  /* 0x00000001ad047819 */ /* 0x000fc600000102af */
[----:B------:R-:W-:-:S04]  /*2f60*/  IMAD R252, R37, c[0x0][0x2b8], R252 ;  /* 0x0000ae0025fc7a24 */ /* 0x000fc800078e02fc */
[----:B------:R-:W-:Y:S01]  /*2f70*/  IMAD.WIDE.U32 R38, R252, c[0x0][0x1e0], RZ ;  /* 0x00007800fc267a25 */ /* 0x000fe200078e00ff */
[----:B------:R-:W-:-:S05]  /*2f80*/  SHF.R.S32.HI R37, RZ, 0x1f, R252 ;  /* 0x0000001fff257819 */ /* 0x000fca00000114fc */
[----:B------:R-:W-:-:S04]  /*2f90*/  IMAD R37, R37, c[0x0][0x1e0], RZ ;  /* 0x0000780025257a24 */ /* 0x000fc800078e02ff */
[----:B------:R-:W-:-:S04]  /*2fa0*/  IMAD R37, R252, c[0x0][0x1e4], R37 ;  /* 0x00007900fc257a24 */ /* 0x000fc800078e0225 */
[----:B------:R-:W-:Y:S01]  /*2fb0*/  IMAD.IADD R39, R39, 0x1, R37 ;  /* 0x0000000127277824 */ /* 0x000fe200078e0225 */
[----:B------:R-:W-:Y:S02]  /*2fc0*/  SHF.L.U64.HI R37, R177, 0x1, R36 ;  /* 0x00000001b1257819 */ /* 0x000fe40000010224 */
[----:B--2---:R-:W-:Y:S01]  /*2fd0*/  SHF.R.S32.HI R0, RZ, 0x1f, R251 ;  /* 0x0000001fff007819 */ /* 0x004fe200000114fb */
[----:B------:R-:W-:Y:S01]  /*2fe0*/  IMAD.WIDE.U32 R6, R251, c[0x0][0x1f0], R38 ;  /* 0x00007c00fb067a25 */ /* 0x000fe200078e0026 */
[----:B------:R-:W-:-:S03]  /*2ff0*/  IADD3 R38, -R121, 0x10, RZ ;  /* 0x0000001079267810 */ /* 0x000fc60007ffe1ff */
[----:B------:R-:W-:Y:S01]  /*3000*/  IMAD R0, R0, c[0x0][0x1f0], RZ ;  /* 0x00007c0000007a24 */ /* 0x000fe200078e02ff */
[----:B------:R-:W-:Y:S02]  /*3010*/  IADD3 R83, P0, R6, UR20, RZ ;  /* 0x0000001406537c10 */ /* 0x000fe4000ff1e0ff */
[----:B------:R-:W-:Y:S01]  /*3020*/  SEL R6, RZ, 0x10, P5 ;  /* 0x00000010ff067807 */ /* 0x000fe20002800000 */
[----:B------:R-:W-:Y:S01]  /*3030*/  IMAD R0, R251, c[0x0][0x1f4], R0 ;  /* 0x00007d00fb007a24 */ /* 0x000fe200078e0200 */
[----:B------:R-:W-:Y:S02]  /*3040*/  LOP3.LUT R38, R38, 0xf, RZ, 0xc0, !PT ;  /* 0x0000000f26267812 */ /* 0x000fe400078ec0ff */
[----:B------:R-:W-:Y:S02]  /*3050*/  IADD3 R76, -R6, 0x10, RZ ;  /* 0x00000010064c7810 */ /* 0x000fe40007ffe1ff */
[----:B------:R-:W-:Y:S01]  /*3060*/  IADD3.X R0, R7, UR17, R0, P0, !PT ;  /* 0x0000001107007c10 */ /* 0x000fe200087fe400 */
[----:B------:R-:W-:Y:S01]  /*3070*/  IMAD.SHL.U32 R7, R177, 0x2, RZ ;  /* 0x00000002b1077824 */ /* 0x000fe200078e00ff */
[----:B------:R-:W-:-:S02]  /*3080*/  LEA R84, P0, R83, c[0x0][0x1c8], 0x1 ;  /* 0x0000720053547a11 */ /* 0x000fc400078008ff */
[----:B------:R-:W-:Y:S02]  /*3090*/  LOP3.LUT R76, R76, 0xf, RZ, 0xc0, !PT ;  /* 0x0000000f4c4c7812 */ /* 0x000fe400078ec0ff */
[----:B------:R-:W-:Y:S01]  /*30a0*/  LEA.HI.X R83, R83, c[0x0][0x1cc], R0, 0x1, P0 ;  /* 0x0000730053537a11 */ /* 0x000fe200000f0c00 */
[----:B------:R-:W1:Y:S01]  /*30b0*/  SHFL.IDX PT, R86, R84, RZ, 0x181f ;  /* 0x00181fff54567589 */ /* 0x000e6200000e0000 */
[----:B------:R-:W-:-:S03]  /*30c0*/  IMAD.SHL.U32 R0, R173, 0x2, RZ ;  /* 0x00000002ad007824 */ /* 0x000fc600078e00ff */
[----:B------:R-:W-:Y:S04]  /*30d0*/  SHFL.IDX PT, R80, R84, 0x1, 0x181f ;  /* 0x00381f0054507f89 */ /* 0x000fe800000e0000 */
[----:B------:R-:W2:Y:S04]  /*30e0*/  SHFL.IDX PT, R82, R83, RZ, 0x181f ;  /* 0x00181fff53527589 */ /* 0x000ea800000e0000 */
[----:B------:R-:W3:Y:S04]  /*30f0*/  SHFL.IDX PT, R78, R84, 0x2, 0x181f ;  /* 0x00581f00544e7f89 */ /* 0x000ee800000e0000 */
[----:B------:R-:W4:Y:S04]  /*3100*/  SHFL.IDX PT, R81, R83, 0x1, 0x181f ;  /* 0x00381f0053517f89 */ /* 0x000f2800000e0000 */
[----:B------:R5:W4:Y:S04]  /*3110*/  SHFL.IDX PT, R39, R84, 0x3, 0x181f ;  /* 0x00781f0054277f89 */ /* 0x000b2800000e0000 */
[----:B------:R-:W4:Y:S01]  /*3120*/  SHFL.IDX PT, R79, R83, 0x2, 0x181f ;  /* 0x00581f00534f7f89 */ /* 0x000f2200000e0000 */
[----:B-1----:R-:W-:-:S02]  /*3130*/  IADD3 R88, P0, R86, R7, RZ ;  /* 0x0000000756587210 */ /* 0x002fc40007f1e0ff */
[----:B------:R-:W-:Y:S01]  /*3140*/  IADD3 R86, P6, R86, R0, RZ ;  /* 0x0000000056567210 */ /* 0x000fe20007fde0ff */
[----:B------:R1:W1:Y:S02]  /*3150*/  SHFL.IDX PT, R77, R83, 0x3, 0x181f ;  /* 0x00781f00534d7f89 */ /* 0x00026400000e0000 */
[C---:B--2---:R-:W-:Y:S02]  /*3160*/  IMAD.X R89, R82.reuse, 0x1, R37, P0 ;  /* 0x0000000152597824 */ /* 0x044fe400000e0625 */
[----:B------:R-:W-:Y:S01]  /*3170*/  IMAD.X R87, R82, 0x1, R4, P6 ;  /* 0x0000000152577824 */ /* 0x000fe200030e0604 */
[-C--:B---3--:R-:W-:Y:S02]  /*3180*/  IADD3 R82, P6, R78, R7.reuse, RZ ;  /* 0x000000074e527210 */ /* 0x088fe40007fde0ff */
[----:B------:R2:W-:Y:S04]  /*3190*/  LDGSTS.E.BYPASS.LTC128B.128 [R120+0x8100], [R88.64], !P5 ;  /* 0x0810000058787fae */ /* 0x0005e8000e901d4e */
[----:B------:R2:W-:Y:S01]  /*31a0*/  LDGSTS.E.BYPASS.LTC128B.128 [R120+0xc100], [R86.64], !P4 ;  /* 0x0c10000056787fae */ /* 0x0005e2000e101d4e */
[----:B-----5:R-:W-:-:S02]  /*31b0*/  IADD3 R84, P1, R80, R7, RZ ;  /* 0x0000000750547210 */ /* 0x020fc40007f3e0ff */
[----:B------:R-:W-:-:S03]  /*31c0*/  IADD3 R80, P0, R80, R0, RZ ;  /* 0x0000000050507210 */ /* 0x000fc60007f1e0ff */
[C---:B----4-:R-:W-:Y:S02]  /*31d0*/  IMAD.X R85, R81.reuse, 0x1, R37, P1 ;  /* 0x0000000151557824 */ /* 0x050fe400008e0625 */
[----:B------:R-:W-:Y:S01]  /*31e0*/  IMAD.X R81, R81, 0x1, R4, P0 ;  /* 0x0000000151517824 */ /* 0x000fe200000e0604 */
[----:B------:R-:W-:Y:S01]  /*31f0*/  IADD3 R90, P1, P0, R76, R39, R7 ;  /* 0x000000274c5a7210 */ /* 0x000fe2000783e007 */
[C-C-:B-1----:R-:W-:Y:S01]  /*3200*/  IMAD.X R83, R79.reuse, 0x1, R37.reuse, P6 ;  /* 0x000000014f537824 */ /* 0x142fe200030e0625 */
[----:B------:R-:W-:Y:S01]  /*3210*/  IADD3 R78, P6, R78, R0, RZ ;  /* 0x000000004e4e7210 */ /* 0x000fe20007fde0ff */
[----:B------:R2:W-:Y:S01]  /*3220*/  LDGSTS.E.BYPASS.LTC128B.128 [R120+0x9100], [R84.64], !P5 ;  /* 0x0910000054787fae */ /* 0x0005e2000e901d4e */
[----:B------:R-:W-:Y:S02]  /*3230*/  IADD3.X R91, RZ, R77, R37, P1, P0 ;  /* 0x0000004dff5b7210 */ /* 0x000fe40000fe0425 */
[----:B------:R-:W-:Y:S01]  /*3240*/  IADD3 R38, P1, P0, R38, R39, R0 ;  /* 0x0000002726267210 */ /* 0x000fe2000783e000 */
[--C-:B------:R-:W-:Y:S01]  /*3250*/  IMAD.X R79, R79, 0x1, R4.reuse, P6 ;  /* 0x000000014f4f7824 */ /* 0x100fe200030e0604 */
[----:B------:R-:W-:Y:S01]  /*3260*/  ISETP.NE.U32.AND P6, PT, R6, RZ, PT ;  /* 0x000000ff0600720c */ /* 0x000fe20003fc5070 */
[----:B------:R2:W-:Y:S01]  /*3270*/  LDGSTS.E.BYPASS.LTC128B.128 [R120+0xd100], [R80.64], !P4 ;  /* 0x0d10000050787fae */ /* 0x0005e2000e101d4e */
[----:B------:R-:W-:-:S02]  /*3280*/  IADD3.X R39, RZ, R77, R4, P1, P0 ;  /* 0x0000004dff277210 */ /* 0x000fc40000fe0404 */
[----:B------:R-:W-:Y:S01]  /*3290*/  ISETP.NE.U32.AND P0, PT, R121, RZ, PT ;  /* 0x000000ff7900720c */ /* 0x000fe20003f05070 */
[----:B------:R2:W-:Y:S04]  /*32a0*/  LDGSTS.E.BYPASS.LTC128B.128 [R120+0xa100], [R82.64], !P5 ;  /* 0x0a10000052787fae */ /* 0x0005e8000e901d4e */
[----:B------:R2:W-:Y:S04]  /*32b0*/  LDGSTS.E.BYPASS.LTC128B.128 [R120+0xe100], [R78.64], !P4 ;  /* 0x0e1000004e787fae */ /* 0x0005e8000e101d4e */
[----:B------:R2:W-:Y:S04]  /*32c0*/  LDGSTS.E.BYPASS.LTC128B.128.ZFILL [R120+0xb100], [R90.64], P6 ;  /* 0x0b1000005a787fae */ /* 0x0005e8000b141d4e */
[----:B------:R2:W-:Y:S02]  /*32d0*/  LDGSTS.E.BYPASS.LTC128B.128.ZFILL [R120+0xf100], [R38.64], P0 ;  /* 0x0f10000026787fae */ /* 0x0005e40008141d4e */
.L_x_556:
[----:B------:R-:W-:Y:S01]  /*32e0*/  FMUL.FTZ R21, R21, c[0x0][0x320] ;  /* 0x0000c80015157a20 */ /* 0x000fe20000410000 */
[----:B------:R-:W-:Y:S01]  /*32f0*/  PLOP3.LUT P1, PT, PT, PT, UP1, 0x80, 0x0 ;  /* 0x000000000000781c */ /* 0x000fe20003f2f018 */
[----:B------:R-:W-:Y:S01]  /*3300*/  FMUL.FTZ R9, R9, c[0x0][0x320] ;  /* 0x0000c80009097a20 */ /* 0x000fe20000410000 */
[----:B------:R-:W-:Y:S01]  /*3310*/  PLOP3.LUT P0, PT, PT, PT, UP1, 0x80, 0x0 ;  /* 0x000000000000781c */ /* 0x000fe20003f0f018 */
[----:B------:R1:W-:Y:S01]  /*3320*/  MUFU.TANH R37, R21 ;  /* 0x0000001500257308 */ /* 0x0003e20000002400 */
[----:B------:R-:W-:Y:S01]  /*3330*/  FMUL.FTZ R13, R13, c[0x0][0x320] ;  /* 0x0000c8000d0d7a20 */ /* 0x000fe20000410000 */
[----:B------:R-:W-:Y:S01]  /*3340*/  UMOV UR4, 0xffffff80 ;  /* 0xffffff8000047882 */ /* 0x000fe20000000000 */
[----:B------:R-:W-:Y:S01]  /*3350*/  FMUL.FTZ R158, R18, c[0x0][0x320] ;  /* 0x0000c800129e7a20 */ /* 0x000fe20000410000 */
[----:B------:R-:W-:Y:S01]  /*3360*/  SHF.R.S32.HI R18, RZ, 0x1f, R117 ;  /* 0x0000001fff127819 */ /* 0x000fe20000011475 */
[----:B--2---:R-:W-:Y:S01]  /*3370*/  FMUL.FTZ R38, R28, c[0x0][0x320] ;  /* 0x0000c8001c267a20 */ /* 0x004fe20000410000 */
[----:B------:R-:W-:Y:S01]  /*3380*/  UIMAD UR4, UR7, UR4, 0x81 ;  /* 0x00000081070474a4 */ /* 0x000fe2000f8e0204 */
[----:B------:R-:W-:Y:S01]  /*3390*/  FMUL.FTZ R22, R22, c[0x0][0x320] ;  /* 0x0000c80016167a20 */ /* 0x000fe20000410000 */
[----:B------:R2:W-:Y:S01]  /*33a0*/  MUFU.TANH R135, R9 ;  /* 0x0000000900877308 */ /* 0x0005e20000002400 */
[----:B------:R-:W-:Y:S01]  /*33b0*/  FMUL.FTZ R146, R19, c[0x0][0x320] ;  /* 0x0000c80013927a20 */ /* 0x000fe20000410000 */
[----:B------:R-:W0:Y:S01]  /*33c0*/  LDGDEPBAR ;  /* 0x00000000000079af */ /* 0x000e220000000000 */
[----:B------:R-:W-:-:S02]  /*33d0*/  FMUL.FTZ R27, R27, c[0x0][0x320] ;  /* 0x0000c8001b1b7a20 */ /* 0x000fc40000410000 */
[----:B------:R-:W-:Y:S02]  /*33e0*/  FMUL.FTZ R0, R40, c[0x0][0x320] ;  /* 0x0000c80028007a20 */ /* 0x000fe40000410000 */
[----:B------:R-:W-:Y:S01]  /*33f0*/  FMUL.FTZ R20, R20, c[0x0][0x320] ;  /* 0x0000c80014147a20 */ /* 0x000fe20000410000 */
[----:B-1----:R-:W-:Y:S01]  /*3400*/  LEA.HI R21, R119, R116, RZ, 0x2 ;  /* 0x0000007477157211 */ /* 0x002fe200078f10ff */
[----:B------:R1:W-:Y:S01]  /*3410*/  MUFU.TANH R28, R13 ;  /* 0x0000000d001c7308 */ /* 0x0003e20000002400 */
[----:B------:R-:W-:Y:S02]  /*3420*/  FMUL.FTZ R4, R41, c[0x0][0x320] ;  /* 0x0000c80029047a20 */ /* 0x000fe40000410000 */
[----:B------:R-:W-:Y:S01]  /*3430*/  LOP3.LUT R21, R21, 0xfffffffc, RZ, 0xc0, !PT ;  /* 0xfffffffc15157812 */ /* 0x000fe200078ec0ff */
[----:B------:R-:W-:Y:S02]  /*3440*/  FMUL.FTZ R7, R33, c[0x0][0x320] ;  /* 0x0000c80021077a20 */ /* 0x000fe40000410000 */
[----:B------:R-:W-:Y:S01]  /*3450*/  FMUL.FTZ R6, R32, c[0x0][0x320] ;  /* 0x0000c80020067a20 */ /* 0x000fe20000410000 */
[----:B--2---:R-:W-:Y:S01]  /*3460*/  LOP3.LUT R9, R118, 0xffffffe0, RZ, 0xc0, !PT ;  /* 0xffffffe076097812 */ /* 0x004fe200078ec0ff */
[----:B------:R2:W-:Y:S01]  /*3470*/  MUFU.TANH R142, R22 ;  /* 0x00000016008e7308 */ /* 0x0005e20000002400 */
[----:B------:R-:W-:-:S02]  /*3480*/  FMUL.FTZ R33, R29, c[0x0][0x320] ;  /* 0x0000c8001d217a20 */ /* 0x000fc40000410000 */
[----:B------:R-:W-:Y:S02]  /*3490*/  FMUL.FTZ R12, R12, c[0x0][0x320] ;  /* 0x0000c8000c0c7a20 */ /* 0x000fe40000410000 */
[C---:B------:R-:W-:Y:S02]  /*34a0*/  IMAD.IADD R9, R116.reuse, 0x1, -R9 ;  /* 0x0000000174097824 */ /* 0x040fe400078e0a09 */
[----:B------:R-:W-:Y:S01]  /*34b0*/  IMAD.IADD R116, R116, 0x1, -R21 ;  /* 0x0000000174747824 */ /* 0x000fe200078e0a15 */
[----:B-1----:R-:W-:Y:S01]  /*34c0*/  LEA.HI R13, R18, R117, RZ, 0x3 ;  /* 0x00000075120d7211 */ /* 0x002fe200078f18ff */
[----:B------:R1:W-:Y:S01]  /*34d0*/  MUFU.TANH R180, R27 ;  /* 0x0000001b00b47308 */ /* 0x0003e20000002400 */
[----:B------:R-:W-:Y:S01]  /*34e0*/  SHF.R.S32.HI R18, RZ, 0x1f, R9 ;  /* 0x0000001fff127819 */ /* 0x000fe20000011409 */
[----:B------:R-:W-:Y:S02]  /*34f0*/  FMUL.FTZ R150, R10, c[0x0][0x320] ;  /* 0x0000c8000a967a20 */ /* 0x000fe40000410000 */
[----:B------:R-:W-:Y:S01]  /*3500*/  FMUL.FTZ R39, R24, c[0x0][0x320] ;  /* 0x0000c80018277a20 */ /* 0x000fe20000410000 */
[----:B------:R-:W-:Y:S01]  /*3510*/  LEA.HI R18, R18, R9, RZ, 0x2 ;  /* 0x0000000912127211 */ /* 0x000fe200078f10ff */
[----:B------:R-:W-:Y:S01]  /*3520*/  FMUL.FTZ R24, R25, c[0x0][0x320] ;  /* 0x0000c80019187a20 */ /* 0x000fe20000410000 */
[----:B--2---:R-:W-:Y:S01]  /*3530*/  LOP3.LUT R22, R13, 0xffffff8, RZ, 0xc0, !PT ;  /* 0x0ffffff80d167812 */ /* 0x004fe200078ec0ff */
[----:B------:R-:W2:Y:S01]  /*3540*/  MUFU.TANH R0, R0 ;  /* 0x0000000000007308 */ /* 0x000ea20000002400 */
[----:B------:R-:W-:Y:S01]  /*3550*/  LEA.HI R13, R116, R116, RZ, 0x1 ;  /* 0x00000074740d7211 */ /* 0x000fe200078f08ff */
[----:B------:R-:W-:Y:S01]  /*3560*/  FMUL.FTZ R16, R16, c[0x0][0x320] ;  /* 0x0000c80010107a20 */ /* 0x000fe20000410000 */
[C---:B------:R-:W-:Y:S01]  /*3570*/  LEA.HI.SX32 R21, R18.reuse, UR10, 0x1e ;  /* 0x0000000a12157c11 */ /* 0x040fe2000f8ff2ff */
[----:B------:R-:W-:Y:S01]  /*3580*/  IMAD.IADD R22, R117, 0x1, -R22 ;  /* 0x0000000175167824 */ /* 0x000fe200078e0a16 */
[----:B------:R-:W-:Y:S01]  /*3590*/  LOP3.LUT R13, R13, 0x1ffffffe, RZ, 0xc0, !PT ;  /* 0x1ffffffe0d0d7812 */ /* 0x000fe200078ec0ff */
[----:B------:R-:W-:Y:S01]  /*35a0*/  FMUL.FTZ R17, R17, c[0x0][0x320] ;  /* 0x0000c80011117a20 */ /* 0x000fe20000410000 */
[----:B------:R-:W-:Y:S01]  /*35b0*/  LOP3.LUT R18, R18, 0x7ffffffc, RZ, 0xc0, !PT ;  /* 0x7ffffffc12127812 */ /* 0x000fe200078ec0ff */
[----:B------:R-:W-:Y:S01]  /*35c0*/  IMAD R21, R22, 0x10, R21 ;  /* 0x0000001016157824 */ /* 0x000fe200078e0215 */
[----:B------:R3:W-:Y:S01]  /*35d0*/  MUFU.TANH R29, R20 ;  /* 0x00000014001d7308 */ /* 0x0007e20000002400 */
[----:B------:R-:W-:-:S02]  /*35e0*/  IMAD.IADD R116, R116, 0x1, -R13 ;  /* 0x0000000174747824 */ /* 0x000fc400078e0a0d */
[----:B-1----:R-:W-:Y:S02]  /*35f0*/  FMUL.FTZ R27, R14, c[0x0][0x320] ;  /* 0x0000c8000e1b7a20 */ /* 0x002fe40000410000 */
[----:B------:R-:W-:Y:S02]  /*3600*/  IMAD R179, R116, 0x8, R21 ;  /* 0x0000000874b37824 */ /* 0x000fe400078e0215 */
[----:B------:R-:W-:Y:S01]  /*3610*/  IMAD.IADD R18, R9, 0x1, -R18 ;  /* 0x0000000109127824 */ /* 0x000fe200078e0a12 */
[----:B------:R-:W1:Y:S01]  /*3620*/  MUFU.TANH R4, R4 ;  /* 0x0000000400047308 */ /* 0x000e620000002400 */
[----:B------:R-:W-:Y:S01]  /*3630*/  @P1 IMAD.HI.U32 R13, R179, c[0x0][0x2c8], RZ ;  /* 0x0000b200b30d1a27 */ /* 0x000fe200078e00ff */
[----:B------:R-:W-:Y:S03]  /*3640*/  STL [R1+0x34], R179 ;  /* 0x000034b301007387 */ /* 0x000fe60000100800 */
[----:B------:R-:W-:Y:S01]  /*3650*/  IMAD.MOV.U32 R19, RZ, RZ, R179 ;  /* 0x000000ffff137224 */ /* 0x000fe200078e00b3 */
[----:B------:R-:W-:Y:S01]  /*3660*/  @P0 SHF.R.U32.HI R19, RZ, c[0x0][0x2cc], R13 ;  /* 0x0000b300ff130a19 */ /* 0x000fe2000001160d */
[----:B------:R-:W-:Y:S01]  /*3670*/  IMAD.U32 R9, RZ, RZ, UR4 ;  /* 0x00000004ff097e24 */ /* 0x000fe2000f8e00ff */
[----:B------:R-:W4:Y:S01]  /*3680*/  MUFU.TANH R6, R6 ;  /* 0x0000000600067308 */ /* 0x000f220000002400 */
[----:B------:R-:W-:Y:S01]  /*3690*/  IMAD.SHL.U32 R76, R18, 0x2, RZ ;  /* 0x00000002124c7824 */ /* 0x000fe200078e00ff */
[----:B------:R-:W-:Y:S01]  /*36a0*/  ULDC.64 UR4, c[0x0][0x2c8] ;  /* 0x0000b20000047ab9 */ /* 0x000fe20000000a00 */
[----:B------:R-:W5:Y:S01]  /*36b0*/  SHFL.IDX PT, R14, R19, RZ, 0x1c1f ;  /* 0x001c1fff130e7589 */ /* 0x000f6200000e0000 */
[----:B---3--:R-:W-:-:S02]  /*36c0*/  FMUL.FTZ R20, R30, c[0x0][0x320] ;  /* 0x0000c8001e147a20 */ /* 0x008fc40000410000 */
[C---:B------:R-:W-:Y:S01]  /*36d0*/  IADD3 R9, -R76.reuse, UR8, R9 ;  /* 0x000000084c097c10 */ /* 0x040fe2000fffe109 */
[----:B------:R-:W3:Y:S01]  /*36e0*/  SHFL.IDX PT, R13, R19, 0x1, 0x1c1f ;  /* 0x003c1f00130d7f89 */ /* 0x000ee200000e0000 */
[----:B------:R-:W-:Y:S01]  /*36f0*/  FMUL.FTZ R30, R15, c[0x0][0x320] ;  /* 0x0000c8000f1e7a20 */ /* 0x000fe20000410000 */
[----:B------:R-:W-:Y:S01]  /*3700*/  IADD3 R22, -R76, UR22, RZ ;  /* 0x000000164c167c10 */ /* 0x000fe2000fffe1ff */
[----:B------:R-:W1:Y:S01]  /*3710*/  MUFU.TANH R7, R7 ;  /* 0x0000000700077308 */ /* 0x000e620000002400 */
[----:B------:R-:W-:Y:S01]  /*3720*/  IADD3 R9, R9, -UR12, RZ ;  /* 0x8000000c09097c10 */ /* 0x000fe2000fffe0ff */
[----:B------:R-:W-:Y:S01]  /*3730*/  FMUL.FTZ R8, R8, c[0x0][0x320] ;  /* 0x0000c80008087a20 */ /* 0x000fe20000410000 */
[----:B------:R-:W-:Y:S01]  /*3740*/  STL [R1+0x38], R76 ;  /* 0x0000384c01007387 */ /* 0x000fe20000100800 */
[----:B------:R-:W-:Y:S01]  /*3750*/  FMUL.FTZ R68, R68, c[0x0][0x320] ;  /* 0x0000c80044447a20 */ /* 0x000fe20000410000 */
[----:B------:R-:W1:Y:S01]  /*3760*/  @UP1 S2UR UR22, SR_CTAID.X ;  /* 0x00000000001619c3 */ /* 0x000e620000002500 */
[----:B------:R-:W-:-:S02]  /*3770*/  FMUL.FTZ R69, R69, c[0x0][0x320] ;  /* 0x0000c80045457a20 */ /* 0x000fc40000410000 */
[----:B------:R-:W1:Y:S01]  /*3780*/  MUFU.TANH R38, R38 ;  /* 0x0000002600267308 */ /* 0x000e620000002400 */
[----:B------:R-:W-:Y:S02]  /*3790*/  FMUL.FTZ R64, R64, c[0x0][0x320] ;  /* 0x0000c80040407a20 */ /* 0x000fe40000410000 */
[----:B------:R-:W-:Y:S02]  /*37a0*/  FMUL.FTZ R65, R65, c[0x0][0x320] ;  /* 0x0000c80041417a20 */ /* 0x000fe40000410000 */
[----:B------:R-:W-:Y:S02]  /*37b0*/  FMUL.FTZ R25, R31, c[0x0][0x320] ;  /* 0x0000c8001f197a20 */ /* 0x000fe40000410000 */
[----:B------:R-:W-:Y:S01]  /*37c0*/  FMUL.FTZ R60, R60, c[0x0][0x320] ;  /* 0x0000c8003c3c7a20 */ /* 0x000fe20000410000 */
[----:B------:R-:W1:Y:S01]  /*37d0*/  MUFU.TANH R33, R33 ;  /* 0x0000002100217308 */ /* 0x000e620000002400 */
[----:B-----5:R-:W-:Y:S02]  /*37e0*/  IMAD.IADD R15, R9, 0x1, R14 ;  /* 0x00000001090f7824 */ /* 0x020fe400078e020e */
[----:B------:R-:W-:-:S02]  /*37f0*/  FMUL.FTZ R14, R11, c[0x0][0x320] ;  /* 0x0000c8000b0e7a20 */ /* 0x000fc40000410000 */
[----:B---3--:R-:W-:Y:S01]  /*3800*/  IMAD.IADD R13, R9, 0x1, R13 ;  /* 0x00000001090d7824 */ /* 0x008fe200078e020d */
[----:B------:R-:W-:Y:S01]  /*3810*/  IMNMX R10, R22, R15, PT ;  /* 0x0000000f160a7217 */ /* 0x000fe20003800200 */
[----:B------:R-:W-:Y:S01]  /*3820*/  FMUL.FTZ R61, R61, c[0x0][0x320] ;  /* 0x0000c8003d3d7a20 */ /* 0x000fe20000410000 */
[----:B------:R3:W5:Y:S01]  /*3830*/  MUFU.TANH R32, R12 ;  /* 0x0000000c00207308 */ /* 0x0007620000002400 */
[----:B------:R-:W-:Y:S01]  /*3840*/  FMUL.FTZ R56, R56, c[0x0][0x320] ;  /* 0x0000c80038387a20 */ /* 0x000fe20000410000 */
[C---:B------:R-:W-:Y:S01]  /*3850*/  ISETP.GT.AND P1, PT, R10.reuse, RZ, PT ;  /* 0x000000ff0a00720c */ /* 0x040fe20003f24270 */
[----:B------:R-:W-:Y:S01]  /*3860*/  FMUL.FTZ R57, R57, c[0x0][0x320] ;  /* 0x0000c80039397a20 */ /* 0x000fe20000410000 */
[----:B------:R-:W-:Y:S01]  /*3870*/  ISETP.GT.AND P0, PT, R10, 0x1, PT ;  /* 0x000000010a00780c */ /* 0x000fe20003f04270 */
[----:B------:R-:W-:Y:S01]  /*3880*/  FMUL.FTZ R52, R52, c[0x0][0x320] ;  /* 0x0000c80034347a20 */ /* 0x000fe20000410000 */
[----:B--2---:R-:W-:Y:S01]  /*3890*/  FSEL R18, R0, -INF , P1 ;  /* 0xff80000000127808 */ /* 0x004fe20000800000 */
[----:B------:R-:W-:Y:S01]  /*38a0*/  FMUL.FTZ R53, R53, c[0x0][0x320] ;  /* 0x0000c80035357a20 */ /* 0x000fe20000410000 */
[----:B------:R-:W2:Y:S01]  /*38b0*/  MUFU.TANH R39, R39 ;  /* 0x0000002700277308 */ /* 0x000ea20000002400 */
[----:B------:R-:W-:Y:S01]  /*38c0*/  ISETP.GT.AND P6, PT, R10, 0x8, PT ;  /* 0x000000080a00780c */ /* 0x000fe20003fc4270 */
[----:B------:R-:W-:Y:S01]  /*38d0*/  FMUL.FTZ R48, R48, c[0x0][0x320] ;  /* 0x0000c80030307a20 */ /* 0x000fe20000410000 */
[----:B------:R-:W-:Y:S01]  /*38e0*/  ISETP.GT.AND P1, PT, R10, 0x9, PT ;  /* 0x000000090a00780c */ /* 0x000fe20003f24270 */
[----:B------:R-:W-:Y:S01]  /*38f0*/  FMUL.FTZ R49, R49, c[0x0][0x320] ;  /* 0x0000c80031317a20 */ /* 0x000fe20000410000 */
[----:B-1----:R-:W-:Y:S01]  /*3900*/  FSEL R21, R4, -INF , P0 ;  /* 0xff80000004157808 */ /* 0x002fe20000000000 */
[----:B------:R-:W-:Y:S01]  /*3910*/  FMUL.FTZ R45, R45, c[0x0][0x320] ;  /* 0x0000c8002d2d7a20 */ /* 0x000fe20000410000 */
[----:B------:R-:W-:Y:S01]  /*3920*/  ISETP.GT.AND P0, PT, R10, 0x10, PT ;  /* 0x000000100a00780c */ /* 0x000fe20003f04270 */
[----:B------:R-:W1:Y:S01]  /*3930*/  MUFU.TANH R24, R24 ;  /* 0x0000001800187308 */ /* 0x000e620000002400 */
[----:B----4-:R-:W-:Y:S01]  /*3940*/  FSEL R19, R6, -INF , P6 ;  /* 0xff80000006137808 */ /* 0x010fe20003000000 */
[----:B---3--:R-:W-:Y:S01]  /*3950*/  FMUL.FTZ R12, R72, c[0x0][0x320] ;  /* 0x0000c800480c7a20 */ /* 0x008fe20000410000 */
[----:B------:R-:W-:Y:S01]  /*3960*/  FSEL R15, R7, -INF , P1 ;  /* 0xff800000070f7808 */ /* 0x000fe20000800000 */
[----:B------:R-:W-:Y:S01]  /*3970*/  FMUL.FTZ R140, R23, c[0x0][0x320] ;  /* 0x0000c800178c7a20 */ /* 0x000fe20000410000 */
[----:B------:R-:W-:Y:S01]  /*3980*/  ISETP.GT.AND P6, PT, R10, 0x11, PT ;  /* 0x000000110a00780c */ /* 0x000fe20003fc4270 */
[----:B------:R-:W-:Y:S01]  /*3990*/  FMUL.FTZ R26, R26, c[0x0][0x320] ;  /* 0x0000c8001a1a7a20 */ /* 0x000fe20000410000 */
[----:B------:R-:W-:Y:S01]  /*39a0*/  ISETP.GT.AND P1, PT, R10, 0x18, PT ;  /* 0x000000180a00780c */ /* 0x000fe20003f24270 */
[----:B------:R3:W4:Y:S01]  /*39b0*/  MUFU.TANH R133, R16 ;  /* 0x0000001000857308 */ /* 0x0007220000002400 */
[----:B------:R-:W-:Y:S01]  /*39c0*/  IMNMX R22, R22, R13, PT ;  /* 0x0000000d16167217 */ /* 0x000fe20003800200 */
[----:B------:R-:W-:Y:S01]  /*39d0*/  FMUL.FTZ R23, R34, c[0x0][0x320] ;  /* 0x0000c80022177a20 */ /* 0x000fe20000410000 */
[----:B------:R-:W-:Y:S01]  /*39e0*/  FSEL R13, R38, -INF , P0 ;  /* 0xff800000260d7808 */ /* 0x000fe20000000000 */
[----:B------:R-:W-:Y:S01]  /*39f0*/  FMUL.FTZ R67, R67, c[0x0][0x320] ;  /* 0x0000c80043437a20 */ /* 0x000fe20000410000 */
[----:B------:R-:W-:Y:S01]  /*3a00*/  ISETP.GT.AND P0, PT, R10, 0x19, PT ;  /* 0x000000190a00780c */ /* 0x000fe20003f04270 */
[----:B------:R-:W-:Y:S01]  /*3a10*/  FMUL.FTZ R63, R63, c[0x0][0x320] ;  /* 0x0000c8003f3f7a20 */ /* 0x000fe20000410000 */
[----:B------:R-:W-:Y:S01]  /*3a20*/  FSEL R11, R33, -INF , P6 ;  /* 0xff800000210b7808 */ /* 0x000fe20003000000 */
[----:B------:R4:W4:Y:S01]  /*3a30*/  MUFU.TANH R143, R17 ;  /* 0x00000011008f7308 */ /* 0x0009220000002400 */
[----:B-----5:R-:W-:Y:S01]  /*3a40*/  FSEL R7, R32, -INF , P1 ;  /* 0xff80000020077808 */ /* 0x020fe20000800000 */
[----:B------:R-:W-:Y:S01]  /*3a50*/  FMUL.FTZ R70, R70, c[0x0][0x320] ;  /* 0x0000c80046467a20 */ /* 0x000fe20000410000 */
[C---:B------:R-:W-:Y:S01]  /*3a60*/  ISETP.GT.AND P6, PT, R10.reuse, 0x20, PT ;  /* 0x000000200a00780c */ /* 0x040fe20003fc4270 */
[----:B------:R-:W-:Y:S01]  /*3a70*/  FMUL.FTZ R71, R71, c[0x0][0x320] ;  /* 0x0000c80047477a20 */ /* 0x000fe20000410000 */
[----:B------:R-:W-:Y:S01]  /*3a80*/  ISETP.GT.AND P1, PT, R10, 0x21, PT ;  /* 0x000000210a00780c */ /* 0x000fe20003f24270 */
[----:B------:R-:W-:Y:S01]  /*3a90*/  FMUL.FTZ R66, R66, c[0x0][0x320] ;  /* 0x0000c80042427a20 */ /* 0x000fe20000410000 */
[----:B------:R-:W-:Y:S01]  /*3aa0*/  FSEL R9, R28, -INF , P0 ;  /* 0xff8000001c097808 */ /* 0x000fe20000000000 */
[----:B------:R5:W5:Y:S01]  /*3ab0*/  MUFU.TANH R141, R8 ;  /* 0x00000008008d7308 */ /* 0x000b620000002400 */
[----:B------:R-:W-:Y:S01]  /*3ac0*/  ISETP.GT.AND P0, PT, R10, 0x28, PT ;  /* 0x000000280a00780c */ /* 0x000fe20003f04270 */
[----:B---3--:R-:W-:Y:S01]  /*3ad0*/  FMUL.FTZ R16, R44, c[0x0][0x320] ;  /* 0x0000c8002c107a20 */ /* 0x008fe20000410000 */
[----:B--2---:R-:W-:Y:S01]  /*3ae0*/  FSEL R39, R39, -INF , P6 ;  /* 0xff80000027277808 */ /* 0x004fe20003000000 */
[----:B------:R-:W-:Y:S01]  /*3af0*/  FMUL.FTZ R62, R62, c[0x0][0x320] ;  /* 0x0000c8003e3e7a20 */ /* 0x000fe20000410000 */
[----:B-1----:R-:W-:Y:S01]  /*3b00*/  FSEL R31, R24, -INF , P1 ;  /* 0xff800000181f7808 */ /* 0x002fe20000800000 */
[----:B------:R-:W-:Y:S01]  /*3b10*/  FMUL.FTZ R58, R58, c[0x0][0x320] ;  /* 0x0000c8003a3a7a20 */ /* 0x000fe20000410000 */
[C---:B------:R-:W-:Y:S01]  /*3b20*/  ISETP.GT.AND P6, PT, R10.reuse, 0x29, PT ;  /* 0x000000290a00780c */ /* 0x040fe20003fc4270 */
[----:B------:R-:W1:Y:S01]  /*3b30*/  MUFU.TANH R153, R68 ;  /* 0x0000004400997308 */ /* 0x000e620000002400 */
[C---:B------:R-:W-:Y:S01]  /*3b40*/  ISETP.GT.AND P1, PT, R10.reuse, 0x30, PT ;  /* 0x000000300a00780c */ /* 0x040fe20003f24270 */
[----:B----4-:R-:W-:Y:S01]  /*3b50*/  FMUL.FTZ R17, R43, c[0x0][0x320] ;  /* 0x0000c8002b117a20 */ /* 0x010fe20000410000 */
[----:B------:R-:W-:Y:S01]  /*3b60*/  FSEL R29, R29, -INF , P0 ;  /* 0xff8000001d1d7808 */ /* 0x000fe20000000000 */
[----:B------:R-:W-:Y:S01]  /*3b70*/  FMUL.FTZ R59, R59, c[0x0][0x320] ;  /* 0x0000c8003b3b7a20 */ /* 0x000fe20000410000 */
[----:B------:R-:W-:Y:S01]  /*3b80*/  ISETP.GT.AND P0, PT, R10, 0x31, PT ;  /* 0x000000310a00780c */ /* 0x000fe20003f04270 */
[----:B------:R-:W-:Y:S01]  /*3b90*/  FMUL.FTZ R54, R54, c[0x0][0x320] ;  /* 0x0000c80036367a20 */ /* 0x000fe20000410000 */
[----:B------:R-:W-:Y:S01]  /*3ba0*/  FSEL R37, R37, -INF , P6 ;  /* 0xff80000025257808 */ /* 0x000fe20003000000 */
[----:B------:R-:W2:Y:S01]  /*3bb0*/  MUFU.TANH R159, R69 ;  /* 0x00000045009f7308 */ /* 0x000ea20000002400 */
[----:B------:R-:W-:Y:S01]  /*3bc0*/  FSEL R133, R133, -INF , P1 ;  /* 0xff80000085857808 */ /* 0x000fe20000800000 */
[----:B-----5:R-:W-:Y:S01]  /*3bd0*/  FMUL.FTZ R8, R42, c[0x0][0x320] ;  /* 0x0000c8002a087a20 */ /* 0x020fe20000410000 */
[C---:B------:R-:W-:Y:S01]  /*3be0*/  ISETP.GT.AND P6, PT, R10.reuse, 0x38, PT ;  /* 0x000000380a00780c */ /* 0x040fe20003fc4270 */
[----:B------:R-:W-:Y:S01]  /*3bf0*/  FMUL.FTZ R55, R55, c[0x0][0x320] ;  /* 0x0000c80037377a20 */ /* 0x000fe20000410000 */
[----:B------:R-:W-:Y:S01]  /*3c00*/  ISETP.GT.AND P1, PT, R10, 0x39, PT ;  /* 0x000000390a00780c */ /* 0x000fe20003f24270 */
[----:B------:R-:W-:Y:S01]  /*3c10*/  FMUL.FTZ R50, R50, c[0x0][0x320] ;  /* 0x0000c80032327a20 */ /* 0x000fe20000410000 */
[----:B------:R-:W-:Y:S01]  /*3c20*/  FSEL R143, R143, -INF , P0 ;  /* 0xff8000008f8f7808 */ /* 0x000fe20000000000 */
[----:B------:R-:W3:Y:S01]  /*3c30*/  MUFU.TANH R157, R64 ;  /* 0x00000040009d7308 */ /* 0x000ee20000002400 */
[----:B------:R-:W-:Y:S01]  /*3c40*/  ISETP.GT.AND P0, PT, R10, 0x40, PT ;  /* 0x000000400a00780c */ /* 0x000fe20003f04270 */
[----:B------:R-:W-:Y:S01]  /*3c50*/  FMUL.FTZ R51, R51, c[0x0][0x320] ;  /* 0x0000c80033337a20 */ /* 0x000fe20000410000 */
[----:B------:R-:W-:Y:S01]  /*3c60*/  FSEL R141, R141, -INF , P6 ;  /* 0xff8000008d8d7808 */ /* 0x000fe20003000000 */
[----:B------:R-:W-:Y:S01]  /*3c70*/  FMUL.FTZ R46, R46, c[0x0][0x320] ;  /* 0x0000c8002e2e7a20 */ /* 0x000fe20000410000 */
[----:B------:R-:W-:Y:S01]  /*3c80*/  FSEL R135, R135, -INF , P1 ;  /* 0xff80000087877808 */ /* 0x000fe20000800000 */
[----:B------:R-:W-:Y:S01]  /*3c90*/  FMUL.FTZ R47, R47, c[0x0][0x320] ;  /* 0x0000c8002f2f7a20 */ /* 0x000fe20000410000 */
[C---:B------:R-:W-:Y:S01]  /*3ca0*/  ISETP.GT.AND P6, PT, R10.reuse, 0x41, PT ;  /* 0x000000410a00780c */ /* 0x040fe20003fc4270 */
[----:B------:R-:W4:Y:S01]  /*3cb0*/  MUFU.TANH R155, R65 ;  /* 0x00000041009b7308 */ /* 0x000f220000002400 */
[----:B------:R-:W-:Y:S01]  /*3cc0*/  ISETP.GT.AND P1, PT, R10, 0x48, PT ;  /* 0x000000480a00780c */ /* 0x000fe20003f24270 */
[----:B------:R-:W-:Y:S01]  /*3cd0*/  FMUL.FTZ R75, R75, c[0x0][0x320] ;  /* 0x0000c8004b4b7a20 */ /* 0x000fe20000410000 */
[----:B-1----:R-:W-:Y:S01]  /*3ce0*/  FSEL R153, R153, -INF , P0 ;  /* 0xff80000099997808 */ /* 0x002fe20000000000 */
[----:B------:R-:W-:Y:S01]  /*3cf0*/  IMAD.SHL.U32 R248, R2, 0x2, RZ ;  /* 0x0000000202f87824 */ /* 0x000fe200078e00ff */
[C---:B------:R-:W-:Y:S01]  /*3d00*/  ISETP.GT.AND P0, PT, R10.reuse, 0x49, PT ;  /* 0x000000490a00780c */ /* 0x040fe20003f04270 */
[----:B------:R-:W-:Y:S01]  /*3d10*/  @UP1 USHF.L.U32 UR22, UR22, 0x7, URZ ;  /* 0x0000000716161899 */ /* 0x000fe2000800063f */
[----:B--2---:R-:W-:Y:S01]  /*3d20*/  FSEL R159, R159, -INF , P6 ;  /* 0xff8000009f9f7808 */ /* 0x004fe20003000000 */
[----:B------:R-:W1:Y:S01]  /*3d30*/  MUFU.TANH R167, R60 ;  /* 0x0000003c00a77308 */ /* 0x000e620000002400 */
[----:B---3--:R-:W-:Y:S01]  /*3d40*/  FSEL R157, R157, -INF , P1 ;  /* 0xff8000009d9d7808 */ /* 0x008fe20000800000 */
[----:B------:R-:W-:Y:S01]  /*3d50*/  IMAD R246, R5, 0x2, R248 ;  /* 0x0000000205f67824 */ /* 0x000fe200078e02f8 */
[C---:B------:R-:W-:Y:S01]  /*3d60*/  ISETP.GT.AND P6, PT, R10.reuse, 0x50, PT ;  /* 0x000000500a00780c */ /* 0x040fe20003fc4270 */
[----:B------:R-:W-:Y:S01]  /*3d70*/  LDSM.16.MT88.4 R92, [R248+0x4100] ;  /* 0x00410000f85c783b */ /* 0x000fe20000004200 */
[----:B------:R-:W-:Y:S01]  /*3d80*/  ISETP.GT.AND P1, PT, R10, 0x51, PT ;  /* 0x000000510a00780c */ /* 0x000fe20003f24270 */
[----:B------:R-:W-:Y:S01]  /*3d90*/  IMAD R244, R3, 0x2, R246 ;  /* 0x0000000203f47824 */ /* 0x000fe200078e02f6 */
[----:B------:R-:W-:Y:S01]  /*3da0*/  FMNMX.FTZ R0, R18, R21, !PT ;  /* 0x0000001512007209 */ /* 0x000fe20007810000 */
[----:B------:R2:W3:Y:S01]  /*3db0*/  MUFU.TANH R165, R61 ;  /* 0x0000003d00a57308 */ /* 0x0004e20000002400 */
[----:B----4-:R-:W-:Y:S01]  /*3dc0*/  FSEL R155, R155, -INF , P0 ;  /* 0xff8000009b9b7808 */ /* 0x010fe20000000000 */
[----:B------:R-:W-:Y:S01]  /*3dd0*/  IMAD R245, R3, 0x2, R248 ;  /* 0x0000000203f57824 */ /* 0x000fe200078e02f8 */
[----:B------:R-:W-:Y:S01]  /*3de0*/  ISETP.GT.AND P0, PT, R10, 0x58, PT ;  /* 0x000000580a00780c */ /* 0x000fe20003f04270 */
[----:B------:R-:W-:Y:S01]  /*3df0*/  LDSM.16.MT88.4 R100, [R244+0x100] ;  /* 0x00010000f464783b */ /* 0x000fe20000004200 */
[----:B------:R-:W-:Y:S01]  /*3e00*/  FMNMX.FTZ R0, R19, R0, !PT ;  /* 0x0000000013007209 */ /* 0x000fe20007810000 */
[----:B------:R-:W-:-:S02]  /*3e10*/  UIMAD.WIDE.U32 UR22, UR22, UR4, URZ ;  /* 0x00000004161672a5 */ /* 0x000fc4000f8e003f */
[----:B------:R-:W4:Y:S01]  /*3e20*/  MUFU.TANH R163, R56 ;  /* 0x0000003800a37308 */ /* 0x000f220000002400 */
[----:B-1----:R-:W-:Y:S01]  /*3e30*/  FSEL R167, R167, -INF , P6 ;  /* 0xff800000a7a77808 */ /* 0x002fe20003000000 */
[----:B------:R-:W-:Y:S01]  /*3e40*/  LDSM.16.MT88.4 R124, [R248+0x100] ;  /* 0x00010000f87c783b */ /* 0x000fe20000004200 */
[C---:B------:R-:W-:Y:S01]  /*3e50*/  ISETP.GT.AND P6, PT, R10.reuse, 0x59, PT ;  /* 0x000000590a00780c */ /* 0x040fe20003fc4270 */
[----:B------:R-:W-:Y:S01]  /*3e60*/  @UP1 USHF.R.U32.HI UR10, URZ, UR5, UR23 ;  /* 0x000000053f0a1299 */ /* 0x000fe20008011617 */
[----:B------:R-:W-:Y:S01]  /*3e70*/  FMNMX.FTZ R0, R15, R0, !PT ;  /* 0x000000000f007209 */ /* 0x000fe20007810000 */
[----:B------:R-:W-:Y:S02]  /*3e80*/  LDSM.16.MT88.4 R116, [R246+0x100] ;  /* 0x00010000f674783b */ /* 0x000fe40000004200 */
[----:B------:R-:W1:Y:S01]  /*3e90*/  MUFU.TANH R161, R57 ;  /* 0x0000003900a17308 */ /* 0x000e620000002400 */
[----:B--2---:R-:W-:Y:S01]  /*3ea0*/  FMUL.FTZ R61, R73, c[0x0][0x320] ;  /* 0x0000c800493d7a20 */ /* 0x004fe20000410000 */
[----:B---3--:R-:W-:Y:S01]  /*3eb0*/  FSEL R165, R165, -INF , P1 ;  /* 0xff800000a5a57808 */ /* 0x008fe20000800000 */
[----:B------:R-:W-:Y:S01]  /*3ec0*/  LDSM.16.MT88.4 R108, [R245+0x100] ;  /* 0x00010000f56c783b */ /* 0x000fe20000004200 */
[C---:B------:R-:W-:Y:S01]  /*3ed0*/  ISETP.GT.AND P1, PT, R10.reuse, 0x60, PT ;  /* 0x000000600a00780c */ /* 0x040fe20003f24270 */
[----:B------:R-:W-:Y:S01]  /*3ee0*/  UIADD3 UR10, UR10, UR8, -UR12 ;  /* 0x000000080a0a7290 */ /* 0x000fe2000fffe80c */
[----:B------:R-:W-:Y:S01]  /*3ef0*/  FMNMX.FTZ R0, R13, R0, !PT ;  /* 0x000000000d007209 */ /* 0x000fe20007810000 */
[----:B------:R-:W-:Y:S01]  /*3f00*/  LDSM.16.MT88.4 R84, [R246+0x4100] ;  /* 0x00410000f654783b */ /* 0x000fe20000004200 */
[----:B------:R-:W2:Y:S01]  /*3f10*/  MUFU.TANH R151, R52 ;  /* 0x0000003400977308 */ /* 0x000ea20000002400 */
[----:B----4-:R-:W-:Y:S01]  /*3f20*/  FSEL R163, R163, -INF , P0 ;  /* 0xff800000a3a37808 */ /* 0x010fe20000000000 */
[----:B------:R-:W-:Y:S01]  /*3f30*/  USHF.R.S32.HI UR4, URZ, 0x1f, UR10 ;  /* 0x0000001f3f047899 */ /* 0x000fe2000801140a */
[----:B------:R-:W-:Y:S01]  /*3f40*/  ISETP.GT.AND P0, PT, R10, 0x61, PT ;  /* 0x000000610a00780c */ /* 0x000fe20003f04270 */
[----:B------:R-:W-:Y:S01]  /*3f50*/  LDSM.16.MT88.4 R76, [R245+0x4100] ;  /* 0x00410000f54c783b */ /* 0x000fe20000004200 */
[----:B------:R-:W-:Y:S01]  /*3f60*/  FMNMX.FTZ R0, R11, R0, !PT ;  /* 0x000000000b007209 */ /* 0x000fe20007810000 */
[----:B------:R-:W-:-:S02]  /*3f70*/  ULEA.HI UR4, UR4, UR10, URZ, 0x7 ;  /* 0x0000000a04047291 */ /* 0x000fc4000f8f383f */
[----:B------:R-:W3:Y:S01]  /*3f80*/  MUFU.TANH R149, R53 ;  /* 0x0000003500957308 */ /* 0x000ee20000002400 */
[----:B-1----:R-:W-:Y:S01]  /*3f90*/  FSEL R161, R161, -INF , P6 ;  /* 0xff800000a1a17808 */ /* 0x002fe20003000000 */
[----:B------:R-:W-:Y:S01]  /*3fa0*/  USHF.R.S32.HI UR5, URZ, 0x7, UR4 ;  /* 0x000000073f057899 */ /* 0x000fe20008011404 */
[C---:B------:R-:W-:Y:S01]  /*3fb0*/  ISETP.GT.AND P6, PT, R10.reuse, 0x68, PT ;  /* 0x000000680a00780c */ /* 0x040fe20003fc4270 */
[----:B------:R-:W-:Y:S01]  /*3fc0*/  UIADD3 UR10, UR7, -0x2, URZ ;  /* 0xfffffffe070a7890 */ /* 0x000fe2000fffe03f */
[----:B------:R-:W-:Y:S01]  /*3fd0*/  FMNMX.FTZ R0, R7, R0, !PT ;  /* 0x0000000007007209 */ /* 0x000fe20007810000 */
[----:B------:R-:W-:Y:S02]  /*3fe0*/  UISETP.LT.AND UP0, UPT, URZ, UR5, UPT ;  /* 0x000000053f00728c */ /* 0x000fe4000bf01270 */
[----:B------:R-:W1:Y:S01]  /*3ff0*/  MUFU.TANH R147, R48 ;  /* 0x0000003000937308 */ /* 0x000e620000002400 */
[----:B--2---:R-:W-:Y:S01]  /*4000*/  FSEL R151, R151, -INF , P1 ;  /* 0xff80000097977808 */ /* 0x004fe20000800000 */
[----:B------:R-:W-:Y:S01]  /*4010*/  USEL UR5, URZ, UR5, !UP0 ;  /* 0x000000053f057287 */ /* 0x000fe2000c000000 */
[----:B------:R-:W-:-:S02]  /*4020*/  ISETP.GT.AND P1, PT, R10, 0x69, PT ;  /* 0x000000690a00780c */ /* 0x000fc40003f24270 */
[----:B------:R-:W-:Y:S01]  /*4030*/  FMNMX.FTZ R0, R9, R0, !PT ;  /* 0x0000000009007209 */ /* 0x000fe20007810000 */
[----:B------:R-:W-:Y:S02]  /*4040*/  UISETP.GE.AND UP0, UPT, UR10, UR5, UPT ;  /* 0x000000050a00728c */ /* 0x000fe4000bf06270 */
[----:B------:R-:W2:Y:S01]  /*4050*/  MUFU.TANH R145, R49 ;  /* 0x0000003100917308 */ /* 0x000ea20000002400 */
[----:B---3--:R-:W-:Y:S02]  /*4060*/  FSEL R149, R149, -INF , P0 ;  /* 0xff80000095957808 */ /* 0x008fe40000000000 */
[----:B------:R-:W-:Y:S02]  /*4070*/  ISETP.GT.AND P0, PT, R10, 0x70, PT ;  /* 0x000000700a00780c */ /* 0x000fe40003f04270 */
[----:B------:R-:W-:-:S03]  /*4080*/  FMNMX.FTZ R0, R39, R0, !PT ;  /* 0x0000000027007209 */ /* 0x000fc60007810000 */
[----:B------:R-:W-:Y:S01]  /*4090*/  MUFU.TANH R16, R16 ;  /* 0x0000001000107308 */ /* 0x000fe20000002400 */
[----:B-1----:R-:W-:Y:S02]  /*40a0*/  FSEL R147, R147, -INF , P6 ;  /* 0xff80000093937808 */ /* 0x002fe40003000000 */
[----:B------:R-:W-:Y:S02]  /*40b0*/  ISETP.GT.AND P6, PT, R10, 0x71, PT ;  /* 0x000000710a00780c */ /* 0x000fe40003fc4270 */
[----:B------:R-:W-:-:S03]  /*40c0*/  FMNMX.FTZ R0, R31, R0, !PT ;  /* 0x000000001f007209 */ /* 0x000fc60007810000 */
[----:B------:R-:W1:Y:S01]  /*40d0*/  MUFU.TANH R65, R45 ;  /* 0x0000002d00417308 */ /* 0x000e620000002400 */
[----:B--2---:R-:W-:Y:S02]  /*40e0*/  FSEL R145, R145, -INF , P1 ;  /* 0xff80000091917808 */ /* 0x004fe40000800000 */
[----:B------:R-:W-:Y:S02]  /*40f0*/  ISETP.GT.AND P1, PT, R10, 0x78, PT ;  /* 0x000000780a00780c */ /* 0x000fe40003f24270 */
[----:B------:R-:W-:-:S03]  /*4100*/  FMNMX.FTZ R0, R29, R0, !PT ;  /* 0x000000001d007209 */ /* 0x000fc60007810000 */
[----:B------:R-:W-:Y:S01]  /*4110*/  MUFU.TANH R12, R12 ;  /* 0x0000000c000c7308 */ /* 0x000fe20000002400 */
[----:B------:R-:W-:-:S04]  /*4120*/  FMNMX.FTZ R0, R37, R0, !PT ;  /* 0x0000000025007209 */ /* 0x000fc80007810000 */
[----:B------:R-:W-:-:S03]  /*4130*/  FMNMX.FTZ R0, R133, R0, !PT ;  /* 0x0000000085007209 */ /* 0x000fc60007810000 */
[----:B------:R-:W-:Y:S01]  /*4140*/  MUFU.TANH R61, R61 ;  /* 0x0000003d003d7308 */ /* 0x000fe20000002400 */
[----:B-1----:R-:W-:Y:S02]  /*4150*/  FSEL R65, R65, -INF , P6 ;  /* 0xff80000041417808 */ /* 0x002fe40003000000 */
[----:B------:R-:W-:Y:S02]  /*4160*/  ISETP.GT.AND P6, PT, R22, RZ, PT ;  /* 0x000000ff1600720c */ /* 0x000fe40003fc4270 */
[----:B------:R-:W-:-:S03]  /*4170*/  FMNMX.FTZ R0, R143, R0, !PT ;  /* 0x000000008f007209 */ /* 0x000fc60007810000 */
[----:B------:R-:W1:Y:S01]  /*4180*/  MUFU.TANH R8, R8 ;  /* 0x0000000800087308 */ /* 0x000e620000002400 */
[----:B------:R-:W-:-:S04]  /*4190*/  FMNMX.FTZ R0, R141, R0, !PT ;  /* 0x000000008d007209 */ /* 0x000fc80007810000 */
[----:B------:R-:W-:-:S03]  /*41a0*/  FMNMX.FTZ R0, R135, R0, !PT ;  /* 0x0000000087007209 */ /* 0x000fc60007810000 */
[----:B------:R-:W-:Y:S01]  /*41b0*/  MUFU.TANH R17, R17 ;  /* 0x0000001100117308 */ /* 0x000fe20000002400 */
[----:B------:R-:W-:-:S04]  /*41c0*/  FMNMX.FTZ R0, R153, R0, !PT ;  /* 0x0000000099007209 */ /* 0x000fc80007810000 */
[----:B------:R-:W-:-:S03]  /*41d0*/  FMNMX.FTZ R0, R159, R0, !PT ;  /* 0x000000009f007209 */ /* 0x000fc60007810000 */
[----:B------:R2:W-:Y:S01]  /*41e0*/  MUFU.TANH R40, R26 ;  /* 0x0000001a00287308 */ /* 0x0005e20000002400 */
[----:B------:R-:W-:-:S04]  /*41f0*/  FMNMX.FTZ R0, R157, R0, !PT ;  /* 0x000000009d007209 */ /* 0x000fc80007810000 */
[----:B------:R-:W-:-:S03]  /*4200*/  FMNMX.FTZ R0, R155, R0, !PT ;  /* 0x000000009b007209 */ /* 0x000fc60007810000 */
[----:B------:R-:W3:Y:S01]  /*4210*/  MUFU.TANH R23, R23 ;  /* 0x0000001700177308 */ /* 0x000ee20000002400 */
[----:B------:R-:W-:-:S04]  /*4220*/  FMNMX.FTZ R0, R167, R0, !PT ;  /* 0x00000000a7007209 */ /* 0x000fc80007810000 */
[----:B------:R-:W-:Y:S01]  /*4230*/  FMNMX.FTZ R0, R165, R0, !PT ;  /* 0x00000000a5007209 */ /* 0x000fe20007810000 */
[----:B--2---:R-:W-:Y:S02]  /*4240*/  FMUL.FTZ R26, R35, c[0x0][0x320] ;  /* 0x0000c800231a7a20 */ /* 0x004fe40000410000 */
[----:B------:R2:W-:Y:S01]  /*4250*/  MUFU.TANH R164, R67 ;  /* 0x0000004300a47308 */ /* 0x0005e20000002400 */
[----:B------:R-:W-:Y:S01]  /*4260*/  FMNMX.FTZ R0, R163, R0, !PT ;  /* 0x00000000a3007209 */ /* 0x000fe20007810000 */
[----:B------:R-:W-:Y:S03]  /*4270*/  LDSM.16.MT88.4 R32, [R246+0x4900] ;  /* 0x00490000f620783b */ /* 0x000fe60000004200 */
[----:B------:R-:W-:-:S03]  /*4280*/  FMNMX.FTZ R0, R161, R0, !PT ;  /* 0x00000000a1007209 */ /* 0x000fc60007810000 */
[----:B------:R-:W4:Y:S01]  /*4290*/  MUFU.TANH R26, R26 ;  /* 0x0000001a001a7308 */ /* 0x000f220000002400 */
[----:B------:R-:W-:-:S04]  /*42a0*/  FMNMX.FTZ R0, R151, R0, !PT ;  /* 0x0000000097007209 */ /* 0x000fc80007810000 */
[----:B------:R-:W-:Y:S02]  /*42b0*/  FMNMX.FTZ R0, R149, R0, !PT ;  /* 0x0000000095007209 */ /* 0x000fe40007810000 */
[----:B--2---:R-:W-:Y:S01]  /*42c0*/  FSEL R67, R16, -INF , P0 ;  /* 0xff80000010437808 */ /* 0x004fe20000000000 */
[----:B------:R2:W-:Y:S01]  /*42d0*/  MUFU.TANH R172, R63 ;  /* 0x0000003f00ac7308 */ /* 0x0005e20000002400 */
[----:B------:R-:W-:Y:S02]  /*42e0*/  ISETP.GT.AND P0, PT, R10, 0x79, PT ;  /* 0x000000790a00780c */ /* 0x000fe40003f04270 */
[----:B-1----:R-:W-:Y:S02]  /*42f0*/  FSEL R16, R8, -INF , P6 ;  /* 0xff80000008107808 */ /* 0x002fe40003000000 */
[----:B------:R-:W-:Y:S02]  /*4300*/  FSEL R61, R61, -INF , P0 ;  /* 0xff8000003d3d7808 */ /* 0x000fe40000000000 */
[----:B------:R-:W-:Y:S01]  /*4310*/  ISETP.GT.AND P0, PT, R22, 0x8, PT ;  /* 0x000000081600780c */ /* 0x000fe20003f04270 */
[----:B------:R-:W-:Y:S01]  /*4320*/  MUFU.TANH R20, R20 ;  /* 0x0000001400147308 */ /* 0x000fe20000002400 */
[----:B------:R-:W-:-:S02]  /*4330*/  FMNMX.FTZ R0, R147, R0, !PT ;  /* 0x0000000093007209 */ /* 0x000fc40007810000 */
[----:B---3--:R-:W-:Y:S02]  /*4340*/  FSEL R4, R23, -INF , P0 ;  /* 0xff80000017047808 */ /* 0x008fe40000000000 */
[----:B------:R-:W-:Y:S02]  /*4350*/  ISETP.GT.AND P0, PT, R22, 0x10, PT ;  /* 0x000000101600780c */ /* 0x000fe40003f04270 */
[----:B------:R-:W-:Y:S01]  /*4360*/  FMNMX.FTZ R0, R145, R0, !PT ;  /* 0x0000000091007209 */ /* 0x000fe20007810000 */
[----:B------:R-:W1:Y:S01]  /*4370*/  MUFU.TANH R25, R25 ;  /* 0x0000001900197308 */ /* 0x000e620000002400 */
[----:B--2---:R-:W-:Y:S02]  /*4380*/  FSEL R63, R12, -INF , P1 ;  /* 0xff8000000c3f7808 */ /* 0x004fe40000800000 */
[----:B------:R-:W-:Y:S02]  /*4390*/  ISETP.GT.AND P1, PT, R22, 0x1, PT ;  /* 0x000000011600780c */ /* 0x000fe40003f24270 */
[----:B------:R-:W-:-:S02]  /*43a0*/  FMNMX.FTZ R0, R67, R0, !PT ;  /* 0x0000000043007209 */ /* 0x000fc40007810000 */
[----:B------:R-:W-:Y:S01]  /*43b0*/  FSEL R6, R17, -INF , P1 ;  /* 0xff80000011067808 */ /* 0x000fe20000800000 */
[----:B------:R-:W-:Y:S01]  /*43c0*/  MUFU.TANH R27, R27 ;  /* 0x0000001b001b7308 */ /* 0x000fe20000002400 */
[----:B------:R-:W-:Y:S02]  /*43d0*/  ISETP.GT.AND P1, PT, R22, 0x9, PT ;  /* 0x000000091600780c */ /* 0x000fe40003f24270 */
[----:B------:R-:W-:Y:S02]  /*43e0*/  FMNMX.FTZ R23, R16, R6, !PT ;  /* 0x0000000610177209 */ /* 0x000fe40007810000 */
[----:B----4-:R-:W-:Y:S02]  /*43f0*/  FSEL R26, R26, -INF , P1 ;  /* 0xff8000001a1a7808 */ /* 0x010fe40000800000 */
[----:B------:R-:W-:Y:S01]  /*4400*/  FMNMX.FTZ R23, R4, R23, !PT ;  /* 0x0000001704177209 */ /* 0x000fe20007810000 */
[----:B------:R-:W2:Y:S01]  /*4410*/  MUFU.TANH R30, R30 ;  /* 0x0000001e001e7308 */ /* 0x000ea20000002400 */
[----:B------:R-:W-:-:S02]  /*4420*/  ISETP.GT.AND P1, PT, R22, 0x11, PT ;  /* 0x000000111600780c */ /* 0x000fc40003f24270 */
[----:B------:R-:W-:Y:S02]  /*4430*/  FMNMX.FTZ R23, R26, R23, !PT ;  /* 0x000000171a177209 */ /* 0x000fe40007810000 */
[----:B-1----:R-:W-:Y:S02]  /*4440*/  FSEL R10, R25, -INF , P1 ;  /* 0xff800000190a7808 */ /* 0x002fe40000800000 */
[----:B------:R-:W-:Y:S01]  /*4450*/  ISETP.GT.AND P1, PT, R22, 0x19, PT ;  /* 0x000000191600780c */ /* 0x000fe20003f24270 */
[----:B------:R1:W-:Y:S01]  /*4460*/  MUFU.TANH R156, R14 ;  /* 0x0000000e009c7308 */ /* 0x0003e20000002400 */
[----:B------:R-:W-:-:S04]  /*4470*/  FMNMX.FTZ R0, R65, R0, !PT ;  /* 0x0000000041007209 */ /* 0x000fc80007810000 */
[----:B------:R-:W-:-:S03]  /*4480*/  FMNMX.FTZ R0, R63, R0, !PT ;  /* 0x000000003f007209 */ /* 0x000fc60007810000 */
[----:B------:R-:W3:Y:S01]  /*4490*/  MUFU.TANH R140, R140 ;  /* 0x0000008c008c7308 */ /* 0x000ee20000002400 */
[----:B--2---:R-:W-:Y:S02]  /*44a0*/  FSEL R12, R30, -INF , P1 ;  /* 0xff8000001e0c7808 */ /* 0x004fe40000800000 */
[----:B------:R-:W-:Y:S02]  /*44b0*/  ISETP.GT.AND P1, PT, R22, 0x21, PT ;  /* 0x000000211600780c */ /* 0x000fe40003f24270 */
[----:B------:R-:W-:Y:S02]  /*44c0*/  FMNMX.FTZ R0, R61, R0, !PT ;  /* 0x000000003d007209 */ /* 0x000fe40007810000 */
[----:B------:R-:W-:Y:S01]  /*44d0*/  FSEL R180, R180, -INF , P1 ;  /* 0xff800000b4b47808 */ /* 0x000fe20000800000 */
[----:B------:R-:W2:Y:S01]  /*44e0*/  MUFU.TANH R158, R158 ;  /* 0x0000009e009e7308 */ /* 0x000ea20000002400 */
[----:B-1----:R-:W-:Y:S01]  /*44f0*/  FSEL R14, R20, -INF , P0 ;  /* 0xff800000140e7808 */ /* 0x002fe20000000000 */
[----:B------:R-:W1:Y:S01]  /*4500*/  SHFL.BFLY PT, R17, R0, 0x2, 0x1f ;  /* 0x0c401f0000117f89 */ /* 0x000e6200000e0000 */
[----:B------:R-:W-:-:S02]  /*4510*/  ISETP.GT.AND P0, PT, R22, 0x18, PT ;  /* 0x000000181600780c */ /* 0x000fc40003f04270 */
[----:B------:R-:W-:Y:S02]  /*4520*/  FMNMX.FTZ R23, R14, R23, !PT ;  /* 0x000000170e177209 */ /* 0x000fe40007810000 */
[----:B------:R-:W-:Y:S01]  /*4530*/  FSEL R8, R27, -INF , P0 ;  /* 0xff8000001b087808 */ /* 0x000fe20000000000 */
[----:B------:R-:W4:Y:S01]  /*4540*/  MUFU.TANH R146, R146 ;  /* 0x0000009200927308 */ /* 0x000f220000002400 */
[----:B------:R-:W-:Y:S02]  /*4550*/  FMNMX.FTZ R23, R10, R23, !PT ;  /* 0x000000170a177209 */ /* 0x000fe40007810000 */
[----:B------:R-:W-:Y:S02]  /*4560*/  ISETP.GT.AND P0, PT, R22, 0x20, PT ;  /* 0x000000201600780c */ /* 0x000fe40003f04270 */
[----:B------:R-:W-:Y:S02]  /*4570*/  FMNMX.FTZ R23, R8, R23, !PT ;  /* 0x0000001708177209 */ /* 0x000fe40007810000 */
[----:B------:R-:W-:Y:S01]  /*4580*/  FSEL R40, R40, -INF , P0 ;  /* 0xff80000028287808 */ /* 0x000fe20000000000 */
[----:B------:R-:W5:Y:S01]  /*4590*/  MUFU.TANH R150, R150 ;  /* 0x0000009600967308 */ /* 0x000f620000002400 */
[----:B------:R-:W-:-:S02]  /*45a0*/  FMNMX.FTZ R23, R12, R23, !PT ;  /* 0x000000170c177209 */ /* 0x000fc40007810000 */
[----:B------:R-:W-:Y:S02]  /*45b0*/  ISETP.GT.AND P0, PT, R22, 0x28, PT ;  /* 0x000000281600780c */ /* 0x000fe40003f04270 */
[----:B------:R-:W-:Y:S02]  /*45c0*/  FMNMX.FTZ R23, R40, R23, !PT ;  /* 0x0000001728177209 */ /* 0x000fe40007810000 */
[----:B------:R-:W-:Y:S01]  /*45d0*/  ISETP.GT.AND P1, PT, R22, 0x29, PT ;  /* 0x000000291600780c */ /* 0x000fe20003f24270 */
[----:B------:R-:W1:Y:S01]  /*45e0*/  MUFU.TANH R178, R70 ;  /* 0x0000004600b27308 */ /* 0x000e620000002400 */
[----:B------:R-:W-:Y:S02]  /*45f0*/  FSEL R142, R142, -INF , P0 ;  /* 0xff8000008e8e7808 */ /* 0x000fe40000000000 */
[----:B------:R-:W-:Y:S02]  /*4600*/  FMNMX.FTZ R23, R180, R23, !PT ;  /* 0x00000017b4177209 */ /* 0x000fe40007810000 */
[----:B------:R-:W-:-:S02]  /*4610*/  ISETP.GT.AND P0, PT, R22, 0x30, PT ;  /* 0x000000301600780c */ /* 0x000fc40003f04270 */
[----:B---3--:R-:W-:Y:S01]  /*4620*/  FSEL R140, R140, -INF , P1 ;  /* 0xff8000008c8c7808 */ /* 0x008fe20000800000 */
[----:B------:R-:W3:Y:S01]  /*4630*/  MUFU.TANH R160, R71 ;  /* 0x0000004700a07308 */ /* 0x000ee20000002400 */
[----:B------:R-:W-:Y:S02]  /*4640*/  FMNMX.FTZ R23, R142, R23, !PT ;  /* 0x000000178e177209 */ /* 0x000fe40007810000 */
[----:B------:R-:W-:Y:S02]  /*4650*/  ISETP.GT.AND P1, PT, R22, 0x31, PT ;  /* 0x000000311600780c */ /* 0x000fe40003f24270 */
[----:B--2---:R-:W-:Y:S02]  /*4660*/  FSEL R158, R158, -INF , P0 ;  /* 0xff8000009e9e7808 */ /* 0x004fe40000000000 */
[----:B------:R-:W-:Y:S01]  /*4670*/  FMNMX.FTZ R23, R140, R23, !PT ;  /* 0x000000178c177209 */ /* 0x000fe20007810000 */
[----:B------:R-:W2:Y:S01]  /*4680*/  MUFU.TANH R176, R66 ;  /* 0x0000004200b07308 */ /* 0x000ea20000002400 */
[----:B------:R-:W-:-:S02]  /*4690*/  ISETP.GT.AND P0, PT, R22, 0x38, PT ;  /* 0x000000381600780c */ /* 0x000fc40003f04270 */
[----:B----4-:R-:W-:Y:S02]  /*46a0*/  FSEL R146, R146, -INF , P1 ;  /* 0xff80000092927808 */ /* 0x010fe40000800000 */
[----:B------:R-:W-:Y:S02]  /*46b0*/  FMNMX.FTZ R23, R158, R23, !PT ;  /* 0x000000179e177209 */ /* 0x000fe40007810000 */
[----:B------:R-:W-:Y:S01]  /*46c0*/  ISETP.GT.AND P1, PT, R22, 0x39, PT ;  /* 0x000000391600780c */ /* 0x000fe20003f24270 */
[----:B------:R4:W2:Y:S01]  /*46d0*/  MUFU.TANH R174, R62 ;  /* 0x0000003e00ae7308 */ /* 0x0008a20000002400 */
[----:B-----5:R-:W-:Y:S02]  /*46e0*/  FSEL R150, R150, -INF , P0 ;  /* 0xff80000096967808 */ /* 0x020fe40000000000 */
[----:B------:R-:W-:Y:S02]  /*46f0*/  FMNMX.FTZ R23, R146, R23, !PT ;  /* 0x0000001792177209 */ /* 0x000fe40007810000 */
[----:B------:R-:W-:-:S02]  /*4700*/  ISETP.GT.AND P0, PT, R22, 0x40, PT ;  /* 0x000000401600780c */ /* 0x000fc40003f04270 */
[----:B------:R-:W-:Y:S01]  /*4710*/  FSEL R156, R156, -INF , P1 ;  /* 0xff8000009c9c7808 */ /* 0x000fe20000800000 */
[----:B------:R-:W5:Y:S01]  /*4720*/  MUFU.TANH R166, R58 ;  /* 0x0000003a00a67308 */ /* 0x000f620000002400 */
[----:B------:R-:W-:Y:S02]  /*4730*/  FMNMX.FTZ R23, R150, R23, !PT ;  /* 0x0000001796177209 */ /* 0x000fe40007810000 */
[----:B------:R-:W-:Y:S02]  /*4740*/  ISETP.GT.AND P1, PT, R22, 0x41, PT ;  /* 0x000000411600780c */ /* 0x000fe40003f24270 */
[----:B-1----:R-:W-:Y:S02]  /*4750*/  FSEL R178, R178, -INF , P0 ;  /* 0xff800000b2b27808 */ /* 0x002fe40000000000 */
[----:B------:R-:W-:Y:S01]  /*4760*/  FMNMX.FTZ R23, R156, R23, !PT ;  /* 0x000000179c177209 */ /* 0x000fe20007810000 */
[----:B------:R-:W1:Y:S01]  /*4770*/  MUFU.TANH R162, R59 ;  /* 0x0000003b00a27308 */ /* 0x000e620000002400 */
[----:B------:R-:W-:Y:S01]  /*4780*/  ISETP.GT.AND P0, PT, R22, 0x48, PT ;  /* 0x000000481600780c */ /* 0x000fe20003f04270 */
[----:B----4-:R-:W-:Y:S01]  /*4790*/  FMUL.FTZ R62, R74, c[0x0][0x320] ;  /* 0x0000c8004a3e7a20 */ /* 0x010fe20000410000 */
[----:B---3--:R-:W-:-:S02]  /*47a0*/  FSEL R160, R160, -INF , P1 ;  /* 0xff800000a0a07808 */ /* 0x008fc40000800000 */
[----:B------:R-:W-:Y:S02]  /*47b0*/  FMNMX.FTZ R23, R178, R23, !PT ;  /* 0x00000017b2177209 */ /* 0x000fe40007810000 */
[----:B------:R-:W-:Y:S01]  /*47c0*/  ISETP.GT.AND P1, PT, R22, 0x49, PT ;  /* 0x000000491600780c */ /* 0x000fe20003f24270 */
[----:B------:R-:W3:Y:S01]  /*47d0*/  MUFU.TANH R154, R54 ;  /* 0x00000036009a7308 */ /* 0x000ee20000002400 */
[----:B--2---:R-:W-:Y:S02]  /*47e0*/  FSEL R176, R176, -INF , P0 ;  /* 0xff800000b0b07808 */ /* 0x004fe40000000000 */
[----:B------:R-:W-:Y:S02]  /*47f0*/  FMNMX.FTZ R23, R160, R23, !PT ;  /* 0x00000017a0177209 */ /* 0x000fe40007810000 */
[----:B------:R-:W-:Y:S02]  /*4800*/  ISETP.GT.AND P0, PT, R22, 0x50, PT ;  /* 0x000000501600780c */ /* 0x000fe40003f04270 */
[----:B------:R-:W-:Y:S01]  /*4810*/  FSEL R164, R164, -INF , P1 ;  /* 0xff800000a4a47808 */ /* 0x000fe20000800000 */
[----:B------:R-:W2:Y:S01]  /*4820*/  MUFU.TANH R152, R55 ;  /* 0x0000003700987308 */ /* 0x000ea20000002400 */
[----:B------:R-:W-:-:S02]  /*4830*/  FMNMX.FTZ R23, R176, R23, !PT ;  /* 0x00000017b0177209 */ /* 0x000fc40007810000 */
[----:B------:R-:W-:Y:S02]  /*4840*/  ISETP.GT.AND P1, PT, R22, 0x51, PT ;  /* 0x000000511600780c */ /* 0x000fe40003f24270 */
[----:B------:R-:W-:Y:S02]  /*4850*/  FSEL R174, R174, -INF , P0 ;  /* 0xff800000aeae7808 */ /* 0x000fe40000000000 */
[----:B------:R-:W-:Y:S01]  /*4860*/  FMNMX.FTZ R23, R164, R23, !PT ;  /* 0x00000017a4177209 */ /* 0x000fe20007810000 */
[----:B------:R-:W4:Y:S01]  /*4870*/  MUFU.TANH R148, R50 ;  /* 0x0000003200947308 */ /* 0x000f220000002400 */
[----:B------:R-:W-:Y:S02]  /*4880*/  ISETP.GT.AND P0, PT, R22, 0x58, PT ;  /* 0x000000581600780c */ /* 0x000fe40003f04270 */
[----:B------:R-:W-:Y:S02]  /*4890*/  FSEL R172, R172, -INF , P1 ;  /* 0xff800000acac7808 */ /* 0x000fe40000800000 */
[----:B------:R-:W-:-:S02]  /*48a0*/  FMNMX.FTZ R23, R174, R23, !PT ;  /* 0x00000017ae177209 */ /* 0x000fc40007810000 */
[----:B------:R-:W-:Y:S01]  /*48b0*/  ISETP.GT.AND P1, PT, R22, 0x59, PT ;  /* 0x000000591600780c */ /* 0x000fe20003f24270 */
[----:B------:R-:W2:Y:S01]  /*48c0*/  MUFU.TANH R144, R51 ;  /* 0x0000003300907308 */ /* 0x000ea20000002400 */
[----:B-----5:R-:W-:Y:S02]  /*48d0*/  FSEL R166, R166, -INF , P0 ;  /* 0xff800000a6a67808 */ /* 0x020fe40000000000 */
[----:B------:R-:W-:Y:S02]  /*48e0*/  FMNMX.FTZ R23, R172, R23, !PT ;  /* 0x00000017ac177209 */ /* 0x000fe40007810000 */
[----:B------:R-:W-:Y:S02]  /*48f0*/  ISETP.GT.AND P0, PT, R22, 0x60, PT ;  /* 0x000000601600780c */ /* 0x000fe40003f04270 */
[----:B-1----:R-:W-:Y:S01]  /*4900*/  FSEL R162, R162, -INF , P1 ;  /* 0xff800000a2a27808 */ /* 0x002fe20000800000 */
[----:B------:R-:W1:Y:S01]  /*4910*/  MUFU.TANH R66, R46 ;  /* 0x0000002e00427308 */ /* 0x000e620000002400 */
[----:B------:R-:W-:-:S02]  /*4920*/  FMNMX.FTZ R23, R166, R23, !PT ;  /* 0x00000017a6177209 */ /* 0x000fc40007810000 */
[----:B------:R-:W-:Y:S02]  /*4930*/  ISETP.GT.AND P1, PT, R22, 0x61, PT ;  /* 0x000000611600780c */ /* 0x000fe40003f24270 */
[----:B---3--:R-:W-:Y:S02]  /*4940*/  FSEL R154, R154, -INF , P0 ;  /* 0xff8000009a9a7808 */ /* 0x008fe40000000000 */
[----:B------:R-:W-:Y:S01]  /*4950*/  FMNMX.FTZ R23, R162, R23, !PT ;  /* 0x00000017a2177209 */ /* 0x000fe20007810000 */
[----:B------:R-:W3:Y:S01]  /*4960*/  MUFU.TANH R64, R47 ;  /* 0x0000002f00407308 */ /* 0x000ee20000002400 */
[----:B------:R-:W-:Y:S02]  /*4970*/  ISETP.GT.AND P0, PT, R22, 0x68, PT ;  /* 0x000000681600780c */ /* 0x000fe40003f04270 */
[----:B--2---:R-:W-:Y:S02]  /*4980*/  FSEL R152, R152, -INF , P1 ;  /* 0xff80000098987808 */ /* 0x004fe40000800000 */
[----:B------:R-:W-:-:S02]  /*4990*/  FMNMX.FTZ R23, R154, R23, !PT ;  /* 0x000000179a177209 */ /* 0x000fc40007810000 */
[----:B------:R-:W-:Y:S01]  /*49a0*/  ISETP.GT.AND P1, PT, R22, 0x69, PT ;  /* 0x000000691600780c */ /* 0x000fe20003f24270 */
[----:B------:R-:W2:Y:S01]  /*49b0*/  MUFU.TANH R62, R62 ;  /* 0x0000003e003e7308 */ /* 0x000ea20000002400 */
[----:B----4-:R-:W-:Y:S02]  /*49c0*/  FSEL R148, R148, -INF , P0 ;  /* 0xff80000094947808 */ /* 0x010fe40000000000 */
[----:B------:R-:W-:Y:S02]  /*49d0*/  FMNMX.FTZ R23, R152, R23, !PT ;  /* 0x0000001798177209 */ /* 0x000fe40007810000 */
[----:B------:R-:W-:Y:S02]  /*49e0*/  ISETP.GT.AND P0, PT, R22, 0x70, PT ;  /* 0x000000701600780c */ /* 0x000fe40003f04270 */
[----:B------:R-:W-:Y:S01]  /*49f0*/  FSEL R144, R144, -INF , P1 ;  /* 0xff80000090907808 */ /* 0x000fe20000800000 */
[----:B------:R-:W4:Y:S01]  /*4a00*/  MUFU.TANH R60, R75 ;  /* 0x0000004b003c7308 */ /* 0x000f220000002400 */
[----:B------:R-:W-:-:S02]  /*4a10*/  FMNMX.FTZ R23, R148, R23, !PT ;  /* 0x0000001794177209 */ /* 0x000fc40007810000 */
[----:B------:R-:W-:Y:S02]  /*4a20*/  ISETP.GT.AND P1, PT, R22, 0x71, PT ;  /* 0x000000711600780c */ /* 0x000fe40003f24270 */
[----:B-1----:R-:W-:Y:S02]  /*4a30*/  FSEL R66, R66, -INF , P0 ;  /* 0xff80000042427808 */ /* 0x002fe40000000000 */
[----:B------:R-:W-:Y:S02]  /*4a40*/  FMNMX.FTZ R23, R144, R23, !PT ;  /* 0x0000001790177209 */ /* 0x000fe40007810000 */
[----:B------:R-:W-:Y:S02]  /*4a50*/  ISETP.GT.AND P0, PT, R22, 0x78, PT ;  /* 0x000000781600780c */ /* 0x000fe40003f04270 */
[----:B---3--:R-:W-:Y:S02]  /*4a60*/  FSEL R64, R64, -INF , P1 ;  /* 0xff80000040407808 */ /* 0x008fe40000800000 */
[----:B------:R-:W-:-:S02]  /*4a70*/  FMNMX.FTZ R23, R66, R23, !PT ;  /* 0x0000001742177209 */ /* 0x000fc40007810000 */
[----:B------:R-:W-:Y:S02]  /*4a80*/  ISETP.GT.AND P1, PT, R22, 0x79, PT ;  /* 0x000000791600780c */ /* 0x000fe40003f24270 */
[----:B--2---:R-:W-:Y:S02]  /*4a90*/  FSEL R62, R62, -INF , P0 ;  /* 0xff8000003e3e7808 */ /* 0x004fe40000000000 */
[----:B------:R-:W-:Y:S02]  /*4aa0*/  FMNMX.FTZ R23, R64, R23, !PT ;  /* 0x0000001740177209 */ /* 0x000fe40007810000 */
[----:B----4-:R-:W-:Y:S02]  /*4ab0*/  FSEL R60, R60, -INF , P1 ;  /* 0xff8000003c3c7808 */ /* 0x010fe40000800000 */
[----:B------:R-:W-:-:S04]  /*4ac0*/  FMNMX.FTZ R23, R62, R23, !PT ;  /* 0x000000173e177209 */ /* 0x000fc80007810000 */
[----:B------:R-:W-:Y:S02]  /*4ad0*/  FMNMX.FTZ R20, R60, R23, !PT ;  /* 0x000000173c147209 */ /* 0x000fe40007810000 */
[----:B------:R-:W-:-:S03]  /*4ae0*/  FMNMX.FTZ R23, R17, R0, !PT ;  /* 0x0000000011177209 */ /* 0x000fc60007810000 */
        /* <DEDUP_REMOVED lines=10> */
[--C-:B------:R-:W-:Y:S01]  /*4b90*/  FFMA.FTZ R54, R19, c[0x0][0x2d0], -R134.reuse ;  /* 0x0000b40013367a23 */ /* 0x100fe20000010886 */
[----:B------:R-:W-:Y:S01]  /*4ba0*/  LDSM.16.MT88.4 R20, [R246+0x900] ;  /* 0x00090000f614783b */ /* 0x000fe20000004200 */
[--C-:B------:R-:W-:Y:S01]  /*4bb0*/  FFMA.FTZ R51, R15, c[0x0][0x2d0], -R134.reuse ;  /* 0x0000b4000f337a23 */ /* 0x100fe20000010886 */
[----:B------:R-:W-:Y:S01]  /*4bc0*/  MUFU.EX2 R56, R56 ;  /* 0x0000003800387308 */ /* 0x000fe20000000800 */
[--C-:B------:R-:W-:Y:S01]  /*4bd0*/  FFMA.FTZ R47, R7, c[0x0][0x2d0], -R134.reuse ;  /* 0x0000b400072f7a23 */ /* 0x100fe20000010886 */
[----:B-1----:R-:W-:Y:S01]  /*4be0*/  FMNMX.FTZ R132, R132, R17, !PT ;  /* 0x0000001184847209 */ /* 0x002fe20007810000 */
[----:B------:R-:W-:-:S02]  /*4bf0*/  FFMA.FTZ R49, R11, c[0x0][0x2d0], -R134 ;  /* 0x0000b4000b317a23 */ /* 0x000fc40000010886 */
[--C-:B------:R-:W-:Y:S01]  /*4c00*/  FFMA.FTZ R46, R9, c[0x0][0x2d0], -R134.reuse ;  /* 0x0000b400092e7a23 */ /* 0x100fe20000010886 */
[C---:B------:R-:W-:Y:S01]  /*4c10*/  FSETP.NEU.FTZ.AND P0, PT, R132.reuse, -INF , PT ;  /* 0xff8000008400780b */ /* 0x040fe20003f1d000 */
[----:B------:R-:W-:Y:S01]  /*4c20*/  FMUL.FTZ R59, R132, c[0x0][0x2d0] ;  /* 0x0000b400843b7a20 */ /* 0x000fe20000410000 */
[----:B------:R-:W1:Y:S01]  /*4c30*/  MUFU.EX2 R55, R55 ;  /* 0x0000003700377308 */ /* 0x000e620000000800 */
[--C-:B------:R-:W-:Y:S02]  /*4c40*/  FFMA.FTZ R52, R13, c[0x0][0x2d0], -R134.reuse ;  /* 0x0000b4000d347a23 */ /* 0x100fe40000010886 */
[--C-:B------:R-:W-:Y:S01]  /*4c50*/  FFMA.FTZ R43, R39, c[0x0][0x2d0], -R134.reuse ;  /* 0x0000b400272b7a23 */ /* 0x100fe20000010886 */
[----:B------:R-:W-:Y:S01]  /*4c60*/  FSEL R59, R59, RZ, P0 ;  /* 0x000000ff3b3b7208 */ /* 0x000fe20000000000 */
[--C-:B------:R-:W-:Y:S01]  /*4c70*/  FFMA.FTZ R42, R31, c[0x0][0x2d0], -R134.reuse ;  /* 0x0000b4001f2a7a23 */ /* 0x100fe20000010886 */
[----:B------:R-:W-:Y:S01]  /*4c80*/  PLOP3.LUT P0, PT, PT, PT, UP0, 0x80, 0x0 ;  /* 0x000000000000781c */ /* 0x000fe20003f0f008 */
[----:B------:R-:W-:Y:S01]  /*4c90*/  FFMA.FTZ R39, R29, c[0x0][0x2d0], -R134 ;  /* 0x0000b4001d277a23 */ /* 0x000fe20000010886 */
[----:B------:R-:W-:Y:S01]  /*4ca0*/  MUFU.EX2 R54, R54 ;  /* 0x0000003600367308 */ /* 0x000fe20000000800 */
[--C-:B------:R-:W-:Y:S01]  /*4cb0*/  FFMA.FTZ R58, R16, c[0x0][0x2d0], -R59.reuse ;  /* 0x0000b400103a7a23 */ /* 0x100fe2000001083b */
[----:B------:R-:W-:Y:S01]  /*4cc0*/  LDSM.16.MT88.4 R28, [R245+0x4900] ;  /* 0x00490000f51c783b */ /* 0x000fe20000004200 */
[----:B------:R-:W-:-:S02]  /*4cd0*/  FFMA.FTZ R57, R6, c[0x0][0x2d0], -R59 ;  /* 0x0000b40006397a23 */ /* 0x000fc4000001083b */
[--C-:B------:R-:W-:Y:S01]  /*4ce0*/  FFMA.FTZ R53, R4, c[0x0][0x2d0], -R59.reuse ;  /* 0x0000b40004357a23 */ /* 0x100fe2000001083b */
[----:B------:R-:W-:Y:S01]  /*4cf0*/  LDSM.16.MT88.4 R16, [R245+0x900] ;  /* 0x00090000f510783b */ /* 0x000fe20000004200 */
[--C-:B------:R-:W-:Y:S01]  /*4d00*/  FFMA.FTZ R48, R26, c[0x0][0x2d0], -R59.reuse ;  /* 0x0000b4001a307a23 */ /* 0x100fe2000001083b */
[----:B------:R-:W2:Y:S01]  /*4d10*/  MUFU.EX2 R51, R51 ;  /* 0x0000003300337308 */ /* 0x000ea20000000800 */
[--C-:B------:R-:W-:Y:S01]  /*4d20*/  FFMA.FTZ R45, R10, c[0x0][0x2d0], -R59.reuse ;  /* 0x0000b4000a2d7a23 */ /* 0x100fe2000001083b */
[----:B------:R-:W3:Y:S01]  /*4d30*/  LDSM.16.MT88.4 R4, [R244+0x4100] ;  /* 0x00410000f404783b */ /* 0x000ee20000004200 */
[--C-:B------:R-:W-:Y:S01]  /*4d40*/  FFMA.FTZ R44, R8, c[0x0][0x2d0], -R59.reuse ;  /* 0x0000b400082c7a23 */ /* 0x100fe2000001083b */
[----:B-1----:R-:W-:Y:S01]  /*4d50*/  F2FP.PACK_AB R68, R55, R56 ;  /* 0x000000383744723e */ /* 0x002fe200000000ff */
[--C-:B------:R-:W-:Y:S01]  /*4d60*/  FFMA.FTZ R50, R14, c[0x0][0x2d0], -R59.reuse ;  /* 0x0000b4000e327a23 */ /* 0x100fe2000001083b */
[----:B------:R-:W1:Y:S01]  /*4d70*/  LDSM.16.MT88.4 R8, [R244+0x900] ;  /* 0x00090000f408783b */ /* 0x000e620000004200 */
[--C-:B------:R-:W-:Y:S01]  /*4d80*/  FFMA.FTZ R41, R12, c[0x0][0x2d0], -R59.reuse ;  /* 0x0000b4000c297a23 */ /* 0x100fe2000001083b */
[----:B------:R-:W-:Y:S01]  /*4d90*/  MUFU.EX2 R58, R58 ;  /* 0x0000003a003a7308 */ /* 0x000fe20000000800 */
[----:B------:R-:W-:Y:S01]  /*4da0*/  FFMA.FTZ R38, R37, c[0x0][0x2d0], -R134 ;  /* 0x0000b40025267a23 */ /* 0x000fe20000010886 */
[----:B------:R-:W4:Y:S01]  /*4db0*/  LDSM.16.MT88.4 R12, [R248+0x4900] ;  /* 0x00490000f80c783b */ /* 0x000f220000004200 */
[----:B------:R-:W-:-:S02]  /*4dc0*/  FFMA.FTZ R40, R40, c[0x0][0x2d0], -R59 ;  /* 0x0000b40028287a23 */ /* 0x000fc4000001083b */
[--C-:B------:R-:W-:Y:S01]  /*4dd0*/  FFMA.FTZ R37, R180, c[0x0][0x2d0], -R59.reuse ;  /* 0x0000b400b4257a23 */ /* 0x100fe2000001083b */
[----:B------:R-:W5:Y:S01]  /*4de0*/  LDSM.16.MT88.4 R24, [R248+0x900] ;  /* 0x00090000f818783b */ /* 0x000f620000004200 */
[--C-:B------:R-:W-:Y:S01]  /*4df0*/  FFMA.FTZ R3, R142, c[0x0][0x2d0], -R59.reuse ;  /* 0x0000b4008e037a23 */ /* 0x100fe2000001083b */
[----:B------:R-:W3:Y:S01]  /*4e00*/  MUFU.EX2 R57, R57 ;  /* 0x0000003900397308 */ /* 0x000ee20000000800 */
[----:B--2---:R-:W-:Y:S01]  /*4e10*/  F2FP.PACK_AB R70, R51, R54 ;  /* 0x000000363346723e */ /* 0x004fe200000000ff */
[----:B------:R-:W-:Y:S02]  /*4e20*/  FFMA.FTZ R2, R140, c[0x0][0x2d0], -R59 ;  /* 0x0000b4008c027a23 */ /* 0x000fe4000001083b */
[--C-:B------:R-:W-:Y:S02]  /*4e30*/  FFMA.FTZ R140, R143, c[0x0][0x2d0], -R134.reuse ;  /* 0x0000b4008f8c7a23 */ /* 0x100fe40000010886 */
[--C-:B------:R-:W-:Y:S02]  /*4e40*/  FFMA.FTZ R142, R141, c[0x0][0x2d0], -R134.reuse ;  /* 0x0000b4008d8e7a23 */ /* 0x100fe40000010886 */
[----:B------:R-:W-:Y:S01]  /*4e50*/  MUFU.EX2 R53, R53 ;  /* 0x0000003500357308 */ /* 0x000fe20000000800 */
[----:B------:R-:W-:-:S02]  /*4e60*/  FFMA.FTZ R133, R133, c[0x0][0x2d0], -R134 ;  /* 0x0000b40085857a23 */ /* 0x000fc40000010886 */
[--C-:B------:R-:W-:Y:S02]  /*4e70*/  FFMA.FTZ R135, R135, c[0x0][0x2d0], -R134.reuse ;  /* 0x0000b40087877a23 */ /* 0x100fe40000010886 */
[--C-:B------:R-:W-:Y:S02]  /*4e80*/  FFMA.FTZ R141, R158, c[0x0][0x2d0], -R59.reuse ;  /* 0x0000b4009e8d7a23 */ /* 0x100fe4000001083b */
[--C-:B------:R-:W-:Y:S01]  /*4e90*/  FFMA.FTZ R146, R146, c[0x0][0x2d0], -R59.reuse ;  /* 0x0000b40092927a23 */ /* 0x100fe2000001083b */
[----:B------:R-:W2:Y:S01]  /*4ea0*/  MUFU.EX2 R48, R48 ;  /* 0x0000003000307308 */ /* 0x000ea20000000800 */
[----:B---3--:R-:W-:Y:S01]  /*4eb0*/  F2FP.PACK_AB R69, R57, R58 ;  /* 0x0000003a3945723e */ /* 0x008fe200000000ff */
[--C-:B------:R-:W-:Y:S02]  /*4ec0*/  FFMA.FTZ R150, R150, c[0x0][0x2d0], -R59.reuse ;  /* 0x0000b40096967a23 */ /* 0x100fe4000001083b */
[----:B------:R-:W-:Y:S02]  /*4ed0*/  FFMA.FTZ R143, R156, c[0x0][0x2d0], -R59 ;  /* 0x0000b4009c8f7a23 */ /* 0x000fe4000001083b */
[----:B------:R-:W-:-:S02]  /*4ee0*/  FFMA.FTZ R156, R159, c[0x0][0x2d0], -R134 ;  /* 0x0000b4009f9c7a23 */ /* 0x000fc40000010886 */
[----:B------:R-:W-:Y:S01]  /*4ef0*/  MUFU.EX2 R52, R52 ;  /* 0x0000003400347308 */ /* 0x000fe20000000800 */
[--C-:B------:R-:W-:Y:S02]  /*4f00*/  FFMA.FTZ R158, R157, c[0x0][0x2d0], -R134.reuse ;  /* 0x0000b4009d9e7a23 */ /* 0x100fe40000010886 */
[--C-:B------:R-:W-:Y:S02]  /*4f10*/  FFMA.FTZ R153, R153, c[0x0][0x2d0], -R134.reuse ;  /* 0x0000b40099997a23 */ /* 0x100fe40000010886 */
[----:B------:R-:W-:Y:S02]  /*4f20*/  FFMA.FTZ R155, R155, c[0x0][0x2d0], -R134 ;  /* 0x0000b4009b9b7a23 */ /* 0x000fe40000010886 */
[--C-:B------:R-:W-:Y:S01]  /*4f30*/  FFMA.FTZ R157, R178, c[0x0][0x2d0], -R59.reuse ;  /* 0x0000b400b29d7a23 */ /* 0x100fe2000001083b */
[----:B--2---:R-:W-:Y:S01]  /*4f40*/  F2FP.PACK_AB R71, R48, R53 ;  /* 0x000000353047723e */ /* 0x004fe200000000ff */
[----:B------:R-:W2:Y:S01]  /*4f50*/  MUFU.EX2 R49, R49 ;  /* 0x0000003100317308 */ /* 0x000ea20000000800 */
[----:B------:R-:W-:-:S02]  /*4f60*/  FFMA.FTZ R160, R160, c[0x0][0x2d0], -R59 ;  /* 0x0000b400a0a07a23 */ /* 0x000fc4000001083b */
[--C-:B------:R-:W-:Y:S02]  /*4f70*/  FFMA.FTZ R159, R176, c[0x0][0x2d0], -R59.reuse ;  /* 0x0000b400b09f7a23 */ /* 0x100fe4000001083b */
[--C-:B------:R-:W-:Y:S01]  /*4f80*/  FFMA.FTZ R164, R164, c[0x0][0x2d0], -R59.reuse ;  /* 0x0000b400a4a47a23 */ /* 0x100fe2000001083b */
        /* <DEDUP_REMOVED lines=20> */
[----:B------:R-:W3:Y:S01]  /*50d0*/  MUFU.EX2 R45, R45 ;  /* 0x0000002d002d7308 */ /* 0x000ee20000000800 */
[----:B------:R-:W-:-:S02]  /*50e0*/  FFMA.FTZ R152, R152, c[0x0][0x2d0], -R59 ;  /* 0x0000b40098987a23 */ /* 0x000fc4000001083b */
[--C-:B------:R-:W-:Y:S02]  /*50f0*/  FFMA.FTZ R148, R148, c[0x0][0x2d0], -R59.reuse ;  /* 0x0000b40094947a23 */ /* 0x100fe4000001083b */
[----:B------:R-:W-:Y:S01]  /*5100*/  FFMA.FTZ R63, R63, c[0x0][0x2d0], -R134 ;  /* 0x0000b4003f3f7a23 */ /* 0x000fe20000010886 */
        /* <DEDUP_REMOVED lines=8> */
[----:B------:R-:W1:Y:S01]  /*5190*/  MUFU.EX2 R41, R41 ;  /* 0x0000002900297308 */ /* 0x000e620000000800 */
[----:B------:R-:W-:-:S02]  /*51a0*/  FADD.FTZ R54, R54, R55 ;  /* 0x0000003736367221 */ /* 0x000fc40000010000 */
[----:B------:R-:W-:Y:S02]  /*51b0*/  FADD.FTZ R53, R48, R53 ;  /* 0x0000003530357221 */ /* 0x000fe40000010000 */
[----:B------:R-:W-:Y:S01]  /*51c0*/  FADD.FTZ R51, R51, R54 ;  /* 0x0000003633337221 */ /* 0x000fe20000010000 */
[C---:B------:R-:W-:Y:S02]  /*51d0*/  HMMA.16816.F32 R112, R68.reuse, R108, RZ ;  /* 0x0000006c4470723c */ /* 0x040fe400000018ff */
[----:B------:R-:W-:Y:S06]  /*51e0*/  MUFU.EX2 R43, R43 ;  /* 0x0000002b002b7308 */ /* 0x000fec0000000800 */
[C---:B------:R-:W-:Y:S02]  /*51f0*/  HMMA.16816.F32 R88, R68.reuse, R84, RZ ;  /* 0x000000544458723c */ /* 0x040fe400000018ff */
[----:B------:R-:W1:Y:S06]  /*5200*/  MUFU.EX2 R42, R42 ;  /* 0x0000002a002a7308 */ /* 0x000e6c0000000800 */
[C---:B------:R-:W-:Y:S02]  /*5210*/  HMMA.16816.F32 R80, R68.reuse, R76, RZ ;  /* 0x0000004c4450723c */ /* 0x040fe400000018ff */
[----:B------:R-:W-:Y:S06]  /*5220*/  MUFU.EX2 R39, R39 ;  /* 0x0000002700277308 */ /* 0x000fec0000000800 */
[C---:B------:R-:W-:Y:S02]  /*5230*/  HMMA.16816.F32 R124, R68.reuse, R126, RZ ;  /* 0x0000007e447c723c */ /* 0x040fe400000018ff */
[----:B------:R-:W-:Y:S06]  /*5240*/  MUFU.EX2 R38, R38 ;  /* 0x0000002600267308 */ /* 0x000fec0000000800 */
        /* <DEDUP_REMOVED lines=10> */
[----:B--2---:R-:W-:Y:S01]  /*52f0*/  F2FP.PACK_AB R4, R49, R52 ;  /* 0x000000343104723e */ /* 0x004fe200000000ff */
[----:B------:R-:W-:Y:S01]  /*5300*/  HMMA.16816.F32 R68, R68, R6, RZ ;  /* 0x000000064444723c */ /* 0x000fe200000018ff */
[----:B---3--:R-:W-:Y:S01]  /*5310*/  F2FP.PACK_AB R5, R45, R50 ;  /* 0x000000322d05723e */ /* 0x008fe200000000ff */
[----:B------:R-:W2:Y:S01]  /*5320*/  MUFU.EX2 R140, R140 ;  /* 0x0000008c008c7308 */ /* 0x000ea20000000800 */
[----:B------:R-:W-:-:S04]  /*5330*/  FADD.FTZ R50, R50, R53 ;  /* 0x0000003532327221 */ /* 0x000fc80000010000 */
[----:B------:R-:W-:Y:S01]  /*5340*/  F2FP.PACK_AB R6, R46, R47 ;  /* 0x0000002f2e06723e */ /* 0x000fe200000000ff */
[----:B------:R-:W-:Y:S01]  /*5350*/  FADD.FTZ R45, R45, R50 ;  /* 0x000000322d2d7221 */ /* 0x000fe20000010000 */
[----:B-1----:R-:W-:Y:S01]  /*5360*/  F2FP.PACK_AB R7, R41, R44 ;  /* 0x0000002c2907723e */ /* 0x002fe200000000ff */
[----:B------:R-:W-:Y:S02]  /*5370*/  MUFU.EX2 R142, R142 ;  /* 0x0000008e008e7308 */ /* 0x000fe40000000800 */
[----:B------:R-:W-:-:S04]  /*5380*/  FADD.FTZ R44, R44, R45 ;  /* 0x0000002d2c2c7221 */ /* 0x000fc80000010000 */
[C---:B------:R-:W-:Y:S01]  /*5390*/  HMMA.16816.F32 R104, R4.reuse, R8, R104 ;  /* 0x000000080468723c */ /* 0x040fe20000001868 */
[----:B------:R-:W-:Y:S01]  /*53a0*/  FADD.FTZ R41, R41, R44 ;  /* 0x0000002c29297221 */ /* 0x000fe20000010000 */
[----:B------:R-:W-:Y:S06]  /*53b0*/  MUFU.EX2 R135, R135 ;  /* 0x0000008700877308 */ /* 0x000fec0000000800 */
[C---:B------:R-:W-:Y:S01]  /*53c0*/  HMMA.16816.F32 R100, R4.reuse, R10, R100 ;  /* 0x0000000a0464723c */ /* 0x040fe20000001864 */
[----:B------:R-:W1:Y:S01]  /*53d0*/  LDSM.16.MT88.4 R8, [R244+0x4900] ;  /* 0x00490000f408783b */ /* 0x000e620000004200 */
[----:B------:R-:W-:Y:S06]  /*53e0*/  MUFU.EX2 R141, R141 ;  /* 0x0000008d008d7308 */ /* 0x000fec0000000800 */
[C---:B----4-:R-:W-:Y:S02]  /*53f0*/  HMMA.16816.F32 R96, R4.reuse, R12, R96 ;  /* 0x0000000c0460723c */ /* 0x050fe40000001860 */
[----:B------:R-:W3:Y:S06]  /*5400*/  MUFU.EX2 R146, R146 ;  /* 0x0000009200927308 */ /* 0x000eec0000000800 */
[C---:B------:R-:W-:Y:S01]  /*5410*/  HMMA.16816.F32 R92, R4.reuse, R14, R92 ;  /* 0x0000000e045c723c */ /* 0x040fe2000000185c */
[----:B------:R-:W4:Y:S01]  /*5420*/  LDSM.16.MT88.4 R12, [R244+0x1100] ;  /* 0x00110000f40c783b */ /* 0x000f220000004200 */
[----:B------:R-:W-:Y:S06]  /*5430*/  MUFU.EX2 R150, R150 ;  /* 0x0000009600967308 */ /* 0x000fec0000000800 */
[C---:B-----5:R-:W-:Y:S02]  /*5440*/  HMMA.16816.F32 R128, R4.reuse, R24, R128 ;  /* 0x000000180480723c */ /* 0x060fe40000001880 */
[----:B------:R-:W5:Y:S06]  /*5450*/  MUFU.EX2 R143, R143 ;  /* 0x0000008f008f7308 */ /* 0x000f6c0000000800 */
        /* <DEDUP_REMOVED lines=19> */
[----:B------:R-:W2:Y:S06]  /*5590*/  MUFU.EX2 R164, R164 ;  /* 0x000000a400a47308 */ /* 0x000eac0000000800 */
[C---:B------:R-:W-:Y:S01]  /*55a0*/  HMMA.16816.F32 R76, R4.reuse, R30, R76 ;  /* 0x0000001e044c723c */ /* 0x040fe2000000184c */
[----:B------:R-:W-:Y:S01]  /*55b0*/  LDSM.16.MT88.4 R28, [R245+0x5100] ;  /* 0x00510000f51c783b */ /* 0x000fe20000004200 */
[----:B------:R-:W-:Y:S06]  /*55c0*/  MUFU.EX2 R167, R167 ;  /* 0x000000a700a77308 */ /* 0x000fec0000000800 */
[C---:B-1----:R-:W-:Y:S02]  /*55d0*/  HMMA.16816.F32 R72, R4.reuse, R8, R72 ;  /* 0x000000080448723c */ /* 0x042fe40000001848 */
[----:B------:R-:W1:Y:S06]  /*55e0*/  MUFU.EX2 R176, R176 ;  /* 0x000000b000b07308 */ /* 0x000e6c0000000800 */
[----:B------:R-:W-:Y:S01]  /*55f0*/  HMMA.16816.F32 R68, R4, R10, R68 ;  /* 0x0000000a0444723c */ /* 0x000fe20000001844 */
[----:B------:R-:W1:Y:S01]  /*5600*/  LDSM.16.MT88.4 R8, [R248+0x5100] ;  /* 0x00510000f808783b */ /* 0x000e620000004200 */
[----:B------:R-:W-:Y:S05]  /*5610*/  MUFU.EX2 R178, R178 ;  /* 0x000000b200b27308 */ /* 0x000fea0000000800 */
[----:B------:R-:W-:-:S02]  /*5620*/  F2FP.PACK_AB R4, R42, R43 ;  /* 0x0000002b2a04723e */ /* 0x000fc400000000ff */
[----:B------:R-:W-:Y:S01]  /*5630*/  F2FP.PACK_AB R5, R37, R40 ;  /* 0x000000282505723e */ /* 0x000fe200000000ff */
[----:B------:R-:W-:Y:S01]  /*5640*/  MUFU.EX2 R161, R161 ;  /* 0x000000a100a17308 */ /* 0x000fe20000000800 */
[----:B------:R-:W-:Y:S01]  /*5650*/  F2FP.PACK_AB R6, R38, R39 ;  /* 0x000000272606723e */ /* 0x000fe200000000ff */
[----:B------:R-:W-:Y:S01]  /*5660*/  FADD.FTZ R40, R40, R41 ;  /* 0x0000002928287221 */ /* 0x000fe20000010000 */
[----:B------:R-:W-:-:S03]  /*5670*/  F2FP.PACK_AB R7, R2, R3 ;  /* 0x000000030207723e */ /* 0x000fc600000000ff */
[----:B------:R-:W-:Y:S02]  /*5680*/  FADD.FTZ R40, R37, R40 ;  /* 0x0000002825287221 */ /* 0x000fe40000010000 */
[----:B------:R-:W-:Y:S02]  /*5690*/  MUFU.EX2 R163, R163 ;  /* 0x000000a300a37308 */ /* 0x000fe40000000800 */
[----:B----4-:R-:W-:Y:S01]  /*56a0*/  HMMA.16816.F32 R104, R4, R12, R104 ;  /* 0x0000000c0468723c */ /* 0x010fe20000001868 */
[----:B------:R-:W-:-:S04]  /*56b0*/  FADD.FTZ R3, R3, R40 ;  /* 0x0000002803037221 */ /* 0x000fc80000010000 */
[----:B------:R-:W-:Y:S01]  /*56c0*/  FADD.FTZ R2, R2, R3 ;  /* 0x0000000302027221 */ /* 0x000fe20000010000 */
[----:B------:R-:W4:Y:S02]  /*56d0*/  MUFU.EX2 R172, R172 ;  /* 0x000000ac00ac7308 */ /* 0x000f240000000800 */
[C---:B------:R-:W-:Y:S01]  /*56e0*/  HMMA.16816.F32 R100, R4.reuse, R14, R100 ;  /* 0x0000000e0464723c */ /* 0x040fe20000001864 */
[----:B------:R-:W2:Y:S05]  /*56f0*/  LDSM.16.MT88.4 R12, [R244+0x5100] ;  /* 0x00510000f40c783b */ /* 0x000eaa0000004200 */
[----:B------:R-:W-:Y:S02]  /*5700*/  MUFU.EX2 R165, R165 ;  /* 0x000000a500a57308 */ /* 0x000fe40000000800 */
[C---:B------:R-:W-:Y:S06]  /*5710*/  HMMA.16816.F32 R128, R4.reuse, R24, R128 ;  /* 0x000000180480723c */ /* 0x040fec0000001880 */
[----:B------:R-:W2:Y:S02]  /*5720*/  MUFU.EX2 R162, R162 ;  /* 0x000000a200a27308 */ /* 0x000ea40000000800 */
[C---:B-1----:R-:W-:Y:S06]  /*5730*/  HMMA.16816.F32 R96, R4.reuse, R8, R96 ;  /* 0x000000080460723c */ /* 0x042fec0000001860 */
[----:B------:R-:W-:Y:S02]  /*5740*/  MUFU.EX2 R151, R151 ;  /* 0x0000009700977308 */ /* 0x000fe40000000800 */
[C---:B------:R-:W-:Y:S01]  /*5750*/  HMMA.16816.F32 R92, R4.reuse, R10, R92 ;  /* 0x0000000a045c723c */ /* 0x040fe2000000185c */
[----:B------:R-:W1:Y:S05]  /*5760*/  LDSM.16.MT88.4 R8, [R244+0x1900] ;  /* 0x00190000f408783b */ /* 0x000e6a0000004200 */
[----:B------:R-:W1:Y:S02]  /*5770*/  MUFU.EX2 R166, R166 ;  /* 0x000000a600a67308 */ /* 0x000e640000000800 */
[C---:B------:R-:W-:Y:S01]  /*5780*/  HMMA.16816.F32 R124, R4.reuse, R26, R124 ;  /* 0x0000001a047c723c */ /* 0x040fe2000000187c */
[----:B------:R-:W-:Y:S05]  /*5790*/  LDSM.16.MT88.4 R24, [R248+0x1900] ;  /* 0x00190000f818783b */ /* 0x000fea0000004200 */
[----:B------:R-:W-:Y:S02]  /*57a0*/  MUFU.EX2 R174, R174 ;  /* 0x000000ae00ae7308 */ /* 0x000fe40000000800 */
[C---:B------:R-:W-:Y:S06]  /*57b0*/  HMMA.16816.F32 R120, R4.reuse, R20, R120 ;  /* 0x000000140478723c */ /* 0x040fec0000001878 */
[----:B------:R-:W-:Y:S02]  /*57c0*/  MUFU.EX2 R145, R145 ;  /* 0x0000009100917308 */ /* 0x000fe40000000800 */
[C---:B--2---:R-:W-:Y:S06]  /*57d0*/  HMMA.16816.F32 R72, R4.reuse, R12, R72 ;  /* 0x0000000c0448723c */ /* 0x044fec0000001848 */
[----:B------:R-:W-:Y:S02]  /*57e0*/  MUFU.EX2 R147, R147 ;  /* 0x0000009300937308 */ /* 0x000fe40000000800 */
[C---:B------:R-:W-:Y:S01]  /*57f0*/  HMMA.16816.F32 R68, R4.reuse, R14, R68 ;  /* 0x0000000e0444723c */ /* 0x040fe20000001844 */
[----:B------:R-:W2:Y:S05]  /*5800*/  LDSM.16.MT88.4 R12, [R248+0x5900] ;  /* 0x00590000f80c783b */ /* 0x000eaa0000004200 */
[----:B------:R-:W1:Y:S02]  /*5810*/  MUFU.EX2 R152, R152 ;  /* 0x0000009800987308 */ /* 0x000e640000000800 */
[C---:B------:R-:W-:Y:S01]  /*5820*/  HMMA.16816.F32 R116, R4.reuse, R22, R116 ;  /* 0x000000160474723c */ /* 0x040fe20000001874 */
[----:B------:R-:W1:Y:S05]  /*5830*/  LDSM.16.MT88.4 R20, [R246+0x1900] ;  /* 0x00190000f614783b */ /* 0x000e6a0000004200 */
[----:B------:R-:W-:Y:S02]  /*5840*/  MUFU.EX2 R63, R63 ;  /* 0x0000003f003f7308 */ /* 0x000fe40000000800 */
[C---:B------:R-:W-:Y:S06]  /*5850*/  HMMA.16816.F32 R112, R4.reuse, R16, R112 ;  /* 0x000000100470723c */ /* 0x040fec0000001870 */
[----:B------:R-:W-:Y:S02]  /*5860*/  MUFU.EX2 R64, R64 ;  /* 0x0000004000407308 */ /* 0x000fe40000000800 */
[C---:B------:R-:W-:Y:S01]  /*5870*/  HMMA.16816.F32 R108, R4.reuse, R18, R108 ;  /* 0x00000012046c723c */ /* 0x040fe2000000186c */
[----:B------:R-:W1:Y:S07]  /*5880*/  LDSM.16.MT88.4 R16, [R245+0x1900] ;  /* 0x00190000f510783b */ /* 0x000e6e0000004200 */
[C---:B------:R-:W-:Y:S08]  /*5890*/  HMMA.16816.F32 R88, R4.reuse, R32, R88 ;  /* 0x000000200458723c */ /* 0x040ff00000001858 */
[C---:B------:R-:W-:Y:S01]  /*58a0*/  HMMA.16816.F32 R84, R4.reuse, R34, R84 ;  /* 0x000000220454723c */ /* 0x040fe20000001854 */
[----:B------:R-:W2:Y:S07]  /*58b0*/  LDSM.16.MT88.4 R32, [R246+0x5900] ;  /* 0x00590000f620783b */ /* 0x000eae0000004200 */
[C---:B------:R-:W-:Y:S08]  /*58c0*/  HMMA.16816.F32 R80, R4.reuse, R28, R80 ;  /* 0x0000001c0450723c */ /* 0x040ff00000001850 */
[----:B------:R-:W-:Y:S01]  /*58d0*/  HMMA.16816.F32 R76, R4, R30, R76 ;  /* 0x0000001e044c723c */ /* 0x000fe2000000184c */
[----:B------:R-:W4:Y:S06]  /*58e0*/  LDSM.16.MT88.4 R28, [R245+0x5900] ;  /* 0x00590000f51c783b */ /* 0x000f2c0000004200 */
[----:B------:R-:W-:-:S02]  /*58f0*/  F2FP.PACK_AB R4, R140, R133 ;  /* 0x000000858c04723e */ /* 0x000fc400000000ff */
[C---:B---3--:R-:W-:Y:S01]  /*5900*/  F2FP.PACK_AB R5, R146.reuse, R141 ;  /* 0x0000008d9205723e */ /* 0x048fe200000000ff */
[----:B------:R-:W-:Y:S01]  /*5910*/  FADD.FTZ R141, R141, R2 ;  /* 0x000000028d8d7221 */ /* 0x000fe20000010000 */
[----:B------:R-:W-:Y:S02]  /*5920*/  F2FP.PACK_AB R6, R135, R142 ;  /* 0x0000008e8706723e */ /* 0x000fe400000000ff */
[----:B-----5:R-:W-:Y:S01]  /*5930*/  F2FP.PACK_AB R7, R143, R150 ;  /* 0x000000968f07723e */ /* 0x020fe200000000ff */
[----:B------:R-:W-:-:S04]  /*5940*/  FADD.FTZ R141, R146, R141 ;  /* 0x0000008d928d7221 */ /* 0x000fc80000010000 */
[----:B------:R-:W-:Y:S02]  /*5950*/  FADD.FTZ R150, R150, R141 ;  /* 0x0000008d96967221 */ /* 0x000fe40000010000 */
[----:B-1----:R-:W-:Y:S02]  /*5960*/  HMMA.16816.F32 R104, R4, R8, R104 ;  /* 0x000000080468723c */ /* 0x002fe40000001868 */
[----:B------:R-:W-:-:S06]  /*5970*/  FADD.FTZ R150, R143, R150 ;  /* 0x000000968f967221 */ /* 0x000fcc0000010000 */
[C---:B------:R-:W-:Y:S01]  /*5980*/  HMMA.16816.F32 R100, R4.reuse, R10, R100 ;  /* 0x0000000a0464723c */ /* 0x040fe20000001864 */
[----:B------:R-:W1:Y:S07]  /*5990*/  LDSM.16.MT88.4 R8, [R244+0x5900] ;  /* 0x00590000f408783b */ /* 0x000e6e0000004200 */
[C---:B--2---:R-:W-:Y:S08]  /*59a0*/  HMMA.16816.F32 R96, R4.reuse, R12, R96 ;  /* 0x0000000c0460723c */ /* 0x044ff00000001860 */
[C---:B------:R-:W-:Y:S01]  /*59b0*/  HMMA.16816.F32 R92, R4.reuse, R14, R92 ;  /* 0x0000000e045c723c */ /* 0x040fe2000000185c */
[----:B------:R-:W2:Y:S07]  /*59c0*/  LDSM.16.MT88.4 R12, [R244+0x2100] ;  /* 0x00210000f40c783b */ /* 0x000eae0000004200 */
[C---:B------:R-:W-:Y:S08]  /*59d0*/  HMMA.16816.F32 R128, R4.reuse, R24, R128 ;  /* 0x000000180480723c */ /* 0x040ff00000001880 */
        /* <DEDUP_REMOVED lines=8> */
[C---:B------:R-:W-:Y:S08]  /*5a60*/  HMMA.16816.F32 R88, R4.reuse, R32, R88 ;  /* 0x000000200458723c */ /* 0x040ff00000001858 */
[C---:B------:R-:W-:Y:S01]  /*5a70*/  HMMA.16816.F32 R84, R4.reuse, R34, R84 ;  /* 0x000000220454723c */ /* 0x040fe20000001854 */
[----:B------:R-:W-:Y:S07]  /*5a80*/  LDSM.16.MT88.4 R32, [R246+0x6100] ;  /* 0x00610000f620783b */ /* 0x000fee0000004200 */
[C---:B----4-:R-:W-:Y:S08]  /*5a90*/  HMMA.16816.F32 R80, R4.reuse, R28, R80 ;  /* 0x0000001c0450723c */ /* 0x050ff00000001850 */
[C---:B------:R-:W-:Y:S01]  /*5aa0*/  HMMA.16816.F32 R76, R4.reuse, R30, R76 ;  /* 0x0000001e044c723c */ /* 0x040fe2000000184c */
[----:B------:R-:W-:Y:S07]  /*5ab0*/  LDSM.16.MT88.4 R28, [R245+0x6100] ;  /* 0x00610000f51c783b */ /* 0x000fee0000004200 */
[C---:B-1----:R-:W-:Y:S08]  /*5ac0*/  HMMA.16816.F32 R72, R4.reuse, R8, R72 ;  /* 0x000000080448723c */ /* 0x042ff00000001848 */
[----:B------:R-:W-:Y:S01]  /*5ad0*/  HMMA.16816.F32 R68, R4, R10, R68 ;  /* 0x0000000a0444723c */ /* 0x000fe20000001844 */
[----:B------:R-:W1:Y:S06]  /*5ae0*/  LDSM.16.MT88.4 R8, [R248+0x6100] ;  /* 0x00610000f808783b */ /* 0x000e6c0000004200 */
[----:B------:R-:W-:-:S02]  /*5af0*/  F2FP.PACK_AB R4, R156, R153 ;  /* 0x000000999c04723e */ /* 0x000fc400000000ff */
[----:B------:R-:W-:Y:S01]  /*5b00*/  F2FP.PACK_AB R5, R160, R157 ;  /* 0x0000009da005723e */ /* 0x000fe200000000ff */
[----:B------:R-:W-:Y:S01]  /*5b10*/  FADD.FTZ R157, R157, R150 ;  /* 0x000000969d9d7221 */ /* 0x000fe20000010000 */
[----:B------:R-:W-:Y:S02]  /*5b20*/  F2FP.PACK_AB R6, R155, R158 ;  /* 0x0000009e9b06723e */ /* 0x000fe400000000ff */
[----:B------:R-:W-:Y:S01]  /*5b30*/  F2FP.PACK_AB R7, R164, R159 ;  /* 0x0000009fa407723e */ /* 0x000fe200000000ff */
[----:B------:R-:W-:-:S04]  /*5b40*/  FADD.FTZ R160, R160, R157 ;  /* 0x0000009da0a07221 */ /* 0x000fc80000010000 */
[----:B------:R-:W-:Y:S02]  /*5b50*/  FADD.FTZ R159, R159, R160 ;  /* 0x000000a09f9f7221 */ /* 0x000fe40000010000 */
[----:B--2---:R-:W-:Y:S02]  /*5b60*/  HMMA.16816.F32 R104, R4, R12, R104 ;  /* 0x0000000c0468723c */ /* 0x004fe40000001868 */
[----:B------:R-:W-:-:S06]  /*5b70*/  FADD.FTZ R164, R164, R159 ;  /* 0x0000009fa4a47221 */ /* 0x000fcc0000010000 */
[C---:B------:R-:W-:Y:S01]  /*5b80*/  HMMA.16816.F32 R100, R4.reuse, R14, R100 ;  /* 0x0000000e0464723c */ /* 0x040fe20000001864 */
[----:B------:R-:W2:Y:S07]  /*5b90*/  LDSM.16.MT88.4 R12, [R244+0x6100] ;  /* 0x00610000f40c783b */ /* 0x000eae0000004200 */
[C---:B---3--:R-:W-:Y:S08]  /*5ba0*/  HMMA.16816.F32 R128, R4.reuse, R24, R128 ;  /* 0x000000180480723c */ /* 0x048ff00000001880 */
[C---:B-1----:R-:W-:Y:S08]  /*5bb0*/  HMMA.16816.F32 R96, R4.reuse, R8, R96 ;  /* 0x000000080460723c */ /* 0x042ff00000001860 */
[C---:B------:R-:W-:Y:S01]  /*5bc0*/  HMMA.16816.F32 R92, R4.reuse, R10, R92 ;  /* 0x0000000a045c723c */ /* 0x040fe2000000185c */
[----:B------:R-:W1:Y:S07]  /*5bd0*/  LDSM.16.MT88.4 R8, [R244+0x2900] ;  /* 0x00290000f408783b */ /* 0x000e6e0000004200 */
[C---:B------:R-:W-:Y:S01]  /*5be0*/  HMMA.16816.F32 R124, R4.reuse, R26, R124 ;  /* 0x0000001a047c723c */ /* 0x040fe2000000187c */
[----:B------:R-:W3:Y:S07]  /*5bf0*/  LDSM.16.MT88.4 R24, [R248+0x2900] ;  /* 0x00290000f818783b */ /* 0x000eee0000004200 */
[C---:B------:R-:W-:Y:S08]  /*5c00*/  HMMA.16816.F32 R120, R4.reuse, R20, R120 ;  /* 0x000000140478723c */ /* 0x040ff00000001878 */
[C---:B--2---:R-:W-:Y:S08]  /*5c10*/  HMMA.16816.F32 R72, R4.reuse, R12, R72 ;  /* 0x0000000c0448723c */ /* 0x044ff00000001848 */
[C---:B------:R-:W-:Y:S01]  /*5c20*/  HMMA.16816.F32 R68, R4.reuse, R14, R68 ;  /* 0x0000000e0444723c */ /* 0x040fe20000001844 */
[----:B------:R-:W2:Y:S07]  /*5c30*/  LDSM.16.MT88.4 R12, [R248+0x6900] ;  /* 0x00690000f80c783b */ /* 0x000eae0000004200 */
[C---:B------:R-:W-:Y:S01]  /*5c40*/  HMMA.16816.F32 R116, R4.reuse, R22, R116 ;  /* 0x000000160474723c */ /* 0x040fe20000001874 */
[----:B------:R-:W4:Y:S07]  /*5c50*/  LDSM.16.MT88.4 R20, [R246+0x2900] ;  /* 0x00290000f614783b */ /* 0x000f2e0000004200 */
[C---:B------:R-:W-:Y:S08]  /*5c60*/  HMMA.16816.F32 R88, R4.reuse, R32, R88 ;  /* 0x000000200458723c */ /* 0x040ff00000001858 */
[C---:B------:R-:W-:Y:S01]  /*5c70*/  HMMA.16816.F32 R84, R4.reuse, R34, R84 ;  /* 0x000000220454723c */ /* 0x040fe20000001854 */
[----:B------:R-:W5:Y:S07]  /*5c80*/  LDSM.16.MT88.4 R32, [R246+0x6900] ;  /* 0x00690000f620783b */ /* 0x000f6e0000004200 */
[C---:B------:R-:W-:Y:S08]  /*5c90*/  HMMA.16816.F32 R80, R4.reuse, R28, R80 ;  /* 0x0000001c0450723c */ /* 0x040ff00000001850 */
[C---:B------:R-:W-:Y:S01]  /*5ca0*/  HMMA.16816.F32 R76, R4.reuse, R30, R76 ;  /* 0x0000001e044c723c */ /* 0x040fe2000000184c */
[----:B------:R-:W2:Y:S07]  /*5cb0*/  LDSM.16.MT88.4 R28, [R245+0x6900] ;  /* 0x00690000f51c783b */ /* 0x000eae0000004200 */
[C---:B------:R-:W-:Y:S08]  /*5cc0*/  HMMA.16816.F32 R112, R4.reuse, R16, R112 ;  /* 0x000000100470723c */ /* 0x040ff00000001870 */
[----:B------:R-:W-:Y:S01]  /*5cd0*/  HMMA.16816.F32 R108, R4, R18, R108 ;  /* 0x00000012046c723c */ /* 0x000fe2000000186c */
[----:B------:R-:W2:Y:S06]  /*5ce0*/  LDSM.16.MT88.4 R16, [R245+0x2900] ;  /* 0x00290000f510783b */ /* 0x000eac0000004200 */
[----:B------:R-:W-:-:S02]  /*5cf0*/  F2FP.PACK_AB R4, R176, R167 ;  /* 0x000000a7b004723e */ /* 0x000fc400000000ff */
[----:B------:R-:W-:Y:S01]  /*5d00*/  F2FP.PACK_AB R5, R172, R163 ;  /* 0x000000a3ac05723e */ /* 0x000fe200000000ff */
[----:B------:R-:W-:Y:S01]  /*5d10*/  FADD.FTZ R163, R163, R164 ;  /* 0x000000a4a3a37221 */ /* 0x000fe20000010000 */
[----:B------:R-:W-:Y:S02]  /*5d20*/  F2FP.PACK_AB R6, R161, R178 ;  /* 0x000000b2a106723e */ /* 0x000fe400000000ff */
[----:B------:R-:W-:Y:S01]  /*5d30*/  F2FP.PACK_AB R7, R162, R165 ;  /* 0x000000a5a207723e */ /* 0x000fe200000000ff */
[----:B------:R-:W-:-:S04]  /*5d40*/  FADD.FTZ R172, R172, R163 ;  /* 0x000000a3acac7221 */ /* 0x000fc80000010000 */
[----:B------:R-:W-:Y:S02]  /*5d50*/  FADD.FTZ R165, R165, R172 ;  /* 0x000000aca5a57221 */ /* 0x000fe40000010000 */
[----:B-1----:R-:W-:Y:S02]  /*5d60*/  HMMA.16816.F32 R104, R4, R8, R104 ;  /* 0x000000080468723c */ /* 0x002fe40000001868 */
[----:B------:R-:W-:-:S06]  /*5d70*/  FADD.FTZ R162, R162, R165 ;  /* 0x000000a5a2a27221 */ /* 0x000fcc0000010000 */
[C---:B------:R-:W-:Y:S01]  /*5d80*/  HMMA.16816.F32 R100, R4.reuse, R10, R100 ;  /* 0x0000000a0464723c */ /* 0x040fe20000001864 */
[----:B------:R-:W1:Y:S07]  /*5d90*/  LDSM.16.MT88.4 R8, [R244+0x6900] ;  /* 0x00690000f408783b */ /* 0x000e6e0000004200 */
[C---:B---3--:R-:W-:Y:S08]  /*5da0*/  HMMA.16816.F32 R128, R4.reuse, R24, R128 ;  /* 0x000000180480723c */ /* 0x048ff00000001880 */
[C---:B------:R-:W-:Y:S01]  /*5db0*/  HMMA.16816.F32 R124, R4.reuse, R26, R124 ;  /* 0x0000001a047c723c */ /* 0x040fe2000000187c */
[----:B------:R-:W3:Y:S07]  /*5dc0*/  LDSM.16.MT88.4 R24, [R248+0x3100] ;  /* 0x00310000f818783b */ /* 0x000eee0000004200 */
[C---:B--2---:R-:W-:Y:S08]  /*5dd0*/  HMMA.16816.F32 R96, R4.reuse, R12, R96 ;  /* 0x0000000c0460723c */ /* 0x044ff00000001860 */
[C---:B------:R-:W-:Y:S01]  /*5de0*/  HMMA.16816.F32 R92, R4.reuse, R14, R92 ;  /* 0x0000000e045c723c */ /* 0x040fe2000000185c */
[----:B------:R-:W2:Y:S07]  /*5df0*/  LDSM.16.MT88.4 R12, [R244+0x3100] ;  /* 0x00310000f40c783b */ /* 0x000eae0000004200 */
[C---:B----4-:R-:W-:Y:S08]  /*5e00*/  HMMA.16816.F32 R120, R4.reuse, R20, R120 ;  /* 0x000000140478723c */ /* 0x050ff00000001878 */
[C---:B------:R-:W-:Y:S01]  /*5e10*/  HMMA.16816.F32 R116, R4.reuse, R22, R116 ;  /* 0x000000160474723c */ /* 0x040fe20000001874 */
[----:B------:R-:W4:Y:S07]  /*5e20*/  LDSM.16.MT88.4 R20, [R246+0x3100] ;  /* 0x00310000f614783b */ /* 0x000f2e0000004200 */
[C---:B-----5:R-:W-:Y:S01]  /*5e30*/  HMMA.16816.F32 R88, R4.reuse, R32, R88 ;  /* 0x000000200458723c */ /* 0x060fe20000001858 */
[----:B------:R-:W-:Y:S06]  /*5e40*/  MUFU.EX2 R32, R148 ;  /* 0x0000009400207308 */ /* 0x000fec0000000800 */
[----:B------:R-:W-:Y:S01]  /*5e50*/  FFMA.FTZ R33, R144, c[0x0][0x2d0], -R59 ;  /* 0x0000b40090217a23 */ /* 0x000fe2000001083b */
[C---:B------:R-:W-:Y:S05]  /*5e60*/  HMMA.16816.F32 R80, R4.reuse, R28, R80 ;  /* 0x0000001c0450723c */ /* 0x040fea0000001850 */
[----:B------:R-:W5:Y:S03]  /*5e70*/  MUFU.EX2 R33, R33 ;  /* 0x0000002100217308 */ /* 0x000f660000000800 */
[C---:B------:R-:W-:Y:S01]  /*5e80*/  HMMA.16816.F32 R76, R4.reuse, R30, R76 ;  /* 0x0000001e044c723c */ /* 0x040fe2000000184c */
[----:B------:R-:W2:Y:S07]  /*5e90*/  LDSM.16.MT88.4 R28, [R246+0x7100] ;  /* 0x00710000f61c783b */ /* 0x000eae0000004200 */
[C---:B------:R-:W-:Y:S08]  /*5ea0*/  HMMA.16816.F32 R112, R4.reuse, R16, R112 ;  /* 0x000000100470723c */ /* 0x040ff00000001870 */
[C---:B------:R-:W-:Y:S01]  /*5eb0*/  HMMA.16816.F32 R108, R4.reuse, R18, R108 ;  /* 0x00000012046c723c */ /* 0x040fe2000000186c */
[----:B------:R-:W2:Y:S07]  /*5ec0*/  LDSM.16.MT88.4 R16, [R245+0x3100] ;  /* 0x00310000f510783b */ /* 0x000eae0000004200 */
[C---:B------:R-:W-:Y:S07]  /*5ed0*/  HMMA.16816.F32 R84, R4.reuse, R34, R84 ;  /* 0x000000220454723c */ /* 0x040fee0000001854 */
[--C-:B------:R-:W-:Y:S01]  /*5ee0*/  FFMA.FTZ R34, R67, c[0x0][0x2d0], -R134.reuse ;  /* 0x0000b40043227a23 */ /* 0x100fe20000010886 */
[----:B-1----:R-:W-:Y:S01]  /*5ef0*/  HMMA.16816.F32 R72, R4, R8, R72 ;  /* 0x000000080448723c */ /* 0x002fe20000001848 */
[----:B------:R-:W-:-:S02]  /*5f00*/  FFMA.FTZ R35, R65, c[0x0][0x2d0], -R134 ;  /* 0x0000b40041237a23 */ /* 0x000fc40000010886 */
[----:B------:R-:W-:Y:S02]  /*5f10*/  FFMA.FTZ R134, R61, c[0x0][0x2d0], -R134 ;  /* 0x0000b4003d867a23 */ /* 0x000fe40000010886 */
[----:B------:R-:W-:Y:S01]  /*5f20*/  FFMA.FTZ R61, R66, c[0x0][0x2d0], -R59 ;  /* 0x0000b400423d7a23 */ /* 0x000fe2000001083b */
[----:B------:R-:W-:Y:S02]  /*5f30*/  MUFU.EX2 R34, R34 ;  /* 0x0000002200227308 */ /* 0x000fe40000000800 */
[----:B------:R-:W-:Y:S01]  /*5f40*/  HMMA.16816.F32 R68, R4, R10, R68 ;  /* 0x0000000a0444723c */ /* 0x000fe20000001844 */
[----:B------:R-:W1:Y:S05]  /*5f50*/  LDSM.16.MT88.4 R8, [R248+0x7100] ;  /* 0x00710000f808783b */ /* 0x000e6a0000004200 */
[----:B------:R-:W1:Y:S01]  /*5f60*/  MUFU.EX2 R35, R35 ;  /* 0x0000002300237308 */ /* 0x000e620000000800 */
[----:B------:R-:W-:-:S02]  /*5f70*/  F2FP.PACK_AB R4, R166, R151 ;  /* 0x00000097a604723e */ /* 0x000fc400000000ff */
[C---:B------:R-:W-:Y:S01]  /*5f80*/  F2FP.PACK_AB R5, R152.reuse, R147 ;  /* 0x000000939805723e */ /* 0x040fe200000000ff */
[----:B------:R-:W-:Y:S01]  /*5f90*/  FADD.FTZ R147, R147, R162 ;  /* 0x000000a293937221 */ /* 0x000fe20000010000 */
[----:B------:R-:W-:Y:S02]  /*5fa0*/  F2FP.PACK_AB R6, R145, R174 ;  /* 0x000000ae9106723e */ /* 0x000fe400000000ff */
[----:B-----5:R-:W-:Y:S01]  /*5fb0*/  F2FP.PACK_AB R7, R33, R32 ;  /* 0x000000202107723e */ /* 0x020fe200000000ff */
[----:B------:R-:W-:Y:S01]  /*5fc0*/  MUFU.EX2 R134, R134 ;  /* 0x0000008600867308 */ /* 0x000fe20000000800 */
[----:B------:R-:W-:-:S04]  /*5fd0*/  FADD.FTZ R147, R152, R147 ;  /* 0x0000009398937221 */ /* 0x000fc80000010000 */
[----:B------:R-:W-:Y:S01]  /*5fe0*/  FADD.FTZ R32, R32, R147 ;  /* 0x0000009320207221 */ /* 0x000fe20000010000 */
[----:B---3--:R-:W-:Y:S02]  /*5ff0*/  HMMA.16816.F32 R128, R4, R24, R128 ;  /* 0x000000180480723c */ /* 0x008fe40000001880 */
[----:B------:R-:W3:Y:S01]  /*6000*/  MUFU.EX2 R61, R61 ;  /* 0x0000003d003d7308 */ /* 0x000ee20000000800 */
[----:B------:R-:W-:-:S05]  /*6010*/  FADD.FTZ R32, R33, R32 ;  /* 0x0000002021207221 */ /* 0x000fca0000010000 */
[C---:B------:R-:W-:Y:S01]  /*6020*/  HMMA.16816.F32 R124, R4.reuse, R26, R124 ;  /* 0x0000001a047c723c */ /* 0x040fe2000000187c */
[----:B------:R-:W5:Y:S07]  /*6030*/  LDSM.16.MT88.4 R24, [R245+0x7100] ;  /* 0x00710000f518783b */ /* 0x000f6e0000004200 */
[C---:B--2---:R-:W-:Y:S08]  /*6040*/  HMMA.16816.F32 R104, R4.reuse, R12, R104 ;  /* 0x0000000c0468723c */ /* 0x044ff00000001868 */
[C---:B------:R-:W-:Y:S01]  /*6050*/  HMMA.16816.F32 R100, R4.reuse, R14, R100 ;  /* 0x0000000e0464723c */ /* 0x040fe20000001864 */
[----:B------:R-:W2:Y:S07]  /*6060*/  LDSM.16.MT88.4 R12, [R244+0x7100] ;  /* 0x00710000f40c783b */ /* 0x000eae0000004200 */
[C---:B----4-:R-:W-:Y:S08]  /*6070*/  HMMA.16816.F32 R120, R4.reuse, R20, R120 ;  /* 0x000000140478723c */ /* 0x050ff00000001878 */
[C---:B------:R-:W-:Y:S01]  /*6080*/  HMMA.16816.F32 R116, R4.reuse, R22, R116 ;  /* 0x000000160474723c */ /* 0x040fe20000001874 */
[----:B------:R-:W4:Y:S07]  /*6090*/  LDSM.16.MT88.4 R20, [R248+0x3900] ;  /* 0x00390000f814783b */ /* 0x000f2e0000004200 */
[C---:B------:R-:W-:Y:S01]  /*60a0*/  HMMA.16816.F32 R88, R4.reuse, R28, R88 ;  /* 0x0000001c0458723c */ /* 0x040fe20000001858 */
[----:B------:R-:W-:Y:S06]  /*60b0*/  MUFU.EX2 R28, R62 ;  /* 0x0000003e001c7308 */ /* 0x000fec0000000800 */
[----:B------:R-:W-:Y:S01]  /*60c0*/  FFMA.FTZ R29, R60, c[0x0][0x2d0], -R59 ;  /* 0x0000b4003c1d7a23 */ /* 0x000fe2000001083b */
[C---:B------:R-:W-:Y:S05]  /*60d0*/  HMMA.16816.F32 R112, R4.reuse, R16, R112 ;  /* 0x000000100470723c */ /* 0x040fea0000001870 */
[----:B------:R-:W2:Y:S03]  /*60e0*/  MUFU.EX2 R29, R29 ;  /* 0x0000001d001d7308 */ /* 0x000ea60000000800 */
[C---:B------:R-:W-:Y:S01]  /*60f0*/  HMMA.16816.F32 R108, R4.reuse, R18, R108 ;  /* 0x00000012046c723c */ /* 0x040fe2000000186c */
[----:B------:R-:W-:Y:S07]  /*6100*/  LDSM.16.MT88.4 R16, [R245+0x3900] ;  /* 0x00390000f510783b */ /* 0x000fee0000004200 */
[C---:B-1----:R-:W-:Y:S08]  /*6110*/  HMMA.16816.F32 R96, R4.reuse, R8, R96 ;  /* 0x000000080460723c */ /* 0x042ff00000001860 */
[C---:B------:R-:W-:Y:S01]  /*6120*/  HMMA.16816.F32 R92, R4.reuse, R10, R92 ;  /* 0x0000000a045c723c */ /* 0x040fe2000000185c */
[----:B------:R-:W1:Y:S07]  /*6130*/  LDSM.16.MT88.4 R8, [R246+0x3900] ;  /* 0x00390000f608783b */ /* 0x000e6e0000004200 */
[C---:B------:R-:W-:Y:S08]  /*6140*/  HMMA.16816.F32 R84, R4.reuse, R30, R84 ;  /* 0x0000001e0454723c */ /* 0x040ff00000001854 */
[C---:B-----5:R-:W-:Y:S08]  /*6150*/  HMMA.16816.F32 R80, R4.reuse, R24, R80 ;  /* 0x000000180450723c */ /* 0x060ff00000001850 */
[C---:B------:R-:W-:Y:S08]  /*6160*/  HMMA.16816.F32 R76, R4.reuse, R26, R76 ;  /* 0x0000001a044c723c */ /* 0x040ff0000000184c */
[C---:B--2---:R-:W-:Y:S08]  /*6170*/  HMMA.16816.F32 R72, R4.reuse, R12, R72 ;  /* 0x0000000c0448723c */ /* 0x044ff00000001848 */
[----:B------:R-:W-:Y:S01]  /*6180*/  HMMA.16816.F32 R68, R4, R14, R68 ;  /* 0x0000000e0444723c */ /* 0x000fe20000001844 */
[----:B------:R-:W2:Y:S06]  /*6190*/  LDSM.16.MT88.4 R12, [R244+0x3900] ;  /* 0x00390000f40c783b */ /* 0x000eac0000004200 */
[----:B------:R-:W-:-:S02]  /*61a0*/  F2FP.PACK_AB R4, R35, R34 ;  /* 0x000000222304723e */ /* 0x000fc400000000ff */
[----:B---3--:R-:W-:Y:S01]  /*61b0*/  F2FP.PACK_AB R5, R64, R61 ;  /* 0x0000003d4005723e */ /* 0x008fe200000000ff */
[----:B------:R-:W-:Y:S01]  /*61c0*/  FADD.FTZ R61, R61, R32 ;  /* 0x000000203d3d7221 */ /* 0x000fe20000010000 */
[----:B------:R-:W-:Y:S02]  /*61d0*/  F2FP.PACK_AB R6, R134, R63 ;  /* 0x0000003f8606723e */ /* 0x000fe400000000ff */
[----:B------:R-:W-:Y:S01]  /*61e0*/  F2FP.PACK_AB R7, R29, R28 ;  /* 0x0000001c1d07723e */ /* 0x000fe200000000ff */
[----:B------:R-:W-:-:S04]  /*61f0*/  FADD.FTZ R61, R64, R61 ;  /* 0x0000003d403d7221 */ /* 0x000fc80000010000 */
[----:B------:R-:W-:Y:S02]  /*6200*/  FADD.FTZ R28, R28, R61 ;  /* 0x0000003d1c1c7221 */ /* 0x000fe40000010000 */
[C---:B----4-:R-:W-:Y:S07]  /*6210*/  HMMA.16816.F32 R128, R4.reuse, R20, R128 ;  /* 0x000000140480723c */ /* 0x050fee0000001880 */
        /* <DEDUP_REMOVED lines=25> */
[----:B-1----:R-:W-:Y:S03]  /*63b0*/  HMMA.16816.F32 R96, R4, R8, R96 ;  /* 0x000000080460723c */ /* 0x002fe60000001860 */
[----:B------:R-:W-:-:S04]  /*63c0*/  FADD.FTZ R2, R155, R2 ;  /* 0x000000029b027221 */ /* 0x000fc80000010000 */
[----:B------:R-:W-:Y:S01]  /*63d0*/  FADD.FTZ R167, R167, R2 ;  /* 0x00000002a7a77221 */ /* 0x000fe20000010000 */
[----:B------:R-:W-:Y:S01]  /*63e0*/  HMMA.16816.F32 R92, R4, R10, R92 ;  /* 0x0000000a045c723c */ /* 0x000fe2000000185c */
[----:B------:R-:W1:Y:S01]  /*63f0*/  LDSM.16.MT88.4 R8, [R244+0x7900] ;  /* 0x00790000f408783b */ /* 0x000e620000004200 */
[----:B------:R-:W-:Y:S02]  /*6400*/  FADD.FTZ R2, R29, R28 ;  /* 0x0000001c1d027221 */ /* 0x000fe40000010000 */
[----:B------:R-:W-:-:S03]  /*6410*/  FADD.FTZ R167, R176, R167 ;  /* 0x000000a7b0a77221 */ /* 0x000fc60000010000 */
[----:B------:R4:W-:Y:S01]  /*6420*/  STL [R1+0x24], R2 ;  /* 0x0000240201007387 */ /* 0x0009e20000100800 */
[----:B------:R-:W-:Y:S01]  /*6430*/  FADD.FTZ R178, R178, R167 ;  /* 0x000000a7b2b27221 */ /* 0x000fe20000010000 */
[----:B---3--:R-:W-:Y:S03]  /*6440*/  HMMA.16816.F32 R88, R4, R16, R88 ;  /* 0x000000100458723c */ /* 0x008fe60000001858 */
[----:B------:R-:W-:-:S04]  /*6450*/  FADD.FTZ R178, R161, R178 ;  /* 0x000000b2a1b27221 */ /* 0x000fc80000010000 */
[----:B------:R-:W-:Y:S01]  /*6460*/  FADD.FTZ R151, R151, R178 ;  /* 0x000000b297977221 */ /* 0x000fe20000010000 */
[----:B------:R-:W-:Y:S03]  /*6470*/  HMMA.16816.F32 R84, R4, R18, R84 ;  /* 0x000000120454723c */ /* 0x000fe60000001854 */
[----:B------:R-:W-:-:S04]  /*6480*/  FADD.FTZ R151, R166, R151 ;  /* 0x00000097a6977221 */ /* 0x000fc80000010000 */
[----:B------:R-:W-:Y:S01]  /*6490*/  FADD.FTZ R174, R174, R151 ;  /* 0x00000097aeae7221 */ /* 0x000fe20000010000 */
[----:B--2---:R-:W-:Y:S03]  /*64a0*/  HMMA.16816.F32 R80, R4, R12, R80 ;  /* 0x0000000c0450723c */ /* 0x004fe60000001850 */
[----:B------:R-:W-:-:S04]  /*64b0*/  FADD.FTZ R145, R145, R174 ;  /* 0x000000ae91917221 */ /* 0x000fc80000010000 */
[----:B------:R-:W-:Y:S01]  /*64c0*/  FADD.FTZ R34, R34, R145 ;  /* 0x0000009122227221 */ /* 0x000fe20000010000 */
[----:B------:R-:W-:Y:S03]  /*64d0*/  HMMA.16816.F32 R76, R4, R14, R76 ;  /* 0x0000000e044c723c */ /* 0x000fe6000000184c */
[----:B------:R-:W-:-:S04]  /*64e0*/  FADD.FTZ R34, R35, R34 ;  /* 0x0000002223227221 */ /* 0x000fc80000010000 */
[----:B------:R-:W-:Y:S01]  /*64f0*/  FADD.FTZ R63, R63, R34 ;  /* 0x000000223f3f7221 */ /* 0x000fe20000010000 */
[----:B-1----:R-:W-:Y:S03]  /*6500*/  HMMA.16816.F32 R72, R4, R8, R72 ;  /* 0x000000080448723c */ /* 0x002fe60000001848 */
[----:B------:R-:W-:-:S05]  /*6510*/  FADD.FTZ R3, R134, R63 ;  /* 0x0000003f86037221 */ /* 0x000fca0000010000 */
[----:B------:R4:W-:Y:S01]  /*6520*/  STL [R1+0x20], R3 ;  /* 0x0000200301007387 */ /* 0x0009e20000100800 */
[----:B------:R-:W-:Y:S01]  /*6530*/  HMMA.16816.F32 R68, R4, R10, R68 ;  /* 0x0000000a0444723c */ /* 0x000fe20000001844 */
[----:B------:R-:W-:Y:S07]  /*6540*/  @!P0 BRA `(.L_x_557) ;  /* 0x00004ab000008947 */ /* 0x000fee0003800000 */
[----:B------:R-:W-:Y:S01]  /*6550*/  PLOP3.LUT P1, PT, PT, PT, UP1, 0x80, 0x0 ;  /* 0x000000000000781c */ /* 0x000fe20003f2f018 */
[----:B----4-:R-:W-:Y:S01]  /*6560*/  IMAD.MOV.U32 R3, RZ, RZ, R0 ;  /* 0x000000ffff037224 */ /* 0x010fe200078e0000 */
[----:B------:R-:W-:Y:S01]  /*6570*/  PLOP3.LUT P0, PT, PT, PT, UP1, 0x80, 0x0 ;  /* 0x000000000000781c */ /* 0x000fe20003f0f018 */
[C---:B------:R-:W-:Y:S01]  /*6580*/  IMAD.SHL.U32 R6, R177.reuse, 0x2, RZ ;  /* 0x00000002b1067824 */ /* 0x040fe200078e00ff */
[----:B------:R-:W-:Y:S01]  /*6590*/  SHF.L.U64.HI R4, R177, 0x1, R36 ;  /* 0x00000001b1047819 */ /* 0x000fe20000010224 */
[----:B------:R-:W-:Y:S01]  /*65a0*/  IMAD.MOV.U32 R2, RZ, RZ, R132 ;  /* 0x000000ffff027224 */ /* 0x000fe200078e0084 */
[----:B------:R-:W-:Y:S01]  /*65b0*/  SHF.L.U64.HI R5, R173, 0x1, R175 ;  /* 0x00000001ad057819 */ /* 0x000fe200000102af */
[----:B------:R-:W-:Y:S02]  /*65c0*/  UMOV UR4, 0xffffff80 ;  /* 0xffffff8000047882 */ /* 0x000fe40000000000 */
[----:B------:R1:W-:Y:S04]  /*65d0*/  STL [R1+0x50], R4 ;  /* 0x0000500401007387 */ /* 0x0003e80000100800 */
[----:B------:R-:W-:Y:S01]  /*65e0*/  @P1 IMAD.HI.U32 R0, R179, c[0x0][0x2c8], RZ ;  /* 0x0000b200b3001a27 */ /* 0x000fe200078e00ff */
[----:B------:R2:W-:Y:S04]  /*65f0*/  STL [R1+0x4c], R6 ;  /* 0x00004c0601007387 */ /* 0x0005e80000100800 */
[----:B------:R-:W-:Y:S01]  /*6600*/  @P0 SHF.R.U32.HI R0, RZ, c[0x0][0x2cc], R0 ;  /* 0x0000b300ff000a19 */ /* 0x000fe20000011600 */
[----:B------:R2:W-:Y:S01]  /*6610*/  STL [R1+0x48], R5 ;  /* 0x0000480501007387 */ /* 0x0005e20000100800 */
[----:B-1----:R-:W-:-:S05]  /*6620*/  IMAD.SHL.U32 R4, R173, 0x2, RZ ;  /* 0x00000002ad047824 */ /* 0x002fca00078e00ff */
[----:B------:R2:W-:Y:S04]  /*6630*/  STL [R1+0x44], R4 ;  /* 0x0000440401007387 */ /* 0x0005e80000100800 */
[----:B------:R2:W-:Y:S02]  /*6640*/  @P0 STL [R1+0x40], R0 ;  /* 0x0000400001000387 */ /* 0x0005e40000100800 */
.L_x_560:
[----:B------:R-:W-:Y:S04]  /*6650*/  DEPBAR.LE SB0, 0x0 ;  /* 0x000080000000791a */ /* 0x000fe80000000000 */
[----:B------:R-:W-:Y:S01]  /*6660*/  BAR.SYNC.DEFER_BLOCKING 0x0 ;  /* 0x0000000000007b1d */ /* 0x000fe20000010000 */
[----:B------:R-:W-:Y:S05]  /*6670*/  ISETP.LE.AND P0, PT, RZ, UR10, PT ;  /* 0x0000000aff007c0c */ /* 0x000fea000bf03270 */
[----:B------:R1:W3:Y:S04]  /*6680*/  LDSM.16.M88.4 R132, [R250+0x8100] ;  /* 0x00810000fa84783b */ /* 0x0002e80000000200 */
[----:B------:R1:W4:Y:S04]  /*6690*/  LDSM.16.M88.4 R140, [R250+0x8900] ;  /* 0x00890000fa8c783b */ /* 0x0003280000000200 */
[----:B------:R1:W2:Y:S04]  /*66a0*/  LDSM.16.M88.4 R144, [R250+0x9100] ;  /* 0x00910000fa90783b */ /* 0x0002a80000000200 */
[----:B------:R1:W1:Y:S04]  /*66b0*/  LDSM.16.M88.4 R148, [R250+0x9900] ;  /* 0x00990000fa94783b */ /* 0x0002680000000200 */
        /* <DEDUP_REMOVED lines=9> */
[----:B------:R1:W1:Y:S04]  /*6750*/  LDSM.16.M88.4 R192, [R239] ;  /* 0x00000000efc0783b */ /* 0x0002680000000200 */
[----:B------:R1:W1:Y:S04]  /*6760*/  LDSM.16.M88.4 R196, [R238] ;  /* 0x00000000eec4783b */ /* 0x0002680000000200 */
[----:B------:R1:W1:Y:S01]  /*6770*/  LDSM.16.M88.4 R200, [R237] ;  /* 0x00000000edc8783b */ /* 0x0002620000000200 */
[----:B------:R-:W-:-:S05]  /*6780*/  @!P0 BRA `(.L_x_558) ;  /* 0x000003b000008947 */ /* 0x000fca0003800000 */
[----:B--234-:R-:W2:Y:S01]  /*6790*/  LDL R20, [R1+0x4c] ;  /* 0x00004c0001147983 */ /* 0x01cea20000100800 */
[----:B------:R-:W-:Y:S01]  /*67a0*/  SEL R28, RZ, 0x10, P4 ;  /* 0x00000010ff1c7807 */ /* 0x000fe20002000000 */
[----:B------:R-:W-:Y:S01]  /*67b0*/  IMAD.WIDE.U32 R6, R252, c[0x0][0x208], RZ ;  /* 0x00008200fc067a25 */ /* 0x000fe200078e00ff */
[----:B------:R-:W-:Y:S01]  /*67c0*/  SHF.R.S32.HI R5, RZ, 0x1f, R252 ;  /* 0x0000001fff057819 */ /* 0x000fe200000114fc */
[----:B------:R-:W3:Y:S01]  /*67d0*/  LDL R21, [R1+0x44] ;  /* 0x0000440001157983 */ /* 0x000ee20000100800 */
[----:B------:R-:W-:Y:S03]  /*67e0*/  SHF.R.S32.HI R4, RZ, 0x1f, R251 ;  /* 0x0000001fff047819 */ /* 0x000fe600000114fb */
[----:B------:R-:W4:Y:S01]  /*67f0*/  LDL R29, [R1+0x50] ;  /* 0x00005000011d7983 */ /* 0x000f220000100800 */
[----:B------:R-:W-:Y:S02]  /*6800*/  IMAD R5, R5, c[0x0][0x208], RZ ;  /* 0x0000820005057a24 */ /* 0x000fe400078e02ff */
[----:B------:R-:W-:Y:S01]  /*6810*/  IMAD R4, R4, c[0x0][0x218], RZ ;  /* 0x0000860004047a24 */ /* 0x000fe200078e02ff */
[----:B------:R-:W5:Y:S01]  /*6820*/  LDL R25, [R1+0x48] ;  /* 0x0000480001197983 */ /* 0x000f620000100800 */
[----:B------:R-:W-:Y:S02]  /*6830*/  IMAD R5, R252, c[0x0][0x20c], R5 ;  /* 0x00008300fc057a24 */ /* 0x000fe400078e0205 */
[----:B------:R-:W-:Y:S01]  /*6840*/  IMAD R4, R251, c[0x0][0x21c], R4 ;  /* 0x00008700fb047a24 */ /* 0x000fe200078e0204 */
[----:B------:R-:W5:Y:S01]  /*6850*/  LDL R22, [R1+0x1c] ;  /* 0x00001c0001167983 */ /* 0x000f620000100800 */
[----:B------:R-:W-:Y:S03]  /*6860*/  IMAD.IADD R7, R7, 0x1, R5 ;  /* 0x0000000107077824 */ /* 0x000fe600078e0205 */
[----:B------:R-:W5:Y:S01]  /*6870*/  LDL R30, [R1+0x18] ;  /* 0x00001800011e7983 */ /* 0x000f620000100800 */
[----:B------:R-:W-:Y:S03]  /*6880*/  IMAD.WIDE.U32 R6, R251, c[0x0][0x218], R6 ;  /* 0x00008600fb067a25 */ /* 0x000fe600078e0006 */
[----:B------:R-:W5:Y:S02]  /*6890*/  LDL R27, [R1+0x14] ;  /* 0x00001400011b7983 */ /* 0x000f640000100800 */
[----:B------:R-:W-:Y:S02]  /*68a0*/  IADD3 R0, P0, R6, UR24, RZ ;  /* 0x0000001806007c10 */ /* 0x000fe4000ff1e0ff */
[----:B------:R-:W5:Y:S02]  /*68b0*/  LDL R26, [R1+0x10] ;  /* 0x00001000011a7983 */ /* 0x000f640000100800 */
[----:B------:R-:W-:Y:S02]  /*68c0*/  IADD3.X R7, R7, UR16, R4, P0, !PT ;  /* 0x0000001007077c10 */ /* 0x000fe400087fe404 */
[----:B------:R-:W5:Y:S01]  /*68d0*/  LDL R24, [R1+0xc] ;  /* 0x00000c0001187983 */ /* 0x000f620000100800 */
[C---:B------:R-:W-:Y:S03]  /*68e0*/  LEA R19, P0, R0.reuse, c[0x0][0x1f8], 0x1 ;  /* 0x00007e0000137a11 */ /* 0x040fe600078008ff */
[----:B------:R-:W5:Y:S01]  /*68f0*/  LDL R23, [R1+0x8] ;  /* 0x0000080001177983 */ /* 0x000f620000100800 */
[----:B------:R-:W-:Y:S02]  /*6900*/  LEA.HI.X R18, R0, c[0x0][0x1fc], R7, 0x1, P0 ;  /* 0x00007f0000127a11 */ /* 0x000fe400000f0c07 */
[----:B------:R-:W-:Y:S01]  /*6910*/  IADD3 R0, -R28, 0x10, RZ ;  /* 0x000000101c007810 */ /* 0x000fe20007ffe1ff */
[----:B------:R-:W2:Y:S03]  /*6920*/  SHFL.IDX PT, R14, R19, RZ, 0x181f ;  /* 0x00181fff130e7589 */ /* 0x000ea600000e0000 */
[----:B------:R-:W-:Y:S01]  /*6930*/  LOP3.LUT R0, R0, 0xf, RZ, 0xc0, !PT ;  /* 0x0000000f00007812 */ /* 0x000fe200078ec0ff */
[----:B------:R-:W-:Y:S04]  /*6940*/  SHFL.IDX PT, R10, R18, RZ, 0x181f ;  /* 0x00181fff120a7589 */ /* 0x000fe800000e0000 */
[----:B------:R-:W1:Y:S04]  /*6950*/  SHFL.IDX PT, R8, R19, 0x1, 0x181f ;  /* 0x00381f0013087f89 */ /* 0x000e6800000e0000 */
[----:B------:R-:W1:Y:S04]  /*6960*/  SHFL.IDX PT, R9, R18, 0x1, 0x181f ;  /* 0x00381f0012097f89 */ /* 0x000e6800000e0000 */
[----:B------:R-:W1:Y:S04]  /*6970*/  SHFL.IDX PT, R6, R19, 0x2, 0x181f ;  /* 0x00581f0013067f89 */ /* 0x000e6800000e0000 */
[----:B------:R-:W1:Y:S04]  /*6980*/  SHFL.IDX PT, R7, R18, 0x2, 0x181f ;  /* 0x00581f0012077f89 */ /* 0x000e6800000e0000 */
[----:B------:R-:W1:Y:S04]  /*6990*/  SHFL.IDX PT, R5, R19, 0x3, 0x181f ;  /* 0x00781f0013057f89 */ /* 0x000e6800000e0000 */
[----:B------:R1:W1:Y:S01]  /*69a0*/  SHFL.IDX PT, R4, R18, 0x3, 0x181f ;  /* 0x00781f0012047f89 */ /* 0x00026200000e0000 */
[-C--:B--2---:R-:W-:Y:S02]  /*69b0*/  IADD3 R16, P1, R14, R20.reuse, RZ ;  /* 0x000000140e107210 */ /* 0x084fe40007f3e0ff */
[-C--:B-1----:R-:W-:Y:S02]  /*69c0*/  IADD3 R12, P6, R8, R20.reuse, RZ ;  /* 0x00000014080c7210 */ /* 0x082fe40007fde0ff */
[-C--:B---3--:R-:W-:Y:S01]  /*69d0*/  IADD3 R14, P0, R14, R21.reuse, RZ ;  /* 0x000000150e0e7210 */ /* 0x088fe20007f1e0ff */
[--C-:B----4-:R-:W-:Y:S01]  /*69e0*/  IMAD.X R17, R10, 0x1, R29.reuse, P1 ;  /* 0x000000010a117824 */ /* 0x110fe200008e061d */
[-C--:B------:R-:W-:Y:S01]  /*69f0*/  IADD3 R8, P1, R8, R21.reuse, RZ ;  /* 0x0000001508087210 */ /* 0x080fe20007f3e0ff */
[C---:B------:R-:W-:Y:S02]  /*6a00*/  IMAD.X R13, R9.reuse, 0x1, R29, P6 ;  /* 0x00000001090d7824 */ /* 0x040fe400030e061d */
[--C-:B-----5:R-:W-:Y:S01]  /*6a10*/  IMAD.X R15, R10, 0x1, R25.reuse, P0 ;  /* 0x000000010a0f7824 */ /* 0x120fe200000e0619 */
[CC--:B------:R-:W-:Y:S01]  /*6a20*/  IADD3 R10, P0, R6.reuse, R20.reuse, RZ ;  /* 0x00000014060a7210 */ /* 0x0c0fe20007f1e0ff */
[----:B------:R-:W-:Y:S01]  /*6a30*/  IMAD.X R9, R9, 0x1, R25, P1 ;  /* 0x0000000109097824 */ /* 0x000fe200008e0619 */
[----:B------:R-:W-:Y:S01]  /*6a40*/  IADD3 R6, P6, R6, R21, RZ ;  /* 0x0000001506067210 */ /* 0x000fe20007fde0ff */
[----:B------:R1:W-:Y:S02]  /*6a50*/  LDGSTS.E.BYPASS.LTC128B.128 [R22], [R16.64], !P5 ;  /* 0x0000000010167fae */ /* 0x0003e4000e901d4e */
[C---:B------:R-:W-:Y:S01]  /*6a60*/  IMAD.X R11, R7.reuse, 0x1, R29, P0 ;  /* 0x00000001070b7824 */ /* 0x040fe200000e061d */
[----:B------:R-:W-:Y:S01]  /*6a70*/  IADD3 R18, P1, P0, R0, R5, R21 ;  /* 0x0000000500127210 */ /* 0x000fe2000783e015 */
[----:B------:R1:W-:Y:S01]  /*6a80*/  LDGSTS.E.BYPASS.LTC128B.128 [R30], [R14.64], !P4 ;  /* 0x000000000e1e7fae */ /* 0x0003e2000e101d4e */
[--C-:B------:R-:W-:Y:S01]  /*6a90*/  IMAD.X R7, R7, 0x1, R25.reuse, P6 ;  /* 0x0000000107077824 */ /* 0x100fe200030e0619 */
[----:B------:R-:W-:Y:S02]  /*6aa0*/  IADD3 R20, P6, R5, R20, RZ ;  /* 0x0000001405147210 */ /* 0x000fe40007fde0ff */
[----:B------:R1:W-:Y:S01]  /*6ab0*/  LDGSTS.E.BYPASS.LTC128B.128 [R27], [R12.64], !P5 ;  /* 0x000000000c1b7fae */ /* 0x0003e2000e901d4e */
[----:B------:R-:W-:Y:S02]  /*6ac0*/  IADD3.X R19, RZ, R4, R25, P1, P0 ;  /* 0x00000004ff137210 */ /* 0x000fe40000fe0419 */
[----:B------:R-:W-:Y:S01]  /*6ad0*/  IMAD.X R21, R4, 0x1, R29, P6 ;  /* 0x0000000104157824 */ /* 0x000fe200030e061d */
[----:B------:R1:W-:Y:S01]  /*6ae0*/  LDGSTS.E.BYPASS.LTC128B.128 [R26], [R8.64], !P4 ;  /* 0x00000000081a7fae */ /* 0x0003e2000e101d4e */
[----:B------:R-:W-:Y:S03]  /*6af0*/  ISETP.NE.U32.AND P6, PT, R28, RZ, PT ;  /* 0x000000ff1c00720c */ /* 0x000fe60003fc5070 */
[----:B------:R1:W-:Y:S04]  /*6b00*/  LDGSTS.E.BYPASS.LTC128B.128 [R24], [R10.64], !P5 ;  /* 0x000000000a187fae */ /* 0x0003e8000e901d4e */
[----:B------:R1:W-:Y:S04]  /*6b10*/  LDGSTS.E.BYPASS.LTC128B.128 [R23], [R6.64], !P4 ;  /* 0x0000000006177fae */ /* 0x0003e8000e101d4e */
[----:B------:R1:W-:Y:S04]  /*6b20*/  LDGSTS.E.BYPASS.LTC128B.128 [R22+0x3000], [R20.64], !P5 ;  /* 0x0300000014167fae */ /* 0x0003e8000e901d4e */
[----:B------:R1:W-:Y:S02]  /*6b30*/  LDGSTS.E.BYPASS.LTC128B.128.ZFILL [R22+0x7000], [R18.64], P6 ;  /* 0x0700000012167fae */ /* 0x0003e4000b141d4e */
.L_x_558:
[C---:B-1234-:R-:W-:Y:S01]  /*6b40*/  HMMA.16816.F32 R4, R136.reuse, R132, RZ ;  /* 0x000000848804723c */ /* 0x05efe200000018ff */
[----:B------:R-:W0:Y:S01]  /*6b50*/  LDGDEPBAR ;  /* 0x00000000000079af */ /* 0x000e220000000000 */
[----:B------:R-:W-:Y:S06]  /*6b60*/  UISETP.GE.AND UP0, UPT, UR10, 0x1, UPT ;  /* 0x000000010a00788c */ /* 0x000fec000bf06270 */
[C---:B------:R-:W-:Y:S01]  /*6b70*/  HMMA.16816.F32 R8, R136.reuse, R134, RZ ;  /* 0x000000868808723c */ /* 0x040fe200000018ff */
[----:B------:R-:W1:Y:S01]  /*6b80*/  LDSM.16.M88.4 R132, [R247+0x8100] ;  /* 0x00810000f784783b */ /* 0x000e620000000200 */
[----:B------:R-:W-:Y:S06]  /*6b90*/  PLOP3.LUT P0, PT, PT, PT, UP0, 0x80, 0x0 ;  /* 0x000000000000781c */ /* 0x000fec0003f0f008 */
[C---:B------:R-:W-:Y:S08]  /*6ba0*/  HMMA.16816.F32 R12, R136.reuse, R140, RZ ;  /* 0x0000008c880c723c */ /* 0x040ff000000018ff */
[C---:B------:R-:W-:Y:S01]  /*6bb0*/  HMMA.16816.F32 R16, R136.reuse, R142, RZ ;  /* 0x0000008e8810723c */ /* 0x040fe200000018ff */
[----:B------:R-:W2:Y:S07]  /*6bc0*/  LDSM.16.M88.4 R140, [R247+0x8900] ;  /* 0x00890000f78c783b */ /* 0x000eae0000000200 */
[C---:B------:R-:W-:Y:S08]  /*6bd0*/  HMMA.16816.F32 R20, R136.reuse, R144, RZ ;  /* 0x000000908814723c */ /* 0x040ff000000018ff */
[C---:B------:R-:W-:Y:S01]  /*6be0*/  HMMA.16816.F32 R24, R136.reuse, R146, RZ ;  /* 0x000000928818723c */ /* 0x040fe200000018ff */
[----:B------:R-:W3:Y:S07]  /*6bf0*/  LDSM.16.M88.4 R144, [R247+0x9100] ;  /* 0x00910000f790783b */ /* 0x000eee0000000200 */
[C---:B------:R-:W-:Y:S08]  /*6c00*/  HMMA.16816.F32 R28, R136.reuse, R148, RZ ;  /* 0x00000094881c723c */ /* 0x040ff000000018ff */
[C---:B------:R-:W-:Y:S01]  /*6c10*/  HMMA.16816.F32 R32, R136.reuse, R150, RZ ;  /* 0x000000968820723c */ /* 0x040fe200000018ff */
[----:B------:R-:W4:Y:S07]  /*6c20*/  LDSM.16.M88.4 R148, [R247+0x9900] ;  /* 0x00990000f794783b */ /* 0x000f2e0000000200 */
[C---:B------:R-:W-:Y:S08]  /*6c30*/  HMMA.16816.F32 R36, R136.reuse, R152, RZ ;  /* 0x000000988824723c */ /* 0x040ff000000018ff */
[C---:B------:R-:W-:Y:S01]  /*6c40*/  HMMA.16816.F32 R40, R136.reuse, R154, RZ ;  /* 0x0000009a8828723c */ /* 0x040fe200000018ff */
[----:B------:R-:W5:Y:S07]  /*6c50*/  LDSM.16.M88.4 R152, [R247+0xa100] ;  /* 0x00a10000f798783b */ /* 0x000f6e0000000200 */
[C---:B------:R-:W-:Y:S08]  /*6c60*/  HMMA.16816.F32 R44, R136.reuse, R156, RZ ;  /* 0x0000009c882c723c */ /* 0x040ff000000018ff */
[C---:B------:R-:W-:Y:S01]  /*6c70*/  HMMA.16816.F32 R48, R136.reuse, R158, RZ ;  /* 0x0000009e8830723c */ /* 0x040fe200000018ff */
[----:B------:R-:W1:Y:S07]  /*6c80*/  LDSM.16.M88.4 R156, [R247+0xa900] ;  /* 0x00a90000f79c783b */ /* 0x000e6e0000000200 */
[C---:B------:R-:W-:Y:S08]  /*6c90*/  HMMA.16816.F32 R52, R136.reuse, R160, RZ ;  /* 0x000000a08834723c */ /* 0x040ff000000018ff */
[C---:B------:R-:W-:Y:S01]  /*6ca0*/  HMMA.16816.F32 R56, R136.reuse, R162, RZ ;  /* 0x000000a28838723c */ /* 0x040fe200000018ff */
[----:B------:R-:W1:Y:S07]  /*6cb0*/  LDSM.16.M88.4 R160, [R247+0xb100] ;  /* 0x00b10000f7a0783b */ /* 0x000e6e0000000200 */
        /* <DEDUP_REMOVED lines=22> */
[C---:B------:R-:W-:Y:S01]  /*6e20*/  HMMA.16816.F32 R8, R204.reuse, R134, R8 ;  /* 0x00000086cc08723c */ /* 0x040fe20000001808 */
[----:B------:R-:W1:Y:S07]  /*6e30*/  LDSM.16.M88.4 R132, [R236] ;  /* 0x00000000ec84783b */ /* 0x000e6e0000000200 */
        /* <DEDUP_REMOVED lines=41> */
[----:B------:R-:W1:Y:S07]  /*70d0*/  LDSM.16.M88.4 R160, [R235] ;  /* 0x00000000eba0783b */ /* 0x000e6e0000000200 */
[C---:B------:R-:W-:Y:S08]  /*70e0*/  HMMA.16816.F32 R60, R208.reuse, R164, R60 ;  /* 0x000000a4d03c723c */ /* 0x040ff0000000183c */
[----:B------:R-:W-:Y:S01]  /*70f0*/  HMMA.16816.F32 R64, R208, R166, R64 ;  /* 0x000000a6d040723c */ /* 0x000fe20000001840 */
[----:B------:R-:W2:Y:S07]  /*7100*/  LDSM.16.M88.4 R164, [R234] ;  /* 0x00000000eaa4783b */ /* 0x000eae0000000200 */
        /* <DEDUP_REMOVED lines=8> */
[----:B------:R-:W1:Y:S07]  /*7190*/  LDSM.16.M88.4 R132, [R231] ;  /* 0x00000000e784783b */ /* 0x000e6e0000000200 */
[C---:B--2---:R-:W-:Y:S08]  /*71a0*/  HMMA.16816.F32 R28, R212.reuse, R140, R28 ;  /* 0x0000008cd41c723c */ /* 0x044ff0000000181c */
[C---:B------:R-:W-:Y:S01]  /*71b0*/  HMMA.16816.F32 R32, R212.reuse, R142, R32 ;  /* 0x0000008ed420723c */ /* 0x040fe20000001820 */
[----:B------:R-:W2:Y:S07]  /*71c0*/  LDSM.16.M88.4 R140, [R230] ;  /* 0x00000000e68c783b */ /* 0x000eae0000000200 */
[C---:B---3--:R-:W-:Y:S08]  /*71d0*/  HMMA.16816.F32 R36, R212.reuse, R144, R36 ;  /* 0x00000090d424723c */ /* 0x048ff00000001824 */
[C---:B------:R-:W-:Y:S01]  /*71e0*/  HMMA.16816.F32 R40, R212.reuse, R146, R40 ;  /* 0x00000092d428723c */ /* 0x040fe20000001828 */
[----:B------:R-:W3:Y:S07]  /*71f0*/  LDSM.16.M88.4 R144, [R229] ;  /* 0x00000000e590783b */ /* 0x000eee0000000200 */
[C---:B----4-:R-:W-:Y:S08]  /*7200*/  HMMA.16816.F32 R44, R212.reuse, R148, R44 ;  /* 0x00000094d42c723c */ /* 0x050ff0000000182c */
[C---:B------:R-:W-:Y:S01]  /*7210*/  HMMA.16816.F32 R48, R212.reuse, R150, R48 ;  /* 0x00000096d430723c */ /* 0x040fe20000001830 */
[----:B------:R-:W4:Y:S07]  /*7220*/  LDSM.16.M88.4 R148, [R228] ;  /* 0x00000000e494783b */ /* 0x000f2e0000000200 */
[C---:B-----5:R-:W-:Y:S08]  /*7230*/  HMMA.16816.F32 R52, R212.reuse, R152, R52 ;  /* 0x00000098d434723c */ /* 0x060ff00000001834 */
[C---:B------:R-:W-:Y:S01]  /*7240*/  HMMA.16816.F32 R56, R212.reuse, R154, R56 ;  /* 0x0000009ad438723c */ /* 0x040fe20000001838 */
[----:B------:R-:W-:Y:S07]  /*7250*/  LDSM.16.M88.4 R152, [R247+0xd100] ;  /* 0x00d10000f798783b */ /* 0x000fee0000000200 */
        /* <DEDUP_REMOVED lines=25> */
[----:B------:R-:W-:Y:S08]  /*73f0*/  HMMA.16816.F32 R64, R216, R150, R64 ;  /* 0x00000096d840723c */ /* 0x000ff00000001840 */
[C---:B-1----:R-:W-:Y:S08]  /*7400*/  HMMA.16816.F32 R4, R220.reuse, R132, R4 ;  /* 0x00000084dc04723c */ /* 0x042ff00000001804 */
[C---:B------:R-:W-:Y:S01]  /*7410*/  HMMA.16816.F32 R8, R220.reuse, R134, R8 ;  /* 0x00000086dc08723c */ /* 0x040fe20000001808 */
[----:B------:R-:W1:Y:S07]  /*7420*/  LDSM.16.M88.4 R132, [R236+0x4800] ;  /* 0x00480000ec84783b */ /* 0x000e6e0000000200 */
[C---:B--2---:R-:W-:Y:S08]  /*7430*/  HMMA.16816.F32 R12, R220.reuse, R140, R12 ;  /* 0x0000008cdc0c723c */ /* 0x044ff0000000180c */
[C---:B------:R-:W-:Y:S01]  /*7440*/  HMMA.16816.F32 R16, R220.reuse, R142, R16 ;  /* 0x0000008edc10723c */ /* 0x040fe20000001810 */
[----:B------:R-:W2:Y:S07]  /*7450*/  LDSM.16.M88.4 R140, [R236+0x5000] ;  /* 0x00500000ec8c783b */ /* 0x000eae0000000200 */
        /* <DEDUP_REMOVED lines=12> */
[C---:B---3--:R-:W-:Y:S08]  /*7520*/  HMMA.16816.F32 R4, R224.reuse, R144, R4 ;  /* 0x00000090e004723c */ /* 0x048ff00000001804 */
[C---:B------:R-:W-:Y:S08]  /*7530*/  HMMA.16816.F32 R8, R224.reuse, R146, R8 ;  /* 0x00000092e008723c */ /* 0x040ff00000001808 */
[C---:B-1----:R-:W-:Y:S08]  /*7540*/  HMMA.16816.F32 R12, R224.reuse, R132, R12 ;  /* 0x00000084e00c723c */ /* 0x042ff0000000180c */
[C---:B------:R-:W-:Y:S01]  /*7550*/  HMMA.16816.F32 R16, R224.reuse, R134, R16 ;  /* 0x00000086e010723c */ /* 0x040fe20000001810 */
[----:B------:R-:W1:Y:S03]  /*7560*/  LDSM.16.M88.4 R132, [R236+0x5800] ;  /* 0x00580000ec84783b */ /* 0x000e660000000200 */
[----:B------:R-:W-:Y:S02]  /*7570*/  FMUL.FTZ R175, R7, c[0x0][0x320] ;  /* 0x0000c80007af7a20 */ /* 0x000fe40000410000 */
[----:B------:R-:W-:Y:S02]  /*7580*/  FMUL.FTZ R172, R4, c[0x0][0x320] ;  /* 0x0000c80004ac7a20 */ /* 0x000fe40000410000 */
[C---:B--2---:R-:W-:Y:S02]  /*7590*/  HMMA.16816.F32 R20, R224.reuse, R140, R20 ;  /* 0x0000008ce014723c */ /* 0x044fe40000001814 */
        /* <DEDUP_REMOVED lines=23> */
[----:B------:R-:W5:Y:S02]  /*7710*/  LDSM.16.M88.4 R132, [R236+0x6800] ;  /* 0x00680000ec84783b */ /* 0x000f640000000200 */
[----:B------:R-:W-:Y:S02]  /*7720*/  FMUL.FTZ R189, R20, c[0x0][0x320] ;  /* 0x0000c80014bd7a20 */ /* 0x000fe40000410000 */
[----:B------:R-:W-:Y:S02]  /*7730*/  FMUL.FTZ R186, R21, c[0x0][0x320] ;  /* 0x0000c80015ba7a20 */ /* 0x000fe40000410000 */
[C---:B---3--:R-:W-:Y:S03]  /*7740*/  HMMA.16816.F32 R36, R224.reuse, R140, R36 ;  /* 0x0000008ce024723c */ /* 0x048fe60000001824 */
[----:B------:R-:W3:Y:S01]  /*7750*/  MUFU.TANH R176, R176 ;  /* 0x000000b000b07308 */ /* 0x000ee20000002400 */
[----:B------:R-:W-:Y:S02]  /*7760*/  FMUL.FTZ R202, R22, c[0x0][0x320] ;  /* 0x0000c80016ca7a20 */ /* 0x000fe40000410000 */
[----:B------:R-:W-:Y:S02]  /*7770*/  FMUL.FTZ R191, R23, c[0x0][0x320] ;  /* 0x0000c80017bf7a20 */ /* 0x000fe40000410000 */
[C---:B------:R-:W-:Y:S01]  /*7780*/  HMMA.16816.F32 R40, R224.reuse, R142, R40 ;  /* 0x0000008ee028723c */ /* 0x040fe20000001828 */
[----:B------:R-:W1:Y:S03]  /*7790*/  LDSM.16.M88.4 R140, [R236+0x7000] ;  /* 0x00700000ec8c783b */ /* 0x000e660000000200 */
        /* <DEDUP_REMOVED lines=12> */
[----:B------:R-:W2:Y:S01]  /*7860*/  MUFU.TANH R179, R179 ;  /* 0x000000b300b37308 */ /* 0x000ea20000002400 */
[C---:B-----5:R-:W-:Y:S03]  /*7870*/  HMMA.16816.F32 R44, R224.reuse, R132, R44 ;  /* 0x00000084e02c723c */ /* 0x060fe6000000182c */
[----:B------:R-:W-:Y:S02]  /*7880*/  FMUL.FTZ R196, R33, c[0x0][0x320] ;  /* 0x0000c80021c47a20 */ /* 0x000fe40000410000 */
[----:B------:R-:W-:Y:S02]  /*7890*/  FMUL.FTZ R203, R35, c[0x0][0x320] ;  /* 0x0000c80023cb7a20 */ /* 0x000fe40000410000 */
[----:B------:R-:W-:Y:S01]  /*78a0*/  FMUL.FTZ R5, R36, c[0x0][0x320] ;  /* 0x0000c80024057a20 */ /* 0x000fe20000410000 */
[C---:B------:R-:W-:Y:S01]  /*78b0*/  HMMA.16816.F32 R48, R224.reuse, R134, R48 ;  /* 0x00000086e030723c */ /* 0x040fe20000001830 */
[----:B------:R-:W2:Y:S01]  /*78c0*/  MUFU.TANH R181, R181 ;  /* 0x000000b500b57308 */ /* 0x000ea20000002400 */
[----:B------:R-:W5:Y:S01]  /*78d0*/  LDSM.16.M88.4 R132, [R236+0x7800] ;  /* 0x00780000ec84783b */ /* 0x000f620000000200 */
[----:B------:R-:W-:Y:S04]  /*78e0*/  DEPBAR.LE SB0, 0x0 ;  /* 0x000080000000791a */ /* 0x000fe80000000000 */
[----:B------:R-:W-:Y:S01]  /*78f0*/  FMUL.FTZ R198, R37, c[0x0][0x320] ;  /* 0x0000c80025c67a20 */ /* 0x000fe20000410000 */
[C---:B-1----:R-:W-:Y:S03]  /*7900*/  HMMA.16816.F32 R52, R224.reuse, R140, R52 ;  /* 0x0000008ce034723c */ /* 0x042fe60000001834 */
[----:B------:R-:W1:Y:S01]  /*7910*/  MUFU.TANH R178, R178 ;  /* 0x000000b200b27308 */ /* 0x000e620000002400 */
        /* <DEDUP_REMOVED lines=17> */
[C---:B-----5:R-:W-:Y:S03]  /*7a30*/  HMMA.16816.F32 R60, R224.reuse, R132, R60 ;  /* 0x00000084e03c723c */ /* 0x060fe6000000183c */
[----:B------:R-:W-:Y:S02]  /*7a40*/  FMUL.FTZ R27, R50, c[0x0][0x320] ;  /* 0x0000c800321b7a20 */ /* 0x000fe40000410000 */
[----:B------:R-:W-:Y:S02]  /*7a50*/  FMUL.FTZ R26, R51, c[0x0][0x320] ;  /* 0x0000c800331a7a20 */ /* 0x000fe40000410000 */
[----:B------:R-:W-:Y:S01]  /*7a60*/  FMUL.FTZ R17, R52, c[0x0][0x320] ;  /* 0x0000c80034117a20 */ /* 0x000fe20000410000 */
[----:B------:R-:W-:Y:S01]  /*7a70*/  HMMA.16816.F32 R64, R224, R134, R64 ;  /* 0x00000086e040723c */ /* 0x000fe20000001840 */
[----:B------:R-:W1:Y:S03]  /*7a80*/  MUFU.TANH R182, R182 ;  /* 0x000000b600b67308 */ /* 0x000e660000002400 */
[----:B------:R-:W-:Y:S02]  /*7a90*/  FMUL.FTZ R34, R54, c[0x0][0x320] ;  /* 0x0000c80036227a20 */ /* 0x000fe40000410000 */
        /* <DEDUP_REMOVED lines=16> */
[----:B------:R-:W-:Y:S07]  /*7ba0*/  FMUL.FTZ R67, R67, c[0x0][0x320] ;  /* 0x0000c80043437a20 */ /* 0x000fee0000410000 */
        /* <DEDUP_REMOVED lines=43> */
[----:B------:R-:W1:Y:S10]  /*7e60*/  MUFU.TANH R30, R30 ;  /* 0x0000001e001e7308 */ /* 0x000e740000002400 */
[----:B------:R1:W1:Y:S10]  /*7e70*/  MUFU.TANH R151, R66 ;  /* 0x0000004200977308 */ /* 0x0002740000002400 */
[----:B------:R1:W1:Y:S01]  /*7e80*/  MUFU.TANH R133, R67 ;  /* 0x0000004300857308 */ /* 0x0002620000002400 */
[----:B------:R-:W-:-:S05]  /*7e90*/  @!P0 BRA `(.L_x_559) ;  /* 0x0000046000008947 */ /* 0x000fca0003800000 */
[----:B--234-:R-:W2:Y:S01]  /*7ea0*/  LDL R152, [R1+0x4] ;  /* 0x0000040001987983 */ /* 0x01cea20000100800 */
[----:B------:R-:W-:Y:S01]  /*7eb0*/  ULEA UR7, UR10, UR11, 0x7 ;  /* 0x0000000b0a077291 */ /* 0x000fe2000f8e383f */
[----:B------:R-:W-:Y:S02]  /*7ec0*/  IMAD.MOV.U32 R251, RZ, RZ, RZ ;  /* 0x000000fffffb7224 */ /* 0x000fe400078e00ff */
[----:B------:R-:W3:Y:S03]  /*7ed0*/  LDL R148, [R1+0x44] ;  /* 0x0000440001947983 */ /* 0x000ee60000100800 */
[----:B------:R-:W-:Y:S01]  /*7ee0*/  IMAD.U32 R252, RZ, RZ, UR7 ;  /* 0x00000007fffc7e24 */ /* 0x000fe2000f8e00ff */
[----:B------:R-:W4:Y:S04]  /*7ef0*/  LDL R153, [R1+0x4c] ;  /* 0x00004c0001997983 */ /* 0x000f280000100800 */
[----:B------:R-:W5:Y:S04]  /*7f00*/  LDL R150, [R1+0x50] ;  /* 0x0000500001967983 */ /* 0x000f680000100800 */
[----:B------:R-:W4:Y:S04]  /*7f10*/  LDL R149, [R1+0x48] ;  /* 0x0000480001957983 */ /* 0x000f280000100800 */
[----:B------:R-:W4:Y:S01]  /*7f20*/  LDL R48, [R1] ;  /* 0x0000000001307983 */ /* 0x000f220000100800 */
[----:B--2---:R-:W-:Y:S01]  /*7f30*/  IADD3 R252, R252, -0x80, R152 ;  /* 0xffffff80fcfc7810 */ /* 0x004fe20007ffe098 */
[----:B---3--:R-:W-:Y:S01]  /*7f40*/  IMAD.MOV.U32 R152, RZ, RZ, R148 ;  /* 0x000000ffff987224 */ /* 0x008fe200078e0094 */
[----:B------:R-:W-:Y:S03]  /*7f50*/  SEL R148, RZ, 0x10, P4 ;  /* 0x00000010ff947807 */ /* 0x000fe60002000000 */
        /* <DEDUP_REMOVED lines=23> */
[----:B------:R-:W4:Y:S01]  /*80d0*/  SHFL.IDX PT, R36, R35, RZ, 0x181f ;  /* 0x00181fff23247589 */ /* 0x000f2200000e0000 */
[----:B------:R-:W-:Y:S03]  /*80e0*/  IADD3 R4, -R148, 0x10, RZ ;  /* 0x0000001094047810 */ /* 0x000fe60007ffe1ff */
[----:B------:R-:W5:Y:S01]  /*80f0*/  SHFL.IDX PT, R28, R31, RZ, 0x181f ;  /* 0x00181fff1f1c7589 */ /* 0x000f6200000e0000 */
[----:B------:R-:W-:Y:S03]  /*8100*/  LOP3.LUT R4, R4, 0xf, RZ, 0xc0, !PT ;  /* 0x0000000f04047812 */ /* 0x000fe600078ec0ff */
[----:B------:R-:W2:Y:S04]  /*8110*/  SHFL.IDX PT, R20, R35, 0x1, 0x181f ;  /* 0x00381f0023147f89 */ /* 0x000ea800000e0000 */
[----:B------:R-:W3:Y:S04]  /*8120*/  SHFL.IDX PT, R24, R31, 0x1, 0x181f ;  /* 0x00381f001f187f89 */ /* 0x000ee800000e0000 */
[----:B------:R-:W1:Y:S04]  /*8130*/  SHFL.IDX PT, R12, R35, 0x2, 0x181f ;  /* 0x00581f00230c7f89 */ /* 0x000e6800000e0000 */
[----:B------:R-:W1:Y:S04]  /*8140*/  SHFL.IDX PT, R16, R31, 0x2, 0x181f ;  /* 0x00581f001f107f89 */ /* 0x000e6800000e0000 */
[----:B------:R-:W1:Y:S01]  /*8150*/  SHFL.IDX PT, R29, R35, 0x3, 0x181f ;  /* 0x00781f00231d7f89 */ /* 0x000e6200000e0000 */
[CC--:B----4-:R-:W-:Y:S02]  /*8160*/  IADD3 R38, P1, R36.reuse, R153.reuse, RZ ;  /* 0x0000009924267210 */ /* 0x0d0fe40007f3e0ff */
[-C--:B------:R-:W-:Y:S01]  /*8170*/  IADD3 R36, P0, R36, R152.reuse, RZ ;  /* 0x0000009824247210 */ /* 0x080fe20007f1e0ff */
[----:B------:R-:W4:Y:S02]  /*8180*/  SHFL.IDX PT, R8, R31, 0x3, 0x181f ;  /* 0x00781f001f087f89 */ /* 0x000f2400000e0000 */
[--C-:B-----5:R-:W-:Y:S01]  /*8190*/  IMAD.X R39, R28, 0x1, R150.reuse, P1 ;  /* 0x000000011c277824 */ /* 0x120fe200008e0696 */
[-C--:B--2---:R-:W-:Y:S01]  /*81a0*/  IADD3 R32, P6, R20, R153.reuse, RZ ;  /* 0x0000009914207210 */ /* 0x084fe20007fde0ff */
[--C-:B------:R-:W-:Y:S01]  /*81b0*/  IMAD.X R37, R28, 0x1, R149.reuse, P0 ;  /* 0x000000011c257824 */ /* 0x100fe200000e0695 */
[-C--:B------:R-:W-:Y:S02]  /*81c0*/  IADD3 R40, P1, R20, R152.reuse, RZ ;  /* 0x0000009814287210 */ /* 0x080fe40007f3e0ff */
[----:B------:R2:W-:Y:S01]  /*81d0*/  LDGSTS.E.BYPASS.LTC128B.128 [R48+0x8100], [R38.64], !P5 ;  /* 0x0810000026307fae */ /* 0x0005e2000e901d4e */
[--C-:B---3--:R-:W-:Y:S03]  /*81e0*/  IMAD.X R33, R24, 0x1, R150.reuse, P6 ;  /* 0x0000000118217824 */ /* 0x108fe600030e0696 */
[----:B------:R2:W-:Y:S01]  /*81f0*/  LDGSTS.E.BYPASS.LTC128B.128 [R48+0xc100], [R36.64], !P4 ;  /* 0x0c10000024307fae */ /* 0x0005e2000e101d4e */
[----:B-1----:R-:W-:Y:S01]  /*8200*/  IADD3 R44, P6, R12, R152, RZ ;  /* 0x000000980c2c7210 */ /* 0x002fe20007fde0ff */
[--C-:B------:R-:W-:Y:S01]  /*8210*/  IMAD.X R41, R24, 0x1, R149.reuse, P1 ;  /* 0x0000000118297824 */ /* 0x100fe200008e0695 */
[-C--:B------:R-:W-:Y:S01]  /*8220*/  IADD3 R42, P0, R12, R153.reuse, RZ ;  /* 0x000000990c2a7210 */ /* 0x080fe20007f1e0ff */
[----:B------:R2:W-:Y:S02]  /*8230*/  LDGSTS.E.BYPASS.LTC128B.128 [R48+0x9100], [R32.64], !P5 ;  /* 0x0910000020307fae */ /* 0x0005e4000e901d4e */
[C-C-:B------:R-:W-:Y:S02]  /*8240*/  IMAD.X R45, R16.reuse, 0x1, R149.reuse, P6 ;  /* 0x00000001102d7824 */ /* 0x140fe400030e0695 */
[----:B------:R2:W-:Y:S01]  /*8250*/  LDGSTS.E.BYPASS.LTC128B.128 [R48+0xd100], [R40.64], !P4 ;  /* 0x0d10000028307fae */ /* 0x0005e2000e101d4e */
[----:B------:R-:W-:Y:S01]  /*8260*/  IADD3 R46, P6, R29, R153, RZ ;  /* 0x000000991d2e7210 */ /* 0x000fe20007fde0ff */
[----:B------:R-:W-:Y:S01]  /*8270*/  IMAD.X R43, R16, 0x1, R150, P0 ;  /* 0x00000001102b7824 */ /* 0x000fe200000e0696 */
[----:B------:R-:W-:Y:S03]  /*8280*/  IADD3 R28, P1, P0, R4, R29, R152 ;  /* 0x0000001d041c7210 */ /* 0x000fe6000783e098 */
[----:B----4-:R-:W-:Y:S01]  /*8290*/  IMAD.X R47, R8, 0x1, R150, P6 ;  /* 0x00000001082f7824 */ /* 0x010fe200030e0696 */
[----:B------:R2:W-:Y:S01]  /*82a0*/  LDGSTS.E.BYPASS.LTC128B.128 [R48+0xa100], [R42.64], !P5 ;  /* 0x0a1000002a307fae */ /* 0x0005e2000e901d4e */
[----:B------:R-:W-:Y:S02]  /*82b0*/  ISETP.NE.U32.AND P6, PT, R148, RZ, PT ;  /* 0x000000ff9400720c */ /* 0x000fe40003fc5070 */
[----:B------:R-:W-:Y:S01]  /*82c0*/  IADD3.X R29, RZ, R8, R149, P1, P0 ;  /* 0x00000008ff1d7210 */ /* 0x000fe20000fe0495 */
[----:B------:R2:W-:Y:S04]  /*82d0*/  LDGSTS.E.BYPASS.LTC128B.128 [R48+0xe100], [R44.64], !P4 ;  /* 0x0e1000002c307fae */ /* 0x0005e8000e101d4e */
[----:B------:R2:W-:Y:S06]  /*82e0*/  LDGSTS.E.BYPASS.LTC128B.128 [R48+0xb100], [R46.64], !P5 ;  /* 0x0b1000002e307fae */ /* 0x0005ec000e901d4e */
[----:B------:R2:W-:Y:S02]  /*82f0*/  LDGSTS.E.BYPASS.LTC128B.128.ZFILL [R48+0xf100], [R28.64], P6 ;  /* 0x0f1000001c307fae */ /* 0x0005e4000b141d4e */
.L_x_559:
[----:B--234-:R-:W2:Y:S01]  /*8300*/  LDL R4, [R1+0x40] ;  /* 0x0000400001047983 */ /* 0x01cea20000100800 */
[----:B------:R-:W-:Y:S01]  /*8310*/  PLOP3.LUT P0, PT, PT, PT, UP1, 0x80, 0x0 ;  /* 0x000000000000781c */ /* 0x000fe20003f0f018 */
[----:B------:R-:W-:Y:S02]  /*8320*/  UIMAD UR7, UR10, UR4, 0x1 ;  /* 0x000000010a0774a4 */ /* 0x000fe4000f8e0204 */
[----:B------:R3:W2:Y:S01]  /*8330*/  LDL R8, [R1+0x34] ;  /* 0x0000340001087983 */ /* 0x0006a20000100800 */
[----:B------:R-:W-:Y:S02]  /*8340*/  UISETP.GT.AND UP0, UPT, UR10, UR5, UPT ;  /* 0x000000050a00728c */ /* 0x000fe4000bf04270 */
[----:B------:R-:W-:Y:S01]  /*8350*/  UIADD3 UR10, UR10, -0x1, URZ ;  /* 0xffffffff0a0a7890 */ /* 0x000fe2000fffe03f */
[----:B------:R-:W4:Y:S04]  /*8360*/  LDL R12, [R1+0x38] ;  /* 0x00003800010c7983 */ /* 0x000f280000100800 */
[----:B------:R-:W-:Y:S08]  /*8370*/  LDSM.16.MT88.4 R44, [R248+0x4100] ;  /* 0x00410000f82c783b */ /* 0x000ff00000004200 */
[----:B-1----:R-:W-:Y:S08]  /*8380*/  LDSM.16.MT88.4 R52, [R246+0x4100] ;  /* 0x00410000f634783b */ /* 0x002ff00000004200 */
[----:B------:R-:W-:Y:S08]  /*8390*/  LDSM.16.MT88.4 R60, [R245+0x4100] ;  /* 0x00410000f53c783b */ /* 0x000ff00000004200 */
[----:B------:R-:W0:Y:S01]  /*83a0*/  LDGDEPBAR ;  /* 0x00000000000079af */ /* 0x000e220000000000 */
[----:B--2---:R-:W-:Y:S02]  /*83b0*/  @P0 IMAD.MOV.U32 R8, RZ, RZ, R4 ;  /* 0x000000ffff080224 */ /* 0x004fe400078e0004 */
[----:B------:R-:W-:Y:S05]  /*83c0*/  IMAD.U32 R4, RZ, RZ, UR8 ;  /* 0x00000008ff047e24 */ /* 0x000fea000f8e00ff */
[----:B------:R-:W1:Y:S01]  /*83d0*/  SHFL.IDX PT, R31, R8, 0x1, 0x1c1f ;  /* 0x003c1f00081f7f89 */ /* 0x000e6200000e0000 */
[----:B----4-:R-:W-:Y:S04]  /*83e0*/  IADD3 R4, R4, UR7, -R12 ;  /* 0x0000000704047c10 */ /* 0x010fe8000fffe80c */
[----:B------:R-:W-:Y:S03]  /*83f0*/  IADD3 R20, R4, -UR12, RZ ;  /* 0x8000000c04147c10 */ /* 0x000fe6000fffe0ff */
[----:B------:R-:W2:Y:S02]  /*8400*/  SHFL.IDX PT, R29, R8, RZ, 0x1c1f ;  /* 0x001c1fff081d7589 */ /* 0x000ea400000e0000 */
[----:B-1----:R-:W-:Y:S05]  /*8410*/  IMAD.IADD R24, R20, 0x1, R31 ;  /* 0x0000000114187824 */ /* 0x002fea00078e021f */
[C---:B------:R-:W-:Y:S02]  /*8420*/  ISETP.GT.AND P0, PT, R24.reuse, 0x8, PT ;  /* 0x000000081800780c */ /* 0x040fe40003f04270 */
[----:B------:R-:W-:Y:S01]  /*8430*/  ISETP.GT.AND P1, PT, R24, 0x1, PT ;  /* 0x000000011800780c */ /* 0x000fe20003f24270 */
[----:B--2---:R-:W-:Y:S01]  /*8440*/  IMAD.IADD R20, R20, 0x1, R29 ;  /* 0x0000000114147824 */ /* 0x004fe200078e021d */
[----:B------:R-:W-:Y:S02]  /*8450*/  FSEL R31, R177, -INF , P0 ;  /* 0xff800000b11f7808 */ /* 0x000fe40000000000 */
[C---:B------:R-:W-:Y:S02]  /*8460*/  ISETP.GT.AND P0, PT, R24.reuse, 0x11, PT ;  /* 0x000000111800780c */ /* 0x040fe40003f04270 */
[----:B------:R-:W-:Y:S02]  /*8470*/  FSEL R33, R175, -INF , P1 ;  /* 0xff800000af217808 */ /* 0x000fe40000800000 */
[----:B------:R-:W-:Y:S02]  /*8480*/  ISETP.GT.AND P1, PT, R24, 0x10, PT ;  /* 0x000000101800780c */ /* 0x000fe40003f24270 */
[----:B------:R-:W-:Y:S02]  /*8490*/  FSEL R49, R183, -INF , P0 ;  /* 0xff800000b7317808 */ /* 0x000fe40000000000 */
[----:B------:R-:W-:Y:S02]  /*84a0*/  ISETP.GT.AND P0, PT, R20, 0x1, PT ;  /* 0x000000011400780c */ /* 0x000fe40003f04270 */
[----:B------:R-:W-:Y:S02]  /*84b0*/  ISETP.GT.AND P6, PT, R24, RZ, PT ;  /* 0x000000ff1800720c */ /* 0x000fe40003fc4270 */
        /* <DEDUP_REMOVED lines=11> */
[----:B------:R-:W-:Y:S02]  /*8570*/  ISETP.GT.AND P6, PT, R20, RZ, PT ;  /* 0x000000ff1400720c */ /* 0x000fe40003fc4270 */
        /* <DEDUP_REMOVED lines=11> */
[----:B------:R-:W-:Y:S02]  /*8630*/  FSEL R65, R185, -INF , P6 ;  /* 0xff800000b9417808 */ /* 0x000fe40003000000 */
[----:B------:R-:W-:Y:S02]  /*8640*/  ISETP.GT.AND P6, PT, R20, 0x9, PT ;  /* 0x000000091400780c */ /* 0x000fe40003fc4270 */
        /* <DEDUP_REMOVED lines=8> */
[----:B------:R-:W-:Y:S02]  /*86d0*/  FMNMX.FTZ R0, R35, R2, !PT ;  /* 0x0000000223007209 */ /* 0x000fe40007810000 */
[----:B------:R-:W-:Y:S02]  /*86e0*/  FMNMX.FTZ R7, R4, R3, !PT ;  /* 0x0000000304077209 */ /* 0x000fe40007810000 */
[----:B------:R-:W-:Y:S02]  /*86f0*/  FSEL R28, R189, -INF , P1 ;  /* 0xff800000bd1c7808 */ /* 0x000fe40000800000 */
[C---:B------:R-:W-:Y:S02]  /*8700*/  ISETP.GT.AND P0, PT, R20.reuse, 0x28, PT ;  /* 0x000000281400780c */ /* 0x040fe40003f04270 */
[----:B------:R-:W-:Y:S02]  /*8710*/  FSEL R181, R197, -INF , P6 ;  /* 0xff800000c5b57808 */ /* 0x000fe40003000000 */
[----:B------:R-:W-:Y:S02]  /*8720*/  ISETP.GT.AND P6, PT, R20, 0x18, PT ;  /* 0x000000181400780c */ /* 0x000fe40003fc4270 */
[----:B------:R-:W-:Y:S02]  /*8730*/  ISETP.GT.AND P1, PT, R24, 0x39, PT ;  /* 0x000000391800780c */ /* 0x000fe40003f24270 */
[----:B------:R-:W-:Y:S02]  /*8740*/  FMNMX.FTZ R0, R33, R0, !PT ;  /* 0x0000000021007209 */ /* 0x000fe40007810000 */
[----:B------:R-:W-:Y:S02]  /*8750*/  FMNMX.FTZ R7, R8, R7, !PT ;  /* 0x0000000708077209 */ /* 0x000fe40007810000 */
[----:B------:R-:W-:Y:S02]  /*8760*/  FMNMX.FTZ R0, R31, R0, !PT ;  /* 0x000000001f007209 */ /* 0x000fe40007810000 */
[----:B------:R-:W-:Y:S02]  /*8770*/  FSEL R48, R180, -INF , P6 ;  /* 0xff800000b4307808 */ /* 0x000fe40003000000 */
[----:B------:R-:W-:Y:S02]  /*8780*/  ISETP.GT.AND P6, PT, R24, 0x31, PT ;  /* 0x000000311800780c */ /* 0x000fe40003fc4270 */
[----:B------:R-:W-:Y:S02]  /*8790*/  FSEL R191, R203, -INF , P1 ;  /* 0xff800000cbbf7808 */ /* 0x000fe40000800000 */
[----:B------:R-:W-:Y:S02]  /*87a0*/  ISETP.GT.AND P1, PT, R20, 0x29, PT ;  /* 0x000000291400780c */ /* 0x000fe40003f24270 */
[----:B------:R-:W-:Y:S02]  /*87b0*/  FMNMX.FTZ R7, R16, R7, !PT ;  /* 0x0000000710077209 */ /* 0x000fe40007810000 */
[----:B------:R-:W-:Y:S02]  /*87c0*/  FSEL R174, R188, -INF , P0 ;  /* 0xff800000bcae7808 */ /* 0x000fe40000000000 */
[----:B------:R-:W-:Y:S02]  /*87d0*/  ISETP.GT.AND P0, PT, R24, 0x41, PT ;  /* 0x000000411800780c */ /* 0x000fe40003f04270 */
[----:B------:R-:W-:Y:S02]  /*87e0*/  FMNMX.FTZ R0, R29, R0, !PT ;  /* 0x000000001d007209 */ /* 0x000fe40007810000 */
[----:B------:R-:W-:Y:S02]  /*87f0*/  FMNMX.FTZ R7, R12, R7, !PT ;  /* 0x000000070c077209 */ /* 0x000fe40007810000 */
        /* <DEDUP_REMOVED lines=12> */
[----:B------:R-:W-:Y:S02]  /*88c0*/  FSEL R180, R192, -INF , P0 ;  /* 0xff800000c0b47808 */ /* 0x000fe40000000000 */
[----:B------:R-:W-:Y:S02]  /*88d0*/  ISETP.GT.AND P0, PT, R24, 0x50, PT ;  /* 0x000000501800780c */ /* 0x000fe40003f04270 */
[----:B------:R-:W-:Y:S02]  /*88e0*/  FSEL R197, R14, -INF , P6 ;  /* 0xff8000000ec57808 */ /* 0x000fe40003000000 */
[----:B------:R-:W-:Y:S02]  /*88f0*/  ISETP.GT.AND P6, PT, R20, 0x30, PT ;  /* 0x000000301400780c */ /* 0x000fe40003fc4270 */
[----:B------:R-:W-:Y:S02]  /*8900*/  FMNMX.FTZ R0, R49, R0, !PT ;  /* 0x0000000031007209 */ /* 0x000fe40007810000 */
[----:B------:R-:W-:Y:S02]  /*8910*/  FSEL R182, R193, -INF , P1 ;  /* 0xff800000c1b67808 */ /* 0x000fe40000800000 */
[----:B------:R-:W-:Y:S02]  /*8920*/  FSEL R193, R22, -INF , P0 ;  /* 0xff80000016c17808 */ /* 0x000fe40000000000 */
[----:B------:R-:W-:Y:S02]  /*8930*/  ISETP.GT.AND P0, PT, R20, 0x40, PT ;  /* 0x000000401400780c */ /* 0x000fe40003f04270 */
[----:B------:R-:W-:Y:S02]  /*8940*/  FMNMX.FTZ R7, R40, R7, !PT ;  /* 0x0000000728077209 */ /* 0x000fe40007810000 */
[----:B------:R-:W-:Y:S02]  /*8950*/  FMNMX.FTZ R0, R57, R0, !PT ;  /* 0x0000000039007209 */ /* 0x000fe40007810000 */
[----:B------:R-:W-:Y:S02]  /*8960*/  FSEL R178, R194, -INF , P6 ;  /* 0xff800000c2b27808 */ /* 0x000fe40003000000 */
[----:B------:R-:W-:Y:S02]  /*8970*/  FSEL R194, R5, -INF , P0 ;  /* 0xff80000005c27808 */ /* 0x000fe40000000000 */
        /* <DEDUP_REMOVED lines=11> */
[----:B------:R-:W-:Y:S02]  /*8a30*/  ISETP.GT.AND P6, PT, R24, 0x49, PT ;  /* 0x000000491800780c */ /* 0x000fe40003fc4270 */
[----:B------:R-:W-:Y:S02]  /*8a40*/  FMNMX.FTZ R0, R185, R0, !PT ;  /* 0x00000000b9007209 */ /* 0x000fe40007810000 */
[----:B------:R-:W-:Y:S02]  /*8a50*/  FMNMX.FTZ R5, R178, R5, !PT ;  /* 0x00000005b2057209 */ /* 0x000fe40007810000 */
[----:B------:R-:W-:Y:S02]  /*8a60*/  FSEL R199, R18, -INF , P6 ;  /* 0xff80000012c77808 */ /* 0x000fe40003000000 */
[----:B------:R-:W-:Y:S02]  /*8a70*/  ISETP.GT.AND P6, PT, R20, 0x39, PT ;  /* 0x000000391400780c */ /* 0x000fe40003fc4270 */
[----:B------:R-:W-:Y:S02]  /*8a80*/  FMNMX.FTZ R0, R187, R0, !PT ;  /* 0x00000000bb007209 */ /* 0x000fe40007810000 */
[----:B------:R-:W-:Y:S02]  /*8a90*/  FMNMX.FTZ R5, R180, R5, !PT ;  /* 0x00000005b4057209 */ /* 0x000fe40007810000 */
[----:B------:R-:W-:Y:S02]  /*8aa0*/  ISETP.GT.AND P1, PT, R24, 0x51, PT ;  /* 0x000000511800780c */ /* 0x000fe40003f24270 */
[----:B------:R-:W-:Y:S02]  /*8ab0*/  FSEL R188, R196, -INF , P6 ;  /* 0xff800000c4bc7808 */ /* 0x000fe40003000000 */
[----:B------:R-:W-:Y:S02]  /*8ac0*/  FMNMX.FTZ R0, R195, R0, !PT ;  /* 0x00000000c3007209 */ /* 0x000fe40007810000 */
[----:B------:R-:W-:Y:S02]  /*8ad0*/  FMNMX.FTZ R5, R182, R5, !PT ;  /* 0x00000005b6057209 */ /* 0x000fe40007810000 */
[----:B------:R-:W-:Y:S02]  /*8ae0*/  FSEL R189, R21, -INF , P1 ;  /* 0xff80000015bd7808 */ /* 0x000fe40000800000 */
[----:B------:R-:W-:Y:S02]  /*8af0*/  ISETP.GT.AND P1, PT, R20, 0x41, PT ;  /* 0x000000411400780c */ /* 0x000fe40003f24270 */
[----:B------:R-:W-:Y:S02]  /*8b00*/  ISETP.GT.AND P6, PT, R24, 0x58, PT ;  /* 0x000000581800780c */ /* 0x000fe40003fc4270 */
[----:B------:R-:W-:Y:S02]  /*8b10*/  FMNMX.FTZ R0, R191, R0, !PT ;  /* 0x00000000bf007209 */ /* 0x000fe40007810000 */
[----:B------:R-:W-:Y:S02]  /*8b20*/  FMNMX.FTZ R5, R188, R5, !PT ;  /* 0x00000005bc057209 */ /* 0x000fe40007810000 */
[----:B------:R-:W-:Y:S02]  /*8b30*/  ISETP.GT.AND P0, PT, R24, 0x59, PT ;  /* 0x000000591800780c */ /* 0x000fe40003f04270 */
[----:B------:R-:W-:Y:S02]  /*8b40*/  FSEL R183, R27, -INF , P6 ;  /* 0xff8000001bb77808 */ /* 0x000fe40003000000 */
[----:B------:R-:W-:Y:S02]  /*8b50*/  ISETP.GT.AND P6, PT, R20, 0x48, PT ;  /* 0x000000481400780c */ /* 0x000fe40003fc4270 */
[----:B------:R-:W-:Y:S02]  /*8b60*/  FSEL R196, R198, -INF , P1 ;  /* 0xff800000c6c47808 */ /* 0x000fe40000800000 */
        /* <DEDUP_REMOVED lines=32> */
[----:B------:R-:W-:Y:S02]  /*8d70*/  FSEL R184, R15, -INF , P1 ;  /* 0xff8000000fb87808 */ /* 0x000fe40000800000 */
[----:B------:R-:W-:Y:S02]  /*8d80*/  FSEL R157, R157, -INF , P6 ;  /* 0xff8000009d9d7808 */ /* 0x000fe40003000000 */
[----:B------:R-:W-:Y:S02]  /*8d90*/  ISETP.GT.AND P6, PT, R20, 0x60, PT ;  /* 0x000000601400780c */ /* 0x000fe40003fc4270 */
[----:B------:R-:W-:Y:S02]  /*8da0*/  FMNMX.FTZ R0, R183, R0, !PT ;  /* 0x00000000b7007209 */ /* 0x000fe40007810000 */
[----:B------:R-:W-:Y:S02]  /*8db0*/  FMNMX.FTZ R7, R186, R5, !PT ;  /* 0x00000005ba077209 */ /* 0x000fe40007810000 */
[C---:B------:R-:W-:Y:S02]  /*8dc0*/  ISETP.GT.AND P0, PT, R24.reuse, 0x71, PT ;  /* 0x000000711800780c */ /* 0x040fe40003f04270 */
[----:B------:R-:W-:Y:S02]  /*8dd0*/  ISETP.GT.AND P1, PT, R24, 0x78, PT ;  /* 0x000000781800780c */ /* 0x000fe40003f24270 */
[----:B------:R-:W-:Y:S02]  /*8de0*/  FSEL R172, R17, -INF , P6 ;  /* 0xff80000011ac7808 */ /* 0x000fe40003000000 */
[----:B------:R-:W-:Y:S02]  /*8df0*/  ISETP.GT.AND P6, PT, R20, 0x61, PT ;  /* 0x000000611400780c */ /* 0x000fe40003fc4270 */
        /* <DEDUP_REMOVED lines=8> */
[----:B------:R-:W-:Y:S02]  /*8e80*/  FMNMX.FTZ R7, R172, R7, !PT ;  /* 0x00000007ac077209 */ /* 0x000fe40007810000 */
[----:B------:R-:W-:Y:S02]  /*8e90*/  FSEL R133, R133, -INF , P0 ;  /* 0xff80000085857808 */ /* 0x000fe40000000000 */
        /* <DEDUP_REMOVED lines=17> */
[----:B------:R-:W-:Y:S01]  /*8fb0*/  FSEL R154, R154, -INF , P1 ;  /* 0xff8000009a9a7808 */ /* 0x000fe20000800000 */
[----:B------:R-:W-:Y:S01]  /*8fc0*/  LDSM.16.MT88.4 R20, [R246+0x100] ;  /* 0x00010000f614783b */ /* 0x000fe20000004200 */
[----:B------:R-:W-:Y:S02]  /*8fd0*/  FMNMX.FTZ R7, R158, R7, !PT ;  /* 0x000000079e077209 */ /* 0x000fe40007810000 */
[----:B------:R-:W-:Y:S02]  /*8fe0*/  FMNMX.FTZ R0, R155, R0, !PT ;  /* 0x000000009b007209 */ /* 0x000fe40007810000 */
[----:B------:R-:W-:Y:S02]  /*8ff0*/  FSEL R152, R30, -INF , P0 ;  /* 0xff8000001e987808 */ /* 0x000fe40000000000 */
[----:B------:R-:W-:Y:S02]  /*9000*/  FMNMX.FTZ R7, R154, R7, !PT ;  /* 0x000000079a077209 */ /* 0x000fe40007810000 */
[----:B------:R-:W-:Y:S02]  /*9010*/  FMNMX.FTZ R0, R151, R0, !PT ;  /* 0x0000000097007209 */ /* 0x000fe40007810000 */
[----:B------:R-:W-:Y:S02]  /*9020*/  FMNMX.FTZ R9, R152, R7, !PT ;  /* 0x0000000798097209 */ /* 0x000fe40007810000 */
[----:B------:R-:W-:Y:S03]  /*9030*/  FMNMX.FTZ R5, R133, R0, !PT ;  /* 0x0000000085057209 */ /* 0x000fe60007810000 */
[----:B------:R-:W1:Y:S08]  /*9040*/  SHFL.BFLY PT, R10, R9, 0x2, 0x1f ;  /* 0x0c401f00090a7f89 */ /* 0x000e7000000e0000 */
[----:B------:R-:W2:Y:S01]  /*9050*/  SHFL.BFLY PT, R0, R5, 0x2, 0x1f ;  /* 0x0c401f0005007f89 */ /* 0x000ea200000e0000 */
[----:B-1----:R-:W-:Y:S07]  /*9060*/  FMNMX.FTZ R6, R10, R9, !PT ;  /* 0x000000090a067209 */ /* 0x002fee0007810000 */
[----:B------:R-:W-:Y:S01]  /*9070*/  SHFL.BFLY PT, R7, R6, 0x1, 0x1f ;  /* 0x0c201f0006077f89 */ /* 0x000fe200000e0000 */
[----:B--2---:R-:W-:Y:S07]  /*9080*/  FMNMX.FTZ R5, R5, R0, !PT ;  /* 0x0000000005057209 */ /* 0x004fee0007810000 */
[----:B------:R-:W1:Y:S02]  /*9090*/  SHFL.BFLY PT, R0, R5, 0x1, 0x1f ;  /* 0x0c201f0005007f89 */ /* 0x000e6400000e0000 */
[----:B-1----:R-:W-:Y:S02]  /*90a0*/  FMNMX.FTZ R132, R0, R5, !PT ;  /* 0x0000000500847209 */ /* 0x002fe40007810000 */
[----:B------:R-:W-:Y:S02]  /*90b0*/  FMNMX.FTZ R0, R6, R7, !PT ;  /* 0x0000000706007209 */ /* 0x000fe40007810000 */
[C---:B------:R-:W-:Y:S01]  /*90c0*/  FSETP.NEU.FTZ.AND P1, PT, R132.reuse, -INF , PT ;  /* 0xff8000008400780b */ /* 0x040fe20003f3d000 */
[----:B------:R-:W-:Y:S01]  /*90d0*/  FMUL.FTZ R150, R132, c[0x0][0x2d0] ;  /* 0x0000b40084967a20 */ /* 0x000fe20000410000 */
[C---:B------:R-:W-:Y:S01]  /*90e0*/  FSETP.NEU.FTZ.AND P0, PT, R0.reuse, -INF , PT ;  /* 0xff8000000000780b */ /* 0x040fe20003f1d000 */
[----:B------:R-:W-:Y:S01]  /*90f0*/  FMUL.FTZ R153, R0, c[0x0][0x2d0] ;  /* 0x0000b40000997a20 */ /* 0x000fe20000410000 */
[----:B------:R-:W-:Y:S02]  /*9100*/  FSEL R5, R132, RZ, P1 ;  /* 0x000000ff84057208 */ /* 0x000fe40000800000 */
[----:B------:R-:W-:Y:S02]  /*9110*/  FSEL R150, R150, RZ, P1 ;  /* 0x000000ff96967208 */ /* 0x000fe40000800000 */
[----:B------:R-:W-:Y:S01]  /*9120*/  FSEL R153, R153, RZ, P0 ;  /* 0x000000ff99997208 */ /* 0x000fe20000000000 */
[----:B------:R-:W-:Y:S02]  /*9130*/  FADD.FTZ R5, -R5, R2 ;  /* 0x0000000205057221 */ /* 0x000fe40000010100 */
[--C-:B------:R-:W-:Y:S02]  /*9140*/  FFMA.FTZ R135, R31, c[0x0][0x2d0], -R150.reuse ;  /* 0x0000b4001f877a23 */ /* 0x100fe40000010896 */
[--C-:B------:R-:W-:Y:S01]  /*9150*/  FFMA.FTZ R148, R4, c[0x0][0x2d0], -R153.reuse ;  /* 0x0000b40004947a23 */ /* 0x100fe20000010899 */
[----:B------:R-:W-:Y:S01]  /*9160*/  FSEL R4, R0, RZ, P0 ;  /* 0x000000ff00047208 */ /* 0x000fe20000000000 */
[----:B------:R-:W-:Y:S01]  /*9170*/  FFMA.FTZ R145, R12, c[0x0][0x2d0], -R153 ;  /* 0x0000b4000c917a23 */ /* 0x000fe20000010899 */
[----:B------:R-:W-:Y:S01]  /*9180*/  PLOP3.LUT P0, PT, PT, PT, UP0, 0x80, 0x0 ;  /* 0x000000000000781c */ /* 0x000fe20003f0f008 */
[----:B------:R-:W1:Y:S01]  /*9190*/  LDSM.16.MT88.4 R12, [R248+0x100] ;  /* 0x00010000f80c783b */ /* 0x000e620000004200 */
[--C-:B------:R-:W-:Y:S01]  /*91a0*/  FFMA.FTZ R134, R29, c[0x0][0x2d0], -R150.reuse ;  /* 0x0000b4001d867a23 */ /* 0x100fe20000010896 */
[----:B------:R-:W-:Y:S01]  /*91b0*/  MUFU.EX2 R135, R135 ;  /* 0x0000008700877308 */ /* 0x000fe20000000800 */
[----:B------:R-:W-:Y:S02]  /*91c0*/  FADD.FTZ R4, -R4, R3 ;  /* 0x0000000304047221 */ /* 0x000fe40000010100 */
[--C-:B------:R-:W-:Y:S02]  /*91d0*/  FFMA.FTZ R149, R35, c[0x0][0x2d0], -R150.reuse ;  /* 0x0000b40023957a23 */ /* 0x100fe40000010896 */
[--C-:B------:R-:W-:Y:S02]  /*91e0*/  FFMA.FTZ R144, R33, c[0x0][0x2d0], -R150.reuse ;  /* 0x0000b40021907a23 */ /* 0x100fe40000010896 */
[--C-:B------:R-:W-:Y:S02]  /*91f0*/  FFMA.FTZ R147, R8, c[0x0][0x2d0], -R153.reuse ;  /* 0x0000b40008937a23 */ /* 0x100fe40000010899 */
[--C-:B------:R-:W-:Y:S01]  /*9200*/  FFMA.FTZ R146, R16, c[0x0][0x2d0], -R153.reuse ;  /* 0x0000b40010927a23 */ /* 0x100fe20000010899 */
[----:B------:R-:W-:Y:S01]  /*9210*/  MUFU.EX2 R149, R149 ;  /* 0x0000009500957308 */ /* 0x000fe20000000800 */
[----:B------:R-:W-:Y:S02]  /*9220*/  FMUL.FTZ R3, R4, c[0x0][0x2d0] ;  /* 0x0000b40004037a20 */ /* 0x000fe40000410000 */
[----:B------:R-:W-:Y:S02]  /*9230*/  FMUL.FTZ R2, R5, c[0x0][0x2d0] ;  /* 0x0000b40005027a20 */ /* 0x000fe40000410000 */
        /* <DEDUP_REMOVED lines=9> */
[----:B------:R-:W4:Y:S01]  /*92d0*/  MUFU.EX2 R2, R2 ;  /* 0x0000000200027308 */ /* 0x000f220000000800 */
[--C-:B------:R-:W-:Y:S02]  /*92e0*/  FFMA.FTZ R191, R191, c[0x0][0x2d0], -R150.reuse ;  /* 0x0000b400bfbf7a23 */ /* 0x100fe40000010896 */
[--C-:B------:R-:W-:Y:S02]  /*92f0*/  FFMA.FTZ R194, R194, c[0x0][0x2d0], -R153.reuse ;  /* 0x0000b400c2c27a23 */ /* 0x100fe40000010899 */
[--C-:B------:R-:W-:Y:S02]  /*9300*/  FFMA.FTZ R197, R197, c[0x0][0x2d0], -R150.reuse ;  /* 0x0000b400c5c57a23 */ /* 0x100fe40000010896 */
[--C-:B------:R-:W-:Y:S02]  /*9310*/  FFMA.FTZ R198, R198, c[0x0][0x2d0], -R153.reuse ;  /* 0x0000b400c6c67a23 */ /* 0x100fe40000010899 */
[--C-:B------:R-:W-:Y:S01]  /*9320*/  FFMA.FTZ R199, R199, c[0x0][0x2d0], -R150.reuse ;  /* 0x0000b400c7c77a23 */ /* 0x100fe20000010896 */
[----:B------:R-:W5:Y:S01]  /*9330*/  MUFU.EX2 R144, R144 ;  /* 0x0000009000907308 */ /* 0x000f620000000800 */
[--C-:B------:R-:W-:Y:S02]  /*9340*/  FFMA.FTZ R192, R192, c[0x0][0x2d0], -R153.reuse ;  /* 0x0000b400c0c07a23 */ /* 0x100fe40000010899 */
[----:B------:R-:W-:Y:S02]  /*9350*/  FFMA.FTZ R189, R189, c[0x0][0x2d0], -R150 ;  /* 0x0000b400bdbd7a23 */ /* 0x000fe40000010896 */
[C---:B--2---:R-:W-:Y:S02]  /*9360*/  FMUL.FTZ R4, R3.reuse, R128 ;  /* 0x0000008003047220 */ /* 0x044fe40000410000 */
[C---:B------:R-:W-:Y:S02]  /*9370*/  FMUL.FTZ R5, R3.reuse, R129 ;  /* 0x0000008103057220 */ /* 0x040fe40000410000 */
[C---:B------:R-:W-:Y:S01]  /*9380*/  FMUL.FTZ R8, R3.reuse, R124 ;  /* 0x0000007c03087220 */ /* 0x040fe20000410000 */
[----:B------:R-:W2:Y:S01]  /*9390*/  MUFU.EX2 R134, R134 ;  /* 0x0000008600867308 */ /* 0x000ea20000000800 */
[C---:B------:R-:W-:Y:S02]  /*93a0*/  FMUL.FTZ R9, R3.reuse, R125 ;  /* 0x0000007d03097220 */ /* 0x040fe40000410000 */
[----:B------:R-:W-:Y:S02]  /*93b0*/  IMAD.MOV.U32 R129, RZ, RZ, R28 ;  /* 0x000000ffff817224 */ /* 0x000fe400078e001c */
[C---:B----4-:R-:W-:Y:S01]  /*93c0*/  FMUL.FTZ R6, R2.reuse, R130 ;  /* 0x0000008202067220 */ /* 0x050fe20000410000 */
[----:B------:R-:W4:Y:S01]  /*93d0*/  LDSM.16.MT88.4 R28, [R245+0x100] ;  /* 0x00010000f51c783b */ /* 0x000f220000004200 */
[C---:B------:R-:W-:Y:S02]  /*93e0*/  FMUL.FTZ R7, R2.reuse, R131 ;  /* 0x0000008302077220 */ /* 0x040fe40000410000 */
[C---:B------:R-:W-:Y:S01]  /*93f0*/  FMUL.FTZ R10, R2.reuse, R126 ;  /* 0x0000007e020a7220 */ /* 0x040fe20000410000 */
[----:B------:R-:W-:Y:S01]  /*9400*/  MUFU.EX2 R148, R148 ;  /* 0x0000009400947308 */ /* 0x000fe20000000800 */
[----:B------:R-:W-:Y:S02]  /*9410*/  FMUL.FTZ R11, R2, R127 ;  /* 0x0000007f020b7220 */ /* 0x000fe40000410000 */
[C---:B------:R-:W-:Y:S01]  /*9420*/  FMUL.FTZ R16, R3.reuse, R116 ;  /* 0x0000007403107220 */ /* 0x040fe20000410000 */
[----:B-----5:R-:W-:Y:S01]  /*9430*/  F2FP.PACK_AB R141, R144, R149 ;  /* 0x00000095908d723e */ /* 0x020fe200000000ff */
[C---:B------:R-:W-:Y:S01]  /*9440*/  FMUL.FTZ R17, R3.reuse, R117 ;  /* 0x0000007503117220 */ /* 0x040fe20000410000 */
[----:B------:R-:W-:Y:S01]  /*9450*/  LDSM.16.MT88.4 R124, [R248+0x3900] ;  /* 0x00390000f87c783b */ /* 0x000fe20000004200 */
[C---:B------:R-:W-:Y:S02]  /*9460*/  FMUL.FTZ R18, R2.reuse, R118 ;  /* 0x0000007602127220 */ /* 0x040fe40000410000 */
[----:B------:R-:W-:Y:S01]  /*9470*/  FMUL.FTZ R19, R2, R119 ;  /* 0x0000007702137220 */ /* 0x000fe20000410000 */
[----:B------:R-:W5:Y:S01]  /*9480*/  MUFU.EX2 R147, R147 ;  /* 0x0000009300937308 */ /* 0x000f620000000800 */
[----:B------:R-:W-:Y:S02]  /*9490*/  IMAD.MOV.U32 R128, RZ, RZ, R36 ;  /* 0x000000ffff807224 */ /* 0x000fe400078e0024 */
[C---:B------:R-:W-:Y:S01]  /*94a0*/  FMUL.FTZ R24, R3.reuse, R108 ;  /* 0x0000006c03187220 */ /* 0x040fe20000410000 */
[----:B--2---:R-:W-:Y:S01]  /*94b0*/  F2FP.PACK_AB R143, R134, R135 ;  /* 0x00000087868f723e */ /* 0x004fe200000000ff */
[----:B------:R-:W2:Y:S01]  /*94c0*/  LDSM.16.MT88.4 R36, [R244+0x100] ;  /* 0x00010000f424783b */ /* 0x000ea20000004200 */
[C---:B------:R-:W-:Y:S02]  /*94d0*/  FMUL.FTZ R25, R3.reuse, R109 ;  /* 0x0000006d03197220 */ /* 0x040fe40000410000 */
[C---:B------:R-:W-:Y:S02]  /*94e0*/  FMUL.FTZ R26, R2.reuse, R110 ;  /* 0x0000006e021a7220 */ /* 0x040fe40000410000 */
[----:B------:R-:W-:Y:S01]  /*94f0*/  MUFU.EX2 R146, R146 ;  /* 0x0000009200927308 */ /* 0x000fe20000000800 */
[C---:B------:R-:W-:Y:S02]  /*9500*/  FMUL.FTZ R27, R2.reuse, R111 ;  /* 0x0000006f021b7220 */ /* 0x040fe40000410000 */
[C---:B------:R-:W-:Y:S01]  /*9510*/  FMUL.FTZ R33, R3.reuse, R101 ;  /* 0x0000006503217220 */ /* 0x040fe20000410000 */
[----:B------:R-:W-:Y:S01]  /*9520*/  LDSM.16.MT88.4 R116, [R246+0x3900] ;  /* 0x00390000f674783b */ /* 0x000fe20000004200 */
[C---:B------:R-:W-:Y:S02]  /*9530*/  FMUL.FTZ R34, R2.reuse, R102 ;  /* 0x0000006602227220 */ /* 0x040fe40000410000 */
[C---:B------:R-:W-:Y:S02]  /*9540*/  FMUL.FTZ R35, R2.reuse, R103 ;  /* 0x0000006702237220 */ /* 0x040fe40000410000 */
[C---:B------:R-:W-:Y:S01]  /*9550*/  FMUL.FTZ R42, R2.reuse, R94 ;  /* 0x0000005e022a7220 */ /* 0x040fe20000410000 */
[----:B------:R-:W1:Y:S01]  /*9560*/  MUFU.EX2 R145, R145 ;  /* 0x0000009100917308 */ /* 0x000e620000000800 */
[C---:B------:R-:W-:Y:S01]  /*9570*/  FMUL.FTZ R43, R2.reuse, R95 ;  /* 0x0000005f022b7220 */ /* 0x040fe20000410000 */
[----:B------:R-:W-:Y:S01]  /*9580*/  LDSM.16.MT88.4 R108, [R245+0x3900] ;  /* 0x00390000f56c783b */ /* 0x000fe20000004200 */
[----:B------:R-:W-:Y:S01]  /*9590*/  FMUL.FTZ R48, R3, R84 ;  /* 0x0000005403307220 */ /* 0x000fe20000410000 */
[----:B-----5:R-:W-:Y:S01]  /*95a0*/  F2FP.PACK_AB R140, R147, R148 ;  /* 0x00000094938c723e */ /* 0x020fe200000000ff */
[C---:B------:R-:W-:Y:S02]  /*95b0*/  FMUL.FTZ R50, R2.reuse, R86 ;  /* 0x0000005602327220 */ /* 0x040fe40000410000 */
[C---:B------:R-:W-:Y:S02]  /*95c0*/  FMUL.FTZ R51, R2.reuse, R87 ;  /* 0x0000005702337220 */ /* 0x040fe40000410000 */
[C---:B------:R-:W-:Y:S01]  /*95d0*/  FMUL.FTZ R56, R3.reuse, R76 ;  /* 0x0000004c03387220 */ /* 0x040fe20000410000 */
[----:B------:R-:W-:Y:S01]  /*95e0*/  MUFU.EX2 R156, R156 ;  /* 0x0000009c009c7308 */ /* 0x000fe20000000800 */
[C---:B------:R-:W-:Y:S02]  /*95f0*/  FMUL.FTZ R58, R2.reuse, R78 ;  /* 0x0000004e023a7220 */ /* 0x040fe40000410000 */
[C---:B------:R-:W-:Y:S02]  /*9600*/  FMUL.FTZ R59, R2.reuse, R79 ;  /* 0x0000004f023b7220 */ /* 0x040fe40000410000 */
[C---:B------:R-:W-:Y:S02]  /*9610*/  FMUL.FTZ R64, R3.reuse, R68 ;  /* 0x0000004403407220 */ /* 0x040fe40000410000 */
[----:B------:R-:W-:Y:S02]  /*9620*/  FMUL.FTZ R65, R3, R69 ;  /* 0x0000004503417220 */ /* 0x000fe40000410000 */
[C---:B------:R-:W-:Y:S01]  /*9630*/  FMUL.FTZ R66, R2.reuse, R70 ;  /* 0x0000004602427220 */ /* 0x040fe20000410000 */
[----:B------:R-:W5:Y:S01]  /*9640*/  MUFU.EX2 R159, R159 ;  /* 0x0000009f009f7308 */ /* 0x000f620000000800 */
[----:B------:R-:W-:Y:S02]  /*9650*/  FMUL.FTZ R67, R2, R71 ;  /* 0x0000004702437220 */ /* 0x000fe40000410000 */
        /* <DEDUP_REMOVED lines=10> */
[----:B------:R-:W-:Y:S03]  /*9700*/  MUFU.EX2 R174, R174 ;  /* 0x000000ae00ae7308 */ /* 0x000fe60000000800 */
[----:B------:R-:W-:Y:S01]  /*9710*/  FMUL.FTZ R13, R3, R121 ;  /* 0x00000079030d7220 */ /* 0x000fe20000410000 */
[----:B-----5:R-:W-:Y:S01]  /*9720*/  F2FP.PACK_AB R70, R159, R156 ;  /* 0x0000009c9f46723e */ /* 0x020fe200000000ff */
[--C-:B------:R-:W-:Y:S02]  /*9730*/  FFMA.FTZ R163, R163, c[0x0][0x2d0], -R150.reuse ;  /* 0x0000b400a3a37a23 */ /* 0x100fe40000010896 */
[C---:B------:R-:W-:Y:S03]  /*9740*/  FMUL.FTZ R14, R2.reuse, R122 ;  /* 0x0000007a020e7220 */ /* 0x040fe60000410000 */
[----:B------:R-:W-:Y:S01]  /*9750*/  MUFU.EX2 R177, R177 ;  /* 0x000000b100b17308 */ /* 0x000fe20000000800 */
[----:B------:R-:W-:Y:S02]  /*9760*/  FMUL.FTZ R15, R2, R123 ;  /* 0x0000007b020f7220 */ /* 0x000fe40000410000 */
[--C-:B------:R-:W-:Y:S02]  /*9770*/  FFMA.FTZ R160, R160, c[0x0][0x2d0], -R153.reuse ;  /* 0x0000b400a0a07a23 */ /* 0x100fe40000010899 */
[--C-:B------:R-:W-:Y:S02]  /*9780*/  FFMA.FTZ R157, R157, c[0x0][0x2d0], -R150.reuse ;  /* 0x0000b4009d9d7a23 */ /* 0x100fe40000010896 */
[--C-:B------:R-:W-:Y:S01]  /*9790*/  FFMA.FTZ R154, R154, c[0x0][0x2d0], -R153.reuse ;  /* 0x0000b4009a9a7a23 */ /* 0x100fe20000010899 */
[C---:B------:R-:W-:Y:S02]  /*97a0*/  HMMA.16816.F32 R12, R140.reuse, R20, R12 ;  /* 0x000000148c0c723c */ /* 0x040fe4000000180c */
[----:B------:R-:W-:Y:S01]  /*97b0*/  MUFU.EX2 R178, R178 ;  /* 0x000000b200b27308 */ /* 0x000fe20000000800 */
[--C-:B------:R-:W-:Y:S04]  /*97c0*/  FFMA.FTZ R151, R151, c[0x0][0x2d0], -R150.reuse ;  /* 0x0000b40097977a23 */ /* 0x100fe80000010896 */
[C---:B------:R-:W-:Y:S01]  /*97d0*/  FMUL.FTZ R21, R3.reuse, R113 ;  /* 0x0000007103157220 */ /* 0x040fe20000410000 */
[C---:B------:R-:W-:Y:S04]  /*97e0*/  HMMA.16816.F32 R16, R140.reuse, R22, R16 ;  /* 0x000000168c10723c */ /* 0x040fe80000001810 */
[----:B------:R-:W-:Y:S01]  /*97f0*/  FMUL.FTZ R20, R3, R112 ;  /* 0x0000007003147220 */ /* 0x000fe20000410000 */
[----:B------:R-:W-:Y:S01]  /*9800*/  MUFU.EX2 R185, R185 ;  /* 0x000000b900b97308 */ /* 0x000fe20000000800 */
[--C-:B------:R-:W-:Y:S02]  /*9810*/  FFMA.FTZ R112, R57, c[0x0][0x2d0], -R150.reuse ;  /* 0x0000b40039707a23 */ /* 0x100fe40000010896 */
[C---:B------:R-:W-:Y:S04]  /*9820*/  FMUL.FTZ R22, R2.reuse, R114 ;  /* 0x0000007202167220 */ /* 0x040fe80000410000 */
[----:B------:R-:W-:Y:S02]  /*9830*/  FMUL.FTZ R23, R2, R115 ;  /* 0x0000007302177220 */ /* 0x000fe40000410000 */
[C---:B------:R-:W-:Y:S01]  /*9840*/  FMUL.FTZ R57, R3.reuse, R77 ;  /* 0x0000004d03397220 */ /* 0x040fe20000410000 */
[----:B------:R-:W1:Y:S01]  /*9850*/  MUFU.EX2 R112, R112 ;  /* 0x0000007000707308 */ /* 0x000e620000000800 */
[----:B------:R-:W-:Y:S03]  /*9860*/  LDSM.16.MT88.4 R76, [R248+0x900] ;  /* 0x00090000f84c783b */ /* 0x000fe60000004200 */
[C---:B----4-:R-:W-:Y:S06]  /*9870*/  HMMA.16816.F32 R20, R140.reuse, R28, R20 ;  /* 0x0000001c8c14723c */ /* 0x050fec0000001814 */
[----:B------:R-:W-:Y:S01]  /*9880*/  MUFU.EX2 R182, R182 ;  /* 0x000000b600b67308 */ /* 0x000fe20000000800 */
[C---:B------:R-:W-:Y:S01]  /*9890*/  FMUL.FTZ R28, R3.reuse, R104 ;  /* 0x00000068031c7220 */ /* 0x040fe20000410000 */
[C---:B------:R-:W-:Y:S04]  /*98a0*/  HMMA.16816.F32 R24, R140.reuse, R30, R24 ;  /* 0x0000001e8c18723c */ /* 0x040fe80000001818 */
[----:B------:R-:W-:Y:S02]  /*98b0*/  FMUL.FTZ R29, R3, R105 ;  /* 0x00000069031d7220 */ /* 0x000fe40000410000 */
[--C-:B------:R-:W-:Y:S02]  /*98c0*/  FFMA.FTZ R104, R32, c[0x0][0x2d0], -R153.reuse ;  /* 0x0000b40020687a23 */ /* 0x100fe40000010899 */
[C---:B------:R-:W-:Y:S01]  /*98d0*/  FMUL.FTZ R30, R2.reuse, R106 ;  /* 0x0000006a021e7220 */ /* 0x040fe20000410000 */
[----:B------:R-:W-:Y:S03]  /*98e0*/  MUFU.EX2 R191, R191 ;  /* 0x000000bf00bf7308 */ /* 0x000fe60000000800 */
[----:B------:R-:W-:Y:S01]  /*98f0*/  FMUL.FTZ R31, R2, R107 ;  /* 0x0000006b021f7220 */ /* 0x000fe20000410000 */
[----:B-1----:R-:W-:Y:S01]  /*9900*/  F2FP.PACK_AB R71, R161, R112 ;  /* 0x00000070a147723e */ /* 0x002fe200000000ff */
[C---:B------:R-:W-:Y:S02]  /*9910*/  FMUL.FTZ R32, R3.reuse, R100 ;  /* 0x0000006403207220 */ /* 0x040fe40000410000 */
[----:B------:R-:W4:Y:S01]  /*9920*/  LDL.LU R100, [R1+0x24] ;  /* 0x0000240001647983 */ /* 0x000f220000300800 */
[--C-:B------:R-:W-:Y:S02]  /*9930*/  FFMA.FTZ R105, R40, c[0x0][0x2d0], -R153.reuse ;  /* 0x0000b40028697a23 */ /* 0x100fe40000010899 */
[C---:B--2---:R-:W-:Y:S01]  /*9940*/  HMMA.16816.F32 R28, R140.reuse, R36, R28 ;  /* 0x000000248c1c723c */ /* 0x044fe2000000181c */
[----:B------:R-:W2:Y:S01]  /*9950*/  LDL.LU R113, [R1+0x20] ;  /* 0x0000200001717983 */ /* 0x000ea20000300800 */
[----:B------:R-:W-:Y:S01]  /*9960*/  MUFU.EX2 R104, R104 ;  /* 0x0000006800687308 */ /* 0x000fe20000000800 */
[----:B------:R-:W-:Y:S02]  /*9970*/  FMUL.FTZ R40, R3, R92 ;  /* 0x0000005c03287220 */ /* 0x000fe40000410000 */
[--C-:B------:R-:W-:Y:S02]  /*9980*/  FFMA.FTZ R106, R41, c[0x0][0x2d0], -R150.reuse ;  /* 0x0000b400296a7a23 */ /* 0x100fe40000010896 */
[C---:B------:R-:W-:Y:S01]  /*9990*/  FMUL.FTZ R36, R3.reuse, R96 ;  /* 0x0000006003247220 */ /* 0x040fe20000410000 */
[C---:B------:R-:W-:Y:S04]  /*99a0*/  HMMA.16816.F32 R32, R140.reuse, R38, R32 ;  /* 0x000000268c20723c */ /* 0x040fe80000001820 */
[C---:B------:R-:W-:Y:S01]  /*99b0*/  FMUL.FTZ R37, R3.reuse, R97 ;  /* 0x0000006103257220 */ /* 0x040fe20000410000 */
[----:B------:R-:W1:Y:S01]  /*99c0*/  MUFU.EX2 R105, R105 ;  /* 0x0000006900697308 */ /* 0x000e620000000800 */
[----:B------:R-:W-:Y:S02]  /*99d0*/  FMUL.FTZ R41, R3, R93 ;  /* 0x0000005d03297220 */ /* 0x000fe40000410000 */
[C---:B------:R-:W-:Y:S01]  /*99e0*/  FMUL.FTZ R38, R2.reuse, R98 ;  /* 0x0000006202267220 */ /* 0x040fe20000410000 */
[----:B------:R-:W-:Y:S03]  /*99f0*/  LDSM.16.MT88.4 R92, [R244+0x5100] ;  /* 0x00510000f45c783b */ /* 0x000fe60000004200 */
[C---:B------:R-:W-:Y:S02]  /*9a00*/  FMUL.FTZ R39, R2.reuse, R99 ;  /* 0x0000006302277220 */ /* 0x040fe40000410000 */
[--C-:B------:R-:W-:Y:S01]  /*9a10*/  FFMA.FTZ R107, R49, c[0x0][0x2d0], -R150.reuse ;  /* 0x0000b400316b7a23 */ /* 0x100fe20000010896 */
[----:B------:R-:W-:Y:S01]  /*9a20*/  MUFU.EX2 R106, R106 ;  /* 0x0000006a006a7308 */ /* 0x000fe20000000800 */
[C---:B------:R-:W-:Y:S01]  /*9a30*/  FMUL.FTZ R49, R3.reuse, R85 ;  /* 0x0000005503317220 */ /* 0x040fe20000410000 */
[----:B------:R-:W-:Y:S02]  /*9a40*/  LDSM.16.MT88.4 R96, [R244+0x7100] ;  /* 0x00710000f460783b */ /* 0x000fe40000004200 */
[C---:B------:R-:W-:Y:S06]  /*9a50*/  HMMA.16816.F32 R36, R140.reuse, R44, R36 ;  /* 0x0000002c8c24723c */ /* 0x040fec0000001824 */
[----:B------:R-:W5:Y:S01]  /*9a60*/  LDSM.16.MT88.4 R84, [R244+0x4100] ;  /* 0x00410000f454783b */ /* 0x000f620000004200 */
[C---:B------:R-:W-:Y:S01]  /*9a70*/  FMUL.FTZ R44, R3.reuse, R88 ;  /* 0x00000058032c7220 */ /* 0x040fe20000410000 */
[C---:B------:R-:W-:Y:S01]  /*9a80*/  HMMA.16816.F32 R40, R140.reuse, R46, R40 ;  /* 0x0000002e8c28723c */ /* 0x040fe20000001828 */
[----:B------:R-:W3:Y:S03]  /*9a90*/  MUFU.EX2 R107, R107 ;  /* 0x0000006b006b7308 */ /* 0x000ee60000000800 */
[----:B------:R-:W-:Y:S01]  /*9aa0*/  FMUL.FTZ R45, R3, R89 ;  /* 0x00000059032d7220 */ /* 0x000fe20000410000 */
[----:B-1----:R-:W-:Y:S02]  /*9ab0*/  F2FP.PACK_AB R68, R105, R104 ;  /* 0x000000686944723e */ /* 0x002fe400000000ff */
[C---:B------:R-:W-:Y:S02]  /*9ac0*/  FMUL.FTZ R46, R2.reuse, R90 ;  /* 0x0000005a022e7220 */ /* 0x040fe40000410000 */
[C---:B------:R-:W-:Y:S02]  /*9ad0*/  FMUL.FTZ R47, R2.reuse, R91 ;  /* 0x0000005b022f7220 */ /* 0x040fe40000410000 */
[----:B------:R-:W-:Y:S01]  /*9ae0*/  LDSM.16.MT88.4 R88, [R244+0x4900] ;  /* 0x00490000f458783b */ /* 0x000fe20000004200 */
[----:B------:R-:W-:Y:S04]  /*9af0*/  MUFU.EX2 R194, R194 ;  /* 0x000000c200c27308 */ /* 0x000fe80000000800 */
[C---:B------:R-:W-:Y:S06]  /*9b00*/  HMMA.16816.F32 R44, R140.reuse, R52, R44 ;  /* 0x000000348c2c723c */ /* 0x040fec000000182c */
[----:B------:R-:W-:Y:S01]  /*9b10*/  MUFU.EX2 R197, R197 ;  /* 0x000000c500c57308 */ /* 0x000fe20000000800 */
[C---:B------:R-:W-:Y:S01]  /*9b20*/  FMUL.FTZ R52, R3.reuse, R80 ;  /* 0x0000005003347220 */ /* 0x040fe20000410000 */
[C---:B------:R-:W-:Y:S04]  /*9b30*/  HMMA.16816.F32 R48, R140.reuse, R54, R48 ;  /* 0x000000368c30723c */ /* 0x040fe80000001830 */
[----:B------:R-:W-:Y:S01]  /*9b40*/  FMUL.FTZ R53, R3, R81 ;  /* 0x0000005103357220 */ /* 0x000fe20000410000 */
[----:B---3--:R-:W-:Y:S02]  /*9b50*/  F2FP.PACK_AB R69, R107, R106 ;  /* 0x0000006a6b45723e */ /* 0x008fe400000000ff */
[C---:B------:R-:W-:Y:S01]  /*9b60*/  FMUL.FTZ R54, R2.reuse, R82 ;  /* 0x0000005202367220 */ /* 0x040fe20000410000 */
[----:B------:R-:W-:Y:S01]  /*9b70*/  MUFU.EX2 R198, R198 ;  /* 0x000000c600c67308 */ /* 0x000fe20000000800 */
[C---:B------:R-:W-:Y:S02]  /*9b80*/  FMUL.FTZ R55, R2.reuse, R83 ;  /* 0x0000005302377220 */ /* 0x040fe40000410000 */
[----:B------:R-:W-:Y:S05]  /*9b90*/  LDSM.16.MT88.4 R80, [R245+0x900] ;  /* 0x00090000f550783b */ /* 0x000fea0000004200 */
[C---:B------:R-:W-:Y:S02]  /*9ba0*/  HMMA.16816.F32 R52, R140.reuse, R60, R52 ;  /* 0x0000003c8c34723c */ /* 0x040fe40000001834 */
[----:B------:R-:W-:Y:S05]  /*9bb0*/  MUFU.EX2 R199, R199 ;  /* 0x000000c700c77308 */ /* 0x000fea0000000800 */
[C---:B------:R-:W-:Y:S01]  /*9bc0*/  FMUL.FTZ R60, R3.reuse, R72 ;  /* 0x00000048033c7220 */ /* 0x040fe20000410000 */
[C---:B------:R-:W-:Y:S04]  /*9bd0*/  HMMA.16816.F32 R56, R140.reuse, R62, R56 ;  /* 0x0000003e8c38723c */ /* 0x040fe80000001838 */
[----:B------:R-:W-:Y:S01]  /*9be0*/  FMUL.FTZ R61, R3, R73 ;  /* 0x00000049033d7220 */ /* 0x000fe20000410000 */
[----:B------:R-:W-:Y:S02]  /*9bf0*/  MUFU.EX2 R192, R192 ;  /* 0x000000c000c07308 */ /* 0x000fe40000000800 */
[C---:B------:R-:W-:Y:S02]  /*9c00*/  FMUL.FTZ R62, R2.reuse, R74 ;  /* 0x0000004a023e7220 */ /* 0x040fe40000410000 */
[----:B------:R-:W-:Y:S02]  /*9c10*/  FMUL.FTZ R63, R2, R75 ;  /* 0x0000004b023f7220 */ /* 0x000fe40000410000 */
[----:B------:R-:W1:Y:S04]  /*9c20*/  LDSM.16.MT88.4 R72, [R246+0x900] ;  /* 0x00090000f648783b */ /* 0x000e680000004200 */
[----:B------:R-:W-:Y:S01]  /*9c30*/  MUFU.EX2 R189, R189 ;  /* 0x000000bd00bd7308 */ /* 0x000fe20000000800 */
[C---:B-----5:R-:W-:Y:S08]  /*9c40*/  HMMA.16816.F32 R60, R140.reuse, R84, R60 ;  /* 0x000000548c3c723c */ /* 0x060ff0000000183c */
[----:B------:R-:W-:Y:S01]  /*9c50*/  HMMA.16816.F32 R64, R140, R86, R64 ;  /* 0x000000568c40723c */ /* 0x000fe20000001840 */
[----:B------:R-:W3:Y:S01]  /*9c60*/  LDSM.16.MT88.4 R84, [R244+0x900] ;  /* 0x00090000f454783b */ /* 0x000ee20000004200 */
[----:B------:R-:W-:Y:S05]  /*9c70*/  MUFU.EX2 R186, R186 ;  /* 0x000000ba00ba7308 */ /* 0x000fea0000000800 */
[--C-:B------:R-:W-:Y:S01]  /*9c80*/  FFMA.FTZ R140, R129, c[0x0][0x2d0], -R153.reuse ;  /* 0x0000b400818c7a23 */ /* 0x100fe20000010899 */
[C---:B------:R-:W-:Y:S04]  /*9c90*/  HMMA.16816.F32 R4, R68.reuse, R76, R4 ;  /* 0x0000004c4404723c */ /* 0x040fe80000001804 */
[----:B------:R-:W-:Y:S01]  /*9ca0*/  MUFU.EX2 R183, R183 ;  /* 0x000000b700b77308 */ /* 0x000fe20000000800 */
[--C-:B------:R-:W-:Y:S02]  /*9cb0*/  FFMA.FTZ R141, R128, c[0x0][0x2d0], -R153.reuse ;  /* 0x0000b400808d7a23 */ /* 0x100fe40000010899 */
[--C-:B------:R-:W-:Y:S01]  /*9cc0*/  FFMA.FTZ R142, R202, c[0x0][0x2d0], -R150.reuse ;  /* 0x0000b400ca8e7a23 */ /* 0x100fe20000010896 */
[C---:B------:R-:W-:Y:S01]  /*9cd0*/  HMMA.16816.F32 R8, R68.reuse, R78, R8 ;  /* 0x0000004e4408723c */ /* 0x040fe20000001808 */
[----:B------:R-:W5:Y:S03]  /*9ce0*/  LDSM.16.MT88.4 R76, [R248+0x4900] ;  /* 0x00490000f84c783b */ /* 0x000f660000004200 */
[--C-:B------:R-:W-:Y:S02]  /*9cf0*/  FFMA.FTZ R143, R175, c[0x0][0x2d0], -R150.reuse ;  /* 0x0000b400af8f7a23 */ /* 0x100fe40000010896 */
[----:B------:R-:W-:Y:S01]  /*9d00*/  MUFU.EX2 R140, R140 ;  /* 0x0000008c008c7308 */ /* 0x000fe20000000800 */
[--C-:B------:R-:W-:Y:S02]  /*9d10*/  FFMA.FTZ R175, R176, c[0x0][0x2d0], -R153.reuse ;  /* 0x0000b400b0af7a23 */ /* 0x100fe40000010899 */
[--C-:B------:R-:W-:Y:S01]  /*9d20*/  FFMA.FTZ R176, R181, c[0x0][0x2d0], -R150.reuse ;  /* 0x0000b400b5b07a23 */ /* 0x100fe20000010896 */
[C---:B-1----:R-:W-:Y:S03]  /*9d30*/  HMMA.16816.F32 R12, R68.reuse, R72, R12 ;  /* 0x00000048440c723c */ /* 0x042fe6000000180c */
[--C-:B------:R-:W-:Y:S03]  /*9d40*/  FFMA.FTZ R181, R180, c[0x0][0x2d0], -R153.reuse ;  /* 0x0000b400b4b57a23 */ /* 0x100fe60000010899 */
[----:B------:R-:W1:Y:S01]  /*9d50*/  MUFU.EX2 R141, R141 ;  /* 0x0000008d008d7308 */ /* 0x000e620000000800 */
[--C-:B------:R-:W-:Y:S01]  /*9d60*/  FFMA.FTZ R180, R187, c[0x0][0x2d0], -R150.reuse ;  /* 0x0000b400bbb47a23 */ /* 0x100fe20000010896 */
[C---:B------:R-:W-:Y:S01]  /*9d70*/  HMMA.16816.F32 R16, R68.reuse, R74, R16 ;  /* 0x0000004a4410723c */ /* 0x040fe20000001810 */
[----:B------:R-:W1:Y:S03]  /*9d80*/  LDSM.16.MT88.4 R72, [R246+0x4900] ;  /* 0x00490000f648783b */ /* 0x000e660000004200 */
[--C-:B------:R-:W-:Y:S02]  /*9d90*/  FFMA.FTZ R187, R188, c[0x0][0x2d0], -R153.reuse ;  /* 0x0000b400bcbb7a23 */ /* 0x100fe40000010899 */
[--C-:B------:R-:W-:Y:S02]  /*9da0*/  FFMA.FTZ R188, R195, c[0x0][0x2d0], -R150.reuse ;  /* 0x0000b400c3bc7a23 */ /* 0x100fe40000010896 */
[----:B------:R-:W-:Y:S01]  /*9db0*/  MUFU.EX2 R142, R142 ;  /* 0x0000008e008e7308 */ /* 0x000fe20000000800 */
[C---:B------:R-:W-:Y:S03]  /*9dc0*/  HMMA.16816.F32 R20, R68.reuse, R80, R20 ;  /* 0x000000504414723c */ /* 0x040fe60000001814 */
[--C-:B------:R-:W-:Y:S02]  /*9dd0*/  FFMA.FTZ R195, R196, c[0x0][0x2d0], -R153.reuse ;  /* 0x0000b400c4c37a23 */ /* 0x100fe40000010899 */
[--C-:B------:R-:W-:Y:S03]  /*9de0*/  FFMA.FTZ R196, R201, c[0x0][0x2d0], -R150.reuse ;  /* 0x0000b400c9c47a23 */ /* 0x100fe60000010896 */
[C---:B------:R-:W-:Y:S01]  /*9df0*/  HMMA.16816.F32 R24, R68.reuse, R82, R24 ;  /* 0x000000524418723c */ /* 0x040fe20000001818 */
[----:B------:R-:W1:Y:S01]  /*9e00*/  LDSM.16.MT88.4 R80, [R245+0x4900] ;  /* 0x00490000f550783b */ /* 0x000e620000004200 */
[----:B------:R-:W1:Y:S02]  /*9e10*/  MUFU.EX2 R143, R143 ;  /* 0x0000008f008f7308 */ /* 0x000e640000000800 */
[--C-:B------:R-:W-:Y:S02]  /*9e20*/  FFMA.FTZ R201, R200, c[0x0][0x2d0], -R153.reuse ;  /* 0x0000b400c8c97a23 */ /* 0x100fe40000010899 */
[--C-:B------:R-:W-:Y:S02]  /*9e30*/  FFMA.FTZ R200, R203, c[0x0][0x2d0], -R150.reuse ;  /* 0x0000b400cbc87a23 */ /* 0x100fe40000010896 */
[C---:B---3--:R-:W-:Y:S04]  /*9e40*/  HMMA.16816.F32 R28, R68.reuse, R84, R28 ;  /* 0x00000054441c723c */ /* 0x048fe8000000181c */
[----:B------:R-:W3:Y:S01]  /*9e50*/  MUFU.EX2 R175, R175 ;  /* 0x000000af00af7308 */ /* 0x000ee20000000800 */
[--C-:B------:R-:W-:Y:S02]  /*9e60*/  FFMA.FTZ R203, R190, c[0x0][0x2d0], -R153.reuse ;  /* 0x0000b400becb7a23 */ /* 0x100fe40000010899 */
[--C-:B------:R-:W-:Y:S01]  /*9e70*/  FFMA.FTZ R190, R193, c[0x0][0x2d0], -R150.reuse ;  /* 0x0000b400c1be7a23 */ /* 0x100fe20000010896 */
[C---:B------:R-:W-:Y:S01]  /*9e80*/  HMMA.16816.F32 R32, R68.reuse, R86, R32 ;  /* 0x000000564420723c */ /* 0x040fe20000001820 */
[----:B------:R-:W3:Y:S03]  /*9e90*/  LDSM.16.MT88.4 R84, [R248+0x1100] ;  /* 0x00110000f854783b */ /* 0x000ee60000004200 */
[--C-:B------:R-:W-:Y:S02]  /*9ea0*/  FFMA.FTZ R193, R184, c[0x0][0x2d0], -R153.reuse ;  /* 0x0000b400b8c17a23 */ /* 0x100fe40000010899 */
[----:B------:R-:W3:Y:S01]  /*9eb0*/  MUFU.EX2 R176, R176 ;  /* 0x000000b000b07308 */ /* 0x000ee20000000800 */
[--C-:B------:R-:W-:Y:S01]  /*9ec0*/  FFMA.FTZ R184, R179, c[0x0][0x2d0], -R150.reuse ;  /* 0x0000b400b3b87a23 */ /* 0x100fe20000010896 */
[C---:B-----5:R-:W-:Y:S04]  /*9ed0*/  HMMA.16816.F32 R36, R68.reuse, R76, R36 ;  /* 0x0000004c4424723c */ /* 0x060fe80000001824 */
[--C-:B------:R-:W-:Y:S02]  /*9ee0*/  FFMA.FTZ R179, R166, c[0x0][0x2d0], -R153.reuse ;  /* 0x0000b400a6b37a23 */ /* 0x100fe40000010899 */
[--C-:B------:R-:W-:Y:S02]  /*9ef0*/  FFMA.FTZ R166, R173, c[0x0][0x2d0], -R150.reuse ;  /* 0x0000b400ada67a23 */ /* 0x100fe40000010896 */
[C---:B------:R-:W-:Y:S01]  /*9f00*/  HMMA.16816.F32 R40, R68.reuse, R78, R40 ;  /* 0x0000004e4428723c */ /* 0x040fe20000001828 */
[----:B------:R-:W5:Y:S01]  /*9f10*/  LDSM.16.MT88.4 R76, [R246+0x1100] ;  /* 0x00110000f64c783b */ /* 0x000f620000004200 */
[----:B------:R-:W2:Y:S02]  /*9f20*/  MUFU.EX2 R181, R181 ;  /* 0x000000b500b57308 */ /* 0x000ea40000000800 */
[--C-:B------:R-:W-:Y:S02]  /*9f30*/  FFMA.FTZ R173, R162, c[0x0][0x2d0], -R153.reuse ;  /* 0x0000b400a2ad7a23 */ /* 0x100fe40000010899 */
[--C-:B------:R-:W-:Y:S02]  /*9f40*/  FFMA.FTZ R162, R165, c[0x0][0x2d0], -R150.reuse ;  /* 0x0000b400a5a27a23 */ /* 0x100fe40000010896 */
[C---:B-1----:R-:W-:Y:S04]  /*9f50*/  HMMA.16816.F32 R44, R68.reuse, R72, R44 ;  /* 0x00000048442c723c */ /* 0x042fe8000000182c */
[----:B------:R-:W1:Y:S01]  /*9f60*/  MUFU.EX2 R180, R180 ;  /* 0x000000b400b47308 */ /* 0x000e620000000800 */
[--C-:B------:R-:W-:Y:S02]  /*9f70*/  FFMA.FTZ R165, R158, c[0x0][0x2d0], -R153.reuse ;  /* 0x0000b4009ea57a23 */ /* 0x100fe40000010899 */
[----:B------:R-:W-:Y:S01]  /*9f80*/  FFMA.FTZ R153, R152, c[0x0][0x2d0], -R153 ;  /* 0x0000b40098997a23 */ /* 0x000fe20000010899 */
[C---:B------:R-:W-:Y:S01]  /*9f90*/  HMMA.16816.F32 R48, R68.reuse, R74, R48 ;  /* 0x0000004a4430723c */ /* 0x040fe20000001830 */
[----:B------:R-:W1:Y:S03]  /*9fa0*/  LDSM.16.MT88.4 R72, [R245+0x1100] ;  /* 0x00110000f548783b */ /* 0x000e660000004200 */
[--C-:B------:R-:W-:Y:S02]  /*9fb0*/  FFMA.FTZ R158, R155, c[0x0][0x2d0], -R150.reuse ;  /* 0x0000b4009b9e7a23 */ /* 0x100fe40000010896 */
[----:B------:R-:W-:Y:S01]  /*9fc0*/  MUFU.EX2 R153, R153 ;  /* 0x0000009900997308 */ /* 0x000fe20000000800 */
[----:B------:R-:W-:Y:S01]  /*9fd0*/  FFMA.FTZ R150, R133, c[0x0][0x2d0], -R150 ;  /* 0x0000b40085967a23 */ /* 0x000fe20000010896 */
[C---:B------:R-:W-:Y:S08]  /*9fe0*/  HMMA.16816.F32 R52, R68.reuse, R80, R52 ;  /* 0x000000504434723c */ /* 0x040ff00000001834 */
[C---:B------:R-:W-:Y:S01]  /*9ff0*/  HMMA.16816.F32 R56, R68.reuse, R82, R56 ;  /* 0x000000524438723c */ /* 0x040fe20000001838 */
[----:B------:R-:W1:Y:S01]  /*a000*/  LDSM.16.MT88.4 R80, [R244+0x1100] ;  /* 0x00110000f450783b */ /* 0x000e620000004200 */
[----:B------:R-:W-:Y:S06]  /*a010*/  MUFU.EX2 R150, R150 ;  /* 0x0000009600967308 */ /* 0x000fec0000000800 */
[C---:B------:R-:W-:Y:S04]  /*a020*/  HMMA.16816.F32 R60, R68.reuse, R88, R60 ;  /* 0x00000058443c723c */ /* 0x040fe8000000183c */
[----:B------:R-:W1:Y:S04]  /*a030*/  MUFU.EX2 R187, R187 ;  /* 0x000000bb00bb7308 */ /* 0x000e680000000800 */
[----:B------:R-:W-:Y:S01]  /*a040*/  HMMA.16816.F32 R64, R68, R90, R64 ;  /* 0x0000005a4440723c */ /* 0x000fe20000001840 */
[----:B------:R-:W-:Y:S05]  /*a050*/  LDSM.16.MT88.4 R88, [R245+0x5100] ;  /* 0x00510000f558783b */ /* 0x000fea0000004200 */
[----:B------:R-:W1:Y:S01]  /*a060*/  MUFU.EX2 R188, R188 ;  /* 0x000000bc00bc7308 */ /* 0x000e620000000800 */
[----:B------:R-:W-:Y:S02]  /*a070*/  F2FP.PACK_AB R68, R141, R140 ;  /* 0x0000008c8d44723e */ /* 0x000fe400000000ff */
[----:B------:R-:W-:Y:S03]  /*a080*/  F2FP.PACK_AB R69, R143, R142 ;  /* 0x0000008e8f45723e */ /* 0x000fe600000000ff */
[----:B---3--:R-:W-:Y:S02]  /*a090*/  F2FP.PACK_AB R70, R175, R174 ;  /* 0x000000aeaf46723e */ /* 0x008fe400000000ff */
[----:B------:R-:W-:Y:S02]  /*a0a0*/  F2FP.PACK_AB R71, R177, R176 ;  /* 0x000000b0b147723e */ /* 0x000fe400000000ff */
[----:B------:R-:W3:Y:S05]  /*a0b0*/  MUFU.EX2 R195, R195 ;  /* 0x000000c300c37308 */ /* 0x000eea0000000800 */
[C---:B------:R-:W-:Y:S05]  /*a0c0*/  HMMA.16816.F32 R4, R68.reuse, R84, R4 ;  /* 0x000000544404723c */ /* 0x040fea0000001804 */
[----:B------:R-:W1:Y:S03]  /*a0d0*/  MUFU.EX2 R196, R196 ;  /* 0x000000c400c47308 */ /* 0x000e660000000800 */
[C---:B------:R-:W-:Y:S01]  /*a0e0*/  HMMA.16816.F32 R8, R68.reuse, R86, R8 ;  /* 0x000000564408723c */ /* 0x040fe20000001808 */
[----:B------:R-:W3:Y:S06]  /*a0f0*/  LDSM.16.MT88.4 R84, [R248+0x5100] ;  /* 0x00510000f854783b */ /* 0x000eec0000004200 */
[----:B------:R-:W2:Y:S01]  /*a100*/  MUFU.EX2 R201, R201 ;  /* 0x000000c900c97308 */ /* 0x000ea20000000800 */
[C---:B-----5:R-:W-:Y:S08]  /*a110*/  HMMA.16816.F32 R12, R68.reuse, R76, R12 ;  /* 0x0000004c440c723c */ /* 0x060ff0000000180c */
[C---:B------:R-:W-:Y:S01]  /*a120*/  HMMA.16816.F32 R16, R68.reuse, R78, R16 ;  /* 0x0000004e4410723c */ /* 0x040fe20000001810 */
[----:B------:R-:W5:Y:S01]  /*a130*/  LDSM.16.MT88.4 R76, [R246+0x5100] ;  /* 0x00510000f64c783b */ /* 0x000f620000004200 */
[----:B------:R-:W3:Y:S06]  /*a140*/  MUFU.EX2 R200, R200 ;  /* 0x000000c800c87308 */ /* 0x000eec0000000800 */
[C---:B-1----:R-:W-:Y:S04]  /*a150*/  HMMA.16816.F32 R20, R68.reuse, R72, R20 ;  /* 0x000000484414723c */ /* 0x042fe80000001814 */
[----:B------:R-:W1:Y:S01]  /*a160*/  MUFU.EX2 R203, R203 ;  /* 0x000000cb00cb7308 */ /* 0x000e620000000800 */
[----:B----4-:R-:W-:Y:S03]  /*a170*/  FFMA.FTZ R149, R2, R100, R149 ;  /* 0x0000006402957223 */ /* 0x010fe60000010095 */
[C---:B------:R-:W-:Y:S01]  /*a180*/  HMMA.16816.F32 R24, R68.reuse, R74, R24 ;  /* 0x0000004a4418723c */ /* 0x040fe20000001818 */
[----:B------:R-:W4:Y:S03]  /*a190*/  LDSM.16.MT88.4 R72, [R248+0x1900] ;  /* 0x00190000f848783b */ /* 0x000f260000004200 */
[----:B--2---:R-:W-:Y:S02]  /*a1a0*/  FFMA.FTZ R148, R3, R113, R148 ;  /* 0x0000007103947223 */ /* 0x004fe40000010094 */
[----:B------:R-:W2:Y:S01]  /*a1b0*/  MUFU.EX2 R190, R190 ;  /* 0x000000be00be7308 */ /* 0x000ea20000000800 */
[----:B------:R-:W-:Y:S01]  /*a1c0*/  FADD.FTZ R144, R144, R149 ;  /* 0x0000009590907221 */ /* 0x000fe20000010000 */
[C---:B------:R-:W-:Y:S01]  /*a1d0*/  HMMA.16816.F32 R28, R68.reuse, R80, R28 ;  /* 0x00000050441c723c */ /* 0x040fe2000000181c */
[----:B------:R-:W-:Y:S03]  /*a1e0*/  LDSM.16.MT88.4 R100, [R244+0x3900] ;  /* 0x00390000f464783b */ /* 0x000fe60000004200 */
[----:B------:R-:W-:Y:S02]  /*a1f0*/  FADD.FTZ R135, R135, R144 ;  /* 0x0000009087877221 */ /* 0x000fe40000010000 */
[----:B------:R-:W-:Y:S02]  /*a200*/  FADD.FTZ R147, R147, R148 ;  /* 0x0000009493937221 */ /* 0x000fe40000010000 */
[C---:B------:R-:W-:Y:S01]  /*a210*/  HMMA.16816.F32 R32, R68.reuse, R82, R32 ;  /* 0x000000524420723c */ /* 0x040fe20000001820 */
[----:B------:R-:W1:Y:S01]  /*a220*/  LDSM.16.MT88.4 R80, [R246+0x1900] ;  /* 0x00190000f650783b */ /* 0x000e620000004200 */
[----:B------:R-:W1:Y:S02]  /*a230*/  MUFU.EX2 R193, R193 ;  /* 0x000000c100c17308 */ /* 0x000e640000000800 */
[----:B------:R-:W-:Y:S02]  /*a240*/  FADD.FTZ R135, R134, R135 ;  /* 0x0000008786877221 */ /* 0x000fe40000010000 */
[----:B------:R-:W-:Y:S02]  /*a250*/  FADD.FTZ R146, R146, R147 ;  /* 0x0000009392927221 */ /* 0x000fe40000010000 */
[C---:B---3--:R-:W-:Y:S04]  /*a260*/  HMMA.16816.F32 R36, R68.reuse, R84, R36 ;  /* 0x000000544424723c */ /* 0x048fe80000001824 */
[----:B------:R-:W3:Y:S01]  /*a270*/  MUFU.EX2 R184, R184 ;  /* 0x000000b800b87308 */ /* 0x000ee20000000800 */
[----:B------:R-:W-:Y:S02]  /*a280*/  FADD.FTZ R106, R106, R135 ;  /* 0x000000876a6a7221 */ /* 0x000fe40000010000 */
[----:B------:R-:W-:Y:S01]  /*a290*/  FADD.FTZ R145, R145, R146 ;  /* 0x0000009291917221 */ /* 0x000fe20000010000 */
[C---:B------:R-:W-:Y:S01]  /*a2a0*/  HMMA.16816.F32 R40, R68.reuse, R86, R40 ;  /* 0x000000564428723c */ /* 0x040fe20000001828 */
[----:B------:R-:W-:Y:S03]  /*a2b0*/  LDSM.16.MT88.4 R84, [R244+0x1900] ;  /* 0x00190000f454783b */ /* 0x000fe60000004200 */
[----:B------:R-:W-:Y:S02]  /*a2c0*/  FADD.FTZ R107, R107, R106 ;  /* 0x0000006a6b6b7221 */ /* 0x000fe40000010000 */
[----:B------:R-:W-:Y:S01]  /*a2d0*/  MUFU.EX2 R172, R172 ;  /* 0x000000ac00ac7308 */ /* 0x000fe20000000800 */
[----:B------:R-:W-:Y:S01]  /*a2e0*/  FADD.FTZ R104, R104, R145 ;  /* 0x0000009168687221 */ /* 0x000fe20000010000 */
[C---:B-----5:R-:W-:Y:S04]  /*a2f0*/  HMMA.16816.F32 R44, R68.reuse, R76, R44 ;  /* 0x0000004c442c723c */ /* 0x060fe8000000182c */
[----:B------:R-:W-:Y:S02]  /*a300*/  FADD.FTZ R2, R112, R107 ;  /* 0x0000006b70027221 */ /* 0x000fe40000010000 */
[----:B------:R-:W-:Y:S02]  /*a310*/  FADD.FTZ R105, R105, R104 ;  /* 0x0000006869697221 */ /* 0x000fe40000010000 */
[C---:B------:R-:W-:Y:S01]  /*a320*/  HMMA.16816.F32 R48, R68.reuse, R78, R48 ;  /* 0x0000004e4430723c */ /* 0x040fe20000001830 */
[----:B------:R-:W5:Y:S01]  /*a330*/  LDSM.16.MT88.4 R76, [R245+0x1900] ;  /* 0x00190000f54c783b */ /* 0x000f620000004200 */
[----:B------:R-:W1:Y:S02]  /*a340*/  MUFU.EX2 R179, R179 ;  /* 0x000000b300b37308 */ /* 0x000e640000000800 */
        /* <DEDUP_REMOVED lines=9> */
[----:B------:R-:W1:Y:S01]  /*a3e0*/  MUFU.EX2 R167, R167 ;  /* 0x000000a700a77308 */ /* 0x000e620000000800 */
[----:B------:R-:W-:Y:S01]  /*a3f0*/  FADD.FTZ R140, R140, R159 ;  /* 0x0000009f8c8c7221 */ /* 0x000fe20000010000 */
[C---:B------:R-:W-:Y:S04]  /*a400*/  HMMA.16816.F32 R60, R68.reuse, R92, R60 ;  /* 0x0000005c443c723c */ /* 0x040fe8000000183c */
[----:B------:R-:W-:Y:S02]  /*a410*/  FADD.FTZ R176, R176, R143 ;  /* 0x0000008fb0b07221 */ /* 0x000fe40000010000 */
[----:B------:R-:W-:Y:S02]  /*a420*/  FADD.FTZ R141, R141, R140 ;  /* 0x0000008c8d8d7221 */ /* 0x000fe40000010000 */
[----:B------:R-:W-:Y:S01]  /*a430*/  HMMA.16816.F32 R64, R68, R94, R64 ;  /* 0x0000005e4440723c */ /* 0x000fe20000001840 */
[----:B------:R-:W-:Y:S01]  /*a440*/  LDSM.16.MT88.4 R92, [R244+0x6100] ;  /* 0x00610000f45c783b */ /* 0x000fe20000004200 */
[----:B------:R-:W-:Y:S02]  /*a450*/  MUFU.EX2 R164, R164 ;  /* 0x000000a400a47308 */ /* 0x000fe40000000800 */
[----:B------:R-:W-:Y:S02]  /*a460*/  FADD.FTZ R176, R177, R176 ;  /* 0x000000b0b1b07221 */ /* 0x000fe40000010000 */
[----:B------:R-:W-:Y:S01]  /*a470*/  FADD.FTZ R174, R174, R141 ;  /* 0x0000008daeae7221 */ /* 0x000fe20000010000 */
[----:B------:R-:W-:Y:S02]  /*a480*/  F2FP.PACK_AB R68, R181, R178 ;  /* 0x000000b2b544723e */ /* 0x000fe400000000ff */
[C---:B------:R-:W-:Y:S03]  /*a490*/  F2FP.PACK_AB R69, R180.reuse, R185 ;  /* 0x000000b9b445723e */ /* 0x040fe600000000ff */
[----:B------:R-:W-:Y:S01]  /*a4a0*/  F2FP.PACK_AB R70, R187, R182 ;  /* 0x000000b6bb46723e */ /* 0x000fe200000000ff */
[----:B------:R-:W1:Y:S01]  /*a4b0*/  MUFU.EX2 R173, R173 ;  /* 0x000000ad00ad7308 */ /* 0x000e620000000800 */
[----:B------:R-:W-:Y:S01]  /*a4c0*/  F2FP.PACK_AB R71, R191, R188 ;  /* 0x000000bcbf47723e */ /* 0x000fe200000000ff */
[----:B------:R-:W-:Y:S02]  /*a4d0*/  FADD.FTZ R185, R185, R176 ;  /* 0x000000b0b9b97221 */ /* 0x000fe40000010000 */
[----:B------:R-:W-:Y:S02]  /*a4e0*/  FADD.FTZ R175, R175, R174 ;  /* 0x000000aeafaf7221 */ /* 0x000fe40000010000 */
[----:B------:R-:W-:Y:S02]  /*a4f0*/  FADD.FTZ R185, R180, R185 ;  /* 0x000000b9b4b97221 */ /* 0x000fe40000010000 */
[C---:B----4-:R-:W-:Y:S02]  /*a500*/  HMMA.16816.F32 R4, R68.reuse, R72, R4 ;  /* 0x000000484404723c */ /* 0x050fe40000001804 */
[----:B------:R-:W-:Y:S01]  /*a510*/  MUFU.EX2 R162, R162 ;  /* 0x000000a200a27308 */ /* 0x000fe20000000800 */
[----:B------:R-:W-:Y:S02]  /*a520*/  FADD.FTZ R188, R188, R185 ;  /* 0x000000b9bcbc7221 */ /* 0x000fe40000010000 */
[----:B------:R-:W-:Y:S02]  /*a530*/  FADD.FTZ R178, R178, R175 ;  /* 0x000000afb2b27221 */ /* 0x000fe40000010000 */
[----:B------:R-:W-:Y:S01]  /*a540*/  FADD.FTZ R188, R191, R188 ;  /* 0x000000bcbfbc7221 */ /* 0x000fe20000010000 */
[C---:B------:R-:W-:Y:S01]  /*a550*/  HMMA.16816.F32 R8, R68.reuse, R74, R8 ;  /* 0x0000004a4408723c */ /* 0x040fe20000001808 */
[----:B------:R-:W4:Y:S03]  /*a560*/  LDSM.16.MT88.4 R72, [R248+0x5900] ;  /* 0x00590000f848783b */ /* 0x000f260000004200 */
[----:B------:R-:W2:Y:S01]  /*a570*/  MUFU.EX2 R163, R163 ;  /* 0x000000a300a37308 */ /* 0x000ea20000000800 */
[----:B------:R-:W-:Y:S03]  /*a580*/  FADD.FTZ R181, R181, R178 ;  /* 0x000000b2b5b57221 */ /* 0x000fe60000010000 */
[C---:B-1----:R-:W-:Y:S04]  /*a590*/  HMMA.16816.F32 R12, R68.reuse, R80, R12 ;  /* 0x00000050440c723c */ /* 0x042fe8000000180c */
[----:B------:R-:W-:Y:S02]  /*a5a0*/  FADD.FTZ R182, R182, R181 ;  /* 0x000000b5b6b67221 */ /* 0x000fe40000010000 */
[----:B------:R-:W-:Y:S02]  /*a5b0*/  MUFU.EX2 R160, R160 ;  /* 0x000000a000a07308 */ /* 0x000fe40000000800 */
[C---:B------:R-:W-:Y:S01]  /*a5c0*/  HMMA.16816.F32 R16, R68.reuse, R82, R16 ;  /* 0x000000524410723c */ /* 0x040fe20000001810 */
[----:B------:R-:W1:Y:S03]  /*a5d0*/  LDSM.16.MT88.4 R80, [R246+0x5900] ;  /* 0x00590000f650783b */ /* 0x000e660000004200 */
[----:B------:R-:W-:Y:S04]  /*a5e0*/  FADD.FTZ R187, R187, R182 ;  /* 0x000000b6bbbb7221 */ /* 0x000fe80000010000 */
[C---:B-----5:R-:W-:Y:S01]  /*a5f0*/  HMMA.16816.F32 R20, R68.reuse, R76, R20 ;  /* 0x0000004c4414723c */ /* 0x060fe20000001814 */
[----:B------:R-:W5:Y:S07]  /*a600*/  MUFU.EX2 R165, R165 ;  /* 0x000000a500a57308 */ /* 0x000f6e0000000800 */
[C---:B------:R-:W-:Y:S01]  /*a610*/  HMMA.16816.F32 R24, R68.reuse, R78, R24 ;  /* 0x0000004e4418723c */ /* 0x040fe20000001818 */
[----:B------:R-:W2:Y:S02]  /*a620*/  LDSM.16.MT88.4 R76, [R244+0x5900] ;  /* 0x00590000f44c783b */ /* 0x000ea40000004200 */
[----:B------:R-:W-:Y:S05]  /*a630*/  MUFU.EX2 R157, R157 ;  /* 0x0000009d009d7308 */ /* 0x000fea0000000800 */
[C---:B------:R-:W-:Y:S05]  /*a640*/  HMMA.16816.F32 R28, R68.reuse, R84, R28 ;  /* 0x00000054441c723c */ /* 0x040fea000000181c */
[----:B------:R-:W1:Y:S03]  /*a650*/  MUFU.EX2 R158, R158 ;  /* 0x0000009e009e7308 */ /* 0x000e660000000800 */
[C---:B------:R-:W-:Y:S01]  /*a660*/  HMMA.16816.F32 R32, R68.reuse, R86, R32 ;  /* 0x000000564420723c */ /* 0x040fe20000001820 */
[----:B------:R-:W2:Y:S06]  /*a670*/  LDSM.16.MT88.4 R84, [R248+0x2100] ;  /* 0x00210000f854783b */ /* 0x000eac0000004200 */
[----:B------:R-:W2:Y:S01]  /*a680*/  MUFU.EX2 R154, R154 ;  /* 0x0000009a009a7308 */ /* 0x000ea20000000800 */
[C---:B----4-:R-:W-:Y:S08]  /*a690*/  HMMA.16816.F32 R36, R68.reuse, R72, R36 ;  /* 0x000000484424723c */ /* 0x050ff00000001824 */
[C---:B------:R-:W-:Y:S01]  /*a6a0*/  HMMA.16816.F32 R40, R68.reuse, R74, R40 ;  /* 0x0000004a4428723c */ /* 0x040fe20000001828 */
[----:B------:R-:W4:Y:S01]  /*a6b0*/  LDSM.16.MT88.4 R72, [R246+0x2100] ;  /* 0x00210000f648783b */ /* 0x000f220000004200 */
[----:B------:R-:W2:Y:S06]  /*a6c0*/  MUFU.EX2 R151, R151 ;  /* 0x0000009700977308 */ /* 0x000eac0000000800 */
[C---:B-1----:R-:W-:Y:S08]  /*a6d0*/  HMMA.16816.F32 R44, R68.reuse, R80, R44 ;  /* 0x00000050442c723c */ /* 0x042ff0000000182c */
[C---:B------:R-:W-:Y:S01]  /*a6e0*/  HMMA.16816.F32 R48, R68.reuse, R82, R48 ;  /* 0x000000524430723c */ /* 0x040fe20000001830 */
[----:B------:R-:W-:Y:S07]  /*a6f0*/  LDSM.16.MT88.4 R80, [R244+0x2100] ;  /* 0x00210000f450783b */ /* 0x000fee0000004200 */
[C---:B------:R-:W-:Y:S08]  /*a700*/  HMMA.16816.F32 R52, R68.reuse, R88, R52 ;  /* 0x000000584434723c */ /* 0x040ff00000001834 */
[C---:B------:R-:W-:Y:S01]  /*a710*/  HMMA.16816.F32 R56, R68.reuse, R90, R56 ;  /* 0x0000005a4438723c */ /* 0x040fe20000001838 */
[----:B------:R-:W-:Y:S07]  /*a720*/  LDSM.16.MT88.4 R88, [R245+0x6100] ;  /* 0x00610000f558783b */ /* 0x000fee0000004200 */
[C---:B--2---:R-:W-:Y:S08]  /*a730*/  HMMA.16816.F32 R60, R68.reuse, R76, R60 ;  /* 0x0000004c443c723c */ /* 0x044ff0000000183c */
[----:B------:R-:W-:Y:S01]  /*a740*/  HMMA.16816.F32 R64, R68, R78, R64 ;  /* 0x0000004e4440723c */ /* 0x000fe20000001840 */
[----:B------:R-:W1:Y:S06]  /*a750*/  LDSM.16.MT88.4 R76, [R245+0x2100] ;  /* 0x00210000f54c783b */ /* 0x000e6c0000004200 */
        /* <DEDUP_REMOVED lines=9> */
[C---:B------:R-:W-:Y:S03]  /*a7f0*/  HMMA.16816.F32 R4, R68.reuse, R84, R4 ;  /* 0x000000544404723c */ /* 0x040fe60000001804 */
[----:B------:R-:W-:Y:S02]  /*a800*/  FADD.FTZ R201, R201, R198 ;  /* 0x000000c6c9c97221 */ /* 0x000fe40000010000 */
[----:B------:R-:W-:Y:S03]  /*a810*/  FADD.FTZ R200, R200, R197 ;  /* 0x000000c5c8c87221 */ /* 0x000fe60000010000 */
[C---:B------:R-:W-:Y:S01]  /*a820*/  HMMA.16816.F32 R8, R68.reuse, R86, R8 ;  /* 0x000000564408723c */ /* 0x040fe20000001808 */
[----:B------:R-:W2:Y:S03]  /*a830*/  LDSM.16.MT88.4 R84, [R248+0x6100] ;  /* 0x00610000f854783b */ /* 0x000ea60000004200 */
[----:B------:R-:W-:Y:S04]  /*a840*/  FADD.FTZ R199, R199, R200 ;  /* 0x000000c8c7c77221 */ /* 0x000fe80000010000 */
        /* <DEDUP_REMOVED lines=8> */
[----:B------:R-:W1:Y:S07]  /*a8d0*/  LDSM.16.MT88.4 R80, [R246+0x2900] ;  /* 0x00290000f650783b */ /* 0x000e6e0000004200 */
[C---:B--2---:R-:W-:Y:S08]  /*a8e0*/  HMMA.16816.F32 R36, R68.reuse, R84, R36 ;  /* 0x000000544424723c */ /* 0x044ff00000001824 */
[C---:B------:R-:W-:Y:S01]  /*a8f0*/  HMMA.16816.F32 R40, R68.reuse, R86, R40 ;  /* 0x000000564428723c */ /* 0x040fe20000001828 */
[----:B------:R-:W2:Y:S07]  /*a900*/  LDSM.16.MT88.4 R84, [R245+0x2900] ;  /* 0x00290000f554783b */ /* 0x000eae0000004200 */
[C---:B----4-:R-:W-:Y:S08]  /*a910*/  HMMA.16816.F32 R44, R68.reuse, R72, R44 ;  /* 0x00000048442c723c */ /* 0x050ff0000000182c */
[C---:B------:R-:W-:Y:S01]  /*a920*/  HMMA.16816.F32 R48, R68.reuse, R74, R48 ;  /* 0x0000004a4430723c */ /* 0x040fe20000001830 */
[----:B------:R-:W4:Y:S07]  /*a930*/  LDSM.16.MT88.4 R72, [R244+0x2900] ;  /* 0x00290000f448783b */ /* 0x000f2e0000004200 */
        /* <DEDUP_REMOVED lines=11> */
[----:B---3--:R-:W-:Y:S01]  /*a9f0*/  F2FP.PACK_AB R71, R184, R183 ;  /* 0x000000b7b847723e */ /* 0x008fe200000000ff */
[----:B------:R-:W-:Y:S02]  /*aa00*/  FADD.FTZ R190, R190, R199 ;  /* 0x000000c7bebe7221 */ /* 0x000fe40000010000 */
[----:B------:R-:W-:Y:S02]  /*aa10*/  FADD.FTZ R186, R186, R203 ;  /* 0x000000cbbaba7221 */ /* 0x000fe40000010000 */
[----:B------:R-:W-:Y:S02]  /*aa20*/  FADD.FTZ R190, R189, R190 ;  /* 0x000000bebdbe7221 */ /* 0x000fe40000010000 */
[C---:B-1----:R-:W-:Y:S03]  /*aa30*/  HMMA.16816.F32 R4, R68.reuse, R76, R4 ;  /* 0x0000004c4404723c */ /* 0x042fe60000001804 */
[----:B------:R-:W-:Y:S02]  /*aa40*/  FADD.FTZ R193, R193, R186 ;  /* 0x000000bac1c17221 */ /* 0x000fe40000010000 */
[----:B------:R-:W-:Y:S03]  /*aa50*/  FADD.FTZ R183, R183, R190 ;  /* 0x000000beb7b77221 */ /* 0x000fe60000010000 */
[C---:B------:R-:W-:Y:S01]  /*aa60*/  HMMA.16816.F32 R8, R68.reuse, R78, R8 ;  /* 0x0000004e4408723c */ /* 0x040fe20000001808 */
[----:B------:R-:W1:Y:S03]  /*aa70*/  LDSM.16.MT88.4 R76, [R246+0x6900] ;  /* 0x00690000f64c783b */ /* 0x000e660000004200 */
[----:B------:R-:W-:Y:S04]  /*aa80*/  FADD.FTZ R183, R184, R183 ;  /* 0x000000b7b8b77221 */ /* 0x000fe80000010000 */
[C---:B------:R-:W-:Y:S08]  /*aa90*/  HMMA.16816.F32 R12, R68.reuse, R80, R12 ;  /* 0x00000050440c723c */ /* 0x040ff0000000180c */
[C---:B------:R-:W-:Y:S01]  /*aaa0*/  HMMA.16816.F32 R16, R68.reuse, R82, R16 ;  /* 0x000000524410723c */ /* 0x040fe20000001810 */
[----:B------:R-:W3:Y:S07]  /*aab0*/  LDSM.16.MT88.4 R80, [R245+0x6900] ;  /* 0x00690000f550783b */ /* 0x000eee0000004200 */
[C---:B--2---:R-:W-:Y:S08]  /*aac0*/  HMMA.16816.F32 R20, R68.reuse, R84, R20 ;  /* 0x000000544414723c */ /* 0x044ff00000001814 */
[C---:B------:R-:W-:Y:S01]  /*aad0*/  HMMA.16816.F32 R24, R68.reuse, R86, R24 ;  /* 0x000000564418723c */ /* 0x040fe20000001818 */
[----:B------:R-:W-:Y:S07]  /*aae0*/  LDSM.16.MT88.4 R84, [R244+0x3100] ;  /* 0x00310000f454783b */ /* 0x000fee0000004200 */
[C---:B----4-:R-:W-:Y:S08]  /*aaf0*/  HMMA.16816.F32 R28, R68.reuse, R72, R28 ;  /* 0x00000048441c723c */ /* 0x050ff0000000181c */
        /* <DEDUP_REMOVED lines=8> */
[C---:B---3--:R-:W-:Y:S08]  /*ab80*/  HMMA.16816.F32 R52, R68.reuse, R80, R52 ;  /* 0x000000504434723c */ /* 0x048ff00000001834 */
[C---:B------:R-:W-:Y:S01]  /*ab90*/  HMMA.16816.F32 R56, R68.reuse, R82, R56 ;  /* 0x000000524438723c */ /* 0x040fe20000001838 */
[----:B------:R-:W3:Y:S07]  /*aba0*/  LDSM.16.MT88.4 R80, [R246+0x3100] ;  /* 0x00310000f650783b */ /* 0x000eee0000004200 */
[C---:B--2---:R-:W-:Y:S08]  /*abb0*/  HMMA.16816.F32 R60, R68.reuse, R72, R60 ;  /* 0x00000048443c723c */ /* 0x044ff0000000183c */
[----:B------:R-:W-:Y:S01]  /*abc0*/  HMMA.16816.F32 R64, R68, R74, R64 ;  /* 0x0000004a4440723c */ /* 0x000fe20000001840 */
[----:B------:R-:W2:Y:S06]  /*abd0*/  LDSM.16.MT88.4 R72, [R245+0x3100] ;  /* 0x00310000f548783b */ /* 0x000eac0000004200 */
        /* <DEDUP_REMOVED lines=15> */
[C---:B---3--:R-:W-:Y:S08]  /*acd0*/  HMMA.16816.F32 R12, R68.reuse, R80, R12 ;  /* 0x00000050440c723c */ /* 0x048ff0000000180c */
[C---:B------:R-:W-:Y:S08]  /*ace0*/  HMMA.16816.F32 R16, R68.reuse, R82, R16 ;  /* 0x000000524410723c */ /* 0x040ff00000001810 */
[C---:B--2---:R-:W-:Y:S08]  /*acf0*/  HMMA.16816.F32 R20, R68.reuse, R72, R20 ;  /* 0x000000484414723c */ /* 0x044ff00000001814 */
[C---:B------:R-:W-:Y:S08]  /*ad00*/  HMMA.16816.F32 R24, R68.reuse, R74, R24 ;  /* 0x0000004a4418723c */ /* 0x040ff00000001818 */
[C---:B------:R-:W-:Y:S08]  /*ad10*/  HMMA.16816.F32 R28, R68.reuse, R84, R28 ;  /* 0x00000054441c723c */ /* 0x040ff0000000181c */
[C---:B------:R-:W-:Y:S01]  /*ad20*/  HMMA.16816.F32 R32, R68.reuse, R86, R32 ;  /* 0x000000564420723c */ /* 0x040fe20000001820 */
[----:B------:R-:W-:Y:S07]  /*ad30*/  LDSM.16.MT88.4 R84, [R246+0x7900] ;  /* 0x00790000f654783b */ /* 0x000fee0000004200 */
[C---:B-1----:R-:W-:Y:S08]  /*ad40*/  HMMA.16816.F32 R36, R68.reuse, R76, R36 ;  /* 0x0000004c4424723c */ /* 0x042ff00000001824 */
[C---:B------:R-:W-:Y:S01]  /*ad50*/  HMMA.16816.F32 R40, R68.reuse, R78, R40 ;  /* 0x0000004e4428723c */ /* 0x040fe20000001828 */
[----:B------:R-:W-:Y:S07]  /*ad60*/  LDSM.16.MT88.4 R76, [R245+0x7900] ;  /* 0x00790000f54c783b */ /* 0x000fee0000004200 */
[C---:B------:R-:W-:Y:S08]  /*ad70*/  HMMA.16816.F32 R44, R68.reuse, R88, R44 ;  /* 0x00000058442c723c */ /* 0x040ff0000000182c */
[C---:B------:R-:W-:Y:S08]  /*ad80*/  HMMA.16816.F32 R48, R68.reuse, R90, R48 ;  /* 0x0000005a4430723c */ /* 0x040ff00000001830 */
[C---:B------:R-:W-:Y:S08]  /*ad90*/  HMMA.16816.F32 R52, R68.reuse, R92, R52 ;  /* 0x0000005c4434723c */ /* 0x040ff00000001834 */
[C---:B------:R-:W-:Y:S01]  /*ada0*/  HMMA.16816.F32 R56, R68.reuse, R94, R56 ;  /* 0x0000005e4438723c */ /* 0x040fe20000001838 */
[----:B------:R-:W1:Y:S07]  /*adb0*/  LDSM.16.MT88.4 R92, [R248+0x7900] ;  /* 0x00790000f85c783b */ /* 0x000e6e0000004200 */
[C---:B------:R-:W-:Y:S08]  /*adc0*/  HMMA.16816.F32 R60, R68.reuse, R96, R60 ;  /* 0x00000060443c723c */ /* 0x040ff0000000183c */
[----:B------:R-:W-:Y:S07]  /*add0*/  HMMA.16816.F32 R64, R68, R98, R64 ;  /* 0x000000624440723c */ /* 0x000fee0000001840 */
[----:B-----5:R-:W-:Y:S01]  /*ade0*/  F2FP.PACK_AB R68, R165, R160 ;  /* 0x000000a0a544723e */ /* 0x020fe200000000ff */
        /* <DEDUP_REMOVED lines=8> */
[C---:B------:R-:W-:Y:S01]  /*ae70*/  HMMA.16816.F32 R128, R68.reuse, R124, R4 ;  /* 0x0000007c4480723c */ /* 0x040fe20000001804 */
[----:B------:R-:W2:Y:S02]  /*ae80*/  LDSM.16.MT88.4 R4, [R244+0x7900] ;  /* 0x00790000f404783b */ /* 0x000ea40000004200 */
[----:B------:R-:W-:Y:S02]  /*ae90*/  FADD.FTZ R3, R153, R154 ;  /* 0x0000009a99037221 */ /* 0x000fe40000010000 */
[----:B------:R-:W-:Y:S03]  /*aea0*/  FADD.FTZ R151, R151, R158 ;  /* 0x0000009e97977221 */ /* 0x000fe60000010000 */
[C---:B------:R-:W-:Y:S04]  /*aeb0*/  HMMA.16816.F32 R124, R68.reuse, R126, R8 ;  /* 0x0000007e447c723c */ /* 0x040fe80000001808 */
[----:B------:R-:W-:Y:S04]  /*aec0*/  FADD.FTZ R2, R150, R151 ;  /* 0x0000009796027221 */ /* 0x000fe80000010000 */
[C---:B------:R-:W-:Y:S01]  /*aed0*/  HMMA.16816.F32 R120, R68.reuse, R116, R12 ;  /* 0x000000744478723c */ /* 0x040fe2000000180c */
[----:B------:R3:W-:Y:S04]  /*aee0*/  STL [R1+0x24], R2 ;  /* 0x0000240201007387 */ /* 0x0007e80000100800 */
[----:B------:R4:W-:Y:S03]  /*aef0*/  STL [R1+0x20], R3 ;  /* 0x0000200301007387 */ /* 0x0009e60000100800 */
[C---:B------:R-:W-:Y:S08]  /*af00*/  HMMA.16816.F32 R116, R68.reuse, R118, R16 ;  /* 0x000000764474723c */ /* 0x040ff00000001810 */
[C---:B------:R-:W-:Y:S08]  /*af10*/  HMMA.16816.F32 R112, R68.reuse, R108, R20 ;  /* 0x0000006c4470723c */ /* 0x040ff00000001814 */
[C---:B------:R-:W-:Y:S04]  /*af20*/  HMMA.16816.F32 R108, R68.reuse, R110, R24 ;  /* 0x0000006e446c723c */ /* 0x040fe80000001818 */
[----:B---3--:R-:W-:Y:S02]  /*af30*/  IMAD.MOV.U32 R2, RZ, RZ, R132 ;  /* 0x000000ffff027224 */ /* 0x008fe400078e0084 */
[----:B----4-:R-:W-:Y:S02]  /*af40*/  IMAD.MOV.U32 R3, RZ, RZ, R0 ;  /* 0x000000ffff037224 */ /* 0x010fe400078e0000 */
[C---:B------:R-:W-:Y:S08]  /*af50*/  HMMA.16816.F32 R104, R68.reuse, R100, R28 ;  /* 0x000000644468723c */ /* 0x040ff0000000181c */
[C---:B------:R-:W-:Y:S08]  /*af60*/  HMMA.16816.F32 R100, R68.reuse, R102, R32 ;  /* 0x000000664464723c */ /* 0x040ff00000001820 */
[C---:B-1----:R-:W-:Y:S08]  /*af70*/  HMMA.16816.F32 R96, R68.reuse, R92, R36 ;  /* 0x0000005c4460723c */ /* 0x042ff00000001824 */
        /* <DEDUP_REMOVED lines=8> */
.L_x_557:
[----:B------:R-:W-:-:S13]  /*b000*/  ISETP.LE.AND P0, PT, RZ, UR10, PT ;  /* 0x0000000aff007c0c */ /* 0x000fda000bf03270 */
[----:B------:R-:W-:Y:S05]  /*b010*/  @!P0 BRA `(.L_x_561) ;  /* 0x0000414000008947 */ /* 0x000fea0003800000 */
[----:B------:R-:W2:Y:S01]  /*b020*/  LDL.LU R4, [R1+0x2c] ;  /* 0x00002c0001047983 */ /* 0x000ea20000300800 */
[----:B------:R-:W-:Y:S02]  /*b030*/  IMAD.MOV.U32 R135, RZ, RZ, R132 ;  /* 0x000000ffff877224 */ /* 0x000fe400078e0084 */
[----:B----4-:R-:W-:Y:S01]  /*b040*/  IMAD.MOV.U32 R3, RZ, RZ, R0 ;  /* 0x000000ffff037224 */ /* 0x010fe200078e0000 */
[----:B------:R-:W3:Y:S01]  /*b050*/  LDL.LU R5, [R1+0x30] ;  /* 0x0000300001057983 */ /* 0x000ee20000300800 */
[----:B--2---:R-:W-:Y:S02]  /*b060*/  SHF.R.S32.HI R192, RZ, 0x1f, R4 ;  /* 0x0000001fffc07819 */ /* 0x004fe40000011404 */
[C---:B------:R-:W-:Y:S02]  /*b070*/  SHF.L.U32 R193, R4.reuse, 0x1, RZ ;  /* 0x0000000104c17819 */ /* 0x040fe400000006ff */
[----:B------:R-:W-:Y:S02]  /*b080*/  SHF.L.U64.HI R192, R4, 0x1, R192 ;  /* 0x0000000104c07819 */ /* 0x000fe400000102c0 */
[----:B------:R-:W3:Y:S02]  /*b090*/  LDL.LU R4, [R1+0x28] ;  /* 0x0000280001047983 */ /* 0x000ee40000300800 */
[C---:B---3--:R-:W-:Y:S01]  /*b0a0*/  SHF.L.U64.HI R194, R4.reuse, 0x1, R5 ;  /* 0x0000000104c27819 */ /* 0x048fe20000010205 */
[----:B------:R-:W-:Y:S01]  /*b0b0*/  IMAD.SHL.U32 R195, R4, 0x2, RZ ;  /* 0x0000000204c37824 */ /* 0x000fe200078e00ff */
[----:B------:R-:W-:Y:S05]  /*b0c0*/  BRA `(.L_x_562) ;  /* 0x000003e000007947 */ /* 0x000fea0003800000 */
.L_x_564:
[----:B------:R-:W2:Y:S01]  /*b0d0*/  LDL R2, [R1+0x4] ;  /* 0x0000040001027983 */ /* 0x000ea20000100800 */
[----:B------:R-:W-:Y:S01]  /*b0e0*/  ULEA UR4, UR10, UR11, 0x7 ;  /* 0x0000000b0a047291 */ /* 0x000fe2000f8e383f */
[----:B------:R-:W-:Y:S02]  /*b0f0*/  IMAD.MOV.U32 R251, RZ, RZ, RZ ;  /* 0x000000fffffb7224 */ /* 0x000fe400078e00ff */
[----:B------:R-:W3:Y:S03]  /*b100*/  LDL R20, [R1] ;  /* 0x0000000001147983 */ /* 0x000ee60000100800 */
[----:B------:R-:W-:Y:S05]  /*b110*/  IMAD.U32 R252, RZ, RZ, UR4 ;  /* 0x00000004fffc7e24 */ /* 0x000fea000f8e00ff */
[----:B--2---:R-:W-:Y:S05]  /*b120*/  IADD3 R252, R252, -0x80, R2 ;  /* 0xffffff80fcfc7810 */ /* 0x004fea0007ffe002 */
        /* <DEDUP_REMOVED lines=25> */
[----:B------:R-:W4:Y:S04]  /*b2c0*/  SHFL.IDX PT, R6, R12, 0x1, 0x181f ;  /* 0x00381f000c067f89 */ /* 0x000f2800000e0000 */
[----:B------:R-:W5:Y:S04]  /*b2d0*/  SHFL.IDX PT, R7, R0, 0x1, 0x181f ;  /* 0x00381f0000077f89 */ /* 0x000f6800000e0000 */
[----:B------:R-:W5:Y:S04]  /*b2e0*/  SHFL.IDX PT, R4, R12, 0x2, 0x181f ;  /* 0x00581f000c047f89 */ /* 0x000f6800000e0000 */
[----:B------:R-:W5:Y:S04]  /*b2f0*/  SHFL.IDX PT, R5, R0, 0x2, 0x181f ;  /* 0x00581f0000057f89 */ /* 0x000f6800000e0000 */
[----:B------:R-:W5:Y:S01]  /*b300*/  SHFL.IDX PT, R2, R12, 0x3, 0x181f ;  /* 0x00781f000c027f89 */ /* 0x000f6200000e0000 */
[C---:B-1----:R-:W-:Y:S02]  /*b310*/  IADD3 R10, P6, R8.reuse, R193, RZ ;  /* 0x000000c1080a7210 */ /* 0x042fe40007fde0ff */
[----:B------:R-:W-:Y:S01]  /*b320*/  IADD3 R14, P1, R8, R195, RZ ;  /* 0x000000c3080e7210 */ /* 0x000fe20007f3e0ff */
[----:B------:R-:W1:Y:S02]  /*b330*/  SHFL.IDX PT, R13, R0, 0x3, 0x181f ;  /* 0x00781f00000d7f89 */ /* 0x000e6400000e0000 */
[C-C-:B--2---:R-:W-:Y:S01]  /*b340*/  IMAD.X R11, R9.reuse, 0x1, R192.reuse, P6 ;  /* 0x00000001090b7824 */ /* 0x144fe200030e06c0 */
[-C--:B------:R-:W-:Y:S02]  /*b350*/  IADD3.X R15, R9, R194.reuse, RZ, P1, !PT ;  /* 0x000000c2090f7210 */ /* 0x080fe40000ffe4ff */
[C---:B----4-:R-:W-:Y:S02]  /*b360*/  IADD3 R8, P0, R6.reuse, R193, RZ ;  /* 0x000000c106087210 */ /* 0x050fe40007f1e0ff */
[----:B---3--:R2:W-:Y:S01]  /*b370*/  LDGSTS.E.BYPASS.LTC128B.128 [R20+0x8100], [R10.64], !P5 ;  /* 0x081000000a147fae */ /* 0x0085e2000e901d4e */
[----:B------:R-:W-:Y:S02]  /*b380*/  IADD3 R6, P1, R6, R195, RZ ;  /* 0x000000c306067210 */ /* 0x000fe40007f3e0ff */
[C---:B-----5:R-:W-:Y:S01]  /*b390*/  IMAD.X R9, R7.reuse, 0x1, R192, P0 ;  /* 0x0000000107097824 */ /* 0x060fe200000e06c0 */
[----:B------:R2:W-:Y:S01]  /*b3a0*/  LDGSTS.E.BYPASS.LTC128B.128 [R20+0xc100], [R14.64], !P4 ;  /* 0x0c1000000e147fae */ /* 0x0005e2000e101d4e */
[C---:B------:R-:W-:Y:S01]  /*b3b0*/  IADD3 R16, P0, R4.reuse, R193, RZ ;  /* 0x000000c104107210 */ /* 0x040fe20007f1e0ff */
[----:B------:R-:W-:Y:S01]  /*b3c0*/  IMAD.X R7, R7, 0x1, R194, P1 ;  /* 0x0000000107077824 */ /* 0x000fe200008e06c2 */
[----:B------:R-:W-:Y:S01]  /*b3d0*/  IADD3 R18, P6, R4, R195, RZ ;  /* 0x000000c304127210 */ /* 0x000fe20007fde0ff */
[----:B------:R2:W-:Y:S02]  /*b3e0*/  LDGSTS.E.BYPASS.LTC128B.128 [R20+0x9100], [R8.64], !P5 ;  /* 0x0910000008147fae */ /* 0x0005e4000e901d4e */
[C-C-:B------:R-:W-:Y:S01]  /*b3f0*/  IMAD.X R17, R5.reuse, 0x1, R192.reuse, P0 ;  /* 0x0000000105117824 */ /* 0x140fe200000e06c0 */
[----:B------:R-:W-:Y:S01]  /*b400*/  IADD3.X R19, R5, R194, RZ, P6, !PT ;  /* 0x000000c205137210 */ /* 0x000fe200037fe4ff */
[----:B------:R2:W-:Y:S01]  /*b410*/  LDGSTS.E.BYPASS.LTC128B.128 [R20+0xd100], [R6.64], !P4 ;  /* 0x0d10000006147fae */ /* 0x0005e2000e101d4e */
[C---:B------:R-:W-:Y:S02]  /*b420*/  IADD3 R4, P1, R2.reuse, R193, RZ ;  /* 0x000000c102047210 */ /* 0x040fe40007f3e0ff */
[----:B------:R-:W-:Y:S01]  /*b430*/  IADD3 R12, P0, R2, R195, RZ ;  /* 0x000000c3020c7210 */ /* 0x000fe20007f1e0ff */
[----:B------:R2:W-:Y:S02]  /*b440*/  LDGSTS.E.BYPASS.LTC128B.128 [R20+0xa100], [R16.64], !P5 ;  /* 0x0a10000010147fae */ /* 0x0005e4000e901d4e */
[C---:B-1----:R-:W-:Y:S02]  /*b450*/  IMAD.X R5, R13.reuse, 0x1, R192, P1 ;  /* 0x000000010d057824 */ /* 0x042fe400008e06c0 */
[----:B------:R2:W-:Y:S01]  /*b460*/  LDGSTS.E.BYPASS.LTC128B.128 [R20+0xe100], [R18.64], !P4 ;  /* 0x0e10000012147fae */ /* 0x0005e2000e101d4e */
[----:B------:R-:W-:Y:S03]  /*b470*/  IMAD.X R13, R13, 0x1, R194, P0 ;  /* 0x000000010d0d7824 */ /* 0x000fe600000e06c2 */
[----:B------:R2:W-:Y:S04]  /*b480*/  LDGSTS.E.BYPASS.LTC128B.128 [R20+0xb100], [R4.64], !P5 ;  /* 0x0b10000004147fae */ /* 0x0005e8000e901d4e */
[----:B------:R2:W-:Y:S01]  /*b490*/  LDGSTS.E.BYPASS.LTC128B.128 [R20+0xf100], [R12.64], !P4 ;  /* 0x0f1000000c147fae */ /* 0x0005e2000e101d4e */
[----:B------:R-:W-:-:S05]  /*b4a0*/  BRA `(.L_x_563) ;  /* 0x0000180000007947 */ /* 0x000fca0003800000 */
.L_x_562:
[----:B------:R-:W2:Y:S01]  /*b4b0*/  LDL R134, [R1+0x1c] ;  /* 0x00001c0001867983 */ /* 0x000ea20000100800 */
[----:B------:R-:W-:Y:S04]  /*b4c0*/  DEPBAR.LE SB0, 0x0 ;  /* 0x000080000000791a */ /* 0x000fe80000000000 */
[----:B------:R-:W3:Y:S01]  /*b4d0*/  LDL R187, [R1+0x18] ;  /* 0x0000180001bb7983 */ /* 0x000ee20000100800 */
[----:B------:R-:W-:Y:S01]  /*b4e0*/  SHF.R.S32.HI R29, RZ, 0x1f, R252 ;  /* 0x0000001fff1d7819 */ /* 0x000fe200000114fc */
[C---:B------:R-:W-:Y:S01]  /*b4f0*/  IMAD.WIDE.U32 R38, R252.reuse, c[0x0][0x208], RZ ;  /* 0x00008200fc267a25 */ /* 0x040fe200078e00ff */
[----:B------:R-:W-:Y:S01]  /*b500*/  SHF.R.S32.HI R37, RZ, 0x1f, R251 ;  /* 0x0000001fff257819 */ /* 0x000fe200000114fb */
[----:B------:R-:W4:Y:S01]  /*b510*/  LDL R186, [R1+0x14] ;  /* 0x0000140001ba7983 */ /* 0x000f220000100800 */
[----:B------:R-:W-:Y:S01]  /*b520*/  UISETP.GE.AND UP0, UPT, UR10, 0x1, UPT ;  /* 0x000000010a00788c */ /* 0x000fe2000bf06270 */
[----:B------:R-:W-:Y:S02]  /*b530*/  IMAD R29, R29, c[0x0][0x208], RZ ;  /* 0x000082001d1d7a24 */ /* 0x000fe400078e02ff */
[----:B------:R-:W5:Y:S01]  /*b540*/  LDL R185, [R1+0x10] ;  /* 0x0000100001b97983 */ /* 0x000f620000100800 */
[----:B------:R-:W-:Y:S02]  /*b550*/  IMAD R37, R37, c[0x0][0x218], RZ ;  /* 0x0000860025257a24 */ /* 0x000fe400078e02ff */
[----:B------:R-:W-:Y:S01]  /*b560*/  IMAD R29, R252, c[0x0][0x20c], R29 ;  /* 0x00008300fc1d7a24 */ /* 0x000fe200078e021d */
[----:B------:R-:W5:Y:S01]  /*b570*/  LDL R184, [R1+0xc] ;  /* 0x00000c0001b87983 */ /* 0x000f620000100800 */
[----:B------:R-:W-:Y:S03]  /*b580*/  IMAD R37, R251, c[0x0][0x21c], R37 ;  /* 0x00008700fb257a24 */ /* 0x000fe600078e0225 */
[----:B------:R-:W5:Y:S01]  /*b590*/  LDL R176, [R1+0x8] ;  /* 0x0000080001b07983 */ /* 0x000f620000100800 */
[----:B------:R-:W-:Y:S03]  /*b5a0*/  IADD3 R39, R39, R29, RZ ;  /* 0x0000001d27277210 */ /* 0x000fe60007ffe0ff */
[----:B------:R-:W-:Y:S02]  /*b5b0*/  BAR.SYNC.DEFER_BLOCKING 0x0 ;  /* 0x0000000000007b1d */ /* 0x000fe40000010000 */
[----:B------:R-:W-:Y:S05]  /*b5c0*/  IMAD.WIDE.U32 R38, R251, c[0x0][0x218], R38 ;  /* 0x00008600fb267a25 */ /* 0x000fea00078e0026 */
[----:B------:R-:W-:Y:S04]  /*b5d0*/  IADD3 R0, P0, R38, UR24, RZ ;  /* 0x0000001826007c10 */ /* 0x000fe8000ff1e0ff */
[----:B------:R-:W-:Y:S02]  /*b5e0*/  IADD3.X R37, R39, UR16, R37, P0, !PT ;  /* 0x0000001027257c10 */ /* 0x000fe400087fe425 */
[C---:B------:R-:W-:Y:S04]  /*b5f0*/  LEA R60, P0, R0.reuse, c[0x0][0x1f8], 0x1 ;  /* 0x00007e00003c7a11 */ /* 0x040fe800078008ff */
[----:B------:R-:W-:Y:S01]  /*b600*/  LEA.HI.X R2, R0, c[0x0][0x1fc], R37, 0x1, P0 ;  /* 0x00007f0000027a11 */ /* 0x000fe200000f0c25 */
[----:B------:R-:W1:Y:S08]  /*b610*/  LDSM.16.M88.4 R8, [R250+0x8100] ;  /* 0x00810000fa08783b */ /* 0x000e700000000200 */
[----:B------:R-:W1:Y:S08]  /*b620*/  LDSM.16.M88.4 R16, [R250+0x8900] ;  /* 0x00890000fa10783b */ /* 0x000e700000000200 */
[----:B------:R-:W1:Y:S08]  /*b630*/  LDSM.16.M88.4 R24, [R250+0x9100] ;  /* 0x00910000fa18783b */ /* 0x000e700000000200 */
[----:B------:R-:W1:Y:S08]  /*b640*/  LDSM.16.M88.4 R32, [R250+0x9900] ;  /* 0x00990000fa20783b */ /* 0x000e700000000200 */
[----:B------:R-:W1:Y:S02]  /*b650*/  LDSM.16.M88.4 R40, [R250+0xa100] ;  /* 0x00a10000fa28783b */ /* 0x000e640000000200 */
[C---:B-1----:R-:W-:Y:S06]  /*b660*/  HMMA.16816.F32 R4, R136.reuse, R8, RZ ;  /* 0x000000088804723c */ /* 0x042fec00000018ff */
[----:B------:R-:W-:Y:S02]  /*b670*/  LDSM.16.M88.4 R48, [R250+0xa900] ;  /* 0x00a90000fa30783b */ /* 0x000fe40000000200 */
[C---:B------:R-:W-:Y:S06]  /*b680*/  HMMA.16816.F32 R8, R136.reuse, R10, RZ ;  /* 0x0000000a8808723c */ /* 0x040fec00000018ff */
[----:B------:R-:W-:Y:S02]  /*b690*/  LDSM.16.M88.4 R56, [R250+0xb100] ;  /* 0x00b10000fa38783b */ /* 0x000fe40000000200 */
[C---:B------:R-:W-:Y:S06]  /*b6a0*/  HMMA.16816.F32 R12, R136.reuse, R16, RZ ;  /* 0x00000010880c723c */ /* 0x040fec00000018ff */
[----:B------:R-:W-:Y:S02]  /*b6b0*/  LDSM.16.M88.4 R64, [R250+0xb900] ;  /* 0x00b90000fa40783b */ /* 0x000fe40000000200 */
[C---:B------:R-:W-:Y:S06]  /*b6c0*/  HMMA.16816.F32 R16, R136.reuse, R18, RZ ;  /* 0x000000128810723c */ /* 0x040fec00000018ff */
[----:B------:R-:W-:Y:S02]  /*b6d0*/  LDSM.16.M88.4 R140, [R249] ;  /* 0x00000000f98c783b */ /* 0x000fe40000000200 */
[C---:B------:R-:W-:Y:S06]  /*b6e0*/  HMMA.16816.F32 R20, R136.reuse, R24, RZ ;  /* 0x000000188814723c */ /* 0x040fec00000018ff */
[----:B------:R-:W-:Y:S02]  /*b6f0*/  LDSM.16.M88.4 R144, [R243] ;  /* 0x00000000f390783b */ /* 0x000fe40000000200 */
[C---:B------:R-:W-:Y:S06]  /*b700*/  HMMA.16816.F32 R24, R136.reuse, R26, RZ ;  /* 0x0000001a8818723c */ /* 0x040fec00000018ff */
[----:B------:R-:W-:Y:S02]  /*b710*/  LDSM.16.M88.4 R148, [R242] ;  /* 0x00000000f294783b */ /* 0x000fe40000000200 */
[C---:B------:R-:W-:Y:S06]  /*b720*/  HMMA.16816.F32 R28, R136.reuse, R32, RZ ;  /* 0x00000020881c723c */ /* 0x040fec00000018ff */
[----:B------:R-:W1:Y:S02]  /*b730*/  SHFL.IDX PT, R52, R60, RZ, 0x181f ;  /* 0x00181fff3c347589 */ /* 0x000e6400000e0000 */
[C---:B------:R-:W-:Y:S06]  /*b740*/  HMMA.16816.F32 R32, R136.reuse, R34, RZ ;  /* 0x000000228820723c */ /* 0x040fec00000018ff */
[----:B------:R-:W1:Y:S02]  /*b750*/  SHFL.IDX PT, R53, R2, RZ, 0x181f ;  /* 0x00181fff02357589 */ /* 0x000e6400000e0000 */
[C---:B------:R-:W-:Y:S06]  /*b760*/  HMMA.16816.F32 R36, R136.reuse, R40, RZ ;  /* 0x000000288824723c */ /* 0x040fec00000018ff */
[----:B------:R-:W1:Y:S02]  /*b770*/  SHFL.IDX PT, R54, R60, 0x1, 0x181f ;  /* 0x00381f003c367f89 */ /* 0x000e6400000e0000 */
[C---:B------:R-:W-:Y:S01]  /*b780*/  HMMA.16816.F32 R40, R136.reuse, R42, RZ ;  /* 0x0000002a8828723c */ /* 0x040fe200000018ff */
[C---:B-1----:R-:W-:Y:S05]  /*b790*/  IADD3 R62, P0, R52.reuse, R193, RZ ;  /* 0x000000c1343e7210 */ /* 0x042fea0007f1e0ff */
[----:B------:R-:W-:Y:S01]  /*b7a0*/  LDSM.16.M88.4 R152, [R241] ;  /* 0x00000000f198783b */ /* 0x000fe20000000200 */
[----:B------:R-:W-:Y:S01]  /*b7b0*/  IADD3 R180, P6, R52, R195, RZ ;  /* 0x000000c334b47210 */ /* 0x000fe20007fde0ff */
[C---:B------:R-:W-:Y:S01]  /*b7c0*/  HMMA.16816.F32 R44, R136.reuse, R48, RZ ;  /* 0x00000030882c723c */ /* 0x040fe200000018ff */
[C---:B------:R-:W-:Y:S05]  /*b7d0*/  IADD3.X R63, R53.reuse, R192, RZ, P0, !PT ;  /* 0x000000c0353f7210 */ /* 0x040fea00007fe4ff */
[----:B------:R-:W-:Y:S01]  /*b7e0*/  LDSM.16.M88.4 R156, [R240] ;  /* 0x00000000f09c783b */ /* 0x000fe20000000200 */
[----:B------:R-:W-:Y:S01]  /*b7f0*/  IADD3.X R181, R53, R194, RZ, P6, !PT ;  /* 0x000000c235b57210 */ /* 0x000fe200037fe4ff */
[C---:B------:R-:W-:Y:S01]  /*b800*/  HMMA.16816.F32 R48, R136.reuse, R50, RZ ;  /* 0x000000328830723c */ /* 0x040fe200000018ff */
[C---:B------:R-:W-:Y:S05]  /*b810*/  IADD3 R182, P1, R54.reuse, R193, RZ ;  /* 0x000000c136b67210 */ /* 0x040fea0007f3e0ff */
[----:B------:R-:W-:Y:S01]  /*b820*/  LDSM.16.M88.4 R160, [R239] ;  /* 0x00000000efa0783b */ /* 0x000fe20000000200 */
[----:B------:R-:W-:Y:S02]  /*b830*/  IADD3 R178, P0, R54, R195, RZ ;  /* 0x000000c336b27210 */ /* 0x000fe40007f1e0ff */
[C---:B------:R-:W-:Y:S05]  /*b840*/  HMMA.16816.F32 R52, R136.reuse, R56, RZ ;  /* 0x000000388834723c */ /* 0x040fea00000018ff */
[----:B------:R-:W-:Y:S03]  /*b850*/  LDSM.16.M88.4 R164, [R238] ;  /* 0x00000000eea4783b */ /* 0x000fe60000000200 */
[C---:B------:R-:W-:Y:S05]  /*b860*/  HMMA.16816.F32 R56, R136.reuse, R58, RZ ;  /* 0x0000003a8838723c */ /* 0x040fea00000018ff */
[----:B------:R-:W-:Y:S08]  /*b870*/  LDSM.16.M88.4 R172, [R237] ;  /* 0x00000000edac783b */ /* 0x000ff00000000200 */
[----:B------:R-:W1:Y:S08]  /*b880*/  SHFL.IDX PT, R61, R2, 0x1, 0x181f ;  /* 0x00381f00023d7f89 */ /* 0x000e7000000e0000 */
[----:B------:R-:W1:Y:S08]  /*b890*/  SHFL.IDX PT, R0, R60, 0x2, 0x181f ;  /* 0x00581f003c007f89 */ /* 0x000e7000000e0000 */
[----:B------:R-:W1:Y:S02]  /*b8a0*/  SHFL.IDX PT, R132, R60, 0x3, 0x181f ;  /* 0x00781f003c847f89 */ /* 0x000e6400000e0000 */
[C---:B-1----:R-:W-:Y:S06]  /*b8b0*/  IADD3.X R183, R61.reuse, R192, RZ, P1, !PT ;  /* 0x000000c03db77210 */ /* 0x042fec0000ffe4ff */
[----:B------:R-:W1:Y:S01]  /*b8c0*/  SHFL.IDX PT, R133, R2, 0x2, 0x181f ;  /* 0x00581f0002857f89 */ /* 0x000e6200000e0000 */
[----:B------:R-:W-:Y:S02]  /*b8d0*/  IADD3.X R179, R61, R194, RZ, P0, !PT ;  /* 0x000000c23db37210 */ /* 0x000fe400007fe4ff */
[C---:B------:R-:W-:Y:S05]  /*b8e0*/  IADD3 R190, P0, R0.reuse, R193, RZ ;  /* 0x000000c100be7210 */ /* 0x040fea0007f1e0ff */
[----:B------:R-:W1:Y:S01]  /*b8f0*/  SHFL.IDX PT, R177, R2, 0x3, 0x181f ;  /* 0x00781f0002b17f89 */ /* 0x000e6200000e0000 */
[----:B------:R-:W-:Y:S02]  /*b900*/  IADD3 R196, P6, R0, R195, RZ ;  /* 0x000000c300c47210 */ /* 0x000fe40007fde0ff */
[C---:B------:R-:W-:Y:S02]  /*b910*/  IADD3 R188, P1, R132.reuse, R193, RZ ;  /* 0x000000c184bc7210 */ /* 0x040fe40007f3e0ff */
[C---:B-1----:R-:W-:Y:S02]  /*b920*/  IADD3.X R191, R133.reuse, R192, RZ, P0, !PT ;  /* 0x000000c085bf7210 */ /* 0x042fe400007fe4ff */
[----:B------:R-:W-:Y:S02]  /*b930*/  IADD3.X R197, R133, R194, RZ, P6, !PT ;  /* 0x000000c285c57210 */ /* 0x000fe400037fe4ff */
[----:B------:R-:W-:Y:S02]  /*b940*/  IADD3 R132, P0, R132, R195, RZ ;  /* 0x000000c384847210 */ /* 0x000fe40007f1e0ff */
[C---:B------:R-:W-:Y:S02]  /*b950*/  IADD3.X R189, R177.reuse, R192, RZ, P1, !PT ;  /* 0x000000c0b1bd7210 */ /* 0x040fe40000ffe4ff */
[----:B------:R-:W-:Y:S02]  /*b960*/  IADD3.X R133, R177, R194, RZ, P0, !PT ;  /* 0x000000c2b1857210 */ /* 0x000fe400007fe4ff */
[----:B------:R-:W-:Y:S01]  /*b970*/  PLOP3.LUT P0, PT, PT, PT, UP0, 0x80, 0x0 ;  /* 0x000000000000781c */ /* 0x000fe20003f0f008 */
[----:B--2---:R1:W-:Y:S08]  /*b980*/  LDGSTS.E.BYPASS.LTC128B.128 [R134], [R62.64], !P5 ;  /* 0x000000003e867fae */ /* 0x0043f0000e901d4e */
[----:B---3--:R2:W-:Y:S08]  /*b990*/  LDGSTS.E.BYPASS.LTC128B.128 [R187], [R180.64], !P4 ;  /* 0x00000000b4bb7fae */ /* 0x0085f0000e101d4e */
[----:B----4-:R2:W-:Y:S08]  /*b9a0*/  LDGSTS.E.BYPASS.LTC128B.128 [R186], [R182.64], !P5 ;  /* 0x00000000b6ba7fae */ /* 0x0105f0000e901d4e */
[----:B-----5:R3:W-:Y:S01]  /*b9b0*/  LDGSTS.E.BYPASS.LTC128B.128 [R185], [R178.64], !P4 ;  /* 0x00000000b2b97fae */ /* 0x0207e2000e101d4e */
[C---:B-1----:R-:W-:Y:S07]  /*b9c0*/  HMMA.16816.F32 R60, R136.reuse, R64, RZ ;  /* 0x00000040883c723c */ /* 0x042fee00000018ff */
[----:B------:R1:W-:Y:S01]  /*b9d0*/  LDGSTS.E.BYPASS.LTC128B.128 [R184], [R190.64], !P5 ;  /* 0x00000000beb87fae */ /* 0x0003e2000e901d4e */
[----:B------:R-:W-:Y:S07]  /*b9e0*/  HMMA.16816.F32 R64, R136, R66, RZ ;  /* 0x000000428840723c */ /* 0x000fee00000018ff */
[----:B------:R3:W-:Y:S01]  /*b9f0*/  LDGSTS.E.BYPASS.LTC128B.128 [R176], [R196.64], !P4 ;  /* 0x00000000c4b07fae */ /* 0x0007e2000e101d4e */
[C---:B------:R-:W-:Y:S07]  /*ba00*/  HMMA.16816.F32 R4, R168.reuse, R140, R4 ;  /* 0x0000008ca804723c */ /* 0x040fee0000001804 */
[----:B------:R4:W-:Y:S01]  /*ba10*/  LDGSTS.E.BYPASS.LTC128B.128 [R134+0x3000], [R188.64], !P5 ;  /* 0x03000000bc867fae */ /* 0x0009e2000e901d4e */
[C---:B------:R-:W-:Y:S07]  /*ba20*/  HMMA.16816.F32 R8, R168.reuse, R142, R8 ;  /* 0x0000008ea808723c */ /* 0x040fee0000001808 */
[----:B------:R5:W-:Y:S01]  /*ba30*/  LDGSTS.E.BYPASS.LTC128B.128 [R134+0x7000], [R132.64], !P4 ;  /* 0x0700000084867fae */ /* 0x000be2000e101d4e */
[C---:B------:R-:W-:Y:S07]  /*ba40*/  HMMA.16816.F32 R12, R168.reuse, R144, R12 ;  /* 0x00000090a80c723c */ /* 0x040fee000000180c */
[----:B--2---:R-:W-:Y:S01]  /*ba50*/  LDSM.16.M88.4 R180, [R247+0x8900] ;  /* 0x00890000f7b4783b */ /* 0x004fe20000000200 */
[C---:B------:R-:W-:Y:S07]  /*ba60*/  HMMA.16816.F32 R16, R168.reuse, R146, R16 ;  /* 0x00000092a810723c */ /* 0x040fee0000001810 */
[----:B------:R-:W0:Y:S01]  /*ba70*/  LDGDEPBAR ;  /* 0x00000000000079af */ /* 0x000e220000000000 */
[C---:B------:R-:W-:Y:S07]  /*ba80*/  HMMA.16816.F32 R20, R168.reuse, R148, R20 ;  /* 0x00000094a814723c */ /* 0x040fee0000001814 */
[----:B---3--:R-:W2:Y:S01]  /*ba90*/  LDSM.16.M88.4 R176, [R247+0x8100] ;  /* 0x00810000f7b0783b */ /* 0x008ea20000000200 */
[C---:B------:R-:W-:Y:S07]  /*baa0*/  HMMA.16816.F32 R24, R168.reuse, R150, R24 ;  /* 0x00000096a818723c */ /* 0x040fee0000001818 */
[----:B-1----:R-:W1:Y:S01]  /*bab0*/  LDSM.16.M88.4 R184, [R247+0x9100] ;  /* 0x00910000f7b8783b */ /* 0x002e620000000200 */
[C---:B------:R-:W-:Y:S07]  /*bac0*/  HMMA.16816.F32 R28, R168.reuse, R152, R28 ;  /* 0x00000098a81c723c */ /* 0x040fee000000181c */
[----:B------:R-:W3:Y:S01]  /*bad0*/  LDSM.16.M88.4 R140, [R247+0x9900] ;  /* 0x00990000f78c783b */ /* 0x000ee20000000200 */
[C---:B------:R-:W-:Y:S07]  /*bae0*/  HMMA.16816.F32 R32, R168.reuse, R154, R32 ;  /* 0x0000009aa820723c */ /* 0x040fee0000001820 */
[----:B------:R-:W1:Y:S01]  /*baf0*/  LDSM.16.M88.4 R144, [R247+0xa100] ;  /* 0x00a10000f790783b */ /* 0x000e620000000200 */
[C---:B------:R-:W-:Y:S07]  /*bb00*/  HMMA.16816.F32 R36, R168.reuse, R156, R36 ;  /* 0x0000009ca824723c */ /* 0x040fee0000001824 */
[----:B------:R-:W1:Y:S01]  /*bb10*/  LDSM.16.M88.4 R148, [R247+0xa900] ;  /* 0x00a90000f794783b */ /* 0x000e620000000200 */
[C---:B------:R-:W-:Y:S07]  /*bb20*/  HMMA.16816.F32 R40, R168.reuse, R158, R40 ;  /* 0x0000009ea828723c */ /* 0x040fee0000001828 */
[----:B------:R-:W1:Y:S01]  /*bb30*/  LDSM.16.M88.4 R152, [R247+0xb100] ;  /* 0x00b10000f798783b */ /* 0x000e620000000200 */
[C---:B------:R-:W-:Y:S07]  /*bb40*/  HMMA.16816.F32 R44, R168.reuse, R160, R44 ;  /* 0x000000a0a82c723c */ /* 0x040fee000000182c */
[----:B------:R-:W1:Y:S01]  /*bb50*/  LDSM.16.M88.4 R156, [R247+0xb900] ;  /* 0x00b90000f79c783b */ /* 0x000e620000000200 */
[C---:B------:R-:W-:Y:S07]  /*bb60*/  HMMA.16816.F32 R48, R168.reuse, R162, R48 ;  /* 0x000000a2a830723c */ /* 0x040fee0000001830 */
[----:B------:R-:W1:Y:S01]  /*bb70*/  LDSM.16.M88.4 R160, [R236] ;  /* 0x00000000eca0783b */ /* 0x000e620000000200 */
[C---:B------:R-:W-:Y:S07]  /*bb80*/  HMMA.16816.F32 R52, R168.reuse, R164, R52 ;  /* 0x000000a4a834723c */ /* 0x040fee0000001834 */
[----:B----4-:R-:W-:Y:S01]  /*bb90*/  LDSM.16.M88.4 R188, [R247+0xf900] ;  /* 0x00f90000f7bc783b */ /* 0x010fe20000000200 */
[C---:B------:R-:W-:Y:S07]  /*bba0*/  HMMA.16816.F32 R56, R168.reuse, R166, R56 ;  /* 0x000000a6a838723c */ /* 0x040fee0000001838 */
[----:B------:R-:W4:Y:S01]  /*bbb0*/  LDSM.16.M88.4 R164, [R236+0x800] ;  /* 0x00080000eca4783b */ /* 0x000f220000000200 */
        /* <DEDUP_REMOVED lines=8> */
[----:B------:R-:W-:Y:S07]  /*bc40*/  LDSM.16.M88.4 R180, [R236+0x3800] ;  /* 0x00380000ecb4783b */ /* 0x000fee0000000200 */
[C---:B-1----:R-:W-:Y:S08]  /*bc50*/  HMMA.16816.F32 R20, R204.reuse, R184, R20 ;  /* 0x000000b8cc14723c */ /* 0x042ff00000001814 */
[C---:B------:R-:W-:Y:S01]  /*bc60*/  HMMA.16816.F32 R24, R204.reuse, R186, R24 ;  /* 0x000000bacc18723c */ /* 0x040fe20000001818 */
[----:B------:R-:W-:Y:S07]  /*bc70*/  LDSM.16.M88.4 R184, [R247+0xf100] ;  /* 0x00f10000f7b8783b */ /* 0x000fee0000000200 */
[C---:B---3--:R-:W-:Y:S08]  /*bc80*/  HMMA.16816.F32 R28, R204.reuse, R140, R28 ;  /* 0x0000008ccc1c723c */ /* 0x048ff0000000181c */
[C---:B------:R-:W-:Y:S01]  /*bc90*/  HMMA.16816.F32 R32, R204.reuse, R142, R32 ;  /* 0x0000008ecc20723c */ /* 0x040fe20000001820 */
[----:B------:R-:W1:Y:S07]  /*bca0*/  LDSM.16.M88.4 R140, [R236+0x2000] ;  /* 0x00200000ec8c783b */ /* 0x000e6e0000000200 */
[C---:B------:R-:W-:Y:S08]  /*bcb0*/  HMMA.16816.F32 R36, R204.reuse, R144, R36 ;  /* 0x00000090cc24723c */ /* 0x040ff00000001824 */
[C---:B------:R-:W-:Y:S01]  /*bcc0*/  HMMA.16816.F32 R40, R204.reuse, R146, R40 ;  /* 0x00000092cc28723c */ /* 0x040fe20000001828 */
[----:B------:R-:W3:Y:S07]  /*bcd0*/  LDSM.16.M88.4 R144, [R236+0x2800] ;  /* 0x00280000ec90783b */ /* 0x000eee0000000200 */
        /* <DEDUP_REMOVED lines=12> */
[C---:B----4-:R-:W-:Y:S08]  /*bda0*/  HMMA.16816.F32 R12, R208.reuse, R164, R12 ;  /* 0x000000a4d00c723c */ /* 0x050ff0000000180c */
[C---:B------:R-:W-:Y:S01]  /*bdb0*/  HMMA.16816.F32 R16, R208.reuse, R166, R16 ;  /* 0x000000a6d010723c */ /* 0x040fe20000001810 */
[----:B------:R-:W4:Y:S07]  /*bdc0*/  LDSM.16.M88.4 R164, [R250+0xd900] ;  /* 0x00d90000faa4783b */ /* 0x000f2e0000000200 */
[C---:B------:R-:W-:Y:S08]  /*bdd0*/  HMMA.16816.F32 R20, R208.reuse, R172, R20 ;  /* 0x000000acd014723c */ /* 0x040ff00000001814 */
[C---:B------:R-:W-:Y:S01]  /*bde0*/  HMMA.16816.F32 R24, R208.reuse, R174, R24 ;  /* 0x000000aed018723c */ /* 0x040fe20000001818 */
[----:B------:R-:W4:Y:S07]  /*bdf0*/  LDSM.16.M88.4 R172, [R250+0xe100] ;  /* 0x00e10000faac783b */ /* 0x000f2e0000000200 */
[C---:B--2---:R-:W-:Y:S08]  /*be00*/  HMMA.16816.F32 R28, R208.reuse, R176, R28 ;  /* 0x000000b0d01c723c */ /* 0x044ff0000000181c */
[C---:B------:R-:W-:Y:S01]  /*be10*/  HMMA.16816.F32 R32, R208.reuse, R178, R32 ;  /* 0x000000b2d020723c */ /* 0x040fe20000001820 */
[----:B------:R-:W-:Y:S07]  /*be20*/  LDSM.16.M88.4 R176, [R235] ;  /* 0x00000000ebb0783b */ /* 0x000fee0000000200 */
[C---:B-1----:R-:W-:Y:S08]  /*be30*/  HMMA.16816.F32 R36, R208.reuse, R140, R36 ;  /* 0x0000008cd024723c */ /* 0x042ff00000001824 */
[C---:B------:R-:W-:Y:S01]  /*be40*/  HMMA.16816.F32 R40, R208.reuse, R142, R40 ;  /* 0x0000008ed028723c */ /* 0x040fe20000001828 */
[----:B------:R-:W1:Y:S07]  /*be50*/  LDSM.16.M88.4 R140, [R250+0xe900] ;  /* 0x00e90000fa8c783b */ /* 0x000e6e0000000200 */
[C---:B---3--:R-:W-:Y:S08]  /*be60*/  HMMA.16816.F32 R44, R208.reuse, R144, R44 ;  /* 0x00000090d02c723c */ /* 0x048ff0000000182c */
[C---:B------:R-:W-:Y:S01]  /*be70*/  HMMA.16816.F32 R48, R208.reuse, R146, R48 ;  /* 0x00000092d030723c */ /* 0x040fe20000001830 */
[----:B------:R-:W2:Y:S07]  /*be80*/  LDSM.16.M88.4 R144, [R250+0xf100] ;  /* 0x00f10000fa90783b */ /* 0x000eae0000000200 */
[C---:B------:R-:W-:Y:S08]  /*be90*/  HMMA.16816.F32 R52, R208.reuse, R148, R52 ;  /* 0x00000094d034723c */ /* 0x040ff00000001834 */
[C---:B------:R-:W-:Y:S01]  /*bea0*/  HMMA.16816.F32 R56, R208.reuse, R150, R56 ;  /* 0x00000096d038723c */ /* 0x040fe20000001838 */
[----:B------:R-:W3:Y:S07]  /*beb0*/  LDSM.16.M88.4 R148, [R250+0xf900] ;  /* 0x00f90000fa94783b */ /* 0x000eee0000000200 */
[C---:B------:R-:W-:Y:S08]  /*bec0*/  HMMA.16816.F32 R60, R208.reuse, R180, R60 ;  /* 0x000000b4d03c723c */ /* 0x040ff0000000183c */
[----:B------:R-:W-:Y:S01]  /*bed0*/  HMMA.16816.F32 R64, R208, R182, R64 ;  /* 0x000000b6d040723c */ /* 0x000fe20000001840 */
[----:B------:R-:W1:Y:S07]  /*bee0*/  LDSM.16.M88.4 R180, [R234] ;  /* 0x00000000eab4783b */ /* 0x000e6e0000000200 */
        /* <DEDUP_REMOVED lines=11> */
[----:B------:R-:W-:Y:S07]  /*bfa0*/  LDSM.16.M88.4 R164, [R247+0xd100] ;  /* 0x00d10000f7a4783b */ /* 0x000fee0000000200 */
[C---:B------:R-:W-:Y:S08]  /*bfb0*/  HMMA.16816.F32 R36, R212.reuse, R172, R36 ;  /* 0x000000acd424723c */ /* 0x040ff00000001824 */
[C---:B------:R-:W-:Y:S01]  /*bfc0*/  HMMA.16816.F32 R40, R212.reuse, R174, R40 ;  /* 0x000000aed428723c */ /* 0x040fe20000001828 */
[----:B------:R-:W-:Y:S07]  /*bfd0*/  LDSM.16.M88.4 R172, [R247+0xd900] ;  /* 0x00d90000f7ac783b */ /* 0x000fee0000000200 */
[C---:B-1----:R-:W-:Y:S08]  /*bfe0*/  HMMA.16816.F32 R44, R212.reuse, R140, R44 ;  /* 0x0000008cd42c723c */ /* 0x042ff0000000182c */
[C---:B------:R-:W-:Y:S01]  /*bff0*/  HMMA.16816.F32 R48, R212.reuse, R142, R48 ;  /* 0x0000008ed430723c */ /* 0x040fe20000001830 */
[----:B------:R-:W1:Y:S07]  /*c000*/  LDSM.16.M88.4 R140, [R230] ;  /* 0x00000000e68c783b */ /* 0x000e6e0000000200 */
[C---:B--2---:R-:W-:Y:S08]  /*c010*/  HMMA.16816.F32 R52, R212.reuse, R144, R52 ;  /* 0x00000090d434723c */ /* 0x044ff00000001834 */
[C---:B------:R-:W-:Y:S01]  /*c020*/  HMMA.16816.F32 R56, R212.reuse, R146, R56 ;  /* 0x00000092d438723c */ /* 0x040fe20000001838 */
[----:B------:R-:W2:Y:S07]  /*c030*/  LDSM.16.M88.4 R144, [R229] ;  /* 0x00000000e590783b */ /* 0x000eae0000000200 */
[C---:B---3--:R-:W-:Y:S08]  /*c040*/  HMMA.16816.F32 R60, R212.reuse, R148, R60 ;  /* 0x00000094d43c723c */ /* 0x048ff0000000183c */
[----:B------:R-:W-:Y:S01]  /*c050*/  HMMA.16816.F32 R64, R212, R150, R64 ;  /* 0x00000096d440723c */ /* 0x000fe20000001840 */
[----:B------:R-:W3:Y:S07]  /*c060*/  LDSM.16.M88.4 R148, [R228] ;  /* 0x00000000e494783b */ /* 0x000eee0000000200 */
        /* <DEDUP_REMOVED lines=8> */
[----:B------:R-:W4:Y:S07]  /*c0f0*/  LDSM.16.M88.4 R152, [R247+0xc100] ;  /* 0x00c10000f798783b */ /* 0x000f2e0000000200 */
[C---:B------:R-:W-:Y:S08]  /*c100*/  HMMA.16816.F32 R28, R216.reuse, R156, R28 ;  /* 0x0000009cd81c723c */ /* 0x040ff0000000181c */
[C---:B------:R-:W-:Y:S01]  /*c110*/  HMMA.16816.F32 R32, R216.reuse, R158, R32 ;  /* 0x0000009ed820723c */ /* 0x040fe20000001820 */
[----:B------:R-:W3:Y:S07]  /*c120*/  LDSM.16.M88.4 R156, [R247+0xc900] ;  /* 0x00c90000f79c783b */ /* 0x000eee0000000200 */
[C---:B------:R-:W-:Y:S08]  /*c130*/  HMMA.16816.F32 R36, R216.reuse, R160, R36 ;  /* 0x000000a0d824723c */ /* 0x040ff00000001824 */
[C---:B------:R-:W-:Y:S01]  /*c140*/  HMMA.16816.F32 R40, R216.reuse, R162, R40 ;  /* 0x000000a2d828723c */ /* 0x040fe20000001828 */
[----:B------:R-:W4:Y:S07]  /*c150*/  LDSM.16.M88.4 R160, [R236+0x4000] ;  /* 0x00400000eca0783b */ /* 0x000f2e0000000200 */
[C---:B-1----:R-:W-:Y:S08]  /*c160*/  HMMA.16816.F32 R44, R216.reuse, R140, R44 ;  /* 0x0000008cd82c723c */ /* 0x042ff0000000182c */
[C---:B------:R-:W-:Y:S01]  /*c170*/  HMMA.16816.F32 R48, R216.reuse, R142, R48 ;  /* 0x0000008ed830723c */ /* 0x040fe20000001830 */
[----:B------:R-:W1:Y:S07]  /*c180*/  LDSM.16.M88.4 R140, [R236+0x4800] ;  /* 0x00480000ec8c783b */ /* 0x000e6e0000000200 */
[C---:B--2---:R-:W-:Y:S08]  /*c190*/  HMMA.16816.F32 R52, R216.reuse, R144, R52 ;  /* 0x00000090d834723c */ /* 0x044ff00000001834 */
[C---:B------:R-:W-:Y:S08]  /*c1a0*/  HMMA.16816.F32 R56, R216.reuse, R146, R56 ;  /* 0x00000092d838723c */ /* 0x040ff00000001838 */
[C---:B---3--:R-:W-:Y:S08]  /*c1b0*/  HMMA.16816.F32 R60, R216.reuse, R148, R60 ;  /* 0x00000094d83c723c */ /* 0x048ff0000000183c */
[----:B------:R-:W-:Y:S08]  /*c1c0*/  HMMA.16816.F32 R64, R216, R150, R64 ;  /* 0x00000096d840723c */ /* 0x000ff00000001840 */
[C---:B----4-:R-:W-:Y:S08]  /*c1d0*/  HMMA.16816.F32 R4, R220.reuse, R152, R4 ;  /* 0x00000098dc04723c */ /* 0x050ff00000001804 */
        /* <DEDUP_REMOVED lines=26> */
[----:B------:R-:W-:Y:S01]  /*c380*/  MUFU.TANH R141, R9 ;  /* 0x00000009008d7308 */ /* 0x000fe20000002400 */
[----:B------:R-:W-:Y:S02]  /*c390*/  FMUL.FTZ R0, R7, c[0x0][0x320] ;  /* 0x0000c80007007a20 */ /* 0x000fe40000410000 */
[----:B------:R-:W2:Y:S01]  /*c3a0*/  LDSM.16.M88.4 R4, [R236+0x5000] ;  /* 0x00500000ec04783b */ /* 0x000ea20000000200 */
[----:B------:R-:W-:Y:S02]  /*c3b0*/  FMUL.FTZ R148, R8, c[0x0][0x320] ;  /* 0x0000c80008947a20 */ /* 0x000fe40000410000 */
[----:B------:R-:W-:Y:S02]  /*c3c0*/  FMUL.FTZ R13, R13, c[0x0][0x320] ;  /* 0x0000c8000d0d7a20 */ /* 0x000fe40000410000 */
[----:B------:R-:W-:Y:S02]  /*c3d0*/  FMUL.FTZ R14, R14, c[0x0][0x320] ;  /* 0x0000c8000e0e7a20 */ /* 0x000fe40000410000 */
[----:B------:R-:W-:Y:S01]  /*c3e0*/  MUFU.TANH R140, R10 ;  /* 0x0000000a008c7308 */ /* 0x000fe20000002400 */
[----:B------:R-:W-:Y:S02]  /*c3f0*/  FMUL.FTZ R152, R16, c[0x0][0x320] ;  /* 0x0000c80010987a20 */ /* 0x000fe40000410000 */
[----:B------:R-:W-:Y:S01]  /*c400*/  FMUL.FTZ R15, R15, c[0x0][0x320] ;  /* 0x0000c8000f0f7a20 */ /* 0x000fe20000410000 */
[----:B-1----:R1:W-:Y:S01]  /*c410*/  STL [R1+0x48], R2 ;  /* 0x0000480201007387 */ /* 0x0023e20000100800 */
[----:B------:R-:W-:Y:S02]  /*c420*/  FMUL.FTZ R17, R17, c[0x0][0x320] ;  /* 0x0000c80011117a20 */ /* 0x000fe40000410000 */
[----:B------:R-:W-:Y:S02]  /*c430*/  FMUL.FTZ R18, R18, c[0x0][0x320] ;  /* 0x0000c80012127a20 */ /* 0x000fe40000410000 */
[----:B------:R-:W-:Y:S01]  /*c440*/  FMUL.FTZ R19, R19, c[0x0][0x320] ;  /* 0x0000c80013137a20 */ /* 0x000fe20000410000 */
[----:B------:R-:W3:Y:S10]  /*c450*/  MUFU.TANH R0, R0 ;  /* 0x0000000000007308 */ /* 0x000ef40000002400 */
[----:B------:R-:W-:Y:S10]  /*c460*/  MUFU.TANH R144, R144 ;  /* 0x0000009000907308 */ /* 0x000ff40000002400 */
[----:B-1----:R1:W4:Y:S01]  /*c470*/  MUFU.TANH R2, R11 ;  /* 0x0000000b00027308 */ /* 0x0023220000002400 */
[C---:B--2---:R-:W-:Y:S01]  /*c480*/  HMMA.16816.F32 R20, R224.reuse, R4, R20 ;  /* 0x00000004e014723c */ /* 0x044fe20000001814 */
[----:B---3--:R2:W-:Y:S08]  /*c490*/  STL [R1+0x44], R0 ;  /* 0x0000440001007387 */ /* 0x0085f00000100800 */
[----:B------:R-:W-:Y:S01]  /*c4a0*/  MUFU.TANH R145, R145 ;  /* 0x0000009100917308 */ /* 0x000fe20000002400 */
[C---:B------:R-:W-:Y:S01]  /*c4b0*/  HMMA.16816.F32 R24, R224.reuse, R6, R24 ;  /* 0x00000006e018723c */ /* 0x040fe20000001818 */
[----:B------:R-:W-:Y:S08]  /*c4c0*/  LDSM.16.M88.4 R4, [R236+0x6000] ;  /* 0x00600000ec04783b */ /* 0x000ff00000000200 */
[----:B------:R-:W-:Y:S01]  /*c4d0*/  MUFU.TANH R148, R148 ;  /* 0x0000009400947308 */ /* 0x000fe20000002400 */
[----:B-1----:R-:W1:Y:S04]  /*c4e0*/  LDSM.16.M88.4 R8, [R236+0x5800] ;  /* 0x00580000ec08783b */ /* 0x002e680000000200 */
[----:B------:R-:W-:Y:S02]  /*c4f0*/  FMUL.FTZ R156, R20, c[0x0][0x320] ;  /* 0x0000c800149c7a20 */ /* 0x000fe40000410000 */
[----:B--2---:R-:W-:Y:S03]  /*c500*/  FMUL.FTZ R0, R12, c[0x0][0x320] ;  /* 0x0000c8000c007a20 */ /* 0x004fe60000410000 */
[----:B------:R-:W-:Y:S01]  /*c510*/  MUFU.TANH R142, R14 ;  /* 0x0000000e008e7308 */ /* 0x000fe20000002400 */
[----:B------:R-:W-:Y:S01]  /*c520*/  FMUL.FTZ R21, R21, c[0x0][0x320] ;  /* 0x0000c80015157a20 */ /* 0x000fe20000410000 */
[----:B----4-:R2:W-:Y:S01]  /*c530*/  STL [R1+0x4c], R2 ;  /* 0x00004c0201007387 */ /* 0x0105e20000100800 */
[----:B------:R-:W-:Y:S02]  /*c540*/  FMUL.FTZ R22, R22, c[0x0][0x320] ;  /* 0x0000c80016167a20 */ /* 0x000fe40000410000 */
[----:B------:R-:W-:Y:S02]  /*c550*/  FMUL.FTZ R187, R24, c[0x0][0x320] ;  /* 0x0000c80018bb7a20 */ /* 0x000fe40000410000 */
[----:B------:R-:W-:Y:S02]  /*c560*/  FMUL.FTZ R23, R23, c[0x0][0x320] ;  /* 0x0000c80017177a20 */ /* 0x000fe40000410000 */
[----:B------:R-:W-:Y:S01]  /*c570*/  FMUL.FTZ R25, R25, c[0x0][0x320] ;  /* 0x0000c80019197a20 */ /* 0x000fe20000410000 */
[----:B------:R-:W-:Y:S01]  /*c580*/  MUFU.TANH R160, R15 ;  /* 0x0000000f00a07308 */ /* 0x000fe20000002400 */
[----:B------:R-:W-:Y:S02]  /*c590*/  FMUL.FTZ R26, R26, c[0x0][0x320] ;  /* 0x0000c8001a1a7a20 */ /* 0x000fe40000410000 */
[----:B------:R-:W-:Y:S07]  /*c5a0*/  FMUL.FTZ R27, R27, c[0x0][0x320] ;  /* 0x0000c8001b1b7a20 */ /* 0x000fee0000410000 */
[----:B------:R-:W-:Y:S10]  /*c5b0*/  MUFU.TANH R152, R152 ;  /* 0x0000009800987308 */ /* 0x000ff40000002400 */
[----:B--2---:R-:W2:Y:S01]  /*c5c0*/  MUFU.TANH R2, R0 ;  /* 0x0000000000027308 */ /* 0x004ea20000002400 */
[C---:B-1----:R-:W-:Y:S09]  /*c5d0*/  HMMA.16816.F32 R28, R224.reuse, R8, R28 ;  /* 0x00000008e01c723c */ /* 0x042ff2000000181c */
[----:B------:R-:W1:Y:S01]  /*c5e0*/  MUFU.TANH R0, R13 ;  /* 0x0000000d00007308 */ /* 0x000e620000002400 */
[C---:B------:R-:W-:Y:S01]  /*c5f0*/  HMMA.16816.F32 R32, R224.reuse, R10, R32 ;  /* 0x0000000ae020723c */ /* 0x040fe20000001820 */
[----:B------:R-:W3:Y:S08]  /*c600*/  LDSM.16.M88.4 R8, [R236+0x6800] ;  /* 0x00680000ec08783b */ /* 0x000ef00000000200 */
[----:B------:R-:W4:Y:S01]  /*c610*/  MUFU.TANH R157, R17 ;  /* 0x00000011009d7308 */ /* 0x000f220000002400 */
[C---:B------:R-:W-:Y:S01]  /*c620*/  HMMA.16816.F32 R36, R224.reuse, R4, R36 ;  /* 0x00000004e024723c */ /* 0x040fe20000001824 */
[----:B--2---:R-:W-:Y:S03]  /*c630*/  STL [R1+0x40], R2 ;  /* 0x0000400201007387 */ /* 0x004fe60000100800 */
[----:B------:R-:W-:Y:S04]  /*c640*/  FMUL.FTZ R164, R28, c[0x0][0x320] ;  /* 0x0000c8001ca47a20 */ /* 0x000fe80000410000 */
[C---:B------:R-:W-:Y:S01]  /*c650*/  HMMA.16816.F32 R40, R224.reuse, R6, R40 ;  /* 0x00000006e028723c */ /* 0x040fe20000001828 */
[----:B------:R-:W2:Y:S01]  /*c660*/  MUFU.TANH R154, R18 ;  /* 0x00000012009a7308 */ /* 0x000ea20000002400 */
[----:B------:R-:W2:Y:S02]  /*c670*/  LDSM.16.M88.4 R4, [R236+0x7000] ;  /* 0x00700000ec04783b */ /* 0x000ea40000000200 */
[----:B------:R-:W-:Y:S02]  /*c680*/  FMUL.FTZ R29, R29, c[0x0][0x320] ;  /* 0x0000c8001d1d7a20 */ /* 0x000fe40000410000 */
[----:B------:R-:W-:Y:S02]  /*c690*/  FMUL.FTZ R30, R30, c[0x0][0x320] ;  /* 0x0000c8001e1e7a20 */ /* 0x000fe40000410000 */
[----:B------:R-:W-:Y:S02]  /*c6a0*/  FMUL.FTZ R172, R32, c[0x0][0x320] ;  /* 0x0000c80020ac7a20 */ /* 0x000fe40000410000 */
[----:B-1----:R1:W-:Y:S01]  /*c6b0*/  STL [R1+0x3c], R0 ;  /* 0x00003c0001007387 */ /* 0x0023e20000100800 */
[----:B------:R-:W1:Y:S01]  /*c6c0*/  MUFU.TANH R167, R19 ;  /* 0x0000001300a77308 */ /* 0x000e620000002400 */
[----:B------:R-:W-:Y:S02]  /*c6d0*/  FMUL.FTZ R31, R31, c[0x0][0x320] ;  /* 0x0000c8001f1f7a20 */ /* 0x000fe40000410000 */
[----:B------:R-:W-:Y:S02]  /*c6e0*/  FMUL.FTZ R33, R33, c[0x0][0x320] ;  /* 0x0000c80021217a20 */ /* 0x000fe40000410000 */
[----:B------:R-:W-:Y:S02]  /*c6f0*/  FMUL.FTZ R34, R34, c[0x0][0x320] ;  /* 0x0000c80022227a20 */ /* 0x000fe40000410000 */
[----:B------:R-:W-:Y:S02]  /*c700*/  FMUL.FTZ R35, R35, c[0x0][0x320] ;  /* 0x0000c80023237a20 */ /* 0x000fe40000410000 */
[----:B------:R-:W-:Y:S01]  /*c710*/  FMUL.FTZ R37, R37, c[0x0][0x320] ;  /* 0x0000c80025257a20 */ /* 0x000fe20000410000 */
[----:B------:R-:W4:Y:S01]  /*c720*/  MUFU.TANH R156, R156 ;  /* 0x0000009c009c7308 */ /* 0x000f220000002400 */
[----:B------:R-:W-:Y:S01]  /*c730*/  FMUL.FTZ R38, R38, c[0x0][0x320] ;  /* 0x0000c80026267a20 */ /* 0x000fe20000410000 */
[C---:B---3--:R-:W-:Y:S03]  /*c740*/  HMMA.16816.F32 R44, R224.reuse, R8, R44 ;  /* 0x00000008e02c723c */ /* 0x048fe6000000182c */
[----:B------:R-:W-:Y:S02]  /*c750*/  FMUL.FTZ R198, R40, c[0x0][0x320] ;  /* 0x0000c80028c67a20 */ /* 0x000fe40000410000 */
[----:B------:R-:W-:Y:S03]  /*c760*/  FMUL.FTZ R39, R39, c[0x0][0x320] ;  /* 0x0000c80027277a20 */ /* 0x000fe60000410000 */
[----:B------:R-:W3:Y:S01]  /*c770*/  MUFU.TANH R183, R21 ;  /* 0x0000001500b77308 */ /* 0x000ee20000002400 */
[C---:B------:R-:W-:Y:S01]  /*c780*/  HMMA.16816.F32 R48, R224.reuse, R10, R48 ;  /* 0x0000000ae030723c */ /* 0x040fe20000001830 */
[----:B------:R-:W3:Y:S01]  /*c790*/  LDSM.16.M88.4 R8, [R236+0x7800] ;  /* 0x00780000ec08783b */ /* 0x000ee20000000200 */
[----:B------:R-:W-:Y:S04]  /*c7a0*/  DEPBAR.LE SB0, 0x0 ;  /* 0x000080000000791a */ /* 0x000fe80000000000 */
[----:B-1----:R-:W-:Y:S02]  /*c7b0*/  FMUL.FTZ R0, R36, c[0x0][0x320] ;  /* 0x0000c80024007a20 */ /* 0x002fe40000410000 */
[----:B------:R-:W-:Y:S01]  /*c7c0*/  FMUL.FTZ R41, R41, c[0x0][0x320] ;  /* 0x0000c80029297a20 */ /* 0x000fe20000410000 */
[----:B------:R-:W1:Y:S01]  /*c7d0*/  MUFU.TANH R158, R22 ;  /* 0x00000016009e7308 */ /* 0x000e620000002400 */
[----:B------:R-:W-:Y:S01]  /*c7e0*/  BAR.SYNC.DEFER_BLOCKING 0x0 ;  /* 0x0000000000007b1d */ /* 0x000fe20000010000 */
[C---:B--2---:R-:W-:Y:S05]  /*c7f0*/  HMMA.16816.F32 R52, R224.reuse, R4, R52 ;  /* 0x00000004e034723c */ /* 0x044fea0000001834 */
[----:B------:R-:W-:Y:S02]  /*c800*/  FMUL.FTZ R188, R44, c[0x0][0x320] ;  /* 0x0000c8002cbc7a20 */ /* 0x000fe40000410000 */
[----:B------:R-:W-:Y:S01]  /*c810*/  FMUL.FTZ R42, R42, c[0x0][0x320] ;  /* 0x0000c8002a2a7a20 */ /* 0x000fe20000410000 */
[----:B-----5:R2:W1:Y:S01]  /*c820*/  MUFU.TANH R132, R0 ;  /* 0x0000000000847308 */ /* 0x0204620000002400 */
        /* <DEDUP_REMOVED lines=10> */
[----:B------:R-:W-:Y:S01]  /*c8d0*/  FMUL.FTZ R50, R50, c[0x0][0x320] ;  /* 0x0000c80032327a20 */ /* 0x000fe20000410000 */
[C---:B---3--:R-:W-:Y:S03]  /*c8e0*/  HMMA.16816.F32 R60, R224.reuse, R8, R60 ;  /* 0x00000008e03c723c */ /* 0x048fe6000000183c */
        /* <DEDUP_REMOVED lines=20> */
[----:B--2---:R-:W-:Y:S09]  /*ca30*/  FMUL.FTZ R0, R67, c[0x0][0x320] ;  /* 0x0000c80043007a20 */ /* 0x004ff20000410000 */
[----:B------:R3:W2:Y:S10]  /*ca40*/  MUFU.TANH R201, R29 ;  /* 0x0000001d00c97308 */ /* 0x0006b40000002400 */
[----:B------:R3:W1:Y:S10]  /*ca50*/  MUFU.TANH R166, R30 ;  /* 0x0000001e00a67308 */ /* 0x0006740000002400 */
[----:B------:R3:W1:Y:S10]  /*ca60*/  MUFU.TANH R203, R31 ;  /* 0x0000001f00cb7308 */ /* 0x0006740000002400 */
[----:B------:R-:W1:Y:S10]  /*ca70*/  MUFU.TANH R172, R172 ;  /* 0x000000ac00ac7308 */ /* 0x000e740000002400 */
[----:B------:R3:W1:Y:S10]  /*ca80*/  MUFU.TANH R176, R33 ;  /* 0x0000002100b07308 */ /* 0x0006740000002400 */
[----:B------:R3:W1:Y:S10]  /*ca90*/  MUFU.TANH R182, R34 ;  /* 0x0000002200b67308 */ /* 0x0006740000002400 */
[----:B------:R3:W1:Y:S10]  /*caa0*/  MUFU.TANH R186, R35 ;  /* 0x0000002300ba7308 */ /* 0x0006740000002400 */
        /* <DEDUP_REMOVED lines=30> */
[----:B------:R3:W1:Y:S02]  /*cc90*/  MUFU.TANH R133, R0 ;  /* 0x0000000000857308 */ /* 0x0006640000002400 */
[----:B-1234-:R-:W-:-:S05]  /*cca0*/  @P0 BRA `(.L_x_564) ;  /* 0xffffe42000000947 */ /* 0x01efca000383ffff */
.L_x_563:
[----:B--2---:R-:W2:Y:S01]  /*ccb0*/  LDL.LU R13, [R1+0x48] ;  /* 0x00004800010d7983 */ /* 0x004ea20000300800 */
[----:B------:R-:W-:Y:S02]  /*ccc0*/  FMNMX.FTZ R0, R144, R3, !PT ;  /* 0x0000000390007209 */ /* 0x000fe40007810000 */
[----:B------:R-:W-:Y:S01]  /*ccd0*/  MOV R48, R142 ;  /* 0x0000008e00307202 */ /* 0x000fe20000000f00 */
[----:B------:R-:W3:Y:S01]  /*cce0*/  LDL.LU R12, [R1+0x44] ;  /* 0x00004400010c7983 */ /* 0x000ee20000300800 */
[----:B------:R-:W-:Y:S02]  /*ccf0*/  FMNMX.FTZ R5, R145, R0, !PT ;  /* 0x0000000091057209 */ /* 0x000fe40007810000 */
[----:B------:R-:W-:Y:S01]  /*cd00*/  MOV R40, R143 ;  /* 0x0000008f00287202 */ /* 0x000fe20000000f00 */
[----:B------:R-:W4:Y:S01]  /*cd10*/  LDL.LU R10, [R1+0x4c] ;  /* 0x00004c00010a7983 */ /* 0x000f220000300800 */
[----:B------:R-:W-:Y:S02]  /*cd20*/  FMNMX.FTZ R0, R148, R5, !PT ;  /* 0x0000000594007209 */ /* 0x000fe40007810000 */
[----:B------:R-:W-:Y:S01]  /*cd30*/  MOV R43, R132 ;  /* 0x00000084002b7202 */ /* 0x000fe20000000f00 */
[----:B------:R-:W5:Y:S01]  /*cd40*/  LDL.LU R32, [R1+0x40] ;  /* 0x0000400001207983 */ /* 0x000f620000300800 */
[----:B------:R-:W-:Y:S02]  /*cd50*/  FMNMX.FTZ R5, R141, R0, !PT ;  /* 0x000000008d057209 */ /* 0x000fe40007810000 */
[----:B------:R-:W-:Y:S01]  /*cd60*/  MOV R41, R150 ;  /* 0x0000009600297202 */ /* 0x000fe20000000f00 */
[----:B------:R-:W4:Y:S01]  /*cd70*/  LDL.LU R49, [R1+0x3c] ;  /* 0x00003c0001317983 */ /* 0x000f220000300800 */
        /* <DEDUP_REMOVED lines=11> */
[----:B---3--:R-:W-:Y:S04]  /*ce30*/  FMNMX.FTZ R7, R12, R7, !PT ;  /* 0x000000070c077209 */ /* 0x008fe80007810000 */
[----:B------:R-:W-:Y:S02]  /*ce40*/  FMNMX.FTZ R7, R140, R7, !PT ;  /* 0x000000078c077209 */ /* 0x000fe40007810000 */
[----:B-----5:R-:W-:Y:S02]  /*ce50*/  FMNMX.FTZ R5, R32, R5, !PT ;  /* 0x0000000520057209 */ /* 0x020fe40007810000 */
[----:B----4-:R-:W-:Y:S02]  /*ce60*/  FMNMX.FTZ R7, R10, R7, !PT ;  /* 0x000000070a077209 */ /* 0x010fe40007810000 */
        /* <DEDUP_REMOVED lines=67> */
[----:B------:R-:W-:Y:S02]  /*d2a0*/  FMUL.FTZ R148, R132, c[0x0][0x2d0] ;  /* 0x0000b40084947a20 */ /* 0x000fe40000410000 */
[----:B------:R-:W-:Y:S01]  /*d2b0*/  FFMA.FTZ R143, R141, c[0x0][0x2d0], -R150 ;  /* 0x0000b4008d8f7a23 */ /* 0x000fe20000010896 */
[----:B------:R-:W-:Y:S01]  /*d2c0*/  MUFU.EX2 R146, R146 ;  /* 0x0000009200927308 */ /* 0x000fe20000000800 */
[--C-:B------:R-:W-:Y:S02]  /*d2d0*/  FFMA.FTZ R142, R13, c[0x0][0x2d0], -R148.reuse ;  /* 0x0000b4000d8e7a23 */ /* 0x100fe40000010894 */
[--C-:B------:R-:W-:Y:S02]  /*d2e0*/  FFMA.FTZ R141, R12, c[0x0][0x2d0], -R148.reuse ;  /* 0x0000b4000c8d7a23 */ /* 0x100fe40000010894 */
[----:B------:R-:W1:Y:S01]  /*d2f0*/  LDSM.16.MT88.4 R12, [R248+0x100] ;  /* 0x00010000f80c783b */ /* 0x000e620000004200 */
[----:B------:R-:W-:Y:S02]  /*d300*/  FMUL.FTZ R3, R2, c[0x0][0x2d0] ;  /* 0x0000b40002037a20 */ /* 0x000fe40000410000 */
[----:B------:R-:W-:Y:S02]  /*d310*/  FADD.FTZ R2, -R132, R135 ;  /* 0x0000008784027221 */ /* 0x000fe40000010100 */
[----:B------:R-:W-:Y:S01]  /*d320*/  FFMA.FTZ R135, R10, c[0x0][0x2d0], -R148 ;  /* 0x0000b4000a877a23 */ /* 0x000fe20000010894 */
[----:B------:R-:W-:Y:S01]  /*d330*/  MUFU.EX2 R144, R144 ;  /* 0x0000009000907308 */ /* 0x000fe20000000800 */
[----:B------:R-:W-:Y:S02]  /*d340*/  FFMA.FTZ R145, R145, c[0x0][0x2d0], -R150 ;  /* 0x0000b40091917a23 */ /* 0x000fe40000010896 */
[----:B------:R-:W-:Y:S02]  /*d350*/  FFMA.FTZ R140, R140, c[0x0][0x2d0], -R148 ;  /* 0x0000b4008c8c7a23 */ /* 0x000fe40000010894 */
[----:B------:R-:W-:Y:S02]  /*d360*/  FMUL.FTZ R6, R2, c[0x0][0x2d0] ;  /* 0x0000b40002067a20 */ /* 0x000fe40000410000 */
[--C-:B------:R-:W-:Y:S02]  /*d370*/  FFMA.FTZ R152, R152, c[0x0][0x2d0], -R150.reuse ;  /* 0x0000b40098987a23 */ /* 0x100fe40000010896 */
[----:B------:R-:W-:Y:S01]  /*d380*/  FFMA.FTZ R157, R157, c[0x0][0x2d0], -R150 ;  /* 0x0000b4009d9d7a23 */ /* 0x000fe20000010896 */
[----:B------:R-:W2:Y:S01]  /*d390*/  MUFU.EX2 R3, R3 ;  /* 0x0000000300037308 */ /* 0x000ea20000000800 */
[--C-:B------:R-:W-:Y:S02]  /*d3a0*/  FFMA.FTZ R154, R154, c[0x0][0x2d0], -R148.reuse ;  /* 0x0000b4009a9a7a23 */ /* 0x100fe40000010894 */
[----:B------:R-:W-:Y:S02]  /*d3b0*/  FFMA.FTZ R167, R167, c[0x0][0x2d0], -R148 ;  /* 0x0000b400a7a77a23 */ /* 0x000fe40000010894 */
[--C-:B------:R-:W-:Y:S02]  /*d3c0*/  FFMA.FTZ R156, R156, c[0x0][0x2d0], -R150.reuse ;  /* 0x0000b4009c9c7a23 */ /* 0x100fe40000010896 */
[----:B------:R-:W-:Y:S02]  /*d3d0*/  FFMA.FTZ R183, R183, c[0x0][0x2d0], -R150 ;  /* 0x0000b400b7b77a23 */ /* 0x000fe40000010896 */
[--C-:B------:R-:W-:Y:S01]  /*d3e0*/  FFMA.FTZ R158, R158, c[0x0][0x2d0], -R148.reuse ;  /* 0x0000b4009e9e7a23 */ /* 0x100fe20000010894 */
[----:B------:R-:W3:Y:S01]  /*d3f0*/  MUFU.EX2 R2, R6 ;  /* 0x0000000600027308 */ /* 0x000ee20000000800 */
[--C-:B------:R-:W-:Y:S02]  /*d400*/  FFMA.FTZ R185, R185, c[0x0][0x2d0], -R148.reuse ;  /* 0x0000b400b9b97a23 */ /* 0x100fe40000010894 */
[--C-:B------:R-:W-:Y:S02]  /*d410*/  FFMA.FTZ R162, R162, c[0x0][0x2d0], -R148.reuse ;  /* 0x0000b400a2a27a23 */ /* 0x100fe40000010894 */
[----:B------:R-:W-:Y:S02]  /*d420*/  FFMA.FTZ R191, R191, c[0x0][0x2d0], -R148 ;  /* 0x0000b400bfbf7a23 */ /* 0x000fe40000010894 */
[--C-:B------:R-:W-:Y:S02]  /*d430*/  FFMA.FTZ R164, R164, c[0x0][0x2d0], -R150.reuse ;  /* 0x0000b400a4a47a23 */ /* 0x100fe40000010896 */
[----:B------:R-:W-:Y:S01]  /*d440*/  FFMA.FTZ R201, R201, c[0x0][0x2d0], -R150 ;  /* 0x0000b400c9c97a23 */ /* 0x000fe20000010896 */
[----:B------:R-:W4:Y:S01]  /*d450*/  MUFU.EX2 R145, R145 ;  /* 0x0000009100917308 */ /* 0x000f220000000800 */
[--C-:B------:R-:W-:Y:S02]  /*d460*/  FFMA.FTZ R166, R166, c[0x0][0x2d0], -R148.reuse ;  /* 0x0000b400a6a67a23 */ /* 0x100fe40000010894 */
[----:B------:R-:W-:Y:S02]  /*d470*/  FFMA.FTZ R203, R203, c[0x0][0x2d0], -R148 ;  /* 0x0000b400cbcb7a23 */ /* 0x000fe40000010894 */
[C---:B--2---:R-:W-:Y:S02]  /*d480*/  FMUL.FTZ R4, R3.reuse, R128 ;  /* 0x0000008003047220 */ /* 0x044fe40000410000 */
[C---:B------:R-:W-:Y:S02]  /*d490*/  FMUL.FTZ R5, R3.reuse, R129 ;  /* 0x0000008103057220 */ /* 0x040fe40000410000 */
[C---:B------:R-:W-:Y:S01]  /*d4a0*/  FMUL.FTZ R8, R3.reuse, R124 ;  /* 0x0000007c03087220 */ /* 0x040fe20000410000 */
[----:B------:R-:W2:Y:S01]  /*d4b0*/  MUFU.EX2 R143, R143 ;  /* 0x0000008f008f7308 */ /* 0x000ea20000000800 */
[C---:B------:R-:W-:Y:S01]  /*d4c0*/  FMUL.FTZ R9, R3.reuse, R125 ;  /* 0x0000007d03097220 */ /* 0x040fe20000410000 */
[----:B------:R-:W-:Y:S01]  /*d4d0*/  MOV R125, R42 ;  /* 0x0000002a007d7202 */ /* 0x000fe20000000f00 */
[C---:B------:R-:W-:Y:S01]  /*d4e0*/  FMUL.FTZ R16, R3.reuse, R116 ;  /* 0x0000007403107220 */ /* 0x040fe20000410000 */
[----:B------:R-:W-:Y:S01]  /*d4f0*/  MOV R124, R41 ;  /* 0x00000029007c7202 */ /* 0x000fe20000000f00 */
[C---:B---3--:R-:W-:Y:S02]  /*d500*/  FMUL.FTZ R6, R2.reuse, R130 ;  /* 0x0000008202067220 */ /* 0x048fe40000410000 */
[C---:B------:R-:W-:Y:S02]  /*d510*/  FMUL.FTZ R7, R2.reuse, R131 ;  /* 0x0000008302077220 */ /* 0x040fe40000410000 */
[C---:B------:R-:W-:Y:S01]  /*d520*/  FMUL.FTZ R10, R2.reuse, R126 ;  /* 0x0000007e020a7220 */ /* 0x040fe20000410000 */
[----:B------:R-:W-:Y:S01]  /*d530*/  MUFU.EX2 R142, R142 ;  /* 0x0000008e008e7308 */ /* 0x000fe20000000800 */
[C---:B------:R-:W-:Y:S01]  /*d540*/  FMUL.FTZ R11, R2.reuse, R127 ;  /* 0x0000007f020b7220 */ /* 0x040fe20000410000 */
[----:B------:R-:W-:Y:S01]  /*d550*/  MOV R126, R43 ;  /* 0x0000002b007e7202 */ /* 0x000fe20000000f00 */
[----:B------:R-:W-:Y:S01]  /*d560*/  FMUL.FTZ R17, R3, R117 ;  /* 0x0000007503117220 */ /* 0x000fe20000410000 */
[----:B----4-:R-:W-:Y:S01]  /*d570*/  F2FP.PACK_AB R128, R145, R146 ;  /* 0x000000929180723e */ /* 0x010fe200000000ff */
[C---:B------:R-:W-:Y:S01]  /*d580*/  FMUL.FTZ R18, R2.reuse, R118 ;  /* 0x0000007602127220 */ /* 0x040fe20000410000 */
[----:B------:R-:W-:Y:S01]  /*d590*/  MOV R127, R40 ;  /* 0x00000028007f7202 */ /* 0x000fe20000000f00 */
[C---:B------:R-:W-:Y:S02]  /*d5a0*/  FMUL.FTZ R19, R2.reuse, R119 ;  /* 0x0000007702137220 */ /* 0x040fe40000410000 */
[C---:B------:R-:W-:Y:S01]  /*d5b0*/  FMUL.FTZ R24, R3.reuse, R108 ;  /* 0x0000006c03187220 */ /* 0x040fe20000410000 */
[----:B------:R-:W3:Y:S01]  /*d5c0*/  MUFU.EX2 R141, R141 ;  /* 0x0000008d008d7308 */ /* 0x000ee20000000800 */
[----:B------:R-:W-:Y:S01]  /*d5d0*/  FMUL.FTZ R25, R3, R109 ;  /* 0x0000006d03197220 */ /* 0x000fe20000410000 */
[----:B------:R-:W-:Y:S01]  /*d5e0*/  LDSM.16.MT88.4 R116, [R246+0x3900] ;  /* 0x00390000f674783b */ /* 0x000fe20000004200 */
[C---:B------:R-:W-:Y:S01]  /*d5f0*/  FMUL.FTZ R26, R2.reuse, R110 ;  /* 0x0000006e021a7220 */ /* 0x040fe20000410000 */
[----:B--2---:R-:W-:Y:S01]  /*d600*/  F2FP.PACK_AB R130, R143, R144 ;  /* 0x000000908f82723e */ /* 0x004fe200000000ff */
[C---:B------:R-:W-:Y:S02]  /*d610*/  FMUL.FTZ R27, R2.reuse, R111 ;  /* 0x0000006f021b7220 */ /* 0x040fe40000410000 */
[C---:B------:R-:W-:Y:S02]  /*d620*/  FMUL.FTZ R33, R3.reuse, R101 ;  /* 0x0000006503217220 */ /* 0x040fe40000410000 */
[C---:B------:R-:W-:Y:S01]  /*d630*/  FMUL.FTZ R34, R2.reuse, R102 ;  /* 0x0000006602227220 */ /* 0x040fe20000410000 */
[----:B------:R-:W-:Y:S01]  /*d640*/  MUFU.EX2 R140, R140 ;  /* 0x0000008c008c7308 */ /* 0x000fe20000000800 */
[C---:B------:R-:W-:Y:S01]  /*d650*/  FMUL.FTZ R35, R2.reuse, R103 ;  /* 0x0000006702237220 */ /* 0x040fe20000410000 */
[----:B------:R-:W-:Y:S01]  /*d660*/  LDSM.16.MT88.4 R108, [R245+0x3900] ;  /* 0x00390000f56c783b */ /* 0x000fe20000004200 */
[C---:B------:R-:W-:Y:S02]  /*d670*/  FMUL.FTZ R40, R3.reuse, R92 ;  /* 0x0000005c03287220 */ /* 0x040fe40000410000 */
[----:B------:R-:W-:Y:S02]  /*d680*/  FMUL.FTZ R41, R3, R93 ;  /* 0x0000005d03297220 */ /* 0x000fe40000410000 */
[C---:B------:R-:W-:Y:S02]  /*d690*/  FMUL.FTZ R42, R2.reuse, R94 ;  /* 0x0000005e022a7220 */ /* 0x040fe40000410000 */
[C---:B------:R-:W-:Y:S01]  /*d6a0*/  FMUL.FTZ R43, R2.reuse, R95 ;  /* 0x0000005f022b7220 */ /* 0x040fe20000410000 */
[----:B------:R-:W2:Y:S01]  /*d6b0*/  MUFU.EX2 R135, R135 ;  /* 0x0000008700877308 */ /* 0x000ea20000000800 */
[C---:B------:R-:W-:Y:S01]  /*d6c0*/  FMUL.FTZ R50, R2.reuse, R86 ;  /* 0x0000005602327220 */ /* 0x040fe20000410000 */
[----:B------:R-:W-:Y:S01]  /*d6d0*/  LDSM.16.MT88.4 R92, [R245+0x5100] ;  /* 0x00510000f55c783b */ /* 0x000fe20000004200 */
[C---:B------:R-:W-:Y:S01]  /*d6e0*/  FMUL.FTZ R51, R2.reuse, R87 ;  /* 0x0000005702337220 */ /* 0x040fe20000410000 */
[----:B---3--:R-:W-:Y:S01]  /*d6f0*/  F2FP.PACK_AB R129, R141, R142 ;  /* 0x0000008e8d81723e */ /* 0x008fe200000000ff */
[C---:B------:R-:W-:Y:S02]  /*d700*/  FMUL.FTZ R56, R3.reuse, R76 ;  /* 0x0000004c03387220 */ /* 0x040fe40000410000 */
[C---:B------:R-:W-:Y:S02]  /*d710*/  FMUL.FTZ R57, R3.reuse, R77 ;  /* 0x0000004d03397220 */ /* 0x040fe40000410000 */
[C---:B------:R-:W-:Y:S01]  /*d720*/  FMUL.FTZ R58, R2.reuse, R78 ;  /* 0x0000004e023a7220 */ /* 0x040fe20000410000 */
[----:B------:R-:W-:Y:S01]  /*d730*/  MUFU.EX2 R152, R152 ;  /* 0x0000009800987308 */ /* 0x000fe20000000800 */
[C---:B------:R-:W-:Y:S02]  /*d740*/  FMUL.FTZ R59, R2.reuse, R79 ;  /* 0x0000004f023b7220 */ /* 0x040fe40000410000 */
[----:B------:R-:W-:Y:S01]  /*d750*/  LDSM.16.MT88.4 R76, [R248+0x900] ;  /* 0x00090000f84c783b */ /* 0x000fe20000004200 */
[C---:B------:R-:W-:Y:S02]  /*d760*/  FMUL.FTZ R64, R3.reuse, R68 ;  /* 0x0000004403407220 */ /* 0x040fe40000410000 */
[----:B------:R-:W-:Y:S02]  /*d770*/  FMUL.FTZ R65, R3, R69 ;  /* 0x0000004503417220 */ /* 0x000fe40000410000 */
[C---:B------:R-:W-:Y:S02]  /*d780*/  FMUL.FTZ R66, R2.reuse, R70 ;  /* 0x0000004602427220 */ /* 0x040fe40000410000 */
[----:B------:R-:W-:Y:S01]  /*d790*/  FMUL.FTZ R67, R2, R71 ;  /* 0x0000004702437220 */ /* 0x000fe20000410000 */
[----:B------:R-:W3:Y:S01]  /*d7a0*/  MUFU.EX2 R157, R157 ;  /* 0x0000009d009d7308 */ /* 0x000ee20000000800 */
[--C-:B------:R-:W-:Y:S01]  /*d7b0*/  FFMA.FTZ R172, R172, c[0x0][0x2d0], -R150.reuse ;  /* 0x0000b400acac7a23 */ /* 0x100fe20000010896 */
[----:B--2---:R-:W-:Y:S01]  /*d7c0*/  F2FP.PACK_AB R131, R135, R140 ;  /* 0x0000008c8783723e */ /* 0x004fe200000000ff */
[----:B------:R-:W-:Y:S02]  /*d7d0*/  FFMA.FTZ R176, R176, c[0x0][0x2d0], -R150 ;  /* 0x0000b400b0b07a23 */ /* 0x000fe40000010896 */
[--C-:B------:R-:W-:Y:S02]  /*d7e0*/  FFMA.FTZ R182, R182, c[0x0][0x2d0], -R148.reuse ;  /* 0x0000b400b6b67a23 */ /* 0x100fe40000010894 */
[--C-:B------:R-:W-:Y:S02]  /*d7f0*/  FFMA.FTZ R186, R186, c[0x0][0x2d0], -R148.reuse ;  /* 0x0000b400baba7a23 */ /* 0x100fe40000010894 */
[C---:B-1----:R-:W-:Y:S01]  /*d800*/  HMMA.16816.F32 R4, R128.reuse, R12, R4 ;  /* 0x0000000c8004723c */ /* 0x042fe20000001804 */
[----:B------:R-:W-:Y:S04]  /*d810*/  MUFU.EX2 R154, R154 ;  /* 0x0000009a009a7308 */ /* 0x000fe80000000800 */
[----:B------:R-:W-:Y:S02]  /*d820*/  FFMA.FTZ R202, R202, c[0x0][0x2d0], -R148 ;  /* 0x0000b400caca7a23 */ /* 0x000fe40000010894 */
[C---:B------:R-:W-:Y:S01]  /*d830*/  FMUL.FTZ R12, R3.reuse, R120 ;  /* 0x00000078030c7220 */ /* 0x040fe20000410000 */
[C---:B------:R-:W-:Y:S01]  /*d840*/  HMMA.16816.F32 R8, R128.reuse, R14, R8 ;  /* 0x0000000e8008723c */ /* 0x040fe20000001808 */
[----:B------:R-:W2:Y:S02]  /*d850*/  LDL.LU R120, [R1+0x20] ;  /* 0x0000200001787983 */ /* 0x000ea40000300800 */
[----:B------:R-:W1:Y:S01]  /*d860*/  MUFU.EX2 R167, R167 ;  /* 0x000000a700a77308 */ /* 0x000e620000000800 */
[----:B------:R-:W-:Y:S01]  /*d870*/  FMUL.FTZ R13, R3, R121 ;  /* 0x00000079030d7220 */ /* 0x000fe20000410000 */
[----:B---3--:R-:W-:Y:S02]  /*d880*/  F2FP.PACK_AB R70, R157, R152 ;  /* 0x000000989d46723e */ /* 0x008fe400000000ff */
[C---:B------:R-:W-:Y:S02]  /*d890*/  FMUL.FTZ R14, R2.reuse, R122 ;  /* 0x0000007a020e7220 */ /* 0x040fe40000410000 */
[----:B------:R-:W-:Y:S03]  /*d8a0*/  FMUL.FTZ R15, R2, R123 ;  /* 0x0000007b020f7220 */ /* 0x000fe60000410000 */
[--C-:B------:R-:W-:Y:S01]  /*d8b0*/  FFMA.FTZ R198, R198, c[0x0][0x2d0], -R150.reuse ;  /* 0x0000b400c6c67a23 */ /* 0x100fe20000010896 */
[----:B------:R-:W-:Y:S01]  /*d8c0*/  MUFU.EX2 R156, R156 ;  /* 0x0000009c009c7308 */ /* 0x000fe20000000800 */
[----:B------:R-:W-:Y:S02]  /*d8d0*/  FFMA.FTZ R200, R200, c[0x0][0x2d0], -R150 ;  /* 0x0000b400c8c87a23 */ /* 0x000fe40000010896 */
[C---:B------:R-:W-:Y:S03]  /*d8e0*/  HMMA.16816.F32 R12, R128.reuse, R20, R12 ;  /* 0x00000014800c723c */ /* 0x040fe6000000180c */
[--C-:B------:R-:W-:Y:S02]  /*d8f0*/  FFMA.FTZ R196, R196, c[0x0][0x2d0], -R148.reuse ;  /* 0x0000b400c4c47a23 */ /* 0x100fe40000010894 */
[----:B------:R-:W-:Y:S02]  /*d900*/  FFMA.FTZ R190, R190, c[0x0][0x2d0], -R148 ;  /* 0x0000b400bebe7a23 */ /* 0x000fe40000010894 */
[C---:B------:R-:W-:Y:S01]  /*d910*/  FMUL.FTZ R20, R3.reuse, R112 ;  /* 0x0000007003147220 */ /* 0x040fe20000410000 */
[C---:B------:R-:W-:Y:S01]  /*d920*/  HMMA.16816.F32 R16, R128.reuse, R22, R16 ;  /* 0x000000168010723c */ /* 0x040fe20000001810 */
[----:B------:R-:W-:Y:S03]  /*d930*/  MUFU.EX2 R183, R183 ;  /* 0x000000b700b77308 */ /* 0x000fe60000000800 */
[----:B------:R-:W-:Y:S01]  /*d940*/  FMUL.FTZ R21, R3, R113 ;  /* 0x0000007103157220 */ /* 0x000fe20000410000 */
[----:B-1----:R-:W-:Y:S01]  /*d950*/  F2FP.PACK_AB R71, R167, R154 ;  /* 0x0000009aa747723e */ /* 0x002fe200000000ff */
[--C-:B------:R-:W-:Y:S02]  /*d960*/  FFMA.FTZ R188, R188, c[0x0][0x2d0], -R150.reuse ;  /* 0x0000b400bcbc7a23 */ /* 0x100fe40000010896 */
[C---:B------:R-:W-:Y:S02]  /*d970*/  FMUL.FTZ R23, R2.reuse, R115 ;  /* 0x0000007302177220 */ /* 0x040fe40000410000 */
[----:B------:R-:W3:Y:S01]  /*d980*/  LDL.LU R115, [R1+0x24] ;  /* 0x0000240001737983 */ /* 0x000ee20000300800 */
[----:B------:R-:W-:Y:S01]  /*d990*/  MUFU.EX2 R158, R158 ;  /* 0x0000009e009e7308 */ /* 0x000fe20000000800 */
[----:B------:R-:W-:Y:S02]  /*d9a0*/  FMUL.FTZ R22, R2, R114 ;  /* 0x0000007202167220 */ /* 0x000fe40000410000 */
[----:B------:R-:W-:Y:S02]  /*d9b0*/  FFMA.FTZ R184, R184, c[0x0][0x2d0], -R150 ;  /* 0x0000b400b8b87a23 */ /* 0x000fe40000010896 */
[--C-:B------:R-:W-:Y:S02]  /*d9c0*/  FFMA.FTZ R180, R180, c[0x0][0x2d0], -R148.reuse ;  /* 0x0000b400b4b47a23 */ /* 0x100fe40000010894 */
[----:B------:R-:W-:Y:S01]  /*d9d0*/  FFMA.FTZ R178, R178, c[0x0][0x2d0], -R148 ;  /* 0x0000b400b2b27a23 */ /* 0x000fe20000010894 */
[C---:B------:R-:W-:Y:S02]  /*d9e0*/  HMMA.16816.F32 R20, R128.reuse, R28, R20 ;  /* 0x0000001c8014723c */ /* 0x040fe40000001814 */
[----:B------:R-:W-:Y:S01]  /*d9f0*/  MUFU.EX2 R185, R185 ;  /* 0x000000b900b97308 */ /* 0x000fe20000000800 */
[--C-:B------:R-:W-:Y:S02]  /*da00*/  FFMA.FTZ R174, R174, c[0x0][0x2d0], -R150.reuse ;  /* 0x0000b400aeae7a23 */ /* 0x100fe40000010896 */
[--C-:B------:R-:W-:Y:S02]  /*da10*/  FFMA.FTZ R199, R199, c[0x0][0x2d0], -R150.reuse ;  /* 0x0000b400c7c77a23 */ /* 0x100fe40000010896 */
[C---:B------:R-:W-:Y:S01]  /*da20*/  FMUL.FTZ R28, R3.reuse, R104 ;  /* 0x00000068031c7220 */ /* 0x040fe20000410000 */
[C---:B------:R-:W-:Y:S04]  /*da30*/  HMMA.16816.F32 R24, R128.reuse, R30, R24 ;  /* 0x0000001e8018723c */ /* 0x040fe80000001818 */
[C---:B------:R-:W-:Y:S01]  /*da40*/  FMUL.FTZ R29, R3.reuse, R105 ;  /* 0x00000069031d7220 */ /* 0x040fe20000410000 */
[----:B------:R-:W-:Y:S01]  /*da50*/  MUFU.EX2 R162, R162 ;  /* 0x000000a200a27308 */ /* 0x000fe20000000800 */
[--C-:B------:R-:W-:Y:S02]  /*da60*/  FFMA.FTZ R104, R32, c[0x0][0x2d0], -R150.reuse ;  /* 0x0000b40020687a23 */ /* 0x100fe40000010896 */
[C---:B------:R-:W-:Y:S04]  /*da70*/  FMUL.FTZ R30, R2.reuse, R106 ;  /* 0x0000006a021e7220 */ /* 0x040fe80000410000 */
[----:B------:R-:W-:Y:S02]  /*da80*/  FMUL.FTZ R31, R2, R107 ;  /* 0x0000006b021f7220 */ /* 0x000fe40000410000 */
[----:B------:R-:W-:Y:S01]  /*da90*/  FMUL.FTZ R32, R3, R100 ;  /* 0x0000006403207220 */ /* 0x000fe20000410000 */
[----:B------:R-:W-:Y:S01]  /*daa0*/  MUFU.EX2 R104, R104 ;  /* 0x0000006800687308 */ /* 0x000fe20000000800 */
[----:B------:R-:W-:Y:S01]  /*dab0*/  LDSM.16.MT88.4 R100, [R246+0x1900] ;  /* 0x00190000f664783b */ /* 0x000fe20000004200 */
[----:B------:R-:W-:Y:S02]  /*dac0*/  FFMA.FTZ R105, R49, c[0x0][0x2d0], -R150 ;  /* 0x0000b40031697a23 */ /* 0x000fe40000010896 */
[C---:B------:R-:W-:Y:S03]  /*dad0*/  HMMA.16816.F32 R28, R128.reuse, R36, R28 ;  /* 0x00000024801c723c */ /* 0x040fe6000000181c */
[C---:B------:R-:W-:Y:S02]  /*dae0*/  FMUL.FTZ R49, R3.reuse, R85 ;  /* 0x0000005503317220 */ /* 0x040fe40000410000 */
[--C-:B------:R-:W-:Y:S01]  /*daf0*/  FFMA.FTZ R106, R48, c[0x0][0x2d0], -R148.reuse ;  /* 0x0000b400306a7a23 */ /* 0x100fe20000010894 */
[----:B------:R-:W1:Y:S01]  /*db00*/  MUFU.EX2 R105, R105 ;  /* 0x0000006900697308 */ /* 0x000e620000000800 */
[C---:B------:R-:W-:Y:S01]  /*db10*/  FMUL.FTZ R36, R3.reuse, R96 ;  /* 0x0000006003247220 */ /* 0x040fe20000410000 */
[C---:B------:R-:W-:Y:S04]  /*db20*/  HMMA.16816.F32 R32, R128.reuse, R38, R32 ;  /* 0x000000268020723c */ /* 0x040fe80000001820 */
[C---:B------:R-:W-:Y:S02]  /*db30*/  FMUL.FTZ R37, R3.reuse, R97 ;  /* 0x0000006103257220 */ /* 0x040fe40000410000 */
[----:B------:R-:W-:Y:S02]  /*db40*/  FMUL.FTZ R48, R3, R84 ;  /* 0x0000005403307220 */ /* 0x000fe40000410000 */
[C---:B------:R-:W-:Y:S01]  /*db50*/  FMUL.FTZ R38, R2.reuse, R98 ;  /* 0x0000006202267220 */ /* 0x040fe20000410000 */
[----:B------:R-:W4:Y:S01]  /*db60*/  LDSM.16.MT88.4 R84, [R244+0x4100] ;  /* 0x00410000f454783b */ /* 0x000f220000004200 */
[----:B------:R-:W-:Y:S02]  /*db70*/  MUFU.EX2 R106, R106 ;  /* 0x0000006a006a7308 */ /* 0x000fe40000000800 */
[----:B------:R-:W-:Y:S02]  /*db80*/  FMUL.FTZ R39, R2, R99 ;  /* 0x0000006302277220 */ /* 0x000fe40000410000 */
[----:B------:R-:W-:Y:S02]  /*db90*/  FFMA.FTZ R107, R160, c[0x0][0x2d0], -R148 ;  /* 0x0000b400a06b7a23 */ /* 0x000fe40000010894 */
[--C-:B------:R-:W-:Y:S01]  /*dba0*/  FFMA.FTZ R160, R187, c[0x0][0x2d0], -R150.reuse ;  /* 0x0000b400bba07a23 */ /* 0x100fe20000010896 */
[----:B------:R-:W-:Y:S01]  /*dbb0*/  LDSM.16.MT88.4 R96, [R244+0x5100] ;  /* 0x00510000f460783b */ /* 0x000fe20000004200 */
[----:B------:R-:W-:Y:S01]  /*dbc0*/  FFMA.FTZ R187, R127, c[0x0][0x2d0], -R150 ;  /* 0x0000b4007fbb7a23 */ /* 0x000fe20000010896 */
[C---:B------:R-:W-:Y:S01]  /*dbd0*/  HMMA.16816.F32 R36, R128.reuse, R44, R36 ;  /* 0x0000002c8024723c */ /* 0x040fe20000001824 */
[----:B------:R-:W5:Y:S02]  /*dbe0*/  MUFU.EX2 R107, R107 ;  /* 0x0000006b006b7308 */ /* 0x000f640000000800 */
[----:B-1----:R-:W-:Y:S01]  /*dbf0*/  F2FP.PACK_AB R68, R105, R104 ;  /* 0x000000686944723e */ /* 0x002fe200000000ff */
[--C-:B------:R-:W-:Y:S02]  /*dc00*/  FFMA.FTZ R197, R197, c[0x0][0x2d0], -R148.reuse ;  /* 0x0000b400c5c57a23 */ /* 0x100fe40000010894 */
[----:B------:R-:W-:Y:S02]  /*dc10*/  FFMA.FTZ R189, R189, c[0x0][0x2d0], -R148 ;  /* 0x0000b400bdbd7a23 */ /* 0x000fe40000010894 */
[C---:B------:R-:W-:Y:S03]  /*dc20*/  HMMA.16816.F32 R40, R128.reuse, R46, R40 ;  /* 0x0000002e8028723c */ /* 0x040fe60000001828 */
[----:B------:R-:W-:Y:S01]  /*dc30*/  MUFU.EX2 R160, R160 ;  /* 0x000000a000a07308 */ /* 0x000fe20000000800 */
[C---:B------:R-:W-:Y:S02]  /*dc40*/  FMUL.FTZ R44, R3.reuse, R88 ;  /* 0x00000058032c7220 */ /* 0x040fe40000410000 */
[----:B------:R-:W-:Y:S02]  /*dc50*/  FMUL.FTZ R45, R3, R89 ;  /* 0x00000059032d7220 */ /* 0x000fe40000410000 */
[C---:B------:R-:W-:Y:S04]  /*dc60*/  FMUL.FTZ R46, R2.reuse, R90 ;  /* 0x0000005a022e7220 */ /* 0x040fe80000410000 */
[C---:B------:R-:W-:Y:S01]  /*dc70*/  FMUL.FTZ R47, R2.reuse, R91 ;  /* 0x0000005b022f7220 */ /* 0x040fe20000410000 */
[----:B------:R-:W1:Y:S01]  /*dc80*/  MUFU.EX2 R187, R187 ;  /* 0x000000bb00bb7308 */ /* 0x000e620000000800 */
[----:B------:R-:W-:Y:S01]  /*dc90*/  LDSM.16.MT88.4 R88, [R244+0x900] ;  /* 0x00090000f458783b */ /* 0x000fe20000004200 */
[--C-:B------:R-:W-:Y:S01]  /*dca0*/  FFMA.FTZ R181, R181, c[0x0][0x2d0], -R150.reuse ;  /* 0x0000b400b5b57a23 */ /* 0x100fe20000010896 */
[----:B-----5:R-:W-:Y:S01]  /*dcb0*/  F2FP.PACK_AB R69, R107, R106 ;  /* 0x0000006a6b45723e */ /* 0x020fe200000000ff */
[----:B------:R-:W-:Y:S02]  /*dcc0*/  FFMA.FTZ R179, R179, c[0x0][0x2d0], -R150 ;  /* 0x0000b400b3b37a23 */ /* 0x000fe40000010896 */
[C---:B------:R-:W-:Y:S03]  /*dcd0*/  HMMA.16816.F32 R44, R128.reuse, R52, R44 ;  /* 0x00000034802c723c */ /* 0x040fe6000000182c */
[--C-:B------:R-:W-:Y:S01]  /*dce0*/  FFMA.FTZ R177, R177, c[0x0][0x2d0], -R148.reuse ;  /* 0x0000b400b1b17a23 */ /* 0x100fe20000010894 */
[----:B------:R-:W5:Y:S01]  /*dcf0*/  MUFU.EX2 R191, R191 ;  /* 0x000000bf00bf7308 */ /* 0x000f620000000800 */
[----:B------:R-:W-:Y:S02]  /*dd00*/  FFMA.FTZ R175, R175, c[0x0][0x2d0], -R148 ;  /* 0x0000b400afaf7a23 */ /* 0x000fe40000010894 */
[C---:B------:R-:W-:Y:S01]  /*dd10*/  FMUL.FTZ R52, R3.reuse, R80 ;  /* 0x0000005003347220 */ /* 0x040fe20000410000 */
[C---:B------:R-:W-:Y:S04]  /*dd20*/  HMMA.16816.F32 R48, R128.reuse, R54, R48 ;  /* 0x000000368030723c */ /* 0x040fe80000001830 */
[----:B------:R-:W-:Y:S02]  /*dd30*/  FMUL.FTZ R53, R3, R81 ;  /* 0x0000005103357220 */ /* 0x000fe40000410000 */
[----:B------:R-:W-:Y:S01]  /*dd40*/  MUFU.EX2 R164, R164 ;  /* 0x000000a400a47308 */ /* 0x000fe20000000800 */
[C---:B------:R-:W-:Y:S02]  /*dd50*/  FMUL.FTZ R54, R2.reuse, R82 ;  /* 0x0000005202367220 */ /* 0x040fe40000410000 */
[C---:B------:R-:W-:Y:S02]  /*dd60*/  FMUL.FTZ R55, R2.reuse, R83 ;  /* 0x0000005302377220 */ /* 0x040fe40000410000 */
[----:B------:R-:W1:Y:S01]  /*dd70*/  LDSM.16.MT88.4 R80, [R246+0x900] ;  /* 0x00090000f650783b */ /* 0x000e620000004200 */
[--C-:B------:R-:W-:Y:S02]  /*dd80*/  FFMA.FTZ R173, R173, c[0x0][0x2d0], -R150.reuse ;  /* 0x0000b400adad7a23 */ /* 0x100fe40000010896 */
[----:B------:R-:W-:Y:S02]  /*dd90*/  FFMA.FTZ R165, R165, c[0x0][0x2d0], -R150 ;  /* 0x0000b400a5a57a23 */ /* 0x000fe40000010896 */
[C---:B------:R-:W-:Y:S01]  /*dda0*/  HMMA.16816.F32 R52, R128.reuse, R60, R52 ;  /* 0x0000003c8034723c */ /* 0x040fe20000001834 */
[----:B------:R-:W-:Y:S02]  /*ddb0*/  MUFU.EX2 R201, R201 ;  /* 0x000000c900c97308 */ /* 0x000fe40000000800 */
[--C-:B------:R-:W-:Y:S02]  /*ddc0*/  FFMA.FTZ R163, R163, c[0x0][0x2d0], -R148.reuse ;  /* 0x0000b400a3a37a23 */ /* 0x100fe40000010894 */
[----:B------:R-:W-:Y:S02]  /*ddd0*/  FFMA.FTZ R161, R161, c[0x0][0x2d0], -R148 ;  /* 0x0000b400a1a17a23 */ /* 0x000fe40000010894 */
        /* <DEDUP_REMOVED lines=8> */
[----:B------:R-:W5:Y:S01]  /*de60*/  LDSM.16.MT88.4 R72, [R245+0x900] ;  /* 0x00090000f548783b */ /* 0x000f620000004200 */
[----:B------:R-:W-:Y:S02]  /*de70*/  FFMA.FTZ R159, R159, c[0x0][0x2d0], -R150 ;  /* 0x0000b4009f9f7a23 */ /* 0x000fe40000010896 */
[--C-:B------:R-:W-:Y:S02]  /*de80*/  FFMA.FTZ R153, R153, c[0x0][0x2d0], -R148.reuse ;  /* 0x0000b40099997a23 */ /* 0x100fe40000010894 */
[C---:B----4-:R-:W-:Y:S03]  /*de90*/  HMMA.16816.F32 R60, R128.reuse, R84, R60 ;  /* 0x00000054803c723c */ /* 0x050fe6000000183c */
[----:B------:R-:W-:Y:S01]  /*dea0*/  FFMA.FTZ R151, R151, c[0x0][0x2d0], -R148 ;  /* 0x0000b40097977a23 */ /* 0x000fe20000010894 */
[----:B------:R-:W-:Y:S01]  /*deb0*/  MUFU.EX2 R172, R172 ;  /* 0x000000ac00ac7308 */ /* 0x000fe20000000800 */
[----:B------:R-:W-:Y:S02]  /*dec0*/  FFMA.FTZ R149, R149, c[0x0][0x2d0], -R150 ;  /* 0x0000b40095957a23 */ /* 0x000fe40000010896 */
[----:B------:R-:W-:Y:S01]  /*ded0*/  FFMA.FTZ R134, R134, c[0x0][0x2d0], -R148 ;  /* 0x0000b40086867a23 */ /* 0x000fe20000010894 */
[----:B------:R-:W-:Y:S01]  /*dee0*/  HMMA.16816.F32 R64, R128, R86, R64 ;  /* 0x000000568040723c */ /* 0x000fe20000001840 */
[----:B------:R-:W4:Y:S05]  /*def0*/  LDSM.16.MT88.4 R84, [R248+0x4900] ;  /* 0x00490000f854783b */ /* 0x000f2a0000004200 */
[----:B------:R-:W-:Y:S02]  /*df00*/  MUFU.EX2 R176, R176 ;  /* 0x000000b000b07308 */ /* 0x000fe40000000800 */
[C---:B------:R-:W-:Y:S08]  /*df10*/  HMMA.16816.F32 R4, R68.reuse, R76, R4 ;  /* 0x0000004c4404723c */ /* 0x040ff00000001804 */
[C---:B------:R-:W-:Y:S01]  /*df20*/  HMMA.16816.F32 R8, R68.reuse, R78, R8 ;  /* 0x0000004e4408723c */ /* 0x040fe20000001808 */
[----:B------:R-:W4:Y:S01]  /*df30*/  LDSM.16.MT88.4 R76, [R246+0x4900] ;  /* 0x00490000f64c783b */ /* 0x000f220000004200 */
[----:B------:R-:W-:Y:S06]  /*df40*/  MUFU.EX2 R182, R182 ;  /* 0x000000b600b67308 */ /* 0x000fec0000000800 */
[C---:B-1----:R-:W-:Y:S04]  /*df50*/  HMMA.16816.F32 R12, R68.reuse, R80, R12 ;  /* 0x00000050440c723c */ /* 0x042fe8000000180c */
[----:B------:R-:W-:Y:S04]  /*df60*/  MUFU.EX2 R186, R186 ;  /* 0x000000ba00ba7308 */ /* 0x000fe80000000800 */
[C---:B------:R-:W-:Y:S01]  /*df70*/  HMMA.16816.F32 R16, R68.reuse, R82, R16 ;  /* 0x000000524410723c */ /* 0x040fe20000001810 */
[----:B------:R-:W-:Y:S05]  /*df80*/  LDSM.16.MT88.4 R80, [R244+0x4900] ;  /* 0x00490000f450783b */ /* 0x000fea0000004200 */
[----:B------:R-:W-:Y:S02]  /*df90*/  MUFU.EX2 R202, R202 ;  /* 0x000000ca00ca7308 */ /* 0x000fe40000000800 */
[C---:B-----5:R-:W-:Y:S08]  /*dfa0*/  HMMA.16816.F32 R20, R68.reuse, R72, R20 ;  /* 0x000000484414723c */ /* 0x060ff00000001814 */
[C---:B------:R-:W-:Y:S01]  /*dfb0*/  HMMA.16816.F32 R24, R68.reuse, R74, R24 ;  /* 0x0000004a4418723c */ /* 0x040fe20000001818 */
[----:B------:R-:W1:Y:S01]  /*dfc0*/  LDSM.16.MT88.4 R72, [R245+0x4900] ;  /* 0x00490000f548783b */ /* 0x000e620000004200 */
[----:B------:R-:W-:Y:S06]  /*dfd0*/  MUFU.EX2 R198, R198 ;  /* 0x000000c600c67308 */ /* 0x000fec0000000800 */
[C---:B------:R-:W-:Y:S04]  /*dfe0*/  HMMA.16816.F32 R28, R68.reuse, R88, R28 ;  /* 0x00000058441c723c */ /* 0x040fe8000000181c */
[----:B------:R-:W-:Y:S04]  /*dff0*/  MUFU.EX2 R200, R200 ;  /* 0x000000c800c87308 */ /* 0x000fe80000000800 */
[C---:B------:R-:W-:Y:S01]  /*e000*/  HMMA.16816.F32 R32, R68.reuse, R90, R32 ;  /* 0x0000005a4420723c */ /* 0x040fe20000001820 */
[----:B------:R-:W-:Y:S05]  /*e010*/  LDSM.16.MT88.4 R88, [R246+0x5100] ;  /* 0x00510000f658783b */ /* 0x000fea0000004200 */
[----:B------:R-:W-:Y:S02]  /*e020*/  MUFU.EX2 R196, R196 ;  /* 0x000000c400c47308 */ /* 0x000fe40000000800 */
[C---:B----4-:R-:W-:Y:S08]  /*e030*/  HMMA.16816.F32 R36, R68.reuse, R84, R36 ;  /* 0x000000544424723c */ /* 0x050ff00000001824 */
[C---:B------:R-:W-:Y:S01]  /*e040*/  HMMA.16816.F32 R40, R68.reuse, R86, R40 ;  /* 0x000000564428723c */ /* 0x040fe20000001828 */
[----:B------:R-:W-:Y:S01]  /*e050*/  LDSM.16.MT88.4 R84, [R244+0x1100] ;  /* 0x00110000f454783b */ /* 0x000fe20000004200 */
[----:B------:R-:W-:Y:S06]  /*e060*/  MUFU.EX2 R190, R190 ;  /* 0x000000be00be7308 */ /* 0x000fec0000000800 */
[C---:B------:R-:W-:Y:S04]  /*e070*/  HMMA.16816.F32 R44, R68.reuse, R76, R44 ;  /* 0x0000004c442c723c */ /* 0x040fe8000000182c */
[----:B------:R-:W-:Y:S04]  /*e080*/  MUFU.EX2 R188, R188 ;  /* 0x000000bc00bc7308 */ /* 0x000fe80000000800 */
[C---:B------:R-:W-:Y:S01]  /*e090*/  HMMA.16816.F32 R48, R68.reuse, R78, R48 ;  /* 0x0000004e4430723c */ /* 0x040fe20000001830 */
[----:B------:R-:W4:Y:S05]  /*e0a0*/  LDSM.16.MT88.4 R76, [R248+0x1100] ;  /* 0x00110000f84c783b */ /* 0x000f2a0000004200 */
[----:B------:R-:W-:Y:S02]  /*e0b0*/  MUFU.EX2 R184, R184 ;  /* 0x000000b800b87308 */ /* 0x000fe40000000800 */
[C---:B-1----:R-:W-:Y:S08]  /*e0c0*/  HMMA.16816.F32 R52, R68.reuse, R72, R52 ;  /* 0x000000484434723c */ /* 0x042ff00000001834 */
[C---:B------:R-:W-:Y:S01]  /*e0d0*/  HMMA.16816.F32 R56, R68.reuse, R74, R56 ;  /* 0x0000004a4438723c */ /* 0x040fe20000001838 */
[----:B------:R-:W1:Y:S01]  /*e0e0*/  LDSM.16.MT88.4 R72, [R246+0x1100] ;  /* 0x00110000f648783b */ /* 0x000e620000004200 */
[----:B------:R-:W-:Y:S02]  /*e0f0*/  MUFU.EX2 R180, R180 ;  /* 0x000000b400b47308 */ /* 0x000fe40000000800 */
[----:B--2---:R-:W-:Y:S04]  /*e100*/  FFMA.FTZ R146, R3, R120, R146 ;  /* 0x0000007803927223 */ /* 0x004fe80000010092 */
[C---:B------:R-:W-:Y:S04]  /*e110*/  HMMA.16816.F32 R60, R68.reuse, R80, R60 ;  /* 0x00000050443c723c */ /* 0x040fe8000000183c */
[----:B------:R-:W-:Y:S01]  /*e120*/  MUFU.EX2 R178, R178 ;  /* 0x000000b200b27308 */ /* 0x000fe20000000800 */
[----:B------:R-:W-:Y:S03]  /*e130*/  FADD.FTZ R145, R145, R146 ;  /* 0x0000009291917221 */ /* 0x000fe60000010000 */
[----:B------:R-:W-:Y:S01]  /*e140*/  HMMA.16816.F32 R64, R68, R82, R64 ;  /* 0x000000524440723c */ /* 0x000fe20000001840 */
[----:B------:R-:W2:Y:S03]  /*e150*/  LDSM.16.MT88.4 R80, [R245+0x1100] ;  /* 0x00110000f550783b */ /* 0x000ea60000004200 */
[----:B------:R-:W-:Y:S02]  /*e160*/  FADD.FTZ R144, R144, R145 ;  /* 0x0000009190907221 */ /* 0x000fe40000010000 */
[----:B------:R-:W-:Y:S01]  /*e170*/  MUFU.EX2 R174, R174 ;  /* 0x000000ae00ae7308 */ /* 0x000fe20000000800 */
[----:B------:R-:W-:Y:S01]  /*e180*/  F2FP.PACK_AB R68, R183, R156 ;  /* 0x0000009cb744723e */ /* 0x000fe200000000ff */
[----:B------:R-:W-:Y:S01]  /*e190*/  FADD.FTZ R143, R143, R144 ;  /* 0x000000908f8f7221 */ /* 0x000fe20000010000 */
[----:B------:R-:W-:Y:S03]  /*e1a0*/  F2FP.PACK_AB R69, R185, R158 ;  /* 0x0000009eb945723e */ /* 0x000fe600000000ff */
[----:B------:R-:W-:Y:S01]  /*e1b0*/  F2FP.PACK_AB R70, R187, R160 ;  /* 0x000000a0bb46723e */ /* 0x000fe200000000ff */
[----:B------:R-:W-:Y:S01]  /*e1c0*/  FADD.FTZ R104, R104, R143 ;  /* 0x0000008f68687221 */ /* 0x000fe20000010000 */
[----:B------:R-:W-:Y:S02]  /*e1d0*/  F2FP.PACK_AB R71, R191, R162 ;  /* 0x000000a2bf47723e */ /* 0x000fe400000000ff */
[----:B------:R-:W-:Y:S01]  /*e1e0*/  MUFU.EX2 R199, R199 ;  /* 0x000000c700c77308 */ /* 0x000fe20000000800 */
[----:B------:R-:W-:Y:S04]  /*e1f0*/  FADD.FTZ R105, R105, R104 ;  /* 0x0000006869697221 */ /* 0x000fe80000010000 */
[C---:B----4-:R-:W-:Y:S03]  /*e200*/  HMMA.16816.F32 R4, R68.reuse, R76, R4 ;  /* 0x0000004c4404723c */ /* 0x050fe60000001804 */
[----:B---3--:R-:W-:Y:S02]  /*e210*/  FFMA.FTZ R142, R2, R115, R142 ;  /* 0x00000073028e7223 */ /* 0x008fe4000001008e */
[----:B------:R-:W-:Y:S01]  /*e220*/  MUFU.EX2 R197, R197 ;  /* 0x000000c500c57308 */ /* 0x000fe20000000800 */
[----:B------:R-:W-:Y:S02]  /*e230*/  FADD.FTZ R152, R152, R105 ;  /* 0x0000006998987221 */ /* 0x000fe40000010000 */
[C---:B------:R-:W-:Y:S01]  /*e240*/  HMMA.16816.F32 R8, R68.reuse, R78, R8 ;  /* 0x0000004e4408723c */ /* 0x040fe20000001808 */
[----:B------:R-:W3:Y:S03]  /*e250*/  LDSM.16.MT88.4 R76, [R248+0x5100] ;  /* 0x00510000f84c783b */ /* 0x000ee60000004200 */
[----:B------:R-:W-:Y:S02]  /*e260*/  FADD.FTZ R157, R157, R152 ;  /* 0x000000989d9d7221 */ /* 0x000fe40000010000 */
[----:B------:R-:W-:Y:S01]  /*e270*/  FADD.FTZ R141, R141, R142 ;  /* 0x0000008e8d8d7221 */ /* 0x000fe20000010000 */
[----:B------:R-:W-:Y:S01]  /*e280*/  MUFU.EX2 R189, R189 ;  /* 0x000000bd00bd7308 */ /* 0x000fe20000000800 */
[C---:B-1----:R-:W-:Y:S04]  /*e290*/  HMMA.16816.F32 R12, R68.reuse, R72, R12 ;  /* 0x00000048440c723c */ /* 0x042fe8000000180c */
[----:B------:R-:W-:Y:S02]  /*e2a0*/  FADD.FTZ R156, R156, R157 ;  /* 0x0000009d9c9c7221 */ /* 0x000fe40000010000 */
[----:B------:R-:W-:Y:S02]  /*e2b0*/  FADD.FTZ R140, R140, R141 ;  /* 0x0000008d8c8c7221 */ /* 0x000fe40000010000 */
[C---:B------:R-:W-:Y:S01]  /*e2c0*/  HMMA.16816.F32 R16, R68.reuse, R74, R16 ;  /* 0x0000004a4410723c */ /* 0x040fe20000001810 */
[----:B------:R-:W1:Y:S01]  /*e2d0*/  LDSM.16.MT88.4 R72, [R248+0x1900] ;  /* 0x00190000f848783b */ /* 0x000e620000004200 */
[----:B------:R-:W-:Y:S02]  /*e2e0*/  MUFU.EX2 R181, R181 ;  /* 0x000000b500b57308 */ /* 0x000fe40000000800 */
[----:B------:R-:W-:Y:S02]  /*e2f0*/  FADD.FTZ R183, R183, R156 ;  /* 0x0000009cb7b77221 */ /* 0x000fe40000010000 */
[----:B------:R-:W-:Y:S02]  /*e300*/  FADD.FTZ R135, R135, R140 ;  /* 0x0000008c87877221 */ /* 0x000fe40000010000 */
[C---:B--2---:R-:W-:Y:S04]  /*e310*/  HMMA.16816.F32 R20, R68.reuse, R80, R20 ;  /* 0x000000504414723c */ /* 0x044fe80000001814 */
[----:B------:R-:W-:Y:S01]  /*e320*/  MUFU.EX2 R179, R179 ;  /* 0x000000b300b37308 */ /* 0x000fe20000000800 */
[----:B------:R-:W-:Y:S02]  /*e330*/  FADD.FTZ R160, R160, R183 ;  /* 0x000000b7a0a07221 */ /* 0x000fe40000010000 */
[----:B------:R-:W-:Y:S01]  /*e340*/  FADD.FTZ R106, R106, R135 ;  /* 0x000000876a6a7221 */ /* 0x000fe20000010000 */
[C---:B------:R-:W-:Y:S01]  /*e350*/  HMMA.16816.F32 R24, R68.reuse, R82, R24 ;  /* 0x000000524418723c */ /* 0x040fe20000001818 */
[----:B------:R-:W2:Y:S03]  /*e360*/  LDSM.16.MT88.4 R80, [R245+0x1900] ;  /* 0x00190000f550783b */ /* 0x000ea60000004200 */
[----:B------:R-:W-:Y:S01]  /*e370*/  FADD.FTZ R187, R187, R160 ;  /* 0x000000a0bbbb7221 */ /* 0x000fe20000010000 */
[----:B------:R-:W-:Y:S01]  /*e380*/  MOV R135, R132 ;  /* 0x0000008400877202 */ /* 0x000fe20000000f00 */
[----:B------:R-:W-:Y:S01]  /*e390*/  MUFU.EX2 R177, R177 ;  /* 0x000000b100b17308 */ /* 0x000fe20000000800 */
[----:B------:R-:W-:Y:S01]  /*e3a0*/  FADD.FTZ R107, R107, R106 ;  /* 0x0000006a6b6b7221 */ /* 0x000fe20000010000 */
[C---:B------:R-:W-:Y:S04]  /*e3b0*/  HMMA.16816.F32 R28, R68.reuse, R84, R28 ;  /* 0x00000054441c723c */ /* 0x040fe8000000181c */
[----:B------:R-:W-:Y:S04]  /*e3c0*/  FADD.FTZ R154, R154, R107 ;  /* 0x0000006b9a9a7221 */ /* 0x000fe80000010000 */
[C---:B------:R-:W-:Y:S01]  /*e3d0*/  HMMA.16816.F32 R32, R68.reuse, R86, R32 ;  /* 0x000000564420723c */ /* 0x040fe20000001820 */
[----:B------:R-:W-:Y:S01]  /*e3e0*/  LDSM.16.MT88.4 R84, [R246+0x5900] ;  /* 0x00590000f654783b */ /* 0x000fe20000004200 */
[----:B------:R-:W-:Y:S02]  /*e3f0*/  MUFU.EX2 R175, R175 ;  /* 0x000000af00af7308 */ /* 0x000fe40000000800 */
[----:B------:R-:W-:Y:S04]  /*e400*/  FADD.FTZ R167, R167, R154 ;  /* 0x0000009aa7a77221 */ /* 0x000fe80000010000 */
[C---:B---3--:R-:W-:Y:S04]  /*e410*/  HMMA.16816.F32 R36, R68.reuse, R76, R36 ;  /* 0x0000004c4424723c */ /* 0x048fe80000001824 */
[----:B------:R-:W-:Y:S01]  /*e420*/  MUFU.EX2 R173, R173 ;  /* 0x000000ad00ad7308 */ /* 0x000fe20000000800 */
[----:B------:R-:W-:Y:S03]  /*e430*/  FADD.FTZ R158, R158, R167 ;  /* 0x000000a79e9e7221 */ /* 0x000fe60000010000 */
[C---:B------:R-:W-:Y:S01]  /*e440*/  HMMA.16816.F32 R40, R68.reuse, R78, R40 ;  /* 0x0000004e4428723c */ /* 0x040fe20000001828 */
[----:B------:R-:W3:Y:S03]  /*e450*/  LDSM.16.MT88.4 R76, [R244+0x1900] ;  /* 0x00190000f44c783b */ /* 0x000ee60000004200 */
[----:B------:R-:W-:Y:S02]  /*e460*/  FADD.FTZ R185, R185, R158 ;  /* 0x0000009eb9b97221 */ /* 0x000fe40000010000 */
[----:B------:R-:W-:Y:S02]  /*e470*/  MUFU.EX2 R165, R165 ;  /* 0x000000a500a57308 */ /* 0x000fe40000000800 */
[C---:B------:R-:W-:Y:S04]  /*e480*/  HMMA.16816.F32 R44, R68.reuse, R88, R44 ;  /* 0x00000058442c723c */ /* 0x040fe8000000182c */
[----:B------:R-:W-:Y:S03]  /*e490*/  FADD.FTZ R162, R162, R185 ;  /* 0x000000b9a2a27221 */ /* 0x000fe60000010000 */
[----:B------:R-:W-:Y:S01]  /*e4a0*/  FFMA.FTZ R88, R125, c[0x0][0x2d0], -R150 ;  /* 0x0000b4007d587a23 */ /* 0x000fe20000010896 */
[C---:B------:R-:W-:Y:S01]  /*e4b0*/  HMMA.16816.F32 R48, R68.reuse, R90, R48 ;  /* 0x0000005a4430723c */ /* 0x040fe20000001830 */
[----:B------:R-:W-:Y:S03]  /*e4c0*/  MUFU.EX2 R163, R163 ;  /* 0x000000a300a37308 */ /* 0x000fe60000000800 */
[--C-:B------:R-:W-:Y:S02]  /*e4d0*/  FFMA.FTZ R89, R124, c[0x0][0x2d0], -R148.reuse ;  /* 0x0000b4007c597a23 */ /* 0x100fe40000010894 */
[----:B------:R-:W-:Y:S02]  /*e4e0*/  FFMA.FTZ R148, R133, c[0x0][0x2d0], -R148 ;  /* 0x0000b40085947a23 */ /* 0x000fe40000010894 */
[C---:B------:R-:W-:Y:S03]  /*e4f0*/  HMMA.16816.F32 R52, R68.reuse, R92, R52 ;  /* 0x0000005c4434723c */ /* 0x040fe60000001834 */
[----:B------:R-:W4:Y:S01]  /*e500*/  MUFU.EX2 R114, R88 ;  /* 0x0000005800727308 */ /* 0x000f220000000800 */
[--C-:B------:R-:W-:Y:S02]  /*e510*/  FFMA.FTZ R90, R126, c[0x0][0x2d0], -R150.reuse ;  /* 0x0000b4007e5a7a23 */ /* 0x100fe40000010896 */
[----:B------:R-:W-:Y:S01]  /*e520*/  LDSM.16.MT88.4 R124, [R248+0x3900] ;  /* 0x00390000f87c783b */ /* 0x000fe20000004200 */
[----:B------:R-:W-:Y:S01]  /*e530*/  FFMA.FTZ R150, R147, c[0x0][0x2d0], -R150 ;  /* 0x0000b40093967a23 */ /* 0x000fe20000010896 */
[C---:B------:R-:W-:Y:S04]  /*e540*/  HMMA.16816.F32 R56, R68.reuse, R94, R56 ;  /* 0x0000005e4438723c */ /* 0x040fe80000001838 */
[----:B------:R-:W-:Y:S01]  /*e550*/  FADD.FTZ R191, R191, R162 ;  /* 0x000000a2bfbf7221 */ /* 0x000fe20000010000 */
[----:B------:R-:W5:Y:S01]  /*e560*/  MUFU.EX2 R112, R90 ;  /* 0x0000005a00707308 */ /* 0x000f620000000800 */
[----:B------:R-:W-:Y:S02]  /*e570*/  LDSM.16.MT88.4 R92, [R245+0x6100] ;  /* 0x00610000f55c783b */ /* 0x000fe40000004200 */
[C---:B------:R-:W-:Y:S07]  /*e580*/  HMMA.16816.F32 R60, R68.reuse, R96, R60 ;  /* 0x00000060443c723c */ /* 0x040fee000000183c */
[----:B------:R2:W2:Y:S01]  /*e590*/  MUFU.EX2 R113, R89 ;  /* 0x0000005900717308 */ /* 0x0004a20000000800 */
[----:B------:R-:W-:Y:S01]  /*e5a0*/  HMMA.16816.F32 R64, R68, R98, R64 ;  /* 0x000000624440723c */ /* 0x000fe20000001840 */
[----:B------:R-:W-:Y:S03]  /*e5b0*/  LDSM.16.MT88.4 R96, [R246+0x2900] ;  /* 0x00290000f660783b */ /* 0x000fe60000004200 */
[----:B----4-:R-:W-:Y:S03]  /*e5c0*/  MOV R147, R114 ;  /* 0x0000007200937202 */ /* 0x010fe60000000f00 */
[----:B------:R-:W-:Y:S01]  /*e5d0*/  F2FP.PACK_AB R68, R201, R164 ;  /* 0x000000a4c944723e */ /* 0x000fe200000000ff */
[----:B------:R-:W-:Y:S01]  /*e5e0*/  FADD.FTZ R164, R164, R187 ;  /* 0x000000bba4a47221 */ /* 0x000fe20000010000 */
[----:B------:R-:W-:Y:S01]  /*e5f0*/  F2FP.PACK_AB R69, R203, R166 ;  /* 0x000000a6cb45723e */ /* 0x000fe200000000ff */
[----:B------:R-:W-:Y:S02]  /*e600*/  MUFU.EX2 R150, R150 ;  /* 0x0000009600967308 */ /* 0x000fe40000000800 */
[----:B------:R-:W-:Y:S01]  /*e610*/  F2FP.PACK_AB R70, R176, R172 ;  /* 0x000000acb046723e */ /* 0x000fe200000000ff */
[----:B------:R-:W-:Y:S01]  /*e620*/  FADD.FTZ R201, R201, R164 ;  /* 0x000000a4c9c97221 */ /* 0x000fe20000010000 */
[----:B------:R-:W-:Y:S01]  /*e630*/  F2FP.PACK_AB R71, R186, R182 ;  /* 0x000000b6ba47723e */ /* 0x000fe200000000ff */
[----:B------:R-:W-:Y:S02]  /*e640*/  FADD.FTZ R166, R166, R191 ;  /* 0x000000bfa6a67221 */ /* 0x000fe40000010000 */
[----:B------:R-:W-:Y:S02]  /*e650*/  FADD.FTZ R201, R172, R201 ;  /* 0x000000c9acc97221 */ /* 0x000fe40000010000 */
[----:B------:R-:W-:Y:S01]  /*e660*/  FADD.FTZ R203, R203, R166 ;  /* 0x000000a6cbcb7221 */ /* 0x000fe20000010000 */
[----:B------:R-:W-:Y:S01]  /*e670*/  MUFU.EX2 R133, R148 ;  /* 0x0000009400857308 */ /* 0x000fe20000000800 */
[C---:B-1----:R-:W-:Y:S01]  /*e680*/  HMMA.16816.F32 R4, R68.reuse, R72, R4 ;  /* 0x000000484404723c */ /* 0x042fe20000001804 */
[----:B--2---:R-:W-:Y:S02]  /*e690*/  LDSM.16.MT88.4 R88, [R246+0x6100] ;  /* 0x00610000f658783b */ /* 0x004fe40000004200 */
[----:B------:R-:W-:Y:S02]  /*e6a0*/  FADD.FTZ R176, R176, R201 ;  /* 0x000000c9b0b07221 */ /* 0x000fe40000010000 */
[----:B------:R-:W-:Y:S03]  /*e6b0*/  FADD.FTZ R203, R182, R203 ;  /* 0x000000cbb6cb7221 */ /* 0x000fe60000010000 */
[C---:B------:R-:W-:Y:S01]  /*e6c0*/  HMMA.16816.F32 R8, R68.reuse, R74, R8 ;  /* 0x0000004a4408723c */ /* 0x040fe20000001808 */
[----:B------:R-:W1:Y:S01]  /*e6d0*/  MUFU.EX2 R161, R161 ;  /* 0x000000a100a17308 */ /* 0x000e620000000800 */
[----:B------:R-:W2:Y:S02]  /*e6e0*/  LDSM.16.MT88.4 R72, [R248+0x5900] ;  /* 0x00590000f848783b */ /* 0x000ea40000004200 */
[----:B------:R-:W-:Y:S04]  /*e6f0*/  FADD.FTZ R186, R186, R203 ;  /* 0x000000cbbaba7221 */ /* 0x000fe80000010000 */
[C---:B------:R-:W-:Y:S03]  /*e700*/  HMMA.16816.F32 R12, R68.reuse, R100, R12 ;  /* 0x00000064440c723c */ /* 0x040fe6000000180c */
[----:B------:R-:W-:Y:S05]  /*e710*/  MUFU.EX2 R155, R155 ;  /* 0x0000009b009b7308 */ /* 0x000fea0000000800 */
[C---:B------:R-:W-:Y:S01]  /*e720*/  HMMA.16816.F32 R16, R68.reuse, R102, R16 ;  /* 0x000000664410723c */ /* 0x040fe20000001810 */
[----:B------:R-:W-:Y:S04]  /*e730*/  LDSM.16.MT88.4 R100, [R244+0x3900] ;  /* 0x00390000f464783b */ /* 0x000fe80000004200 */
[----:B------:R-:W4:Y:S03]  /*e740*/  MUFU.EX2 R159, R159 ;  /* 0x0000009f009f7308 */ /* 0x000f260000000800 */
[C---:B------:R-:W-:Y:S07]  /*e750*/  HMMA.16816.F32 R20, R68.reuse, R80, R20 ;  /* 0x000000504414723c */ /* 0x040fee0000001814 */
[----:B------:R-:W-:Y:S01]  /*e760*/  MUFU.EX2 R153, R153 ;  /* 0x0000009900997308 */ /* 0x000fe20000000800 */
[C---:B------:R-:W-:Y:S01]  /*e770*/  HMMA.16816.F32 R24, R68.reuse, R82, R24 ;  /* 0x000000524418723c */ /* 0x040fe20000001818 */
[----:B------:R-:W1:Y:S07]  /*e780*/  LDSM.16.MT88.4 R80, [R245+0x5900] ;  /* 0x00590000f550783b */ /* 0x000e6e0000004200 */
[C---:B---3--:R-:W-:Y:S01]  /*e790*/  HMMA.16816.F32 R28, R68.reuse, R76, R28 ;  /* 0x0000004c441c723c */ /* 0x048fe2000000181c */
[----:B------:R-:W3:Y:S07]  /*e7a0*/  MUFU.EX2 R151, R151 ;  /* 0x0000009700977308 */ /* 0x000eee0000000800 */
[C---:B------:R-:W-:Y:S01]  /*e7b0*/  HMMA.16816.F32 R32, R68.reuse, R78, R32 ;  /* 0x0000004e4420723c */ /* 0x040fe20000001820 */
[----:B------:R-:W3:Y:S02]  /*e7c0*/  LDSM.16.MT88.4 R76, [R244+0x5900] ;  /* 0x00590000f44c783b */ /* 0x000ee40000004200 */
[----:B------:R-:W1:Y:S05]  /*e7d0*/  MUFU.EX2 R149, R149 ;  /* 0x0000009500957308 */ /* 0x000e6a0000000800 */
[C---:B--2---:R-:W-:Y:S05]  /*e7e0*/  HMMA.16816.F32 R36, R68.reuse, R72, R36 ;  /* 0x000000484424723c */ /* 0x044fea0000001824 */
[----:B------:R-:W2:Y:S03]  /*e7f0*/  MUFU.EX2 R134, R134 ;  /* 0x0000008600867308 */ /* 0x000ea60000000800 */
[C---:B------:R-:W-:Y:S01]  /*e800*/  HMMA.16816.F32 R40, R68.reuse, R74, R40 ;  /* 0x0000004a4428723c */ /* 0x040fe20000001828 */
[----:B------:R-:W2:Y:S07]  /*e810*/  LDSM.16.MT88.4 R72, [R248+0x2100] ;  /* 0x00210000f848783b */ /* 0x000eae0000004200 */
[C---:B------:R-:W-:Y:S08]  /*e820*/  HMMA.16816.F32 R44, R68.reuse, R84, R44 ;  /* 0x00000054442c723c */ /* 0x040ff0000000182c */
[C---:B------:R-:W-:Y:S01]  /*e830*/  HMMA.16816.F32 R48, R68.reuse, R86, R48 ;  /* 0x000000564430723c */ /* 0x040fe20000001830 */
[----:B------:R-:W2:Y:S07]  /*e840*/  LDSM.16.MT88.4 R84, [R246+0x2100] ;  /* 0x00210000f654783b */ /* 0x000eae0000004200 */
[C---:B-1----:R-:W-:Y:S08]  /*e850*/  HMMA.16816.F32 R52, R68.reuse, R80, R52 ;  /* 0x000000504434723c */ /* 0x042ff00000001834 */
[C---:B------:R-:W-:Y:S01]  /*e860*/  HMMA.16816.F32 R56, R68.reuse, R82, R56 ;  /* 0x000000524438723c */ /* 0x040fe20000001838 */
[----:B------:R-:W1:Y:S07]  /*e870*/  LDSM.16.MT88.4 R80, [R245+0x2100] ;  /* 0x00210000f550783b */ /* 0x000e6e0000004200 */
[C---:B---3--:R-:W-:Y:S08]  /*e880*/  HMMA.16816.F32 R60, R68.reuse, R76, R60 ;  /* 0x0000004c443c723c */ /* 0x048ff0000000183c */
[----:B------:R-:W-:Y:S01]  /*e890*/  HMMA.16816.F32 R64, R68, R78, R64 ;  /* 0x0000004e4440723c */ /* 0x000fe20000001840 */
[----:B------:R-:W3:Y:S06]  /*e8a0*/  LDSM.16.MT88.4 R76, [R244+0x2100] ;  /* 0x00210000f44c783b */ /* 0x000eec0000004200 */
[----:B-----5:R-:W-:Y:S02]  /*e8b0*/  F2FP.PACK_AB R68, R114, R112 ;  /* 0x000000707244723e */ /* 0x020fe400000000ff */
[----:B------:R-:W-:Y:S03]  /*e8c0*/  F2FP.PACK_AB R69, R202, R113 ;  /* 0x00000071ca45723e */ /* 0x000fe600000000ff */
[----:B------:R-:W-:Y:S02]  /*e8d0*/  F2FP.PACK_AB R70, R200, R198 ;  /* 0x000000c6c846723e */ /* 0x000fe400000000ff */
[----:B------:R-:W-:Y:S07]  /*e8e0*/  F2FP.PACK_AB R71, R190, R196 ;  /* 0x000000c4be47723e */ /* 0x000fee00000000ff */
[C---:B--2---:R-:W-:Y:S08]  /*e8f0*/  HMMA.16816.F32 R4, R68.reuse, R72, R4 ;  /* 0x000000484404723c */ /* 0x044ff00000001804 */
[C---:B------:R-:W-:Y:S01]  /*e900*/  HMMA.16816.F32 R8, R68.reuse, R74, R8 ;  /* 0x0000004a4408723c */ /* 0x040fe20000001808 */
[----:B------:R-:W2:Y:S07]  /*e910*/  LDSM.16.MT88.4 R72, [R248+0x6100] ;  /* 0x00610000f848783b */ /* 0x000eae0000004200 */
[C---:B------:R-:W-:Y:S08]  /*e920*/  HMMA.16816.F32 R12, R68.reuse, R84, R12 ;  /* 0x00000054440c723c */ /* 0x040ff0000000180c */
[C---:B------:R-:W-:Y:S01]  /*e930*/  HMMA.16816.F32 R16, R68.reuse, R86, R16 ;  /* 0x000000564410723c */ /* 0x040fe20000001810 */
[----:B------:R-:W5:Y:S07]  /*e940*/  LDSM.16.MT88.4 R84, [R244+0x6100] ;  /* 0x00610000f454783b */ /* 0x000f6e0000004200 */
[C---:B-1----:R-:W-:Y:S08]  /*e950*/  HMMA.16816.F32 R20, R68.reuse, R80, R20 ;  /* 0x000000504414723c */ /* 0x042ff00000001814 */
        /* <DEDUP_REMOVED lines=21> */
[C---:B-1----:R-:W-:Y:S08]  /*eab0*/  HMMA.16816.F32 R4, R68.reuse, R80, R4 ;  /* 0x000000504404723c */ /* 0x042ff00000001804 */
[C---:B------:R-:W-:Y:S01]  /*eac0*/  HMMA.16816.F32 R8, R68.reuse, R82, R8 ;  /* 0x000000524408723c */ /* 0x040fe20000001808 */
[----:B------:R-:W1:Y:S07]  /*ead0*/  LDSM.16.MT88.4 R80, [R248+0x6900] ;  /* 0x00690000f850783b */ /* 0x000e6e0000004200 */
[C---:B------:R-:W-:Y:S08]  /*eae0*/  HMMA.16816.F32 R12, R68.reuse, R96, R12 ;  /* 0x00000060440c723c */ /* 0x040ff0000000180c */
[C---:B------:R-:W-:Y:S01]  /*eaf0*/  HMMA.16816.F32 R16, R68.reuse, R98, R16 ;  /* 0x000000624410723c */ /* 0x040fe20000001810 */
[----:B------:R-:W-:Y:S07]  /*eb00*/  LDSM.16.MT88.4 R96, [R244+0x7100] ;  /* 0x00710000f460783b */ /* 0x000fee0000004200 */
[C---:B---3--:R-:W-:Y:S08]  /*eb10*/  HMMA.16816.F32 R20, R68.reuse, R76, R20 ;  /* 0x0000004c4414723c */ /* 0x048ff00000001814 */
[C---:B------:R-:W-:Y:S01]  /*eb20*/  HMMA.16816.F32 R24, R68.reuse, R78, R24 ;  /* 0x0000004e4418723c */ /* 0x040fe20000001818 */
[----:B------:R-:W3:Y:S07]  /*eb30*/  LDSM.16.MT88.4 R76, [R245+0x6900] ;  /* 0x00690000f54c783b */ /* 0x000eee0000004200 */
        /* <DEDUP_REMOVED lines=13> */
[----:B------:R-:W-:Y:S01]  /*ec10*/  HMMA.16816.F32 R64, R68, R74, R64 ;  /* 0x0000004a4440723c */ /* 0x000fe20000001840 */
[----:B------:R-:W2:Y:S06]  /*ec20*/  LDSM.16.MT88.4 R72, [R245+0x3100] ;  /* 0x00310000f548783b */ /* 0x000eac0000004200 */
[----:B------:R-:W-:Y:S02]  /*ec30*/  F2FP.PACK_AB R68, R179, R181 ;  /* 0x000000b5b344723e */ /* 0x000fe400000000ff */
[----:B------:R-:W-:Y:S03]  /*ec40*/  F2FP.PACK_AB R69, R175, R177 ;  /* 0x000000b1af45723e */ /* 0x000fe600000000ff */
[----:B------:R-:W-:Y:S02]  /*ec50*/  F2FP.PACK_AB R70, R165, R173 ;  /* 0x000000ada546723e */ /* 0x000fe400000000ff */
[----:B------:R-:W-:Y:S07]  /*ec60*/  F2FP.PACK_AB R71, R161, R163 ;  /* 0x000000a3a147723e */ /* 0x000fee00000000ff */
[C---:B-1----:R-:W-:Y:S08]  /*ec70*/  HMMA.16816.F32 R4, R68.reuse, R80, R4 ;  /* 0x000000504404723c */ /* 0x042ff00000001804 */
[C---:B------:R-:W-:Y:S01]  /*ec80*/  HMMA.16816.F32 R8, R68.reuse, R82, R8 ;  /* 0x000000524408723c */ /* 0x040fe20000001808 */
[----:B------:R-:W1:Y:S07]  /*ec90*/  LDSM.16.MT88.4 R80, [R248+0x7100] ;  /* 0x00710000f850783b */ /* 0x000e6e0000004200 */
[C---:B---3--:R-:W-:Y:S08]  /*eca0*/  HMMA.16816.F32 R12, R68.reuse, R76, R12 ;  /* 0x0000004c440c723c */ /* 0x048ff0000000180c */
[C---:B------:R-:W-:Y:S01]  /*ecb0*/  HMMA.16816.F32 R16, R68.reuse, R78, R16 ;  /* 0x0000004e4410723c */ /* 0x040fe20000001810 */
[----:B------:R-:W-:Y:S07]  /*ecc0*/  LDSM.16.MT88.4 R76, [R245+0x7900] ;  /* 0x00790000f54c783b */ /* 0x000fee0000004200 */
[C---:B--2---:R-:W-:Y:S07]  /*ecd0*/  HMMA.16816.F32 R20, R68.reuse, R72, R20 ;  /* 0x000000484414723c */ /* 0x044fee0000001814 */
[----:B------:R-:W-:Y:S01]  /*ece0*/  MOV R73, R113 ;  /* 0x0000007100497202 */ /* 0x000fe20000000f00 */
[C---:B------:R-:W-:Y:S04]  /*ecf0*/  HMMA.16816.F32 R24, R68.reuse, R74, R24 ;  /* 0x0000004a4418723c */ /* 0x040fe80000001818 */
[----:B------:R-:W-:Y:S04]  /*ed00*/  MOV R72, R112 ;  /* 0x0000007000487202 */ /* 0x000fe80000000f00 */
[C---:B------:R-:W-:Y:S08]  /*ed10*/  HMMA.16816.F32 R28, R68.reuse, R84, R28 ;  /* 0x00000054441c723c */ /* 0x040ff0000000181c */
[C---:B------:R-:W-:Y:S01]  /*ed20*/  HMMA.16816.F32 R32, R68.reuse, R86, R32 ;  /* 0x000000564420723c */ /* 0x040fe20000001820 */
[----:B------:R-:W-:Y:S07]  /*ed30*/  LDSM.16.MT88.4 R84, [R246+0x7900] ;  /* 0x00790000f654783b */ /* 0x000fee0000004200 */
[C---:B-1----:R-:W-:Y:S08]  /*ed40*/  HMMA.16816.F32 R36, R68.reuse, R80, R36 ;  /* 0x000000504424723c */ /* 0x042ff00000001824 */
[C---:B------:R-:W-:Y:S08]  /*ed50*/  HMMA.16816.F32 R40, R68.reuse, R82, R40 ;  /* 0x000000524428723c */ /* 0x040ff00000001828 */
[C---:B------:R-:W-:Y:S08]  /*ed60*/  HMMA.16816.F32 R44, R68.reuse, R88, R44 ;  /* 0x00000058442c723c */ /* 0x040ff0000000182c */
[C---:B------:R-:W-:Y:S08]  /*ed70*/  HMMA.16816.F32 R48, R68.reuse, R90, R48 ;  /* 0x0000005a4430723c */ /* 0x040ff00000001830 */
[C---:B------:R-:W-:Y:S08]  /*ed80*/  HMMA.16816.F32 R52, R68.reuse, R92, R52 ;  /* 0x0000005c4434723c */ /* 0x040ff00000001834 */
[C---:B------:R-:W-:Y:S01]  /*ed90*/  HMMA.16816.F32 R56, R68.reuse, R94, R56 ;  /* 0x0000005e4438723c */ /* 0x040fe20000001838 */
[----:B------:R-:W1:Y:S07]  /*eda0*/  LDSM.16.MT88.4 R92, [R248+0x7900] ;  /* 0x00790000f85c783b */ /* 0x000e6e0000004200 */
[C---:B------:R-:W-:Y:S08]  /*edb0*/  HMMA.16816.F32 R60, R68.reuse, R96, R60 ;  /* 0x00000060443c723c */ /* 0x040ff0000000183c */
[----:B------:R-:W-:Y:S07]  /*edc0*/  HMMA.16816.F32 R64, R68, R98, R64 ;  /* 0x000000624440723c */ /* 0x000fee0000001840 */
[----:B----4-:R-:W-:Y:S02]  /*edd0*/  F2FP.PACK_AB R68, R159, R155 ;  /* 0x0000009b9f44723e */ /* 0x010fe400000000ff */
[----:B------:R-:W-:Y:S03]  /*ede0*/  F2FP.PACK_AB R69, R151, R153 ;  /* 0x000000999745723e */ /* 0x000fe600000000ff */
[----:B------:R-:W-:Y:S02]  /*edf0*/  F2FP.PACK_AB R70, R150, R149 ;  /* 0x000000959646723e */ /* 0x000fe400000000ff */
[----:B------:R-:W-:Y:S07]  /*ee00*/  F2FP.PACK_AB R71, R133, R134 ;  /* 0x000000868547723e */ /* 0x000fee00000000ff */
[C---:B------:R-:W-:Y:S01]  /*ee10*/  HMMA.16816.F32 R128, R68.reuse, R124, R4 ;  /* 0x0000007c4480723c */ /* 0x040fe20000001804 */
[----:B------:R-:W2:Y:S07]  /*ee20*/  LDSM.16.MT88.4 R4, [R244+0x7900] ;  /* 0x00790000f404783b */ /* 0x000eae0000004200 */
        /* <DEDUP_REMOVED lines=36> */
[----:B------:R-:W-:Y:S01]  /*f070*/  FADD.FTZ R2, R159, R2 ;  /* 0x000000029f027221 */ /* 0x000fe20000010000 */
[C---:B--2---:R-:W-:Y:S03]  /*f080*/  HMMA.16816.F32 R72, R68.reuse, R4, R60 ;  /* 0x000000044448723c */ /* 0x044fe6000000183c */
[----:B------:R-:W-:Y:S04]  /*f090*/  FADD.FTZ R149, R149, R2 ;  /* 0x0000000295957221 */ /* 0x000fe80000010000 */
[----:B------:R-:W-:Y:S01]  /*f0a0*/  FADD.FTZ R4, R163, R8 ;  /* 0x00000008a3047221 */ /* 0x000fe20000010000 */
[----:B------:R-:W-:Y:S04]  /*f0b0*/  HMMA.16816.F32 R68, R68, R6, R64 ;  /* 0x000000064444723c */ /* 0x000fe80000001840 */
[----:B------:R-:W-:Y:S02]  /*f0c0*/  FADD.FTZ R4, R161, R4 ;  /* 0x00000004a1047221 */ /* 0x000fe40000010000 */
[----:B------:R-:W-:Y:S02]  /*f0d0*/  FADD.FTZ R3, R150, R149 ;  /* 0x0000009596037221 */ /* 0x000fe40000010000 */
[----:B------:R-:W-:Y:S03]  /*f0e0*/  FADD.FTZ R4, R153, R4 ;  /* 0x0000000499047221 */ /* 0x000fe60000010000 */
[----:B------:R1:W-:Y:S01]  /*f0f0*/  STL [R1+0x20], R3 ;  /* 0x0000200301007387 */ /* 0x0003e20000100800 */
[----:B------:R-:W-:Y:S04]  /*f100*/  FADD.FTZ R151, R151, R4 ;  /* 0x0000000497977221 */ /* 0x000fe80000010000 */
[----:B------:R-:W-:Y:S04]  /*f110*/  FADD.FTZ R134, R134, R151 ;  /* 0x0000009786867221 */ /* 0x000fe80000010000 */
[----:B------:R-:W-:Y:S05]  /*f120*/  FADD.FTZ R2, R133, R134 ;  /* 0x0000008685027221 */ /* 0x000fea0000010000 */
[----:B------:R2:W-:Y:S01]  /*f130*/  STL [R1+0x24], R2 ;  /* 0x0000240201007387 */ /* 0x0005e20000100800 */
[----:B-1----:R-:W-:Y:S01]  /*f140*/  MOV R3, R0 ;  /* 0x0000000000037202 */ /* 0x002fe20000000f00 */
[----:B--2---:R-:W-:-:S05]  /*f150*/  @P0 BRA `(.L_x_562) ;  /* 0xffffc35000000947 */ /* 0x004fca000383ffff */
.L_x_561:
[----:B------:R-:W2:Y:S04]  /*f160*/  LDL.LU R4, [R1+0x20] ;  /* 0x0000200001047983 */ /* 0x000ea80000300800 */
[----:B----4-:R-:W3:Y:S01]  /*f170*/  LDL.LU R2, [R1+0x24] ;  /* 0x0000240001027983 */ /* 0x010ee20000300800 */
[----:B------:R-:W-:-:S02]  /*f180*/  MOV R3, RZ ;  /* 0x000000ff00037202 */ /* 0x000fc40000000f00 */
[----:B------:R-:W-:Y:S01]  /*f190*/  PLOP3.LUT P2, PT, PT, PT, PT, 0x8, 0x0 ;  /* 0x000000000000781c */ /* 0x000fe20003f4e170 */
[----:B--2---:R-:W1:Y:S04]  /*f1a0*/  SHFL.BFLY PT, R6, R4, 0x2, 0x1f ;  /* 0x0c401f0004067f89 */ /* 0x004e6800000e0000 */
[----:B---3--:R-:W2:Y:S01]  /*f1b0*/  SHFL.BFLY PT, R7, R2, 0x2, 0x1f ;  /* 0x0c401f0002077f89 */ /* 0x008ea200000e0000 */
[----:B-1----:R-:W-:Y:S01]  /*f1c0*/  FADD.FTZ R6, R6, R4 ;  /* 0x0000000406067221 */ /* 0x002fe20000010000 */
[----:B------:R-:W-:Y:S01]  /*f1d0*/  MOV R4, RZ ;  /* 0x000000ff00047202 */ /* 0x000fe20000000f00 */
        /* <DEDUP_REMOVED lines=49> */
[----:B------:R-:W-:Y:S01]  /*f4f0*/  FMUL.FTZ R69, R4, R69 ;  /* 0x0000004504457220 */ /* 0x000fe20000410000 */
[----:B------:R-:W-:Y:S01]  /*f500*/  MOV R4, 0xff800000 ;  /* 0xff80000000047802 */ /* 0x000fe20000000f00 */
        /* <DEDUP_REMOVED lines=34> */
.L_x_555:
[----:B------:R-:W-:Y:S01]  /*f730*/  USHF.R.S32.HI UR8, URZ, 0x1f, UR9 ;  /* 0x0000001f3f087899 */ /* 0x000fe20008011409 */
        /* <DEDUP_REMOVED lines=48> */
[----:B------:R-:W-:Y:S01]  /*fa40*/  F2FP.PACK_AB R88, R89, R88 ;  /* 0x000000585958723e */ /* 0x000fe200000000ff */
[----:B------:R-:W-:Y:S01]  /*fa50*/  IMAD.SHL.U32 R13, R12, 0x2, RZ ;  /* 0x000000020c0d7824 */ /* 0x000fe200078e00ff */
[----:B------:R-:W-:Y:S01]  /*fa60*/  BAR.SYNC.DEFER_BLOCKING 0x1, 0x100 ;  /* 0x0044000000007b1d */ /* 0x000fe20000010000 */
[----:B------:R-:W-:-:S02]  /*fa70*/  F2FP.PACK_AB R90, R91, R90 ;  /* 0x0000005a5b5a723e */ /* 0x000fc400000000ff */
[----:B------:R-:W-:Y:S02]  /*fa80*/  F2FP.PACK_AB R84, R85, R84 ;  /* 0x000000545554723e */ /* 0x000fe400000000ff */
[C---:B------:R-:W-:Y:S02]  /*fa90*/  IADD3 R10, R13.reuse, 0x80, RZ ;  /* 0x000000800d0a7810 */ /* 0x040fe40007ffe0ff */
[----:B------:R-:W-:Y:S02]  /*faa0*/  IADD3 R15, R13, 0x70, RZ ;  /* 0x000000700d0f7810 */ /* 0x000fe40007ffe0ff */
[----:B------:R-:W-:Y:S02]  /*fab0*/  @P0 IADD3 R15, R10, 0x10, RZ ;  /* 0x000000100a0f0810 */ /* 0x000fe40007ffe0ff */
[----:B------:R-:W-:Y:S01]  /*fac0*/  SEL R10, R9, 0xffffffe0, !P1 ;  /* 0xffffffe0090a7807 */ /* 0x000fe20004800000 */
[----:B------:R-:W-:Y:S01]  /*fad0*/  IMAD.MOV.U32 R9, RZ, RZ, 0x40 ;  /* 0x00000040ff097424 */ /* 0x000fe200078e00ff */
[----:B------:R-:W-:-:S02]  /*fae0*/  F2FP.PACK_AB R86, R87, R86 ;  /* 0x000000565756723e */ /* 0x000fc400000000ff */
[----:B------:R-:W-:Y:S01]  /*faf0*/  F2FP.PACK_AB R80, R81, R80 ;  /* 0x000000505150723e */ /* 0x000fe200000000ff */
[----:B------:R-:W-:Y:S01]  /*fb00*/  IMAD.IADD R17, R13, 0x1, R10 ;  /* 0x000000010d117824 */ /* 0x000fe200078e020a */
[----:B------:R-:W-:Y:S01]  /*fb10*/  SEL R12, R9, 0xffffffc0, !P2 ;  /* 0xffffffc0090c7807 */ /* 0x000fe20005000000 */
[--C-:B------:R-:W-:Y:S01]  /*fb20*/  IMAD.IADD R9, R10, 0x1, R15.reuse ;  /* 0x000000010a097824 */ /* 0x100fe200078e020f */
[----:B------:R-:W-:Y:S02]  /*fb30*/  F2FP.PACK_AB R82, R83, R82 ;  /* 0x000000525352723e */ /* 0x000fe400000000ff */
[----:B------:R-:W-:Y:S01]  /*fb40*/  F2FP.PACK_AB R76, R77, R76 ;  /* 0x0000004c4d4c723e */ /* 0x000fe200000000ff */
[--C-:B------:R-:W-:Y:S01]  /*fb50*/  IMAD.IADD R19, R13, 0x1, R12.reuse ;  /* 0x000000010d137824 */ /* 0x100fe200078e020c */
[----:B------:R-:W-:Y:S01]  /*fb60*/  F2FP.PACK_AB R78, R79, R78 ;  /* 0x0000004e4f4e723e */ /* 0x000fe200000000ff */
[----:B------:R-:W-:Y:S01]  /*fb70*/  STS [R13+0x80], R128 ;  /* 0x000080800d007388 */ /* 0x000fe20000000800 */
[C---:B------:R-:W-:Y:S01]  /*fb80*/  IMAD.IADD R21, R12.reuse, 0x1, R15 ;  /* 0x000000010c157824 */ /* 0x040fe200078e020f */
[----:B------:R-:W-:Y:S01]  /*fb90*/  F2FP.PACK_AB R72, R73, R72 ;  /* 0x000000484948723e */ /* 0x000fe200000000ff */
[----:B------:R-:W-:Y:S01]  /*fba0*/  IMAD.IADD R23, R12, 0x1, R17 ;  /* 0x000000010c177824 */ /* 0x000fe200078e0211 */
[----:B------:R-:W-:Y:S01]  /*fbb0*/  STS [R13+0x480], R130 ;  /* 0x000480820d007388 */ /* 0x000fe20000000800 */
[----:B------:R-:W-:Y:S01]  /*fbc0*/  IMAD.IADD R25, R9, 0x1, R12 ;  /* 0x0000000109197824 */ /* 0x000fe200078e020c */
[----:B------:R-:W-:Y:S01]  /*fbd0*/  F2FP.PACK_AB R74, R75, R74 ;  /* 0x0000004a4b4a723e */ /* 0x000fe200000000ff */
[----:B------:R-:W-:Y:S01]  /*fbe0*/  IMAD.U32 R12, RZ, RZ, UR4 ;  /* 0x00000004ff0c7e24 */ /* 0x000fe2000f8e00ff */
[----:B------:R-:W-:Y:S01]  /*fbf0*/  STS [R15], R124 ;  /* 0x0000007c0f007388 */ /* 0x000fe20000000800 */
[----:B------:R-:W-:-:S02]  /*fc00*/  F2FP.PACK_AB R68, R69, R68 ;  /* 0x000000444544723e */ /* 0x000fc400000000ff */
        /* <DEDUP_REMOVED lines=23> */
[----:B-1----:R-:W-:Y:S01]  /*fd80*/  IMAD.U32 R13, RZ, RZ, UR5 ;  /* 0x00000005ff0d7e24 */ /* 0x002fe2000f8e00ff */
[----:B------:R-:W-:-:S02]  /*fd90*/  ULDC.64 UR4, c[0x0][0x508] ;  /* 0x0001420000047ab9 */ /* 0x000fc40000000a00 */
        /* <DEDUP_REMOVED lines=8> */
[----:B------:R-:W-:Y:S01]  /*fe20*/  BAR.SYNC.DEFER_BLOCKING 0x1, 0x100 ;  /* 0x0044000000007b1d */ /* 0x000fe20000010000 */
[----:B------:R-:W-:-:S04]  /*fe30*/  UISETP.NE.U32.AND UP0, UPT, URZ, UR4, UPT ;  /* 0x000000043f00728c */ /* 0x000fc8000bf05070 */
[----:B------:R-:W-:Y:S01]  /*fe40*/  UISETP.NE.AND.EX UP0, UPT, URZ, UR5, UPT, UP0 ;  /* 0x000000053f00728c */ /* 0x000fe2000bf05300 */
[----:B------:R-:W3:Y:S02]  /*fe50*/  @P1 LDG.E R6, [R12.64] ;  /* 0x0000000e0c061981 */ /* 0x000ee4000c1e1900 */
[----:B------:R-:W-:-:S03]  /*fe60*/  ULDC.64 UR4, c[0x0][0x508] ;  /* 0x0001420000047ab9 */ /* 0x000fc60000000a00 */
[----:B------:R-:W-:-:S05]  /*fe70*/  PLOP3.LUT P0, PT, PT, PT, UP0, 0x80, 0x0 ;  /* 0x000000000000781c */ /* 0x000fca0003f0f008 */
[----:B------:R-:W-:Y:S01]  /*fe80*/  @UP0 UIMAD.WIDE UR4, UR13, UR6, UR4 ;  /* 0x000000060d0402a5 */ /* 0x000fe2000f8e0204 */
[----:B--2---:R-:W-:-:S05]  /*fe90*/  IMAD.MOV.U32 R9, RZ, RZ, c[0x0][0x388] ;  /* 0x0000e200ff097624 */ /* 0x004fca00078e00ff */
[----:B------:R-:W-:Y:S02]  /*fea0*/  IMAD.U32 R14, RZ, RZ, UR4 ;  /* 0x00000004ff0e7e24 */ /* 0x000fe4000f8e00ff */
[----:B------:R-:W-:-:S05]  /*feb0*/  IMAD.U32 R15, RZ, RZ, UR5 ;  /* 0x00000005ff0f7e24 */ /* 0x000fca000f8e00ff */
[----:B------:R1:W5:Y:S01]  /*fec0*/  @P0 LDG.E R9, [R14.64] ;  /* 0x0000000e0e090981 */ /* 0x000362000c1e1900 */
[----:B------:R-:W-:Y:S02]  /*fed0*/  UMOV UR16, URZ ;  /* 0x0000003f00107c82 */ /* 0x000fe40008000000 */
[----:B------:R-:W-:Y:S01]  /*fee0*/  UMOV UR17, URZ ;  /* 0x0000003f00117c82 */ /* 0x000fe20008000000 */
[----:B---3--:R-:W2:Y:S02]  /*fef0*/  @P1 R2UR UR5, R6 ;  /* 0x00000000060513c2 */ /* 0x008ea400000e0000 */
[----:B--2---:R-:W-:Y:S02]  /*ff00*/  @UP1 USHF.R.S32.HI UR4, URZ, 0x1f, UR5 ;  /* 0x0000001f3f041899 */ /* 0x004fe40008011405 */
[----:B------:R-:W-:-:S05]  /*ff10*/  @UP1 UMOV UR16, UR5 ;  /* 0x0000000500101c82 */ /* 0x000fca0008000000 */
[----:B------:R-:W-:Y:S01]  /*ff20*/  @UP1 UMOV UR17, UR4 ;  /* 0x0000000400111c82 */ /* 0x000fe20008000000 */
[----:B------:R-:W-:Y:S05]  /*ff30*/  @P0 BRA `(.L_x_566) ;  /* 0x0000004000000947 */ /* 0x000fea0003800000 */
[----:B-1----:R-:W-:Y:S05]  /*ff40*/  @!P1 BRA `(.L_x_566) ;  /* 0x0000003000009947 */ /* 0x002fea0003800000 */
[----:B-----5:R-:W2:Y:S04]  /*ff50*/  LDG.E R9, [R12.64] ;  /* 0x0000000e0c097981 */ /* 0x020ea8000c1e1900 */
[----:B------:R-:W2:Y:S02]  /*ff60*/  LDG.E R6, [R12.64+0x4] ;  /* 0x0000040e0c067981 */ /* 0x000ea4000c1e1900 */
[----:B--2---:R-:W-:Y:S02]  /*ff70*/  IADD3 R9, -R9, R6, RZ ;  /* 0x0000000609097210 */ /* 0x004fe40007ffe1ff */
.L_x_566:
[----:B-1----:R-:W-:Y:S01]  /*ff80*/  LOP3.LUT R3, R8, 0xffffffe0, RZ, 0xc0, !PT ;  /* 0xffffffe008037812 */ /* 0x002fe200078ec0ff */
[----:B------:R-:W1:Y:S01]  /*ff90*/  S2R R39, SR_CTAID.X ;  /* 0x0000000000277919 */ /* 0x000e620000002500 */
[----:B------:R-:W-:Y:S01]  /*ffa0*/  SHF.R.S32.HI R13, RZ, 0x1f, R2 ;  /* 0x0000001fff0d7819 */ /* 0x000fe20000011402 */
[----:B------:R-:W-:Y:S01]  /*ffb0*/  IMAD.MOV.U32 R10, RZ, RZ, c[0x0][0x4e8] ;  /* 0x00013a00ff0a7624 */ /* 0x000fe200078e00ff */
[----:B------:R-:W-:Y:S01]  /*ffc0*/  LEA.HI R6, R11, R11, RZ, 0x1 ;  /* 0x0000000b0b067211 */ /* 0x000fe200078f08ff */
[----:B------:R-:W-:Y:S01]  /*ffd0*/  IMAD.IADD R3, R0, 0x1, -R3 ;  /* 0x0000000100037824 */ /* 0x000fe200078e0a03 */
[----:B------:R-:W-:Y:S01]  /*ffe0*/  LEA.HI R13, R13, R2, RZ, 0x3 ;  /* 0x000000020d0d7211 */ /* 0x000fe200078f18ff */
[----:B------:R-:W-:Y:S01]  /*fff0*/  ULDC.64 UR4, c[0x0][0x490] ;  /* 0x0001240000047ab9 */ /* 0x000fe20000000a00 */
[----:B------:R-:W-:Y:S01]  /*10000*/  LOP3.LUT R6, R6, 0x1ffffffe, RZ, 0xc0, !PT ;  /* 0x1ffffffe06067812 */ /* 0x000fe200078ec0ff */
[----:B------:R-:W-:Y:S01]  /*10010*/  UIMAD UR11, UR8, UR4, URZ ;  /* 0x00000004080b72a4 */ /* 0x000fe2000f8e023f */
[----:B------:R-:W-:Y:S01]  /*10020*/  SHF.R.S32.HI R8, RZ, 0x1f, R3 ;  /* 0x0000001fff087819 */ /* 0x000fe20000011403 */
[----:B------:R-:W-:Y:S01]  /*10030*/  USHF.R.S32.HI UR10, URZ, 0x1f, UR13 ;  /* 0x0000001f3f0a7899 */ /* 0x000fe2000801140d */
[----:B------:R-:W-:Y:S01]  /*10040*/  LOP3.LUT R13, R13, 0xffffff8, RZ, 0xc0, !PT ;  /* 0x0ffffff80d0d7812 */ /* 0x000fe200078ec0ff */
[----:B------:R-:W-:Y:S01]  /*10050*/  IMAD.IADD R11, R11, 0x1, -R6 ;  /* 0x000000010b0b7824 */ /* 0x000fe200078e0a06 */
[----:B------:R-:W-:Y:S01]  /*10060*/  LEA.HI R8, R8, R3, RZ, 0x2 ;  /* 0x0000000308087211 */ /* 0x000fe200078f10ff */
[----:B------:R-:W-:Y:S01]  /*10070*/  UMOV UR20, UR16 ;  /* 0x0000001000147c82 */ /* 0x000fe20008000000 */
[----:B------:R-:W-:Y:S01]  /*10080*/  ISETP.NE.AND P1, PT, R10, 0x1, PT ;  /* 0x000000010a00780c */ /* 0x000fe20003f25270 */
[----:B------:R-:W-:Y:S01]  /*10090*/  IMAD.IADD R2, R2, 0x1, -R13 ;  /* 0x0000000102027824 */ /* 0x000fe200078e0a0d */
[----:B------:R-:W-:Y:S01]  /*100a0*/  SHF.R.S32.HI R13, RZ, 0x2, R8 ;  /* 0x00000002ff0d7819 */ /* 0x000fe20000011408 */
[----:B------:R-:W-:Y:S01]  /*100b0*/  UMOV UR21, UR17 ;  /* 0x0000001100157c82 */ /* 0x000fe20008000000 */
[----:B------:R-:W-:Y:S01]  /*100c0*/  LOP3.LUT P2, RZ, R3, 0x3, RZ, 0xc0, !PT ;  /* 0x0000000303ff7812 */ /* 0x000fe2000784c0ff */
[----:B------:R-:W-:Y:S01]  /*100d0*/  UIMAD.WIDE.U32 UR20, UR9, UR4, UR20 ;  /* 0x00000004091472a5 */ /* 0x000fe2000f8e0014 */
[----:B------:R-:W-:Y:S01]  /*100e0*/  BSSY B0, `(.L_x_567) ;  /* 0x0000073000007945 */ /* 0x000fe20003800000 */
[----:B------:R-:W-:Y:S01]  /*100f0*/  IMAD R2, R2, 0x10, R13 ;  /* 0x0000001002027824 */ /* 0x000fe200078e020d */
[----:B------:R-:W-:-:S02]  /*10100*/  UIMAD UR11, UR9, UR5, UR11 ;  /* 0x00000005090b72a4 */ /* 0x000fc4000f8e020b */
[----:B------:R-:W-:Y:S01]  /*10110*/  USEL UR10, UR10, URZ, !UP1 ;  /* 0x0000003f0a0a7287 */ /* 0x000fe2000c800000 */
[----:B------:R-:W-:Y:S01]  /*10120*/  IMAD R6, R11, 0x8, R2 ;  /* 0x000000080b067824 */ /* 0x000fe200078e0202 */
[----:B------:R-:W-:Y:S02]  /*10130*/  ULDC.64 UR6, c[0x0][0x498] ;  /* 0x0001260000067ab9 */ /* 0x000fe40000000a00 */
[----:B------:R-:W-:Y:S01]  /*10140*/  UIADD3 UR21, UR21, UR11, URZ ;  /* 0x0000000b15157290 */ /* 0x000fe2000fffe03f */
[----:B-1----:R-:W-:Y:S01]  /*10150*/  IMAD R6, R39, 0x80, R6 ;  /* 0x0000008027067824 */ /* 0x002fe200078e0206 */
[----:B------:R-:W-:Y:S02]  /*10160*/  USEL UR13, UR13, URZ, !UP1 ;  /* 0x0000003f0d0d7287 */ /* 0x000fe4000c800000 */
[----:B------:R-:W-:Y:S01]  /*10170*/  UIMAD UR11, UR10, UR6, URZ ;  /* 0x000000060a0b72a4 */ /* 0x000fe2000f8e023f */
[----:B------:R-:W-:Y:S01]  /*10180*/  @P1 IMAD.HI.U32 R8, R6, c[0x0][0x4ec], RZ ;  /* 0x00013b0006081a27 */ /* 0x000fe200078e00ff */
[----:B------:R-:W-:-:S02]  /*10190*/  UIMAD.WIDE.U32 UR20, UR13, UR6, UR20 ;  /* 0x000000060d1472a5 */ /* 0x000fc4000f8e0014 */
[----:B------:R-:W-:Y:S01]  /*101a0*/  UIMAD UR7, UR13, UR7, UR11 ;  /* 0x000000070d0772a4 */ /* 0x000fe2000f8e020b */
[----:B------:R-:W-:Y:S01]  /*101b0*/  IMAD.MOV.U32 R14, RZ, RZ, R6 ;  /* 0x000000ffff0e7224 */ /* 0x000fe200078e0006 */
[----:B------:R-:W-:Y:S01]  /*101c0*/  @P1 SHF.R.U32.HI R14, RZ, c[0x0][0x4f0], R8 ;  /* 0x00013c00ff0e1a19 */ /* 0x000fe20000011608 */
[----:B------:R-:W-:Y:S02]  /*101d0*/  ULDC.64 UR4, c[0x0][0x3a0] ;  /* 0x0000e80000047ab9 */ /* 0x000fe40000000a00 */
[----:B------:R-:W-:Y:S01]  /*101e0*/  UIMAD.WIDE.U32 UR18, UR16, UR4, URZ ;  /* 0x00000004101272a5 */ /* 0x000fe2000f8e003f */
[--C-:B------:R-:W-:Y:S01]  /*101f0*/  SHF.R.S32.HI R8, RZ, 0x1f, R14.reuse ;  /* 0x0000001fff087819 */ /* 0x100fe2000001140e */
[----:B------:R-:W-:Y:S01]  /*10200*/  IMAD.MOV R11, RZ, RZ, -R14 ;  /* 0x000000ffff0b7224 */ /* 0x000fe200078e0a0e */
[----:B------:R-:W-:Y:S01]  /*10210*/  MOV R3, UR7 ;  /* 0x0000000700037c02 */ /* 0x000fe20008000f00 */
[----:B------:R-:W-:Y:S01]  /*10220*/  UIMAD UR4, UR17, UR4, URZ ;  /* 0x00000004110472a4 */ /* 0x000fe2000f8e023f */
[----:B------:R-:W-:Y:S01]  /*10230*/  IADD3 R14, P0, R14, UR20, RZ ;  /* 0x000000140e0e7c10 */ /* 0x000fe2000ff1e0ff */
[----:B------:R-:W-:Y:S01]  /*10240*/  IMAD R11, R11, c[0x0][0x4e8], R6 ;  /* 0x00013a000b0b7a24 */ /* 0x000fe200078e0206 */
[CC--:B------:R-:W-:Y:S01]  /*10250*/  LEA.HI R6, R5.reuse, R0.reuse, RZ, 0x3 ;  /* 0x0000000005067211 */ /* 0x0c0fe200078f18ff */
[----:B------:R-:W-:Y:S01]  /*10260*/  UIMAD UR16, UR16, UR5, UR4 ;  /* 0x00000005101072a4 */ /* 0x000fe2000f8e0204 */
[----:B------:R-:W-:-:S02]  /*10270*/  LEA.HI R5, R5, R0, RZ, 0x6 ;  /* 0x0000000005057211 */ /* 0x000fc400078f30ff */
[----:B------:R-:W-:Y:S01]  /*10280*/  LOP3.LUT R13, R6, 0xfffffff8, RZ, 0xc0, !PT ;  /* 0xfffffff8060d7812 */ /* 0x000fe200078ec0ff */
[----:B------:R-:W-:Y:S01]  /*10290*/  ULDC.64 UR4, c[0x0][0x3e8] ;  /* 0x0000fa0000047ab9 */ /* 0x000fe20000000a00 */
[----:B------:R-:W-:Y:S01]  /*102a0*/  SHF.R.S32.HI R6, RZ, 0x3, R6 ;  /* 0x00000003ff067819 */ /* 0x000fe20000011406 */
[----:B------:R-:W-:Y:S01]  /*102b0*/  UIADD3 UR17, UR19, UR16, URZ ;  /* 0x0000001013117290 */ /* 0x000fe2000fffe03f */
[----:B------:R-:W-:Y:S01]  /*102c0*/  IADD3.X R15, R8, UR21, R3, P0, !PT ;  /* 0x00000015080f7c10 */ /* 0x000fe200087fe403 */
[----:B------:R-:W-:Y:S01]  /*102d0*/  IMAD.IADD R13, R0, 0x1, -R13 ;  /* 0x00000001000d7824 */ /* 0x000fe200078e0a0d */
[----:B------:R-:W-:Y:S01]  /*102e0*/  SHF.R.S32.HI R0, RZ, 0x1f, R11 ;  /* 0x0000001fff007819 */ /* 0x000fe2000001140b */
[----:B------:R-:W-:Y:S01]  /*102f0*/  UIMAD UR8, UR8, UR4, URZ ;  /* 0x00000004080872a4 */ /* 0x000fe2000f8e023f */
[----:B------:R-:W-:Y:S01]  /*10300*/  IMAD.SHL.U32 R3, R6, 0x40, RZ ;  /* 0x0000004006037824 */ /* 0x000fe200078e00ff */
[----:B------:R-:W-:Y:S01]  /*10310*/  UMOV UR16, UR18 ;  /* 0x0000001200107c82 */ /* 0x000fe20008000000 */
[----:B------:R-:W-:Y:S01]  /*10320*/  IMAD R8, R13, 0x20, R6 ;  /* 0x000000200d087824 */ /* 0x000fe200078e0206 */
[----:B------:R-:W-:Y:S01]  /*10330*/  UIMAD UR8, UR9, UR5, UR8 ;  /* 0x00000005090872a4 */ /* 0x000fe2000f8e0208 */
[----:B------:R-:W-:Y:S01]  /*10340*/  IMAD R0, R0, c[0x0][0x488], RZ ;  /* 0x0001220000007a24 */ /* 0x000fe200078e02ff */
[----:B------:R-:W-:Y:S01]  /*10350*/  UIMAD.WIDE.U32 UR16, UR9, UR4, UR16 ;  /* 0x00000004091072a5 */ /* 0x000fe2000f8e0010 */
[----:B------:R-:W-:Y:S01]  /*10360*/  IMAD.WIDE.U32 R14, R11, c[0x0][0x488], R14 ;  /* 0x000122000b0e7a25 */ /* 0x000fe200078e000e */
[----:B------:R-:W-:Y:S01]  /*10370*/  LOP3.LUT R3, R3, 0x1c0, RZ, 0xc0, !PT ;  /* 0x000001c003037812 */ /* 0x000fe200078ec0ff */
[----:B------:R-:W-:-:S02]  /*10380*/  ULDC.64 UR4, c[0x0][0x3f0] ;  /* 0x0000fc0000047ab9 */ /* 0x000fc40000000a00 */
[----:B------:R-:W-:Y:S01]  /*10390*/  IMAD R11, R11, c[0x0][0x48c], R0 ;  /* 0x000123000b0b7a24 */ /* 0x000fe200078e0200 */
[C---:B------:R-:W-:Y:S01]  /*103a0*/  LEA R12, P0, R14.reuse, c[0x0][0x450], 0x2 ;  /* 0x000114000e0c7a11 */ /* 0x040fe200078010ff */
[----:B------:R-:W-:Y:S01]  /*103b0*/  IMAD.SHL.U32 R0, R13, 0x8, RZ ;  /* 0x000000080d007824 */ /* 0x000fe200078e00ff */
[----:B------:R-:W-:Y:S01]  /*103c0*/  UIADD3 UR9, UR17, UR8, URZ ;  /* 0x0000000811097290 */ /* 0x000fe2000fffe03f */
[----:B------:R-:W-:Y:S01]  /*103d0*/  IMAD R13, R39, 0x80, R8 ;  /* 0x00000080270d7824 */ /* 0x000fe200078e0208 */
[----:B------:R-:W-:Y:S01]  /*103e0*/  IADD3 R11, R15, R11, RZ ;  /* 0x0000000b0f0b7210 */ /* 0x000fe20007ffe0ff */
[----:B------:R-:W-:Y:S01]  /*103f0*/  UIMAD UR10, UR10, UR4, URZ ;  /* 0x000000040a0a72a4 */ /* 0x000fe2000f8e023f */
[----:B------:R-:W-:Y:S01]  /*10400*/  LOP3.LUT R10, R3, 0x38, R0, 0xf8, !PT ;  /* 0x00000038030a7812 */ /* 0x000fe200078ef800 */
[----:B------:R-:W-:Y:S01]  /*10410*/  @P1 IMAD.HI.U32 R16, R13, c[0x0][0x4ec], RZ ;  /* 0x00013b000d101a27 */ /* 0x000fe200078e00ff */
[----:B------:R-:W-:Y:S01]  /*10420*/  LEA.HI.X R11, R14, c[0x0][0x454], R11, 0x2, P0 ;  /* 0x000115000e0b7a11 */ /* 0x000fe200000f140b */
[----:B------:R-:W-:Y:S01]  /*10430*/  UMOV UR8, UR16 ;  /* 0x0000001000087c82 */ /* 0x000fe20008000000 */
[----:B------:R-:W-:Y:S01]  /*10440*/  SHF.R.U32.HI R3, RZ, 0x3, R3 ;  /* 0x00000003ff037819 */ /* 0x000fe20000011603 */
[--C-:B------:R-:W-:Y:S01]  /*10450*/  IMAD.MOV.U32 R8, RZ, RZ, R13.reuse ;  /* 0x000000ffff087224 */ /* 0x100fe200078e000d */
[----:B------:R-:W-:Y:S01]  /*10460*/  @P1 SHF.R.U32.HI R8, RZ, c[0x0][0x4f0], R16 ;  /* 0x00013c00ff081a19 */ /* 0x000fe20000011610 */
[----:B------:R-:W-:Y:S01]  /*10470*/  UIMAD UR5, UR13, UR5, UR10 ;  /* 0x000000050d0572a4 */ /* 0x000fe2000f8e020a */
[----:B------:R-:W-:Y:S01]  /*10480*/  SHFL.IDX PT, R42, R12, RZ, 0x1c1f ;  /* 0x001c1fff0c2a7589 */ /* 0x000fe200000e0000 */
[----:B------:R-:W-:Y:S01]  /*10490*/  UIMAD.WIDE.U32 UR8, UR13, UR4, UR8 ;  /* 0x000000040d0872a5 */ /* 0x000fe2000f8e0008 */
[----:B------:R-:W-:Y:S01]  /*104a0*/  LOP3.LUT R3, R10, R3, RZ, 0x3c, !PT ;  /* 0x000000030a037212 */ /* 0x000fe200078e3cff */
[--C-:B------:R-:W-:Y:S01]  /*104b0*/  IMAD.MOV R32, RZ, RZ, -R8.reuse ;  /* 0x000000ffff207224 */ /* 0x100fe200078e0a08 */
[----:B------:R-:W1:Y:S01]  /*104c0*/  SHFL.IDX PT, R43, R11, RZ, 0x1c1f ;  /* 0x001c1fff0b2b7589 */ /* 0x000e6200000e0000 */
[----:B------:R-:W-:Y:S01]  /*104d0*/  UIADD3 UR5, UR9, UR5, URZ ;  /* 0x0000000509057290 */ /* 0x000fe2000fffe03f */
[----:B------:R-:W-:Y:S01]  /*104e0*/  SHF.R.S32.HI R10, RZ, 0x1f, R8 ;  /* 0x0000001fff0a7819 */ /* 0x000fe20000011408 */
[----:B------:R-:W-:Y:S01]  /*104f0*/  IMAD R32, R32, c[0x0][0x4e8], R13 ;  /* 0x00013a0020207a24 */ /* 0x000fe200078e020d */
[----:B------:R-:W-:Y:S01]  /*10500*/  SHFL.IDX PT, R34, R12, 0x1, 0x1c1f ;  /* 0x003c1f000c227f89 */ /* 0x000fe200000e0000 */
[----:B------:R-:W-:Y:S01]  /*10510*/  IMAD R13, R39, 0x80, R2 ;  /* 0x00000080270d7824 */ /* 0x000fe200078e0202 */
[----:B------:R-:W-:Y:S01]  /*10520*/  IADD3 R36, R0, 0x40, RZ ;  /* 0x0000004000247810 */ /* 0x000fe20007ffe0ff */
[----:B-----5:R-:W-:Y:S01]  /*10530*/  IMAD R2, R9, c[0x0][0x4e8], RZ ;  /* 0x00013a0009027a24 */ /* 0x020fe200078e02ff */
[----:B------:R-:W2:Y:S01]  /*10540*/  SHFL.IDX PT, R35, R11, 0x1, 0x1c1f ;  /* 0x003c1f000b237f89 */ /* 0x000ea200000e0000 */
[----:B------:R-:W-:Y:S01]  /*10550*/  IMAD.U32 R15, RZ, RZ, UR9 ;  /* 0x00000009ff0f7e24 */ /* 0x000fe2000f8e00ff */
[C---:B------:R-:W-:Y:S01]  /*10560*/  IADD3 R9, R13.reuse, 0x8, RZ ;  /* 0x000000080d097810 */ /* 0x040fe20007ffe0ff */
[----:B------:R-:W-:Y:S01]  /*10570*/  IMAD.U32 R14, RZ, RZ, UR8 ;  /* 0x00000008ff0e7e24 */ /* 0x000fe2000f8e00ff */
[-C--:B------:R-:W-:Y:S01]  /*10580*/  ISETP.GE.OR P0, PT, R13, R2.reuse, P2 ;  /* 0x000000020d00720c */ /* 0x080fe20001706670 */
[----:B------:R-:W-:Y:S01]  /*10590*/  IMAD.U32 R15, RZ, RZ, UR5 ;  /* 0x00000005ff0f7e24 */ /* 0x000fe2000f8e00ff */
[----:B------:R-:W-:Y:S01]  /*105a0*/  ISETP.GE.OR P2, PT, R9, R2, P2 ;  /* 0x000000020900720c */ /* 0x000fe20001746670 */
[----:B------:R-:W-:Y:S01]  /*105b0*/  IMAD R17, R10, c[0x0][0x3e0], RZ ;  /* 0x0000f8000a117a24 */ /* 0x000fe200078e02ff */
[----:B------:R-:W-:Y:S01]  /*105c0*/  SHF.L.U32 R10, R5, 0x3, RZ ;  /* 0x00000003050a7819 */ /* 0x000fe200000006ff */
[----:B------:R-:W-:-:S03]  /*105d0*/  IMAD.WIDE.U32 R14, R8, c[0x0][0x3e0], R14 ;  /* 0x0000f800080e7a25 */ /* 0x000fc600078e000e */
[----:B------:R-:W-:Y:S01]  /*105e0*/  LOP3.LUT R10, R3, 0x7ffffe00, R10, 0xf8, !PT ;  /* 0x7ffffe00030a7812 */ /* 0x000fe200078ef80a */
[----:B------:R-:W-:Y:S01]  /*105f0*/  IMAD R17, R8, c[0x0][0x3e4], R17 ;  /* 0x0000f90008117a24 */ /* 0x000fe200078e0211 */
[----:B------:R-:W-:Y:S01]  /*10600*/  SHF.R.S32.HI R8, RZ, 0x1f, R32 ;  /* 0x0000001fff087819 */ /* 0x000fe20000011420 */
[----:B------:R-:W-:Y:S02]  /*10610*/  IMAD R39, R39, 0x80, R6 ;  /* 0x0000008027277824 */ /* 0x000fe400078e0206 */
[----:B------:R-:W-:Y:S01]  /*10620*/  IMAD.IADD R15, R15, 0x1, R17 ;  /* 0x000000010f0f7824 */ /* 0x000fe200078e0211 */
[----:B-1----:R1:W-:Y:S01]  /*10630*/  @!P0 ST.E [R42.64], R4 ;  /* 0x000000042a008985 */ /* 0x0023e2000c10190e */
[----:B------:R-:W-:Y:S02]  /*10640*/  IMAD R5, R8, c[0x0][0x3d8], RZ ;  /* 0x0000f60008057a24 */ /* 0x000fe400078e02ff */
[----:B------:R-:W-:Y:S02]  /*10650*/  IMAD.SHL.U32 R40, R10, 0x2, RZ ;  /* 0x000000020a287824 */ /* 0x000fe400078e00ff */
[C---:B------:R-:W-:Y:S01]  /*10660*/  IMAD R3, R32.reuse, c[0x0][0x3dc], R5 ;  /* 0x0000f70020037a24 */ /* 0x040fe200078e0205 */
[----:B--2---:R1:W-:Y:S01]  /*10670*/  @!P2 ST.E [R34.64], R7 ;  /* 0x000000072200a985 */ /* 0x0043e2000c10190e */
[----:B------:R-:W-:-:S03]  /*10680*/  IMAD.WIDE.U32 R32, R32, c[0x0][0x3d8], R14 ;  /* 0x0000f60020207a25 */ /* 0x000fc600078e000e */
[----:B------:R1:W2:Y:S01]  /*10690*/  LDS.128 R28, [R40+0x1080] ;  /* 0x00108000281c7984 */ /* 0x0002a20000000c00 */
[----:B------:R-:W-:Y:S01]  /*106a0*/  IMAD.IADD R3, R33, 0x1, R3 ;  /* 0x0000000121037824 */ /* 0x000fe200078e0203 */
[C---:B------:R-:W-:Y:S02]  /*106b0*/  LEA R38, P0, R32.reuse, c[0x0][0x380], 0x1 ;  /* 0x0000e00020267a11 */ /* 0x040fe400078008ff */
[----:B------:R1:W3:Y:S02]  /*106c0*/  LDS.128 R24, [R40+0x2080] ;  /* 0x0020800028187984 */ /* 0x0002e40000000c00 */
[----:B------:R-:W-:Y:S02]  /*106d0*/  LEA.HI.X R37, R32, c[0x0][0x384], R3, 0x1, P0 ;  /* 0x0000e10020257a11 */ /* 0x000fe400000f0c03 */
[----:B------:R1:W4:Y:S01]  /*106e0*/  LDS.128 R20, [R40+0x3080] ;  /* 0x0030800028147984 */ /* 0x0003220000000c00 */
[----:B------:R-:W-:-:S03]  /*106f0*/  ISETP.GE.AND P0, PT, R39, R2, PT ;  /* 0x000000022700720c */ /* 0x000fc60003f06270 */
[----:B------:R1:W1:Y:S04]  /*10700*/  LDS.128 R16, [R40+0x5080] ;  /* 0x0050800028107984 */ /* 0x0002680000000c00 */
[----:B------:R1:W1:Y:S04]  /*10710*/  LDS.128 R12, [R40+0x6080] ;  /* 0x00608000280c7984 */ /* 0x0002680000000c00 */
[----:B------:R1:W1:Y:S04]  /*10720*/  LDS.128 R8, [R40+0x7080] ;  /* 0x0070800028087984 */ /* 0x0002680000000c00 */
[----:B------:R1:W1:Y:S04]  /*10730*/  SHFL.IDX PT, R42, R38, RZ, 0x181f ;  /* 0x00181fff262a7589 */ /* 0x00026800000e0000 */
[----:B------:R1:W1:Y:S01]  /*10740*/  SHFL.IDX PT, R43, R37, RZ, 0x181f ;  /* 0x00181fff252b7589 */ /* 0x00026200000e0000 */
[----:B------:R-:W-:Y:S05]  /*10750*/  @P0 BRA `(.L_x_568) ;  /* 0x000000b000000947 */ /* 0x000fea0003800000 */
[----:B-1----:R-:W1:Y:S01]  /*10760*/  LDS.128 R32, [R40+0x80] ;  /* 0x0000800028207984 */ /* 0x002e620000000c00 */
[----:B------:R-:W-:-:S02]  /*10770*/  ISETP.GE.AND P0, PT, R36, c[0x0][0x3c8], PT ;  /* 0x0000f20024007a0c */ /* 0x000fc40003f06270 */
[----:B------:R-:W-:Y:S01]  /*10780*/  ISETP.GE.AND P1, PT, R0, c[0x0][0x3c8], PT ;  /* 0x0000f20000007a0c */ /* 0x000fe20003f26270 */
[----:B------:R-:W5:Y:S10]  /*10790*/  LDS.128 R4, [R40+0x4080] ;  /* 0x0040800028047984 */ /* 0x000f740000000c00 */
[----:B------:R-:W-:-:S02]  /*107a0*/  @!P0 SHF.R.S32.HI R3, RZ, 0x1f, R36 ;  /* 0x0000001fff038819 */ /* 0x000fc40000011424 */
[----:B------:R-:W-:Y:S02]  /*107b0*/  @!P1 IMAD.WIDE R44, R0, 0x2, R42 ;  /* 0x00000002002c9825 */ /* 0x000fe400078e022a */
[----:B------:R-:W-:-:S04]  /*107c0*/  @!P0 LEA.HI R3, R3, R36, RZ, 0x3 ;  /* 0x0000002403038211 */ /* 0x000fc800078f18ff */
[----:B------:R-:W-:-:S05]  /*107d0*/  @!P0 LOP3.LUT R3, R3, 0xfffffff8, RZ, 0xc0, !PT ;  /* 0xfffffff803038812 */ /* 0x000fca00078ec0ff */
[----:B------:R-:W-:Y:S01]  /*107e0*/  @!P0 IMAD.WIDE R42, R3, 0x2, R42 ;  /* 0x00000002032a8825 */ /* 0x000fe200078e022a */
[----:B-1----:R1:W-:Y:S04]  /*107f0*/  @!P1 ST.E.128 [R44.64], R32 ;  /* 0x000000202c009985 */ /* 0x0023e8000c101d0e */
[----:B-----5:R1:W-:Y:S02]  /*10800*/  @!P0 ST.E.128 [R42.64], R4 ;  /* 0x000000042a008985 */ /* 0x0203e4000c101d0e */
.L_x_568:
[----:B------:R-:W-:Y:S05]  /*10810*/  BSYNC B0 ;  /* 0x0000000000007941 */ /* 0x000fea0003800000 */
.L_x_567:
        /* <DEDUP_REMOVED lines=15> */
.L_x_570:
[----:B------:R-:W-:Y:S05]  /*10910*/  BSYNC B0 ;  /* 0x0000000000007941 */ /* 0x000fea0003800000 */
.L_x_569:
        /* <DEDUP_REMOVED lines=15> */
.L_x_572:
[----:B------:R-:W-:Y:S05]  /*10a10*/  BSYNC B0 ;  /* 0x0000000000007941 */ /* 0x000fea0003800000 */
.L_x_571:
        /* <DEDUP_REMOVED lines=16> */
.L_x_565:
        /* <DEDUP_REMOVED lines=31> */
.L_x_573:
[----:B-1----:R-:W1:Y:S01]  /*10d10*/  S2R R0, SR_TID.X ;  /* 0x0000000000007919 */ /* 0x002e620000002100 */
[----:B------:R-:W-:Y:S01]  /*10d20*/  USHF.R.S32.HI UR6, URZ, 0x1f, UR13 ;  /* 0x0000001f3f067899 */ /* 0x000fe2000801140d */
[----:B------:R-:W-:Y:S01]  /*10d30*/  BSSY B0, `(.L_x_574) ;  /* 0x0000029000007945 */ /* 0x000fe20003800000 */
[----:B------:R-:W-:-:S02]  /*10d40*/  USEL UR13, UR13, URZ, !UP1 ;  /* 0x0000003f0d0d7287 */ /* 0x000fc4000c800000 */
[----:B------:R-:W-:Y:S01]  /*10d50*/  USEL UR6, UR6, URZ, !UP1 ;  /* 0x0000003f06067287 */ /* 0x000fe2000c800000 */
[----:B-1----:R-:W-:-:S13]  /*10d60*/  ISETP.GT.AND P0, PT, R0, 0x7f, PT ;  /* 0x0000007f0000780c */ /* 0x002fda0003f04270 */
        /* <DEDUP_REMOVED lines=31> */
[----:B------:R-:W-:Y:S02]  /*10f60*/  IMAD R2, R5, c[0x0][0x48c], R2 ;  /* 0x0001230005027a24 */ /* 0x000fe400078e0202 */
[----:B------:R-:W-:-:S03]  /*10f70*/  IMAD.MOV.U32 R5, RZ, RZ, -0x800000 ;  /* 0xff800000ff057424 */ /* 0x000fc600078e00ff */
[----:B------:R-:W-:Y:S02]  /*10f80*/  IADD3 R3, R7, R2, RZ ;  /* 0x0000000207037210 */ /* 0x000fe40007ffe0ff */
[----:B------:R-:W-:-:S04]  /*10f90*/  LEA R2, P0, R6, c[0x0][0x450], 0x2 ;  /* 0x0001140006027a11 */ /* 0x000fc800078010ff */
[----:B------:R-:W-:-:S05]  /*10fa0*/  LEA.HI.X R3, R6, c[0x0][0x454], R3, 0x2, P0 ;  /* 0x0001150006037a11 */ /* 0x000fca00000f1403 */
[----:B------:R1:W-:Y:S04]  /*10fb0*/  STG.E [R2.64], R5 ;  /* 0x0000000502007986 */ /* 0x0003e8000c10190e */
.L_x_575:
[----:B------:R-:W-:Y:S05]  /*10fc0*/  BSYNC B0 ;  /* 0x0000000000007941 */ /* 0x000fea0003800000 */
.L_x_574:
[----:B-1----:R-:W1:Y:S01]  /*10fd0*/  S2R R2, SR_CTAID.X ;  /* 0x0000000000027919 */ /* 0x002e620000002500 */
[----:B------:R-:W-:Y:S01]  /*10fe0*/  SHF.R.S32.HI R3, RZ, 0x1f, R0 ;  /* 0x0000001fff037819 */ /* 0x000fe20000011400 */
        /* <DEDUP_REMOVED lines=16> */
[----:B------:R-:W-:Y:S01]  /*110f0*/  UIMAD.WIDE.U32 UR16, UR9, UR4, UR16 ;  /* 0x00000004091072a5 */ /* 0x000fe2000f8e0010 */
[----:B------:R-:W-:Y:S01]  /*11100*/  SHF.L.U32 R9, R0, 0x3, RZ ;  /* 0x0000000300097819 */ /* 0x000fe200000006ff */
[----:B------:R-:W-:Y:S02]  /*11110*/  UIMAD UR7, UR9, UR5, UR7 ;  /* 0x00000005090772a4 */ /* 0x000fe4000f8e0207 */
[C---:B-1----:R-:W-:Y:S01]  /*11120*/  IMAD R5, R2.reuse, 0x80, R5 ;  /* 0x0000008002057824 */ /* 0x042fe200078e0205 */
[----:B------:R-:W-:Y:S01]  /*11130*/  ULDC.64 UR4, c[0x0][0x3f0] ;  /* 0x0000fc0000047ab9 */ /* 0x000fe20000000a00 */
[----:B------:R-:W-:Y:S01]  /*11140*/  IMAD R3, R2, 0x80, R3 ;  /* 0x0000008002037824 */ /* 0x000fe200078e0203 */
[----:B------:R-:W-:Y:S01]  /*11150*/  UIMAD UR6, UR6, UR4, URZ ;  /* 0x00000004060672a4 */ /* 0x000fe2000f8e023f */
[----:B------:R-:W-:Y:S01]  /*11160*/  @P0 IMAD.HI.U32 R4, R5, c[0x0][0x4ec], RZ ;  /* 0x00013b0005040a27 */ /* 0x000fe200078e00ff */
[----:B------:R-:W-:Y:S01]  /*11170*/  UIADD3 UR17, UR7, UR17, URZ ;  /* 0x0000001107117290 */ /* 0x000fe2000fffe03f */
[----:B------:R-:W-:Y:S01]  /*11180*/  MOV R7, R5 ;  /* 0x0000000500077202 */ /* 0x000fe20000000f00 */
[----:B------:R-:W-:Y:S01]  /*11190*/  UIMAD UR5, UR13, UR5, UR6 ;  /* 0x000000050d0572a4 */ /* 0x000fe2000f8e0206 */
[----:B------:R-:W-:Y:S01]  /*111a0*/  IADD3 R0, R9, 0x40, RZ ;  /* 0x0000004009007810 */ /* 0x000fe20007ffe0ff */
[----:B------:R-:W-:Y:S01]  /*111b0*/  UIMAD.WIDE.U32 UR16, UR13, UR4, UR16 ;  /* 0x000000040d1072a5 */ /* 0x000fe2000f8e0010 */
[----:B------:R-:W-:-:S03]  /*111c0*/  @P0 SHF.R.U32.HI R7, RZ, c[0x0][0x4f0], R4 ;  /* 0x00013c00ff070a19 */ /* 0x000fc60000011604 */
        /* <DEDUP_REMOVED lines=31> */
.L_x_577:
[----:B------:R-:W-:Y:S05]  /*113c0*/  BSYNC B0 ;  /* 0x0000000000007941 */ /* 0x000fea0003800000 */
.L_x_576:
[----:B------:R-:W-:Y:S01]  /*113d0*/  IADD3 R11, R3, 0x20, RZ ;  /* 0x00000020030b7810 */ /* 0x000fe20007ffe0ff */
[----:B--23--:R2:W3:Y:S01]  /*113e0*/  SHFL.IDX PT, R7, R4, 0x1, 0x181f ;  /* 0x00381f0004077f89 */ /* 0x00c4e200000e0000 */
[----:B------:R-:W-:Y:S02]  /*113f0*/  BSSY B0, `(.L_x_578) ;  /* 0x000000d000007945 */ /* 0x000fe40003800000 */
[----:B------:R-:W-:Y:S01]  /*11400*/  ISETP.GE.AND P0, PT, R11, R8, PT ;  /* 0x000000080b00720c */ /* 0x000fe20003f06270 */
[----:B------:R2:W4:-:S12]  /*11410*/  SHFL.IDX PT, R6, R5, 0x1, 0x181f ;  /* 0x00381f0005067f89 */ /* 0x00051800000e0000 */
[----:B------:R-:W-:Y:S05]  /*11420*/  @P0 BRA `(.L_x_579) ;  /* 0x0000009000000947 */ /* 0x000fea0003800000 */
[----:B------:R-:W-:Y:S02]  /*11430*/  ISETP.GE.AND P0, PT, R0, c[0x0][0x3c8], PT ;  /* 0x0000f20000007a0c */ /* 0x000fe40003f06270 */
[----:B------:R-:W-:-:S11]  /*11440*/  ISETP.GE.AND P1, PT, R9, c[0x0][0x3c8], PT ;  /* 0x0000f20009007a0c */ /* 0x000fd60003f26270 */
[----:B------:R-:W-:-:S04]  /*11450*/  @!P0 SHF.R.S32.HI R11, RZ, 0x1f, R0 ;  /* 0x0000001fff0b8819 */ /* 0x000fc80000011400 */
[----:B------:R-:W-:Y:S01]  /*11460*/  @!P0 LEA.HI R2, R11, R0, RZ, 0x3 ;  /* 0x000000000b028211 */ /* 0x000fe200078f18ff */
[----:B---34-:R-:W-:-:S03]  /*11470*/  @!P1 IMAD.WIDE R10, R9, 0x2, R6 ;  /* 0x00000002090a9825 */ /* 0x018fc600078e0206 */
[----:B------:R-:W-:Y:S02]  /*11480*/  @!P0 LOP3.LUT R2, R2, 0xfffffff8, RZ, 0xc0, !PT ;  /* 0xfffffff802028812 */ /* 0x000fe400078ec0ff */
[----:B------:R3:W-:Y:S03]  /*11490*/  @!P1 ST.E.128 [R10.64], RZ ;  /* 0x000000ff0a009985 */ /* 0x0007e6000c101d0e */
[----:B------:R-:W-:-:S05]  /*114a0*/  @!P0 IMAD.WIDE R6, R2, 0x2, R6 ;  /* 0x0000000202068825 */ /* 0x000fca00078e0206 */
[----:B------:R3:W-:Y:S02]  /*114b0*/  @!P0 ST.E.128 [R6.64], RZ ;  /* 0x000000ff06008985 */ /* 0x0007e4000c101d0e */
.L_x_579:
[----:B------:R-:W-:Y:S05]  /*114c0*/  BSYNC B0 ;  /* 0x0000000000007941 */ /* 0x000fea0003800000 */
.L_x_578:
        /* <DEDUP_REMOVED lines=9> */
[----:B------:R-:W-:Y:S01]  /*11560*/  @!P0 LEA.HI R2, R11, R0, RZ, 0x3 ;  /* 0x000000000b028211 */ /* 0x000fe200078f18ff */
[----:B-1--4-:R-:W-:-:S03]  /*11570*/  @!P1 IMAD.WIDE R10, R9, 0x2, R6 ;  /* 0x00000002090a9825 */ /* 0x012fc600078e0206 */
[----:B------:R-:W-:Y:S02]  /*11580*/  @!P0 LOP3.LUT R2, R2, 0xfffffff8, RZ, 0xc0, !PT ;  /* 0xfffffff802028812 */ /* 0x000fe400078ec0ff */
[----:B------:R1:W-:Y:S03]  /*11590*/  @!P1 ST.E.128 [R10.64], RZ ;  /* 0x000000ff0a009985 */ /* 0x0003e6000c101d0e */
[----:B------:R-:W-:-:S05]  /*115a0*/  @!P0 IMAD.WIDE R6, R2, 0x2, R6 ;  /* 0x0000000202068825 */ /* 0x000fca00078e0206 */
[----:B------:R1:W-:Y:S02]  /*115b0*/  @!P0 ST.E.128 [R6.64], RZ ;  /* 0x000000ff06008985 */ /* 0x0003e4000c101d0e */
.L_x_581:
[----:B------:R-:W-:Y:S05]  /*115c0*/  BSYNC B0 ;  /* 0x0000000000007941 */ /* 0x000fea0003800000 */
.L_x_580:
[----:B------:R-:W-:Y:S01]  /*115d0*/  IADD3 R3, R3, 0x60, RZ ;  /* 0x0000006003037810 */ /* 0x000fe20007ffe0ff */
[----:B-1----:R1:W2:Y:S03]  /*115e0*/  SHFL.IDX PT, R7, R4, 0x3, 0x181f ;  /* 0x00781f0004077f89 */ /* 0x0022a600000e0000 */
        /* <DEDUP_REMOVED lines=8> */
[----:B--2---:R-:W-:-:S04]  /*11670*/  SHF.R.S32.HI R3, RZ, 0x1f, R0 ;  /* 0x0000001fff037819 */ /* 0x004fc80000011400 */
[----:B------:R-:W-:-:S04]  /*11680*/  LEA.HI R3, R3, R0, RZ, 0x3 ;  /* 0x0000000003037211 */ /* 0x000fc800078f18ff */
[----:B------:R-:W-:-:S05]  /*11690*/  LOP3.LUT R3, R3, 0xfffffff8, RZ, 0xc0, !PT ;  /* 0xfffffff803037812 */ /* 0x000fca00078ec0ff */
[----:B------:R-:W-:-:S05]  /*116a0*/  IMAD.WIDE R6, R3, 0x2, R6 ;  /* 0x0000000203067825 */ /* 0x000fca00078e0206 */
[----:B------:R-:W-:Y:S01]  /*116b0*/  ST.E.128 [R6.64], RZ ;  /* 0x000000ff06007985 */ /* 0x000fe2000c101d0e */
[----:B------:R-:W-:Y:S05]  /*116c0*/  EXIT ;  /* 0x000000000000794d */ /* 0x000fea0003800000 */
.L_x_582:
        /* <DEDUP_REMOVED lines=11> */
.L_x_4339:


//--------------------- .text._ZN7cutlass13device_kernelIN5flash19enable_sm80_to_sm89INS1_16FlashAttnFwdSm80INS1_25CollectiveMainloopFwdSm80ILi8ELi1ELb1EN4cute5tupleIJNS5_1CILi128EEES8_S8_EEELi128ENS_6half_tEfNS_4arch4Sm80ELb1ELb0ELb1ELb1ELb1ELb1ELb1ELb0EEENS1_21CollectiveEpilogueFwdIS9_NS6_IJNS7_ILi1EEESF_SF_EEESA_SC_Li256ELb1ELb1ELb0ELb0EEENS1_19SingleTileSchedulerILb1ELb0ELb1ELi128EEEEEEEEEvNT_6ParamsE --------------------------
	.section	.text._ZN7cutlass13device_kernelIN5flash19enable_sm80_to_sm89INS1_16FlashAttnFwdSm80INS1_25CollectiveMainloopFwdSm80ILi8ELi1ELb1EN4cute5tupleIJNS5_1CILi128EEES8_S8_EEELi128ENS_6half_tEfNS_4arch4Sm80ELb1ELb0ELb1ELb1ELb1ELb1ELb1ELb0EEENS1_21CollectiveEpilogueFwdIS9_NS6_IJNS7_ILi1EEESF_SF_EEESA_SC_Li256ELb1ELb1ELb0ELb0EEENS1_19SingleTileSchedulerILb1ELb0ELb1ELi128EEEEEEEEEvNT_6ParamsE,"ax",@progbits
	.sectioninfo	@"SHI_REGISTERS=255"
	.align	128
.text._ZN7cutlass13device_kernelIN5flash19enable_sm80_to_sm89INS1_16FlashAttnFwdSm80INS1_25CollectiveMainloopFwdSm80ILi8ELi1ELb1EN4cute5tupleIJNS5_1CILi128EEES8_S8_EEELi128ENS_6half_tEfNS_4arch4Sm80ELb1ELb0ELb1ELb1ELb1ELb1ELb1ELb0EEENS1_21CollectiveEpilogueFwdIS9_NS6_IJNS7_ILi1EEESF_SF_EEESA_SC_Li256ELb1ELb1ELb0ELb0EEENS1_19SingleTileSchedulerILb1ELb0ELb1ELi128EEEEEEEEEvNT_6ParamsE:
        .type           _ZN7cutlass13device_kernelIN5flash19enable_sm80_to_sm89INS1_16FlashAttnFwdSm80INS1_25CollectiveMainloopFwdSm80ILi8ELi1ELb1EN4cute5tupleIJNS5_1CILi128EEES8_S8_EEELi128ENS_6half_tEfNS_4arch4Sm80ELb1ELb0ELb1ELb1ELb1ELb1ELb1ELb0EEENS1_21CollectiveEpilogueFwdIS9_NS6_IJNS7_ILi1EEESF_SF_EEESA_SC_Li256ELb1ELb1ELb0ELb0EEENS1_19SingleTileSchedulerILb1ELb0ELb1ELi128EEEEEEEEEvNT_6ParamsE,@function
        .size           _ZN7cutlass13device_kernelIN5flash19enable_sm80_to_sm89INS1_16FlashAttnFwdSm80INS1_25CollectiveMainloopFwdSm80ILi8ELi1ELb1EN4cute5tupleIJNS5_1CILi128EEES8_S8_EEELi128ENS_6half_tEfNS_4arch4Sm80ELb1ELb0ELb1ELb1ELb1ELb1ELb1ELb0EEENS1_21CollectiveEpilogueFwdIS9_NS6_IJNS7_ILi1EEESF_SF_EEESA_SC_Li256ELb1ELb1ELb0ELb0EEENS1_19SingleTileSchedulerILb1ELb0ELb1ELi128EEEEEEEEEvNT_6ParamsE,(.L_x_4340 - _ZN7cutlass13device_kernelIN5flash19enable_sm80_to_sm89INS1_16FlashAttnFwdSm80INS1_25CollectiveMainloopFwdSm80ILi8ELi1ELb1EN4cute5tupleIJNS5_1CILi128EEES8_S8_EEELi128ENS_6half_tEfNS_4arch4Sm80ELb1ELb0ELb1ELb1ELb1ELb1ELb1ELb0EEENS1_21CollectiveEpilogueFwdIS9_NS6_IJNS7_ILi1EEESF_SF_EEESA_SC_Li256ELb1ELb1ELb0ELb0EEENS1_19SingleTileSchedulerILb1ELb0ELb1ELi128EEEEEEEEEvNT_6ParamsE)
        .other          _ZN7cutlass13device_kernelIN5flash19enable_sm80_to_sm89INS1_16FlashAttnFwdSm80INS1_25CollectiveMainloopFwdSm80ILi8ELi1ELb1EN4cute5tupleIJNS5_1CILi128EEES8_S8_EEELi128ENS_6half_tEfNS_4arch4Sm80ELb1ELb0ELb1ELb1ELb1ELb1ELb1ELb0EEENS1_21CollectiveEpilogueFwdIS9_NS6_IJNS7_ILi1EEESF_SF_EEESA_SC_Li256ELb1ELb1ELb0ELb0EEENS1_19SingleTileSchedulerILb1ELb0ELb1ELi128EEEEEEEEEvNT_6ParamsE,@"STO_CUDA_ENTRY STV_DEFAULT"
_ZN7cutlass13device_kernelIN5flash19enable_sm80_to_sm89INS1_16FlashAttnFwdSm80INS1_25CollectiveMainloopFwdSm80ILi8ELi1ELb1EN4cute5tupleIJNS5_1CILi128EEES8_S8_EEELi128ENS_6half_tEfNS_4arch4Sm80ELb1ELb0ELb1ELb1ELb1ELb1ELb1ELb0EEENS1_21CollectiveEpilogueFwdIS9_NS6_IJNS7_ILi1EEESF_SF_EEESA_SC_Li256ELb1ELb1ELb0ELb0EEENS1_19SingleTileSchedulerILb1ELb0ELb1ELi128EEEEEEEEEvNT_6ParamsE:
        /* <DEDUP_REMOVED lines=21> */
.L_x_584:
[----:B------:R-:W-:-:S04]  /*0150*/  ISETP.NE.U32.AND P0, PT, RZ, c[0x0][0x560], PT ;  /* 0x00015800ff007a0c */ /* 0x000fc80003f05070 */
[----:B------:R-:W-:-:S13]  /*0160*/  ISETP.NE.AND.EX P0, PT, RZ, c[0x0][0x564], PT, P0 ;  /* 0x00015900ff007a0c */ /* 0x000fda0003f05300 */
[----:B------:R-:W-:Y:S05]  /*0170*/  @!P0 BRA `(.L_x_586) ;  /* 0x000000a000008947 */ /* 0x000fea0003800000 */
[----:B------:R-:W-:Y:S02]  /*0180*/  ULDC.64 UR4, c[0x0][0x560] ;  /* 0x0001580000047ab9 */ /* 0x000fe40000000a00 */
[----:B------:R-:W-:-:S06]  /*0190*/  UIMAD.WIDE UR4, UR21, UR7, UR4 ;  /* 0x00000007150472a5 */ /* 0x000fcc000f8e0204 */
[----:B------:R-:W-:Y:S02]  /*01a0*/  MOV R2, UR4 ;  /* 0x0000000400027c02 */ /* 0x000fe40008000f00 */
[----:B------:R-:W-:-:S05]  /*01b0*/  MOV R3, UR5 ;  /* 0x0000000500037c02 */ /* 0x000fca0008000f00 */
[----:B------:R1:W2:Y:S04]  /*01c0*/  LDG.E R0, [R2.64] ;  /* 0x0000001602007981 */ /* 0x0002a8000c1e1900 */
[----:B-1----:R-:W3:Y:S01]  /*01d0*/  LDG.E R2, [R2.64+0x4] ;  /* 0x0000041602027981 */ /* 0x002ee2000c1e1900 */
[----:B--2---:R-:W1:Y:S08]  /*01e0*/  R2UR UR4, R0 ;  /* 0x00000000000473c2 */ /* 0x004e7000000e0000 */
[----:B---3--:R-:W1:Y:S02]  /*01f0*/  R2UR UR5, R2 ;  /* 0x00000000020573c2 */ /* 0x008e6400000e0000 */
[----:B-1----:R-:W-:Y:S01]  /*0200*/  UIADD3 UR5, -UR4, UR5, URZ ;  /* 0x0000000504057290 */ /* 0x002fe2000fffe13f */
[----:B------:R-:W-:Y:S05]  /*0210*/  BRA `(.L_x_585) ;  /* 0x0000001000007947 */ /* 0x000fea0003800000 */
.L_x_586:
[----:B------:R-:W-:Y:S02]  /*0220*/  ULDC UR5, c[0x0][0x54c] ;  /* 0x0001530000057ab9 */ /* 0x000fe40000000800 */
.L_x_585:
[----:B------:R-:W-:Y:S02]  /*0230*/  ULDC UR4, c[0x0][0x548] ;  /* 0x0001520000047ab9 */ /* 0x000fe40000000800 */
[----:B------:R-:W-:-:S02]  /*0240*/  USHF.L.U32 UR14, UR14, 0x7, URZ ;  /* 0x000000070e0e7899 */ /* 0x000fc4000800063f */
[----:B------:R-:W-:-:S04]  /*0250*/  UIMAD UR4, UR5, UR4, URZ ;  /* 0x00000004050472a4 */ /* 0x000fc8000f8e023f */
[----:B------:R-:W-:-:S04]  /*0260*/  UISETP.GE.AND UP0, UPT, UR14, UR4, UPT ;  /* 0x000000040e00728c */ /* 0x000fc8000bf06270 */
[----:B------:R-:W-:Y:S01]  /*0270*/  USEL UR21, UR21, 0xffffffff, !UP0 ;  /* 0xffffffff15157887 */ /* 0x000fe2000c000000 */
[----:B------:R-:W-:Y:S05]  /*0280*/  BRA `(.L_x_587) ;  /* 0x000001b000007947 */ /* 0x000fea0003800000 */
.L_x_583:
        /* <DEDUP_REMOVED lines=8> */
.L_x_588:
        /* <DEDUP_REMOVED lines=13> */
.L_x_590:
[----:B------:R-:W-:Y:S02]  /*03e0*/  ULDC UR5, c[0x0][0x54c] ;  /* 0x0001530000057ab9 */ /* 0x000fe40000000800 */
.L_x_589:
[----:B------:R-:W-:Y:S02]  /*03f0*/  ULDC UR4, c[0x0][0x548] ;  /* 0x0001520000047ab9 */ /* 0x000fe40000000800 */
[----:B------:R-:W-:-:S02]  /*0400*/  USHF.L.U32 UR14, UR14, 0x7, URZ ;  /* 0x000000070e0e7899 */ /* 0x000fc4000800063f */
[----:B------:R-:W-:-:S04]  /*0410*/  UIMAD UR4, UR5, UR4, URZ ;  /* 0x00000004050472a4 */ /* 0x000fc8000f8e023f */
[----:B------:R-:W-:-:S04]  /*0420*/  UISETP.GE.AND UP0, UPT, UR14, UR4, UPT ;  /* 0x000000040e00728c */ /* 0x000fc8000bf06270 */
[----:B------:R-:W-:-:S06]  /*0430*/  USEL UR21, UR21, 0xffffffff, !UP0 ;  /* 0xffffffff15157887 */ /* 0x000fcc000c000000 */
.L_x_587:
        /* <DEDUP_REMOVED lines=34> */
[----:B------:R3:W4:Y:S01]  /*0660*/  @P2 LDG.E R7, [R4.64] ;  /* 0x0000001604072981 */ /* 0x000722000c1e1900 */
[----:B------:R-:W-:Y:S01]  /*0670*/  UIMAD.WIDE UR4, UR21, UR7, UR4 ;  /* 0x00000007150472a5 */ /* 0x000fe2000f8e0204 */
[----:B------:R-:W-:Y:S01]  /*0680*/  MOV R24, RZ ;  /* 0x000000ff00187202 */ /* 0x000fe20000000f00 */
[----:B------:R-:W-:Y:S01]  /*0690*/  IMAD.MOV.U32 R8, RZ, RZ, RZ ;  /* 0x000000ffff087224 */ /* 0x000fe200078e00ff */
[----:B------:R-:W4:Y:S03]  /*06a0*/  @P3 LDG.E R6, [R10.64] ;  /* 0x000000160a063981 */ /* 0x000f26000c1e1900 */
[----:B-1----:R-:W-:Y:S01]  /*06b0*/  IMAD.U32 R2, RZ, RZ, UR4 ;  /* 0x00000004ff027e24 */ /* 0x002fe2000f8e00ff */
[----:B------:R-:W-:Y:S01]  /*06c0*/  MOV R3, UR5 ;  /* 0x0000000500037c02 */ /* 0x000fe20008000f00 */
[----:B---3--:R-:W-:Y:S01]  /*06d0*/  IMAD.U32 R4, RZ, RZ, UR8 ;  /* 0x00000008ff047e24 */ /* 0x008fe2000f8e00ff */
[----:B------:R-:W-:-:S03]  /*06e0*/  MOV R5, UR9 ;  /* 0x0000000900057c02 */ /* 0x000fc60008000f00 */
[----:B------:R1:W5:Y:S04]  /*06f0*/  @P1 LDG.E R8, [R2.64] ;  /* 0x0000001602081981 */ /* 0x000368000c1e1900 */
[----:B------:R1:W5:Y:S01]  /*0700*/  @P4 LDG.E R24, [R4.64] ;  /* 0x0000001604184981 */ /* 0x000362000c1e1900 */
[----:B------:R-:W3:Y:S01]  /*0710*/  S2UR UR13, SR_CTAID.Y ;  /* 0x00000000000d79c3 */ /* 0x000ee20000002600 */
[----:B------:R-:W-:Y:S02]  /*0720*/  UMOV UR16, URZ ;  /* 0x0000003f00107c82 */ /* 0x000fe40008000000 */
[----:B------:R-:W-:Y:S02]  /*0730*/  ULDC UR20, c[0x0][0x168] ;  /* 0x00005a0000147ab9 */ /* 0x000fe40000000800 */
[----:B------:R-:W-:-:S02]  /*0740*/  UMOV UR17, URZ ;  /* 0x0000003f00117c82 */ /* 0x000fc40008000000 */
[----:B------:R-:W-:Y:S02]  /*0750*/  ULDC UR4, c[0x0][0x2ac] ;  /* 0x0000ab0000047ab9 */ /* 0x000fe40000000800 */
[----:B------:R-:W-:Y:S02]  /*0760*/  ULDC UR19, c[0x0][0x1d0] ;  /* 0x0000740000137ab9 */ /* 0x000fe40000000800 */
[----:B------:R-:W-:Y:S02]  /*0770*/  UIMAD UR19, UR4, UR19, URZ ;  /* 0x00000013041372a4 */ /* 0x000fe4000f8e023f */
[----:B------:R-:W-:Y:S02]  /*0780*/  ULDC UR18, c[0x0][0x228] ;  /* 0x00008a0000127ab9 */ /* 0x000fe40000000800 */
[----:B---3--:R-:W-:Y:S01]  /*0790*/  USHF.R.S32.HI UR12, URZ, 0x1f, UR13 ;  /* 0x0000001f3f0c7899 */ /* 0x008fe2000801140d */
[----:B--2---:R1:W2:Y:S08]  /*07a0*/  @P0 R2UR UR20, R0 ;  /* 0x00000000001403c2 */ /* 0x0042b000000e0000 */
[----:B----4-:R1:W3:Y:S08]  /*07b0*/  @P2 R2UR UR16, R7 ;  /* 0x00000000071023c2 */ /* 0x0102f000000e0000 */
[----:B------:R1:W4:Y:S01]  /*07c0*/  @P3 R2UR UR17, R6 ;  /* 0x00000000061133c2 */ /* 0x00032200000e0000 */
[----:B------:R-:W-:Y:S05]  /*07d0*/  @P0 BRA `(.L_x_591) ;  /* 0x0000006000000947 */ /* 0x000fea0003800000 */
[----:B------:R-:W-:Y:S05]  /*07e0*/  @!P3 BRA `(.L_x_591) ;  /* 0x000000500000b947 */ /* 0x000fea0003800000 */
[----:B-1--4-:R-:W4:Y:S04]  /*07f0*/  LDG.E R6, [R10.64] ;  /* 0x000000160a067981 */ /* 0x012f28000c1e1900 */
[----:B---3--:R-:W3:Y:S01]  /*0800*/  LDG.E R0, [R10.64+0x4] ;  /* 0x000004160a007981 */ /* 0x008ee2000c1e1900 */
[----:B--2-4-:R-:W1:Y:S08]  /*0810*/  R2UR UR20, R6 ;  /* 0x00000000061473c2 */ /* 0x014e7000000e0000 */
[----:B---3--:R-:W1:Y:S02]  /*0820*/  R2UR UR4, R0 ;  /* 0x00000000000473c2 */ /* 0x008e6400000e0000 */
[----:B-1----:R-:W-:-:S06]  /*0830*/  UIADD3 UR20, -UR20, UR4, URZ ;  /* 0x0000000414147290 */ /* 0x002fcc000fffe13f */
.L_x_591:
[----:B------:R-:W-:-:S04]  /*0840*/  ISETP.NE.U32.AND P0, PT, RZ, c[0x0][0x368], PT ;  /* 0x0000da00ff007a0c */ /* 0x000fc80003f05070 */
[----:B------:R-:W-:-:S13]  /*0850*/  ISETP.NE.AND.EX P0, PT, RZ, c[0x0][0x36c], PT, P0 ;  /* 0x0000db00ff007a0c */ /* 0x000fda0003f05300 */
[----:B------:R-:W-:Y:S05]  /*0860*/  @!P0 BRA `(.L_x_592) ;  /* 0x0000007000008947 */ /* 0x000fea0003800000 */
[----:B------:R-:W-:Y:S02]  /*0870*/  ULDC.64 UR4, c[0x0][0x368] ;  /* 0x0000da0000047ab9 */ /* 0x000fe40000000a00 */
[----:B------:R-:W-:-:S06]  /*0880*/  UIMAD.WIDE UR4, UR21, UR7, UR4 ;  /* 0x00000007150472a5 */ /* 0x000fcc000f8e0204 */
[----:B-1----:R-:W-:Y:S02]  /*0890*/  MOV R4, UR4 ;  /* 0x0000000400047c02 */ /* 0x002fe40008000f00 */
[----:B------:R-:W-:-:S05]  /*08a0*/  MOV R5, UR5 ;  /* 0x0000000500057c02 */ /* 0x000fca0008000f00 */
[----:B----4-:R-:W4:Y:S02]  /*08b0*/  LDG.E R0, [R4.64] ;  /* 0x0000001604007981 */ /* 0x010f24000c1e1900 */
[----:B----4-:R1:W4:Y:S02]  /*08c0*/  R2UR UR19, R0 ;  /* 0x00000000001373c2 */ /* 0x01032400000e0000 */
[----:B-1--4-:R-:W-:Y:S05]  /*08d0*/  BRA `(.L_x_593) ;  /* 0x0000006000007947 */ /* 0x012fea0003800000 */
.L_x_592:
[----:B------:R-:W-:Y:S05]  /*08e0*/  @!P4 BRA `(.L_x_593) ;  /* 0x000000500000c947 */ /* 0x000fea0003800000 */
[----:B-1--4-:R1:W4:Y:S04]  /*08f0*/  LDG.E R0, [R4.64] ;  /* 0x0000001604007981 */ /* 0x012328000c1e1900 */
[----:B-1-3--:R-:W3:Y:S01]  /*0900*/  LDG.E R4, [R4.64+0x4] ;  /* 0x0000041604047981 */ /* 0x00aee2000c1e1900 */
[----:B----4-:R-:W1:Y:S08]  /*0910*/  R2UR UR19, R0 ;  /* 0x00000000001373c2 */ /* 0x010e7000000e0000 */
[----:B---3--:R-:W1:Y:S02]  /*0920*/  R2UR UR4, R4 ;  /* 0x00000000040473c2 */ /* 0x008e6400000e0000 */
[----:B-1----:R-:W-:-:S06]  /*0930*/  UIADD3 UR19, -UR19, UR4, URZ ;  /* 0x0000000413137290 */ /* 0x002fcc000fffe13f */
.L_x_593:
[----:B-1--4-:R1:W4:Y:S01]  /*0940*/  @P1 LDG.E R5, [R2.64] ;  /* 0x0000001602051981 */ /* 0x012322000c1e1900 */
[----:B------:R-:W-:-:S03]  /*0950*/  ULDC.64 UR4, c[0x0][0x378] ;  /* 0x0000de0000047ab9 */ /* 0x000fc60000000a00 */
[----:B---3--:R1:W3:Y:S01]  /*0960*/  @P1 LDG.E R4, [R2.64+0x4] ;  /* 0x0000041602041981 */ /* 0x0082e2000c1e1900 */
[----:B------:R-:W-:-:S04]  /*0970*/  UISETP.NE.U32.AND UP0, UPT, URZ, UR4, UPT ;  /* 0x000000043f00728c */ /* 0x000fc8000bf05070 */
[----:B------:R-:W-:-:S03]  /*0980*/  UISETP.NE.AND.EX UP0, UPT, URZ, UR5, UPT, UP0 ;  /* 0x000000053f00728c */ /* 0x000fc6000bf05300 */
[----:B------:R-:W-:-:S03]  /*0990*/  ULDC.64 UR4, c[0x0][0x378] ;  /* 0x0000de0000047ab9 */ /* 0x000fc60000000a00 */
[----:B------:R-:W-:-:S05]  /*09a0*/  PLOP3.LUT P0, PT, PT, PT, UP0, 0x80, 0x0 ;  /* 0x000000000000781c */ /* 0x000fca0003f0f008 */
[----:B------:R-:W-:-:S06]  /*09b0*/  @UP0 UIMAD.WIDE UR4, UR21, UR7, UR4 ;  /* 0x00000007150402a5 */ /* 0x000fcc000f8e0204 */
[----:B-1----:R-:W-:Y:S02]  /*09c0*/  IMAD.U32 R2, RZ, RZ, UR4 ;  /* 0x00000004ff027e24 */ /* 0x002fe4000f8e00ff */
[----:B------:R-:W-:-:S05]  /*09d0*/  IMAD.U32 R3, RZ, RZ, UR5 ;  /* 0x00000005ff037e24 */ /* 0x000fca000f8e00ff */
[----:B--2---:R-:W2:Y:S01]  /*09e0*/  @P0 LDG.E R0, [R2.64] ;  /* 0x0000001602000981 */ /* 0x004ea2000c1e1900 */
[----:B------:R-:W-:Y:S02]  /*09f0*/  ULDC UR6, c[0x0][0x2c4] ;  /* 0x0000b10000067ab9 */ /* 0x000fe40000000800 */
[----:B------:R-:W-:Y:S02]  /*0a00*/  UISETP.NE.AND UP2, UPT, UR6, 0x1, UPT ;  /* 0x000000010600788c */ /* 0x000fe4000bf45270 */
[----:B------:R-:W-:Y:S02]  /*0a10*/  UIADD3 UR6, -UR16, UR19, URZ ;  /* 0x0000001310067290 */ /* 0x000fe4000fffe13f */
[----:B------:R-:W-:-:S07]  /*0a20*/  UMOV UR15, UR19 ;  /* 0x00000013000f7c82 */ /* 0x000fce0008000000 */
[----:B------:R-:W-:Y:S01]  /*0a30*/  @UP2 UIADD3 UR24, UR14, 0x7f, URZ ;  /* 0x0000007f0e182890 */ /* 0x000fe2000fffe03f */
[----:B----4-:R-:W1:Y:S08]  /*0a40*/  @P1 R2UR UR4, R5 ;  /* 0x00000000050413c2 */ /* 0x010e7000000e0000 */
[----:B---3--:R-:W1:Y:S02]  /*0a50*/  @P1 R2UR UR5, R4 ;  /* 0x00000000040513c2 */ /* 0x008e6400000e0000 */
[----:B-1----:R-:W-:-:S03]  /*0a60*/  @UP3 UIADD3 UR18, -UR4, UR5, URZ ;  /* 0x0000000504123290 */ /* 0x002fc6000fffe13f */
[----:B------:R-:W-:-:S03]  /*0a70*/  ULDC.64 UR4, c[0x0][0x2c8] ;  /* 0x0000b20000047ab9 */ /* 0x000fc60000000a00 */
[----:B--2---:R1:W2:Y:S01]  /*0a80*/  @P0 R2UR UR15, R0 ;  /* 0x00000000000f03c2 */ /* 0x0042a200000e0000 */
[----:B------:R-:W-:Y:S02]  /*0a90*/  UIMAD.WIDE.U32 UR24, UR24, UR4, URZ ;  /* 0x00000004181872a5 */ /* 0x000fe4000f8e003f */
[----:B------:R-:W-:Y:S02]  /*0aa0*/  UIADD3 UR11, UR6, UR18, URZ ;  /* 0x00000012060b7290 */ /* 0x000fe4000fffe03f */
[----:B------:R-:W-:Y:S02]  /*0ab0*/  UIADD3 UR4, UR14, 0x7f, URZ ;  /* 0x0000007f0e047890 */ /* 0x000fe4000fffe03f */
[----:B------:R-:W-:Y:S02]  /*0ac0*/  UIADD3 UR9, UR11, 0x80, -UR20 ;  /* 0x000000800b097890 */ /* 0x000fe4000fffe814 */
[----:B------:R-:W-:Y:S02]  /*0ad0*/  @UP2 USHF.R.U32.HI UR4, URZ, UR5, UR25 ;  /* 0x000000053f042299 */ /* 0x000fe40008011619 */
[----:B------:R-:W-:-:S02]  /*0ae0*/  UIADD3 UR10, UR11, 0x7f, URZ ;  /* 0x0000007f0b0a7890 */ /* 0x000fc4000fffe03f */
[----:B------:R-:W-:Y:S02]  /*0af0*/  UIADD3 UR5, UR9, UR4, URZ ;  /* 0x0000000409057290 */ /* 0x000fe4000fffe03f */
[----:B------:R-:W-:Y:S02]  /*0b00*/  USHF.R.S32.HI UR8, URZ, 0x1f, UR10 ;  /* 0x0000001f3f087899 */ /* 0x000fe4000801140a */
[----:B------:R-:W-:Y:S02]  /*0b10*/  USHF.R.S32.HI UR4, URZ, 0x1f, UR5 ;  /* 0x0000001f3f047899 */ /* 0x000fe40008011405 */
[----:B------:R-:W-:Y:S02]  /*0b20*/  ULEA.HI UR10, UR8, UR10, URZ, 0x7 ;  /* 0x0000000a080a7291 */ /* 0x000fe4000f8f383f */
[----:B------:R-:W-:Y:S02]  /*0b30*/  ULEA.HI UR4, UR4, UR5, URZ, 0x7 ;  /* 0x0000000504047291 */ /* 0x000fe4000f8f383f */
[----:B------:R-:W-:-:S02]  /*0b40*/  USHF.R.S32.HI UR10, URZ, 0x7, UR10 ;  /* 0x000000073f0a7899 */ /* 0x000fc4000801140a */
[----:B------:R-:W-:-:S04]  /*0b50*/  USHF.R.S32.HI UR4, URZ, 0x7, UR4 ;  /* 0x000000073f047899 */ /* 0x000fc80008011404 */
[----:B------:R-:W-:-:S04]  /*0b60*/  UISETP.LT.AND UP0, UPT, UR10, UR4, UPT ;  /* 0x000000040a00728c */ /* 0x000fc8000bf01270 */
[----:B------:R-:W-:Y:S02]  /*0b70*/  USEL UR5, UR10, UR4, UP0 ;  /* 0x000000040a057287 */ /* 0x000fe40008000000 */
[----:B------:R-:W-:Y:S02]  /*0b80*/  UIADD3 UR4, -UR6, URZ, URZ ;  /* 0x0000003f06047290 */ /* 0x000fe4000fffe13f */
[----:B------:R-:W-:Y:S02]  /*0b90*/  ULEA UR6, UR5, -UR6, 0x7 ;  /* 0x8000000605067291 */ /* 0x000fe4000f8e383f */
[----:B------:R-:W-:Y:S02]  /*0ba0*/  UISETP.LT.AND UP1, UPT, URZ, UR4, UPT ;  /* 0x000000043f00728c */ /* 0x000fe4000bf21270 */
[----:B------:R-:W-:Y:S02]  /*0bb0*/  UISETP.LT.AND UP0, UPT, UR6, UR18, UPT ;  /* 0x000000120600728c */ /* 0x000fe4000bf01270 */
[----:B------:R-:W-:-:S02]  /*0bc0*/  USEL UR4, URZ, UR4, !UP1 ;  /* 0x000000043f047287 */ /* 0x000fc4000c800000 */
[----:B------:R-:W-:Y:S02]  /*0bd0*/  USEL UR5, UR6, UR18, UP0 ;  /* 0x0000001206057287 */ /* 0x000fe40008000000 */
[----:B------:R-:W-:Y:S02]  /*0be0*/  USHF.R.U32.HI UR8, URZ, 0x7, UR4 ;  /* 0x000000073f087899 */ /* 0x000fe40008011604 */
[----:B------:R-:W-:-:S05]  /*0bf0*/  UISETP.GT.AND UP0, UPT, UR5, UR4, UPT ;  /* 0x000000040500728c */ /* 0x000fca000bf04270 */
[----:B------:R-:W-:-:S06]  /*0c00*/  UMOV UR6, UR8 ;  /* 0x0000000800067c82 */ /* 0x000fcc0008000000 */
        /* <DEDUP_REMOVED lines=16> */
[----:B------:R-:W-:-:S03]  /*0d10*/  ULDC.64 UR4, c[0x0][0x240] ;  /* 0x0000900000047ab9 */ /* 0x000fc60000000a00 */
[----:B------:R-:W-:Y:S01]  /*0d20*/  LEA.HI R0, R4, R174, RZ, 0x3 ;  /* 0x000000ae04007211 */ /* 0x000fe200078f18ff */
[----:B------:R1:W2:Y:S01]  /*0d30*/  @P4 LDG.E R23, [R2.64] ;  /* 0x0000001602174981 */ /* 0x0002a2000c1e1900 */
[----:B------:R-:W-:Y:S01]  /*0d40*/  UIMAD UR4, UR12, UR4, URZ ;  /* 0x000000040c0472a4 */ /* 0x000fe2000f8e023f */
[----:B------:R-:W-:Y:S01]  /*0d50*/  IMAD.MOV.U32 R146, RZ, RZ, c[0x0][0x238] ;  /* 0x00008e00ff927624 */ /* 0x000fe200078e00ff */
[----:B------:R-:W-:Y:S01]  /*0d60*/  SHF.R.S32.HI R95, RZ, 0x3, R0 ;  /* 0x00000003ff5f7819 */ /* 0x000fe20000011400 */
[----:B------:R-:W-:Y:S01]  /*0d70*/  USHF.R.S32.HI UR24, URZ, 0x1f, UR21 ;  /* 0x0000001f3f187899 */ /* 0x000fe20008011415 */
[----:B------:R-:W-:Y:S01]  /*0d80*/  LOP3.LUT R0, R0, 0xfffffff8, RZ, 0xc0, !PT ;  /* 0xfffffff800007812 */ /* 0x000fe200078ec0ff */
[----:B------:R-:W-:Y:S01]  /*0d90*/  UIADD3 UR25, UR6, -0x1, URZ ;  /* 0xffffffff06197890 */ /* 0x000fe2000fffe03f */
[----:B------:R-:W-:Y:S01]  /*0da0*/  SHF.R.S32.HI R7, RZ, 0x1f, R95 ;  /* 0x0000001fff077819 */ /* 0x000fe2000001145f */
[----:B------:R-:W-:Y:S01]  /*0db0*/  UIMAD UR7, UR13, UR5, UR4 ;  /* 0x000000050d0772a4 */ /* 0x000fe2000f8e0204 */
[C---:B-----5:R-:W-:Y:S01]  /*0dc0*/  IADD3 R118, P0, R95.reuse, R8, RZ ;  /* 0x000000085f767210 */ /* 0x060fe20007f1e0ff */
[----:B------:R-:W-:Y:S01]  /*0dd0*/  IMAD.IADD R22, R174, 0x1, -R0 ;  /* 0x00000001ae167824 */ /* 0x000fe200078e0a00 */
[----:B------:R-:W-:Y:S01]  /*0de0*/  USEL UR27, UR21, URZ, !UP3 ;  /* 0x0000003f151b7287 */ /* 0x000fe2000d800000 */
[----:B------:R-:W-:Y:S01]  /*0df0*/  IADD3 R142, -R95, UR18, RZ ;  /* 0x000000125f8e7c10 */ /* 0x000fe2000fffe1ff */
[----:B------:R-:W-:Y:S01]  /*0e00*/  USEL UR26, UR24, URZ, !UP3 ;  /* 0x0000003f181a7287 */ /* 0x000fe2000d800000 */
[----:B------:R-:W-:Y:S01]  /*0e10*/  IMAD.SHL.U32 R20, R22, 0x8, RZ ;  /* 0x0000000816147824 */ /* 0x000fe200078e00ff */
[----:B------:R-:W-:Y:S01]  /*0e20*/  LEA.HI.X.SX32 R119, R8, R7, 0x1, P0 ;  /* 0x0000000708777211 */ /* 0x000fe200000f0eff */
[----:B------:R-:W-:Y:S01]  /*0e30*/  ULDC.64 UR4, c[0x0][0x248] ;  /* 0x0000920000047ab9 */ /* 0x000fe20000000a00 */
[----:B------:R-:W-:Y:S01]  /*0e40*/  IMAD.MOV.U32 R157, RZ, RZ, 0x7 ;  /* 0x00000007ff9d7424 */ /* 0x000fe200078e00ff */
[----:B------:R-:W-:Y:S01]  /*0e50*/  UIMAD UR4, UR26, UR4, URZ ;  /* 0x000000041a0472a4 */ /* 0x000fe2000f8e023f */
[----:B------:R-:W-:Y:S01]  /*0e60*/  SHF.R.S32.HI R21, RZ, 0x1f, R20 ;  /* 0x0000001fff157819 */ /* 0x000fe20000011414 */
[----:B------:R-:W-:Y:S01]  /*0e70*/  IMAD R0, R119, c[0x0][0x238], RZ ;  /* 0x00008e0077007a24 */ /* 0x000fe200078e02ff */
[----:B------:R-:W-:Y:S01]  /*0e80*/  LEA.HI R4, R4, R174, RZ, 0x6 ;  /* 0x000000ae04047211 */ /* 0x000fe200078f30ff */
[----:B------:R-:W-:Y:S01]  /*0e90*/  IMAD.U32 R98, RZ, RZ, UR27 ;  /* 0x0000001bff627e24 */ /* 0x000fe2000f8e00ff */
[----:B------:R-:W-:Y:S01]  /*0ea0*/  UIMAD UR4, UR27, UR5, UR4 ;  /* 0x000000051b0472a4 */ /* 0x000fe2000f8e0204 */
[----:B------:R-:W-:Y:S01]  /*0eb0*/  IMAD R0, R118, c[0x0][0x23c], R0 ;  /* 0x00008f0076007a24 */ /* 0x000fe200078e0200 */
[----:B------:R-:W-:Y:S01]  /*0ec0*/  SHF.L.U64.HI R165, R146, R157, c[0x0][0x23c] ;  /* 0x00008f0092a57619 */ /* 0x000fe2000001029d */
[----:B-1----:R-:W-:Y:S01]  /*0ed0*/  IMAD.WIDE.U32 R2, R118, c[0x0][0x238], R20 ;  /* 0x00008e0076027a25 */ /* 0x002fe200078e0014 */
[----:B------:R-:W-:Y:S01]  /*0ee0*/  USHF.R.S32.HI UR5, URZ, 0x1f, UR25 ;  /* 0x0000001f3f057899 */ /* 0x000fe20008011419 */
[C---:B------:R-:W-:Y:S01]  /*0ef0*/  IADD3 R91, R20.reuse, 0x40, RZ ;  /* 0x00000040145b7810 */ /* 0x040fe20007ffe0ff */
[----:B------:R-:W-:Y:S01]  /*0f00*/  USHF.R.S32.HI UR28, URZ, 0x1f, UR15 ;  /* 0x0000001f3f1c7899 */ /* 0x000fe2000801140f */
[----:B------:R-:W-:Y:S01]  /*0f10*/  IMAD.IADD R3, R3, 0x1, R0 ;  /* 0x0000000103037824 */ /* 0x000fe200078e0200 */
[----:B------:R-:W-:Y:S01]  /*0f20*/  ISETP.GE.AND P6, PT, R20, c[0x0][0x1d4], PT ;  /* 0x0000750014007a0c */ /* 0x000fe20003fc6270 */
[----:B------:R-:W-:Y:S01]  /*0f30*/  IMAD.U32 R0, RZ, RZ, UR13 ;  /* 0x0000000dff007e24 */ /* 0x000fe2000f8e00ff */
[----:B------:R-:W-:Y:S01]  /*0f40*/  ISETP.GE.AND P5, PT, R91, c[0x0][0x1d4], PT ;  /* 0x000075005b007a0c */ /* 0x000fe20003fa6270 */
[----:B------:R-:W-:Y:S01]  /*0f50*/  IMAD.SHL.U32 R173, R146, 0x80, RZ ;  /* 0x0000008092ad7824 */ /* 0x000fe200078e00ff */
[C---:B------:R-:W-:Y:S01]  /*0f60*/  IADD3 R155, R95.reuse, 0x20, RZ ;  /* 0x000000205f9b7810 */ /* 0x040fe20007ffe0ff */
[----:B------:R-:W-:Y:S01]  /*0f70*/  IMAD.WIDE.U32 R2, R0, c[0x0][0x240], R2 ;  /* 0x0000900000027a25 */ /* 0x000fe200078e0002 */
[----:B------:R-:W-:-:S02]  /*0f80*/  IADD3 R153, R95, 0x60, RZ ;  /* 0x000000605f997810 */ /* 0x000fc40007ffe0ff */
[----:B------:R-:W-:Y:S01]  /*0f90*/  IADD3 R154, R95, 0x40, RZ ;  /* 0x000000405f9a7810 */ /* 0x000fe20007ffe0ff */
[----:B------:R-:W-:Y:S01]  /*0fa0*/  IMAD.U32 R0, RZ, RZ, UR25 ;  /* 0x00000019ff007e24 */ /* 0x000fe2000f8e00ff */
[----:B------:R-:W-:Y:S01]  /*0fb0*/  IADD3 R3, R3, UR7, RZ ;  /* 0x0000000703037c10 */ /* 0x000fe2000fffe0ff */
[----:B------:R-:W-:Y:S01]  /*0fc0*/  IMAD.MOV.U32 R25, RZ, RZ, c[0x0][0x23c] ;  /* 0x00008f00ff197624 */ /* 0x000fe200078e00ff */
[----:B------:R-:W-:Y:S01]  /*0fd0*/  ULDC.64 UR6, c[0x0][0x280] ;  /* 0x0000a00000067ab9 */ /* 0x000fe20000000a00 */
[----:B------:R-:W-:Y:S01]  /*0fe0*/  IMAD R6, R0, -0x80, R142 ;  /* 0xffffff8000067824 */ /* 0x000fe200078e028e */
[----:B------:R-:W-:Y:S01]  /*0ff0*/  UIMAD UR6, UR28, UR6, URZ ;  /* 0x000000061c0672a4 */ /* 0x000fe2000f8e023f */
[----:B------:R-:W-:Y:S01]  /*1000*/  IMAD.WIDE.U32 R130, R98, c[0x0][0x248], R2 ;  /* 0x0000920062827a25 */ /* 0x000fe200078e0002 */
[----:B------:R-:W-:Y:S01]  /*1010*/  IADD3 R141, R24, UR19, RZ ;  /* 0x00000013188d7c10 */ /* 0x000fe2000fffe0ff */
[----:B------:R-:W-:Y:S01]  /*1020*/  ULDC UR19, c[0x0][0x294] ;  /* 0x0000a50000137ab9 */ /* 0x000fe20000000800 */
[----:B------:R-:W-:Y:S01]  /*1030*/  ISETP.GE.AND P0, PT, R6, 0x1, PT ;  /* 0x000000010600780c */ /* 0x000fe20003f06270 */
[----:B------:R-:W-:Y:S01]  /*1040*/  IMAD.SHL.U32 R3, R95, 0x40, RZ ;  /* 0x000000405f037824 */ /* 0x000fe200078e00ff */
[----:B------:R-:W-:Y:S01]  /*1050*/  IADD3 R127, R131, UR4, RZ ;  /* 0x00000004837f7c10 */ /* 0x000fe2000fffe0ff */
[----:B------:R-:W-:Y:S01]  /*1060*/  IMAD.SHL.U32 R0, R4, 0x8, RZ ;  /* 0x0000000804007824 */ /* 0x000fe200078e00ff */
[----:B------:R-:W-:Y:S01]  /*1070*/  ISETP.GE.AND P2, PT, R6, 0x21, PT ;  /* 0x000000210600780c */ /* 0x000fe20003f46270 */
[----:B------:R-:W-:Y:S01]  /*1080*/  IMAD R2, R165, UR25, RZ ;  /* 0x00000019a5027c24 */ /* 0x000fe2000f8e02ff */
[----:B------:R-:W-:Y:S01]  /*1090*/  LOP3.LUT R129, R3, 0x1c0, RZ, 0xc0, !PT ;  /* 0x000001c003817812 */ /* 0x000fe200078ec0ff */
[----:B------:R-:W-:Y:S01]  /*10a0*/  IMAD.MOV.U32 R126, RZ, RZ, R130 ;  /* 0x000000ffff7e7224 */ /* 0x000fe200078e0082 */
[----:B------:R-:W-:Y:S01]  /*10b0*/  LOP3.LUT R133, R0, 0xfffffe00, RZ, 0xc0, !PT ;  /* 0xfffffe0000857812 */ /* 0x000fe200078ec0ff */
[----:B------:R-:W-:Y:S01]  /*10c0*/  IMAD R2, R173, UR5, R2 ;  /* 0x00000005ad027c24 */ /* 0x000fe2000f8e0202 */
[----:B------:R-:W-:Y:S01]  /*10d0*/  LOP3.LUT R77, R129, 0x38, R20, 0xf8, !PT ;  /* 0x00000038814d7812 */ /* 0x000fe200078ef814 */
[----:B------:R-:W-:Y:S01]  /*10e0*/  IMAD.WIDE.U32 R14, R173, UR25, R126 ;  /* 0x00000019ad0e7c25 */ /* 0x000fe2000f8e007e */
[----:B------:R-:W-:Y:S01]  /*10f0*/  SHF.R.U32.HI R166, RZ, 0x3, R129 ;  /* 0x00000003ffa67819 */ /* 0x000fe20000011681 */
[----:B------:R-:W-:Y:S01]  /*1100*/  ULDC.64 UR4, c[0x0][0x260] ;  /* 0x0000980000047ab9 */ /* 0x000fe20000000a00 */
[----:B------:R-:W-:Y:S01]  /*1110*/  P2R R144, PR, RZ, 0x20 ;  /* 0x00000020ff907803 */ /* 0x000fe20000000000 */
[----:B------:R-:W-:Y:S01]  /*1120*/  IMAD.IADD R3, R15, 0x1, R2 ;  /* 0x000000010f037824 */ /* 0x000fe200078e0202 */
[----:B------:R-:W-:Y:S01]  /*1130*/  LOP3.LUT R77, R133, R77, R166, 0xf6, !PT ;  /* 0x0000004d854d7212 */ /* 0x000fe200078ef6a6 */
[----:B------:R-:W-:Y:S01]  /*1140*/  IMAD.U32 R0, RZ, RZ, UR13 ;  /* 0x0000000dff007e24 */ /* 0x000fe2000f8e00ff */
[----:B------:R-:W-:Y:S01]  /*1150*/  @P0 LEA R4, P1, R14, c[0x0][0x220], 0x1 ;  /* 0x000088000e040a11 */ /* 0x000fe200078208ff */
[----:B------:R-:W-:Y:S01]  /*1160*/  UIMAD UR4, UR12, UR4, URZ ;  /* 0x000000040c0472a4 */ /* 0x000fe2000f8e023f */
[----:B------:R-:W-:Y:S01]  /*1170*/  IMAD.SHL.U32 R32, R22, 0x4, RZ ;  /* 0x0000000416207824 */ /* 0x000fe200078e00ff */
[----:B------:R-:W-:Y:S01]  /*1180*/  P2R R145, PR, RZ, 0x40 ;  /* 0x00000040ff917803 */ /* 0x000fe20000000000 */
[----:B------:R-:W-:Y:S01]  /*1190*/  IMAD.SHL.U32 R77, R77, 0x2, RZ ;  /* 0x000000024d4d7824 */ /* 0x000fe200078e00ff */
[----:B------:R-:W-:Y:S01]  /*11a0*/  @P0 LEA.HI.X R5, R14, c[0x0][0x224], R3, 0x1, P1 ;  /* 0x000089000e050a11 */ /* 0x000fe200008f0c03 */
[----:B------:R-:W-:Y:S01]  /*11b0*/  UIMAD UR4, UR13, UR5, UR4 ;  /* 0x000000050d0472a4 */ /* 0x000fe2000f8e0204 */
[----:B------:R-:W-:Y:S01]  /*11c0*/  SHF.R.S32.HI R33, RZ, 0x1f, R32 ;  /* 0x0000001fff217819 */ /* 0x000fe20000011420 */
[C---:B------:R-:W-:Y:S01]  /*11d0*/  IMAD.WIDE.U32 R18, R95.reuse, c[0x0][0x290], R20 ;  /* 0x0000a4005f127a25 */ /* 0x040fe200078e0014 */
[----:B------:R-:W-:Y:S01]  /*11e0*/  ISETP.GE.AND P1, PT, R6, 0x41, PT ;  /* 0x000000410600780c */ /* 0x000fe20003f26270 */
[----:B------:R-:W-:Y:S01]  /*11f0*/  @!PT LDS RZ, [RZ] ;  /* 0x00000000fffff984 */ /* 0x000fe20000000800 */
[----:B------:R-:W-:Y:S01]  /*1200*/  @!PT LDS RZ, [RZ] ;  /* 0x00000000fffff984 */ /* 0x000fe20000000800 */
[----:B------:R-:W-:Y:S01]  /*1210*/  @!PT LDS RZ, [RZ] ;  /* 0x00000000fffff984 */ /* 0x000fe20000000800 */
[----:B------:R1:W-:Y:S01]  /*1220*/  @P0 LDGSTS.E.BYPASS.LTC128B.128 [R77+0x8100], [R4.64], !P6 ;  /* 0x08100000044d0fae */ /* 0x0003e2000f101d56 */
[----:B------:R-:W-:Y:S01]  /*1230*/  IADD3 R34, R32, 0x20, RZ ;  /* 0x0000002020227810 */ /* 0x000fe20007ffe0ff */
[----:B------:R-:W-:-:S02]  /*1240*/  IMAD.WIDE.U32 R8, R95, c[0x0][0x290], R32 ;  /* 0x0000a4005f087a25 */ /* 0x000fc400078e0020 */
[----:B------:R1:W-:Y:S01]  /*1250*/  @P0 LDGSTS.E.BYPASS.LTC128B.128 [R77+0xc100], [R4.64+0x80], !P5 ;  /* 0x0c100080044d0fae */ /* 0x0003e2000e901d56 */
[----:B------:R-:W-:Y:S01]  /*1260*/  ISETP.GT.AND P0, PT, R6, 0x60, PT ;  /* 0x000000600600780c */ /* 0x000fe20003f04270 */
[----:B------:R-:W-:Y:S02]  /*1270*/  IMAD.MOV.U32 R150, RZ, RZ, 0x6 ;  /* 0x00000006ff967424 */ /* 0x000fe400078e00ff */
[----:B------:R-:W-:Y:S02]  /*1280*/  IMAD.MOV.U32 R152, RZ, RZ, 0x5 ;  /* 0x00000005ff987424 */ /* 0x000fe400078e00ff */
[----:B------:R-:W-:Y:S02]  /*1290*/  IMAD.SHL.U32 R148, R146, 0x40, RZ ;  /* 0x0000004092947824 */ /* 0x000fe400078e00ff */
[----:B------:R-:W-:Y:S02]  /*12a0*/  IMAD.MOV.U32 R176, RZ, RZ, c[0x0][0x2b8] ;  /* 0x0000ae00ffb07624 */ /* 0x000fe400078e00ff */
[----:B------:R-:W-:-:S02]  /*12b0*/  IMAD.MOV.U32 R175, RZ, RZ, c[0x0][0x27c] ;  /* 0x00009f00ffaf7624 */ /* 0x000fc400078e00ff */
[----:B------:R-:W-:Y:S02]  /*12c0*/  IMAD.MOV.U32 R147, RZ, RZ, c[0x0][0x27c] ;  /* 0x00009f00ff937624 */ /* 0x000fe400078e00ff */
[----:B------:R-:W-:Y:S02]  /*12d0*/  IMAD.U32 R90, RZ, RZ, UR25 ;  /* 0x00000019ff5a7e24 */ /* 0x000fe4000f8e00ff */
[----:B------:R-:W-:Y:S02]  /*12e0*/  IMAD.SHL.U32 R147, R147, 0x2, RZ ;  /* 0x0000000293937824 */ /* 0x000fe400078e00ff */
[----:B------:R-:W-:Y:S02]  /*12f0*/  IMAD R117, R22, 0x20, R95 ;  /* 0x0000002016757824 */ /* 0x000fe400078e025f */
[----:B-1----:R-:W-:Y:S01]  /*1300*/  IMAD.WIDE.U32 R4, R0, c[0x0][0x260], R20 ;  /* 0x0000980000047a25 */ /* 0x002fe200078e0014 */
[----:B------:R-:W-:-:S03]  /*1310*/  @P2 LEA R0, P3, R146, R14, 0x5 ;  /* 0x0000000e92002211 */ /* 0x000fc600078628ff */
[----:B------:R-:W-:Y:S01]  /*1320*/  IMAD.MOV.U32 R12, RZ, RZ, R4 ;  /* 0x000000ffff0c7224 */ /* 0x000fe200078e0004 */
[----:B------:R-:W-:Y:S02]  /*1330*/  @P2 LEA.HI.X R2, R146, R3, R25, 0x5, P3 ;  /* 0x0000000392022211 */ /* 0x000fe400018f2c19 */
[----:B------:R-:W-:Y:S01]  /*1340*/  IADD3 R13, R5, UR4, RZ ;  /* 0x00000004050d7c10 */ /* 0x000fe2000fffe0ff */
[----:B------:R-:W-:Y:S01]  /*1350*/  IMAD R5, R7, c[0x0][0x280], RZ ;  /* 0x0000a00007057a24 */ /* 0x000fe200078e02ff */
[----:B------:R-:W-:Y:S01]  /*1360*/  @P2 LEA R16, P3, R0, c[0x0][0x220], 0x1 ;  /* 0x0000880000102a11 */ /* 0x000fe200078608ff */
[----:B------:R-:W-:Y:S02]  /*1370*/  ULDC.64 UR4, c[0x0][0x290] ;  /* 0x0000a40000047ab9 */ /* 0x000fe40000000a00 */
[----:B------:R-:W-:Y:S01]  /*1380*/  IMAD.WIDE.U32 R98, R98, c[0x0][0x268], R12 ;  /* 0x00009a0062627a25 */ /* 0x000fe200078e000c */
[----:B------:R-:W-:Y:S01]  /*1390*/  @P2 LEA.HI.X R17, R0, c[0x0][0x224], R2, 0x1, P3 ;  /* 0x0000890000112a11 */ /* 0x000fe200018f0c02 */
[----:B------:R-:W-:Y:S01]  /*13a0*/  UIMAD UR4, UR28, UR4, URZ ;  /* 0x000000041c0472a4 */ /* 0x000fe2000f8e023f */
[----:B------:R-:W-:Y:S01]  /*13b0*/  ISETP.GE.AND P3, PT, R20, c[0x0][0x27c], PT ;  /* 0x00009f0014007a0c */ /* 0x000fe20003f66270 */
[C---:B------:R-:W-:Y:S01]  /*13c0*/  IMAD R2, R95.reuse, c[0x0][0x284], R5 ;  /* 0x0000a1005f027a24 */ /* 0x040fe200078e0205 */
[----:B------:R-:W-:Y:S01]  /*13d0*/  UIMAD UR28, UR15, UR7, UR6 ;  /* 0x000000070f1c72a4 */ /* 0x000fe2000f8e0206 */
[----:B------:R-:W-:Y:S01]  /*13e0*/  IMAD.WIDE.U32 R4, R95, c[0x0][0x280], R32 ;  /* 0x0000a0005f047a25 */ /* 0x000fe200078e0020 */
[----:B------:R1:W-:Y:S01]  /*13f0*/  @P2 LDGSTS.E.BYPASS.LTC128B.128 [R77+0x9100], [R16.64], !P6 ;  /* 0x09100000104d2fae */ /* 0x0003e2000f101d56 */
[----:B------:R-:W-:Y:S01]  /*1400*/  P2R R143, PR, RZ, 0x8 ;  /* 0x00000008ff8f7803 */ /* 0x000fe20000000000 */
[----:B------:R-:W-:Y:S01]  /*1410*/  UIMAD UR29, UR15, UR5, UR4 ;  /* 0x000000050f1d72a4 */ /* 0x000fe2000f8e0204 */
[----:B------:R-:W-:Y:S01]  /*1420*/  IMAD R0, R7, c[0x0][0x290], RZ ;  /* 0x0000a40007007a24 */ /* 0x000fe200078e02ff */
[----:B------:R1:W-:Y:S01]  /*1430*/  @P2 LDGSTS.E.BYPASS.LTC128B.128 [R77+0xd100], [R16.64+0x80], !P5 ;  /* 0x0d100080104d2fae */ /* 0x0003e2000e901d56 */
[----:B------:R-:W-:Y:S01]  /*1440*/  IMAD.IADD R11, R5, 0x1, R2 ;  /* 0x00000001050b7824 */ /* 0x000fe200078e0202 */
[----:B------:R-:W-:Y:S01]  /*1450*/  SEL R5, RZ, c[0x0][0x27c], !P3 ;  /* 0x00009f00ff057a07 */ /* 0x000fe20005800000 */
[----:B------:R-:W-:Y:S01]  /*1460*/  IMAD.WIDE.U32 R6, R95, c[0x0][0x280], R20 ;  /* 0x0000a0005f067a25 */ /* 0x000fe200078e0014 */
[----:B------:R-:W-:-:S02]  /*1470*/  ULDC.64 UR4, c[0x0][0x1e8] ;  /* 0x00007a0000047ab9 */ /* 0x000fc40000000a00 */
[----:B------:R-:W-:Y:S01]  /*1480*/  UIMAD UR31, UR12, UR4, URZ ;  /* 0x000000040c1f72a4 */ /* 0x000fe2000f8e023f */
[----:B------:R-:W-:Y:S01]  /*1490*/  IMAD.IADD R7, R2, 0x1, R7 ;  /* 0x0000000102077824 */ /* 0x000fe200078e0207 */
[----:B------:R-:W-:Y:S01]  /*14a0*/  UIMAD.WIDE.U32 UR32, UR13, UR4, URZ ;  /* 0x000000040d2072a5 */ /* 0x000fe2000f8e003f */
[----:B------:R-:W-:Y:S01]  /*14b0*/  IMAD R0, R95, c[0x0][0x294], R0 ;  /* 0x0000a5005f007a24 */ /* 0x000fe200078e0200 */
[----:B------:R-:W-:Y:S01]  /*14c0*/  UIMAD UR31, UR13, UR5, UR31 ;  /* 0x000000050d1f72a4 */ /* 0x000fe2000f8e021f */
[----:B------:R-:W-:Y:S01]  /*14d0*/  IMAD.IADD R2, R20, 0x1, R5 ;  /* 0x0000000114027824 */ /* 0x000fe200078e0205 */
[----:B------:R-:W-:Y:S01]  /*14e0*/  ULDC.64 UR6, c[0x0][0x268] ;  /* 0x00009a0000067ab9 */ /* 0x000fe20000000a00 */
[----:B------:R-:W-:Y:S01]  /*14f0*/  IMAD.IADD R9, R9, 0x1, R0 ;  /* 0x0000000109097824 */ /* 0x000fe200078e0200 */
[----:B------:R-:W-:Y:S01]  /*1500*/  ULDC.64 UR4, c[0x0][0x210] ;  /* 0x0000840000047ab9 */ /* 0x000fe20000000a00 */
[----:B------:R-:W-:Y:S01]  /*1510*/  IMAD.IADD R5, R0, 0x1, R19 ;  /* 0x0000000100057824 */ /* 0x000fe200078e0213 */
[----:B------:R-:W-:Y:S01]  /*1520*/  SHF.R.S32.HI R0, RZ, 0x1f, R2 ;  /* 0x0000001fff007819 */ /* 0x000fe20000011402 */
[----:B------:R-:W-:Y:S01]  /*1530*/  IMAD.MOV.U32 R10, RZ, RZ, R4 ;  /* 0x000000ffff0a7224 */ /* 0x000fe200078e0004 */
[----:B------:R-:W-:Y:S01]  /*1540*/  UIMAD UR34, UR12, UR4, URZ ;  /* 0x000000040c2272a4 */ /* 0x000fe2000f8e023f */
[----:B------:R-:W-:Y:S01]  /*1550*/  IMAD.MOV.U32 R4, RZ, RZ, R18 ;  /* 0x000000ffff047224 */ /* 0x000fe200078e0012 */
[CC--:B------:R-:W-:Y:S01]  /*1560*/  LEA.HI R15, R0.reuse, R2.reuse, RZ, 0x3 ;  /* 0x00000002000f7211 */ /* 0x0c0fe200078f18ff */
[----:B------:R-:W-:Y:S01]  /*1570*/  IMAD.U32 R12, RZ, RZ, UR15 ;  /* 0x0000000fff0c7e24 */ /* 0x000fe2000f8e00ff */
[----:B------:R-:W-:Y:S01]  /*1580*/  LEA.HI R18, R0, R2, RZ, 0x6 ;  /* 0x0000000200127211 */ /* 0x000fe200078f30ff */
[----:B------:R-:W-:Y:S01]  /*1590*/  IMAD.U32 R0, RZ, RZ, UR15 ;  /* 0x0000000fff007e24 */ /* 0x000fe2000f8e00ff */
[----:B------:R-:W-:Y:S01]  /*15a0*/  UIMAD UR6, UR26, UR6, URZ ;  /* 0x000000061a0672a4 */ /* 0x000fe2000f8e023f */
[----:B------:R-:W-:Y:S01]  /*15b0*/  IMAD.WIDE.U32 R106, R12, c[0x0][0x280], R10 ;  /* 0x0000a0000c6a7a25 */ /* 0x000fe200078e000a */
[----:B------:R-:W-:Y:S01]  /*15c0*/  UIMAD.WIDE.U32 UR36, UR13, UR4, URZ ;  /* 0x000000040d2472a5 */ /* 0x000fe2000f8e003f */
[----:B------:R-:W-:Y:S01]  /*15d0*/  LOP3.LUT R93, R15, 0xfffffff8, RZ, 0xc0, !PT ;  /* 0xfffffff80f5d7812 */ /* 0x000fe200078ec0ff */
[----:B------:R-:W-:Y:S01]  /*15e0*/  UIMAD UR34, UR13, UR5, UR34 ;  /* 0x000000050d2272a4 */ /* 0x000fe2000f8e0222 */
[----:B------:R-:W-:Y:S01]  /*15f0*/  IMAD.WIDE.U32 R102, R0, c[0x0][0x280], R6 ;  /* 0x0000a00000667a25 */ /* 0x000fe200078e0006 */
[----:B------:R-:W-:Y:S01]  /*1600*/  UIMAD UR6, UR27, UR7, UR6 ;  /* 0x000000071b0672a4 */ /* 0x000fe2000f8e0206 */
[----:B------:R-:W-:Y:S01]  /*1610*/  SHF.R.S32.HI R114, RZ, 0x3, R15 ;  /* 0x00000003ff727819 */ /* 0x000fe2000001140f */
[----:B------:R-:W-:Y:S01]  /*1620*/  ULDC.64 UR4, c[0x0][0x2b0] ;  /* 0x0000ac0000047ab9 */ /* 0x000fe20000000a00 */
[----:B------:R-:W-:Y:S01]  /*1630*/  IMAD.WIDE.U32 R6, R146, 0x40, RZ ;  /* 0x0000004092067825 */ /* 0x000fe200078e00ff */
[----:B------:R-:W-:Y:S01]  /*1640*/  IADD3 R112, R107, UR28, RZ ;  /* 0x0000001c6b707c10 */ /* 0x000fe2000fffe0ff */
[----:B------:R-:W-:Y:S01]  /*1650*/  UIADD3 UR31, UR33, UR31, URZ ;  /* 0x0000001f211f7290 */ /* 0x000fe2000fffe03f */
[----:B------:R-:W-:Y:S01]  /*1660*/  IADD3 R108, R99, UR6, RZ ;  /* 0x00000006636c7c10 */ /* 0x000fe2000fffe0ff */
[----:B------:R-:W-:Y:S01]  /*1670*/  IMAD.SHL.U32 R11, R25, 0x40, RZ ;  /* 0x00000040190b7824 */ /* 0x000fe200078e00ff */
[----:B------:R-:W-:Y:S01]  /*1680*/  @P1 IADD3 R0, P2, R14, R6, RZ ;  /* 0x000000060e001210 */ /* 0x000fe20007f5e0ff */
[----:B------:R-:W-:Y:S01]  /*1690*/  IMAD.U32 R2, RZ, RZ, UR15 ;  /* 0x0000000fff027e24 */ /* 0x000fe2000f8e00ff */
[----:B------:R-:W-:Y:S01]  /*16a0*/  IADD3 R123, P3, R6, 0x80, RZ ;  /* 0x00000080067b7810 */ /* 0x000fe20007f7e0ff */
[----:B------:R-:W-:Y:S01]  /*16b0*/  IMAD.IADD R11, R7, 0x1, R11 ;  /* 0x00000001070b7824 */ /* 0x000fe200078e020b */
[----:B------:R-:W-:Y:S01]  /*16c0*/  IADD3 R110, R103, UR28, RZ ;  /* 0x0000001c676e7c10 */ /* 0x000fe2000fffe0ff */
[----:B------:R-:W-:Y:S01]  /*16d0*/  IMAD.WIDE.U32 R100, R2, c[0x0][0x290], R4 ;  /* 0x0000a40002647a25 */ /* 0x000fe200078e0004 */
[----:B------:R-:W-:Y:S01]  /*16e0*/  SHF.R.S32.HI R113, RZ, 0x1f, R93 ;  /* 0x0000001fff717819 */ /* 0x000fe2000001145d */
[----:B------:R-:W-:-:S02]  /*16f0*/  UIADD3 UR34, UR37, UR34, URZ ;  /* 0x0000002225227290 */ /* 0x000fc4000fffe03f */
[----:B------:R-:W-:Y:S01]  /*1700*/  @P1 IMAD.X R4, R11, 0x1, R3, P2 ;  /* 0x000000010b041824 */ /* 0x000fe200010e0603 */
[----:B------:R-:W-:Y:S01]  /*1710*/  @P1 LEA R6, P2, R0, c[0x0][0x220], 0x1 ;  /* 0x0000880000061a11 */ /* 0x000fe200078408ff */
[----:B------:R-:W-:Y:S01]  /*1720*/  IMAD.WIDE.U32 R104, R2, c[0x0][0x290], R8 ;  /* 0x0000a40002687a25 */ /* 0x000fe200078e0008 */
[----:B------:R-:W-:Y:S02]  /*1730*/  SHF.R.S32.HI R9, RZ, 0x1f, R153 ;  /* 0x0000001fff097819 */ /* 0x000fe40000011499 */
[----:B------:R-:W-:Y:S01]  /*1740*/  @P1 LEA.HI.X R7, R0, c[0x0][0x224], R4, 0x1, P2 ;  /* 0x0000890000071a11 */ /* 0x000fe200010f0c04 */
[----:B------:R-:W-:Y:S01]  /*1750*/  IMAD.SHL.U32 R0, R155, 0x40, RZ ;  /* 0x000000409b007824 */ /* 0x000fe200078e00ff */
[----:B------:R-:W-:Y:S01]  /*1760*/  SHF.R.S32.HI R4, RZ, 0x1f, R154 ;  /* 0x0000001fff047819 */ /* 0x000fe2000001149a */
[----:B------:R-:W-:Y:S01]  /*1770*/  IMAD.SHL.U32 R5, R154, 0x40, RZ ;  /* 0x000000409a057824 */ /* 0x000fe200078e00ff */
[----:B------:R-:W-:Y:S01]  /*1780*/  SHF.R.S32.HI R8, RZ, 0x1f, R155 ;  /* 0x0000001fff087819 */ /* 0x000fe2000001149b */
[----:B------:R-:W-:Y:S01]  /*1790*/  IMAD.SHL.U32 R10, R153, 0x40, RZ ;  /* 0x00000040990a7824 */ /* 0x000fe200078e00ff */
[----:B------:R-:W-:Y:S01]  /*17a0*/  LOP3.LUT R128, R0, 0x1c0, RZ, 0xc0, !PT ;  /* 0x000001c000807812 */ /* 0x000fe200078ec0ff */
[----:B------:R-:W-:Y:S01]  /*17b0*/  @P0 IMAD.MOV.U32 R2, RZ, RZ, R14 ;  /* 0x000000ffff020224 */ /* 0x000fe200078e000e */
[----:B------:R-:W-:Y:S01]  /*17c0*/  LEA.HI R0, R9, R153, RZ, 0x3 ;  /* 0x0000009909007211 */ /* 0x000fe200078f18ff */
[----:B------:R-:W-:Y:S01]  /*17d0*/  @P0 IMAD R12, R25, 0x60, RZ ;  /* 0x00000060190c0824 */ /* 0x000fe200078e02ff */
[----:B------:R-:W-:Y:S01]  /*17e0*/  LEA.HI R4, R4, R154, RZ, 0x3 ;  /* 0x0000009a04047211 */ /* 0x000fe200078f18ff */
[----:B------:R-:W-:Y:S01]  /*17f0*/  @P0 IMAD.WIDE.U32 R2, R146, 0x60, R2 ;  /* 0x0000006092020825 */ /* 0x000fe200078e0002 */
[----:B------:R-:W-:Y:S01]  /*1800*/  LEA.HI R8, R8, R155, RZ, 0x3 ;  /* 0x0000009b08087211 */ /* 0x000fe200078f18ff */
[----:B------:R1:W-:Y:S01]  /*1810*/  @P1 LDGSTS.E.BYPASS.LTC128B.128 [R77+0xa100], [R6.64], !P6 ;  /* 0x0a100000064d1fae */ /* 0x0003e2000f101d56 */
[----:B------:R-:W-:Y:S01]  /*1820*/  LOP3.LUT R125, R5, 0x1c0, RZ, 0xc0, !PT ;  /* 0x000001c0057d7812 */ /* 0x000fe200078ec0ff */
[----:B------:R-:W-:Y:S01]  /*1830*/  IMAD.SHL.U32 R0, R0, 0x40, RZ ;  /* 0x0000004000007824 */ /* 0x000fe200078e00ff */
[----:B------:R-:W-:Y:S01]  /*1840*/  LOP3.LUT R124, R10, 0x1c0, RZ, 0xc0, !PT ;  /* 0x000001c00a7c7812 */ /* 0x000fe200078ec0ff */
[----:B------:R-:W-:Y:S01]  /*1850*/  IMAD.SHL.U32 R4, R4, 0x40, RZ ;  /* 0x0000004004047824 */ /* 0x000fe200078e00ff */
[----:B------:R-:W-:Y:S01]  /*1860*/  SHF.R.U32.HI R164, RZ, 0x3, R128 ;  /* 0x00000003ffa47819 */ /* 0x000fe20000011680 */
[----:B------:R-:W-:Y:S01]  /*1870*/  IMAD.SHL.U32 R5, R8, 0x40, RZ ;  /* 0x0000004008057824 */ /* 0x000fe200078e00ff */
[----:B------:R-:W-:Y:S01]  /*1880*/  LOP3.LUT R134, R0, 0xfffffe00, RZ, 0xc0, !PT ;  /* 0xfffffe0000867812 */ /* 0x000fe200078ec0ff */
[----:B------:R-:W-:Y:S01]  /*1890*/  IMAD.SHL.U32 R0, R18, 0x80, RZ ;  /* 0x0000008012007824 */ /* 0x000fe200078e00ff */
[----:B------:R-:W-:Y:S01]  /*18a0*/  LOP3.LUT R135, R4, 0xfffffe00, RZ, 0xc0, !PT ;  /* 0xfffffe0004877812 */ /* 0x000fe200078ec0ff */
[----:B------:R-:W-:Y:S01]  /*18b0*/  @P0 IMAD.IADD R3, R3, 0x1, R12 ;  /* 0x0000000103030824 */ /* 0x000fe200078e020c */
[----:B------:R-:W-:Y:S01]  /*18c0*/  LOP3.LUT R4, R128, 0x38, R15, 0xf8, !PT ;  /* 0x0000003880047812 */ /* 0x000fe200078ef80f */
[----:B------:R1:W-:Y:S01]  /*18d0*/  @P1 LDGSTS.E.BYPASS.LTC128B.128 [R77+0xe100], [R6.64+0x80], !P5 ;  /* 0x0e100080064d1fae */ /* 0x0003e2000e901d56 */
[----:B------:R-:W-:Y:S01]  /*18e0*/  LOP3.LUT R136, R5, 0xfffffe00, RZ, 0xc0, !PT ;  /* 0xfffffe0005887812 */ /* 0x000fe200078ec0ff */
[----:B------:R-:W-:Y:S01]  /*18f0*/  IMAD.X R120, RZ, RZ, R11, P3 ;  /* 0x000000ffff787224 */ /* 0x000fe200018e060b */
[----:B------:R-:W-:-:S02]  /*1900*/  LOP3.LUT R5, R129, 0x38, R15, 0xf8, !PT ;  /* 0x0000003881057812 */ /* 0x000fc400078ef80f */
[----:B------:R-:W-:Y:S02]  /*1910*/  SHF.R.U32.HI R163, RZ, 0x3, R125 ;  /* 0x00000003ffa37819 */ /* 0x000fe4000001167d */
[----:B------:R-:W-:Y:S02]  /*1920*/  SHF.R.U32.HI R162, RZ, 0x3, R124 ;  /* 0x00000003ffa27819 */ /* 0x000fe4000001167c */
[--C-:B------:R-:W-:Y:S02]  /*1930*/  LOP3.LUT R8, R125, 0x38, R15.reuse, 0xf8, !PT ;  /* 0x000000387d087812 */ /* 0x100fe400078ef80f */
[----:B------:R-:W-:Y:S02]  /*1940*/  LOP3.LUT R10, R124, 0x38, R15, 0xf8, !PT ;  /* 0x000000387c0a7812 */ /* 0x000fe400078ef80f */
[----:B------:R-:W-:Y:S02]  /*1950*/  LOP3.LUT R0, R0, 0xffffe000, RZ, 0xc0, !PT ;  /* 0xffffe00000007812 */ /* 0x000fe400078ec0ff */
[----:B------:R-:W-:-:S02]  /*1960*/  LOP3.LUT R4, R4, R164, RZ, 0x3c, !PT ;  /* 0x000000a404047212 */ /* 0x000fc400078e3cff */
[----:B------:R-:W-:Y:S02]  /*1970*/  LOP3.LUT R9, R5, R166, RZ, 0x3c, !PT ;  /* 0x000000a605097212 */ /* 0x000fe400078e3cff */
[----:B------:R-:W-:Y:S02]  /*1980*/  LOP3.LUT R8, R8, R163, RZ, 0x3c, !PT ;  /* 0x000000a308087212 */ /* 0x000fe400078e3cff */
[----:B------:R-:W-:Y:S02]  /*1990*/  LOP3.LUT R5, R10, R162, RZ, 0x3c, !PT ;  /* 0x000000a20a057212 */ /* 0x000fe400078e3cff */
[-C--:B------:R-:W-:Y:S02]  /*19a0*/  IADD3 R10, R4, R0.reuse, R136 ;  /* 0x00000000040a7210 */ /* 0x080fe40007ffe088 */
[----:B------:R-:W-:Y:S02]  /*19b0*/  @P0 LEA R4, P2, R2, c[0x0][0x220], 0x1 ;  /* 0x0000880002040a11 */ /* 0x000fe400078408ff */
[-C--:B------:R-:W-:Y:S01]  /*19c0*/  IADD3 R13, R9, R0.reuse, R133 ;  /* 0x00000000090d7210 */ /* 0x080fe20007ffe085 */
[----:B------:R-:W-:Y:S01]  /*19d0*/  IMAD.SHL.U32 R139, R10, 0x2, RZ ;  /* 0x000000020a8b7824 */ /* 0x000fe200078e00ff */
[----:B------:R-:W-:-:S02]  /*19e0*/  IADD3 R9, R8, R0, R135 ;  /* 0x0000000008097210 */ /* 0x000fc40007ffe087 */
[----:B------:R-:W-:Y:S01]  /*19f0*/  IADD3 R8, R5, R0, R134 ;  /* 0x0000000005087210 */ /* 0x000fe20007ffe086 */
[----:B------:R-:W-:Y:S01]  /*1a00*/  IMAD.MOV.U32 R0, RZ, RZ, c[0x0][0x290] ;  /* 0x0000a400ff007624 */ /* 0x000fe200078e00ff */
[----:B------:R-:W-:Y:S01]  /*1a10*/  @P0 LEA.HI.X R5, R2, c[0x0][0x224], R3, 0x1, P2 ;  /* 0x0000890002050a11 */ /* 0x000fe200010f0c03 */
[----:B------:R-:W-:Y:S01]  /*1a20*/  IMAD.MOV.U32 R2, RZ, RZ, c[0x0][0x280] ;  /* 0x0000a000ff027624 */ /* 0x000fe200078e00ff */
[-C--:B------:R-:W-:Y:S01]  /*1a30*/  SHF.L.U64.HI R146, R146, R150.reuse, c[0x0][0x23c] ;  /* 0x00008f0092927619 */ /* 0x080fe20000010296 */
[----:B------:R-:W-:Y:S01]  /*1a40*/  IMAD.SHL.U32 R167, R0, 0x40, RZ ;  /* 0x0000004000a77824 */ /* 0x000fe200078e00ff */
[----:B------:R-:W-:Y:S01]  /*1a50*/  IADD3 R111, R105, UR29, RZ ;  /* 0x0000001d696f7c10 */ /* 0x000fe2000fffe0ff */
[----:B------:R1:W-:Y:S01]  /*1a60*/  @P0 LDGSTS.E.BYPASS.LTC128B.128 [R77+0xb100], [R4.64], !P6 ;  /* 0x0b100000044d0fae */ /* 0x0003e2000f101d56 */
[----:B------:R-:W-:Y:S01]  /*1a70*/  SHF.L.U64.HI R149, R2, R150, c[0x0][0x284] ;  /* 0x0000a10002957619 */ /* 0x000fe20000010296 */
[----:B------:R-:W-:Y:S01]  /*1a80*/  IMAD.SHL.U32 R168, R0, 0x80, RZ ;  /* 0x0000008000a87824 */ /* 0x000fe200078e00ff */
[CC--:B------:R-:W-:Y:S01]  /*1a90*/  SHF.L.U64.HI R156, R2.reuse, R157.reuse, c[0x0][0x284] ;  /* 0x0000a100029c7619 */ /* 0x0c0fe2000001029d */
[----:B------:R1:W-:Y:S01]  /*1aa0*/  @P0 LDGSTS.E.BYPASS.LTC128B.128 [R77+0xf100], [R4.64+0x80], !P5 ;  /* 0x0f100080044d0fae */ /* 0x0003e2000e901d56 */
[----:B------:R-:W-:Y:S01]  /*1ab0*/  SHF.L.U64.HI R151, R2, R152, c[0x0][0x284] ;  /* 0x0000a10002977619 */ /* 0x000fe20000010298 */
[C---:B------:R-:W-:Y:S01]  /*1ac0*/  IMAD.SHL.U32 R169, R0.reuse, 0x20, RZ ;  /* 0x0000002000a97824 */ /* 0x040fe200078e00ff */
[C---:B------:R-:W-:Y:S01]  /*1ad0*/  SHF.L.U64.HI R150, R0.reuse, R150, c[0x0][0x294] ;  /* 0x0000a50000967619 */ /* 0x040fe20000010296 */
[----:B------:R-:W0:Y:S01]  /*1ae0*/  LDGDEPBAR ;  /* 0x00000000000079af */ /* 0x000e220000000000 */
[C---:B------:R-:W-:Y:S01]  /*1af0*/  SHF.L.U64.HI R157, R0.reuse, R157, c[0x0][0x294] ;  /* 0x0000a500009d7619 */ /* 0x040fe2000001029d */
[C---:B------:R-:W-:Y:S01]  /*1b00*/  IMAD.WIDE.U32 R158, R0.reuse, 0x60, RZ ;  /* 0x00000060009e7825 */ /* 0x040fe200078e00ff */
[----:B------:R-:W-:-:S02]  /*1b10*/  SHF.L.U64.HI R152, R0, R152, c[0x0][0x294] ;  /* 0x0000a50000987619 */ /* 0x000fc40000010298 */
[----:B------:R-:W-:Y:S01]  /*1b20*/  SHF.R.S32.HI R0, RZ, 0x1f, R91 ;  /* 0x0000001fff007819 */ /* 0x000fe2000001145b */
[----:B------:R-:W-:Y:S01]  /*1b30*/  IMAD.WIDE.U32 R160, R2, 0x60, RZ ;  /* 0x0000006002a07825 */ /* 0x000fe200078e00ff */
[----:B------:R-:W-:Y:S02]  /*1b40*/  ISETP.GE.AND P5, PT, R20, c[0x0][0x1d4], PT ;  /* 0x0000750014007a0c */ /* 0x000fe40003fa6270 */
[----:B------:R-:W-:Y:S01]  /*1b50*/  LEA.HI R0, R0, R91, RZ, 0x3 ;  /* 0x0000005b00007211 */ /* 0x000fe200078f18ff */
[C---:B------:R-:W-:Y:S01]  /*1b60*/  IMAD.SHL.U32 R170, R2.reuse, 0x40, RZ ;  /* 0x0000004002aa7824 */ /* 0x040fe200078e00ff */
[----:B------:R-:W-:Y:S01]  /*1b70*/  IADD3 R109, R101, UR29, RZ ;  /* 0x0000001d656d7c10 */ /* 0x000fe2000fffe0ff */
[----:B------:R-:W-:Y:S01]  /*1b80*/  IMAD.SHL.U32 R171, R2, 0x80, RZ ;  /* 0x0000008002ab7824 */ /* 0x000fe200078e00ff */
[----:B------:R-:W-:Y:S01]  /*1b90*/  LOP3.LUT R82, R0, 0xfffffff8, RZ, 0xc0, !PT ;  /* 0xfffffff800527812 */ /* 0x000fe200078ec0ff */
[----:B------:R-:W-:Y:S01]  /*1ba0*/  IMAD.SHL.U32 R172, R2, 0x20, RZ ;  /* 0x0000002002ac7824 */ /* 0x000fe200078e00ff */
[----:B------:R-:W-:Y:S01]  /*1bb0*/  BAR.SYNC.DEFER_BLOCKING 0x0 ;  /* 0x0000000000007b1d */ /* 0x000fe20000010000 */
[----:B------:R-:W-:Y:S01]  /*1bc0*/  IMAD.SHL.U32 R140, R13, 0x2, RZ ;  /* 0x000000020d8c7824 */ /* 0x000fe200078e00ff */
[----:B------:R-:W-:Y:S01]  /*1bd0*/  SHF.R.S32.HI R92, RZ, 0x1f, R82 ;  /* 0x0000001fff5c7819 */ /* 0x000fe20000011452 */
[----:B------:R-:W-:Y:S01]  /*1be0*/  IMAD.SHL.U32 R138, R9, 0x2, RZ ;  /* 0x00000002098a7824 */ /* 0x000fe200078e00ff */
[----:B------:R-:W-:Y:S01]  /*1bf0*/  ISETP.NE.AND P1, PT, R176, 0x1, PT ;  /* 0x00000001b000780c */ /* 0x000fe20003f25270 */
[----:B------:R-:W-:Y:S01]  /*1c00*/  IMAD.SHL.U32 R137, R8, 0x2, RZ ;  /* 0x0000000208897824 */ /* 0x000fe200078e00ff */
[----:B------:R-:W-:Y:S01]  /*1c10*/  ISETP.GE.AND P0, PT, R175, 0x1, PT ;  /* 0x00000001af00780c */ /* 0x000fe20003f06270 */
[----:B--2---:R-:W2:Y:S02]  /*1c20*/  @P4 R2UR UR30, R23 ;  /* 0x00000000171e43c2 */ /* 0x004ea400000e0000 */
[----:B--2---:R-:W-:-:S02]  /*1c30*/  @UP0 USHF.R.S32.HI UR39, URZ, 0x1f, UR30 ;  /* 0x0000001f3f270899 */ /* 0x004fc4000801141e */
[----:B------:R-:W-:Y:S02]  /*1c40*/  @UP0 UMOV UR38, UR30 ;  /* 0x0000001e00260c82 */ /* 0x000fe40008000000 */
[----:B------:R-:W-:Y:S02]  /*1c50*/  @!UP0 UMOV UR38, UR21 ;  /* 0x0000001500268c82 */ /* 0x000fe40008000000 */
[----:B------:R-:W-:Y:S02]  /*1c60*/  UIMAD.WIDE.U32 UR26, UR38, UR4, URZ ;  /* 0x00000004261a72a5 */ /* 0x000fe4000f8e003f */
[----:B------:R-:W-:Y:S02]  /*1c70*/  @!UP0 UMOV UR39, UR24 ;  /* 0x0000001800278c82 */ /* 0x000fe40008000000 */
[----:B------:R-:W-:-:S03]  /*1c80*/  UIMAD UR7, UR39, UR4, URZ ;  /* 0x00000004270772a4 */ /* 0x000fc6000f8e023f */
[----:B------:R-:W-:Y:S02]  /*1c90*/  ULDC UR4, c[0x0][0x284] ;  /* 0x0000a10000047ab9 */ /* 0x000fe40000000800 */
[----:B------:R-:W-:-:S03]  /*1ca0*/  UIMAD UR7, UR38, UR5, UR7 ;  /* 0x00000005260772a4 */ /* 0x000fc6000f8e0207 */
[----:B------:R-:W-:Y:S02]  /*1cb0*/  UMOV UR5, 0x60 ;  /* 0x0000006000057882 */ /* 0x000fe40000000000 */
[----:B------:R-:W-:Y:S02]  /*1cc0*/  UIMAD UR19, UR5, UR19, URZ ;  /* 0x00000013051372a4 */ /* 0x000fe4000f8e023f */
[----:B------:R-:W-:Y:S02]  /*1cd0*/  UIMAD UR4, UR5, UR4, URZ ;  /* 0x00000004050472a4 */ /* 0x000fe4000f8e023f */
[----:B------:R-:W-:Y:S02]  /*1ce0*/  UIADD3 UR7, UR27, UR7, URZ ;  /* 0x000000071b077290 */ /* 0x000fe4000fffe03f */
[----:B------:R-:W-:Y:S02]  /*1cf0*/  IADD3 R122, R159, UR19, RZ ;  /* 0x000000139f7a7c10 */ /* 0x000fe4000fffe0ff */
[----:B------:R-:W-:Y:S01]  /*1d00*/  IADD3 R121, R161, UR4, RZ ;  /* 0x00000004a1797c10 */ /* 0x000fe2000fffe0ff */
[----:B-1----:R-:W-:-:S02]  /*1d10*/  ULDC.U8 UR4, c[0x0][0x298] ;  /* 0x0000a60000047ab9 */ /* 0x002fc40000000000 */
.L_x_641:
[----:B------:R-:W-:Y:S01]  /*1d20*/  IMAD.SHL.U32 R97, R90, 0x80, RZ ;  /* 0x000000805a617824 */ /* 0x000fe200078e00ff */
[----:B------:R-:W-:Y:S04]  /*1d30*/  DEPBAR.LE SB0, 0x0 ;  /* 0x000080000000791a */ /* 0x000fe80000000000 */
[----:B------:R-:W-:Y:S01]  /*1d40*/  IMAD.IADD R0, R117, 0x1, R97 ;  /* 0x0000000175007824 */ /* 0x000fe200078e0261 */
[----:B------:R-:W-:Y:S01]  /*1d50*/  ISETP.NE.AND P1, PT, R176, 0x1, PT ;  /* 0x00000001b000780c */ /* 0x000fe20003f25270 */
[----:B------:R-:W-:Y:S01]  /*1d60*/  IMAD.MOV.U32 R94, RZ, RZ, RZ ;  /* 0x000000ffff5e7224 */ /* 0x000fe200078e00ff */
[----:B------:R-:W-:Y:S01]  /*1d70*/  ISETP.GE.AND P2, PT, R175, 0x1, PT ;  /* 0x00000001af00780c */ /* 0x000fe20003f46270 */
[----:B-1----:R-:W-:Y:S01]  /*1d80*/  IMAD.IADD R4, R141, 0x1, R0 ;  /* 0x000000018d047824 */ /* 0x002fe200078e0200 */
[----:B------:R-:W-:Y:S01]  /*1d90*/  ISETP.GE.AND P0, PT, R0, UR18, PT ;  /* 0x0000001200007c0c */ /* 0x000fe2000bf06270 */
[----:B------:R-:W-:Y:S02]  /*1da0*/  BSSY B2, `(.L_x_595) ;  /* 0x0000544000027945 */ /* 0x000fe40003800000 */
[----:B------:R-:W-:Y:S01]  /*1db0*/  IMAD.MOV.U32 R0, RZ, RZ, R4 ;  /* 0x000000ffff007224 */ /* 0x000fe200078e0004 */
[----:B------:R-:W-:Y:S05]  /*1dc0*/  ISETP.GT.OR P0, PT, R117, 0x7f, P0 ;  /* 0x0000007f7500780c */ /* 0x000fea0000704670 */
[----:B------:R-:W-:Y:S05]  /*1dd0*/  @P1 IMAD.HI.U32 R2, R4, c[0x0][0x2bc], RZ ;  /* 0x0000af0004021a27 */ /* 0x000fea00078e00ff */
[----:B------:R-:W-:Y:S04]  /*1de0*/  @P1 SHF.R.U32.HI R0, RZ, c[0x0][0x2c0], R2 ;  /* 0x0000b000ff001a19 */ /* 0x000fe80000011602 */
[C---:B------:R-:W-:Y:S04]  /*1df0*/  @!P0 IADD3 R3, P1, R0.reuse, UR26, RZ ;  /* 0x0000001a00038c10 */ /* 0x040fe8000ff3e0ff */
[----:B------:R-:W-:Y:S01]  /*1e00*/  @!P0 LEA.HI.X.SX32 R5, R0, UR7, 0x1, P1 ;  /* 0x0000000700058c11 */ /* 0x000fe200088f0eff */
[----:B------:R-:W-:Y:S01]  /*1e10*/  IMAD.MOV R0, RZ, RZ, -R0 ;  /* 0x000000ffff007224 */ /* 0x000fe200078e0a00 */
[C---:B------:R-:W-:Y:S03]  /*1e20*/  @!P0 LEA R2, P1, R3.reuse, c[0x0][0x2a0], 0x2 ;  /* 0x0000a80003028a11 */ /* 0x040fe600078210ff */
[----:B------:R-:W-:Y:S01]  /*1e30*/  IMAD R96, R0, c[0x0][0x2b8], R4 ;  /* 0x0000ae0000607a24 */ /* 0x000fe200078e0204 */
[----:B------:R-:W-:Y:S04]  /*1e40*/  @!P0 LEA.HI.X R3, R3, c[0x0][0x2a4], R5, 0x2, P1 ;  /* 0x0000a90003038a11 */ /* 0x000fe800008f1405 */
[----:B------:R-:W-:Y:S01]  /*1e50*/  SHF.R.S32.HI R115, RZ, 0x1f, R96 ;  /* 0x0000001fff737819 */ /* 0x000fe20000011460 */
[----:B------:R1:W2:Y:S04]  /*1e60*/  @!P0 LDG.E R94, [R2.64] ;  /* 0x00000016025e8981 */ /* 0x0002a8000c1e1900 */
[----:B------:R-:W-:Y:S01]  /*1e70*/  IMAD R0, R115, c[0x0][0x1e0], RZ ;  /* 0x0000780073007a24 */ /* 0x000fe200078e02ff */
[----:B------:R-:W-:Y:S03]  /*1e80*/  BAR.SYNC.DEFER_BLOCKING 0x0 ;  /* 0x0000000000007b1d */ /* 0x000fe60000010000 */
[C---:B------:R-:W-:Y:S02]  /*1e90*/  IMAD R0, R96.reuse, c[0x0][0x1e4], R0 ;  /* 0x0000790060007a24 */ /* 0x040fe400078e0200 */
[----:B-1----:R-:W-:Y:S04]  /*1ea0*/  IMAD.WIDE.U32 R2, R96, c[0x0][0x1e0], RZ ;  /* 0x0000780060027a25 */ /* 0x002fe800078e00ff */
        /* <DEDUP_REMOVED lines=14> */
[----:B------:R-:W-:Y:S04]  /*1f90*/  IMAD.WIDE.U32 R36, R171, R90, RZ ;  /* 0x0000005aab247225 */ /* 0x000fe800078e00ff */
[C---:B------:R-:W-:Y:S02]  /*1fa0*/  IMAD R3, R0.reuse, R171, R3 ;  /* 0x000000ab00037224 */ /* 0x040fe400078e0203 */
[----:B------:R-:W-:Y:S01]  /*1fb0*/  IMAD R0, R0, R168, R2 ;  /* 0x000000a800007224 */ /* 0x000fe200078e0202 */
[----:B------:R-:W-:Y:S01]  /*1fc0*/  IADD3 R2, -R97, UR18, RZ ;  /* 0x0000001261027c10 */ /* 0x000fe2000fffe1ff */
[----:B------:R-:W-:Y:S01]  /*1fd0*/  IMAD.WIDE.U32 R68, R168, R90, RZ ;  /* 0x0000005aa8447225 */ /* 0x000fe200078e00ff */
[----:B------:R-:W-:Y:S02]  /*1fe0*/  IADD3 R41, R37, R3, RZ ;  /* 0x0000000325297210 */ /* 0x000fe40007ffe0ff */
[----:B------:R-:W-:Y:S02]  /*1ff0*/  IMNMX R89, R2, 0x80, PT ;  /* 0x0000008002597817 */ /* 0x000fe40003800200 */
        /* <DEDUP_REMOVED lines=30> */
.L_x_599:
[----:B------:R-:W-:Y:S05]  /*21e0*/  BSYNC B0 ;  /* 0x0000000000007941 */ /* 0x000fea0003800000 */
.L_x_598:
        /* <DEDUP_REMOVED lines=39> */
.L_x_601:
[----:B------:R-:W-:Y:S05]  /*2460*/  BSYNC B0 ;  /* 0x0000000000007941 */ /* 0x000fea0003800000 */
.L_x_600:
        /* <DEDUP_REMOVED lines=40> */
.L_x_603:
[----:B------:R-:W-:Y:S05]  /*26f0*/  BSYNC B0 ;  /* 0x0000000000007941 */ /* 0x000fea0003800000 */
.L_x_602:
        /* <DEDUP_REMOVED lines=38> */
.L_x_605:
[----:B------:R-:W-:Y:S05]  /*2960*/  BSYNC B0 ;  /* 0x0000000000007941 */ /* 0x000fea0003800000 */
.L_x_604:
        /* <DEDUP_REMOVED lines=72> */
.L_x_609:
[----:B------:R-:W-:Y:S05]  /*2df0*/  BSYNC B0 ;  /* 0x0000000000007941 */ /* 0x000fea0003800000 */
.L_x_608:
        /* <DEDUP_REMOVED lines=8> */
[----:B------:R-:W-:Y:S01]  /*2e80*/  @!P0 HADD2.F32 R0, -RZ, R28.H0_H0 ;  /* 0x2000001cff008230 */ /* 0x000fe20000004100 */
[--C-:B------:R-:W-:Y:S01]  /*2e90*/  @!P0 SHF.R.U64 R4, R12, 0x10, R13.reuse ;  /* 0x000000100c048819 */ /* 0x100fe2000000120d */
[----:B------:R-:W-:Y:S01]  /*2ea0*/  @!P0 HADD2.F32 R6, -RZ, R58.H0_H0 ;  /* 0x2000003aff068230 */ /* 0x000fe20000004100 */
[----:B------:R-:W-:Y:S02]  /*2eb0*/  @!P0 SHF.R.U32.HI R12, RZ, 0x10, R13 ;  /* 0x00000010ff0c8819 */ /* 0x000fe4000001160d */
[--C-:B------:R-:W-:Y:S01]  /*2ec0*/  @!P0 SHF.R.U64 R13, R44, 0x10, R45.reuse ;  /* 0x000000102c0d8819 */ /* 0x100fe2000000122d */
        /* <DEDUP_REMOVED lines=10> */
[CC--:B------:R-:W-:Y:S01]  /*2f70*/  @!P0 FMUL.FTZ R38, R5.reuse, R0.reuse ;  /* 0x0000000005268220 */ /* 0x0c0fe20000410000 */
[----:B------:R-:W-:Y:S01]  /*2f80*/  @!P0 HADD2.F32 R3, -RZ, R3.H0_H0 ;  /* 0x20000003ff038230 */ /* 0x000fe20000004100 */
[C---:B------:R-:W-:Y:S02]  /*2f90*/  @!P0 FMUL.FTZ R0, R2.reuse, R0 ;  /* 0x0000000002008220 */ /* 0x040fe40000410000 */
[-C--:B------:R-:W-:Y:S02]  /*2fa0*/  @!P0 FFMA.FTZ R45, R2, R6.reuse, -R38 ;  /* 0x00000006022d8223 */ /* 0x080fe40000010826 */
[----:B------:R-:W-:Y:S01]  /*2fb0*/  @!P0 FFMA.FTZ R0, R5, R6, R0 ;  /* 0x0000000605008223 */ /* 0x000fe20000010000 */
[----:B------:R-:W-:Y:S01]  /*2fc0*/  @!P0 MOV R5, R10 ;  /* 0x0000000a00058202 */ /* 0x000fe20000000f00 */
[-C--:B------:R-:W-:Y:S02]  /*2fd0*/  @!P0 FMUL.FTZ R38, R7, R4.reuse ;  /* 0x0000000407268220 */ /* 0x080fe40000410000 */
        /* <DEDUP_REMOVED lines=15> */
[C---:B------:R-:W-:Y:S02]  /*30d0*/  @!P0 FMUL.FTZ R3, R6.reuse, R3 ;  /* 0x0000000306038220 */ /* 0x040fe40000410000 */
        /* <DEDUP_REMOVED lines=11> */
.L_x_607:
[----:B------:R-:W-:Y:S05]  /*3190*/  BSYNC B1 ;  /* 0x0000000000017941 */ /* 0x000fea0003800000 */
.L_x_606:
        /* <DEDUP_REMOVED lines=11> */
[----:B------:R-:W-:Y:S01]  /*3250*/  @!P0 HADD2.F32 R0, -RZ, R29.H0_H0 ;  /* 0x2000001dff008230 */ /* 0x000fe20000004100 */
[----:B------:R-:W-:Y:S01]  /*3260*/  @!P0 SHF.R.U64 R4, R14, 0x10, R15 ;  /* 0x000000100e048819 */ /* 0x000fe2000000120f */
[----:B------:R-:W-:Y:S01]  /*3270*/  @!P0 HADD2.F32 R6, -RZ, R59.H0_H0 ;  /* 0x2000003bff068230 */ /* 0x000fe20000004100 */
[----:B------:R-:W-:Y:S02]  /*3280*/  @!P0 SHF.R.U64 R13, R46, 0x10, R47 ;  /* 0x000000102e0d8819 */ /* 0x000fe4000000122f */
[----:B------:R-:W-:Y:S01]  /*3290*/  @!P0 SHF.R.U32.HI R7, RZ, 0x10, R15 ;  /* 0x00000010ff078819 */ /* 0x000fe2000001160f */
[----:B------:R-:W-:Y:S01]  /*32a0*/  @!P0 HADD2.F32 R4, -RZ, R4.H0_H0 ;  /* 0x20000004ff048230 */ /* 0x000fe20000004100 */
[----:B------:R-:W-:Y:S01]  /*32b0*/  @!P0 SHF.R.U32.HI R46, RZ, 0x10, R47 ;  /* 0x00000010ff2e8819 */ /* 0x000fe2000001162f */
[----:B------:R-:W-:Y:S02]  /*32c0*/  @!P0 HADD2.F32 R13, -RZ, R13.H0_H0 ;  /* 0x2000000dff0d8230 */ /* 0x000fe40000004100 */
[----:B------:R-:W-:Y:S02]  /*32d0*/  @!P0 HADD2.F32 R15, -RZ, R59.H1_H1 ;  /* 0x3000003bff0f8230 */ /* 0x000fe40000004100 */
        /* <DEDUP_REMOVED lines=40> */
.L_x_613:
[----:B------:R-:W-:Y:S05]  /*3560*/  BSYNC B0 ;  /* 0x0000000000007941 */ /* 0x000fea0003800000 */
.L_x_612:
        /* <DEDUP_REMOVED lines=57> */
.L_x_611:
[----:B------:R-:W-:Y:S05]  /*3900*/  BSYNC B1 ;  /* 0x0000000000017941 */ /* 0x000fea0003800000 */
.L_x_610:
[----:B-1----:R1:W4:Y:S01]  /*3910*/  SHFL.IDX PT, R38, R87, 0x2, 0x181f ;  /* 0x00581f0057267f89 */ /* 0x00232200000e0000 */
[----:B------:R-:W-:Y:S03]  /*3920*/  BSSY B1, `(.L_x_614) ;  /* 0x0000075000017945 */ /* 0x000fe60003800000 */
        /* <DEDUP_REMOVED lines=58> */
.L_x_617:
[----:B------:R-:W-:Y:S05]  /*3cd0*/  BSYNC B0 ;  /* 0x0000000000007941 */ /* 0x000fea0003800000 */
.L_x_616:
[----:B------:R-:W-:Y:S11]  /*3ce0*/  ISETP.GE.AND P0, PT, R91, c[0x0][0x1d4], PT ;  /* 0x000075005b007a0c */ /* 0x000ff60003f06270 */
[----:B------:R-:W-:Y:S02]  /*3cf0*/  @!UPT UIADD3 URZ, URZ, URZ, URZ ;  /* 0x0000003f3f3ff290 */ /* 0x000fe4000fffe03f */
        /* <DEDUP_REMOVED lines=55> */
.L_x_615:
[----:B------:R-:W-:Y:S05]  /*4070*/  BSYNC B1 ;  /* 0x0000000000017941 */ /* 0x000fea0003800000 */
.L_x_614:
[----:B--2---:R2:W1:Y:S04]  /*4080*/  SHFL.IDX PT, R29, R87, 0x3, 0x181f ;  /* 0x00781f00571d7f89 */ /* 0x00446800000e0000 */
[----:B------:R2:W4:Y:S01]  /*4090*/  SHFL.IDX PT, R28, R88, 0x3, 0x181f ;  /* 0x00781f00581c7f89 */ /* 0x00052200000e0000 */
[----:B------:R-:W-:-:S05]  /*40a0*/  @P2 BRA `(.L_x_618) ;  /* 0x0000313000002947 */ /* 0x000fca0003800000 */
[----:B------:R-:W-:Y:S01]  /*40b0*/  BSSY B0, `(.L_x_619) ;  /* 0x0000038000007945 */ /* 0x000fe20003800000 */
[----:B------:R-:W-:-:S05]  /*40c0*/  @P5 BRA `(.L_x_620) ;  /* 0x0000036000005947 */ /* 0x000fca0003800000 */
[C---:B----4-:R-:W-:Y:S01]  /*40d0*/  LEA R22, P0, R20.reuse, R28, 0x1 ;  /* 0x0000001c14167211 */ /* 0x050fe200078008ff */
[----:B------:R-:W4:Y:S03]  /*40e0*/  LDS.128 R8, [R77+0xb100] ;  /* 0x00b100004d087984 */ /* 0x000f260000000c00 */
[----:B-1----:R-:W-:Y:S02]  /*40f0*/  LEA.HI.X R23, R20, R29, R21, 0x1, P0 ;  /* 0x0000001d14177211 */ /* 0x002fe400000f0c15 */
        /* <DEDUP_REMOVED lines=51> */
.L_x_620:
[----:B------:R-:W-:Y:S05]  /*4430*/  BSYNC B0 ;  /* 0x0000000000007941 */ /* 0x000fea0003800000 */
.L_x_619:
[----:B------:R-:W-:Y:S11]  /*4440*/  ISETP.GE.AND P0, PT, R91, c[0x0][0x1d4], PT ;  /* 0x000075005b007a0c */ /* 0x000ff60003f06270 */
[----:B------:R-:W-:Y:S02]  /*4450*/  @!UPT UIADD3 URZ, URZ, URZ, URZ ;  /* 0x0000003f3f3ff290 */ /* 0x000fe4000fffe03f */
[----:B------:R-:W-:-:S05]  /*4460*/  @P0 BRA `(.L_x_618) ;  /* 0x00002d7000000947 */ /* 0x000fca0003800000 */
[C---:B-1--4-:R-:W-:Y:S01]  /*4470*/  LEA R22, P0, R82.reuse, R28, 0x1 ;  /* 0x0000001c52167211 */ /* 0x052fe200078008ff */
[----:B------:R-:W1:Y:S03]  /*4480*/  LDS.128 R8, [R77+0xf100] ;  /* 0x00f100004d087984 */ /* 0x000e660000000c00 */
        /* <DEDUP_REMOVED lines=53> */
.L_x_597:
[----:B------:R-:W-:Y:S01]  /*47e0*/  ISETP.GE.AND P0, PT, R155, R89, PT ;  /* 0x000000599b00720c */ /* 0x000fe20003f06270 */
[----:B------:R-:W-:Y:S01]  /*47f0*/  CS2R R62, SRZ ;  /* 0x00000000003e7805 */ /* 0x000fe2000001ff00 */
[----:B------:R-:W-:Y:S01]  /*4800*/  ISETP.NE.AND P6, PT, R143, RZ, PT ;  /* 0x000000ff8f00720c */ /* 0x000fe20003fc5270 */
[----:B------:R-:W-:Y:S01]  /*4810*/  CS2R R60, SRZ ;  /* 0x00000000003c7805 */ /* 0x000fe2000001ff00 */
[----:B------:R-:W-:Y:S01]  /*4820*/  ISETP.GE.OR P4, PT, R20, c[0x0][0x27c], P0 ;  /* 0x00009f0014007a0c */ /* 0x000fe20000786670 */
[----:B------:R-:W-:Y:S01]  /*4830*/  CS2R R58, SRZ ;  /* 0x00000000003a7805 */ /* 0x000fe2000001ff00 */
[----:B------:R-:W-:Y:S01]  /*4840*/  IADD3 R132, -R147, c[0x0][0x1d4], RZ ;  /* 0x0000750093847a10 */ /* 0x000fe20007ffe1ff */
        /* <DEDUP_REMOVED lines=10> */
[----:B------:R-:W-:Y:S01]  /*48f0*/  @!P4 IADD3 R0, P1, P0, R102, R36, R172 ;  /* 0x000000246600c210 */ /* 0x000fe2000783e0ac */
[----:B------:R-:W-:Y:S01]  /*4900*/  CS2R R44, SRZ ;  /* 0x00000000002c7805 */ /* 0x000fe2000001ff00 */
[----:B------:R1:W2:Y:S01]  /*4910*/  SHFL.IDX PT, R75, R87, RZ, 0x181f ;  /* 0x00181fff574b7589 */ /* 0x0002a200000e0000 */
[----:B------:R-:W-:Y:S01]  /*4920*/  BSSY B0, `(.L_x_621) ;  /* 0x00000d7000007945 */ /* 0x000fe20003800000 */
[----:B------:R-:W-:Y:S02]  /*4930*/  @!P4 IADD3.X R2, R110, R41, R151, P1, P0 ;  /* 0x000000296e02c210 */ /* 0x000fe40000fe0497 */
[----:B------:R-:W-:Y:S04]  /*4940*/  @!P4 IADD3 R3, P1, P0, R100, R68, R169 ;  /* 0x000000446403c210 */ /* 0x000fe8000783e0a9 */
[C---:B------:R-:W-:Y:S01]  /*4950*/  @!P4 IADD3.X R8, R109.reuse, R43, R152, P1, P0 ;  /* 0x0000002b6d08c210 */ /* 0x040fe20000fe0498 */
[----:B------:R1:W3:Y:S01]  /*4960*/  SHFL.IDX PT, R74, R88, RZ, 0x181f ;  /* 0x00181fff584a7589 */ /* 0x0002e200000e0000 */
[----:B------:R-:W-:Y:S04]  /*4970*/  ISETP.GE.AND P0, PT, R154, R89, PT ;  /* 0x000000599a00720c */ /* 0x000fe80003f06270 */
[----:B------:R-:W-:Y:S11]  /*4980*/  ISETP.GE.OR P2, PT, R20, c[0x0][0x27c], P0 ;  /* 0x00009f0014007a0c */ /* 0x000ff60000746670 */
[----:B------:R-:W-:Y:S02]  /*4990*/  @!UPT UIADD3 URZ, URZ, URZ, URZ ;  /* 0x0000003f3f3ff290 */ /* 0x000fe4000fffe03f */
[----:B------:R-:W-:Y:S04]  /*49a0*/  @!P2 IADD3 R6, P1, P0, R102, R170, R36 ;  /* 0x000000aa6606a210 */ /* 0x000fe8000783e024 */
[----:B------:R-:W-:Y:S02]  /*49b0*/  @!P2 IADD3.X R9, R110, R149, R41, P1, P0 ;  /* 0x000000956e09a210 */ /* 0x000fe40000fe0429 */
        /* <DEDUP_REMOVED lines=26> */
[-C--:B------:R-:W-:Y:S04]  /*4b60*/  ISETP.GE.AND P0, PT, R95, R89.reuse, PT ;  /* 0x000000595f00720c */ /* 0x080fe80003f06270 */
[----:B------:R-:W-:Y:S01]  /*4b70*/  ISETP.GE.OR P0, PT, R20, c[0x0][0x27c], P0 ;  /* 0x00009f0014007a0c */ /* 0x000fe20000706670 */
[----:B------:R-:W4:Y:S08]  /*4b80*/  @!P1 LDG.E.128 R64, [R12.64] ;  /* 0x000000160c409981 */ /* 0x000f30000c1e1d00 */
[----:B------:R-:W4:Y:S04]  /*4b90*/  @!P1 LDG.E.128 R28, [R10.64] ;  /* 0x000000160a1c9981 */ /* 0x000f28000c1e1d00 */
        /* <DEDUP_REMOVED lines=8> */
[C---:B------:R-:W-:Y:S04]  /*4c20*/  @!P0 LEA R2, P1, R68.reuse, c[0x0][0x288], 0x1 ;  /* 0x0000a20044028a11 */ /* 0x040fe800078208ff */
[----:B------:R-:W-:Y:S02]  /*4c30*/  @!P0 LEA.HI.X R3, R68, c[0x0][0x28c], R0, 0x1, P1 ;  /* 0x0000a30044038a11 */ /* 0x000fe400008f0c00 */
[----:B------:R-:W-:Y:S03]  /*4c40*/  ISETP.GE.AND P1, PT, R20, c[0x0][0x27c], PT ;  /* 0x00009f0014007a0c */ /* 0x000fe60003f26270 */
[----:B------:R1:W5:Y:S01]  /*4c50*/  @!P0 LDG.E.128 R4, [R2.64] ;  /* 0x0000001602048981 */ /* 0x000362000c1e1d00 */
[----:B------:R-:W-:Y:S01]  /*4c60*/  ISETP.GE.OR P0, PT, R95, R89, P5 ;  /* 0x000000595f00720c */ /* 0x000fe20002f06670 */
[----:B--2---:R-:W-:Y:S02]  /*4c70*/  IMAD.MOV.U32 R8, RZ, RZ, R58 ;  /* 0x000000ffff087224 */ /* 0x004fe400078e003a */
[----:B-1----:R-:W-:Y:S02]  /*4c80*/  IMAD.MOV.U32 R3, RZ, RZ, R59 ;  /* 0x000000ffff037224 */ /* 0x002fe400078e003b */
[----:B------:R-:W-:Y:S02]  /*4c90*/  IMAD.MOV.U32 R2, RZ, RZ, R56 ;  /* 0x000000ffff027224 */ /* 0x000fe400078e0038 */
[----:B------:R-:W-:Y:S01]  /*4ca0*/  IMAD.MOV.U32 R0, RZ, RZ, R57 ;  /* 0x000000ffff007224 */ /* 0x000fe200078e0039 */
[----:B------:R-:W-:Y:S01]  /*4cb0*/  PRMT R69, R3, 0x5410, R8 ;  /* 0x0000541003457816 */ /* 0x000fe20000000008 */
[----:B---3--:R-:W-:Y:S02]  /*4cc0*/  IMAD.MOV.U32 R8, RZ, RZ, R18 ;  /* 0x000000ffff087224 */ /* 0x008fe400078e0012 */
        /* <DEDUP_REMOVED lines=17> */
[----:B----4-:R-:W-:Y:S02]  /*4de0*/  IMAD.MOV.U32 R8, RZ, RZ, R66 ;  /* 0x000000ffff087224 */ /* 0x010fe400078e0042 */
        /* <DEDUP_REMOVED lines=13> */
[----:B-----5:R-:W-:Y:S01]  /*4ec0*/  IMAD.MOV.U32 R3, RZ, RZ, R4 ;  /* 0x000000ffff037224 */ /* 0x020fe200078e0004 */
[----:B------:R-:W-:Y:S01]  /*4ed0*/  SEL R0, R147, R132, !P6 ;  /* 0x0000008493007207 */ /* 0x000fe20007000000 */
[----:B------:R-:W1:Y:S01]  /*4ee0*/  LDS.128 R12, [R140+0x8100] ;  /* 0x008100008c0c7984 */ /* 0x000e620000000c00 */
[----:B------:R-:W-:Y:S01]  /*4ef0*/  MOV R9, R5 ;  /* 0x0000000500097202 */ /* 0x000fe20000000f00 */
[----:B------:R-:W-:Y:S01]  /*4f00*/  IMAD.MOV.U32 R41, RZ, RZ, R44 ;  /* 0x000000ffff297224 */ /* 0x000fe200078e002c */
[----:B------:R-:W-:Y:S01]  /*4f10*/  SHF.R.S32.HI R2, RZ, 0x1f, R0 ;  /* 0x0000001fff027819 */ /* 0x000fe20000011400 */
[----:B------:R-:W-:Y:S01]  /*4f20*/  IMAD.MOV.U32 R10, RZ, RZ, R6 ;  /* 0x000000ffff0a7224 */ /* 0x000fe200078e0006 */
[----:B------:R-:W-:Y:S01]  /*4f30*/  @!P1 SHF.R.U32.HI R8, RZ, 0x10, R5 ;  /* 0x00000010ff089819 */ /* 0x000fe20000011605 */
[----:B------:R-:W-:Y:S01]  /*4f40*/  IMAD.MOV.U32 R48, RZ, RZ, R46 ;  /* 0x000000ffff307224 */ /* 0x000fe200078e002e */
[----:B------:R-:W-:Y:S01]  /*4f50*/  LEA.HI R0, R2, R0, RZ, 0x4 ;  /* 0x0000000002007211 */ /* 0x000fe200078f20ff */
[----:B------:R-:W-:Y:S01]  /*4f60*/  @!P1 HADD2.F32 R3, -RZ, R3.H0_H0 ;  /* 0x20000003ff039230 */ /* 0x000fe20000004100 */
[----:B------:R-:W-:Y:S02]  /*4f70*/  @!P1 SHF.R.U64 R42, R44, 0x10, R45 ;  /* 0x000000102c2a9819 */ /* 0x000fe4000000122d */
[----:B------:R-:W-:Y:S02]  /*4f80*/  LEA.HI.SX32 R0, R0, R114, 0x1c ;  /* 0x0000007200007211 */ /* 0x000fe400078fe2ff */
[--C-:B------:R-:W-:Y:S01]  /*4f90*/  @!P1 SHF.R.U64 R11, R6, 0x10, R7.reuse ;  /* 0x00000010060b9819 */ /* 0x100fe20000001207 */
[----:B------:R-:W-:Y:S01]  /*4fa0*/  @!P1 HADD2.F32 R42, -RZ, R42.H0_H0 ;  /* 0x2000002aff2a9230 */ /* 0x000fe20000004100 */
[----:B------:R-:W-:Y:S02]  /*4fb0*/  SHF.R.S32.HI R2, RZ, 0x1f, R0 ;  /* 0x0000001fff027819 */ /* 0x000fe40000011400 */
[----:B------:R-:W-:Y:S02]  /*4fc0*/  SHF.L.U32 R76, R0, 0x3, RZ ;  /* 0x00000003004c7819 */ /* 0x000fe400000006ff */
[----:B------:R-:W-:Y:S02]  /*4fd0*/  LEA.HI R0, R2, R0, RZ, 0x3 ;  /* 0x0000000002007211 */ /* 0x000fe400078f18ff */
[----:B------:R-:W-:Y:S02]  /*4fe0*/  LEA R80, P0, R93, R74, 0x1 ;  /* 0x0000004a5d507211 */ /* 0x000fe400078008ff */
[----:B------:R-:W-:Y:S01]  /*4ff0*/  LOP3.LUT R2, R129, 0x38, R76, 0xf8, !PT ;  /* 0x0000003881027812 */ /* 0x000fe200078ef84c */
[----:B------:R-:W-:Y:S01]  /*5000*/  IMAD.SHL.U32 R0, R0, 0x400, RZ ;  /* 0x0000040000007824 */ /* 0x000fe200078e00ff */
[----:B------:R-:W-:Y:S02]  /*5010*/  @!P1 SHF.R.U32.HI R23, RZ, 0x10, R7 ;  /* 0x00000010ff179819 */ /* 0x000fe40000011607 */
[----:B------:R-:W-:Y:S02]  /*5020*/  LOP3.LUT R2, R2, R166, RZ, 0x3c, !PT ;  /* 0x000000a602027212 */ /* 0x000fe400078e3cff */
[----:B------:R-:W-:Y:S02]  /*5030*/  LOP3.LUT R52, R0, 0x7fffe000, RZ, 0xc0, !PT ;  /* 0x7fffe00000347812 */ /* 0x000fe400078ec0ff */
[----:B------:R-:W-:Y:S02]  /*5040*/  LEA.HI.X R81, R93, R75, R113, 0x1, P0 ;  /* 0x0000004b5d517211 */ /* 0x000fe400000f0c71 */
[----:B------:R-:W-:Y:S02]  /*5050*/  IADD3 R52, R2, R52, R133 ;  /* 0x0000003402347210 */ /* 0x000fe40007ffe085 */
[----:B------:R-:W-:Y:S02]  /*5060*/  ISETP.GE.AND P0, PT, R76, c[0x0][0x1d4], PT ;  /* 0x000075004c007a0c */ /* 0x000fe40003f06270 */
[----:B------:R-:W-:Y:S02]  /*5070*/  SHF.L.U32 R52, R52, 0x1, RZ ;  /* 0x0000000134347819 */ /* 0x000fe400000006ff */
[----:B------:R-:W-:Y:S01]  /*5080*/  @!P1 SHF.R.U64 R2, R4, 0x10, R5 ;  /* 0x0000001004029819 */ /* 0x000fe20000001205 */
[----:B-1----:R-:W-:Y:S01]  /*5090*/  @!P1 IMAD.MOV.U32 R0, RZ, RZ, R12 ;  /* 0x000000ffff009224 */ /* 0x002fe200078e000c */
[----:B------:R-:W-:Y:S01]  /*50a0*/  MOV R22, R7 ;  /* 0x0000000700167202 */ /* 0x000fe20000000f00 */
[----:B------:R-:W-:Y:S01]  /*50b0*/  @!P1 HADD2.F32 R7, -RZ, R41.H0_H0 ;  /* 0x20000029ff079230 */ /* 0x000fe20000004100 */
[----:B------:R-:W1:Y:S01]  /*50c0*/  LDS.128 R52, [R52+0x8100] ;  /* 0x0081000034347984 */ /* 0x000e620000000c00 */
[----:B------:R-:W-:Y:S01]  /*50d0*/  @!P1 HADD2.F32 R2, -RZ, R2.H0_H0 ;  /* 0x20000002ff029230 */ /* 0x000fe20000004100 */
[----:B------:R-:W-:Y:S01]  /*50e0*/  MOV R43, R45 ;  /* 0x0000002d002b7202 */ /* 0x000fe20000000f00 */
[----:B------:R-:W-:Y:S01]  /*50f0*/  @!P1 HADD2.F32 R5, -RZ, R0.H0_H0 ;  /* 0x20000000ff059230 */ /* 0x000fe20000004100 */
[----:B------:R-:W-:Y:S01]  /*5100*/  @!P1 SHF.R.U32.HI R44, RZ, 0x10, R45 ;  /* 0x00000010ff2c9819 */ /* 0x000fe2000001162d */
[----:B------:R-:W-:Y:S01]  /*5110*/  @!P0 IMAD.WIDE R74, R76, 0x2, R74 ;  /* 0x000000024c4a8825 */ /* 0x000fe200078e024a */
[--C-:B------:R-:W-:Y:S02]  /*5120*/  @!P1 SHF.R.U32.HI R51, RZ, 0x10, R47.reuse ;  /* 0x00000010ff339819 */ /* 0x100fe4000001162f */
[----:B------:R-:W-:Y:S01]  /*5130*/  @!P1 SHF.R.U64 R49, R46, 0x10, R47 ;  /* 0x000000102e319819 */ /* 0x000fe2000000122f */
[----:B------:R-:W-:Y:S01]  /*5140*/  @!P1 HADD2.F32 R44, -RZ, R44.H0_H0 ;  /* 0x2000002cff2c9230 */ /* 0x000fe20000004100 */
[----:B------:R-:W-:Y:S01]  /*5150*/  MOV R50, R47 ;  /* 0x0000002f00327202 */ /* 0x000fe20000000f00 */
[----:B------:R-:W-:Y:S02]  /*5160*/  @!P1 HADD2.F32 R46, -RZ, R48.H0_H0 ;  /* 0x20000030ff2e9230 */ /* 0x000fe40000004100 */
[----:B------:R-:W-:Y:S01]  /*5170*/  @!P1 HADD2.F32 R48, -RZ, R49.H0_H0 ;  /* 0x20000031ff309230 */ /* 0x000fe20000004100 */
[----:B-1----:R-:W-:Y:S05]  /*5180*/  @!P1 MOV R4, R52 ;  /* 0x0000003400049202 */ /* 0x002fea0000000f00 */
[--C-:B------:R-:W-:Y:S02]  /*5190*/  @!P1 HADD2.F32 R6, -RZ, R4.reuse.H0_H0 ;  /* 0x20000004ff069230 */ /* 0x100fe40000004100 */
[----:B------:R-:W-:Y:S02]  /*51a0*/  @!P1 HADD2.F32 R41, -RZ, R4.H1_H1 ;  /* 0x30000004ff299230 */ /* 0x000fe40000004100 */
[----:B------:R-:W-:Y:S01]  /*51b0*/  @!P1 HADD2.F32 R4, -RZ, R0.H1_H1 ;  /* 0x30000000ff049230 */ /* 0x000fe20000004100 */
[-C--:B------:R-:W-:Y:S02]  /*51c0*/  @!P1 FMUL.FTZ R0, R5, R3.reuse ;  /* 0x0000000305009220 */ /* 0x080fe40000410000 */
[C---:B------:R-:W-:Y:S02]  /*51d0*/  @!P1 FMUL.FTZ R45, R6.reuse, R3 ;  /* 0x00000003062d9220 */ /* 0x040fe40000410000 */
[-C--:B------:R-:W-:Y:S02]  /*51e0*/  @!P1 FMUL.FTZ R3, R41, R2.reuse ;  /* 0x0000000229039220 */ /* 0x080fe40000410000 */
[----:B------:R-:W-:Y:S02]  /*51f0*/  @!P1 FFMA.FTZ R0, R6, R7, R0 ;  /* 0x0000000706009223 */ /* 0x000fe40000010000 */
[----:B------:R-:W-:Y:S02]  /*5200*/  @!P1 IMAD.MOV.U32 R6, RZ, RZ, R53 ;  /* 0x000000ffff069224 */ /* 0x000fe400078e0035 */
[C---:B------:R-:W-:Y:S02]  /*5210*/  @!P1 FMUL.FTZ R2, R4.reuse, R2 ;  /* 0x0000000204029220 */ /* 0x040fe40000410000 */
[-C--:B------:R-:W-:Y:S01]  /*5220*/  @!P1 FFMA.FTZ R85, R4, R42.reuse, -R3 ;  /* 0x0000002a04559223 */ /* 0x080fe20000010803 */
[----:B------:R-:W-:Y:S01]  /*5230*/  @!P1 MOV R4, R13 ;  /* 0x0000000d00049202 */ /* 0x000fe20000000f00 */
[----:B------:R-:W-:Y:S01]  /*5240*/  @!P1 FFMA.FTZ R86, R5, R7, -R45 ;  /* 0x0000000705569223 */ /* 0x000fe2000001082d */
[----:B------:R-:W-:Y:S01]  /*5250*/  @!P1 HADD2.F32 R5, -RZ, R8.H0_H0 ;  /* 0x20000008ff059230 */ /* 0x000fe20000004100 */
[----:B------:R-:W-:Y:S01]  /*5260*/  @!P1 FFMA.FTZ R2, R41, R42, R2 ;  /* 0x0000002a29029223 */ /* 0x000fe20000010002 */
[--C-:B------:R-:W-:Y:S01]  /*5270*/  @!P1 HADD2.F32 R41, -RZ, R6.reuse.H0_H0 ;  /* 0x20000006ff299230 */ /* 0x100fe20000004100 */
[----:B------:R-:W-:Y:S01]  /*5280*/  @!P1 IMAD.MOV.U32 R8, RZ, RZ, R54 ;  /* 0x000000ffff089224 */ /* 0x000fe200078e0036 */
[----:B------:R-:W-:Y:S02]  /*5290*/  @!P1 HADD2.F32 R3, -RZ, R9.H0_H0 ;  /* 0x20000009ff039230 */ /* 0x000fe40000004100 */
[----:B------:R-:W-:Y:S01]  /*52a0*/  @!P1 HADD2.F32 R42, -RZ, R43.H0_H0 ;  /* 0x2000002bff2a9230 */ /* 0x000fe20000004100 */
[----:B------:R-:W-:Y:S01]  /*52b0*/  @!P1 F2FP.PACK_AB R0, R2, R0 ;  /* 0x000000000200923e */ /* 0x000fe200000000ff */
[----:B------:R-:W-:Y:S02]  /*52c0*/  @!P1 HADD2.F32 R43, -RZ, R6.H1_H1 ;  /* 0x30000006ff2b9230 */ /* 0x000fe40000004100 */
        /* <DEDUP_REMOVED lines=19> */
[----:B------:R-:W-:Y:S01]  /*5400*/  @!P1 FMUL.FTZ R6, R45, R5 ;  /* 0x000000052d069220 */ /* 0x000fe20000410000 */
[----:B------:R-:W-:Y:S01]  /*5410*/  @!P1 HADD2.F32 R49, -RZ, R10.H1_H1 ;  /* 0x3000000aff319230 */ /* 0x000fe20000004100 */
[C---:B------:R-:W-:Y:S02]  /*5420*/  @!P1 FFMA.FTZ R78, R8.reuse, R48, -R11 ;  /* 0x00000030084e9223 */ /* 0x040fe4000001080b */
[C---:B------:R-:W-:Y:S02]  /*5430*/  @!P1 FFMA.FTZ R79, R9.reuse, R46, -R6 ;  /* 0x0000002e094f9223 */ /* 0x040fe40000010806 */
[----:B------:R-:W-:Y:S01]  /*5440*/  @!P1 FMUL.FTZ R6, R8, R7 ;  /* 0x0000000708069220 */ /* 0x000fe20000410000 */
[----:B------:R-:W-:Y:S01]  /*5450*/  @!P1 HADD2.F32 R7, -RZ, R22.H0_H0 ;  /* 0x20000016ff079230 */ /* 0x000fe20000004100 */
[----:B------:R-:W-:Y:S01]  /*5460*/  @!P1 IMAD.MOV.U32 R8, RZ, RZ, R15 ;  /* 0x000000ffff089224 */ /* 0x000fe200078e000f */
[----:B------:R-:W-:Y:S01]  /*5470*/  @!P1 HADD2.F32 R22, -RZ, R10.H0_H0 ;  /* 0x2000000aff169230 */ /* 0x000fe20000004100 */
[----:B------:R-:W-:Y:S01]  /*5480*/  @!P1 FMUL.FTZ R5, R9, R5 ;  /* 0x0000000509059220 */ /* 0x000fe20000410000 */
[----:B------:R-:W-:Y:S01]  /*5490*/  @!P1 HADD2.F32 R9, -RZ, R23.H0_H0 ;  /* 0x20000017ff099230 */ /* 0x000fe20000004100 */
[----:B------:R-:W-:Y:S01]  /*54a0*/  @!P1 FFMA.FTZ R4, R43, R44, R4 ;  /* 0x0000002c2b049223 */ /* 0x000fe20000010004 */
[--C-:B------:R-:W-:Y:S01]  /*54b0*/  @!P1 HADD2.F32 R11, -RZ, R8.reuse.H0_H0 ;  /* 0x20000008ff0b9230 */ /* 0x100fe20000004100 */
[----:B------:R-:W-:Y:S01]  /*54c0*/  @!P1 FFMA.FTZ R5, R45, R46, R5 ;  /* 0x0000002e2d059223 */ /* 0x000fe20000010005 */
[----:B------:R-:W-:Y:S01]  /*54d0*/  @!P1 HADD2.F32 R10, -RZ, R8.H1_H1 ;  /* 0x30000008ff0a9230 */ /* 0x000fe20000004100 */
[----:B------:R-:W-:Y:S01]  /*54e0*/  @!P1 FMUL.FTZ R8, R22, R7 ;  /* 0x0000000716089220 */ /* 0x000fe20000410000 */
[----:B------:R-:W-:Y:S01]  /*54f0*/  @!P1 F2FP.PACK_AB R3, R4, R3 ;  /* 0x000000030403923e */ /* 0x000fe200000000ff */
[----:B------:R-:W-:Y:S01]  /*5500*/  @!P1 HADD2.F32 R23, -RZ, R50.H0_H0 ;  /* 0x20000032ff179230 */ /* 0x000fe20000004100 */
[----:B------:R-:W-:Y:S01]  /*5510*/  @!P1 FMUL.FTZ R7, R11, R7 ;  /* 0x000000070b079220 */ /* 0x000fe20000410000 */
[----:B------:R-:W-:Y:S01]  /*5520*/  @!P1 HADD2.F32 R50, -RZ, R51.H0_H0 ;  /* 0x20000033ff329230 */ /* 0x000fe20000004100 */
[----:B------:R-:W-:Y:S02]  /*5530*/  @!P1 FMUL.FTZ R51, R49, R9 ;  /* 0x0000000931339220 */ /* 0x000fe40000410000 */
[----:B------:R-:W-:Y:S01]  /*5540*/  @!P1 FFMA.FTZ R76, R11, R23, -R8 ;  /* 0x000000170b4c9223 */ /* 0x000fe20000010808 */
[----:B------:R-:W-:Y:S01]  /*5550*/  @!P1 F2FP.PACK_AB R11, R78, R79 ;  /* 0x0000004f4e0b923e */ /* 0x000fe200000000ff */
        /* <DEDUP_REMOVED lines=9> */
[----:B------:R-:W-:Y:S01]  /*55f0*/  @!P1 IMAD.MOV.U32 R14, RZ, RZ, R11 ;  /* 0x000000ffff0e9224 */ /* 0x000fe200078e000b */
[----:B------:R-:W-:Y:S01]  /*5600*/  @!P1 MOV R13, R10 ;  /* 0x0000000a000d9202 */ /* 0x000fe20000000f00 */
[----:B------:R-:W-:Y:S01]  /*5610*/  @!P1 IMAD.MOV.U32 R53, RZ, RZ, R3 ;  /* 0x000000ffff359224 */ /* 0x000fe200078e0003 */
[----:B------:R-:W-:Y:S02]  /*5620*/  @!P1 MOV R15, R41 ;  /* 0x00000029000f9202 */ /* 0x000fe40000000f00 */
[----:B------:R-:W-:Y:S02]  /*5630*/  @!P1 F2FP.PACK_AB R5, R6, R5 ;  /* 0x000000050605923e */ /* 0x000fe400000000ff */
[----:B------:R-:W-:Y:S01]  /*5640*/  @!P1 F2FP.PACK_AB R7, R8, R7 ;  /* 0x000000070807923e */ /* 0x000fe200000000ff */
[----:B------:R1:W-:Y:S01]  /*5650*/  ST.E.128 [R80.64], R12 ;  /* 0x0000000c50007985 */ /* 0x0003e2000c101d16 */
[----:B------:R-:W-:Y:S02]  /*5660*/  @!P1 MOV R54, R5 ;  /* 0x0000000500369202 */ /* 0x000fe40000000f00 */
[----:B------:R-:W-:Y:S05]  /*5670*/  @!P1 MOV R55, R7 ;  /* 0x0000000700379202 */ /* 0x000fea0000000f00 */
[----:B------:R1:W-:Y:S02]  /*5680*/  @!P0 ST.E.128 [R74.64], R52 ;  /* 0x000000344a008985 */ /* 0x0003e4000c101d16 */
.L_x_622:
[----:B------:R-:W-:Y:S05]  /*5690*/  BSYNC B0 ;  /* 0x0000000000007941 */ /* 0x000fea0003800000 */
.L_x_621:
[----:B-----5:R2:W3:Y:S01]  /*56a0*/  SHFL.IDX PT, R5, R87, 0x1, 0x181f ;  /* 0x00381f0057057f89 */ /* 0x0204e200000e0000 */
[----:B------:R-:W-:Y:S01]  /*56b0*/  ISETP.GE.OR P0, PT, R155, R89, P5 ;  /* 0x000000599b00720c */ /* 0x000fe20002f06670 */
[----:B------:R-:W-:Y:S02]  /*56c0*/  BSSY B0, `(.L_x_623) ;  /* 0x0000078000007945 */ /* 0x000fe40003800000 */
[----:B------:R2:W4:Y:S10]  /*56d0*/  SHFL.IDX PT, R4, R88, 0x1, 0x181f ;  /* 0x00381f0058047f89 */ /* 0x00053400000e0000 */
[----:B------:R-:W-:-:S05]  /*56e0*/  @P0 BRA `(.L_x_624) ;  /* 0x0000075000000947 */ /* 0x000fca0003800000 */
[----:B------:R-:W-:Y:S01]  /*56f0*/  SEL R0, R147, R132, !P6 ;  /* 0x0000008493007207 */ /* 0x000fe20007000000 */
[----:B-1----:R-:W1:Y:S01]  /*5700*/  LDS.128 R12, [R139+0x8100] ;  /* 0x008100008b0c7984 */ /* 0x002e620000000c00 */
[C---:B----4-:R-:W-:Y:S01]  /*5710*/  LEA R54, P0, R93.reuse, R4, 0x1 ;  /* 0x000000045d367211 */ /* 0x050fe200078008ff */
[----:B------:R-:W-:Y:S01]  /*5720*/  @!P1 HADD2.F32 R10, -RZ, R68.H0_H0 ;  /* 0x20000044ff0a9230 */ /* 0x000fe20000004100 */
[----:B------:R-:W-:Y:S01]  /*5730*/  SHF.R.S32.HI R2, RZ, 0x1f, R0 ;  /* 0x0000001fff027819 */ /* 0x000fe20000011400 */
[----:B------:R-:W-:Y:S01]  /*5740*/  @!P1 HADD2.F32 R42, -RZ, R69.H0_H0 ;  /* 0x20000045ff2a9230 */ /* 0x000fe20000004100 */
[----:B---3--:R-:W-:Y:S02]  /*5750*/  LEA.HI.X R55, R93, R5, R113, 0x1, P0 ;  /* 0x000000055d377211 */ /* 0x008fe400000f0c71 */
[----:B------:R-:W-:Y:S02]  /*5760*/  LEA.HI R0, R2, R0, RZ, 0x4 ;  /* 0x0000000002007211 */ /* 0x000fe400078f20ff */
[----:B------:R-:W-:Y:S02]  /*5770*/  @!P1 SHF.R.U32.HI R6, RZ, 0x10, R17 ;  /* 0x00000010ff069819 */ /* 0x000fe40000011611 */
[----:B------:R-:W-:Y:S02]  /*5780*/  LEA.HI.SX32 R0, R0, R114, 0x1c ;  /* 0x0000007200007211 */ /* 0x000fe400078fe2ff */
[--C-:B------:R-:W-:Y:S02]  /*5790*/  @!P1 SHF.R.U32.HI R23, RZ, 0x10, R59.reuse ;  /* 0x00000010ff179819 */ /* 0x100fe4000001163b */
[----:B------:R-:W-:Y:S02]  /*57a0*/  SHF.R.S32.HI R3, RZ, 0x1f, R0 ;  /* 0x0000001fff037819 */ /* 0x000fe40000011400 */
[----:B------:R-:W-:Y:S01]  /*57b0*/  SHF.L.U32 R2, R0, 0x3, RZ ;  /* 0x0000000300027819 */ /* 0x000fe200000006ff */
[----:B------:R-:W-:Y:S01]  /*57c0*/  @!P1 HADD2.F32 R44, -RZ, R23.H0_H0 ;  /* 0x20000017ff2c9230 */ /* 0x000fe20000004100 */
[----:B------:R-:W-:Y:S01]  /*57d0*/  LEA.HI R0, R3, R0, RZ, 0x3 ;  /* 0x0000000003007211 */ /* 0x000fe200078f18ff */
[----:B------:R-:W-:Y:S01]  /*57e0*/  @!P1 HADD2.F32 R23, -RZ, R69.H1_H1 ;  /* 0x30000045ff179230 */ /* 0x000fe20000004100 */
[----:B------:R-:W-:Y:S02]  /*57f0*/  ISETP.GE.AND P0, PT, R2, c[0x0][0x1d4], PT ;  /* 0x0000750002007a0c */ /* 0x000fe40003f06270 */
[----:B------:R-:W-:Y:S01]  /*5800*/  LOP3.LUT R3, R128, 0x38, R2, 0xf8, !PT ;  /* 0x0000003880037812 */ /* 0x000fe200078ef802 */
[----:B------:R-:W-:Y:S01]  /*5810*/  IMAD.SHL.U32 R0, R0, 0x400, RZ ;  /* 0x0000040000007824 */ /* 0x000fe200078e00ff */
[----:B------:R-:W-:Y:S02]  /*5820*/  @!P1 SHF.R.U64 R58, R58, 0x10, R59 ;  /* 0x000000103a3a9819 */ /* 0x000fe4000000123b */
[----:B------:R-:W-:Y:S02]  /*5830*/  LOP3.LUT R3, R3, R164, RZ, 0x3c, !PT ;  /* 0x000000a403037212 */ /* 0x000fe400078e3cff */
[----:B------:R-:W-:Y:S02]  /*5840*/  LOP3.LUT R0, R0, 0x7fffe000, RZ, 0xc0, !PT ;  /* 0x7fffe00000007812 */ /* 0x000fe400078ec0ff */
[----:B------:R-:W-:Y:S02]  /*5850*/  @!P1 SHF.R.U32.HI R22, RZ, 0x10, R57 ;  /* 0x00000010ff169819 */ /* 0x000fe40000011639 */
[----:B------:R-:W-:Y:S01]  /*5860*/  IADD3 R0, R3, R0, R136 ;  /* 0x0000000003007210 */ /* 0x000fe20007ffe088 */
[----:B------:R-:W-:Y:S01]  /*5870*/  @!P0 IMAD.WIDE R74, R2, 0x2, R4 ;  /* 0x00000002024a8825 */ /* 0x000fe200078e0204 */
[--C-:B------:R-:W-:Y:S01]  /*5880*/  @!P1 SHF.R.U64 R9, R18, 0x10, R19.reuse ;  /* 0x0000001012099819 */ /* 0x100fe20000001213 */
[----:B------:R-:W-:Y:S01]  /*5890*/  @!P1 HADD2.F32 R4, -RZ, R35.H0_H0 ;  /* 0x20000023ff049230 */ /* 0x000fe20000004100 */
[----:B------:R-:W-:Y:S02]  /*58a0*/  SHF.L.U32 R48, R0, 0x1, RZ ;  /* 0x0000000100307819 */ /* 0x000fe400000006ff */
[----:B------:R-:W-:Y:S01]  /*58b0*/  @!P1 SHF.R.U32.HI R8, RZ, 0x10, R19 ;  /* 0x00000010ff089819 */ /* 0x000fe20000011613 */
[----:B-1----:R-:W-:Y:S01]  /*58c0*/  @!P1 IMAD.MOV.U32 R3, RZ, RZ, R12 ;  /* 0x000000ffff039224 */ /* 0x002fe200078e000c */
[----:B------:R-:W-:Y:S01]  /*58d0*/  @!P1 SHF.R.U64 R0, R16, 0x10, R17 ;  /* 0x0000001010009819 */ /* 0x000fe20000001211 */
[----:B------:R-:W-:Y:S01]  /*58e0*/  @!P1 HADD2.F32 R9, -RZ, R9.H0_H0 ;  /* 0x20000009ff099230 */ /* 0x000fe20000004100 */
[----:B------:R-:W1:Y:S01]  /*58f0*/  LDS.128 R48, [R48+0x8100] ;  /* 0x0081000030307984 */ /* 0x000e620000000c00 */
[----:B------:R-:W-:Y:S01]  /*5900*/  @!P1 SHF.R.U64 R16, R56, 0x10, R57 ;  /* 0x0000001038109819 */ /* 0x000fe20000001239 */
[--C-:B------:R-:W-:Y:S02]  /*5910*/  @!P1 HADD2.F32 R5, -RZ, R3.reuse.H0_H0 ;  /* 0x20000003ff059230 */ /* 0x100fe40000004100 */
[----:B------:R-:W-:Y:S02]  /*5920*/  @!P1 HADD2.F32 R2, -RZ, R0.H0_H0 ;  /* 0x20000000ff029230 */ /* 0x000fe40000004100 */
[----:B------:R-:W-:Y:S01]  /*5930*/  @!P1 HADD2.F32 R3, -RZ, R3.H1_H1 ;  /* 0x30000003ff039230 */ /* 0x000fe20000004100 */
[----:B------:R-:W-:Y:S01]  /*5940*/  @!P1 FMUL.FTZ R0, R5, R4 ;  /* 0x0000000405009220 */ /* 0x000fe20000410000 */
[----:B------:R-:W-:Y:S02]  /*5950*/  @!P1 HADD2.F32 R16, -RZ, R16.H0_H0 ;  /* 0x20000010ff109230 */ /* 0x000fe40000004100 */
[----:B------:R-:W-:Y:S01]  /*5960*/  @!P1 HADD2.F32 R19, -RZ, R22.H0_H0 ;  /* 0x20000016ff139230 */ /* 0x000fe20000004100 */
[----:B-1----:R-:W-:Y:S05]  /*5970*/  @!P1 MOV R11, R48 ;  /* 0x00000030000b9202 */ /* 0x002fea0000000f00 */
[--C-:B------:R-:W-:Y:S02]  /*5980*/  @!P1 HADD2.F32 R7, -RZ, R11.reuse.H0_H0 ;  /* 0x2000000bff079230 */ /* 0x100fe40000004100 */
[----:B------:R-:W-:Y:S03]  /*5990*/  @!P1 HADD2.F32 R11, -RZ, R11.H1_H1 ;  /* 0x3000000bff0b9230 */ /* 0x000fe60000004100 */
[----:B------:R-:W-:Y:S02]  /*59a0*/  @!P1 FMUL.FTZ R17, R7, R4 ;  /* 0x0000000407119220 */ /* 0x000fe40000410000 */
[----:B------:R-:W-:Y:S02]  /*59b0*/  @!P1 FMUL.FTZ R4, R11, R2 ;  /* 0x000000020b049220 */ /* 0x000fe40000410000 */
[-C--:B------:R-:W-:Y:S02]  /*59c0*/  @!P1 FFMA.FTZ R0, R7, R10.reuse, R0 ;  /* 0x0000000a07009223 */ /* 0x080fe40000010000 */
[----:B------:R-:W-:Y:S01]  /*59d0*/  @!P1 FFMA.FTZ R59, R5, R10, -R17 ;  /* 0x0000000a053b9223 */ /* 0x000fe20000010811 */
[----:B------:R-:W-:Y:S01]  /*59e0*/  @!P1 HADD2.F32 R5, -RZ, R6.H0_H0 ;  /* 0x20000006ff059230 */ /* 0x000fe20000004100 */
[----:B------:R-:W-:Y:S01]  /*59f0*/  @!P1 IMAD.MOV.U32 R10, RZ, RZ, R49 ;  /* 0x000000ffff0a9224 */ /* 0x000fe200078e0031 */
[----:B------:R-:W-:Y:S01]  /*5a00*/  @!P1 HADD2.F32 R17, -RZ, R68.H1_H1 ;  /* 0x30000044ff119230 */ /* 0x000fe20000004100 */
[C---:B------:R-:W-:Y:S02]  /*5a10*/  @!P1 FMUL.FTZ R2, R3.reuse, R2 ;  /* 0x0000000203029220 */ /* 0x040fe40000410000 */
[-C--:B------:R-:W-:Y:S01]  /*5a20*/  @!P1 FFMA.FTZ R57, R3, R16.reuse, -R4 ;  /* 0x0000001003399223 */ /* 0x080fe20000010804 */
[----:B------:R-:W-:Y:S01]  /*5a30*/  @!P1 MOV R4, R13 ;  /* 0x0000000d00049202 */ /* 0x000fe20000000f00 */
[----:B------:R-:W-:Y:S01]  /*5a40*/  @!P1 FFMA.FTZ R2, R11, R16, R2 ;  /* 0x000000100b029223 */ /* 0x000fe20000010002 */
[--C-:B------:R-:W-:Y:S02]  /*5a50*/  @!P1 HADD2.F32 R16, -RZ, R10.reuse.H0_H0 ;  /* 0x2000000aff109230 */ /* 0x100fe40000004100 */
[----:B------:R-:W-:Y:S02]  /*5a60*/  @!P1 HADD2.F32 R3, -RZ, R35.H1_H1 ;  /* 0x30000023ff039230 */ /* 0x000fe40000004100 */
[----:B------:R-:W-:Y:S01]  /*5a70*/  @!P1 HADD2.F32 R18, -RZ, R10.H1_H1 ;  /* 0x3000000aff129230 */ /* 0x000fe20000004100 */
[----:B------:R-:W-:Y:S01]  /*5a80*/  @!P1 IMAD.MOV.U32 R10, RZ, RZ, R51 ;  /* 0x000000ffff0a9224 */ /* 0x000fe200078e0033 */
[--C-:B------:R-:W-:Y:S01]  /*5a90*/  @!P1 HADD2.F32 R7, -RZ, R4.reuse.H0_H0 ;  /* 0x20000004ff079230 */ /* 0x100fe20000004100 */
[----:B------:R-:W-:Y:S01]  /*5aa0*/  @!P1 F2FP.PACK_AB R0, R2, R0 ;  /* 0x000000000200923e */ /* 0x000fe200000000ff */
[----:B------:R-:W-:Y:S01]  /*5ab0*/  @!P1 HADD2.F32 R6, -RZ, R4.H1_H1 ;  /* 0x30000004ff069230 */ /* 0x000fe20000004100 */
[----:B------:R-:W-:Y:S01]  /*5ac0*/  @!P1 FMUL.FTZ R4, R16, R3 ;  /* 0x0000000310049220 */ /* 0x000fe20000410000 */
[--C-:B------:R-:W-:Y:S01]  /*5ad0*/  @!P1 HADD2.F32 R41, -RZ, R10.reuse.H0_H0 ;  /* 0x2000000aff299230 */ /* 0x100fe20000004100 */
[----:B------:R-:W-:Y:S01]  /*5ae0*/  @!P1 FMUL.FTZ R11, R18, R5 ;  /* 0x00000005120b9220 */ /* 0x000fe20000410000 */
[----:B------:R-:W-:Y:S01]  /*5af0*/  @!P1 MOV R48, R0 ;  /* 0x0000000000309202 */ /* 0x000fe20000000f00 */
[C---:B------:R-:W-:Y:S01]  /*5b00*/  @!P1 FFMA.FTZ R56, R7.reuse, R17, -R4 ;  /* 0x0000001107389223 */ /* 0x040fe20000010804 */
[----:B------:R-:W-:Y:S01]  /*5b10*/  @!P1 HADD2.F32 R43, -RZ, R10.H1_H1 ;  /* 0x3000000aff2b9230 */ /* 0x000fe20000004100 */
[C---:B------:R-:W-:Y:S01]  /*5b20*/  @!P1 FMUL.FTZ R4, R6.reuse, R5 ;  /* 0x0000000506049220 */ /* 0x040fe20000410000 */
[----:B------:R-:W-:Y:S01]  /*5b30*/  @!P1 MOV R5, R15 ;  /* 0x0000000f00059202 */ /* 0x000fe20000000f00 */
[----:B------:R-:W-:Y:S01]  /*5b40*/  @!P1 FMUL.FTZ R3, R7, R3 ;  /* 0x0000000307039220 */ /* 0x000fe20000410000 */
[----:B------:R-:W-:Y:S01]  /*5b50*/  @!P1 HADD2.F32 R7, -RZ, R36.H0_H0 ;  /* 0x20000024ff079230 */ /* 0x000fe20000004100 */
[----:B------:R-:W-:Y:S01]  /*5b60*/  @!P1 FFMA.FTZ R53, R6, R19, -R11 ;  /* 0x0000001306359223 */ /* 0x000fe2000001080b */
[----:B------:R-:W-:Y:S01]  /*5b70*/  @!P1 HADD2.F32 R6, -RZ, R8.H0_H0 ;  /* 0x20000008ff069230 */ /* 0x000fe20000004100 */
[----:B------:R-:W-:Y:S01]  /*5b80*/  @!P1 FFMA.FTZ R3, R16, R17, R3 ;  /* 0x0000001110039223 */ /* 0x000fe20000010003 */
[--C-:B------:R-:W-:Y:S01]  /*5b90*/  @!P1 HADD2.F32 R8, -RZ, R5.reuse.H0_H0 ;  /* 0x20000005ff089230 */ /* 0x100fe20000004100 */
[-C--:B------:R-:W-:Y:S01]  /*5ba0*/  @!P1 FMUL.FTZ R10, R41, R7.reuse ;  /* 0x00000007290a9220 */ /* 0x080fe20000410000 */
[----:B------:R-:W-:Y:S01]  /*5bb0*/  @!P1 HADD2.F32 R5, -RZ, R5.H1_H1 ;  /* 0x30000005ff059230 */ /* 0x000fe20000004100 */
[----:B------:R-:W-:Y:S02]  /*5bc0*/  @!P1 FMUL.FTZ R11, R43, R6 ;  /* 0x000000062b0b9220 */ /* 0x000fe40000410000 */
[C---:B------:R-:W-:Y:S01]  /*5bd0*/  @!P1 FFMA.FTZ R52, R8.reuse, R42, -R10 ;  /* 0x0000002a08349223 */ /* 0x040fe2000001080a */
[----:B------:R-:W-:Y:S01]  /*5be0*/  @!P1 MOV R10, R50 ;  /* 0x00000032000a9202 */ /* 0x000fe20000000f00 */
[----:B------:R-:W-:Y:S02]  /*5bf0*/  @!P1 FMUL.FTZ R7, R8, R7 ;  /* 0x0000000708079220 */ /* 0x000fe40000410000 */
[C---:B------:R-:W-:Y:S02]  /*5c00*/  @!P1 FMUL.FTZ R8, R5.reuse, R6 ;  /* 0x0000000605089220 */ /* 0x040fe40000410000 */
[----:B------:R-:W-:Y:S01]  /*5c10*/  @!P1 IMAD.MOV.U32 R6, RZ, RZ, R14 ;  /* 0x000000ffff069224 */ /* 0x000fe200078e000e */
[--C-:B------:R-:W-:Y:S01]  /*5c20*/  @!P1 HADD2.F32 R22, -RZ, R10.reuse.H0_H0 ;  /* 0x2000000aff169230 */ /* 0x100fe20000004100 */
[----:B------:R-:W-:Y:S01]  /*5c30*/  @!P1 FFMA.FTZ R47, R5, R44, -R11 ;  /* 0x0000002c052f9223 */ /* 0x000fe2000001080b */
[----:B------:R-:W-:Y:S01]  /*5c40*/  @!P1 HADD2.F32 R35, -RZ, R10.H1_H1 ;  /* 0x3000000aff239230 */ /* 0x000fe20000004100 */
[----:B------:R-:W-:Y:S01]  /*5c50*/  @!P1 FFMA.FTZ R4, R18, R19, R4 ;  /* 0x0000001312049223 */ /* 0x000fe20000010004 */
[----:B------:R-:W-:Y:S02]  /*5c60*/  @!P1 HADD2.F32 R5, -RZ, R36.H1_H1 ;  /* 0x30000024ff059230 */ /* 0x000fe40000004100 */
[----:B------:R-:W-:Y:S01]  /*5c70*/  @!P1 F2FP.PACK_AB R16, R47, R52 ;  /* 0x000000342f10923e */ /* 0x000fe200000000ff */
[----:B------:R-:W-:Y:S01]  /*5c80*/  @!P1 FMUL.FTZ R45, R35, R9 ;  /* 0x00000009232d9220 */ /* 0x000fe20000410000 */
[----:B------:R-:W-:Y:S01]  /*5c90*/  @!P1 F2FP.PACK_AB R3, R4, R3 ;  /* 0x000000030403923e */ /* 0x000fe200000000ff */
[--C-:B------:R-:W-:Y:S01]  /*5ca0*/  @!P1 HADD2.F32 R11, -RZ, R6.reuse.H0_H0 ;  /* 0x20000006ff0b9230 */ /* 0x100fe20000004100 */
        /* <DEDUP_REMOVED lines=18> */
[----:B------:R-:W-:Y:S01]  /*5dd0*/  @!P1 F2FP.PACK_AB R5, R6, R5 ;  /* 0x000000050605923e */ /* 0x000fe200000000ff */
[----:B------:R-:W-:Y:S01]  /*5de0*/  @!P1 IMAD.MOV.U32 R49, RZ, RZ, R3 ;  /* 0x000000ffff319224 */ /* 0x000fe200078e0003 */
[----:B------:R-:W-:Y:S02]  /*5df0*/  @!P1 F2FP.PACK_AB R7, R8, R7 ;  /* 0x000000070807923e */ /* 0x000fe400000000ff */
[----:B------:R1:W-:Y:S01]  /*5e00*/  ST.E.128 [R54.64], R12 ;  /* 0x0000000c36007985 */ /* 0x0003e2000c101d16 */
[----:B------:R-:W-:Y:S02]  /*5e10*/  @!P1 MOV R50, R5 ;  /* 0x0000000500329202 */ /* 0x000fe40000000f00 */
[----:B------:R-:W-:Y:S05]  /*5e20*/  @!P1 MOV R51, R7 ;  /* 0x0000000700339202 */ /* 0x000fea0000000f00 */
[----:B------:R1:W-:Y:S02]  /*5e30*/  @!P0 ST.E.128 [R74.64], R48 ;  /* 0x000000304a008985 */ /* 0x0003e4000c101d16 */
.L_x_624:
[----:B------:R-:W-:Y:S05]  /*5e40*/  BSYNC B0 ;  /* 0x0000000000007941 */ /* 0x000fea0003800000 */
.L_x_623:
[----:B---3--:R3:W1:Y:S01]  /*5e50*/  SHFL.IDX PT, R5, R87, 0x2, 0x181f ;  /* 0x00581f0057057f89 */ /* 0x00866200000e0000 */
[----:B------:R-:W-:Y:S01]  /*5e60*/  ISETP.GE.OR P0, PT, R154, R89, P5 ;  /* 0x000000599a00720c */ /* 0x000fe20002f06670 */
[----:B------:R-:W-:Y:S02]  /*5e70*/  BSSY B0, `(.L_x_625) ;  /* 0x0000078000007945 */ /* 0x000fe40003800000 */
[----:B----4-:R3:W4:Y:S10]  /*5e80*/  SHFL.IDX PT, R4, R88, 0x2, 0x181f ;  /* 0x00581f0058047f89 */ /* 0x01073400000e0000 */
[----:B------:R-:W-:-:S05]  /*5e90*/  @P0 BRA `(.L_x_626) ;  /* 0x0000075000000947 */ /* 0x000fca0003800000 */
[----:B------:R-:W-:Y:S01]  /*5ea0*/  SEL R0, R147, R132, !P6 ;  /* 0x0000008493007207 */ /* 0x000fe20007000000 */
[----:B-1----:R-:W1:Y:S01]  /*5eb0*/  LDS.128 R12, [R138+0x8100] ;  /* 0x008100008a0c7984 */ /* 0x002e620000000c00 */
[C---:B----4-:R-:W-:Y:S01]  /*5ec0*/  LEA R50, P0, R93.reuse, R4, 0x1 ;  /* 0x000000045d327211 */ /* 0x050fe200078008ff */
[----:B------:R-:W-:Y:S01]  /*5ed0*/  @!P1 HADD2.F32 R10, -RZ, R70.H0_H0 ;  /* 0x20000046ff0a9230 */ /* 0x000fe20000004100 */
[----:B------:R-:W-:Y:S01]  /*5ee0*/  SHF.R.S32.HI R2, RZ, 0x1f, R0 ;  /* 0x0000001fff027819 */ /* 0x000fe20000011400 */
[--C-:B------:R-:W-:Y:S01]  /*5ef0*/  @!P1 HADD2.F32 R23, -RZ, R71.reuse.H1_H1 ;  /* 0x30000047ff179230 */ /* 0x100fe20000004100 */
[----:B------:R-:W-:Y:S02]  /*5f00*/  LEA.HI.X R51, R93, R5, R113, 0x1, P0 ;  /* 0x000000055d337211 */ /* 0x000fe400000f0c71 */
[----:B------:R-:W-:Y:S02]  /*5f10*/  LEA.HI R0, R2, R0, RZ, 0x4 ;  /* 0x0000000002007211 */ /* 0x000fe400078f20ff */
[----:B------:R-:W-:Y:S02]  /*5f20*/  @!P1 SHF.R.U64 R16, R60, 0x10, R61 ;  /* 0x000000103c109819 */ /* 0x000fe4000000123d */
[----:B------:R-:W-:Y:S02]  /*5f30*/  LEA.HI.SX32 R0, R0, R114, 0x1c ;  /* 0x0000007200007211 */ /* 0x000fe400078fe2ff */
[----:B------:R-:W-:Y:S01]  /*5f40*/  @!P1 SHF.R.U32.HI R6, RZ, 0x10, R25 ;  /* 0x00000010ff069819 */ /* 0x000fe20000011619 */
[----:B------:R-:W-:Y:S01]  /*5f50*/  @!P1 HADD2.F32 R16, -RZ, R16.H0_H0 ;  /* 0x20000010ff109230 */ /* 0x000fe20000004100 */
[----:B------:R-:W-:Y:S02]  /*5f60*/  SHF.R.S32.HI R3, RZ, 0x1f, R0 ;  /* 0x0000001fff037819 */ /* 0x000fe40000011400 */
[----:B------:R-:W-:Y:S02]  /*5f70*/  SHF.L.U32 R2, R0, 0x3, RZ ;  /* 0x0000000300027819 */ /* 0x000fe400000006ff */
[----:B------:R-:W-:Y:S02]  /*5f80*/  LEA.HI R0, R3, R0, RZ, 0x3 ;  /* 0x0000000003007211 */ /* 0x000fe400078f18ff */
[----:B------:R-:W-:Y:S02]  /*5f90*/  ISETP.GE.AND P0, PT, R2, c[0x0][0x1d4], PT ;  /* 0x0000750002007a0c */ /* 0x000fe40003f06270 */
[----:B------:R-:W-:Y:S01]  /*5fa0*/  LOP3.LUT R3, R125, 0x38, R2, 0xf8, !PT ;  /* 0x000000387d037812 */ /* 0x000fe200078ef802 */
[----:B------:R-:W-:Y:S01]  /*5fb0*/  IMAD.SHL.U32 R0, R0, 0x400, RZ ;  /* 0x0000040000007824 */ /* 0x000fe200078e00ff */
[--C-:B------:R-:W-:Y:S02]  /*5fc0*/  @!P1 SHF.R.U32.HI R8, RZ, 0x10, R27.reuse ;  /* 0x00000010ff089819 */ /* 0x100fe4000001161b */
[----:B------:R-:W-:Y:S02]  /*5fd0*/  LOP3.LUT R3, R3, R163, RZ, 0x3c, !PT ;  /* 0x000000a303037212 */ /* 0x000fe400078e3cff */
[----:B------:R-:W-:Y:S02]  /*5fe0*/  LOP3.LUT R0, R0, 0x7fffe000, RZ, 0xc0, !PT ;  /* 0x7fffe00000007812 */ /* 0x000fe400078ec0ff */
[----:B------:R-:W-:Y:S01]  /*5ff0*/  @!P1 SHF.R.U64 R9, R26, 0x10, R27 ;  /* 0x000000101a099819 */ /* 0x000fe2000000121b */
[----:B------:R-:W-:Y:S01]  /*6000*/  @!P1 HADD2.F32 R27, -RZ, R71.H0_H0 ;  /* 0x20000047ff1b9230 */ /* 0x000fe20000004100 */
[----:B------:R-:W-:Y:S01]  /*6010*/  IADD3 R0, R3, R0, R135 ;  /* 0x0000000003007210 */ /* 0x000fe20007ffe087 */
[----:B------:R-:W-:Y:S01]  /*6020*/  @!P0 IMAD.WIDE R54, R2, 0x2, R4 ;  /* 0x0000000202368825 */ /* 0x000fe200078e0204 */
[----:B------:R-:W-:Y:S01]  /*6030*/  @!P1 HADD2.F32 R4, -RZ, R37.H0_H0 ;  /* 0x20000025ff049230 */ /* 0x000fe20000004100 */
[----:B------:R-:W-:Y:S01]  /*6040*/  @!P1 SHF.R.U32.HI R19, RZ, 0x10, R61 ;  /* 0x00000010ff139819 */ /* 0x000fe2000001163d */
[----:B------:R-:W-:Y:S01]  /*6050*/  @!P1 HADD2.F32 R9, -RZ, R9.H0_H0 ;  /* 0x20000009ff099230 */ /* 0x000fe20000004100 */
[----:B------:R-:W-:Y:S01]  /*6060*/  SHF.L.U32 R44, R0, 0x1, RZ ;  /* 0x00000001002c7819 */ /* 0x000fe200000006ff */
[----:B-1----:R-:W-:Y:S01]  /*6070*/  @!P1 IMAD.MOV.U32 R3, RZ, RZ, R12 ;  /* 0x000000ffff039224 */ /* 0x002fe200078e000c */
[----:B------:R-:W-:Y:S01]  /*6080*/  @!P1 SHF.R.U64 R0, R24, 0x10, R25 ;  /* 0x0000001018009819 */ /* 0x000fe20000001219 */
[----:B------:R-:W-:Y:S01]  /*6090*/  @!P1 HADD2.F32 R19, -RZ, R19.H0_H0 ;  /* 0x20000013ff139230 */ /* 0x000fe20000004100 */
[--C-:B------:R-:W-:Y:S02]  /*60a0*/  @!P1 SHF.R.U32.HI R22, RZ, 0x10, R63.reuse ;  /* 0x00000010ff169819 */ /* 0x100fe4000001163f */
[----:B------:R-:W1:Y:S01]  /*60b0*/  LDS.128 R44, [R44+0x8100] ;  /* 0x008100002c2c7984 */ /* 0x000e620000000c00 */
[--C-:B------:R-:W-:Y:S01]  /*60c0*/  @!P1 HADD2.F32 R5, -RZ, R3.reuse.H0_H0 ;  /* 0x20000003ff059230 */ /* 0x100fe20000004100 */
[----:B------:R-:W-:Y:S01]  /*60d0*/  @!P1 SHF.R.U64 R25, R62, 0x10, R63 ;  /* 0x000000103e199819 */ /* 0x000fe2000000123f */
        /* <DEDUP_REMOVED lines=40> */
[----:B------:R-:W-:Y:S01]  /*6360*/  @!P1 FMUL.FTZ R10, R26, R7 ;  /* 0x000000071a0a9220 */ /* 0x000fe20000410000 */
[----:B------:R-:W-:Y:S01]  /*6370*/  @!P1 HADD2.F32 R5, -RZ, R5.H1_H1 ;  /* 0x30000005ff059230 */ /* 0x000fe20000004100 */
[----:B------:R-:W-:Y:S02]  /*6380*/  @!P1 FMUL.FTZ R11, R35, R6 ;  /* 0x00000006230b9220 */ /* 0x000fe40000410000 */
[C---:B------:R-:W-:Y:S01]  /*6390*/  @!P1 FFMA.FTZ R42, R8.reuse, R27, -R10 ;  /* 0x0000001b082a9223 */ /* 0x040fe2000001080a */
[----:B------:R-:W-:Y:S01]  /*63a0*/  @!P1 MOV R10, R46 ;  /* 0x0000002e000a9202 */ /* 0x000fe20000000f00 */
[----:B------:R-:W-:Y:S02]  /*63b0*/  @!P1 FMUL.FTZ R7, R8, R7 ;  /* 0x0000000708079220 */ /* 0x000fe40000410000 */
[C---:B------:R-:W-:Y:S02]  /*63c0*/  @!P1 FMUL.FTZ R8, R5.reuse, R6 ;  /* 0x0000000605089220 */ /* 0x040fe40000410000 */
[----:B------:R-:W-:Y:S01]  /*63d0*/  @!P1 IMAD.MOV.U32 R6, RZ, RZ, R14 ;  /* 0x000000ffff069224 */ /* 0x000fe200078e000e */
[----:B------:R-:W-:Y:S01]  /*63e0*/  @!P1 HADD2.F32 R22, -RZ, R10.H0_H0 ;  /* 0x2000000aff169230 */ /* 0x000fe20000004100 */
[----:B------:R-:W-:Y:S01]  /*63f0*/  @!P1 FFMA.FTZ R41, R5, R36, -R11 ;  /* 0x0000002405299223 */ /* 0x000fe2000001080b */
[----:B------:R-:W-:Y:S01]  /*6400*/  @!P1 HADD2.F32 R5, -RZ, R38.H1_H1 ;  /* 0x30000026ff059230 */ /* 0x000fe20000004100 */
[----:B------:R-:W-:Y:S01]  /*6410*/  @!P1 FFMA.FTZ R4, R18, R19, R4 ;  /* 0x0000001312049223 */ /* 0x000fe20000010004 */
[----:B------:R-:W-:Y:S02]  /*6420*/  @!P1 HADD2.F32 R24, -RZ, R10.H1_H1 ;  /* 0x3000000aff189230 */ /* 0x000fe40000004100 */
[----:B------:R-:W-:Y:S01]  /*6430*/  @!P1 F2FP.PACK_AB R16, R41, R42 ;  /* 0x0000002a2910923e */ /* 0x000fe200000000ff */
[--C-:B------:R-:W-:Y:S01]  /*6440*/  @!P1 HADD2.F32 R11, -RZ, R6.reuse.H0_H0 ;  /* 0x20000006ff0b9230 */ /* 0x100fe20000004100 */
[----:B------:R-:W-:Y:S01]  /*6450*/  @!P1 F2FP.PACK_AB R3, R4, R3 ;  /* 0x000000030403923e */ /* 0x000fe200000000ff */
[----:B------:R-:W-:Y:S01]  /*6460*/  @!P1 FMUL.FTZ R37, R24, R9 ;  /* 0x0000000918259220 */ /* 0x000fe20000410000 */
[----:B------:R-:W-:Y:S01]  /*6470*/  @!P1 HADD2.F32 R10, -RZ, R6.H1_H1 ;  /* 0x30000006ff0a9230 */ /* 0x000fe20000004100 */
[-C--:B------:R-:W-:Y:S01]  /*6480*/  @!P1 FMUL.FTZ R6, R22, R5.reuse ;  /* 0x0000000516069220 */ /* 0x080fe20000410000 */
[----:B------:R-:W-:Y:S01]  /*6490*/  @!P1 MOV R15, R16 ;  /* 0x00000010000f9202 */ /* 0x000fe20000000f00 */
        /* <DEDUP_REMOVED lines=21> */
.L_x_626:
[----:B------:R-:W-:Y:S05]  /*65f0*/  BSYNC B0 ;  /* 0x0000000000007941 */ /* 0x000fea0003800000 */
.L_x_625:
[----:B------:R2:W3:Y:S01]  /*6600*/  SHFL.IDX PT, R43, R87, 0x3, 0x181f ;  /* 0x00781f00572b7f89 */ /* 0x0004e200000e0000 */
[----:B------:R-:W-:Y:S03]  /*6610*/  ISETP.GE.OR P0, PT, R153, R89, P5 ;  /* 0x000000599900720c */ /* 0x000fe60002f06670 */
[----:B------:R2:W4:Y:S10]  /*6620*/  SHFL.IDX PT, R42, R88, 0x3, 0x181f ;  /* 0x00781f00582a7f89 */ /* 0x00053400000e0000 */
[----:B------:R-:W-:-:S05]  /*6630*/  @P0 BRA `(.L_x_618) ;  /* 0x00000ba000000947 */ /* 0x000fca0003800000 */
[----:B------:R-:W-:Y:S01]  /*6640*/  SEL R0, R147, R132, !P6 ;  /* 0x0000008493007207 */ /* 0x000fe20007000000 */
[----:B------:R-:W5:Y:S01]  /*6650*/  LDS.128 R16, [R137+0x8100] ;  /* 0x0081000089107984 */ /* 0x000f620000000c00 */
[C---:B-1--4-:R-:W-:Y:S01]  /*6660*/  LEA R50, P0, R93.reuse, R42, 0x1 ;  /* 0x0000002a5d327211 */ /* 0x052fe200078008ff */
[--C-:B------:R-:W-:Y:S01]  /*6670*/  @!P1 HADD2.F32 R24, -RZ, R72.reuse.H0_H0 ;  /* 0x20000048ff189230 */ /* 0x100fe20000004100 */
[----:B------:R-:W-:Y:S01]  /*6680*/  SHF.R.S32.HI R2, RZ, 0x1f, R0 ;  /* 0x0000001fff027819 */ /* 0x000fe20000011400 */
[----:B------:R-:W-:Y:S01]  /*6690*/  @!P1 HADD2.F32 R14, -RZ, R72.H1_H1 ;  /* 0x30000048ff0e9230 */ /* 0x000fe20000004100 */
[----:B---3--:R-:W-:Y:S01]  /*66a0*/  LEA.HI.X R51, R93, R43, R113, 0x1, P0 ;  /* 0x0000002b5d337211 */ /* 0x008fe200000f0c71 */
[----:B------:R-:W-:Y:S01]  /*66b0*/  @!P1 HADD2.F32 R35, -RZ, R73.H0_H0 ;  /* 0x20000049ff239230 */ /* 0x000fe20000004100 */
[----:B------:R-:W-:Y:S01]  /*66c0*/  LEA.HI R0, R2, R0, RZ, 0x4 ;  /* 0x0000000002007211 */ /* 0x000fe200078f20ff */
[----:B------:R-:W-:Y:S01]  /*66d0*/  @!P1 HADD2.F32 R3, -RZ, R39.H0_H0 ;  /* 0x20000027ff039230 */ /* 0x000fe20000004100 */
[----:B------:R-:W-:Y:S01]  /*66e0*/  @!P1 SHF.R.U64 R9, R28, 0x10, R29 ;  /* 0x000000101c099819 */ /* 0x000fe2000000121d */
[----:B------:R-:W-:Y:S01]  /*66f0*/  @!P1 HADD2.F32 R28, -RZ, R73.H1_H1 ;  /* 0x30000049ff1c9230 */ /* 0x000fe20000004100 */
[----:B------:R-:W-:Y:S02]  /*6700*/  LEA.HI.SX32 R0, R0, R114, 0x1c ;  /* 0x0000007200007211 */ /* 0x000fe400078fe2ff */
[----:B------:R-:W-:Y:S02]  /*6710*/  @!P1 SHF.R.U32.HI R10, RZ, 0x10, R31 ;  /* 0x00000010ff0a9819 */ /* 0x000fe4000001161f */
[----:B------:R-:W-:Y:S02]  /*6720*/  SHF.R.S32.HI R2, RZ, 0x1f, R0 ;  /* 0x0000001fff027819 */ /* 0x000fe40000011400 */
[----:B------:R-:W-:Y:S02]  /*6730*/  SHF.L.U32 R41, R0, 0x3, RZ ;  /* 0x0000000300297819 */ /* 0x000fe400000006ff */
[----:B------:R-:W-:Y:S02]  /*6740*/  LEA.HI R0, R2, R0, RZ, 0x3 ;  /* 0x0000000002007211 */ /* 0x000fe400078f18ff */
[----:B------:R-:W-:Y:S02]  /*6750*/  LOP3.LUT R2, R124, 0x38, R41, 0xf8, !PT ;  /* 0x000000387c027812 */ /* 0x000fe400078ef829 */
[----:B------:R-:W-:Y:S01]  /*6760*/  @!P1 SHF.R.U64 R11, R30, 0x10, R31 ;  /* 0x000000101e0b9819 */ /* 0x000fe2000000121f */
[----:B------:R-:W-:Y:S01]  /*6770*/  IMAD.SHL.U32 R0, R0, 0x400, RZ ;  /* 0x0000040000007824 */ /* 0x000fe200078e00ff */
[----:B------:R-:W-:Y:S02]  /*6780*/  LOP3.LUT R2, R2, R162, RZ, 0x3c, !PT ;  /* 0x000000a202027212 */ /* 0x000fe400078e3cff */
[----:B------:R-:W-:Y:S02]  /*6790*/  @!P1 SHF.R.U32.HI R5, RZ, 0x10, R29 ;  /* 0x00000010ff059819 */ /* 0x000fe4000001161d */
[----:B------:R-:W-:Y:S02]  /*67a0*/  LOP3.LUT R0, R0, 0x7fffe000, RZ, 0xc0, !PT ;  /* 0x7fffe00000007812 */ /* 0x000fe400078ec0ff */
[--C-:B------:R-:W-:Y:S02]  /*67b0*/  @!P1 SHF.R.U32.HI R7, RZ, 0x10, R65.reuse ;  /* 0x00000010ff079819 */ /* 0x100fe40000011641 */
[----:B------:R-:W-:Y:S02]  /*67c0*/  IADD3 R0, R2, R0, R134 ;  /* 0x0000000002007210 */ /* 0x000fe40007ffe086 */
[----:B------:R-:W-:Y:S01]  /*67d0*/  @!P1 SHF.R.U64 R22, R64, 0x10, R65 ;  /* 0x0000001040169819 */ /* 0x000fe20000001241 */
[----:B------:R-:W-:Y:S01]  /*67e0*/  @!P1 HADD2.F32 R26, -RZ, R7.H0_H0 ;  /* 0x20000007ff1a9230 */ /* 0x000fe20000004100 */
[----:B------:R-:W-:Y:S02]  /*67f0*/  SHF.L.U32 R44, R0, 0x1, RZ ;  /* 0x00000001002c7819 */ /* 0x000fe400000006ff */
[--C-:B------:R-:W-:Y:S01]  /*6800*/  @!P1 SHF.R.U64 R30, R66, 0x10, R67.reuse ;  /* 0x00000010421e9819 */ /* 0x100fe20000001243 */
[----:B------:R-:W-:Y:S01]  /*6810*/  @!P1 HADD2.F32 R22, -RZ, R22.H0_H0 ;  /* 0x20000016ff169230 */ /* 0x000fe20000004100 */
[----:B-----5:R-:W-:Y:S02]  /*6820*/  @!P1 MOV R4, R17 ;  /* 0x0000001100049202 */ /* 0x020fe40000000f00 */
[----:B------:R-:W1:Y:S01]  /*6830*/  LDS.128 R44, [R44+0x8100] ;  /* 0x008100002c2c7984 */ /* 0x000e620000000c00 */
[----:B------:R-:W-:Y:S01]  /*6840*/  @!P1 MOV R8, R16 ;  /* 0x0000001000089202 */ /* 0x000fe20000000f00 */
[----:B------:R-:W-:Y:S01]  /*6850*/  @!P1 HADD2.F32 R30, -RZ, R30.H0_H0 ;  /* 0x2000001eff1e9230 */ /* 0x000fe20000004100 */
[----:B------:R-:W-:Y:S01]  /*6860*/  @!P1 SHF.R.U32.HI R37, RZ, 0x10, R67 ;  /* 0x00000010ff259819 */ /* 0x000fe20000011643 */
[----:B------:R-:W-:Y:S01]  /*6870*/  @!P1 HADD2.F32 R0, -RZ, R4.H0_H0 ;  /* 0x20000004ff009230 */ /* 0x000fe20000004100 */
[----:B------:R-:W-:Y:S03]  /*6880*/  ISETP.GE.AND P0, PT, R41, c[0x0][0x1d4], PT ;  /* 0x0000750029007a0c */ /* 0x000fe60003f06270 */
[----:B------:R-:W-:Y:S01]  /*6890*/  @!P1 HADD2.F32 R37, -RZ, R37.H0_H0 ;  /* 0x20000025ff259230 */ /* 0x000fe20000004100 */
[----:B-1----:R-:W-:Y:S01]  /*68a0*/  @!P1 IMAD.MOV.U32 R6, RZ, RZ, R45 ;  /* 0x000000ffff069224 */ /* 0x002fe200078e002d */
[----:B------:R-:W-:Y:S01]  /*68b0*/  @!P1 MOV R29, R46 ;  /* 0x0000002e001d9202 */ /* 0x000fe20000000f00 */
[----:B------:R-:W-:Y:S02]  /*68c0*/  @!P1 IMAD.MOV.U32 R12, RZ, RZ, R44 ;  /* 0x000000ffff0c9224 */ /* 0x000fe400078e002c */
[----:B------:R-:W-:Y:S01]  /*68d0*/  @!P1 IMAD.MOV.U32 R36, RZ, RZ, R47 ;  /* 0x000000ffff249224 */ /* 0x000fe200078e002f */
[--C-:B------:R-:W-:Y:S02]  /*68e0*/  @!P1 HADD2.F32 R23, -RZ, R6.reuse.H0_H0 ;  /* 0x20000006ff179230 */ /* 0x100fe40000004100 */
[----:B------:R-:W-:Y:S02]  /*68f0*/  @!P1 HADD2.F32 R25, -RZ, R6.H1_H1 ;  /* 0x30000006ff199230 */ /* 0x000fe40000004100 */
[----:B------:R-:W-:Y:S01]  /*6900*/  @!P1 HADD2.F32 R6, -RZ, R8.H0_H0 ;  /* 0x20000008ff069230 */ /* 0x000fe20000004100 */
[-C--:B------:R-:W-:Y:S01]  /*6910*/  @!P1 FMUL.FTZ R2, R23, R3.reuse ;  /* 0x0000000317029220 */ /* 0x080fe20000410000 */
[----:B------:R-:W-:Y:S01]  /*6920*/  @!P1 HADD2.F32 R13, -RZ, R12.H0_H0 ;  /* 0x2000000cff0d9230 */ /* 0x000fe20000004100 */
[C---:B------:R-:W-:Y:S01]  /*6930*/  @!P1 FMUL.FTZ R3, R0.reuse, R3 ;  /* 0x0000000300039220 */ /* 0x040fe20000410000 */
[----:B------:R-:W-:Y:S01]  /*6940*/  @!P1 HADD2.F32 R31, -RZ, R36.H0_H0 ;  /* 0x20000024ff1f9230 */ /* 0x000fe20000004100 */
[----:B------:R-:W-:Y:S01]  /*6950*/  @!P1 FFMA.FTZ R54, R0, R24, -R2 ;  /* 0x0000001800369223 */ /* 0x000fe20000010802 */
[----:B------:R-:W-:Y:S02]  /*6960*/  @!P1 HADD2.F32 R0, -RZ, R5.H0_H0 ;  /* 0x20000005ff009230 */ /* 0x000fe40000004100 */
[----:B------:R-:W-:Y:S02]  /*6970*/  @!P1 HADD2.F32 R2, -RZ, R39.H1_H1 ;  /* 0x30000027ff029230 */ /* 0x000fe40000004100 */
[----:B------:R-:W-:Y:S01]  /*6980*/  @!P1 HADD2.F32 R5, -RZ, R4.H1_H1 ;  /* 0x30000004ff059230 */ /* 0x000fe20000004100 */
[----:B------:R-:W-:Y:S01]  /*6990*/  @!P1 FMUL.FTZ R7, R25, R0 ;  /* 0x0000000019079220 */ /* 0x000fe20000410000 */
[----:B------:R-:W-:Y:S01]  /*69a0*/  @!P1 HADD2.F32 R36, -RZ, R36.H1_H1 ;  /* 0x30000024ff249230 */ /* 0x000fe20000004100 */
[----:B------:R-:W-:Y:S01]  /*69b0*/  @!P1 FMUL.FTZ R15, R13, R2 ;  /* 0x000000020d0f9220 */ /* 0x000fe20000410000 */
[--C-:B------:R-:W-:Y:S01]  /*69c0*/  @!P1 HADD2.F32 R27, -RZ, R29.reuse.H0_H0 ;  /* 0x2000001dff1b9230 */ /* 0x100fe20000004100 */
[C---:B------:R-:W-:Y:S01]  /*69d0*/  @!P1 FMUL.FTZ R4, R5.reuse, R0 ;  /* 0x0000000005049220 */ /* 0x040fe20000410000 */
[----:B------:R-:W-:Y:S01]  /*69e0*/  @!P1 HADD2.F32 R29, -RZ, R29.H1_H1 ;  /* 0x3000001dff1d9230 */ /* 0x000fe20000004100 */
[C---:B------:R-:W-:Y:S01]  /*69f0*/  @!P1 FMUL.FTZ R0, R6.reuse, R2 ;  /* 0x0000000206009220 */ /* 0x040fe20000410000 */
[----:B------:R-:W-:Y:S01]  /*6a00*/  @!P1 HADD2.F32 R2, -RZ, R9.H0_H0 ;  /* 0x20000009ff029230 */ /* 0x000fe20000004100 */
[----:B------:R-:W-:Y:S01]  /*6a10*/  @!P1 FFMA.FTZ R53, R5, R26, -R7 ;  /* 0x0000001a05359223 */ /* 0x000fe20000010807 */
[----:B------:R-:W-:Y:S01]  /*6a20*/  @!P1 MOV R9, R19 ;  /* 0x0000001300099202 */ /* 0x000fe20000000f00 */
[-C--:B------:R-:W-:Y:S01]  /*6a30*/  @!P1 FFMA.FTZ R52, R6, R14.reuse, -R15 ;  /* 0x0000000e06349223 */ /* 0x080fe2000001080f */
[----:B------:R-:W-:Y:S01]  /*6a40*/  @!P1 HADD2.F32 R7, -RZ, R40.H0_H0 ;  /* 0x20000028ff079230 */ /* 0x000fe20000004100 */
[----:B------:R-:W-:Y:S01]  /*6a50*/  @!P1 FFMA.FTZ R0, R13, R14, R0 ;  /* 0x0000000e0d009223 */ /* 0x000fe20000010000 */
[----:B------:R-:W-:Y:S02]  /*6a60*/  @!P1 HADD2.F32 R15, -RZ, R12.H1_H1 ;  /* 0x3000000cff0f9230 */ /* 0x000fe40000004100 */
[--C-:B------:R-:W-:Y:S02]  /*6a70*/  @!P1 HADD2.F32 R6, -RZ, R9.reuse.H0_H0 ;  /* 0x20000009ff069230 */ /* 0x100fe40000004100 */
[----:B------:R-:W-:Y:S01]  /*6a80*/  @!P1 HADD2.F32 R5, -RZ, R8.H1_H1 ;  /* 0x30000008ff059230 */ /* 0x000fe20000004100 */
[-C--:B------:R-:W-:Y:S01]  /*6a90*/  @!P1 FMUL.FTZ R8, R31, R7.reuse ;  /* 0x000000071f089220 */ /* 0x080fe20000410000 */
[----:B------:R-:W-:Y:S01]  /*6aa0*/  @!P1 HADD2.F32 R9, -RZ, R9.H1_H1 ;  /* 0x30000009ff099230 */ /* 0x000fe20000004100 */
[-C--:B------:R-:W-:Y:S02]  /*6ab0*/  @!P1 FMUL.FTZ R12, R15, R2.reuse ;  /* 0x000000020f0c9220 */ /* 0x080fe40000410000 */
[C---:B------:R-:W-:Y:S02]  /*6ac0*/  @!P1 FMUL.FTZ R7, R6.reuse, R7 ;  /* 0x0000000706079220 */ /* 0x040fe40000410000 */
[----:B------:R-:W-:Y:S01]  /*6ad0*/  @!P1 FFMA.FTZ R48, R6, R35, -R8 ;  /* 0x0000002306309223 */ /* 0x000fe20000010808 */
[----:B------:R-:W-:Y:S01]  /*6ae0*/  @!P1 HADD2.F32 R8, -RZ, R11.H0_H0 ;  /* 0x2000000bff089230 */ /* 0x000fe20000004100 */
[----:B------:R-:W-:Y:S02]  /*6af0*/  @!P1 IMAD.MOV.U32 R6, RZ, RZ, R18 ;  /* 0x000000ffff069224 */ /* 0x000fe400078e0012 */
[C---:B------:R-:W-:Y:S02]  /*6b00*/  @!P1 FMUL.FTZ R2, R5.reuse, R2 ;  /* 0x0000000205029220 */ /* 0x040fe40000410000 */
[----:B------:R-:W-:Y:S01]  /*6b10*/  @!P1 FFMA.FTZ R49, R5, R22, -R12 ;  /* 0x0000001605319223 */ /* 0x000fe2000001080c */
[----:B------:R-:W-:Y:S01]  /*6b20*/  @!P1 HADD2.F32 R5, -RZ, R40.H1_H1 ;  /* 0x30000028ff059230 */ /* 0x000fe20000004100 */
        /* <DEDUP_REMOVED lines=8> */
[----:B------:R-:W-:Y:S02]  /*6bb0*/  @!P1 FMUL.FTZ R38, R36, R12 ;  /* 0x0000000c24269220 */ /* 0x000fe40000410000 */
[----:B------:R-:W-:Y:S01]  /*6bc0*/  @!P1 FFMA.FTZ R40, R11, R28, -R6 ;  /* 0x0000001c0b289223 */ /* 0x000fe20000010806 */
[----:B------:R-:W-:Y:S01]  /*6bd0*/  @!P1 MOV R44, R0 ;  /* 0x00000000002c9202 */ /* 0x000fe20000000f00 */
[C---:B------:R-:W-:Y:S02]  /*6be0*/  @!P1 FFMA.FTZ R39, R10.reuse, R30, -R39 ;  /* 0x0000001e0a279223 */ /* 0x040fe40000010827 */
[----:B------:R-:W-:Y:S02]  /*6bf0*/  @!P1 FFMA.FTZ R38, R9, R37, -R38 ;  /* 0x0000002509269223 */ /* 0x000fe40000010826 */
[----:B------:R-:W-:Y:S01]  /*6c00*/  @!P1 FMUL.FTZ R5, R11, R5 ;  /* 0x000000050b059220 */ /* 0x000fe20000410000 */
[----:B------:R-:W-:Y:S01]  /*6c10*/  @!P1 F2FP.PACK_AB R11, R49, R52 ;  /* 0x00000034310b923e */ /* 0x000fe200000000ff */
        /* <DEDUP_REMOVED lines=10> */
[----:B------:R-:W-:Y:S01]  /*6cc0*/  @!P1 FFMA.FTZ R5, R27, R28, R5 ;  /* 0x0000001c1b059223 */ /* 0x000fe20000010005 */
        /* <DEDUP_REMOVED lines=15> */
.L_x_596:
        /* <DEDUP_REMOVED lines=19> */
.L_x_628:
[----:B-123--:R-:W-:Y:S05]  /*6ef0*/  BSYNC B0 ;  /* 0x0000000000007941 */ /* 0x00efea0003800000 */
.L_x_627:
[----:B------:R1:W2:Y:S01]  /*6f00*/  SHFL.IDX PT, R0, R87, 0x1, 0x181f ;  /* 0x00381f0057007f89 */ /* 0x0002a200000e0000 */
[----:B------:R-:W-:Y:S01]  /*6f10*/  ISETP.GE.AND P0, PT, R12, 0x21, PT ;  /* 0x000000210c00780c */ /* 0x000fe20003f06270 */
[----:B------:R-:W-:Y:S02]  /*6f20*/  BSSY B0, `(.L_x_629) ;  /* 0x000000d000007945 */ /* 0x000fe40003800000 */
[----:B------:R1:W3:Y:S10]  /*6f30*/  SHFL.IDX PT, R2, R88, 0x1, 0x181f ;  /* 0x00381f0058027f89 */ /* 0x0002f400000e0000 */
[----:B------:R-:W-:-:S05]  /*6f40*/  @!P0 BRA `(.L_x_630) ;  /* 0x000000a000008947 */ /* 0x000fca0003800000 */
[----:B------:R-:W4:Y:S01]  /*6f50*/  @!P5 LDS.128 R8, [R77+0x9100] ;  /* 0x009100004d08d984 */ /* 0x000f220000000c00 */
[C---:B---3--:R-:W-:Y:S04]  /*6f60*/  @!P5 LEA R4, P0, R20.reuse, R2, 0x1 ;  /* 0x000000021404d211 */ /* 0x048fe800078008ff */
[----:B--2---:R-:W-:Y:S02]  /*6f70*/  @!P5 LEA.HI.X R5, R20, R0, R21, 0x1, P0 ;  /* 0x000000001405d211 */ /* 0x004fe400000f0c15 */
[----:B------:R-:W-:Y:S11]  /*6f80*/  ISETP.GE.AND P0, PT, R91, c[0x0][0x1d4], PT ;  /* 0x000075005b007a0c */ /* 0x000ff60003f06270 */
[----:B------:R-:W-:Y:S02]  /*6f90*/  @!UPT UIADD3 URZ, URZ, URZ, URZ ;  /* 0x0000003f3f3ff290 */ /* 0x000fe4000fffe03f */
[C---:B------:R-:W-:Y:S04]  /*6fa0*/  @!P0 LEA R2, P1, R82.reuse, R2, 0x1 ;  /* 0x0000000252028211 */ /* 0x040fe800078208ff */
[----:B------:R-:W-:Y:S01]  /*6fb0*/  @!P0 LEA.HI.X R3, R82, R0, R92, 0x1, P1 ;  /* 0x0000000052038211 */ /* 0x000fe200008f0c5c */
[----:B----4-:R-:W-:Y:S04]  /*6fc0*/  @!P5 ST.E.128 [R4.64], R8 ;  /* 0x000000080400d985 */ /* 0x010fe8000c101d16 */
[----:B------:R-:W2:Y:S04]  /*6fd0*/  @!P0 LDS.128 R4, [R77+0xd100] ;  /* 0x00d100004d048984 */ /* 0x000ea80000000c00 */
[----:B--2---:R2:W-:Y:S02]  /*6fe0*/  @!P0 ST.E.128 [R2.64], R4 ;  /* 0x0000000402008985 */ /* 0x0045e4000c101d16 */
.L_x_630:
[----:B------:R-:W-:Y:S05]  /*6ff0*/  BSYNC B0 ;  /* 0x0000000000007941 */ /* 0x000fea0003800000 */
.L_x_629:
[----:B--2---:R2:W4:Y:S01]  /*7000*/  SHFL.IDX PT, R0, R87, 0x2, 0x181f ;  /* 0x00581f0057007f89 */ /* 0x00452200000e0000 */
[----:B------:R-:W-:Y:S01]  /*7010*/  ISETP.GE.AND P0, PT, R12, 0x41, PT ;  /* 0x000000410c00780c */ /* 0x000fe20003f06270 */
[----:B------:R-:W-:Y:S02]  /*7020*/  BSSY B0, `(.L_x_631) ;  /* 0x000000d000007945 */ /* 0x000fe40003800000 */
[----:B---3--:R2:W3:Y:S10]  /*7030*/  SHFL.IDX PT, R2, R88, 0x2, 0x181f ;  /* 0x00581f0058027f89 */ /* 0x0084f400000e0000 */
[----:B------:R-:W-:-:S05]  /*7040*/  @!P0 BRA `(.L_x_632) ;  /* 0x000000a000008947 */ /* 0x000fca0003800000 */
[----:B------:R-:W5:Y:S01]  /*7050*/  @!P5 LDS.128 R8, [R77+0xa100] ;  /* 0x00a100004d08d984 */ /* 0x000f620000000c00 */
[C---:B---3--:R-:W-:Y:S04]  /*7060*/  @!P5 LEA R4, P0, R20.reuse, R2, 0x1 ;  /* 0x000000021404d211 */ /* 0x048fe800078008ff */
[----:B----4-:R-:W-:Y:S02]  /*7070*/  @!P5 LEA.HI.X R5, R20, R0, R21, 0x1, P0 ;  /* 0x000000001405d211 */ /* 0x010fe400000f0c15 */
[----:B------:R-:W-:Y:S11]  /*7080*/  ISETP.GE.AND P0, PT, R91, c[0x0][0x1d4], PT ;  /* 0x000075005b007a0c */ /* 0x000ff60003f06270 */
[----:B------:R-:W-:Y:S02]  /*7090*/  @!UPT UIADD3 URZ, URZ, URZ, URZ ;  /* 0x0000003f3f3ff290 */ /* 0x000fe4000fffe03f */
[C---:B------:R-:W-:Y:S04]  /*70a0*/  @!P0 LEA R2, P1, R82.reuse, R2, 0x1 ;  /* 0x0000000252028211 */ /* 0x040fe800078208ff */
[----:B------:R-:W-:Y:S01]  /*70b0*/  @!P0 LEA.HI.X R3, R82, R0, R92, 0x1, P1 ;  /* 0x0000000052038211 */ /* 0x000fe200008f0c5c */
[----:B-----5:R-:W-:Y:S04]  /*70c0*/  @!P5 ST.E.128 [R4.64], R8 ;  /* 0x000000080400d985 */ /* 0x020fe8000c101d16 */
[----:B------:R-:W3:Y:S04]  /*70d0*/  @!P0 LDS.128 R4, [R77+0xe100] ;  /* 0x00e100004d048984 */ /* 0x000ee80000000c00 */
[----:B---3--:R3:W-:Y:S02]  /*70e0*/  @!P0 ST.E.128 [R2.64], R4 ;  /* 0x0000000402008985 */ /* 0x0087e4000c101d16 */
.L_x_632:
[----:B------:R-:W-:Y:S05]  /*70f0*/  BSYNC B0 ;  /* 0x0000000000007941 */ /* 0x000fea0003800000 */
.L_x_631:
[----:B----4-:R4:W1:Y:S01]  /*7100*/  SHFL.IDX PT, R0, R87, 0x3, 0x181f ;  /* 0x00781f0057007f89 */ /* 0x01086200000e0000 */
[----:B------:R-:W-:Y:S03]  /*7110*/  ISETP.GE.AND P0, PT, R12, 0x61, PT ;  /* 0x000000610c00780c */ /* 0x000fe60003f06270 */
[----:B---3--:R4:W3:Y:S10]  /*7120*/  SHFL.IDX PT, R2, R88, 0x3, 0x181f ;  /* 0x00781f0058027f89 */ /* 0x0088f400000e0000 */
[----:B------:R-:W-:-:S05]  /*7130*/  @!P0 BRA `(.L_x_618) ;  /* 0x000000a000008947 */ /* 0x000fca0003800000 */
[----:B------:R-:W5:Y:S01]  /*7140*/  @!P5 LDS.128 R8, [R77+0xb100] ;  /* 0x00b100004d08d984 */ /* 0x000f620000000c00 */
[C---:B---3--:R-:W-:Y:S04]  /*7150*/  @!P5 LEA R4, P0, R20.reuse, R2, 0x1 ;  /* 0x000000021404d211 */ /* 0x048fe800078008ff */
[----:B-1----:R-:W-:Y:S02]  /*7160*/  @!P5 LEA.HI.X R5, R20, R0, R21, 0x1, P0 ;  /* 0x000000001405d211 */ /* 0x002fe400000f0c15 */
[----:B------:R-:W-:Y:S11]  /*7170*/  ISETP.GE.AND P0, PT, R91, c[0x0][0x1d4], PT ;  /* 0x000075005b007a0c */ /* 0x000ff60003f06270 */
[----:B------:R-:W-:Y:S02]  /*7180*/  @!UPT UIADD3 URZ, URZ, URZ, URZ ;  /* 0x0000003f3f3ff290 */ /* 0x000fe4000fffe03f */
[C---:B------:R-:W-:Y:S04]  /*7190*/  @!P0 LEA R2, P1, R82.reuse, R2, 0x1 ;  /* 0x0000000252028211 */ /* 0x040fe800078208ff */
[----:B------:R-:W-:Y:S01]  /*71a0*/  @!P0 LEA.HI.X R3, R82, R0, R92, 0x1, P1 ;  /* 0x0000000052038211 */ /* 0x000fe200008f0c5c */
[----:B-----5:R-:W-:Y:S04]  /*71b0*/  @!P5 ST.E.128 [R4.64], R8 ;  /* 0x000000080400d985 */ /* 0x020fe8000c101d16 */
[----:B------:R-:W1:Y:S04]  /*71c0*/  @!P0 LDS.128 R4, [R77+0xf100] ;  /* 0x00f100004d048984 */ /* 0x000e680000000c00 */
[----:B-1----:R1:W-:Y:S02]  /*71d0*/  @!P0 ST.E.128 [R2.64], R4 ;  /* 0x0000000402008985 */ /* 0x0023e4000c101d16 */
.L_x_618:
[----:B------:R-:W-:Y:S05]  /*71e0*/  BSYNC B2 ;  /* 0x0000000000027941 */ /* 0x000fea0003800000 */
.L_x_595:
[----:B-1----:R-:W-:Y:S01]  /*71f0*/  IMAD.IADD R0, R142, 0x1, -R97 ;  /* 0x000000018e007824 */ /* 0x002fe200078e0a61 */
[----:B---3--:R-:W-:Y:S01]  /*7200*/  LEA R2, P0, R90, R118, 0x7 ;  /* 0x000000765a027211 */ /* 0x008fe200078038ff */
[----:B------:R-:W-:Y:S01]  /*7210*/  BSSY B0, `(.L_x_633) ;  /* 0x0000058000007945 */ /* 0x000fe20003800000 */
[----:B------:R-:W-:Y:S02]  /*7220*/  ISETP.NE.AND P6, PT, R144, RZ, PT ;  /* 0x000000ff9000720c */ /* 0x000fe40003fc5270 */
[C---:B------:R-:W-:Y:S02]  /*7230*/  ISETP.GE.AND P2, PT, R0.reuse, 0x21, PT ;  /* 0x000000210000780c */ /* 0x040fe40003f46270 */
[----:B------:R-:W-:Y:S02]  /*7240*/  ISETP.GE.AND P1, PT, R0, 0x41, PT ;  /* 0x000000410000780c */ /* 0x000fe40003f26270 */
[----:B------:R-:W-:Y:S09]  /*7250*/  LEA.HI.X.SX32 R3, R90, R119, 0x7, P0 ;  /* 0x000000775a037211 */ /* 0x000ff200000f3eff */
[C---:B------:R-:W-:Y:S05]  /*7260*/  @P2 IADD3 R6, P0, R2.reuse, 0x20, RZ ;  /* 0x0000002002062810 */ /* 0x040fea0007f1e0ff */
[--C-:B------:R-:W-:Y:S01]  /*7270*/  @P2 IMAD.X R7, RZ, RZ, R3.reuse, P0 ;  /* 0x000000ffff072224 */ /* 0x100fe200000e0603 */
[----:B------:R-:W-:Y:S04]  /*7280*/  @P1 IADD3 R12, P0, R2, 0x40, RZ ;  /* 0x00000040020c1810 */ /* 0x000fe80007f1e0ff */
[----:B------:R-:W-:Y:S02]  /*7290*/  @P1 IADD3.X R14, RZ, R3, RZ, P0, !PT ;  /* 0x00000003ff0e1210 */ /* 0x000fe400007fe4ff */
[----:B------:R-:W-:Y:S11]  /*72a0*/  ISETP.GE.AND P0, PT, R0, 0x61, PT ;  /* 0x000000610000780c */ /* 0x000ff60003f06270 */
[----:B------:R-:W-:Y:S02]  /*72b0*/  @!UPT UIADD3 URZ, URZ, URZ, URZ ;  /* 0x0000003f3f3ff290 */ /* 0x000fe4000fffe03f */
[----:B------:R-:W-:Y:S05]  /*72c0*/  @P0 IADD3 R13, P3, R2, 0x60, RZ ;  /* 0x00000060020d0810 */ /* 0x000fea0007f7e0ff */
[----:B------:R-:W-:Y:S01]  /*72d0*/  @P0 IMAD.X R15, RZ, RZ, R3, P3 ;  /* 0x000000ffff0f0224 */ /* 0x000fe200018e0603 */
[----:B------:R-:W-:Y:S11]  /*72e0*/  ISETP.GE.AND P3, PT, R0, 0x1, PT ;  /* 0x000000010000780c */ /* 0x000ff60003f66270 */
[----:B------:R-:W-:Y:S02]  /*72f0*/  @!UPT UIADD3 URZ, URZ, URZ, URZ ;  /* 0x0000003f3f3ff290 */ /* 0x000fe4000fffe03f */
[----:B------:R-:W-:Y:S01]  /*7300*/  @P3 IMAD R0, R3, c[0x0][0x258], RZ ;  /* 0x0000960003003a24 */ /* 0x000fe200078e02ff */
[-C--:B------:R-:W-:Y:S01]  /*7310*/  @P3 MOV R5, R108.reuse ;  /* 0x0000006c00053202 */ /* 0x080fe20000000f00 */
[----:B----4-:R-:W-:Y:S01]  /*7320*/  @P3 IMAD.MOV.U32 R4, RZ, RZ, R98 ;  /* 0x000000ffff043224 */ /* 0x010fe200078e0062 */
[-C--:B------:R-:W-:Y:S03]  /*7330*/  @P2 MOV R3, R108.reuse ;  /* 0x0000006c00032202 */ /* 0x080fe60000000f00 */
[C---:B------:R-:W-:Y:S04]  /*7340*/  @P3 IMAD.WIDE.U32 R4, R2.reuse, c[0x0][0x258], R4 ;  /* 0x0000960002043a25 */ /* 0x040fe800078e0004 */
[----:B------:R-:W-:Y:S01]  /*7350*/  @P3 IMAD R2, R2, c[0x0][0x25c], R0 ;  /* 0x0000970002023a24 */ /* 0x000fe200078e0200 */
[----:B------:R-:W-:Y:S01]  /*7360*/  @P3 LEA R10, P4, R4, c[0x0][0x250], 0x1 ;  /* 0x00009400040a3a11 */ /* 0x000fe200078808ff */
[----:B------:R-:W-:Y:S02]  /*7370*/  @P2 IMAD R0, R7, c[0x0][0x258], RZ ;  /* 0x0000960007002a24 */ /* 0x000fe400078e02ff */
[----:B------:R-:W-:Y:S02]  /*7380*/  @P3 IMAD.IADD R2, R5, 0x1, R2 ;  /* 0x0000000105023824 */ /* 0x000fe400078e0202 */
[----:B------:R-:W-:Y:S03]  /*7390*/  @P2 IMAD R0, R6, c[0x0][0x25c], R0 ;  /* 0x0000970006002a24 */ /* 0x000fe600078e0200 */
[----:B------:R-:W-:Y:S01]  /*73a0*/  @P3 LEA.HI.X R11, R4, c[0x0][0x254], R2, 0x1, P4 ;  /* 0x00009500040b3a11 */ /* 0x000fe200020f0c02 */
[----:B------:R-:W-:Y:S04]  /*73b0*/  @P2 IMAD.MOV.U32 R2, RZ, RZ, R98 ;  /* 0x000000ffff022224 */ /* 0x000fe800078e0062 */
[----:B------:R-:W-:Y:S04]  /*73c0*/  @P2 IMAD.WIDE.U32 R2, R6, c[0x0][0x258], R2 ;  /* 0x0000960006022a25 */ /* 0x000fe800078e0002 */
[----:B------:R-:W-:Y:S01]  /*73d0*/  @P2 IMAD.IADD R0, R3, 0x1, R0 ;  /* 0x0000000103002824 */ /* 0x000fe200078e0200 */
[C---:B------:R-:W-:Y:S02]  /*73e0*/  @P2 LEA R8, P4, R2.reuse, c[0x0][0x250], 0x1 ;  /* 0x0000940002082a11 */ /* 0x040fe400078808ff */
[----:B------:R-:W-:Y:S02]  /*73f0*/  @P1 MOV R3, R108 ;  /* 0x0000006c00031202 */ /* 0x000fe40000000f00 */
[----:B------:R-:W-:Y:S01]  /*7400*/  @P2 LEA.HI.X R9, R2, c[0x0][0x254], R0, 0x1, P4 ;  /* 0x0000950002092a11 */ /* 0x000fe200020f0c00 */
[----:B------:R-:W-:Y:S02]  /*7410*/  @P1 IMAD.MOV.U32 R2, RZ, RZ, R98 ;  /* 0x000000ffff021224 */ /* 0x000fe400078e0062 */
[----:B------:R-:W-:Y:S02]  /*7420*/  @P1 IMAD R0, R14, c[0x0][0x258], RZ ;  /* 0x000096000e001a24 */ /* 0x000fe400078e02ff */
[C---:B------:R-:W-:Y:S04]  /*7430*/  @P1 IMAD.WIDE.U32 R2, R12.reuse, c[0x0][0x258], R2 ;  /* 0x000096000c021a25 */ /* 0x040fe800078e0002 */
[----:B------:R-:W-:Y:S01]  /*7440*/  @P1 IMAD R0, R12, c[0x0][0x25c], R0 ;  /* 0x000097000c001a24 */ /* 0x000fe200078e0200 */
[C---:B------:R-:W-:Y:S03]  /*7450*/  @P1 LEA R4, P4, R2.reuse, c[0x0][0x250], 0x1 ;  /* 0x0000940002041a11 */ /* 0x040fe600078808ff */
[----:B------:R-:W-:Y:S02]  /*7460*/  @P1 IMAD.IADD R0, R3, 0x1, R0 ;  /* 0x0000000103001824 */ /* 0x000fe400078e0200 */
[----:B------:R-:W-:Y:S03]  /*7470*/  @P0 IMAD.MOV.U32 R3, RZ, RZ, R108 ;  /* 0x000000ffff030224 */ /* 0x000fe600078e006c */
[----:B------:R-:W-:Y:S01]  /*7480*/  @P1 LEA.HI.X R5, R2, c[0x0][0x254], R0, 0x1, P4 ;  /* 0x0000950002051a11 */ /* 0x000fe200020f0c00 */
[----:B------:R-:W-:Y:S01]  /*7490*/  @P0 IMAD R0, R15, c[0x0][0x258], RZ ;  /* 0x000096000f000a24 */ /* 0x000fe200078e02ff */
[----:B------:R-:W-:Y:S03]  /*74a0*/  @P0 MOV R2, R98 ;  /* 0x0000006200020202 */ /* 0x000fe60000000f00 */
[C---:B------:R-:W-:Y:S02]  /*74b0*/  @P0 IMAD R0, R13.reuse, c[0x0][0x25c], R0 ;  /* 0x000097000d000a24 */ /* 0x040fe400078e0200 */
[----:B------:R-:W-:Y:S01]  /*74c0*/  @P0 IMAD.WIDE.U32 R2, R13, c[0x0][0x258], R2 ;  /* 0x000096000d020a25 */ /* 0x000fe200078e0002 */
[----:B------:R-:W-:Y:S04]  /*74d0*/  IADD3 R13, -R95, R89, RZ ;  /* 0x000000595f0d7210 */ /* 0x000fe80007ffe1ff */
[C---:B------:R-:W-:Y:S02]  /*74e0*/  @P0 LEA R6, P4, R2.reuse, c[0x0][0x250], 0x1 ;  /* 0x0000940002060a11 */ /* 0x040fe400078808ff */
[----:B------:R-:W-:Y:S04]  /*74f0*/  @P0 IADD3 R0, R3, R0, RZ ;  /* 0x0000000003000210 */ /* 0x000fe80007ffe0ff */
[----:B------:R-:W-:Y:S01]  /*7500*/  @P0 LEA.HI.X R7, R2, c[0x0][0x254], R0, 0x1, P4 ;  /* 0x0000950002070a11 */ /* 0x000fe200020f0c00 */
[----:B------:R-:W-:Y:S01]  /*7510*/  IMAD R0, R115, c[0x0][0x208], RZ ;  /* 0x0000820073007a24 */ /* 0x000fe200078e02ff */
[----:B------:R-:W-:Y:S01]  /*7520*/  ISETP.NE.AND P4, PT, R145, RZ, PT ;  /* 0x000000ff9100720c */ /* 0x000fe20003f85270 */
[C---:B------:R-:W-:Y:S04]  /*7530*/  IMAD.WIDE.U32 R2, R96.reuse, c[0x0][0x208], RZ ;  /* 0x0000820060027a25 */ /* 0x040fe800078e00ff */
[----:B------:R-:W-:Y:S04]  /*7540*/  IMAD R0, R96, c[0x0][0x20c], R0 ;  /* 0x0000830060007a24 */ /* 0x000fe800078e0200 */
[----:B------:R-:W-:Y:S04]  /*7550*/  IMAD.IADD R3, R3, 0x1, R0 ;  /* 0x0000000103037824 */ /* 0x000fe800078e0200 */
[----:B------:R-:W-:Y:S01]  /*7560*/  @!PT LDS RZ, [RZ] ;  /* 0x00000000fffff984 */ /* 0x000fe20000000800 */
[----:B------:R-:W-:Y:S01]  /*7570*/  @!PT LDS RZ, [RZ] ;  /* 0x00000000fffff984 */ /* 0x000fe20000000800 */
[----:B------:R-:W-:Y:S01]  /*7580*/  @!PT LDS RZ, [RZ] ;  /* 0x00000000fffff984 */ /* 0x000fe20000000800 */
[----:B------:R1:W-:Y:S01]  /*7590*/  @P3 LDGSTS.E.BYPASS.LTC128B.128 [R77+0x100], [R10.64], !P4 ;  /* 0x001000000a4d3fae */ /* 0x0003e2000e101d56 */
[----:B------:R-:W-:Y:S03]  /*75a0*/  IMAD.WIDE.U32 R2, R94, c[0x0][0x218], R2 ;  /* 0x000086005e027a25 */ /* 0x000fe600078e0002 */
[----:B------:R1:W-:Y:S04]  /*75b0*/  @P3 LDGSTS.E.BYPASS.LTC128B.128 [R77+0x4100], [R10.64+0x80], !P6 ;  /* 0x041000800a4d3fae */ /* 0x0003e8000f101d56 */
[----:B------:R1:W-:Y:S04]  /*75c0*/  @P2 LDGSTS.E.BYPASS.LTC128B.128 [R77+0x1100], [R8.64], !P4 ;  /* 0x01100000084d2fae */ /* 0x0003e8000e101d56 */
[----:B------:R1:W-:Y:S04]  /*75d0*/  @P2 LDGSTS.E.BYPASS.LTC128B.128 [R77+0x5100], [R8.64+0x80], !P6 ;  /* 0x05100080084d2fae */ /* 0x0003e8000f101d56 */
[----:B------:R3:W-:Y:S04]  /*75e0*/  @P1 LDGSTS.E.BYPASS.LTC128B.128 [R77+0x2100], [R4.64], !P4 ;  /* 0x02100000044d1fae */ /* 0x0007e8000e101d56 */
[----:B------:R3:W-:Y:S04]  /*75f0*/  @P1 LDGSTS.E.BYPASS.LTC128B.128 [R77+0x6100], [R4.64+0x80], !P6 ;  /* 0x06100080044d1fae */ /* 0x0007e8000f101d56 */
[----:B------:R1:W-:Y:S04]  /*7600*/  @P0 LDGSTS.E.BYPASS.LTC128B.128 [R77+0x3100], [R6.64], !P4 ;  /* 0x03100000064d0fae */ /* 0x0003e8000e101d56 */
[----:B------:R1:W-:Y:S01]  /*7610*/  @P0 LDGSTS.E.BYPASS.LTC128B.128 [R77+0x7100], [R6.64+0x80], !P6 ;  /* 0x07100080064d0fae */ /* 0x0003e2000f101d56 */
[----:B------:R-:W-:Y:S03]  /*7620*/  IADD3 R0, P0, R2, UR36, RZ ;  /* 0x0000002402007c10 */ /* 0x000fe6000ff1e0ff */
[----:B------:R-:W0:Y:S01]  /*7630*/  LDGDEPBAR ;  /* 0x00000000000079af */ /* 0x000e220000000000 */
[----:B---3--:R-:W-:Y:S04]  /*7640*/  IMAD R4, R116, c[0x0][0x218], RZ ;  /* 0x0000860074047a24 */ /* 0x008fe800078e02ff */
[----:B------:R-:W-:Y:S05]  /*7650*/  IMAD R4, R94, c[0x0][0x21c], R4 ;  /* 0x000087005e047a24 */ /* 0x000fea00078e0204 */
[----:B------:R-:W-:Y:S01]  /*7660*/  IADD3.X R2, R3, UR34, R4, P0, !PT ;  /* 0x0000002203027c10 */ /* 0x000fe200087fe404 */
[----:B------:R-:W-:Y:S04]  /*7670*/  DEPBAR.LE SB0, 0x0 ;  /* 0x000080000000791a */ /* 0x000fe80000000000 */
[----:B------:R-:W-:Y:S01]  /*7680*/  BAR.SYNC.DEFER_BLOCKING 0x0 ;  /* 0x0000000000007b1d */ /* 0x000fe20000010000 */
[C---:B------:R-:W-:Y:S04]  /*7690*/  LEA R14, P0, R0.reuse, c[0x0][0x1f8], 0x1 ;  /* 0x00007e00000e7a11 */ /* 0x040fe800078008ff */
[----:B------:R-:W-:Y:S02]  /*76a0*/  LEA.HI.X R12, R0, c[0x0][0x1fc], R2, 0x1, P0 ;  /* 0x00007f00000c7a11 */ /* 0x000fe400000f0c02 */
[----:B------:R1:W3:Y:S01]  /*76b0*/  SHFL.IDX PT, R2, R14, RZ, 0x181f ;  /* 0x00181fff0e027589 */ /* 0x0002e200000e0000 */
[----:B------:R-:W-:Y:S03]  /*76c0*/  ISETP.GE.AND P0, PT, R13, 0x1, PT ;  /* 0x000000010d00780c */ /* 0x000fe60003f06270 */
[----:B------:R1:W4:Y:S10]  /*76d0*/  SHFL.IDX PT, R0, R12, RZ, 0x181f ;  /* 0x00181fff0c007589 */ /* 0x00033400000e0000 */
[----:B------:R-:W-:-:S05]  /*76e0*/  @!P0 BRA `(.L_x_634) ;  /* 0x000000a000008947 */ /* 0x000fca0003800000 */
[----:B-1----:R-:W1:Y:S01]  /*76f0*/  @!P5 LDS.128 R8, [R77+0x100] ;  /* 0x000100004d08d984 */ /* 0x002e620000000c00 */
[C---:B---3--:R-:W-:Y:S04]  /*7700*/  @!P5 LEA R4, P0, R20.reuse, R2, 0x1 ;  /* 0x000000021404d211 */ /* 0x048fe800078008ff */
[----:B----4-:R-:W-:Y:S02]  /*7710*/  @!P5 LEA.HI.X R5, R20, R0, R21, 0x1, P0 ;  /* 0x000000001405d211 */ /* 0x010fe400000f0c15 */
[----:B------:R-:W-:Y:S11]  /*7720*/  ISETP.GE.AND P0, PT, R91, c[0x0][0x1d4], PT ;  /* 0x000075005b007a0c */ /* 0x000ff60003f06270 */
[----:B------:R-:W-:Y:S02]  /*7730*/  @!UPT UIADD3 URZ, URZ, URZ, URZ ;  /* 0x0000003f3f3ff290 */ /* 0x000fe4000fffe03f */
[C---:B------:R-:W-:Y:S04]  /*7740*/  @!P0 LEA R2, P1, R82.reuse, R2, 0x1 ;  /* 0x0000000252028211 */ /* 0x040fe800078208ff */
[----:B------:R-:W-:Y:S01]  /*7750*/  @!P0 LEA.HI.X R3, R82, R0, R92, 0x1, P1 ;  /* 0x0000000052038211 */ /* 0x000fe200008f0c5c */
[----:B-1----:R-:W-:Y:S04]  /*7760*/  @!P5 ST.E.128 [R4.64], R8 ;  /* 0x000000080400d985 */ /* 0x002fe8000c101d16 */
[----:B------:R-:W1:Y:S04]  /*7770*/  @!P0 LDS.128 R4, [R77+0x4100] ;  /* 0x004100004d048984 */ /* 0x000e680000000c00 */
[----:B-1----:R1:W-:Y:S02]  /*7780*/  @!P0 ST.E.128 [R2.64], R4 ;  /* 0x0000000402008985 */ /* 0x0023e4000c101d16 */
.L_x_634:
[----:B------:R-:W-:Y:S05]  /*7790*/  BSYNC B0 ;  /* 0x0000000000007941 */ /* 0x000fea0003800000 */
.L_x_633:
[----:B----4-:R4:W1:Y:S01]  /*77a0*/  SHFL.IDX PT, R0, R12, 0x1, 0x181f ;  /* 0x00381f000c007f89 */ /* 0x01086200000e0000 */
[----:B------:R-:W-:Y:S01]  /*77b0*/  ISETP.GE.AND P0, PT, R13, 0x21, PT ;  /* 0x000000210d00780c */ /* 0x000fe20003f06270 */
[----:B------:R-:W-:Y:S02]  /*77c0*/  BSSY B0, `(.L_x_635) ;  /* 0x000000d000007945 */ /* 0x000fe40003800000 */
[----:B-1-3--:R4:W1:Y:S10]  /*77d0*/  SHFL.IDX PT, R2, R14, 0x1, 0x181f ;  /* 0x00381f000e027f89 */ /* 0x00a87400000e0000 */
[----:B------:R-:W-:-:S05]  /*77e0*/  @!P0 BRA `(.L_x_636) ;  /* 0x000000a000008947 */ /* 0x000fca0003800000 */
[----:B------:R-:W3:Y:S01]  /*77f0*/  @!P5 LDS.128 R8, [R77+0x1100] ;  /* 0x001100004d08d984 */ /* 0x000ee20000000c00 */
[C---:B-1----:R-:W-:Y:S04]  /*7800*/  @!P5 LEA R4, P0, R20.reuse, R2, 0x1 ;  /* 0x000000021404d211 */ /* 0x042fe800078008ff */
[----:B------:R-:W-:Y:S02]  /*7810*/  @!P5 LEA.HI.X R5, R20, R0, R21, 0x1, P0 ;  /* 0x000000001405d211 */ /* 0x000fe400000f0c15 */
[----:B------:R-:W-:Y:S11]  /*7820*/  ISETP.GE.AND P0, PT, R91, c[0x0][0x1d4], PT ;  /* 0x000075005b007a0c */ /* 0x000ff60003f06270 */
[----:B------:R-:W-:Y:S02]  /*7830*/  @!UPT UIADD3 URZ, URZ, URZ, URZ ;  /* 0x0000003f3f3ff290 */ /* 0x000fe4000fffe03f */
[C---:B------:R-:W-:Y:S04]  /*7840*/  @!P0 LEA R2, P1, R82.reuse, R2, 0x1 ;  /* 0x0000000252028211 */ /* 0x040fe800078208ff */
[----:B------:R-:W-:Y:S01]  /*7850*/  @!P0 LEA.HI.X R3, R82, R0, R92, 0x1, P1 ;  /* 0x0000000052038211 */ /* 0x000fe200008f0c5c */
[----:B---3--:R-:W-:Y:S04]  /*7860*/  @!P5 ST.E.128 [R4.64], R8 ;  /* 0x000000080400d985 */ /* 0x008fe8000c101d16 */
[----:B------:R-:W1:Y:S04]  /*7870*/  @!P0 LDS.128 R4, [R77+0x5100] ;  /* 0x005100004d048984 */ /* 0x000e680000000c00 */
[----:B-1----:R1:W-:Y:S02]  /*7880*/  @!P0 ST.E.128 [R2.64], R4 ;  /* 0x0000000402008985 */ /* 0x0023e4000c101d16 */
.L_x_636:
[----:B------:R-:W-:Y:S05]  /*7890*/  BSYNC B0 ;  /* 0x0000000000007941 */ /* 0x000fea0003800000 */
.L_x_635:
[----:B------:R3:W2:Y:S01]  /*78a0*/  SHFL.IDX PT, R0, R12, 0x2, 0x181f ;  /* 0x00581f000c007f89 */ /* 0x0006a200000e0000 */
[----:B------:R-:W-:Y:S01]  /*78b0*/  ISETP.GE.AND P0, PT, R13, 0x41, PT ;  /* 0x000000410d00780c */ /* 0x000fe20003f06270 */
[----:B------:R-:W-:Y:S02]  /*78c0*/  BSSY B0, `(.L_x_637) ;  /* 0x000000d000007945 */ /* 0x000fe40003800000 */
[----:B-1----:R3:W1:Y:S10]  /*78d0*/  SHFL.IDX PT, R2, R14, 0x2, 0x181f ;  /* 0x00581f000e027f89 */ /* 0x00267400000e0000 */
[----:B------:R-:W-:-:S05]  /*78e0*/  @!P0 BRA `(.L_x_638) ;  /* 0x000000a000008947 */ /* 0x000fca0003800000 */
[----:B------:R-:W5:Y:S01]  /*78f0*/  @!P5 LDS.128 R8, [R77+0x2100] ;  /* 0x002100004d08d984 */ /* 0x000f620000000c00 */
[C---:B-1----:R-:W-:Y:S04]  /*7900*/  @!P5 LEA R4, P0, R20.reuse, R2, 0x1 ;  /* 0x000000021404d211 */ /* 0x042fe800078008ff */
[----:B--2---:R-:W-:Y:S02]  /*7910*/  @!P5 LEA.HI.X R5, R20, R0, R21, 0x1, P0 ;  /* 0x000000001405d211 */ /* 0x004fe400000f0c15 */
[----:B------:R-:W-:Y:S11]  /*7920*/  ISETP.GE.AND P0, PT, R91, c[0x0][0x1d4], PT ;  /* 0x000075005b007a0c */ /* 0x000ff60003f06270 */
[----:B------:R-:W-:Y:S02]  /*7930*/  @!UPT UIADD3 URZ, URZ, URZ, URZ ;  /* 0x0000003f3f3ff290 */ /* 0x000fe4000fffe03f */
[C---:B------:R-:W-:Y:S04]  /*7940*/  @!P0 LEA R2, P1, R82.reuse, R2, 0x1 ;  /* 0x0000000252028211 */ /* 0x040fe800078208ff */
[----:B------:R-:W-:Y:S01]  /*7950*/  @!P0 LEA.HI.X R3, R82, R0, R92, 0x1, P1 ;  /* 0x0000000052038211 */ /* 0x000fe200008f0c5c */
[----:B-----5:R-:W-:Y:S04]  /*7960*/  @!P5 ST.E.128 [R4.64], R8 ;  /* 0x000000080400d985 */ /* 0x020fe8000c101d16 */
[----:B------:R-:W1:Y:S04]  /*7970*/  @!P0 LDS.128 R4, [R77+0x6100] ;  /* 0x006100004d048984 */ /* 0x000e680000000c00 */
[----:B-1----:R1:W-:Y:S02]  /*7980*/  @!P0 ST.E.128 [R2.64], R4 ;  /* 0x0000000402008985 */ /* 0x0023e4000c101d16 */
.L_x_638:
[----:B------:R-:W-:Y:S05]  /*7990*/  BSYNC B0 ;  /* 0x0000000000007941 */ /* 0x000fea0003800000 */
.L_x_637:
[----:B--2---:R2:W3:Y:S01]  /*79a0*/  SHFL.IDX PT, R0, R12, 0x3, 0x181f ;  /* 0x00781f000c007f89 */ /* 0x0044e200000e0000 */
[----:B------:R-:W-:Y:S01]  /*79b0*/  ISETP.GE.AND P0, PT, R13, 0x61, PT ;  /* 0x000000610d00780c */ /* 0x000fe20003f06270 */
[----:B------:R-:W-:Y:S02]  /*79c0*/  BSSY B0, `(.L_x_639) ;  /* 0x000000d000007945 */ /* 0x000fe40003800000 */
[----:B-1----:R2:W1:Y:S10]  /*79d0*/  SHFL.IDX PT, R2, R14, 0x3, 0x181f ;  /* 0x00781f000e027f89 */ /* 0x00247400000e0000 */
[----:B------:R-:W-:-:S05]  /*79e0*/  @!P0 BRA `(.L_x_640) ;  /* 0x000000a000008947 */ /* 0x000fca0003800000 */
[----:B------:R-:W5:Y:S01]  /*79f0*/  @!P5 LDS.128 R8, [R77+0x3100] ;  /* 0x003100004d08d984 */ /* 0x000f620000000c00 */
[C---:B-1----:R-:W-:Y:S04]  /*7a00*/  @!P5 LEA R4, P0, R20.reuse, R2, 0x1 ;  /* 0x000000021404d211 */ /* 0x042fe800078008ff */
[----:B---3--:R-:W-:Y:S02]  /*7a10*/  @!P5 LEA.HI.X R5, R20, R0, R21, 0x1, P0 ;  /* 0x000000001405d211 */ /* 0x008fe400000f0c15 */
[----:B------:R-:W-:Y:S11]  /*7a20*/  ISETP.GE.AND P0, PT, R91, c[0x0][0x1d4], PT ;  /* 0x000075005b007a0c */ /* 0x000ff60003f06270 */
[----:B------:R-:W-:Y:S02]  /*7a30*/  @!UPT UIADD3 URZ, URZ, URZ, URZ ;  /* 0x0000003f3f3ff290 */ /* 0x000fe4000fffe03f */
[C---:B------:R-:W-:Y:S04]  /*7a40*/  @!P0 LEA R2, P1, R82.reuse, R2, 0x1 ;  /* 0x0000000252028211 */ /* 0x040fe800078208ff */
[----:B------:R-:W-:Y:S01]  /*7a50*/  @!P0 LEA.HI.X R3, R82, R0, R92, 0x1, P1 ;  /* 0x0000000052038211 */ /* 0x000fe200008f0c5c */
[----:B-----5:R-:W-:Y:S04]  /*7a60*/  @!P5 ST.E.128 [R4.64], R8 ;  /* 0x000000080400d985 */ /* 0x020fe8000c101d16 */
[----:B------:R-:W1:Y:S04]  /*7a70*/  @!P0 LDS.128 R4, [R77+0x7100] ;  /* 0x007100004d048984 */ /* 0x000e680000000c00 */
[----:B-1----:R1:W-:Y:S02]  /*7a80*/  @!P0 ST.E.128 [R2.64], R4 ;  /* 0x0000000402008985 */ /* 0x0023e4000c101d16 */
.L_x_640:
[----:B------:R-:W-:Y:S05]  /*7a90*/  BSYNC B0 ;  /* 0x0000000000007941 */ /* 0x000fea0003800000 */
.L_x_639:
[C---:B------:R-:W-:Y:S02]  /*7aa0*/  ISETP.GT.AND P0, PT, R90.reuse, UR8, PT ;  /* 0x000000085a007c0c */ /* 0x040fe4000bf04270 */
[----:B------:R-:W-:Y:S11]  /*7ab0*/  IADD3 R90, R90, -0x1, RZ ;  /* 0xffffffff5a5a7810 */ /* 0x000ff60007ffe0ff */
[----:B-1----:R-:W-:Y:S01]  /*7ac0*/  @P0 SHF.R.S32.HI R2, RZ, 0x1f, R90 ;  /* 0x0000001fff020819 */ /* 0x002fe2000001145a */
[----:B---3--:R-:W-:Y:S02]  /*7ad0*/  @P0 IMAD R0, R165, R90, RZ ;  /* 0x0000005aa5000224 */ /* 0x008fe400078e02ff */
[----:B------:R-:W-:Y:S02]  /*7ae0*/  @P0 IMAD.MOV.U32 R4, RZ, RZ, R130 ;  /* 0x000000ffff040224 */ /* 0x000fe400078e0082 */
[----:B------:R-:W-:Y:S02]  /*7af0*/  @P0 IMAD.MOV.U32 R5, RZ, RZ, R127 ;  /* 0x000000ffff050224 */ /* 0x000fe400078e007f */
[-C--:B------:R-:W-:Y:S02]  /*7b00*/  @P0 IMAD R0, R2, R173.reuse, R0 ;  /* 0x000000ad02000224 */ /* 0x080fe400078e0200 */
[----:B------:R-:W-:Y:S04]  /*7b10*/  @P0 IMAD.WIDE.U32 R4, R90, R173, R4 ;  /* 0x000000ad5a040225 */ /* 0x000fe800078e0004 */
[----:B------:R-:W-:Y:S01]  /*7b20*/  @P0 IMAD.IADD R0, R5, 0x1, R0 ;  /* 0x0000000105000824 */ /* 0x000fe200078e0200 */
[C---:B------:R-:W-:Y:S04]  /*7b30*/  @P0 LEA R2, P1, R4.reuse, c[0x0][0x220], 0x1 ;  /* 0x0000880004020a11 */ /* 0x040fe800078208ff */
[----:B------:R-:W-:Y:S02]  /*7b40*/  @P0 LEA.HI.X R3, R4, c[0x0][0x224], R0, 0x1, P1 ;  /* 0x0000890004030a11 */ /* 0x000fe400008f0c00 */
[----:B--2-4-:R-:W-:Y:S03]  /*7b50*/  @P0 IADD3 R14, P2, P1, R148, 0x80, R2 ;  /* 0x00000080940e0810 */ /* 0x014fe6000795e002 */
        /* <DEDUP_REMOVED lines=8> */
[CC--:B------:R-:W-:Y:S04]  /*7be0*/  @P0 IADD3 R4, P1, R6.reuse, R148.reuse, RZ ;  /* 0x0000009406040210 */ /* 0x0c0fe80007f3e0ff */
[----:B------:R1:W-:Y:S01]  /*7bf0*/  @P0 LDGSTS.E.BYPASS.LTC128B.128 [R77+0x9100], [R6.64], !P4 ;  /* 0x09100000064d0fae */ /* 0x0003e2000e101d56 */
[C---:B------:R-:W-:Y:S01]  /*7c00*/  @P0 IMAD.X R5, R7.reuse, 0x1, R146, P1 ;  /* 0x0000000107050824 */ /* 0x040fe200008e0692 */
[-C--:B------:R-:W-:Y:S02]  /*7c10*/  @P0 IADD3 R12, P1, R6, R123.reuse, RZ ;  /* 0x0000007b060c0210 */ /* 0x080fe40007f3e0ff */
        /* <DEDUP_REMOVED lines=13> */
.L_x_594:
[----:B-12---:R-:W-:Y:S01]  /*7cf0*/  UIADD3 UR6, UR14, 0x7f, URZ ;  /* 0x0000007f0e067890 */ /* 0x006fe2000fffe03f */
[----:B------:R-:W-:Y:S01]  /*7d00*/  PLOP3.LUT P2, PT, PT, PT, PT, 0x80, 0x0 ;  /* 0x000000000000781c */ /* 0x000fe20003f4f070 */
[----:B------:R-:W-:Y:S01]  /*7d10*/  ULDC.64 UR4, c[0x0][0x2c8] ;  /* 0x0000b20000047ab9 */ /* 0x000fe20000000a00 */
[----:B------:R-:W-:Y:S01]  /*7d20*/  CS2R R10, SRZ ;  /* 0x00000000000a7805 */ /* 0x000fe2000001ff00 */
[----:B------:R-:W-:Y:S01]  /*7d30*/  UIMAD.WIDE.U32 UR18, UR6, UR4, URZ ;  /* 0x00000004061272a5 */ /* 0x000fe2000f8e003f */
[----:B------:R-:W-:Y:S01]  /*7d40*/  IMAD.MOV.U32 R138, RZ, RZ, RZ ;  /* 0x000000ffff8a7224 */ /* 0x000fe200078e00ff */
[----:B------:R-:W-:Y:S01]  /*7d50*/  CS2R R14, SRZ ;  /* 0x00000000000e7805 */ /* 0x000fe2000001ff00 */
[----:B------:R-:W-:Y:S01]  /*7d60*/  IMAD.MOV.U32 R136, RZ, RZ, RZ ;  /* 0x000000ffff887224 */ /* 0x000fe200078e00ff */
[----:B------:R-:W-:Y:S01]  /*7d70*/  @UP2 USHF.R.U32.HI UR6, URZ, UR5, UR19 ;  /* 0x000000053f062299 */ /* 0x000fe20008011613 */
[----:B------:R-:W-:Y:S01]  /*7d80*/  MOV R134, RZ ;  /* 0x000000ff00867202 */ /* 0x000fe20000000f00 */
[----:B-----5:R-:W-:Y:S01]  /*7d90*/  CS2R R8, SRZ ;  /* 0x0000000000087805 */ /* 0x020fe2000001ff00 */
[----:B------:R-:W-:Y:S01]  /*7da0*/  IMAD.MOV.U32 R132, RZ, RZ, RZ ;  /* 0x000000ffff847224 */ /* 0x000fe200078e00ff */
[----:B------:R-:W-:Y:S01]  /*7db0*/  UIADD3 UR6, UR9, UR6, URZ ;  /* 0x0000000609067290 */ /* 0x000fe2000fffe03f */
[----:B------:R-:W-:Y:S01]  /*7dc0*/  MOV R130, RZ ;  /* 0x000000ff00827202 */ /* 0x000fe20000000f00 */
[----:B------:R-:W-:Y:S01]  /*7dd0*/  CS2R R12, SRZ ;  /* 0x00000000000c7805 */ /* 0x000fe2000001ff00 */
[----:B------:R-:W-:Y:S01]  /*7de0*/  IMAD.MOV.U32 R128, RZ, RZ, RZ ;  /* 0x000000ffff807224 */ /* 0x000fe200078e00ff */
[----:B------:R-:W-:Y:S01]  /*7df0*/  USHF.R.S32.HI UR4, URZ, 0x1f, UR6 ;  /* 0x0000001f3f047899 */ /* 0x000fe20008011406 */
[----:B------:R-:W-:Y:S01]  /*7e00*/  MOV R126, RZ ;  /* 0x000000ff007e7202 */ /* 0x000fe20000000f00 */
[----:B------:R-:W-:Y:S01]  /*7e10*/  CS2R R16, SRZ ;  /* 0x0000000000107805 */ /* 0x000fe2000001ff00 */
[----:B------:R-:W-:Y:S01]  /*7e20*/  IMAD.MOV.U32 R124, RZ, RZ, RZ ;  /* 0x000000ffff7c7224 */ /* 0x000fe200078e00ff */
[----:B------:R-:W-:Y:S01]  /*7e30*/  ULEA.HI UR4, UR4, UR6, URZ, 0x7 ;  /* 0x0000000604047291 */ /* 0x000fe2000f8f383f */
[----:B------:R-:W-:Y:S01]  /*7e40*/  MOV R122, RZ ;  /* 0x000000ff007a7202 */ /* 0x000fe20000000f00 */
[----:B------:R-:W-:Y:S01]  /*7e50*/  CS2R R18, SRZ ;  /* 0x0000000000127805 */ /* 0x000fe2000001ff00 */
[----:B------:R-:W-:Y:S01]  /*7e60*/  IMAD.MOV.U32 R120, RZ, RZ, RZ ;  /* 0x000000ffff787224 */ /* 0x000fe200078e00ff */
[----:B------:R-:W-:Y:S01]  /*7e70*/  USHF.R.S32.HI UR4, URZ, 0x7, UR4 ;  /* 0x000000073f047899 */ /* 0x000fe20008011404 */
[----:B------:R-:W-:Y:S01]  /*7e80*/  MOV R118, RZ ;  /* 0x000000ff00767202 */ /* 0x000fe20000000f00 */
[----:B------:R-:W-:Y:S01]  /*7e90*/  CS2R R20, SRZ ;  /* 0x0000000000147805 */ /* 0x000fe2000001ff00 */
[----:B------:R-:W-:Y:S01]  /*7ea0*/  IMAD.MOV.U32 R116, RZ, RZ, RZ ;  /* 0x000000ffff747224 */ /* 0x000fe200078e00ff */
[----:B------:R-:W-:Y:S01]  /*7eb0*/  UISETP.LT.AND UP0, UPT, UR10, UR4, UPT ;  /* 0x000000040a00728c */ /* 0x000fe2000bf01270 */
[----:B------:R-:W-:Y:S01]  /*7ec0*/  CS2R R114, SRZ ;  /* 0x0000000000727805 */ /* 0x000fe2000001ff00 */
[----:B------:R-:W-:Y:S01]  /*7ed0*/  MOV R112, RZ ;  /* 0x000000ff00707202 */ /* 0x000fe20000000f00 */
[----:B------:R-:W-:Y:S01]  /*7ee0*/  CS2R R110, SRZ ;  /* 0x00000000006e7805 */ /* 0x000fe2000001ff00 */
[----:B------:R-:W-:Y:S01]  /*7ef0*/  USEL UR10, UR10, UR4, UP0 ;  /* 0x000000040a0a7287 */ /* 0x000fe20008000000 */
[----:B------:R-:W-:Y:S01]  /*7f00*/  IMAD.MOV.U32 R23, RZ, RZ, RZ ;  /* 0x000000ffff177224 */ /* 0x000fe200078e00ff */
[----:B------:R-:W-:Y:S01]  /*7f10*/  MOV R108, RZ ;  /* 0x000000ff006c7202 */ /* 0x000fe20000000f00 */
[----:B------:R-:W-:Y:S01]  /*7f20*/  CS2R R106, SRZ ;  /* 0x00000000006a7805 */ /* 0x000fe2000001ff00 */
[----:B------:R-:W-:Y:S01]  /*7f30*/  UISETP.GE.AND UP0, UPT, UR10, 0x1, UPT ;  /* 0x000000010a00788c */ /* 0x000fe2000bf06270 */
[----:B------:R-:W-:Y:S01]  /*7f40*/  CS2R R24, SRZ ;  /* 0x0000000000187805 */ /* 0x000fe2000001ff00 */
[----:B------:R-:W-:Y:S01]  /*7f50*/  IMAD.MOV.U32 R104, RZ, RZ, RZ ;  /* 0x000000ffff687224 */ /* 0x000fe200078e00ff */
[----:B------:R-:W-:Y:S01]  /*7f60*/  CS2R R102, SRZ ;  /* 0x0000000000667805 */ /* 0x000fe2000001ff00 */
[----:B------:R-:W-:Y:S01]  /*7f70*/  MOV R100, RZ ;  /* 0x000000ff00647202 */ /* 0x000fe20000000f00 */
[----:B------:R-:W-:Y:S01]  /*7f80*/  CS2R R98, SRZ ;  /* 0x0000000000627805 */ /* 0x000fe2000001ff00 */
[----:B------:R-:W-:Y:S01]  /*7f90*/  PLOP3.LUT P0, PT, PT, PT, UP0, 0x80, 0x0 ;  /* 0x000000000000781c */ /* 0x000fe20003f0f008 */
[----:B------:R-:W-:Y:S01]  /*7fa0*/  CS2R R26, SRZ ;  /* 0x00000000001a7805 */ /* 0x000fe2000001ff00 */
[----:B------:R-:W-:Y:S01]  /*7fb0*/  IMAD.MOV.U32 R96, RZ, RZ, RZ ;  /* 0x000000ffff607224 */ /* 0x000fe200078e00ff */
[----:B------:R-:W-:Y:S01]  /*7fc0*/  CS2R R94, SRZ ;  /* 0x00000000005e7805 */ /* 0x000fe2000001ff00 */
[----:B------:R-:W-:Y:S01]  /*7fd0*/  CS2R R92, SRZ ;  /* 0x00000000005c7805 */ /* 0x000fe2000001ff00 */
[----:B------:R-:W-:Y:S01]  /*7fe0*/  CS2R R90, SRZ ;  /* 0x00000000005a7805 */ /* 0x000fe2000001ff00 */
[----:B------:R-:W-:Y:S01]  /*7ff0*/  MOV R88, RZ ;  /* 0x000000ff00587202 */ /* 0x000fe20000000f00 */
[----:B------:R-:W-:Y:S01]  /*8000*/  CS2R R86, SRZ ;  /* 0x0000000000567805 */ /* 0x000fe2000001ff00 */
[----:B------:R-:W-:Y:S01]  /*8010*/  CS2R R84, SRZ ;  /* 0x0000000000547805 */ /* 0x000fe2000001ff00 */
[----:B------:R-:W-:Y:S01]  /*8020*/  CS2R R82, SRZ ;  /* 0x0000000000527805 */ /* 0x000fe2000001ff00 */
[----:B------:R-:W-:Y:S01]  /*8030*/  IMAD.MOV.U32 R7, RZ, RZ, RZ ;  /* 0x000000ffff077224 */ /* 0x000fe200078e00ff */
[----:B------:R-:W-:Y:S01]  /*8040*/  MOV R80, RZ ;  /* 0x000000ff00507202 */ /* 0x000fe20000000f00 */
[----:B------:R-:W-:Y:S01]  /*8050*/  CS2R R78, SRZ ;  /* 0x00000000004e7805 */ /* 0x000fe2000001ff00 */
[----:B------:R-:W-:Y:S01]  /*8060*/  IMAD.MOV.U32 R76, RZ, RZ, RZ ;  /* 0x000000ffff4c7224 */ /* 0x000fe200078e00ff */
[----:B------:R-:W-:Y:S01]  /*8070*/  CS2R R30, SRZ ;  /* 0x00000000001e7805 */ /* 0x000fe2000001ff00 */
        /* <DEDUP_REMOVED lines=11> */
[----:B------:R-:W-:Y:S01]  /*8130*/  IMAD.MOV.U32 R172, RZ, RZ, c[0x0][0x2b8] ;  /* 0x0000ae00ffac7624 */ /* 0x000fe200078e00ff */
[----:B------:R-:W-:Y:S02]  /*8140*/  ULDC.64 UR4, c[0x0][0x2b0] ;  /* 0x0000ac0000047ab9 */ /* 0x000fe40000000a00 */
[----:B------:R1:W2:Y:S01]  /*8150*/  @P0 LDG.E R0, [R2.64] ;  /* 0x0000001602000981 */ /* 0x0002a2000c1e1900 */
[----:B------:R-:W-:-:S03]  /*8160*/  IMAD.MOV.U32 R245, RZ, RZ, RZ ;  /* 0x000000fffff57224 */ /* 0x000fc600078e00ff */
[----:B------:R-:W-:Y:S01]  /*8170*/  BAR.SYNC.DEFER_BLOCKING 0x0 ;  /* 0x0000000000007b1d */ /* 0x000fe20000010000 */
[----:B------:R-:W-:Y:S02]  /*8180*/  ISETP.NE.AND P1, PT, R172, 0x1, PT ;  /* 0x00000001ac00780c */ /* 0x000fe40003f25270 */
[----:B-1----:R-:W-:-:S04]  /*8190*/  LEA.HI R2, R183, R174, RZ, 0x3 ;  /* 0x000000aeb7027211 */ /* 0x002fc800078f18ff */
[----:B------:R-:W-:Y:S01]  /*81a0*/  SHF.R.S32.HI R68, RZ, 0x3, R2 ;  /* 0x00000003ff447819 */ /* 0x000fe20000011402 */
[----:B--2---:R1:W2:Y:S02]  /*81b0*/  @P0 R2UR UR7, R0 ;  /* 0x00000000000703c2 */ /* 0x0042a400000e0000 */
[----:B--2---:R-:W-:Y:S02]  /*81c0*/  @!UP0 UMOV UR7, UR21 ;  /* 0x0000001500078c82 */ /* 0x004fe40008000000 */
[----:B------:R-:W-:Y:S02]  /*81d0*/  USHF.R.S32.HI UR6, URZ, 0x1f, UR7 ;  /* 0x0000001f3f067899 */ /* 0x000fe40008011407 */
[----:B------:R-:W-:Y:S02]  /*81e0*/  UIMAD.WIDE.U32 UR18, UR7, UR4, URZ ;  /* 0x00000004071272a5 */ /* 0x000fe4000f8e003f */
[----:B------:R-:W-:-:S04]  /*81f0*/  UIMAD UR6, UR6, UR4, URZ ;  /* 0x00000004060672a4 */ /* 0x000fc8000f8e023f */
[----:B------:R-:W-:-:S04]  /*8200*/  UIMAD UR5, UR7, UR5, UR6 ;  /* 0x00000005070572a4 */ /* 0x000fc8000f8e0206 */
[----:B------:R-:W-:Y:S01]  /*8210*/  UIADD3 UR8, UR19, UR5, URZ ;  /* 0x0000000513087290 */ /* 0x000fe2000fffe03f */
[----:B-1----:R-:W-:Y:S01]  /*8220*/  LOP3.LUT R0, R2, 0xfffffff8, RZ, 0xc0, !PT ;  /* 0xfffffff802007812 */ /* 0x002fe200078ec0ff */
[----:B------:R-:W-:Y:S02]  /*8230*/  USHF.R.S32.HI UR6, URZ, 0x1f, UR17 ;  /* 0x0000001f3f067899 */ /* 0x000fe40008011411 */
[----:B------:R-:W-:Y:S02]  /*8240*/  ULDC.64 UR4, c[0x0][0x178] ;  /* 0x00005e0000047ab9 */ /* 0x000fe40000000a00 */
[----:B------:R-:W-:Y:S02]  /*8250*/  IMAD.IADD R50, R174, 0x1, -R0 ;  /* 0x00000001ae327824 */ /* 0x000fe400078e0a00 */
[----:B------:R-:W-:Y:S02]  /*8260*/  IMAD.U32 R0, RZ, RZ, UR10 ;  /* 0x0000000aff007e24 */ /* 0x000fe4000f8e00ff */
[----:B------:R-:W-:-:S04]  /*8270*/  IMAD R169, R50, 0x20, R68 ;  /* 0x0000002032a97824 */ /* 0x000fc800078e0244 */
[----:B------:R-:W-:Y:S01]  /*8280*/  IMAD R0, R0, 0x80, R169 ;  /* 0x0000008000007824 */ /* 0x000fe200078e02a9 */
[----:B------:R-:W-:Y:S02]  /*8290*/  UIMAD UR6, UR6, UR4, URZ ;  /* 0x00000004060672a4 */ /* 0x000fe4000f8e023f */
[----:B------:R-:W-:Y:S01]  /*82a0*/  UIMAD.WIDE.U32 UR24, UR17, UR4, URZ ;  /* 0x00000004111872a5 */ /* 0x000fe2000f8e003f */
[----:B------:R-:W-:Y:S02]  /*82b0*/  IADD3 R4, R169, UR14, RZ ;  /* 0x0000000ea9047c10 */ /* 0x000fe4000fffe0ff */
[----:B------:R-:W-:Y:S01]  /*82c0*/  IADD3 R19, R68, UR14, RZ ;  /* 0x0000000e44137c10 */ /* 0x000fe2000fffe0ff */
[----:B------:R-:W-:Y:S01]  /*82d0*/  IMAD.SHL.U32 R167, R50, 0x8, RZ ;  /* 0x0000000832a77824 */ /* 0x000fe200078e00ff */
[----:B------:R-:W-:Y:S01]  /*82e0*/  IADD3 R0, R0, -0x80, RZ ;  /* 0xffffff8000007810 */ /* 0x000fe20007ffe0ff */
[----:B------:R-:W-:Y:S03]  /*82f0*/  STL [R1+0x2c], R169 ;  /* 0x00002ca901007387 */ /* 0x000fe60000100800 */
[----:B------:R-:W-:-:S02]  /*8300*/  ISETP.GE.AND P0, PT, R0, UR11, PT ;  /* 0x0000000b00007c0c */ /* 0x000fc4000bf06270 */
        /* <DEDUP_REMOVED lines=10> */
[----:B------:R-:W-:Y:S01]  /*83b0*/  UIMAD UR17, UR17, UR5, UR6 ;  /* 0x00000005111172a4 */ /* 0x000fe2000f8e0206 */
[----:B------:R-:W-:Y:S01]  /*83c0*/  PLOP3.LUT P1, PT, PT, PT, UP2, 0x80, 0x0 ;  /* 0x000000000000781c */ /* 0x000fe20003f2f028 */
[----:B------:R-:W-:Y:S01]  /*83d0*/  IMAD.MOV.U32 R0, RZ, RZ, R4 ;  /* 0x000000ffff007224 */ /* 0x000fe200078e0004 */
[----:B------:R-:W-:Y:S01]  /*83e0*/  ULDC.64 UR6, c[0x0][0x348] ;  /* 0x0000d20000067ab9 */ /* 0x000fe20000000a00 */
[----:B------:R-:W-:Y:S01]  /*83f0*/  PLOP3.LUT P0, PT, PT, PT, UP2, 0x80, 0x0 ;  /* 0x000000000000781c */ /* 0x000fe20003f0f028 */
[----:B------:R-:W-:Y:S01]  /*8400*/  UISETP.NE.U32.AND UP0, UPT, URZ, UR6, UPT ;  /* 0x000000063f00728c */ /* 0x000fe2000bf05070 */
[----:B------:R-:W-:Y:S01]  /*8410*/  IADD3 R82, R167, 0x40, RZ ;  /* 0x00000040a7527810 */ /* 0x000fe20007ffe0ff */
[----:B------:R-:W-:Y:S01]  /*8420*/  ULDC.64 UR4, c[0x0][0x1b8] ;  /* 0x00006e0000047ab9 */ /* 0x000fe20000000a00 */
[----:B------:R-:W-:Y:S01]  /*8430*/  STL [R1], R167 ;  /* 0x000000a701007387 */ /* 0x000fe20000100800 */
[----:B------:R-:W-:-:S02]  /*8440*/  UISETP.NE.AND.EX UP0, UPT, URZ, UR7, UPT, UP0 ;  /* 0x000000073f00728c */ /* 0x000fc4000bf05300 */
[----:B------:R-:W-:Y:S02]  /*8450*/  UIADD3 UR25, UR25, UR17, URZ ;  /* 0x0000001119197290 */ /* 0x000fe4000fffe03f */
[----:B------:R-:W-:Y:S02]  /*8460*/  UIMAD UR6, UR12, UR4, URZ ;  /* 0x000000040c0672a4 */ /* 0x000fe4000f8e023f */
[----:B------:R-:W-:Y:S02]  /*8470*/  USHF.R.S32.HI UR7, URZ, 0x1f, UR21 ;  /* 0x0000001f3f077899 */ /* 0x000fe40008011415 */
[----:B------:R-:W-:Y:S02]  /*8480*/  UIMAD UR6, UR13, UR5, UR6 ;  /* 0x000000050d0672a4 */ /* 0x000fe4000f8e0206 */
[----:B------:R-:W-:Y:S02]  /*8490*/  UIMAD.WIDE.U32 UR24, UR13, UR4, UR24 ;  /* 0x000000040d1872a5 */ /* 0x000fe4000f8e0018 */
[----:B------:R-:W-:-:S02]  /*84a0*/  USEL UR7, UR7, URZ, !UP0 ;  /* 0x0000003f07077287 */ /* 0x000fc4000c000000 */
[----:B------:R-:W-:Y:S01]  /*84b0*/  ULDC.64 UR4, c[0x0][0x1c0] ;  /* 0x0000700000047ab9 */ /* 0x000fe20000000a00 */
[----:B-1----:R-:W-:Y:S01]  /*84c0*/  @P1 IMAD.HI.U32 R2, R4, c[0x0][0x2c8], RZ ;  /* 0x0000b20004021a27 */ /* 0x002fe200078e00ff */
[----:B------:R-:W-:Y:S01]  /*84d0*/  USEL UR9, UR21, URZ, !UP0 ;  /* 0x0000003f15097287 */ /* 0x000fe2000c000000 */
[----:B------:R-:W-:Y:S01]  /*84e0*/  ISETP.GE.AND P1, PT, R82, c[0x0][0x198], PT ;  /* 0x0000660052007a0c */ /* 0x000fe20003f26270 */
[----:B------:R-:W-:Y:S02]  /*84f0*/  UIMAD UR7, UR7, UR4, URZ ;  /* 0x00000004070772a4 */ /* 0x000fe4000f8e023f */
        /* <DEDUP_REMOVED lines=8> */
[----:B------:R-:W-:Y:S01]  /*8580*/  IMAD.U32 R3, RZ, RZ, UR25 ;  /* 0x00000019ff037e24 */ /* 0x000fe2000f8e00ff */
[----:B------:R-:W-:Y:S01]  /*8590*/  UIMAD UR17, UR20, UR17, URZ ;  /* 0x00000011141172a4 */ /* 0x000fe2000f8e023f */
[----:B------:R-:W-:Y:S01]  /*85a0*/  IMAD.U32 R2, RZ, RZ, UR24 ;  /* 0x00000018ff027e24 */ /* 0x000fe2000f8e00ff */
[----:B------:R-:W-:Y:S01]  /*85b0*/  ULEA UR24, UR10, 0xffffff80, 0x7 ;  /* 0xffffff800a187891 */ /* 0x000fe2000f8e383f */
[----:B------:R-:W-:Y:S02]  /*85c0*/  IMAD R6, R6, c[0x0][0x1b0], RZ ;  /* 0x00006c0006067a24 */ /* 0x000fe400078e02ff */
[----:B------:R-:W-:Y:S01]  /*85d0*/  IMAD.U32 R3, RZ, RZ, UR5 ;  /* 0x00000005ff037e24 */ /* 0x000fe2000f8e00ff */
[----:B------:R-:W-:Y:S01]  /*85e0*/  ISETP.GE.AND P3, PT, R19, UR17, PT ;  /* 0x0000001113007c0c */ /* 0x000fe2000bf66270 */
[----:B------:R-:W-:Y:S01]  /*85f0*/  IMAD R4, R5, c[0x0][0x2c4], R4 ;  /* 0x0000b10005047a24 */ /* 0x000fe200078e0204 */
[----:B------:R-:W-:Y:S01]  /*8600*/  ULDC.64 UR4, c[0x0][0x1e8] ;  /* 0x00007a0000047ab9 */ /* 0x000fe20000000a00 */
[C---:B------:R-:W-:Y:S01]  /*8610*/  IMAD R5, R0.reuse, c[0x0][0x1b4], R6 ;  /* 0x00006d0000057a24 */ /* 0x040fe200078e0206 */
[----:B------:R-:W-:Y:S01]  /*8620*/  UIMAD.WIDE.U32 UR26, UR13, UR4, URZ ;  /* 0x000000040d1a72a5 */ /* 0x000fe2000f8e003f */
[----:B------:R-:W-:Y:S01]  /*8630*/  IMAD.WIDE.U32 R2, R0, c[0x0][0x1b0], R2 ;  /* 0x00006c0000027a25 */ /* 0x000fe200078e0002 */
[----:B------:R-:W-:Y:S01]  /*8640*/  SHF.R.S32.HI R0, RZ, 0x1f, R4 ;  /* 0x0000001fff007819 */ /* 0x000fe20000011404 */
[----:B------:R-:W-:-:S02]  /*8650*/  UIMAD UR4, UR12, UR4, URZ ;  /* 0x000000040c0472a4 */ /* 0x000fc4000f8e023f */
[----:B------:R-:W-:Y:S01]  /*8660*/  IMAD.IADD R3, R3, 0x1, R5 ;  /* 0x0000000103037824 */ /* 0x000fe200078e0205 */
[----:B------:R-:W-:Y:S01]  /*8670*/  IADD3 R5, R19, 0x20, RZ ;  /* 0x0000002013057810 */ /* 0x000fe20007ffe0ff */
[----:B------:R-:W-:Y:S01]  /*8680*/  IMAD R0, R0, c[0x0][0x1a8], RZ ;  /* 0x00006a0000007a24 */ /* 0x000fe200078e02ff */
[----:B------:R-:W-:Y:S01]  /*8690*/  UIMAD UR4, UR13, UR5, UR4 ;  /* 0x000000050d0472a4 */ /* 0x000fe2000f8e0204 */
[C---:B------:R-:W-:Y:S01]  /*86a0*/  IMAD.WIDE.U32 R2, R4.reuse, c[0x0][0x1a8], R2 ;  /* 0x00006a0004027a25 */ /* 0x040fe200078e0002 */
[----:B------:R-:W-:Y:S01]  /*86b0*/  ISETP.GE.AND P4, PT, R5, UR17, PT ;  /* 0x0000001105007c0c */ /* 0x000fe2000bf86270 */
[----:B------:R-:W-:Y:S02]  /*86c0*/  UIADD3 UR24, UR11, -UR24, URZ ;  /* 0x800000180b187290 */ /* 0x000fe4000fffe03f */
[----:B------:R-:W-:Y:S01]  /*86d0*/  IMAD R6, R4, c[0x0][0x1ac], R0 ;  /* 0x00006b0004067a24 */ /* 0x000fe200078e0200 */
[----:B------:R-:W-:Y:S01]  /*86e0*/  IADD3 R0, R19, 0x60, RZ ;  /* 0x0000006013007810 */ /* 0x000fe20007ffe0ff */
[----:B------:R-:W-:Y:S01]  /*86f0*/  UIADD3 UR9, UR27, UR4, URZ ;  /* 0x000000041b097290 */ /* 0x000fe2000fffe03f */
[----:B------:R-:W-:-:S02]  /*8700*/  LEA R15, P0, R2, c[0x0][0x160], 0x1 ;  /* 0x00005800020f7a11 */ /* 0x000fc400078008ff */
[----:B------:R-:W-:Y:S01]  /*8710*/  ISETP.GE.AND P5, PT, R0, UR17, PT ;  /* 0x0000001100007c0c */ /* 0x000fe2000bfa6270 */
[----:B------:R-:W-:Y:S01]  /*8720*/  IMAD.IADD R0, R3, 0x1, R6 ;  /* 0x0000000103007824 */ /* 0x000fe200078e0206 */
[----:B------:R-:W-:Y:S01]  /*8730*/  IADD3 R4, R19, 0x40, RZ ;  /* 0x0000004013047810 */ /* 0x000fe20007ffe0ff */
[----:B------:R-:W-:Y:S01]  /*8740*/  SHFL.IDX PT, R8, R15, RZ, 0x181f ;  /* 0x00181fff0f087589 */ /* 0x000fe200000e0000 */
[----:B------:R-:W-:Y:S01]  /*8750*/  LEA.HI R3, R183, R174, RZ, 0x6 ;  /* 0x000000aeb7037211 */ /* 0x000fe200078f30ff */
[----:B------:R-:W-:Y:S01]  /*8760*/  ULDC.64 UR4, c[0x0][0x210] ;  /* 0x0000840000047ab9 */ /* 0x000fe20000000a00 */
[----:B------:R-:W-:Y:S01]  /*8770*/  LEA.HI.X R14, R2, c[0x0][0x164], R0, 0x1, P0 ;  /* 0x00005900020e7a11 */ /* 0x000fe200000f0c00 */
[----:B------:R-:W-:Y:S01]  /*8780*/  IMAD.MOV R2, RZ, RZ, -R7 ;  /* 0x000000ffff027224 */ /* 0x000fe200078e0a07 */
[----:B------:R-:W-:Y:S01]  /*8790*/  ISETP.GE.AND P6, PT, R4, UR17, PT ;  /* 0x0000001104007c0c */ /* 0x000fe2000bfc6270 */
[----:B------:R-:W-:Y:S01]  /*87a0*/  IMAD.SHL.U32 R4, R68, 0x40, RZ ;  /* 0x0000004044047824 */ /* 0x000fe200078e00ff */
[----:B------:R-:W-:Y:S01]  /*87b0*/  ISETP.GE.AND P0, PT, R167, c[0x0][0x198], PT ;  /* 0x00006600a7007a0c */ /* 0x000fe20003f06270 */
[----:B------:R-:W1:Y:S01]  /*87c0*/  SHFL.IDX PT, R9, R14, RZ, 0x181f ;  /* 0x00181fff0e097589 */ /* 0x000e6200000e0000 */
[----:B------:R-:W-:Y:S01]  /*87d0*/  IMAD.SHL.U32 R0, R3, 0x8, RZ ;  /* 0x0000000803007824 */ /* 0x000fe200078e00ff */
[----:B------:R-:W-:Y:S01]  /*87e0*/  @!P4 SHF.R.S32.HI R16, RZ, 0x1f, R82 ;  /* 0x0000001fff10c819 */ /* 0x000fe20000011452 */
[----:B------:R-:W-:Y:S01]  /*87f0*/  IMAD R86, R2, c[0x0][0x2b8], R10 ;  /* 0x0000ae0002567a24 */ /* 0x000fe200078e020a */
[----:B------:R-:W-:Y:S01]  /*8800*/  LOP3.LUT R24, R4, 0x1c0, RZ, 0xc0, !PT ;  /* 0x000001c004187812 */ /* 0x000fe200078ec0ff */
[----:B------:R-:W-:Y:S01]  /*8810*/  SHFL.IDX PT, R3, R14, 0x2, 0x181f ;  /* 0x00581f000e037f89 */ /* 0x000fe200000e0000 */
[----:B------:R-:W-:Y:S01]  /*8820*/  LOP3.LUT R25, R0, 0xfffffe00, RZ, 0xc0, !PT ;  /* 0xfffffe0000197812 */ /* 0x000fe200078ec0ff */
[----:B------:R-:W-:Y:S01]  /*8830*/  IMAD.WIDE.U32 R6, R86, c[0x0][0x1e0], RZ ;  /* 0x0000780056067a25 */ /* 0x000fe200078e00ff */
[----:B------:R-:W-:Y:S01]  /*8840*/  @!P3 SHF.R.S32.HI R0, RZ, 0x1f, R82 ;  /* 0x0000001fff00b819 */ /* 0x000fe20000011452 */
[----:B------:R-:W-:Y:S01]  /*8850*/  SHFL.IDX PT, R4, R15, 0x1, 0x181f ;  /* 0x00381f000f047f89 */ /* 0x000fe200000e0000 */
[----:B------:R-:W-:Y:S01]  /*8860*/  SHF.R.S32.HI R85, RZ, 0x1f, R86 ;  /* 0x0000001fff557819 */ /* 0x000fe20000011456 */
[----:B------:R-:W-:Y:S01]  /*8870*/  UIMAD UR12, UR12, UR4, URZ ;  /* 0x000000040c0c72a4 */ /* 0x000fe2000f8e023f */
[----:B------:R-:W-:Y:S01]  /*8880*/  SHF.R.U32.HI R27, RZ, 0x3, R24 ;  /* 0x00000003ff1b7819 */ /* 0x000fe20000011618 */
[----:B------:R-:W3:Y:S01]  /*8890*/  SHFL.IDX PT, R5, R14, 0x1, 0x181f ;  /* 0x00381f000e057f89 */ /* 0x000ee200000e0000 */
[----:B------:R-:W-:Y:S01]  /*88a0*/  LOP3.LUT R2, R24, 0x38, R167, 0xf8, !PT ;  /* 0x0000003818027812 */ /* 0x000fe200078ef8a7 */
[----:B------:R-:W-:Y:S01]  /*88b0*/  UIMAD.WIDE.U32 UR28, UR13, UR4, URZ ;  /* 0x000000040d1c72a5 */ /* 0x000fe2000f8e003f */
[-C--:B------:R-:W-:Y:S01]  /*88c0*/  @!P3 LEA.HI R10, R0, R82.reuse, RZ, 0x3 ;  /* 0x00000052000ab211 */ /* 0x080fe200078f18ff */
[----:B------:R-:W-:Y:S01]  /*88d0*/  IMAD R0, R85, c[0x0][0x1e0], RZ ;  /* 0x0000780055007a24 */ /* 0x000fe200078e02ff */
[----:B------:R-:W-:Y:S01]  /*88e0*/  LOP3.LUT R11, R2, R27, RZ, 0x3c, !PT ;  /* 0x0000001b020b7212 */ /* 0x000fe200078e3cff */
[----:B------:R-:W-:Y:S01]  /*88f0*/  STL [R1+0x4], R86 ;  /* 0x0000045601007387 */ /* 0x000fe20000100800 */
[----:B------:R-:W-:Y:S01]  /*8900*/  @!P3 LOP3.LUT R12, R10, 0xfffffff8, RZ, 0xc0, !PT ;  /* 0xfffffff80a0cb812 */ /* 0x000fe200078ec0ff */
[----:B------:R-:W-:Y:S01]  /*8910*/  IMAD R0, R86, c[0x0][0x1e4], R0 ;  /* 0x0000790056007a24 */ /* 0x000fe200078e0200 */
[----:B------:R-:W-:Y:S01]  /*8920*/  IADD3 R100, -R68, UR24, RZ ;  /* 0x0000001844647c10 */ /* 0x000fe2000fffe1ff */
[----:B------:R-:W4:Y:S01]  /*8930*/  SHFL.IDX PT, R2, R15, 0x2, 0x181f ;  /* 0x00581f000f027f89 */ /* 0x000f2200000e0000 */
[----:B------:R-:W-:Y:S01]  /*8940*/  IMAD.IADD R239, R25, 0x1, R11 ;  /* 0x0000000119ef7824 */ /* 0x000fe200078e020b */
[----:B------:R-:W-:Y:S01]  /*8950*/  P2R R35, PR, RZ, 0x40 ;  /* 0x00000040ff237803 */ /* 0x000fe20000000000 */
[----:B------:R-:W-:Y:S01]  /*8960*/  IMAD.IADD R13, R7, 0x1, R0 ;  /* 0x00000001070d7824 */ /* 0x000fe200078e0200 */
[----:B------:R-:W-:Y:S01]  /*8970*/  @!P4 LEA.HI R7, R16, R82, RZ, 0x3 ;  /* 0x000000521007c211 */ /* 0x000fe200078f18ff */
[----:B-1----:R-:W-:Y:S01]  /*8980*/  @!P3 IMAD.WIDE R10, R167, 0x2, R8 ;  /* 0x00000002a70ab825 */ /* 0x002fe200078e0208 */
[----:B------:R-:W-:Y:S01]  /*8990*/  P2R R46, PR, RZ, 0x20 ;  /* 0x00000020ff2e7803 */ /* 0x000fe20000000000 */
[----:B------:R-:W-:-:S02]  /*89a0*/  UIMAD UR12, UR13, UR5, UR12 ;  /* 0x000000050d0c72a4 */ /* 0x000fc4000f8e020c */
[C---:B------:R-:W-:Y:S02]  /*89b0*/  @!P3 IMAD.SHL.U32 R0, R239.reuse, 0x2, RZ ;  /* 0x00000002ef00b824 */ /* 0x040fe400078e00ff */
[----:B------:R-:W-:Y:S01]  /*89c0*/  @!P3 IMAD.WIDE R8, R12, 0x2, R8 ;  /* 0x000000020c08b825 */ /* 0x000fe200078e0208 */
[----:B------:R-:W-:Y:S02]  /*89d0*/  UIADD3 UR12, UR29, UR12, URZ ;  /* 0x0000000c1d0c7290 */ /* 0x000fe4000fffe03f */
[----:B------:R1:W-:Y:S01]  /*89e0*/  @!P3 LDGSTS.E.BYPASS.LTC128B.128 [R0+0x100], [R10.64], !P0 ;  /* 0x001000000a00bfae */ /* 0x0003e2000c101d56 */
[----:B------:R-:W-:Y:S01]  /*89f0*/  IMAD.MOV.U32 R12, RZ, RZ, R6 ;  /* 0x000000ffff0c7224 */ /* 0x000fe200078e0006 */
[----:B------:R-:W-:Y:S01]  /*8a00*/  @!P6 SHF.R.S32.HI R6, RZ, 0x1f, R82 ;  /* 0x0000001fff06e819 */ /* 0x000fe20000011452 */
[----:B------:R-:W-:Y:S01]  /*8a10*/  @!P4 IMAD.SHL.U32 R17, R239, 0x2, RZ ;  /* 0x00000002ef11c824 */ /* 0x000fe200078e00ff */
[----:B------:R1:W-:Y:S02]  /*8a20*/  @!P3 LDGSTS.E.BYPASS.LTC128B.128 [R0+0x4100], [R8.64], !P1 ;  /* 0x041000000800bfae */ /* 0x0003e4000c901d56 */
[----:B-1----:R-:W-:-:S02]  /*8a30*/  @!P6 LEA.HI R0, R6, R82, RZ, 0x3 ;  /* 0x000000520600e211 */ /* 0x002fc400078f18ff */
[----:B------:R-:W-:Y:S01]  /*8a40*/  @!P4 LOP3.LUT R8, R7, 0xfffffff8, RZ, 0xc0, !PT ;  /* 0xfffffff80708c812 */ /* 0x000fe200078ec0ff */
[----:B------:R1:W-:Y:S01]  /*8a50*/  SHFL.IDX PT, R6, R15, 0x3, 0x181f ;  /* 0x00781f000f067f89 */ /* 0x0003e200000e0000 */
[----:B------:R-:W-:-:S03]  /*8a60*/  @!P6 LOP3.LUT R0, R0, 0xfffffff8, RZ, 0xc0, !PT ;  /* 0xfffffff80000e812 */ /* 0x000fc600078ec0ff */
[----:B------:R5:W5:Y:S01]  /*8a70*/  SHFL.IDX PT, R7, R14, 0x3, 0x181f ;  /* 0x00781f000e077f89 */ /* 0x000b6200000e0000 */
[----:B---3--:R-:W-:-:S04]  /*8a80*/  @!P4 IMAD.WIDE R8, R8, 0x2, R4 ;  /* 0x000000020808c825 */ /* 0x008fc800078e0204 */
[----:B----4-:R-:W-:Y:S01]  /*8a90*/  @!P6 IMAD.WIDE R10, R0, 0x2, R2 ;  /* 0x00000002000ae825 */ /* 0x010fe200078e0202 */
[----:B------:R-:W-:-:S03]  /*8aa0*/  @!P5 SHF.R.S32.HI R0, RZ, 0x1f, R82 ;  /* 0x0000001fff00d819 */ /* 0x000fc60000011452 */
[----:B------:R-:W-:Y:S01]  /*8ab0*/  @!P4 IMAD.WIDE R4, R167, 0x2, R4 ;  /* 0x00000002a704c825 */ /* 0x000fe200078e0204 */
[----:B------:R-:W-:-:S03]  /*8ac0*/  @!P5 LEA.HI R0, R0, R82, RZ, 0x3 ;  /* 0x000000520000d211 */ /* 0x000fc600078f18ff */
[----:B------:R-:W-:Y:S01]  /*8ad0*/  @!P6 IMAD.WIDE R2, R167, 0x2, R2 ;  /* 0x00000002a702e825 */ /* 0x000fe200078e0202 */
[----:B------:R3:W-:Y:S01]  /*8ae0*/  @!P4 LDGSTS.E.BYPASS.LTC128B.128 [R17+0x1100], [R4.64], !P0 ;  /* 0x011000000411cfae */ /* 0x0007e2000c101d56 */
[----:B------:R-:W-:-:S03]  /*8af0*/  @!P5 LOP3.LUT R0, R0, 0xfffffff8, RZ, 0xc0, !PT ;  /* 0xfffffff80000d812 */ /* 0x000fc600078ec0ff */
[----:B------:R4:W-:Y:S01]  /*8b00*/  @!P4 LDGSTS.E.BYPASS.LTC128B.128 [R17+0x5100], [R8.64], !P1 ;  /* 0x051000000811cfae */ /* 0x0009e2000c901d56 */
[----:B-1----:R-:W-:Y:S01]  /*8b10*/  LEA.HI R15, R183, R174, RZ, 0x4 ;  /* 0x000000aeb70f7211 */ /* 0x002fe200078f20ff */
[----:B-----5:R-:W-:-:S05]  /*8b20*/  @!P6 IMAD.SHL.U32 R14, R239, 0x2, RZ ;  /* 0x00000002ef0ee824 */ /* 0x020fca00078e00ff */
[----:B------:R1:W-:Y:S04]  /*8b30*/  @!P6 LDGSTS.E.BYPASS.LTC128B.128 [R14+0x2100], [R2.64], !P0 ;  /* 0x02100000020eefae */ /* 0x0003e8000c101d56 */
[----:B------:R5:W-:Y:S01]  /*8b40*/  @!P6 LDGSTS.E.BYPASS.LTC128B.128 [R14+0x6100], [R10.64], !P1 ;  /* 0x061000000a0eefae */ /* 0x000be2000c901d56 */
[----:B----4-:R-:W-:Y:S01]  /*8b50*/  @!P5 IMAD.SHL.U32 R8, R239, 0x2, RZ ;  /* 0x00000002ef08d824 */ /* 0x010fe200078e00ff */
[----:B-1----:R-:W-:Y:S01]  /*8b60*/  LOP3.LUT R2, R15, 0xfffffff0, RZ, 0xc0, !PT ;  /* 0xfffffff00f027812 */ /* 0x002fe200078ec0ff */
[----:B-----5:R-:W-:-:S04]  /*8b70*/  @!P5 IMAD.WIDE R10, R0, 0x2, R6 ;  /* 0x00000002000ad825 */ /* 0x020fc800078e0206 */
[----:B------:R-:W-:-:S04]  /*8b80*/  @!P5 IMAD.WIDE R6, R167, 0x2, R6 ;  /* 0x00000002a706d825 */ /* 0x000fc800078e0206 */
[----:B------:R-:W-:Y:S01]  /*8b90*/  IMAD.IADD R0, R174, 0x1, -R2 ;  /* 0x00000001ae007824 */ /* 0x000fe200078e0a02 */
[----:B------:R1:W-:Y:S04]  /*8ba0*/  @!P5 LDGSTS.E.BYPASS.LTC128B.128 [R8+0x3100], [R6.64], !P0 ;  /* 0x031000000608dfae */ /* 0x0003e8000c101d56 */
[----:B------:R4:W-:Y:S04]  /*8bb0*/  @!P5 LDGSTS.E.BYPASS.LTC128B.128 [R8+0x7100], [R10.64], !P1 ;  /* 0x071000000a08dfae */ /* 0x0009e8000c901d56 */
[----:B------:R-:W0:Y:S01]  /*8bc0*/  LDGDEPBAR ;  /* 0x00000000000079af */ /* 0x000e220000000000 */
[----:B-1----:R-:W-:-:S02]  /*8bd0*/  SHF.R.S32.HI R6, RZ, 0x1f, R0 ;  /* 0x0000001fff067819 */ /* 0x002fc40000011400 */
[----:B--2---:R-:W-:Y:S01]  /*8be0*/  SHF.R.S32.HI R84, RZ, 0x1f, R245 ;  /* 0x0000001fff547819 */ /* 0x004fe200000114f5 */
[----:B------:R-:W-:Y:S01]  /*8bf0*/  IMAD.WIDE.U32 R2, R245, c[0x0][0x1f0], R12 ;  /* 0x00007c00f5027a25 */ /* 0x000fe200078e000c */
[----:B------:R-:W-:-:S03]  /*8c00*/  LEA.HI R12, R6, R0, RZ, 0x3 ;  /* 0x00000000060c7211 */ /* 0x000fc600078f18ff */
[----:B---3--:R-:W-:Y:S01]  /*8c10*/  IMAD R5, R84, c[0x0][0x1f0], RZ ;  /* 0x00007c0054057a24 */ /* 0x008fe200078e02ff */
[----:B------:R-:W-:-:S03]  /*8c20*/  IADD3 R4, P0, R2, UR26, RZ ;  /* 0x0000001a02047c10 */ /* 0x000fc6000ff1e0ff */
[----:B------:R-:W-:-:S05]  /*8c30*/  IMAD R5, R245, c[0x0][0x1f4], R5 ;  /* 0x00007d00f5057a24 */ /* 0x000fca00078e0205 */
[----:B------:R-:W-:Y:S02]  /*8c40*/  IADD3.X R2, R3, UR9, R5, P0, !PT ;  /* 0x0000000903027c10 */ /* 0x000fe400087fe405 */
[----:B------:R-:W-:Y:S02]  /*8c50*/  LOP3.LUT R3, R12, 0xfffffff8, RZ, 0xc0, !PT ;  /* 0xfffffff80c037812 */ /* 0x000fe400078ec0ff */
[----:B----4-:R-:W-:-:S03]  /*8c60*/  LEA R10, P0, R4, c[0x0][0x1c8], 0x1 ;  /* 0x00007200040a7a11 */ /* 0x010fc600078008ff */
[----:B------:R-:W-:Y:S01]  /*8c70*/  IMAD.IADD R11, R0, 0x1, -R3 ;  /* 0x00000001000b7824 */ /* 0x000fe200078e0a03 */
[----:B------:R-:W-:Y:S01]  /*8c80*/  LEA.HI.X R5, R4, c[0x0][0x1cc], R2, 0x1, P0 ;  /* 0x0000730004057a11 */ /* 0x000fe200000f0c02 */
[----:B------:R-:W-:Y:S01]  /*8c90*/  SHFL.IDX PT, R6, R10, RZ, 0x181f ;  /* 0x00181fff0a067589 */ /* 0x000fe200000e0000 */
[----:B------:R-:W-:Y:S02]  /*8ca0*/  IMAD.MOV.U32 R4, RZ, RZ, 0x10 ;  /* 0x00000010ff047424 */ /* 0x000fe400078e00ff */
[----:B------:R-:W-:Y:S01]  /*8cb0*/  R2P PR, R11, 0x6 ;  /* 0x000000060b007804 */ /* 0x000fe20000000000 */
[----:B------:R-:W1:Y:S01]  /*8cc0*/  SHFL.IDX PT, R7, R5, RZ, 0x181f ;  /* 0x00181fff05077589 */ /* 0x000e6200000e0000 */
[----:B------:R-:W-:Y:S01]  /*8cd0*/  ISETP.GE.AND P0, PT, R100, 0x1, PT ;  /* 0x000000016400780c */ /* 0x000fe20003f06270 */
[----:B------:R-:W-:Y:S01]  /*8ce0*/  IMAD.MOV.U32 R2, RZ, RZ, 0x20 ;  /* 0x00000020ff027424 */ /* 0x000fe200078e00ff */
[----:B------:R-:W-:Y:S02]  /*8cf0*/  ISETP.GE.AND P6, PT, R167, c[0x0][0x1d4], PT ;  /* 0x00007500a7007a0c */ /* 0x000fe40003fc6270 */
[----:B------:R-:W-:-:S02]  /*8d00*/  ISETP.GE.AND P5, PT, R82, c[0x0][0x1d4], PT ;  /* 0x0000750052007a0c */ /* 0x000fc40003fa6270 */
[----:B------:R-:W-:Y:S02]  /*8d10*/  SEL R4, R4, 0xfffffff0, !P1 ;  /* 0xfffffff004047807 */ /* 0x000fe40004800000 */
[----:B------:R-:W-:Y:S02]  /*8d20*/  SEL R2, R2, 0xffffffe0, !P2 ;  /* 0xffffffe002027807 */ /* 0x000fe40005000000 */
[----:B------:R-:W-:Y:S02]  /*8d30*/  SEL R164, RZ, 0x10, P5 ;  /* 0x00000010ffa47807 */ /* 0x000fe40002800000 */
[----:B------:R-:W-:Y:S02]  /*8d40*/  ISETP.GT.AND P1, PT, R169, 0x7f, PT ;  /* 0x0000007fa900780c */ /* 0x000fe40003f24270 */
        /* <DEDUP_REMOVED lines=8> */
[----:B------:R-:W-:-:S03]  /*8dd0*/  ISETP.GE.AND P0, PT, R100, 0x21, PT ;  /* 0x000000216400780c */ /* 0x000fc60003f06270 */
[----:B--2---:R-:W-:Y:S10]  /*8de0*/  SHFL.IDX PT, R6, R10, 0x1, 0x181f ;  /* 0x00381f000a067f89 */ /* 0x004ff400000e0000 */
[----:B-1----:R-:W-:Y:S01]  /*8df0*/  @P0 SHF.R.S32.HI R0, RZ, 0x1f, R82 ;  /* 0x0000001fff000819 */ /* 0x002fe20000011452 */
[----:B------:R-:W1:Y:S03]  /*8e00*/  SHFL.IDX PT, R7, R5, 0x1, 0x181f ;  /* 0x00381f0005077f89 */ /* 0x000e6600000e0000 */
        /* <DEDUP_REMOVED lines=29> */
[----:B------:R-:W-:-:S03]  /*8fe0*/  ISETP.LT.AND P0, PT, RZ, c[0x0][0x27c], PT ;  /* 0x00009f00ff007a0c */ /* 0x000fc60003f01270 */
[----:B------:R-:W0:Y:S01]  /*8ff0*/  LDGDEPBAR ;  /* 0x00000000000079af */ /* 0x000e220000000000 */
[----:B-1----:R-:W-:-:S04]  /*9000*/  SHF.R.S32.HI R0, RZ, 0x4, R15 ;  /* 0x00000004ff007819 */ /* 0x002fc8000001140f */
[----:B------:R-:W-:-:S04]  /*9010*/  LEA.HI R3, R15, R0, RZ, 0x1 ;  /* 0x000000000f037211 */ /* 0x000fc800078f08ff */
[----:B------:R-:W-:-:S05]  /*9020*/  LOP3.LUT R3, R3, 0xfffffffe, RZ, 0xc0, !PT ;  /* 0xfffffffe03037812 */ /* 0x000fca00078ec0ff */
[----:B------:R-:W-:Y:S02]  /*9030*/  IMAD.IADD R83, R0, 0x1, -R3 ;  /* 0x0000000100537824 */ /* 0x000fe400078e0a03 */
[----:B------:R-:W-:Y:S02]  /*9040*/  IMAD.SHL.U32 R0, R11, 0x40, RZ ;  /* 0x000000400b007824 */ /* 0x000fe400078e00ff */
[----:B------:R-:W-:-:S03]  /*9050*/  IMAD.SHL.U32 R5, R83, 0x8, RZ ;  /* 0x0000000853057824 */ /* 0x000fc600078e00ff */
[----:B------:R-:W-:-:S04]  /*9060*/  LOP3.LUT R0, R0, 0x1c0, RZ, 0xc0, !PT ;  /* 0x000001c000007812 */ /* 0x000fc800078ec0ff */
[----:B------:R-:W-:Y:S02]  /*9070*/  LOP3.LUT R5, R0, 0x8, R5, 0xf8, !PT ;  /* 0x0000000800057812 */ /* 0x000fe400078ef805 */
[----:B------:R-:W-:Y:S01]  /*9080*/  SHF.R.U32.HI R3, RZ, 0x3, R0 ;  /* 0x00000003ff037819 */ /* 0x000fe20000011600 */
[----:B------:R-:W-:-:S03]  /*9090*/  IMAD.SHL.U32 R0, R12, 0x40, RZ ;  /* 0x000000400c007824 */ /* 0x000fc600078e00ff */
[----:B------:R-:W-:-:S04]  /*90a0*/  LOP3.LUT R3, R5, R3, RZ, 0x3c, !PT ;  /* 0x0000000305037212 */ /* 0x000fc800078e3cff */
[----:B------:R-:W-:Y:S01]  /*90b0*/  LOP3.LUT R3, R3, 0xfffffe00, R0, 0xf8, !PT ;  /* 0xfffffe0003037812 */ /* 0x000fe200078ef800 */
[----:B------:R-:W-:Y:S05]  /*90c0*/  @P0 BRA `(.L_x_643) ;  /* 0x0000002000000947 */ /* 0x000fea0003800000 */
[----:B------:R-:W-:-:S04]  /*90d0*/  DEPBAR.LE SB0, 0x1 ;  /* 0x000080400000791a */ /* 0x000fc80000000000 */
[----:B------:R-:W-:Y:S05]  /*90e0*/  BRA `(.L_x_644) ;  /* 0x00004bf000007947 */ /* 0x000fea0003800000 */
.L_x_643:
[----:B------:R-:W-:Y:S01]  /*90f0*/  USHF.R.S32.HI UR25, URZ, 0x1f, UR15 ;  /* 0x0000001f3f197899 */ /* 0x000fe2000801140f */
[----:B------:R-:W-:Y:S01]  /*9100*/  BSSY B2, `(.L_x_644) ;  /* 0x00004bd000027945 */ /* 0x000fe20003800000 */
[----:B------:R-:W-:Y:S01]  /*9110*/  ULDC.64 UR6, c[0x0][0x280] ;  /* 0x0000a00000067ab9 */ /* 0x000fe20000000a00 */
[----:B------:R-:W-:Y:S01]  /*9120*/  IMAD R0, R50, 0x20, R19 ;  /* 0x0000002032007824 */ /* 0x000fe200078e0213 */
[----:B------:R-:W-:Y:S01]  /*9130*/  ULDC.64 UR4, c[0x0][0x290] ;  /* 0x0000a40000047ab9 */ /* 0x000fe20000000a00 */
[----:B------:R-:W-:Y:S01]  /*9140*/  SHF.L.U32 R45, R239, 0x1, RZ ;  /* 0x00000001ef2d7819 */ /* 0x000fe200000006ff */
[----:B------:R-:W-:Y:S02]  /*9150*/  UIMAD.WIDE.U32 UR30, UR15, UR6, URZ ;  /* 0x000000060f1e72a5 */ /* 0x000fe4000f8e003f */
[----:B------:R-:W-:Y:S02]  /*9160*/  UIMAD UR6, UR25, UR6, URZ ;  /* 0x00000006190672a4 */ /* 0x000fe4000f8e023f */
[----:B------:R-:W-:-:S02]  /*9170*/  UIMAD UR25, UR25, UR4, URZ ;  /* 0x00000004191972a4 */ /* 0x000fc4000f8e023f */
[----:B------:R-:W-:Y:S02]  /*9180*/  UIMAD.WIDE.U32 UR32, UR15, UR4, URZ ;  /* 0x000000040f2072a5 */ /* 0x000fe4000f8e003f */
[----:B------:R-:W-:Y:S02]  /*9190*/  UIMAD UR6, UR15, UR7, UR6 ;  /* 0x000000070f0672a4 */ /* 0x000fe4000f8e0206 */
[----:B------:R-:W-:Y:S02]  /*91a0*/  ULDC.U8 UR4, c[0x0][0x298] ;  /* 0x0000a60000047ab9 */ /* 0x000fe40000000000 */
[----:B------:R-:W-:Y:S01]  /*91b0*/  ISETP.NE.AND P0, PT, RZ, UR4, PT ;  /* 0x00000004ff007c0c */ /* 0x000fe2000bf05270 */
[----:B------:R-:W-:Y:S02]  /*91c0*/  UIMAD UR5, UR15, UR5, UR25 ;  /* 0x000000050f0572a4 */ /* 0x000fe4000f8e0219 */
[----:B------:R-:W-:Y:S02]  /*91d0*/  UIADD3 UR6, UR6, UR31, URZ ;  /* 0x0000001f06067290 */ /* 0x000fe4000fffe03f */
[----:B------:R-:W-:-:S08]  /*91e0*/  UIADD3 UR5, UR5, UR33, URZ ;  /* 0x0000002105057290 */ /* 0x000fd0000fffe03f */
[----:B------:R-:W-:Y:S05]  /*91f0*/  @!P0 BRA `(.L_x_645) ;  /* 0x0000253000008947 */ /* 0x000fea0003800000 */
[----:B------:R-:W-:Y:S01]  /*9200*/  PLOP3.LUT P0, PT, PT, PT, UP2, 0x80, 0x0 ;  /* 0x000000000000781c */ /* 0x000fe20003f0f028 */
[----:B------:R-:W-:Y:S01]  /*9210*/  IMAD.U32 R7, RZ, RZ, UR6 ;  /* 0x00000006ff077e24 */ /* 0x000fe2000f8e00ff */
[----:B------:R-:W-:Y:S01]  /*9220*/  MOV R8, UR30 ;  /* 0x0000001e00087c02 */ /* 0x000fe20008000f00 */
[----:B------:R-:W-:Y:S01]  /*9230*/  IMAD.U32 R9, RZ, RZ, UR31 ;  /* 0x0000001fff097e24 */ /* 0x000fe2000f8e00ff */
[----:B------:R-:W-:Y:S01]  /*9240*/  MOV R9, UR33 ;  /* 0x0000002100097c02 */ /* 0x000fe20008000f00 */
[----:B------:R-:W-:Y:S01]  /*9250*/  BSSY B0, `(.L_x_646) ;  /* 0x0000032000007945 */ /* 0x000fe20003800000 */
[----:B------:R-:W-:Y:S01]  /*9260*/  MOV R6, R8 ;  /* 0x0000000800067202 */ /* 0x000fe20000000f00 */
[----:B------:R-:W-:Y:S01]  /*9270*/  IMAD.U32 R8, RZ, RZ, UR32 ;  /* 0x00000020ff087e24 */ /* 0x000fe2000f8e00ff */
[----:B------:R-:W-:Y:S01]  /*9280*/  CS2R R32, SRZ ;  /* 0x0000000000207805 */ /* 0x000fe2000001ff00 */
[----:B------:R-:W-:Y:S01]  /*9290*/  IMAD.SHL.U32 R38, R50, 0x4, RZ ;  /* 0x0000000432267824 */ /* 0x000fe200078e00ff */
[----:B------:R-:W-:Y:S01]  /*92a0*/  CS2R R20, SRZ ;  /* 0x0000000000147805 */ /* 0x000fe2000001ff00 */
[----:B------:R-:W-:Y:S01]  /*92b0*/  CS2R R14, SRZ ;  /* 0x00000000000e7805 */ /* 0x000fe2000001ff00 */
[----:B------:R-:W-:Y:S01]  /*92c0*/  CS2R R22, SRZ ;  /* 0x0000000000167805 */ /* 0x000fe2000001ff00 */
[----:B------:R-:W-:Y:S01]  /*92d0*/  @P0 IMAD.HI.U32 R5, R0, c[0x0][0x2c8], RZ ;  /* 0x0000b20000050a27 */ /* 0x000fe200078e00ff */
[----:B------:R-:W-:Y:S01]  /*92e0*/  PLOP3.LUT P0, PT, PT, PT, UP2, 0x80, 0x0 ;  /* 0x000000000000781c */ /* 0x000fe20003f0f028 */
[----:B------:R-:W-:-:S12]  /*92f0*/  CS2R R16, SRZ ;  /* 0x0000000000107805 */ /* 0x000fd8000001ff00 */
[----:B------:R-:W-:-:S04]  /*9300*/  @P0 SHF.R.U32.HI R0, RZ, c[0x0][0x2cc], R5 ;  /* 0x0000b300ff000a19 */ /* 0x000fc80000011605 */
[----:B------:R-:W-:Y:S01]  /*9310*/  SHF.R.S32.HI R10, RZ, 0x1f, R0 ;  /* 0x0000001fff0a7819 */ /* 0x000fe20000011400 */
[----:B------:R-:W-:-:S04]  /*9320*/  IMAD.WIDE.U32 R6, R0, c[0x0][0x280], R6 ;  /* 0x0000a00000067a25 */ /* 0x000fc800078e0006 */
[----:B------:R-:W-:Y:S01]  /*9330*/  IMAD R5, R10, c[0x0][0x280], RZ ;  /* 0x0000a0000a057a24 */ /* 0x000fe200078e02ff */
[----:B------:R-:W-:-:S03]  /*9340*/  LEA R25, P0, R6, c[0x0][0x270], 0x1 ;  /* 0x00009c0006197a11 */ /* 0x000fc600078008ff */
[----:B------:R-:W-:-:S04]  /*9350*/  IMAD R5, R0, c[0x0][0x284], R5 ;  /* 0x0000a10000057a24 */ /* 0x000fc800078e0205 */
[----:B------:R-:W-:Y:S01]  /*9360*/  IMAD.IADD R5, R7, 0x1, R5 ;  /* 0x0000000107057824 */ /* 0x000fe200078e0205 */
[----:B------:R-:W-:-:S04]  /*9370*/  MOV R7, UR5 ;  /* 0x0000000500077c02 */ /* 0x000fc80008000f00 */
[----:B------:R-:W-:Y:S01]  /*9380*/  LEA.HI.X R24, R6, c[0x0][0x274], R5, 0x1, P0 ;  /* 0x00009d0006187a11 */ /* 0x000fe200000f0c05 */
[----:B------:R-:W-:Y:S02]  /*9390*/  IMAD.MOV.U32 R6, RZ, RZ, R8 ;  /* 0x000000ffff067224 */ /* 0x000fe400078e0008 */
[----:B------:R-:W-:Y:S01]  /*93a0*/  IMAD R5, R10, c[0x0][0x290], RZ ;  /* 0x0000a4000a057a24 */ /* 0x000fe200078e02ff */
[----:B------:R1:W2:Y:S01]  /*93b0*/  SHFL.IDX PT, R8, R25, RZ, 0x181f ;  /* 0x00181fff19087589 */ /* 0x0002a200000e0000 */
[----:B------:R-:W-:-:S03]  /*93c0*/  IMAD.WIDE.U32 R6, R0, c[0x0][0x290], R6 ;  /* 0x0000a40000067a25 */ /* 0x000fc600078e0006 */
[----:B------:R1:W3:Y:S01]  /*93d0*/  SHFL.IDX PT, R9, R24, RZ, 0x181f ;  /* 0x00181fff18097589 */ /* 0x0002e200000e0000 */
        /* <DEDUP_REMOVED lines=25> */
.L_x_647:
[----:B------:R-:W-:Y:S05]  /*9570*/  BSYNC B0 ;  /* 0x0000000000007941 */ /* 0x000fea0003800000 */
.L_x_646:
        /* <DEDUP_REMOVED lines=43> */
.L_x_649:
[----:B------:R-:W-:Y:S05]  /*9830*/  BSYNC B0 ;  /* 0x0000000000007941 */ /* 0x000fea0003800000 */
.L_x_648:
[----:B------:R-:W-:Y:S01]  /*9840*/  ISETP.NE.AND P0, PT, R35, RZ, PT ;  /* 0x000000ff2300720c */ /* 0x000fe20003f05270 */
        /* <DEDUP_REMOVED lines=27> */
[C---:B---3--:R-:W-:Y:S01]  /*9a00*/  IADD3 R5, R38.reuse, 0x20, RZ ;  /* 0x0000002026057810 */ /* 0x048fe20007ffe0ff */
[----:B------:R-:W-:Y:S01]  /*9a10*/  CS2R R34, SRZ ;  /* 0x0000000000227805 */ /* 0x000fe2000001ff00 */
[----:B------:R-:W-:Y:S01]  /*9a20*/  ISETP.GE.AND P1, PT, R38, c[0x0][0x27c], PT ;  /* 0x00009f0026007a0c */ /* 0x000fe20003f26270 */
[----:B------:R-:W-:Y:S01]  /*9a30*/  CS2R R36, SRZ ;  /* 0x0000000000247805 */ /* 0x000fe2000001ff00 */
[----:B------:R-:W-:Y:S01]  /*9a40*/  ISETP.GE.AND P0, PT, R5, c[0x0][0x27c], PT ;  /* 0x00009f0005007a0c */ /* 0x000fe20003f06270 */
[----:B------:R-:W-:Y:S01]  /*9a50*/  CS2R R40, SRZ ;  /* 0x0000000000287805 */ /* 0x000fe2000001ff00 */
[----:B------:R-:W-:-:S09]  /*9a60*/  CS2R R42, SRZ ;  /* 0x00000000002a7805 */ /* 0x000fd2000001ff00 */
[----:B-1----:R-:W-:Y:S02]  /*9a70*/  @!P1 IMAD.WIDE R12, R38, 0x2, R8 ;  /* 0x00000002260c9825 */ /* 0x002fe400078e0208 */
[----:B------:R-:W-:-:S03]  /*9a80*/  @!P0 SHF.R.S32.HI R0, RZ, 0x1f, R5 ;  /* 0x0000001fff008819 */ /* 0x000fc60000011405 */
[----:B------:R1:W5:Y:S01]  /*9a90*/  @!P1 LD.E.64 R34, [R12.64] ;  /* 0x000000160c229980 */ /* 0x000362000c101b00 */
[----:B------:R-:W-:-:S04]  /*9aa0*/  @!P0 LEA.HI R0, R0, R5, RZ, 0x2 ;  /* 0x0000000500008211 */ /* 0x000fc800078f10ff */
[----:B------:R-:W-:-:S05]  /*9ab0*/  @!P0 LOP3.LUT R0, R0, 0xfffffffc, RZ, 0xc0, !PT ;  /* 0xfffffffc00008812 */ /* 0x000fca00078ec0ff */
[----:B------:R-:W-:-:S04]  /*9ac0*/  @!P0 IMAD.WIDE R10, R0, 0x2, R8 ;  /* 0x00000002000a8825 */ /* 0x000fc800078e0208 */
[--C-:B----4-:R-:W-:Y:S01]  /*9ad0*/  @!P0 IMAD.WIDE R8, R0, 0x2, R6.reuse ;  /* 0x0000000200088825 */ /* 0x110fe200078e0206 */
[----:B------:R1:W5:Y:S03]  /*9ae0*/  @!P0 LD.E.64 R40, [R10.64] ;  /* 0x000000160a288980 */ /* 0x000366000c101b00 */
[----:B------:R-:W-:Y:S01]  /*9af0*/  @!P1 IMAD.WIDE R6, R38, 0x2, R6 ;  /* 0x0000000226069825 */ /* 0x000fe200078e0206 */
[----:B------:R1:W5:Y:S04]  /*9b00*/  @!P0 LD.E.64 R42, [R8.64] ;  /* 0x00000016082a8980 */ /* 0x000368000c101b00 */
[----:B------:R1:W5:Y:S02]  /*9b10*/  @!P1 LD.E.64 R36, [R6.64] ;  /* 0x0000001606249980 */ /* 0x000364000c101b00 */
.L_x_651:
[----:B---3--:R-:W-:Y:S05]  /*9b20*/  BSYNC B0 ;  /* 0x0000000000007941 */ /* 0x008fea0003800000 */
.L_x_650:
[----:B------:R-:W-:Y:S01]  /*9b30*/  ISETP.NE.AND P0, PT, R46, RZ, PT ;  /* 0x000000ff2e00720c */ /* 0x000fe20003f05270 */
        /* <DEDUP_REMOVED lines=9> */
[----:B------:R2:W4:Y:S01]  /*9bd0*/  SHFL.IDX PT, R9, R24, 0x3, 0x181f ;  /* 0x00781f0018097f89 */ /* 0x00052200000e0000 */
[----:B------:R-:W-:Y:S01]  /*9be0*/  IMAD.MOV.U32 R10, RZ, RZ, R43 ;  /* 0x000000ffff0a7224 */ /* 0x000fe200078e002b */
[----:B------:R-:W-:Y:S01]  /*9bf0*/  PRMT R61, R61, 0x5410, R0 ;  /* 0x000054103d3d7816 */ /* 0x000fe20000000000 */
[----:B------:R-:W-:Y:S01]  /*9c00*/  IMAD.MOV.U32 R0, RZ, RZ, R37 ;  /* 0x000000ffff007224 */ /* 0x000fe200078e0025 */
[----:B------:R2:W2:Y:S01]  /*9c10*/  SHFL.IDX PT, R7, R18, 0x3, 0x181f ;  /* 0x00781f0012077f89 */ /* 0x0004a200000e0000 */
[----:B------:R-:W-:Y:S01]  /*9c20*/  PRMT R62, R11, 0x7610, R62 ;  /* 0x000076100b3e7816 */ /* 0x000fe2000000003e */
[----:B------:R-:W-:Y:S01]  /*9c30*/  CS2R R46, SRZ ;  /* 0x00000000002e7805 */ /* 0x000fe2000001ff00 */
[----:B------:R-:W-:Y:S01]  /*9c40*/  PRMT R63, R10, 0x7610, R63 ;  /* 0x000076100a3f7816 */ /* 0x000fe2000000003f */
[----:B----4-:R4:W2:Y:S01]  /*9c50*/  SHFL.IDX PT, R6, R19, 0x3, 0x181f ;  /* 0x00781f0013067f89 */ /* 0x0108a200000e0000 */
[----:B------:R-:W-:Y:S01]  /*9c60*/  PRMT R61, R0, 0x7610, R61 ;  /* 0x00007610003d7816 */ /* 0x000fe2000000003d */
[----:B------:R-:W-:Y:S01]  /*9c70*/  CS2R R52, SRZ ;  /* 0x0000000000347805 */ /* 0x000fe2000001ff00 */
[----:B------:R-:W-:Y:S01]  /*9c80*/  CS2R R48, SRZ ;  /* 0x0000000000307805 */ /* 0x000fe2000001ff00 */
[----:B-12---:R-:W-:Y:S01]  /*9c90*/  PRMT R25, R25, 0x5410, R5 ;  /* 0x0000541019197816 */ /* 0x006fe20000000005 */
[----:B------:R-:W-:-:S05]  /*9ca0*/  IMAD.MOV.U32 R5, RZ, RZ, R36 ;  /* 0x000000ffff057224 */ /* 0x000fca00078e0024 */
[----:B------:R-:W-:Y:S01]  /*9cb0*/  PRMT R25, R5, 0x7610, R25 ;  /* 0x0000761005197816 */ /* 0x000fe20000000019 */
        /* <DEDUP_REMOVED lines=8> */
[----:B------:R-:W-:Y:S02]  /*9d40*/  @!P1 IMAD.WIDE R12, R38, 0x2, R8 ;  /* 0x00000002260c9825 */ /* 0x000fe400078e0208 */
[----:B------:R-:W-:-:S03]  /*9d50*/  @!P0 SHF.R.S32.HI R0, RZ, 0x1f, R5 ;  /* 0x0000001fff008819 */ /* 0x000fc60000011405 */
[----:B------:R1:W5:Y:S01]  /*9d60*/  @!P1 LD.E.64 R46, [R12.64] ;  /* 0x000000160c2e9980 */ /* 0x000362000c101b00 */
[----:B------:R-:W-:-:S04]  /*9d70*/  @!P0 LEA.HI R0, R0, R5, RZ, 0x2 ;  /* 0x0000000500008211 */ /* 0x000fc800078f10ff */
[----:B------:R-:W-:-:S05]  /*9d80*/  @!P0 LOP3.LUT R0, R0, 0xfffffffc, RZ, 0xc0, !PT ;  /* 0xfffffffc00008812 */ /* 0x000fca00078ec0ff */
[----:B------:R-:W-:-:S04]  /*9d90*/  @!P0 IMAD.WIDE R10, R0, 0x2, R8 ;  /* 0x00000002000a8825 */ /* 0x000fc800078e0208 */
[--C-:B------:R-:W-:Y:S01]  /*9da0*/  @!P0 IMAD.WIDE R8, R0, 0x2, R6.reuse ;  /* 0x0000000200088825 */ /* 0x100fe200078e0206 */
[----:B------:R1:W5:Y:S03]  /*9db0*/  @!P0 LD.E.64 R54, [R10.64] ;  /* 0x000000160a368980 */ /* 0x000366000c101b00 */
[----:B------:R-:W-:Y:S01]  /*9dc0*/  @!P1 IMAD.WIDE R6, R38, 0x2, R6 ;  /* 0x0000000226069825 */ /* 0x000fe200078e0206 */
[----:B------:R1:W5:Y:S04]  /*9dd0*/  @!P0 LD.E.64 R52, [R8.64] ;  /* 0x0000001608348980 */ /* 0x000368000c101b00 */
[----:B------:R1:W5:Y:S02]  /*9de0*/  @!P1 LD.E.64 R48, [R6.64] ;  /* 0x0000001606309980 */ /* 0x000364000c101b00 */
.L_x_653:
[----:B---3--:R-:W-:Y:S05]  /*9df0*/  BSYNC B0 ;  /* 0x0000000000007941 */ /* 0x008fea0003800000 */
.L_x_652:
[----:B------:R-:W-:Y:S01]  /*9e00*/  UIADD3 UR4, -UR14, UR17, URZ ;  /* 0x000000110e047290 */ /* 0x000fe2000fffe13f */
[----:B-----5:R-:W-:Y:S01]  /*9e10*/  IMAD.MOV.U32 R0, RZ, RZ, R54 ;  /* 0x000000ffff007224 */ /* 0x020fe200078e0036 */
[----:B------:R-:W-:-:S04]  /*9e20*/  DEPBAR.LE SB0, 0x1 ;  /* 0x000080400000791a */ /* 0x000fc80000000000 */
[----:B------:R-:W-:Y:S01]  /*9e30*/  UISETP.LT.AND UP0, UPT, UR4, 0x80, UPT ;  /* 0x000000800400788c */ /* 0x000fe2000bf01270 */
[----:B------:R-:W-:Y:S01]  /*9e40*/  PRMT R66, R66, 0x5410, R0 ;  /* 0x0000541042427816 */ /* 0x000fe20000000000 */
[----:B-1----:R-:W-:Y:S01]  /*9e50*/  IMAD.MOV.U32 R6, RZ, RZ, R55 ;  /* 0x000000ffff067224 */ /* 0x002fe200078e0037 */
[----:B------:R-:W-:Y:S01]  /*9e60*/  BSSY B1, `(.L_x_654) ;  /* 0x000006d000017945 */ /* 0x000fe20003800000 */
[----:B------:R-:W-:Y:S01]  /*9e70*/  USEL UR4, UR4, 0x80, UP0 ;  /* 0x0000008004047887 */ /* 0x000fe20008000000 */
[----:B------:R-:W-:Y:S02]  /*9e80*/  IMAD.MOV.U32 R5, RZ, RZ, R46 ;  /* 0x000000ffff057224 */ /* 0x000fe400078e002e */
[----:B------:R-:W-:Y:S01]  /*9e90*/  IMAD.MOV.U32 R0, RZ, RZ, R47 ;  /* 0x000000ffff007224 */ /* 0x000fe200078e002f */
[----:B------:R-:W-:Y:S01]  /*9ea0*/  PRMT R67, R67, 0x5410, R6 ;  /* 0x0000541043437816 */ /* 0x000fe20000000006 */
[----:B------:R-:W-:Y:S01]  /*9eb0*/  IMAD.MOV.U32 R7, RZ, RZ, R52 ;  /* 0x000000ffff077224 */ /* 0x000fe200078e0034 */
[----:B------:R-:W-:Y:S01]  /*9ec0*/  BAR.SYNC.DEFER_BLOCKING 0x0 ;  /* 0x0000000000007b1d */ /* 0x000fe20000010000 */
[----:B------:R-:W-:Y:S01]  /*9ed0*/  ISETP.GE.AND P0, PT, R68, UR4, PT ;  /* 0x0000000444007c0c */ /* 0x000fe2000bf06270 */
[----:B------:R-:W-:Y:S01]  /*9ee0*/  IMAD.MOV.U32 R6, RZ, RZ, R53 ;  /* 0x000000ffff067224 */ /* 0x000fe200078e0035 */
[----:B------:R-:W-:Y:S01]  /*9ef0*/  PRMT R64, R64, 0x5410, R5 ;  /* 0x0000541040407816 */ /* 0x000fe20000000005 */
[----:B------:R-:W-:Y:S01]  /*9f00*/  IMAD.MOV.U32 R5, RZ, RZ, R48 ;  /* 0x000000ffff057224 */ /* 0x000fe200078e0030 */
[----:B------:R-:W-:Y:S01]  /*9f10*/  PRMT R65, R65, 0x5410, R0 ;  /* 0x0000541041417816 */ /* 0x000fe20000000000 */
[----:B------:R-:W-:Y:S01]  /*9f20*/  IMAD.MOV.U32 R0, RZ, RZ, R49 ;  /* 0x000000ffff007224 */ /* 0x000fe200078e0031 */
[----:B------:R-:W-:-:S02]  /*9f30*/  PRMT R66, R7, 0x7610, R66 ;  /* 0x0000761007427816 */ /* 0x000fc40000000042 */
[----:B------:R-:W-:Y:S02]  /*9f40*/  PRMT R67, R6, 0x7610, R67 ;  /* 0x0000761006437816 */ /* 0x000fe40000000043 */
[----:B------:R-:W-:Y:S02]  /*9f50*/  PRMT R64, R5, 0x7610, R64 ;  /* 0x0000761005407816 */ /* 0x000fe40000000040 */
[----:B------:R-:W-:Y:S01]  /*9f60*/  PRMT R65, R0, 0x7610, R65 ;  /* 0x0000761000417816 */ /* 0x000fe20000000041 */
[----:B------:R-:W-:Y:S05]  /*9f70*/  @P0 BRA `(.L_x_655) ;  /* 0x000005b000000947 */ /* 0x000fea0003800000 */
[----:B------:R-:W-:Y:S01]  /*9f80*/  ISETP.GE.AND P0, PT, R38, c[0x0][0x27c], PT ;  /* 0x00009f0026007a0c */ /* 0x000fe20003f06270 */
[----:B------:R-:W-:-:S12]  /*9f90*/  BSSY B0, `(.L_x_656) ;  /* 0x000002c000007945 */ /* 0x000fd80003800000 */
[----:B------:R-:W-:Y:S05]  /*9fa0*/  @P0 BRA `(.L_x_657) ;  /* 0x000002a000000947 */ /* 0x000fea0003800000 */
[----:B------:R-:W1:Y:S01]  /*9fb0*/  LDS.128 R8, [R45+0x100] ;  /* 0x000100002d087984 */ /* 0x000e620000000c00 */
[----:B------:R-:W-:Y:S02]  /*9fc0*/  SHF.R.U32.HI R0, RZ, 0x10, R17 ;  /* 0x00000010ff007819 */ /* 0x000fe40000011611 */
[--C-:B----4-:R-:W-:Y:S02]  /*9fd0*/  SHF.R.U64 R19, R14, 0x10, R15.reuse ;  /* 0x000000100e137819 */ /* 0x110fe4000000120f */
[----:B------:R-:W-:Y:S02]  /*9fe0*/  SHF.R.U32.HI R5, RZ, 0x10, R15 ;  /* 0x00000010ff057819 */ /* 0x000fe4000001160f */
[----:B------:R-:W-:Y:S01]  /*9ff0*/  SHF.R.U64 R18, R16, 0x10, R17 ;  /* 0x0000001010127819 */ /* 0x000fe20000001211 */
[----:B------:R-:W-:Y:S02]  /*a000*/  HADD2.F32 R19, -RZ, R19.H0_H0 ;  /* 0x20000013ff137230 */ /* 0x000fe40000004100 */
[----:B------:R-:W-:-:S02]  /*a010*/  HADD2.F32 R24, -RZ, R5.H0_H0 ;  /* 0x20000005ff187230 */ /* 0x000fc40000004100 */
[----:B------:R-:W-:Y:S02]  /*a020*/  HADD2.F32 R5, -RZ, R39.H1_H1 ;  /* 0x30000027ff057230 */ /* 0x000fe40000004100 */
        /* <DEDUP_REMOVED lines=34> */
.L_x_657:
[----:B------:R-:W-:Y:S05]  /*a250*/  BSYNC B0 ;  /* 0x0000000000007941 */ /* 0x000fea0003800000 */
.L_x_656:
[----:B------:R-:W-:-:S04]  /*a260*/  IADD3 R0, R38, 0x20, RZ ;  /* 0x0000002026007810 */ /* 0x000fc80007ffe0ff */
[----:B------:R-:W-:-:S13]  /*a270*/  ISETP.GE.AND P0, PT, R0, c[0x0][0x27c], PT ;  /* 0x00009f0000007a0c */ /* 0x000fda0003f06270 */
[----:B------:R-:W-:Y:S05]  /*a280*/  @P0 BRA `(.L_x_655) ;  /* 0x000002a000000947 */ /* 0x000fea0003800000 */
[----:B-1----:R-:W1:Y:S01]  /*a290*/  LDS.128 R8, [R45+0x4100] ;  /* 0x004100002d087984 */ /* 0x002e620000000c00 */
[----:B------:R-:W-:Y:S02]  /*a2a0*/  SHF.R.U32.HI R0, RZ, 0x10, R23 ;  /* 0x00000010ff007819 */ /* 0x000fe40000011617 */
[----:B------:R-:W-:Y:S02]  /*a2b0*/  SHF.R.U32.HI R5, RZ, 0x10, R21 ;  /* 0x00000010ff057819 */ /* 0x000fe40000011615 */
[----:B------:R-:W-:Y:S02]  /*a2c0*/  SHF.R.U64 R17, R22, 0x10, R23 ;  /* 0x0000001016117819 */ /* 0x000fe40000001217 */
[----:B------:R-:W-:Y:S01]  /*a2d0*/  SHF.R.U64 R20, R20, 0x10, R21 ;  /* 0x0000001014147819 */ /* 0x000fe20000001215 */
[----:B----4-:R-:W-:Y:S02]  /*a2e0*/  HADD2.F32 R19, -RZ, R5.H0_H0 ;  /* 0x20000005ff137230 */ /* 0x010fe40000004100 */
[----:B------:R-:W-:-:S02]  /*a2f0*/  HADD2.F32 R5, -RZ, R51.H1_H1 ;  /* 0x30000033ff057230 */ /* 0x000fc40000004100 */
[--C-:B-1----:R-:W-:Y:S02]  /*a300*/  HADD2.F32 R7, -RZ, R11.reuse.H0_H0 ;  /* 0x2000000bff077230 */ /* 0x102fe40000004100 */
[--C-:B------:R-:W-:Y:S02]  /*a310*/  HADD2.F32 R14, -RZ, R10.reuse.H0_H0 ;  /* 0x2000000aff0e7230 */ /* 0x100fe40000004100 */
[----:B------:R-:W-:Y:S02]  /*a320*/  HADD2.F32 R13, -RZ, R10.H1_H1 ;  /* 0x3000000aff0d7230 */ /* 0x000fe40000004100 */
[----:B------:R-:W-:Y:S02]  /*a330*/  HADD2.F32 R11, -RZ, R11.H1_H1 ;  /* 0x3000000bff0b7230 */ /* 0x000fe40000004100 */
[----:B------:R-:W-:Y:S02]  /*a340*/  HADD2.F32 R10, -RZ, R0.H0_H0 ;  /* 0x20000000ff0a7230 */ /* 0x000fe40000004100 */
[----:B------:R-:W-:-:S02]  /*a350*/  HADD2.F32 R6, -RZ, R8.H0_H0 ;  /* 0x20000008ff067230 */ /* 0x000fc40000004100 */
        /* <DEDUP_REMOVED lines=8> */
[----:B------:R-:W-:Y:S02]  /*a3e0*/  FFMA.FTZ R11, R11, R19, R10 ;  /* 0x000000130b0b7223 */ /* 0x000fe4000001000a */
[----:B------:R-:W-:-:S02]  /*a3f0*/  FMUL.FTZ R12, R8, R0 ;  /* 0x00000000080c7220 */ /* 0x000fc40000410000 */
[C---:B------:R-:W-:Y:S01]  /*a400*/  FMUL.FTZ R7, R6.reuse, R0 ;  /* 0x0000000006077220 */ /* 0x040fe20000410000 */
[--C-:B------:R-:W-:Y:S01]  /*a410*/  HADD2.F32 R0, -RZ, R56.reuse.H0_H0 ;  /* 0x20000038ff007230 */ /* 0x100fe20000004100 */
[-C--:B------:R-:W-:Y:S01]  /*a420*/  FFMA.FTZ R12, R6, R5.reuse, -R12 ;  /* 0x00000005060c7223 */ /* 0x080fe2000001080c */
[----:B------:R-:W-:Y:S01]  /*a430*/  F2FP.PACK_AB R11, R11, R18 ;  /* 0x000000120b0b723e */ /* 0x000fe200000000ff */
[----:B------:R-:W-:Y:S01]  /*a440*/  FFMA.FTZ R8, R8, R5, R7 ;  /* 0x0000000508087223 */ /* 0x000fe20000010007 */
[----:B------:R-:W-:Y:S01]  /*a450*/  HADD2.F32 R5, -RZ, R56.H1_H1 ;  /* 0x30000038ff057230 */ /* 0x000fe20000004100 */
[-C--:B------:R-:W-:Y:S01]  /*a460*/  FMUL.FTZ R6, R13, R0.reuse ;  /* 0x000000000d067220 */ /* 0x080fe20000410000 */
[----:B------:R-:W-:Y:S01]  /*a470*/  HADD2.F32 R7, -RZ, R20.H0_H0 ;  /* 0x20000014ff077230 */ /* 0x000fe20000004100 */
        /* <DEDUP_REMOVED lines=11> */
.L_x_655:
[----:B------:R-:W-:Y:S05]  /*a530*/  BSYNC B1 ;  /* 0x0000000000017941 */ /* 0x000fea0003800000 */
.L_x_654:
[----:B------:R-:W-:Y:S01]  /*a540*/  IADD3 R0, R68, 0x20, RZ ;  /* 0x0000002044007810 */ /* 0x000fe20007ffe0ff */
[----:B------:R-:W-:Y:S03]  /*a550*/  BSSY B1, `(.L_x_658) ;  /* 0x000005e000017945 */ /* 0x000fe60003800000 */
[----:B------:R-:W-:-:S13]  /*a560*/  ISETP.GE.AND P0, PT, R0, UR4, PT ;  /* 0x0000000400007c0c */ /* 0x000fda000bf06270 */
[----:B------:R-:W-:Y:S05]  /*a570*/  @P0 BRA `(.L_x_659) ;  /* 0x000005b000000947 */ /* 0x000fea0003800000 */
[----:B------:R-:W-:Y:S01]  /*a580*/  ISETP.GE.AND P0, PT, R38, c[0x0][0x27c], PT ;  /* 0x00009f0026007a0c */ /* 0x000fe20003f06270 */
[----:B------:R-:W-:-:S12]  /*a590*/  BSSY B0, `(.L_x_660) ;  /* 0x000002c000007945 */ /* 0x000fd80003800000 */
[----:B------:R-:W-:Y:S05]  /*a5a0*/  @P0 BRA `(.L_x_661) ;  /* 0x000002a000000947 */ /* 0x000fea0003800000 */
[----:B-1----:R-:W1:Y:S01]  /*a5b0*/  LDS.128 R8, [R45+0x1100] ;  /* 0x001100002d087984 */ /* 0x002e620000000c00 */
[----:B------:R-:W-:Y:S02]  /*a5c0*/  SHF.R.U32.HI R0, RZ, 0x10, R29 ;  /* 0x00000010ff007819 */ /* 0x000fe4000001161d */
[----:B------:R-:W-:Y:S02]  /*a5d0*/  SHF.R.U32.HI R5, RZ, 0x10, R27 ;  /* 0x00000010ff057819 */ /* 0x000fe4000001161b */
[----:B------:R-:W-:Y:S02]  /*a5e0*/  SHF.R.U64 R17, R28, 0x10, R29 ;  /* 0x000000101c117819 */ /* 0x000fe4000000121d */
[----:B----4-:R-:W-:Y:S01]  /*a5f0*/  SHF.R.U64 R19, R26, 0x10, R27 ;  /* 0x000000101a137819 */ /* 0x010fe2000000121b */
        /* <DEDUP_REMOVED lines=37> */
.L_x_661:
[----:B------:R-:W-:Y:S05]  /*a850*/  BSYNC B0 ;  /* 0x0000000000007941 */ /* 0x000fea0003800000 */
.L_x_660:
[----:B------:R-:W-:-:S04]  /*a860*/  IADD3 R0, R38, 0x20, RZ ;  /* 0x0000002026007810 */ /* 0x000fc80007ffe0ff */
[----:B------:R-:W-:-:S13]  /*a870*/  ISETP.GE.AND P0, PT, R0, c[0x0][0x27c], PT ;  /* 0x00009f0000007a0c */ /* 0x000fda0003f06270 */
        /* <DEDUP_REMOVED lines=43> */
.L_x_659:
[----:B------:R-:W-:Y:S05]  /*ab30*/  BSYNC B1 ;  /* 0x0000000000017941 */ /* 0x000fea0003800000 */
.L_x_658:
        /* <DEDUP_REMOVED lines=49> */
.L_x_665:
[----:B------:R-:W-:Y:S05]  /*ae50*/  BSYNC B0 ;  /* 0x0000000000007941 */ /* 0x000fea0003800000 */
.L_x_664:
        /* <DEDUP_REMOVED lines=45> */
.L_x_663:
[----:B------:R-:W-:Y:S05]  /*b130*/  BSYNC B1 ;  /* 0x0000000000017941 */ /* 0x000fea0003800000 */
.L_x_662:
[----:B------:R-:W-:-:S04]  /*b140*/  IADD3 R0, R68, 0x60, RZ ;  /* 0x0000006044007810 */ /* 0x000fc80007ffe0ff */
        /* <DEDUP_REMOVED lines=47> */
.L_x_668:
[----:B------:R-:W-:Y:S05]  /*b440*/  BSYNC B0 ;  /* 0x0000000000007941 */ /* 0x000fea0003800000 */
.L_x_667:
        /* <DEDUP_REMOVED lines=46> */
.L_x_645:
[----:B------:R-:W-:Y:S01]  /*b730*/  PLOP3.LUT P0, PT, PT, PT, UP2, 0x80, 0x0 ;  /* 0x000000000000781c */ /* 0x000fe20003f0f028 */
[----:B------:R-:W-:Y:S01]  /*b740*/  IMAD.U32 R8, RZ, RZ, UR30 ;  /* 0x0000001eff087e24 */ /* 0x000fe2000f8e00ff */
[----:B------:R-:W-:Y:S01]  /*b750*/  SHF.R.S32.HI R26, RZ, 0x1f, R167 ;  /* 0x0000001fff1a7819 */ /* 0x000fe200000114a7 */
[----:B------:R-:W-:Y:S01]  /*b760*/  IMAD.U32 R7, RZ, RZ, UR6 ;  /* 0x00000006ff077e24 */ /* 0x000fe2000f8e00ff */
[----:B------:R-:W-:Y:S01]  /*b770*/  CS2R R22, SRZ ;  /* 0x0000000000167805 */ /* 0x000fe2000001ff00 */
[----:B------:R-:W-:Y:S01]  /*b780*/  IMAD.MOV.U32 R6, RZ, RZ, R8 ;  /* 0x000000ffff067224 */ /* 0x000fe200078e0008 */
[----:B------:R-:W-:Y:S01]  /*b790*/  CS2R R20, SRZ ;  /* 0x0000000000147805 */ /* 0x000fe2000001ff00 */
[----:B------:R-:W-:Y:S02]  /*b7a0*/  IMAD.U32 R8, RZ, RZ, UR32 ;  /* 0x00000020ff087e24 */ /* 0x000fe4000f8e00ff */
[----:B------:R-:W-:-:S02]  /*b7b0*/  IMAD.U32 R9, RZ, RZ, UR31 ;  /* 0x0000001fff097e24 */ /* 0x000fc4000f8e00ff */
[----:B------:R-:W-:Y:S02]  /*b7c0*/  IMAD.U32 R9, RZ, RZ, UR33 ;  /* 0x00000021ff097e24 */ /* 0x000fe4000f8e00ff */
[----:B------:R-:W-:Y:S01]  /*b7d0*/  @P0 IMAD.HI.U32 R5, R0, c[0x0][0x2c8], RZ ;  /* 0x0000b20000050a27 */ /* 0x000fe200078e00ff */
[----:B------:R-:W-:-:S13]  /*b7e0*/  PLOP3.LUT P0, PT, PT, PT, UP2, 0x80, 0x0 ;  /* 0x000000000000781c */ /* 0x000fda0003f0f028 */
[----:B------:R-:W-:-:S04]  /*b7f0*/  @P0 SHF.R.U32.HI R0, RZ, c[0x0][0x2cc], R5 ;  /* 0x0000b300ff000a19 */ /* 0x000fc80000011605 */
[----:B------:R-:W-:Y:S01]  /*b800*/  SHF.R.S32.HI R10, RZ, 0x1f, R0 ;  /* 0x0000001fff0a7819 */ /* 0x000fe20000011400 */
[----:B------:R-:W-:-:S04]  /*b810*/  IMAD.WIDE.U32 R6, R0, c[0x0][0x280], R6 ;  /* 0x0000a00000067a25 */ /* 0x000fc800078e0006 */
[----:B------:R-:W-:Y:S01]  /*b820*/  IMAD R5, R10, c[0x0][0x280], RZ ;  /* 0x0000a0000a057a24 */ /* 0x000fe200078e02ff */
[----:B------:R-:W-:-:S03]  /*b830*/  LEA R15, P0, R6, c[0x0][0x270], 0x1 ;  /* 0x00009c00060f7a11 */ /* 0x000fc600078008ff */
[----:B------:R-:W-:-:S05]  /*b840*/  IMAD R5, R0, c[0x0][0x284], R5 ;  /* 0x0000a10000057a24 */ /* 0x000fca00078e0205 */
[----:B------:R-:W-:Y:S01]  /*b850*/  IADD3 R5, R7, R5, RZ ;  /* 0x0000000507057210 */ /* 0x000fe20007ffe0ff */
[----:B------:R-:W-:-:S03]  /*b860*/  IMAD.U32 R7, RZ, RZ, UR5 ;  /* 0x00000005ff077e24 */ /* 0x000fc6000f8e00ff */
[----:B------:R-:W-:Y:S01]  /*b870*/  LEA.HI.X R14, R6, c[0x0][0x274], R5, 0x1, P0 ;  /* 0x00009d00060e7a11 */ /* 0x000fe200000f0c05 */
[----:B------:R-:W-:Y:S01]  /*b880*/  IMAD R5, R10, c[0x0][0x290], RZ ;  /* 0x0000a4000a057a24 */ /* 0x000fe200078e02ff */
[----:B------:R-:W-:Y:S02]  /*b890*/  MOV R6, R8 ;  /* 0x0000000800067202 */ /* 0x000fe40000000f00 */
        /* <DEDUP_REMOVED lines=11> */
[----:B-1----:R-:W-:-:S05]  /*b950*/  @!P0 IADD3 R8, P1, R8, R6, RZ ;  /* 0x0000000608088210 */ /* 0x002fca0007f3e0ff */
[----:B--2---:R-:W-:Y:S01]  /*b960*/  @!P0 IMAD.X R9, R5, 0x1, R0, P1 ;  /* 0x0000000105098824 */ /* 0x004fe200008e0600 */
[----:B---3--:R-:W-:Y:S01]  /*b970*/  @!P0 IADD3 R6, P1, R7, R6, RZ ;  /* 0x0000000607068210 */ /* 0x008fe20007f3e0ff */
[----:B------:R-:W1:Y:S01]  /*b980*/  SHFL.IDX PT, R5, R11, RZ, 0x181f ;  /* 0x00181fff0b057589 */ /* 0x000e6200000e0000 */
[----:B------:R-:W-:Y:S01]  /*b990*/  CS2R R18, SRZ ;  /* 0x0000000000127805 */ /* 0x000fe2000001ff00 */
[----:B------:R-:W-:Y:S02]  /*b9a0*/  CS2R R16, SRZ ;  /* 0x0000000000107805 */ /* 0x000fe4000001ff00 */
[----:B------:R2:W3:Y:S01]  /*b9b0*/  @!P0 LD.E.128 R20, [R8.64] ;  /* 0x0000001608148980 */ /* 0x0004e2000c101d00 */
[----:B-1----:R-:W-:-:S05]  /*b9c0*/  @!P0 IADD3.X R7, R5, R0, RZ, P1, !PT ;  /* 0x0000000005078210 */ /* 0x002fca0000ffe4ff */
        /* <DEDUP_REMOVED lines=38> */
.L_x_670:
[----:B-12---:R-:W-:Y:S05]  /*bc30*/  BSYNC B0 ;  /* 0x0000000000007941 */ /* 0x006fea0003800000 */
.L_x_669:
[----:B------:R-:W1:Y:S01]  /*bc40*/  SHFL.IDX PT, R5, R15, 0x2, 0x181f ;  /* 0x00581f000f057f89 */ /* 0x000e6200000e0000 */
[----:B------:R-:W-:Y:S01]  /*bc50*/  ISETP.NE.AND P0, PT, R35, RZ, PT ;  /* 0x000000ff2300720c */ /* 0x000fe20003f05270 */
[----:B------:R-:W-:Y:S01]  /*bc60*/  CS2R R54, SRZ ;  /* 0x0000000000367805 */ /* 0x000fe2000001ff00 */
[----:B------:R-:W-:Y:S01]  /*bc70*/  CS2R R52, SRZ ;  /* 0x0000000000347805 */ /* 0x000fe2000001ff00 */
[----:B------:R-:W2:Y:S01]  /*bc80*/  SHFL.IDX PT, R6, R14, 0x2, 0x181f ;  /* 0x00581f000e067f89 */ /* 0x000ea200000e0000 */
[----:B------:R-:W-:Y:S02]  /*bc90*/  ISETP.GE.OR P0, PT, R167, c[0x0][0x27c], P0 ;  /* 0x00009f00a7007a0c */ /* 0x000fe40000706670 */
[----:B------:R-:W-:-:S11]  /*bca0*/  ISETP.NE.AND P3, PT, R46, RZ, PT ;  /* 0x000000ff2e00720c */ /* 0x000fd60003f65270 */
[C---:B------:R-:W-:Y:S01]  /*bcb0*/  @!P0 IMAD.SHL.U32 R0, R167.reuse, 0x2, RZ ;  /* 0x00000002a7008824 */ /* 0x040fe200078e00ff */
[----:B------:R-:W-:-:S04]  /*bcc0*/  @!P0 SHF.L.U64.HI R7, R167, 0x1, R26 ;  /* 0x00000001a7078819 */ /* 0x000fc8000001021a */
[-C--:B-1----:R-:W-:Y:S02]  /*bcd0*/  @!P0 IADD3 R8, P2, R5, R0.reuse, RZ ;  /* 0x0000000005088210 */ /* 0x082fe40007f5e0ff */
[----:B------:R-:W-:Y:S03]  /*bce0*/  SHFL.IDX PT, R5, R11, 0x2, 0x181f ;  /* 0x00581f000b057f89 */ /* 0x000fe600000e0000 */
[----:B--2---:R-:W-:Y:S02]  /*bcf0*/  @!P0 IMAD.X R9, R6, 0x1, R7, P2 ;  /* 0x0000000106098824 */ /* 0x004fe400010e0607 */
[----:B------:R-:W1:Y:S01]  /*bd00*/  SHFL.IDX PT, R6, R12, 0x2, 0x181f ;  /* 0x00581f000c067f89 */ /* 0x000e6200000e0000 */
[----:B------:R-:W-:Y:S01]  /*bd10*/  CS2R R58, SRZ ;  /* 0x00000000003a7805 */ /* 0x000fe2000001ff00 */
[----:B------:R-:W-:Y:S02]  /*bd20*/  CS2R R56, SRZ ;  /* 0x0000000000387805 */ /* 0x000fe4000001ff00 */
        /* <DEDUP_REMOVED lines=20> */
[----:B------:R1:W1:Y:S01]  /*be70*/  SHFL.IDX PT, R10, R14, 0x3, 0x181f ;  /* 0x00781f000e0a7f89 */ /* 0x00026200000e0000 */
[----:B------:R-:W-:Y:S03]  /*be80*/  BSSY B0, `(.L_x_671) ;  /* 0x0000024000007945 */ /* 0x000fe60003800000 */
[----:B--2---:R2:W1:Y:S01]  /*be90*/  SHFL.IDX PT, R8, R15, 0x3, 0x181f ;  /* 0x00781f000f087f89 */ /* 0x00446200000e0000 */
        /* <DEDUP_REMOVED lines=28> */
[----:B------:R-:W-:-:S02]  /*c060*/  IADD3 R8, P2, R8, R6, RZ ;  /* 0x0000000608087210 */ /* 0x000fc40007f5e0ff */
[----:B------:R-:W-:-:S03]  /*c070*/  IADD3 R6, P0, R9, R6, RZ ;  /* 0x0000000609067210 */ /* 0x000fc60007f1e0ff */
[--C-:B------:R-:W-:Y:S02]  /*c080*/  IMAD.X R9, R10, 0x1, R0.reuse, P2 ;  /* 0x000000010a097824 */ /* 0x100fe400010e0600 */
[----:B------:R-:W-:-:S03]  /*c090*/  IMAD.X R7, R11, 0x1, R0, P0 ;  /* 0x000000010b077824 */ /* 0x000fc600000e0600 */
[----:B------:R1:W5:Y:S04]  /*c0a0*/  @!P1 LD.E.128 R64, [R8.64] ;  /* 0x0000001608409980 */ /* 0x000368000c101d00 */
[----:B------:R1:W5:Y:S02]  /*c0b0*/  @!P1 LD.E.128 R60, [R6.64] ;  /* 0x00000016063c9980 */ /* 0x000364000c101d00 */
.L_x_672:
[----:B-12---:R-:W-:Y:S05]  /*c0c0*/  BSYNC B0 ;  /* 0x0000000000007941 */ /* 0x006fea0003800000 */
.L_x_671:
[----:B------:R-:W-:Y:S01]  /*c0d0*/  UIADD3 UR4, -UR14, UR17, URZ ;  /* 0x000000110e047290 */ /* 0x000fe2000fffe13f */
[----:B-----5:R-:W-:Y:S01]  /*c0e0*/  IMAD.MOV.U32 R0, RZ, RZ, R66 ;  /* 0x000000ffff007224 */ /* 0x020fe200078e0042 */
[----:B------:R-:W-:-:S04]  /*c0f0*/  DEPBAR.LE SB0, 0x1 ;  /* 0x000080400000791a */ /* 0x000fc80000000000 */
[----:B------:R-:W-:Y:S01]  /*c100*/  UISETP.LT.AND UP0, UPT, UR4, 0x80, UPT ;  /* 0x000000800400788c */ /* 0x000fe2000bf01270 */
[----:B------:R-:W-:Y:S01]  /*c110*/  PRMT R81, R81, 0x5410, R0 ;  /* 0x0000541051517816 */ /* 0x000fe20000000000 */
[----:B------:R-:W-:Y:S01]  /*c120*/  IMAD.MOV.U32 R6, RZ, RZ, R67 ;  /* 0x000000ffff067224 */ /* 0x000fe200078e0043 */
[----:B------:R-:W-:Y:S01]  /*c130*/  BSSY B0, `(.L_x_673) ;  /* 0x0000071000007945 */ /* 0x000fe20003800000 */
[----:B------:R-:W-:Y:S01]  /*c140*/  USEL UR4, UR4, 0x80, UP0 ;  /* 0x0000008004047887 */ /* 0x000fe20008000000 */
[----:B------:R-:W-:Y:S02]  /*c150*/  IMAD.MOV.U32 R5, RZ, RZ, R64 ;  /* 0x000000ffff057224 */ /* 0x000fe400078e0040 */
[----:B------:R-:W-:Y:S01]  /*c160*/  IMAD.MOV.U32 R0, RZ, RZ, R65 ;  /* 0x000000ffff007224 */ /* 0x000fe200078e0041 */
[----:B------:R-:W-:Y:S01]  /*c170*/  PRMT R79, R79, 0x5410, R6 ;  /* 0x000054104f4f7816 */ /* 0x000fe20000000006 */
[----:B------:R-:W-:Y:S01]  /*c180*/  IMAD.MOV.U32 R7, RZ, RZ, R62 ;  /* 0x000000ffff077224 */ /* 0x000fe200078e003e */
[----:B------:R-:W-:Y:S01]  /*c190*/  BAR.SYNC.DEFER_BLOCKING 0x0 ;  /* 0x0000000000007b1d */ /* 0x000fe20000010000 */
[----:B------:R-:W-:Y:S01]  /*c1a0*/  ISETP.GE.OR P0, PT, R68, UR4, P1 ;  /* 0x0000000444007c0c */ /* 0x000fe20008f06670 */
        /* <DEDUP_REMOVED lines=10> */
[----:B------:R-:W-:Y:S01]  /*c250*/  MOV R0, c[0x0][0x27c] ;  /* 0x00009f0000007a02 */ /* 0x000fe20000000f00 */
[----:B------:R-:W1:Y:S01]  /*c260*/  LDS.128 R8, [R45+0x100] ;  /* 0x000100002d087984 */ /* 0x000e620000000c00 */
[----:B------:R-:W-:Y:S02]  /*c270*/  SHF.R.U32.HI R7, RZ, 0x10, R17 ;  /* 0x00000010ff077819 */ /* 0x000fe40000011611 */
[----:B------:R-:W-:Y:S02]  /*c280*/  LEA.HI R0, R0, R50, RZ, 0x1d ;  /* 0x0000003200007211 */ /* 0x000fe400078fe8ff */
[----:B------:R-:W-:-:S02]  /*c290*/  SHF.R.U64 R49, R20, 0x10, R21 ;  /* 0x0000001014317819 */ /* 0x000fc40000001215 */
[----:B------:R-:W-:Y:S02]  /*c2a0*/  SHF.R.S32.HI R6, RZ, 0x1f, R0 ;  /* 0x0000001fff067819 */ /* 0x000fe40000011400 */
[----:B------:R-:W-:Y:S01]  /*c2b0*/  SHF.L.U32 R5, R0, 0x3, RZ ;  /* 0x0000000300057819 */ /* 0x000fe200000006ff */
[----:B------:R-:W-:Y:S01]  /*c2c0*/  HADD2.F32 R49, -RZ, R49.H0_H0 ;  /* 0x20000031ff317230 */ /* 0x000fe20000004100 */
[----:B------:R-:W-:Y:S02]  /*c2d0*/  LEA.HI R0, R6, R0, RZ, 0x3 ;  /* 0x0000000006007211 */ /* 0x000fe400078f18ff */
[----:B------:R-:W-:Y:S02]  /*c2e0*/  LOP3.LUT R5, R24, 0x38, R5, 0xf8, !PT ;  /* 0x0000003818057812 */ /* 0x000fe400078ef805 */
[----:B------:R-:W-:Y:S02]  /*c2f0*/  SHF.L.U32 R0, R0, 0xa, RZ ;  /* 0x0000000a00007819 */ /* 0x000fe400000006ff */
[----:B------:R-:W-:-:S02]  /*c300*/  LOP3.LUT R5, R5, R27, RZ, 0x3c, !PT ;  /* 0x0000001b05057212 */ /* 0x000fc400078e3cff */
[----:B------:R-:W-:Y:S02]  /*c310*/  LOP3.LUT R0, R0, 0x7fffe000, RZ, 0xc0, !PT ;  /* 0x7fffe00000007812 */ /* 0x000fe400078ec0ff */
[----:B------:R-:W-:Y:S02]  /*c320*/  SHF.R.U64 R48, R22, 0x10, R23 ;  /* 0x0000001016307819 */ /* 0x000fe40000001217 */
[----:B------:R-:W-:Y:S02]  /*c330*/  IADD3 R0, R5, R0, R25 ;  /* 0x0000000005007210 */ /* 0x000fe40007ffe019 */
[----:B------:R-:W-:Y:S01]  /*c340*/  SHF.R.U32.HI R25, RZ, 0x10, R21 ;  /* 0x00000010ff197819 */ /* 0x000fe20000011615 */
        /* <DEDUP_REMOVED lines=79> */
.L_x_674:
[----:B------:R-:W-:Y:S05]  /*c840*/  BSYNC B0 ;  /* 0x0000000000007941 */ /* 0x000fea0003800000 */
.L_x_673:
[----:B------:R-:W-:Y:S01]  /*c850*/  IADD3 R0, R68, 0x20, RZ ;  /* 0x0000002044007810 */ /* 0x000fe20007ffe0ff */
[----:B------:R-:W-:Y:S03]  /*c860*/  BSSY B0, `(.L_x_675) ;  /* 0x000006c000007945 */ /* 0x000fe60003800000 */
[----:B------:R-:W-:-:S13]  /*c870*/  ISETP.GE.OR P0, PT, R0, UR4, P1 ;  /* 0x0000000400007c0c */ /* 0x000fda0008f06670 */
        /* <DEDUP_REMOVED lines=32> */
[----:B------:R-:W-:Y:S01]  /*ca80*/  SHF.R.U32.HI R18, RZ, 0x10, R39 ;  /* 0x00000010ff127819 */ /* 0x000fe20000011627 */
[----:B------:R-:W-:Y:S01]  /*ca90*/  HADD2.F32 R0, -RZ, R71.H0_H0 ;  /* 0x20000047ff007230 */ /* 0x000fe20000004100 */
        /* <DEDUP_REMOVED lines=22> */
[----:B------:R-:W-:Y:S01]  /*cc00*/  HADD2.F32 R11, -RZ, R12.H0_H0 ;  /* 0x2000000cff0b7230 */ /* 0x000fe20000004100 */
[C---:B------:R-:W-:Y:S01]  /*cc10*/  FMUL.FTZ R27, R6.reuse, R0 ;  /* 0x00000000061b7220 */ /* 0x040fe20000410000 */
[--C-:B------:R-:W-:Y:S01]  /*cc20*/  HADD2.F32 R0, -RZ, R72.reuse.H0_H0 ;  /* 0x20000048ff007230 */ /* 0x100fe20000004100 */
[----:B------:R-:W-:Y:S01]  /*cc30*/  FFMA.FTZ R35, R7, R42, R8 ;  /* 0x0000002a07237223 */ /* 0x000fe20000010008 */
[----:B------:R-:W-:Y:S01]  /*cc40*/  HADD2.F32 R8, -RZ, R72.H1_H1 ;  /* 0x30000048ff087230 */ /* 0x000fe20000004100 */
[----:B------:R-:W-:Y:S01]  /*cc50*/  FFMA.FTZ R32, R6, R9, R5 ;  /* 0x0000000906207223 */ /* 0x000fe20000010005 */
[--C-:B------:R-:W-:Y:S01]  /*cc60*/  HADD2.F32 R23, -RZ, R10.reuse.H0_H0 ;  /* 0x2000000aff177230 */ /* 0x100fe20000004100 */
[----:B------:R-:W-:Y:S01]  /*cc70*/  FMUL.FTZ R7, R24, R0 ;  /* 0x0000000018077220 */ /* 0x000fe20000410000 */
[----:B------:R-:W-:Y:S01]  /*cc80*/  HADD2.F32 R25, -RZ, R10.H1_H1 ;  /* 0x3000000aff197230 */ /* 0x000fe20000004100 */
[-C--:B------:R-:W-:Y:S01]  /*cc90*/  FMUL.FTZ R6, R21, R17.reuse ;  /* 0x0000001115067220 */ /* 0x080fe20000410000 */
[----:B------:R-:W-:Y:S01]  /*cca0*/  HADD2.F32 R10, -RZ, R15.H1_H1 ;  /* 0x3000000fff0a7230 */ /* 0x000fe20000004100 */
[C---:B------:R-:W-:Y:S01]  /*ccb0*/  FFMA.FTZ R28, R11.reuse, R8, R7 ;  /* 0x000000080b1c7223 */ /* 0x040fe20000010007 */
[----:B------:R-:W-:Y:S01]  /*ccc0*/  HADD2.F32 R15, -RZ, R12.H1_H1 ;  /* 0x3000000cff0f7230 */ /* 0x000fe20000004100 */
[----:B------:R-:W-:Y:S01]  /*ccd0*/  FMUL.FTZ R16, R11, R0 ;  /* 0x000000000b107220 */ /* 0x000fe20000410000 */
[--C-:B------:R-:W-:Y:S01]  /*cce0*/  HADD2.F32 R5, -RZ, R73.reuse.H0_H0 ;  /* 0x20000049ff057230 */ /* 0x100fe20000004100 */
[C---:B------:R-:W-:Y:S01]  /*ccf0*/  FMUL.FTZ R17, R10.reuse, R17 ;  /* 0x000000110a117220 */ /* 0x040fe20000410000 */
[----:B------:R-:W-:Y:S01]  /*cd00*/  HADD2.F32 R12, -RZ, R14.H0_H0 ;  /* 0x2000000eff0c7230 */ /* 0x000fe20000004100 */
[----:B------:R-:W-:Y:S01]  /*cd10*/  FFMA.FTZ R29, R10, R39, R6 ;  /* 0x000000270a1d7223 */ /* 0x000fe20000010006 */
[----:B------:R-:W-:Y:S01]  /*cd20*/  HADD2.F32 R7, -RZ, R36.H0_H0 ;  /* 0x20000024ff077230 */ /* 0x000fe20000004100 */
[-C--:B------:R-:W-:Y:S01]  /*cd30*/  FMUL.FTZ R6, R23, R5.reuse ;  /* 0x0000000517067220 */ /* 0x080fe20000410000 */
[----:B------:R-:W-:Y:S01]  /*cd40*/  HADD2.F32 R0, -RZ, R73.H1_H1 ;  /* 0x30000049ff007230 */ /* 0x000fe20000004100 */
[----:B------:R-:W-:Y:S01]  /*cd50*/  FMUL.FTZ R11, R12, R5 ;  /* 0x000000050c0b7220 */ /* 0x000fe20000410000 */
[----:B------:R-:W-:Y:S01]  /*cd60*/  HADD2.F32 R10, -RZ, R30.H0_H0 ;  /* 0x2000001eff0a7230 */ /* 0x000fe20000004100 */
[----:B------:R-:W-:Y:S01]  /*cd70*/  FMUL.FTZ R5, R26, R7 ;  /* 0x000000071a057220 */ /* 0x000fe20000410000 */
[----:B------:R-:W-:Y:S01]  /*cd80*/  HADD2.F32 R36, -RZ, R41.H0_H0 ;  /* 0x20000029ff247230 */ /* 0x000fe20000004100 */
[----:B------:R-:W-:Y:S01]  /*cd90*/  FFMA.FTZ R30, R12, R0, R6 ;  /* 0x000000000c1e7223 */ /* 0x000fe20000010006 */
[----:B------:R-:W-:Y:S01]  /*cda0*/  HADD2.F32 R14, -RZ, R14.H1_H1 ;  /* 0x3000000eff0e7230 */ /* 0x000fe20000004100 */
[----:B------:R-:W-:-:S02]  /*cdb0*/  FMUL.FTZ R6, R25, R10 ;  /* 0x0000000a19067220 */ /* 0x000fc40000410000 */
[C---:B------:R-:W-:Y:S02]  /*cdc0*/  FMUL.FTZ R7, R15.reuse, R7 ;  /* 0x000000070f077220 */ /* 0x040fe40000410000 */
[----:B------:R-:W-:Y:S02]  /*cdd0*/  FFMA.FTZ R15, R15, R36, R5 ;  /* 0x000000240f0f7223 */ /* 0x000fe40000010005 */
[C---:B------:R-:W-:Y:S02]  /*cde0*/  FMUL.FTZ R5, R14.reuse, R10 ;  /* 0x0000000a0e057220 */ /* 0x040fe40000410000 */
[----:B------:R-:W-:Y:S02]  /*cdf0*/  FFMA.FTZ R18, R14, R38, R6 ;  /* 0x000000260e127223 */ /* 0x000fe40000010006 */
[----:B------:R-:W-:Y:S02]  /*ce00*/  FFMA.FTZ R12, R20, R13, -R33 ;  /* 0x0000000d140c7223 */ /* 0x000fe40000010821 */
[----:B------:R-:W-:-:S02]  /*ce10*/  FFMA.FTZ R13, R19, R42, -R31 ;  /* 0x0000002a130d7223 */ /* 0x000fc4000001081f */
        /* <DEDUP_REMOVED lines=16> */
.L_x_676:
[----:B------:R-:W-:Y:S05]  /*cf20*/  BSYNC B0 ;  /* 0x0000000000007941 */ /* 0x000fea0003800000 */
.L_x_675:
        /* <DEDUP_REMOVED lines=109> */
.L_x_678:
[----:B------:R-:W-:Y:S05]  /*d600*/  BSYNC B0 ;  /* 0x0000000000007941 */ /* 0x000fea0003800000 */
.L_x_677:
[----:B------:R-:W-:-:S04]  /*d610*/  IADD3 R0, R68, 0x60, RZ ;  /* 0x0000006044007810 */ /* 0x000fc80007ffe0ff */
        /* <DEDUP_REMOVED lines=53> */
[----:B------:R-:W-:-:S02]  /*d970*/  HADD2.F32 R12, -RZ, R78.H1_H1 ;  /* 0x3000004eff0c7230 */ /* 0x000fc40000004100 */
[----:B------:R-:W-:Y:S02]  /*d980*/  HADD2.F32 R24, -RZ, R11.H0_H0 ;  /* 0x2000000bff187230 */ /* 0x000fe40000004100 */
[----:B------:R-:W-:Y:S01]  /*d990*/  HADD2.F32 R6, -RZ, R15.H0_H0 ;  /* 0x2000000fff067230 */ /* 0x000fe20000004100 */
[----:B------:R-:W-:Y:S01]  /*d9a0*/  FFMA.FTZ R41, R8, R12, R9 ;  /* 0x0000000c08297223 */ /* 0x000fe20000010009 */
[----:B------:R-:W-:Y:S01]  /*d9b0*/  HADD2.F32 R9, -RZ, R79.H1_H1 ;  /* 0x3000004fff097230 */ /* 0x000fe20000004100 */
[----:B------:R-:W-:Y:S01]  /*d9c0*/  FMUL.FTZ R8, R21, R33 ;  /* 0x0000002115087220 */ /* 0x000fe20000410000 */
[----:B------:R-:W-:Y:S01]  /*d9d0*/  HADD2.F32 R23, -RZ, R11.H1_H1 ;  /* 0x3000000bff177230 */ /* 0x000fe20000004100 */
[-C--:B------:R-:W-:Y:S01]  /*d9e0*/  FMUL.FTZ R5, R24, R0.reuse ;  /* 0x0000000018057220 */ /* 0x080fe20000410000 */
[----:B------:R-:W-:Y:S01]  /*d9f0*/  HADD2.F32 R15, -RZ, R15.H1_H1 ;  /* 0x3000000fff0f7230 */ /* 0x000fe20000004100 */
[----:B------:R-:W-:Y:S01]  /*da00*/  FMUL.FTZ R29, R6, R0 ;  /* 0x00000000061d7220 */ /* 0x000fe20000410000 */
[--C-:B------:R-:W-:Y:S01]  /*da10*/  HADD2.F32 R0, -RZ, R80.reuse.H0_H0 ;  /* 0x20000050ff007230 */ /* 0x100fe20000004100 */
        /* <DEDUP_REMOVED lines=38> */
[----:B------:R-:W-:-:S03]  /*dc80*/  FFMA.FTZ R5, R27, R40, -R5 ;  /* 0x000000281b057223 */ /* 0x000fc60000010805 */
[----:B------:R-:W-:Y:S02]  /*dc90*/  F2FP.PACK_AB R12, R7, R12 ;  /* 0x0000000c070c723e */ /* 0x000fe400000000ff */
[----:B------:R-:W-:-:S05]  /*dca0*/  F2FP.PACK_AB R14, R5, R14 ;  /* 0x0000000e050e723e */ /* 0x000fca00000000ff */
[----:B------:R1:W-:Y:S04]  /*dcb0*/  STS.128 [R37+0x100], R12 ;  /* 0x0001000c25007388 */ /* 0x0003e80000000c00 */
[----:B------:R1:W-:Y:S02]  /*dcc0*/  STS.128 [R35+0x100], R8 ;  /* 0x0001000823007388 */ /* 0x0003e40000000c00 */
.L_x_666:
[----:B------:R-:W-:Y:S05]  /*dcd0*/  BSYNC B2 ;  /* 0x0000000000027941 */ /* 0x000fea0003800000 */
.L_x_644:
[----:B------:R-:W-:Y:S01]  /*dce0*/  LEA.HI R171, R183, R174, RZ, 0x5 ;  /* 0x000000aeb7ab7211 */ /* 0x000fe200078f28ff */
[----:B------:R-:W-:Y:S01]  /*dcf0*/  BAR.SYNC.DEFER_BLOCKING 0x0 ;  /* 0x0000000000007b1d */ /* 0x000fe20000010000 */
[----:B------:R-:W-:Y:S01]  /*dd00*/  IMAD R0, R85, c[0x0][0x208], RZ ;  /* 0x0000820055007a24 */ /* 0x000fe200078e02ff */
[----:B------:R-:W-:Y:S01]  /*dd10*/  LOP3.LUT P3, RZ, R50, 0x2, RZ, 0xc0, !PT ;  /* 0x0000000232ff7812 */ /* 0x000fe2000786c0ff */
[C---:B------:R-:W-:Y:S01]  /*dd20*/  IMAD.WIDE.U32 R6, R86.reuse, c[0x0][0x208], RZ ;  /* 0x0000820056067a25 */ /* 0x040fe200078e00ff */
[----:B------:R-:W-:Y:S01]  /*dd30*/  SHF.R.S32.HI R170, RZ, 0x5, R171 ;  /* 0x00000005ffaa7819 */ /* 0x000fe200000114ab */
[----:B------:R-:W-:Y:S01]  /*dd40*/  UISETP.GE.AND UP0, UPT, UR10, 0x2, UPT ;  /* 0x000000020a00788c */ /* 0x000fe2000bf06270 */
[----:B------:R-:W-:Y:S01]  /*dd50*/  SHF.R.S32.HI R168, RZ, 0x1f, R167 ;  /* 0x0000001fffa87819 */ /* 0x000fe200000114a7 */
[----:B------:R-:W-:-:S02]  /*dd60*/  IMAD R0, R86, c[0x0][0x20c], R0 ;  /* 0x0000830056007a24 */ /* 0x000fc400078e0200 */
[----:B------:R-:W-:Y:S02]  /*dd70*/  IMAD R196, R170, 0x400, R3 ;  /* 0x00000400aac47824 */ /* 0x000fe400078e0203 */
[----:B------:R-:W-:Y:S02]  /*dd80*/  IMAD.IADD R7, R7, 0x1, R0 ;  /* 0x0000000107077824 */ /* 0x000fe400078e0200 */
[----:B------:R-:W-:Y:S01]  /*dd90*/  IMAD.SHL.U32 R0, R50, 0x40, RZ ;  /* 0x0000004032007824 */ /* 0x000fe200078e00ff */
[C---:B------:R-:W-:Y:S01]  /*dda0*/  LEA R204, R196.reuse, 0x100, 0x1 ;  /* 0x00000100c4cc7811 */ /* 0x040fe200078e08ff */
[----:B------:R-:W-:Y:S02]  /*ddb0*/  IMAD.SHL.U32 R196, R196, 0x2, RZ ;  /* 0x00000002c4c47824 */ /* 0x000fe400078e00ff */
[----:B-1----:R-:W-:Y:S01]  /*ddc0*/  IMAD.SHL.U32 R8, R68, 0x8, RZ ;  /* 0x0000000844087824 */ /* 0x002fe200078e00ff */
[----:B------:R-:W-:Y:S01]  /*ddd0*/  LOP3.LUT R0, R0, 0x1c0, RZ, 0xc0, !PT ;  /* 0x000001c000007812 */ /* 0x000fe200078ec0ff */
[----:B------:R-:W-:-:S02]  /*dde0*/  IMAD R200, R4, 0x2, R204 ;  /* 0x0000000204c87824 */ /* 0x000fc400078e02cc */
[----:B------:R-:W-:Y:S01]  /*ddf0*/  IMAD R204, R2, 0x2, R204 ;  /* 0x0000000202cc7824 */ /* 0x000fe200078e02cc */
[----:B------:R-:W-:Y:S01]  /*de00*/  LOP3.LUT R8, R0, 0x8, R8, 0xf8, !PT ;  /* 0x0000000800087812 */ /* 0x000fe200078ef808 */
[----:B------:R-:W-:Y:S01]  /*de10*/  IMAD R212, R2, 0x2, R200 ;  /* 0x0000000202d47824 */ /* 0x000fe200078e02c8 */
[----:B------:R-:W-:Y:S01]  /*de20*/  LDSM.16.M88.4 R140, [R196+0x100] ;  /* 0x00010000c48c783b */ /* 0x000fe20000000200 */
[----:B------:R-:W-:Y:S01]  /*de30*/  IMAD R5, R84, c[0x0][0x218], RZ ;  /* 0x0000860054057a24 */ /* 0x000fe200078e02ff */
[----:B------:R-:W-:Y:S01]  /*de40*/  SHF.R.U32.HI R0, RZ, 0x3, R0 ;  /* 0x00000003ff007819 */ /* 0x000fe20000011600 */
[C---:B------:R-:W-:Y:S01]  /*de50*/  IMAD.WIDE.U32 R6, R245.reuse, c[0x0][0x218], R6 ;  /* 0x00008600f5067a25 */ /* 0x040fe200078e0006 */
[----:B------:R-:W-:Y:S02]  /*de60*/  LDSM.16.M88.4 R144, [R200] ;  /* 0x00000000c890783b */ /* 0x000fe40000000200 */
[----:B------:R-:W-:Y:S01]  /*de70*/  LOP3.LUT R0, R8, R0, RZ, 0x3c, !PT ;  /* 0x0000000008007212 */ /* 0x000fe200078e3cff */
[----:B------:R-:W-:Y:S01]  /*de80*/  IMAD R9, R245, c[0x0][0x21c], R5 ;  /* 0x00008700f5097a24 */ /* 0x000fe200078e0205 */
[----:B------:R-:W-:Y:S01]  /*de90*/  LDSM.16.M88.4 R176, [R204] ;  /* 0x00000000ccb0783b */ /* 0x000fe20000000200 */
[----:B------:R-:W-:Y:S01]  /*dea0*/  IADD3 R5, P0, R6, UR28, RZ ;  /* 0x0000001c06057c10 */ /* 0x000fe2000ff1e0ff */
[----:B------:R-:W-:-:S02]  /*deb0*/  IMAD.WIDE R16, R167, 0x2, RZ ;  /* 0x00000002a7107825 */ /* 0x000fc400078e02ff */
[----:B------:R-:W-:Y:S01]  /*dec0*/  LDSM.16.M88.4 R192, [R212] ;  /* 0x00000000d4c0783b */ /* 0x000fe20000000200 */
[----:B------:R-:W-:Y:S01]  /*ded0*/  IADD3.X R6, R7, UR12, R9, P0, !PT ;  /* 0x0000000c07067c10 */ /* 0x000fe200087fe409 */
[----:B------:R-:W-:Y:S01]  /*dee0*/  IMAD R0, R83, 0x200, R0 ;  /* 0x0000020053007824 */ /* 0x000fe200078e0200 */
[----:B------:R-:W-:Y:S01]  /*def0*/  LEA R7, P0, R5, c[0x0][0x1f8], 0x1 ;  /* 0x00007e0005077a11 */ /* 0x000fe200078008ff */
[----:B------:R-:W-:Y:S01]  /*df00*/  LDSM.16.M88.4 R196, [R196+0x4100] ;  /* 0x00410000c4c4783b */ /* 0x000fe20000000200 */
[----:B------:R-:W-:Y:S02]  /*df10*/  IMAD.SHL.U32 R239, R239, 0x2, RZ ;  /* 0x00000002efef7824 */ /* 0x000fe400078e00ff */
[----:B------:R-:W-:Y:S01]  /*df20*/  IMAD.SHL.U32 R216, R0, 0x2, RZ ;  /* 0x0000000200d87824 */ /* 0x000fe200078e00ff */
[----:B------:R-:W-:Y:S01]  /*df30*/  LDSM.16.M88.4 R200, [R200+0x4000] ;  /* 0x00400000c8c8783b */ /* 0x000fe20000000200 */
[----:B------:R-:W-:-:S03]  /*df40*/  LEA.HI.X R6, R5, c[0x0][0x1fc], R6, 0x1, P0 ;  /* 0x00007f0005067a11 */ /* 0x000fc600000f0c06 */
[----:B------:R-:W-:Y:S01]  /*df50*/  LDSM.16.M88.4 R204, [R204+0x4000] ;  /* 0x00400000cccc783b */ /* 0x000fe20000000200 */
[C---:B------:R-:W-:Y:S02]  /*df60*/  IADD3 R11, R216.reuse, 0x8100, RZ ;  /* 0x00008100d80b7810 */ /* 0x040fe40007ffe0ff */
[----:B------:R-:W-:Y:S01]  /*df70*/  IADD3 R223, R216, 0x8120, RZ ;  /* 0x00008120d8df7810 */ /* 0x000fe20007ffe0ff */
[----:B------:R-:W-:Y:S01]  /*df80*/  LDSM.16.M88.4 R212, [R212+0x4000] ;  /* 0x00400000d4d4783b */ /* 0x000fe20000000200 */
[----:B------:R-:W-:-:S03]  /*df90*/  @P3 IADD3 R223, R11, -0x20, RZ ;  /* 0xffffffe00bdf3810 */ /* 0x000fc60007ffe0ff */
[----:B------:R-:W-:Y:S01]  /*dfa0*/  BAR.SYNC.DEFER_BLOCKING 0x0 ;  /* 0x0000000000007b1d */ /* 0x000fe20000010000 */
[C---:B------:R-:W-:Y:S02]  /*dfb0*/  IADD3 R238, R223.reuse, 0x800, RZ ;  /* 0x00000800dfee7810 */ /* 0x040fe40007ffe0ff */
[C---:B------:R-:W-:Y:S02]  /*dfc0*/  IADD3 R237, R223.reuse, 0x1000, RZ ;  /* 0x00001000dfed7810 */ /* 0x040fe40007ffe0ff */
[C---:B------:R-:W-:Y:S01]  /*dfd0*/  IADD3 R236, R223.reuse, 0x1800, RZ ;  /* 0x00001800dfec7810 */ /* 0x040fe20007ffe0ff */
[----:B------:R-:W1:Y:S01]  /*dfe0*/  SHFL.IDX PT, R0, R7, RZ, 0x181f ;  /* 0x00181fff07007589 */ /* 0x000e6200000e0000 */
[C---:B------:R-:W-:Y:S02]  /*dff0*/  IADD3 R235, R223.reuse, 0x2000, RZ ;  /* 0x00002000dfeb7810 */ /* 0x040fe40007ffe0ff */
[C---:B------:R-:W-:Y:S01]  /*e000*/  IADD3 R234, R223.reuse, 0x2800, RZ ;  /* 0x00002800dfea7810 */ /* 0x040fe20007ffe0ff */
[----:B------:R-:W2:Y:S01]  /*e010*/  SHFL.IDX PT, R8, R7, 0x2, 0x181f ;  /* 0x00581f0007087f89 */ /* 0x000ea200000e0000 */
[----:B------:R-:W-:-:S02]  /*e020*/  IADD3 R233, R223, 0x3000, RZ ;  /* 0x00003000dfe97810 */ /* 0x000fc40007ffe0ff */
[C---:B------:R-:W-:Y:S01]  /*e030*/  IADD3 R232, R223.reuse, 0x3800, RZ ;  /* 0x00003800dfe87810 */ /* 0x040fe20007ffe0ff */
[----:B------:R-:W3:Y:S01]  /*e040*/  SHFL.IDX PT, R13, R6, RZ, 0x181f ;  /* 0x00181fff060d7589 */ /* 0x000ee200000e0000 */
[C---:B------:R-:W-:Y:S02]  /*e050*/  IADD3 R231, R223.reuse, 0x4000, RZ ;  /* 0x00004000dfe77810 */ /* 0x040fe40007ffe0ff */
[C---:B------:R-:W-:Y:S01]  /*e060*/  IADD3 R230, R223.reuse, 0x4800, RZ ;  /* 0x00004800dfe67810 */ /* 0x040fe20007ffe0ff */
[----:B------:R-:W5:Y:S01]  /*e070*/  SHFL.IDX PT, R9, R7, 0x3, 0x181f ;  /* 0x00781f0007097f89 */ /* 0x000f6200000e0000 */
[C---:B------:R-:W-:Y:S02]  /*e080*/  IADD3 R229, R223.reuse, 0x5000, RZ ;  /* 0x00005000dfe57810 */ /* 0x040fe40007ffe0ff */
[C---:B------:R-:W-:Y:S01]  /*e090*/  IADD3 R228, R223.reuse, 0x5800, RZ ;  /* 0x00005800dfe47810 */ /* 0x040fe20007ffe0ff */
[----:B------:R4:W4:Y:S01]  /*e0a0*/  SHFL.IDX PT, R5, R7, 0x1, 0x181f ;  /* 0x00381f0007057f89 */ /* 0x00092200000e0000 */
[----:B------:R-:W-:Y:S01]  /*e0b0*/  IADD3 R227, R223, 0x6000, RZ ;  /* 0x00006000dfe37810 */ /* 0x000fe20007ffe0ff */
[----:B------:R-:W-:-:S04]  /*e0c0*/  DEPBAR.LE SB0, 0x0 ;  /* 0x000080000000791a */ /* 0x000fc80000000000 */
[----:B------:R-:W-:Y:S01]  /*e0d0*/  BAR.SYNC.DEFER_BLOCKING 0x0 ;  /* 0x0000000000007b1d */ /* 0x000fe20000010000 */
[C---:B------:R-:W-:Y:S02]  /*e0e0*/  IADD3 R226, R223.reuse, 0x6800, RZ ;  /* 0x00006800dfe27810 */ /* 0x040fe40007ffe0ff */
[----:B-1----:R-:W-:Y:S02]  /*e0f0*/  IADD3 R18, P0, R0, R16, RZ ;  /* 0x0000001000127210 */ /* 0x002fe40007f1e0ff */
[C---:B------:R-:W-:Y:S01]  /*e100*/  IADD3 R225, R223.reuse, 0x7000, RZ ;  /* 0x00007000dfe17810 */ /* 0x040fe20007ffe0ff */
[----:B------:R-:W1:Y:S01]  /*e110*/  SHFL.IDX PT, R21, R6, 0x2, 0x181f ;  /* 0x00581f0006157f89 */ /* 0x000e6200000e0000 */
[----:B--2---:R-:W-:Y:S02]  /*e120*/  IADD3 R10, P1, R16, R8, RZ ;  /* 0x00000008100a7210 */ /* 0x004fe40007f3e0ff */
[----:B------:R-:W-:Y:S01]  /*e130*/  IADD3 R224, R223, 0x7800, RZ ;  /* 0x00007800dfe07810 */ /* 0x000fe20007ffe0ff */
[----:B------:R-:W2:Y:S01]  /*e140*/  SHFL.IDX PT, R20, R6, 0x3, 0x181f ;  /* 0x00781f0006147f89 */ /* 0x000ea200000e0000 */
[----:B---34-:R-:W-:-:S03]  /*e150*/  IMAD.X R19, R13, 0x1, R17, P0 ;  /* 0x000000010d137824 */ /* 0x018fc600000e0611 */
[----:B------:R3:W4:Y:S01]  /*e160*/  SHFL.IDX PT, R22, R6, 0x1, 0x181f ;  /* 0x00381f0006167f89 */ /* 0x00072200000e0000 */
[C---:B-----5:R-:W-:Y:S02]  /*e170*/  IADD3 R36, P0, R16.reuse, R9, RZ ;  /* 0x0000000910247210 */ /* 0x060fe40007f1e0ff */
[----:B------:R-:W-:Y:S02]  /*e180*/  SHF.R.S32.HI R7, RZ, 0x1f, R82 ;  /* 0x0000001fff077819 */ /* 0x000fe40000011452 */
[----:B------:R-:W-:Y:S01]  /*e190*/  IADD3 R14, P2, R16, R5, RZ ;  /* 0x00000005100e7210 */ /* 0x000fe20007f5e0ff */
[----:B------:R-:W5:Y:S04]  /*e1a0*/  LDSM.16.M88.4 R28, [R216+0x8100] ;  /* 0x00810000d81c783b */ /* 0x000f680000000200 */
[----:B------:R-:W5:Y:S01]  /*e1b0*/  LDSM.16.M88.4 R56, [R216+0x8900] ;  /* 0x00890000d838783b */ /* 0x000f620000000200 */
[----:B-1----:R-:W-:-:S03]  /*e1c0*/  IMAD.X R11, R17, 0x1, R21, P1 ;  /* 0x00000001110b7824 */ /* 0x002fc600008e0615 */
[----:B------:R-:W1:Y:S01]  /*e1d0*/  LDSM.16.M88.4 R60, [R223] ;  /* 0x00000000df3c783b */ /* 0x000e620000000200 */
[----:B--2---:R-:W-:-:S03]  /*e1e0*/  IMAD.X R37, R17, 0x1, R20, P0 ;  /* 0x0000000111257824 */ /* 0x004fc600000e0614 */
[----:B------:R-:W2:Y:S01]  /*e1f0*/  LDSM.16.M88.4 R44, [R223+0x800] ;  /* 0x00080000df2c783b */ /* 0x000ea20000000200 */
[----:B---3--:R-:W-:Y:S01]  /*e200*/  LEA.HI R6, R7, R82, RZ, 0x3 ;  /* 0x0000005207067211 */ /* 0x008fe200078f18ff */
[----:B----4-:R-:W-:Y:S02]  /*e210*/  IMAD.X R15, R17, 0x1, R22, P2 ;  /* 0x00000001110f7824 */ /* 0x010fe400010e0616 */
[----:B------:R-:W3:Y:S01]  /*e220*/  LDSM.16.M88.4 R52, [R216+0x9900] ;  /* 0x00990000d834783b */ /* 0x000ee20000000200 */
[----:B------:R-:W-:-:S03]  /*e230*/  LOP3.LUT R165, R6, 0xfffffff8, RZ, 0xc0, !PT ;  /* 0xfffffff806a57812 */ /* 0x000fc600078ec0ff */
[----:B------:R-:W-:Y:S01]  /*e240*/  LDSM.16.M88.4 R32, [R216+0x9100] ;  /* 0x00910000d820783b */ /* 0x000fe20000000200 */
[----:B------:R-:W-:Y:S01]  /*e250*/  SHF.R.S32.HI R166, RZ, 0x1f, R165 ;  /* 0x0000001fffa67819 */ /* 0x000fe200000114a5 */
[----:B------:R-:W-:Y:S02]  /*e260*/  IMAD.WIDE R6, R165, 0x2, RZ ;  /* 0x00000002a5067825 */ /* 0x000fe400078e02ff */
[----:B------:R-:W4:Y:S03]  /*e270*/  LDSM.16.M88.4 R64, [R216+0xa100] ;  /* 0x00a10000d840783b */ /* 0x000f260000000200 */
[----:B------:R-:W-:Y:S01]  /*e280*/  IADD3 R16, P1, R0, R6, RZ ;  /* 0x0000000600107210 */ /* 0x000fe20007f3e0ff */
[----:B------:R-:W-:Y:S01]  /*e290*/  LDSM.16.M88.4 R84, [R216+0xb100] ;  /* 0x00b10000d854783b */ /* 0x000fe20000000200 */
[C---:B------:R-:W-:Y:S01]  /*e2a0*/  IADD3 R12, P0, R6.reuse, R5, RZ ;  /* 0x00000005060c7210 */ /* 0x040fe20007f1e0ff */
[----:B------:R-:W-:Y:S01]  /*e2b0*/  IMAD.MOV.U32 R0, RZ, RZ, 0x40 ;  /* 0x00000040ff007424 */ /* 0x000fe200078e00ff */
[C---:B------:R-:W-:Y:S01]  /*e2c0*/  IADD3 R8, P3, R6.reuse, R8, RZ ;  /* 0x0000000806087210 */ /* 0x040fe20007f7e0ff */
[----:B------:R-:W-:Y:S01]  /*e2d0*/  IMAD.X R17, R13, 0x1, R7, P1 ;  /* 0x000000010d117824 */ /* 0x000fe200008e0607 */
[----:B------:R-:W-:Y:S01]  /*e2e0*/  IADD3 R6, P2, R6, R9, RZ ;  /* 0x0000000906067210 */ /* 0x000fe20007f5e0ff */
[----:B------:R-:W-:Y:S01]  /*e2f0*/  IMAD.X R13, R7, 0x1, R22, P0 ;  /* 0x00000001070d7824 */ /* 0x000fe200000e0616 */
[----:B------:R-:W-:Y:S01]  /*e300*/  ISETP.GE.AND P1, PT, R167, c[0x0][0x1d4], PT ;  /* 0x00007500a7007a0c */ /* 0x000fe20003f26270 */
[C---:B------:R-:W-:Y:S01]  /*e310*/  IMAD.X R9, R7.reuse, 0x1, R21, P3 ;  /* 0x0000000107097824 */ /* 0x040fe200018e0615 */
[----:B------:R-:W-:Y:S01]  /*e320*/  ISETP.GE.AND P0, PT, R82, c[0x0][0x1d4], PT ;  /* 0x0000750052007a0c */ /* 0x000fe20003f06270 */
[----:B------:R-:W-:Y:S01]  /*e330*/  IMAD.X R7, R7, 0x1, R20, P2 ;  /* 0x0000000107077824 */ /* 0x000fe200010e0614 */
[C---:B------:R-:W-:Y:S01]  /*e340*/  ISETP.LT.OR P2, PT, R100.reuse, 0x1, P1 ;  /* 0x000000016400780c */ /* 0x040fe20000f41670 */
[----:B------:R-:W-:Y:S01]  /*e350*/  LDSM.16.M88.4 R80, [R216+0xa900] ;  /* 0x00a90000d850783b */ /* 0x000fe20000000200 */
[C---:B-----5:R-:W-:Y:S03]  /*e360*/  HMMA.16816.F32 R40, R140.reuse, R28, RZ ;  /* 0x0000001c8c28723c */ /* 0x060fe600000018ff */
[----:B------:R-:W-:Y:S04]  /*e370*/  LDSM.16.M88.4 R92, [R216+0xb900] ;  /* 0x00b90000d85c783b */ /* 0x000fe80000000200 */
[----:B------:R-:W-:Y:S01]  /*e380*/  LDSM.16.M88.4 R76, [R223+0x1000] ;  /* 0x00100000df4c783b */ /* 0x000fe20000000200 */
[C---:B------:R-:W-:Y:S03]  /*e390*/  HMMA.16816.F32 R28, R140.reuse, R30, RZ ;  /* 0x0000001e8c1c723c */ /* 0x040fe600000018ff */
[----:B------:R-:W5:Y:S04]  /*e3a0*/  LDSM.16.M88.4 R72, [R223+0x1800] ;  /* 0x00180000df48783b */ /* 0x000f680000000200 */
[----:B------:R-:W3:Y:S01]  /*e3b0*/  LDSM.16.M88.4 R68, [R223+0x2000] ;  /* 0x00200000df44783b */ /* 0x000ee20000000200 */
[C---:B------:R-:W-:Y:S03]  /*e3c0*/  HMMA.16816.F32 R24, R140.reuse, R56, RZ ;  /* 0x000000388c18723c */ /* 0x040fe600000018ff */
[----:B------:R-:W4:Y:S04]  /*e3d0*/  LDSM.16.M88.4 R88, [R223+0x2800] ;  /* 0x00280000df58783b */ /* 0x000f280000000200 */
[----:B------:R-:W4:Y:S01]  /*e3e0*/  LDSM.16.M88.4 R124, [R223+0x3000] ;  /* 0x00300000df7c783b */ /* 0x000f220000000200 */
[----:B------:R-:W-:Y:S03]  /*e3f0*/  HMMA.16816.F32 R20, R140, R58, RZ ;  /* 0x0000003a8c14723c */ /* 0x000fe600000018ff */
[----:B------:R-:W4:Y:S04]  /*e400*/  LDSM.16.M88.4 R136, [R223+0x3800] ;  /* 0x00380000df88783b */ /* 0x000f280000000200 */
[----:B------:R-:W-:Y:S01]  /*e410*/  @!PT LDS RZ, [RZ] ;  /* 0x00000000fffff984 */ /* 0x000fe20000000800 */
[----:B------:R-:W-:Y:S01]  /*e420*/  @!PT LDS RZ, [RZ] ;  /* 0x00000000fffff984 */ /* 0x000fe20000000800 */
[----:B------:R-:W-:Y:S01]  /*e430*/  @!PT LDS RZ, [RZ] ;  /* 0x00000000fffff984 */ /* 0x000fe20000000800 */
[----:B------:R4:W-:Y:S01]  /*e440*/  LDGSTS.E.BYPASS.LTC128B.128 [R239+0x100], [R18.64], !P2 ;  /* 0x0010000012ef7fae */ /* 0x0009e2000d101d56 */
[C---:B------:R-:W-:Y:S01]  /*e450*/  ISETP.LT.OR P2, PT, R100.reuse, 0x1, P0 ;  /* 0x000000016400780c */ /* 0x040fe20000741670 */
[C---:B-1----:R-:W-:Y:S02]  /*e460*/  HMMA.16816.F32 R132, R144.reuse, R60, R40 ;  /* 0x0000003c9084723c */ /* 0x042fe40000001828 */
[----:B------:R-:W-:Y:S04]  /*e470*/  STL [R1+0x30], R165 ;  /* 0x000030a501007387 */ /* 0x000fe80000100800 */
[----:B------:R-:W-:Y:S02]  /*e480*/  STL [R1+0x20], R168 ;  /* 0x000020a801007387 */ /* 0x000fe40000100800 */
[C---:B------:R-:W-:Y:S02]  /*e490*/  HMMA.16816.F32 R128, R144.reuse, R62, R28 ;  /* 0x0000003e9080723c */ /* 0x040fe4000000181c */
[----:B------:R-:W-:Y:S04]  /*e4a0*/  STL [R1+0x34], R166 ;  /* 0x000034a601007387 */ /* 0x000fe80000100800 */
[----:B------:R1:W-:Y:S01]  /*e4b0*/  LDGSTS.E.BYPASS.LTC128B.128 [R239+0x4100], [R16.64], !P2 ;  /* 0x0410000010ef7fae */ /* 0x0003e2000d101d56 */
[C---:B------:R-:W-:Y:S01]  /*e4c0*/  ISETP.LT.OR P2, PT, R100.reuse, 0x21, P1 ;  /* 0x000000216400780c */ /* 0x040fe20000f41670 */
[----:B--2---:R-:W-:Y:S08]  /*e4d0*/  HMMA.16816.F32 R60, R144, R44, R24 ;  /* 0x0000002c903c723c */ /* 0x004ff00000001818 */
[----:B---3--:R-:W-:Y:S04]  /*e4e0*/  HMMA.16816.F32 R24, R140, R54, RZ ;  /* 0x000000368c18723c */ /* 0x008fe800000018ff */
[----:B------:R2:W-:Y:S01]  /*e4f0*/  LDGSTS.E.BYPASS.LTC128B.128 [R239+0x1100], [R14.64], !P2 ;  /* 0x011000000eef7fae */ /* 0x0005e2000d101d56 */
[----:B------:R-:W-:-:S03]  /*e500*/  ISETP.LT.OR P2, PT, R100, 0x21, P0 ;  /* 0x000000216400780c */ /* 0x000fc60000741670 */
[----:B------:R-:W-:Y:S08]  /*e510*/  HMMA.16816.F32 R44, R144, R46, R20 ;  /* 0x0000002e902c723c */ /* 0x000ff00000001814 */
[----:B----4-:R-:W-:Y:S02]  /*e520*/  HMMA.16816.F32 R20, R140, R64, RZ ;  /* 0x000000408c14723c */ /* 0x010fe400000018ff */
[----:B------:R2:W-:Y:S01]  /*e530*/  LDGSTS.E.BYPASS.LTC128B.128 [R239+0x5100], [R12.64], !P2 ;  /* 0x051000000cef7fae */ /* 0x0005e2000d101d56 */
[----:B------:R-:W-:-:S02]  /*e540*/  ISETP.LT.OR P2, PT, R100, 0x41, P1 ;  /* 0x000000416400780c */ /* 0x000fc40000f41670 */
[----:B------:R-:W-:-:S03]  /*e550*/  ISETP.LT.OR P1, PT, R100, 0x61, P1 ;  /* 0x000000616400780c */ /* 0x000fc60000f21670 */
[C---:B------:R-:W-:Y:S08]  /*e560*/  HMMA.16816.F32 R40, R140.reuse, R32, RZ ;  /* 0x000000208c28723c */ /* 0x040ff000000018ff */
[----:B------:R3:W-:Y:S01]  /*e570*/  LDGSTS.E.BYPASS.LTC128B.128 [R239+0x2100], [R10.64], !P2 ;  /* 0x021000000aef7fae */ /* 0x0007e2000d101d56 */
[C---:B------:R-:W-:Y:S01]  /*e580*/  ISETP.LT.OR P2, PT, R100.reuse, 0x41, P0 ;  /* 0x000000416400780c */ /* 0x040fe20000741670 */
[----:B-1----:R-:W-:Y:S01]  /*e590*/  HMMA.16816.F32 R16, R140, R66, RZ ;  /* 0x000000428c10723c */ /* 0x002fe200000018ff */
[----:B------:R-:W-:-:S07]  /*e5a0*/  ISETP.LT.OR P0, PT, R100, 0x61, P0 ;  /* 0x000000616400780c */ /* 0x000fce0000701670 */
[----:B------:R-:W-:Y:S04]  /*e5b0*/  HMMA.16816.F32 R32, R140, R34, RZ ;  /* 0x000000228c20723c */ /* 0x000fe800000018ff */
[----:B------:R3:W-:Y:S01]  /*e5c0*/  LDGSTS.E.BYPASS.LTC128B.128 [R239+0x6100], [R8.64], !P2 ;  /* 0x0610000008ef7fae */ /* 0x0007e2000d101d56 */
[----:B------:R-:W-:-:S03]  /*e5d0*/  LOP3.LUT P2, RZ, R50, 0x4, RZ, 0xc0, !PT ;  /* 0x0000000432ff7812 */ /* 0x000fc6000784c0ff */
[----:B-----5:R-:W-:Y:S01]  /*e5e0*/  HMMA.16816.F32 R116, R144, R74, R24 ;  /* 0x0000004a9074723c */ /* 0x020fe20000001818 */
[----:B------:R-:W-:Y:S01]  /*e5f0*/  SEL R0, R0, 0xffffffc0, !P2 ;  /* 0xffffffc000007807 */ /* 0x000fe20005000000 */
[----:B------:R1:W-:Y:S04]  /*e600*/  LDGSTS.E.BYPASS.LTC128B.128 [R239+0x3100], [R36.64], !P1 ;  /* 0x0310000024ef7fae */ /* 0x0003e8000c901d56 */
[----:B------:R-:W-:Y:S01]  /*e610*/  IMAD.IADD R222, R216, 0x1, R0 ;  /* 0x00000001d8de7824 */ /* 0x000fe200078e0200 */
[----:B------:R4:W-:Y:S01]  /*e620*/  LDGSTS.E.BYPASS.LTC128B.128 [R239+0x7100], [R6.64], !P0 ;  /* 0x0710000006ef7fae */ /* 0x0009e2000c101d56 */
[C---:B------:R-:W-:Y:S01]  /*e630*/  HMMA.16816.F32 R28, R140.reuse, R52, RZ ;  /* 0x000000348c1c723c */ /* 0x040fe200000018ff */
[----:B------:R-:W-:Y:S01]  /*e640*/  IMAD.IADD R219, R0, 0x1, R223 ;  /* 0x0000000100db7824 */ /* 0x000fe200078e02df */
[----:B------:R-:W-:Y:S01]  /*e650*/  PLOP3.LUT P0, PT, PT, PT, UP0, 0x80, 0x0 ;  /* 0x000000000000781c */ /* 0x000fe20003f0f008 */
[----:B------:R-:W0:Y:S05]  /*e660*/  LDGDEPBAR ;  /* 0x00000000000079af */ /* 0x000e2a0000000000 */
[C---:B------:R-:W-:Y:S08]  /*e670*/  HMMA.16816.F32 R24, R140.reuse, R82, RZ ;  /* 0x000000528c18723c */ /* 0x040ff000000018ff */
[----:B--2---:R-:W-:Y:S08]  /*e680*/  HMMA.16816.F32 R12, R140, R80, RZ ;  /* 0x000000508c0c723c */ /* 0x004ff000000018ff */
[----:B------:R-:W-:Y:S08]  /*e690*/  HMMA.16816.F32 R104, R144, R68, R20 ;  /* 0x000000449068723c */ /* 0x000ff00000001814 */
[----:B------:R-:W-:Y:S08]  /*e6a0*/  HMMA.16816.F32 R20, R140, R84, RZ ;  /* 0x000000548c14723c */ /* 0x000ff000000018ff */
[C---:B------:R-:W-:Y:S08]  /*e6b0*/  HMMA.16816.F32 R112, R144.reuse, R70, R16 ;  /* 0x000000469070723c */ /* 0x040ff00000001810 */
[----:B------:R-:W-:Y:S01]  /*e6c0*/  HMMA.16816.F32 R120, R144, R78, R32 ;  /* 0x0000004e9078723c */ /* 0x000fe20000001820 */
[----:B------:R-:W2:Y:S07]  /*e6d0*/  LDSM.16.M88.4 R32, [R222+0x8900] ;  /* 0x00890000de20783b */ /* 0x000eae0000000200 */
[----:B------:R-:W-:Y:S08]  /*e6e0*/  HMMA.16816.F32 R16, R140, R86, RZ ;  /* 0x000000568c10723c */ /* 0x000ff000000018ff */
[C---:B------:R-:W-:Y:S01]  /*e6f0*/  HMMA.16816.F32 R108, R144.reuse, R72, R28 ;  /* 0x00000048906c723c */ /* 0x040fe2000000181c */
[----:B------:R-:W5:Y:S07]  /*e700*/  LDSM.16.M88.4 R28, [R222+0x8100] ;  /* 0x00810000de1c783b */ /* 0x000f6e0000000200 */
[C---:B------:R-:W-:Y:S01]  /*e710*/  HMMA.16816.F32 R80, R144.reuse, R90, R24 ;  /* 0x0000005a9050723c */ /* 0x040fe20000001818 */
[----:B------:R-:W1:Y:S07]  /*e720*/  LDSM.16.M88.4 R24, [R222+0x9100] ;  /* 0x00910000de18783b */ /* 0x000e6e0000000200 */
[----:B------:R-:W-:Y:S08]  /*e730*/  HMMA.16816.F32 R96, R144, R88, R12 ;  /* 0x000000589060723c */ /* 0x000ff0000000180c */
[----:B------:R-:W-:Y:S08]  /*e740*/  HMMA.16816.F32 R12, R140, R92, RZ ;  /* 0x0000005c8c0c723c */ /* 0x000ff000000018ff */
[C---:B------:R-:W-:Y:S08]  /*e750*/  HMMA.16816.F32 R40, R144.reuse, R76, R40 ;  /* 0x0000004c9028723c */ /* 0x040ff00000001828 */
[----:B------:R-:W-:Y:S01]  /*e760*/  HMMA.16816.F32 R76, R144, R124, R20 ;  /* 0x0000007c904c723c */ /* 0x000fe20000001814 */
[----:B------:R-:W1:Y:S07]  /*e770*/  LDSM.16.M88.4 R20, [R222+0x9900] ;  /* 0x00990000de14783b */ /* 0x000e6e0000000200 */
[----:B---3--:R-:W-:Y:S08]  /*e780*/  HMMA.16816.F32 R8, R140, R94, RZ ;  /* 0x0000005e8c08723c */ /* 0x008ff000000018ff */
[C---:B------:R-:W-:Y:S01]  /*e790*/  HMMA.16816.F32 R72, R144.reuse, R126, R16 ;  /* 0x0000007e9048723c */ /* 0x040fe20000001810 */
[----:B------:R-:W3:Y:S07]  /*e7a0*/  LDSM.16.M88.4 R16, [R222+0xa100] ;  /* 0x00a10000de10783b */ /* 0x000eee0000000200 */
[C---:B------:R-:W-:Y:S01]  /*e7b0*/  HMMA.16816.F32 R68, R144.reuse, R136, R12 ;  /* 0x000000889044723c */ /* 0x040fe2000000180c */
[----:B------:R-:W3:Y:S07]  /*e7c0*/  LDSM.16.M88.4 R12, [R222+0xa900] ;  /* 0x00a90000de0c783b */ /* 0x000eee0000000200 */
[----:B------:R-:W-:Y:S01]  /*e7d0*/  HMMA.16816.F32 R56, R144, R138, R8 ;  /* 0x0000008a9038723c */ /* 0x000fe20000001808 */
[----:B------:R-:W3:Y:S07]  /*e7e0*/  LDSM.16.M88.4 R8, [R222+0xb100] ;  /* 0x00b10000de08783b */ /* 0x000eee0000000200 */
[C---:B--2---:R-:W-:Y:S08]  /*e7f0*/  HMMA.16816.F32 R48, R176.reuse, R34, R44 ;  /* 0x00000022b030723c */ /* 0x044ff0000000182c */
[C---:B-----5:R-:W-:Y:S08]  /*e800*/  HMMA.16816.F32 R64, R176.reuse, R28, R132 ;  /* 0x0000001cb040723c */ /* 0x060ff00000001884 */
[C---:B------:R-:W-:Y:S01]  /*e810*/  HMMA.16816.F32 R52, R176.reuse, R30, R128 ;  /* 0x0000001eb034723c */ /* 0x040fe20000001880 */
[----:B------:R-:W2:Y:S07]  /*e820*/  LDSM.16.M88.4 R28, [R219] ;  /* 0x00000000db1c783b */ /* 0x000eae0000000200 */
[C---:B-1----:R-:W-:Y:S08]  /*e830*/  HMMA.16816.F32 R44, R176.reuse, R24, R40 ;  /* 0x00000018b02c723c */ /* 0x042ff00000001828 */
[C---:B------:R-:W-:Y:S01]  /*e840*/  HMMA.16816.F32 R40, R176.reuse, R26, R120 ;  /* 0x0000001ab028723c */ /* 0x040fe20000001878 */
[----:B------:R-:W1:Y:S07]  /*e850*/  LDSM.16.M88.4 R24, [R219+0x800] ;  /* 0x00080000db18783b */ /* 0x000e6e0000000200 */
[C---:B------:R-:W-:Y:S01]  /*e860*/  HMMA.16816.F32 R60, R176.reuse, R32, R60 ;  /* 0x00000020b03c723c */ /* 0x040fe2000000183c */
[----:B------:R-:W5:Y:S07]  /*e870*/  LDSM.16.M88.4 R32, [R222+0xb900] ;  /* 0x00b90000de20783b */ /* 0x000f6e0000000200 */
[C---:B------:R-:W-:Y:S08]  /*e880*/  HMMA.16816.F32 R36, R176.reuse, R20, R108 ;  /* 0x00000014b024723c */ /* 0x040ff0000000186c */
[C---:B------:R-:W-:Y:S01]  /*e890*/  HMMA.16816.F32 R88, R176.reuse, R22, R116 ;  /* 0x00000016b058723c */ /* 0x040fe20000001874 */
[----:B------:R-:W1:Y:S07]  /*e8a0*/  LDSM.16.M88.4 R20, [R219+0x1000] ;  /* 0x00100000db14783b */ /* 0x000e6e0000000200 */
[C---:B---3--:R-:W-:Y:S08]  /*e8b0*/  HMMA.16816.F32 R92, R176.reuse, R16, R104 ;  /* 0x00000010b05c723c */ /* 0x048ff00000001868 */
[C---:B------:R-:W-:Y:S01]  /*e8c0*/  HMMA.16816.F32 R104, R176.reuse, R18, R112 ;  /* 0x00000012b068723c */ /* 0x040fe20000001870 */
[----:B------:R-:W3:Y:S07]  /*e8d0*/  LDSM.16.M88.4 R16, [R219+0x1800] ;  /* 0x00180000db10783b */ /* 0x000eee0000000200 */
[C---:B------:R-:W-:Y:S08]  /*e8e0*/  HMMA.16816.F32 R100, R176.reuse, R12, R96 ;  /* 0x0000000cb064723c */ /* 0x040ff00000001860 */
[C---:B------:R-:W-:Y:S01]  /*e8f0*/  HMMA.16816.F32 R80, R176.reuse, R14, R80 ;  /* 0x0000000eb050723c */ /* 0x040fe20000001850 */
[----:B------:R-:W3:Y:S07]  /*e900*/  LDSM.16.M88.4 R12, [R219+0x2000] ;  /* 0x00200000db0c783b */ /* 0x000eee0000000200 */
[C---:B------:R-:W-:Y:S08]  /*e910*/  HMMA.16816.F32 R120, R176.reuse, R8, R76 ;  /* 0x00000008b078723c */ /* 0x040ff0000000184c */
[----:B------:R-:W-:Y:S01]  /*e920*/  HMMA.16816.F32 R72, R176, R10, R72 ;  /* 0x0000000ab048723c */ /* 0x000fe20000001848 */
[----:B------:R-:W3:Y:S07]  /*e930*/  LDSM.16.M88.4 R8, [R219+0x2800] ;  /* 0x00280000db08783b */ /* 0x000eee0000000200 */
[C---:B--2---:R-:W-:Y:S01]  /*e940*/  HMMA.16816.F32 R112, R192.reuse, R28, R64 ;  /* 0x0000001cc070723c */ /* 0x044fe20000001840 */
[----:B------:R-:W2:Y:S07]  /*e950*/  LDSM.16.M88.4 R64, [R219+0x3000] ;  /* 0x00300000db40783b */ /* 0x000eae0000000200 */
[C---:B-1----:R-:W-:Y:S01]  /*e960*/  HMMA.16816.F32 R96, R192.reuse, R24, R60 ;  /* 0x00000018c060723c */ /* 0x042fe2000000183c */
[----:B------:R-:W1:Y:S07]  /*e970*/  LDSM.16.M88.4 R60, [R219+0x3800] ;  /* 0x00380000db3c783b */ /* 0x000e6e0000000200 */
[----:B------:R-:W-:Y:S01]  /*e980*/  HMMA.16816.F32 R84, R192, R26, R48 ;  /* 0x0000001ac054723c */ /* 0x000fe20000001830 */
[----:B------:R-:W1:Y:S04]  /*e990*/  LDSM.16.M88.4 R24, [R216+0xd900] ;  /* 0x00d90000d818783b */ /* 0x000e680000000200 */
[----:B------:R-:W-:Y:S03]  /*e9a0*/  LDSM.16.M88.4 R48, [R216+0xc100] ;  /* 0x00c10000d830783b */ /* 0x000fe60000000200 */
[----:B-----5:R-:W-:Y:S08]  /*e9b0*/  HMMA.16816.F32 R116, R176, R32, R68 ;  /* 0x00000020b074723c */ /* 0x020ff00000001844 */
[C---:B------:R-:W-:Y:S08]  /*e9c0*/  HMMA.16816.F32 R76, R192.reuse, R20, R44 ;  /* 0x00000014c04c723c */ /* 0x040ff0000000182c */
[----:B------:R-:W-:Y:S01]  /*e9d0*/  HMMA.16816.F32 R68, R192, R22, R40 ;  /* 0x00000016c044723c */ /* 0x000fe20000001828 */
[----:B------:R-:W5:Y:S07]  /*e9e0*/  LDSM.16.M88.4 R20, [R216+0xe100] ;  /* 0x00e10000d814783b */ /* 0x000f6e0000000200 */
[----:B------:R-:W-:Y:S08]  /*e9f0*/  HMMA.16816.F32 R124, R176, R34, R56 ;  /* 0x00000022b07c723c */ /* 0x000ff00000001838 */
[C---:B------:R-:W-:Y:S01]  /*ea00*/  HMMA.16816.F32 R108, R192.reuse, R30, R52 ;  /* 0x0000001ec06c723c */ /* 0x040fe20000001834 */
[----:B------:R-:W1:Y:S07]  /*ea10*/  LDSM.16.M88.4 R28, [R216+0xd100] ;  /* 0x00d10000d81c783b */ /* 0x000e6e0000000200 */
[C---:B---3--:R-:W-:Y:S01]  /*ea20*/  HMMA.16816.F32 R56, R192.reuse, R16, R36 ;  /* 0x00000010c038723c */ /* 0x048fe20000001824 */
[----:B------:R-:W3:Y:S07]  /*ea30*/  LDSM.16.M88.4 R36, [R216+0xc900] ;  /* 0x00c90000d824783b */ /* 0x000eee0000000200 */
[C---:B------:R-:W-:Y:S01]  /*ea40*/  HMMA.16816.F32 R52, R192.reuse, R18, R88 ;  /* 0x00000012c034723c */ /* 0x040fe20000001858 */
[----:B------:R-:W1:Y:S04]  /*ea50*/  LDSM.16.M88.4 R16, [R216+0xe900] ;  /* 0x00e90000d810783b */ /* 0x000e680000000200 */
[----:B------:R-:W-:Y:S03]  /*ea60*/  LDSM.16.M88.4 R88, [R216+0xf900] ;  /* 0x00f90000d858783b */ /* 0x000fe60000000200 */
[C---:B------:R-:W-:Y:S08]  /*ea70*/  HMMA.16816.F32 R44, R192.reuse, R12, R92 ;  /* 0x0000000cc02c723c */ /* 0x040ff0000000185c */
[C---:B------:R-:W-:Y:S08]  /*ea80*/  HMMA.16816.F32 R40, R192.reuse, R14, R104 ;  /* 0x0000000ec028723c */ /* 0x040ff00000001868 */
[C---:B------:R-:W-:Y:S08]  /*ea90*/  HMMA.16816.F32 R32, R192.reuse, R8, R100 ;  /* 0x00000008c020723c */ /* 0x040ff00000001864 */
[C---:B------:R-:W-:Y:S08]  /*eaa0*/  HMMA.16816.F32 R12, R192.reuse, R10, R80 ;  /* 0x0000000ac00c723c */ /* 0x040ff00000001850 */
[C---:B--2---:R-:W-:Y:S08]  /*eab0*/  HMMA.16816.F32 R8, R192.reuse, R64, R120 ;  /* 0x00000040c008723c */ /* 0x044ff00000001878 */
[C---:B------:R-:W-:Y:S01]  /*eac0*/  HMMA.16816.F32 R72, R192.reuse, R66, R72 ;  /* 0x00000042c048723c */ /* 0x040fe20000001848 */
[----:B------:R-:W2:Y:S07]  /*ead0*/  LDSM.16.M88.4 R64, [R216+0xf100] ;  /* 0x00f10000d840783b */ /* 0x000eae0000000200 */
[C---:B-1----:R-:W-:Y:S08]  /*eae0*/  HMMA.16816.F32 R80, R192.reuse, R60, R116 ;  /* 0x0000003cc050723c */ /* 0x042ff00000001874 */
[----:B------:R-:W-:Y:S01]  /*eaf0*/  HMMA.16816.F32 R124, R192, R62, R124 ;  /* 0x0000003ec07c723c */ /* 0x000fe2000000187c */
[----:B------:R-:W1:Y:S07]  /*eb00*/  LDSM.16.M88.4 R60, [R223+0x4000] ;  /* 0x00400000df3c783b */ /* 0x000e6e0000000200 */
[C---:B------:R-:W-:Y:S01]  /*eb10*/  HMMA.16816.F32 R100, R196.reuse, R24, R56 ;  /* 0x00000018c464723c */ /* 0x040fe20000001838 */
[----:B------:R-:W1:Y:S07]  /*eb20*/  LDSM.16.M88.4 R56, [R223+0x5000] ;  /* 0x00500000df38783b */ /* 0x000e6e0000000200 */
[C---:B-----5:R-:W-:Y:S01]  /*eb30*/  HMMA.16816.F32 R92, R196.reuse, R20, R44 ;  /* 0x00000014c45c723c */ /* 0x060fe2000000182c */
[----:B------:R-:W5:Y:S07]  /*eb40*/  LDSM.16.M88.4 R44, [R223+0x5800] ;  /* 0x00580000df2c783b */ /* 0x000f6e0000000200 */
[C---:B------:R-:W-:Y:S08]  /*eb50*/  HMMA.16816.F32 R128, R196.reuse, R48, R112 ;  /* 0x00000030c480723c */ /* 0x040ff00000001870 */
[C---:B------:R-:W-:Y:S08]  /*eb60*/  HMMA.16816.F32 R120, R196.reuse, R50, R108 ;  /* 0x00000032c478723c */ /* 0x040ff0000000186c */
[C---:B------:R-:W-:Y:S01]  /*eb70*/  HMMA.16816.F32 R104, R196.reuse, R30, R68 ;  /* 0x0000001ec468723c */ /* 0x040fe20000001844 */
[----:B------:R-:W1:Y:S07]  /*eb80*/  LDSM.16.M88.4 R68, [R223+0x4800] ;  /* 0x00480000df44783b */ /* 0x000e6e0000000200 */
[C---:B---3--:R-:W-:Y:S08]  /*eb90*/  HMMA.16816.F32 R116, R196.reuse, R36, R96 ;  /* 0x00000024c474723c */ /* 0x048ff00000001860 */
[C---:B------:R-:W-:Y:S01]  /*eba0*/  HMMA.16816.F32 R108, R196.reuse, R28, R76 ;  /* 0x0000001cc46c723c */ /* 0x040fe2000000184c */
[----:B------:R-:W3:Y:S07]  /*ebb0*/  LDSM.16.M88.4 R28, [R223+0x7800] ;  /* 0x00780000df1c783b */ /* 0x000eee0000000200 */
[C---:B------:R-:W-:Y:S01]  /*ebc0*/  HMMA.16816.F32 R96, R196.reuse, R26, R52 ;  /* 0x0000001ac460723c */ /* 0x040fe20000001834 */
[----:B------:R-:W1:Y:S07]  /*ebd0*/  LDSM.16.M88.4 R52, [R222+0xc100] ;  /* 0x00c10000de34783b */ /* 0x000e6e0000000200 */
[C---:B------:R-:W-:Y:S01]  /*ebe0*/  HMMA.16816.F32 R112, R196.reuse, R38, R84 ;  /* 0x00000026c470723c */ /* 0x040fe20000001854 */
[----:B------:R-:W-:Y:S07]  /*ebf0*/  LDSM.16.M88.4 R36, [R223+0x6800] ;  /* 0x00680000df24783b */ /* 0x000fee0000000200 */
[C---:B------:R-:W-:Y:S01]  /*ec00*/  HMMA.16816.F32 R84, R196.reuse, R22, R40 ;  /* 0x00000016c454723c */ /* 0x040fe20000001828 */
[----:B------:R-:W3:Y:S07]  /*ec10*/  LDSM.16.M88.4 R40, [R223+0x6000] ;  /* 0x00600000df28783b */ /* 0x000eee0000000200 */
[C---:B------:R-:W-:Y:S01]  /*ec20*/  HMMA.16816.F32 R76, R196.reuse, R16, R32 ;  /* 0x00000010c44c723c */ /* 0x040fe20000001820 */
[----:B------:R-:W3:Y:S07]  /*ec30*/  LDSM.16.M88.4 R32, [R223+0x7000] ;  /* 0x00700000df20783b */ /* 0x000eee0000000200 */
[C---:B------:R-:W-:Y:S08]  /*ec40*/  HMMA.16816.F32 R48, R196.reuse, R18, R12 ;  /* 0x00000012c430723c */ /* 0x040ff0000000180c */
[C---:B--2---:R-:W-:Y:S08]  /*ec50*/  HMMA.16816.F32 R24, R196.reuse, R64, R8 ;  /* 0x00000040c418723c */ /* 0x044ff00000001808 */
[----:B------:R-:W-:Y:S08]  /*ec60*/  HMMA.16816.F32 R16, R196, R88, R80 ;  /* 0x00000058c410723c */ /* 0x000ff00000001850 */
[----:B-1----:R-:W-:Y:S08]  /*ec70*/  HMMA.16816.F32 R8, R200, R60, R128 ;  /* 0x0000003cc808723c */ /* 0x002ff00000001880 */
[C---:B------:R-:W-:Y:S01]  /*ec80*/  HMMA.16816.F32 R12, R196.reuse, R90, R124 ;  /* 0x0000005ac40c723c */ /* 0x040fe2000000187c */
[----:B------:R-:W-:Y:S07]  /*ec90*/  LDSM.16.M88.4 R88, [R219+0x5000] ;  /* 0x00500000db58783b */ /* 0x000fee0000000200 */
[----:B------:R-:W-:Y:S08]  /*eca0*/  HMMA.16816.F32 R20, R196, R66, R72 ;  /* 0x00000042c414723c */ /* 0x000ff00000001848 */
[C---:B------:R-:W-:Y:S08]  /*ecb0*/  HMMA.16816.F32 R64, R200.reuse, R56, R108 ;  /* 0x00000038c840723c */ /* 0x040ff0000000186c */
[C---:B------:R-:W-:Y:S01]  /*ecc0*/  HMMA.16816.F32 R156, R200.reuse, R58, R104 ;  /* 0x0000003ac89c723c */ /* 0x040fe20000001868 */
[----:B------:R-:W1:Y:S04]  /*ecd0*/  LDSM.16.M88.4 R56, [R222+0xc900] ;  /* 0x00c90000de38783b */ /* 0x000e680000000200 */
[----:B------:R-:W-:Y:S03]  /*ece0*/  LDSM.16.M88.4 R104, [R219+0x4000] ;  /* 0x00400000db68783b */ /* 0x000fe60000000200 */
[C---:B-----5:R-:W-:Y:S01]  /*ecf0*/  HMMA.16816.F32 R160, R200.reuse, R44, R100 ;  /* 0x0000002cc8a0723c */ /* 0x060fe20000001864 */
[----:B------:R-:W-:Y:S07]  /*ed00*/  LDSM.16.M88.4 R100, [R219+0x4800] ;  /* 0x00480000db64783b */ /* 0x000fee0000000200 */
[C---:B------:R-:W-:Y:S01]  /*ed10*/  HMMA.16816.F32 R152, R200.reuse, R46, R96 ;  /* 0x0000002ec898723c */ /* 0x040fe20000001860 */
[----:B------:R-:W2:Y:S07]  /*ed20*/  LDSM.16.M88.4 R44, [R222+0xd100] ;  /* 0x00d10000de2c783b */ /* 0x000eae0000000200 */
[C---:B------:R-:W-:Y:S08]  /*ed30*/  HMMA.16816.F32 R72, R200.reuse, R68, R116 ;  /* 0x00000044c848723c */ /* 0x040ff00000001874 */
[C---:B---3--:R-:W-:Y:S01]  /*ed40*/  HMMA.16816.F32 R116, R200.reuse, R28, R16 ;  /* 0x0000001cc874723c */ /* 0x048fe20000001810 */
[----:B------:R-:W3:Y:S07]  /*ed50*/  LDSM.16.M88.4 R16, [R222+0xd900] ;  /* 0x00d90000de10783b */ /* 0x000eee0000000200 */
[----:B------:R-:W-:Y:S08]  /*ed60*/  HMMA.16816.F32 R68, R200, R70, R112 ;  /* 0x00000046c844723c */ /* 0x000ff00000001870 */
[----:B------:R-:W-:Y:S01]  /*ed70*/  HMMA.16816.F32 R108, R204, R52, R8 ;  /* 0x00000034cc6c723c */ /* 0x000fe20000001808 */
[----:B------:R-:W5:Y:S07]  /*ed80*/  LDSM.16.M88.4 R8, [R222+0xe900] ;  /* 0x00e90000de08783b */ /* 0x000f6e0000000200 */
[C---:B------:R-:W-:Y:S01]  /*ed90*/  HMMA.16816.F32 R112, R200.reuse, R30, R12 ;  /* 0x0000001ec870723c */ /* 0x040fe2000000180c */
[----:B------:R-:W1:Y:S07]  /*eda0*/  LDSM.16.M88.4 R12, [R222+0xe100] ;  /* 0x00e10000de0c783b */ /* 0x000e6e0000000200 */
[C---:B------:R-:W-:Y:S08]  /*edb0*/  HMMA.16816.F32 R60, R200.reuse, R62, R120 ;  /* 0x0000003ec83c723c */ /* 0x040ff00000001878 */
[C---:B------:R-:W-:Y:S01]  /*edc0*/  HMMA.16816.F32 R148, R200.reuse, R40, R92 ;  /* 0x00000028c894723c */ /* 0x040fe2000000185c */
[----:B------:R-:W-:Y:S07]  /*edd0*/  LDSM.16.M88.4 R92, [R222+0xf900] ;  /* 0x00f90000de5c783b */ /* 0x000fee0000000200 */
[C---:B------:R-:W-:Y:S01]  /*ede0*/  HMMA.16816.F32 R124, R200.reuse, R32, R24 ;  /* 0x00000020c87c723c */ /* 0x040fe20000001818 */
[----:B------:R-:W2:Y:S07]  /*edf0*/  LDSM.16.M88.4 R24, [R222+0xf100] ;  /* 0x00f10000de18783b */ /* 0x000eae0000000200 */
[C---:B------:R-:W-:Y:S01]  /*ee00*/  HMMA.16816.F32 R132, R200.reuse, R36, R76 ;  /* 0x00000024c884723c */ /* 0x040fe2000000184c */
[----:B------:R-:W2:Y:S07]  /*ee10*/  LDSM.16.M88.4 R76, [R219+0x5800] ;  /* 0x00580000db4c783b */ /* 0x000eae0000000200 */
[C---:B------:R-:W-:Y:S08]  /*ee20*/  HMMA.16816.F32 R136, R200.reuse, R42, R84 ;  /* 0x0000002ac888723c */ /* 0x040ff00000001854 */
[C---:B------:R-:W-:Y:S08]  /*ee30*/  HMMA.16816.F32 R128, R200.reuse, R38, R48 ;  /* 0x00000026c880723c */ /* 0x040ff00000001830 */
[----:B------:R-:W-:Y:S08]  /*ee40*/  HMMA.16816.F32 R120, R200, R34, R20 ;  /* 0x00000022c878723c */ /* 0x000ff00000001814 */
[C---:B-1----:R-:W-:Y:S01]  /*ee50*/  HMMA.16816.F32 R80, R204.reuse, R58, R68 ;  /* 0x0000003acc50723c */ /* 0x042fe20000001844 */
[----:B------:R-:W1:Y:S07]  /*ee60*/  LDSM.16.M88.4 R68, [R219+0x6800] ;  /* 0x00680000db44783b */ /* 0x000e6e0000000200 */
[C---:B------:R-:W-:Y:S01]  /*ee70*/  HMMA.16816.F32 R84, R204.reuse, R56, R72 ;  /* 0x00000038cc54723c */ /* 0x040fe20000001848 */
[----:B------:R-:W1:Y:S07]  /*ee80*/  LDSM.16.M88.4 R72, [R219+0x6000] ;  /* 0x00600000db48783b */ /* 0x000e6e0000000200 */
[C---:B------:R-:W-:Y:S01]  /*ee90*/  HMMA.16816.F32 R96, R204.reuse, R54, R60 ;  /* 0x00000036cc60723c */ /* 0x040fe2000000183c */
[----:B------:R-:W-:Y:S07]  /*eea0*/  LDSM.16.M88.4 R60, [R219+0x7800] ;  /* 0x00780000db3c783b */ /* 0x000fee0000000200 */
[----:B--2---:R-:W-:Y:S01]  /*eeb0*/  HMMA.16816.F32 R56, R204, R44, R64 ;  /* 0x0000002ccc38723c */ /* 0x004fe20000001840 */
[----:B------:R-:W2:Y:S01]  /*eec0*/  LDSM.16.M88.4 R64, [R219+0x7000] ;  /* 0x00700000db40783b */ /* 0x000ea20000000200 */
[----:B------:R-:W-:-:S06]  /*eed0*/  DEPBAR.LE SB0, 0x0 ;  /* 0x000080000000791a */ /* 0x000fcc0000000000 */
[C---:B------:R-:W-:Y:S08]  /*eee0*/  HMMA.16816.F32 R52, R204.reuse, R46, R156 ;  /* 0x0000002ecc34723c */ /* 0x040ff0000000189c */
[C---:B---3--:R-:W-:Y:S08]  /*eef0*/  HMMA.16816.F32 R48, R204.reuse, R16, R160 ;  /* 0x00000010cc30723c */ /* 0x048ff000000018a0 */
        /* <DEDUP_REMOVED lines=26> */
[----:B------:R-:W-:Y:S07]  /*f0a0*/  @!P0 BRA `(.L_x_679) ;  /* 0x0000049000008947 */ /* 0x000fee0003800000 */
[----:B----4-:R-:W-:Y:S01]  /*f0b0*/  ULEA UR4, UR10, UR16, 0x7 ;  /* 0x000000100a047291 */ /* 0x010fe2000f8e383f */
[----:B------:R-:W-:Y:S01]  /*f0c0*/  ISETP.NE.AND P3, PT, R172, 0x1, PT ;  /* 0x00000001ac00780c */ /* 0x000fe20003f65270 */
[----:B------:R-:W-:Y:S01]  /*f0d0*/  IMAD.MOV.U32 R245, RZ, RZ, RZ ;  /* 0x000000fffff57224 */ /* 0x000fe200078e00ff */
[----:B------:R-:W-:-:S03]  /*f0e0*/  ISETP.GT.AND P4, PT, R169, 0x7f, PT ;  /* 0x0000007fa900780c */ /* 0x000fc60003f84270 */
        /* <DEDUP_REMOVED lines=9> */
[----:B------:R1:W2:Y:S01]  /*f180*/  @!P4 LDG.E R245, [R6.64] ;  /* 0x0000001606f5c981 */ /* 0x0002a2000c1e1900 */
[----:B------:R-:W-:Y:S01]  /*f190*/  IMAD.MOV R0, RZ, RZ, -R0 ;  /* 0x000000ffff007224 */ /* 0x000fe200078e0a00 */
[----:B------:R-:W-:Y:S01]  /*f1a0*/  SEL R25, RZ, 0x10, P6 ;  /* 0x00000010ff197807 */ /* 0x000fe20003000000 */
[----:B------:R-:W-:Y:S01]  /*f1b0*/  IMAD.SHL.U32 R17, R167, 0x2, RZ ;  /* 0x00000002a7117824 */ /* 0x000fe200078e00ff */
[----:B------:R-:W-:Y:S01]  /*f1c0*/  IADD3 R10, -R164, 0x10, RZ ;  /* 0x00000010a40a7810 */ /* 0x000fe20007ffe1ff */
[----:B------:R-:W-:-:S05]  /*f1d0*/  IMAD R9, R0, c[0x0][0x2b8], R5 ;  /* 0x0000ae0000097a24 */ /* 0x000fca00078e0205 */
[----:B------:R-:W-:Y:S01]  /*f1e0*/  SHF.R.S32.HI R0, RZ, 0x1f, R9 ;  /* 0x0000001fff007819 */ /* 0x000fe20000011409 */
[----:B------:R-:W-:Y:S04]  /*f1f0*/  STL [R1+0x4], R9 ;  /* 0x0000040901007387 */ /* 0x000fe80000100800 */
        /* <DEDUP_REMOVED lines=8> */
[----:B------:R-:W-:-:S04]  /*f280*/  IADD3 R0, P0, R6, UR26, RZ ;  /* 0x0000001a06007c10 */ /* 0x000fc8000ff1e0ff */
[----:B------:R-:W-:Y:S02]  /*f290*/  IADD3.X R6, R7, UR9, R5, P0, !PT ;  /* 0x0000000907067c10 */ /* 0x000fe400087fe405 */
[----:B------:R-:W-:-:S04]  /*f2a0*/  LEA R5, P0, R0, c[0x0][0x1c8], 0x1 ;  /* 0x0000720000057a11 */ /* 0x000fc800078008ff */
[----:B------:R-:W-:Y:S01]  /*f2b0*/  LEA.HI.X R0, R0, c[0x0][0x1cc], R6, 0x1, P0 ;  /* 0x0000730000007a11 */ /* 0x000fe200000f0c06 */
[----:B------:R-:W-:Y:S01]  /*f2c0*/  SHFL.IDX PT, R7, R5, 0x3, 0x181f ;  /* 0x00781f0005077f89 */ /* 0x000fe200000e0000 */
[----:B------:R-:W-:-:S03]  /*f2d0*/  IADD3 R6, -R25, 0x10, RZ ;  /* 0x0000001019067810 */ /* 0x000fc60007ffe1ff */
[----:B------:R-:W-:Y:S04]  /*f2e0*/  SHFL.IDX PT, R8, R0, 0x3, 0x181f ;  /* 0x00781f0000087f89 */ /* 0x000fe800000e0000 */
[----:B------:R-:W1:Y:S04]  /*f2f0*/  SHFL.IDX PT, R9, R5, RZ, 0x181f ;  /* 0x00181fff05097589 */ /* 0x000e6800000e0000 */
[----:B------:R-:W-:Y:S04]  /*f300*/  SHFL.IDX PT, R14, R5, 0x1, 0x181f ;  /* 0x00381f00050e7f89 */ /* 0x000fe800000e0000 */
[----:B------:R-:W2:Y:S04]  /*f310*/  SHFL.IDX PT, R12, R0, RZ, 0x181f ;  /* 0x00181fff000c7589 */ /* 0x000ea800000e0000 */
[----:B------:R3:W4:Y:S04]  /*f320*/  SHFL.IDX PT, R13, R5, 0x2, 0x181f ;  /* 0x00581f00050d7f89 */ /* 0x00072800000e0000 */
[----:B------:R-:W5:Y:S04]  /*f330*/  SHFL.IDX PT, R15, R0, 0x1, 0x181f ;  /* 0x00381f00000f7f89 */ /* 0x000f6800000e0000 */
[----:B------:R4:W4:Y:S01]  /*f340*/  SHFL.IDX PT, R24, R0, 0x2, 0x181f ;  /* 0x00581f0000187f89 */ /* 0x00092200000e0000 */
[----:B-1----:R-:W-:-:S02]  /*f350*/  IADD3 R20, P2, R9, R17, RZ ;  /* 0x0000001109147210 */ /* 0x002fc40007f5e0ff */
[----:B---3--:R-:W-:Y:S02]  /*f360*/  LOP3.LUT R5, R6, 0xf, RZ, 0xc0, !PT ;  /* 0x0000000f06057812 */ /* 0x008fe400078ec0ff */
[----:B------:R-:W-:Y:S02]  /*f370*/  SHF.L.U64.HI R6, R167, 0x1, R168 ;  /* 0x00000001a7067819 */ /* 0x000fe400000102a8 */
[----:B------:R-:W-:Y:S02]  /*f380*/  IADD3 R22, P1, P0, R5, R7, R17 ;  /* 0x0000000705167210 */ /* 0x000fe4000783e011 */
[----:B------:R-:W-:Y:S01]  /*f390*/  LOP3.LUT R5, R10, 0xf, RZ, 0xc0, !PT ;  /* 0x0000000f0a057812 */ /* 0x000fe200078ec0ff */
[--C-:B--2---:R-:W-:Y:S01]  /*f3a0*/  IMAD.X R21, R12, 0x1, R6.reuse, P2 ;  /* 0x000000010c157824 */ /* 0x104fe200010e0606 */
[----:B------:R-:W-:Y:S01]  /*f3b0*/  IADD3.X R23, RZ, R8, R6, P1, P0 ;  /* 0x00000008ff177210 */ /* 0x000fe20000fe0406 */
[----:B----4-:R-:W-:-:S03]  /*f3c0*/  IMAD.SHL.U32 R0, R165, 0x2, RZ ;  /* 0x00000002a5007824 */ /* 0x010fc600078e00ff */
[----:B------:R1:W-:Y:S02]  /*f3d0*/  LDGSTS.E.BYPASS.LTC128B.128 [R239+0x8100], [R20.64], !P6 ;  /* 0x0810000014ef7fae */ /* 0x0003e4000f101d56 */
[----:B------:R-:W-:Y:S02]  /*f3e0*/  IADD3 R10, P1, P0, R5, R7, R0 ;  /* 0x00000007050a7210 */ /* 0x000fe4000783e000 */
[----:B------:R-:W-:-:S04]  /*f3f0*/  SHF.L.U64.HI R5, R165, 0x1, R166 ;  /* 0x00000001a5057819 */ /* 0x000fc800000102a6 */
[--C-:B------:R-:W-:Y:S02]  /*f400*/  IADD3.X R11, RZ, R8, R5.reuse, P1, P0 ;  /* 0x00000008ff0b7210 */ /* 0x100fe40000fe0405 */
[-C--:B------:R-:W-:Y:S02]  /*f410*/  IADD3 R18, P0, R9, R0.reuse, RZ ;  /* 0x0000000009127210 */ /* 0x080fe40007f1e0ff */
[CC--:B------:R-:W-:Y:S02]  /*f420*/  IADD3 R16, P1, R14.reuse, R17.reuse, RZ ;  /* 0x000000110e107210 */ /* 0x0c0fe40007f3e0ff */
[-C--:B------:R-:W-:Y:S01]  /*f430*/  IADD3 R14, P2, R14, R0.reuse, RZ ;  /* 0x000000000e0e7210 */ /* 0x080fe20007f5e0ff */
[--C-:B------:R-:W-:Y:S01]  /*f440*/  IMAD.X R19, R12, 0x1, R5.reuse, P0 ;  /* 0x000000010c137824 */ /* 0x100fe200000e0605 */
[----:B------:R-:W-:Y:S01]  /*f450*/  IADD3 R12, P0, R13, R17, RZ ;  /* 0x000000110d0c7210 */ /* 0x000fe20007f1e0ff */
[--C-:B-----5:R-:W-:Y:S01]  /*f460*/  IMAD.X R17, R15, 0x1, R6.reuse, P1 ;  /* 0x000000010f117824 */ /* 0x120fe200008e0606 */
[----:B------:R-:W-:Y:S01]  /*f470*/  IADD3 R8, P1, R13, R0, RZ ;  /* 0x000000000d087210 */ /* 0x000fe20007f3e0ff */
[--C-:B------:R-:W-:Y:S01]  /*f480*/  IMAD.X R15, R15, 0x1, R5.reuse, P2 ;  /* 0x000000010f0f7824 */ /* 0x100fe200010e0605 */
[----:B------:R-:W-:Y:S01]  /*f490*/  ISETP.NE.U32.AND P2, PT, R164, RZ, PT ;  /* 0x000000ffa400720c */ /* 0x000fe20003f45070 */
[C---:B------:R-:W-:Y:S01]  /*f4a0*/  IMAD.X R13, R24.reuse, 0x1, R6, P0 ;  /* 0x00000001180d7824 */ /* 0x040fe200000e0606 */
        /* <DEDUP_REMOVED lines=9> */
.L_x_679:
[----:B----4-:R-:W-:Y:S01]  /*f540*/  FMUL.FTZ R0, R108, c[0x0][0x320] ;  /* 0x0000c8006c007a20 */ /* 0x010fe20000410000 */
[----:B------:R-:W-:Y:S01]  /*f550*/  SHF.R.S32.HI R6, RZ, 0x1f, R170 ;  /* 0x0000001fff067819 */ /* 0x000fe200000114aa */
[----:B------:R-:W-:Y:S01]  /*f560*/  FMUL.FTZ R5, R66, c[0x0][0x320] ;  /* 0x0000c80042057a20 */ /* 0x000fe20000410000 */
[----:B------:R-:W-:Y:S01]  /*f570*/  LEA.HI R7, R183, R174, RZ, 0x2 ;  /* 0x000000aeb7077211 */ /* 0x000fe200078f10ff */
[----:B------:R2:W-:Y:S01]  /*f580*/  MUFU.TANH R90, R0 ;  /* 0x00000000005a7308 */ /* 0x0005e20000002400 */
[----:B------:R-:W-:Y:S01]  /*f590*/  LEA.HI R6, R6, R170, RZ, 0x3 ;  /* 0x000000aa06067211 */ /* 0x000fe200078f18ff */
[----:B------:R-:W-:Y:S01]  /*f5a0*/  UMOV UR4, 0xffffff80 ;  /* 0xffffff8000047882 */ /* 0x000fe20000000000 */
[----:B------:R-:W-:Y:S01]  /*f5b0*/  PLOP3.LUT P1, PT, PT, PT, UP2, 0x80, 0x0 ;  /* 0x000000000000781c */ /* 0x000fe20003f2f028 */
[----:B------:R-:W-:Y:S01]  /*f5c0*/  UIMAD UR4, UR10, UR4, 0x81 ;  /* 0x000000810a0474a4 */ /* 0x000fe2000f8e0204 */
[----:B------:R-:W-:Y:S01]  /*f5d0*/  LOP3.LUT R6, R6, 0xffffff8, RZ, 0xc0, !PT ;  /* 0x0ffffff806067812 */ /* 0x000fe200078ec0ff */
[----:B------:R-:W-:Y:S01]  /*f5e0*/  IMAD.SHL.U32 R217, R3, 0x2, RZ ;  /* 0x0000000203d97824 */ /* 0x000fe200078e00ff */
[----:B------:R-:W-:Y:S01]  /*f5f0*/  PLOP3.LUT P0, PT, PT, PT, UP2, 0x80, 0x0 ;  /* 0x000000000000781c */ /* 0x000fe20003f0f028 */
[----:B------:R-:W3:Y:S01]  /*f600*/  @UP2 S2UR UR6, SR_CTAID.X ;  /* 0x00000000000629c3 */ /* 0x000ee20000002500 */
[----:B------:R-:W0:Y:S01]  /*f610*/  LDGDEPBAR ;  /* 0x00000000000079af */ /* 0x000e220000000000 */
[----:B-1----:R-:W-:Y:S01]  /*f620*/  IMAD.IADD R10, R170, 0x1, -R6 ;  /* 0x00000001aa0a7824 */ /* 0x002fe200078e0a06 */
[----:B------:R-:W-:Y:S01]  /*f630*/  LEA R221, R2, R217, 0x1 ;  /* 0x000000d902dd7211 */ /* 0x000fe200078e08ff */
[----:B------:R-:W-:-:S02]  /*f640*/  IMAD R218, R4, 0x2, R217 ;  /* 0x0000000204da7824 */ /* 0x000fc400078e02d9 */
[----:B--2---:R-:W-:Y:S02]  /*f650*/  FMUL.FTZ R0, R109, c[0x0][0x320] ;  /* 0x0000c8006d007a20 */ /* 0x004fe40000410000 */
[----:B------:R-:W-:Y:S02]  /*f660*/  IMAD R220, R2, 0x2, R218 ;  /* 0x0000000202dc7824 */ /* 0x000fe400078e02da */
[----:B------:R1:W2:Y:S01]  /*f670*/  MUFU.TANH R89, R0 ;  /* 0x0000000000597308 */ /* 0x0002a20000002400 */
[----:B---3--:R-:W-:Y:S01]  /*f680*/  @UP2 USHF.L.U32 UR6, UR6, 0x7, URZ ;  /* 0x0000000706062899 */ /* 0x008fe2000800063f */
[----:B-1----:R-:W-:-:S06]  /*f690*/  FMUL.FTZ R0, R96, c[0x0][0x320] ;  /* 0x0000c80060007a20 */ /* 0x002fcc0000410000 */
[----:B------:R1:W3:Y:S02]  /*f6a0*/  MUFU.TANH R88, R0 ;  /* 0x0000000000587308 */ /* 0x0002e40000002400 */
[----:B-1----:R-:W-:-:S06]  /*f6b0*/  FMUL.FTZ R0, R97, c[0x0][0x320] ;  /* 0x0000c80061007a20 */ /* 0x002fcc0000410000 */
[----:B------:R1:W-:Y:S02]  /*f6c0*/  MUFU.TANH R11, R0 ;  /* 0x00000000000b7308 */ /* 0x0003e40000002400 */
[----:B-1----:R-:W-:-:S06]  /*f6d0*/  FMUL.FTZ R0, R84, c[0x0][0x320] ;  /* 0x0000c80054007a20 */ /* 0x002fcc0000410000 */
[----:B------:R1:W4:Y:S02]  /*f6e0*/  MUFU.TANH R84, R0 ;  /* 0x0000000000547308 */ /* 0x0003240000002400 */
[----:B-1----:R-:W-:-:S06]  /*f6f0*/  FMUL.FTZ R0, R85, c[0x0][0x320] ;  /* 0x0000c80055007a20 */ /* 0x002fcc0000410000 */
[----:B------:R1:W5:Y:S02]  /*f700*/  MUFU.TANH R75, R0 ;  /* 0x00000000004b7308 */ /* 0x0003640000002400 */
        /* <DEDUP_REMOVED lines=21> */
[----:B------:R1:W-:Y:S02]  /*f860*/  MUFU.TANH R172, R0 ;  /* 0x0000000000ac7308 */ /* 0x0003e40000002400 */
        /* <DEDUP_REMOVED lines=39> */
[----:B------:R1:W1:Y:S02]  /*fae0*/  MUFU.TANH R12, R0 ;  /* 0x00000000000c7308 */ /* 0x0002640000002400 */
[----:B-1----:R-:W-:-:S06]  /*faf0*/  FMUL.FTZ R0, R38, c[0x0][0x320] ;  /* 0x0000c80026007a20 */ /* 0x002fcc0000410000 */
[----:B------:R1:W-:Y:S08]  /*fb00*/  MUFU.TANH R38, R5 ;  /* 0x0000000500267308 */ /* 0x0003f00000002400 */
[----:B------:R2:W-:Y:S01]  /*fb10*/  MUFU.TANH R168, R0 ;  /* 0x0000000000a87308 */ /* 0x0005e20000002400 */
[----:B-1----:R-:W-:Y:S01]  /*fb20*/  LOP3.LUT R5, R7, 0xfffffffc, RZ, 0xc0, !PT ;  /* 0xfffffffc07057812 */ /* 0x002fe200078ec0ff */
[----:B------:R-:W-:-:S04]  /*fb30*/  FMUL.FTZ R7, R67, c[0x0][0x320] ;  /* 0x0000c80043077a20 */ /* 0x000fc80000410000 */
[----:B------:R-:W-:Y:S02]  /*fb40*/  IMAD.IADD R5, R174, 0x1, -R5 ;  /* 0x00000001ae057824 */ /* 0x000fe400078e0a05 */
[----:B--2---:R-:W-:-:S04]  /*fb50*/  FMUL.FTZ R0, R39, c[0x0][0x320] ;  /* 0x0000c80027007a20 */ /* 0x004fc80000410000 */
        /* <DEDUP_REMOVED lines=8> */
[----:B------:R1:W-:Y:S08]  /*fbe0*/  MUFU.TANH R35, R7 ;  /* 0x0000000700237308 */ /* 0x0003f00000002400 */
[----:B------:R2:W-:Y:S01]  /*fbf0*/  MUFU.TANH R175, R0 ;  /* 0x0000000000af7308 */ /* 0x0005e20000002400 */
[----:B-1----:R-:W-:-:S04]  /*fc00*/  LEA.HI R7, R5, R5, RZ, 0x1 ;  /* 0x0000000505077211 */ /* 0x002fc800078f08ff */
[----:B------:R-:W-:Y:S01]  /*fc10*/  LOP3.LUT R7, R7, 0x1ffffffe, RZ, 0xc0, !PT ;  /* 0x1ffffffe07077812 */ /* 0x000fe200078ec0ff */
[----:B--2---:R-:W-:-:S03]  /*fc20*/  FMUL.FTZ R0, R86, c[0x0][0x320] ;  /* 0x0000c80056007a20 */ /* 0x004fc60000410000 */
[----:B------:R-:W-:Y:S01]  /*fc30*/  IADD3 R7, R5, -R7, RZ ;  /* 0x8000000705077210 */ /* 0x000fe20007ffe0ff */
[----:B------:R-:W-:Y:S01]  /*fc40*/  FMUL.FTZ R5, R51, c[0x0][0x320] ;  /* 0x0000c80033057a20 */ /* 0x000fe20000410000 */
[----:B------:R1:W-:Y:S08]  /*fc50*/  MUFU.TANH R19, R0 ;  /* 0x0000000000137308 */ /* 0x0003f00000002400 */
[----:B------:R-:W-:Y:S01]  /*fc60*/  MUFU.TANH R17, R5 ;  /* 0x0000000500117308 */ /* 0x000fe20000002400 */
[----:B-1----:R-:W-:-:S07]  /*fc70*/  FMUL.FTZ R0, R87, c[0x0][0x320] ;  /* 0x0000c80057007a20 */ /* 0x002fce0000410000 */
        /* <DEDUP_REMOVED lines=12> */
[----:B------:R1:W2:Y:S02]  /*fd40*/  MUFU.TANH R13, R0 ;  /* 0x00000000000d7308 */ /* 0x0002a40000002400 */
[----:B-1----:R-:W-:-:S06]  /*fd50*/  FMUL.FTZ R0, R99, c[0x0][0x320] ;  /* 0x0000c80063007a20 */ /* 0x002fcc0000410000 */
[----:B------:R1:W1:Y:S02]  /*fd60*/  MUFU.TANH R14, R0 ;  /* 0x00000000000e7308 */ /* 0x0002640000002400 */
[----:B-1----:R-:W-:-:S05]  /*fd70*/  LOP3.LUT R0, R171, 0xffffffe0, RZ, 0xc0, !PT ;  /* 0xffffffe0ab007812 */ /* 0x002fca00078ec0ff */
[----:B------:R-:W-:-:S05]  /*fd80*/  IMAD.IADD R0, R174, 0x1, -R0 ;  /* 0x00000001ae007824 */ /* 0x000fca00078e0a00 */
[----:B------:R-:W-:-:S04]  /*fd90*/  SHF.R.S32.HI R8, RZ, 0x1f, R0 ;  /* 0x0000001fff087819 */ /* 0x000fc80000011400 */
[----:B------:R-:W-:Y:S01]  /*fda0*/  LEA.HI R6, R8, R0, RZ, 0x2 ;  /* 0x0000000008067211 */ /* 0x000fe200078f10ff */
[----:B------:R-:W-:-:S03]  /*fdb0*/  FMUL.FTZ R8, R50, c[0x0][0x320] ;  /* 0x0000c80032087a20 */ /* 0x000fc60000410000 */
[C---:B------:R-:W-:Y:S01]  /*fdc0*/  LEA.HI.SX32 R9, R6.reuse, UR14, 0x1e ;  /* 0x0000000e06097c11 */ /* 0x040fe2000f8ff2ff */
[----:B------:R1:W-:Y:S01]  /*fdd0*/  MUFU.TANH R18, R8 ;  /* 0x0000000800127308 */ /* 0x0003e20000002400 */
[----:B------:R-:W-:-:S03]  /*fde0*/  LOP3.LUT R6, R6, 0x7ffffffc, RZ, 0xc0, !PT ;  /* 0x7ffffffc06067812 */ /* 0x000fc600078ec0ff */
[----:B------:R-:W-:Y:S02]  /*fdf0*/  IMAD R9, R10, 0x10, R9 ;  /* 0x000000100a097824 */ /* 0x000fe400078e0209 */
[----:B------:R-:W-:Y:S02]  /*fe00*/  IMAD.IADD R0, R0, 0x1, -R6 ;  /* 0x0000000100007824 */ /* 0x000fe400078e0a06 */
[----:B------:R-:W-:Y:S02]  /*fe10*/  IMAD R15, R7, 0x8, R9 ;  /* 0x00000008070f7824 */ /* 0x000fe400078e0209 */
[----:B------:R-:W-:Y:S01]  /*fe20*/  FMUL.FTZ R7, R30, c[0x0][0x320] ;  /* 0x0000c8001e077a20 */ /* 0x000fe20000410000 */
[----:B------:R-:W-:Y:S01]  /*fe30*/  SHF.L.U32 R10, R0, 0x1, RZ ;  /* 0x00000001000a7819 */ /* 0x000fe200000006ff */
[----:B------:R-:W-:Y:S01]  /*fe40*/  IMAD.MOV.U32 R5, RZ, RZ, R15 ;  /* 0x000000ffff057224 */ /* 0x000fe200078e000f */
[----:B------:R2:W-:Y:S01]  /*fe50*/  STL [R1+0x14], R15 ;  /* 0x0000140f01007387 */ /* 0x0005e20000100800 */
[----:B------:R-:W-:Y:S01]  /*fe60*/  FMUL.FTZ R0, R83, c[0x0][0x320] ;  /* 0x0000c80053007a20 */ /* 0x000fe20000410000 */
[----:B------:R3:W-:Y:S01]  /*fe70*/  MUFU.TANH R34, R7 ;  /* 0x0000000700227308 */ /* 0x0007e20000002400 */
[----:B-1----:R-:W-:Y:S01]  /*fe80*/  @P1 IMAD.HI.U32 R8, R15, c[0x0][0x2c8], RZ ;  /* 0x0000b2000f081a27 */ /* 0x002fe200078e00ff */
[----:B------:R-:W-:Y:S01]  /*fe90*/  IADD3 R6, -R10, UR24, RZ ;  /* 0x000000180a067c10 */ /* 0x000fe2000fffe1ff */
[----:B------:R-:W-:Y:S03]  /*fea0*/  STL [R1+0x18], R10 ;  /* 0x0000180a01007387 */ /* 0x000fe60000100800 */
[----:B------:R-:W-:-:S02]  /*feb0*/  @P0 SHF.R.U32.HI R5, RZ, c[0x0][0x2cc], R8 ;  /* 0x0000b300ff050a19 */ /* 0x000fc40000011608 */
[----:B------:R-:W-:Y:S03]  /*fec0*/  MUFU.TANH R61, R0 ;  /* 0x00000000003d7308 */ /* 0x000fe60000002400 */
[----:B------:R-:W1:Y:S04]  /*fed0*/  SHFL.IDX PT, R9, R5, RZ, 0x1c1f ;  /* 0x001c1fff05097589 */ /* 0x000e6800000e0000 */
[----:B------:R1:W4:Y:S01]  /*fee0*/  SHFL.IDX PT, R8, R5, 0x1, 0x1c1f ;  /* 0x003c1f0005087f89 */ /* 0x00032200000e0000 */
[----:B---3--:R-:W-:-:S04]  /*fef0*/  FMUL.FTZ R7, R31, c[0x0][0x320] ;  /* 0x0000c8001f077a20 */ /* 0x008fc80000410000 */
[----:B------:R-:W-:Y:S01]  /*ff00*/  MUFU.TANH R24, R7 ;  /* 0x0000000700187308 */ /* 0x000fe20000002400 */
[----:B--2---:R-:W-:-:S07]  /*ff10*/  FMUL.FTZ R15, R63, c[0x0][0x320] ;  /* 0x0000c8003f0f7a20 */ /* 0x004fce0000410000 */
[----:B------:R-:W-:Y:S01]  /*ff20*/  MUFU.TANH R15, R15 ;  /* 0x0000000f000f7308 */ /* 0x000fe20000002400 */
[----:B-1----:R-:W-:-:S07]  /*ff30*/  FMUL.FTZ R5, R82, c[0x0][0x320] ;  /* 0x0000c80052057a20 */ /* 0x002fce0000410000 */
[----:B------:R1:W2:Y:S02]  /*ff40*/  MUFU.TANH R60, R5 ;  /* 0x00000005003c7308 */ /* 0x0002a40000002400 */
[----:B-1----:R-:W-:Y:S01]  /*ff50*/  IMAD.U32 R5, RZ, RZ, UR4 ;  /* 0x00000004ff057e24 */ /* 0x002fe2000f8e00ff */
[----:B------:R-:W-:Y:S02]  /*ff60*/  ULDC.64 UR4, c[0x0][0x2c8] ;  /* 0x0000b20000047ab9 */ /* 0x000fe40000000a00 */
[----:B------:R-:W-:Y:S02]  /*ff70*/  UIMAD.WIDE.U32 UR6, UR6, UR4, URZ ;  /* 0x00000004060672a5 */ /* 0x000fe4000f8e003f */
[----:B------:R-:W-:Y:S02]  /*ff80*/  IADD3 R5, -R10, UR11, R5 ;  /* 0x0000000b0a057c10 */ /* 0x000fe4000fffe105 */
[----:B------:R-:W-:Y:S02]  /*ff90*/  @UP2 USHF.R.U32.HI UR14, URZ, UR5, UR7 ;  /* 0x000000053f0e2299 */ /* 0x000fe40008011607 */
[----:B------:R-:W-:Y:S01]  /*ffa0*/  IADD3 R0, R5, -UR20, RZ ;  /* 0x8000001405007c10 */ /* 0x000fe2000fffe0ff */
[----:B------:R-:W-:Y:S01]  /*ffb0*/  FMUL.FTZ R5, R62, c[0x0][0x320] ;  /* 0x0000c8003e057a20 */ /* 0x000fe20000410000 */
[----:B------:R-:W-:-:S03]  /*ffc0*/  UIADD3 UR14, UR14, UR11, -UR20 ;  /* 0x0000000b0e0e7290 */ /* 0x000fc6000fffe814 */
[C---:B------:R-:W-:Y:S01]  /*ffd0*/  IMAD.IADD R7, R0.reuse, 0x1, R9 ;  /* 0x0000000100077824 */ /* 0x040fe200078e0209 */
[----:B------:R1:W-:Y:S01]  /*ffe0*/  MUFU.TANH R20, R5 ;  /* 0x0000000500147308 */ /* 0x0003e20000002400 */
[----:B----4-:R-:W-:Y:S01]  /*fff0*/  IMAD.IADD R0, R0, 0x1, R8 ;  /* 0x0000000100007824 */ /* 0x010fe200078e0208 */
[----:B------:R-:W-:Y:S01]  /*10000*/  USHF.R.S32.HI UR4, URZ, 0x1f, UR14 ;  /* 0x0000001f3f047899 */ /* 0x000fe2000801140e */
[----:B------:R-:W-:-:S03]  /*10010*/  FMUL.FTZ R8, R42, c[0x0][0x320] ;  /* 0x0000c8002a087a20 */ /* 0x000fc60000410000 */
[----:B------:R-:W-:Y:S01]  /*10020*/  IMNMX R0, R6, R0, PT ;  /* 0x0000000006007217 */ /* 0x000fe20003800200 */
[----:B------:R-:W-:Y:S02]  /*10030*/  ULEA.HI UR4, UR4, UR14, URZ, 0x7 ;  /* 0x0000000e04047291 */ /* 0x000fe4000f8f383f */
[----:B------:R-:W-:Y:S02]  /*10040*/  UIADD3 UR14, UR10, -0x2, URZ ;  /* 0xfffffffe0a0e7890 */ /* 0x000fe4000fffe03f */
[----:B------:R-:W-:-:S04]  /*10050*/  USHF.R.S32.HI UR7, URZ, 0x7, UR4 ;  /* 0x000000073f077899 */ /* 0x000fc80008011404 */
[----:B------:R-:W-:Y:S01]  /*10060*/  UISETP.LT.AND UP0, UPT, URZ, UR7, UPT ;  /* 0x000000073f00728c */ /* 0x000fe2000bf01270 */
[----:B-1----:R-:W-:Y:S01]  /*10070*/  IMNMX R5, R6, R7, PT ;  /* 0x0000000706057217 */ /* 0x002fe20003800200 */
[----:B------:R-:W-:Y:S02]  /*10080*/  FMUL.FTZ R7, R78, c[0x0][0x320] ;  /* 0x0000c8004e077a20 */ /* 0x000fe40000410000 */
[----:B------:R-:W-:Y:S01]  /*10090*/  USEL UR7, URZ, UR7, !UP0 ;  /* 0x000000073f077287 */ /* 0x000fe2000c000000 */
[C---:B------:R-:W-:Y:S01]  /*100a0*/  ISETP.GT.AND P0, PT, R5.reuse, RZ, PT ;  /* 0x000000ff0500720c */ /* 0x040fe20003f04270 */
[----:B------:R1:W3:Y:S01]  /*100b0*/  MUFU.TANH R6, R7 ;  /* 0x0000000700067308 */ /* 0x0002e20000002400 */
[C---:B------:R-:W-:Y:S01]  /*100c0*/  ISETP.GT.AND P1, PT, R5.reuse, 0x1, PT ;  /* 0x000000010500780c */ /* 0x040fe20003f24270 */
[----:B------:R-:W-:Y:S01]  /*100d0*/  UISETP.GE.AND UP0, UPT, UR14, UR7, UPT ;  /* 0x000000070e00728c */ /* 0x000fe2000bf06270 */
[----:B------:R-:W-:Y:S02]  /*100e0*/  ISETP.GT.AND P2, PT, R5, 0x8, PT ;  /* 0x000000080500780c */ /* 0x000fe40003f44270 */
[----:B------:R-:W-:-:S02]  /*100f0*/  FSEL R9, R89, -INF , P1 ;  /* 0xff80000059097808 */ /* 0x000fc40000800000 */
[C---:B------:R-:W-:Y:S02]  /*10100*/  ISETP.GT.AND P1, PT, R5.reuse, 0x10, PT ;  /* 0x000000100500780c */ /* 0x040fe40003f24270 */
[----:B------:R-:W-:Y:S02]  /*10110*/  FSEL R10, R88, -INF , P2 ;  /* 0xff800000580a7808 */ /* 0x000fe40001000000 */
[C---:B------:R-:W-:Y:S02]  /*10120*/  ISETP.GT.AND P2, PT, R5.reuse, 0x11, PT ;  /* 0x000000110500780c */ /* 0x040fe40003f44270 */
[----:B------:R-:W-:Y:S02]  /*10130*/  FSEL R28, R84, -INF , P1 ;  /* 0xff800000541c7808 */ /* 0x000fe40000800000 */
[----:B------:R-:W-:Y:S02]  /*10140*/  ISETP.GT.AND P1, PT, R5, 0x19, PT ;  /* 0x000000190500780c */ /* 0x000fe40003f24270 */
[----:B-1----:R-:W-:-:S02]  /*10150*/  FSEL R7, R90, -INF , P0 ;  /* 0xff8000005a077808 */ /* 0x002fc40000000000 */
[----:B------:R-:W-:Y:S02]  /*10160*/  ISETP.GT.AND P0, PT, R5, 0x9, PT ;  /* 0x000000090500780c */ /* 0x000fe40003f04270 */
[----:B-----5:R-:W-:Y:S02]  /*10170*/  FSEL R29, R75, -INF , P2 ;  /* 0xff8000004b1d7808 */ /* 0x020fe40001000000 */
[----:B------:R-:W-:Y:S02]  /*10180*/  FSEL R11, R11, -INF , P0 ;  /* 0xff8000000b0b7808 */ /* 0x000fe40000000000 */
[C---:B------:R-:W-:Y:S02]  /*10190*/  ISETP.GT.AND P0, PT, R5.reuse, 0x18, PT ;  /* 0x000000180500780c */ /* 0x040fe40003f04270 */
[----:B------:R-:W-:Y:S02]  /*101a0*/  ISETP.GT.AND P2, PT, R5, 0x20, PT ;  /* 0x000000200500780c */ /* 0x000fe40003f44270 */
[----:B------:R-:W-:-:S02]  /*101b0*/  FSEL R30, R74, -INF , P0 ;  /* 0xff8000004a1e7808 */ /* 0x000fc40000000000 */
[----:B------:R-:W-:Y:S02]  /*101c0*/  ISETP.GT.AND P0, PT, R5, 0x21, PT ;  /* 0x000000210500780c */ /* 0x000fe40003f04270 */
[----:B------:R-:W-:Y:S02]  /*101d0*/  FSEL R33, R73, -INF , P1 ;  /* 0xff80000049217808 */ /* 0x000fe40000800000 */
[----:B------:R-:W-:Y:S02]  /*101e0*/  ISETP.GT.AND P1, PT, R5, 0x28, PT ;  /* 0x000000280500780c */ /* 0x000fe40003f24270 */
[----:B------:R-:W-:Y:S02]  /*101f0*/  FSEL R70, R72, -INF , P2 ;  /* 0xff80000048467808 */ /* 0x000fe40001000000 */
[----:B------:R-:W-:Y:S02]  /*10200*/  FSEL R101, R101, -INF , P0 ;  /* 0xff80000065657808 */ /* 0x000fe40000000000 */
[----:B------:R-:W-:-:S02]  /*10210*/  ISETP.GT.AND P2, PT, R5, 0x29, PT ;  /* 0x000000290500780c */ /* 0x000fc40003f44270 */
[C---:B------:R-:W-:Y:S02]  /*10220*/  ISETP.GT.AND P0, PT, R5.reuse, 0x30, PT ;  /* 0x000000300500780c */ /* 0x040fe40003f04270 */
[----:B------:R-:W-:Y:S02]  /*10230*/  FSEL R102, R102, -INF , P1 ;  /* 0xff80000066667808 */ /* 0x000fe40000800000 */
[C---:B------:R-:W-:Y:S02]  /*10240*/  ISETP.GT.AND P1, PT, R5.reuse, 0x31, PT ;  /* 0x000000310500780c */ /* 0x040fe40003f24270 */
[----:B------:R-:W-:Y:S02]  /*10250*/  FSEL R112, R112, -INF , P2 ;  /* 0xff80000070707808 */ /* 0x000fe40001000000 */
[----:B------:R-:W-:Y:S02]  /*10260*/  FSEL R114, R114, -INF , P0 ;  /* 0xff80000072727808 */ /* 0x000fe40000000000 */
[----:B------:R-:W-:-:S02]  /*10270*/  ISETP.GT.AND P2, PT, R5, 0x38, PT ;  /* 0x000000380500780c */ /* 0x000fc40003f44270 */
        /* <DEDUP_REMOVED lines=8> */
[C---:B------:R-:W-:Y:S01]  /*10300*/  ISETP.GT.AND P1, PT, R5.reuse, 0x49, PT ;  /* 0x000000490500780c */ /* 0x040fe20003f24270 */
[----:B------:R1:W4:Y:S01]  /*10310*/  MUFU.TANH R16, R8 ;  /* 0x0000000800107308 */ /* 0x0003220000002400 */
        /* <DEDUP_REMOVED lines=11> */
[----:B------:R-:W-:Y:S02]  /*103d0*/  ISETP.GT.AND P1, PT, R5, 0x61, PT ;  /* 0x000000610500780c */ /* 0x000fe40003f24270 */
[----:B------:R-:W-:Y:S02]  /*103e0*/  FSEL R187, R49, -INF , P2 ;  /* 0xff80000031bb7808 */ /* 0x000fe40001000000 */
[----:B------:R-:W-:Y:S02]  /*103f0*/  FSEL R242, R48, -INF , P0 ;  /* 0xff80000030f27808 */ /* 0x000fe40000000000 */
[----:B------:R-:W-:-:S02]  /*10400*/  ISETP.GT.AND P2, PT, R5, 0x68, PT ;  /* 0x000000680500780c */ /* 0x000fc40003f44270 */
[----:B------:R-:W-:Y:S02]  /*10410*/  ISETP.GT.AND P0, PT, R5, 0x69, PT ;  /* 0x000000690500780c */ /* 0x000fe40003f04270 */
[----:B------:R-:W-:Y:S02]  /*10420*/  FSEL R246, R41, -INF , P1 ;  /* 0xff80000029f67808 */ /* 0x000fe40000800000 */
[----:B------:R-:W-:Y:S02]  /*10430*/  ISETP.GT.AND P1, PT, R5, 0x70, PT ;  /* 0x000000700500780c */ /* 0x000fe40003f24270 */
[----:B------:R-:W-:Y:S02]  /*10440*/  FMNMX.FTZ R69, R7, R9, !PT ;  /* 0x0000000907457209 */ /* 0x000fe40007810000 */
[----:B------:R-:W-:Y:S02]  /*10450*/  FSEL R247, R40, -INF , P2 ;  /* 0xff80000028f77808 */ /* 0x000fe40001000000 */
[----:B------:R-:W-:-:S02]  /*10460*/  FSEL R248, R37, -INF , P0 ;  /* 0xff80000025f87808 */ /* 0x000fc40000000000 */
[C---:B------:R-:W-:Y:S02]  /*10470*/  ISETP.GT.AND P2, PT, R5.reuse, 0x71, PT ;  /* 0x000000710500780c */ /* 0x040fe40003f44270 */
[C---:B------:R-:W-:Y:S02]  /*10480*/  ISETP.GT.AND P0, PT, R5.reuse, 0x78, PT ;  /* 0x000000780500780c */ /* 0x040fe40003f04270 */
[----:B------:R-:W-:Y:S02]  /*10490*/  FMNMX.FTZ R69, R10, R69, !PT ;  /* 0x000000450a457209 */ /* 0x000fe40007810000 */
[----:B------:R-:W-:Y:S02]  /*104a0*/  FSEL R154, R36, -INF , P1 ;  /* 0xff800000249a7808 */ /* 0x000fe40000800000 */
[----:B------:R-:W-:Y:S02]  /*104b0*/  ISETP.GT.AND P1, PT, R5, 0x79, PT ;  /* 0x000000790500780c */ /* 0x000fe40003f24270 */
[----:B------:R-:W-:-:S02]  /*104c0*/  FSEL R240, R27, -INF , P2 ;  /* 0xff8000001bf07808 */ /* 0x000fc40001000000 */
[----:B------:R-:W-:Y:S02]  /*104d0*/  FSEL R153, R25, -INF , P0 ;  /* 0xff80000019997808 */ /* 0x000fe40000000000 */
[C---:B------:R-:W-:Y:S02]  /*104e0*/  ISETP.GT.AND P2, PT, R0.reuse, RZ, PT ;  /* 0x000000ff0000720c */ /* 0x040fe40003f44270 */
[C---:B------:R-:W-:Y:S02]  /*104f0*/  ISETP.GT.AND P0, PT, R0.reuse, 0x1, PT ;  /* 0x000000010000780c */ /* 0x040fe40003f04270 */
[----:B------:R-:W-:Y:S02]  /*10500*/  FMNMX.FTZ R69, R11, R69, !PT ;  /* 0x000000450b457209 */ /* 0x000fe40007810000 */
[----:B------:R-:W-:Y:S02]  /*10510*/  FSEL R250, R23, -INF , P1 ;  /* 0xff80000017fa7808 */ /* 0x000fe40000800000 */
[----:B------:R-:W-:-:S02]  /*10520*/  ISETP.GT.AND P1, PT, R0, 0x8, PT ;  /* 0x000000080000780c */ /* 0x000fc40003f24270 */
[----:B-1----:R-:W-:Y:S02]  /*10530*/  FSEL R8, R21, -INF , P2 ;  /* 0xff80000015087808 */ /* 0x002fe40001000000 */
[----:B------:R-:W-:Y:S02]  /*10540*/  FSEL R12, R12, -INF , P0 ;  /* 0xff8000000c0c7808 */ /* 0x000fe40000000000 */
        /* <DEDUP_REMOVED lines=18> */
[----:B--2---:R-:W-:Y:S02]  /*10670*/  FSEL R60, R60, -INF , P1 ;  /* 0xff8000003c3c7808 */ /* 0x004fe40000800000 */
        /* <DEDUP_REMOVED lines=31> */
[----:B---3--:R-:W-:Y:S02]  /*10870*/  FSEL R162, R6, -INF , P1 ;  /* 0xff80000006a27808 */ /* 0x008fe40000800000 */
        /* <DEDUP_REMOVED lines=39> */
[----:B----4-:R-:W-:Y:S02]  /*10af0*/  FSEL R209, R16, -INF , P1 ;  /* 0xff80000010d17808 */ /* 0x010fe40000800000 */
[----:B------:R-:W-:Y:S01]  /*10b00*/  FMNMX.FTZ R5, R182, R5, !PT ;  /* 0x00000005b6057209 */ /* 0x000fe20007810000 */
[----:B------:R-:W-:Y:S01]  /*10b10*/  LDSM.16.MT88.4 R16, [R218+0x100] ;  /* 0x00010000da10783b */ /* 0x000fe20000004200 */
[----:B------:R-:W-:Y:S02]  /*10b20*/  FMNMX.FTZ R69, R248, R69, !PT ;  /* 0x00000045f8457209 */ /* 0x000fe40007810000 */
[----:B------:R-:W-:-:S02]  /*10b30*/  ISETP.GT.AND P1, PT, R0, 0x68, PT ;  /* 0x000000680000780c */ /* 0x000fc40003f24270 */
[----:B------:R-:W-:Y:S02]  /*10b40*/  FSEL R208, R39, -INF , P0 ;  /* 0xff80000027d07808 */ /* 0x000fe40000000000 */
[----:B------:R-:W-:Y:S02]  /*10b50*/  FMNMX.FTZ R5, R209, R5, !PT ;  /* 0x00000005d1057209 */ /* 0x000fe40007810000 */
[----:B------:R-:W-:Y:S02]  /*10b60*/  FMNMX.FTZ R69, R154, R69, !PT ;  /* 0x000000459a457209 */ /* 0x000fe40007810000 */
[----:B------:R-:W-:Y:S02]  /*10b70*/  ISETP.GT.AND P0, PT, R0, 0x69, PT ;  /* 0x000000690000780c */ /* 0x000fe40003f04270 */
[----:B------:R-:W-:Y:S02]  /*10b80*/  FSEL R210, R38, -INF , P1 ;  /* 0xff80000026d27808 */ /* 0x000fe40000800000 */
[----:B------:R-:W-:Y:S01]  /*10b90*/  FMNMX.FTZ R5, R208, R5, !PT ;  /* 0x00000005d0057209 */ /* 0x000fe20007810000 */
[----:B------:R-:W-:Y:S01]  /*10ba0*/  LDSM.16.MT88.4 R36, [R217+0x900] ;  /* 0x00090000d924783b */ /* 0x000fe20000004200 */
        /* <DEDUP_REMOVED lines=10> */
[----:B------:R-:W-:Y:S01]  /*10c50*/  FSEL R186, R24, -INF , P0 ;  /* 0xff80000018ba7808 */ /* 0x000fe20000000000 */
[----:B------:R-:W1:Y:S01]  /*10c60*/  SHFL.BFLY PT, R6, R69, 0x2, 0x1f ;  /* 0x0c401f0045067f89 */ /* 0x000e6200000e0000 */
[----:B------:R-:W-:Y:S02]  /*10c70*/  FMNMX.FTZ R5, R155, R5, !PT ;  /* 0x000000059b057209 */ /* 0x000fe40007810000 */
[----:B------:R-:W-:Y:S01]  /*10c80*/  ISETP.GT.AND P0, PT, R0, 0x79, PT ;  /* 0x000000790000780c */ /* 0x000fe20003f04270 */
[----:B------:R-:W-:Y:S01]  /*10c90*/  LDSM.16.MT88.4 R24, [R220+0x100] ;  /* 0x00010000dc18783b */ /* 0x000fe20000004200 */
[----:B------:R-:W-:-:S02]  /*10ca0*/  FSEL R139, R20, -INF , P1 ;  /* 0xff800000148b7808 */ /* 0x000fc40000800000 */
[----:B------:R-:W-:Y:S01]  /*10cb0*/  FMNMX.FTZ R0, R186, R5, !PT ;  /* 0x00000005ba007209 */ /* 0x000fe20007810000 */
[----:B------:R-:W-:Y:S01]  /*10cc0*/  LDSM.16.MT88.4 R20, [R217+0x100] ;  /* 0x00010000d914783b */ /* 0x000fe20000004200 */
        /* <DEDUP_REMOVED lines=13> */
[--C-:B------:R-:W-:Y:S02]  /*10da0*/  FFMA.FTZ R2, R28, c[0x0][0x2d0], -R5.reuse ;  /* 0x0000b4001c027a23 */ /* 0x100fe40000010805 */
[----:B------:R1:W-:Y:S01]  /*10db0*/  MUFU.EX2 R136, R6 ;  /* 0x0000000600887308 */ /* 0x0003e20000000800 */
[----:B--2---:R-:W-:Y:S01]  /*10dc0*/  FMNMX.FTZ R68, R68, R0, !PT ;  /* 0x0000000044447209 */ /* 0x004fe20007810000 */
[----:B------:R-:W-:-:S03]  /*10dd0*/  FFMA.FTZ R0, R10, c[0x0][0x2d0], -R5 ;  /* 0x0000b4000a007a23 */ /* 0x000fc60000010805 */
[----:B------:R-:W-:-:S03]  /*10de0*/  FSETP.NEU.FTZ.AND P0, PT, R68, -INF , PT ;  /* 0xff8000004400780b */ /* 0x000fc60003f1d000 */
[----:B------:R2:W-:Y:S01]  /*10df0*/  MUFU.EX2 R191, R0 ;  /* 0x0000000000bf7308 */ /* 0x0005e20000000800 */
[----:B-1----:R-:W-:-:S07]  /*10e00*/  FFMA.FTZ R6, R9, c[0x0][0x2d0], -R5 ;  /* 0x0000b40009067a23 */ /* 0x002fce0000010805 */
[----:B------:R1:W-:Y:S01]  /*10e10*/  MUFU.EX2 R43, R6 ;  /* 0x00000006002b7308 */ /* 0x0003e20000000800 */
[----:B--2---:R-:W-:-:S05]  /*10e20*/  FMUL.FTZ R0, R68, c[0x0][0x2d0] ;  /* 0x0000b40044007a20 */ /* 0x004fca0000410000 */
[----:B------:R-:W-:Y:S02]  /*10e30*/  FSEL R0, R0, RZ, P0 ;  /* 0x000000ff00007208 */ /* 0x000fe40000000000 */
[----:B------:R-:W-:-:S03]  /*10e40*/  PLOP3.LUT P0, PT, PT, PT, UP0, 0x80, 0x0 ;  /* 0x000000000000781c */ /* 0x000fc60003f0f008 */
[--C-:B------:R-:W-:Y:S02]  /*10e50*/  FFMA.FTZ R3, R8, c[0x0][0x2d0], -R0.reuse ;  /* 0x0000b40008037a23 */ /* 0x100fe40000010800 */
[----:B-1----:R-:W-:Y:S02]  /*10e60*/  FFMA.FTZ R6, R11, c[0x0][0x2d0], -R5 ;  /* 0x0000b4000b067a23 */ /* 0x002fe40000010805 */
[----:B------:R1:W-:Y:S08]  /*10e70*/  MUFU.EX2 R138, R3 ;  /* 0x00000003008a7308 */ /* 0x0003f00000000800 */
[----:B------:R-:W2:Y:S01]  /*10e80*/  MUFU.EX2 R243, R6 ;  /* 0x0000000600f37308 */ /* 0x000ea20000000800 */
[----:B-1----:R-:W-:-:S07]  /*10e90*/  FFMA.FTZ R3, R12, c[0x0][0x2d0], -R0 ;  /* 0x0000b4000c037a23 */ /* 0x002fce0000010800 */
[----:B------:R1:W-:Y:S01]  /*10ea0*/  MUFU.EX2 R6, R2 ;  /* 0x0000000200067308 */ /* 0x0003e20000000800 */
[----:B--2---:R-:W-:-:S07]  /*10eb0*/  F2FP.PACK_AB R10, R243, R191 ;  /* 0x000000bff30a723e */ /* 0x004fce00000000ff */
[----:B------:R2:W3:Y:S01]  /*10ec0*/  MUFU.EX2 R137, R3 ;  /* 0x0000000300897308 */ /* 0x0004e20000000800 */
[----:B-1----:R-:W-:-:S07]  /*10ed0*/  FFMA.FTZ R2, R29, c[0x0][0x2d0], -R5 ;  /* 0x0000b4001d027a23 */ /* 0x002fce0000010805 */
[----:B------:R1:W-:Y:S01]  /*10ee0*/  MUFU.EX2 R4, R2 ;  /* 0x0000000200047308 */ /* 0x0003e20000000800 */
[----:B--2---:R-:W-:Y:S01]  /*10ef0*/  FFMA.FTZ R3, R13, c[0x0][0x2d0], -R0 ;  /* 0x0000b4000d037a23 */ /* 0x004fe20000010800 */
[----:B---3--:R-:W-:-:S06]  /*10f00*/  F2FP.PACK_AB R9, R137, R138 ;  /* 0x0000008a8909723e */ /* 0x008fcc00000000ff */
[----:B------:R2:W-:Y:S01]  /*10f10*/  MUFU.EX2 R62, R3 ;  /* 0x00000003003e7308 */ /* 0x0005e20000000800 */
[----:B-1----:R-:W-:-:S07]  /*10f20*/  FFMA.FTZ R2, R30, c[0x0][0x2d0], -R5 ;  /* 0x0000b4001e027a23 */ /* 0x002fce0000010805 */
[----:B------:R1:W-:Y:S01]  /*10f30*/  MUFU.EX2 R152, R2 ;  /* 0x0000000200987308 */ /* 0x0003e20000000800 */
[----:B--2---:R-:W-:Y:S02]  /*10f40*/  FFMA.FTZ R3, R14, c[0x0][0x2d0], -R0 ;  /* 0x0000b4000e037a23 */ /* 0x004fe40000010800 */
[----:B------:R-:W2:Y:S05]  /*10f50*/  LDSM.16.MT88.4 R12, [R221+0x100] ;  /* 0x00010000dd0c783b */ /* 0x000eaa0000004200 */
[----:B------:R3:W4:Y:S01]  /*10f60*/  MUFU.EX2 R188, R3 ;  /* 0x0000000300bc7308 */ /* 0x0007220000000800 */
[----:B-1----:R-:W-:-:S07]  /*10f70*/  FFMA.FTZ R2, R33, c[0x0][0x2d0], -R5 ;  /* 0x0000b40021027a23 */ /* 0x002fce0000010805 */
[----:B------:R1:W5:Y:S01]  /*10f80*/  MUFU.EX2 R244, R2 ;  /* 0x0000000200f47308 */ /* 0x0003620000000800 */
[----:B---3--:R-:W-:Y:S01]  /*10f90*/  IMAD.MOV.U32 R3, RZ, RZ, R43 ;  /* 0x000000ffff037224 */ /* 0x008fe200078e002b */
[----:B----4-:R-:W-:Y:S01]  /*10fa0*/  F2FP.PACK_AB R11, R188, R62 ;  /* 0x0000003ebc0b723e */ /* 0x010fe200000000ff */
[----:B------:R-:W-:Y:S03]  /*10fb0*/  LDSM.16.MT88.4 R40, [R218+0x4100] ;  /* 0x00410000da28783b */ /* 0x000fe60000004200 */
[----:B------:R-:W-:-:S07]  /*10fc0*/  F2FP.PACK_AB R8, R3, R136 ;  /* 0x000000880308723e */ /* 0x000fce00000000ff */
[C---:B------:R-:W-:Y:S01]  /*10fd0*/  HMMA.16816.F32 R80, R8.reuse, R20, RZ ;  /* 0x000000140850723c */ /* 0x040fe200000018ff */
[--C-:B-1----:R-:W-:Y:S02]  /*10fe0*/  FFMA.FTZ R2, R31, c[0x0][0x2d0], -R0.reuse ;  /* 0x0000b4001f027a23 */ /* 0x102fe40000010800 */
[----:B------:R-:W-:Y:S02]  /*10ff0*/  LDSM.16.MT88.4 R28, [R221+0x900] ;  /* 0x00090000dd1c783b */ /* 0x000fe40000004200 */
[----:B------:R1:W-:Y:S03]  /*11000*/  MUFU.EX2 R7, R2 ;  /* 0x0000000200077308 */ /* 0x0003e60000000800 */
[C---:B------:R-:W-:Y:S01]  /*11010*/  HMMA.16816.F32 R76, R8.reuse, R22, RZ ;  /* 0x00000016084c723c */ /* 0x040fe200000018ff */
[----:B------:R-:W3:Y:S07]  /*11020*/  LDSM.16.MT88.4 R20, [R217+0x4100] ;  /* 0x00410000d914783b */ /* 0x000eee0000004200 */
[----:B------:R-:W-:Y:S01]  /*11030*/  HMMA.16816.F32 R72, R8, R16, RZ ;  /* 0x000000100848723c */ /* 0x000fe200000018ff */
[----:B-1----:R-:W-:-:S02]  /*11040*/  FFMA.FTZ R2, R32, c[0x0][0x2d0], -R0 ;  /* 0x0000b40020027a23 */ /* 0x002fc40000010800 */
[----:B------:R-:W-:Y:S05]  /*11050*/  LDSM.16.MT88.4 R32, [R218+0x900] ;  /* 0x00090000da20783b */ /* 0x000fea0000004200 */
[C---:B------:R-:W-:Y:S01]  /*11060*/  HMMA.16816.F32 R64, R8.reuse, R18, RZ ;  /* 0x000000120840723c */ /* 0x040fe200000018ff */
[----:B------:R1:W4:Y:S01]  /*11070*/  MUFU.EX2 R189, R2 ;  /* 0x0000000200bd7308 */ /* 0x0003220000000800 */
[----:B------:R-:W4:Y:S06]  /*11080*/  LDSM.16.MT88.4 R16, [R221+0x4100] ;  /* 0x00410000dd10783b */ /* 0x000f2c0000004200 */
[C---:B--2---:R-:W-:Y:S08]  /*11090*/  HMMA.16816.F32 R56, R8.reuse, R12, RZ ;  /* 0x0000000c0838723c */ /* 0x044ff000000018ff */
[----:B------:R-:W-:Y:S01]  /*110a0*/  HMMA.16816.F32 R44, R8, R14, RZ ;  /* 0x0000000e082c723c */ /* 0x000fe200000018ff */
[----:B------:R-:W2:Y:S01]  /*110b0*/  LDSM.16.MT88.4 R12, [R220+0x4100] ;  /* 0x00410000dc0c783b */ /* 0x000ea20000004200 */
[----:B-1----:R-:W-:-:S04]  /*110c0*/  FFMA.FTZ R2, R60, c[0x0][0x2d0], -R0 ;  /* 0x0000b4003c027a23 */ /* 0x002fc80000010800 */
[----:B------:R1:W-:Y:S02]  /*110d0*/  MUFU.EX2 R241, R2 ;  /* 0x0000000200f17308 */ /* 0x0003e40000000800 */
[C---:B------:R-:W-:Y:S08]  /*110e0*/  HMMA.16816.F32 R52, R8.reuse, R24, RZ ;  /* 0x000000180834723c */ /* 0x040ff000000018ff */
[----:B------:R-:W-:Y:S01]  /*110f0*/  HMMA.16816.F32 R48, R8, R26, RZ ;  /* 0x0000001a0830723c */ /* 0x000fe200000018ff */
[----:B------:R-:W2:Y:S01]  /*11100*/  LDSM.16.MT88.4 R24, [R220+0x900] ;  /* 0x00090000dc18783b */ /* 0x000ea20000004200 */
[----:B-1----:R-:W-:-:S06]  /*11110*/  FFMA.FTZ R2, R61, c[0x0][0x2d0], -R0 ;  /* 0x0000b4003d027a23 */ /* 0x002fcc0000010800 */
[C---:B---3--:R-:W-:Y:S01]  /*11120*/  HMMA.16816.F32 R88, R8.reuse, R20, RZ ;  /* 0x000000140858723c */ /* 0x048fe200000018ff */
[----:B------:R1:W3:Y:S07]  /*11130*/  MUFU.EX2 R174, R2 ;  /* 0x0000000200ae7308 */ /* 0x0002ee0000000800 */
[C---:B------:R-:W-:Y:S01]  /*11140*/  HMMA.16816.F32 R96, R8.reuse, R22, RZ ;  /* 0x000000160860723c */ /* 0x040fe200000018ff */
[----:B------:R-:W3:Y:S07]  /*11150*/  LDSM.16.MT88.4 R20, [R217+0x4900] ;  /* 0x00490000d914783b */ /* 0x000eee0000004200 */
[----:B------:R-:W-:Y:S01]  /*11160*/  HMMA.16816.F32 R108, R8, R40, RZ ;  /* 0x00000028086c723c */ /* 0x000fe200000018ff */
[----:B-1----:R-:W-:-:S02]  /*11170*/  FFMA.FTZ R2, R70, c[0x0][0x2d0], -R5 ;  /* 0x0000b40046027a23 */ /* 0x002fc40000010805 */
[----:B------:R-:W-:Y:S02]  /*11180*/  IMAD.MOV.U32 R70, RZ, RZ, R154 ;  /* 0x000000ffff467224 */ /* 0x000fe400078e009a */
[----:B------:R1:W-:Y:S03]  /*11190*/  MUFU.EX2 R252, R2 ;  /* 0x0000000200fc7308 */ /* 0x0003e60000000800 */
[C---:B------:R-:W-:Y:S01]  /*111a0*/  HMMA.16816.F32 R124, R8.reuse, R42, RZ ;  /* 0x0000002a087c723c */ /* 0x040fe200000018ff */
[----:B------:R-:W-:Y:S07]  /*111b0*/  LDSM.16.MT88.4 R40, [R218+0x4900] ;  /* 0x00490000da28783b */ /* 0x000fee0000004200 */
[----:B----4-:R-:W-:Y:S01]  /*111c0*/  HMMA.16816.F32 R104, R8, R16, RZ ;  /* 0x000000100868723c */ /* 0x010fe200000018ff */
[----:B-1----:R-:W-:Y:S01]  /*111d0*/  FFMA.FTZ R2, R101, c[0x0][0x2d0], -R5 ;  /* 0x0000b40065027a23 */ /* 0x002fe20000010805 */
[----:B------:R-:W-:-:S06]  /*111e0*/  MOV R101, R250 ;  /* 0x000000fa00657202 */ /* 0x000fcc0000000f00 */
[C---:B------:R-:W-:Y:S01]  /*111f0*/  HMMA.16816.F32 R120, R8.reuse, R18, RZ ;  /* 0x000000120878723c */ /* 0x040fe200000018ff */
[----:B------:R-:W1:Y:S01]  /*11200*/  LDSM.16.MT88.4 R16, [R221+0x4900] ;  /* 0x00490000dd10783b */ /* 0x000e620000004200 */
[----:B------:R4:W1:Y:S06]  /*11210*/  MUFU.EX2 R249, R2 ;  /* 0x0000000200f97308 */ /* 0x00086c0000000800 */
[C---:B--2---:R-:W-:Y:S08]  /*11220*/  HMMA.16816.F32 R132, R8.reuse, R12, RZ ;  /* 0x0000000c0884723c */ /* 0x044ff000000018ff */
[----:B------:R-:W-:Y:S01]  /*11230*/  HMMA.16816.F32 R116, R8, R14, RZ ;  /* 0x0000000e0874723c */ /* 0x000fe200000018ff */
[----:B------:R-:W2:Y:S01]  /*11240*/  LDSM.16.MT88.4 R12, [R220+0x4900] ;  /* 0x00490000dc0c783b */ /* 0x000ea20000004200 */
[----:B----4-:R-:W-:-:S02]  /*11250*/  FFMA.FTZ R2, R102, c[0x0][0x2d0], -R5 ;  /* 0x0000b40066027a23 */ /* 0x010fc40000010805 */
[----:B-----5:R-:W-:Y:S02]  /*11260*/  IMAD.MOV.U32 R102, RZ, RZ, R244 ;  /* 0x000000ffff667224 */ /* 0x020fe400078e00f4 */
[----:B------:R4:W-:Y:S01]  /*11270*/  MUFU.EX2 R251, R2 ;  /* 0x0000000200fb7308 */ /* 0x0009e20000000800 */
[----:B------:R-:W-:Y:S02]  /*11280*/  F2FP.PACK_AB R8, R4, R6 ;  /* 0x000000060408723e */ /* 0x000fe400000000ff */
[----:B------:R-:W-:Y:S02]  /*11290*/  F2FP.PACK_AB R9, R189, R7 ;  /* 0x00000007bd09723e */ /* 0x000fe400000000ff */
[----:B------:R-:W-:Y:S02]  /*112a0*/  F2FP.PACK_AB R10, R244, R152 ;  /* 0x00000098f40a723e */ /* 0x000fe400000000ff */
[----:B---3--:R-:W-:-:S07]  /*112b0*/  F2FP.PACK_AB R11, R174, R241 ;  /* 0x000000f1ae0b723e */ /* 0x008fce00000000ff */
[----:B------:R-:W-:Y:S01]  /*112c0*/  HMMA.16816.F32 R156, R8, R36, R80 ;  /* 0x00000024089c723c */ /* 0x000fe20000001850 */
[----:B----4-:R-:W-:-:S04]  /*112d0*/  FFMA.FTZ R2, R112, c[0x0][0x2d0], -R5 ;  /* 0x0000b40070027a23 */ /* 0x010fc80000010805 */
[----:B------:R3:W-:Y:S02]  /*112e0*/  MUFU.EX2 R250, R2 ;  /* 0x0000000200fa7308 */ /* 0x0007e40000000800 */
[----:B------:R-:W-:Y:S01]  /*112f0*/  IMAD.MOV.U32 R83, RZ, RZ, R62 ;  /* 0x000000ffff537224 */ /* 0x000fe200078e003e */
[----:B------:R-:W-:Y:S01]  /*11300*/  HMMA.16816.F32 R148, R8, R38, R76 ;  /* 0x000000260894723c */ /* 0x000fe2000000184c */
[----:B------:R-:W4:Y:S02]  /*11310*/  LDSM.16.MT88.4 R36, [R217+0x1100] ;  /* 0x00110000d924783b */ /* 0x000f240000004200 */
[----:B------:R-:W-:-:S05]  /*11320*/  IMAD.MOV.U32 R112, RZ, RZ, R83 ;  /* 0x000000ffff707224 */ /* 0x000fca00078e0053 */
[----:B------:R-:W-:Y:S01]  /*11330*/  HMMA.16816.F32 R84, R8, R28, R56 ;  /* 0x0000001c0854723c */ /* 0x000fe20000001838 */
[----:B---3--:R-:W-:-:S07]  /*11340*/  FFMA.FTZ R2, R100, c[0x0][0x2d0], -R0 ;  /* 0x0000b40064027a23 */ /* 0x008fce0000010800 */
[C---:B------:R-:W-:Y:S01]  /*11350*/  HMMA.16816.F32 R60, R8.reuse, R30, R44 ;  /* 0x0000001e083c723c */ /* 0x040fe2000000182c */
[----:B------:R-:W-:Y:S01]  /*11360*/  LDSM.16.MT88.4 R28, [R220+0x1100] ;  /* 0x00110000dc1c783b */ /* 0x000fe20000004200 */
[----:B------:R3:W-:Y:S06]  /*11370*/  MUFU.EX2 R244, R2 ;  /* 0x0000000200f47308 */ /* 0x0007ec0000000800 */
[C---:B------:R-:W-:Y:S08]  /*11380*/  HMMA.16816.F32 R56, R8.reuse, R24, R52 ;  /* 0x000000180838723c */ /* 0x040ff00000001834 */
[----:B------:R-:W-:Y:S01]  /*11390*/  HMMA.16816.F32 R44, R8, R26, R48 ;  /* 0x0000001a082c723c */ /* 0x000fe20000001830 */
[----:B------:R-:W-:Y:S01]  /*113a0*/  LDSM.16.MT88.4 R24, [R221+0x1100] ;  /* 0x00110000dd18783b */ /* 0x000fe20000004200 */
[----:B---3--:R-:W-:-:S02]  /*113b0*/  FFMA.FTZ R2, R71, c[0x0][0x2d0], -R0 ;  /* 0x0000b40047027a23 */ /* 0x008fc40000010800 */
[----:B------:R-:W-:-:S04]  /*113c0*/  IMAD.MOV.U32 R71, RZ, RZ, R101 ;  /* 0x000000ffff477224 */ /* 0x000fc800078e0065 */
[C---:B------:R-:W-:Y:S07]  /*113d0*/  HMMA.16816.F32 R52, R8.reuse, R20, R88 ;  /* 0x000000140834723c */ /* 0x040fee0000001858 */
[----:B------:R-:W-:Y:S01]  /*113e0*/  IMAD.MOV.U32 R91, RZ, RZ, R243 ;  /* 0x000000ffff5b7224 */ /* 0x000fe200078e00f3 */
[----:B------:R-:W-:Y:S01]  /*113f0*/  HMMA.16816.F32 R92, R8, R34, R64 ;  /* 0x00000022085c723c */ /* 0x000fe20000001840 */
[----:B------:R3:W5:Y:S01]  /*11400*/  MUFU.EX2 R243, R2 ;  /* 0x0000000200f37308 */ /* 0x0007620000000800 */
[----:B------:R-:W-:Y:S01]  /*11410*/  IMAD.MOV.U32 R90, RZ, RZ, R241 ;  /* 0x000000ffff5a7224 */ /* 0x000fe200078e00f1 */
[----:B------:R-:W-:Y:S01]  /*11420*/  MOV R88, R155 ;  /* 0x0000009b00587202 */ /* 0x000fe20000000f00 */
[----:B------:R-:W-:-:S04]  /*11430*/  IMAD.MOV.U32 R89, RZ, RZ, R240 ;  /* 0x000000ffff597224 */ /* 0x000fc800078e00f0 */
[C---:B------:R-:W-:Y:S01]  /*11440*/  HMMA.16816.F32 R64, R8.reuse, R22, R96 ;  /* 0x000000160840723c */ /* 0x040fe20000001860 */
[----:B------:R-:W-:Y:S06]  /*11450*/  LDSM.16.MT88.4 R20, [R217+0x5100] ;  /* 0x00510000d914783b */ /* 0x000fec0000004200 */
[----:B------:R-:W-:Y:S01]  /*11460*/  IMAD.MOV.U32 R96, RZ, RZ, R139 ;  /* 0x000000ffff607224 */ /* 0x000fe200078e008b */
[----:B------:R-:W-:Y:S01]  /*11470*/  MOV R98, R137 ;  /* 0x0000008900627202 */ /* 0x000fe20000000f00 */
[----:B---3--:R-:W-:Y:S01]  /*11480*/  FFMA.FTZ R2, R103, c[0x0][0x2d0], -R0 ;  /* 0x0000b40067027a23 */ /* 0x008fe20000010800 */
[----:B-1----:R-:W-:Y:S01]  /*11490*/  HMMA.16816.F32 R76, R8, R18, R120 ;  /* 0x00000012084c723c */ /* 0x002fe20000001878 */
[----:B------:R-:W-:-:S02]  /*114a0*/  IMAD.MOV.U32 R97, RZ, RZ, R138 ;  /* 0x000000ffff617224 */ /* 0x000fc400078e008a */
[----:B------:R1:W-:Y:S01]  /*114b0*/  MUFU.EX2 R241, R2 ;  /* 0x0000000200f17308 */ /* 0x0003e20000000800 */
[----:B------:R-:W-:-:S03]  /*114c0*/  IMAD.MOV.U32 R99, RZ, RZ, R136 ;  /* 0x000000ffff637224 */ /* 0x000fc600078e0088 */
[----:B------:R-:W-:Y:S01]  /*114d0*/  IMAD.MOV.U32 R120, RZ, RZ, R191 ;  /* 0x000000ffff787224 */ /* 0x000fe200078e00bf */
[----:B------:R-:W-:Y:S01]  /*114e0*/  HMMA.16816.F32 R136, R8, R40, R108 ;  /* 0x000000280888723c */ /* 0x000fe2000000186c */
[----:B------:R-:W-:Y:S01]  /*114f0*/  IMAD.MOV.U32 R123, RZ, RZ, R90 ;  /* 0x000000ffff7b7224 */ /* 0x000fe200078e005a */
[----:B------:R-:W-:Y:S01]  /*11500*/  MOV R121, R112 ;  /* 0x0000007000797202 */ /* 0x000fe20000000f00 */
[----:B------:R-:W-:-:S04]  /*11510*/  IMAD.MOV.U32 R122, RZ, RZ, R91 ;  /* 0x000000ffff7a7224 */ /* 0x000fc800078e005b */
[----:B------:R-:W-:Y:S01]  /*11520*/  IMAD.MOV.U32 R110, RZ, RZ, R153 ;  /* 0x000000ffff6e7224 */ /* 0x000fe200078e0099 */
[----:B------:R-:W-:Y:S01]  /*11530*/  HMMA.16816.F32 R128, R8, R32, R72 ;  /* 0x000000200880723c */ /* 0x000fe20000001848 */
[----:B------:R-:W-:Y:S01]  /*11540*/  IMAD.MOV.U32 R111, RZ, RZ, R152 ;  /* 0x000000ffff6f7224 */ /* 0x000fe200078e0098 */
[----:B------:R-:W3:Y:S01]  /*11550*/  LDSM.16.MT88.4 R32, [R218+0x1100] ;  /* 0x00110000da20783b */ /* 0x000ee20000004200 */
[----:B-1----:R-:W-:-:S04]  /*11560*/  FFMA.FTZ R2, R113, c[0x0][0x2d0], -R0 ;  /* 0x0000b40071027a23 */ /* 0x002fc80000010800 */
[----:B------:R1:W1:Y:S01]  /*11570*/  MUFU.EX2 R240, R2 ;  /* 0x0000000200f07308 */ /* 0x0002620000000800 */
[C---:B------:R-:W-:Y:S01]  /*11580*/  HMMA.16816.F32 R152, R8.reuse, R42, R124 ;  /* 0x0000002a0898723c */ /* 0x040fe2000000187c */
[----:B------:R-:W3:Y:S07]  /*11590*/  LDSM.16.MT88.4 R40, [R218+0x5100] ;  /* 0x00510000da28783b */ /* 0x000eee0000004200 */
[----:B------:R-:W-:Y:S01]  /*115a0*/  HMMA.16816.F32 R80, R8, R16, R104 ;  /* 0x000000100850723c */ /* 0x000fe20000001868 */
[----:B------:R-:W3:Y:S01]  /*115b0*/  LDSM.16.MT88.4 R16, [R221+0x5100] ;  /* 0x00510000dd10783b */ /* 0x000ee20000004200 */
[----:B-1----:R-:W-:-:S06]  /*115c0*/  FFMA.FTZ R2, R114, c[0x0][0x2d0], -R5 ;  /* 0x0000b40072027a23 */ /* 0x002fcc0000010805 */
[C---:B--2---:R-:W-:Y:S01]  /*115d0*/  HMMA.16816.F32 R72, R8.reuse, R12, R132 ;  /* 0x0000000c0848723c */ /* 0x044fe20000001884 */
[----:B------:R1:W-:Y:S06]  /*115e0*/  MUFU.EX2 R191, R2 ;  /* 0x0000000200bf7308 */ /* 0x0003ec0000000800 */
[----:B------:R-:W-:Y:S01]  /*115f0*/  IMAD.MOV.U32 R134, RZ, RZ, R190 ;  /* 0x000000ffff867224 */ /* 0x000fe200078e00be */
[----:B------:R-:W-:Y:S01]  /*11600*/  HMMA.16816.F32 R48, R8, R14, R116 ;  /* 0x0000000e0830723c */ /* 0x000fe20000001874 */
[----:B------:R-:W-:Y:S01]  /*11610*/  MOV R132, R102 ;  /* 0x0000006600847202 */ /* 0x000fe20000000f00 */
[----:B------:R-:W-:Y:S01]  /*11620*/  IMAD.MOV.U32 R135, RZ, RZ, R111 ;  /* 0x000000ffff877224 */ /* 0x000fe200078e006f */
[----:B------:R-:W2:Y:S01]  /*11630*/  LDSM.16.MT88.4 R12, [R220+0x5100] ;  /* 0x00510000dc0c783b */ /* 0x000ea20000004200 */
[----:B------:R-:W-:-:S03]  /*11640*/  IMAD.MOV.U32 R133, RZ, RZ, R189 ;  /* 0x000000ffff857224 */ /* 0x000fc600078e00bd */
[----:B------:R-:W-:Y:S02]  /*11650*/  F2FP.PACK_AB R8, R249, R252 ;  /* 0x000000fcf908723e */ /* 0x000fe400000000ff */
[----:B-----5:R-:W-:Y:S02]  /*11660*/  F2FP.PACK_AB R9, R243, R244 ;  /* 0x000000f4f309723e */ /* 0x020fe400000000ff */
[----:B------:R-:W-:Y:S01]  /*11670*/  F2FP.PACK_AB R10, R250, R251 ;  /* 0x000000fbfa0a723e */ /* 0x000fe200000000ff */
[----:B-1----:R-:W-:Y:S01]  /*11680*/  FFMA.FTZ R2, R115, c[0x0][0x2d0], -R5 ;  /* 0x0000b40073027a23 */ /* 0x002fe20000010805 */
[----:B------:R-:W-:-:S03]  /*11690*/  F2FP.PACK_AB R11, R240, R241 ;  /* 0x000000f1f00b723e */ /* 0x000fc600000000ff */
[----:B------:R1:W5:Y:S04]  /*116a0*/  MUFU.EX2 R190, R2 ;  /* 0x0000000200be7308 */ /* 0x0003680000000800 */
[C---:B----4-:R-:W-:Y:S07]  /*116b0*/  HMMA.16816.F32 R100, R8.reuse, R36, R156 ;  /* 0x000000240864723c */ /* 0x050fee000000189c */
[----:B------:R-:W-:Y:S01]  /*116c0*/  IMAD.MOV.U32 R159, RZ, RZ, R110 ;  /* 0x000000ffff9f7224 */ /* 0x000fe200078e006e */
[----:B------:R-:W-:Y:S01]  /*116d0*/  MOV R158, R7 ;  /* 0x00000007009e7202 */ /* 0x000fe20000000f00 */
[----:B------:R-:W-:Y:S01]  /*116e0*/  HMMA.16816.F32 R108, R8, R38, R148 ;  /* 0x00000026086c723c */ /* 0x000fe20000001894 */
[----:B------:R-:W4:Y:S01]  /*116f0*/  LDSM.16.MT88.4 R36, [R217+0x1900] ;  /* 0x00190000d924783b */ /* 0x000f220000004200 */
[----:B------:R-:W-:Y:S01]  /*11700*/  MOV R157, R88 ;  /* 0x00000058009d7202 */ /* 0x000fe20000000f00 */
[----:B-1----:R-:W-:-:S02]  /*11710*/  FFMA.FTZ R2, R163, c[0x0][0x2d0], -R5 ;  /* 0x0000b400a3027a23 */ /* 0x002fc40000010805 */
[----:B------:R-:W-:Y:S02]  /*11720*/  IMAD.MOV.U32 R163, RZ, RZ, R6 ;  /* 0x000000ffffa37224 */ /* 0x000fe400078e0006 */
[----:B------:R1:W-:Y:S01]  /*11730*/  MUFU.EX2 R189, R2 ;  /* 0x0000000200bd7308 */ /* 0x0003e20000000800 */
[----:B------:R-:W-:Y:S01]  /*11740*/  MOV R151, R96 ;  /* 0x0000006000977202 */ /* 0x000fe20000000f00 */
[----:B------:R-:W-:Y:S01]  /*11750*/  IMAD.MOV.U32 R150, RZ, RZ, R97 ;  /* 0x000000ffff967224 */ /* 0x000fe200078e0061 */
[----:B---3--:R-:W-:Y:S01]  /*11760*/  HMMA.16816.F32 R116, R8, R32, R128 ;  /* 0x000000200874723c */ /* 0x008fe20000001880 */
[----:B------:R-:W-:Y:S02]  /*11770*/  IMAD.MOV.U32 R149, RZ, RZ, R98 ;  /* 0x000000ffff957224 */ /* 0x000fe400078e0062 */
[----:B------:R-:W-:Y:S02]  /*11780*/  IMAD.MOV.U32 R148, RZ, RZ, R99 ;  /* 0x000000ffff947224 */ /* 0x000fe400078e0063 */
[----:B------:R-:W-:-:S03]  /*11790*/  IMAD.MOV.U32 R156, RZ, RZ, R89 ;  /* 0x000000ffff9c7224 */ /* 0x000fc600078e0059 */
[----:B------:R-:W-:Y:S01]  /*117a0*/  HMMA.16816.F32 R96, R8, R24, R84 ;  /* 0x000000180860723c */ /* 0x000fe20000001854 */
[----:B-1----:R-:W-:Y:S02]  /*117b0*/  FFMA.FTZ R2, R165, c[0x0][0x2d0], -R5 ;  /* 0x0000b400a5027a23 */ /* 0x002fe40000010805 */
[----:B------:R-:W-:-:S05]  /*117c0*/  IMAD.MOV.U32 R165, RZ, RZ, R134 ;  /* 0x000000ffffa57224 */ /* 0x000fca00078e0086 */
[----:B------:R-:W-:Y:S01]  /*117d0*/  HMMA.16816.F32 R84, R8, R26, R60 ;  /* 0x0000001a0854723c */ /* 0x000fe2000000183c */
[----:B------:R-:W-:Y:S01]  /*117e0*/  LDSM.16.MT88.4 R24, [R221+0x1900] ;  /* 0x00190000dd18783b */ /* 0x000fe20000004200 */
[----:B------:R-:W-:-:S05]  /*117f0*/  IMAD.MOV.U32 R134, RZ, RZ, R123 ;  /* 0x000000ffff867224 */ /* 0x000fca00078e007b */
[----:B------:R-:W-:Y:S01]  /*11800*/  IMAD.MOV.U32 R63, RZ, RZ, R188 ;  /* 0x000000ffff3f7224 */ /* 0x000fe200078e00bc */
[C---:B------:R-:W-:Y:S01]  /*11810*/  HMMA.16816.F32 R104, R8.reuse, R34, R92 ;  /* 0x000000220868723c */ /* 0x040fe2000000185c */
[----:B------:R1:W-:Y:S01]  /*11820*/  MUFU.EX2 R188, R2 ;  /* 0x0000000200bc7308 */ /* 0x0003e20000000800 */
[----:B------:R-:W-:Y:S01]  /*11830*/  IMAD.MOV.U32 R62, RZ, RZ, R4 ;  /* 0x000000ffff3e7224 */ /* 0x000fe200078e0004 */
[----:B------:R-:W3:Y:S05]  /*11840*/  LDSM.16.MT88.4 R32, [R218+0x1900] ;  /* 0x00190000da20783b */ /* 0x000eea0000004200 */
[C---:B------:R-:W-:Y:S08]  /*11850*/  HMMA.16816.F32 R92, R8.reuse, R28, R56 ;  /* 0x0000001c085c723c */ /* 0x040ff00000001838 */
[----:B------:R-:W-:Y:S01]  /*11860*/  HMMA.16816.F32 R88, R8, R30, R44 ;  /* 0x0000001e0858723c */ /* 0x000fe2000000182c */
[----:B-1----:R-:W-:Y:S01]  /*11870*/  FFMA.FTZ R2, R161, c[0x0][0x2d0], -R0 ;  /* 0x0000b400a1027a23 */ /* 0x002fe20000010800 */
[----:B------:R-:W1:Y:S01]  /*11880*/  LDSM.16.MT88.4 R28, [R220+0x1900] ;  /* 0x00190000dc1c783b */ /* 0x000e620000004200 */
[----:B------:R-:W-:-:S02]  /*11890*/  IMAD.MOV.U32 R161, RZ, RZ, R120 ;  /* 0x000000ffffa17224 */ /* 0x000fc400078e0078 */
[----:B------:R2:W-:Y:S03]  /*118a0*/  MUFU.EX2 R7, R2 ;  /* 0x0000000200077308 */ /* 0x0005e60000000800 */
[C---:B------:R-:W-:Y:S08]  /*118b0*/  HMMA.16816.F32 R112, R8.reuse, R20, R52 ;  /* 0x000000140870723c */ /* 0x040ff00000001834 */
[----:B------:R-:W-:Y:S01]  /*118c0*/  HMMA.16816.F32 R124, R8, R22, R64 ;  /* 0x00000016087c723c */ /* 0x000fe20000001840 */
[----:B------:R-:W1:Y:S01]  /*118d0*/  LDSM.16.MT88.4 R20, [R217+0x5900] ;  /* 0x00590000d914783b */ /* 0x000e620000004200 */
[----:B--2---:R-:W-:-:S02]  /*118e0*/  FFMA.FTZ R2, R160, c[0x0][0x2d0], -R0 ;  /* 0x0000b400a0027a23 */ /* 0x004fc40000010800 */
[----:B------:R-:W-:-:S04]  /*118f0*/  IMAD.MOV.U32 R160, RZ, RZ, R121 ;  /* 0x000000ffffa07224 */ /* 0x000fc800078e0079 */
[C---:B------:R-:W-:Y:S01]  /*11900*/  HMMA.16816.F32 R136, R8.reuse, R40, R136 ;  /* 0x000000280888723c */ /* 0x040fe20000001888 */
[----:B------:R2:W1:Y:S07]  /*11910*/  MUFU.EX2 R6, R2 ;  /* 0x0000000200067308 */ /* 0x00046e0000000800 */
[C---:B------:R-:W-:Y:S01]  /*11920*/  HMMA.16816.F32 R152, R8.reuse, R42, R152 ;  /* 0x0000002a0898723c */ /* 0x040fe20000001898 */
[----:B------:R-:W1:Y:S07]  /*11930*/  LDSM.16.MT88.4 R40, [R218+0x5900] ;  /* 0x00590000da28783b */ /* 0x000e6e0000004200 */
[----:B------:R-:W-:Y:S01]  /*11940*/  HMMA.16816.F32 R128, R8, R16, R80 ;  /* 0x000000100880723c */ /* 0x000fe20000001850 */
[----:B--2---:R-:W-:Y:S01]  /*11950*/  FFMA.FTZ R2, R162, c[0x0][0x2d0], -R0 ;  /* 0x0000b400a2027a23 */ /* 0x004fe20000010800 */
[----:B------:R-:W-:-:S03]  /*11960*/  MOV R162, R122 ;  /* 0x0000007a00a27202 */ /* 0x000fc60000000f00 */
[----:B------:R2:W-:Y:S03]  /*11970*/  MUFU.EX2 R4, R2 ;  /* 0x0000000200047308 */ /* 0x0005e60000000800 */
[C---:B------:R-:W-:Y:S01]  /*11980*/  HMMA.16816.F32 R120, R8.reuse, R18, R76 ;  /* 0x000000120878723c */ /* 0x040fe2000000184c */
[----:B------:R-:W-:Y:S07]  /*11990*/  LDSM.16.MT88.4 R16, [R221+0x5900] ;  /* 0x00590000dd10783b */ /* 0x000fee0000004200 */
[----:B------:R-:W-:Y:S01]  /*119a0*/  HMMA.16816.F32 R76, R8, R12, R72 ;  /* 0x0000000c084c723c */ /* 0x000fe20000001848 */
[----:B--2---:R-:W-:Y:S01]  /*119b0*/  FFMA.FTZ R2, R164, c[0x0][0x2d0], -R0 ;  /* 0x0000b400a4027a23 */ /* 0x004fe20000010800 */
[----:B------:R-:W-:Y:S01]  /*119c0*/  MOV R164, R158 ;  /* 0x0000009e00a47202 */ /* 0x000fe20000000f00 */
[----:B------:R-:W-:-:S05]  /*119d0*/  IMAD.MOV.U32 R158, RZ, RZ, R186 ;  /* 0x000000ffff9e7224 */ /* 0x000fca00078e00ba */
[----:B------:R-:W-:Y:S01]  /*119e0*/  HMMA.16816.F32 R56, R8, R14, R48 ;  /* 0x0000000e0838723c */ /* 0x000fe20000001830 */
[----:B------:R-:W2:Y:S01]  /*119f0*/  MUFU.EX2 R186, R2 ;  /* 0x0000000200ba7308 */ /* 0x000ea20000000800 */
[----:B------:R-:W3:Y:S05]  /*11a00*/  LDSM.16.MT88.4 R12, [R220+0x5900] ;  /* 0x00590000dc0c783b */ /* 0x000eea0000004200 */
[----:B-----5:R-:W-:Y:S02]  /*11a10*/  F2FP.PACK_AB R8, R190, R191 ;  /* 0x000000bfbe08723e */ /* 0x020fe400000000ff */
[----:B-1----:R-:W-:Y:S02]  /*11a20*/  F2FP.PACK_AB R9, R6, R7 ;  /* 0x000000070609723e */ /* 0x002fe400000000ff */
[----:B------:R-:W-:-:S02]  /*11a30*/  F2FP.PACK_AB R10, R188, R189 ;  /* 0x000000bdbc0a723e */ /* 0x000fc400000000ff */
[----:B--2---:R-:W-:Y:S01]  /*11a40*/  F2FP.PACK_AB R11, R186, R4 ;  /* 0x00000004ba0b723e */ /* 0x004fe200000000ff */
[----:B------:R-:W-:-:S06]  /*11a50*/  FFMA.FTZ R2, R170, c[0x0][0x2d0], -R5 ;  /* 0x0000b400aa027a23 */ /* 0x000fcc0000010805 */
[C---:B----4-:R-:W-:Y:S07]  /*11a60*/  HMMA.16816.F32 R72, R8.reuse, R36, R100 ;  /* 0x000000240848723c */ /* 0x050fee0000001864 */
[----:B------:R-:W-:Y:S01]  /*11a70*/  IMAD.MOV.U32 R103, RZ, RZ, R174 ;  /* 0x000000ffff677224 */ /* 0x000fe200078e00ae */
[----:B------:R-:W-:Y:S01]  /*11a80*/  HMMA.16816.F32 R64, R8, R38, R108 ;  /* 0x000000260840723c */ /* 0x000fe2000000186c */
[----:B------:R1:W-:Y:S01]  /*11a90*/  MUFU.EX2 R174, R2 ;  /* 0x0000000200ae7308 */ /* 0x0003e20000000800 */
[----:B------:R-:W2:Y:S01]  /*11aa0*/  LDSM.16.MT88.4 R36, [R217+0x2100] ;  /* 0x00210000d924783b */ /* 0x000ea20000004200 */
[----:B------:R-:W-:Y:S01]  /*11ab0*/  MOV R102, R63 ;  /* 0x0000003f00667202 */ /* 0x000fe20000000f00 */
[----:B------:R-:W-:-:S03]  /*11ac0*/  IMAD.MOV.U32 R101, RZ, RZ, R62 ;  /* 0x000000ffff657224 */ /* 0x000fc600078e003e */
[----:B------:R-:W-:Y:S01]  /*11ad0*/  IMAD.MOV.U32 R111, RZ, RZ, R162 ;  /* 0x000000ffff6f7224 */ /* 0x000fe200078e00a2 */
[----:B---3--:R-:W-:Y:S01]  /*11ae0*/  HMMA.16816.F32 R60, R8, R32, R116 ;  /* 0x00000020083c723c */ /* 0x008fe20000001874 */
[----:B------:R-:W-:Y:S01]  /*11af0*/  IMAD.MOV.U32 R162, RZ, RZ, R160 ;  /* 0x000000ffffa27224 */ /* 0x000fe200078e00a0 */
[----:B------:R-:W-:Y:S01]  /*11b00*/  MOV R110, R103 ;  /* 0x00000067006e7202 */ /* 0x000fe20000000f00 */
[----:B------:R-:W-:Y:S01]  /*11b10*/  IMAD.MOV.U32 R160, RZ, RZ, R161 ;  /* 0x000000ffffa07224 */ /* 0x000fe200078e00a1 */
[----:B------:R-:W-:Y:S01]  /*11b20*/  MOV R161, R165 ;  /* 0x000000a500a17202 */ /* 0x000fe20000000f00 */
[----:B------:R-:W-:-:S03]  /*11b30*/  IMAD.MOV.U32 R109, RZ, RZ, R102 ;  /* 0x000000ffff6d7224 */ /* 0x000fc600078e0066 */
[C---:B------:R-:W-:Y:S01]  /*11b40*/  HMMA.16816.F32 R52, R8.reuse, R34, R104 ;  /* 0x000000220834723c */ /* 0x040fe20000001868 */
[--C-:B-1----:R-:W-:Y:S01]  /*11b50*/  FFMA.FTZ R2, R171, c[0x0][0x2d0], -R5.reuse ;  /* 0x0000b400ab027a23 */ /* 0x102fe20000010805 */
[----:B------:R-:W1:Y:S03]  /*11b60*/  LDSM.16.MT88.4 R32, [R218+0x2100] ;  /* 0x00210000da20783b */ /* 0x000e660000004200 */
[----:B------:R3:W4:Y:S03]  /*11b70*/  MUFU.EX2 R171, R2 ;  /* 0x0000000200ab7308 */ /* 0x0007260000000800 */
[C---:B------:R-:W-:Y:S08]  /*11b80*/  HMMA.16816.F32 R48, R8.reuse, R24, R96 ;  /* 0x000000180830723c */ /* 0x040ff00000001860 */
[----:B------:R-:W-:Y:S01]  /*11b90*/  HMMA.16816.F32 R44, R8, R26, R84 ;  /* 0x0000001a082c723c */ /* 0x000fe20000001854 */
[----:B------:R-:W5:Y:S01]  /*11ba0*/  LDSM.16.MT88.4 R24, [R221+0x2100] ;  /* 0x00210000dd18783b */ /* 0x000f620000004200 */
[----:B---3--:R-:W-:Y:S01]  /*11bb0*/  FFMA.FTZ R2, R172, c[0x0][0x2d0], -R5 ;  /* 0x0000b400ac027a23 */ /* 0x008fe20000010805 */
[----:B------:R-:W-:-:S05]  /*11bc0*/  MOV R172, R110 ;  /* 0x0000006e00ac7202 */ /* 0x000fca0000000f00 */
[C---:B------:R-:W-:Y:S01]  /*11bd0*/  HMMA.16816.F32 R80, R8.reuse, R28, R92 ;  /* 0x0000001c0850723c */ /* 0x040fe2000000185c */
[----:B------:R3:W-:Y:S07]  /*11be0*/  MUFU.EX2 R170, R2 ;  /* 0x0000000200aa7308 */ /* 0x0007ee0000000800 */
[C---:B------:R-:W-:Y:S01]  /*11bf0*/  HMMA.16816.F32 R84, R8.reuse, R30, R88 ;  /* 0x0000001e0854723c */ /* 0x040fe20000001858 */
[----:B------:R-:W1:Y:S07]  /*11c00*/  LDSM.16.MT88.4 R28, [R220+0x2100] ;  /* 0x00210000dc1c783b */ /* 0x000e6e0000004200 */
[----:B------:R-:W-:Y:S01]  /*11c10*/  HMMA.16816.F32 R92, R8, R20, R112 ;  /* 0x00000014085c723c */ /* 0x000fe20000001870 */
[----:B---3--:R-:W-:-:S02]  /*11c20*/  FFMA.FTZ R2, R173, c[0x0][0x2d0], -R5 ;  /* 0x0000b400ad027a23 */ /* 0x008fc40000010805 */
[----:B------:R-:W-:Y:S02]  /*11c30*/  IMAD.MOV.U32 R173, RZ, RZ, R101 ;  /* 0x000000ffffad7224 */ /* 0x000fe400078e0065 */
[----:B------:R3:W-:Y:S03]  /*11c40*/  MUFU.EX2 R165, R2 ;  /* 0x0000000200a57308 */ /* 0x0007e60000000800 */
[C---:B------:R-:W-:Y:S01]  /*11c50*/  HMMA.16816.F32 R100, R8.reuse, R22, R124 ;  /* 0x000000160864723c */ /* 0x040fe2000000187c */
[----:B------:R-:W1:Y:S07]  /*11c60*/  LDSM.16.MT88.4 R20, [R217+0x6100] ;  /* 0x00610000d914783b */ /* 0x000e6e0000004200 */
[----:B------:R-:W-:Y:S01]  /*11c70*/  HMMA.16816.F32 R116, R8, R40, R136 ;  /* 0x000000280874723c */ /* 0x000fe20000001888 */
[----:B---3--:R-:W-:-:S02]  /*11c80*/  FFMA.FTZ R2, R167, c[0x0][0x2d0], -R0 ;  /* 0x0000b400a7027a23 */ /* 0x008fc40000010800 */
[----:B------:R-:W-:-:S05]  /*11c90*/  IMAD.MOV.U32 R167, RZ, RZ, R164 ;  /* 0x000000ffffa77224 */ /* 0x000fca00078e00a4 */
[C---:B------:R-:W-:Y:S01]  /*11ca0*/  HMMA.16816.F32 R104, R8.reuse, R12, R76 ;  /* 0x0000000c0868723c */ /* 0x040fe2000000184c */
[----:B------:R3:W-:Y:S01]  /*11cb0*/  MUFU.EX2 R164, R2 ;  /* 0x0000000200a47308 */ /* 0x0007e20000000800 */
[----:B------:R-:W-:Y:S01]  /*11cc0*/  IMAD.MOV.U32 R138, RZ, RZ, R162 ;  /* 0x000000ffff8a7224 */ /* 0x000fe200078e00a2 */
[----:B------:R-:W-:Y:S01]  /*11cd0*/  MOV R136, R161 ;  /* 0x000000a100887202 */ /* 0x000fe20000000f00 */
[----:B------:R-:W-:Y:S02]  /*11ce0*/  IMAD.MOV.U32 R139, RZ, RZ, R111 ;  /* 0x000000ffff8b7224 */ /* 0x000fe400078e006f */
[----:B------:R-:W-:Y:S02]  /*11cf0*/  IMAD.MOV.U32 R137, RZ, RZ, R160 ;  /* 0x000000ffff897224 */ /* 0x000fe400078e00a0 */
[C---:B------:R-:W-:Y:S01]  /*11d00*/  HMMA.16816.F32 R76, R8.reuse, R14, R56 ;  /* 0x0000000e084c723c */ /* 0x040fe20000001838 */
[----:B------:R-:W1:Y:S07]  /*11d10*/  LDSM.16.MT88.4 R12, [R220+0x6100] ;  /* 0x00610000dc0c783b */ /* 0x000e6e0000004200 */
[----:B------:R-:W-:Y:S01]  /*11d20*/  HMMA.16816.F32 R124, R8, R42, R152 ;  /* 0x0000002a087c723c */ /* 0x000fe20000001898 */
[----:B---3--:R-:W-:-:S02]  /*11d30*/  FFMA.FTZ R2, R166, c[0x0][0x2d0], -R0 ;  /* 0x0000b400a6027a23 */ /* 0x008fc40000010800 */
[----:B------:R-:W-:Y:S02]  /*11d40*/  IMAD.MOV.U32 R166, RZ, RZ, R163 ;  /* 0x000000ffffa67224 */ /* 0x000fe400078e00a3 */
[----:B------:R3:W1:Y:S03]  /*11d50*/  MUFU.EX2 R163, R2 ;  /* 0x0000000200a37308 */ /* 0x0006660000000800 */
[----:B------:R-:W-:Y:S07]  /*11d60*/  HMMA.16816.F32 R112, R8, R16, R128 ;  /* 0x000000100870723c */ /* 0x000fee0000001880 */
[----:B------:R-:W-:Y:S01]  /*11d70*/  MOV R129, R150 ;  /* 0x0000009600817202 */ /* 0x000fe20000000f00 */
[----:B------:R-:W-:-:S02]  /*11d80*/  IMAD.MOV.U32 R128, RZ, RZ, R151 ;  /* 0x000000ffff807224 */ /* 0x000fc400078e0097 */
[----:B------:R-:W-:Y:S02]  /*11d90*/  IMAD.MOV.U32 R130, RZ, RZ, R149 ;  /* 0x000000ffff827224 */ /* 0x000fe400078e0095 */
[----:B------:R-:W-:Y:S02]  /*11da0*/  IMAD.MOV.U32 R131, RZ, RZ, R148 ;  /* 0x000000ffff837224 */ /* 0x000fe400078e0094 */
[----:B---3--:R-:W-:Y:S02]  /*11db0*/  FFMA.FTZ R2, R168, c[0x0][0x2d0], -R0 ;  /* 0x0000b400a8027a23 */ /* 0x008fe40000010800 */
[----:B------:R-:W-:Y:S02]  /*11dc0*/  IMAD.MOV.U32 R168, RZ, RZ, R109 ;  /* 0x000000ffffa87224 */ /* 0x000fe400078e006d */
[----:B------:R3:W-:Y:S01]  /*11dd0*/  MUFU.EX2 R162, R2 ;  /* 0x0000000200a27308 */ /* 0x0007e20000000800 */
[----:B------:R-:W-:Y:S01]  /*11de0*/  HMMA.16816.F32 R108, R8, R18, R120 ;  /* 0x00000012086c723c */ /* 0x000fe20000001878 */
[----:B------:R-:W-:Y:S06]  /*11df0*/  LDSM.16.MT88.4 R16, [R221+0x6100] ;  /* 0x00610000dd10783b */ /* 0x000fec0000004200 */
[----:B----4-:R-:W-:-:S02]  /*11e00*/  F2FP.PACK_AB R8, R171, R174 ;  /* 0x000000aeab08723e */ /* 0x010fc400000000ff */
[----:B-1----:R-:W-:Y:S02]  /*11e10*/  F2FP.PACK_AB R9, R163, R164 ;  /* 0x000000a4a309723e */ /* 0x002fe400000000ff */
[----:B------:R-:W-:Y:S01]  /*11e20*/  F2FP.PACK_AB R10, R165, R170 ;  /* 0x000000aaa50a723e */ /* 0x000fe200000000ff */
[----:B---3--:R-:W-:Y:S02]  /*11e30*/  FFMA.FTZ R2, R169, c[0x0][0x2d0], -R0 ;  /* 0x0000b400a9027a23 */ /* 0x008fe40000010800 */
[----:B------:R-:W-:Y:S02]  /*11e40*/  IMAD.MOV.U32 R169, RZ, RZ, R3 ;  /* 0x000000ffffa97224 */ /* 0x000fe400078e0003 */
[----:B------:R1:W3:Y:S02]  /*11e50*/  MUFU.EX2 R3, R2 ;  /* 0x0000000200037308 */ /* 0x0002e40000000800 */
[----:B-1----:R-:W-:Y:S01]  /*11e60*/  FFMA.FTZ R2, R183, c[0x0][0x2d0], -R5 ;  /* 0x0000b400b7027a23 */ /* 0x002fe20000010805 */
[----:B---3--:R-:W-:Y:S01]  /*11e70*/  F2FP.PACK_AB R11, R3, R162 ;  /* 0x000000a2030b723e */ /* 0x008fe200000000ff */
[----:B------:R-:W-:-:S04]  /*11e80*/  IMAD.MOV.U32 R183, RZ, RZ, R158 ;  /* 0x000000ffffb77224 */ /* 0x000fc800078e009e */
[----:B------:R1:W-:Y:S02]  /*11e90*/  MUFU.EX2 R161, R2 ;  /* 0x0000000200a17308 */ /* 0x0003e40000000800 */
[C---:B--2---:R-:W-:Y:S08]  /*11ea0*/  HMMA.16816.F32 R96, R8.reuse, R36, R72 ;  /* 0x000000240860723c */ /* 0x044ff00000001848 */
[----:B------:R-:W-:Y:S01]  /*11eb0*/  HMMA.16816.F32 R88, R8, R38, R64 ;  /* 0x000000260858723c */ /* 0x000fe20000001840 */
[----:B------:R-:W2:Y:S01]  /*11ec0*/  LDSM.16.MT88.4 R36, [R218+0x6100] ;  /* 0x00610000da24783b */ /* 0x000ea20000004200 */
[----:B-1----:R-:W-:-:S02]  /*11ed0*/  FFMA.FTZ R2, R184, c[0x0][0x2d0], -R5 ;  /* 0x0000b400b8027a23 */ /* 0x002fc40000010805 */
[----:B------:R-:W-:Y:S02]  /*11ee0*/  IMAD.MOV.U32 R184, RZ, RZ, R157 ;  /* 0x000000ffffb87224 */ /* 0x000fe400078e009d */
[----:B------:R1:W3:Y:S02]  /*11ef0*/  MUFU.EX2 R160, R2 ;  /* 0x0000000200a07308 */ /* 0x0002e40000000800 */
[C---:B------:R-:W-:Y:S08]  /*11f00*/  HMMA.16816.F32 R64, R8.reuse, R32, R60 ;  /* 0x000000200840723c */ /* 0x040ff0000000183c */
[----:B------:R-:W-:Y:S01]  /*11f10*/  HMMA.16816.F32 R60, R8, R34, R52 ;  /* 0x00000022083c723c */ /* 0x000fe20000001834 */
[----:B------:R-:W4:Y:S01]  /*11f20*/  LDSM.16.MT88.4 R32, [R217+0x2900] ;  /* 0x00290000d920783b */ /* 0x000f220000004200 */
[----:B-1----:R-:W-:-:S06]  /*11f30*/  FFMA.FTZ R2, R185, c[0x0][0x2d0], -R5 ;  /* 0x0000b400b9027a23 */ /* 0x002fcc0000010805 */
[C---:B-----5:R-:W-:Y:S01]  /*11f40*/  HMMA.16816.F32 R52, R8.reuse, R24, R48 ;  /* 0x000000180834723c */ /* 0x060fe20000001830 */
[----:B------:R-:W-:Y:S01]  /*11f50*/  IMAD.MOV.U32 R185, RZ, RZ, R71 ;  /* 0x000000ffffb97224 */ /* 0x000fe200078e0047 */
[----:B------:R1:W-:Y:S06]  /*11f60*/  MUFU.EX2 R158, R2 ;  /* 0x00000002009e7308 */ /* 0x0003ec0000000800 */
[C---:B------:R-:W-:Y:S01]  /*11f70*/  HMMA.16816.F32 R40, R8.reuse, R26, R44 ;  /* 0x0000001a0828723c */ /* 0x040fe2000000182c */
[----:B------:R-:W-:Y:S07]  /*11f80*/  LDSM.16.MT88.4 R24, [R220+0x2900] ;  /* 0x00290000dc18783b */ /* 0x000fee0000004200 */
[----:B------:R-:W-:Y:S01]  /*11f90*/  HMMA.16816.F32 R48, R8, R28, R80 ;  /* 0x0000001c0830723c */ /* 0x000fe20000001850 */
[----:B-1----:R-:W-:-:S02]  /*11fa0*/  FFMA.FTZ R2, R187, c[0x0][0x2d0], -R5 ;  /* 0x0000b400bb027a23 */ /* 0x002fc40000010805 */
[----:B------:R-:W-:Y:S02]  /*11fb0*/  IMAD.MOV.U32 R187, RZ, RZ, R159 ;  /* 0x000000ffffbb7224 */ /* 0x000fe400078e009f */
[----:B------:R1:W-:Y:S03]  /*11fc0*/  MUFU.EX2 R159, R2 ;  /* 0x00000002009f7308 */ /* 0x0003e60000000800 */
[C---:B------:R-:W-:Y:S01]  /*11fd0*/  HMMA.16816.F32 R44, R8.reuse, R30, R84 ;  /* 0x0000001e082c723c */ /* 0x040fe20000001854 */
[----:B------:R-:W5:Y:S07]  /*11fe0*/  LDSM.16.MT88.4 R28, [R218+0x2900] ;  /* 0x00290000da1c783b */ /* 0x000f6e0000004200 */
[----:B------:R-:W-:Y:S01]  /*11ff0*/  HMMA.16816.F32 R56, R8, R20, R92 ;  /* 0x000000140838723c */ /* 0x000fe2000000185c */
[----:B-1----:R-:W-:-:S07]  /*12000*/  FFMA.FTZ R2, R180, c[0x0][0x2d0], -R0 ;  /* 0x0000b400b4027a23 */ /* 0x002fce0000010800 */
[C---:B------:R-:W-:Y:S01]  /*12010*/  HMMA.16816.F32 R72, R8.reuse, R22, R100 ;  /* 0x000000160848723c */ /* 0x040fe20000001864 */
[----:B------:R-:W1:Y:S01]  /*12020*/  LDSM.16.MT88.4 R20, [R221+0x2900] ;  /* 0x00290000dd14783b */ /* 0x000e620000004200 */
[----:B------:R-:W-:Y:S01]  /*12030*/  MOV R180, R156 ;  /* 0x0000009c00b47202 */ /* 0x000fe20000000f00 */
[----:B------:R2:W-:Y:S05]  /*12040*/  MUFU.EX2 R157, R2 ;  /* 0x00000002009d7308 */ /* 0x0005ea0000000800 */
[C---:B------:R-:W-:Y:S01]  /*12050*/  HMMA.16816.F32 R100, R8.reuse, R12, R104 ;  /* 0x0000000c0864723c */ /* 0x040fe20000001868 */
[----:B------:R-:W-:Y:S07]  /*12060*/  LDSM.16.MT88.4 R104, [R220+0x3900] ;  /* 0x00390000dc68783b */ /* 0x000fee0000004200 */
[----:B------:R-:W-:Y:S01]  /*12070*/  HMMA.16816.F32 R76, R8, R14, R76 ;  /* 0x0000000e084c723c */ /* 0x000fe2000000184c */
[----:B------:R-:W1:Y:S01]  /*12080*/  LDSM.16.MT88.4 R12, [R217+0x6900] ;  /* 0x00690000d90c783b */ /* 0x000e620000004200 */
[----:B--2---:R-:W-:-:S02]  /*12090*/  FFMA.FTZ R2, R175, c[0x0][0x2d0], -R0 ;  /* 0x0000b400af027a23 */ /* 0x004fc40000010800 */
[----:B------:R-:W-:Y:S02]  /*120a0*/  IMAD.MOV.U32 R175, RZ, RZ, R70 ;  /* 0x000000ffffaf7224 */ /* 0x000fe400078e0046 */
[----:B------:R2:W1:Y:S02]  /*120b0*/  MUFU.EX2 R156, R2 ;  /* 0x00000002009c7308 */ /* 0x0004640000000800 */
[C---:B------:R-:W-:Y:S08]  /*120c0*/  HMMA.16816.F32 R116, R8.reuse, R36, R116 ;  /* 0x000000240874723c */ /* 0x040ff00000001874 */
[----:B------:R-:W-:Y:S01]  /*120d0*/  HMMA.16816.F32 R120, R8, R38, R124 ;  /* 0x000000260878723c */ /* 0x000fe2000000187c */
[----:B------:R-:W4:Y:S01]  /*120e0*/  LDSM.16.MT88.4 R36, [R218+0x6900] ;  /* 0x00690000da24783b */ /* 0x000f220000004200 */
[----:B--2---:R-:W-:-:S06]  /*120f0*/  FFMA.FTZ R2, R181, c[0x0][0x2d0], -R0 ;  /* 0x0000b400b5027a23 */ /* 0x004fcc0000010800 */
[C---:B------:R-:W-:Y:S01]  /*12100*/  HMMA.16816.F32 R112, R8.reuse, R16, R112 ;  /* 0x000000100870723c */ /* 0x040fe20000001870 */
[----:B------:R2:W-:Y:S07]  /*12110*/  MUFU.EX2 R155, R2 ;  /* 0x00000002009b7308 */ /* 0x0005ee0000000800 */
[----:B------:R-:W-:Y:S01]  /*12120*/  HMMA.16816.F32 R108, R8, R18, R108 ;  /* 0x00000012086c723c */ /* 0x000fe2000000186c */
[----:B------:R-:W-:Y:S06]  /*12130*/  LDSM.16.MT88.4 R16, [R218+0x3100] ;  /* 0x00310000da10783b */ /* 0x000fec0000004200 */
[----:B---3--:R-:W-:-:S02]  /*12140*/  F2FP.PACK_AB R8, R160, R161 ;  /* 0x000000a1a008723e */ /* 0x008fc400000000ff */
[----:B-1----:R-:W-:Y:S01]  /*12150*/  F2FP.PACK_AB R9, R156, R157 ;  /* 0x0000009d9c09723e */ /* 0x002fe200000000ff */
[----:B--2---:R-:W-:Y:S01]  /*12160*/  FFMA.FTZ R2, R182, c[0x0][0x2d0], -R0 ;  /* 0x0000b400b6027a23 */ /* 0x004fe20000010800 */
[----:B------:R-:W-:-:S03]  /*12170*/  F2FP.PACK_AB R10, R159, R158 ;  /* 0x0000009e9f0a723e */ /* 0x000fc600000000ff */
[----:B------:R-:W1:Y:S02]  /*12180*/  MUFU.EX2 R154, R2 ;  /* 0x00000002009a7308 */ /* 0x000e640000000800 */
[----:B-1----:R-:W-:Y:S01]  /*12190*/  F2FP.PACK_AB R11, R154, R155 ;  /* 0x0000009b9a0b723e */ /* 0x002fe200000000ff */
[----:B------:R-:W-:-:S05]  /*121a0*/  FFMA.FTZ R2, R242, c[0x0][0x2d0], -R5 ;  /* 0x0000b400f2027a23 */ /* 0x000fca0000010805 */
[----:B------:R1:W-:Y:S01]  /*121b0*/  MUFU.EX2 R153, R2 ;  /* 0x0000000200997308 */ /* 0x0003e20000000800 */
[C---:B----4-:R-:W-:Y:S08]  /*121c0*/  HMMA.16816.F32 R92, R8.reuse, R34, R88 ;  /* 0x00000022085c723c */ /* 0x050ff00000001858 */
[----:B-----5:R-:W-:Y:S01]  /*121d0*/  HMMA.16816.F32 R84, R8, R28, R64 ;  /* 0x0000001c0854723c */ /* 0x020fe20000001840 */
[----:B-1----:R-:W-:-:S07]  /*121e0*/  FFMA.FTZ R2, R246, c[0x0][0x2d0], -R5 ;  /* 0x0000b400f6027a23 */ /* 0x002fce0000010805 */
[C---:B------:R-:W-:Y:S01]  /*121f0*/  HMMA.16816.F32 R88, R8.reuse, R30, R60 ;  /* 0x0000001e0858723c */ /* 0x040fe2000000183c */
[----:B------:R-:W-:Y:S01]  /*12200*/  LDSM.16.MT88.4 R28, [R217+0x3100] ;  /* 0x00310000d91c783b */ /* 0x000fe20000004200 */
[----:B------:R1:W2:Y:S06]  /*12210*/  MUFU.EX2 R152, R2 ;  /* 0x0000000200987308 */ /* 0x0002ac0000000800 */
[C---:B------:R-:W-:Y:S08]  /*12220*/  HMMA.16816.F32 R64, R8.reuse, R22, R40 ;  /* 0x000000160840723c */ /* 0x040ff00000001828 */
[----:B------:R-:W-:Y:S01]  /*12230*/  HMMA.16816.F32 R60, R8, R24, R48 ;  /* 0x00000018083c723c */ /* 0x000fe20000001830 */
[----:B-1----:R-:W-:-:S04]  /*12240*/  FFMA.FTZ R2, R247, c[0x0][0x2d0], -R5 ;  /* 0x0000b400f7027a23 */ /* 0x002fc80000010805 */
[----:B------:R1:W-:Y:S03]  /*12250*/  MUFU.EX2 R150, R2 ;  /* 0x0000000200967308 */ /* 0x0003e60000000800 */
[C---:B------:R-:W-:Y:S01]  /*12260*/  HMMA.16816.F32 R40, R8.reuse, R26, R44 ;  /* 0x0000001a0828723c */ /* 0x040fe2000000182c */
[----:B------:R-:W3:Y:S07]  /*12270*/  LDSM.16.MT88.4 R24, [R221+0x6900] ;  /* 0x00690000dd18783b */ /* 0x000eee0000004200 */
        /* <DEDUP_REMOVED lines=8> */
[----:B------:R-:W2:Y:S01]  /*12300*/  LDSM.16.MT88.4 R32, [R220+0x3100] ;  /* 0x00310000dc20783b */ /* 0x000ea20000004200 */
[----:B-1----:R-:W-:-:S04]  /*12310*/  FFMA.FTZ R2, R209, c[0x0][0x2d0], -R0 ;  /* 0x0000b400d1027a23 */ /* 0x002fc80000010800 */
[----:B------:R1:W-:Y:S02]  /*12320*/  MUFU.EX2 R149, R2 ;  /* 0x0000000200957308 */ /* 0x0003e40000000800 */
[C---:B------:R-:W-:Y:S08]  /*12330*/  HMMA.16816.F32 R116, R8.reuse, R36, R116 ;  /* 0x000000240874723c */ /* 0x040ff00000001874 */
[----:B---3--:R-:W-:Y:S01]  /*12340*/  HMMA.16816.F32 R112, R8, R24, R112 ;  /* 0x000000180870723c */ /* 0x008fe20000001870 */
[----:B-1----:R-:W-:-:S07]  /*12350*/  FFMA.FTZ R2, R208, c[0x0][0x2d0], -R0 ;  /* 0x0000b400d0027a23 */ /* 0x002fce0000010800 */
[C---:B------:R-:W-:Y:S01]  /*12360*/  HMMA.16816.F32 R108, R8.reuse, R26, R108 ;  /* 0x0000001a086c723c */ /* 0x040fe2000000186c */
[----:B------:R-:W1:Y:S01]  /*12370*/  LDSM.16.MT88.4 R24, [R217+0x7100] ;  /* 0x00710000d918783b */ /* 0x000e620000004200 */
[----:B------:R3:W2:Y:S06]  /*12380*/  MUFU.EX2 R148, R2 ;  /* 0x0000000200947308 */ /* 0x0006ac0000000800 */
[C---:B------:R-:W-:Y:S08]  /*12390*/  HMMA.16816.F32 R120, R8.reuse, R38, R120 ;  /* 0x000000260878723c */ /* 0x040ff00000001878 */
[----:B----4-:R-:W-:Y:S01]  /*123a0*/  HMMA.16816.F32 R48, R8, R20, R100 ;  /* 0x000000140830723c */ /* 0x010fe20000001864 */
[----:B---3--:R-:W-:-:S04]  /*123b0*/  FFMA.FTZ R2, R210, c[0x0][0x2d0], -R0 ;  /* 0x0000b400d2027a23 */ /* 0x008fc80000010800 */
[----:B------:R3:W-:Y:S03]  /*123c0*/  MUFU.EX2 R71, R2 ;  /* 0x0000000200477308 */ /* 0x0007e60000000800 */
[----:B------:R-:W-:Y:S01]  /*123d0*/  HMMA.16816.F32 R36, R8, R22, R76 ;  /* 0x000000160824723c */ /* 0x000fe2000000184c */
[----:B------:R-:W4:Y:S06]  /*123e0*/  LDSM.16.MT88.4 R20, [R218+0x7100] ;  /* 0x00710000da14783b */ /* 0x000f2c0000004200 */
[----:B--2---:R-:W-:-:S02]  /*123f0*/  F2FP.PACK_AB R8, R152, R153 ;  /* 0x000000999808723e */ /* 0x004fc400000000ff */
[----:B------:R-:W-:Y:S02]  /*12400*/  F2FP.PACK_AB R9, R148, R149 ;  /* 0x000000959409723e */ /* 0x000fe400000000ff */
[----:B------:R-:W-:Y:S01]  /*12410*/  F2FP.PACK_AB R10, R151, R150 ;  /* 0x00000096970a723e */ /* 0x000fe200000000ff */
[----:B---3--:R-:W-:-:S04]  /*12420*/  FFMA.FTZ R2, R211, c[0x0][0x2d0], -R0 ;  /* 0x0000b400d3027a23 */ /* 0x008fc80000010800 */
[----:B------:R-:W2:Y:S02]  /*12430*/  MUFU.EX2 R70, R2 ;  /* 0x0000000200467308 */ /* 0x000ea40000000800 */
[----:B--2---:R-:W-:Y:S01]  /*12440*/  F2FP.PACK_AB R11, R70, R71 ;  /* 0x00000047460b723e */ /* 0x004fe200000000ff */
[----:B------:R-:W-:Y:S02]  /*12450*/  FFMA.FTZ R2, R175, c[0x0][0x2d0], -R5 ;  /* 0x0000b400af027a23 */ /* 0x000fe40000010805 */
[----:B------:R-:W-:Y:S02]  /*12460*/  IMAD.MOV.U32 R175, RZ, RZ, R169 ;  /* 0x000000ffffaf7224 */ /* 0x000fe400078e00a9 */
[----:B------:R-:W-:Y:S02]  /*12470*/  IMAD.MOV.U32 R169, RZ, RZ, R173 ;  /* 0x000000ffffa97224 */ /* 0x000fe400078e00ad */
[----:B-----5:R-:W-:Y:S01]  /*12480*/  HMMA.16816.F32 R72, R8, R14, R64 ;  /* 0x0000000e0848723c */ /* 0x020fe20000001840 */
[----:B------:R2:W-:Y:S01]  /*12490*/  MUFU.EX2 R64, R2 ;  /* 0x0000000200407308 */ /* 0x0005e20000000800 */
[----:B------:R-:W-:-:S06]  /*124a0*/  IMAD.MOV.U32 R173, RZ, RZ, R132 ;  /* 0x000000ffffad7224 */ /* 0x000fcc00078e0084 */
[C---:B------:R-:W-:Y:S08]  /*124b0*/  HMMA.16816.F32 R100, R8.reuse, R32, R60 ;  /* 0x000000200864723c */ /* 0x040ff0000000183c */
[----:B-1----:R-:W-:Y:S01]  /*124c0*/  HMMA.16816.F32 R52, R8, R24, R52 ;  /* 0x000000180834723c */ /* 0x002fe20000001834 */
[----:B--2---:R-:W-:Y:S02]  /*124d0*/  FFMA.FTZ R2, R180, c[0x0][0x2d0], -R5 ;  /* 0x0000b400b4027a23 */ /* 0x004fe40000010805 */
[----:B------:R-:W-:-:S02]  /*124e0*/  IMAD.MOV.U32 R180, RZ, RZ, R131 ;  /* 0x000000ffffb47224 */ /* 0x000fc400078e0083 */
[----:B------:R1:W-:Y:S01]  /*124f0*/  MUFU.EX2 R60, R2 ;  /* 0x00000002003c7308 */ /* 0x0003e20000000800 */
[----:B------:R-:W-:Y:S02]  /*12500*/  IMAD.MOV.U32 R131, RZ, RZ, R167 ;  /* 0x000000ffff837224 */ /* 0x000fe400078e00a7 */
[----:B----4-:R-:W-:Y:S01]  /*12510*/  HMMA.16816.F32 R116, R8, R20, R116 ;  /* 0x000000140874723c */ /* 0x010fe20000001874 */
[----:B------:R-:W-:-:S07]  /*12520*/  IMAD.MOV.U32 R167, RZ, RZ, R134 ;  /* 0x000000ffffa77224 */ /* 0x000fce00078e0086 */
[C---:B------:R-:W-:Y:S01]  /*12530*/  HMMA.16816.F32 R84, R8.reuse, R16, R84 ;  /* 0x000000100854723c */ /* 0x040fe20000001854 */
[----:B-1----:R-:W-:Y:S02]  /*12540*/  FFMA.FTZ R2, R187, c[0x0][0x2d0], -R5 ;  /* 0x0000b400bb027a23 */ /* 0x002fe40000010805 */
[----:B------:R-:W-:Y:S01]  /*12550*/  IMAD.MOV.U32 R187, RZ, RZ, R130 ;  /* 0x000000ffffbb7224 */ /* 0x000fe200078e0082 */
[----:B------:R-:W-:Y:S01]  /*12560*/  MOV R130, R166 ;  /* 0x000000a600827202 */ /* 0x000fe20000000f00 */
[----:B------:R1:W-:Y:S01]  /*12570*/  MUFU.EX2 R33, R2 ;  /* 0x0000000200217308 */ /* 0x0003e20000000800 */
[----:B------:R-:W-:Y:S02]  /*12580*/  IMAD.MOV.U32 R166, RZ, RZ, R135 ;  /* 0x000000ffffa67224 */ /* 0x000fe400078e0087 */
[C---:B------:R-:W-:Y:S01]  /*12590*/  HMMA.16816.F32 R56, R8.reuse, R18, R88 ;  /* 0x000000120838723c */ /* 0x040fe20000001858 */
[----:B------:R-:W2:Y:S04]  /*125a0*/  LDSM.16.MT88.4 R16, [R221+0x7100] ;  /* 0x00710000dd10783b */ /* 0x000ea80000004200 */
[----:B------:R-:W-:Y:S03]  /*125b0*/  LDSM.16.MT88.4 R88, [R218+0x3900] ;  /* 0x00390000da58783b */ /* 0x000fe60000004200 */
[C---:B------:R-:W-:Y:S01]  /*125c0*/  HMMA.16816.F32 R76, R8.reuse, R28, R96 ;  /* 0x0000001c084c723c */ /* 0x040fe20000001860 */
[----:B------:R-:W-:Y:S01]  /*125d0*/  LDSM.16.MT88.4 R96, [R221+0x3900] ;  /* 0x00390000dd60783b */ /* 0x000fe20000004200 */
[----:B-1----:R-:W-:Y:S01]  /*125e0*/  FFMA.FTZ R2, R185, c[0x0][0x2d0], -R5 ;  /* 0x0000b400b9027a23 */ /* 0x002fe20000010805 */
[----:B------:R-:W-:Y:S01]  /*125f0*/  MOV R185, R129 ;  /* 0x0000008100b97202 */ /* 0x000fe20000000f00 */
[----:B------:R-:W-:Y:S01]  /*12600*/  IMAD.MOV.U32 R129, RZ, RZ, R168 ;  /* 0x000000ffff817224 */ /* 0x000fe200078e00a8 */
[----:B------:R-:W-:Y:S01]  /*12610*/  MOV R168, R133 ;  /* 0x0000008500a87202 */ /* 0x000fe20000000f00 */
[----:B------:R1:W3:Y:S02]  /*12620*/  MUFU.EX2 R32, R2 ;  /* 0x0000000200207308 */ /* 0x0002e40000000800 */
[C---:B------:R-:W-:Y:S08]  /*12630*/  HMMA.16816.F32 R28, R8.reuse, R30, R92 ;  /* 0x0000001e081c723c */ /* 0x040ff0000000185c */
[C---:B------:R-:W-:Y:S01]  /*12640*/  HMMA.16816.F32 R92, R8.reuse, R12, R80 ;  /* 0x0000000c085c723c */ /* 0x040fe20000001850 */
[----:B------:R-:W4:Y:S04]  /*12650*/  LDSM.16.MT88.4 R12, [R220+0x7100] ;  /* 0x00710000dc0c783b */ /* 0x000f280000004200 */
[----:B------:R-:W-:Y:S01]  /*12660*/  LDSM.16.MT88.4 R80, [R217+0x3900] ;  /* 0x00390000d950783b */ /* 0x000fe20000004200 */
[--C-:B-1----:R-:W-:Y:S01]  /*12670*/  FFMA.FTZ R2, R184, c[0x0][0x2d0], -R0.reuse ;  /* 0x0000b400b8027a23 */ /* 0x102fe20000010800 */
[----:B------:R-:W-:Y:S01]  /*12680*/  MOV R184, R137 ;  /* 0x0000008900b87202 */ /* 0x000fe20000000f00 */
[C---:B------:R-:W-:Y:S01]  /*12690*/  HMMA.16816.F32 R124, R8.reuse, R22, R120 ;  /* 0x00000016087c723c */ /* 0x040fe20000001878 */
[----:B------:R-:W1:Y:S01]  /*126a0*/  LDSM.16.MT88.4 R120, [R218+0x7900] ;  /* 0x00790000da78783b */ /* 0x000e620000004200 */
[----:B------:R5:W-:Y:S06]  /*126b0*/  MUFU.EX2 R25, R2 ;  /* 0x0000000200197308 */ /* 0x000bec0000000800 */
[C---:B--2---:R-:W-:Y:S01]  /*126c0*/  HMMA.16816.F32 R132, R8.reuse, R16, R112 ;  /* 0x000000100884723c */ /* 0x044fe20000001870 */
[----:B------:R-:W2:Y:S07]  /*126d0*/  LDSM.16.MT88.4 R112, [R217+0x7900] ;  /* 0x00790000d970783b */ /* 0x000eae0000004200 */
[----:B------:R-:W-:Y:S01]  /*126e0*/  HMMA.16816.F32 R40, R8, R34, R40 ;  /* 0x000000220828723c */ /* 0x000fe20000001828 */
[----:B-----5:R-:W-:-:S02]  /*126f0*/  FFMA.FTZ R2, R183, c[0x0][0x2d0], -R0 ;  /* 0x0000b400b7027a23 */ /* 0x020fc40000010800 */
[----:B------:R-:W-:Y:S01]  /*12700*/  IMAD.MOV.U32 R183, RZ, RZ, R138 ;  /* 0x000000ffffb77224 */ /* 0x000fe200078e008a */
[----:B---3--:R-:W-:Y:S01]  /*12710*/  F2FP.PACK_AB R138, R32, R33 ;  /* 0x00000021208a723e */ /* 0x008fe200000000ff */
[----:B------:R3:W5:Y:S03]  /*12720*/  MUFU.EX2 R24, R2 ;  /* 0x0000000200187308 */ /* 0x0007660000000800 */
[C---:B------:R-:W-:Y:S08]  /*12730*/  HMMA.16816.F32 R44, R8.reuse, R26, R44 ;  /* 0x0000001a082c723c */ /* 0x040ff0000000182c */
[----:B------:R-:W-:Y:S01]  /*12740*/  HMMA.16816.F32 R16, R8, R18, R108 ;  /* 0x000000120810723c */ /* 0x000fe2000000186c */
[--C-:B---3--:R-:W-:Y:S01]  /*12750*/  FFMA.FTZ R2, R128, c[0x0][0x2d0], -R0.reuse ;  /* 0x0000b40080027a23 */ /* 0x108fe20000010800 */
[----:B-----5:R-:W-:Y:S01]  /*12760*/  F2FP.PACK_AB R137, R24, R25 ;  /* 0x000000191889723e */ /* 0x020fe200000000ff */
[----:B------:R-:W-:-:S05]  /*12770*/  FFMA.FTZ R0, R136, c[0x0][0x2d0], -R0 ;  /* 0x0000b40088007a23 */ /* 0x000fca0000010800 */
[----:B----4-:R-:W-:Y:S01]  /*12780*/  HMMA.16816.F32 R48, R8, R12, R48 ;  /* 0x0000000c0830723c */ /* 0x010fe20000001830 */
[----:B------:R3:W-:Y:S01]  /*12790*/  MUFU.EX2 R21, R2 ;  /* 0x0000000200157308 */ /* 0x0007e20000000800 */
[----:B------:R-:W-:Y:S01]  /*127a0*/  IMAD.MOV.U32 R128, RZ, RZ, R139 ;  /* 0x000000ffff807224 */ /* 0x000fe200078e008b */
[----:B------:R-:W-:-:S05]  /*127b0*/  F2FP.PACK_AB R136, R60, R64 ;  /* 0x000000403c88723e */ /* 0x000fca00000000ff */
[----:B------:R-:W-:Y:S01]  /*127c0*/  HMMA.16816.F32 R36, R8, R14, R36 ;  /* 0x0000000e0824723c */ /* 0x000fe20000001824 */
[----:B------:R4:W5:Y:S01]  /*127d0*/  MUFU.EX2 R20, R0 ;  /* 0x0000000000147308 */ /* 0x0009620000000800 */
[----:B---3--:R-:W-:-:S04]  /*127e0*/  FADD.FTZ R2, R185, R187 ;  /* 0x000000bbb9027221 */ /* 0x008fc80000010000 */
[----:B------:R-:W-:Y:S02]  /*127f0*/  FADD.FTZ R2, R183, R2 ;  /* 0x00000002b7027221 */ /* 0x000fe40000010000 */
[----:B----4-:R-:W-:Y:S01]  /*12800*/  FADD.FTZ R0, R180, R175 ;  /* 0x000000afb4007221 */ /* 0x010fe20000010000 */
[----:B-----5:R-:W-:Y:S01]  /*12810*/  F2FP.PACK_AB R139, R20, R21 ;  /* 0x00000015148b723e */ /* 0x020fe200000000ff */
[----:B------:R-:W-:Y:S02]  /*12820*/  FADD.FTZ R2, R129, R2 ;  /* 0x0000000281027221 */ /* 0x000fe40000010000 */
[----:B------:R-:W-:Y:S02]  /*12830*/  FADD.FTZ R0, R184, R0 ;  /* 0x00000000b8007221 */ /* 0x000fe40000010000 */
[----:B------:R-:W-:Y:S02]  /*12840*/  FADD.FTZ R2, R131, R2 ;  /* 0x0000000283027221 */ /* 0x000fe40000010000 */
[----:B------:R-:W-:Y:S01]  /*12850*/  FADD.FTZ R0, R128, R0 ;  /* 0x0000000080007221 */ /* 0x000fe20000010000 */
[----:B-1----:R-:W-:Y:S01]  /*12860*/  HMMA.16816.F32 R116, R136, R120, R116 ;  /* 0x000000788874723c */ /* 0x002fe20000001874 */
[----:B------:R-:W-:-:S02]  /*12870*/  FADD.FTZ R2, R168, R2 ;  /* 0x00000002a8027221 */ /* 0x000fc40000010000 */
[----:B------:R-:W-:Y:S02]  /*12880*/  FADD.FTZ R0, R130, R0 ;  /* 0x0000000082007221 */ /* 0x000fe40000010000 */
[----:B------:R-:W-:Y:S01]  /*12890*/  FADD.FTZ R2, R167, R2 ;  /* 0x00000002a7027221 */ /* 0x000fe20000010000 */
[----:B------:R-:W1:Y:S01]  /*128a0*/  LDSM.16.MT88.4 R128, [R221+0x7900] ;  /* 0x00790000dd80783b */ /* 0x000e620000004200 */
        /* <DEDUP_REMOVED lines=21> */
[----:B------:R-:W3:Y:S01]  /*12a00*/  LDSM.16.MT88.4 R4, [R220+0x7900] ;  /* 0x00790000dc04783b */ /* 0x000ee20000004200 */
[----:B------:R-:W-:Y:S01]  /*12a10*/  FADD.FTZ R2, R186, R2 ;  /* 0x00000002ba027221 */ /* 0x000fe20000010000 */
[C---:B------:R-:W-:Y:S01]  /*12a20*/  HMMA.16816.F32 R100, R136.reuse, R104, R100 ;  /* 0x000000688864723c */ /* 0x040fe20000001864 */
[----:B------:R-:W-:Y:S02]  /*12a30*/  FADD.FTZ R0, R189, R0 ;  /* 0x00000000bd007221 */ /* 0x000fe40000010000 */
[----:B------:R-:W-:Y:S02]  /*12a40*/  FADD.FTZ R2, R164, R2 ;  /* 0x00000002a4027221 */ /* 0x000fe40000010000 */
[----:B------:R-:W-:Y:S02]  /*12a50*/  FADD.FTZ R0, R188, R0 ;  /* 0x00000000bc007221 */ /* 0x000fe40000010000 */
[----:B------:R-:W-:Y:S01]  /*12a60*/  FADD.FTZ R2, R163, R2 ;  /* 0x00000002a3027221 */ /* 0x000fe20000010000 */
[----:B--2---:R-:W-:Y:S01]  /*12a70*/  HMMA.16816.F32 R108, R136, R112, R52 ;  /* 0x00000070886c723c */ /* 0x004fe20000001834 */
[----:B------:R-:W-:-:S02]  /*12a80*/  FADD.FTZ R0, R174, R0 ;  /* 0x00000000ae007221 */ /* 0x000fc40000010000 */
[----:B------:R-:W-:Y:S02]  /*12a90*/  FADD.FTZ R2, R162, R2 ;  /* 0x00000002a2027221 */ /* 0x000fe40000010000 */
[----:B------:R-:W-:Y:S02]  /*12aa0*/  FADD.FTZ R0, R171, R0 ;  /* 0x00000000ab007221 */ /* 0x000fe40000010000 */
[----:B------:R-:W-:Y:S01]  /*12ab0*/  FADD.FTZ R3, R3, R2 ;  /* 0x0000000203037221 */ /* 0x000fe20000010000 */
[----:B-1----:R-:W-:Y:S01]  /*12ac0*/  HMMA.16816.F32 R124, R136, R128, R132 ;  /* 0x00000080887c723c */ /* 0x002fe20000001884 */
[----:B------:R-:W-:Y:S02]  /*12ad0*/  FADD.FTZ R0, R170, R0 ;  /* 0x00000000aa007221 */ /* 0x000fe40000010000 */
[----:B------:R-:W-:Y:S02]  /*12ae0*/  FADD.FTZ R3, R157, R3 ;  /* 0x000000039d037221 */ /* 0x000fe40000010000 */
[----:B------:R-:W-:-:S03]  /*12af0*/  FADD.FTZ R0, R165, R0 ;  /* 0x00000000a5007221 */ /* 0x000fc60000010000 */
[----:B------:R-:W-:Y:S01]  /*12b00*/  HMMA.16816.F32 R80, R136, R82, R28 ;  /* 0x000000528850723c */ /* 0x000fe2000000181c */
[----:B------:R-:W-:-:S04]  /*12b10*/  FADD.FTZ R0, R161, R0 ;  /* 0x00000000a1007221 */ /* 0x000fc80000010000 */
        /* <DEDUP_REMOVED lines=27> */
[C---:B---3--:R-:W-:Y:S04]  /*12cd0*/  HMMA.16816.F32 R132, R136.reuse, R4, R48 ;  /* 0x000000048884723c */ /* 0x048fe80000001830 */
[----:B------:R1:W-:Y:S04]  /*12ce0*/  STL [R1+0x24], R0 ;  /* 0x0000240001007387 */ /* 0x0003e80000100800 */
[----:B------:R1:W-:Y:S01]  /*12cf0*/  STL [R1+0x28], R3 ;  /* 0x0000280301007387 */ /* 0x0003e20000100800 */
[----:B------:R-:W-:Y:S01]  /*12d00*/  HMMA.16816.F32 R136, R136, R6, R36 ;  /* 0x000000068888723c */ /* 0x000fe20000001824 */
[----:B------:R-:W-:Y:S07]  /*12d10*/  @!P0 BRA `(.L_x_680) ;  /* 0x00004c4000008947 */ /* 0x000fee0003800000 */
[----:B------:R-:W2:Y:S04]  /*12d20*/  LDL R166, [R1+0x14] ;  /* 0x0000140001a67983 */ /* 0x000ea80000100800 */
[----:B------:R-:W3:Y:S04]  /*12d30*/  LDL R167, [R1] ;  /* 0x0000000001a77983 */ /* 0x000ee80000100800 */
[----:B------:R-:W4:Y:S04]  /*12d40*/  LDL R173, [R1+0x34] ;  /* 0x0000340001ad7983 */ /* 0x000f280000100800 */
[----:B------:R-:W4:Y:S01]  /*12d50*/  LDL R172, [R1+0x30] ;  /* 0x0000300001ac7983 */ /* 0x000f220000100800 */
[----:B------:R-:W-:Y:S01]  /*12d60*/  PLOP3.LUT P1, PT, PT, PT, UP2, 0x80, 0x0 ;  /* 0x000000000000781c */ /* 0x000fe20003f2f028 */
[----:B------:R-:W-:Y:S01]  /*12d70*/  IMAD.MOV.U32 R70, RZ, RZ, R68 ;  /* 0x000000ffff467224 */ /* 0x000fe200078e0044 */
[----:B------:R-:W-:Y:S01]  /*12d80*/  PLOP3.LUT P0, PT, PT, PT, UP2, 0x80, 0x0 ;  /* 0x000000000000781c */ /* 0x000fe20003f0f028 */
[----:B-1----:R-:W-:Y:S01]  /*12d90*/  IMAD.MOV.U32 R3, RZ, RZ, R69 ;  /* 0x000000ffff037224 */ /* 0x002fe200078e0045 */
[----:B------:R-:W-:-:S02]  /*12da0*/  ULDC UR5, c[0x0][0x210] ;  /* 0x0000840000057ab9 */ /* 0x000fc40000000800 */
[----:B------:R-:W-:Y:S02]  /*12db0*/  ULDC UR4, c[0x0][0x1e8] ;  /* 0x00007a0000047ab9 */ /* 0x000fe40000000800 */
[----:B------:R-:W-:Y:S02]  /*12dc0*/  UIMAD UR5, UR13, UR5, URZ ;  /* 0x000000050d0572a4 */ /* 0x000fe4000f8e023f */
[----:B------:R-:W-:Y:S02]  /*12dd0*/  UIMAD UR4, UR13, UR4, URZ ;  /* 0x000000040d0472a4 */ /* 0x000fe4000f8e023f */
[----:B------:R-:W-:Y:S01]  /*12de0*/  UMOV UR6, 0xffffff80 ;  /* 0xffffff8000067882 */ /* 0x000fe20000000000 */
[----:B--2---:R-:W-:Y:S01]  /*12df0*/  @P1 IMAD.HI.U32 R0, R166, c[0x0][0x2c8], RZ ;  /* 0x0000b200a6001a27 */ /* 0x004fe200078e00ff */
[----:B---3--:R-:W-:-:S04]  /*12e00*/  SHF.L.U32 R2, R167, 0x1, RZ ;  /* 0x00000001a7027819 */ /* 0x008fc800000006ff */
[----:B------:R-:W-:Y:S01]  /*12e10*/  @P0 SHF.R.U32.HI R0, RZ, c[0x0][0x2cc], R0 ;  /* 0x0000b300ff000a19 */ /* 0x000fe20000011600 */
[----:B------:R1:W-:Y:S01]  /*12e20*/  STL [R1+0x1c], R2 ;  /* 0x00001c0201007387 */ /* 0x0003e20000100800 */
[----:B----4-:R-:W-:-:S03]  /*12e30*/  SHF.L.U64.HI R241, R172, 0x1, R173 ;  /* 0x00000001acf17819 */ /* 0x010fc600000102ad */
[----:B------:R1:W-:Y:S01]  /*12e40*/  @P0 STL [R1+0x10], R0 ;  /* 0x0000100001000387 */ /* 0x0003e20000100800 */
[----:B------:R-:W-:-:S03]  /*12e50*/  IMAD.SHL.U32 R240, R172, 0x2, RZ ;  /* 0x00000002acf07824 */ /* 0x000fc600078e00ff */
.L_x_683:
[----:B------:R2:W5:Y:S01]  /*12e60*/  LDL R244, [R1+0x20] ;  /* 0x0000200001f47983 */ /* 0x0005620000100800 */
[----:B------:R-:W-:Y:S04]  /*12e70*/  DEPBAR.LE SB0, 0x0 ;  /* 0x000080000000791a */ /* 0x000fe80000000000 */
[----:B------:R-:W-:Y:S01]  /*12e80*/  BAR.SYNC.DEFER_BLOCKING 0x0 ;  /* 0x0000000000007b1d */ /* 0x000fe20000010000 */
[----:B------:R-:W-:Y:S05]  /*12e90*/  ISETP.LE.AND P0, PT, RZ, UR14, PT ;  /* 0x0000000eff007c0c */ /* 0x000fea000bf03270 */
[----:B------:R2:W5:Y:S04]  /*12ea0*/  LDL R243, [R1] ;  /* 0x0000000001f37983 */ /* 0x0005680000100800 */
[----:B------:R2:W5:Y:S04]  /*12eb0*/  LDL R242, [R1+0x1c] ;  /* 0x00001c0001f27983 */ /* 0x0005680000100800 */
[----:B------:R2:W3:Y:S04]  /*12ec0*/  LDSM.16.M88.4 R8, [R216+0x8100] ;  /* 0x00810000d808783b */ /* 0x0004e80000000200 */
[----:B------:R2:W4:Y:S04]  /*12ed0*/  LDSM.16.M88.4 R16, [R216+0x8900] ;  /* 0x00890000d810783b */ /* 0x0005280000000200 */
[----:B-1----:R2:W1:Y:S04]  /*12ee0*/  LDSM.16.M88.4 R24, [R216+0x9100] ;  /* 0x00910000d818783b */ /* 0x0024680000000200 */
        /* <DEDUP_REMOVED lines=14> */
[----:B-1-34-:R-:W3:Y:S02]  /*12fd0*/  LDL R2, [R1+0x4] ;  /* 0x0000040001027983 */ /* 0x01aee40000100800 */
[----:B---3--:R-:W-:Y:S01]  /*12fe0*/  SHF.R.S32.HI R0, RZ, 0x1f, R2 ;  /* 0x0000001fff007819 */ /* 0x008fe20000011402 */
[----:B------:R-:W-:Y:S04]  /*12ff0*/  IMAD.WIDE.U32 R4, R2, c[0x0][0x208], RZ ;  /* 0x0000820002047a25 */ /* 0x000fe800078e00ff */
[----:B------:R-:W-:Y:S04]  /*13000*/  IMAD R0, R0, c[0x0][0x208], RZ ;  /* 0x0000820000007a24 */ /* 0x000fe800078e02ff */
[----:B------:R-:W-:Y:S01]  /*13010*/  IMAD R0, R2, c[0x0][0x20c], R0 ;  /* 0x0000830002007a24 */ /* 0x000fe200078e0200 */
[----:B------:R-:W-:Y:S03]  /*13020*/  SHF.R.S32.HI R2, RZ, 0x1f, R245 ;  /* 0x0000001fff027819 */ /* 0x000fe600000114f5 */
[----:B------:R-:W-:Y:S02]  /*13030*/  IMAD.IADD R5, R5, 0x1, R0 ;  /* 0x0000000105057824 */ /* 0x000fe400078e0200 */
[----:B------:R-:W-:Y:S02]  /*13040*/  IMAD R2, R2, c[0x0][0x218], RZ ;  /* 0x0000860002027a24 */ /* 0x000fe400078e02ff */
[C---:B------:R-:W-:Y:S04]  /*13050*/  IMAD.WIDE.U32 R4, R245.reuse, c[0x0][0x218], R4 ;  /* 0x00008600f5047a25 */ /* 0x040fe800078e0004 */
[----:B------:R-:W-:Y:S01]  /*13060*/  IMAD R2, R245, c[0x0][0x21c], R2 ;  /* 0x00008700f5027a24 */ /* 0x000fe200078e0202 */
[----:B------:R-:W-:Y:S04]  /*13070*/  IADD3 R0, P0, R4, UR5, RZ ;  /* 0x0000000504007c10 */ /* 0x000fe8000ff1e0ff */
[----:B------:R-:W-:Y:S02]  /*13080*/  IADD3.X R4, R5, UR12, R2, P0, !PT ;  /* 0x0000000c05047c10 */ /* 0x000fe400087fe402 */
[C---:B------:R-:W-:Y:S04]  /*13090*/  LEA R2, P0, R0.reuse, c[0x0][0x1f8], 0x1 ;  /* 0x00007e0000027a11 */ /* 0x040fe800078008ff */
[----:B------:R-:W-:Y:S01]  /*130a0*/  LEA.HI.X R0, R0, c[0x0][0x1fc], R4, 0x1, P0 ;  /* 0x00007f0000007a11 */ /* 0x000fe200000f0c04 */
[----:B------:R-:W1:Y:S04]  /*130b0*/  SHFL.IDX PT, R5, R2, RZ, 0x181f ;  /* 0x00181fff02057589 */ /* 0x000e6800000e0000 */
[----:B------:R-:W3:Y:S04]  /*130c0*/  SHFL.IDX PT, R4, R2, 0x1, 0x181f ;  /* 0x00381f0002047f89 */ /* 0x000ee800000e0000 */
[----:B------:R-:W4:Y:S04]  /*130d0*/  SHFL.IDX PT, R6, R0, RZ, 0x181f ;  /* 0x00181fff00067589 */ /* 0x000f2800000e0000 */
[----:B------:R-:W2:Y:S04]  /*130e0*/  SHFL.IDX PT, R7, R0, 0x1, 0x181f ;  /* 0x00381f0000077f89 */ /* 0x000ea800000e0000 */
[----:B------:R-:W-:Y:S04]  /*130f0*/  SHFL.IDX PT, R13, R0, 0x2, 0x181f ;  /* 0x00581f00000d7f89 */ /* 0x000fe800000e0000 */
[----:B------:R2:W-:Y:S04]  /*13100*/  SHFL.IDX PT, R37, R0, 0x3, 0x181f ;  /* 0x00781f0000257f89 */ /* 0x0005e800000e0000 */
[----:B------:R-:W2:Y:S01]  /*13110*/  SHFL.IDX PT, R12, R2, 0x2, 0x181f ;  /* 0x00581f00020c7f89 */ /* 0x000ea200000e0000 */
[C---:B-1----:R-:W-:Y:S02]  /*13120*/  IADD3 R28, P0, R5.reuse, R240, RZ ;  /* 0x000000f0051c7210 */ /* 0x042fe40007f1e0ff */
[-C--:B-----5:R-:W-:Y:S01]  /*13130*/  IADD3 R30, P1, R5, R242.reuse, RZ ;  /* 0x000000f2051e7210 */ /* 0x0a0fe20007f3e0ff */
[----:B------:R1:W1:Y:S01]  /*13140*/  SHFL.IDX PT, R36, R2, 0x3, 0x181f ;  /* 0x00781f0002247f89 */ /* 0x00026200000e0000 */
[----:B---3--:R-:W-:Y:S02]  /*13150*/  IADD3 R22, P2, R4, R242, RZ ;  /* 0x000000f204167210 */ /* 0x008fe40007f5e0ff */
[----:B------:R-:W-:Y:S01]  /*13160*/  IADD3 R5, R239, 0x1100, RZ ;  /* 0x00001100ef057810 */ /* 0x000fe20007ffe0ff */
[--C-:B----4-:R-:W-:Y:S01]  /*13170*/  IMAD.X R29, R6, 0x1, R241.reuse, P0 ;  /* 0x00000001061d7824 */ /* 0x110fe200000e06f1 */
[----:B------:R-:W-:Y:S05]  /*13180*/  IADD3 R20, P0, R4, R240, RZ ;  /* 0x000000f004147210 */ /* 0x000fea0007f1e0ff */
[--C-:B--2---:R-:W-:Y:S01]  /*13190*/  IMAD.X R21, R7, 0x1, R241.reuse, P0 ;  /* 0x0000000107157824 */ /* 0x104fe200000e06f1 */
[----:B------:R-:W-:Y:S05]  /*131a0*/  SHF.L.U64.HI R0, R243, 0x1, R244 ;  /* 0x00000001f3007819 */ /* 0x000fea00000102f4 */
[--C-:B------:R-:W-:Y:S02]  /*131b0*/  IMAD.X R31, R6, 0x1, R0.reuse, P1 ;  /* 0x00000001061f7824 */ /* 0x100fe400008e0600 */
[--C-:B------:R-:W-:Y:S01]  /*131c0*/  IMAD.X R23, R7, 0x1, R0.reuse, P2 ;  /* 0x0000000107177824 */ /* 0x100fe200010e0600 */
[----:B-1----:R-:W-:Y:S02]  /*131d0*/  SEL R2, RZ, 0x10, P5 ;  /* 0x00000010ff027807 */ /* 0x002fe40002800000 */
[-C--:B------:R-:W-:Y:S02]  /*131e0*/  IADD3 R14, P2, R12, R242.reuse, RZ ;  /* 0x000000f20c0e7210 */ /* 0x080fe40007f5e0ff */
[----:B------:R-:W-:Y:S02]  /*131f0*/  IADD3 R6, P0, R36, R242, RZ ;  /* 0x000000f224067210 */ /* 0x000fe40007f1e0ff */
[C---:B------:R-:W-:Y:S01]  /*13200*/  ISETP.NE.U32.AND P3, PT, R2.reuse, RZ, PT ;  /* 0x000000ff0200720c */ /* 0x040fe20003f65070 */
[--C-:B------:R-:W-:Y:S01]  /*13210*/  IMAD.X R15, R13, 0x1, R0.reuse, P2 ;  /* 0x000000010d0f7824 */ /* 0x100fe200010e0600 */
[----:B------:R-:W-:Y:S01]  /*13220*/  IADD3 R4, -R2, 0x10, RZ ;  /* 0x0000001002047810 */ /* 0x000fe20007ffe1ff */
[----:B------:R-:W-:Y:S01]  /*13230*/  IMAD.X R7, R37, 0x1, R0, P0 ;  /* 0x0000000125077824 */ /* 0x000fe200000e0600 */
[C---:B------:R-:W-:Y:S02]  /*13240*/  IADD3 R2, R239.reuse, 0x100, RZ ;  /* 0x00000100ef027810 */ /* 0x040fe40007ffe0ff */
[----:B------:R-:W-:Y:S02]  /*13250*/  IADD3 R0, R239, 0x4100, RZ ;  /* 0x00004100ef007810 */ /* 0x000fe40007ffe0ff */
[----:B------:R-:W-:Y:S01]  /*13260*/  IADD3 R12, P1, R12, R240, RZ ;  /* 0x000000f00c0c7210 */ /* 0x000fe20007f3e0ff */
[----:B------:R1:W-:Y:S01]  /*13270*/  LDGSTS.E.BYPASS.LTC128B.128 [R2], [R30.64], !P6 ;  /* 0x000000001e027fae */ /* 0x0003e2000f101d56 */
[----:B------:R-:W-:Y:S03]  /*13280*/  LOP3.LUT R4, R4, 0xf, RZ, 0xc0, !PT ;  /* 0x0000000f04047812 */ /* 0x000fe600078ec0ff */
[----:B------:R2:W-:Y:S01]  /*13290*/  LDGSTS.E.BYPASS.LTC128B.128 [R0], [R28.64], !P5 ;  /* 0x000000001c007fae */ /* 0x0005e2000e901d56 */
[--C-:B------:R-:W-:Y:S01]  /*132a0*/  IMAD.X R13, R13, 0x1, R241.reuse, P1 ;  /* 0x000000010d0d7824 */ /* 0x100fe200008e06f1 */
[----:B------:R-:W-:Y:S02]  /*132b0*/  IADD3 R4, P1, P0, R4, R36, R240 ;  /* 0x0000002404047210 */ /* 0x000fe4000783e0f0 */
[----:B------:R3:W-:Y:S01]  /*132c0*/  LDGSTS.E.BYPASS.LTC128B.128 [R5], [R22.64], !P6 ;  /* 0x0000000016057fae */ /* 0x0007e2000f101d56 */
[C---:B--2---:R-:W-:Y:S02]  /*132d0*/  IADD3 R0, R239.reuse, 0x5100, RZ ;  /* 0x00005100ef007810 */ /* 0x044fe40007ffe0ff */
[C---:B---3--:R-:W-:Y:S03]  /*132e0*/  IADD3 R22, R239.reuse, 0x2100, RZ ;  /* 0x00002100ef167810 */ /* 0x048fe60007ffe0ff */
[----:B------:R2:W-:Y:S01]  /*132f0*/  LDGSTS.E.BYPASS.LTC128B.128 [R0], [R20.64], !P5 ;  /* 0x0000000014007fae */ /* 0x0005e2000e901d56 */
[----:B------:R-:W-:Y:S03]  /*13300*/  IADD3.X R5, RZ, R37, R241, P1, P0 ;  /* 0x00000025ff057210 */ /* 0x000fe60000fe04f1 */
[----:B------:R1:W-:Y:S01]  /*13310*/  LDGSTS.E.BYPASS.LTC128B.128 [R22], [R14.64], !P6 ;  /* 0x000000000e167fae */ /* 0x0003e2000f101d56 */
[----:B--2---:R-:W-:Y:S05]  /*13320*/  IADD3 R0, R239, 0x6100, RZ ;  /* 0x00006100ef007810 */ /* 0x004fea0007ffe0ff */
[----:B------:R1:W-:Y:S04]  /*13330*/  LDGSTS.E.BYPASS.LTC128B.128 [R0], [R12.64], !P5 ;  /* 0x000000000c007fae */ /* 0x0003e8000e901d56 */
[----:B------:R1:W-:Y:S04]  /*13340*/  LDGSTS.E.BYPASS.LTC128B.128 [R2+0x3000], [R6.64], !P6 ;  /* 0x0300000006027fae */ /* 0x0003e8000f101d56 */
[----:B------:R1:W-:Y:S02]  /*13350*/  LDGSTS.E.BYPASS.LTC128B.128.ZFILL [R2+0x7000], [R4.64], P3 ;  /* 0x0700000004027fae */ /* 0x0003e40009941d56 */
.L_x_681:
[C---:B-1-34-:R-:W-:Y:S01]  /*13360*/  HMMA.16816.F32 R4, R140.reuse, R8, RZ ;  /* 0x000000088c04723c */ /* 0x05afe200000018ff */
[----:B------:R-:W1:Y:S01]  /*13370*/  LDSM.16.M88.4 R180, [R222+0x8100] ;  /* 0x00810000deb4783b */ /* 0x000e620000000200 */
[----:B------:R-:W-:Y:S06]  /*13380*/  UISETP.GE.AND UP0, UPT, UR14, 0x1, UPT ;  /* 0x000000010e00788c */ /* 0x000fec000bf06270 */
[C---:B------:R-:W-:Y:S01]  /*13390*/  HMMA.16816.F32 R8, R140.reuse, R10, RZ ;  /* 0x0000000a8c08723c */ /* 0x040fe200000018ff */
[----:B------:R-:W0:Y:S01]  /*133a0*/  LDGDEPBAR ;  /* 0x00000000000079af */ /* 0x000e220000000000 */
[----:B------:R-:W-:Y:S06]  /*133b0*/  PLOP3.LUT P0, PT, PT, PT, UP0, 0x80, 0x0 ;  /* 0x000000000000781c */ /* 0x000fec0003f0f008 */
[C---:B------:R-:W-:Y:S01]  /*133c0*/  HMMA.16816.F32 R12, R140.reuse, R16, RZ ;  /* 0x000000108c0c723c */ /* 0x040fe200000018ff */
[----:B------:R-:W3:Y:S07]  /*133d0*/  LDSM.16.M88.4 R184, [R222+0x8900] ;  /* 0x00890000deb8783b */ /* 0x000eee0000000200 */
[C---:B------:R-:W-:Y:S01]  /*133e0*/  HMMA.16816.F32 R16, R140.reuse, R18, RZ ;  /* 0x000000128c10723c */ /* 0x040fe200000018ff */
[----:B------:R-:W4:Y:S07]  /*133f0*/  LDSM.16.M88.4 R188, [R222+0x9100] ;  /* 0x00910000debc783b */ /* 0x000f2e0000000200 */
[C---:B------:R-:W-:Y:S01]  /*13400*/  HMMA.16816.F32 R20, R140.reuse, R24, RZ ;  /* 0x000000188c14723c */ /* 0x040fe200000018ff */
[----:B------:R-:W-:Y:S07]  /*13410*/  LDSM.16.M88.4 R208, [R222+0xf900] ;  /* 0x00f90000ded0783b */ /* 0x000fee0000000200 */
        /* <DEDUP_REMOVED lines=13> */
[----:B------:R-:W2:Y:S07]  /*134f0*/  LDSM.16.M88.4 R72, [R222+0x9900] ;  /* 0x00990000de48783b */ /* 0x000eae0000000200 */
        /* <DEDUP_REMOVED lines=29> */
[----:B------:R-:W-:Y:S07]  /*136d0*/  LDSM.16.M88.4 R188, [R222+0xf100] ;  /* 0x00f10000debc783b */ /* 0x000fee0000000200 */
[C---:B--2---:R-:W-:Y:S08]  /*136e0*/  HMMA.16816.F32 R28, R176.reuse, R72, R28 ;  /* 0x00000048b01c723c */ /* 0x044ff0000000181c */
[C---:B------:R-:W-:Y:S01]  /*136f0*/  HMMA.16816.F32 R32, R176.reuse, R74, R32 ;  /* 0x0000004ab020723c */ /* 0x040fe20000001820 */
[----:B------:R-:W2:Y:S07]  /*13700*/  LDSM.16.M88.4 R72, [R219+0x2000] ;  /* 0x00200000db48783b */ /* 0x000eae0000000200 */
        /* <DEDUP_REMOVED lines=23> */
[----:B------:R-:W-:Y:S07]  /*13880*/  LDSM.16.M88.4 R180, [R231] ;  /* 0x00000000e7b4783b */ /* 0x000fee0000000200 */
[C---:B--2---:R-:W-:Y:S08]  /*13890*/  HMMA.16816.F32 R36, R192.reuse, R72, R36 ;  /* 0x00000048c024723c */ /* 0x044ff00000001824 */
[C---:B------:R-:W-:Y:S01]  /*138a0*/  HMMA.16816.F32 R40, R192.reuse, R74, R40 ;  /* 0x0000004ac028723c */ /* 0x040fe20000001828 */
[----:B------:R-:W1:Y:S07]  /*138b0*/  LDSM.16.M88.4 R72, [R216+0xe900] ;  /* 0x00e90000d848783b */ /* 0x000e6e0000000200 */
[C---:B---3--:R-:W-:Y:S08]  /*138c0*/  HMMA.16816.F32 R44, R192.reuse, R148, R44 ;  /* 0x00000094c02c723c */ /* 0x048ff0000000182c */
[C---:B------:R-:W-:Y:S01]  /*138d0*/  HMMA.16816.F32 R48, R192.reuse, R150, R48 ;  /* 0x00000096c030723c */ /* 0x040fe20000001830 */
[----:B------:R-:W2:Y:S07]  /*138e0*/  LDSM.16.M88.4 R148, [R216+0xf100] ;  /* 0x00f10000d894783b */ /* 0x000eae0000000200 */
[C---:B----4-:R-:W-:Y:S08]  /*138f0*/  HMMA.16816.F32 R52, R192.reuse, R152, R52 ;  /* 0x00000098c034723c */ /* 0x050ff00000001834 */
[C---:B------:R-:W-:Y:S01]  /*13900*/  HMMA.16816.F32 R56, R192.reuse, R154, R56 ;  /* 0x0000009ac038723c */ /* 0x040fe20000001838 */
[----:B------:R-:W3:Y:S07]  /*13910*/  LDSM.16.M88.4 R152, [R216+0xf900] ;  /* 0x00f90000d898783b */ /* 0x000eee0000000200 */
[C---:B------:R-:W-:Y:S08]  /*13920*/  HMMA.16816.F32 R60, R192.reuse, R184, R60 ;  /* 0x000000b8c03c723c */ /* 0x040ff0000000183c */
[----:B------:R-:W-:Y:S01]  /*13930*/  HMMA.16816.F32 R64, R192, R186, R64 ;  /* 0x000000bac040723c */ /* 0x000fe20000001840 */
[----:B------:R-:W4:Y:S07]  /*13940*/  LDSM.16.M88.4 R184, [R230] ;  /* 0x00000000e6b8783b */ /* 0x000f2e0000000200 */
        /* <DEDUP_REMOVED lines=27> */
[C---:B----4-:R-:W-:Y:S08]  /*13b00*/  HMMA.16816.F32 R12, R200.reuse, R184, R12 ;  /* 0x000000b8c80c723c */ /* 0x050ff0000000180c */
        /* <DEDUP_REMOVED lines=63> */
[----:B------:R2:W2:Y:S10]  /*13f00*/  MUFU.TANH R160, R12 ;  /* 0x0000000c00a07308 */ /* 0x0004b40000002400 */
[----:B------:R2:W2:Y:S01]  /*13f10*/  MUFU.TANH R159, R13 ;  /* 0x0000000d009f7308 */ /* 0x0004a20000002400 */
[----:B-1----:R-:W1:Y:S01]  /*13f20*/  LDSM.16.M88.4 R8, [R219+0x5800] ;  /* 0x00580000db08783b */ /* 0x002e620000000200 */
[C---:B----4-:R-:W-:Y:S08]  /*13f30*/  HMMA.16816.F32 R20, R212.reuse, R4, R20 ;  /* 0x00000004d414723c */ /* 0x050ff00000001814 */
[----:B------:R4:W1:Y:S01]  /*13f40*/  MUFU.TANH R73, R14 ;  /* 0x0000000e00497308 */ /* 0x0008620000002400 */
[C---:B------:R-:W-:Y:S01]  /*13f50*/  HMMA.16816.F32 R24, R212.reuse, R6, R24 ;  /* 0x00000006d418723c */ /* 0x040fe20000001818 */
[----:B------:R-:W2:Y:S08]  /*13f60*/  LDSM.16.M88.4 R4, [R219+0x6000] ;  /* 0x00600000db04783b */ /* 0x000eb00000000200 */
[----:B------:R4:W1:Y:S06]  /*13f70*/  MUFU.TANH R72, R15 ;  /* 0x0000000f00487308 */ /* 0x00086c0000002400 */
[----:B------:R-:W-:Y:S04]  /*13f80*/  FMUL.FTZ R22, R22, c[0x0][0x320] ;  /* 0x0000c80016167a20 */ /* 0x000fe80000410000 */
[----:B------:R4:W2:Y:S01]  /*13f90*/  MUFU.TANH R75, R16 ;  /* 0x00000010004b7308 */ /* 0x0008a20000002400 */
[----:B------:R-:W-:Y:S02]  /*13fa0*/  FMUL.FTZ R23, R23, c[0x0][0x320] ;  /* 0x0000c80017177a20 */ /* 0x000fe40000410000 */
[----:B------:R-:W-:Y:S02]  /*13fb0*/  FMUL.FTZ R20, R20, c[0x0][0x320] ;  /* 0x0000c80014147a20 */ /* 0x000fe40000410000 */
[----:B------:R-:W-:Y:S02]  /*13fc0*/  FMUL.FTZ R21, R21, c[0x0][0x320] ;  /* 0x0000c80015157a20 */ /* 0x000fe40000410000 */
[----:B------:R-:W-:Y:S02]  /*13fd0*/  FMUL.FTZ R24, R24, c[0x0][0x320] ;  /* 0x0000c80018187a20 */ /* 0x000fe40000410000 */
[----:B------:R-:W-:Y:S01]  /*13fe0*/  FMUL.FTZ R25, R25, c[0x0][0x320] ;  /* 0x0000c80019197a20 */ /* 0x000fe20000410000 */
[----:B------:R4:W3:Y:S01]  /*13ff0*/  MUFU.TANH R74, R17 ;  /* 0x00000011004a7308 */ /* 0x0008e20000002400 */
[----:B------:R-:W-:Y:S02]  /*14000*/  FMUL.FTZ R26, R26, c[0x0][0x320] ;  /* 0x0000c8001a1a7a20 */ /* 0x000fe40000410000 */
[----:B------:R-:W-:Y:S01]  /*14010*/  FMUL.FTZ R27, R27, c[0x0][0x320] ;  /* 0x0000c8001b1b7a20 */ /* 0x000fe20000410000 */
[C---:B-1----:R-:W-:Y:S06]  /*14020*/  HMMA.16816.F32 R28, R212.reuse, R8, R28 ;  /* 0x00000008d41c723c */ /* 0x042fec000000181c */
[----:B------:R4:W1:Y:S02]  /*14030*/  MUFU.TANH R71, R18 ;  /* 0x0000001200477308 */ /* 0x0008640000002400 */
[C---:B------:R-:W-:Y:S01]  /*14040*/  HMMA.16816.F32 R32, R212.reuse, R10, R32 ;  /* 0x0000000ad420723c */ /* 0x040fe20000001820 */
[----:B------:R-:W1:Y:S07]  /*14050*/  LDSM.16.M88.4 R8, [R219+0x6800] ;  /* 0x00680000db08783b */ /* 0x000e6e0000000200 */
[----:B------:R4:W1:Y:S01]  /*14060*/  MUFU.TANH R69, R19 ;  /* 0x0000001300457308 */ /* 0x0008620000002400 */
[C---:B--2---:R-:W-:Y:S07]  /*14070*/  HMMA.16816.F32 R36, R212.reuse, R4, R36 ;  /* 0x00000004d424723c */ /* 0x044fee0000001824 */
[----:B------:R-:W-:Y:S01]  /*14080*/  FMUL.FTZ R28, R28, c[0x0][0x320] ;  /* 0x0000c8001c1c7a20 */ /* 0x000fe20000410000 */
[C---:B------:R-:W-:Y:S01]  /*14090*/  HMMA.16816.F32 R40, R212.reuse, R6, R40 ;  /* 0x00000006d428723c */ /* 0x040fe20000001828 */
[----:B------:R4:W2:Y:S01]  /*140a0*/  MUFU.TANH R150, R20 ;  /* 0x0000001400967308 */ /* 0x0008a20000002400 */
[----:B------:R-:W2:Y:S02]  /*140b0*/  LDSM.16.M88.4 R4, [R219+0x7000] ;  /* 0x00700000db04783b */ /* 0x000ea40000000200 */
[----:B------:R-:W-:Y:S02]  /*140c0*/  FMUL.FTZ R29, R29, c[0x0][0x320] ;  /* 0x0000c8001d1d7a20 */ /* 0x000fe40000410000 */
[----:B------:R-:W-:Y:S02]  /*140d0*/  FMUL.FTZ R30, R30, c[0x0][0x320] ;  /* 0x0000c8001e1e7a20 */ /* 0x000fe40000410000 */
[----:B------:R-:W-:Y:S03]  /*140e0*/  FMUL.FTZ R31, R31, c[0x0][0x320] ;  /* 0x0000c8001f1f7a20 */ /* 0x000fe60000410000 */
[----:B------:R4:W2:Y:S01]  /*140f0*/  MUFU.TANH R151, R21 ;  /* 0x0000001500977308 */ /* 0x0008a20000002400 */
[----:B------:R-:W-:Y:S02]  /*14100*/  FMUL.FTZ R33, R33, c[0x0][0x320] ;  /* 0x0000c80021217a20 */ /* 0x000fe40000410000 */
[----:B------:R-:W-:Y:S02]  /*14110*/  FMUL.FTZ R34, R34, c[0x0][0x320] ;  /* 0x0000c80022227a20 */ /* 0x000fe40000410000 */
[----:B------:R-:W-:Y:S02]  /*14120*/  FMUL.FTZ R35, R35, c[0x0][0x320] ;  /* 0x0000c80023237a20 */ /* 0x000fe40000410000 */
[----:B------:R-:W-:Y:S02]  /*14130*/  FMUL.FTZ R36, R36, c[0x0][0x320] ;  /* 0x0000c80024247a20 */ /* 0x000fe40000410000 */
[----:B------:R-:W-:Y:S01]  /*14140*/  FMUL.FTZ R37, R37, c[0x0][0x320] ;  /* 0x0000c80025257a20 */ /* 0x000fe20000410000 */
[----:B------:R4:W3:Y:S01]  /*14150*/  MUFU.TANH R152, R22 ;  /* 0x0000001600987308 */ /* 0x0008e20000002400 */
[----:B------:R-:W-:Y:S01]  /*14160*/  FMUL.FTZ R38, R38, c[0x0][0x320] ;  /* 0x0000c80026267a20 */ /* 0x000fe20000410000 */
[C---:B-1----:R-:W-:Y:S03]  /*14170*/  HMMA.16816.F32 R44, R212.reuse, R8, R44 ;  /* 0x00000008d42c723c */ /* 0x042fe6000000182c */
[----:B------:R-:W-:Y:S02]  /*14180*/  FMUL.FTZ R39, R39, c[0x0][0x320] ;  /* 0x0000c80027277a20 */ /* 0x000fe40000410000 */
[----:B------:R-:W-:Y:S03]  /*14190*/  FMUL.FTZ R42, R42, c[0x0][0x320] ;  /* 0x0000c8002a2a7a20 */ /* 0x000fe60000410000 */
[----:B------:R4:W1:Y:S01]  /*141a0*/  MUFU.TANH R153, R23 ;  /* 0x0000001700997308 */ /* 0x0008620000002400 */
[C---:B------:R-:W-:Y:S01]  /*141b0*/  HMMA.16816.F32 R48, R212.reuse, R10, R48 ;  /* 0x0000000ad430723c */ /* 0x040fe20000001830 */
[----:B------:R-:W1:Y:S01]  /*141c0*/  LDSM.16.M88.4 R8, [R219+0x7800] ;  /* 0x00780000db08783b */ /* 0x000e620000000200 */
[----:B------:R-:W-:Y:S04]  /*141d0*/  DEPBAR.LE SB0, 0x0 ;  /* 0x000080000000791a */ /* 0x000fe80000000000 */
[----:B------:R-:W-:Y:S02]  /*141e0*/  FMUL.FTZ R43, R43, c[0x0][0x320] ;  /* 0x0000c8002b2b7a20 */ /* 0x000fe40000410000 */
[----:B------:R-:W-:Y:S01]  /*141f0*/  FMUL.FTZ R32, R32, c[0x0][0x320] ;  /* 0x0000c80020207a20 */ /* 0x000fe20000410000 */
[----:B------:R4:W1:Y:S01]  /*14200*/  MUFU.TANH R154, R24 ;  /* 0x00000018009a7308 */ /* 0x0008620000002400 */
[----:B------:R-:W-:Y:S01]  /*14210*/  BAR.SYNC.DEFER_BLOCKING 0x0 ;  /* 0x0000000000007b1d */ /* 0x000fe20000010000 */
[C---:B--2---:R-:W-:Y:S05]  /*14220*/  HMMA.16816.F32 R52, R212.reuse, R4, R52 ;  /* 0x00000004d434723c */ /* 0x044fea0000001834 */
[----:B------:R-:W-:Y:S02]  /*14230*/  FMUL.FTZ R44, R44, c[0x0][0x320] ;  /* 0x0000c8002c2c7a20 */ /* 0x000fe40000410000 */
[----:B------:R-:W-:Y:S01]  /*14240*/  FMUL.FTZ R45, R45, c[0x0][0x320] ;  /* 0x0000c8002d2d7a20 */ /* 0x000fe20000410000 */
[----:B------:R4:W2:Y:S01]  /*14250*/  MUFU.TANH R155, R25 ;  /* 0x00000019009b7308 */ /* 0x0008a20000002400 */
[C---:B------:R-:W-:Y:S03]  /*14260*/  HMMA.16816.F32 R56, R212.reuse, R6, R56 ;  /* 0x00000006d438723c */ /* 0x040fe60000001838 */
[----:B------:R-:W-:Y:S02]  /*14270*/  FMUL.FTZ R46, R46, c[0x0][0x320] ;  /* 0x0000c8002e2e7a20 */ /* 0x000fe40000410000 */
[----:B------:R-:W-:Y:S02]  /*14280*/  FMUL.FTZ R47, R47, c[0x0][0x320] ;  /* 0x0000c8002f2f7a20 */ /* 0x000fe40000410000 */
[----:B------:R-:W-:Y:S02]  /*14290*/  FMUL.FTZ R50, R50, c[0x0][0x320] ;  /* 0x0000c80032327a20 */ /* 0x000fe40000410000 */
[----:B------:R4:W2:Y:S03]  /*142a0*/  MUFU.TANH R156, R26 ;  /* 0x0000001a009c7308 */ /* 0x0008a60000002400 */
        /* <DEDUP_REMOVED lines=63> */
[----:B------:R-:W1:Y:S01]  /*146a0*/  MUFU.TANH R67, R67 ;  /* 0x0000004300437308 */ /* 0x000e620000002400 */
[----:B------:R-:W-:-:S05]  /*146b0*/  @!P0 BRA `(.L_x_682) ;  /* 0x0000045000008947 */ /* 0x000fca0003800000 */
[----:B--234-:R-:W2:Y:S01]  /*146c0*/  LDL R0, [R1+0x2c] ;  /* 0x00002c0001007983 */ /* 0x01cea20000100800 */
[----:B------:R-:W-:Y:S01]  /*146d0*/  IMAD.MOV.U32 R2, RZ, RZ, c[0x0][0x2b8] ;  /* 0x0000ae00ff027624 */ /* 0x000fe200078e00ff */
[----:B------:R-:W-:Y:S01]  /*146e0*/  ULEA UR10, UR14, UR16, 0x7 ;  /* 0x000000100e0a7291 */ /* 0x000fe2000f8e383f */
[----:B------:R-:W-:Y:S01]  /*146f0*/  IMAD.MOV.U32 R245, RZ, RZ, RZ ;  /* 0x000000fffff57224 */ /* 0x000fe200078e00ff */
[----:B------:R-:W-:Y:S02]  /*14700*/  SEL R9, RZ, 0x10, P5 ;  /* 0x00000010ff097807 */ /* 0x000fe40002800000 */
[----:B------:R-:W-:Y:S02]  /*14710*/  ISETP.NE.AND P2, PT, R2, 0x1, PT ;  /* 0x000000010200780c */ /* 0x000fe40003f45270 */
[----:B------:R-:W-:Y:S01]  /*14720*/  IMAD.U32 R2, RZ, RZ, UR10 ;  /* 0x0000000aff027e24 */ /* 0x000fe2000f8e00ff */
[----:B------:R-:W-:Y:S04]  /*14730*/  IADD3 R21, -R9, 0x10, RZ ;  /* 0x0000001009157810 */ /* 0x000fe80007ffe1ff */
[----:B------:R-:W-:Y:S02]  /*14740*/  LOP3.LUT R21, R21, 0xf, RZ, 0xc0, !PT ;  /* 0x0000000f15157812 */ /* 0x000fe400078ec0ff */
[----:B--2---:R-:W-:Y:S02]  /*14750*/  IADD3 R2, R2, -0x80, R0 ;  /* 0xffffff8002027810 */ /* 0x004fe40007ffe000 */
[----:B------:R-:W-:Y:S03]  /*14760*/  ISETP.GT.AND P1, PT, R0, 0x7f, PT ;  /* 0x0000007f0000780c */ /* 0x000fe60003f24270 */
[----:B------:R-:W-:Y:S04]  /*14770*/  @P2 IMAD.HI.U32 R4, R2, c[0x0][0x2bc], RZ ;  /* 0x0000af0002042a27 */ /* 0x000fe800078e00ff */
[----:B------:R-:W-:Y:S01]  /*14780*/  IMAD.MOV.U32 R0, RZ, RZ, R2 ;  /* 0x000000ffff007224 */ /* 0x000fe200078e0002 */
[----:B------:R-:W-:Y:S05]  /*14790*/  @P2 SHF.R.U32.HI R0, RZ, c[0x0][0x2c0], R4 ;  /* 0x0000b000ff002a19 */ /* 0x000fea0000011604 */
[C---:B------:R-:W-:Y:S04]  /*147a0*/  @!P1 IADD3 R5, P0, R0.reuse, UR18, RZ ;  /* 0x0000001200059c10 */ /* 0x040fe8000ff1e0ff */
[----:B------:R-:W-:Y:S01]  /*147b0*/  @!P1 LEA.HI.X.SX32 R6, R0, UR8, 0x1, P0 ;  /* 0x0000000800069c11 */ /* 0x000fe200080f0eff */
[----:B------:R-:W-:Y:S01]  /*147c0*/  IMAD.MOV R0, RZ, RZ, -R0 ;  /* 0x000000ffff007224 */ /* 0x000fe200078e0a00 */
[C---:B------:R-:W-:Y:S03]  /*147d0*/  @!P1 LEA R4, P0, R5.reuse, c[0x0][0x2a0], 0x2 ;  /* 0x0000a80005049a11 */ /* 0x040fe600078010ff */
[----:B------:R-:W-:Y:S01]  /*147e0*/  IMAD R7, R0, c[0x0][0x2b8], R2 ;  /* 0x0000ae0000077a24 */ /* 0x000fe200078e0202 */
[----:B------:R-:W-:Y:S04]  /*147f0*/  @!P1 LEA.HI.X R5, R5, c[0x0][0x2a4], R6, 0x2, P0 ;  /* 0x0000a90005059a11 */ /* 0x000fe800000f1406 */
[----:B------:R-:W-:Y:S01]  /*14800*/  STL [R1+0x4], R7 ;  /* 0x0000040701007387 */ /* 0x000fe20000100800 */
[----:B------:R-:W-:Y:S03]  /*14810*/  SHF.R.S32.HI R0, RZ, 0x1f, R7 ;  /* 0x0000001fff007819 */ /* 0x000fe60000011407 */
[----:B------:R2:W3:Y:S02]  /*14820*/  @!P1 LDG.E R245, [R4.64] ;  /* 0x0000001604f59981 */ /* 0x0004e4000c1e1900 */
        /* <DEDUP_REMOVED lines=12> */
[----:B------:R-:W2:Y:S04]  /*148f0*/  SHFL.IDX PT, R12, R2, 0x1, 0x181f ;  /* 0x00381f00020c7f89 */ /* 0x000ea800000e0000 */
[----:B------:R-:W3:Y:S04]  /*14900*/  SHFL.IDX PT, R4, R2, RZ, 0x181f ;  /* 0x00181fff02047589 */ /* 0x000ee800000e0000 */
[----:B------:R-:W4:Y:S04]  /*14910*/  SHFL.IDX PT, R5, R0, RZ, 0x181f ;  /* 0x00181fff00057589 */ /* 0x000f2800000e0000 */
[----:B------:R-:W1:Y:S04]  /*14920*/  SHFL.IDX PT, R6, R0, 0x1, 0x181f ;  /* 0x00381f0000067f89 */ /* 0x000e6800000e0000 */
[----:B------:R-:W-:Y:S04]  /*14930*/  SHFL.IDX PT, R7, R0, 0x2, 0x181f ;  /* 0x00581f0000077f89 */ /* 0x000fe800000e0000 */
[----:B------:R1:W-:Y:S04]  /*14940*/  SHFL.IDX PT, R20, R0, 0x3, 0x181f ;  /* 0x00781f0000147f89 */ /* 0x0003e800000e0000 */
[----:B------:R-:W1:Y:S01]  /*14950*/  SHFL.IDX PT, R8, R2, 0x2, 0x181f ;  /* 0x00581f0002087f89 */ /* 0x000e6200000e0000 */
[C---:B--2--5:R-:W-:Y:S02]  /*14960*/  IADD3 R14, P4, R12.reuse, R242, RZ ;  /* 0x000000f20c0e7210 */ /* 0x064fe40007f9e0ff */
[----:B------:R-:W-:Y:S01]  /*14970*/  IADD3 R12, P3, R12, R240, RZ ;  /* 0x000000f00c0c7210 */ /* 0x000fe20007f7e0ff */
[----:B------:R-:W2:Y:S01]  /*14980*/  SHFL.IDX PT, R2, R2, 0x3, 0x181f ;  /* 0x00781f0002027f89 */ /* 0x000ea200000e0000 */
[C---:B---3--:R-:W-:Y:S02]  /*14990*/  IADD3 R18, P1, R4.reuse, R242, RZ ;  /* 0x000000f204127210 */ /* 0x048fe40007f3e0ff */
[----:B------:R-:W-:Y:S05]  /*149a0*/  IADD3 R16, P0, R4, R240, RZ ;  /* 0x000000f004107210 */ /* 0x000fea0007f1e0ff */
[--C-:B----4-:R-:W-:Y:S02]  /*149b0*/  IMAD.X R17, R5, 0x1, R241.reuse, P0 ;  /* 0x0000000105117824 */ /* 0x110fe400000e06f1 */
[--C-:B-1----:R-:W-:Y:S01]  /*149c0*/  IMAD.X R13, R6, 0x1, R241.reuse, P3 ;  /* 0x00000001060d7824 */ /* 0x102fe200018e06f1 */
[----:B------:R-:W-:Y:S05]  /*149d0*/  SHF.L.U64.HI R0, R243, 0x1, R244 ;  /* 0x00000001f3007819 */ /* 0x000fea00000102f4 */
[--C-:B------:R-:W-:Y:S01]  /*149e0*/  IMAD.X R19, R5, 0x1, R0.reuse, P1 ;  /* 0x0000000105137824 */ /* 0x100fe200008e0600 */
[----:B------:R-:W-:Y:S01]  /*149f0*/  IADD3 R10, P2, R8, R242, RZ ;  /* 0x000000f2080a7210 */ /* 0x000fe20007f5e0ff */
[--C-:B------:R-:W-:Y:S01]  /*14a00*/  IMAD.X R15, R6, 0x1, R0.reuse, P4 ;  /* 0x00000001060f7824 */ /* 0x100fe200020e0600 */
[----:B------:R-:W-:Y:S02]  /*14a10*/  IADD3 R8, P1, R8, R240, RZ ;  /* 0x000000f008087210 */ /* 0x000fe40007f3e0ff */
[----:B------:R1:W-:Y:S01]  /*14a20*/  LDGSTS.E.BYPASS.LTC128B.128 [R239+0x8100], [R18.64], !P6 ;  /* 0x0810000012ef7fae */ /* 0x0003e2000f101d56 */
[--C-:B------:R-:W-:Y:S01]  /*14a30*/  IMAD.X R11, R7, 0x1, R0.reuse, P2 ;  /* 0x00000001070b7824 */ /* 0x100fe200010e0600 */
[----:B--2---:R-:W-:Y:S02]  /*14a40*/  IADD3 R6, P0, R2, R242, RZ ;  /* 0x000000f202067210 */ /* 0x004fe40007f1e0ff */
[----:B------:R1:W-:Y:S01]  /*14a50*/  LDGSTS.E.BYPASS.LTC128B.128 [R239+0xc100], [R16.64], !P5 ;  /* 0x0c10000010ef7fae */ /* 0x0003e2000e901d56 */
[----:B------:R-:W-:Y:S01]  /*14a60*/  ISETP.NE.U32.AND P2, PT, R9, RZ, PT ;  /* 0x000000ff0900720c */ /* 0x000fe20003f45070 */
[--C-:B------:R-:W-:Y:S02]  /*14a70*/  IMAD.X R9, R7, 0x1, R241.reuse, P1 ;  /* 0x0000000107097824 */ /* 0x100fe400008e06f1 */
[----:B------:R1:W-:Y:S01]  /*14a80*/  LDGSTS.E.BYPASS.LTC128B.128 [R239+0x9100], [R14.64], !P6 ;  /* 0x091000000eef7fae */ /* 0x0003e2000f101d56 */
[----:B------:R-:W-:Y:S01]  /*14a90*/  IMAD.X R7, R20, 0x1, R0, P0 ;  /* 0x0000000114077824 */ /* 0x000fe200000e0600 */
[----:B------:R-:W-:Y:S02]  /*14aa0*/  IADD3 R4, P1, P0, R21, R2, R240 ;  /* 0x0000000215047210 */ /* 0x000fe4000783e0f0 */
[----:B------:R1:W-:Y:S02]  /*14ab0*/  LDGSTS.E.BYPASS.LTC128B.128 [R239+0xd100], [R12.64], !P5 ;  /* 0x0d1000000cef7fae */ /* 0x0003e4000e901d56 */
[----:B------:R-:W-:Y:S02]  /*14ac0*/  IADD3.X R5, RZ, R20, R241, P1, P0 ;  /* 0x00000014ff057210 */ /* 0x000fe40000fe04f1 */
[----:B------:R1:W-:Y:S04]  /*14ad0*/  LDGSTS.E.BYPASS.LTC128B.128 [R239+0xa100], [R10.64], !P6 ;  /* 0x0a1000000aef7fae */ /* 0x0003e8000f101d56 */
[----:B------:R1:W-:Y:S04]  /*14ae0*/  LDGSTS.E.BYPASS.LTC128B.128 [R239+0xe100], [R8.64], !P5 ;  /* 0x0e10000008ef7fae */ /* 0x0003e8000e901d56 */
[----:B------:R1:W-:Y:S04]  /*14af0*/  LDGSTS.E.BYPASS.LTC128B.128 [R239+0xb100], [R6.64], !P6 ;  /* 0x0b10000006ef7fae */ /* 0x0003e8000f101d56 */
[----:B------:R1:W-:Y:S02]  /*14b00*/  LDGSTS.E.BYPASS.LTC128B.128.ZFILL [R239+0xf100], [R4.64], P2 ;  /* 0x0f10000004ef7fae */ /* 0x0003e40009141d56 */
.L_x_682:
[----:B--234-:R-:W2:Y:S01]  /*14b10*/  LDL R2, [R1+0x10] ;  /* 0x0000100001027983 */ /* 0x01cea20000100800 */
[----:B------:R-:W-:Y:S01]  /*14b20*/  PLOP3.LUT P0, PT, PT, PT, UP2, 0x80, 0x0 ;  /* 0x000000000000781c */ /* 0x000fe20003f0f028 */
[----:B------:R-:W-:Y:S02]  /*14b30*/  UIMAD UR10, UR14, UR6, 0x1 ;  /* 0x000000010e0a74a4 */ /* 0x000fe4000f8e0206 */
[----:B------:R3:W2:Y:S01]  /*14b40*/  LDL R0, [R1+0x14] ;  /* 0x0000140001007983 */ /* 0x0006a20000100800 */
[----:B------:R-:W-:Y:S02]  /*14b50*/  UISETP.GT.AND UP0, UPT, UR14, UR7, UPT ;  /* 0x000000070e00728c */ /* 0x000fe4000bf04270 */
[----:B------:R-:W-:Y:S01]  /*14b60*/  UIADD3 UR14, UR14, -0x1, URZ ;  /* 0xffffffff0e0e7890 */ /* 0x000fe2000fffe03f */
[----:B-1----:R-:W4:Y:S04]  /*14b70*/  LDL R4, [R1+0x18] ;  /* 0x0000180001047983 */ /* 0x002f280000100800 */
[----:B------:R-:W0:Y:S02]  /*14b80*/  LDGDEPBAR ;  /* 0x00000000000079af */ /* 0x000e240000000000 */
[----:B--2---:R-:W-:Y:S06]  /*14b90*/  @P0 IMAD.MOV.U32 R0, RZ, RZ, R2 ;  /* 0x000000ffff000224 */ /* 0x004fec00078e0002 */
[----:B------:R-:W1:Y:S08]  /*14ba0*/  SHFL.IDX PT, R2, R0, 0x1, 0x1c1f ;  /* 0x003c1f0000027f89 */ /* 0x000e7000000e0000 */
[----:B------:R2:W1:Y:S02]  /*14bb0*/  SHFL.IDX PT, R5, R0, RZ, 0x1c1f ;  /* 0x001c1fff00057589 */ /* 0x00046400000e0000 */
[----:B--2---:R-:W-:Y:S05]  /*14bc0*/  IMAD.U32 R0, RZ, RZ, UR11 ;  /* 0x0000000bff007e24 */ /* 0x004fea000f8e00ff */
[----:B----4-:R-:W-:Y:S04]  /*14bd0*/  IADD3 R0, R0, UR10, -R4 ;  /* 0x0000000a00007c10 */ /* 0x010fe8000fffe804 */
[----:B------:R-:W-:Y:S05]  /*14be0*/  IADD3 R4, R0, -UR20, RZ ;  /* 0x8000001400047c10 */ /* 0x000fea000fffe0ff */
[C---:B-1----:R-:W-:Y:S02]  /*14bf0*/  IMAD.IADD R0, R4.reuse, 0x1, R2 ;  /* 0x0000000104007824 */ /* 0x042fe400078e0202 */
[----:B------:R-:W-:Y:S03]  /*14c00*/  IMAD.IADD R4, R4, 0x1, R5 ;  /* 0x0000000104047824 */ /* 0x000fe600078e0205 */
[C---:B------:R-:W-:Y:S02]  /*14c10*/  ISETP.GT.AND P1, PT, R0.reuse, RZ, PT ;  /* 0x000000ff0000720c */ /* 0x040fe40003f24270 */
[----:B------:R-:W-:Y:S02]  /*14c20*/  ISETP.GT.AND P0, PT, R0, 0x1, PT ;  /* 0x000000010000780c */ /* 0x000fe40003f04270 */
[----:B------:R-:W-:Y:S02]  /*14c30*/  FSEL R6, R163, -INF , P1 ;  /* 0xff800000a3067808 */ /* 0x000fe40000800000 */
[----:B------:R-:W-:Y:S02]  /*14c40*/  FSEL R7, R161, -INF , P0 ;  /* 0xff800000a1077808 */ /* 0x000fe40000000000 */
[----:B------:R-:W-:Y:S02]  /*14c50*/  FMNMX.FTZ R2, R6, R70, !PT ;  /* 0x0000004606027209 */ /* 0x000fe40007810000 */
[C---:B------:R-:W-:Y:S02]  /*14c60*/  ISETP.GT.AND P3, PT, R0.reuse, 0x8, PT ;  /* 0x000000080000780c */ /* 0x040fe40003f64270 */
[----:B------:R-:W-:Y:S02]  /*14c70*/  FMNMX.FTZ R2, R7, R2, !PT ;  /* 0x0000000207027209 */ /* 0x000fe40007810000 */
        /* <DEDUP_REMOVED lines=8> */
[----:B------:R-:W-:Y:S02]  /*14d00*/  ISETP.GT.AND P3, PT, R4, RZ, PT ;  /* 0x000000ff0400720c */ /* 0x000fe40003f64270 */
[----:B------:R-:W-:Y:S02]  /*14d10*/  FSEL R48, R72, -INF , P0 ;  /* 0xff80000048307808 */ /* 0x000fe40000000000 */
[----:B------:R-:W-:Y:S02]  /*14d20*/  FMNMX.FTZ R2, R41, R2, !PT ;  /* 0x0000000229027209 */ /* 0x000fe40007810000 */
[----:B------:R-:W-:Y:S02]  /*14d30*/  ISETP.GT.AND P2, PT, R0, 0x18, PT ;  /* 0x000000180000780c */ /* 0x000fe40003f44270 */
[----:B------:R-:W-:Y:S02]  /*14d40*/  FSEL R8, R166, -INF , P3 ;  /* 0xff800000a6087808 */ /* 0x000fe40001800000 */
[----:B------:R-:W-:Y:S02]  /*14d50*/  ISETP.GT.AND P1, PT, R4, 0x1, PT ;  /* 0x000000010400780c */ /* 0x000fe40003f24270 */
[----:B------:R-:W-:Y:S02]  /*14d60*/  FSEL R57, R71, -INF , P2 ;  /* 0xff80000047397808 */ /* 0x000fe40001000000 */
[----:B------:R-:W-:Y:S02]  /*14d70*/  FMNMX.FTZ R5, R48, R2, !PT ;  /* 0x0000000230057209 */ /* 0x000fe40007810000 */
[----:B------:R-:W-:Y:S02]  /*14d80*/  ISETP.GT.AND P0, PT, R0, 0x19, PT ;  /* 0x000000190000780c */ /* 0x000fe40003f04270 */
[----:B------:R-:W-:Y:S02]  /*14d90*/  ISETP.GT.AND P3, PT, R4, 0x8, PT ;  /* 0x000000080400780c */ /* 0x000fe40003f64270 */
[----:B------:R-:W-:Y:S02]  /*14da0*/  FSEL R11, R165, -INF , P1 ;  /* 0xff800000a50b7808 */ /* 0x000fe40000800000 */
[----:B------:R-:W-:Y:S02]  /*14db0*/  FMNMX.FTZ R2, R8, R3, !PT ;  /* 0x0000000308027209 */ /* 0x000fe40007810000 */
[----:B------:R-:W-:Y:S02]  /*14dc0*/  FSEL R64, R69, -INF , P0 ;  /* 0xff80000045407808 */ /* 0x000fe40000000000 */
[----:B------:R-:W-:Y:S02]  /*14dd0*/  FMNMX.FTZ R5, R57, R5, !PT ;  /* 0x0000000539057209 */ /* 0x000fe40007810000 */
[----:B------:R-:W-:Y:S02]  /*14de0*/  ISETP.GT.AND P2, PT, R0, 0x20, PT ;  /* 0x000000200000780c */ /* 0x000fe40003f44270 */
[----:B------:R-:W-:Y:S02]  /*14df0*/  FSEL R12, R164, -INF , P3 ;  /* 0xff800000a40c7808 */ /* 0x000fe40001800000 */
[----:B------:R-:W-:Y:S02]  /*14e00*/  ISETP.GT.AND P1, PT, R4, 0x9, PT ;  /* 0x000000090400780c */ /* 0x000fe40003f24270 */
[----:B------:R-:W-:Y:S02]  /*14e10*/  FMNMX.FTZ R2, R11, R2, !PT ;  /* 0x000000020b027209 */ /* 0x000fe40007810000 */
[----:B------:R-:W-:Y:S02]  /*14e20*/  FSEL R152, R152, -INF , P2 ;  /* 0xff80000098987808 */ /* 0x000fe40001000000 */
[----:B------:R-:W-:Y:S02]  /*14e30*/  FMNMX.FTZ R5, R64, R5, !PT ;  /* 0x0000000540057209 */ /* 0x000fe40007810000 */
[----:B------:R-:W-:Y:S02]  /*14e40*/  ISETP.GT.AND P0, PT, R0, 0x21, PT ;  /* 0x000000210000780c */ /* 0x000fe40003f04270 */
[----:B------:R-:W-:Y:S02]  /*14e50*/  FSEL R13, R162, -INF , P1 ;  /* 0xff800000a20d7808 */ /* 0x000fe40000800000 */
[----:B------:R-:W-:Y:S02]  /*14e60*/  FMNMX.FTZ R2, R12, R2, !PT ;  /* 0x000000020c027209 */ /* 0x000fe40007810000 */
[----:B------:R-:W-:Y:S02]  /*14e70*/  ISETP.GT.AND P3, PT, R4, 0x10, PT ;  /* 0x000000100400780c */ /* 0x000fe40003f64270 */
[----:B------:R-:W-:Y:S02]  /*14e80*/  ISETP.GT.AND P2, PT, R0, 0x28, PT ;  /* 0x000000280000780c */ /* 0x000fe40003f44270 */
[----:B------:R-:W-:Y:S02]  /*14e90*/  FSEL R153, R153, -INF , P0 ;  /* 0xff80000099997808 */ /* 0x000fe40000000000 */
[----:B------:R-:W-:Y:S02]  /*14ea0*/  FMNMX.FTZ R5, R152, R5, !PT ;  /* 0x0000000598057209 */ /* 0x000fe40007810000 */
[----:B------:R-:W-:Y:S02]  /*14eb0*/  FMNMX.FTZ R2, R13, R2, !PT ;  /* 0x000000020d027209 */ /* 0x000fe40007810000 */
[----:B------:R-:W-:Y:S02]  /*14ec0*/  FSEL R32, R160, -INF , P3 ;  /* 0xff800000a0207808 */ /* 0x000fe40001800000 */
[----:B------:R-:W-:Y:S02]  /*14ed0*/  ISETP.GT.AND P1, PT, R4, 0x11, PT ;  /* 0x000000110400780c */ /* 0x000fe40003f24270 */
[----:B------:R-:W-:Y:S02]  /*14ee0*/  ISETP.GT.AND P0, PT, R0, 0x29, PT ;  /* 0x000000290000780c */ /* 0x000fe40003f04270 */
[----:B------:R-:W-:Y:S02]  /*14ef0*/  FSEL R156, R156, -INF , P2 ;  /* 0xff8000009c9c7808 */ /* 0x000fe40001000000 */
[----:B------:R-:W-:Y:S02]  /*14f00*/  FMNMX.FTZ R5, R153, R5, !PT ;  /* 0x0000000599057209 */ /* 0x000fe40007810000 */
        /* <DEDUP_REMOVED lines=24> */
[----:B------:R-:W-:Y:S02]  /*15090*/  FSEL R151, R151, -INF , P1 ;  /* 0xff80000097977808 */ /* 0x000fe40000800000 */
[----:B------:R-:W-:Y:S02]  /*150a0*/  ISETP.GT.AND P3, PT, R4, 0x28, PT ;  /* 0x000000280400780c */ /* 0x000fe40003f64270 */
[----:B------:R-:W-:Y:S02]  /*150b0*/  FMNMX.FTZ R2, R150, R2, !PT ;  /* 0x0000000296027209 */ /* 0x000fe40007810000 */
        /* <DEDUP_REMOVED lines=9> */
[----:B------:R-:W-:Y:S02]  /*15150*/  ISETP.GT.AND P3, PT, R4, 0x30, PT ;  /* 0x000000300400780c */ /* 0x000fe40003f64270 */
[----:B------:R-:W-:Y:S02]  /*15160*/  FSEL R155, R155, -INF , P1 ;  /* 0xff8000009b9b7808 */ /* 0x000fe40000800000 */
[----:B------:R-:W-:Y:S02]  /*15170*/  FMNMX.FTZ R2, R154, R2, !PT ;  /* 0x000000029a027209 */ /* 0x000fe40007810000 */
[----:B------:R-:W-:Y:S02]  /*15180*/  FSEL R171, R39, -INF , P0 ;  /* 0xff80000027ab7808 */ /* 0x000fe40000000000 */
[----:B------:R-:W-:Y:S02]  /*15190*/  ISETP.GT.AND P2, PT, R0, 0x48, PT ;  /* 0x000000480000780c */ /* 0x000fe40003f44270 */
[----:B------:R-:W-:Y:S02]  /*151a0*/  FMNMX.FTZ R5, R170, R5, !PT ;  /* 0x00000005aa057209 */ /* 0x000fe40007810000 */
[----:B------:R-:W-:Y:S02]  /*151b0*/  FSEL R158, R158, -INF , P3 ;  /* 0xff8000009e9e7808 */ /* 0x000fe40001800000 */
[----:B------:R-:W-:Y:S02]  /*151c0*/  ISETP.GT.AND P1, PT, R4, 0x31, PT ;  /* 0x000000310400780c */ /* 0x000fe40003f24270 */
[----:B------:R-:W-:Y:S02]  /*151d0*/  FMNMX.FTZ R2, R155, R2, !PT ;  /* 0x000000029b027209 */ /* 0x000fe40007810000 */
[----:B------:R-:W-:Y:S02]  /*151e0*/  ISETP.GT.AND P0, PT, R0, 0x49, PT ;  /* 0x000000490000780c */ /* 0x000fe40003f04270 */
[----:B------:R-:W-:Y:S02]  /*151f0*/  FSEL R173, R42, -INF , P2 ;  /* 0xff8000002aad7808 */ /* 0x000fe40001000000 */
        /* <DEDUP_REMOVED lines=26> */
[----:B------:R-:W-:Y:S01]  /*153a0*/  ISETP.GT.AND P3, PT, R4, 0x48, PT ;  /* 0x000000480400780c */ /* 0x000fe20003f64270 */
[----:B------:R-:W-:Y:S01]  /*153b0*/  LDSM.16.MT88.4 R36, [R220+0x100] ;  /* 0x00010000dc24783b */ /* 0x000fe20000004200 */
        /* <DEDUP_REMOVED lines=8> */
[----:B-----5:R-:W-:Y:S02]  /*15440*/  FSEL R244, R54, -INF , P2 ;  /* 0xff80000036f47808 */ /* 0x020fe40001000000 */
[----:B------:R-:W-:Y:S02]  /*15450*/  ISETP.GT.AND P0, PT, R0, 0x61, PT ;  /* 0x000000610000780c */ /* 0x000fe40003f04270 */
        /* <DEDUP_REMOVED lines=14> */
[----:B------:R-:W-:Y:S01]  /*15540*/  ISETP.GT.AND P1, PT, R0, 0x70, PT ;  /* 0x000000700000780c */ /* 0x000fe20003f24270 */
[----:B------:R-:W-:Y:S01]  /*15550*/  LDSM.16.MT88.4 R44, [R217+0x4100] ;  /* 0x00410000d92c783b */ /* 0x000fe20000004200 */
[C---:B------:R-:W-:Y:S02]  /*15560*/  ISETP.GT.AND P2, PT, R4.reuse, 0x58, PT ;  /* 0x000000580400780c */ /* 0x040fe40003f44270 */
[----:B------:R-:W-:Y:S02]  /*15570*/  FSEL R252, R59, -INF , P0 ;  /* 0xff8000003bfc7808 */ /* 0x000fe40000000000 */
[----:B------:R-:W-:Y:S02]  /*15580*/  ISETP.GT.AND P0, PT, R4, 0x59, PT ;  /* 0x000000590400780c */ /* 0x000fe40003f04270 */
[----:B------:R-:W-:Y:S02]  /*15590*/  FMNMX.FTZ R2, R175, R2, !PT ;  /* 0x00000002af027209 */ /* 0x000fe40007810000 */
[----:B------:R-:W-:Y:S02]  /*155a0*/  FMNMX.FTZ R5, R249, R5, !PT ;  /* 0x00000005f9057209 */ /* 0x000fe40007810000 */
[----:B------:R-:W-:Y:S02]  /*155b0*/  FSEL R172, R62, -INF , P1 ;  /* 0xff8000003eac7808 */ /* 0x000fe40000800000 */
[----:B------:R-:W-:Y:S02]  /*155c0*/  FSEL R183, R26, -INF , P2 ;  /* 0xff8000001ab77808 */ /* 0x000fe40001000000 */
[C---:B------:R-:W-:Y:S02]  /*155d0*/  ISETP.GT.AND P2, PT, R0.reuse, 0x71, PT ;  /* 0x000000710000780c */ /* 0x040fe40003f44270 */
[----:B------:R-:W-:Y:S02]  /*155e0*/  FSEL R185, R25, -INF , P0 ;  /* 0xff80000019b97808 */ /* 0x000fe40000000000 */
[C---:B------:R-:W-:Y:S02]  /*155f0*/  ISETP.GT.AND P0, PT, R0.reuse, 0x79, PT ;  /* 0x000000790000780c */ /* 0x040fe40003f04270 */
[----:B------:R-:W-:Y:S02]  /*15600*/  ISETP.GT.AND P1, PT, R0, 0x78, PT ;  /* 0x000000780000780c */ /* 0x000fe40003f24270 */
[----:B------:R-:W-:Y:S02]  /*15610*/  FMNMX.FTZ R0, R181, R2, !PT ;  /* 0x00000002b5007209 */ /* 0x000fe40007810000 */
[----:B------:R-:W-:Y:S02]  /*15620*/  FMNMX.FTZ R2, R252, R5, !PT ;  /* 0x00000005fc027209 */ /* 0x000fe40007810000 */
[----:B------:R-:W-:Y:S02]  /*15630*/  ISETP.GT.AND P3, PT, R4, 0x60, PT ;  /* 0x000000600400780c */ /* 0x000fe40003f64270 */
[----:B------:R-:W-:Y:S02]  /*15640*/  FMNMX.FTZ R0, R183, R0, !PT ;  /* 0x00000000b7007209 */ /* 0x000fe40007810000 */
[----:B------:R-:W-:Y:S02]  /*15650*/  FSEL R180, R63, -INF , P2 ;  /* 0xff8000003fb47808 */ /* 0x000fe40001000000 */
[----:B------:R-:W-:Y:S02]  /*15660*/  FMNMX.FTZ R2, R172, R2, !PT ;  /* 0x00000002ac027209 */ /* 0x000fe40007810000 */
[----:B------:R-:W-:Y:S02]  /*15670*/  FSEL R208, R52, -INF , P3 ;  /* 0xff80000034d07808 */ /* 0x000fe40001800000 */
[----:B------:R-:W-:Y:S02]  /*15680*/  ISETP.GT.AND P2, PT, R4, 0x61, PT ;  /* 0x000000610400780c */ /* 0x000fe40003f44270 */
[----:B------:R-:W-:Y:S02]  /*15690*/  FMNMX.FTZ R0, R185, R0, !PT ;  /* 0x00000000b9007209 */ /* 0x000fe40007810000 */
[----:B------:R-:W-:Y:S02]  /*156a0*/  FSEL R66, R66, -INF , P1 ;  /* 0xff80000042427808 */ /* 0x000fe40000800000 */
[----:B------:R-:W-:Y:S02]  /*156b0*/  FMNMX.FTZ R5, R180, R2, !PT ;  /* 0x00000002b4057209 */ /* 0x000fe40007810000 */
[----:B------:R-:W-:Y:S02]  /*156c0*/  FSEL R191, R53, -INF , P2 ;  /* 0xff80000035bf7808 */ /* 0x000fe40001000000 */
[----:B------:R-:W-:Y:S01]  /*156d0*/  ISETP.GT.AND P1, PT, R4, 0x68, PT ;  /* 0x000000680400780c */ /* 0x000fe20003f24270 */
[----:B------:R-:W-:Y:S01]  /*156e0*/  LDSM.16.MT88.4 R52, [R218+0x4100] ;  /* 0x00410000da34783b */ /* 0x000fe20000004200 */
[----:B------:R-:W-:Y:S02]  /*156f0*/  FMNMX.FTZ R2, R208, R0, !PT ;  /* 0x00000000d0027209 */ /* 0x000fe40007810000 */
[----:B------:R-:W-:Y:S02]  /*15700*/  FSEL R71, R67, -INF , P0 ;  /* 0xff80000043477808 */ /* 0x000fe40000000000 */
[----:B------:R-:W-:Y:S02]  /*15710*/  FMNMX.FTZ R0, R66, R5, !PT ;  /* 0x0000000542007209 */ /* 0x000fe40007810000 */
[----:B------:R-:W-:Y:S02]  /*15720*/  FSEL R211, R24, -INF , P1 ;  /* 0xff80000018d37808 */ /* 0x000fe40000800000 */
[----:B------:R-:W-:Y:S02]  /*15730*/  FMNMX.FTZ R2, R191, R2, !PT ;  /* 0x00000002bf027209 */ /* 0x000fe40007810000 */
[----:B------:R-:W-:Y:S02]  /*15740*/  FMNMX.FTZ R0, R71, R0, !PT ;  /* 0x0000000047007209 */ /* 0x000fe40007810000 */
[----:B------:R-:W-:Y:S02]  /*15750*/  FMNMX.FTZ R5, R211, R2, !PT ;  /* 0x00000002d3057209 */ /* 0x000fe40007810000 */
[C---:B------:R-:W-:Y:S01]  /*15760*/  ISETP.GT.AND P1, PT, R4.reuse, 0x70, PT ;  /* 0x000000700400780c */ /* 0x040fe20003f24270 */
[----:B------:R-:W1:Y:S01]  /*15770*/  SHFL.BFLY PT, R2, R0, 0x2, 0x1f ;  /* 0x0c401f0000027f89 */ /* 0x000e6200000e0000 */
[----:B------:R-:W-:Y:S02]  /*15780*/  ISETP.GT.AND P0, PT, R4, 0x69, PT ;  /* 0x000000690400780c */ /* 0x000fe40003f04270 */
[----:B------:R-:W-:Y:S02]  /*15790*/  FSEL R247, R60, -INF , P1 ;  /* 0xff8000003cf77808 */ /* 0x000fe40000800000 */
[----:B------:R-:W-:Y:S02]  /*157a0*/  ISETP.GT.AND P1, PT, R4, 0x78, PT ;  /* 0x000000780400780c */ /* 0x000fe40003f24270 */
[----:B------:R-:W-:Y:S02]  /*157b0*/  FSEL R242, R23, -INF , P0 ;  /* 0xff80000017f27808 */ /* 0x000fe40000000000 */
[----:B------:R-:W-:Y:S02]  /*157c0*/  FSEL R182, R22, -INF , P1 ;  /* 0xff80000016b67808 */ /* 0x000fe40000800000 */
[----:B------:R-:W-:Y:S01]  /*157d0*/  ISETP.GT.AND P0, PT, R4, 0x71, PT ;  /* 0x000000710400780c */ /* 0x000fe20003f04270 */
[----:B------:R-:W-:Y:S01]  /*157e0*/  LDSM.16.MT88.4 R20, [R218+0x100] ;  /* 0x00010000da14783b */ /* 0x000fe20000004200 */
[----:B------:R-:W-:Y:S02]  /*157f0*/  FMNMX.FTZ R5, R242, R5, !PT ;  /* 0x00000005f2057209 */ /* 0x000fe40007810000 */
[----:B------:R-:W-:Y:S02]  /*15800*/  FSEL R246, R61, -INF , P0 ;  /* 0xff8000003df67808 */ /* 0x000fe40000000000 */
[----:B------:R-:W-:Y:S02]  /*15810*/  FMNMX.FTZ R5, R247, R5, !PT ;  /* 0x00000005f7057209 */ /* 0x000fe40007810000 */
[----:B------:R-:W-:Y:S01]  /*15820*/  ISETP.GT.AND P0, PT, R4, 0x79, PT ;  /* 0x000000790400780c */ /* 0x000fe20003f04270 */
[----:B------:R-:W-:Y:S01]  /*15830*/  LDSM.16.MT88.4 R60, [R221+0x4100] ;  /* 0x00410000dd3c783b */ /* 0x000fe20000004200 */
[----:B------:R-:W-:Y:S02]  /*15840*/  FMNMX.FTZ R4, R246, R5, !PT ;  /* 0x00000005f6047209 */ /* 0x000fe40007810000 */
[----:B------:R-:W-:Y:S02]  /*15850*/  FSEL R184, R65, -INF , P0 ;  /* 0xff80000041b87808 */ /* 0x000fe40000000000 */
[----:B-1----:R-:W-:Y:S02]  /*15860*/  FMNMX.FTZ R0, R0, R2, !PT ;  /* 0x0000000200007209 */ /* 0x002fe40007810000 */
[----:B------:R-:W-:Y:S03]  /*15870*/  FMNMX.FTZ R4, R182, R4, !PT ;  /* 0x00000004b6047209 */ /* 0x000fe60007810000 */
[----:B------:R-:W1:Y:S01]  /*15880*/  SHFL.BFLY PT, R2, R0, 0x1, 0x1f ;  /* 0x0c201f0000027f89 */ /* 0x000e6200000e0000 */
[----:B------:R-:W-:Y:S07]  /*15890*/  FMNMX.FTZ R4, R184, R4, !PT ;  /* 0x00000004b8047209 */ /* 0x000fee0007810000 */
[----:B------:R-:W2:Y:S01]  /*158a0*/  SHFL.BFLY PT, R5, R4, 0x2, 0x1f ;  /* 0x0c401f0004057f89 */ /* 0x000ea200000e0000 */
[----:B-1----:R-:W-:Y:S04]  /*158b0*/  FMNMX.FTZ R68, R2, R0, !PT ;  /* 0x0000000002447209 */ /* 0x002fe80007810000 */
[C---:B------:R-:W-:Y:S01]  /*158c0*/  FSETP.NEU.FTZ.AND P1, PT, R68.reuse, -INF , PT ;  /* 0xff8000004400780b */ /* 0x040fe20003f3d000 */
[----:B------:R-:W-:Y:S01]  /*158d0*/  FMUL.FTZ R149, R68, c[0x0][0x2d0] ;  /* 0x0000b40044957a20 */ /* 0x000fe20000410000 */
[----:B--2---:R-:W-:Y:S04]  /*158e0*/  FMNMX.FTZ R4, R5, R4, !PT ;  /* 0x0000000405047209 */ /* 0x004fe80007810000 */
[----:B------:R-:W-:Y:S01]  /*158f0*/  FSEL R149, R149, RZ, P1 ;  /* 0x000000ff95957208 */ /* 0x000fe20000800000 */
[----:B------:R-:W1:Y:S04]  /*15900*/  SHFL.BFLY PT, R69, R4, 0x1, 0x1f ;  /* 0x0c201f0004457f89 */ /* 0x000e6800000e0000 */
[--C-:B------:R-:W-:Y:S04]  /*15910*/  FFMA.FTZ R0, R6, c[0x0][0x2d0], -R149.reuse ;  /* 0x0000b40006007a23 */ /* 0x100fe80000010895 */
[----:B------:R2:W-:Y:S01]  /*15920*/  MUFU.EX2 R209, R0 ;  /* 0x0000000000d17308 */ /* 0x0005e20000000800 */
[----:B-1----:R-:W-:Y:S04]  /*15930*/  FMNMX.FTZ R69, R4, R69, !PT ;  /* 0x0000004504457209 */ /* 0x002fe80007810000 */
[C---:B------:R-:W-:Y:S01]  /*15940*/  FSETP.NEU.FTZ.AND P0, PT, R69.reuse, -INF , PT ;  /* 0xff8000004500780b */ /* 0x040fe20003f1d000 */
[----:B------:R-:W-:Y:S02]  /*15950*/  FMUL.FTZ R148, R69, c[0x0][0x2d0] ;  /* 0x0000b40045947a20 */ /* 0x000fe40000410000 */
[--C-:B--2---:R-:W-:Y:S03]  /*15960*/  FFMA.FTZ R0, R7, c[0x0][0x2d0], -R149.reuse ;  /* 0x0000b40007007a23 */ /* 0x104fe60000010895 */
[----:B------:R-:W-:Y:S01]  /*15970*/  FSEL R148, R148, RZ, P0 ;  /* 0x000000ff94947208 */ /* 0x000fe20000000000 */
[----:B------:R1:W2:Y:S04]  /*15980*/  MUFU.EX2 R250, R0 ;  /* 0x0000000000fa7308 */ /* 0x0002a80000000800 */
[--C-:B------:R-:W-:Y:S02]  /*15990*/  FFMA.FTZ R2, R13, c[0x0][0x2d0], -R148.reuse ;  /* 0x0000b4000d027a23 */ /* 0x100fe40000010894 */
[--C-:B------:R-:W-:Y:S02]  /*159a0*/  FFMA.FTZ R5, R8, c[0x0][0x2d0], -R148.reuse ;  /* 0x0000b40008057a23 */ /* 0x100fe40000010894 */
[--C-:B------:R-:W-:Y:S02]  /*159b0*/  FFMA.FTZ R4, R11, c[0x0][0x2d0], -R148.reuse ;  /* 0x0000b4000b047a23 */ /* 0x100fe40000010894 */
[----:B------:R4:W-:Y:S10]  /*159c0*/  MUFU.EX2 R190, R2 ;  /* 0x0000000200be7308 */ /* 0x0009f40000000800 */
[----:B------:R-:W-:Y:S01]  /*159d0*/  MUFU.EX2 R248, R5 ;  /* 0x0000000500f87308 */ /* 0x000fe20000000800 */
[--C-:B-1----:R-:W-:Y:S01]  /*159e0*/  FFMA.FTZ R0, R9, c[0x0][0x2d0], -R149.reuse ;  /* 0x0000b40009007a23 */ /* 0x102fe20000010895 */
[----:B--2---:R-:W-:Y:S08]  /*159f0*/  F2FP.PACK_AB R73, R250, R209 ;  /* 0x000000d1fa49723e */ /* 0x004ff000000000ff */
[----:B------:R1:W-:Y:S01]  /*15a00*/  MUFU.EX2 R34, R0 ;  /* 0x0000000000227308 */ /* 0x0003e20000000800 */
[----:B----4-:R-:W-:Y:S09]  /*15a10*/  FSEL R2, R68, RZ, P1 ;  /* 0x000000ff44027208 */ /* 0x010ff20000800000 */
[----:B------:R-:W2:Y:S01]  /*15a20*/  MUFU.EX2 R251, R4 ;  /* 0x0000000400fb7308 */ /* 0x000ea20000000800 */
[----:B-1----:R-:W-:Y:S09]  /*15a30*/  FFMA.FTZ R0, R10, c[0x0][0x2d0], -R149 ;  /* 0x0000b4000a007a23 */ /* 0x002ff20000010895 */
[----:B------:R1:W4:Y:S01]  /*15a40*/  MUFU.EX2 R210, R0 ;  /* 0x0000000000d27308 */ /* 0x0003220000000800 */
[----:B--2---:R-:W-:Y:S01]  /*15a50*/  F2FP.PACK_AB R72, R251, R248 ;  /* 0x000000f8fb48723e */ /* 0x004fe200000000ff */
[----:B-1----:R-:W-:Y:S01]  /*15a60*/  FFMA.FTZ R0, R12, c[0x0][0x2d0], -R148 ;  /* 0x0000b4000c007a23 */ /* 0x002fe20000010894 */
[----:B----4-:R-:W-:Y:S07]  /*15a70*/  F2FP.PACK_AB R75, R210, R34 ;  /* 0x00000022d24b723e */ /* 0x010fee00000000ff */
[----:B------:R1:W-:Y:S02]  /*15a80*/  MUFU.EX2 R14, R0 ;  /* 0x00000000000e7308 */ /* 0x0003e40000000800 */
[----:B-1----:R-:W-:Y:S02]  /*15a90*/  FSEL R0, R69, RZ, P0 ;  /* 0x000000ff45007208 */ /* 0x002fe40000000000 */
[----:B------:R-:W-:Y:S03]  /*15aa0*/  PLOP3.LUT P0, PT, PT, PT, UP0, 0x80, 0x0 ;  /* 0x000000000000781c */ /* 0x000fe60003f0f008 */
[----:B------:R-:W-:Y:S04]  /*15ab0*/  FADD.FTZ R0, -R0, R3 ;  /* 0x0000000300007221 */ /* 0x000fe80000010100 */
[----:B------:R-:W-:Y:S04]  /*15ac0*/  FMUL.FTZ R0, R0, c[0x0][0x2d0] ;  /* 0x0000b40000007a20 */ /* 0x000fe80000410000 */
[----:B------:R1:W2:Y:S02]  /*15ad0*/  MUFU.EX2 R3, R0 ;  /* 0x0000000000037308 */ /* 0x0002a40000000800 */
[----:B-1----:R-:W-:Y:S02]  /*15ae0*/  FADD.FTZ R0, -R2, R70 ;  /* 0x0000004602007221 */ /* 0x002fe40000010100 */
[----:B------:R-:W-:Y:S02]  /*15af0*/  FFMA.FTZ R2, R32, c[0x0][0x2d0], -R148 ;  /* 0x0000b40020027a23 */ /* 0x000fe40000010894 */
[----:B------:R-:W-:Y:S04]  /*15b00*/  FMUL.FTZ R0, R0, c[0x0][0x2d0] ;  /* 0x0000b40000007a20 */ /* 0x000fe80000410000 */
[----:B------:R1:W-:Y:S01]  /*15b10*/  MUFU.EX2 R50, R2 ;  /* 0x0000000200327308 */ /* 0x0003e20000000800 */
[C---:B--2---:R-:W-:Y:S02]  /*15b20*/  FMUL.FTZ R33, R3.reuse, R105 ;  /* 0x0000006903217220 */ /* 0x044fe40000410000 */
[----:B------:R-:W-:Y:S02]  /*15b30*/  IMAD.MOV.U32 R105, RZ, RZ, R251 ;  /* 0x000000ffff697224 */ /* 0x000fe400078e00fb */
[C---:B------:R-:W-:Y:S02]  /*15b40*/  FMUL.FTZ R32, R3.reuse, R104 ;  /* 0x0000006803207220 */ /* 0x040fe40000410000 */
[----:B------:R-:W-:Y:S02]  /*15b50*/  IMAD.MOV.U32 R104, RZ, RZ, R34 ;  /* 0x000000ffff687224 */ /* 0x000fe400078e0022 */
[----:B------:R-:W-:Y:S01]  /*15b60*/  IMAD.MOV.U32 R70, RZ, RZ, R14 ;  /* 0x000000ffff467224 */ /* 0x000fe200078e000e */
[----:B------:R-:W2:Y:S01]  /*15b70*/  MUFU.EX2 R0, R0 ;  /* 0x0000000000007308 */ /* 0x000ea20000000800 */
[----:B------:R-:W4:Y:S01]  /*15b80*/  LDSM.16.MT88.4 R12, [R217+0x100] ;  /* 0x00010000d90c783b */ /* 0x000f220000004200 */
[C---:B------:R-:W-:Y:S02]  /*15b90*/  FMUL.FTZ R4, R3.reuse, R76 ;  /* 0x0000004c03047220 */ /* 0x040fe40000410000 */
[----:B------:R-:W-:Y:S01]  /*15ba0*/  F2FP.PACK_AB R74, R190, R70 ;  /* 0x00000046be4a723e */ /* 0x000fe200000000ff */
[C---:B------:R-:W-:Y:S02]  /*15bb0*/  FMUL.FTZ R5, R3.reuse, R77 ;  /* 0x0000004d03057220 */ /* 0x040fe40000410000 */
[C---:B------:R-:W-:Y:S02]  /*15bc0*/  FMUL.FTZ R8, R3.reuse, R80 ;  /* 0x0000005003087220 */ /* 0x040fe40000410000 */
[C---:B------:R-:W-:Y:S02]  /*15bd0*/  FMUL.FTZ R9, R3.reuse, R81 ;  /* 0x0000005103097220 */ /* 0x040fe40000410000 */
[C---:B------:R-:W-:Y:S02]  /*15be0*/  FMUL.FTZ R16, R3.reuse, R88 ;  /* 0x0000005803107220 */ /* 0x040fe40000410000 */
[C---:B------:R-:W-:Y:S02]  /*15bf0*/  FMUL.FTZ R17, R3.reuse, R89 ;  /* 0x0000005903117220 */ /* 0x040fe40000410000 */
[----:B-1----:R-:W-:Y:S02]  /*15c00*/  FFMA.FTZ R2, R40, c[0x0][0x2d0], -R148 ;  /* 0x0000b40028027a23 */ /* 0x002fe40000010894 */
[C---:B------:R-:W-:Y:S02]  /*15c10*/  FMUL.FTZ R40, R3.reuse, R112 ;  /* 0x0000007003287220 */ /* 0x040fe40000410000 */
[----:B------:R1:W1:Y:S01]  /*15c20*/  MUFU.EX2 R65, R2 ;  /* 0x0000000200417308 */ /* 0x0002620000000800 */
[----:B------:R-:W-:Y:S02]  /*15c30*/  IMAD.MOV.U32 R112, RZ, RZ, R190 ;  /* 0x000000ffff707224 */ /* 0x000fe400078e00be */
[----:B------:R-:W-:Y:S02]  /*15c40*/  FMUL.FTZ R24, R3, R96 ;  /* 0x0000006003187220 */ /* 0x000fe40000410000 */
[C---:B--2---:R-:W-:Y:S02]  /*15c50*/  FMUL.FTZ R34, R0.reuse, R106 ;  /* 0x0000006a00227220 */ /* 0x044fe40000410000 */
[----:B------:R-:W-:Y:S02]  /*15c60*/  IMAD.MOV.U32 R106, RZ, RZ, R250 ;  /* 0x000000ffff6a7224 */ /* 0x000fe400078e00fa */
[C---:B------:R-:W-:Y:S02]  /*15c70*/  FMUL.FTZ R35, R0.reuse, R107 ;  /* 0x0000006b00237220 */ /* 0x040fe40000410000 */
[----:B------:R-:W-:Y:S02]  /*15c80*/  IMAD.MOV.U32 R107, RZ, RZ, R248 ;  /* 0x000000ffff6b7224 */ /* 0x000fe400078e00f8 */
[C---:B------:R-:W-:Y:S02]  /*15c90*/  FMUL.FTZ R51, R0.reuse, R123 ;  /* 0x0000007b00337220 */ /* 0x040fe40000410000 */
[C---:B------:R-:W-:Y:S02]  /*15ca0*/  FMUL.FTZ R43, R0.reuse, R115 ;  /* 0x00000073002b7220 */ /* 0x040fe40000410000 */
[----:B------:R-:W-:Y:S02]  /*15cb0*/  IMAD.MOV.U32 R115, RZ, RZ, R50 ;  /* 0x000000ffff737224 */ /* 0x000fe400078e0032 */
[C---:B------:R-:W-:Y:S02]  /*15cc0*/  FMUL.FTZ R50, R0.reuse, R122 ;  /* 0x0000007a00327220 */ /* 0x040fe40000410000 */
[C---:B------:R-:W-:Y:S02]  /*15cd0*/  FMUL.FTZ R42, R0.reuse, R114 ;  /* 0x00000072002a7220 */ /* 0x040fe40000410000 */
[----:B------:R-:W-:Y:S02]  /*15ce0*/  IMAD.MOV.U32 R114, RZ, RZ, R209 ;  /* 0x000000ffff727224 */ /* 0x000fe400078e00d1 */
[--C-:B-1----:R-:W-:Y:S02]  /*15cf0*/  FFMA.FTZ R2, R41, c[0x0][0x2d0], -R149.reuse ;  /* 0x0000b40029027a23 */ /* 0x102fe40000010895 */
[C---:B------:R-:W-:Y:S02]  /*15d00*/  FMUL.FTZ R41, R3.reuse, R113 ;  /* 0x0000007103297220 */ /* 0x040fe40000410000 */
[----:B------:R1:W-:Y:S01]  /*15d10*/  MUFU.EX2 R251, R2 ;  /* 0x0000000200fb7308 */ /* 0x0003e20000000800 */
[----:B------:R-:W-:Y:S02]  /*15d20*/  IMAD.MOV.U32 R113, RZ, RZ, R210 ;  /* 0x000000ffff717224 */ /* 0x000fe400078e00d2 */
[C---:B------:R-:W-:Y:S02]  /*15d30*/  FMUL.FTZ R59, R0.reuse, R131 ;  /* 0x00000083003b7220 */ /* 0x040fe40000410000 */
[C---:B------:R-:W-:Y:S02]  /*15d40*/  FMUL.FTZ R58, R0.reuse, R130 ;  /* 0x00000082003a7220 */ /* 0x040fe40000410000 */
[C---:B------:R-:W-:Y:S02]  /*15d50*/  FMUL.FTZ R6, R0.reuse, R78 ;  /* 0x0000004e00067220 */ /* 0x040fe40000410000 */
[C---:B------:R-:W-:Y:S02]  /*15d60*/  FMUL.FTZ R7, R0.reuse, R79 ;  /* 0x0000004f00077220 */ /* 0x040fe40000410000 */
[----:B------:R-:W2:Y:S01]  /*15d70*/  LDSM.16.MT88.4 R76, [R220+0x4100] ;  /* 0x00410000dc4c783b */ /* 0x000ea20000004200 */
[C---:B------:R-:W-:Y:S02]  /*15d80*/  FMUL.FTZ R10, R0.reuse, R82 ;  /* 0x00000052000a7220 */ /* 0x040fe40000410000 */
[C---:B------:R-:W-:Y:S02]  /*15d90*/  FMUL.FTZ R11, R0.reuse, R83 ;  /* 0x00000053000b7220 */ /* 0x040fe40000410000 */
[C---:B----4-:R-:W-:Y:S03]  /*15da0*/  HMMA.16816.F32 R4, R72.reuse, R12, R4 ;  /* 0x0000000c4804723c */ /* 0x050fe60000001804 */
[----:B------:R-:W4:Y:S02]  /*15db0*/  LDSM.16.MT88.4 R80, [R217+0x900] ;  /* 0x00090000d950783b */ /* 0x000f240000004200 */
[----:B------:R-:W-:Y:S02]  /*15dc0*/  FMUL.FTZ R18, R0, R90 ;  /* 0x0000005a00127220 */ /* 0x000fe40000410000 */
[C---:B------:R-:W-:Y:S01]  /*15dd0*/  FMUL.FTZ R12, R3.reuse, R84 ;  /* 0x00000054030c7220 */ /* 0x040fe20000410000 */
[C---:B------:R-:W-:Y:S04]  /*15de0*/  HMMA.16816.F32 R8, R72.reuse, R14, R8 ;  /* 0x0000000e4808723c */ /* 0x040fe80000001808 */
[--C-:B-1----:R-:W-:Y:S02]  /*15df0*/  FFMA.FTZ R2, R48, c[0x0][0x2d0], -R149.reuse ;  /* 0x0000b40030027a23 */ /* 0x102fe40000010895 */
[C---:B------:R-:W-:Y:S02]  /*15e00*/  FMUL.FTZ R48, R3.reuse, R120 ;  /* 0x0000007803307220 */ /* 0x040fe40000410000 */
[----:B------:R1:W-:Y:S01]  /*15e10*/  MUFU.EX2 R250, R2 ;  /* 0x0000000200fa7308 */ /* 0x0003e20000000800 */
[C---:B------:R-:W-:Y:S03]  /*15e20*/  FMUL.FTZ R13, R3.reuse, R85 ;  /* 0x00000055030d7220 */ /* 0x040fe60000410000 */
[C---:B------:R-:W-:Y:S02]  /*15e30*/  FMUL.FTZ R14, R0.reuse, R86 ;  /* 0x00000056000e7220 */ /* 0x040fe40000410000 */
[C---:B------:R-:W-:Y:S02]  /*15e40*/  FMUL.FTZ R15, R0.reuse, R87 ;  /* 0x00000057000f7220 */ /* 0x040fe40000410000 */
[----:B------:R-:W2:Y:S01]  /*15e50*/  LDSM.16.MT88.4 R84, [R218+0x900] ;  /* 0x00090000da54783b */ /* 0x000ea20000004200 */
[C---:B------:R-:W-:Y:S02]  /*15e60*/  FMUL.FTZ R19, R0.reuse, R91 ;  /* 0x0000005b00137220 */ /* 0x040fe40000410000 */
[----:B------:R-:W-:Y:S02]  /*15e70*/  FMUL.FTZ R25, R3, R97 ;  /* 0x0000006103197220 */ /* 0x000fe40000410000 */
[C---:B------:R-:W-:Y:S03]  /*15e80*/  HMMA.16816.F32 R12, R72.reuse, R20, R12 ;  /* 0x00000014480c723c */ /* 0x040fe6000000180c */
[----:B------:R-:W2:Y:S01]  /*15e90*/  LDSM.16.MT88.4 R88, [R221+0x900] ;  /* 0x00090000dd58783b */ /* 0x000ea20000004200 */
[C---:B------:R-:W-:Y:S02]  /*15ea0*/  FMUL.FTZ R26, R0.reuse, R98 ;  /* 0x00000062001a7220 */ /* 0x040fe40000410000 */
[C---:B------:R-:W-:Y:S02]  /*15eb0*/  FMUL.FTZ R27, R0.reuse, R99 ;  /* 0x00000063001b7220 */ /* 0x040fe40000410000 */
[C---:B------:R-:W-:Y:S03]  /*15ec0*/  HMMA.16816.F32 R16, R72.reuse, R22, R16 ;  /* 0x000000164810723c */ /* 0x040fe60000001810 */
[----:B------:R-:W-:Y:S01]  /*15ed0*/  LDSM.16.MT88.4 R96, [R220+0x5100] ;  /* 0x00510000dc60783b */ /* 0x000fe20000004200 */
[--C-:B-1----:R-:W-:Y:S02]  /*15ee0*/  FFMA.FTZ R2, R49, c[0x0][0x2d0], -R148.reuse ;  /* 0x0000b40031027a23 */ /* 0x102fe40000010894 */
[C---:B------:R-:W-:Y:S02]  /*15ef0*/  FMUL.FTZ R49, R3.reuse, R121 ;  /* 0x0000007903317220 */ /* 0x040fe40000410000 */
[----:B------:R1:W-:Y:S01]  /*15f00*/  MUFU.EX2 R248, R2 ;  /* 0x0000000200f87308 */ /* 0x0003e20000000800 */
[C---:B------:R-:W-:Y:S03]  /*15f10*/  FMUL.FTZ R20, R3.reuse, R92 ;  /* 0x0000005c03147220 */ /* 0x040fe60000410000 */
[C---:B------:R-:W-:Y:S02]  /*15f20*/  FMUL.FTZ R21, R3.reuse, R93 ;  /* 0x0000005d03157220 */ /* 0x040fe40000410000 */
[C---:B------:R-:W-:Y:S02]  /*15f30*/  FMUL.FTZ R22, R0.reuse, R94 ;  /* 0x0000005e00167220 */ /* 0x040fe40000410000 */
[C---:B------:R-:W-:Y:S02]  /*15f40*/  FMUL.FTZ R23, R0.reuse, R95 ;  /* 0x0000005f00177220 */ /* 0x040fe40000410000 */
[----:B------:R-:W-:Y:S01]  /*15f50*/  LDSM.16.MT88.4 R92, [R220+0x4900] ;  /* 0x00490000dc5c783b */ /* 0x000fe20000004200 */
[----:B------:R-:W-:Y:S04]  /*15f60*/  FMUL.FTZ R67, R0, R139 ;  /* 0x0000008b00437220 */ /* 0x000fe80000410000 */
[C---:B------:R-:W-:Y:S07]  /*15f70*/  HMMA.16816.F32 R20, R72.reuse, R28, R20 ;  /* 0x0000001c4814723c */ /* 0x040fee0000001814 */
[C---:B------:R-:W-:Y:S01]  /*15f80*/  FMUL.FTZ R28, R3.reuse, R100 ;  /* 0x00000064031c7220 */ /* 0x040fe20000410000 */
[C---:B------:R-:W-:Y:S04]  /*15f90*/  HMMA.16816.F32 R24, R72.reuse, R30, R24 ;  /* 0x0000001e4818723c */ /* 0x040fe80000001818 */
[----:B-1----:R-:W-:Y:S02]  /*15fa0*/  FFMA.FTZ R2, R56, c[0x0][0x2d0], -R148 ;  /* 0x0000b40038027a23 */ /* 0x002fe40000010894 */
[C---:B------:R-:W-:Y:S02]  /*15fb0*/  FMUL.FTZ R56, R3.reuse, R128 ;  /* 0x0000008003387220 */ /* 0x040fe40000410000 */
[----:B------:R1:W1:Y:S01]  /*15fc0*/  MUFU.EX2 R123, R2 ;  /* 0x00000002007b7308 */ /* 0x0002620000000800 */
[C---:B------:R-:W-:Y:S03]  /*15fd0*/  FMUL.FTZ R31, R0.reuse, R103 ;  /* 0x00000067001f7220 */ /* 0x040fe60000410000 */
[C---:B------:R-:W-:Y:S02]  /*15fe0*/  FMUL.FTZ R29, R3.reuse, R101 ;  /* 0x00000065031d7220 */ /* 0x040fe40000410000 */
[C---:B------:R-:W-:Y:S02]  /*15ff0*/  FMUL.FTZ R30, R0.reuse, R102 ;  /* 0x00000066001e7220 */ /* 0x040fe40000410000 */
[----:B------:R-:W-:Y:S02]  /*16000*/  IMAD.MOV.U32 R100, RZ, RZ, R182 ;  /* 0x000000ffff647224 */ /* 0x000fe400078e00b6 */
[----:B------:R-:W-:Y:S02]  /*16010*/  IMAD.MOV.U32 R101, RZ, RZ, R180 ;  /* 0x000000ffff657224 */ /* 0x000fe400078e00b4 */
[----:B------:R-:W-:Y:S01]  /*16020*/  IMAD.MOV.U32 R102, RZ, RZ, R172 ;  /* 0x000000ffff667224 */ /* 0x000fe200078e00ac */
[C---:B------:R-:W-:Y:S07]  /*16030*/  HMMA.16816.F32 R28, R72.reuse, R36, R28 ;  /* 0x00000024481c723c */ /* 0x040fee000000181c */
[----:B------:R-:W-:Y:S01]  /*16040*/  FMUL.FTZ R37, R3, R109 ;  /* 0x0000006d03257220 */ /* 0x000fe20000410000 */
[C---:B------:R-:W-:Y:S04]  /*16050*/  HMMA.16816.F32 R32, R72.reuse, R38, R32 ;  /* 0x000000264820723c */ /* 0x040fe80000001820 */
[--C-:B-1----:R-:W-:Y:S02]  /*16060*/  FFMA.FTZ R2, R57, c[0x0][0x2d0], -R149.reuse ;  /* 0x0000b40039027a23 */ /* 0x102fe40000010895 */
[C---:B------:R-:W-:Y:S02]  /*16070*/  FMUL.FTZ R57, R3.reuse, R129 ;  /* 0x0000008103397220 */ /* 0x040fe40000410000 */
[----:B------:R1:W-:Y:S01]  /*16080*/  MUFU.EX2 R122, R2 ;  /* 0x00000002007a7308 */ /* 0x0003e20000000800 */
[C---:B------:R-:W-:Y:S03]  /*16090*/  FMUL.FTZ R39, R0.reuse, R111 ;  /* 0x0000006f00277220 */ /* 0x040fe60000410000 */
[----:B------:R-:W-:Y:S02]  /*160a0*/  FMUL.FTZ R38, R0, R110 ;  /* 0x0000006e00267220 */ /* 0x000fe40000410000 */
[C---:B------:R-:W-:Y:S07]  /*160b0*/  FMUL.FTZ R36, R3.reuse, R108 ;  /* 0x0000006c03247220 */ /* 0x040fee0000410000 */
[C---:B------:R-:W-:Y:S07]  /*160c0*/  HMMA.16816.F32 R36, R72.reuse, R44, R36 ;  /* 0x0000002c4824723c */ /* 0x040fee0000001824 */
[C---:B------:R-:W-:Y:S01]  /*160d0*/  FMUL.FTZ R44, R3.reuse, R116 ;  /* 0x00000074032c7220 */ /* 0x040fe20000410000 */
[C---:B------:R-:W-:Y:S04]  /*160e0*/  HMMA.16816.F32 R40, R72.reuse, R46, R40 ;  /* 0x0000002e4828723c */ /* 0x040fe80000001828 */
[----:B-1----:R-:W-:Y:S02]  /*160f0*/  FFMA.FTZ R2, R64, c[0x0][0x2d0], -R149 ;  /* 0x0000b40040027a23 */ /* 0x002fe40000010895 */
[C---:B------:R-:W-:Y:S02]  /*16100*/  FMUL.FTZ R64, R3.reuse, R136 ;  /* 0x0000008803407220 */ /* 0x040fe40000410000 */
[----:B------:R1:W1:Y:S01]  /*16110*/  MUFU.EX2 R121, R2 ;  /* 0x0000000200797308 */ /* 0x0002620000000800 */
[----:B------:R-:W-:Y:S03]  /*16120*/  IMAD.MOV.U32 R136, RZ, RZ, R65 ;  /* 0x000000ffff887224 */ /* 0x000fe600078e0041 */
[C---:B------:R-:W-:Y:S02]  /*16130*/  FMUL.FTZ R65, R3.reuse, R137 ;  /* 0x0000008903417220 */ /* 0x040fe40000410000 */
[----:B------:R-:W-:Y:S02]  /*16140*/  IMAD.MOV.U32 R137, RZ, RZ, R66 ;  /* 0x000000ffff897224 */ /* 0x000fe400078e0042 */
[C---:B------:R-:W-:Y:S02]  /*16150*/  FMUL.FTZ R66, R0.reuse, R138 ;  /* 0x0000008a00427220 */ /* 0x040fe40000410000 */
[----:B------:R-:W-:Y:S02]  /*16160*/  IMAD.MOV.U32 R138, RZ, RZ, R184 ;  /* 0x000000ffff8a7224 */ /* 0x000fe400078e00b8 */
[C---:B------:R-:W-:Y:S02]  /*16170*/  FMUL.FTZ R45, R3.reuse, R117 ;  /* 0x00000075032d7220 */ /* 0x040fe40000410000 */
[C---:B------:R-:W-:Y:S02]  /*16180*/  FMUL.FTZ R46, R0.reuse, R118 ;  /* 0x00000076002e7220 */ /* 0x040fe40000410000 */
[----:B------:R-:W-:Y:S07]  /*16190*/  FMUL.FTZ R47, R0, R119 ;  /* 0x00000077002f7220 */ /* 0x000fee0000410000 */
[C---:B------:R-:W-:Y:S03]  /*161a0*/  HMMA.16816.F32 R44, R72.reuse, R52, R44 ;  /* 0x00000034482c723c */ /* 0x040fe6000000182c */
[--C-:B-1----:R-:W-:Y:S04]  /*161b0*/  FFMA.FTZ R2, R150, c[0x0][0x2d0], -R148.reuse ;  /* 0x0000b40096027a23 */ /* 0x102fe80000010894 */
[----:B------:R1:W-:Y:S01]  /*161c0*/  MUFU.EX2 R210, R2 ;  /* 0x0000000200d27308 */ /* 0x0003e20000000800 */
[C---:B------:R-:W-:Y:S04]  /*161d0*/  HMMA.16816.F32 R48, R72.reuse, R54, R48 ;  /* 0x000000364830723c */ /* 0x040fe80000001830 */
[C---:B------:R-:W-:Y:S02]  /*161e0*/  FMUL.FTZ R52, R3.reuse, R124 ;  /* 0x0000007c03347220 */ /* 0x040fe40000410000 */
[----:B------:R-:W-:Y:S02]  /*161f0*/  FMUL.FTZ R53, R3, R125 ;  /* 0x0000007d03357220 */ /* 0x000fe40000410000 */
[C---:B------:R-:W-:Y:S04]  /*16200*/  FMUL.FTZ R54, R0.reuse, R126 ;  /* 0x0000007e00367220 */ /* 0x040fe80000410000 */
[C---:B------:R-:W-:Y:S07]  /*16210*/  FMUL.FTZ R55, R0.reuse, R127 ;  /* 0x0000007f00377220 */ /* 0x040fee0000410000 */
[C---:B------:R-:W-:Y:S03]  /*16220*/  HMMA.16816.F32 R52, R72.reuse, R60, R52 ;  /* 0x0000003c4834723c */ /* 0x040fe60000001834 */
[--C-:B-1----:R-:W-:Y:S04]  /*16230*/  FFMA.FTZ R2, R151, c[0x0][0x2d0], -R148.reuse ;  /* 0x0000b40097027a23 */ /* 0x102fe80000010894 */
[C---:B------:R-:W-:Y:S01]  /*16240*/  FMUL.FTZ R60, R3.reuse, R132 ;  /* 0x00000084033c7220 */ /* 0x040fe20000410000 */
[C---:B------:R-:W-:Y:S01]  /*16250*/  HMMA.16816.F32 R56, R72.reuse, R62, R56 ;  /* 0x0000003e4838723c */ /* 0x040fe20000001838 */
[----:B------:R1:W-:Y:S03]  /*16260*/  MUFU.EX2 R209, R2 ;  /* 0x0000000200d17308 */ /* 0x0003e60000000800 */
[----:B------:R-:W-:Y:S03]  /*16270*/  FMUL.FTZ R61, R3, R133 ;  /* 0x00000085033d7220 */ /* 0x000fe60000410000 */
[C---:B------:R-:W-:Y:S02]  /*16280*/  FMUL.FTZ R62, R0.reuse, R134 ;  /* 0x00000086003e7220 */ /* 0x040fe40000410000 */
[----:B------:R-:W-:Y:S07]  /*16290*/  FMUL.FTZ R63, R0, R135 ;  /* 0x00000087003f7220 */ /* 0x000fee0000410000 */
[C---:B--2---:R-:W-:Y:S08]  /*162a0*/  HMMA.16816.F32 R60, R72.reuse, R76, R60 ;  /* 0x0000004c483c723c */ /* 0x044ff0000000183c */
[----:B------:R-:W-:Y:S01]  /*162b0*/  HMMA.16816.F32 R64, R72, R78, R64 ;  /* 0x0000004e4840723c */ /* 0x000fe20000001840 */
[----:B------:R-:W2:Y:S03]  /*162c0*/  LDSM.16.MT88.4 R76, [R220+0x900] ;  /* 0x00090000dc4c783b */ /* 0x000ea60000004200 */
[--C-:B-1----:R-:W-:Y:S03]  /*162d0*/  FFMA.FTZ R2, R152, c[0x0][0x2d0], -R149.reuse ;  /* 0x0000b40098027a23 */ /* 0x102fe60000010895 */
[----:B------:R-:W-:Y:S01]  /*162e0*/  F2FP.PACK_AB R74, R123, R248 ;  /* 0x000000f87b4a723e */ /* 0x000fe200000000ff */
[----:B------:R1:W-:Y:S01]  /*162f0*/  MUFU.EX2 R120, R2 ;  /* 0x0000000200787308 */ /* 0x0003e20000000800 */
[----:B------:R-:W-:Y:S03]  /*16300*/  F2FP.PACK_AB R75, R121, R122 ;  /* 0x0000007a794b723e */ /* 0x000fe600000000ff */
[----:B------:R-:W-:Y:S02]  /*16310*/  F2FP.PACK_AB R72, R136, R115 ;  /* 0x000000738848723e */ /* 0x000fe400000000ff */
[----:B------:R-:W-:Y:S07]  /*16320*/  F2FP.PACK_AB R73, R250, R251 ;  /* 0x000000fbfa49723e */ /* 0x000fee00000000ff */
[C---:B----4-:R-:W-:Y:S08]  /*16330*/  HMMA.16816.F32 R4, R72.reuse, R80, R4 ;  /* 0x000000504804723c */ /* 0x050ff00000001804 */
[C---:B------:R-:W-:Y:S01]  /*16340*/  HMMA.16816.F32 R8, R72.reuse, R82, R8 ;  /* 0x000000524808723c */ /* 0x040fe20000001808 */
[----:B------:R-:W4:Y:S03]  /*16350*/  LDSM.16.MT88.4 R80, [R217+0x4900] ;  /* 0x00490000d950783b */ /* 0x000f260000004200 */
[--C-:B-1----:R-:W-:Y:S04]  /*16360*/  FFMA.FTZ R2, R153, c[0x0][0x2d0], -R149.reuse ;  /* 0x0000b40099027a23 */ /* 0x102fe80000010895 */
[C---:B------:R-:W-:Y:S01]  /*16370*/  HMMA.16816.F32 R12, R72.reuse, R84, R12 ;  /* 0x00000054480c723c */ /* 0x040fe2000000180c */
[----:B------:R1:W1:Y:S07]  /*16380*/  MUFU.EX2 R190, R2 ;  /* 0x0000000200be7308 */ /* 0x00026e0000000800 */
[C---:B------:R-:W-:Y:S01]  /*16390*/  HMMA.16816.F32 R16, R72.reuse, R86, R16 ;  /* 0x000000564810723c */ /* 0x040fe20000001810 */
[----:B------:R-:W3:Y:S07]  /*163a0*/  LDSM.16.MT88.4 R84, [R218+0x4900] ;  /* 0x00490000da54783b */ /* 0x000eee0000004200 */
[C---:B------:R-:W-:Y:S08]  /*163b0*/  HMMA.16816.F32 R20, R72.reuse, R88, R20 ;  /* 0x000000584814723c */ /* 0x040ff00000001814 */
[C---:B------:R-:W-:Y:S01]  /*163c0*/  HMMA.16816.F32 R24, R72.reuse, R90, R24 ;  /* 0x0000005a4818723c */ /* 0x040fe20000001818 */
[----:B------:R-:W3:Y:S03]  /*163d0*/  LDSM.16.MT88.4 R88, [R221+0x4900] ;  /* 0x00490000dd58783b */ /* 0x000ee60000004200 */
[--C-:B-1----:R-:W-:Y:S04]  /*163e0*/  FFMA.FTZ R2, R154, c[0x0][0x2d0], -R148.reuse ;  /* 0x0000b4009a027a23 */ /* 0x102fe80000010894 */
[C---:B--2---:R-:W-:Y:S01]  /*163f0*/  HMMA.16816.F32 R28, R72.reuse, R76, R28 ;  /* 0x0000004c481c723c */ /* 0x044fe2000000181c */
[----:B------:R1:W-:Y:S07]  /*16400*/  MUFU.EX2 R131, R2 ;  /* 0x0000000200837308 */ /* 0x0003ee0000000800 */
[C---:B------:R-:W-:Y:S01]  /*16410*/  HMMA.16816.F32 R32, R72.reuse, R78, R32 ;  /* 0x0000004e4820723c */ /* 0x040fe20000001820 */
[----:B------:R-:W2:Y:S07]  /*16420*/  LDSM.16.MT88.4 R76, [R217+0x1100] ;  /* 0x00110000d94c783b */ /* 0x000eae0000004200 */
[C---:B----4-:R-:W-:Y:S08]  /*16430*/  HMMA.16816.F32 R36, R72.reuse, R80, R36 ;  /* 0x000000504824723c */ /* 0x050ff00000001824 */
[C---:B------:R-:W-:Y:S01]  /*16440*/  HMMA.16816.F32 R40, R72.reuse, R82, R40 ;  /* 0x000000524828723c */ /* 0x040fe20000001828 */
[----:B------:R-:W4:Y:S03]  /*16450*/  LDSM.16.MT88.4 R80, [R218+0x1100] ;  /* 0x00110000da50783b */ /* 0x000f260000004200 */
[--C-:B-1----:R-:W-:Y:S04]  /*16460*/  FFMA.FTZ R2, R155, c[0x0][0x2d0], -R148.reuse ;  /* 0x0000b4009b027a23 */ /* 0x102fe80000010894 */
[C---:B---3--:R-:W-:Y:S01]  /*16470*/  HMMA.16816.F32 R44, R72.reuse, R84, R44 ;  /* 0x00000054482c723c */ /* 0x048fe2000000182c */
[----:B------:R1:W3:Y:S07]  /*16480*/  MUFU.EX2 R130, R2 ;  /* 0x0000000200827308 */ /* 0x0002ee0000000800 */
[C---:B------:R-:W-:Y:S01]  /*16490*/  HMMA.16816.F32 R48, R72.reuse, R86, R48 ;  /* 0x000000564830723c */ /* 0x040fe20000001830 */
[----:B------:R-:W2:Y:S07]  /*164a0*/  LDSM.16.MT88.4 R84, [R221+0x1100] ;  /* 0x00110000dd54783b */ /* 0x000eae0000004200 */
[C---:B------:R-:W-:Y:S08]  /*164b0*/  HMMA.16816.F32 R52, R72.reuse, R88, R52 ;  /* 0x000000584834723c */ /* 0x040ff00000001834 */
[C---:B------:R-:W-:Y:S01]  /*164c0*/  HMMA.16816.F32 R56, R72.reuse, R90, R56 ;  /* 0x0000005a4838723c */ /* 0x040fe20000001838 */
[----:B------:R-:W2:Y:S03]  /*164d0*/  LDSM.16.MT88.4 R88, [R220+0x1100] ;  /* 0x00110000dc58783b */ /* 0x000ea60000004200 */
[--C-:B-1----:R-:W-:Y:S04]  /*164e0*/  FFMA.FTZ R2, R156, c[0x0][0x2d0], -R149.reuse ;  /* 0x0000b4009c027a23 */ /* 0x102fe80000010895 */
[C---:B------:R-:W-:Y:S01]  /*164f0*/  HMMA.16816.F32 R60, R72.reuse, R92, R60 ;  /* 0x0000005c483c723c */ /* 0x040fe2000000183c */
[----:B------:R1:W-:Y:S07]  /*16500*/  MUFU.EX2 R129, R2 ;  /* 0x0000000200817308 */ /* 0x0003ee0000000800 */
[----:B------:R-:W-:Y:S01]  /*16510*/  HMMA.16816.F32 R64, R72, R94, R64 ;  /* 0x0000005e4840723c */ /* 0x000fe20000001840 */
[----:B------:R-:W-:Y:S06]  /*16520*/  LDSM.16.MT88.4 R92, [R221+0x5100] ;  /* 0x00510000dd5c783b */ /* 0x000fec0000004200 */
[----:B------:R-:W-:Y:S02]  /*16530*/  F2FP.PACK_AB R73, R190, R120 ;  /* 0x00000078be49723e */ /* 0x000fe400000000ff */
[----:B---3--:R-:W-:Y:S03]  /*16540*/  F2FP.PACK_AB R74, R130, R131 ;  /* 0x00000083824a723e */ /* 0x008fe600000000ff */
[----:B------:R-:W-:Y:S01]  /*16550*/  F2FP.PACK_AB R72, R209, R210 ;  /* 0x000000d2d148723e */ /* 0x000fe200000000ff */
[--C-:B-1----:R-:W-:Y:S04]  /*16560*/  FFMA.FTZ R2, R157, c[0x0][0x2d0], -R149.reuse ;  /* 0x0000b4009d027a23 */ /* 0x102fe80000010895 */
[----:B------:R1:W3:Y:S02]  /*16570*/  MUFU.EX2 R128, R2 ;  /* 0x0000000200807308 */ /* 0x0002e40000000800 */
[--C-:B-1----:R-:W-:Y:S01]  /*16580*/  FFMA.FTZ R2, R158, c[0x0][0x2d0], -R148.reuse ;  /* 0x0000b4009e027a23 */ /* 0x102fe20000010894 */
[----:B---3--:R-:W-:Y:S07]  /*16590*/  F2FP.PACK_AB R75, R128, R129 ;  /* 0x00000081804b723e */ /* 0x008fee00000000ff */
[----:B------:R1:W-:Y:S01]  /*165a0*/  MUFU.EX2 R184, R2 ;  /* 0x0000000200b87308 */ /* 0x0003e20000000800 */
[C---:B--2---:R-:W-:Y:S08]  /*165b0*/  HMMA.16816.F32 R4, R72.reuse, R76, R4 ;  /* 0x0000004c4804723c */ /* 0x044ff00000001804 */
[C---:B------:R-:W-:Y:S01]  /*165c0*/  HMMA.16816.F32 R8, R72.reuse, R78, R8 ;  /* 0x0000004e4808723c */ /* 0x040fe20000001808 */
[----:B------:R-:W2:Y:S07]  /*165d0*/  LDSM.16.MT88.4 R76, [R217+0x5100] ;  /* 0x00510000d94c783b */ /* 0x000eae0000004200 */
[C---:B----4-:R-:W-:Y:S04]  /*165e0*/  HMMA.16816.F32 R12, R72.reuse, R80, R12 ;  /* 0x00000050480c723c */ /* 0x050fe8000000180c */
[--C-:B-1----:R-:W-:Y:S04]  /*165f0*/  FFMA.FTZ R2, R159, c[0x0][0x2d0], -R148.reuse ;  /* 0x0000b4009f027a23 */ /* 0x102fe80000010894 */
[C---:B------:R-:W-:Y:S01]  /*16600*/  HMMA.16816.F32 R16, R72.reuse, R82, R16 ;  /* 0x000000524810723c */ /* 0x040fe20000001810 */
[----:B------:R1:W3:Y:S01]  /*16610*/  MUFU.EX2 R111, R2 ;  /* 0x00000002006f7308 */ /* 0x0002e20000000800 */
[----:B------:R-:W4:Y:S06]  /*16620*/  LDSM.16.MT88.4 R80, [R218+0x5100] ;  /* 0x00510000da50783b */ /* 0x000f2c0000004200 */
[C---:B------:R-:W-:Y:S08]  /*16630*/  HMMA.16816.F32 R20, R72.reuse, R84, R20 ;  /* 0x000000544814723c */ /* 0x040ff00000001814 */
        /* <DEDUP_REMOVED lines=23> */
[----:B---3--:R-:W-:Y:S02]  /*167b0*/  F2FP.PACK_AB R72, R111, R184 ;  /* 0x000000b86f48723e */ /* 0x008fe400000000ff */
[----:B----4-:R-:W-:Y:S03]  /*167c0*/  F2FP.PACK_AB R73, R110, R109 ;  /* 0x0000006d6e49723e */ /* 0x010fe600000000ff */
        /* <DEDUP_REMOVED lines=13> */
[C---:B--2---:R-:W-:Y:S04]  /*168a0*/  HMMA.16816.F32 R12, R72.reuse, R76, R12 ;  /* 0x0000004c480c723c */ /* 0x044fe8000000180c */
[----:B-1----:R-:W-:Y:S02]  /*168b0*/  FFMA.FTZ R2, R166, c[0x0][0x2d0], -R148 ;  /* 0x0000b400a6027a23 */ /* 0x002fe40000010894 */
[----:B------:R-:W-:Y:S02]  /*168c0*/  IMAD.MOV.U32 R166, RZ, RZ, R136 ;  /* 0x000000ffffa67224 */ /* 0x000fe400078e0088 */
[C---:B------:R-:W-:Y:S01]  /*168d0*/  HMMA.16816.F32 R16, R72.reuse, R78, R16 ;  /* 0x0000004e4810723c */ /* 0x040fe20000001810 */
[----:B------:R1:W2:Y:S01]  /*168e0*/  MUFU.EX2 R119, R2 ;  /* 0x0000000200777308 */ /* 0x0002a20000000800 */
[----:B------:R-:W4:Y:S06]  /*168f0*/  LDSM.16.MT88.4 R76, [R218+0x5900] ;  /* 0x00590000da4c783b */ /* 0x000f2c0000004200 */
[C---:B------:R-:W-:Y:S08]  /*16900*/  HMMA.16816.F32 R20, R72.reuse, R80, R20 ;  /* 0x000000504814723c */ /* 0x040ff00000001814 */
[C---:B------:R-:W-:Y:S01]  /*16910*/  HMMA.16816.F32 R24, R72.reuse, R82, R24 ;  /* 0x000000524818723c */ /* 0x040fe20000001818 */
[----:B------:R-:W2:Y:S07]  /*16920*/  LDSM.16.MT88.4 R80, [R220+0x5900] ;  /* 0x00590000dc50783b */ /* 0x000eae0000004200 */
[C---:B------:R-:W-:Y:S04]  /*16930*/  HMMA.16816.F32 R28, R72.reuse, R88, R28 ;  /* 0x00000058481c723c */ /* 0x040fe8000000181c */
[----:B-1----:R-:W-:Y:S02]  /*16940*/  FFMA.FTZ R2, R170, c[0x0][0x2d0], -R149 ;  /* 0x0000b400aa027a23 */ /* 0x002fe40000010895 */
[----:B------:R-:W-:Y:S02]  /*16950*/  IMAD.MOV.U32 R170, RZ, RZ, R115 ;  /* 0x000000ffffaa7224 */ /* 0x000fe400078e0073 */
[C---:B------:R-:W-:Y:S01]  /*16960*/  HMMA.16816.F32 R32, R72.reuse, R90, R32 ;  /* 0x0000005a4820723c */ /* 0x040fe20000001820 */
[----:B------:R1:W-:Y:S01]  /*16970*/  MUFU.EX2 R117, R2 ;  /* 0x0000000200757308 */ /* 0x0003e20000000800 */
[----:B------:R-:W2:Y:S02]  /*16980*/  LDSM.16.MT88.4 R88, [R217+0x2100] ;  /* 0x00210000d958783b */ /* 0x000ea40000004200 */
[----:B------:R-:W-:Y:S04]  /*16990*/  IMAD.MOV.U32 R115, RZ, RZ, R104 ;  /* 0x000000ffff737224 */ /* 0x000fe800078e0068 */
[C---:B---3--:R-:W-:Y:S08]  /*169a0*/  HMMA.16816.F32 R36, R72.reuse, R84, R36 ;  /* 0x000000544824723c */ /* 0x048ff00000001824 */
[C---:B------:R-:W-:Y:S01]  /*169b0*/  HMMA.16816.F32 R40, R72.reuse, R86, R40 ;  /* 0x000000564828723c */ /* 0x040fe20000001828 */
[----:B------:R-:W3:Y:S07]  /*169c0*/  LDSM.16.MT88.4 R84, [R218+0x2100] ;  /* 0x00210000da54783b */ /* 0x000eee0000004200 */
[C---:B----4-:R-:W-:Y:S04]  /*169d0*/  HMMA.16816.F32 R44, R72.reuse, R76, R44 ;  /* 0x0000004c482c723c */ /* 0x050fe8000000182c */
[----:B-1----:R-:W-:Y:S02]  /*169e0*/  FFMA.FTZ R2, R171, c[0x0][0x2d0], -R149 ;  /* 0x0000b400ab027a23 */ /* 0x002fe40000010895 */
[----:B------:R-:W-:Y:S02]  /*169f0*/  IMAD.MOV.U32 R171, RZ, RZ, R105 ;  /* 0x000000ffffab7224 */ /* 0x000fe400078e0069 */
[C---:B------:R-:W-:Y:S01]  /*16a00*/  HMMA.16816.F32 R48, R72.reuse, R78, R48 ;  /* 0x0000004e4830723c */ /* 0x040fe20000001830 */
[----:B------:R1:W4:Y:S01]  /*16a10*/  MUFU.EX2 R118, R2 ;  /* 0x0000000200767308 */ /* 0x0003220000000800 */
[----:B------:R-:W3:Y:S06]  /*16a20*/  LDSM.16.MT88.4 R76, [R221+0x2100] ;  /* 0x00210000dd4c783b */ /* 0x000eec0000004200 */
[C---:B------:R-:W-:Y:S08]  /*16a30*/  HMMA.16816.F32 R52, R72.reuse, R92, R52 ;  /* 0x0000005c4834723c */ /* 0x040ff00000001834 */
[C---:B------:R-:W-:Y:S01]  /*16a40*/  HMMA.16816.F32 R56, R72.reuse, R94, R56 ;  /* 0x0000005e4838723c */ /* 0x040fe20000001838 */
[----:B------:R-:W-:Y:S07]  /*16a50*/  LDSM.16.MT88.4 R92, [R221+0x6100] ;  /* 0x00610000dd5c783b */ /* 0x000fee0000004200 */
[C---:B--2---:R-:W-:Y:S04]  /*16a60*/  HMMA.16816.F32 R60, R72.reuse, R80, R60 ;  /* 0x00000050483c723c */ /* 0x044fe8000000183c */
[----:B-1----:R-:W-:Y:S02]  /*16a70*/  FFMA.FTZ R2, R168, c[0x0][0x2d0], -R148 ;  /* 0x0000b400a8027a23 */ /* 0x002fe40000010894 */
[----:B------:R-:W-:Y:S02]  /*16a80*/  IMAD.MOV.U32 R168, RZ, RZ, R106 ;  /* 0x000000ffffa87224 */ /* 0x000fe400078e006a */
[----:B------:R-:W-:Y:S01]  /*16a90*/  HMMA.16816.F32 R64, R72, R82, R64 ;  /* 0x000000524840723c */ /* 0x000fe20000001840 */
[----:B------:R1:W-:Y:S01]  /*16aa0*/  MUFU.EX2 R165, R2 ;  /* 0x0000000200a57308 */ /* 0x0003e20000000800 */
[----:B------:R-:W2:Y:S05]  /*16ab0*/  LDSM.16.MT88.4 R80, [R220+0x2100] ;  /* 0x00210000dc50783b */ /* 0x000eaa0000004200 */
[----:B------:R-:W-:Y:S02]  /*16ac0*/  F2FP.PACK_AB R72, R119, R167 ;  /* 0x000000a77748723e */ /* 0x000fe400000000ff */
[----:B----4-:R-:W-:Y:S03]  /*16ad0*/  F2FP.PACK_AB R73, R118, R117 ;  /* 0x000000757649723e */ /* 0x010fe600000000ff */
[--C-:B-1----:R-:W-:Y:S04]  /*16ae0*/  FFMA.FTZ R2, R169, c[0x0][0x2d0], -R148.reuse ;  /* 0x0000b400a9027a23 */ /* 0x102fe80000010894 */
[----:B------:R1:W4:Y:S02]  /*16af0*/  MUFU.EX2 R164, R2 ;  /* 0x0000000200a47308 */ /* 0x0003240000000800 */
[----:B-1----:R-:W-:Y:S01]  /*16b00*/  FFMA.FTZ R2, R173, c[0x0][0x2d0], -R149 ;  /* 0x0000b400ad027a23 */ /* 0x002fe20000010895 */
[----:B----4-:R-:W-:Y:S01]  /*16b10*/  F2FP.PACK_AB R74, R164, R165 ;  /* 0x000000a5a44a723e */ /* 0x010fe200000000ff */
[----:B------:R-:W-:Y:S06]  /*16b20*/  IMAD.MOV.U32 R173, RZ, RZ, R107 ;  /* 0x000000ffffad7224 */ /* 0x000fec00078e006b */
[----:B------:R1:W-:Y:S01]  /*16b30*/  MUFU.EX2 R116, R2 ;  /* 0x0000000200747308 */ /* 0x0003e20000000800 */
[----:B------:R-:W-:Y:S01]  /*16b40*/  LDSM.16.MT88.4 R104, [R218+0x3900] ;  /* 0x00390000da68783b */ /* 0x000fe20000004200 */
[--C-:B-1----:R-:W-:Y:S07]  /*16b50*/  FFMA.FTZ R2, R174, c[0x0][0x2d0], -R149.reuse ;  /* 0x0000b400ae027a23 */ /* 0x102fee0000010895 */
[----:B------:R-:W4:Y:S01]  /*16b60*/  LDL.LU R174, [R1+0x24] ;  /* 0x0000240001ae7983 */ /* 0x000f220000300800 */
[----:B------:R1:W1:Y:S03]  /*16b70*/  MUFU.EX2 R163, R2 ;  /* 0x0000000200a37308 */ /* 0x0002660000000800 */
[----:B------:R-:W4:Y:S01]  /*16b80*/  LDL.LU R169, [R1+0x28] ;  /* 0x0000280001a97983 */ /* 0x000f220000300800 */
[----:B-1----:R-:W-:Y:S01]  /*16b90*/  FFMA.FTZ R2, R175, c[0x0][0x2d0], -R148 ;  /* 0x0000b400af027a23 */ /* 0x002fe20000010894 */
[----:B------:R-:W-:Y:S01]  /*16ba0*/  F2FP.PACK_AB R75, R163, R116 ;  /* 0x00000074a34b723e */ /* 0x000fe200000000ff */
[----:B------:R-:W-:Y:S04]  /*16bb0*/  IMAD.MOV.U32 R175, RZ, RZ, R114 ;  /* 0x000000ffffaf7224 */ /* 0x000fe800078e0072 */
[----:B------:R1:W-:Y:S01]  /*16bc0*/  MUFU.EX2 R162, R2 ;  /* 0x0000000200a27308 */ /* 0x0003e20000000800 */
[----:B------:R-:W-:Y:S01]  /*16bd0*/  IMAD.MOV.U32 R114, RZ, RZ, R70 ;  /* 0x000000ffff727224 */ /* 0x000fe200078e0046 */
[C---:B------:R-:W-:Y:S08]  /*16be0*/  HMMA.16816.F32 R4, R72.reuse, R88, R4 ;  /* 0x000000584804723c */ /* 0x040ff00000001804 */
[C---:B------:R-:W-:Y:S01]  /*16bf0*/  HMMA.16816.F32 R8, R72.reuse, R90, R8 ;  /* 0x0000005a4808723c */ /* 0x040fe20000001808 */
[----:B------:R-:W2:Y:S07]  /*16c00*/  LDSM.16.MT88.4 R88, [R217+0x6100] ;  /* 0x00610000d958783b */ /* 0x000eae0000004200 */
[C---:B---3--:R-:W-:Y:S04]  /*16c10*/  HMMA.16816.F32 R12, R72.reuse, R84, R12 ;  /* 0x00000054480c723c */ /* 0x048fe8000000180c */
[--C-:B-1----:R-:W-:Y:S04]  /*16c20*/  FFMA.FTZ R2, R181, c[0x0][0x2d0], -R148.reuse ;  /* 0x0000b400b5027a23 */ /* 0x102fe80000010894 */
[C---:B------:R-:W-:Y:S01]  /*16c30*/  HMMA.16816.F32 R16, R72.reuse, R86, R16 ;  /* 0x000000564810723c */ /* 0x040fe20000001810 */
[----:B------:R1:W3:Y:S01]  /*16c40*/  MUFU.EX2 R127, R2 ;  /* 0x00000002007f7308 */ /* 0x0002e20000000800 */
[----:B------:R-:W3:Y:S06]  /*16c50*/  LDSM.16.MT88.4 R84, [R218+0x6100] ;  /* 0x00610000da54783b */ /* 0x000eec0000004200 */
[C---:B------:R-:W-:Y:S08]  /*16c60*/  HMMA.16816.F32 R20, R72.reuse, R76, R20 ;  /* 0x0000004c4814723c */ /* 0x040ff00000001814 */
[C---:B------:R-:W-:Y:S01]  /*16c70*/  HMMA.16816.F32 R24, R72.reuse, R78, R24 ;  /* 0x0000004e4818723c */ /* 0x040fe20000001818 */
[----:B------:R-:W3:Y:S07]  /*16c80*/  LDSM.16.MT88.4 R76, [R217+0x2900] ;  /* 0x00290000d94c783b */ /* 0x000eee0000004200 */
[C---:B--2---:R-:W-:Y:S04]  /*16c90*/  HMMA.16816.F32 R28, R72.reuse, R80, R28 ;  /* 0x00000050481c723c */ /* 0x044fe8000000181c */
[--C-:B-1----:R-:W-:Y:S04]  /*16ca0*/  FFMA.FTZ R2, R187, c[0x0][0x2d0], -R149.reuse ;  /* 0x0000b400bb027a23 */ /* 0x102fe80000010895 */
[C---:B------:R-:W-:Y:S01]  /*16cb0*/  HMMA.16816.F32 R32, R72.reuse, R82, R32 ;  /* 0x000000524820723c */ /* 0x040fe20000001820 */
[----:B------:R1:W-:Y:S01]  /*16cc0*/  MUFU.EX2 R126, R2 ;  /* 0x00000002007e7308 */ /* 0x0003e20000000800 */
[----:B------:R-:W2:Y:S06]  /*16cd0*/  LDSM.16.MT88.4 R80, [R218+0x2900] ;  /* 0x00290000da50783b */ /* 0x000eac0000004200 */
[C---:B------:R-:W-:Y:S08]  /*16ce0*/  HMMA.16816.F32 R36, R72.reuse, R88, R36 ;  /* 0x000000584824723c */ /* 0x040ff00000001824 */
[C---:B------:R-:W-:Y:S01]  /*16cf0*/  HMMA.16816.F32 R40, R72.reuse, R90, R40 ;  /* 0x0000005a4828723c */ /* 0x040fe20000001828 */
[----:B------:R-:W2:Y:S07]  /*16d00*/  LDSM.16.MT88.4 R88, [R221+0x2900] ;  /* 0x00290000dd58783b */ /* 0x000eae0000004200 */
[C---:B---3--:R-:W-:Y:S04]  /*16d10*/  HMMA.16816.F32 R44, R72.reuse, R84, R44 ;  /* 0x00000054482c723c */ /* 0x048fe8000000182c */
[--C-:B-1----:R-:W-:Y:S04]  /*16d20*/  FFMA.FTZ R2, R186, c[0x0][0x2d0], -R149.reuse ;  /* 0x0000b400ba027a23 */ /* 0x102fe80000010895 */
[C---:B------:R-:W-:Y:S01]  /*16d30*/  HMMA.16816.F32 R48, R72.reuse, R86, R48 ;  /* 0x000000564830723c */ /* 0x040fe20000001830 */
[----:B------:R1:W3:Y:S01]  /*16d40*/  MUFU.EX2 R125, R2 ;  /* 0x00000002007d7308 */ /* 0x0002e20000000800 */
[----:B------:R-:W2:Y:S06]  /*16d50*/  LDSM.16.MT88.4 R84, [R220+0x2900] ;  /* 0x00290000dc54783b */ /* 0x000eac0000004200 */
[C---:B------:R-:W-:Y:S08]  /*16d60*/  HMMA.16816.F32 R52, R72.reuse, R92, R52 ;  /* 0x0000005c4834723c */ /* 0x040ff00000001834 */
        /* <DEDUP_REMOVED lines=23> */
[----:B-1----:R-:W-:Y:S04]  /*16ee0*/  FFMA.FTZ R2, R191, c[0x0][0x2d0], -R148 ;  /* 0x0000b400bf027a23 */ /* 0x002fe80000010894 */
[C---:B------:R-:W-:Y:S01]  /*16ef0*/  HMMA.16816.F32 R16, R72.reuse, R82, R16 ;  /* 0x000000524810723c */ /* 0x040fe20000001810 */
[----:B------:R1:W2:Y:S01]  /*16f00*/  MUFU.EX2 R135, R2 ;  /* 0x0000000200877308 */ /* 0x0002a20000000800 */
[----:B------:R-:W2:Y:S02]  /*16f10*/  LDSM.16.MT88.4 R80, [R221+0x6900] ;  /* 0x00690000dd50783b */ /* 0x000ea40000004200 */
[----:B----4-:R-:W-:Y:S04]  /*16f20*/  FFMA.FTZ R0, R0, R174, R175 ;  /* 0x000000ae00007223 */ /* 0x010fe800000100af */
[C---:B------:R-:W-:Y:S04]  /*16f30*/  HMMA.16816.F32 R20, R72.reuse, R88, R20 ;  /* 0x000000584814723c */ /* 0x040fe80000001814 */
[----:B------:R-:W-:Y:S02]  /*16f40*/  FADD.FTZ R0, R168, R0 ;  /* 0x00000000a8007221 */ /* 0x000fe40000010000 */
[----:B------:R-:W-:Y:S02]  /*16f50*/  FFMA.FTZ R3, R3, R169, R173 ;  /* 0x000000a903037223 */ /* 0x000fe400000100ad */
[C---:B------:R-:W-:Y:S01]  /*16f60*/  HMMA.16816.F32 R24, R72.reuse, R90, R24 ;  /* 0x0000005a4818723c */ /* 0x040fe20000001818 */
[----:B------:R-:W-:Y:S03]  /*16f70*/  LDSM.16.MT88.4 R88, [R220+0x3100] ;  /* 0x00310000dc58783b */ /* 0x000fe60000004200 */
[----:B------:R-:W-:Y:S04]  /*16f80*/  FADD.FTZ R0, R115, R0 ;  /* 0x0000000073007221 */ /* 0x000fe80000010000 */
[C---:B------:R-:W-:Y:S04]  /*16f90*/  HMMA.16816.F32 R28, R72.reuse, R84, R28 ;  /* 0x00000054481c723c */ /* 0x040fe8000000181c */
[--C-:B-1----:R-:W-:Y:S02]  /*16fa0*/  FFMA.FTZ R2, R244, c[0x0][0x2d0], -R149.reuse ;  /* 0x0000b400f4027a23 */ /* 0x102fe40000010895 */
[----:B------:R-:W-:Y:S02]  /*16fb0*/  FADD.FTZ R0, R113, R0 ;  /* 0x0000000071007221 */ /* 0x000fe40000010000 */
[C---:B------:R-:W-:Y:S01]  /*16fc0*/  HMMA.16816.F32 R32, R72.reuse, R86, R32 ;  /* 0x000000564820723c */ /* 0x040fe20000001820 */
[----:B------:R1:W-:Y:S01]  /*16fd0*/  MUFU.EX2 R134, R2 ;  /* 0x0000000200867308 */ /* 0x0003e20000000800 */
[----:B------:R-:W4:Y:S02]  /*16fe0*/  LDSM.16.MT88.4 R84, [R220+0x6900] ;  /* 0x00690000dc54783b */ /* 0x000f240000004200 */
[----:B------:R-:W-:Y:S04]  /*16ff0*/  FADD.FTZ R0, R251, R0 ;  /* 0x00000000fb007221 */ /* 0x000fe80000010000 */
[C---:B------:R-:W-:Y:S04]  /*17000*/  HMMA.16816.F32 R36, R72.reuse, R92, R36 ;  /* 0x0000005c4824723c */ /* 0x040fe80000001824 */
[----:B------:R-:W-:Y:S04]  /*17010*/  FADD.FTZ R0, R250, R0 ;  /* 0x00000000fa007221 */ /* 0x000fe80000010000 */
[C---:B------:R-:W-:Y:S01]  /*17020*/  HMMA.16816.F32 R40, R72.reuse, R94, R40 ;  /* 0x0000005e4828723c */ /* 0x040fe20000001828 */
[----:B------:R-:W-:Y:S03]  /*17030*/  LDSM.16.MT88.4 R92, [R218+0x7100] ;  /* 0x00710000da5c783b */ /* 0x000fe60000004200 */
[----:B------:R-:W-:Y:S04]  /*17040*/  FADD.FTZ R0, R122, R0 ;  /* 0x000000007a007221 */ /* 0x000fe80000010000 */
[C---:B---3--:R-:W-:Y:S04]  /*17050*/  HMMA.16816.F32 R44, R72.reuse, R76, R44 ;  /* 0x0000004c482c723c */ /* 0x048fe8000000182c */
[--C-:B-1----:R-:W-:Y:S02]  /*17060*/  FFMA.FTZ R2, R243, c[0x0][0x2d0], -R149.reuse ;  /* 0x0000b400f3027a23 */ /* 0x102fe40000010895 */
[----:B------:R-:W-:Y:S02]  /*17070*/  FADD.FTZ R0, R121, R0 ;  /* 0x0000000079007221 */ /* 0x000fe40000010000 */
[C---:B------:R-:W-:Y:S01]  /*17080*/  HMMA.16816.F32 R48, R72.reuse, R78, R48 ;  /* 0x0000004e4830723c */ /* 0x040fe20000001830 */
[----:B------:R1:W3:Y:S01]  /*17090*/  MUFU.EX2 R133, R2 ;  /* 0x0000000200857308 */ /* 0x0002e20000000800 */
[----:B------:R-:W3:Y:S02]  /*170a0*/  LDSM.16.MT88.4 R76, [R217+0x3100] ;  /* 0x00310000d94c783b */ /* 0x000ee40000004200 */
[----:B------:R-:W-:Y:S04]  /*170b0*/  FADD.FTZ R0, R120, R0 ;  /* 0x0000000078007221 */ /* 0x000fe80000010000 */
[C---:B--2---:R-:W-:Y:S04]  /*170c0*/  HMMA.16816.F32 R52, R72.reuse, R80, R52 ;  /* 0x000000504834723c */ /* 0x044fe80000001834 */
[----:B------:R-:W-:Y:S04]  /*170d0*/  FADD.FTZ R0, R190, R0 ;  /* 0x00000000be007221 */ /* 0x000fe80000010000 */
[C---:B------:R-:W-:Y:S01]  /*170e0*/  HMMA.16816.F32 R56, R72.reuse, R82, R56 ;  /* 0x000000524838723c */ /* 0x040fe20000001838 */
[----:B------:R-:W2:Y:S03]  /*170f0*/  LDSM.16.MT88.4 R80, [R218+0x3100] ;  /* 0x00310000da50783b */ /* 0x000ea60000004200 */
[----:B------:R-:W-:Y:S04]  /*17100*/  FADD.FTZ R0, R129, R0 ;  /* 0x0000000081007221 */ /* 0x000fe80000010000 */
[C---:B----4-:R-:W-:Y:S04]  /*17110*/  HMMA.16816.F32 R60, R72.reuse, R84, R60 ;  /* 0x00000054483c723c */ /* 0x050fe8000000183c */
[----:B-1----:R-:W-:Y:S02]  /*17120*/  FFMA.FTZ R2, R211, c[0x0][0x2d0], -R148 ;  /* 0x0000b400d3027a23 */ /* 0x002fe40000010894 */
[----:B------:R-:W-:Y:S02]  /*17130*/  FADD.FTZ R0, R128, R0 ;  /* 0x0000000080007221 */ /* 0x000fe40000010000 */
[----:B------:R-:W-:Y:S01]  /*17140*/  HMMA.16816.F32 R64, R72, R86, R64 ;  /* 0x000000564840723c */ /* 0x000fe20000001840 */
[----:B------:R1:W-:Y:S01]  /*17150*/  MUFU.EX2 R157, R2 ;  /* 0x00000002009d7308 */ /* 0x0003e20000000800 */
[----:B------:R-:W4:Y:S02]  /*17160*/  LDSM.16.MT88.4 R84, [R221+0x3100] ;  /* 0x00310000dd54783b */ /* 0x000f240000004200 */
[----:B------:R-:W-:Y:S03]  /*17170*/  FADD.FTZ R0, R109, R0 ;  /* 0x000000006d007221 */ /* 0x000fe60000010000 */
[----:B------:R-:W-:Y:S01]  /*17180*/  F2FP.PACK_AB R72, R135, R158 ;  /* 0x0000009e8748723e */ /* 0x000fe200000000ff */
[----:B------:R-:W-:Y:S01]  /*17190*/  FADD.FTZ R0, R110, R0 ;  /* 0x000000006e007221 */ /* 0x000fe20000010000 */
[----:B---3--:R-:W-:Y:S03]  /*171a0*/  F2FP.PACK_AB R73, R133, R134 ;  /* 0x000000868549723e */ /* 0x008fe600000000ff */
[----:B------:R-:W-:Y:S04]  /*171b0*/  FADD.FTZ R0, R108, R0 ;  /* 0x000000006c007221 */ /* 0x000fe80000010000 */
[----:B------:R-:W-:Y:S04]  /*171c0*/  FADD.FTZ R0, R172, R0 ;  /* 0x00000000ac007221 */ /* 0x000fe80000010000 */
[----:B------:R-:W-:Y:S04]  /*171d0*/  FADD.FTZ R0, R117, R0 ;  /* 0x0000000075007221 */ /* 0x000fe80000010000 */
[----:B------:R-:W-:Y:S02]  /*171e0*/  FADD.FTZ R0, R118, R0 ;  /* 0x0000000076007221 */ /* 0x000fe40000010000 */
[----:B-1----:R-:W-:Y:S02]  /*171f0*/  FFMA.FTZ R2, R242, c[0x0][0x2d0], -R148 ;  /* 0x0000b400f2027a23 */ /* 0x002fe40000010894 */
[----:B------:R-:W-:Y:S02]  /*17200*/  FADD.FTZ R0, R116, R0 ;  /* 0x0000000074007221 */ /* 0x000fe40000010000 */
[----:B------:R1:W3:Y:S02]  /*17210*/  MUFU.EX2 R156, R2 ;  /* 0x00000002009c7308 */ /* 0x0002e40000000800 */
[----:B------:R-:W-:Y:S04]  /*17220*/  FADD.FTZ R0, R163, R0 ;  /* 0x00000000a3007221 */ /* 0x000fe80000010000 */
[----:B------:R-:W-:Y:S04]  /*17230*/  FADD.FTZ R0, R126, R0 ;  /* 0x000000007e007221 */ /* 0x000fe80000010000 */
[----:B------:R-:W-:Y:S04]  /*17240*/  FADD.FTZ R0, R125, R0 ;  /* 0x000000007d007221 */ /* 0x000fe80000010000 */
[----:B------:R-:W-:Y:S04]  /*17250*/  FADD.FTZ R0, R124, R0 ;  /* 0x000000007c007221 */ /* 0x000fe80000010000 */
[----:B------:R-:W-:Y:S04]  /*17260*/  FADD.FTZ R0, R159, R0 ;  /* 0x000000009f007221 */ /* 0x000fe80000010000 */
[----:B------:R-:W-:Y:S02]  /*17270*/  FADD.FTZ R0, R134, R0 ;  /* 0x0000000086007221 */ /* 0x000fe40000010000 */
[--C-:B-1----:R-:W-:Y:S01]  /*17280*/  FFMA.FTZ R2, R249, c[0x0][0x2d0], -R149.reuse ;  /* 0x0000b400f9027a23 */ /* 0x102fe20000010895 */
[----:B---3--:R-:W-:Y:S01]  /*17290*/  F2FP.PACK_AB R74, R156, R157 ;  /* 0x0000009d9c4a723e */ /* 0x008fe200000000ff */
[----:B------:R-:W-:Y:S02]  /*172a0*/  FADD.FTZ R0, R133, R0 ;  /* 0x0000000085007221 */ /* 0x000fe40000010000 */
[----:B------:R1:W3:Y:S02]  /*172b0*/  MUFU.EX2 R132, R2 ;  /* 0x0000000200847308 */ /* 0x0002e40000000800 */
[--C-:B-1----:R-:W-:Y:S02]  /*172c0*/  FFMA.FTZ R2, R252, c[0x0][0x2d0], -R149.reuse ;  /* 0x0000b400fc027a23 */ /* 0x102fe40000010895 */
[----:B---3--:R-:W-:Y:S06]  /*172d0*/  FADD.FTZ R0, R132, R0 ;  /* 0x0000000084007221 */ /* 0x008fec0000010000 */
[----:B------:R1:W3:Y:S02]  /*172e0*/  MUFU.EX2 R155, R2 ;  /* 0x00000002009b7308 */ /* 0x0002e40000000800 */
[----:B-1----:R-:W-:Y:S01]  /*172f0*/  FFMA.FTZ R2, R247, c[0x0][0x2d0], -R148 ;  /* 0x0000b400f7027a23 */ /* 0x002fe20000010894 */
[C---:B---3--:R-:W-:Y:S01]  /*17300*/  F2FP.PACK_AB R75, R155.reuse, R132 ;  /* 0x000000849b4b723e */ /* 0x048fe200000000ff */
[----:B------:R-:W-:Y:S06]  /*17310*/  FADD.FTZ R0, R155, R0 ;  /* 0x000000009b007221 */ /* 0x000fec0000010000 */
        /* <DEDUP_REMOVED lines=8> */
[----:B------:R-:W-:Y:S06]  /*173a0*/  LDSM.16.MT88.4 R80, [R217+0x3900] ;  /* 0x00390000d950783b */ /* 0x000fec0000004200 */
[C---:B----4-:R-:W-:Y:S08]  /*173b0*/  HMMA.16816.F32 R20, R72.reuse, R84, R20 ;  /* 0x000000544814723c */ /* 0x050ff00000001814 */
[C---:B------:R-:W-:Y:S08]  /*173c0*/  HMMA.16816.F32 R24, R72.reuse, R86, R24 ;  /* 0x000000564818723c */ /* 0x040ff00000001818 */
[C---:B------:R-:W-:Y:S04]  /*173d0*/  HMMA.16816.F32 R28, R72.reuse, R88, R28 ;  /* 0x00000058481c723c */ /* 0x040fe8000000181c */
[--C-:B-1----:R-:W-:Y:S01]  /*173e0*/  FFMA.FTZ R2, R102, c[0x0][0x2d0], -R149.reuse ;  /* 0x0000b40066027a23 */ /* 0x102fe20000010895 */
[----:B--2---:R-:W-:Y:S03]  /*173f0*/  F2FP.PACK_AB R136, R153, R154 ;  /* 0x0000009a9988723e */ /* 0x004fe600000000ff */
[C---:B------:R-:W-:Y:S01]  /*17400*/  HMMA.16816.F32 R32, R72.reuse, R90, R32 ;  /* 0x0000005a4820723c */ /* 0x040fe20000001820 */
[----:B------:R1:W2:Y:S07]  /*17410*/  MUFU.EX2 R152, R2 ;  /* 0x0000000200987308 */ /* 0x0002ae0000000800 */
[C---:B---3--:R-:W-:Y:S08]  /*17420*/  HMMA.16816.F32 R36, R72.reuse, R76, R36 ;  /* 0x0000004c4824723c */ /* 0x048ff00000001824 */
[C---:B------:R-:W-:Y:S08]  /*17430*/  HMMA.16816.F32 R40, R72.reuse, R78, R40 ;  /* 0x0000004e4828723c */ /* 0x040ff00000001828 */
[C---:B------:R-:W-:Y:S04]  /*17440*/  HMMA.16816.F32 R44, R72.reuse, R92, R44 ;  /* 0x0000005c482c723c */ /* 0x040fe8000000182c */
[--C-:B-1----:R-:W-:Y:S02]  /*17450*/  FFMA.FTZ R2, R101, c[0x0][0x2d0], -R149.reuse ;  /* 0x0000b40065027a23 */ /* 0x102fe40000010895 */
[----:B--2---:R-:W-:Y:S02]  /*17460*/  FADD.FTZ R0, R152, R0 ;  /* 0x0000000098007221 */ /* 0x004fe40000010000 */
[C---:B------:R-:W-:Y:S01]  /*17470*/  HMMA.16816.F32 R48, R72.reuse, R94, R48 ;  /* 0x0000005e4830723c */ /* 0x040fe20000001830 */
[----:B------:R1:W2:Y:S07]  /*17480*/  MUFU.EX2 R151, R2 ;  /* 0x0000000200977308 */ /* 0x0002ae0000000800 */
[C---:B------:R-:W-:Y:S08]  /*17490*/  HMMA.16816.F32 R52, R72.reuse, R96, R52 ;  /* 0x000000604834723c */ /* 0x040ff00000001834 */
[C---:B------:R-:W-:Y:S01]  /*174a0*/  HMMA.16816.F32 R56, R72.reuse, R98, R56 ;  /* 0x000000624838723c */ /* 0x040fe20000001838 */
[----:B------:R-:W-:Y:S03]  /*174b0*/  LDSM.16.MT88.4 R96, [R221+0x3900] ;  /* 0x00390000dd60783b */ /* 0x000fe60000004200 */
[--C-:B-1----:R-:W-:Y:S05]  /*174c0*/  FFMA.FTZ R2, R100, c[0x0][0x2d0], -R148.reuse ;  /* 0x0000b40064027a23 */ /* 0x102fea0000010894 */
[----:B------:R-:W1:Y:S03]  /*174d0*/  LDSM.16.MT88.4 R100, [R220+0x7100] ;  /* 0x00710000dc64783b */ /* 0x000e660000004200 */
[----:B------:R-:W-:Y:S01]  /*174e0*/  FFMA.FTZ R148, R138, c[0x0][0x2d0], -R148 ;  /* 0x0000b4008a947a23 */ /* 0x000fe20000010894 */
[----:B------:R3:W-:Y:S01]  /*174f0*/  MUFU.EX2 R150, R2 ;  /* 0x0000000200967308 */ /* 0x0007e20000000800 */
[----:B--2---:R-:W-:Y:S09]  /*17500*/  FADD.FTZ R0, R151, R0 ;  /* 0x0000000097007221 */ /* 0x004ff20000010000 */
[----:B------:R-:W2:Y:S01]  /*17510*/  MUFU.EX2 R148, R148 ;  /* 0x0000009400947308 */ /* 0x000ea20000000800 */
[--C-:B---3--:R-:W-:Y:S01]  /*17520*/  FFMA.FTZ R2, R137, c[0x0][0x2d0], -R149.reuse ;  /* 0x0000b40089027a23 */ /* 0x108fe20000010895 */
[----:B------:R-:W-:Y:S01]  /*17530*/  F2FP.PACK_AB R137, R151, R152 ;  /* 0x000000989789723e */ /* 0x000fe200000000ff */
[----:B------:R-:W-:Y:S07]  /*17540*/  FFMA.FTZ R149, R71, c[0x0][0x2d0], -R149 ;  /* 0x0000b40047957a23 */ /* 0x000fee0000010895 */
[----:B------:R3:W4:Y:S01]  /*17550*/  MUFU.EX2 R70, R2 ;  /* 0x0000000200467308 */ /* 0x0007220000000800 */
[----:B--2---:R-:W-:Y:S01]  /*17560*/  F2FP.PACK_AB R138, R148, R150 ;  /* 0x00000096948a723e */ /* 0x004fe200000000ff */
[C---:B-1----:R-:W-:Y:S08]  /*17570*/  HMMA.16816.F32 R60, R72.reuse, R100, R60 ;  /* 0x00000064483c723c */ /* 0x042ff0000000183c */
[----:B------:R-:W1:Y:S01]  /*17580*/  MUFU.EX2 R149, R149 ;  /* 0x0000009500957308 */ /* 0x000e620000000800 */
[----:B------:R-:W-:Y:S03]  /*17590*/  HMMA.16816.F32 R64, R72, R102, R64 ;  /* 0x000000664840723c */ /* 0x000fe60000001840 */
[----:B---3--:R-:W-:Y:S02]  /*175a0*/  FADD.FTZ R2, R171, R3 ;  /* 0x00000003ab027221 */ /* 0x008fe40000010000 */
[----:B----4-:R-:W-:Y:S02]  /*175b0*/  FADD.FTZ R0, R70, R0 ;  /* 0x0000000046007221 */ /* 0x010fe40000010000 */
[----:B------:R-:W-:Y:S05]  /*175c0*/  FADD.FTZ R2, R114, R2 ;  /* 0x0000000272027221 */ /* 0x000fea0000010000 */
[----:B------:R-:W-:Y:S01]  /*175d0*/  FADD.FTZ R2, R112, R2 ;  /* 0x0000000270027221 */ /* 0x000fe20000010000 */
[C---:B-1----:R-:W-:Y:S01]  /*175e0*/  F2FP.PACK_AB R139, R149.reuse, R70 ;  /* 0x00000046958b723e */ /* 0x042fe200000000ff */
[----:B------:R-:W-:Y:S01]  /*175f0*/  LDSM.16.MT88.4 R112, [R217+0x7900] ;  /* 0x00790000d970783b */ /* 0x000fe20000004200 */
[----:B------:R-:W-:Y:S02]  /*17600*/  FADD.FTZ R3, R149, R0 ;  /* 0x0000000095037221 */ /* 0x000fe40000010000 */
[----:B------:R-:W-:Y:S02]  /*17610*/  FADD.FTZ R2, R170, R2 ;  /* 0x00000002aa027221 */ /* 0x000fe40000010000 */
[----:B------:R-:W-:Y:S01]  /*17620*/  IMAD.MOV.U32 R70, RZ, RZ, R68 ;  /* 0x000000ffff467224 */ /* 0x000fe200078e0044 */
[C---:B------:R-:W-:Y:S02]  /*17630*/  HMMA.16816.F32 R76, R136.reuse, R80, R4 ;  /* 0x00000050884c723c */ /* 0x040fe40000001804 */
[----:B------:R-:W1:Y:S03]  /*17640*/  LDSM.16.MT88.4 R4, [R220+0x3900] ;  /* 0x00390000dc04783b */ /* 0x000e660000004200 */
[----:B------:R-:W-:Y:S03]  /*17650*/  FADD.FTZ R2, R166, R2 ;  /* 0x00000002a6027221 */ /* 0x000fe60000010000 */
[C---:B------:R-:W-:Y:S02]  /*17660*/  HMMA.16816.F32 R80, R136.reuse, R82, R8 ;  /* 0x000000528850723c */ /* 0x040fe40000001808 */
[----:B------:R2:W-:Y:S02]  /*17670*/  STL [R1+0x24], R3 ;  /* 0x0000240301007387 */ /* 0x0005e40000100800 */
[----:B------:R-:W-:Y:S04]  /*17680*/  FADD.FTZ R2, R248, R2 ;  /* 0x00000002f8027221 */ /* 0x000fe80000010000 */
[C---:B------:R-:W-:Y:S04]  /*17690*/  HMMA.16816.F32 R84, R136.reuse, R104, R12 ;  /* 0x000000688854723c */ /* 0x040fe8000000180c */
[----:B------:R-:W-:Y:S02]  /*176a0*/  FADD.FTZ R2, R123, R2 ;  /* 0x000000027b027221 */ /* 0x000fe40000010000 */
[----:B------:R-:W3:Y:S02]  /*176b0*/  LDSM.16.MT88.4 R120, [R218+0x7900] ;  /* 0x00790000da78783b */ /* 0x000ee40000004200 */
[C---:B------:R-:W-:Y:S04]  /*176c0*/  HMMA.16816.F32 R88, R136.reuse, R106, R16 ;  /* 0x0000006a8858723c */ /* 0x040fe80000001810 */
[----:B------:R-:W-:Y:S04]  /*176d0*/  FADD.FTZ R2, R210, R2 ;  /* 0x00000002d2027221 */ /* 0x000fe80000010000 */
[C---:B------:R-:W-:Y:S04]  /*176e0*/  HMMA.16816.F32 R92, R136.reuse, R96, R20 ;  /* 0x00000060885c723c */ /* 0x040fe80000001814 */
[----:B------:R-:W-:Y:S02]  /*176f0*/  FADD.FTZ R2, R209, R2 ;  /* 0x00000002d1027221 */ /* 0x000fe40000010000 */
[----:B--2---:R-:W-:Y:S02]  /*17700*/  IMAD.MOV.U32 R3, RZ, RZ, R69 ;  /* 0x000000ffff037224 */ /* 0x004fe400078e0045 */
[C---:B------:R-:W-:Y:S04]  /*17710*/  HMMA.16816.F32 R96, R136.reuse, R98, R24 ;  /* 0x000000628860723c */ /* 0x040fe80000001818 */
[----:B------:R-:W-:Y:S04]  /*17720*/  FADD.FTZ R2, R131, R2 ;  /* 0x0000000283027221 */ /* 0x000fe80000010000 */
[C---:B-1----:R-:W-:Y:S04]  /*17730*/  HMMA.16816.F32 R100, R136.reuse, R4, R28 ;  /* 0x000000048864723c */ /* 0x042fe8000000181c */
[----:B------:R-:W-:Y:S02]  /*17740*/  FADD.FTZ R2, R130, R2 ;  /* 0x0000000282027221 */ /* 0x000fe40000010000 */
[----:B------:R-:W1:Y:S02]  /*17750*/  LDSM.16.MT88.4 R128, [R221+0x7900] ;  /* 0x00790000dd80783b */ /* 0x000e640000004200 */
[C---:B------:R-:W-:Y:S04]  /*17760*/  HMMA.16816.F32 R104, R136.reuse, R6, R32 ;  /* 0x000000068868723c */ /* 0x040fe80000001820 */
[----:B------:R-:W-:Y:S02]  /*17770*/  FADD.FTZ R2, R184, R2 ;  /* 0x00000002b8027221 */ /* 0x000fe40000010000 */
[----:B------:R-:W2:Y:S02]  /*17780*/  LDSM.16.MT88.4 R4, [R220+0x7900] ;  /* 0x00790000dc04783b */ /* 0x000ea40000004200 */
[----:B------:R-:W-:Y:S02]  /*17790*/  FADD.FTZ R2, R111, R2 ;  /* 0x000000026f027221 */ /* 0x000fe40000010000 */
[C---:B------:R-:W-:Y:S03]  /*177a0*/  HMMA.16816.F32 R108, R136.reuse, R112, R36 ;  /* 0x00000070886c723c */ /* 0x040fe60000001824 */
[----:B------:R-:W-:Y:S04]  /*177b0*/  FADD.FTZ R2, R182, R2 ;  /* 0x00000002b6027221 */ /* 0x000fe80000010000 */
[----:B------:R-:W-:Y:S01]  /*177c0*/  FADD.FTZ R2, R180, R2 ;  /* 0x00000002b4027221 */ /* 0x000fe20000010000 */
[C---:B------:R-:W-:Y:S04]  /*177d0*/  HMMA.16816.F32 R112, R136.reuse, R114, R40 ;  /* 0x000000728870723c */ /* 0x040fe80000001828 */
[----:B------:R-:W-:Y:S04]  /*177e0*/  FADD.FTZ R2, R167, R2 ;  /* 0x00000002a7027221 */ /* 0x000fe80000010000 */
[----:B------:R-:W-:Y:S02]  /*177f0*/  FADD.FTZ R2, R119, R2 ;  /* 0x0000000277027221 */ /* 0x000fe40000010000 */
[C---:B---3--:R-:W-:Y:S03]  /*17800*/  HMMA.16816.F32 R116, R136.reuse, R120, R44 ;  /* 0x000000788874723c */ /* 0x048fe6000000182c */
[----:B------:R-:W-:Y:S04]  /*17810*/  FADD.FTZ R2, R165, R2 ;  /* 0x00000002a5027221 */ /* 0x000fe80000010000 */
[----:B------:R-:W-:Y:S01]  /*17820*/  FADD.FTZ R2, R164, R2 ;  /* 0x00000002a4027221 */ /* 0x000fe20000010000 */
[C---:B------:R-:W-:Y:S04]  /*17830*/  HMMA.16816.F32 R120, R136.reuse, R122, R48 ;  /* 0x0000007a8878723c */ /* 0x040fe80000001830 */
[----:B------:R-:W-:Y:S04]  /*17840*/  FADD.FTZ R2, R162, R2 ;  /* 0x00000002a2027221 */ /* 0x000fe80000010000 */
[----:B------:R-:W-:Y:S02]  /*17850*/  FADD.FTZ R2, R127, R2 ;  /* 0x000000027f027221 */ /* 0x000fe40000010000 */
[C---:B-1----:R-:W-:Y:S03]  /*17860*/  HMMA.16816.F32 R124, R136.reuse, R128, R52 ;  /* 0x00000080887c723c */ /* 0x042fe60000001834 */
[----:B------:R-:W-:Y:S04]  /*17870*/  FADD.FTZ R2, R161, R2 ;  /* 0x00000002a1027221 */ /* 0x000fe80000010000 */
[----:B------:R-:W-:Y:S01]  /*17880*/  FADD.FTZ R2, R160, R2 ;  /* 0x00000002a0027221 */ /* 0x000fe20000010000 */
[C---:B------:R-:W-:Y:S04]  /*17890*/  HMMA.16816.F32 R128, R136.reuse, R130, R56 ;  /* 0x000000828880723c */ /* 0x040fe80000001838 */
[----:B------:R-:W-:Y:S04]  /*178a0*/  FADD.FTZ R2, R158, R2 ;  /* 0x000000029e027221 */ /* 0x000fe80000010000 */
[----:B------:R-:W-:Y:S02]  /*178b0*/  FADD.FTZ R2, R135, R2 ;  /* 0x0000000287027221 */ /* 0x000fe40000010000 */
[C---:B--2---:R-:W-:Y:S03]  /*178c0*/  HMMA.16816.F32 R132, R136.reuse, R4, R60 ;  /* 0x000000048884723c */ /* 0x044fe6000000183c */
[----:B------:R-:W-:Y:S04]  /*178d0*/  FADD.FTZ R2, R157, R2 ;  /* 0x000000029d027221 */ /* 0x000fe80000010000 */
[----:B------:R-:W-:Y:S01]  /*178e0*/  FADD.FTZ R2, R156, R2 ;  /* 0x000000029c027221 */ /* 0x000fe20000010000 */
[----:B------:R-:W-:Y:S04]  /*178f0*/  HMMA.16816.F32 R136, R136, R6, R64 ;  /* 0x000000068888723c */ /* 0x000fe80000001840 */
[----:B------:R-:W-:Y:S04]  /*17900*/  FADD.FTZ R2, R154, R2 ;  /* 0x000000029a027221 */ /* 0x000fe80000010000 */
[----:B------:R-:W-:Y:S04]  /*17910*/  FADD.FTZ R2, R153, R2 ;  /* 0x0000000299027221 */ /* 0x000fe80000010000 */
[----:B------:R-:W-:Y:S04]  /*17920*/  FADD.FTZ R2, R150, R2 ;  /* 0x0000000296027221 */ /* 0x000fe80000010000 */
[----:B------:R-:W-:Y:S05]  /*17930*/  FADD.FTZ R0, R148, R2 ;  /* 0x0000000294007221 */ /* 0x000fea0000010000 */
[----:B------:R1:W-:Y:S01]  /*17940*/  STL [R1+0x28], R0 ;  /* 0x0000280001007387 */ /* 0x0003e20000100800 */
[----:B------:R-:W-:-:S05]  /*17950*/  @P0 BRA `(.L_x_683) ;  /* 0xffffb50000000947 */ /* 0x000fca000383ffff */
.L_x_680:
[----:B------:R-:W-:-:S13]  /*17960*/  ISETP.LE.AND P0, PT, RZ, UR14, PT ;  /* 0x0000000eff007c0c */ /* 0x000fda000bf03270 */
[----:B------:R-:W-:Y:S05]  /*17970*/  @!P0 BRA `(.L_x_684) ;  /* 0x000044b000008947 */ /* 0x000fea0003800000 */
[----:B------:R-:W2:Y:S04]  /*17980*/  LDL.LU R5, [R1+0x20] ;  /* 0x0000200001057983 */ /* 0x000ea80000300800 */
[----:B------:R-:W2:Y:S04]  /*17990*/  LDL.LU R4, [R1] ;  /* 0x0000000001047983 */ /* 0x000ea80000300800 */
[----:B------:R-:W3:Y:S04]  /*179a0*/  LDL R2, [R1+0x34] ;  /* 0x0000340001027983 */ /* 0x000ee80000100800 */
[----:B-1----:R-:W3:Y:S01]  /*179b0*/  LDL R0, [R1+0x30] ;  /* 0x0000300001007983 */ /* 0x002ee20000100800 */
[C---:B------:R-:W-:Y:S01]  /*179c0*/  IADD3 R3, R239.reuse, 0x5100, RZ ;  /* 0x00005100ef037810 */ /* 0x040fe20007ffe0ff */
[----:B------:R-:W-:Y:S01]  /*179d0*/  IMAD.MOV.U32 R71, RZ, RZ, R68 ;  /* 0x000000ffff477224 */ /* 0x000fe200078e0044 */
[----:B------:R-:W-:Y:S01]  /*179e0*/  IADD3 R3, R239, 0x100, RZ ;  /* 0x00000100ef037810 */ /* 0x000fe20007ffe0ff */
[----:B------:R-:W-:Y:S01]  /*179f0*/  IMAD.MOV.U32 R70, RZ, RZ, R69 ;  /* 0x000000ffff467224 */ /* 0x000fe200078e0045 */
[----:B------:R-:W-:-:S02]  /*17a00*/  ULDC UR5, c[0x0][0x210] ;  /* 0x0000840000057ab9 */ /* 0x000fc40000000800 */
[----:B------:R-:W-:Y:S02]  /*17a10*/  ULDC UR4, c[0x0][0x1e8] ;  /* 0x00007a0000047ab9 */ /* 0x000fe40000000800 */
[----:B------:R-:W-:Y:S02]  /*17a20*/  UIMAD UR5, UR13, UR5, URZ ;  /* 0x000000050d0572a4 */ /* 0x000fe4000f8e023f */
[----:B------:R-:W-:Y:S01]  /*17a30*/  UIMAD UR4, UR13, UR4, URZ ;  /* 0x000000040d0472a4 */ /* 0x000fe2000f8e023f */
[C---:B--2---:R-:W-:Y:S01]  /*17a40*/  SHF.L.U64.HI R241, R4.reuse, 0x1, R5 ;  /* 0x0000000104f17819 */ /* 0x044fe20000010205 */
[----:B------:R-:W-:Y:S01]  /*17a50*/  IMAD.SHL.U32 R240, R4, 0x2, RZ ;  /* 0x0000000204f07824 */ /* 0x000fe200078e00ff */
[C---:B------:R-:W-:Y:S02]  /*17a60*/  IADD3 R5, R239.reuse, 0x4100, RZ ;  /* 0x00004100ef057810 */ /* 0x040fe40007ffe0ff */
[C---:B------:R-:W-:Y:S02]  /*17a70*/  IADD3 R4, R239.reuse, 0x1100, RZ ;  /* 0x00001100ef047810 */ /* 0x040fe40007ffe0ff */
[----:B------:R-:W-:-:S02]  /*17a80*/  IADD3 R5, R239, 0x2100, RZ ;  /* 0x00002100ef057810 */ /* 0x000fc40007ffe0ff */
[C---:B---3--:R-:W-:Y:S01]  /*17a90*/  SHF.L.U64.HI R2, R0.reuse, 0x1, R2 ;  /* 0x0000000100027819 */ /* 0x048fe20000010202 */
[----:B------:R-:W-:Y:S01]  /*17aa0*/  IMAD.SHL.U32 R0, R0, 0x2, RZ ;  /* 0x0000000200007824 */ /* 0x000fe200078e00ff */
[----:B------:R-:W-:-:S04]  /*17ab0*/  IADD3 R4, R239, 0x6100, RZ ;  /* 0x00006100ef047810 */ /* 0x000fc80007ffe0ff */
[----:B------:R1:W-:Y:S04]  /*17ac0*/  STL [R1+0x8], R0 ;  /* 0x0000080001007387 */ /* 0x0003e80000100800 */
[----:B------:R1:W-:Y:S01]  /*17ad0*/  STL [R1+0xc], R2 ;  /* 0x00000c0201007387 */ /* 0x0003e20000100800 */
[----:B------:R-:W-:Y:S05]  /*17ae0*/  BRA `(.L_x_685) ;  /* 0x0000045000007947 */ /* 0x000fea0003800000 */
.L_x_687:
[----:B------:R-:W2:Y:S01]  /*17af0*/  LDL R3, [R1+0x2c] ;  /* 0x00002c0001037983 */ /* 0x000ea20000100800 */
[----:B------:R-:W-:Y:S01]  /*17b00*/  IMAD.MOV.U32 R2, RZ, RZ, c[0x0][0x2b8] ;  /* 0x0000ae00ff027624 */ /* 0x000fe200078e00ff */
[----:B------:R-:W-:Y:S01]  /*17b10*/  ULEA UR6, UR14, UR16, 0x7 ;  /* 0x000000100e067291 */ /* 0x000fe2000f8e383f */
[----:B------:R-:W-:Y:S01]  /*17b20*/  IMAD.MOV.U32 R245, RZ, RZ, RZ ;  /* 0x000000fffff57224 */ /* 0x000fe200078e00ff */
[----:B------:R-:W3:Y:S02]  /*17b30*/  LDL R10, [R1+0x30] ;  /* 0x00003000010a7983 */ /* 0x000ee40000100800 */
[----:B------:R-:W-:Y:S02]  /*17b40*/  ISETP.NE.AND P4, PT, R2, 0x1, PT ;  /* 0x000000010200780c */ /* 0x000fe40003f85270 */
[----:B------:R-:W4:Y:S01]  /*17b50*/  LDL R11, [R1+0x34] ;  /* 0x00003400010b7983 */ /* 0x000f220000100800 */
[----:B------:R-:W-:Y:S05]  /*17b60*/  IMAD.U32 R2, RZ, RZ, UR6 ;  /* 0x00000006ff027e24 */ /* 0x000fea000f8e00ff */
        /* <DEDUP_REMOVED lines=10> */
[----:B------:R-:W-:Y:S03]  /*17c10*/  @!P3 LEA.HI.X R5, R3, c[0x0][0x2a4], R5, 0x2, P0 ;  /* 0x0000a9000305ba11 */ /* 0x000fe600000f1405 */
[----:B------:R-:W-:Y:S01]  /*17c20*/  IMAD.WIDE.U32 R2, R6, c[0x0][0x1e0], RZ ;  /* 0x0000780006027a25 */ /* 0x000fe200078e00ff */
[----:B------:R-:W-:Y:S01]  /*17c30*/  STL [R1+0x4], R6 ;  /* 0x0000040601007387 */ /* 0x000fe20000100800 */
[----:B------:R-:W-:Y:S03]  /*17c40*/  SHF.R.S32.HI R0, RZ, 0x1f, R6 ;  /* 0x0000001fff007819 */ /* 0x000fe60000011406 */
[----:B------:R-:W2:Y:S02]  /*17c50*/  @!P3 LDG.E R245, [R4.64] ;  /* 0x0000001604f5b981 */ /* 0x000ea4000c1e1900 */
        /* <DEDUP_REMOVED lines=12> */
[----:B------:R-:W-:Y:S04]  /*17d20*/  SHFL.IDX PT, R12, R0, 0x1, 0x181f ;  /* 0x00381f00000c7f89 */ /* 0x000fe800000e0000 */
[----:B------:R-:W-:Y:S04]  /*17d30*/  SHFL.IDX PT, R8, R0, 0x2, 0x181f ;  /* 0x00581f0000087f89 */ /* 0x000fe800000e0000 */
[----:B------:R3:W-:Y:S04]  /*17d40*/  SHFL.IDX PT, R16, R0, 0x3, 0x181f ;  /* 0x00781f0000107f89 */ /* 0x0007e800000e0000 */
[----:B------:R-:W2:Y:S04]  /*17d50*/  SHFL.IDX PT, R3, R2, RZ, 0x181f ;  /* 0x00181fff02037589 */ /* 0x000ea800000e0000 */
[----:B------:R-:W5:Y:S04]  /*17d60*/  SHFL.IDX PT, R9, R2, 0x1, 0x181f ;  /* 0x00381f0002097f89 */ /* 0x000f6800000e0000 */
[----:B------:R-:W4:Y:S01]  /*17d70*/  SHFL.IDX PT, R18, R2, 0x2, 0x181f ;  /* 0x00581f0002127f89 */ /* 0x000f2200000e0000 */
[----:B-1----:R-:W-:Y:S03]  /*17d80*/  IADD3 R6, P1, R4, R240, RZ ;  /* 0x000000f004067210 */ /* 0x002fe60007f3e0ff */
[----:B------:R4:W1:Y:S01]  /*17d90*/  SHFL.IDX PT, R17, R2, 0x3, 0x181f ;  /* 0x00781f0002117f89 */ /* 0x00086200000e0000 */
[----:B---3--:R-:W-:Y:S05]  /*17da0*/  IMAD.SHL.U32 R0, R10, 0x2, RZ ;  /* 0x000000020a007824 */ /* 0x008fea00078e00ff */
[----:B------:R-:W-:Y:S01]  /*17db0*/  IADD3 R4, P0, R4, R0, RZ ;  /* 0x0000000004047210 */ /* 0x000fe20007f1e0ff */
[--C-:B--2---:R-:W-:Y:S01]  /*17dc0*/  IMAD.X R7, R3, 0x1, R241.reuse, P1 ;  /* 0x0000000103077824 */ /* 0x104fe200008e06f1 */
[-C--:B------:R-:W-:Y:S04]  /*17dd0*/  IADD3 R14, P1, R12, R240.reuse, RZ ;  /* 0x000000f00c0e7210 */ /* 0x080fe80007f3e0ff */
[----:B------:R2:W-:Y:S01]  /*17de0*/  LDGSTS.E.BYPASS.LTC128B.128 [R239+0x8100], [R6.64], !P6 ;  /* 0x0810000006ef7fae */ /* 0x0005e2000f101d56 */
[----:B-----5:R-:W-:Y:S01]  /*17df0*/  IMAD.X R15, R9, 0x1, R241, P1 ;  /* 0x00000001090f7824 */ /* 0x020fe200008e06f1 */
[----:B----4-:R-:W-:Y:S02]  /*17e00*/  SHF.L.U64.HI R2, R10, 0x1, R11 ;  /* 0x000000010a027819 */ /* 0x010fe4000001020b */
[C---:B------:R-:W-:Y:S02]  /*17e10*/  IADD3 R10, P3, R8.reuse, R240, RZ ;  /* 0x000000f0080a7210 */ /* 0x040fe40007f7e0ff */
[-C--:B------:R-:W-:Y:S01]  /*17e20*/  IADD3 R8, P2, R8, R0.reuse, RZ ;  /* 0x0000000008087210 */ /* 0x080fe20007f5e0ff */
[--C-:B------:R-:W-:Y:S01]  /*17e30*/  IMAD.X R5, R3, 0x1, R2.reuse, P0 ;  /* 0x0000000103057824 */ /* 0x100fe200000e0602 */
[----:B------:R-:W-:Y:S01]  /*17e40*/  IADD3 R12, P0, R12, R0, RZ ;  /* 0x000000000c0c7210 */ /* 0x000fe20007f1e0ff */
[C-C-:B------:R-:W-:Y:S03]  /*17e50*/  IMAD.X R11, R18.reuse, 0x1, R241.reuse, P3 ;  /* 0x00000001120b7824 */ /* 0x140fe600018e06f1 */
[----:B------:R3:W-:Y:S01]  /*17e60*/  LDGSTS.E.BYPASS.LTC128B.128 [R239+0xc100], [R4.64], !P5 ;  /* 0x0c10000004ef7fae */ /* 0x0007e2000e901d56 */
[--C-:B------:R-:W-:Y:S02]  /*17e70*/  IMAD.X R13, R9, 0x1, R2.reuse, P0 ;  /* 0x00000001090d7824 */ /* 0x100fe400000e0602 */
[--C-:B------:R-:W-:Y:S01]  /*17e80*/  IMAD.X R9, R18, 0x1, R2.reuse, P2 ;  /* 0x0000000112097824 */ /* 0x100fe200010e0602 */
[----:B------:R4:W-:Y:S04]  /*17e90*/  LDGSTS.E.BYPASS.LTC128B.128 [R239+0x9100], [R14.64], !P6 ;  /* 0x091000000eef7fae */ /* 0x0009e8000f101d56 */
[----:B------:R4:W-:Y:S04]  /*17ea0*/  LDGSTS.E.BYPASS.LTC128B.128 [R239+0xd100], [R12.64], !P5 ;  /* 0x0d1000000cef7fae */ /* 0x0009e8000e901d56 */
[----:B------:R4:W-:Y:S01]  /*17eb0*/  LDGSTS.E.BYPASS.LTC128B.128 [R239+0xa100], [R10.64], !P6 ;  /* 0x0a1000000aef7fae */ /* 0x0009e2000f101d56 */
[C---:B--2---:R-:W-:Y:S03]  /*17ec0*/  IADD3 R6, P1, R16.reuse, R240, RZ ;  /* 0x000000f010067210 */ /* 0x044fe60007f3e0ff */
[----:B------:R4:W-:Y:S02]  /*17ed0*/  LDGSTS.E.BYPASS.LTC128B.128 [R239+0xe100], [R8.64], !P5 ;  /* 0x0e10000008ef7fae */ /* 0x0009e4000e901d56 */
[C---:B-1----:R-:W-:Y:S05]  /*17ee0*/  IMAD.X R7, R17.reuse, 0x1, R241, P1 ;  /* 0x0000000111077824 */ /* 0x042fea00008e06f1 */
[----:B------:R4:W-:Y:S01]  /*17ef0*/  LDGSTS.E.BYPASS.LTC128B.128 [R239+0xb100], [R6.64], !P6 ;  /* 0x0b10000006ef7fae */ /* 0x0009e2000f101d56 */
[----:B---3--:R-:W-:Y:S05]  /*17f00*/  IADD3 R4, P0, R16, R0, RZ ;  /* 0x0000000010047210 */ /* 0x008fea0007f1e0ff */
[----:B------:R-:W-:Y:S05]  /*17f10*/  IMAD.X R5, R17, 0x1, R2, P0 ;  /* 0x0000000111057824 */ /* 0x000fea00000e0602 */
[----:B------:R4:W-:Y:S01]  /*17f20*/  LDGSTS.E.BYPASS.LTC128B.128 [R239+0xf100], [R4.64], !P5 ;  /* 0x0f10000004ef7fae */ /* 0x0009e2000e901d56 */
[----:B------:R-:W-:-:S05]  /*17f30*/  BRA `(.L_x_686) ;  /* 0x000017f000007947 */ /* 0x000fca0003800000 */
.L_x_685:
[----:B------:R-:W2:Y:S01]  /*17f40*/  LDL R52, [R1+0x4] ;  /* 0x0000040001347983 */ /* 0x000ea20000100800 */
[----:B------:R-:W-:Y:S04]  /*17f50*/  DEPBAR.LE SB0, 0x0 ;  /* 0x000080000000791a */ /* 0x000fe80000000000 */
[----:B------:R-:W3:Y:S01]  /*17f60*/  LDL R182, [R1+0x8] ;  /* 0x0000080001b67983 */ /* 0x000ee20000100800 */
[C---:B------:R-:W-:Y:S01]  /*17f70*/  IADD3 R181, R239.reuse, 0x100, RZ ;  /* 0x00000100efb57810 */ /* 0x040fe20007ffe0ff */
[----:B------:R-:W-:Y:S01]  /*17f80*/  UISETP.GE.AND UP0, UPT, UR14, 0x1, UPT ;  /* 0x000000010e00788c */ /* 0x000fe2000bf06270 */
[C---:B------:R-:W-:Y:S01]  /*17f90*/  IADD3 R183, R239.reuse, 0x4100, RZ ;  /* 0x00004100efb77810 */ /* 0x040fe20007ffe0ff */
[----:B------:R-:W4:Y:S01]  /*17fa0*/  LDL R184, [R1+0xc] ;  /* 0x00000c0001b87983 */ /* 0x000f220000100800 */
[----:B------:R-:W-:Y:S03]  /*17fb0*/  IADD3 R185, R239, 0x1100, RZ ;  /* 0x00001100efb97810 */ /* 0x000fe60007ffe0ff */
[----:B------:R-:W-:Y:S08]  /*17fc0*/  BAR.SYNC.DEFER_BLOCKING 0x0 ;  /* 0x0000000000007b1d */ /* 0x000ff00000010000 */
[----:B------:R-:W5:Y:S08]  /*17fd0*/  LDSM.16.M88.4 R8, [R216+0x8100] ;  /* 0x00810000d808783b */ /* 0x000f700000000200 */
[----:B------:R-:W1:Y:S08]  /*17fe0*/  LDSM.16.M88.4 R16, [R216+0x8900] ;  /* 0x00890000d810783b */ /* 0x000e700000000200 */
[----:B------:R-:W1:Y:S08]  /*17ff0*/  LDSM.16.M88.4 R24, [R216+0x9100] ;  /* 0x00910000d818783b */ /* 0x000e700000000200 */
[----:B------:R-:W1:Y:S08]  /*18000*/  LDSM.16.M88.4 R32, [R216+0x9900] ;  /* 0x00990000d820783b */ /* 0x000e700000000200 */
[----:B------:R-:W1:Y:S01]  /*18010*/  LDSM.16.M88.4 R40, [R216+0xa100] ;  /* 0x00a10000d828783b */ /* 0x000e620000000200 */
[C---:B-----5:R-:W-:Y:S07]  /*18020*/  HMMA.16816.F32 R4, R140.reuse, R8, RZ ;  /* 0x000000088c04723c */ /* 0x060fee00000018ff */
[----:B------:R-:W5:Y:S01]  /*18030*/  LDSM.16.M88.4 R48, [R216+0xa900] ;  /* 0x00a90000d830783b */ /* 0x000f620000000200 */
[C---:B------:R-:W-:Y:S07]  /*18040*/  HMMA.16816.F32 R8, R140.reuse, R10, RZ ;  /* 0x0000000a8c08723c */ /* 0x040fee00000018ff */
[----:B------:R-:W2:Y:S01]  /*18050*/  LDSM.16.M88.4 R56, [R216+0xb100] ;  /* 0x00b10000d838783b */ /* 0x000ea20000000200 */
[C---:B-1----:R-:W-:Y:S07]  /*18060*/  HMMA.16816.F32 R12, R140.reuse, R16, RZ ;  /* 0x000000108c0c723c */ /* 0x042fee00000018ff */
[----:B------:R-:W1:Y:S01]  /*18070*/  LDSM.16.M88.4 R64, [R216+0xb900] ;  /* 0x00b90000d840783b */ /* 0x000e620000000200 */
[C---:B------:R-:W-:Y:S07]  /*18080*/  HMMA.16816.F32 R16, R140.reuse, R18, RZ ;  /* 0x000000128c10723c */ /* 0x040fee00000018ff */
[----:B------:R-:W1:Y:S01]  /*18090*/  LDSM.16.M88.4 R72, [R223] ;  /* 0x00000000df48783b */ /* 0x000e620000000200 */
[C---:B------:R-:W-:Y:S07]  /*180a0*/  HMMA.16816.F32 R20, R140.reuse, R24, RZ ;  /* 0x000000188c14723c */ /* 0x040fee00000018ff */
[----:B------:R-:W1:Y:S01]  /*180b0*/  LDSM.16.M88.4 R148, [R238] ;  /* 0x00000000ee94783b */ /* 0x000e620000000200 */
[C---:B------:R-:W-:Y:S07]  /*180c0*/  HMMA.16816.F32 R24, R140.reuse, R26, RZ ;  /* 0x0000001a8c18723c */ /* 0x040fee00000018ff */
[----:B------:R-:W-:Y:S01]  /*180d0*/  LDSM.16.M88.4 R152, [R236] ;  /* 0x00000000ec98783b */ /* 0x000fe20000000200 */
        /* <DEDUP_REMOVED lines=8> */
[C---:B-----5:R-:W-:Y:S08]  /*18160*/  HMMA.16816.F32 R44, R140.reuse, R48, RZ ;  /* 0x000000308c2c723c */ /* 0x060ff000000018ff */
[C---:B------:R-:W-:Y:S01]  /*18170*/  HMMA.16816.F32 R48, R140.reuse, R50, RZ ;  /* 0x000000328c30723c */ /* 0x040fe200000018ff */
[----:B--2---:R-:W-:Y:S03]  /*18180*/  SHF.R.S32.HI R0, RZ, 0x1f, R52 ;  /* 0x0000001fff007819 */ /* 0x004fe60000011434 */
[----:B------:R-:W-:Y:S04]  /*18190*/  IMAD.WIDE.U32 R2, R52, c[0x0][0x208], RZ ;  /* 0x0000820034027a25 */ /* 0x000fe800078e00ff */
[----:B------:R-:W-:Y:S04]  /*181a0*/  IMAD R0, R0, c[0x0][0x208], RZ ;  /* 0x0000820000007a24 */ /* 0x000fe800078e02ff */
[----:B------:R-:W-:Y:S02]  /*181b0*/  IMAD R0, R52, c[0x0][0x20c], R0 ;  /* 0x0000830034007a24 */ /* 0x000fe400078e0200 */
[C---:B------:R-:W-:Y:S03]  /*181c0*/  HMMA.16816.F32 R52, R140.reuse, R56, RZ ;  /* 0x000000388c34723c */ /* 0x040fe600000018ff */
[----:B------:R-:W-:Y:S02]  /*181d0*/  IADD3 R3, R3, R0, RZ ;  /* 0x0000000003037210 */ /* 0x000fe40007ffe0ff */
[----:B------:R-:W-:Y:S03]  /*181e0*/  SHF.R.S32.HI R0, RZ, 0x1f, R245 ;  /* 0x0000001fff007819 */ /* 0x000fe600000114f5 */
[C---:B------:R-:W-:Y:S01]  /*181f0*/  HMMA.16816.F32 R56, R140.reuse, R58, RZ ;  /* 0x0000003a8c38723c */ /* 0x040fe200000018ff */
[C---:B------:R-:W-:Y:S04]  /*18200*/  IMAD.WIDE.U32 R2, R245.reuse, c[0x0][0x218], R2 ;  /* 0x00008600f5027a25 */ /* 0x040fe800078e0002 */
[----:B------:R-:W-:Y:S03]  /*18210*/  IMAD R0, R0, c[0x0][0x218], RZ ;  /* 0x0000860000007a24 */ /* 0x000fe600078e02ff */
[C---:B-1----:R-:W-:Y:S01]  /*18220*/  HMMA.16816.F32 R60, R140.reuse, R64, RZ ;  /* 0x000000408c3c723c */ /* 0x042fe200000018ff */
[----:B------:R-:W-:Y:S03]  /*18230*/  IMAD R68, R245, c[0x0][0x21c], R0 ;  /* 0x00008700f5447a24 */ /* 0x000fe600078e0200 */
[----:B------:R-:W-:Y:S04]  /*18240*/  IADD3 R0, P0, R2, UR5, RZ ;  /* 0x0000000502007c10 */ /* 0x000fe8000ff1e0ff */
[----:B------:R-:W-:Y:S01]  /*18250*/  HMMA.16816.F32 R64, R140, R66, RZ ;  /* 0x000000428c40723c */ /* 0x000fe200000018ff */
[----:B------:R-:W-:Y:S03]  /*18260*/  IADD3.X R68, R3, UR12, R68, P0, !PT ;  /* 0x0000000c03447c10 */ /* 0x000fe600087fe444 */
[C---:B------:R-:W-:Y:S04]  /*18270*/  LEA R2, P0, R0.reuse, c[0x0][0x1f8], 0x1 ;  /* 0x00007e0000027a11 */ /* 0x040fe800078008ff */
[C---:B------:R-:W-:Y:S01]  /*18280*/  HMMA.16816.F32 R4, R144.reuse, R72, R4 ;  /* 0x000000489004723c */ /* 0x040fe20000001804 */
[----:B------:R-:W-:Y:S04]  /*18290*/  SHFL.IDX PT, R174, R2, 0x2, 0x181f ;  /* 0x00581f0002ae7f89 */ /* 0x000fe800000e0000 */
[----:B------:R-:W-:Y:S03]  /*182a0*/  LEA.HI.X R0, R0, c[0x0][0x1fc], R68, 0x1, P0 ;  /* 0x00007f0000007a11 */ /* 0x000fe600000f0c44 */
[C---:B------:R-:W-:Y:S01]  /*182b0*/  HMMA.16816.F32 R8, R144.reuse, R74, R8 ;  /* 0x0000004a9008723c */ /* 0x040fe20000001808 */
[----:B------:R-:W1:Y:S07]  /*182c0*/  SHFL.IDX PT, R68, R2, RZ, 0x181f ;  /* 0x00181fff02447589 */ /* 0x000e6e00000e0000 */
[C---:B------:R-:W-:Y:S01]  /*182d0*/  HMMA.16816.F32 R12, R144.reuse, R148, R12 ;  /* 0x00000094900c723c */ /* 0x040fe2000000180c */
[----:B------:R-:W2:Y:S07]  /*182e0*/  SHFL.IDX PT, R3, R0, RZ, 0x181f ;  /* 0x00181fff00037589 */ /* 0x000eae00000e0000 */
[C---:B------:R-:W-:Y:S01]  /*182f0*/  HMMA.16816.F32 R16, R144.reuse, R150, R16 ;  /* 0x000000969010723c */ /* 0x040fe20000001810 */
[----:B------:R-:W5:Y:S03]  /*18300*/  LDSM.16.M88.4 R72, [R237] ;  /* 0x00000000ed48783b */ /* 0x000f660000000200 */
[C---:B-1----:R-:W-:Y:S05]  /*18310*/  IADD3 R148, P1, R68.reuse, R240, RZ ;  /* 0x000000f044947210 */ /* 0x042fea0007f3e0ff */
[----:B------:R-:W1:Y:S03]  /*18320*/  SHFL.IDX PT, R172, R2, 0x1, 0x181f ;  /* 0x00381f0002ac7f89 */ /* 0x000e6600000e0000 */
[----:B---3--:R-:W-:Y:S02]  /*18330*/  IADD3 R68, P0, R68, R182, RZ ;  /* 0x000000b644447210 */ /* 0x008fe40007f1e0ff */
[CC--:B--2---:R-:W-:Y:S03]  /*18340*/  IADD3.X R149, R3.reuse, R241.reuse, RZ, P1, !PT ;  /* 0x000000f103957210 */ /* 0x0c4fe60000ffe4ff */
[----:B------:R1:W-:Y:S01]  /*18350*/  SHFL.IDX PT, R175, R2, 0x3, 0x181f ;  /* 0x00781f0002af7f89 */ /* 0x0003e200000e0000 */
[----:B----4-:R-:W-:Y:S07]  /*18360*/  IADD3.X R69, R3, R184, RZ, P0, !PT ;  /* 0x000000b803457210 */ /* 0x010fee00007fe4ff */
[----:B------:R-:W-:Y:S01]  /*18370*/  @!PT LDS RZ, [RZ] ;  /* 0x00000000fffff984 */ /* 0x000fe20000000800 */
[----:B------:R2:W-:Y:S08]  /*18380*/  LDGSTS.E.BYPASS.LTC128B.128 [R181], [R148.64], !P6 ;  /* 0x0000000094b57fae */ /* 0x0005f0000f101d56 */
[----:B------:R-:W3:Y:S01]  /*18390*/  SHFL.IDX PT, R173, R0, 0x1, 0x181f ;  /* 0x00381f0000ad7f89 */ /* 0x000ee200000e0000 */
[C---:B-----5:R-:W-:Y:S07]  /*183a0*/  HMMA.16816.F32 R20, R144.reuse, R72, R20 ;  /* 0x000000489014723c */ /* 0x060fee0000001814 */
[----:B------:R4:W-:Y:S01]  /*183b0*/  LDGSTS.E.BYPASS.LTC128B.128 [R183], [R68.64], !P5 ;  /* 0x0000000044b77fae */ /* 0x0009e2000e901d56 */
[C---:B-1----:R-:W-:Y:S04]  /*183c0*/  IADD3 R2, P2, R172.reuse, R240, RZ ;  /* 0x000000f0ac027210 */ /* 0x042fe80007f5e0ff */
[----:B------:R-:W-:Y:S01]  /*183d0*/  IADD3 R172, P0, R172, R182, RZ ;  /* 0x000000b6acac7210 */ /* 0x000fe20007f1e0ff */
[C---:B------:R-:W-:Y:S02]  /*183e0*/  HMMA.16816.F32 R24, R144.reuse, R74, R24 ;  /* 0x0000004a9018723c */ /* 0x040fe40000001818 */
[----:B------:R-:W1:Y:S06]  /*183f0*/  SHFL.IDX PT, R180, R0, 0x2, 0x181f ;  /* 0x00581f0000b47f89 */ /* 0x000e6c00000e0000 */
[C---:B------:R-:W-:Y:S02]  /*18400*/  HMMA.16816.F32 R28, R144.reuse, R152, R28 ;  /* 0x00000098901c723c */ /* 0x040fe4000000181c */
[----:B------:R-:W5:Y:S02]  /*18410*/  SHFL.IDX PT, R0, R0, 0x3, 0x181f ;  /* 0x00781f0000007f89 */ /* 0x000f6400000e0000 */
[CC--:B---3--:R-:W-:Y:S02]  /*18420*/  IADD3.X R3, R173.reuse, R241.reuse, RZ, P2, !PT ;  /* 0x000000f1ad037210 */ /* 0x0c8fe400017fe4ff */
[----:B------:R-:W-:Y:S02]  /*18430*/  IADD3.X R173, R173, R184, RZ, P0, !PT ;  /* 0x000000b8adad7210 */ /* 0x000fe400007fe4ff */
[C---:B------:R-:W-:Y:S02]  /*18440*/  HMMA.16816.F32 R32, R144.reuse, R154, R32 ;  /* 0x0000009a9020723c */ /* 0x040fe40000001820 */
[----:B------:R3:W-:Y:S02]  /*18450*/  LDGSTS.E.BYPASS.LTC128B.128 [R185], [R2.64], !P6 ;  /* 0x0000000002b97fae */ /* 0x0007e4000f101d56 */
[----:B----4-:R-:W-:Y:S02]  /*18460*/  IADD3 R183, R239, 0x5100, RZ ;  /* 0x00005100efb77810 */ /* 0x010fe40007ffe0ff */
[----:B------:R-:W-:Y:S02]  /*18470*/  IADD3 R150, P0, R174, R240, RZ ;  /* 0x000000f0ae967210 */ /* 0x000fe40007f1e0ff */
[C---:B------:R-:W-:Y:S02]  /*18480*/  HMMA.16816.F32 R36, R144.reuse, R156, R36 ;  /* 0x0000009c9024723c */ /* 0x040fe40000001824 */
[----:B------:R4:W-:Y:S02]  /*18490*/  LDGSTS.E.BYPASS.LTC128B.128 [R183], [R172.64], !P5 ;  /* 0x00000000acb77fae */ /* 0x0009e4000e901d56 */
[-C--:B-1----:R-:W-:Y:S02]  /*184a0*/  IADD3.X R151, R180, R241.reuse, RZ, P0, !PT ;  /* 0x000000f1b4977210 */ /* 0x082fe400007fe4ff */
[----:B--2---:R-:W-:Y:S02]  /*184b0*/  IADD3 R148, P2, R174, R182, RZ ;  /* 0x000000b6ae947210 */ /* 0x004fe40007f5e0ff */
[C---:B------:R-:W-:Y:S04]  /*184c0*/  HMMA.16816.F32 R40, R144.reuse, R158, R40 ;  /* 0x0000009e9028723c */ /* 0x040fe80000001828 */
[----:B------:R-:W-:Y:S02]  /*184d0*/  IADD3.X R149, R180, R184, RZ, P2, !PT ;  /* 0x000000b8b4957210 */ /* 0x000fe400017fe4ff */
[C---:B------:R-:W-:Y:S02]  /*184e0*/  IADD3 R68, P1, R175.reuse, R240, RZ ;  /* 0x000000f0af447210 */ /* 0x040fe40007f3e0ff */
[C---:B------:R-:W-:Y:S04]  /*184f0*/  HMMA.16816.F32 R44, R144.reuse, R160, R44 ;  /* 0x000000a0902c723c */ /* 0x040fe8000000182c */
[----:B---3--:R-:W-:Y:S02]  /*18500*/  IADD3 R2, P0, R175, R182, RZ ;  /* 0x000000b6af027210 */ /* 0x008fe40007f1e0ff */
[C---:B------:R-:W-:Y:S02]  /*18510*/  IADD3 R182, R239.reuse, 0x6100, RZ ;  /* 0x00006100efb67810 */ /* 0x040fe40007ffe0ff */
[C---:B------:R-:W-:Y:S04]  /*18520*/  HMMA.16816.F32 R48, R144.reuse, R162, R48 ;  /* 0x000000a29030723c */ /* 0x040fe80000001830 */
[----:B----4-:R-:W-:Y:S02]  /*18530*/  IADD3 R183, R239, 0x2100, RZ ;  /* 0x00002100efb77810 */ /* 0x010fe40007ffe0ff */
[C---:B-----5:R-:W-:Y:S02]  /*18540*/  IADD3.X R69, R0.reuse, R241, RZ, P1, !PT ;  /* 0x000000f100457210 */ /* 0x060fe40000ffe4ff */
[C---:B------:R-:W-:Y:S01]  /*18550*/  HMMA.16816.F32 R52, R144.reuse, R164, R52 ;  /* 0x000000a49034723c */ /* 0x040fe20000001834 */
[----:B------:R1:W-:Y:S03]  /*18560*/  LDGSTS.E.BYPASS.LTC128B.128 [R183], [R150.64], !P6 ;  /* 0x0000000096b77fae */ /* 0x0003e6000f101d56 */
[----:B------:R-:W-:Y:S02]  /*18570*/  IADD3.X R3, R0, R184, RZ, P0, !PT ;  /* 0x000000b800037210 */ /* 0x000fe400007fe4ff */
[----:B------:R-:W-:Y:S02]  /*18580*/  PLOP3.LUT P0, PT, PT, PT, UP0, 0x80, 0x0 ;  /* 0x000000000000781c */ /* 0x000fe40003f0f008 */
[C---:B------:R-:W-:Y:S01]  /*18590*/  HMMA.16816.F32 R56, R144.reuse, R166, R56 ;  /* 0x000000a69038723c */ /* 0x040fe20000001838 */
[----:B------:R1:W-:Y:S07]  /*185a0*/  LDGSTS.E.BYPASS.LTC128B.128 [R182], [R148.64], !P5 ;  /* 0x0000000094b67fae */ /* 0x0003ee000e901d56 */
[C---:B------:R-:W-:Y:S01]  /*185b0*/  HMMA.16816.F32 R60, R144.reuse, R168, R60 ;  /* 0x000000a8903c723c */ /* 0x040fe2000000183c */
[----:B------:R2:W-:Y:S07]  /*185c0*/  LDGSTS.E.BYPASS.LTC128B.128 [R181+0x3000], [R68.64], !P6 ;  /* 0x0300000044b57fae */ /* 0x0005ee000f101d56 */
[----:B------:R-:W-:Y:S01]  /*185d0*/  HMMA.16816.F32 R64, R144, R170, R64 ;  /* 0x000000aa9040723c */ /* 0x000fe20000001840 */
[----:B------:R2:W-:Y:S08]  /*185e0*/  LDGSTS.E.BYPASS.LTC128B.128 [R181+0x7000], [R2.64], !P5 ;  /* 0x0700000002b57fae */ /* 0x0005f0000e901d56 */
[----:B------:R-:W3:Y:S08]  /*185f0*/  LDSM.16.M88.4 R72, [R222+0x8100] ;  /* 0x00810000de48783b */ /* 0x000ef00000000200 */
[----:B-1----:R-:W1:Y:S08]  /*18600*/  LDSM.16.M88.4 R148, [R222+0x8900] ;  /* 0x00890000de94783b */ /* 0x002e700000000200 */
[----:B------:R-:W4:Y:S08]  /*18610*/  LDSM.16.M88.4 R152, [R222+0x9100] ;  /* 0x00910000de98783b */ /* 0x000f300000000200 */
[----:B------:R-:W0:Y:S08]  /*18620*/  LDGDEPBAR ;  /* 0x00000000000079af */ /* 0x000e300000000000 */
[----:B------:R-:W5:Y:S01]  /*18630*/  LDSM.16.M88.4 R156, [R222+0x9900] ;  /* 0x00990000de9c783b */ /* 0x000f620000000200 */
[C---:B---3--:R-:W-:Y:S07]  /*18640*/  HMMA.16816.F32 R4, R176.reuse, R72, R4 ;  /* 0x00000048b004723c */ /* 0x048fee0000001804 */
[----:B------:R-:W3:Y:S01]  /*18650*/  LDSM.16.M88.4 R160, [R222+0xa100] ;  /* 0x00a10000dea0783b */ /* 0x000ee20000000200 */
[C---:B------:R-:W-:Y:S07]  /*18660*/  HMMA.16816.F32 R8, R176.reuse, R74, R8 ;  /* 0x0000004ab008723c */ /* 0x040fee0000001808 */
[----:B------:R-:W2:Y:S01]  /*18670*/  LDSM.16.M88.4 R72, [R222+0xa900] ;  /* 0x00a90000de48783b */ /* 0x000ea20000000200 */
[C---:B-1----:R-:W-:Y:S07]  /*18680*/  HMMA.16816.F32 R12, R176.reuse, R148, R12 ;  /* 0x00000094b00c723c */ /* 0x042fee000000180c */
[----:B------:R-:W-:Y:S01]  /*18690*/  LDSM.16.M88.4 R164, [R216+0xc100] ;  /* 0x00c10000d8a4783b */ /* 0x000fe20000000200 */
[C---:B------:R-:W-:Y:S07]  /*186a0*/  HMMA.16816.F32 R16, R176.reuse, R150, R16 ;  /* 0x00000096b010723c */ /* 0x040fee0000001810 */
[----:B------:R-:W1:Y:S01]  /*186b0*/  LDSM.16.M88.4 R148, [R222+0xb100] ;  /* 0x00b10000de94783b */ /* 0x000e620000000200 */
[C---:B----4-:R-:W-:Y:S07]  /*186c0*/  HMMA.16816.F32 R20, R176.reuse, R152, R20 ;  /* 0x00000098b014723c */ /* 0x050fee0000001814 */
[----:B------:R-:W-:Y:S01]  /*186d0*/  LDSM.16.M88.4 R168, [R229] ;  /* 0x00000000e5a8783b */ /* 0x000fe20000000200 */
[C---:B------:R-:W-:Y:S07]  /*186e0*/  HMMA.16816.F32 R24, R176.reuse, R154, R24 ;  /* 0x0000009ab018723c */ /* 0x040fee0000001818 */
[----:B------:R-:W4:Y:S01]  /*186f0*/  LDSM.16.M88.4 R152, [R222+0xb900] ;  /* 0x00b90000de98783b */ /* 0x000f220000000200 */
[C---:B-----5:R-:W-:Y:S07]  /*18700*/  HMMA.16816.F32 R28, R176.reuse, R156, R28 ;  /* 0x0000009cb01c723c */ /* 0x060fee000000181c */
[----:B------:R-:W-:Y:S01]  /*18710*/  LDSM.16.M88.4 R172, [R228] ;  /* 0x00000000e4ac783b */ /* 0x000fe20000000200 */
[C---:B------:R-:W-:Y:S07]  /*18720*/  HMMA.16816.F32 R32, R176.reuse, R158, R32 ;  /* 0x0000009eb020723c */ /* 0x040fee0000001820 */
[----:B------:R-:W5:Y:S01]  /*18730*/  LDSM.16.M88.4 R156, [R219] ;  /* 0x00000000db9c783b */ /* 0x000f620000000200 */
[C---:B---3--:R-:W-:Y:S07]  /*18740*/  HMMA.16816.F32 R36, R176.reuse, R160, R36 ;  /* 0x000000a0b024723c */ /* 0x048fee0000001824 */
[----:B--2---:R-:W-:Y:S01]  /*18750*/  LDSM.16.M88.4 R180, [R222+0xe900] ;  /* 0x00e90000deb4783b */ /* 0x004fe20000000200 */
[C---:B------:R-:W-:Y:S07]  /*18760*/  HMMA.16816.F32 R40, R176.reuse, R162, R40 ;  /* 0x000000a2b028723c */ /* 0x040fee0000001828 */
[----:B------:R-:W2:Y:S01]  /*18770*/  LDSM.16.M88.4 R160, [R219+0x800] ;  /* 0x00080000dba0783b */ /* 0x000ea20000000200 */
[C---:B------:R-:W-:Y:S07]  /*18780*/  HMMA.16816.F32 R44, R176.reuse, R72, R44 ;  /* 0x00000048b02c723c */ /* 0x040fee000000182c */
[----:B------:R-:W-:Y:S01]  /*18790*/  LDSM.16.M88.4 R184, [R222+0xf100] ;  /* 0x00f10000deb8783b */ /* 0x000fe20000000200 */
[C---:B------:R-:W-:Y:S07]  /*187a0*/  HMMA.16816.F32 R48, R176.reuse, R74, R48 ;  /* 0x0000004ab030723c */ /* 0x040fee0000001830 */
[----:B------:R-:W3:Y:S01]  /*187b0*/  LDSM.16.M88.4 R72, [R219+0x1000] ;  /* 0x00100000db48783b */ /* 0x000ee20000000200 */
[C---:B-1----:R-:W-:Y:S07]  /*187c0*/  HMMA.16816.F32 R52, R176.reuse, R148, R52 ;  /* 0x00000094b034723c */ /* 0x042fee0000001834 */
[----:B------:R-:W-:Y:S01]  /*187d0*/  LDSM.16.M88.4 R188, [R222+0xf900] ;  /* 0x00f90000debc783b */ /* 0x000fe20000000200 */
[C---:B------:R-:W-:Y:S07]  /*187e0*/  HMMA.16816.F32 R56, R176.reuse, R150, R56 ;  /* 0x00000096b038723c */ /* 0x040fee0000001838 */
[----:B------:R-:W1:Y:S01]  /*187f0*/  LDSM.16.M88.4 R148, [R219+0x1800] ;  /* 0x00180000db94783b */ /* 0x000e620000000200 */
[C---:B----4-:R-:W-:Y:S07]  /*18800*/  HMMA.16816.F32 R60, R176.reuse, R152, R60 ;  /* 0x00000098b03c723c */ /* 0x050fee000000183c */
[----:B------:R-:W-:Y:S01]  /*18810*/  LDSM.16.M88.4 R208, [R219+0x4000] ;  /* 0x00400000dbd0783b */ /* 0x000fe20000000200 */
[----:B------:R-:W-:Y:S07]  /*18820*/  HMMA.16816.F32 R64, R176, R154, R64 ;  /* 0x0000009ab040723c */ /* 0x000fee0000001840 */
[----:B------:R-:W4:Y:S01]  /*18830*/  LDSM.16.M88.4 R152, [R219+0x2000] ;  /* 0x00200000db98783b */ /* 0x000f220000000200 */
[C---:B-----5:R-:W-:Y:S08]  /*18840*/  HMMA.16816.F32 R4, R192.reuse, R156, R4 ;  /* 0x0000009cc004723c */ /* 0x060ff00000001804 */
[C---:B------:R-:W-:Y:S01]  /*18850*/  HMMA.16816.F32 R8, R192.reuse, R158, R8 ;  /* 0x0000009ec008723c */ /* 0x040fe20000001808 */
[----:B------:R-:W5:Y:S07]  /*18860*/  LDSM.16.M88.4 R156, [R219+0x2800] ;  /* 0x00280000db9c783b */ /* 0x000f6e0000000200 */
[C---:B--2---:R-:W-:Y:S08]  /*18870*/  HMMA.16816.F32 R12, R192.reuse, R160, R12 ;  /* 0x000000a0c00c723c */ /* 0x044ff0000000180c */
[C---:B------:R-:W-:Y:S01]  /*18880*/  HMMA.16816.F32 R16, R192.reuse, R162, R16 ;  /* 0x000000a2c010723c */ /* 0x040fe20000001810 */
[----:B------:R-:W2:Y:S07]  /*18890*/  LDSM.16.M88.4 R160, [R219+0x3000] ;  /* 0x00300000dba0783b */ /* 0x000eae0000000200 */
[C---:B---3--:R-:W-:Y:S08]  /*188a0*/  HMMA.16816.F32 R20, R192.reuse, R72, R20 ;  /* 0x00000048c014723c */ /* 0x048ff00000001814 */
[C---:B------:R-:W-:Y:S01]  /*188b0*/  HMMA.16816.F32 R24, R192.reuse, R74, R24 ;  /* 0x0000004ac018723c */ /* 0x040fe20000001818 */
[----:B------:R-:W3:Y:S07]  /*188c0*/  LDSM.16.M88.4 R72, [R219+0x3800] ;  /* 0x00380000db48783b */ /* 0x000eee0000000200 */
[C---:B-1----:R-:W-:Y:S08]  /*188d0*/  HMMA.16816.F32 R28, R192.reuse, R148, R28 ;  /* 0x00000094c01c723c */ /* 0x042ff0000000181c */
[C---:B------:R-:W-:Y:S01]  /*188e0*/  HMMA.16816.F32 R32, R192.reuse, R150, R32 ;  /* 0x00000096c020723c */ /* 0x040fe20000001820 */
[----:B------:R-:W1:Y:S07]  /*188f0*/  LDSM.16.M88.4 R148, [R216+0xc900] ;  /* 0x00c90000d894783b */ /* 0x000e6e0000000200 */
        /* <DEDUP_REMOVED lines=8> */
[----:B------:R-:W-:Y:S07]  /*18980*/  LDSM.16.M88.4 R160, [R216+0xe900] ;  /* 0x00e90000d8a0783b */ /* 0x000fee0000000200 */
[C---:B---3--:R-:W-:Y:S08]  /*18990*/  HMMA.16816.F32 R60, R192.reuse, R72, R60 ;  /* 0x00000048c03c723c */ /* 0x048ff0000000183c */
        /* <DEDUP_REMOVED lines=8> */
[C---:B----4-:R-:W-:Y:S08]  /*18a20*/  HMMA.16816.F32 R20, R196.reuse, R152, R20 ;  /* 0x00000098c414723c */ /* 0x050ff00000001814 */
[C---:B------:R-:W-:Y:S01]  /*18a30*/  HMMA.16816.F32 R24, R196.reuse, R154, R24 ;  /* 0x0000009ac418723c */ /* 0x040fe20000001818 */
[----:B------:R-:W3:Y:S07]  /*18a40*/  LDSM.16.M88.4 R152, [R231] ;  /* 0x00000000e798783b */ /* 0x000eee0000000200 */
        /* <DEDUP_REMOVED lines=9> */
[C---:B-1----:R-:W-:Y:S08]  /*18ae0*/  HMMA.16816.F32 R52, R196.reuse, R148, R52 ;  /* 0x00000094c434723c */ /* 0x042ff00000001834 */
[C---:B------:R-:W-:Y:S01]  /*18af0*/  HMMA.16816.F32 R56, R196.reuse, R150, R56 ;  /* 0x00000096c438723c */ /* 0x040fe20000001838 */
[----:B------:R-:W1:Y:S07]  /*18b00*/  LDSM.16.M88.4 R148, [R226] ;  /* 0x00000000e294783b */ /* 0x000e6e0000000200 */
[C---:B------:R-:W-:Y:S08]  /*18b10*/  HMMA.16816.F32 R60, R196.reuse, R164, R60 ;  /* 0x000000a4c43c723c */ /* 0x040ff0000000183c */
[----:B------:R-:W-:Y:S01]  /*18b20*/  HMMA.16816.F32 R64, R196, R166, R64 ;  /* 0x000000a6c440723c */ /* 0x000fe20000001840 */
[----:B------:R-:W-:Y:S07]  /*18b30*/  LDSM.16.M88.4 R164, [R222+0xc900] ;  /* 0x00c90000dea4783b */ /* 0x000fee0000000200 */
[C---:B---3--:R-:W-:Y:S08]  /*18b40*/  HMMA.16816.F32 R4, R200.reuse, R152, R4 ;  /* 0x00000098c804723c */ /* 0x048ff00000001804 */
[C---:B------:R-:W-:Y:S01]  /*18b50*/  HMMA.16816.F32 R8, R200.reuse, R154, R8 ;  /* 0x0000009ac808723c */ /* 0x040fe20000001808 */
[----:B------:R-:W-:Y:S07]  /*18b60*/  LDSM.16.M88.4 R152, [R224] ;  /* 0x00000000e098783b */ /* 0x000fee0000000200 */
[C---:B--2---:R-:W-:Y:S08]  /*18b70*/  HMMA.16816.F32 R12, R200.reuse, R72, R12 ;  /* 0x00000048c80c723c */ /* 0x044ff0000000180c */
[C---:B------:R-:W-:Y:S01]  /*18b80*/  HMMA.16816.F32 R16, R200.reuse, R74, R16 ;  /* 0x0000004ac810723c */ /* 0x040fe20000001810 */
[----:B------:R-:W2:Y:S07]  /*18b90*/  LDSM.16.M88.4 R72, [R225] ;  /* 0x00000000e148783b */ /* 0x000eae0000000200 */
[C---:B------:R-:W-:Y:S08]  /*18ba0*/  HMMA.16816.F32 R20, R200.reuse, R168, R20 ;  /* 0x000000a8c814723c */ /* 0x040ff00000001814 */
[C---:B------:R-:W-:Y:S01]  /*18bb0*/  HMMA.16816.F32 R24, R200.reuse, R170, R24 ;  /* 0x000000aac818723c */ /* 0x040fe20000001818 */
[----:B------:R-:W3:Y:S07]  /*18bc0*/  LDSM.16.M88.4 R168, [R222+0xd100] ;  /* 0x00d10000dea8783b */ /* 0x000eee0000000200 */
[C---:B------:R-:W-:Y:S08]  /*18bd0*/  HMMA.16816.F32 R28, R200.reuse, R172, R28 ;  /* 0x000000acc81c723c */ /* 0x040ff0000000181c */
[C---:B------:R-:W-:Y:S01]  /*18be0*/  HMMA.16816.F32 R32, R200.reuse, R174, R32 ;  /* 0x000000aec820723c */ /* 0x040fe20000001820 */
[----:B------:R-:W5:Y:S07]  /*18bf0*/  LDSM.16.M88.4 R172, [R222+0xd900] ;  /* 0x00d90000deac783b */ /* 0x000f6e0000000200 */
[C---:B----4-:R-:W-:Y:S08]  /*18c00*/  HMMA.16816.F32 R36, R200.reuse, R156, R36 ;  /* 0x0000009cc824723c */ /* 0x050ff00000001824 */
[C---:B------:R-:W-:Y:S01]  /*18c10*/  HMMA.16816.F32 R40, R200.reuse, R158, R40 ;  /* 0x0000009ec828723c */ /* 0x040fe20000001828 */
[----:B------:R-:W4:Y:S07]  /*18c20*/  LDSM.16.M88.4 R156, [R222+0xe100] ;  /* 0x00e10000de9c783b */ /* 0x000f2e0000000200 */
[C---:B-1----:R-:W-:Y:S08]  /*18c30*/  HMMA.16816.F32 R44, R200.reuse, R148, R44 ;  /* 0x00000094c82c723c */ /* 0x042ff0000000182c */
[C---:B------:R-:W-:Y:S08]  /*18c40*/  HMMA.16816.F32 R48, R200.reuse, R150, R48 ;  /* 0x00000096c830723c */ /* 0x040ff00000001830 */
[C---:B--2---:R-:W-:Y:S08]  /*18c50*/  HMMA.16816.F32 R52, R200.reuse, R72, R52 ;  /* 0x00000048c834723c */ /* 0x044ff00000001834 */
[C---:B------:R-:W-:Y:S01]  /*18c60*/  HMMA.16816.F32 R56, R200.reuse, R74, R56 ;  /* 0x0000004ac838723c */ /* 0x040fe20000001838 */
[----:B------:R-:W1:Y:S07]  /*18c70*/  LDSM.16.M88.4 R72, [R219+0x4800] ;  /* 0x00480000db48783b */ /* 0x000e6e0000000200 */
        /* <DEDUP_REMOVED lines=171> */
.L_x_686:
[----:B------:R-:W-:Y:S01]  /*19730*/  FMNMX.FTZ R0, R148, R70, !PT ;  /* 0x0000004694007209 */ /* 0x000fe20007810000 */
[----:B----4-:R-:W-:Y:S01]  /*19740*/  LDSM.16.MT88.4 R12, [R217+0x100] ;  /* 0x00010000d90c783b */ /* 0x010fe20000004200 */
        /* <DEDUP_REMOVED lines=61> */
[----:B------:R-:W-:Y:S02]  /*19b20*/  FMNMX.FTZ R0, R22, R0, !PT ;  /* 0x0000000016007209 */ /* 0x000fe40007810000 */
[----:B------:R-:W-:Y:S02]  /*19b30*/  MOV R65, R69 ;  /* 0x0000004500417202 */ /* 0x000fe40000000f00 */
[----:B------:R-:W-:Y:S02]  /*19b40*/  FMNMX.FTZ R0, R66, R0, !PT ;  /* 0x0000000042007209 */ /* 0x000fe40007810000 */
[----:B------:R-:W-:Y:S02]  /*19b50*/  FMNMX.FTZ R2, R20, R2, !PT ;  /* 0x0000000214027209 */ /* 0x000fe40007810000 */
[----:B------:R-:W-:Y:S02]  /*19b60*/  FMNMX.FTZ R3, R65, R0, !PT ;  /* 0x0000000041037209 */ /* 0x000fe40007810000 */
[----:B------:R-:W-:Y:S02]  /*19b70*/  FMNMX.FTZ R2, R19, R2, !PT ;  /* 0x0000000213027209 */ /* 0x000fe40007810000 */
[----:B------:R-:W-:Y:S02]  /*19b80*/  FMNMX.FTZ R3, R59, R3, !PT ;  /* 0x000000033b037209 */ /* 0x000fe40007810000 */
[----:B------:R-:W-:Y:S02]  /*19b90*/  FMNMX.FTZ R0, R21, R2, !PT ;  /* 0x0000000215007209 */ /* 0x000fe40007810000 */
[----:B------:R-:W-:Y:S01]  /*19ba0*/  ISETP.LT.AND P0, PT, RZ, UR14, PT ;  /* 0x0000000eff007c0c */ /* 0x000fe2000bf01270 */
[----:B------:R-:W-:Y:S01]  /*19bb0*/  SHFL.BFLY PT, R69, R3, 0x2, 0x1f ;  /* 0x0c401f0003457f89 */ /* 0x000fe200000e0000 */
[----:B------:R-:W-:Y:S01]  /*19bc0*/  FMNMX.FTZ R0, R72, R0, !PT ;  /* 0x0000000048007209 */ /* 0x000fe20007810000 */
[----:B------:R-:W-:Y:S03]  /*19bd0*/  UIADD3 UR14, UR14, -0x1, URZ ;  /* 0xffffffff0e0e7890 */ /* 0x000fe6000fffe03f */
        /* <DEDUP_REMOVED lines=9> */
[----:B------:R-:W-:Y:S01]  /*19c70*/  FADD.FTZ R2, -R69, R70 ;  /* 0x0000004645027221 */ /* 0x000fe20000010100 */
[----:B------:R-:W-:Y:S01]  /*19c80*/  MOV R70, R19 ;  /* 0x0000001300467202 */ /* 0x000fe20000000f00 */
[--C-:B------:R-:W-:Y:S02]  /*19c90*/  FFMA.FTZ R3, R148, c[0x0][0x2d0], -R74.reuse ;  /* 0x0000b40094037a23 */ /* 0x100fe4000001084a */
[----:B------:R-:W-:Y:S02]  /*19ca0*/  FMUL.FTZ R0, R2, c[0x0][0x2d0] ;  /* 0x0000b40002007a20 */ /* 0x000fe40000410000 */
[----:B------:R1:W-:Y:S01]  /*19cb0*/  MUFU.EX2 R5, R3 ;  /* 0x0000000300057308 */ /* 0x0003e20000000800 */
[--C-:B------:R-:W-:Y:S01]  /*19cc0*/  FFMA.FTZ R32, R75, c[0x0][0x2d0], -R74.reuse ;  /* 0x0000b4004b207a23 */ /* 0x100fe2000001084a */
[----:B------:R-:W-:Y:S01]  /*19cd0*/  MOV R75, R70 ;  /* 0x00000046004b7202 */ /* 0x000fe20000000f00 */
[--C-:B------:R-:W-:Y:S02]  /*19ce0*/  FFMA.FTZ R70, R163, c[0x0][0x2d0], -R74.reuse ;  /* 0x0000b400a3467a23 */ /* 0x100fe4000001084a */
[--C-:B------:R-:W-:Y:S05]  /*19cf0*/  FFMA.FTZ R48, R159, c[0x0][0x2d0], -R74.reuse ;  /* 0x0000b4009f307a23 */ /* 0x100fea000001084a */
[----:B------:R2:W3:Y:S10]  /*19d00*/  MUFU.EX2 R2, R0 ;  /* 0x0000000000027308 */ /* 0x0004f40000000800 */
[----:B------:R4:W-:Y:S01]  /*19d10*/  MUFU.EX2 R67, R32 ;  /* 0x0000002000437308 */ /* 0x0009e20000000800 */
[--C-:B-1----:R-:W-:Y:S01]  /*19d20*/  FFMA.FTZ R3, R154, c[0x0][0x2d0], -R74.reuse ;  /* 0x0000b4009a037a23 */ /* 0x102fe2000001084a */
[----:B------:R-:W-:Y:S08]  /*19d30*/  MOV R154, R21 ;  /* 0x00000015009a7202 */ /* 0x000ff00000000f00 */
[----:B------:R1:W-:Y:S01]  /*19d40*/  MUFU.EX2 R6, R3 ;  /* 0x0000000300067308 */ /* 0x0003e20000000800 */
[----:B--2---:R-:W-:Y:S01]  /*19d50*/  FADD.FTZ R0, -R68, R71 ;  /* 0x0000004744007221 */ /* 0x004fe20000010100 */
[----:B------:R-:W-:Y:S01]  /*19d60*/  MOV R71, R20 ;  /* 0x0000001400477202 */ /* 0x000fe20000000f00 */
[----:B---3--:R-:W-:Y:S02]  /*19d70*/  FMUL.FTZ R8, R2, R80 ;  /* 0x0000005002087220 */ /* 0x008fe40000410000 */
[----:B------:R-:W-:Y:S02]  /*19d80*/  FMUL.FTZ R0, R0, c[0x0][0x2d0] ;  /* 0x0000b40000007a20 */ /* 0x000fe40000410000 */
[C---:B------:R-:W-:Y:S02]  /*19d90*/  FMUL.FTZ R9, R2.reuse, R81 ;  /* 0x0000005102097220 */ /* 0x040fe40000410000 */
[C---:B------:R-:W-:Y:S02]  /*19da0*/  FMUL.FTZ R16, R2.reuse, R88 ;  /* 0x0000005802107220 */ /* 0x040fe40000410000 */
[----:B------:R-:W2:Y:S01]  /*19db0*/  MUFU.EX2 R0, R0 ;  /* 0x0000000000007308 */ /* 0x000ea20000000800 */
[C---:B------:R-:W-:Y:S02]  /*19dc0*/  FMUL.FTZ R17, R2.reuse, R89 ;  /* 0x0000005902117220 */ /* 0x040fe40000410000 */
[C---:B------:R-:W-:Y:S02]  /*19dd0*/  FMUL.FTZ R24, R2.reuse, R96 ;  /* 0x0000006002187220 */ /* 0x040fe40000410000 */
[C---:B------:R-:W-:Y:S01]  /*19de0*/  FMUL.FTZ R25, R2.reuse, R97 ;  /* 0x0000006102197220 */ /* 0x040fe20000410000 */
[----:B------:R-:W-:Y:S01]  /*19df0*/  MOV R97, R59 ;  /* 0x0000003b00617202 */ /* 0x000fe20000000f00 */
[C---:B----4-:R-:W-:Y:S02]  /*19e00*/  FMUL.FTZ R32, R2.reuse, R104 ;  /* 0x0000006802207220 */ /* 0x050fe40000410000 */
[----:B------:R-:W-:Y:S02]  /*19e10*/  FMUL.FTZ R33, R2, R105 ;  /* 0x0000006902217220 */ /* 0x000fe40000410000 */
[--C-:B-1----:R-:W-:Y:S02]  /*19e20*/  FFMA.FTZ R3, R152, c[0x0][0x2d0], -R74.reuse ;  /* 0x0000b40098037a23 */ /* 0x102fe4000001084a */
[C---:B------:R-:W-:Y:S02]  /*19e30*/  FMUL.FTZ R41, R2.reuse, R113 ;  /* 0x0000007102297220 */ /* 0x040fe40000410000 */
[----:B------:R1:W-:Y:S01]  /*19e40*/  MUFU.EX2 R56, R3 ;  /* 0x0000000300387308 */ /* 0x0003e20000000800 */
[----:B------:R-:W-:Y:S02]  /*19e50*/  FMUL.FTZ R49, R2, R121 ;  /* 0x0000007902317220 */ /* 0x000fe40000410000 */
[C---:B--2---:R-:W-:Y:S02]  /*19e60*/  FMUL.FTZ R7, R0.reuse, R79 ;  /* 0x0000004f00077220 */ /* 0x044fe40000410000 */
[C---:B------:R-:W-:Y:S02]  /*19e70*/  FMUL.FTZ R10, R0.reuse, R82 ;  /* 0x00000052000a7220 */ /* 0x040fe40000410000 */
[C---:B------:R-:W-:Y:S02]  /*19e80*/  FMUL.FTZ R11, R0.reuse, R83 ;  /* 0x00000053000b7220 */ /* 0x040fe40000410000 */
[C---:B------:R-:W-:Y:S01]  /*19e90*/  FMUL.FTZ R18, R0.reuse, R90 ;  /* 0x0000005a00127220 */ /* 0x040fe20000410000 */
[----:B------:R-:W-:Y:S01]  /*19ea0*/  LDSM.16.MT88.4 R80, [R220+0x4100] ;  /* 0x00410000dc50783b */ /* 0x000fe20000004200 */
[C---:B------:R-:W-:Y:S02]  /*19eb0*/  FMUL.FTZ R19, R0.reuse, R91 ;  /* 0x0000005b00137220 */ /* 0x040fe40000410000 */
[C---:B------:R-:W-:Y:S02]  /*19ec0*/  FMUL.FTZ R26, R0.reuse, R98 ;  /* 0x00000062001a7220 */ /* 0x040fe40000410000 */
[C---:B------:R-:W-:Y:S02]  /*19ed0*/  FMUL.FTZ R27, R0.reuse, R99 ;  /* 0x00000063001b7220 */ /* 0x040fe40000410000 */
[C---:B------:R-:W-:Y:S01]  /*19ee0*/  FMUL.FTZ R34, R0.reuse, R106 ;  /* 0x0000006a00227220 */ /* 0x040fe20000410000 */
[----:B------:R-:W-:Y:S01]  /*19ef0*/  LDSM.16.MT88.4 R88, [R218+0x900] ;  /* 0x00090000da58783b */ /* 0x000fe20000004200 */
[--C-:B-1----:R-:W-:Y:S01]  /*19f00*/  FFMA.FTZ R3, R149, c[0x0][0x2d0], -R74.reuse ;  /* 0x0000b40095037a23 */ /* 0x102fe2000001084a */
[----:B------:R-:W-:Y:S01]  /*19f10*/  MOV R149, R22 ;  /* 0x0000001600957202 */ /* 0x000fe20000000f00 */
[C---:B------:R-:W-:Y:S02]  /*19f20*/  FMUL.FTZ R35, R0.reuse, R107 ;  /* 0x0000006b00237220 */ /* 0x040fe40000410000 */
[----:B------:R1:W2:Y:S01]  /*19f30*/  MUFU.EX2 R58, R3 ;  /* 0x00000003003a7308 */ /* 0x0002a20000000800 */
[C---:B------:R-:W-:Y:S02]  /*19f40*/  FMUL.FTZ R42, R0.reuse, R114 ;  /* 0x00000072002a7220 */ /* 0x040fe40000410000 */
[----:B------:R-:W3:Y:S01]  /*19f50*/  LDSM.16.MT88.4 R20, [R218+0x100] ;  /* 0x00010000da14783b */ /* 0x000ee20000004200 */
[C---:B------:R-:W-:Y:S02]  /*19f60*/  FMUL.FTZ R43, R0.reuse, R115 ;  /* 0x00000073002b7220 */ /* 0x040fe40000410000 */
[C---:B------:R-:W-:Y:S02]  /*19f70*/  FMUL.FTZ R59, R0.reuse, R131 ;  /* 0x00000083003b7220 */ /* 0x040fe40000410000 */
[C---:B------:R-:W-:Y:S02]  /*19f80*/  FMUL.FTZ R50, R0.reuse, R122 ;  /* 0x0000007a00327220 */ /* 0x040fe40000410000 */
[----:B------:R-:W-:Y:S02]  /*19f90*/  FMUL.FTZ R51, R0, R123 ;  /* 0x0000007b00337220 */ /* 0x000fe40000410000 */
[----:B-1----:R-:W-:Y:S01]  /*19fa0*/  FMUL.FTZ R3, R68, c[0x0][0x2d0] ;  /* 0x0000b40044037a20 */ /* 0x002fe20000410000 */
[----:B--2---:R-:W-:Y:S03]  /*19fb0*/  MOV R98, R58 ;  /* 0x0000003a00627202 */ /* 0x004fe60000000f00 */
[--C-:B------:R-:W-:Y:S02]  /*19fc0*/  FFMA.FTZ R4, R150, c[0x0][0x2d0], -R3.reuse ;  /* 0x0000b40096047a23 */ /* 0x100fe40000010803 */
[--C-:B------:R-:W-:Y:S02]  /*19fd0*/  FFMA.FTZ R40, R157, c[0x0][0x2d0], -R3.reuse ;  /* 0x0000b4009d287a23 */ /* 0x100fe40000010803 */
[----:B------:R1:W2:Y:S01]  /*19fe0*/  MUFU.EX2 R64, R4 ;  /* 0x0000000400407308 */ /* 0x0002a20000000800 */
[--C-:B------:R-:W-:Y:S02]  /*19ff0*/  FFMA.FTZ R72, R72, c[0x0][0x2d0], -R3.reuse ;  /* 0x0000b40048487a23 */ /* 0x100fe40000010803 */
[--C-:B-1----:R-:W-:Y:S01]  /*1a000*/  FFMA.FTZ R4, R155, c[0x0][0x2d0], -R3.reuse ;  /* 0x0000b4009b047a23 */ /* 0x102fe20000010803 */
[----:B--2---:R-:W-:Y:S06]  /*1a010*/  MOV R96, R64 ;  /* 0x0000004000607202 */ /* 0x004fec0000000f00 */
[----:B------:R1:W2:Y:S01]  /*1a020*/  MUFU.EX2 R155, R48 ;  /* 0x00000030009b7308 */ /* 0x0002a20000000800 */
[----:B------:R-:W-:Y:S09]  /*1a030*/  MOV R104, R96 ;  /* 0x0000006000687202 */ /* 0x000ff20000000f00 */
[----:B------:R4:W5:Y:S01]  /*1a040*/  MUFU.EX2 R148, R4 ;  /* 0x0000000400947308 */ /* 0x0009620000000800 */
[----:B-1----:R-:W-:Y:S01]  /*1a050*/  FMUL.FTZ R48, R2, R120 ;  /* 0x0000007802307220 */ /* 0x002fe20000410000 */
[----:B--2---:R-:W-:Y:S02]  /*1a060*/  MOV R123, R155 ;  /* 0x0000009b007b7202 */ /* 0x004fe40000000f00 */
[----:B------:R-:W-:Y:S01]  /*1a070*/  MOV R155, R66 ;  /* 0x00000042009b7202 */ /* 0x000fe20000000f00 */
[C---:B------:R-:W-:Y:S01]  /*1a080*/  FMUL.FTZ R66, R0.reuse, R138 ;  /* 0x0000008a00427220 */ /* 0x040fe20000410000 */
[----:B------:R-:W-:Y:S01]  /*1a090*/  MOV R138, R67 ;  /* 0x00000043008a7202 */ /* 0x000fe20000000f00 */
[C---:B------:R-:W-:Y:S02]  /*1a0a0*/  FMUL.FTZ R67, R0.reuse, R139 ;  /* 0x0000008b00437220 */ /* 0x040fe40000410000 */
[--C-:B----4-:R-:W-:Y:S01]  /*1a0b0*/  FFMA.FTZ R4, R151, c[0x0][0x2d0], -R3.reuse ;  /* 0x0000b40097047a23 */ /* 0x110fe20000010803 */
[----:B------:R-:W-:Y:S01]  /*1a0c0*/  MOV R151, R6 ;  /* 0x0000000600977202 */ /* 0x000fe20000000f00 */
[----:B------:R-:W-:Y:S01]  /*1a0d0*/  FMUL.FTZ R6, R0, R78 ;  /* 0x0000004e00067220 */ /* 0x000fe20000410000 */
[----:B------:R-:W-:Y:S01]  /*1a0e0*/  F2FP.PACK_AB R78, R58, R56 ;  /* 0x000000383a4e723e */ /* 0x000fe200000000ff */
[----:B------:R1:W2:Y:S01]  /*1a0f0*/  MUFU.EX2 R57, R4 ;  /* 0x0000000400397308 */ /* 0x0002a20000000800 */
[----:B------:R-:W-:Y:S02]  /*1a100*/  FMUL.FTZ R58, R0, R130 ;  /* 0x00000082003a7220 */ /* 0x000fe40000410000 */
[--C-:B-1----:R-:W-:Y:S01]  /*1a110*/  FFMA.FTZ R4, R153, c[0x0][0x2d0], -R3.reuse ;  /* 0x0000b40099047a23 */ /* 0x102fe20000010803 */
[----:B------:R-:W-:Y:S01]  /*1a120*/  MOV R153, R5 ;  /* 0x0000000500997202 */ /* 0x000fe20000000f00 */
[----:B------:R-:W-:Y:S01]  /*1a130*/  FMUL.FTZ R5, R2, R77 ;  /* 0x0000004d02057220 */ /* 0x000fe20000410000 */
[----:B-----5:R-:W-:Y:S04]  /*1a140*/  F2FP.PACK_AB R77, R148, R64 ;  /* 0x00000040944d723e */ /* 0x020fe800000000ff */
[----:B------:R-:W1:Y:S01]  /*1a150*/  MUFU.EX2 R152, R4 ;  /* 0x0000000400987308 */ /* 0x000e620000000800 */
[----:B--2---:R-:W-:Y:S01]  /*1a160*/  MOV R99, R57 ;  /* 0x0000003900637202 */ /* 0x004fe20000000f00 */
[----:B------:R-:W-:Y:S01]  /*1a170*/  FMUL.FTZ R64, R2, R136 ;  /* 0x0000008802407220 */ /* 0x000fe20000410000 */
[----:B------:R-:W-:Y:S02]  /*1a180*/  MOV R136, R153 ;  /* 0x0000009900887202 */ /* 0x000fe40000000f00 */
[----:B-1----:R-:W-:Y:S01]  /*1a190*/  F2FP.PACK_AB R79, R152, R57 ;  /* 0x00000039984f723e */ /* 0x002fe200000000ff */
[C---:B------:R-:W-:Y:S01]  /*1a1a0*/  FMUL.FTZ R4, R2.reuse, R76 ;  /* 0x0000004c02047220 */ /* 0x040fe20000410000 */
[----:B------:R-:W-:Y:S01]  /*1a1b0*/  F2FP.PACK_AB R76, R151, R153 ;  /* 0x00000099974c723e */ /* 0x000fe200000000ff */
[C---:B------:R-:W-:Y:S06]  /*1a1c0*/  FMUL.FTZ R57, R2.reuse, R129 ;  /* 0x0000008102397220 */ /* 0x040fec0000410000 */
[C---:B------:R-:W-:Y:S07]  /*1a1d0*/  HMMA.16816.F32 R4, R76.reuse, R12, R4 ;  /* 0x0000000c4c04723c */ /* 0x040fee0000001804 */
[C---:B------:R-:W-:Y:S01]  /*1a1e0*/  FMUL.FTZ R12, R2.reuse, R84 ;  /* 0x00000054020c7220 */ /* 0x040fe20000410000 */
[C---:B------:R-:W-:Y:S04]  /*1a1f0*/  HMMA.16816.F32 R8, R76.reuse, R14, R8 ;  /* 0x0000000e4c08723c */ /* 0x040fe80000001808 */
[----:B------:R-:W-:Y:S03]  /*1a200*/  FMUL.FTZ R13, R2, R85 ;  /* 0x00000055020d7220 */ /* 0x000fe60000410000 */
[C---:B------:R-:W-:Y:S02]  /*1a210*/  FMUL.FTZ R14, R0.reuse, R86 ;  /* 0x00000056000e7220 */ /* 0x040fe40000410000 */
[----:B------:R-:W-:Y:S02]  /*1a220*/  FMUL.FTZ R15, R0, R87 ;  /* 0x00000057000f7220 */ /* 0x000fe40000410000 */
[----:B------:R-:W1:Y:S05]  /*1a230*/  LDSM.16.MT88.4 R84, [R217+0x900] ;  /* 0x00090000d954783b */ /* 0x000e6a0000004200 */
[C---:B---3--:R-:W-:Y:S07]  /*1a240*/  HMMA.16816.F32 R12, R76.reuse, R20, R12 ;  /* 0x000000144c0c723c */ /* 0x048fee000000180c */
[C---:B------:R-:W-:Y:S01]  /*1a250*/  FMUL.FTZ R20, R2.reuse, R92 ;  /* 0x0000005c02147220 */ /* 0x040fe20000410000 */
[C---:B------:R-:W-:Y:S04]  /*1a260*/  HMMA.16816.F32 R16, R76.reuse, R22, R16 ;  /* 0x000000164c10723c */ /* 0x040fe80000001810 */
[----:B------:R-:W-:Y:S03]  /*1a270*/  FMUL.FTZ R21, R2, R93 ;  /* 0x0000005d02157220 */ /* 0x000fe60000410000 */
[C---:B------:R-:W-:Y:S02]  /*1a280*/  FMUL.FTZ R22, R0.reuse, R94 ;  /* 0x0000005e00167220 */ /* 0x040fe40000410000 */
[----:B------:R-:W-:Y:S02]  /*1a290*/  FMUL.FTZ R23, R0, R95 ;  /* 0x0000005f00177220 */ /* 0x000fe40000410000 */
[----:B------:R-:W2:Y:S05]  /*1a2a0*/  LDSM.16.MT88.4 R92, [R221+0x900] ;  /* 0x00090000dd5c783b */ /* 0x000eaa0000004200 */
[C---:B------:R-:W-:Y:S07]  /*1a2b0*/  HMMA.16816.F32 R20, R76.reuse, R28, R20 ;  /* 0x0000001c4c14723c */ /* 0x040fee0000001814 */
[C---:B------:R-:W-:Y:S01]  /*1a2c0*/  FMUL.FTZ R28, R2.reuse, R100 ;  /* 0x00000064021c7220 */ /* 0x040fe20000410000 */
[C---:B------:R-:W-:Y:S04]  /*1a2d0*/  HMMA.16816.F32 R24, R76.reuse, R30, R24 ;  /* 0x0000001e4c18723c */ /* 0x040fe80000001818 */
[----:B------:R-:W-:Y:S01]  /*1a2e0*/  FMUL.FTZ R29, R2, R101 ;  /* 0x00000065021d7220 */ /* 0x000fe20000410000 */
[----:B------:R-:W-:Y:S01]  /*1a2f0*/  MOV R100, R56 ;  /* 0x0000003800647202 */ /* 0x000fe20000000f00 */
[----:B------:R3:W4:Y:S01]  /*1a300*/  MUFU.EX2 R101, R40 ;  /* 0x0000002800657308 */ /* 0x0007220000000800 */
[C---:B------:R-:W-:Y:S01]  /*1a310*/  FMUL.FTZ R30, R0.reuse, R102 ;  /* 0x00000066001e7220 */ /* 0x040fe20000410000 */
[----:B------:R-:W-:Y:S01]  /*1a320*/  MOV R102, R98 ;  /* 0x0000006200667202 */ /* 0x000fe20000000f00 */
[----:B------:R-:W-:Y:S03]  /*1a330*/  FMUL.FTZ R31, R0, R103 ;  /* 0x00000067001f7220 */ /* 0x000fe60000410000 */
[----:B------:R-:W-:Y:S01]  /*1a340*/  MOV R103, R97 ;  /* 0x0000006100677202 */ /* 0x000fe20000000f00 */
[--C-:B------:R-:W-:Y:S01]  /*1a350*/  FFMA.FTZ R56, R161, c[0x0][0x2d0], -R3.reuse ;  /* 0x0000b400a1387a23 */ /* 0x100fe20000010803 */
[----:B------:R-:W-:Y:S02]  /*1a360*/  MOV R113, R102 ;  /* 0x0000006600717202 */ /* 0x000fe40000000f00 */
[C---:B------:R-:W-:Y:S01]  /*1a370*/  HMMA.16816.F32 R28, R76.reuse, R36, R28 ;  /* 0x000000244c1c723c */ /* 0x040fe2000000181c */
[----:B------:R5:W-:Y:S02]  /*1a380*/  MUFU.EX2 R121, R56 ;  /* 0x0000003800797308 */ /* 0x000be40000000800 */
[----:B------:R-:W-:Y:S02]  /*1a390*/  MOV R115, R103 ;  /* 0x0000006700737202 */ /* 0x000fe40000000f00 */
[----:B------:R-:W-:Y:S02]  /*1a3a0*/  MOV R157, R100 ;  /* 0x00000064009d7202 */ /* 0x000fe40000000f00 */
[--C-:B------:R-:W-:Y:S01]  /*1a3b0*/  FFMA.FTZ R36, R156, c[0x0][0x2d0], -R74.reuse ;  /* 0x0000b4009c247a23 */ /* 0x100fe2000001084a */
[C---:B------:R-:W-:Y:S03]  /*1a3c0*/  HMMA.16816.F32 R32, R76.reuse, R38, R32 ;  /* 0x000000264c20723c */ /* 0x040fe60000001820 */
[----:B------:R1:W1:Y:S01]  /*1a3d0*/  MUFU.EX2 R150, R36 ;  /* 0x0000002400967308 */ /* 0x0002620000000800 */
[C---:B------:R-:W-:Y:S01]  /*1a3e0*/  FMUL.FTZ R37, R2.reuse, R109 ;  /* 0x0000006d02257220 */ /* 0x040fe20000410000 */
[----:B------:R-:W-:Y:S01]  /*1a3f0*/  MOV R156, R104 ;  /* 0x00000068009c7202 */ /* 0x000fe20000000f00 */
[----:B---3--:R-:W-:Y:S01]  /*1a400*/  FMUL.FTZ R40, R2, R112 ;  /* 0x0000007002287220 */ /* 0x008fe20000410000 */
[----:B----4-:R-:W-:Y:S01]  /*1a410*/  MOV R139, R101 ;  /* 0x00000065008b7202 */ /* 0x010fe20000000f00 */
[C---:B------:R-:W-:Y:S01]  /*1a420*/  FMUL.FTZ R38, R0.reuse, R110 ;  /* 0x0000006e00267220 */ /* 0x040fe20000410000 */
[----:B------:R-:W-:Y:S02]  /*1a430*/  MOV R101, R99 ;  /* 0x0000006300657202 */ /* 0x000fe40000000f00 */
[----:B------:R-:W3:Y:S01]  /*1a440*/  LDSM.16.MT88.4 R96, [R220+0x900] ;  /* 0x00090000dc60783b */ /* 0x000ee20000004200 */
[----:B------:R-:W-:Y:S01]  /*1a450*/  FMUL.FTZ R39, R0, R111 ;  /* 0x0000006f00277220 */ /* 0x000fe20000410000 */
[----:B------:R-:W-:Y:S01]  /*1a460*/  MOV R114, R101 ;  /* 0x0000006500727202 */ /* 0x000fe20000000f00 */
[C---:B-----5:R-:W-:Y:S05]  /*1a470*/  FMUL.FTZ R56, R2.reuse, R128 ;  /* 0x0000008002387220 */ /* 0x060fea0000410000 */
[----:B------:R-:W-:Y:S01]  /*1a480*/  LDSM.16.MT88.4 R100, [R221+0x5100] ;  /* 0x00510000dd64783b */ /* 0x000fe20000004200 */
[C---:B-1----:R-:W-:Y:S01]  /*1a490*/  FMUL.FTZ R36, R2.reuse, R108 ;  /* 0x0000006c02247220 */ /* 0x042fe20000410000 */
[----:B------:R-:W-:Y:S06]  /*1a4a0*/  MOV R112, R150 ;  /* 0x0000009600707202 */ /* 0x000fec0000000f00 */
[----:B------:R-:W-:Y:S01]  /*1a4b0*/  LDSM.16.MT88.4 R108, [R218+0x1900] ;  /* 0x00190000da6c783b */ /* 0x000fe20000004200 */
[----:B------:R-:W-:Y:S02]  /*1a4c0*/  MOV R150, R149 ;  /* 0x0000009500967202 */ /* 0x000fe40000000f00 */
[----:B------:R-:W-:Y:S01]  /*1a4d0*/  MOV R149, R65 ;  /* 0x0000004100957202 */ /* 0x000fe20000000f00 */
[C---:B------:R-:W-:Y:S01]  /*1a4e0*/  FMUL.FTZ R65, R2.reuse, R137 ;  /* 0x0000008902417220 */ /* 0x040fe20000410000 */
[C---:B------:R-:W-:Y:S03]  /*1a4f0*/  HMMA.16816.F32 R36, R76.reuse, R44, R36 ;  /* 0x0000002c4c24723c */ /* 0x040fe60000001824 */
[----:B------:R-:W-:Y:S02]  /*1a500*/  MOV R153, R150 ;  /* 0x0000009600997202 */ /* 0x000fe40000000f00 */
[----:B------:R-:W-:Y:S01]  /*1a510*/  MOV R150, R71 ;  /* 0x0000004700967202 */ /* 0x000fe20000000f00 */
[--C-:B------:R-:W-:Y:S01]  /*1a520*/  FFMA.FTZ R71, R189, c[0x0][0x2d0], -R74.reuse ;  /* 0x0000b400bd477a23 */ /* 0x100fe2000001084a */
[----:B------:R-:W-:Y:S01]  /*1a530*/  MOV R137, R156 ;  /* 0x0000009c00897202 */ /* 0x000fe20000000f00 */
[C---:B------:R-:W-:Y:S04]  /*1a540*/  HMMA.16816.F32 R40, R76.reuse, R46, R40 ;  /* 0x0000002e4c28723c */ /* 0x040fe80000001828 */
[----:B------:R-:W-:Y:S01]  /*1a550*/  FMUL.FTZ R45, R2, R117 ;  /* 0x00000075022d7220 */ /* 0x000fe20000410000 */
[----:B------:R-:W-:Y:S01]  /*1a560*/  MOV R189, R136 ;  /* 0x0000008800bd7202 */ /* 0x000fe20000000f00 */
[--C-:B------:R-:W-:Y:S02]  /*1a570*/  FFMA.FTZ R44, R158, c[0x0][0x2d0], -R3.reuse ;  /* 0x0000b4009e2c7a23 */ /* 0x100fe40000010803 */
[C---:B------:R-:W-:Y:S02]  /*1a580*/  FMUL.FTZ R47, R0.reuse, R119 ;  /* 0x00000077002f7220 */ /* 0x040fe40000410000 */
[----:B------:R1:W-:Y:S02]  /*1a590*/  MUFU.EX2 R119, R70 ;  /* 0x0000004600777308 */ /* 0x0003e40000000800 */
[----:B------:R-:W-:Y:S08]  /*1a5a0*/  FMUL.FTZ R46, R0, R118 ;  /* 0x00000076002e7220 */ /* 0x000ff00000410000 */
[----:B------:R4:W-:Y:S01]  /*1a5b0*/  MUFU.EX2 R158, R44 ;  /* 0x0000002c009e7308 */ /* 0x0009e20000000800 */
[--C-:B-1----:R-:W-:Y:S09]  /*1a5c0*/  FFMA.FTZ R70, R164, c[0x0][0x2d0], -R74.reuse ;  /* 0x0000b400a4467a23 */ /* 0x102ff2000001084a */
[----:B------:R1:W-:Y:S01]  /*1a5d0*/  MUFU.EX2 R117, R70 ;  /* 0x0000004600757308 */ /* 0x0003e20000000800 */
[----:B----4-:R-:W-:Y:S07]  /*1a5e0*/  FMUL.FTZ R44, R2, R116 ;  /* 0x00000074022c7220 */ /* 0x010fee0000410000 */
        /* <DEDUP_REMOVED lines=8> */
[----:B------:R1:W-:Y:S10]  /*1a670*/  MUFU.EX2 R118, R70 ;  /* 0x0000004600767308 */ /* 0x0003f40000000800 */
[----:B------:R2:W-:Y:S01]  /*1a680*/  MUFU.EX2 R165, R71 ;  /* 0x0000004700a57308 */ /* 0x0005e20000000800 */
[----:B----4-:R-:W-:Y:S07]  /*1a690*/  FMUL.FTZ R52, R2, R124 ;  /* 0x0000007c02347220 */ /* 0x010fee0000410000 */
[C---:B------:R-:W-:Y:S03]  /*1a6a0*/  HMMA.16816.F32 R52, R76.reuse, R60, R52 ;  /* 0x0000003c4c34723c */ /* 0x040fe60000001834 */
[--C-:B-1----:R-:W-:Y:S04]  /*1a6b0*/  FFMA.FTZ R70, R166, c[0x0][0x2d0], -R3.reuse ;  /* 0x0000b400a6467a23 */ /* 0x102fe80000010803 */
[----:B------:R1:W-:Y:S01]  /*1a6c0*/  MUFU.EX2 R116, R70 ;  /* 0x0000004600747308 */ /* 0x0003e20000000800 */
[C---:B------:R-:W-:Y:S04]  /*1a6d0*/  HMMA.16816.F32 R56, R76.reuse, R62, R56 ;  /* 0x0000003e4c38723c */ /* 0x040fe80000001838 */
[--C-:B------:R-:W-:Y:S02]  /*1a6e0*/  FFMA.FTZ R60, R162, c[0x0][0x2d0], -R3.reuse ;  /* 0x0000b400a23c7a23 */ /* 0x100fe40000010803 */
[----:B------:R-:W-:Y:S02]  /*1a6f0*/  FMUL.FTZ R61, R2, R133 ;  /* 0x00000085023d7220 */ /* 0x000fe40000410000 */
[C---:B------:R-:W-:Y:S01]  /*1a700*/  FMUL.FTZ R62, R0.reuse, R134 ;  /* 0x00000086003e7220 */ /* 0x040fe20000410000 */
[----:B------:R4:W3:Y:S03]  /*1a710*/  MUFU.EX2 R120, R60 ;  /* 0x0000003c00787308 */ /* 0x0008e60000000800 */
[----:B------:R-:W-:Y:S02]  /*1a720*/  FMUL.FTZ R63, R0, R135 ;  /* 0x00000087003f7220 */ /* 0x000fe40000410000 */
[--C-:B--2---:R-:W-:Y:S02]  /*1a730*/  FFMA.FTZ R71, R250, c[0x0][0x2d0], -R74.reuse ;  /* 0x0000b400fa477a23 */ /* 0x104fe4000001084a */
[--C-:B-1----:R-:W-:Y:S04]  /*1a740*/  FFMA.FTZ R70, R169, c[0x0][0x2d0], -R74.reuse ;  /* 0x0000b400a9467a23 */ /* 0x102fe8000001084a */
[----:B------:R1:W-:Y:S01]  /*1a750*/  MUFU.EX2 R131, R70 ;  /* 0x0000004600837308 */ /* 0x0003e20000000800 */
[----:B----4-:R-:W-:Y:S07]  /*1a760*/  FMUL.FTZ R60, R2, R132 ;  /* 0x00000084023c7220 */ /* 0x010fee0000410000 */
[C---:B------:R-:W-:Y:S08]  /*1a770*/  HMMA.16816.F32 R60, R76.reuse, R80, R60 ;  /* 0x000000504c3c723c */ /* 0x040ff0000000183c */
[----:B------:R-:W-:Y:S01]  /*1a780*/  HMMA.16816.F32 R64, R76, R82, R64 ;  /* 0x000000524c40723c */ /* 0x000fe20000001840 */
[----:B------:R-:W2:Y:S03]  /*1a790*/  LDSM.16.MT88.4 R80, [R217+0x4900] ;  /* 0x00490000d950783b */ /* 0x000ea60000004200 */
[--C-:B-1----:R-:W-:Y:S03]  /*1a7a0*/  FFMA.FTZ R70, R167, c[0x0][0x2d0], -R74.reuse ;  /* 0x0000b400a7467a23 */ /* 0x102fe6000001084a */
[----:B-----5:R-:W-:Y:S01]  /*1a7b0*/  F2FP.PACK_AB R78, R122, R123 ;  /* 0x0000007b7a4e723e */ /* 0x020fe200000000ff */
[----:B------:R1:W4:Y:S01]  /*1a7c0*/  MUFU.EX2 R130, R70 ;  /* 0x0000004600827308 */ /* 0x0003220000000800 */
[----:B---3--:R-:W-:Y:S03]  /*1a7d0*/  F2FP.PACK_AB R79, R120, R121 ;  /* 0x00000079784f723e */ /* 0x008fe600000000ff */
[----:B------:R-:W-:Y:S02]  /*1a7e0*/  F2FP.PACK_AB R76, R112, R138 ;  /* 0x0000008a704c723e */ /* 0x000fe400000000ff */
[----:B------:R-:W-:Y:S07]  /*1a7f0*/  F2FP.PACK_AB R77, R158, R139 ;  /* 0x0000008b9e4d723e */ /* 0x000fee00000000ff */
[C---:B------:R-:W-:Y:S08]  /*1a800*/  HMMA.16816.F32 R4, R76.reuse, R84, R4 ;  /* 0x000000544c04723c */ /* 0x040ff00000001804 */
[C---:B------:R-:W-:Y:S01]  /*1a810*/  HMMA.16816.F32 R8, R76.reuse, R86, R8 ;  /* 0x000000564c08723c */ /* 0x040fe20000001808 */
[----:B------:R-:W3:Y:S03]  /*1a820*/  LDSM.16.MT88.4 R84, [R218+0x4900] ;  /* 0x00490000da54783b */ /* 0x000ee60000004200 */
[--C-:B-1----:R-:W-:Y:S04]  /*1a830*/  FFMA.FTZ R70, R168, c[0x0][0x2d0], -R3.reuse ;  /* 0x0000b400a8467a23 */ /* 0x102fe80000010803 */
[C---:B------:R-:W-:Y:S01]  /*1a840*/  HMMA.16816.F32 R12, R76.reuse, R88, R12 ;  /* 0x000000584c0c723c */ /* 0x040fe2000000180c */
[----:B------:R1:W-:Y:S07]  /*1a850*/  MUFU.EX2 R129, R70 ;  /* 0x0000004600817308 */ /* 0x0003ee0000000800 */
[C---:B------:R-:W-:Y:S01]  /*1a860*/  HMMA.16816.F32 R16, R76.reuse, R90, R16 ;  /* 0x0000005a4c10723c */ /* 0x040fe20000001810 */
[----:B------:R-:W5:Y:S07]  /*1a870*/  LDSM.16.MT88.4 R88, [R221+0x4900] ;  /* 0x00490000dd58783b */ /* 0x000f6e0000004200 */
[C---:B------:R-:W-:Y:S08]  /*1a880*/  HMMA.16816.F32 R20, R76.reuse, R92, R20 ;  /* 0x0000005c4c14723c */ /* 0x040ff00000001814 */
[C---:B------:R-:W-:Y:S01]  /*1a890*/  HMMA.16816.F32 R24, R76.reuse, R94, R24 ;  /* 0x0000005e4c18723c */ /* 0x040fe20000001818 */
[----:B------:R-:W4:Y:S03]  /*1a8a0*/  LDSM.16.MT88.4 R92, [R220+0x4900] ;  /* 0x00490000dc5c783b */ /* 0x000f260000004200 */
        /* <DEDUP_REMOVED lines=9> */
[C---:B---3--:R-:W-:Y:S01]  /*1a940*/  HMMA.16816.F32 R44, R76.reuse, R84, R44 ;  /* 0x000000544c2c723c */ /* 0x048fe2000000182c */
[----:B------:R1:W3:Y:S07]  /*1a950*/  MUFU.EX2 R105, R70 ;  /* 0x0000004600697308 */ /* 0x0002ee0000000800 */
[C---:B------:R-:W-:Y:S01]  /*1a960*/  HMMA.16816.F32 R48, R76.reuse, R86, R48 ;  /* 0x000000564c30723c */ /* 0x040fe20000001830 */
[----:B------:R-:W2:Y:S07]  /*1a970*/  LDSM.16.MT88.4 R84, [R218+0x1100] ;  /* 0x00110000da54783b */ /* 0x000eae0000004200 */
[C---:B-----5:R-:W-:Y:S08]  /*1a980*/  HMMA.16816.F32 R52, R76.reuse, R88, R52 ;  /* 0x000000584c34723c */ /* 0x060ff00000001834 */
[C---:B------:R-:W-:Y:S01]  /*1a990*/  HMMA.16816.F32 R56, R76.reuse, R90, R56 ;  /* 0x0000005a4c38723c */ /* 0x040fe20000001838 */
[----:B------:R-:W5:Y:S03]  /*1a9a0*/  LDSM.16.MT88.4 R88, [R221+0x1100] ;  /* 0x00110000dd58783b */ /* 0x000f660000004200 */
[--C-:B-1----:R-:W-:Y:S04]  /*1a9b0*/  FFMA.FTZ R70, R171, c[0x0][0x2d0], -R74.reuse ;  /* 0x0000b400ab467a23 */ /* 0x102fe8000001084a */
[C---:B----4-:R-:W-:Y:S01]  /*1a9c0*/  HMMA.16816.F32 R60, R76.reuse, R92, R60 ;  /* 0x0000005c4c3c723c */ /* 0x050fe2000000183c */
[----:B------:R1:W4:Y:S07]  /*1a9d0*/  MUFU.EX2 R172, R70 ;  /* 0x0000004600ac7308 */ /* 0x00032e0000000800 */
[----:B------:R-:W-:Y:S01]  /*1a9e0*/  HMMA.16816.F32 R64, R76, R94, R64 ;  /* 0x0000005e4c40723c */ /* 0x000fe20000001840 */
[----:B------:R-:W4:Y:S06]  /*1a9f0*/  LDSM.16.MT88.4 R92, [R220+0x1100] ;  /* 0x00110000dc5c783b */ /* 0x000f2c0000004200 */
[----:B------:R-:W-:Y:S02]  /*1aa00*/  F2FP.PACK_AB R76, R117, R119 ;  /* 0x00000077754c723e */ /* 0x000fe400000000ff */
[----:B------:R-:W-:Y:S03]  /*1aa10*/  F2FP.PACK_AB R77, R116, R118 ;  /* 0x00000076744d723e */ /* 0x000fe600000000ff */
[----:B------:R-:W-:Y:S02]  /*1aa20*/  F2FP.PACK_AB R78, R130, R131 ;  /* 0x00000083824e723e */ /* 0x000fe400000000ff */
[----:B------:R-:W-:Y:S01]  /*1aa30*/  F2FP.PACK_AB R79, R128, R129 ;  /* 0x00000081804f723e */ /* 0x000fe200000000ff */
[--C-:B-1----:R-:W-:Y:S01]  /*1aa40*/  FFMA.FTZ R70, R173, c[0x0][0x2d0], -R3.reuse ;  /* 0x0000b400ad467a23 */ /* 0x102fe20000010803 */
[----:B---3--:R-:W-:Y:S02]  /*1aa50*/  MOV R173, R105 ;  /* 0x0000006900ad7202 */ /* 0x008fe40000000f00 */
[----:B------:R-:W-:Y:S03]  /*1aa60*/  LDSM.16.MT88.4 R104, [R220+0x5100] ;  /* 0x00510000dc68783b */ /* 0x000fe60000004200 */
[C---:B--2---:R-:W-:Y:S01]  /*1aa70*/  HMMA.16816.F32 R4, R76.reuse, R80, R4 ;  /* 0x000000504c04723c */ /* 0x044fe20000001804 */
[----:B------:R1:W-:Y:S07]  /*1aa80*/  MUFU.EX2 R171, R70 ;  /* 0x0000004600ab7308 */ /* 0x0003ee0000000800 */
[C---:B------:R-:W-:Y:S01]  /*1aa90*/  HMMA.16816.F32 R8, R76.reuse, R82, R8 ;  /* 0x000000524c08723c */ /* 0x040fe20000001808 */
[----:B------:R-:W2:Y:S07]  /*1aaa0*/  LDSM.16.MT88.4 R80, [R217+0x5100] ;  /* 0x00510000d950783b */ /* 0x000eae0000004200 */
[C---:B------:R-:W-:Y:S08]  /*1aab0*/  HMMA.16816.F32 R12, R76.reuse, R84, R12 ;  /* 0x000000544c0c723c */ /* 0x040ff0000000180c */
[C---:B------:R-:W-:Y:S01]  /*1aac0*/  HMMA.16816.F32 R16, R76.reuse, R86, R16 ;  /* 0x000000564c10723c */ /* 0x040fe20000001810 */
[----:B------:R-:W3:Y:S03]  /*1aad0*/  LDSM.16.MT88.4 R84, [R217+0x1900] ;  /* 0x00190000d954783b */ /* 0x000ee60000004200 */
[--C-:B-1----:R-:W-:Y:S01]  /*1aae0*/  FFMA.FTZ R70, R174, c[0x0][0x2d0], -R3.reuse ;  /* 0x0000b400ae467a23 */ /* 0x102fe20000010803 */
[----:B------:R-:W-:Y:S03]  /*1aaf0*/  MOV R174, R116 ;  /* 0x0000007400ae7202 */ /* 0x000fe60000000f00 */
[C---:B-----5:R-:W-:Y:S01]  /*1ab00*/  HMMA.16816.F32 R20, R76.reuse, R88, R20 ;  /* 0x000000584c14723c */ /* 0x060fe20000001814 */
[----:B------:R1:W5:Y:S07]  /*1ab10*/  MUFU.EX2 R170, R70 ;  /* 0x0000004600aa7308 */ /* 0x00036e0000000800 */
[C---:B------:R-:W-:Y:S01]  /*1ab20*/  HMMA.16816.F32 R24, R76.reuse, R90, R24 ;  /* 0x0000005a4c18723c */ /* 0x040fe20000001818 */
[----:B------:R-:W3:Y:S07]  /*1ab30*/  LDSM.16.MT88.4 R88, [R221+0x1900] ;  /* 0x00190000dd58783b */ /* 0x000eee0000004200 */
[C---:B----4-:R-:W-:Y:S08]  /*1ab40*/  HMMA.16816.F32 R28, R76.reuse, R92, R28 ;  /* 0x0000005c4c1c723c */ /* 0x050ff0000000181c */
[C---:B------:R-:W-:Y:S01]  /*1ab50*/  HMMA.16816.F32 R32, R76.reuse, R94, R32 ;  /* 0x0000005e4c20723c */ /* 0x040fe20000001820 */
[----:B------:R-:W-:Y:S03]  /*1ab60*/  LDSM.16.MT88.4 R92, [R218+0x5900] ;  /* 0x00590000da5c783b */ /* 0x000fe60000004200 */
[--C-:B-1----:R-:W-:Y:S01]  /*1ab70*/  FFMA.FTZ R70, R175, c[0x0][0x2d0], -R74.reuse ;  /* 0x0000b400af467a23 */ /* 0x102fe2000001084a */
[----:B------:R-:W-:Y:S03]  /*1ab80*/  MOV R175, R117 ;  /* 0x0000007500af7202 */ /* 0x000fe60000000f00 */
        /* <DEDUP_REMOVED lines=9> */
[C---:B------:R-:W-:Y:S01]  /*1ac20*/  HMMA.16816.F32 R52, R76.reuse, R100, R52 ;  /* 0x000000644c34723c */ /* 0x040fe20000001834 */
[----:B------:R1:W4:Y:S07]  /*1ac30*/  MUFU.EX2 R168, R70 ;  /* 0x0000004600a87308 */ /* 0x00032e0000000800 */
[C---:B------:R-:W-:Y:S01]  /*1ac40*/  HMMA.16816.F32 R56, R76.reuse, R102, R56 ;  /* 0x000000664c38723c */ /* 0x040fe20000001838 */
[----:B------:R-:W-:Y:S07]  /*1ac50*/  LDSM.16.MT88.4 R100, [R221+0x6100] ;  /* 0x00610000dd64783b */ /* 0x000fee0000004200 */
[C---:B------:R-:W-:Y:S08]  /*1ac60*/  HMMA.16816.F32 R60, R76.reuse, R104, R60 ;  /* 0x000000684c3c723c */ /* 0x040ff0000000183c */
[----:B------:R-:W-:Y:S01]  /*1ac70*/  HMMA.16816.F32 R64, R76, R106, R64 ;  /* 0x0000006a4c40723c */ /* 0x000fe20000001840 */
[----:B------:R-:W-:Y:S03]  /*1ac80*/  LDSM.16.MT88.4 R104, [R218+0x2900] ;  /* 0x00290000da68783b */ /* 0x000fe60000004200 */
[--C-:B-1----:R-:W-:Y:S01]  /*1ac90*/  FFMA.FTZ R70, R181, c[0x0][0x2d0], -R3.reuse ;  /* 0x0000b400b5467a23 */ /* 0x102fe20000010803 */
[----:B------:R-:W-:Y:S02]  /*1aca0*/  MOV R181, R119 ;  /* 0x0000007700b57202 */ /* 0x000fe40000000f00 */
[----:B------:R-:W-:Y:S01]  /*1acb0*/  F2FP.PACK_AB R76, R172, R173 ;  /* 0x000000adac4c723e */ /* 0x000fe200000000ff */
[----:B------:R1:W-:Y:S01]  /*1acc0*/  MUFU.EX2 R167, R70 ;  /* 0x0000004600a77308 */ /* 0x0003e20000000800 */
[----:B-----5:R-:W-:Y:S03]  /*1acd0*/  F2FP.PACK_AB R77, R170, R171 ;  /* 0x000000abaa4d723e */ /* 0x020fe600000000ff */
[----:B----4-:R-:W-:Y:S01]  /*1ace0*/  F2FP.PACK_AB R78, R168, R169 ;  /* 0x000000a9a84e723e */ /* 0x010fe200000000ff */
[--C-:B-1----:R-:W-:Y:S01]  /*1acf0*/  FFMA.FTZ R70, R182, c[0x0][0x2d0], -R3.reuse ;  /* 0x0000b400b6467a23 */ /* 0x102fe20000010803 */
[----:B------:R-:W-:Y:S04]  /*1ad00*/  MOV R182, R158 ;  /* 0x0000009e00b67202 */ /* 0x000fe80000000f00 */
[----:B------:R1:W4:Y:S02]  /*1ad10*/  MUFU.EX2 R166, R70 ;  /* 0x0000004600a67308 */ /* 0x0003240000000800 */
[--C-:B-1----:R-:W-:Y:S01]  /*1ad20*/  FFMA.FTZ R70, R183, c[0x0][0x2d0], -R74.reuse ;  /* 0x0000b400b7467a23 */ /* 0x102fe2000001084a */
[----:B----4-:R-:W-:Y:S07]  /*1ad30*/  F2FP.PACK_AB R79, R166, R167 ;  /* 0x000000a7a64f723e */ /* 0x010fee00000000ff */
[----:B------:R1:W-:Y:S01]  /*1ad40*/  MUFU.EX2 R119, R70 ;  /* 0x0000004600777308 */ /* 0x0003e20000000800 */
[C---:B---3--:R-:W-:Y:S08]  /*1ad50*/  HMMA.16816.F32 R4, R76.reuse, R84, R4 ;  /* 0x000000544c04723c */ /* 0x048ff00000001804 */
[C---:B------:R-:W-:Y:S01]  /*1ad60*/  HMMA.16816.F32 R8, R76.reuse, R86, R8 ;  /* 0x000000564c08723c */ /* 0x040fe20000001808 */
[----:B------:R-:W3:Y:S07]  /*1ad70*/  LDSM.16.MT88.4 R84, [R217+0x5900] ;  /* 0x00590000d954783b */ /* 0x000eee0000004200 */
[C---:B------:R-:W-:Y:S04]  /*1ad80*/  HMMA.16816.F32 R12, R76.reuse, R108, R12 ;  /* 0x0000006c4c0c723c */ /* 0x040fe8000000180c */
[--C-:B-1----:R-:W-:Y:S03]  /*1ad90*/  FFMA.FTZ R70, R184, c[0x0][0x2d0], -R74.reuse ;  /* 0x0000b400b8467a23 */ /* 0x102fe6000001084a */
[----:B------:R-:W-:Y:S01]  /*1ada0*/  MOV R108, R155 ;  /* 0x0000009b006c7202 */ /* 0x000fe20000000f00 */
[C---:B------:R-:W-:Y:S01]  /*1adb0*/  HMMA.16816.F32 R16, R76.reuse, R110, R16 ;  /* 0x0000006e4c10723c */ /* 0x040fe20000001810 */
[----:B------:R1:W4:Y:S03]  /*1adc0*/  MUFU.EX2 R118, R70 ;  /* 0x0000004600767308 */ /* 0x0003260000000800 */
[----:B------:R-:W-:Y:S02]  /*1add0*/  MOV R109, R115 ;  /* 0x00000073006d7202 */ /* 0x000fe40000000f00 */
[----:B------:R-:W-:Y:S02]  /*1ade0*/  MOV R115, R157 ;  /* 0x0000009d00737202 */ /* 0x000fe40000000f00 */
[C---:B------:R-:W-:Y:S03]  /*1adf0*/  HMMA.16816.F32 R20, R76.reuse, R88, R20 ;  /* 0x000000584c14723c */ /* 0x040fe60000001814 */
[----:B------:R-:W-:Y:S01]  /*1ae00*/  MUFU.EX2 R157, R71 ;  /* 0x00000047009d7308 */ /* 0x000fe20000000800 */
[----:B------:R-:W-:Y:S02]  /*1ae10*/  MOV R110, R148 ;  /* 0x00000094006e7202 */ /* 0x000fe40000000f00 */
[----:B------:R-:W-:Y:S02]  /*1ae20*/  MOV R111, R138 ;  /* 0x0000008a006f7202 */ /* 0x000fe40000000f00 */
[C---:B------:R-:W-:Y:S01]  /*1ae30*/  HMMA.16816.F32 R24, R76.reuse, R90, R24 ;  /* 0x0000005a4c18723c */ /* 0x040fe20000001818 */
[----:B------:R-:W5:Y:S04]  /*1ae40*/  LDSM.16.MT88.4 R88, [R221+0x5900] ;  /* 0x00590000dd58783b */ /* 0x000f680000004200 */
[----:B------:R-:W-:Y:S03]  /*1ae50*/  MUFU.EX2 R71, R72 ;  /* 0x0000004800477308 */ /* 0x000fe60000000800 */
[C---:B--2---:R-:W-:Y:S04]  /*1ae60*/  HMMA.16816.F32 R28, R76.reuse, R80, R28 ;  /* 0x000000504c1c723c */ /* 0x044fe8000000181c */
[--C-:B-1----:R-:W-:Y:S01]  /*1ae70*/  FFMA.FTZ R70, R185, c[0x0][0x2d0], -R3.reuse ;  /* 0x0000b400b9467a23 */ /* 0x102fe20000010803 */
[----:B------:R-:W-:Y:S03]  /*1ae80*/  MOV R185, R137 ;  /* 0x0000008900b97202 */ /* 0x000fe60000000f00 */
[C---:B------:R-:W-:Y:S01]  /*1ae90*/  HMMA.16816.F32 R32, R76.reuse, R82, R32 ;  /* 0x000000524c20723c */ /* 0x040fe20000001820 */
[----:B------:R1:W-:Y:S01]  /*1aea0*/  MUFU.EX2 R117, R70 ;  /* 0x0000004600757308 */ /* 0x0003e20000000800 */
[----:B------:R-:W2:Y:S06]  /*1aeb0*/  LDSM.16.MT88.4 R80, [R220+0x5900] ;  /* 0x00590000dc50783b */ /* 0x000eac0000004200 */
[C---:B---3--:R-:W-:Y:S08]  /*1aec0*/  HMMA.16816.F32 R36, R76.reuse, R84, R36 ;  /* 0x000000544c24723c */ /* 0x048ff00000001824 */
[C---:B------:R-:W-:Y:S01]  /*1aed0*/  HMMA.16816.F32 R40, R76.reuse, R86, R40 ;  /* 0x000000564c28723c */ /* 0x040fe20000001828 */
[----:B------:R-:W4:Y:S07]  /*1aee0*/  LDSM.16.MT88.4 R84, [R217+0x2100] ;  /* 0x00210000d954783b */ /* 0x000f2e0000004200 */
[C---:B------:R-:W-:Y:S04]  /*1aef0*/  HMMA.16816.F32 R44, R76.reuse, R92, R44 ;  /* 0x0000005c4c2c723c */ /* 0x040fe8000000182c */
[--C-:B-1----:R-:W-:Y:S02]  /*1af00*/  FFMA.FTZ R70, R186, c[0x0][0x2d0], -R3.reuse ;  /* 0x0000b400ba467a23 */ /* 0x102fe40000010803 */
[----:B------:R-:W3:Y:S02]  /*1af10*/  LDL.LU R186, [R1+0x28] ;  /* 0x0000280001ba7983 */ /* 0x000ee40000300800 */
[C---:B------:R-:W-:Y:S01]  /*1af20*/  HMMA.16816.F32 R48, R76.reuse, R94, R48 ;  /* 0x0000005e4c30723c */ /* 0x040fe20000001830 */
[----:B------:R1:W1:Y:S01]  /*1af30*/  MUFU.EX2 R116, R70 ;  /* 0x0000004600747308 */ /* 0x0002620000000800 */
[----:B------:R-:W4:Y:S06]  /*1af40*/  LDSM.16.MT88.4 R92, [R218+0x2100] ;  /* 0x00210000da5c783b */ /* 0x000f2c0000004200 */
[C---:B-----5:R-:W-:Y:S02]  /*1af50*/  HMMA.16816.F32 R52, R76.reuse, R88, R52 ;  /* 0x000000584c34723c */ /* 0x060fe40000001834 */
[----:B------:R-:W5:Y:S06]  /*1af60*/  LDL.LU R184, [R1+0x24] ;  /* 0x0000240001b87983 */ /* 0x000f6c0000300800 */
[C---:B------:R-:W-:Y:S01]  /*1af70*/  HMMA.16816.F32 R56, R76.reuse, R90, R56 ;  /* 0x0000005a4c38723c */ /* 0x040fe20000001838 */
[----:B------:R-:W4:Y:S07]  /*1af80*/  LDSM.16.MT88.4 R88, [R221+0x2100] ;  /* 0x00210000dd58783b */ /* 0x000f2e0000004200 */
[C---:B--2---:R-:W-:Y:S04]  /*1af90*/  HMMA.16816.F32 R60, R76.reuse, R80, R60 ;  /* 0x000000504c3c723c */ /* 0x044fe8000000183c */
[--C-:B-1----:R-:W-:Y:S04]  /*1afa0*/  FFMA.FTZ R70, R187, c[0x0][0x2d0], -R74.reuse ;  /* 0x0000b400bb467a23 */ /* 0x102fe8000001084a */
[----:B------:R-:W-:Y:S01]  /*1afb0*/  HMMA.16816.F32 R64, R76, R82, R64 ;  /* 0x000000524c40723c */ /* 0x000fe20000001840 */
[----:B------:R1:W2:Y:S01]  /*1afc0*/  MUFU.EX2 R164, R70 ;  /* 0x0000004600a47308 */ /* 0x0002a20000000800 */
[----:B------:R-:W2:Y:S05]  /*1afd0*/  LDSM.16.MT88.4 R80, [R220+0x2100] ;  /* 0x00210000dc50783b */ /* 0x000eaa0000004200 */
[----:B----4-:R-:W-:Y:S02]  /*1afe0*/  F2FP.PACK_AB R76, R118, R119 ;  /* 0x00000077764c723e */ /* 0x010fe400000000ff */
        /* <DEDUP_REMOVED lines=9> */
[C---:B------:R-:W-:Y:S08]  /*1b080*/  HMMA.16816.F32 R4, R76.reuse, R84, R4 ;  /* 0x000000544c04723c */ /* 0x040ff00000001804 */
[C---:B------:R-:W-:Y:S01]  /*1b090*/  HMMA.16816.F32 R8, R76.reuse, R86, R8 ;  /* 0x000000564c08723c */ /* 0x040fe20000001808 */
[----:B------:R-:W2:Y:S07]  /*1b0a0*/  LDSM.16.MT88.4 R84, [R217+0x6100] ;  /* 0x00610000d954783b */ /* 0x000eae0000004200 */
[C---:B------:R-:W-:Y:S04]  /*1b0b0*/  HMMA.16816.F32 R12, R76.reuse, R92, R12 ;  /* 0x0000005c4c0c723c */ /* 0x040fe8000000180c */
[--C-:B-1----:R-:W-:Y:S04]  /*1b0c0*/  FFMA.FTZ R70, R208, c[0x0][0x2d0], -R74.reuse ;  /* 0x0000b400d0467a23 */ /* 0x102fe8000001084a */
[C---:B------:R-:W-:Y:S01]  /*1b0d0*/  HMMA.16816.F32 R16, R76.reuse, R94, R16 ;  /* 0x0000005e4c10723c */ /* 0x040fe20000001810 */
[----:B------:R1:W4:Y:S01]  /*1b0e0*/  MUFU.EX2 R126, R70 ;  /* 0x00000046007e7308 */ /* 0x0003220000000800 */
        /* <DEDUP_REMOVED lines=20> */
[C---:B----4-:R-:W-:Y:S04]  /*1b230*/  HMMA.16816.F32 R60, R76.reuse, R92, R60 ;  /* 0x0000005c4c3c723c */ /* 0x050fe8000000183c */
[--C-:B-1----:R-:W-:Y:S04]  /*1b240*/  FFMA.FTZ R70, R211, c[0x0][0x2d0], -R74.reuse ;  /* 0x0000b400d3467a23 */ /* 0x102fe8000001084a */
[----:B------:R-:W-:Y:S01]  /*1b250*/  HMMA.16816.F32 R64, R76, R94, R64 ;  /* 0x0000005e4c40723c */ /* 0x000fe20000001840 */
[----:B------:R1:W-:Y:S01]  /*1b260*/  MUFU.EX2 R161, R70 ;  /* 0x0000004600a17308 */ /* 0x0003e20000000800 */
[----:B------:R-:W-:Y:S05]  /*1b270*/  LDSM.16.MT88.4 R92, [R218+0x6900] ;  /* 0x00690000da5c783b */ /* 0x000fea0000004200 */
[----:B------:R-:W-:Y:S02]  /*1b280*/  F2FP.PACK_AB R76, R126, R127 ;  /* 0x0000007f7e4c723e */ /* 0x000fe400000000ff */
[----:B------:R-:W-:Y:S03]  /*1b290*/  F2FP.PACK_AB R77, R124, R125 ;  /* 0x0000007d7c4d723e */ /* 0x000fe600000000ff */
[----:B-1----:R-:W-:Y:S04]  /*1b2a0*/  FFMA.FTZ R70, R242, c[0x0][0x2d0], -R74 ;  /* 0x0000b400f2467a23 */ /* 0x002fe8000001084a */
[----:B------:R1:W4:Y:S02]  /*1b2b0*/  MUFU.EX2 R160, R70 ;  /* 0x0000004600a07308 */ /* 0x0003240000000800 */
[----:B-1----:R-:W-:Y:S01]  /*1b2c0*/  FFMA.FTZ R70, R243, c[0x0][0x2d0], -R3 ;  /* 0x0000b400f3467a23 */ /* 0x002fe20000010803 */
[----:B----4-:R-:W-:Y:S07]  /*1b2d0*/  F2FP.PACK_AB R78, R160, R161 ;  /* 0x000000a1a04e723e */ /* 0x010fee00000000ff */
[----:B------:R1:W-:Y:S01]  /*1b2e0*/  MUFU.EX2 R159, R70 ;  /* 0x00000046009f7308 */ /* 0x0003e20000000800 */
[----:B---3--:R-:W-:Y:S02]  /*1b2f0*/  FFMA.FTZ R2, R2, R186, R189 ;  /* 0x000000ba02027223 */ /* 0x008fe400000100bd */
[----:B-----5:R-:W-:Y:S04]  /*1b300*/  FFMA.FTZ R0, R0, R184, R185 ;  /* 0x000000b800007223 */ /* 0x020fe800000100b9 */
[----:B------:R-:W-:Y:S04]  /*1b310*/  FADD.FTZ R0, R110, R0 ;  /* 0x000000006e007221 */ /* 0x000fe80000010000 */
[----:B------:R-:W-:Y:S02]  /*1b320*/  FADD.FTZ R0, R114, R0 ;  /* 0x0000000072007221 */ /* 0x000fe40000010000 */
[--C-:B-1----:R-:W-:Y:S04]  /*1b330*/  FFMA.FTZ R70, R244, c[0x0][0x2d0], -R3.reuse ;  /* 0x0000b400f4467a23 */ /* 0x102fe80000010803 */
        /* <DEDUP_REMOVED lines=10> */
[----:B------:R1:W4:Y:S01]  /*1b3e0*/  MUFU.EX2 R134, R70 ;  /* 0x0000004600867308 */ /* 0x0003220000000800 */
[----:B------:R-:W-:Y:S06]  /*1b3f0*/  LDSM.16.MT88.4 R104, [R220+0x7100] ;  /* 0x00710000dc68783b */ /* 0x000fec0000004200 */
[C---:B------:R-:W-:Y:S08]  /*1b400*/  HMMA.16816.F32 R20, R76.reuse, R80, R20 ;  /* 0x000000504c14723c */ /* 0x040ff00000001814 */
[C---:B------:R-:W-:Y:S01]  /*1b410*/  HMMA.16816.F32 R24, R76.reuse, R82, R24 ;  /* 0x000000524c18723c */ /* 0x040fe20000001818 */
[----:B------:R-:W5:Y:S07]  /*1b420*/  LDSM.16.MT88.4 R80, [R221+0x6900] ;  /* 0x00690000dd50783b */ /* 0x000f6e0000004200 */
        /* <DEDUP_REMOVED lines=13> */
[C---:B-----5:R-:W-:Y:S08]  /*1b500*/  HMMA.16816.F32 R52, R76.reuse, R80, R52 ;  /* 0x000000504c34723c */ /* 0x060ff00000001834 */
[C---:B------:R-:W-:Y:S01]  /*1b510*/  HMMA.16816.F32 R56, R76.reuse, R82, R56 ;  /* 0x000000524c38723c */ /* 0x040fe20000001838 */
[----:B------:R-:W5:Y:S07]  /*1b520*/  LDSM.16.MT88.4 R80, [R218+0x3100] ;  /* 0x00310000da50783b */ /* 0x000f6e0000004200 */
[C---:B--2---:R-:W-:Y:S04]  /*1b530*/  HMMA.16816.F32 R60, R76.reuse, R84, R60 ;  /* 0x000000544c3c723c */ /* 0x044fe8000000183c */
[--C-:B-1----:R-:W-:Y:S04]  /*1b540*/  FFMA.FTZ R70, R251, c[0x0][0x2d0], -R74.reuse ;  /* 0x0000b400fb467a23 */ /* 0x102fe8000001084a */
[----:B------:R-:W-:Y:S01]  /*1b550*/  HMMA.16816.F32 R64, R76, R86, R64 ;  /* 0x000000564c40723c */ /* 0x000fe20000001840 */
[----:B------:R1:W2:Y:S01]  /*1b560*/  MUFU.EX2 R156, R70 ;  /* 0x00000046009c7308 */ /* 0x0002a20000000800 */
[----:B------:R-:W3:Y:S05]  /*1b570*/  LDSM.16.MT88.4 R84, [R221+0x3100] ;  /* 0x00310000dd54783b */ /* 0x000eea0000004200 */
[----:B----4-:R-:W-:Y:S02]  /*1b580*/  F2FP.PACK_AB R76, R134, R135 ;  /* 0x00000087864c723e */ /* 0x010fe400000000ff */
[----:B------:R-:W-:Y:S03]  /*1b590*/  F2FP.PACK_AB R77, R132, R133 ;  /* 0x00000085844d723e */ /* 0x000fe600000000ff */
[--C-:B-1----:R-:W-:Y:S01]  /*1b5a0*/  FFMA.FTZ R70, R252, c[0x0][0x2d0], -R3.reuse ;  /* 0x0000b400fc467a23 */ /* 0x102fe20000010803 */
[----:B--2---:R-:W-:Y:S03]  /*1b5b0*/  F2FP.PACK_AB R78, R156, R157 ;  /* 0x0000009d9c4e723e */ /* 0x004fe600000000ff */
[----:B------:R1:W-:Y:S02]  /*1b5c0*/  MUFU.EX2 R155, R70 ;  /* 0x00000046009b7308 */ /* 0x0003e40000000800 */
[--C-:B-1----:R-:W-:Y:S01]  /*1b5d0*/  FFMA.FTZ R70, R150, c[0x0][0x2d0], -R3.reuse ;  /* 0x0000b40096467a23 */ /* 0x102fe20000010803 */
[----:B------:R-:W-:Y:S07]  /*1b5e0*/  MOV R150, R154 ;  /* 0x0000009a00967202 */ /* 0x000fee0000000f00 */
[----:B------:R1:W2:Y:S02]  /*1b5f0*/  MUFU.EX2 R154, R70 ;  /* 0x00000046009a7308 */ /* 0x0002a40000000800 */
[--C-:B-1----:R-:W-:Y:S01]  /*1b600*/  FFMA.FTZ R70, R153, c[0x0][0x2d0], -R74.reuse ;  /* 0x0000b40099467a23 */ /* 0x102fe2000001084a */
[----:B--2---:R-:W-:Y:S07]  /*1b610*/  F2FP.PACK_AB R79, R154, R155 ;  /* 0x0000009b9a4f723e */ /* 0x004fee00000000ff */
[----:B------:R1:W-:Y:S01]  /*1b620*/  MUFU.EX2 R153, R70 ;  /* 0x0000004600997308 */ /* 0x0003e20000000800 */
[C---:B---3--:R-:W-:Y:S08]  /*1b630*/  HMMA.16816.F32 R4, R76.reuse, R88, R4 ;  /* 0x000000584c04723c */ /* 0x048ff00000001804 */
[C---:B------:R-:W-:Y:S01]  /*1b640*/  HMMA.16816.F32 R8, R76.reuse, R90, R8 ;  /* 0x0000005a4c08723c */ /* 0x040fe20000001808 */
[----:B------:R-:W2:Y:S07]  /*1b650*/  LDSM.16.MT88.4 R88, [R217+0x7100] ;  /* 0x00710000d958783b */ /* 0x000eae0000004200 */
[C---:B-----5:R-:W-:Y:S04]  /*1b660*/  HMMA.16816.F32 R12, R76.reuse, R80, R12 ;  /* 0x000000504c0c723c */ /* 0x060fe8000000180c */
[----:B-1----:R-:W-:Y:S01]  /*1b670*/  FFMA.FTZ R70, R108, c[0x0][0x2d0], -R74 ;  /* 0x0000b4006c467a23 */ /* 0x002fe2000001084a */
[----:B------:R-:W-:Y:S02]  /*1b680*/  MOV R108, R109 ;  /* 0x0000006d006c7202 */ /* 0x000fe40000000f00 */
[----:B------:R-:W-:Y:S01]  /*1b690*/  MOV R109, R112 ;  /* 0x00000070006d7202 */ /* 0x000fe20000000f00 */
[C---:B------:R-:W-:Y:S01]  /*1b6a0*/  HMMA.16816.F32 R16, R76.reuse, R82, R16 ;  /* 0x000000524c10723c */ /* 0x040fe20000001810 */
[----:B------:R-:W1:Y:S03]  /*1b6b0*/  LDSM.16.MT88.4 R80, [R217+0x3900] ;  /* 0x00390000d950783b */ /* 0x000e660000004200 */
[----:B------:R-:W-:Y:S02]  /*1b6c0*/  MOV R112, R152 ;  /* 0x0000009800707202 */ /* 0x000fe40000000f00 */
[----:B------:R3:W4:Y:S02]  /*1b6d0*/  MUFU.EX2 R152, R70 ;  /* 0x0000004600987308 */ /* 0x0007240000000800 */
[C---:B------:R-:W-:Y:S04]  /*1b6e0*/  HMMA.16816.F32 R20, R76.reuse, R84, R20 ;  /* 0x000000544c14723c */ /* 0x040fe80000001814 */
[----:B------:R-:W-:Y:S04]  /*1b6f0*/  FADD.FTZ R0, R112, R0 ;  /* 0x0000000070007221 */ /* 0x000fe80000010000 */
[C---:B------:R-:W-:Y:S08]  /*1b700*/  HMMA.16816.F32 R24, R76.reuse, R86, R24 ;  /* 0x000000564c18723c */ /* 0x040ff00000001818 */
[C---:B------:R-:W-:Y:S04]  /*1b710*/  HMMA.16816.F32 R28, R76.reuse, R92, R28 ;  /* 0x0000005c4c1c723c */ /* 0x040fe8000000181c */
[--C-:B---3--:R-:W-:Y:S01]  /*1b720*/  FFMA.FTZ R70, R75, c[0x0][0x2d0], -R3.reuse ;  /* 0x0000b4004b467a23 */ /* 0x108fe20000010803 */
[----:B------:R-:W-:Y:S03]  /*1b730*/  MOV R75, R151 ;  /* 0x00000097004b7202 */ /* 0x000fe60000000f00 */
[C---:B------:R-:W-:Y:S01]  /*1b740*/  HMMA.16816.F32 R32, R76.reuse, R94, R32 ;  /* 0x0000005e4c20723c */ /* 0x040fe20000001820 */
[----:B------:R3:W-:Y:S03]  /*1b750*/  MUFU.EX2 R151, R70 ;  /* 0x0000004600977308 */ /* 0x0007e60000000800 */
[----:B------:R-:W-:Y:S02]  /*1b760*/  MOV R183, R75 ;  /* 0x0000004b00b77202 */ /* 0x000fe40000000f00 */
[----:B----4-:R-:W-:Y:S02]  /*1b770*/  F2FP.PACK_AB R136, R152, R153 ;  /* 0x000000999888723e */ /* 0x010fe400000000ff */
[C---:B--2---:R-:W-:Y:S04]  /*1b780*/  HMMA.16816.F32 R36, R76.reuse, R88, R36 ;  /* 0x000000584c24723c */ /* 0x044fe80000001824 */
[----:B------:R-:W-:Y:S04]  /*1b790*/  FADD.FTZ R2, R183, R2 ;  /* 0x00000002b7027221 */ /* 0x000fe80000010000 */
[C---:B------:R-:W-:Y:S04]  /*1b7a0*/  HMMA.16816.F32 R40, R76.reuse, R90, R40 ;  /* 0x0000005a4c28723c */ /* 0x040fe80000001828 */
[----:B------:R-:W-:Y:S04]  /*1b7b0*/  FADD.FTZ R2, R115, R2 ;  /* 0x0000000273027221 */ /* 0x000fe80000010000 */
[C---:B------:R-:W-:Y:S04]  /*1b7c0*/  HMMA.16816.F32 R44, R76.reuse, R96, R44 ;  /* 0x000000604c2c723c */ /* 0x040fe8000000182c */
[--C-:B---3--:R-:W-:Y:S02]  /*1b7d0*/  FFMA.FTZ R70, R150, c[0x0][0x2d0], -R3.reuse ;  /* 0x0000b40096467a23 */ /* 0x108fe40000010803 */
[----:B------:R-:W-:Y:S02]  /*1b7e0*/  FFMA.FTZ R3, R73, c[0x0][0x2d0], -R3 ;  /* 0x0000b40049037a23 */ /* 0x000fe40000010803 */
[C---:B------:R-:W-:Y:S01]  /*1b7f0*/  HMMA.16816.F32 R48, R76.reuse, R98, R48 ;  /* 0x000000624c30723c */ /* 0x040fe20000001830 */
[----:B------:R2:W3:Y:S01]  /*1b800*/  MUFU.EX2 R150, R70 ;  /* 0x0000004600967308 */ /* 0x0004e20000000800 */
[----:B------:R-:W-:Y:S02]  /*1b810*/  LDSM.16.MT88.4 R96, [R221+0x3900] ;  /* 0x00390000dd60783b */ /* 0x000fe40000004200 */
[----:B------:R-:W-:Y:S04]  /*1b820*/  FADD.FTZ R2, R113, R2 ;  /* 0x0000000271027221 */ /* 0x000fe80000010000 */
[C---:B------:R-:W-:Y:S02]  /*1b830*/  HMMA.16816.F32 R52, R76.reuse, R100, R52 ;  /* 0x000000644c34723c */ /* 0x040fe40000001834 */
[----:B------:R-:W-:Y:S02]  /*1b840*/  LDSM.16.MT88.4 R112, [R217+0x7900] ;  /* 0x00790000d970783b */ /* 0x000fe40000004200 */
[----:B------:R-:W-:Y:S04]  /*1b850*/  FADD.FTZ R2, R111, R2 ;  /* 0x000000026f027221 */ /* 0x000fe80000010000 */
[C---:B------:R-:W-:Y:S04]  /*1b860*/  HMMA.16816.F32 R56, R76.reuse, R102, R56 ;  /* 0x000000664c38723c */ /* 0x040fe80000001838 */
[----:B------:R-:W-:Y:S04]  /*1b870*/  FADD.FTZ R2, R109, R2 ;  /* 0x000000026d027221 */ /* 0x000fe80000010000 */
[C---:B------:R-:W-:Y:S04]  /*1b880*/  HMMA.16816.F32 R60, R76.reuse, R104, R60 ;  /* 0x000000684c3c723c */ /* 0x040fe8000000183c */
[----:B--2---:R-:W-:Y:S01]  /*1b890*/  FFMA.FTZ R70, R149, c[0x0][0x2d0], -R74 ;  /* 0x0000b40095467a23 */ /* 0x004fe2000001084a */
[----:B---3--:R-:W-:Y:S01]  /*1b8a0*/  F2FP.PACK_AB R137, R150, R151 ;  /* 0x000000979689723e */ /* 0x008fe200000000ff */
[----:B------:R-:W-:Y:S02]  /*1b8b0*/  FADD.FTZ R2, R123, R2 ;  /* 0x000000027b027221 */ /* 0x000fe40000010000 */
[----:B------:R-:W-:Y:S01]  /*1b8c0*/  HMMA.16816.F32 R64, R76, R106, R64 ;  /* 0x0000006a4c40723c */ /* 0x000fe20000001840 */
[----:B------:R2:W-:Y:S01]  /*1b8d0*/  MUFU.EX2 R149, R70 ;  /* 0x0000004600957308 */ /* 0x0005e20000000800 */
[----:B------:R-:W-:Y:S02]  /*1b8e0*/  LDSM.16.MT88.4 R104, [R220+0x3900] ;  /* 0x00390000dc68783b */ /* 0x000fe40000004200 */
[----:B------:R-:W-:Y:S04]  /*1b8f0*/  FADD.FTZ R2, R122, R2 ;  /* 0x000000027a027221 */ /* 0x000fe80000010000 */
[----:B------:R-:W-:Y:S04]  /*1b900*/  FADD.FTZ R2, R181, R2 ;  /* 0x00000002b5027221 */ /* 0x000fe80000010000 */
[----:B------:R-:W-:Y:S04]  /*1b910*/  FADD.FTZ R2, R175, R2 ;  /* 0x00000002af027221 */ /* 0x000fe80000010000 */
[----:B------:R-:W-:Y:S04]  /*1b920*/  FADD.FTZ R2, R131, R2 ;  /* 0x0000000283027221 */ /* 0x000fe80000010000 */
[----:B------:R-:W-:Y:S04]  /*1b930*/  FADD.FTZ R2, R130, R2 ;  /* 0x0000000282027221 */ /* 0x000fe80000010000 */
[----:B------:R-:W-:Y:S02]  /*1b940*/  FADD.FTZ R2, R173, R2 ;  /* 0x00000002ad027221 */ /* 0x000fe40000010000 */
[----:B--2---:R-:W-:Y:S01]  /*1b950*/  FFMA.FTZ R70, R108, c[0x0][0x2d0], -R74 ;  /* 0x0000b4006c467a23 */ /* 0x004fe2000001084a */
[----:B------:R-:W-:Y:S01]  /*1b960*/  MOV R108, R139 ;  /* 0x0000008b006c7202 */ /* 0x000fe20000000f00 */
[----:B------:R-:W2:Y:S01]  /*1b970*/  LDSM.16.MT88.4 R72, [R218+0x3900] ;  /* 0x00390000da48783b */ /* 0x000ea20000004200 */
[----:B------:R-:W-:Y:S01]  /*1b980*/  FADD.FTZ R2, R172, R2 ;  /* 0x00000002ac027221 */ /* 0x000fe20000010000 */
[----:B------:R-:W3:Y:S02]  /*1b990*/  MUFU.EX2 R148, R70 ;  /* 0x0000004600947308 */ /* 0x000ee40000000800 */
[----:B------:R-:W-:Y:S02]  /*1b9a0*/  FADD.FTZ R0, R108, R0 ;  /* 0x000000006c007221 */ /* 0x000fe40000010000 */
[----:B------:R-:W-:Y:S02]  /*1b9b0*/  FADD.FTZ R2, R169, R2 ;  /* 0x00000002a9027221 */ /* 0x000fe40000010000 */
[----:B------:R-:W-:Y:S02]  /*1b9c0*/  FADD.FTZ R0, R182, R0 ;  /* 0x00000000b6007221 */ /* 0x000fe40000010000 */
[----:B------:R-:W-:Y:S02]  /*1b9d0*/  FADD.FTZ R2, R168, R2 ;  /* 0x00000002a8027221 */ /* 0x000fe40000010000 */
[----:B------:R-:W4:Y:S01]  /*1b9e0*/  MUFU.EX2 R70, R3 ;  /* 0x0000000300467308 */ /* 0x000f220000000800 */
[----:B------:R-:W-:Y:S02]  /*1b9f0*/  FADD.FTZ R0, R121, R0 ;  /* 0x0000000079007221 */ /* 0x000fe40000010000 */
[----:B------:R-:W-:Y:S02]  /*1ba00*/  FADD.FTZ R2, R119, R2 ;  /* 0x0000000277027221 */ /* 0x000fe40000010000 */
[----:B------:R-:W-:Y:S02]  /*1ba10*/  FADD.FTZ R0, R120, R0 ;  /* 0x0000000078007221 */ /* 0x000fe40000010000 */
[----:B------:R-:W5:Y:S01]  /*1ba20*/  LDSM.16.MT88.4 R120, [R218+0x7900] ;  /* 0x00790000da78783b */ /* 0x000f620000004200 */
[----:B------:R-:W-:Y:S02]  /*1ba30*/  FADD.FTZ R2, R118, R2 ;  /* 0x0000000276027221 */ /* 0x000fe40000010000 */
[----:B------:R-:W-:Y:S02]  /*1ba40*/  FADD.FTZ R0, R180, R0 ;  /* 0x00000000b4007221 */ /* 0x000fe40000010000 */
[----:B------:R-:W-:Y:S01]  /*1ba50*/  FADD.FTZ R2, R165, R2 ;  /* 0x00000002a5027221 */ /* 0x000fe20000010000 */
[----:B---3--:R-:W-:Y:S01]  /*1ba60*/  F2FP.PACK_AB R138, R148, R149 ;  /* 0x00000095948a723e */ /* 0x008fe200000000ff */
[----:B------:R-:W-:Y:S02]  /*1ba70*/  FADD.FTZ R0, R174, R0 ;  /* 0x00000000ae007221 */ /* 0x000fe40000010000 */
[----:B------:R-:W-:Y:S02]  /*1ba80*/  FADD.FTZ R2, R164, R2 ;  /* 0x00000002a4027221 */ /* 0x000fe40000010000 */
[----:B------:R-:W-:Y:S02]  /*1ba90*/  FADD.FTZ R0, R129, R0 ;  /* 0x0000000081007221 */ /* 0x000fe40000010000 */
[----:B------:R-:W-:Y:S02]  /*1baa0*/  FADD.FTZ R2, R127, R2 ;  /* 0x000000027f027221 */ /* 0x000fe40000010000 */
[----:B------:R-:W-:Y:S01]  /*1bab0*/  FADD.FTZ R0, R128, R0 ;  /* 0x0000000080007221 */ /* 0x000fe20000010000 */
[----:B----4-:R-:W-:Y:S01]  /*1bac0*/  F2FP.PACK_AB R139, R70, R71 ;  /* 0x00000047468b723e */ /* 0x010fe200000000ff */
[----:B------:R-:W3:Y:S01]  /*1bad0*/  LDSM.16.MT88.4 R128, [R221+0x7900] ;  /* 0x00790000dd80783b */ /* 0x000ee20000004200 */
[----:B------:R-:W-:Y:S02]  /*1bae0*/  FADD.FTZ R2, R126, R2 ;  /* 0x000000027e027221 */ /* 0x000fe40000010000 */
[----:B------:R-:W-:Y:S02]  /*1baf0*/  FADD.FTZ R0, R171, R0 ;  /* 0x00000000ab007221 */ /* 0x000fe40000010000 */
[----:B------:R-:W-:Y:S01]  /*1bb00*/  FADD.FTZ R2, R161, R2 ;  /* 0x00000002a1027221 */ /* 0x000fe20000010000 */
[C---:B-1----:R-:W-:Y:S02]  /*1bb10*/  HMMA.16816.F32 R76, R136.reuse, R80, R4 ;  /* 0x00000050884c723c */ /* 0x042fe40000001804 */
[----:B------:R-:W1:Y:S03]  /*1bb20*/  LDSM.16.MT88.4 R4, [R220+0x7900] ;  /* 0x00790000dc04783b */ /* 0x000e660000004200 */
[----:B------:R-:W-:Y:S02]  /*1bb30*/  FADD.FTZ R2, R160, R2 ;  /* 0x00000002a0027221 */ /* 0x000fe40000010000 */
[----:B------:R-:W-:Y:S01]  /*1bb40*/  FADD.FTZ R0, R170, R0 ;  /* 0x00000000aa007221 */ /* 0x000fe20000010000 */
[C---:B------:R-:W-:Y:S04]  /*1bb50*/  HMMA.16816.F32 R80, R136.reuse, R82, R8 ;  /* 0x000000528850723c */ /* 0x040fe80000001808 */
[----:B------:R-:W-:Y:S02]  /*1bb60*/  FADD.FTZ R2, R135, R2 ;  /* 0x0000000287027221 */ /* 0x000fe40000010000 */
[----:B------:R-:W-:Y:S02]  /*1bb70*/  FADD.FTZ R0, R167, R0 ;  /* 0x00000000a7007221 */ /* 0x000fe40000010000 */
[C---:B--2---:R-:W-:Y:S04]  /*1bb80*/  HMMA.16816.F32 R84, R136.reuse, R72, R12 ;  /* 0x000000488854723c */ /* 0x044fe8000000180c */
        /* <DEDUP_REMOVED lines=18> */
[C---:B-----5:R-:W-:Y:S04]  /*1bcb0*/  HMMA.16816.F32 R116, R136.reuse, R120, R44 ;  /* 0x000000788874723c */ /* 0x060fe8000000182c */
[----:B------:R-:W-:Y:S04]  /*1bcc0*/  FADD.FTZ R0, R158, R0 ;  /* 0x000000009e007221 */ /* 0x000fe80000010000 */
[C---:B------:R-:W-:Y:S04]  /*1bcd0*/  HMMA.16816.F32 R120, R136.reuse, R122, R48 ;  /* 0x0000007a8878723c */ /* 0x040fe80000001830 */
[----:B------:R-:W-:Y:S04]  /*1bce0*/  FADD.FTZ R0, R133, R0 ;  /* 0x0000000085007221 */ /* 0x000fe80000010000 */
[C---:B---3--:R-:W-:Y:S04]  /*1bcf0*/  HMMA.16816.F32 R124, R136.reuse, R128, R52 ;  /* 0x00000080887c723c */ /* 0x048fe80000001834 */
[----:B------:R-:W-:Y:S04]  /*1bd00*/  FADD.FTZ R0, R132, R0 ;  /* 0x0000000084007221 */ /* 0x000fe80000010000 */
[C---:B------:R-:W-:Y:S04]  /*1bd10*/  HMMA.16816.F32 R128, R136.reuse, R130, R56 ;  /* 0x000000828880723c */ /* 0x040fe80000001838 */
[----:B------:R-:W-:Y:S04]  /*1bd20*/  FADD.FTZ R0, R155, R0 ;  /* 0x000000009b007221 */ /* 0x000fe80000010000 */
[----:B------:R-:W-:Y:S01]  /*1bd30*/  FADD.FTZ R3, R154, R0 ;  /* 0x000000009a037221 */ /* 0x000fe20000010000 */
[C---:B-1----:R-:W-:Y:S03]  /*1bd40*/  HMMA.16816.F32 R132, R136.reuse, R4, R60 ;  /* 0x000000048884723c */ /* 0x042fe6000000183c */
[----:B------:R-:W-:Y:S02]  /*1bd50*/  FADD.FTZ R0, R153, R2 ;  /* 0x0000000299007221 */ /* 0x000fe40000010000 */
[----:B------:R-:W-:Y:S02]  /*1bd60*/  FADD.FTZ R3, R151, R3 ;  /* 0x0000000397037221 */ /* 0x000fe40000010000 */
[----:B------:R-:W-:Y:S01]  /*1bd70*/  FADD.FTZ R0, R152, R0 ;  /* 0x0000000098007221 */ /* 0x000fe20000010000 */
[----:B------:R-:W-:Y:S04]  /*1bd80*/  HMMA.16816.F32 R136, R136, R6, R64 ;  /* 0x000000068888723c */ /* 0x000fe80000001840 */
[----:B------:R-:W-:Y:S02]  /*1bd90*/  FADD.FTZ R3, R150, R3 ;  /* 0x0000000396037221 */ /* 0x000fe40000010000 */
[----:B------:R-:W-:Y:S02]  /*1bda0*/  FADD.FTZ R2, R149, R0 ;  /* 0x0000000095027221 */ /* 0x000fe40000010000 */
[----:B------:R-:W-:Y:S01]  /*1bdb0*/  FADD.FTZ R0, R71, R3 ;  /* 0x0000000347007221 */ /* 0x000fe20000010000 */
[----:B------:R-:W-:Y:S03]  /*1bdc0*/  MOV R71, R68 ;  /* 0x0000004400477202 */ /* 0x000fe60000000f00 */
[----:B------:R-:W-:Y:S02]  /*1bdd0*/  FADD.FTZ R2, R148, R2 ;  /* 0x0000000294027221 */ /* 0x000fe40000010000 */
[----:B------:R-:W-:Y:S01]  /*1bde0*/  FADD.FTZ R0, R70, R0 ;  /* 0x0000000046007221 */ /* 0x000fe20000010000 */
[----:B------:R-:W-:Y:S02]  /*1bdf0*/  MOV R70, R69 ;  /* 0x0000004500467202 */ /* 0x000fe40000000f00 */
[----:B------:R1:W-:Y:S04]  /*1be00*/  STL [R1+0x28], R2 ;  /* 0x0000280201007387 */ /* 0x0003e80000100800 */
[----:B------:R1:W-:Y:S02]  /*1be10*/  STL [R1+0x24], R0 ;  /* 0x0000240001007387 */ /* 0x0003e40000100800 */
[----:B-1----:R-:W-:-:S05]  /*1be20*/  @P0 BRA `(.L_x_685) ;  /* 0xffffc11000000947 */ /* 0x002fca000383ffff */
.L_x_684:
[----:B-1----:R-:W2:Y:S04]  /*1be30*/  LDL.LU R0, [R1+0x28] ;  /* 0x0000280001007983 */ /* 0x002ea80000300800 */
[----:B------:R-:W3:Y:S01]  /*1be40*/  LDL.LU R2, [R1+0x24] ;  /* 0x0000240001027983 */ /* 0x000ee20000300800 */
[----:B------:R-:W-:-:S02]  /*1be50*/  MOV R30, 0xff800000 ;  /* 0xff800000001e7802 */ /* 0x000fc40000000f00 */
[----:B------:R-:W-:Y:S02]  /*1be60*/  MOV R31, 0xff800000 ;  /* 0xff800000001f7802 */ /* 0x000fe40000000f00 */
[----:B------:R-:W-:Y:S01]  /*1be70*/  PLOP3.LUT P2, PT, PT, PT, PT, 0x8, 0x0 ;  /* 0x000000000000781c */ /* 0x000fe20003f4e170 */
[----:B--2---:R-:W1:Y:S04]  /*1be80*/  SHFL.BFLY PT, R3, R0, 0x2, 0x1f ;  /* 0x0c401f0000037f89 */ /* 0x004e6800000e0000 */
[----:B---3--:R-:W2:Y:S01]  /*1be90*/  SHFL.BFLY PT, R6, R2, 0x2, 0x1f ;  /* 0x0c401f0002067f89 */ /* 0x008ea200000e0000 */
[----:B-1----:R-:W-:Y:S02]  /*1bea0*/  FADD.FTZ R3, R3, R0 ;  /* 0x0000000003037221 */ /* 0x002fe40000010000 */
[----:B--2---:R-:W-:-:S03]  /*1beb0*/  FADD.FTZ R6, R6, R2 ;  /* 0x0000000206067221 */ /* 0x004fc60000010000 */
[----:B------:R-:W1:Y:S01]  /*1bec0*/  SHFL.BFLY PT, R0, R3, 0x1, 0x1f ;  /* 0x0c201f0003007f89 */ /* 0x000e6200000e0000 */
[----:B------:R-:W-:-:S03]  /*1bed0*/  MOV R2, RZ ;  /* 0x000000ff00027202 */ /* 0x000fc60000000f00 */
        /* <DEDUP_REMOVED lines=82> */
.L_x_642:
        /* <DEDUP_REMOVED lines=23> */
[CC--:B------:R-:W-:Y:S02]  /*1c570*/  LEA.HI R2, R33.reuse, R32.reuse, RZ, 0x2 ;  /* 0x0000002021027211 */ /* 0x0c0fe400078f10ff */
[----:B------:R-:W-:Y:S02]  /*1c580*/  LEA.HI R29, R33, R32, RZ, 0x5 ;  /* 0x00000020211d7211 */ /* 0x000fe400078f28ff */
[----:B------:R-:W-:-:S02]  /*1c590*/  SHF.R.S32.HI R4, RZ, 0x2, R2 ;  /* 0x00000002ff047819 */ /* 0x000fc40000011402 */
[----:B------:R-:W-:Y:S02]  /*1c5a0*/  SHF.R.S32.HI R0, RZ, 0x1f, R2 ;  /* 0x0000001fff007819 */ /* 0x000fe40000011402 */
[----:B------:R-:W-:Y:S02]  /*1c5b0*/  SHF.R.S32.HI R28, RZ, 0x5, R29 ;  /* 0x00000005ff1c7819 */ /* 0x000fe4000001141d */
[----:B------:R-:W-:Y:S02]  /*1c5c0*/  LEA.HI R0, R0, R4, RZ, 0x3 ;  /* 0x0000000400007211 */ /* 0x000fe400078f18ff */
[----:B------:R-:W-:Y:S02]  /*1c5d0*/  F2FP.PACK_AB R102, R103, R102 ;  /* 0x000000666766723e */ /* 0x000fe400000000ff */
[----:B------:R-:W-:Y:S02]  /*1c5e0*/  LOP3.LUT R0, R0, 0xfffffff8, RZ, 0xc0, !PT ;  /* 0xfffffff800007812 */ /* 0x000fe400078ec0ff */
[----:B------:R-:W-:-:S02]  /*1c5f0*/  F2FP.PACK_AB R24, R24, R104 ;  /* 0x000000681818723e */ /* 0x000fc400000000ff */
[----:B------:R-:W-:Y:S01]  /*1c600*/  F2FP.PACK_AB R106, R107, R106 ;  /* 0x0000006a6b6a723e */ /* 0x000fe200000000ff */
[----:B------:R-:W-:Y:S01]  /*1c610*/  IMAD.IADD R4, R4, 0x1, -R0 ;  /* 0x0000000104047824 */ /* 0x000fe200078e0a00 */
[----:B------:R-:W-:Y:S02]  /*1c620*/  LOP3.LUT R0, R2, 0xfffffffc, RZ, 0xc0, !PT ;  /* 0xfffffffc02007812 */ /* 0x000fe400078ec0ff */
[----:B------:R-:W-:Y:S01]  /*1c630*/  F2FP.PACK_AB R23, R23, R108 ;  /* 0x0000006c1717723e */ /* 0x000fe200000000ff */
[C---:B------:R-:W-:Y:S01]  /*1c640*/  IMAD.SHL.U32 R2, R4.reuse, 0x40, RZ ;  /* 0x0000004004027824 */ /* 0x040fe200078e00ff */
[----:B------:R-:W-:Y:S01]  /*1c650*/  LOP3.LUT R3, R4, 0x1, RZ, 0xc0, !PT ;  /* 0x0000000104037812 */ /* 0x000fe200078ec0ff */
[----:B------:R-:W-:Y:S01]  /*1c660*/  IMAD.IADD R22, R32, 0x1, -R0 ;  /* 0x0000000120167824 */ /* 0x000fe200078e0a00 */
[----:B------:R-:W-:Y:S02]  /*1c670*/  F2FP.PACK_AB R110, R111, R110 ;  /* 0x0000006e6f6e723e */ /* 0x000fe400000000ff */
        /* <DEDUP_REMOVED lines=13> */
[----:B------:R-:W-:Y:S02]  /*1c750*/  F2FP.PACK_AB R19, R19, R118 ;  /* 0x000000761313723e */ /* 0x000fe400000000ff */
        /* <DEDUP_REMOVED lines=14> */
[----:B------:R-:W-:Y:S01]  /*1c840*/  F2FP.PACK_AB R14, R14, R136 ;  /* 0x000000880e0e723e */ /* 0x000fe200000000ff */
[----:B------:R-:W-:Y:S01]  /*1c850*/  STS [R0+0x480], R78 ;  /* 0x0004804e00007388 */ /* 0x000fe20000000800 */
[----:B------:R-:W-:-:S02]  /*1c860*/  F2FP.PACK_AB R10, R10, R138 ;  /* 0x0000008a0a0a723e */ /* 0x000fc400000000ff */
[----:B------:R-:W-:Y:S01]  /*1c870*/  PLOP3.LUT P0, PT, PT, PT, UP1, 0x80, 0x0 ;  /* 0x000000000000781c */ /* 0x000fe20003f0f018 */
[----:B------:R2:W-:Y:S04]  /*1c880*/  STS [R2], R7 ;  /* 0x0000000702007388 */ /* 0x0005e80000000800 */
[----:B------:R-:W-:Y:S04]  /*1c890*/  STS [R2+0x400], R82 ;  /* 0x0004005202007388 */ /* 0x000fe80000000800 */
[----:B------:R3:W-:Y:S04]  /*1c8a0*/  STS [R3+0x80], R6 ;  /* 0x0000800603007388 */ /* 0x0007e80000000800 */
[----:B------:R-:W-:Y:S04]  /*1c8b0*/  STS [R3+0x480], R86 ;  /* 0x0004805603007388 */ /* 0x000fe80000000800 */
[----:B------:R4:W-:Y:S01]  /*1c8c0*/  STS [R4], R8 ;  /* 0x0000000804007388 */ /* 0x0009e20000000800 */
[----:B-1----:R-:W-:-:S03]  /*1c8d0*/  IMAD.MOV.U32 R27, RZ, RZ, 0x40 ;  /* 0x00000040ff1b7424 */ /* 0x002fc600078e00ff */
[----:B------:R-:W-:Y:S02]  /*1c8e0*/  STS [R4+0x400], R90 ;  /* 0x0004005a04007388 */ /* 0x000fe40000000800 */
[----:B--2---:R-:W-:-:S05]  /*1c8f0*/  SEL R7, R27, 0xffffffc0, !P2 ;  /* 0xffffffc01b077807 */ /* 0x004fca0005000000 */
[----:B---3--:R-:W-:-:S05]  /*1c900*/  IMAD.IADD R6, R0, 0x1, R7 ;  /* 0x0000000100067824 */ /* 0x008fca00078e0207 */
[----:B------:R1:W-:Y:S01]  /*1c910*/  STS [R6+0x80], R5 ;  /* 0x0000800506007388 */ /* 0x0003e20000000800 */
[----:B----4-:R-:W-:-:S03]  /*1c920*/  IMAD.IADD R8, R7, 0x1, R2 ;  /* 0x0000000107087824 */ /* 0x010fc600078e0202 */
        /* <DEDUP_REMOVED lines=21> */
[----:B------:R2:W-:Y:S04]  /*1ca80*/  STS [R5+0x4080], R9 ;  /* 0x0040800905007388 */ /* 0x0005e80000000800 */
[----:B------:R3:W-:Y:S04]  /*1ca90*/  STS [R5+0x4480], R15 ;  /* 0x0044800f05007388 */ /* 0x0007e80000000800 */
[----:B------:R3:W-:Y:S04]  /*1caa0*/  STS [R7+0x4000], R14 ;  /* 0x0040000e07007388 */ /* 0x0007e80000000800 */
        /* <DEDUP_REMOVED lines=8> */
[----:B------:R-:W-:-:S02]  /*1cb30*/  IMAD.MOV.U32 R19, RZ, RZ, c[0x0][0x388] ;  /* 0x0000e200ff137624 */ /* 0x000fc400078e00ff */
        /* <DEDUP_REMOVED lines=8> */
[----:B--2---:R-:W1:Y:S02]  /*1cbc0*/  @P0 R2UR UR5, R0 ;  /* 0x00000000000503c2 */ /* 0x004e6400000e0000 */
[----:B-1----:R-:W-:Y:S02]  /*1cbd0*/  @UP1 USHF.R.S32.HI UR4, URZ, 0x1f, UR5 ;  /* 0x0000001f3f041899 */ /* 0x002fe40008011405 */
[----:B------:R-:W-:-:S05]  /*1cbe0*/  @UP1 UMOV UR14, UR5 ;  /* 0x00000005000e1c82 */ /* 0x000fca0008000000 */
[----:B------:R-:W-:Y:S01]  /*1cbf0*/  @UP1 UMOV UR15, UR4 ;  /* 0x00000004000f1c82 */ /* 0x000fe20008000000 */
[----:B------:R-:W-:Y:S05]  /*1cc00*/  @P1 BRA `(.L_x_689) ;  /* 0x0000004000001947 */ /* 0x000fea0003800000 */
[----:B---3--:R-:W-:Y:S05]  /*1cc10*/  @!P0 BRA `(.L_x_689) ;  /* 0x0000003000008947 */ /* 0x008fea0003800000 */
[----:B------:R-:W2:Y:S04]  /*1cc20*/  LDG.E R0, [R8.64] ;  /* 0x0000001608007981 */ /* 0x000ea8000c1e1900 */
[----:B------:R-:W2:Y:S02]  /*1cc30*/  LDG.E R2, [R8.64+0x4] ;  /* 0x0000041608027981 */ /* 0x000ea4000c1e1900 */
[----:B--2--5:R-:W-:Y:S02]  /*1cc40*/  IADD3 R19, -R0, R2, RZ ;  /* 0x0000000200137210 */ /* 0x024fe40007ffe1ff */
.L_x_689:
[----:B---3--:R-:W-:Y:S01]  /*1cc50*/  LOP3.LUT R2, R29, 0xffffffe0, RZ, 0xc0, !PT ;  /* 0xffffffe01d027812 */ /* 0x008fe200078ec0ff */
[----:B------:R-:W1:Y:S01]  /*1cc60*/  S2R R44, SR_CTAID.X ;  /* 0x00000000002c7919 */ /* 0x000e620000002500 */
[----:B------:R-:W-:Y:S01]  /*1cc70*/  SHF.R.S32.HI R0, RZ, 0x1f, R28 ;  /* 0x0000001fff007819 */ /* 0x000fe2000001141c */
[----:B------:R-:W-:Y:S01]  /*1cc80*/  IMAD.MOV.U32 R6, RZ, RZ, c[0x0][0x4e8] ;  /* 0x00013a00ff067624 */ /* 0x000fe200078e00ff */
[----:B------:R-:W-:Y:S01]  /*1cc90*/  ULDC.64 UR4, c[0x0][0x490] ;  /* 0x0001240000047ab9 */ /* 0x000fe20000000a00 */
[----:B------:R-:W-:Y:S01]  /*1cca0*/  IMAD.IADD R5, R32, 0x1, -R2 ;  /* 0x0000000120057824 */ /* 0x000fe200078e0a02 */
[----:B------:R-:W-:Y:S01]  /*1ccb0*/  LEA.HI R0, R0, R28, RZ, 0x3 ;  /* 0x0000001c00007211 */ /* 0x000fe200078f18ff */
[----:B------:R-:W-:Y:S01]  /*1ccc0*/  UIMAD UR10, UR8, UR4, URZ ;  /* 0x00000004080a72a4 */ /* 0x000fe2000f8e023f */
[----:B------:R-:W-:Y:S01]  /*1ccd0*/  ISETP.NE.AND P1, PT, R6, 0x1, PT ;  /* 0x000000010600780c */ /* 0x000fe20003f25270 */
[----:B------:R-:W-:Y:S01]  /*1cce0*/  USHF.R.S32.HI UR9, URZ, 0x1f, UR21 ;  /* 0x0000001f3f097899 */ /* 0x000fe20008011415 */
[----:B------:R-:W-:Y:S01]  /*1ccf0*/  SHF.R.S32.HI R3, RZ, 0x1f, R5 ;  /* 0x0000001fff037819 */ /* 0x000fe20000011405 */
[----:B------:R-:W-:Y:S01]  /*1cd00*/  UMOV UR18, UR14 ;  /* 0x0000000e00127c82 */ /* 0x000fe20008000000 */
[----:B------:R-:W-:Y:S01]  /*1cd10*/  LOP3.LUT R2, R0, 0xffffff8, RZ, 0xc0, !PT ;  /* 0x0ffffff800027812 */ /* 0x000fe200078ec0ff */
[----:B------:R-:W-:Y:S01]  /*1cd20*/  UMOV UR19, UR15 ;  /* 0x0000000f00137c82 */ /* 0x000fe20008000000 */
[----:B------:R-:W-:Y:S01]  /*1cd30*/  LEA.HI R0, R22, R22, RZ, 0x1 ;  /* 0x0000001616007211 */ /* 0x000fe200078f08ff */
[----:B------:R-:W-:Y:S01]  /*1cd40*/  UIMAD.WIDE.U32 UR18, UR13, UR4, UR18 ;  /* 0x000000040d1272a5 */ /* 0x000fe2000f8e0012 */
[----:B------:R-:W-:Y:S01]  /*1cd50*/  LEA.HI R3, R3, R5, RZ, 0x2 ;  /* 0x0000000503037211 */ /* 0x000fe200078f10ff */
[----:B------:R-:W-:Y:S01]  /*1cd60*/  IMAD.IADD R4, R28, 0x1, -R2 ;  /* 0x000000011c047824 */ /* 0x000fe200078e0a02 */
[----:B------:R-:W-:Y:S01]  /*1cd70*/  LOP3.LUT R0, R0, 0x1ffffffe, RZ, 0xc0, !PT ;  /* 0x1ffffffe00007812 */ /* 0x000fe200078ec0ff */
[----:B------:R-:W-:Y:S01]  /*1cd80*/  UIMAD UR10, UR13, UR5, UR10 ;  /* 0x000000050d0a72a4 */ /* 0x000fe2000f8e020a */
[----:B------:R-:W-:Y:S01]  /*1cd90*/  SHF.R.S32.HI R2, RZ, 0x2, R3 ;  /* 0x00000002ff027819 */ /* 0x000fe20000011403 */
[----:B------:R-:W-:Y:S01]  /*1cda0*/  USEL UR9, UR9, URZ, !UP1 ;  /* 0x0000003f09097287 */ /* 0x000fe2000c800000 */
[-C--:B------:R-:W-:Y:S01]  /*1cdb0*/  LEA.HI R7, R33, R32.reuse, RZ, 0x3 ;  /* 0x0000002021077211 */ /* 0x080fe200078f18ff */
[----:B------:R-:W-:Y:S01]  /*1cdc0*/  IMAD.IADD R0, R22, 0x1, -R0 ;  /* 0x0000000116007824 */ /* 0x000fe200078e0a00 */
[----:B------:R-:W-:Y:S01]  /*1cdd0*/  ULDC.64 UR6, c[0x0][0x498] ;  /* 0x0001260000067ab9 */ /* 0x000fe20000000a00 */
[----:B------:R-:W-:Y:S01]  /*1cde0*/  IMAD R15, R4, 0x10, R2 ;  /* 0x00000010040f7824 */ /* 0x000fe200078e0202 */
[----:B------:R-:W-:Y:S01]  /*1cdf0*/  UIADD3 UR11, UR19, UR10, URZ ;  /* 0x0000000a130b7290 */ /* 0x000fe2000fffe03f */
[----:B------:R-:W-:Y:S01]  /*1ce00*/  LOP3.LUT P2, RZ, R5, 0x3, RZ, 0xc0, !PT ;  /* 0x0000000305ff7812 */ /* 0x000fe2000784c0ff */
[----:B------:R-:W-:Y:S01]  /*1ce10*/  UIMAD UR10, UR9, UR6, URZ ;  /* 0x00000006090a72a4 */ /* 0x000fe2000f8e023f */
[----:B------:R-:W-:Y:S01]  /*1ce20*/  IMAD R0, R0, 0x8, R15 ;  /* 0x0000000800007824 */ /* 0x000fe200078e020f */
[----:B------:R-:W-:Y:S01]  /*1ce30*/  USEL UR21, UR21, URZ, !UP1 ;  /* 0x0000003f15157287 */ /* 0x000fe2000c800000 */
[----:B------:R-:W-:Y:S01]  /*1ce40*/  LOP3.LUT R5, R7, 0xfffffff8, RZ, 0xc0, !PT ;  /* 0xfffffff807057812 */ /* 0x000fe200078ec0ff */
[----:B------:R-:W-:Y:S01]  /*1ce50*/  ULDC.64 UR4, c[0x0][0x3a0] ;  /* 0x0000e80000047ab9 */ /* 0x000fe20000000a00 */
[----:B-1----:R-:W-:Y:S01]  /*1ce60*/  IMAD R2, R44, 0x80, R0 ;  /* 0x000000802c027824 */ /* 0x002fe200078e0200 */
[----:B------:R-:W-:Y:S01]  /*1ce70*/  UIMAD UR7, UR21, UR7, UR10 ;  /* 0x00000007150772a4 */ /* 0x000fe2000f8e020a */
[----:B------:R-:W-:Y:S01]  /*1ce80*/  SHF.R.S32.HI R14, RZ, 0x3, R7 ;  /* 0x00000003ff0e7819 */ /* 0x000fe20000011407 */
[----:B------:R-:W-:Y:S01]  /*1ce90*/  UIMAD.WIDE.U32 UR16, UR14, UR4, URZ ;  /* 0x000000040e1072a5 */ /* 0x000fe2000f8e003f */
[----:B------:R-:W-:Y:S01]  /*1cea0*/  @P1 IMAD.HI.U32 R3, R2, c[0x0][0x4ec], RZ ;  /* 0x00013b0002031a27 */ /* 0x000fe200078e00ff */
[----:B------:R-:W-:Y:S01]  /*1ceb0*/  UMOV UR10, UR18 ;  /* 0x00000012000a7c82 */ /* 0x000fe20008000000 */
[----:B------:R-:W-:Y:S01]  /*1cec0*/  LEA.HI R17, R33, R32, RZ, 0x6 ;  /* 0x0000002021117211 */ /* 0x000fe200078f30ff */
[----:B------:R-:W-:Y:S01]  /*1ced0*/  UIMAD.WIDE.U32 UR10, UR21, UR6, UR10 ;  /* 0x00000006150a72a5 */ /* 0x000fe2000f8e000a */
[----:B------:R-:W-:Y:S01]  /*1cee0*/  IMAD.MOV.U32 R0, RZ, RZ, R2 ;  /* 0x000000ffff007224 */ /* 0x000fe200078e0002 */
[----:B------:R-:W-:Y:S01]  /*1cef0*/  @P1 SHF.R.U32.HI R0, RZ, c[0x0][0x4f0], R3 ;  /* 0x00013c00ff001a19 */ /* 0x000fe20000011603 */
[----:B------:R-:W-:Y:S01]  /*1cf00*/  UIMAD UR4, UR15, UR4, URZ ;  /* 0x000000040f0472a4 */ /* 0x000fe2000f8e023f */
[----:B------:R-:W-:Y:S01]  /*1cf10*/  IMAD.IADD R5, R32, 0x1, -R5 ;  /* 0x0000000120057824 */ /* 0x000fe200078e0a05 */
[----:B------:R-:W-:Y:S01]  /*1cf20*/  BSSY B0, `(.L_x_690) ;  /* 0x000005c000007945 */ /* 0x000fe20003800000 */
[--C-:B------:R-:W-:Y:S01]  /*1cf30*/  SHF.R.S32.HI R6, RZ, 0x1f, R0.reuse ;  /* 0x0000001fff067819 */ /* 0x100fe20000011400 */
[----:B------:R-:W-:Y:S01]  /*1cf40*/  IMAD.MOV R3, RZ, RZ, -R0 ;  /* 0x000000ffff037224 */ /* 0x000fe200078e0a00 */
[----:B------:R-:W-:Y:S01]  /*1cf50*/  UIMAD UR14, UR14, UR5, UR4 ;  /* 0x000000050e0e72a4 */ /* 0x000fe2000f8e0204 */
[----:B-----5:R-:W-:-:S02]  /*1cf60*/  IMAD R19, R19, c[0x0][0x4e8], RZ ;  /* 0x00013a0013137a24 */ /* 0x020fc400078e02ff */
[----:B------:R-:W-:Y:S01]  /*1cf70*/  IMAD R4, R3, c[0x0][0x4e8], R2 ;  /* 0x00013a0003047a24 */ /* 0x000fe200078e0202 */
[----:B------:R-:W-:Y:S01]  /*1cf80*/  IADD3 R2, P0, R0, UR10, RZ ;  /* 0x0000000a00027c10 */ /* 0x000fe2000ff1e0ff */
[----:B------:R-:W-:Y:S01]  /*1cf90*/  ULDC.64 UR4, c[0x0][0x3e8] ;  /* 0x0000fa0000047ab9 */ /* 0x000fe20000000a00 */
[----:B------:R-:W-:Y:S01]  /*1cfa0*/  MOV R3, UR7 ;  /* 0x0000000700037c02 */ /* 0x000fe20008000f00 */
[----:B------:R-:W-:Y:S01]  /*1cfb0*/  UIADD3 UR15, UR17, UR14, URZ ;  /* 0x0000000e110f7290 */ /* 0x000fe2000fffe03f */
[----:B------:R-:W-:Y:S01]  /*1cfc0*/  SHF.R.S32.HI R0, RZ, 0x1f, R4 ;  /* 0x0000001fff007819 */ /* 0x000fe20000011404 */
[----:B------:R-:W-:Y:S01]  /*1cfd0*/  UIMAD UR8, UR8, UR4, URZ ;  /* 0x00000004080872a4 */ /* 0x000fe2000f8e023f */
[----:B------:R-:W-:Y:S01]  /*1cfe0*/  IADD3.X R3, R6, UR11, R3, P0, !PT ;  /* 0x0000000b06037c10 */ /* 0x000fe200087fe403 */
[----:B------:R-:W-:Y:S01]  /*1cff0*/  IMAD.SHL.U32 R6, R5, 0x8, RZ ;  /* 0x0000000805067824 */ /* 0x000fe200078e00ff */
[----:B------:R-:W-:Y:S01]  /*1d000*/  UMOV UR14, UR16 ;  /* 0x00000010000e7c82 */ /* 0x000fe20008000000 */
[----:B------:R-:W-:Y:S01]  /*1d010*/  IMAD R0, R0, c[0x0][0x488], RZ ;  /* 0x0001220000007a24 */ /* 0x000fe200078e02ff */
[----:B------:R-:W-:Y:S01]  /*1d020*/  UIMAD UR8, UR13, UR5, UR8 ;  /* 0x000000050d0872a4 */ /* 0x000fe2000f8e0208 */
[----:B------:R-:W-:Y:S01]  /*1d030*/  IMAD.WIDE.U32 R2, R4, c[0x0][0x488], R2 ;  /* 0x0001220004027a25 */ /* 0x000fe200078e0002 */
[----:B------:R-:W-:-:S03]  /*1d040*/  UIMAD.WIDE.U32 UR14, UR13, UR4, UR14 ;  /* 0x000000040d0e72a5 */ /* 0x000fc6000f8e000e */
[----:B------:R-:W-:Y:S01]  /*1d050*/  IMAD R10, R4, c[0x0][0x48c], R0 ;  /* 0x00012300040a7a24 */ /* 0x000fe200078e0200 */
[----:B------:R-:W-:Y:S01]  /*1d060*/  ULDC.64 UR4, c[0x0][0x3f0] ;  /* 0x0000fc0000047ab9 */ /* 0x000fe20000000a00 */
[----:B------:R-:W-:Y:S01]  /*1d070*/  IMAD.SHL.U32 R4, R14, 0x40, RZ ;  /* 0x000000400e047824 */ /* 0x000fe200078e00ff */
[----:B------:R-:W-:Y:S01]  /*1d080*/  LEA R7, P0, R2, c[0x0][0x450], 0x2 ;  /* 0x0001140002077a11 */ /* 0x000fe200078010ff */
[----:B------:R-:W-:Y:S01]  /*1d090*/  IMAD R0, R5, 0x20, R14 ;  /* 0x0000002005007824 */ /* 0x000fe200078e020e */
[----:B------:R-:W-:Y:S01]  /*1d0a0*/  IADD3 R3, R3, R10, RZ ;  /* 0x0000000a03037210 */ /* 0x000fe20007ffe0ff */
[----:B------:R-:W-:Y:S01]  /*1d0b0*/  UIADD3 UR15, UR15, UR8, URZ ;  /* 0x000000080f0f7290 */ /* 0x000fe2000fffe03f */
[----:B------:R-:W-:Y:S01]  /*1d0c0*/  LOP3.LUT R4, R4, 0x1c0, RZ, 0xc0, !PT ;  /* 0x000001c004047812 */ /* 0x000fe200078ec0ff */
[----:B------:R-:W-:Y:S01]  /*1d0d0*/  IMAD R5, R44, 0x80, R0 ;  /* 0x000000802c057824 */ /* 0x000fe200078e0200 */
[----:B------:R-:W-:Y:S01]  /*1d0e0*/  UIMAD UR9, UR9, UR4, URZ ;  /* 0x00000004090972a4 */ /* 0x000fe2000f8e023f */
[----:B------:R-:W-:Y:S01]  /*1d0f0*/  SHFL.IDX PT, R12, R7, RZ, 0x1c1f ;  /* 0x001c1fff070c7589 */ /* 0x000fe200000e0000 */
[----:B------:R-:W-:Y:S01]  /*1d100*/  LOP3.LUT R8, R4, 0x38, R6, 0xf8, !PT ;  /* 0x0000003804087812 */ /* 0x000fe200078ef806 */
[----:B------:R-:W-:Y:S01]  /*1d110*/  @P1 IMAD.HI.U32 R9, R5, c[0x0][0x4ec], RZ ;  /* 0x00013b0005091a27 */ /* 0x000fe200078e00ff */
[----:B------:R-:W-:Y:S01]  /*1d120*/  SHF.R.U32.HI R4, RZ, 0x3, R4 ;  /* 0x00000003ff047819 */ /* 0x000fe20000011604 */
[----:B------:R-:W-:Y:S01]  /*1d130*/  UIMAD UR5, UR21, UR5, UR9 ;  /* 0x00000005150572a4 */ /* 0x000fe2000f8e0209 */
[----:B------:R1:W-:Y:S01]  /*1d140*/  SHFL.IDX PT, R10, R7, 0x1, 0x1c1f ;  /* 0x003c1f00070a7f89 */ /* 0x0003e200000e0000 */
[----:B------:R-:W-:Y:S01]  /*1d150*/  UIMAD.WIDE.U32 UR14, UR21, UR4, UR14 ;  /* 0x00000004150e72a5 */ /* 0x000fe2000f8e000e */
[----:B------:R-:W-:Y:S01]  /*1d160*/  LOP3.LUT R16, R8, R4, RZ, 0x3c, !PT ;  /* 0x0000000408107212 */ /* 0x000fe200078e3cff */
[----:B------:R-:W-:Y:S01]  /*1d170*/  IMAD.MOV.U32 R0, RZ, RZ, R5 ;  /* 0x000000ffff007224 */ /* 0x000fe200078e0005 */
[----:B------:R-:W-:Y:S01]  /*1d180*/  LEA.HI.X R4, R2, c[0x0][0x454], R3, 0x2, P0 ;  /* 0x0001150002047a11 */ /* 0x000fe200000f1403 */
[----:B------:R-:W-:Y:S01]  /*1d190*/  UIADD3 UR5, UR15, UR5, URZ ;  /* 0x000000050f057290 */ /* 0x000fe2000fffe03f */
[----:B------:R-:W-:Y:S01]  /*1d1a0*/  @P1 SHF.R.U32.HI R0, RZ, c[0x0][0x4f0], R9 ;  /* 0x00013c00ff001a19 */ /* 0x000fe20000011609 */
[----:B------:R-:W-:-:S02]  /*1d1b0*/  IMAD.U32 R3, RZ, RZ, UR15 ;  /* 0x0000000fff037e24 */ /* 0x000fc4000f8e00ff */
[----:B------:R-:W2:Y:S01]  /*1d1c0*/  SHFL.IDX PT, R13, R4, RZ, 0x1c1f ;  /* 0x001c1fff040d7589 */ /* 0x000ea200000e0000 */
[--C-:B------:R-:W-:Y:S01]  /*1d1d0*/  SHF.R.S32.HI R9, RZ, 0x1f, R0.reuse ;  /* 0x0000001fff097819 */ /* 0x100fe20000011400 */
[----:B------:R-:W-:Y:S02]  /*1d1e0*/  IMAD.MOV R8, RZ, RZ, -R0 ;  /* 0x000000ffff087224 */ /* 0x000fe400078e0a00 */
[----:B------:R3:W4:Y:S01]  /*1d1f0*/  SHFL.IDX PT, R11, R4, 0x1, 0x1c1f ;  /* 0x003c1f00040b7f89 */ /* 0x00072200000e0000 */
[----:B------:R-:W-:Y:S02]  /*1d200*/  IMAD.U32 R2, RZ, RZ, UR14 ;  /* 0x0000000eff027e24 */ /* 0x000fe4000f8e00ff */
[----:B------:R-:W-:Y:S02]  /*1d210*/  IMAD.U32 R3, RZ, RZ, UR5 ;  /* 0x00000005ff037e24 */ /* 0x000fe4000f8e00ff */
[----:B------:R-:W-:Y:S02]  /*1d220*/  IMAD R5, R8, c[0x0][0x4e8], R5 ;  /* 0x00013a0008057a24 */ /* 0x000fe400078e0205 */
[----:B------:R-:W-:-:S04]  /*1d230*/  IMAD.WIDE.U32 R2, R0, c[0x0][0x3e0], R2 ;  /* 0x0000f80000027a25 */ /* 0x000fc800078e0002 */
[----:B-1----:R-:W-:-:S04]  /*1d240*/  IMAD R7, R9, c[0x0][0x3e0], RZ ;  /* 0x0000f80009077a24 */ /* 0x002fc800078e02ff */
[----:B------:R-:W-:Y:S01]  /*1d250*/  IMAD R7, R0, c[0x0][0x3e4], R7 ;  /* 0x0000f90000077a24 */ /* 0x000fe200078e0207 */
[----:B------:R-:W-:-:S03]  /*1d260*/  SHF.R.S32.HI R0, RZ, 0x1f, R5 ;  /* 0x0000001fff007819 */ /* 0x000fc60000011405 */
[----:B------:R-:W-:Y:S02]  /*1d270*/  IMAD.IADD R3, R3, 0x1, R7 ;  /* 0x0000000103037824 */ /* 0x000fe400078e0207 */
[----:B------:R-:W-:Y:S02]  /*1d280*/  IMAD R0, R0, c[0x0][0x3d8], RZ ;  /* 0x0000f60000007a24 */ /* 0x000fe400078e02ff */
[----:B---3--:R-:W-:Y:S02]  /*1d290*/  IMAD R4, R44, 0x80, R15 ;  /* 0x000000802c047824 */ /* 0x008fe400078e020f */
[----:B------:R-:W-:-:S03]  /*1d2a0*/  IMAD.WIDE.U32 R2, R5, c[0x0][0x3d8], R2 ;  /* 0x0000f60005027a25 */ /* 0x000fc600078e0002 */
[C---:B------:R-:W-:Y:S02]  /*1d2b0*/  IADD3 R8, R4.reuse, 0x8, RZ ;  /* 0x0000000804087810 */ /* 0x040fe40007ffe0ff */
[-C--:B------:R-:W-:Y:S02]  /*1d2c0*/  ISETP.GE.OR P1, PT, R4, R19.reuse, P2 ;  /* 0x000000130400720c */ /* 0x080fe40001726670 */
[----:B------:R-:W-:Y:S02]  /*1d2d0*/  ISETP.GE.OR P0, PT, R8, R19, P2 ;  /* 0x000000130800720c */ /* 0x000fe40001706670 */
[----:B------:R-:W-:-:S04]  /*1d2e0*/  SHF.L.U32 R4, R17, 0x3, RZ ;  /* 0x0000000311047819 */ /* 0x000fc800000006ff */
[----:B------:R-:W-:Y:S01]  /*1d2f0*/  LOP3.LUT R7, R16, 0x7ffffe00, R4, 0xf8, !PT ;  /* 0x7ffffe0010077812 */ /* 0x000fe200078ef804 */
[----:B------:R-:W-:Y:S02]  /*1d300*/  IMAD R4, R5, c[0x0][0x3dc], R0 ;  /* 0x0000f70005047a24 */ /* 0x000fe400078e0200 */
[----:B------:R-:W-:Y:S02]  /*1d310*/  IMAD R16, R44, 0x80, R14 ;  /* 0x000000802c107824 */ /* 0x000fe400078e020e */
[----:B------:R-:W-:Y:S01]  /*1d320*/  IMAD.SHL.U32 R0, R7, 0x2, RZ ;  /* 0x0000000207007824 */ /* 0x000fe200078e00ff */
[----:B--2---:R1:W-:Y:S01]  /*1d330*/  @!P1 ST.E [R12.64], R30 ;  /* 0x0000001e0c009985 */ /* 0x0043e2000c101916 */
[----:B------:R-:W-:Y:S01]  /*1d340*/  IMAD.IADD R3, R3, 0x1, R4 ;  /* 0x0000000103037824 */ /* 0x000fe200078e0204 */
[----:B------:R-:W-:Y:S02]  /*1d350*/  IADD3 R7, R6, 0x40, RZ ;  /* 0x0000004006077810 */ /* 0x000fe40007ffe0ff */
[----:B----4-:R1:W-:Y:S01]  /*1d360*/  @!P0 ST.E [R10.64], R31 ;  /* 0x0000001f0a008985 */ /* 0x0103e2000c101916 */
[----:B------:R-:W-:-:S03]  /*1d370*/  LEA R18, P0, R2, c[0x0][0x380], 0x1 ;  /* 0x0000e00002127a11 */ /* 0x000fc600078008ff */
        /* <DEDUP_REMOVED lines=14> */
[----:B------:R5:W4:-:S12]  /*1d460*/  LDS.128 R8, [R0+0x4080] ;  /* 0x0040800000087984 */ /* 0x000b180000000c00 */
[----:B------:R-:W-:Y:S01]  /*1d470*/  @!P1 IMAD.WIDE R4, R6, 0x2, R2 ;  /* 0x0000000206049825 */ /* 0x000fe200078e0202 */
[----:B-----5:R-:W-:-:S04]  /*1d480*/  @!P0 SHF.R.S32.HI R0, RZ, 0x1f, R7 ;  /* 0x0000001fff008819 */ /* 0x020fc80000011407 */
[----:B------:R-:W-:-:S04]  /*1d490*/  @!P0 LEA.HI R0, R0, R7, RZ, 0x3 ;  /* 0x0000000700008211 */ /* 0x000fc800078f18ff */
[----:B------:R-:W-:-:S05]  /*1d4a0*/  @!P0 LOP3.LUT R0, R0, 0xfffffff8, RZ, 0xc0, !PT ;  /* 0xfffffff800008812 */ /* 0x000fca00078ec0ff */
[----:B------:R-:W-:Y:S01]  /*1d4b0*/  @!P0 IMAD.WIDE R2, R0, 0x2, R2 ;  /* 0x0000000200028825 */ /* 0x000fe200078e0202 */
[----:B-1----:R1:W-:Y:S04]  /*1d4c0*/  @!P1 ST.E.128 [R4.64], R12 ;  /* 0x0000000c04009985 */ /* 0x0023e8000c101d16 */
[----:B----4-:R1:W-:Y:S02]  /*1d4d0*/  @!P0 ST.E.128 [R2.64], R8 ;  /* 0x0000000802008985 */ /* 0x0103e4000c101d16 */
.L_x_691:
[----:B------:R-:W-:Y:S05]  /*1d4e0*/  BSYNC B0 ;  /* 0x0000000000007941 */ /* 0x000fea0003800000 */
.L_x_690:
        /* <DEDUP_REMOVED lines=15> */
.L_x_693:
[----:B------:R-:W-:Y:S05]  /*1d5e0*/  BSYNC B0 ;  /* 0x0000000000007941 */ /* 0x000fea0003800000 */
.L_x_692:
        /* <DEDUP_REMOVED lines=15> */
.L_x_695:
[----:B------:R-:W-:Y:S05]  /*1d6e0*/  BSYNC B0 ;  /* 0x0000000000007941 */ /* 0x000fea0003800000 */
.L_x_694:
        /* <DEDUP_REMOVED lines=16> */
.L_x_688:
        /* <DEDUP_REMOVED lines=28> */
[----:B------:R-:W2:Y:S04]  /*1d9b0*/  LDG.E R0, [R4.64] ;  /* 0x0000001604007981 */ /* 0x000ea8000c1e1900 */
[----:B------:R-:W2:Y:S02]  /*1d9c0*/  LDG.E R2, [R4.64+0x4] ;  /* 0x0000041604027981 */ /* 0x000ea4000c1e1900 */
[----:B--2--5:R-:W-:Y:S02]  /*1d9d0*/  IADD3 R10, -R0, R2, RZ ;  /* 0x00000002000a7210 */ /* 0x024fe40007ffe1ff */
.L_x_696:
        /* <DEDUP_REMOVED lines=13> */
[----:B------:R-:W-:Y:S02]  /*1dab0*/  ULDC.64 UR4, c[0x0][0x490] ;  /* 0x0001240000047ab9 */ /* 0x000fe40000000a00 */
[----:B------:R-:W-:Y:S02]  /*1dac0*/  UIMAD UR7, UR8, UR4, URZ ;  /* 0x00000004080772a4 */ /* 0x000fe4000f8e023f */
[----:B------:R-:W-:Y:S01]  /*1dad0*/  ISETP.NE.AND P0, PT, R0, 0x1, PT ;  /* 0x000000010000780c */ /* 0x000fe20003f05270 */
[----:B------:R-:W-:Y:S01]  /*1dae0*/  UMOV UR14, UR10 ;  /* 0x0000000a000e7c82 */ /* 0x000fe20008000000 */
[----:B------:R-:W-:Y:S01]  /*1daf0*/  IMAD.MOV.U32 R0, RZ, RZ, R3 ;  /* 0x000000ffff007224 */ /* 0x000fe200078e0003 */
        /* <DEDUP_REMOVED lines=10> */
[----:B------:R-:W-:-:S03]  /*1dba0*/  IADD3 R2, -R0, RZ, RZ ;  /* 0x000000ff00027210 */ /* 0x000fc60007ffe1ff */
[----:B------:R-:W-:Y:S02]  /*1dbb0*/  IMAD.U32 R5, RZ, RZ, UR5 ;  /* 0x00000005ff057e24 */ /* 0x000fe4000f8e00ff */
[----:B------:R-:W-:Y:S01]  /*1dbc0*/  IMAD R4, R2, c[0x0][0x4e8], R3 ;  /* 0x00013a0002047a24 */ /* 0x000fe200078e0203 */
[----:B------:R-:W-:Y:S02]  /*1dbd0*/  SHF.R.S32.HI R3, RZ, 0x1f, R0 ;  /* 0x0000001fff037819 */ /* 0x000fe40000011400 */
[----:B------:R-:W-:Y:S02]  /*1dbe0*/  IADD3 R2, P0, R0, UR14, RZ ;  /* 0x0000000e00027c10 */ /* 0x000fe4000ff1e0ff */
        /* <DEDUP_REMOVED lines=10> */
.L_x_698:
[----:B------:R-:W-:Y:S05]  /*1dc90*/  BSYNC B0 ;  /* 0x0000000000007941 */ /* 0x000fea0003800000 */
.L_x_697:
        /* <DEDUP_REMOVED lines=17> */
[----:B------:R-:W-:Y:S01]  /*1ddb0*/  LEA R0, R7, R8, 0x5 ;  /* 0x0000000807007211 */ /* 0x000fe200078e28ff */
        /* <DEDUP_REMOVED lines=9> */
[----:B------:R-:W-:-:S02]  /*1de50*/  UIMAD UR5, UR21, UR5, UR6 ;  /* 0x00000005150572a4 */ /* 0x000fc4000f8e0206 */
[----:B------:R-:W-:Y:S01]  /*1de60*/  @P0 SHF.R.U32.HI R4, RZ, c[0x0][0x4f0], R2 ;  /* 0x00013c00ff040a19 */ /* 0x000fe20000011602 */
[----:B------:R-:W-:-:S03]  /*1de70*/  UIMAD.WIDE.U32 UR14, UR21, UR4, UR14 ;  /* 0x00000004150e72a5 */ /* 0x000fc6000f8e000e */
[--C-:B------:R-:W-:Y:S01]  /*1de80*/  SHF.R.S32.HI R3, RZ, 0x1f, R4.reuse ;  /* 0x0000001fff037819 */ /* 0x100fe20000011404 */
[----:B------:R-:W-:Y:S01]  /*1de90*/  IMAD.MOV R2, RZ, RZ, -R4 ;  /* 0x000000ffff027224 */ /* 0x000fe200078e0a04 */
[----:B------:R-:W-:-:S03]  /*1dea0*/  UIADD3 UR5, UR15, UR5, URZ ;  /* 0x000000050f057290 */ /* 0x000fc6000fffe03f */
[----:B------:R-:W-:Y:S01]  /*1deb0*/  IMAD R5, R2, c[0x0][0x4e8], R0 ;  /* 0x00013a0002057a24 */ /* 0x000fe200078e0200 */
[----:B------:R-:W-:Y:S01]  /*1dec0*/  MOV R2, UR14 ;  /* 0x0000000e00027c02 */ /* 0x000fe20008000f00 */
[----:B------:R-:W-:Y:S02]  /*1ded0*/  IMAD R0, R3, c[0x0][0x3e0], RZ ;  /* 0x0000f80003007a24 */ /* 0x000fe400078e02ff */
[----:B------:R-:W-:Y:S01]  /*1dee0*/  IMAD.U32 R3, RZ, RZ, UR15 ;  /* 0x0000000fff037e24 */ /* 0x000fe2000f8e00ff */
[----:B------:R-:W-:Y:S01]  /*1def0*/  MOV R3, UR5 ;  /* 0x0000000500037c02 */ /* 0x000fe20008000f00 */
[----:B------:R-:W-:Y:S01]  /*1df00*/  IMAD R6, R4, c[0x0][0x3e4], R0 ;  /* 0x0000f90004067a24 */ /* 0x000fe200078e0200 */
[----:B------:R-:W-:-:S03]  /*1df10*/  SHF.R.S32.HI R0, RZ, 0x1f, R5 ;  /* 0x0000001fff007819 */ /* 0x000fc60000011405 */
        /* <DEDUP_REMOVED lines=23> */
.L_x_700:
[----:B------:R-:W-:Y:S05]  /*1e090*/  BSYNC B0 ;  /* 0x0000000000007941 */ /* 0x000fea0003800000 */
.L_x_699:
        /* <DEDUP_REMOVED lines=15> */
.L_x_702:
[----:B------:R-:W-:Y:S05]  /*1e190*/  BSYNC B0 ;  /* 0x0000000000007941 */ /* 0x000fea0003800000 */
.L_x_701:
        /* <DEDUP_REMOVED lines=15> */
.L_x_704:
[----:B------:R-:W-:Y:S05]  /*1e290*/  BSYNC B0 ;  /* 0x0000000000007941 */ /* 0x000fea0003800000 */
.L_x_703:
        /* <DEDUP_REMOVED lines=16> */
.L_x_705:
        /* <DEDUP_REMOVED lines=14> */
.L_x_4340:


//--------------------- .text._ZN7cutlass13device_kernelIN5flash19enable_sm80_to_sm89INS1_16FlashAttnFwdSm80INS1_25CollectiveMainloopFwdSm80ILi4ELi1ELb0EN4cute5tupleIJNS5_1CILi128EEENS7_ILi64EEES8_EEELi128ENS_6half_tEfNS_4arch4Sm80ELb0ELb0ELb1ELb0ELb1ELb0ELb1ELb0EEENS1_21CollectiveEpilogueFwdINS6_IJS8_S8_S9_EEENS6_IJNS7_ILi1EEESH_SH_EEESB_SD_Li128ELb0ELb1ELb0ELb0EEENS1_19SingleTileSchedulerILb0ELb0ELb1ELi128EEEEEEEEEvNT_6ParamsE --------------------------
	.section	.text._ZN7cutlass13device_kernelIN5flash19enable_sm80_to_sm89INS1_16FlashAttnFwdSm80INS1_25CollectiveMainloopFwdSm80ILi4ELi1ELb0EN4cute5tupleIJNS5_1CILi128EEENS7_ILi64EEES8_EEELi128ENS_6half_tEfNS_4arch4Sm80ELb0ELb0ELb1ELb0ELb1ELb0ELb1ELb0EEENS1_21CollectiveEpilogueFwdINS6_IJS8_S8_S9_EEENS6_IJNS7_ILi1EEESH_SH_EEESB_SD_Li128ELb0ELb1ELb0ELb0EEENS1_19SingleTileSchedulerILb0ELb0ELb1ELi128EEEEEEEEEvNT_6ParamsE,"ax",@progbits
	.sectioninfo	@"SHI_REGISTERS=255"
	.align	128
.text._ZN7cutlass13device_kernelIN5flash19enable_sm80_to_sm89INS1_16FlashAttnFwdSm80INS1_25CollectiveMainloopFwdSm80ILi4ELi1ELb0EN4cute5tupleIJNS5_1CILi128EEENS7_ILi64EEES8_EEELi128ENS_6half_tEfNS_4arch4Sm80ELb0ELb0ELb1ELb0ELb1ELb0ELb1ELb0EEENS1_21CollectiveEpilogueFwdINS6_IJS8_S8_S9_EEENS6_IJNS7_ILi1EEESH_SH_EEESB_SD_Li128ELb0ELb1ELb0ELb0EEENS1_19SingleTileSchedulerILb0ELb0ELb1ELi128EEEEEEEEEvNT_6ParamsE:
        .type           _ZN7cutlass13device_kernelIN5flash19enable_sm80_to_sm89INS1_16FlashAttnFwdSm80INS1_25CollectiveMainloopFwdSm80ILi4ELi1ELb0EN4cute5tupleIJNS5_1CILi128EEENS7_ILi64EEES8_EEELi128ENS_6half_tEfNS_4arch4Sm80ELb0ELb0ELb1ELb0ELb1ELb0ELb1ELb0EEENS1_21CollectiveEpilogueFwdINS6_IJS8_S8_S9_EEENS6_IJNS7_ILi1EEESH_SH_EEESB_SD_Li128ELb0ELb1ELb0ELb0EEENS1_19SingleTileSchedulerILb0ELb0ELb1ELi128EEEEEEEEEvNT_6ParamsE,@function
        .size           _ZN7cutlass13device_kernelIN5flash19enable_sm80_to_sm89INS1_16FlashAttnFwdSm80INS1_25CollectiveMainloopFwdSm80ILi4ELi1ELb0EN4cute5tupleIJNS5_1CILi128EEENS7_ILi64EEES8_EEELi128ENS_6half_tEfNS_4arch4Sm80ELb0ELb0ELb1ELb0ELb1ELb0ELb1ELb0EEENS1_21CollectiveEpilogueFwdINS6_IJS8_S8_S9_EEENS6_IJNS7_ILi1EEESH_SH_EEESB_SD_Li128ELb0ELb1ELb0ELb0EEENS1_19SingleTileSchedulerILb0ELb0ELb1ELi128EEEEEEEEEvNT_6ParamsE,(.L_x_4341 - _ZN7cutlass13device_kernelIN5flash19enable_sm80_to_sm89INS1_16FlashAttnFwdSm80INS1_25CollectiveMainloopFwdSm80ILi4ELi1ELb0EN4cute5tupleIJNS5_1CILi128EEENS7_ILi64EEES8_EEELi128ENS_6half_tEfNS_4arch4Sm80ELb0ELb0ELb1ELb0ELb1ELb0ELb1ELb0EEENS1_21CollectiveEpilogueFwdINS6_IJS8_S8_S9_EEENS6_IJNS7_ILi1EEESH_SH_EEESB_SD_Li128ELb0ELb1ELb0ELb0EEENS1_19SingleTileSchedulerILb0ELb0ELb1ELi128EEEEEEEEEvNT_6ParamsE)
        .other          _ZN7cutlass13device_kernelIN5flash19enable_sm80_to_sm89INS1_16FlashAttnFwdSm80INS1_25CollectiveMainloopFwdSm80ILi4ELi1ELb0EN4cute5tupleIJNS5_1CILi128EEENS7_ILi64EEES8_EEELi128ENS_6half_tEfNS_4arch4Sm80ELb0ELb0ELb1ELb0ELb1ELb0ELb1ELb0EEENS1_21CollectiveEpilogueFwdINS6_IJS8_S8_S9_EEENS6_IJNS7_ILi1EEESH_SH_EEESB_SD_Li128ELb0ELb1ELb0ELb0EEENS1_19SingleTileSchedulerILb0ELb0ELb1ELi128EEEEEEEEEvNT_6ParamsE,@"STO_CUDA_ENTRY STV_DEFAULT"
_ZN7cutlass13device_kernelIN5flash19enable_sm80_to_sm89INS1_16FlashAttnFwdSm80INS1_25CollectiveMainloopFwdSm80ILi4ELi1ELb0EN4cute5tupleIJNS5_1CILi128EEENS7_ILi64EEES8_EEELi128ENS_6half_tEfNS_4arch4Sm80ELb0ELb0ELb1ELb0ELb1ELb0ELb1ELb0EEENS1_21CollectiveEpilogueFwdINS6_IJS8_S8_S9_EEENS6_IJNS7_ILi1EEESH_SH_EEESB_SD_Li128ELb0ELb1ELb0ELb0EEENS1_19SingleTileSchedulerILb0ELb0ELb1ELi128EEEEEEEEEvNT_6ParamsE:
[----:B------:R-:W-:-:S03]  /*0000*/  MOV R1, c[0x0][0x28] ;  /* 0x00000a0000017a02 */ /* 0x000fc60000000f00 */
[----:B------:R-:W1:Y:S01]  /*0010*/  S2UR UR11, SR_CTAID.Z ;  /* 0x00000000000b79c3 */ /* 0x000e620000002700 */
[----:B------:R-:W-:Y:S02]  /*0020*/  IADD3 R1, R1, -0x48, RZ ;  /* 0xffffffb801017810 */ /* 0x000fe40007ffe0ff */
[----:B-1----:R-:W-:-:S13]  /*0030*/  ISETP.LE.AND P0, PT, RZ, UR11, PT ;  /* 0x0000000bff007c0c */ /* 0x002fda000bf03270 */
[----:B------:R-:W-:Y:S05]  /*0040*/  @!P0 EXIT ;  /* 0x000000000000894d */ /* 0x000fea0003800000 */
[----:B------:R-:W-:Y:S02]  /*0050*/  ULDC.64 UR6, c[0x0][0x370] ;  /* 0x0000dc0000067ab9 */ /* 0x000fe40000000a00 */
[----:B------:R-:W-:Y:S02]  /*0060*/  ULDC.64 UR4, c[0x0][0x340] ;  /* 0x0000d00000047ab9 */ /* 0x000fe40000000a00 */
[----:B------:R-:W-:Y:S02]  /*0070*/  UISETP.NE.U32.AND UP1, UPT, URZ, UR6, UPT ;  /* 0x000000063f00728c */ /* 0x000fe4000bf25070 */
[----:B------:R-:W-:Y:S02]  /*0080*/  UISETP.NE.U32.AND UP0, UPT, URZ, UR4, UPT ;  /* 0x000000043f00728c */ /* 0x000fe4000bf05070 */
[----:B------:R-:W-:Y:S02]  /*0090*/  UISETP.NE.AND.EX UP1, UPT, URZ, UR7, UPT, UP1 ;  /* 0x000000073f00728c */ /* 0x000fe4000bf25310 */
[----:B------:R-:W-:-:S02]  /*00a0*/  UISETP.NE.AND.EX UP0, UPT, URZ, UR5, UPT, UP0 ;  /* 0x000000053f00728c */ /* 0x000fc4000bf05300 */
[----:B------:R-:W-:Y:S02]  /*00b0*/  ULDC.64 UR8, c[0x0][0x370] ;  /* 0x0000dc0000087ab9 */ /* 0x000fe40000000a00 */
[----:B------:R-:W-:Y:S01]  /*00c0*/  ULDC.64 UR6, c[0x0][0x340] ;  /* 0x0000d00000067ab9 */ /* 0x000fe20000000a00 */
[----:B------:R-:W-:Y:S01]  /*00d0*/  PLOP3.LUT P4, PT, PT, PT, UP1, 0x80, 0x0 ;  /* 0x000000000000781c */ /* 0x000fe20003f8f018 */
[----:B------:R-:W-:Y:S01]  /*00e0*/  ULDC.64 UR12, c[0x0][0x118] ;  /* 0x00004600000c7ab9 */ /* 0x000fe20000000a00 */
[----:B------:R-:W-:Y:S02]  /*00f0*/  PLOP3.LUT P2, PT, PT, PT, UP0, 0x80, 0x0 ;  /* 0x000000000000781c */ /* 0x000fe40003f4f008 */
[----:B------:R-:W-:Y:S02]  /*0100*/  @UP1 UMOV UR5, 0x4 ;  /* 0x0000000400051882 */ /* 0x000fe40000000000 */
[----:B------:R-:W-:Y:S02]  /*0110*/  @UP0 UMOV UR4, 0x4 ;  /* 0x0000000400040882 */ /* 0x000fe40000000000 */
[----:B------:R-:W-:-:S02]  /*0120*/  @UP1 UIMAD.WIDE UR8, UR11, UR5, UR8 ;  /* 0x000000050b0812a5 */ /* 0x000fc4000f8e0208 */
[----:B------:R-:W-:-:S04]  /*0130*/  @UP0 UIMAD.WIDE UR4, UR11, UR4, UR6 ;  /* 0x000000040b0402a5 */ /* 0x000fc8000f8e0206 */
[----:B------:R-:W-:Y:S02]  /*0140*/  IMAD.U32 R4, RZ, RZ, UR8 ;  /* 0x00000008ff047e24 */ /* 0x000fe4000f8e00ff */
[----:B------:R-:W-:Y:S02]  /*0150*/  IMAD.U32 R3, RZ, RZ, UR5 ;  /* 0x00000005ff037e24 */ /* 0x000fe4000f8e00ff */
[----:B------:R-:W-:Y:S02]  /*0160*/  IMAD.U32 R2, RZ, RZ, UR4 ;  /* 0x00000004ff027e24 */ /* 0x000fe4000f8e00ff */
[----:B------:R-:W-:Y:S01]  /*0170*/  IMAD.U32 R5, RZ, RZ, UR9 ;  /* 0x00000009ff057e24 */ /* 0x000fe2000f8e00ff */
[----:B------:R-:W1:Y:S01]  /*0180*/  S2UR UR8, SR_CTAID.Y ;  /* 0x00000000000879c3 */ /* 0x000e620000002600 */
[----:B------:R-:W2:Y:S01]  /*0190*/  S2R R7, SR_CTAID.X ;  /* 0x0000000000077919 */ /* 0x000ea20000002500 */
[----:B------:R-:W-:Y:S01]  /*01a0*/  IMAD.MOV.U32 R8, RZ, RZ, c[0x0][0x2c4] ;  /* 0x0000b100ff087624 */ /* 0x000fe200078e00ff */
[----:B------:R-:W-:-:S02]  /*01b0*/  ULDC.64 UR4, c[0x0][0x1b8] ;  /* 0x00006e0000047ab9 */ /* 0x000fc40000000a00 */
[----:B------:R3:W4:Y:S04]  /*01c0*/  @P2 LDG.E R3, [R2.64] ;  /* 0x0000000c02032981 */ /* 0x000728000c1e1900 */
[----:B------:R5:W4:Y:S04]  /*01d0*/  @P4 LDG.E R4, [R4.64] ;  /* 0x0000000c04044981 */ /* 0x000b28000c1e1900 */
[----:B---3--:R-:W3:Y:S01]  /*01e0*/  S2R R2, SR_TID.X ;  /* 0x0000000000027919 */ /* 0x008ee20000002100 */
[----:B------:R-:W-:Y:S01]  /*01f0*/  ISETP.NE.AND P0, PT, R8, 0x1, PT ;  /* 0x000000010800780c */ /* 0x000fe20003f05270 */
[----:B-1----:R-:W-:-:S04]  /*0200*/  USHF.R.S32.HI UR6, URZ, 0x1f, UR8 ;  /* 0x0000001f3f067899 */ /* 0x002fc80008011408 */
[----:B------:R-:W-:Y:S01]  /*0210*/  UIMAD UR7, UR6, UR4, URZ ;  /* 0x00000004060772a4 */ /* 0x000fe2000f8e023f */
[----:B---3--:R-:W-:-:S04]  /*0220*/  SHF.R.S32.HI R10, RZ, 0x1f, R2 ;  /* 0x0000001fff0a7819 */ /* 0x008fc80000011402 */
[----:B------:R-:W-:-:S04]  /*0230*/  LEA.HI R250, R10, R2, RZ, 0x3 ;  /* 0x000000020afa7211 */ /* 0x000fc800078f18ff */
[----:B-----5:R-:W-:Y:S02]  /*0240*/  LOP3.LUT R5, R250, 0xfffffff8, RZ, 0xc0, !PT ;  /* 0xfffffff8fa057812 */ /* 0x020fe400078ec0ff */
[----:B------:R-:W-:-:S03]  /*0250*/  SHF.R.S32.HI R250, RZ, 0x3, R250 ;  /* 0x00000003fffa7819 */ /* 0x000fc600000114fa */
[----:B------:R-:W-:-:S04]  /*0260*/  IMAD.IADD R5, R2, 0x1, -R5 ;  /* 0x0000000102057824 */ /* 0x000fc800078e0a05 */
[----:B------:R-:W-:Y:S01]  /*0270*/  IMAD R139, R5, 0x10, R250 ;  /* 0x00000010058b7824 */ /* 0x000fe200078e02fa */
[----:B------:R-:W-:Y:S02]  /*0280*/  UIMAD.WIDE.U32 UR14, UR8, UR4, URZ ;  /* 0x00000004080e72a5 */ /* 0x000fe4000f8e003f */
[----:B------:R-:W-:Y:S01]  /*0290*/  UIMAD UR7, UR8, UR5, UR7 ;  /* 0x00000005080772a4 */ /* 0x000fe2000f8e0207 */
[----:B--2---:R-:W-:Y:S01]  /*02a0*/  IMAD R6, R7, 0x80, R139 ;  /* 0x0000008007067824 */ /* 0x004fe200078e028b */
[----:B------:R-:W-:Y:S02]  /*02b0*/  USHF.R.S32.HI UR9, URZ, 0x1f, UR11 ;  /* 0x0000001f3f097899 */ /* 0x000fe4000801140b */
[----:B------:R-:W-:Y:S01]  /*02c0*/  ULDC.64 UR4, c[0x0][0x1c0] ;  /* 0x0000700000047ab9 */ /* 0x000fe20000000a00 */
[----:B------:R-:W-:Y:S01]  /*02d0*/  @P0 IMAD.HI.U32 R0, R6, c[0x0][0x2c8], RZ ;  /* 0x0000b20006000a27 */ /* 0x000fe200078e00ff */
[----:B------:R-:W-:Y:S02]  /*02e0*/  UIADD3 UR15, UR15, UR7, URZ ;  /* 0x000000070f0f7290 */ /* 0x000fe4000fffe03f */
[----:B------:R-:W-:Y:S01]  /*02f0*/  UIMAD UR9, UR9, UR4, URZ ;  /* 0x00000004090972a4 */ /* 0x000fe2000f8e023f */
[----:B------:R-:W-:Y:S01]  /*0300*/  IMAD.MOV.U32 R9, RZ, RZ, R6 ;  /* 0x000000ffff097224 */ /* 0x000fe200078e0006 */
[----:B------:R-:W-:Y:S01]  /*0310*/  UIMAD.WIDE.U32 UR14, UR11, UR4, UR14 ;  /* 0x000000040b0e72a5 */ /* 0x000fe2000f8e000e */
[----:B------:R-:W-:Y:S01]  /*0320*/  @P0 SHF.R.U32.HI R9, RZ, c[0x0][0x2cc], R0 ;  /* 0x0000b300ff090a19 */ /* 0x000fe20000011600 */
[----:B------:R-:W-:-:S03]  /*0330*/  UIMAD UR5, UR11, UR5, UR9 ;  /* 0x000000050b0572a4 */ /* 0x000fc6000f8e0209 */
[--C-:B------:R-:W-:Y:S01]  /*0340*/  SHF.R.S32.HI R0, RZ, 0x1f, R9.reuse ;  /* 0x0000001fff007819 */ /* 0x100fe20000011409 */
[----:B------:R-:W-:Y:S01]  /*0350*/  UIADD3 UR5, UR15, UR5, URZ ;  /* 0x000000050f057290 */ /* 0x000fe2000fffe03f */
[----:B------:R-:W-:Y:S02]  /*0360*/  IMAD.U32 R15, RZ, RZ, UR15 ;  /* 0x0000000fff0f7e24 */ /* 0x000fe4000f8e00ff */
[----:B------:R-:W-:Y:S02]  /*0370*/  IMAD.U32 R14, RZ, RZ, UR14 ;  /* 0x0000000eff0e7e24 */ /* 0x000fe4000f8e00ff */
[----:B------:R-:W-:Y:S02]  /*0380*/  IMAD R0, R0, c[0x0][0x1b0], RZ ;  /* 0x00006c0000007a24 */ /* 0x000fe400078e02ff */
[----:B------:R-:W-:Y:S02]  /*0390*/  IMAD.U32 R15, RZ, RZ, UR5 ;  /* 0x00000005ff0f7e24 */ /* 0x000fe4000f8e00ff */
[----:B------:R-:W-:-:S02]  /*03a0*/  IMAD.MOV R12, RZ, RZ, -R9 ;  /* 0x000000ffff0c7224 */ /* 0x000fc400078e0a09 */
[----:B------:R-:W-:-:S04]  /*03b0*/  IMAD.WIDE.U32 R14, R9, c[0x0][0x1b0], R14 ;  /* 0x00006c00090e7a25 */ /* 0x000fc800078e000e */
[----:B------:R-:W-:Y:S02]  /*03c0*/  IMAD R0, R9, c[0x0][0x1b4], R0 ;  /* 0x00006d0009007a24 */ /* 0x000fe400078e0200 */
[----:B------:R-:W-:Y:S02]  /*03d0*/  IMAD R12, R12, c[0x0][0x2c4], R6 ;  /* 0x0000b1000c0c7a24 */ /* 0x000fe400078e0206 */
[----:B------:R-:W-:-:S03]  /*03e0*/  IMAD.IADD R15, R15, 0x1, R0 ;  /* 0x000000010f0f7824 */ /* 0x000fc600078e0200 */
[----:B------:R-:W-:Y:S01]  /*03f0*/  SHF.R.S32.HI R0, RZ, 0x1f, R12 ;  /* 0x0000001fff007819 */ /* 0x000fe2000001140c */
[----:B------:R-:W-:-:S04]  /*0400*/  IMAD R11, R7, 0x80, R250 ;  /* 0x00000080070b7824 */ /* 0x000fc800078e02fa */
[----:B------:R-:W-:Y:S02]  /*0410*/  IMAD R0, R0, c[0x0][0x1a8], RZ ;  /* 0x00006a0000007a24 */ /* 0x000fe400078e02ff */
[----:B------:R-:W-:Y:S02]  /*0420*/  IMAD.MOV.U32 R252, RZ, RZ, c[0x0][0x2b8] ;  /* 0x0000ae00fffc7624 */ /* 0x000fe400078e00ff */
[C---:B------:R-:W-:Y:S02]  /*0430*/  IMAD R0, R12.reuse, c[0x0][0x1ac], R0 ;  /* 0x00006b000c007a24 */ /* 0x040fe400078e0200 */
[----:B------:R-:W-:Y:S01]  /*0440*/  IMAD.WIDE.U32 R12, R12, c[0x0][0x1a8], R14 ;  /* 0x00006a000c0c7a25 */ /* 0x000fe200078e000e */
[----:B------:R-:W-:Y:S02]  /*0450*/  IADD3 R7, R11, 0x10, RZ ;  /* 0x000000100b077810 */ /* 0x000fe40007ffe0ff */
[----:B------:R-:W-:Y:S01]  /*0460*/  ISETP.NE.AND P1, PT, R252, 0x1, PT ;  /* 0x00000001fc00780c */ /* 0x000fe20003f25270 */
[----:B------:R-:W-:Y:S01]  /*0470*/  IMAD R8, R8, c[0x0][0x168], RZ ;  /* 0x00005a0008087a24 */ /* 0x000fe200078e02ff */
[----:B------:R-:W-:Y:S01]  /*0480*/  LEA R14, P1, R12, c[0x0][0x160], 0x1 ;  /* 0x000058000c0e7a11 */ /* 0x000fe200078208ff */
[----:B------:R-:W-:-:S03]  /*0490*/  IMAD.IADD R0, R13, 0x1, R0 ;  /* 0x000000010d007824 */ /* 0x000fc600078e0200 */
[-C--:B------:R-:W-:Y:S01]  /*04a0*/  ISETP.GE.AND P0, PT, R7, R8.reuse, PT ;  /* 0x000000080700720c */ /* 0x080fe20003f06270 */
[----:B------:R-:W-:Y:S01]  /*04b0*/  IMAD.SHL.U32 R7, R250, 0x40, RZ ;  /* 0x00000040fa077824 */ /* 0x000fe200078e00ff */
[----:B------:R-:W-:Y:S01]  /*04c0*/  LEA.HI.X R0, R12, c[0x0][0x164], R0, 0x1, P1 ;  /* 0x000059000c007a11 */ /* 0x000fe200008f0c00 */
[----:B------:R-:W-:Y:S01]  /*04d0*/  STL [R1+0x14], R139 ;  /* 0x0000148b01007387 */ /* 0x000fe20000100800 */
[----:B------:R-:W-:Y:S01]  /*04e0*/  ISETP.GE.AND P1, PT, R11, R8, PT ;  /* 0x000000080b00720c */ /* 0x000fe20003f26270 */
[----:B------:R-:W-:Y:S02]  /*04f0*/  IMAD.SHL.U32 R137, R5, 0x8, RZ ;  /* 0x0000000805897824 */ /* 0x000fe400078e00ff */
[----:B------:R1:W-:Y:S01]  /*0500*/  STL [R1+0x10], R6 ;  /* 0x0000100601007387 */ /* 0x0003e20000100800 */
[----:B------:R-:W-:-:S03]  /*0510*/  LOP3.LUT R7, R7, 0x1c0, RZ, 0xc0, !PT ;  /* 0x000001c007077812 */ /* 0x000fc600078ec0ff */
[----:B------:R-:W-:Y:S04]  /*0520*/  SHFL.IDX PT, R20, R14, RZ, 0x181f ;  /* 0x00181fff0e147589 */ /* 0x000fe800000e0000 */
[----:B------:R-:W2:Y:S01]  /*0530*/  SHFL.IDX PT, R21, R0, RZ, 0x181f ;  /* 0x00181fff00157589 */ /* 0x000ea200000e0000 */
[----:B------:R-:W-:-:S03]  /*0540*/  IADD3 R138, R137, 0x40, RZ ;  /* 0x00000040898a7810 */ /* 0x000fc60007ffe0ff */
[----:B------:R-:W-:Y:S04]  /*0550*/  SHFL.IDX PT, R12, R14, 0x1, 0x181f ;  /* 0x00381f000e0c7f89 */ /* 0x000fe800000e0000 */
[----:B------:R-:W3:Y:S01]  /*0560*/  SHFL.IDX PT, R13, R0, 0x1, 0x181f ;  /* 0x00381f00000d7f89 */ /* 0x000ee200000e0000 */
[----:B-1----:R-:W-:-:S04]  /*0570*/  IADD3 R6, R11, 0x20, RZ ;  /* 0x000000200b067810 */ /* 0x002fc80007ffe0ff */
[----:B------:R-:W-:Y:S02]  /*0580*/  ISETP.GE.AND P3, PT, R6, R8, PT ;  /* 0x000000080600720c */ /* 0x000fe40003f66270 */
[----:B------:R-:W-:Y:S02]  /*0590*/  SHF.R.U32.HI R6, RZ, 0x3, R7 ;  /* 0x00000003ff067819 */ /* 0x000fe40000011607 */
[----:B------:R-:W-:Y:S02]  /*05a0*/  LOP3.LUT R7, R7, 0x38, R137, 0xf8, !PT ;  /* 0x0000003807077812 */ /* 0x000fe400078ef889 */
[----:B------:R-:W-:Y:S02]  /*05b0*/  @!P1 SHF.R.S32.HI R18, RZ, 0x1f, R138 ;  /* 0x0000001fff129819 */ /* 0x000fe4000001148a */
[----:B------:R-:W-:Y:S02]  /*05c0*/  LOP3.LUT R7, R7, R6, RZ, 0x3c, !PT ;  /* 0x0000000607077212 */ /* 0x000fe400078e3cff */
[----:B------:R-:W-:-:S02]  /*05d0*/  LEA.HI R6, R10, R2, RZ, 0x6 ;  /* 0x000000020a067211 */ /* 0x000fc400078f30ff */
[----:B------:R-:W-:-:S03]  /*05e0*/  @!P1 LEA.HI R18, R18, R138, RZ, 0x3 ;  /* 0x0000008a12129211 */ /* 0x000fc600078f18ff */
[----:B------:R-:W-:Y:S01]  /*05f0*/  IMAD.SHL.U32 R6, R6, 0x8, RZ ;  /* 0x0000000806067824 */ /* 0x000fe200078e00ff */
[----:B------:R-:W-:Y:S01]  /*0600*/  ISETP.GE.AND P6, PT, R138, c[0x0][0x198], PT ;  /* 0x000066008a007a0c */ /* 0x000fe20003fc6270 */
[----:B------:R-:W-:Y:S01]  /*0610*/  UMOV UR10, URZ ;  /* 0x0000003f000a7c82 */ /* 0x000fe20008000000 */
[----:B------:R-:W-:Y:S02]  /*0620*/  @!P1 LOP3.LUT R18, R18, 0xfffffff8, RZ, 0xc0, !PT ;  /* 0xfffffff812129812 */ /* 0x000fe400078ec0ff */
[----:B------:R-:W-:Y:S01]  /*0630*/  LOP3.LUT R136, R7, 0xfffffe00, R6, 0xf8, !PT ;  /* 0xfffffe0007887812 */ /* 0x000fe200078ef806 */
[----:B------:R-:W-:Y:S02]  /*0640*/  SHFL.IDX PT, R16, R14, 0x2, 0x181f ;  /* 0x00581f000e107f89 */ /* 0x000fe400000e0000 */
[----:B--2---:R-:W-:Y:S02]  /*0650*/  @!P1 IMAD.WIDE R18, R18, 0x2, R20 ;  /* 0x0000000212129825 */ /* 0x004fe400078e0214 */
[----:B------:R-:W1:Y:S02]  /*0660*/  SHFL.IDX PT, R17, R0, 0x2, 0x181f ;  /* 0x00581f0000117f89 */ /* 0x000e6400000e0000 */
[----:B------:R-:W-:-:S02]  /*0670*/  @!P1 IMAD.SHL.U32 R7, R136, 0x2, RZ ;  /* 0x0000000288079824 */ /* 0x000fc400078e00ff */
[----:B------:R-:W-:Y:S01]  /*0680*/  @!P1 IMAD.WIDE R20, R137, 0x2, R20 ;  /* 0x0000000289149825 */ /* 0x000fe200078e0214 */
[----:B------:R-:W-:-:S03]  /*0690*/  IADD3 R9, R11, 0x30, RZ ;  /* 0x000000300b097810 */ /* 0x000fc60007ffe0ff */
[----:B---3--:R-:W-:Y:S01]  /*06a0*/  @!P0 IMAD.WIDE R22, R137, 0x2, R12 ;  /* 0x0000000289168825 */ /* 0x008fe200078e020c */
[----:B------:R-:W-:Y:S02]  /*06b0*/  ISETP.GE.AND P5, PT, R9, R8, PT ;  /* 0x000000080900720c */ /* 0x000fe40003fa6270 */
[----:B------:R-:W-:Y:S01]  /*06c0*/  IADD3 R6, R11, 0x40, RZ ;  /* 0x000000400b067810 */ /* 0x000fe20007ffe0ff */
[----:B------:R-:W-:Y:S02]  /*06d0*/  ULDC UR4, c[0x0][0x2ac] ;  /* 0x0000ab0000047ab9 */ /* 0x000fe40000000800 */
[----:B------:R-:W-:Y:S02]  /*06e0*/  ULDC UR7, c[0x0][0x1d0] ;  /* 0x0000740000077ab9 */ /* 0x000fe40000000800 */
[----:B------:R-:W-:-:S04]  /*06f0*/  UIMAD UR7, UR4, UR7, 0x3f ;  /* 0x0000003f040774a4 */ /* 0x000fc8000f8e0207 */
[----:B------:R-:W-:-:S04]  /*0700*/  USHF.R.S32.HI UR5, URZ, 0x1f, UR7 ;  /* 0x0000001f3f057899 */ /* 0x000fc80008011407 */
[----:B------:R-:W-:-:S04]  /*0710*/  ULEA.HI UR7, UR5, UR7, URZ, 0x6 ;  /* 0x0000000705077291 */ /* 0x000fc8000f8f303f */
[----:B------:R-:W-:Y:S01]  /*0720*/  USHF.R.S32.HI UR7, URZ, 0x6, UR7 ;  /* 0x000000063f077899 */ /* 0x000fe20008011407 */
[----:B------:R-:W-:Y:S01]  /*0730*/  SHFL.IDX PT, R15, R0, 0x7, 0x181f ;  /* 0x00f81f00000f7f89 */ /* 0x000fe200000e0000 */
[----:B------:R-:W-:Y:S02]  /*0740*/  ULDC UR9, c[0x0][0x1d0] ;  /* 0x0000740000097ab9 */ /* 0x000fe40000000800 */
[----:B------:R-:W-:-:S03]  /*0750*/  UIMAD UR9, UR4, UR9, URZ ;  /* 0x00000009040972a4 */ /* 0x000fc6000f8e023f */
[----:B------:R-:W-:Y:S01]  /*0760*/  ULDC.64 UR4, c[0x0][0x2b0] ;  /* 0x0000ac0000047ab9 */ /* 0x000fe20000000a00 */
[----:B----4-:R2:W3:Y:S01]  /*0770*/  @P2 R2UR UR16, R3 ;  /* 0x00000000031023c2 */ /* 0x0104e200000e0000 */
[----:B------:R-:W-:-:S07]  /*0780*/  ISETP.GE.AND P2, PT, R137, c[0x0][0x198], PT ;  /* 0x0000660089007a0c */ /* 0x000fce0003f46270 */
[----:B------:R4:W5:Y:S06]  /*0790*/  @P4 R2UR UR10, R4 ;  /* 0x00000000040a43c2 */ /* 0x00096c00000e0000 */
[----:B------:R1:W-:Y:S04]  /*07a0*/  @!P1 LDGSTS.E.BYPASS.LTC128B.128 [R7+0x8100], [R20.64], !P2 ;  /* 0x0810000014079fae */ /* 0x0003e8000d101d4c */
[----:B------:R1:W-:Y:S01]  /*07b0*/  @!P1 LDGSTS.E.BYPASS.LTC128B.128 [R7+0xc100], [R18.64], !P6 ;  /* 0x0c10000012079fae */ /* 0x0003e2000f101d4c */
[----:B--2---:R-:W-:-:S05]  /*07c0*/  @!P0 IMAD.SHL.U32 R3, R136, 0x2, RZ ;  /* 0x0000000288038824 */ /* 0x004fca00078e00ff */
[----:B------:R2:W-:Y:S01]  /*07d0*/  @!P0 LDGSTS.E.BYPASS.LTC128B.128 [R3+0x8900], [R22.64], !P2 ;  /* 0x0890000016038fae */ /* 0x0005e2000d101d4c */
[----:B----4-:R-:W-:-:S04]  /*07e0*/  @!P0 SHF.R.S32.HI R4, RZ, 0x1f, R138 ;  /* 0x0000001fff048819 */ /* 0x010fc8000001148a */
[----:B------:R-:W-:-:S04]  /*07f0*/  @!P0 LEA.HI R4, R4, R138, RZ, 0x3 ;  /* 0x0000008a04048211 */ /* 0x000fc800078f18ff */
[----:B------:R-:W-:Y:S01]  /*0800*/  @!P0 LOP3.LUT R4, R4, 0xfffffff8, RZ, 0xc0, !PT ;  /* 0xfffffff804048812 */ /* 0x000fe200078ec0ff */
[----:B-1----:R-:W-:Y:S04]  /*0810*/  SHFL.IDX PT, R18, R14, 0x3, 0x181f ;  /* 0x00781f000e127f89 */ /* 0x002fe800000e0000 */
[----:B------:R-:W1:Y:S01]  /*0820*/  SHFL.IDX PT, R19, R0, 0x3, 0x181f ;  /* 0x00781f0000137f89 */ /* 0x000e6200000e0000 */
[----:B------:R-:W-:Y:S01]  /*0830*/  @!P0 IMAD.WIDE R12, R4, 0x2, R12 ;  /* 0x00000002040c8825 */ /* 0x000fe200078e020c */
[----:B--2---:R-:W-:-:S04]  /*0840*/  @!P3 SHF.R.S32.HI R22, RZ, 0x1f, R138 ;  /* 0x0000001fff16b819 */ /* 0x004fc8000001148a */
[----:B------:R2:W-:Y:S01]  /*0850*/  @!P0 LDGSTS.E.BYPASS.LTC128B.128 [R3+0xc900], [R12.64], !P6 ;  /* 0x0c9000000c038fae */ /* 0x0005e2000f101d4c */
[----:B------:R-:W-:Y:S02]  /*0860*/  @!P3 LEA.HI R22, R22, R138, RZ, 0x3 ;  /* 0x0000008a1616b211 */ /* 0x000fe400078f18ff */
[----:B------:R-:W-:Y:S02]  /*0870*/  ISETP.GE.AND P0, PT, R137, c[0x0][0x198], PT ;  /* 0x0000660089007a0c */ /* 0x000fe40003f06270 */
[----:B------:R-:W-:Y:S02]  /*0880*/  @!P3 LOP3.LUT R22, R22, 0xfffffff8, RZ, 0xc0, !PT ;  /* 0xfffffff81616b812 */ /* 0x000fe400078ec0ff */
[----:B------:R-:W-:-:S03]  /*0890*/  ISETP.GE.AND P4, PT, R6, R8, PT ;  /* 0x000000080600720c */ /* 0x000fc60003f86270 */
[----:B------:R-:W-:Y:S01]  /*08a0*/  @!P3 IMAD.WIDE R22, R22, 0x2, R16 ;  /* 0x000000021616b825 */ /* 0x000fe200078e0210 */
[----:B------:R-:W-:-:S03]  /*08b0*/  IADD3 R4, R11, 0x50, RZ ;  /* 0x000000500b047810 */ /* 0x000fc60007ffe0ff */
[----:B------:R-:W-:Y:S01]  /*08c0*/  @!P3 IMAD.SHL.U32 R6, R136, 0x2, RZ ;  /* 0x000000028806b824 */ /* 0x000fe200078e00ff */
[----:B------:R-:W-:Y:S02]  /*08d0*/  ISETP.GE.AND P2, PT, R4, R8, PT ;  /* 0x000000080400720c */ /* 0x000fe40003f46270 */
[----:B--2---:R-:W-:Y:S01]  /*08e0*/  @!P5 SHF.R.S32.HI R3, RZ, 0x1f, R138 ;  /* 0x0000001fff03d819 */ /* 0x004fe2000001148a */
[----:B------:R-:W-:Y:S02]  /*08f0*/  @!P3 IMAD.WIDE R12, R137, 0x2, R16 ;  /* 0x00000002890cb825 */ /* 0x000fe400078e0210 */
[----:B------:R-:W-:Y:S01]  /*0900*/  SHFL.IDX PT, R16, R14, 0x4, 0x181f ;  /* 0x00981f000e107f89 */ /* 0x000fe200000e0000 */
[----:B------:R-:W-:-:S03]  /*0910*/  @!P5 LEA.HI R3, R3, R138, RZ, 0x3 ;  /* 0x0000008a0303d211 */ /* 0x000fc600078f18ff */
[----:B------:R-:W2:Y:S01]  /*0920*/  SHFL.IDX PT, R17, R0, 0x4, 0x181f ;  /* 0x00981f0000117f89 */ /* 0x000ea200000e0000 */
[----:B------:R-:W-:Y:S01]  /*0930*/  @!P5 LOP3.LUT R3, R3, 0xfffffff8, RZ, 0xc0, !PT ;  /* 0xfffffff80303d812 */ /* 0x000fe200078ec0ff */
[----:B------:R-:W-:Y:S02]  /*0940*/  @!P5 IMAD.SHL.U32 R4, R136, 0x2, RZ ;  /* 0x000000028804d824 */ /* 0x000fe400078e00ff */
[----:B------:R4:W-:Y:S01]  /*0950*/  @!P3 LDGSTS.E.BYPASS.LTC128B.128 [R6+0x9100], [R12.64], !P0 ;  /* 0x091000000c06bfae */ /* 0x0009e2000c101d4c */
[----:B-1----:R-:W-:-:S03]  /*0960*/  @!P5 IMAD.WIDE R20, R137, 0x2, R18 ;  /* 0x000000028914d825 */ /* 0x002fc600078e0212 */
[----:B------:R1:W-:Y:S01]  /*0970*/  @!P3 LDGSTS.E.BYPASS.LTC128B.128 [R6+0xd100], [R22.64], !P6 ;  /* 0x0d1000001606bfae */ /* 0x0003e2000f101d4c */
[----:B------:R-:W-:Y:S01]  /*0980*/  @!P5 IMAD.WIDE R18, R3, 0x2, R18 ;  /* 0x000000020312d825 */ /* 0x000fe200078e0212 */
[----:B------:R-:W-:Y:S02]  /*0990*/  @!P4 SHF.R.S32.HI R3, RZ, 0x1f, R138 ;  /* 0x0000001fff03c819 */ /* 0x000fe4000001148a */
[----:B------:R2:W-:Y:S01]  /*09a0*/  @!P5 LDGSTS.E.BYPASS.LTC128B.128 [R4+0x9900], [R20.64], !P0 ;  /* 0x099000001404dfae */ /* 0x0005e2000c101d4c */
[----:B------:R-:W-:-:S03]  /*09b0*/  IADD3 R7, R11, 0x60, RZ ;  /* 0x000000600b077810 */ /* 0x000fc60007ffe0ff */
[----:B------:R2:W-:Y:S01]  /*09c0*/  @!P5 LDGSTS.E.BYPASS.LTC128B.128 [R4+0xd900], [R18.64], !P6 ;  /* 0x0d9000001204dfae */ /* 0x0005e2000f101d4c */
[----:B------:R-:W-:Y:S02]  /*09d0*/  ISETP.GE.AND P5, PT, R137, c[0x0][0x198], PT ;  /* 0x0000660089007a0c */ /* 0x000fe40003fa6270 */
[----:B------:R-:W-:Y:S01]  /*09e0*/  ISETP.GE.AND P1, PT, R7, R8, PT ;  /* 0x000000080700720c */ /* 0x000fe20003f26270 */
[----:B----4-:R-:W-:Y:S01]  /*09f0*/  SHFL.IDX PT, R12, R14, 0x5, 0x181f ;  /* 0x00b81f000e0c7f89 */ /* 0x010fe200000e0000 */
[----:B-1----:R-:W-:-:S03]  /*0a00*/  IADD3 R6, R11, 0x70, RZ ;  /* 0x000000700b067810 */ /* 0x002fc60007ffe0ff */
[----:B------:R-:W1:Y:S01]  /*0a10*/  SHFL.IDX PT, R13, R0, 0x5, 0x181f ;  /* 0x00b81f00000d7f89 */ /* 0x000e6200000e0000 */
[----:B------:R-:W-:Y:S02]  /*0a20*/  ISETP.GE.AND P0, PT, R6, R8, PT ;  /* 0x000000080600720c */ /* 0x000fe40003f06270 */
[----:B------:R-:W-:-:S04]  /*0a30*/  @!P4 LEA.HI R6, R3, R138, RZ, 0x3 ;  /* 0x0000008a0306c211 */ /* 0x000fc800078f18ff */
[----:B------:R-:W-:Y:S01]  /*0a40*/  @!P4 LOP3.LUT R6, R6, 0xfffffff8, RZ, 0xc0, !PT ;  /* 0xfffffff80606c812 */ /* 0x000fe200078ec0ff */
[----:B------:R-:W-:Y:S01]  /*0a50*/  @!P4 IMAD.SHL.U32 R7, R136, 0x2, RZ ;  /* 0x000000028807c824 */ /* 0x000fe200078e00ff */
[----:B--2---:R-:W-:-:S03]  /*0a60*/  @!P2 SHF.R.S32.HI R4, RZ, 0x1f, R138 ;  /* 0x0000001fff04a819 */ /* 0x004fc6000001148a */
[----:B------:R-:W-:Y:S01]  /*0a70*/  @!P4 IMAD.WIDE R8, R6, 0x2, R16 ;  /* 0x000000020608c825 */ /* 0x000fe200078e0210 */
[----:B------:R-:W-:-:S03]  /*0a80*/  @!P2 LEA.HI R4, R4, R138, RZ, 0x3 ;  /* 0x0000008a0404a211 */ /* 0x000fc600078f18ff */
[----:B------:R-:W-:Y:S01]  /*0a90*/  @!P4 IMAD.WIDE R16, R137, 0x2, R16 ;  /* 0x000000028910c825 */ /* 0x000fe200078e0210 */
[----:B------:R-:W-:-:S04]  /*0aa0*/  @!P2 LOP3.LUT R4, R4, 0xfffffff8, RZ, 0xc0, !PT ;  /* 0xfffffff80404a812 */ /* 0x000fc800078ec0ff */
[----:B------:R2:W-:Y:S01]  /*0ab0*/  @!P4 LDGSTS.E.BYPASS.LTC128B.128 [R7+0xa100], [R16.64], !P5 ;  /* 0x0a1000001007cfae */ /* 0x0005e2000e901d4c */
[----:B------:R-:W-:Y:S01]  /*0ac0*/  IMAD.U32 R3, RZ, RZ, UR7 ;  /* 0x00000007ff037e24 */ /* 0x000fe2000f8e00ff */
[----:B------:R-:W-:Y:S01]  /*0ad0*/  ISETP.NE.AND P3, PT, R252, 0x1, PT ;  /* 0x00000001fc00780c */ /* 0x000fe20003f65270 */
[----:B-1----:R-:W-:Y:S01]  /*0ae0*/  @!P2 IMAD.WIDE R18, R4, 0x2, R12 ;  /* 0x000000020412a825 */ /* 0x002fe200078e020c */
[----:B------:R1:W-:Y:S03]  /*0af0*/  @!P4 LDGSTS.E.BYPASS.LTC128B.128 [R7+0xe100], [R8.64], !P6 ;  /* 0x0e1000000807cfae */ /* 0x0003e6000f101d4c */
[----:B------:R-:W-:Y:S02]  /*0b00*/  IMAD R3, R3, 0x40, R139 ;  /* 0x0000004003037824 */ /* 0x000fe400078e028b */
[----:B------:R-:W-:Y:S02]  /*0b10*/  @!P2 IMAD.SHL.U32 R6, R136, 0x2, RZ ;  /* 0x000000028806a824 */ /* 0x000fe400078e00ff */
[----:B------:R-:W-:Y:S01]  /*0b20*/  @!P2 IMAD.WIDE R12, R137, 0x2, R12 ;  /* 0x00000002890ca825 */ /* 0x000fe200078e020c */
[----:B------:R-:W-:-:S04]  /*0b30*/  IADD3 R3, R3, -0x40, RZ ;  /* 0xffffffc003037810 */ /* 0x000fc80007ffe0ff */
[----:B------:R4:W-:Y:S04]  /*0b40*/  @!P2 LDGSTS.E.BYPASS.LTC128B.128 [R6+0xa900], [R12.64], !P5 ;  /* 0x0a9000000c06afae */ /* 0x0009e8000e901d4c */
[----:B------:R4:W-:Y:S04]  /*0b50*/  @!P2 LDGSTS.E.BYPASS.LTC128B.128 [R6+0xe900], [R18.64], !P6 ;  /* 0x0e9000001206afae */ /* 0x0009e8000f101d4c */
[----:B--2---:R-:W-:Y:S04]  /*0b60*/  SHFL.IDX PT, R16, R14, 0x6, 0x181f ;  /* 0x00d81f000e107f89 */ /* 0x004fe800000e0000 */
[----:B------:R2:W3:Y:S04]  /*0b70*/  SHFL.IDX PT, R17, R0, 0x6, 0x181f ;  /* 0x00d81f0000117f89 */ /* 0x0004e800000e0000 */
[----:B------:R-:W3:Y:S01]  /*0b80*/  SHFL.IDX PT, R14, R14, 0x7, 0x181f ;  /* 0x00f81f000e0e7f89 */ /* 0x000ee200000e0000 */
[----:B-1----:R-:W-:-:S02]  /*0b90*/  @!P1 SHF.R.S32.HI R7, RZ, 0x1f, R138 ;  /* 0x0000001fff079819 */ /* 0x002fc4000001148a */
[C---:B------:R-:W-:Y:S02]  /*0ba0*/  ISETP.GE.AND P2, PT, R3.reuse, UR9, PT ;  /* 0x0000000903007c0c */ /* 0x040fe4000bf46270 */
[----:B-----5:R-:W-:Y:S02]  /*0bb0*/  IADD3 R3, R3, UR10, RZ ;  /* 0x0000000a03037c10 */ /* 0x020fe4000fffe0ff */
[-C--:B------:R-:W-:Y:S02]  /*0bc0*/  @!P1 LEA.HI R7, R7, R138.reuse, RZ, 0x3 ;  /* 0x0000008a07079211 */ /* 0x080fe400078f18ff */
[----:B----4-:R-:W-:Y:S02]  /*0bd0*/  @!P0 SHF.R.S32.HI R6, RZ, 0x1f, R138 ;  /* 0x0000001fff068819 */ /* 0x010fe4000001148a */
[----:B------:R-:W-:Y:S02]  /*0be0*/  @!P1 LOP3.LUT R7, R7, 0xfffffff8, RZ, 0xc0, !PT ;  /* 0xfffffff807079812 */ /* 0x000fe400078ec0ff */
[----:B------:R-:W-:Y:S01]  /*0bf0*/  @!P0 LEA.HI R6, R6, R138, RZ, 0x3 ;  /* 0x0000008a06068211 */ /* 0x000fe200078f18ff */
[----:B--2---:R-:W-:-:S03]  /*0c00*/  @P3 IMAD.HI.U32 R0, R3, c[0x0][0x2bc], RZ ;  /* 0x0000af0003003a27 */ /* 0x004fc600078e00ff */
[----:B------:R-:W-:Y:S01]  /*0c10*/  @!P0 LOP3.LUT R6, R6, 0xfffffff8, RZ, 0xc0, !PT ;  /* 0xfffffff806068812 */ /* 0x000fe200078ec0ff */
[----:B------:R-:W-:Y:S01]  /*0c20*/  IMAD.MOV.U32 R4, RZ, RZ, R3 ;  /* 0x000000ffff047224 */ /* 0x000fe200078e0003 */
[----:B------:R-:W-:Y:S01]  /*0c30*/  @P3 SHF.R.U32.HI R4, RZ, c[0x0][0x2c0], R0 ;  /* 0x0000b000ff043a19 */ /* 0x000fe20000011600 */
[----:B------:R-:W-:Y:S02]  /*0c40*/  @!P1 IMAD.SHL.U32 R8, R136, 0x2, RZ ;  /* 0x0000000288089824 */ /* 0x000fe400078e00ff */
[----:B---3--:R-:W-:Y:S01]  /*0c50*/  @!P1 IMAD.WIDE R20, R137, 0x2, R16 ;  /* 0x0000000289149825 */ /* 0x008fe200078e0210 */
[----:B------:R-:W-:-:S03]  /*0c60*/  @!UP0 UMOV UR16, UR11 ;  /* 0x0000000b00108c82 */ /* 0x000fc60008000000 */
[----:B------:R-:W-:Y:S01]  /*0c70*/  @!P1 IMAD.WIDE R18, R7, 0x2, R16 ;  /* 0x0000000207129825 */ /* 0x000fe200078e0210 */
[----:B------:R1:W-:Y:S03]  /*0c80*/  @!P1 LDGSTS.E.BYPASS.LTC128B.128 [R8+0xb100], [R20.64], !P5 ;  /* 0x0b10000014089fae */ /* 0x0003e6000e901d4c */
[----:B------:R-:W-:Y:S01]  /*0c90*/  @!P0 IMAD.SHL.U32 R0, R136, 0x2, RZ ;  /* 0x0000000288008824 */ /* 0x000fe200078e00ff */
[----:B------:R-:W-:Y:S01]  /*0ca0*/  USHF.R.S32.HI UR11, URZ, 0x1f, UR16 ;  /* 0x0000001f3f0b7899 */ /* 0x000fe20008011410 */
[--C-:B------:R-:W-:Y:S01]  /*0cb0*/  @!P0 IMAD.WIDE R16, R137, 0x2, R14.reuse ;  /* 0x0000000289108825 */ /* 0x100fe200078e020e */
[----:B------:R1:W-:Y:S03]  /*0cc0*/  @!P1 LDGSTS.E.BYPASS.LTC128B.128 [R8+0xf100], [R18.64], !P6 ;  /* 0x0f10000012089fae */ /* 0x0003e6000f101d4c */
[----:B------:R-:W-:Y:S01]  /*0cd0*/  @!P0 IMAD.WIDE R6, R6, 0x2, R14 ;  /* 0x0000000206068825 */ /* 0x000fe200078e020e */
[----:B------:R-:W-:Y:S01]  /*0ce0*/  ISETP.GT.OR P2, PT, R139, 0x3f, P2 ;  /* 0x0000003f8b00780c */ /* 0x000fe20001744670 */
[----:B------:R2:W-:Y:S01]  /*0cf0*/  @!P0 LDGSTS.E.BYPASS.LTC128B.128 [R0+0xb900], [R16.64], !P5 ;  /* 0x0b90000010008fae */ /* 0x0005e2000e901d4c */
[----:B------:R-:W-:-:S03]  /*0d00*/  UIMAD UR11, UR11, UR4, URZ ;  /* 0x000000040b0b72a4 */ /* 0x000fc6000f8e023f */
[----:B------:R2:W-:Y:S04]  /*0d10*/  @!P0 LDGSTS.E.BYPASS.LTC128B.128 [R0+0xf900], [R6.64], !P6 ;  /* 0x0f90000006008fae */ /* 0x0005e8000f101d4c */
[----:B------:R-:W0:Y:S01]  /*0d20*/  LDGDEPBAR ;  /* 0x00000000000079af */ /* 0x000e220000000000 */
[----:B------:R-:W-:Y:S02]  /*0d30*/  UIMAD.WIDE.U32 UR14, UR16, UR4, URZ ;  /* 0x00000004100e72a5 */ /* 0x000fe4000f8e003f */
[----:B------:R-:W-:Y:S01]  /*0d40*/  UIMAD UR11, UR16, UR5, UR11 ;  /* 0x00000005100b72a4 */ /* 0x000fe2000f8e020b */
[----:B------:R3:W-:Y:S01]  /*0d50*/  STL [R1+0x8], R11 ;  /* 0x0000080b01007387 */ /* 0x0007e20000100800 */
[----:B------:R-:W-:Y:S01]  /*0d60*/  IMAD.MOV.U32 R36, RZ, RZ, RZ ;  /* 0x000000ffff247224 */ /* 0x000fe200078e00ff */
[----:B------:R-:W-:-:S02]  /*0d70*/  ULDC.64 UR4, c[0x0][0x1e8] ;  /* 0x00007a0000047ab9 */ /* 0x000fc40000000a00 */
[----:B------:R-:W-:Y:S01]  /*0d80*/  UIADD3 UR11, UR15, UR11, URZ ;  /* 0x0000000b0f0b7290 */ /* 0x000fe2000fffe03f */
[----:B---3--:R-:W-:-:S05]  /*0d90*/  @!P2 IADD3 R11, P3, R4, UR14, RZ ;  /* 0x0000000e040bac10 */ /* 0x008fca000ff7e0ff */
[----:B------:R-:W-:Y:S02]  /*0da0*/  @!P2 LEA.HI.X.SX32 R9, R4, UR11, 0x1, P3 ;  /* 0x0000000b0409ac11 */ /* 0x000fe400098f0eff */
[----:B------:R-:W-:-:S04]  /*0db0*/  @!P2 LEA R12, P3, R11, c[0x0][0x2a0], 0x2 ;  /* 0x0000a8000b0caa11 */ /* 0x000fc800078610ff */
[----:B------:R-:W-:Y:S01]  /*0dc0*/  @!P2 LEA.HI.X R13, R11, c[0x0][0x2a4], R9, 0x2, P3 ;  /* 0x0000a9000b0daa11 */ /* 0x000fe200018f1409 */
[----:B------:R-:W-:Y:S06]  /*0dd0*/  BAR.SYNC.DEFER_BLOCKING 0x0 ;  /* 0x0000000000007b1d */ /* 0x000fec0000010000 */
[----:B------:R3:W1:Y:S01]  /*0de0*/  @!P2 LDG.E R36, [R12.64] ;  /* 0x0000000c0c24a981 */ /* 0x000662000c1e1900 */
[----:B--2---:R-:W-:-:S04]  /*0df0*/  IMAD.MOV R0, RZ, RZ, -R4 ;  /* 0x000000ffff007224 */ /* 0x004fc800078e0a04 */
[----:B------:R-:W-:-:S05]  /*0e00*/  IMAD R37, R0, c[0x0][0x2b8], R3 ;  /* 0x0000ae0000257a24 */ /* 0x000fca00078e0203 */
[----:B------:R-:W-:Y:S01]  /*0e10*/  SHF.R.S32.HI R9, RZ, 0x1f, R37 ;  /* 0x0000001fff097819 */ /* 0x000fe20000011425 */
[----:B------:R-:W-:-:S04]  /*0e20*/  IMAD.WIDE.U32 R6, R37, c[0x0][0x1e0], RZ ;  /* 0x0000780025067a25 */ /* 0x000fc800078e00ff */
[----:B------:R-:W-:Y:S01]  /*0e30*/  IMAD R0, R9, c[0x0][0x1e0], RZ ;  /* 0x0000780009007a24 */ /* 0x000fe200078e02ff */
[----:B------:R-:W-:-:S03]  /*0e40*/  UIMAD UR16, UR6, UR4, URZ ;  /* 0x00000004061072a4 */ /* 0x000fc6000f8e023f */
[----:B------:R-:W-:Y:S01]  /*0e50*/  IMAD R0, R37, c[0x0][0x1e4], R0 ;  /* 0x0000790025007a24 */ /* 0x000fe200078e0200 */
[----:B------:R-:W-:-:S03]  /*0e60*/  UIMAD.WIDE.U32 UR18, UR8, UR4, URZ ;  /* 0x00000004081272a5 */ /* 0x000fc6000f8e003f */
[----:B------:R-:W-:Y:S01]  /*0e70*/  IMAD.IADD R7, R7, 0x1, R0 ;  /* 0x0000000107077824 */ /* 0x000fe200078e0200 */
[----:B------:R-:W-:Y:S02]  /*0e80*/  UIMAD UR16, UR8, UR5, UR16 ;  /* 0x00000005081072a4 */ /* 0x000fe4000f8e0210 */
[----:B------:R-:W-:Y:S02]  /*0e90*/  ULEA UR17, UR7, 0xffffffc0, 0x6 ;  /* 0xffffffc007117891 */ /* 0x000fe4000f8e303f */
[----:B------:R-:W-:Y:S02]  /*0ea0*/  UIADD3 UR16, UR19, UR16, URZ ;  /* 0x0000001013107290 */ /* 0x000fe4000fffe03f */
[----:B------:R-:W-:Y:S01]  /*0eb0*/  UIADD3 UR17, UR9, -UR17, URZ ;  /* 0x8000001109117290 */ /* 0x000fe2000fffe03f */
[----:B---3--:R-:W-:Y:S02]  /*0ec0*/  LEA.HI R13, R10, R2, RZ, 0x4 ;  /* 0x000000020a0d7211 */ /* 0x008fe400078f20ff */
[----:B------:R-:W-:Y:S01]  /*0ed0*/  ISETP.GE.AND P4, PT, R138, c[0x0][0x1d4], PT ;  /* 0x000075008a007a0c */ /* 0x000fe20003f86270 */
[----:B------:R-:W-:Y:S01]  /*0ee0*/  IMAD.SHL.U32 R11, R5, 0x40, RZ ;  /* 0x00000040050b7824 */ /* 0x000fe200078e00ff */
[----:B------:R-:W-:Y:S01]  /*0ef0*/  LOP3.LUT R12, R13, 0xfffffff0, RZ, 0xc0, !PT ;  /* 0xfffffff00d0c7812 */ /* 0x000fe200078ec0ff */
[----:B------:R-:W-:Y:S01]  /*0f00*/  STL [R1+0x1c], R137 ;  /* 0x00001c8901007387 */ /* 0x000fe20000100800 */
[----:B------:R-:W-:Y:S01]  /*0f10*/  SHF.R.S32.HI R14, RZ, 0x4, R13 ;  /* 0x00000004ff0e7819 */ /* 0x000fe2000001140d */
[----:B------:R-:W-:-:S02]  /*0f20*/  UISETP.GE.AND UP0, UPT, UR9, 0x1, UPT ;  /* 0x000000010900788c */ /* 0x000fc4000bf06270 */
[----:B------:R-:W-:Y:S01]  /*0f30*/  IMAD.IADD R12, R2, 0x1, -R12 ;  /* 0x00000001020c7824 */ /* 0x000fe200078e0a0c */
[----:B------:R-:W-:Y:S01]  /*0f40*/  ISETP.GE.AND P3, PT, R137, c[0x0][0x1d4], PT ;  /* 0x0000750089007a0c */ /* 0x000fe20003f66270 */
[----:B------:R-:W-:Y:S01]  /*0f50*/  ULDC.64 UR4, c[0x0][0x210] ;  /* 0x0000840000047ab9 */ /* 0x000fe20000000a00 */
[----:B------:R-:W-:-:S04]  /*0f60*/  LEA.HI R13, R13, R14, RZ, 0x1 ;  /* 0x0000000e0d0d7211 */ /* 0x000fc800078f08ff */
[----:B------:R-:W-:Y:S02]  /*0f70*/  LOP3.LUT R13, R13, 0xfffffffe, RZ, 0xc0, !PT ;  /* 0xfffffffe0d0d7812 */ /* 0x000fe400078ec0ff */
[----:B------:R-:W-:Y:S02]  /*0f80*/  LOP3.LUT R11, R11, 0x1c0, RZ, 0xc0, !PT ;  /* 0x000001c00b0b7812 */ /* 0x000fe400078ec0ff */
[----:B------:R-:W-:Y:S01]  /*0f90*/  LEA.HI R10, R10, R2, RZ, 0x5 ;  /* 0x000000020a0a7211 */ /* 0x000fe200078f28ff */
[----:B------:R-:W-:Y:S04]  /*0fa0*/  STL [R1+0x18], R138 ;  /* 0x0000188a01007387 */ /* 0x000fe80000100800 */
[----:B------:R-:W-:Y:S04]  /*0fb0*/  STL [R1+0xc], R136 ;  /* 0x00000c8801007387 */ /* 0x000fe80000100800 */
[----:B------:R-:W-:Y:S01]  /*0fc0*/  STL [R1+0x4], R37 ;  /* 0x0000042501007387 */ /* 0x000fe20000100800 */
[----:B------:R-:W-:-:S02]  /*0fd0*/  UIMAD UR6, UR6, UR4, URZ ;  /* 0x00000004060672a4 */ /* 0x000fc4000f8e023f */
[----:B------:R-:W-:Y:S02]  /*0fe0*/  UIMAD.WIDE.U32 UR20, UR8, UR4, URZ ;  /* 0x00000004081472a5 */ /* 0x000fe4000f8e003f */
[----:B------:R-:W-:-:S04]  /*0ff0*/  UIMAD UR5, UR8, UR5, UR6 ;  /* 0x00000005080572a4 */ /* 0x000fc8000f8e0206 */
[----:B------:R-:W-:Y:S01]  /*1000*/  UIADD3 UR5, UR21, UR5, URZ ;  /* 0x0000000515057290 */ /* 0x000fe2000fffe03f */
[----:B-1----:R-:W-:Y:S01]  /*1010*/  SHF.R.S32.HI R8, RZ, 0x1f, R36 ;  /* 0x0000001fff087819 */ /* 0x002fe20000011424 */
[----:B------:R-:W-:-:S04]  /*1020*/  IMAD.WIDE.U32 R6, R36, c[0x0][0x1f0], R6 ;  /* 0x00007c0024067a25 */ /* 0x000fc800078e0006 */
[----:B------:R-:W-:Y:S01]  /*1030*/  IMAD R0, R8, c[0x0][0x1f0], RZ ;  /* 0x00007c0008007a24 */ /* 0x000fe200078e02ff */
[----:B------:R-:W-:-:S03]  /*1040*/  IADD3 R3, P0, R6, UR18, RZ ;  /* 0x0000001206037c10 */ /* 0x000fc6000ff1e0ff */
[----:B------:R-:W-:-:S05]  /*1050*/  IMAD R0, R36, c[0x0][0x1f4], R0 ;  /* 0x00007d0024007a24 */ /* 0x000fca00078e0200 */
[----:B------:R-:W-:Y:S02]  /*1060*/  IADD3.X R0, R7, UR16, R0, P0, !PT ;  /* 0x0000001007007c10 */ /* 0x000fe400087fe400 */
[C---:B------:R-:W-:Y:S02]  /*1070*/  LEA R16, P0, R3.reuse, c[0x0][0x1c8], 0x1 ;  /* 0x0000720003107a11 */ /* 0x040fe400078008ff */
[----:B------:R-:W-:Y:S02]  /*1080*/  IADD3 R7, -R250, UR17, RZ ;  /* 0x00000011fa077c10 */ /* 0x000fe4000fffe1ff */
[----:B------:R-:W-:Y:S01]  /*1090*/  LEA.HI.X R0, R3, c[0x0][0x1cc], R0, 0x1, P0 ;  /* 0x0000730003007a11 */ /* 0x000fe200000f0c00 */
[----:B------:R-:W-:Y:S01]  /*10a0*/  SHFL.IDX PT, R24, R16, RZ, 0x181f ;  /* 0x00181fff10187589 */ /* 0x000fe200000e0000 */
[----:B------:R-:W-:-:S03]  /*10b0*/  ISETP.GE.AND P5, PT, R7, 0x1, PT ;  /* 0x000000010700780c */ /* 0x000fc60003fa6270 */
[----:B------:R-:W1:Y:S01]  /*10c0*/  SHFL.IDX PT, R25, R0, RZ, 0x181f ;  /* 0x00181fff00197589 */ /* 0x000e6200000e0000 */
[C---:B------:R-:W-:Y:S02]  /*10d0*/  ISETP.GE.AND P2, PT, R7.reuse, 0x11, PT ;  /* 0x000000110700780c */ /* 0x040fe40003f46270 */
[----:B------:R-:W-:Y:S01]  /*10e0*/  SHF.R.S32.HI R6, RZ, 0x1f, R12 ;  /* 0x0000001fff067819 */ /* 0x000fe2000001140c */
[----:B------:R-:W-:Y:S01]  /*10f0*/  SHFL.IDX PT, R20, R16, 0x1, 0x181f ;  /* 0x00381f0010147f89 */ /* 0x000fe200000e0000 */
[----:B------:R-:W-:-:S05]  /*1100*/  ISETP.GE.AND P1, PT, R7, 0x21, PT ;  /* 0x000000210700780c */ /* 0x000fca0003f26270 */
[----:B------:R-:W-:Y:S01]  /*1110*/  @P5 SHF.R.S32.HI R3, RZ, 0x1f, R138 ;  /* 0x0000001fff035819 */ /* 0x000fe2000001148a */
[----:B------:R-:W2:Y:S01]  /*1120*/  SHFL.IDX PT, R21, R0, 0x1, 0x181f ;  /* 0x00381f0000157f89 */ /* 0x000ea200000e0000 */
[----:B------:R-:W-:Y:S02]  /*1130*/  ISETP.GE.AND P0, PT, R7, 0x31, PT ;  /* 0x000000310700780c */ /* 0x000fe40003f06270 */
[----:B------:R-:W-:Y:S01]  /*1140*/  @P5 LEA.HI R3, R3, R138, RZ, 0x3 ;  /* 0x0000008a03035211 */ /* 0x000fe200078f18ff */
[----:B------:R-:W-:Y:S01]  /*1150*/  SHFL.IDX PT, R18, R16, 0x2, 0x181f ;  /* 0x00581f0010127f89 */ /* 0x000fe200000e0000 */
[----:B------:R-:W-:-:S03]  /*1160*/  LEA.HI R6, R6, R12, RZ, 0x3 ;  /* 0x0000000c06067211 */ /* 0x000fc600078f18ff */
[----:B------:R-:W3:Y:S01]  /*1170*/  SHFL.IDX PT, R19, R0, 0x2, 0x181f ;  /* 0x00581f0000137f89 */ /* 0x000ee200000e0000 */
[----:B------:R-:W-:-:S03]  /*1180*/  @P5 LOP3.LUT R3, R3, 0xfffffff8, RZ, 0xc0, !PT ;  /* 0xfffffff803035812 */ /* 0x000fc600078ec0ff */
[----:B------:R-:W-:Y:S01]  /*1190*/  SHFL.IDX PT, R16, R16, 0x3, 0x181f ;  /* 0x00781f0010107f89 */ /* 0x000fe200000e0000 */
[----:B------:R-:W-:-:S03]  /*11a0*/  LOP3.LUT R4, R6, 0xfffffff8, RZ, 0xc0, !PT ;  /* 0xfffffff806047812 */ /* 0x000fc600078ec0ff */
[----:B------:R4:W5:Y:S01]  /*11b0*/  SHFL.IDX PT, R17, R0, 0x3, 0x181f ;  /* 0x00781f0000117f89 */ /* 0x00096200000e0000 */
[----:B-1----:R-:W-:-:S04]  /*11c0*/  @P5 IMAD.WIDE R22, R137, 0x2, R24 ;  /* 0x0000000289165825 */ /* 0x002fc800078e0218 */
[----:B------:R-:W-:-:S04]  /*11d0*/  @P5 IMAD.WIDE R24, R3, 0x2, R24 ;  /* 0x0000000203185825 */ /* 0x000fc800078e0218 */
[----:B------:R-:W-:Y:S01]  /*11e0*/  IMAD.IADD R3, R14, 0x1, -R13 ;  /* 0x000000010e037824 */ /* 0x000fe200078e0a0d */
[----:B------:R-:W-:Y:S01]  /*11f0*/  @P2 SHF.R.S32.HI R14, RZ, 0x1f, R138 ;  /* 0x0000001fff0e2819 */ /* 0x000fe2000001148a */
[----:B------:R-:W-:Y:S01]  /*1200*/  IMAD.IADD R4, R12, 0x1, -R4 ;  /* 0x000000010c047824 */ /* 0x000fe200078e0a04 */
[----:B------:R-:W-:Y:S02]  /*1210*/  @P1 SHF.R.S32.HI R12, RZ, 0x1f, R138 ;  /* 0x0000001fff0c1819 */ /* 0x000fe4000001148a */
[-C--:B------:R-:W-:Y:S01]  /*1220*/  @P2 LEA.HI R14, R14, R138.reuse, RZ, 0x3 ;  /* 0x0000008a0e0e2211 */ /* 0x080fe200078f18ff */
[----:B----4-:R-:W-:Y:S01]  /*1230*/  @P5 IMAD.SHL.U32 R0, R136, 0x2, RZ ;  /* 0x0000000288005824 */ /* 0x010fe200078e00ff */
[----:B------:R-:W-:-:S04]  /*1240*/  @P1 LEA.HI R12, R12, R138, RZ, 0x3 ;  /* 0x0000008a0c0c1211 */ /* 0x000fc800078f18ff */
[----:B------:R1:W-:Y:S04]  /*1250*/  @P5 LDGSTS.E.BYPASS.LTC128B.128 [R0+0x4100], [R22.64], !P3 ;  /* 0x0410000016005fae */ /* 0x0003e8000d901d4c */
[----:B------:R1:W-:Y:S01]  /*1260*/  @P5 LDGSTS.E.BYPASS.LTC128B.128 [R0+0x6100], [R24.64], !P4 ;  /* 0x0610000018005fae */ /* 0x0003e2000e101d4c */
[----:B------:R-:W-:Y:S01]  /*1270*/  IMAD.SHL.U32 R250, R250, 0x8, RZ ;  /* 0x00000008fafa7824 */ /* 0x000fe200078e00ff */
[----:B------:R-:W-:Y:S02]  /*1280*/  @P2 LOP3.LUT R14, R14, 0xfffffff8, RZ, 0xc0, !PT ;  /* 0xfffffff80e0e2812 */ /* 0x000fe400078ec0ff */
[----:B------:R-:W-:Y:S02]  /*1290*/  @P1 LOP3.LUT R12, R12, 0xfffffff8, RZ, 0xc0, !PT ;  /* 0xfffffff80c0c1812 */ /* 0x000fe400078ec0ff */
[----:B------:R-:W-:Y:S01]  /*12a0*/  LOP3.LUT R250, R11, 0x8, R250, 0xf8, !PT ;  /* 0x000000080bfa7812 */ /* 0x000fe200078ef8fa */
[C---:B------:R-:W-:Y:S01]  /*12b0*/  @P2 IMAD.SHL.U32 R15, R136.reuse, 0x2, RZ ;  /* 0x00000002880f2824 */ /* 0x040fe200078e00ff */
[----:B------:R-:W-:Y:S01]  /*12c0*/  SHF.R.U32.HI R11, RZ, 0x3, R11 ;  /* 0x00000003ff0b7819 */ /* 0x000fe2000001160b */
[----:B------:R-:W-:-:S03]  /*12d0*/  @P1 IMAD.SHL.U32 R13, R136, 0x2, RZ ;  /* 0x00000002880d1824 */ /* 0x000fc600078e00ff */
[----:B------:R-:W-:Y:S01]  /*12e0*/  LOP3.LUT R250, R250, R11, RZ, 0x3c, !PT ;  /* 0x0000000bfafa7212 */ /* 0x000fe200078e3cff */
[----:B------:R-:W-:Y:S01]  /*12f0*/  @P0 IMAD.SHL.U32 R11, R136, 0x2, RZ ;  /* 0x00000002880b0824 */ /* 0x000fe200078e00ff */
[----:B-1----:R-:W-:-:S04]  /*1300*/  @P0 SHF.R.S32.HI R0, RZ, 0x1f, R138 ;  /* 0x0000001fff000819 */ /* 0x002fc8000001148a */
[----:B------:R-:W-:Y:S01]  /*1310*/  @P0 LEA.HI R0, R0, R138, RZ, 0x3 ;  /* 0x0000008a00000211 */ /* 0x000fe200078f18ff */
[----:B--2---:R-:W-:-:S03]  /*1320*/  @P2 IMAD.WIDE R22, R14, 0x2, R20 ;  /* 0x000000020e162825 */ /* 0x004fc600078e0214 */
[----:B------:R-:W-:Y:S01]  /*1330*/  @P0 LOP3.LUT R0, R0, 0xfffffff8, RZ, 0xc0, !PT ;  /* 0xfffffff800000812 */ /* 0x000fe200078ec0ff */
[----:B------:R-:W-:-:S04]  /*1340*/  @P2 IMAD.WIDE R20, R137, 0x2, R20 ;  /* 0x0000000289142825 */ /* 0x000fc800078e0214 */
[--C-:B---3--:R-:W-:Y:S01]  /*1350*/  @P1 IMAD.WIDE R24, R12, 0x2, R18.reuse ;  /* 0x000000020c181825 */ /* 0x108fe200078e0212 */
[----:B------:R1:W-:Y:S03]  /*1360*/  @P2 LDGSTS.E.BYPASS.LTC128B.128 [R15+0x4900], [R20.64], !P3 ;  /* 0x04900000140f2fae */ /* 0x0003e6000d901d4c */
[C---:B------:R-:W-:Y:S01]  /*1370*/  @P1 IMAD.WIDE R18, R137.reuse, 0x2, R18 ;  /* 0x0000000289121825 */ /* 0x040fe200078e0212 */
[----:B------:R1:W-:Y:S03]  /*1380*/  @P2 LDGSTS.E.BYPASS.LTC128B.128 [R15+0x6900], [R22.64], !P4 ;  /* 0x06900000160f2fae */ /* 0x0003e6000e101d4c */
[--C-:B-----5:R-:W-:Y:S01]  /*1390*/  @P0 IMAD.WIDE R26, R0, 0x2, R16.reuse ;  /* 0x00000002001a0825 */ /* 0x120fe200078e0210 */
[----:B------:R2:W-:Y:S03]  /*13a0*/  @P1 LDGSTS.E.BYPASS.LTC128B.128 [R13+0x5100], [R18.64], !P3 ;  /* 0x05100000120d1fae */ /* 0x0005e6000d901d4c */
[----:B------:R-:W-:Y:S01]  /*13b0*/  @P0 IMAD.WIDE R16, R137, 0x2, R16 ;  /* 0x0000000289100825 */ /* 0x000fe200078e0210 */
[----:B------:R2:W-:Y:S04]  /*13c0*/  @P1 LDGSTS.E.BYPASS.LTC128B.128 [R13+0x7100], [R24.64], !P4 ;  /* 0x07100000180d1fae */ /* 0x0005e8000e101d4c */
[----:B------:R3:W-:Y:S04]  /*13d0*/  @P0 LDGSTS.E.BYPASS.LTC128B.128 [R11+0x5900], [R16.64], !P3 ;  /* 0x05900000100b0fae */ /* 0x0007e8000d901d4c */
[----:B------:R3:W-:Y:S04]  /*13e0*/  @P0 LDGSTS.E.BYPASS.LTC128B.128 [R11+0x7900], [R26.64], !P4 ;  /* 0x079000001a0b0fae */ /* 0x0007e8000e101d4c */
[----:B------:R-:W0:Y:S01]  /*13f0*/  LDGDEPBAR ;  /* 0x00000000000079af */ /* 0x000e220000000000 */
[----:B------:R-:W-:-:S02]  /*1400*/  IMAD.SHL.U32 R14, R4, 0x40, RZ ;  /* 0x00000040040e7824 */ /* 0x000fc400078e00ff */
[----:B------:R-:W-:Y:S01]  /*1410*/  IMAD.SHL.U32 R6, R6, 0x40, RZ ;  /* 0x0000004006067824 */ /* 0x000fe200078e00ff */
[----:B------:R-:W-:Y:S02]  /*1420*/  R2P PR, R4, 0x6 ;  /* 0x0000000604007804 */ /* 0x000fe40000000000 */
[----:B------:R-:W-:Y:S01]  /*1430*/  LOP3.LUT R14, R14, 0x1c0, RZ, 0xc0, !PT ;  /* 0x000001c00e0e7812 */ /* 0x000fe200078ec0ff */
[----:B------:R-:W-:Y:S01]  /*1440*/  IMAD.MOV.U32 R0, RZ, RZ, 0x20 ;  /* 0x00000020ff007424 */ /* 0x000fe200078e00ff */
[----:B------:R-:W-:Y:S01]  /*1450*/  SHF.R.S32.HI R12, RZ, 0x5, R10 ;  /* 0x00000005ff0c7819 */ /* 0x000fe2000001140a */
[C---:B--2---:R-:W-:Y:S01]  /*1460*/  IMAD.SHL.U32 R13, R3.reuse, 0x8, RZ ;  /* 0x00000008030d7824 */ /* 0x044fe200078e00ff */
[----:B------:R-:W-:Y:S01]  /*1470*/  LOP3.LUT R6, R6, 0xfffffe00, RZ, 0xc0, !PT ;  /* 0xfffffe0006067812 */ /* 0x000fe200078ec0ff */
[----:B------:R-:W-:-:S03]  /*1480*/  IMAD R250, R3, 0x200, R250 ;  /* 0x0000020003fa7824 */ /* 0x000fc600078e02fa */
[----:B------:R-:W-:Y:S01]  /*1490*/  LOP3.LUT R13, R14, 0x8, R13, 0xf8, !PT ;  /* 0x000000080e0d7812 */ /* 0x000fe200078ef80d */
[----:B---3--:R-:W-:Y:S01]  /*14a0*/  IMAD.MOV.U32 R11, RZ, RZ, 0x10 ;  /* 0x00000010ff0b7424 */ /* 0x008fe200078e00ff */
[----:B------:R-:W-:-:S04]  /*14b0*/  DEPBAR.LE SB0, 0x1 ;  /* 0x000080400000791a */ /* 0x000fc80000000000 */
[----:B------:R-:W-:-:S04]  /*14c0*/  DEPBAR.LE SB0, 0x0 ;  /* 0x000080000000791a */ /* 0x000fc80000000000 */
[----:B------:R-:W-:Y:S02]  /*14d0*/  SHF.R.U32.HI R14, RZ, 0x3, R14 ;  /* 0x00000003ff0e7819 */ /* 0x000fe4000001160e */
[----:B------:R-:W-:Y:S02]  /*14e0*/  SEL R4, R11, 0xfffffff0, !P1 ;  /* 0xfffffff00b047807 */ /* 0x000fe40004800000 */
[----:B------:R-:W-:Y:S01]  /*14f0*/  SEL R3, R0, 0xffffffe0, !P2 ;  /* 0xffffffe000037807 */ /* 0x000fe20005000000 */
[----:B------:R-:W-:Y:S01]  /*1500*/  BAR.SYNC.DEFER_BLOCKING 0x0 ;  /* 0x0000000000007b1d */ /* 0x000fe20000010000 */
[----:B------:R-:W-:Y:S01]  /*1510*/  R2P PR, R5, 0x6 ;  /* 0x0000000605007804 */ /* 0x000fe20000000000 */
[----:B------:R-:W-:Y:S01]  /*1520*/  IMAD R12, R12, 0x400, R6 ;  /* 0x000004000c0c7824 */ /* 0x000fe200078e0206 */
[----:B------:R-:W-:-:S03]  /*1530*/  LOP3.LUT R5, R13, R14, RZ, 0x3c, !PT ;  /* 0x0000000e0d057212 */ /* 0x000fc600078e3cff */
[----:B------:R2:W-:Y:S01]  /*1540*/  STL [R1], R36 ;  /* 0x0000002401007387 */ /* 0x0005e20000100800 */
[----:B------:R-:W-:Y:S01]  /*1550*/  IMAD.SHL.U32 R250, R250, 0x2, RZ ;  /* 0x00000002fafa7824 */ /* 0x000fe200078e00ff */
[----:B------:R-:W-:Y:S01]  /*1560*/  PLOP3.LUT P0, PT, PT, PT, UP0, 0x80, 0x0 ;  /* 0x000000000000781c */ /* 0x000fe20003f0f008 */
[----:B------:R-:W-:-:S03]  /*1570*/  IMAD.IADD R251, R5, 0x1, R12 ;  /* 0x0000000105fb7824 */ /* 0x000fc600078e020c */
[C---:B------:R-:W-:Y:S01]  /*1580*/  IADD3 R11, R250.reuse, 0x4100, RZ ;  /* 0x00004100fa0b7810 */ /* 0x040fe20007ffe0ff */
[----:B------:R-:W-:Y:S01]  /*1590*/  IMAD.SHL.U32 R251, R251, 0x2, RZ ;  /* 0x00000002fbfb7824 */ /* 0x000fe200078e00ff */
[----:B------:R-:W-:Y:S02]  /*15a0*/  IADD3 R249, R250, 0x4120, RZ ;  /* 0x00004120faf97810 */ /* 0x000fe40007ffe0ff */
[----:B------:R-:W-:Y:S01]  /*15b0*/  @P1 IADD3 R249, R11, -0x20, RZ ;  /* 0xffffffe00bf91810 */ /* 0x000fe20007ffe0ff */
[----:B------:R-:W-:Y:S01]  /*15c0*/  IMAD R247, R4, 0x2, R251 ;  /* 0x0000000204f77824 */ /* 0x000fe200078e02fb */
[----:B------:R-:W-:Y:S02]  /*15d0*/  LOP3.LUT R10, R10, 0xffffffe0, RZ, 0xc0, !PT ;  /* 0xffffffe00a0a7812 */ /* 0x000fe400078ec0ff */
[----:B------:R-:W-:Y:S01]  /*15e0*/  LOP3.LUT R5, R5, R6, RZ, 0xfc, !PT ;  /* 0x0000000605057212 */ /* 0x000fe200078efcff */
[----:B------:R2:W3:Y:S02]  /*15f0*/  LDSM.16.M88.4 R100, [R251+0x8100] ;  /* 0x00810000fb64783b */ /* 0x0004e40000000200 */
[----:B------:R-:W-:-:S02]  /*1600*/  IMAD.IADD R2, R2, 0x1, -R10 ;  /* 0x0000000102027824 */ /* 0x000fc400078e0a0a */
[----:B------:R2:W4:Y:S01]  /*1610*/  LDSM.16.M88.4 R52, [R251+0xa100] ;  /* 0x00a10000fb34783b */ /* 0x0005220000000200 */
[----:B------:R-:W-:-:S03]  /*1620*/  ISETP.GT.AND P5, PT, R139, 0x3f, PT ;  /* 0x0000003f8b00780c */ /* 0x000fc60003fa4270 */
[----:B------:R2:W2:Y:S01]  /*1630*/  LDSM.16.M88.4 R40, [R250+0x4100] ;  /* 0x00410000fa28783b */ /* 0x0004a20000000200 */
[----:B------:R-:W-:-:S03]  /*1640*/  SEL R6, RZ, 0x10, P4 ;  /* 0x00000010ff067807 */ /* 0x000fc60002000000 */
[----:B------:R2:W2:Y:S01]  /*1650*/  LDSM.16.M88.4 R68, [R250+0x4900] ;  /* 0x00490000fa44783b */ /* 0x0004a20000000200 */
[----:B------:R-:W-:-:S03]  /*1660*/  SEL R0, R0, 0xffffffe0, !P2 ;  /* 0xffffffe000007807 */ /* 0x000fc60005000000 */
[----:B------:R2:W2:Y:S01]  /*1670*/  LDSM.16.M88.4 R108, [R250+0x5100] ;  /* 0x00510000fa6c783b */ /* 0x0004a20000000200 */
[----:B------:R-:W-:-:S03]  /*1680*/  IADD3 R239, R249, 0x800, RZ ;  /* 0x00000800f9ef7810 */ /* 0x000fc60007ffe0ff */
[----:B------:R2:W2:Y:S01]  /*1690*/  LDSM.16.M88.4 R28, [R250+0x5900] ;  /* 0x00590000fa1c783b */ /* 0x0004a20000000200 */
[----:B------:R-:W-:-:S03]  /*16a0*/  IADD3 R238, R249, 0x1000, RZ ;  /* 0x00001000f9ee7810 */ /* 0x000fc60007ffe0ff */
[----:B-1----:R1:W1:Y:S01]  /*16b0*/  LDSM.16.M88.4 R12, [R247+0x8100] ;  /* 0x00810000f70c783b */ /* 0x0022620000000200 */
[----:B------:R-:W-:-:S03]  /*16c0*/  IADD3 R237, R249, 0x1800, RZ ;  /* 0x00001800f9ed7810 */ /* 0x000fc60007ffe0ff */
[----:B------:R1:W1:Y:S04]  /*16d0*/  LDSM.16.M88.4 R32, [R247+0xa100] ;  /* 0x00a10000f720783b */ /* 0x0002680000000200 */
[----:B------:R1:W1:Y:S04]  /*16e0*/  LDSM.16.M88.4 R96, [R249] ;  /* 0x00000000f960783b */ /* 0x0002680000000200 */
[----:B------:R1:W1:Y:S04]  /*16f0*/  LDSM.16.M88.4 R92, [R249+0x800] ;  /* 0x00080000f95c783b */ /* 0x0002680000000200 */
[----:B------:R1:W1:Y:S04]  /*1700*/  LDSM.16.M88.4 R20, [R249+0x1000] ;  /* 0x00100000f914783b */ /* 0x0002680000000200 */
[----:B------:R1:W1:Y:S01]  /*1710*/  LDSM.16.M88.4 R16, [R249+0x1800] ;  /* 0x00180000f910783b */ /* 0x0002620000000200 */
[----:B------:R-:W-:Y:S05]  /*1720*/  @!P0 BRA `(.L_x_706) ;  /* 0x000003b000008947 */ /* 0x000fea0003800000 */
[----:B---34-:R-:W-:Y:S01]  /*1730*/  IMAD R9, R9, c[0x0][0x208], RZ ;  /* 0x0000820009097a24 */ /* 0x018fe200078e02ff */
[----:B------:R-:W-:Y:S01]  /*1740*/  ISETP.GE.AND P2, PT, R137, c[0x0][0x1d4], PT ;  /* 0x0000750089007a0c */ /* 0x000fe20003f46270 */
[----:B------:R-:W-:-:S03]  /*1750*/  IMAD.WIDE.U32 R10, R37, c[0x0][0x208], RZ ;  /* 0x00008200250a7a25 */ /* 0x000fc600078e00ff */
[----:B------:R-:W-:Y:S01]  /*1760*/  ISETP.LT.OR P1, PT, R7, 0x1, P2 ;  /* 0x000000010700780c */ /* 0x000fe20001721670 */
[----:B------:R-:W-:Y:S02]  /*1770*/  IMAD R9, R37, c[0x0][0x20c], R9 ;  /* 0x0000830025097a24 */ /* 0x000fe400078e0209 */
[----:B------:R-:W-:Y:S02]  /*1780*/  IMAD R8, R8, c[0x0][0x218], RZ ;  /* 0x0000860008087a24 */ /* 0x000fe400078e02ff */
[----:B------:R-:W-:Y:S02]  /*1790*/  IMAD.IADD R11, R11, 0x1, R9 ;  /* 0x000000010b0b7824 */ /* 0x000fe400078e0209 */
[C---:B------:R-:W-:Y:S02]  /*17a0*/  IMAD R8, R36.reuse, c[0x0][0x21c], R8 ;  /* 0x0000870024087a24 */ /* 0x040fe400078e0208 */
[----:B------:R-:W-:Y:S01]  /*17b0*/  IMAD.WIDE.U32 R10, R36, c[0x0][0x218], R10 ;  /* 0x00008600240a7a25 */ /* 0x000fe200078e000a */
[----:B--2---:R-:W-:-:S03]  /*17c0*/  SHF.R.S32.HI R36, RZ, 0x1f, R138 ;  /* 0x0000001fff247819 */ /* 0x004fc6000001148a */
[----:B------:R-:W-:Y:S01]  /*17d0*/  IMAD.WIDE R38, R137, 0x2, RZ ;  /* 0x0000000289267825 */ /* 0x000fe200078e02ff */
[----:B------:R-:W-:Y:S02]  /*17e0*/  IADD3 R9, P0, R10, UR20, RZ ;  /* 0x000000140a097c10 */ /* 0x000fe4000ff1e0ff */
[----:B------:R-:W-:Y:S02]  /*17f0*/  LEA.HI R36, R36, R138, RZ, 0x3 ;  /* 0x0000008a24247211 */ /* 0x000fe400078f18ff */
[----:B------:R-:W-:Y:S02]  /*1800*/  IADD3.X R8, R11, UR5, R8, P0, !PT ;  /* 0x000000050b087c10 */ /* 0x000fe400087fe408 */
[C---:B------:R-:W-:Y:S02]  /*1810*/  LEA R10, P0, R9.reuse, c[0x0][0x1f8], 0x1 ;  /* 0x00007e00090a7a11 */ /* 0x040fe400078008ff */
[----:B------:R-:W-:Y:S02]  /*1820*/  LOP3.LUT R36, R36, 0xfffffff8, RZ, 0xc0, !PT ;  /* 0xfffffff824247812 */ /* 0x000fe400078ec0ff */
[----:B------:R-:W-:Y:S01]  /*1830*/  LEA.HI.X R9, R9, c[0x0][0x1fc], R8, 0x1, P0 ;  /* 0x00007f0009097a11 */ /* 0x000fe200000f0c08 */
[----:B------:R-:W2:Y:S01]  /*1840*/  SHFL.IDX PT, R11, R10, RZ, 0x181f ;  /* 0x00181fff0a0b7589 */ /* 0x000ea200000e0000 */
[----:B------:R-:W-:-:S02]  /*1850*/  IMAD.SHL.U32 R8, R136, 0x2, RZ ;  /* 0x0000000288087824 */ /* 0x000fc400078e00ff */
[----:B------:R-:W-:Y:S01]  /*1860*/  IMAD.WIDE R36, R36, 0x2, RZ ;  /* 0x0000000224247825 */ /* 0x000fe200078e02ff */
[----:B------:R-:W3:Y:S04]  /*1870*/  SHFL.IDX PT, R24, R9, RZ, 0x181f ;  /* 0x00181fff09187589 */ /* 0x000ee800000e0000 */
[----:B------:R-:W4:Y:S01]  /*1880*/  SHFL.IDX PT, R25, R10, 0x1, 0x181f ;  /* 0x00381f000a197f89 */ /* 0x000f2200000e0000 */
[----:B--2---:R-:W-:-:S05]  /*1890*/  IADD3 R26, P0, R11, R38, RZ ;  /* 0x000000260b1a7210 */ /* 0x004fca0007f1e0ff */
[C---:B---3--:R-:W-:Y:S01]  /*18a0*/  IMAD.X R27, R24.reuse, 0x1, R39, P0 ;  /* 0x00000001181b7824 */ /* 0x048fe200000e0627 */
[----:B------:R-:W-:Y:S02]  /*18b0*/  IADD3 R44, P0, R11, R36, RZ ;  /* 0x000000240b2c7210 */ /* 0x000fe40007f1e0ff */
[----:B------:R-:W-:Y:S03]  /*18c0*/  SHFL.IDX PT, R11, R10, 0x2, 0x181f ;  /* 0x00581f000a0b7f89 */ /* 0x000fe600000e0000 */
[----:B------:R-:W-:Y:S01]  /*18d0*/  IMAD.X R45, R24, 0x1, R37, P0 ;  /* 0x00000001182d7824 */ /* 0x000fe200000e0625 */
[----:B------:R2:W-:Y:S01]  /*18e0*/  LDGSTS.E.BYPASS.LTC128B.128 [R8+0x100], [R26.64], !P1 ;  /* 0x001000001a087fae */ /* 0x0005e2000c901d4c */
[----:B------:R-:W-:-:S03]  /*18f0*/  ISETP.GE.AND P1, PT, R138, c[0x0][0x1d4], PT ;  /* 0x000075008a007a0c */ /* 0x000fc60003f26270 */
[----:B------:R-:W-:Y:S01]  /*1900*/  SHFL.IDX PT, R24, R9, 0x2, 0x181f ;  /* 0x00581f0009187f89 */ /* 0x000fe200000e0000 */
[----:B------:R-:W-:-:S03]  /*1910*/  ISETP.LT.OR P0, PT, R7, 0x1, P1 ;  /* 0x000000010700780c */ /* 0x000fc60000f01670 */
[----:B------:R-:W-:Y:S10]  /*1920*/  SHFL.IDX PT, R10, R10, 0x3, 0x181f ;  /* 0x00781f000a0a7f89 */ /* 0x000ff400000e0000 */
[----:B------:R4:W-:Y:S04]  /*1930*/  LDGSTS.E.BYPASS.LTC128B.128 [R8+0x2100], [R44.64], !P0 ;  /* 0x021000002c087fae */ /* 0x0009e8000c101d4c */
[----:B--2---:R-:W2:Y:S04]  /*1940*/  SHFL.IDX PT, R26, R9, 0x1, 0x181f ;  /* 0x00381f00091a7f89 */ /* 0x004ea800000e0000 */
[----:B------:R-:W3:Y:S01]  /*1950*/  SHFL.IDX PT, R9, R9, 0x3, 0x181f ;  /* 0x00781f0009097f89 */ /* 0x000ee200000e0000 */
[----:B----4-:R-:W-:-:S05]  /*1960*/  IADD3 R44, P0, R38, R25, RZ ;  /* 0x00000019262c7210 */ /* 0x010fca0007f1e0ff */
[----:B--2---:R-:W-:Y:S01]  /*1970*/  IMAD.X R45, R39, 0x1, R26, P0 ;  /* 0x00000001272d7824 */ /* 0x004fe200000e061a */
[----:B------:R-:W-:-:S13]  /*1980*/  ISETP.LT.OR P0, PT, R7, 0x11, P2 ;  /* 0x000000110700780c */ /* 0x000fda0001701670 */
[----:B------:R2:W-:Y:S02]  /*1990*/  LDGSTS.E.BYPASS.LTC128B.128 [R8+0x900], [R44.64], !P0 ;  /* 0x009000002c087fae */ /* 0x0005e4000c101d4c */
[----:B--2---:R-:W-:-:S05]  /*19a0*/  IADD3 R44, P0, R36, R25, RZ ;  /* 0x00000019242c7210 */ /* 0x004fca0007f1e0ff */
[----:B------:R-:W-:Y:S01]  /*19b0*/  IMAD.X R45, R37, 0x1, R26, P0 ;  /* 0x00000001252d7824 */ /* 0x000fe200000e061a */
[----:B------:R-:W-:-:S13]  /*19c0*/  ISETP.LT.OR P0, PT, R7, 0x11, P1 ;  /* 0x000000110700780c */ /* 0x000fda0000f01670 */
[----:B------:R2:W-:Y:S01]  /*19d0*/  LDGSTS.E.BYPASS.LTC128B.128 [R8+0x2900], [R44.64], !P0 ;  /* 0x029000002c087fae */ /* 0x0005e2000c101d4c */
[----:B------:R-:W-:-:S05]  /*19e0*/  IADD3 R26, P0, R38, R11, RZ ;  /* 0x0000000b261a7210 */ /* 0x000fca0007f1e0ff */
[----:B------:R-:W-:Y:S01]  /*19f0*/  IMAD.X R27, R39, 0x1, R24, P0 ;  /* 0x00000001271b7824 */ /* 0x000fe200000e0618 */
[C---:B------:R-:W-:Y:S02]  /*1a00*/  ISETP.LT.OR P0, PT, R7.reuse, 0x21, P2 ;  /* 0x000000210700780c */ /* 0x040fe40001701670 */
[----:B------:R-:W-:-:S11]  /*1a10*/  ISETP.LT.OR P2, PT, R7, 0x31, P2 ;  /* 0x000000310700780c */ /* 0x000fd60001741670 */
[----:B------:R4:W-:Y:S02]  /*1a20*/  LDGSTS.E.BYPASS.LTC128B.128 [R8+0x1100], [R26.64], !P0 ;  /* 0x011000001a087fae */ /* 0x0009e4000c101d4c */
[----:B----4-:R-:W-:-:S05]  /*1a30*/  IADD3 R26, P0, R36, R11, RZ ;  /* 0x0000000b241a7210 */ /* 0x010fca0007f1e0ff */
[----:B------:R-:W-:Y:S01]  /*1a40*/  IMAD.X R27, R37, 0x1, R24, P0 ;  /* 0x00000001251b7824 */ /* 0x000fe200000e0618 */
[C---:B------:R-:W-:Y:S02]  /*1a50*/  ISETP.LT.OR P0, PT, R7.reuse, 0x21, P1 ;  /* 0x000000210700780c */ /* 0x040fe40000f01670 */
[----:B------:R-:W-:-:S11]  /*1a60*/  ISETP.LT.OR P1, PT, R7, 0x31, P1 ;  /* 0x000000310700780c */ /* 0x000fd60000f21670 */
[----:B------:R2:W-:Y:S01]  /*1a70*/  LDGSTS.E.BYPASS.LTC128B.128 [R8+0x3100], [R26.64], !P0 ;  /* 0x031000001a087fae */ /* 0x0005e2000c101d4c */
[----:B------:R-:W-:-:S05]  /*1a80*/  IADD3 R24, P0, R38, R10, RZ ;  /* 0x0000000a26187210 */ /* 0x000fca0007f1e0ff */
[----:B---3--:R-:W-:Y:S01]  /*1a90*/  IMAD.X R25, R39, 0x1, R9, P0 ;  /* 0x0000000127197824 */ /* 0x008fe200000e0609 */
[----:B------:R-:W-:-:S04]  /*1aa0*/  IADD3 R10, P0, R36, R10, RZ ;  /* 0x0000000a240a7210 */ /* 0x000fc80007f1e0ff */
[----:B------:R2:W-:Y:S01]  /*1ab0*/  LDGSTS.E.BYPASS.LTC128B.128 [R8+0x1900], [R24.64], !P2 ;  /* 0x0190000018087fae */ /* 0x0005e2000d101d4c */
[----:B------:R-:W-:-:S05]  /*1ac0*/  IMAD.X R11, R37, 0x1, R9, P0 ;  /* 0x00000001250b7824 */ /* 0x000fca00000e0609 */
[----:B------:R2:W-:Y:S03]  /*1ad0*/  LDGSTS.E.BYPASS.LTC128B.128 [R8+0x3900], [R10.64], !P1 ;  /* 0x039000000a087fae */ /* 0x0005e6000c901d4c */
.L_x_706:
[-C--:B--234-:R-:W-:Y:S01]  /*1ae0*/  HMMA.16816.F32 R8, R100, R40.reuse, RZ ;  /* 0x000000286408723c */ /* 0x09cfe200000018ff */
[C---:B------:R-:W-:Y:S01]  /*1af0*/  LEA R246, R3.reuse, R251, 0x1 ;  /* 0x000000fb03f67211 */ /* 0x040fe200078e08ff */
[----:B------:R-:W-:Y:S01]  /*1b00*/  LDSM.16.M88.4 R132, [R250+0x6100] ;  /* 0x00610000fa84783b */ /* 0x000fe20000000200 */
[C---:B------:R-:W-:Y:S01]  /*1b10*/  LEA R245, R0.reuse, R250, 0x1 ;  /* 0x000000fa00f57211 */ /* 0x040fe200078e08ff */
[----:B------:R-:W-:Y:S01]  /*1b20*/  UISETP.GE.AND UP0, UPT, UR9, 0x41, UPT ;  /* 0x000000410900788c */ /* 0x000fe2000bf06270 */
[----:B------:R-:W-:Y:S01]  /*1b30*/  LEA R236, R0, R249, 0x1 ;  /* 0x000000f900ec7211 */ /* 0x000fe200078e08ff */
[----:B------:R-:W-:Y:S01]  /*1b40*/  LDSM.16.M88.4 R48, [R246+0xa100] ;  /* 0x00a10000f630783b */ /* 0x000fe20000000200 */
[----:B------:R-:W-:Y:S01]  /*1b50*/  LEA R244, R3, R247, 0x1 ;  /* 0x000000f703f47211 */ /* 0x000fe200078e08ff */
[----:B------:R-:W-:Y:S01]  /*1b60*/  HMMA.16816.F32 R24, R52, R40, RZ ;  /* 0x000000283418723c */ /* 0x000fe200000018ff */
[----:B------:R-:W-:Y:S01]  /*1b70*/  LEA R243, R4, R246, 0x1 ;  /* 0x000000f604f37211 */ /* 0x000fe200078e08ff */
[----:B------:R-:W-:Y:S01]  /*1b80*/  LDSM.16.M88.4 R88, [R245+0x4100] ;  /* 0x00410000f558783b */ /* 0x000fe20000000200 */
[----:B------:R-:W-:-:S02]  /*1b90*/  PLOP3.LUT P0, PT, PT, PT, UP0, 0x40, 0x0 ;  /* 0x000000000000781c */ /* 0x000fc40003f0e808 */
[C---:B------:R-:W-:Y:S01]  /*1ba0*/  IADD3 R235, R249.reuse, 0x2000, RZ ;  /* 0x00002000f9eb7810 */ /* 0x040fe20007ffe0ff */
[----:B------:R-:W-:Y:S01]  /*1bb0*/  LDSM.16.M88.4 R124, [R244+0x8100] ;  /* 0x00810000f47c783b */ /* 0x000fe20000000200 */
[C---:B------:R-:W-:Y:S01]  /*1bc0*/  IADD3 R234, R249.reuse, 0x2800, RZ ;  /* 0x00002800f9ea7810 */ /* 0x040fe20007ffe0ff */
[----:B------:R-:W-:Y:S01]  /*1bd0*/  HMMA.16816.F32 R76, R52, R68, RZ ;  /* 0x00000044344c723c */ /* 0x000fe200000018ff */
[C---:B------:R-:W-:Y:S01]  /*1be0*/  IADD3 R233, R249.reuse, 0x3000, RZ ;  /* 0x00003000f9e97810 */ /* 0x040fe20007ffe0ff */
[----:B------:R-:W-:Y:S01]  /*1bf0*/  LDSM.16.M88.4 R44, [R245+0x4900] ;  /* 0x00490000f52c783b */ /* 0x000fe20000000200 */
[----:B------:R-:W-:-:S03]  /*1c00*/  IADD3 R232, R249, 0x3800, RZ ;  /* 0x00003800f9e87810 */ /* 0x000fc60007ffe0ff */
[----:B------:R-:W-:Y:S02]  /*1c10*/  LDSM.16.M88.4 R36, [R245+0x5100] ;  /* 0x00510000f524783b */ /* 0x000fe40000000200 */
[C---:B------:R-:W-:Y:S02]  /*1c20*/  HMMA.16816.F32 R64, R52.reuse, R108, RZ ;  /* 0x0000006c3440723c */ /* 0x040fe400000018ff */
[----:B------:R-:W-:Y:S04]  /*1c30*/  LDSM.16.M88.4 R128, [R249+0x2000] ;  /* 0x00200000f980783b */ /* 0x000fe80000000200 */
[----:B------:R-:W-:Y:S02]  /*1c40*/  LDSM.16.M88.4 R120, [R236+0x1000] ;  /* 0x00100000ec78783b */ /* 0x000fe40000000200 */
[C---:B------:R-:W-:Y:S02]  /*1c50*/  HMMA.16816.F32 R84, R52.reuse, R42, RZ ;  /* 0x0000002a3454723c */ /* 0x040fe400000018ff */
[----:B------:R-:W-:Y:S04]  /*1c60*/  LDSM.16.M88.4 R116, [R236+0x1800] ;  /* 0x00180000ec74783b */ /* 0x000fe80000000200 */
[----:B------:R-:W0:Y:S02]  /*1c70*/  LDGDEPBAR ;  /* 0x00000000000079af */ /* 0x000e240000000000 */
[C---:B------:R-:W-:Y:S08]  /*1c80*/  HMMA.16816.F32 R72, R52.reuse, R70, RZ ;  /* 0x000000463448723c */ /* 0x040ff000000018ff */
[----:B------:R-:W-:Y:S08]  /*1c90*/  HMMA.16816.F32 R60, R52, R110, RZ ;  /* 0x0000006e343c723c */ /* 0x000ff000000018ff */
[C---:B------:R-:W-:Y:S08]  /*1ca0*/  HMMA.16816.F32 R80, R100.reuse, R68, RZ ;  /* 0x000000446450723c */ /* 0x040ff000000018ff */
[----:B------:R-:W-:Y:S08]  /*1cb0*/  HMMA.16816.F32 R112, R100, R108, RZ ;  /* 0x0000006c6470723c */ /* 0x000ff000000018ff */
[-C--:B------:R-:W-:Y:S08]  /*1cc0*/  HMMA.16816.F32 R56, R52, R28.reuse, RZ ;  /* 0x0000001c3438723c */ /* 0x080ff000000018ff */
[C---:B------:R-:W-:Y:S08]  /*1cd0*/  HMMA.16816.F32 R104, R100.reuse, R28, RZ ;  /* 0x0000001c6468723c */ /* 0x040ff000000018ff */
[C---:B------:R-:W-:Y:S08]  /*1ce0*/  HMMA.16816.F32 R40, R100.reuse, R42, RZ ;  /* 0x0000002a6428723c */ /* 0x040ff000000018ff */
[C---:B------:R-:W-:Y:S08]  /*1cf0*/  HMMA.16816.F32 R68, R100.reuse, R70, RZ ;  /* 0x000000466444723c */ /* 0x040ff000000018ff */
[----:B------:R-:W-:Y:S08]  /*1d00*/  HMMA.16816.F32 R108, R100, R110, RZ ;  /* 0x0000006e646c723c */ /* 0x000ff000000018ff */
[-C--:B------:R-:W-:Y:S08]  /*1d10*/  HMMA.16816.F32 R52, R52, R30.reuse, RZ ;  /* 0x0000001e3434723c */ /* 0x080ff000000018ff */
[----:B------:R-:W-:Y:S01]  /*1d20*/  HMMA.16816.F32 R100, R100, R30, RZ ;  /* 0x0000001e6464723c */ /* 0x000fe200000018ff */
[----:B------:R-:W2:Y:S07]  /*1d30*/  LDSM.16.M88.4 R28, [R246+0x8100] ;  /* 0x00810000f61c783b */ /* 0x000eae0000000200 */
[----:B-1----:R-:W-:Y:S08]  /*1d40*/  HMMA.16816.F32 R8, R12, R96, R8 ;  /* 0x000000600c08723c */ /* 0x002ff00000001808 */
[C---:B------:R-:W-:Y:S08]  /*1d50*/  HMMA.16816.F32 R64, R32.reuse, R20, R64 ;  /* 0x000000142040723c */ /* 0x040ff00000001840 */
[----:B------:R-:W-:Y:S08]  /*1d60*/  HMMA.16816.F32 R60, R32, R22, R60 ;  /* 0x00000016203c723c */ /* 0x000ff0000000183c */
[C---:B------:R-:W-:Y:S08]  /*1d70*/  HMMA.16816.F32 R112, R12.reuse, R20, R112 ;  /* 0x000000140c70723c */ /* 0x040ff00000001870 */
[----:B------:R-:W-:Y:S01]  /*1d80*/  HMMA.16816.F32 R108, R12, R22, R108 ;  /* 0x000000160c6c723c */ /* 0x000fe2000000186c */
[----:B------:R-:W1:Y:S07]  /*1d90*/  LDSM.16.M88.4 R20, [R236] ;  /* 0x00000000ec14783b */ /* 0x000e6e0000000200 */
[C---:B------:R-:W-:Y:S08]  /*1da0*/  HMMA.16816.F32 R24, R32.reuse, R96, R24 ;  /* 0x000000602018723c */ /* 0x040ff00000001818 */
[C---:B------:R-:W-:Y:S08]  /*1db0*/  HMMA.16816.F32 R76, R32.reuse, R92, R76 ;  /* 0x0000005c204c723c */ /* 0x040ff0000000184c */
[C---:B------:R-:W-:Y:S08]  /*1dc0*/  HMMA.16816.F32 R56, R32.reuse, R16, R56 ;  /* 0x000000102038723c */ /* 0x040ff00000001838 */
[C---:B------:R-:W-:Y:S08]  /*1dd0*/  HMMA.16816.F32 R84, R32.reuse, R98, R84 ;  /* 0x000000622054723c */ /* 0x040ff00000001854 */
[C---:B------:R-:W-:Y:S08]  /*1de0*/  HMMA.16816.F32 R72, R32.reuse, R94, R72 ;  /* 0x0000005e2048723c */ /* 0x040ff00000001848 */
[----:B------:R-:W-:Y:S01]  /*1df0*/  HMMA.16816.F32 R52, R32, R18, R52 ;  /* 0x000000122034723c */ /* 0x000fe20000001834 */
[----:B------:R-:W3:Y:S07]  /*1e00*/  LDSM.16.M88.4 R32, [R245+0x5900] ;  /* 0x00590000f520783b */ /* 0x000eee0000000200 */
[----:B--2---:R-:W-:Y:S08]  /*1e10*/  HMMA.16816.F32 R8, R28, R88, R8 ;  /* 0x000000581c08723c */ /* 0x004ff00000001808 */
[C---:B------:R-:W-:Y:S01]  /*1e20*/  HMMA.16816.F32 R40, R12.reuse, R98, R40 ;  /* 0x000000620c28723c */ /* 0x040fe20000001828 */
[----:B------:R-:W2:Y:S07]  /*1e30*/  LDSM.16.M88.4 R96, [R251+0xc100] ;  /* 0x00c10000fb60783b */ /* 0x000eae0000000200 */
[----:B------:R-:W-:Y:S08]  /*1e40*/  HMMA.16816.F32 R80, R12, R92, R80 ;  /* 0x0000005c0c50723c */ /* 0x000ff00000001850 */
[----:B-1----:R-:W-:Y:S08]  /*1e50*/  HMMA.16816.F32 R8, R124, R20, R8 ;  /* 0x000000147c08723c */ /* 0x002ff00000001808 */
[C---:B------:R-:W-:Y:S08]  /*1e60*/  HMMA.16816.F32 R104, R12.reuse, R16, R104 ;  /* 0x000000100c68723c */ /* 0x040ff00000001868 */
[C---:B------:R-:W-:Y:S01]  /*1e70*/  HMMA.16816.F32 R68, R12.reuse, R94, R68 ;  /* 0x0000005e0c44723c */ /* 0x040fe20000001844 */
[----:B------:R-:W-:Y:S07]  /*1e80*/  LDSM.16.M88.4 R92, [R251+0xe100] ;  /* 0x00e10000fb5c783b */ /* 0x000fee0000000200 */
[----:B------:R-:W-:Y:S01]  /*1e90*/  HMMA.16816.F32 R100, R12, R18, R100 ;  /* 0x000000120c64723c */ /* 0x000fe20000001864 */
[----:B------:R-:W1:Y:S04]  /*1ea0*/  LDSM.16.M88.4 R16, [R244+0xa100] ;  /* 0x00a10000f410783b */ /* 0x000e680000000200 */
[----:B------:R-:W-:Y:S03]  /*1eb0*/  LDSM.16.M88.4 R12, [R236+0x800] ;  /* 0x00080000ec0c783b */ /* 0x000fe60000000200 */
[C---:B------:R-:W-:Y:S08]  /*1ec0*/  HMMA.16816.F32 R24, R48.reuse, R88, R24 ;  /* 0x000000583018723c */ /* 0x040ff00000001818 */
[C---:B------:R-:W-:Y:S08]  /*1ed0*/  HMMA.16816.F32 R76, R48.reuse, R44, R76 ;  /* 0x0000002c304c723c */ /* 0x040ff0000000184c */
[C---:B------:R-:W-:Y:S08]  /*1ee0*/  HMMA.16816.F32 R64, R48.reuse, R36, R64 ;  /* 0x000000243040723c */ /* 0x040ff00000001840 */
[C---:B---3--:R-:W-:Y:S08]  /*1ef0*/  HMMA.16816.F32 R56, R48.reuse, R32, R56 ;  /* 0x000000203038723c */ /* 0x048ff00000001838 */
[C---:B------:R-:W-:Y:S08]  /*1f00*/  HMMA.16816.F32 R84, R48.reuse, R90, R84 ;  /* 0x0000005a3054723c */ /* 0x040ff00000001854 */
[C---:B------:R-:W-:Y:S08]  /*1f10*/  HMMA.16816.F32 R72, R48.reuse, R46, R72 ;  /* 0x0000002e3048723c */ /* 0x040ff00000001848 */
[C---:B------:R-:W-:Y:S08]  /*1f20*/  HMMA.16816.F32 R60, R48.reuse, R38, R60 ;  /* 0x00000026303c723c */ /* 0x040ff0000000183c */
[----:B------:R-:W-:Y:S01]  /*1f30*/  HMMA.16816.F32 R52, R48, R34, R52 ;  /* 0x000000223034723c */ /* 0x000fe20000001834 */
[----:B------:R-:W3:Y:S07]  /*1f40*/  LDSM.16.M88.4 R48, [R247+0xc100] ;  /* 0x00c10000f730783b */ /* 0x000eee0000000200 */
[----:B--2---:R-:W-:Y:S08]  /*1f50*/  HMMA.16816.F32 R8, R96, R132, R8 ;  /* 0x000000846008723c */ /* 0x004ff00000001808 */
        /* <DEDUP_REMOVED lines=10> */
[----:B------:R-:W2:Y:S04]  /*2000*/  LDSM.16.M88.4 R28, [R245+0x6100] ;  /* 0x00610000f51c783b */ /* 0x000ea80000000200 */
[----:B------:R-:W-:Y:S03]  /*2010*/  LDSM.16.M88.4 R32, [R246+0xe100] ;  /* 0x00e10000f620783b */ /* 0x000fe60000000200 */
[----:B-1----:R-:W-:Y:S08]  /*2020*/  HMMA.16816.F32 R24, R16, R20, R24 ;  /* 0x000000141018723c */ /* 0x002ff00000001818 */
[----:B---3--:R-:W-:Y:S08]  /*2030*/  HMMA.16816.F32 R8, R48, R128, R8 ;  /* 0x000000803008723c */ /* 0x008ff00000001808 */
[-C--:B------:R-:W-:Y:S08]  /*2040*/  HMMA.16816.F32 R84, R16, R22.reuse, R84 ;  /* 0x000000161054723c */ /* 0x080ff00000001854 */
[----:B------:R-:W-:Y:S01]  /*2050*/  HMMA.16816.F32 R40, R124, R22, R40 ;  /* 0x000000167c28723c */ /* 0x000fe20000001828 */
[----:B------:R-:W-:Y:S07]  /*2060*/  LDSM.16.M88.4 R20, [R244+0xc100] ;  /* 0x00c10000f414783b */ /* 0x000fee0000000200 */
[C---:B------:R-:W-:Y:S08]  /*2070*/  HMMA.16816.F32 R76, R16.reuse, R12, R76 ;  /* 0x0000000c104c723c */ /* 0x040ff0000000184c */
[----:B------:R-:W-:Y:S08]  /*2080*/  HMMA.16816.F32 R72, R16, R14, R72 ;  /* 0x0000000e1048723c */ /* 0x000ff00000001848 */
[C---:B------:R-:W-:Y:S08]  /*2090*/  HMMA.16816.F32 R80, R124.reuse, R12, R80 ;  /* 0x0000000c7c50723c */ /* 0x040ff00000001850 */
[----:B------:R-:W-:Y:S01]  /*20a0*/  HMMA.16816.F32 R68, R124, R14, R68 ;  /* 0x0000000e7c44723c */ /* 0x000fe20000001844 */
[----:B------:R-:W1:Y:S07]  /*20b0*/  LDSM.16.M88.4 R12, [R236+0x2000] ;  /* 0x00200000ec0c783b */ /* 0x000e6e0000000200 */
[----:B------:R-:W-:Y:S08]  /*20c0*/  HMMA.16816.F32 R24, R92, R132, R24 ;  /* 0x000000845c18723c */ /* 0x000ff00000001818 */
[----:B--2---:R-:W-:Y:S08]  /*20d0*/  HMMA.16816.F32 R8, R36, R28, R8 ;  /* 0x0000001c2408723c */ /* 0x004ff00000001808 */
[C---:B------:R-:W-:Y:S08]  /*20e0*/  HMMA.16816.F32 R64, R16.reuse, R120, R64 ;  /* 0x000000781040723c */ /* 0x040ff00000001840 */
[----:B------:R-:W-:Y:S08]  /*20f0*/  HMMA.16816.F32 R60, R16, R122, R60 ;  /* 0x0000007a103c723c */ /* 0x000ff0000000183c */
[----:B------:R-:W-:Y:S08]  /*2100*/  HMMA.16816.F32 R40, R96, R134, R40 ;  /* 0x000000866028723c */ /* 0x000ff00000001828 */
[C---:B------:R-:W-:Y:S08]  /*2110*/  HMMA.16816.F32 R112, R124.reuse, R120, R112 ;  /* 0x000000787c70723c */ /* 0x040ff00000001870 */
[----:B------:R-:W-:Y:S01]  /*2120*/  HMMA.16816.F32 R108, R124, R122, R108 ;  /* 0x0000007a7c6c723c */ /* 0x000fe2000000186c */
[----:B------:R-:W2:Y:S07]  /*2130*/  LDSM.16.M88.4 R120, [R249+0x2800] ;  /* 0x00280000f978783b */ /* 0x000eae0000000200 */
[----:B------:R-:W-:Y:S08]  /*2140*/  HMMA.16816.F32 R84, R92, R134, R84 ;  /* 0x000000865c54723c */ /* 0x000ff00000001854 */
[-C--:B------:R-:W-:Y:S08]  /*2150*/  HMMA.16816.F32 R80, R96, R88.reuse, R80 ;  /* 0x000000586050723c */ /* 0x080ff00000001850 */
[----:B------:R-:W-:Y:S08]  /*2160*/  HMMA.16816.F32 R76, R92, R88, R76 ;  /* 0x000000585c4c723c */ /* 0x000ff0000000184c */
[-C--:B------:R-:W-:Y:S08]  /*2170*/  HMMA.16816.F32 R68, R96, R90.reuse, R68 ;  /* 0x0000005a6044723c */ /* 0x080ff00000001844 */
[----:B------:R-:W-:Y:S08]  /*2180*/  HMMA.16816.F32 R72, R92, R90, R72 ;  /* 0x0000005a5c48723c */ /* 0x000ff00000001848 */
[----:B------:R-:W-:Y:S08]  /*2190*/  HMMA.16816.F32 R24, R44, R128, R24 ;  /* 0x000000802c18723c */ /* 0x000ff00000001818 */
[----:B-1----:R-:W-:Y:S08]  /*21a0*/  HMMA.16816.F32 R8, R20, R12, R8 ;  /* 0x0000000c1408723c */ /* 0x002ff00000001808 */
[C---:B------:R-:W-:Y:S08]  /*21b0*/  HMMA.16816.F32 R56, R16.reuse, R116, R56 ;  /* 0x000000741038723c */ /* 0x040ff00000001838 */
[----:B------:R-:W-:Y:S01]  /*21c0*/  HMMA.16816.F32 R52, R16, R118, R52 ;  /* 0x000000761034723c */ /* 0x000fe20000001834 */
[----:B------:R-:W-:Y:S07]  /*21d0*/  LDSM.16.M88.4 R16, [R243+0xe100] ;  /* 0x00e10000f310783b */ /* 0x000fee0000000200 */
[----:B------:R-:W-:Y:S01]  /*21e0*/  HMMA.16816.F32 R40, R48, R130, R40 ;  /* 0x000000823028723c */ /* 0x000fe20000001828 */
[----:B------:R-:W-:-:S02]  /*21f0*/  FMUL.FTZ R10, R10, c[0x0][0x320] ;  /* 0x0000c8000a0a7a20 */ /* 0x000fc40000410000 */
[----:B------:R-:W-:Y:S02]  /*2200*/  FMUL.FTZ R11, R11, c[0x0][0x320] ;  /* 0x0000c8000b0b7a20 */ /* 0x000fe40000410000 */
[----:B------:R-:W-:Y:S01]  /*2210*/  FMUL.FTZ R0, R8, c[0x0][0x320] ;  /* 0x0000c80008007a20 */ /* 0x000fe20000410000 */
[----:B------:R-:W1:Y:S01]  /*2220*/  MUFU.TANH R88, R10 ;  /* 0x0000000a00587308 */ /* 0x000e620000002400 */
[----:B------:R-:W-:Y:S01]  /*2230*/  FMUL.FTZ R7, R9, c[0x0][0x320] ;  /* 0x0000c80009077a20 */ /* 0x000fe20000410000 */
[C---:B------:R-:W-:Y:S06]  /*2240*/  HMMA.16816.F32 R104, R124.reuse, R116, R104 ;  /* 0x000000747c68723c */ /* 0x040fec0000001868 */
[----:B------:R3:W4:Y:S02]  /*2250*/  MUFU.TANH R89, R11 ;  /* 0x0000000b00597308 */ /* 0x0007240000002400 */
[----:B------:R-:W-:Y:S01]  /*2260*/  HMMA.16816.F32 R100, R124, R118, R100 ;  /* 0x000000767c64723c */ /* 0x000fe20000001864 */
[----:B------:R-:W5:Y:S05]  /*2270*/  LDSM.16.M88.4 R116, [R245+0x6900] ;  /* 0x00690000f574783b */ /* 0x000f6a0000000200 */
[----:B------:R-:W1:Y:S02]  /*2280*/  MUFU.TANH R0, R0 ;  /* 0x0000000000007308 */ /* 0x000e640000002400 */
[----:B------:R-:W-:Y:S01]  /*2290*/  HMMA.16816.F32 R84, R44, R130, R84 ;  /* 0x000000822c54723c */ /* 0x000fe20000001854 */
[----:B---3--:R-:W3:Y:S05]  /*22a0*/  LDSM.16.M88.4 R8, [R236+0x2800] ;  /* 0x00280000ec08783b */ /* 0x008eea0000000200 */
[----:B------:R-:W1:Y:S02]  /*22b0*/  MUFU.TANH R7, R7 ;  /* 0x0000000700077308 */ /* 0x000e640000002400 */
[-C--:B--2---:R-:W-:Y:S08]  /*22c0*/  HMMA.16816.F32 R80, R48, R120.reuse, R80 ;  /* 0x000000783050723c */ /* 0x084ff00000001850 */
[----:B------:R-:W-:Y:S08]  /*22d0*/  HMMA.16816.F32 R76, R44, R120, R76 ;  /* 0x000000782c4c723c */ /* 0x000ff0000000184c */
[-C--:B------:R-:W-:Y:S08]  /*22e0*/  HMMA.16816.F32 R68, R48, R122.reuse, R68 ;  /* 0x0000007a3044723c */ /* 0x080ff00000001844 */
[----:B------:R-:W-:Y:S08]  /*22f0*/  HMMA.16816.F32 R72, R44, R122, R72 ;  /* 0x0000007a2c48723c */ /* 0x000ff00000001848 */
[----:B------:R-:W-:Y:S08]  /*2300*/  HMMA.16816.F32 R24, R32, R28, R24 ;  /* 0x0000001c2018723c */ /* 0x000ff00000001818 */
[-C--:B------:R-:W-:Y:S08]  /*2310*/  HMMA.16816.F32 R40, R36, R30.reuse, R40 ;  /* 0x0000001e2428723c */ /* 0x080ff00000001828 */
[----:B------:R-:W-:Y:S01]  /*2320*/  HMMA.16816.F32 R84, R32, R30, R84 ;  /* 0x0000001e2054723c */ /* 0x000fe20000001854 */
[----:B------:R-:W-:Y:S07]  /*2330*/  LDSM.16.M88.4 R28, [R245+0x7100] ;  /* 0x00710000f51c783b */ /* 0x000fee0000000200 */
[-C--:B-----5:R-:W-:Y:S08]  /*2340*/  HMMA.16816.F32 R80, R36, R116.reuse, R80 ;  /* 0x000000742450723c */ /* 0x0a0ff00000001850 */
[----:B------:R-:W-:Y:S08]  /*2350*/  HMMA.16816.F32 R76, R32, R116, R76 ;  /* 0x00000074204c723c */ /* 0x000ff0000000184c */
[-C--:B------:R-:W-:Y:S08]  /*2360*/  HMMA.16816.F32 R68, R36, R118.reuse, R68 ;  /* 0x000000762444723c */ /* 0x080ff00000001844 */
[----:B------:R-:W-:Y:S08]  /*2370*/  HMMA.16816.F32 R72, R32, R118, R72 ;  /* 0x000000762048723c */ /* 0x000ff00000001848 */
[----:B------:R-:W-:Y:S08]  /*2380*/  HMMA.16816.F32 R24, R16, R12, R24 ;  /* 0x0000000c1018723c */ /* 0x000ff00000001818 */
[-C--:B------:R-:W-:Y:S08]  /*2390*/  HMMA.16816.F32 R40, R20, R14.reuse, R40 ;  /* 0x0000000e1428723c */ /* 0x080ff00000001828 */
[----:B------:R-:W-:Y:S01]  /*23a0*/  HMMA.16816.F32 R84, R16, R14, R84 ;  /* 0x0000000e1054723c */ /* 0x000fe20000001854 */
[----:B------:R-:W2:Y:S07]  /*23b0*/  LDSM.16.M88.4 R12, [R250+0x7100] ;  /* 0x00710000fa0c783b */ /* 0x000eae0000000200 */
[----:B---3--:R-:W-:Y:S01]  /*23c0*/  HMMA.16816.F32 R80, R20, R8, R80 ;  /* 0x000000081450723c */ /* 0x008fe20000001850 */
[----:B------:R-:W-:-:S02]  /*23d0*/  FMUL.FTZ R24, R24, c[0x0][0x320] ;  /* 0x0000c80018187a20 */ /* 0x000fc40000410000 */
[----:B------:R-:W-:Y:S02]  /*23e0*/  FMUL.FTZ R25, R25, c[0x0][0x320] ;  /* 0x0000c80019197a20 */ /* 0x000fe40000410000 */
[----:B------:R-:W-:Y:S01]  /*23f0*/  FMUL.FTZ R26, R26, c[0x0][0x320] ;  /* 0x0000c8001a1a7a20 */ /* 0x000fe20000410000 */
[----:B------:R-:W3:Y:S01]  /*2400*/  MUFU.TANH R124, R24 ;  /* 0x00000018007c7308 */ /* 0x000ee20000002400 */
[----:B------:R-:W-:Y:S01]  /*2410*/  FMUL.FTZ R27, R27, c[0x0][0x320] ;  /* 0x0000c8001b1b7a20 */ /* 0x000fe20000410000 */
[----:B------:R-:W-:Y:S01]  /*2420*/  HMMA.16816.F32 R76, R16, R8, R76 ;  /* 0x00000008104c723c */ /* 0x000fe2000000184c */
[----:B------:R-:W-:Y:S02]  /*2430*/  FMUL.FTZ R40, R40, c[0x0][0x320] ;  /* 0x0000c80028287a20 */ /* 0x000fe40000410000 */
[----:B------:R-:W-:Y:S02]  /*2440*/  FMUL.FTZ R41, R41, c[0x0][0x320] ;  /* 0x0000c80029297a20 */ /* 0x000fe40000410000 */
[----:B------:R-:W-:Y:S01]  /*2450*/  FMUL.FTZ R42, R42, c[0x0][0x320] ;  /* 0x0000c8002a2a7a20 */ /* 0x000fe20000410000 */
[----:B------:R-:W1:Y:S01]  /*2460*/  MUFU.TANH R120, R25 ;  /* 0x0000001900787308 */ /* 0x000e620000002400 */
[----:B------:R-:W-:Y:S01]  /*2470*/  FMUL.FTZ R43, R43, c[0x0][0x320] ;  /* 0x0000c8002b2b7a20 */ /* 0x000fe20000410000 */
[----:B------:R-:W-:Y:S01]  /*2480*/  HMMA.16816.F32 R68, R20, R10, R68 ;  /* 0x0000000a1444723c */ /* 0x000fe20000001844 */
[----:B------:R-:W-:-:S02]  /*2490*/  FMUL.FTZ R84, R84, c[0x0][0x320] ;  /* 0x0000c80054547a20 */ /* 0x000fc40000410000 */
[----:B------:R-:W-:Y:S02]  /*24a0*/  FMUL.FTZ R85, R85, c[0x0][0x320] ;  /* 0x0000c80055557a20 */ /* 0x000fe40000410000 */
[----:B------:R-:W-:Y:S01]  /*24b0*/  FMUL.FTZ R86, R86, c[0x0][0x320] ;  /* 0x0000c80056567a20 */ /* 0x000fe20000410000 */
[----:B------:R-:W1:Y:S01]  /*24c0*/  MUFU.TANH R121, R26 ;  /* 0x0000001a00797308 */ /* 0x000e620000002400 */
[----:B------:R-:W-:Y:S01]  /*24d0*/  FMUL.FTZ R87, R87, c[0x0][0x320] ;  /* 0x0000c80057577a20 */ /* 0x000fe20000410000 */
[----:B------:R-:W-:Y:S01]  /*24e0*/  HMMA.16816.F32 R72, R16, R10, R72 ;  /* 0x0000000a1048723c */ /* 0x000fe20000001848 */
[----:B------:R-:W5:Y:S01]  /*24f0*/  LDSM.16.M88.4 R8, [R250+0x7900] ;  /* 0x00790000fa08783b */ /* 0x000f620000000200 */
[----:B------:R-:W-:Y:S02]  /*2500*/  FMUL.FTZ R80, R80, c[0x0][0x320] ;  /* 0x0000c80050507a20 */ /* 0x000fe40000410000 */
[----:B------:R-:W-:Y:S02]  /*2510*/  FMUL.FTZ R81, R81, c[0x0][0x320] ;  /* 0x0000c80051517a20 */ /* 0x000fe40000410000 */
[----:B------:R1:W1:Y:S01]  /*2520*/  MUFU.TANH R125, R27 ;  /* 0x0000001b007d7308 */ /* 0x0002620000002400 */
[----:B------:R-:W-:Y:S01]  /*2530*/  FMUL.FTZ R82, R82, c[0x0][0x320] ;  /* 0x0000c80052527a20 */ /* 0x000fe20000410000 */
[----:B--2---:R-:W-:Y:S01]  /*2540*/  HMMA.16816.F32 R112, R96, R12, R112 ;  /* 0x0000000c6070723c */ /* 0x004fe20000001870 */
[----:B------:R-:W-:-:S02]  /*2550*/  FMUL.FTZ R83, R83, c[0x0][0x320] ;  /* 0x0000c80053537a20 */ /* 0x000fc40000410000 */
[----:B------:R-:W-:-:S03]  /*2560*/  FMUL.FTZ R76, R76, c[0x0][0x320] ;  /* 0x0000c8004c4c7a20 */ /* 0x000fc60000410000 */
[----:B------:R-:W2:Y:S01]  /*2570*/  MUFU.TANH R126, R40 ;  /* 0x00000028007e7308 */ /* 0x000ea20000002400 */
[----:B------:R-:W-:Y:S01]  /*2580*/  FMUL.FTZ R77, R77, c[0x0][0x320] ;  /* 0x0000c8004d4d7a20 */ /* 0x000fe20000410000 */
[----:B------:R-:W-:Y:S01]  /*2590*/  HMMA.16816.F32 R64, R92, R12, R64 ;  /* 0x0000000c5c40723c */ /* 0x000fe20000001840 */
[----:B------:R-:W-:Y:S02]  /*25a0*/  FMUL.FTZ R78, R78, c[0x0][0x320] ;  /* 0x0000c8004e4e7a20 */ /* 0x000fe40000410000 */
[----:B------:R-:W-:Y:S01]  /*25b0*/  FMUL.FTZ R79, R79, c[0x0][0x320] ;  /* 0x0000c8004f4f7a20 */ /* 0x000fe20000410000 */
[----:B-1----:R-:W1:Y:S02]  /*25c0*/  LDSM.16.M88.4 R24, [R249+0x3000] ;  /* 0x00300000f918783b */ /* 0x002e640000000200 */
        /* <DEDUP_REMOVED lines=9> */
[----:B------:R-:W2:Y:S01]  /*2660*/  LDSM.16.M88.4 R12, [R249+0x3800] ;  /* 0x00380000f90c783b */ /* 0x000ea20000000200 */
[----:B------:R-:W-:-:S04]  /*2670*/  FMUL.FTZ R70, R70, c[0x0][0x320] ;  /* 0x0000c80046467a20 */ /* 0x000fc80000410000 */
[----:B------:R3:W1:Y:S02]  /*2680*/  MUFU.TANH R116, R43 ;  /* 0x0000002b00747308 */ /* 0x0006640000002400 */
[-C--:B-----5:R-:W-:Y:S06]  /*2690*/  HMMA.16816.F32 R104, R96, R8.reuse, R104 ;  /* 0x000000086068723c */ /* 0x0a0fec0000001868 */
[----:B------:R-:W1:Y:S02]  /*26a0*/  MUFU.TANH R84, R84 ;  /* 0x0000005400547308 */ /* 0x000e640000002400 */
[----:B------:R-:W-:Y:S01]  /*26b0*/  HMMA.16816.F32 R56, R92, R8, R56 ;  /* 0x000000085c38723c */ /* 0x000fe20000001838 */
[----:B---3--:R-:W-:Y:S05]  /*26c0*/  LDSM.16.M88.4 R40, [R236+0x3000] ;  /* 0x00300000ec28783b */ /* 0x008fea0000000200 */
[----:B------:R-:W3:Y:S02]  /*26d0*/  MUFU.TANH R85, R85 ;  /* 0x0000005500557308 */ /* 0x000ee40000002400 */
[-C--:B------:R-:W-:Y:S06]  /*26e0*/  HMMA.16816.F32 R100, R96, R10.reuse, R100 ;  /* 0x0000000a6064723c */ /* 0x080fec0000001864 */
[----:B------:R-:W2:Y:S02]  /*26f0*/  MUFU.TANH R86, R86 ;  /* 0x0000005600567308 */ /* 0x000ea40000002400 */
[----:B------:R-:W-:Y:S06]  /*2700*/  HMMA.16816.F32 R52, R92, R10, R52 ;  /* 0x0000000a5c34723c */ /* 0x000fec0000001834 */
[----:B------:R-:W2:Y:S02]  /*2710*/  MUFU.TANH R87, R87 ;  /* 0x0000005700577308 */ /* 0x000ea40000002400 */
[-C--:B-1----:R-:W-:Y:S06]  /*2720*/  HMMA.16816.F32 R112, R48, R24.reuse, R112 ;  /* 0x000000183070723c */ /* 0x082fec0000001870 */
[----:B------:R-:W1:Y:S02]  /*2730*/  MUFU.TANH R80, R80 ;  /* 0x0000005000507308 */ /* 0x000e640000002400 */
[----:B------:R-:W-:Y:S06]  /*2740*/  HMMA.16816.F32 R64, R44, R24, R64 ;  /* 0x000000182c40723c */ /* 0x000fec0000001840 */
[----:B------:R-:W1:Y:S02]  /*2750*/  MUFU.TANH R81, R81 ;  /* 0x0000005100517308 */ /* 0x000e640000002400 */
[-C--:B------:R-:W-:Y:S06]  /*2760*/  HMMA.16816.F32 R108, R48, R26.reuse, R108 ;  /* 0x0000001a306c723c */ /* 0x080fec000000186c */
[----:B------:R-:W1:Y:S02]  /*2770*/  MUFU.TANH R82, R82 ;  /* 0x0000005200527308 */ /* 0x000e640000002400 */
[----:B------:R-:W-:Y:S01]  /*2780*/  HMMA.16816.F32 R60, R44, R26, R60 ;  /* 0x0000001a2c3c723c */ /* 0x000fe2000000183c */
[----:B------:R-:W5:Y:S05]  /*2790*/  LDSM.16.M88.4 R24, [R245+0x7900] ;  /* 0x00790000f518783b */ /* 0x000f6a0000000200 */
[----:B------:R-:W1:Y:S02]  /*27a0*/  MUFU.TANH R83, R83 ;  /* 0x0000005300537308 */ /* 0x000e640000002400 */
[-C--:B--2---:R-:W-:Y:S06]  /*27b0*/  HMMA.16816.F32 R104, R48, R12.reuse, R104 ;  /* 0x0000000c3068723c */ /* 0x084fec0000001868 */
[----:B------:R-:W2:Y:S02]  /*27c0*/  MUFU.TANH R76, R76 ;  /* 0x0000004c004c7308 */ /* 0x000ea40000002400 */
[----:B------:R-:W-:Y:S06]  /*27d0*/  HMMA.16816.F32 R56, R44, R12, R56 ;  /* 0x0000000c2c38723c */ /* 0x000fec0000001838 */
[----:B------:R-:W1:Y:S02]  /*27e0*/  MUFU.TANH R77, R77 ;  /* 0x0000004d004d7308 */ /* 0x000e640000002400 */
[-C--:B------:R-:W-:Y:S06]  /*27f0*/  HMMA.16816.F32 R100, R48, R14.reuse, R100 ;  /* 0x0000000e3064723c */ /* 0x080fec0000001864 */
[----:B------:R-:W1:Y:S02]  /*2800*/  MUFU.TANH R78, R78 ;  /* 0x0000004e004e7308 */ /* 0x000e640000002400 */
[----:B------:R-:W-:Y:S06]  /*2810*/  HMMA.16816.F32 R52, R44, R14, R52 ;  /* 0x0000000e2c34723c */ /* 0x000fec0000001834 */
[----:B------:R-:W1:Y:S02]  /*2820*/  MUFU.TANH R79, R79 ;  /* 0x0000004f004f7308 */ /* 0x000e640000002400 */
[-C--:B------:R-:W-:Y:S06]  /*2830*/  HMMA.16816.F32 R112, R36, R28.reuse, R112 ;  /* 0x0000001c2470723c */ /* 0x080fec0000001870 */
[----:B------:R1:W1:Y:S02]  /*2840*/  MUFU.TANH R117, R68 ;  /* 0x0000004400757308 */ /* 0x0002640000002400 */
[----:B------:R-:W-:Y:S06]  /*2850*/  HMMA.16816.F32 R64, R32, R28, R64 ;  /* 0x0000001c2040723c */ /* 0x000fec0000001840 */
[----:B------:R1:W1:Y:S02]  /*2860*/  MUFU.TANH R118, R69 ;  /* 0x0000004500767308 */ /* 0x0002640000002400 */
[-C--:B------:R-:W-:Y:S06]  /*2870*/  HMMA.16816.F32 R108, R36, R30.reuse, R108 ;  /* 0x0000001e246c723c */ /* 0x080fec000000186c */
[----:B------:R1:W1:Y:S02]  /*2880*/  MUFU.TANH R119, R70 ;  /* 0x0000004600777308 */ /* 0x0002640000002400 */
[----:B------:R-:W-:Y:S01]  /*2890*/  HMMA.16816.F32 R60, R32, R30, R60 ;  /* 0x0000001e203c723c */ /* 0x000fe2000000183c */
[----:B------:R-:W1:Y:S01]  /*28a0*/  LDSM.16.M88.4 R28, [R236+0x3800] ;  /* 0x00380000ec1c783b */ /* 0x000e620000000200 */
[----:B------:R-:W-:-:S04]  /*28b0*/  DEPBAR.LE SB0, 0x0 ;  /* 0x000080000000791a */ /* 0x000fc80000000000 */
[----:B------:R-:W1:Y:S02]  /*28c0*/  MUFU.TANH R71, R71 ;  /* 0x0000004700477308 */ /* 0x000e640000002400 */
[-C--:B-----5:R-:W-:Y:S06]  /*28d0*/  HMMA.16816.F32 R104, R36, R24.reuse, R104 ;  /* 0x000000182468723c */ /* 0x0a0fec0000001868 */
[----:B------:R-:W1:Y:S02]  /*28e0*/  MUFU.TANH R72, R72 ;  /* 0x0000004800487308 */ /* 0x000e640000002400 */
[----:B------:R-:W-:Y:S06]  /*28f0*/  HMMA.16816.F32 R56, R32, R24, R56 ;  /* 0x000000182038723c */ /* 0x000fec0000001838 */
[----:B------:R-:W1:Y:S02]  /*2900*/  MUFU.TANH R73, R73 ;  /* 0x0000004900497308 */ /* 0x000e640000002400 */
[-C--:B------:R-:W-:Y:S08]  /*2910*/  HMMA.16816.F32 R100, R36, R26.reuse, R100 ;  /* 0x0000001a2464723c */ /* 0x080ff00000001864 */
[----:B------:R-:W-:Y:S08]  /*2920*/  HMMA.16816.F32 R52, R32, R26, R52 ;  /* 0x0000001a2034723c */ /* 0x000ff00000001834 */
[-C--:B------:R-:W-:Y:S08]  /*2930*/  HMMA.16816.F32 R112, R20, R40.reuse, R112 ;  /* 0x000000281470723c */ /* 0x080ff00000001870 */
[----:B------:R-:W-:Y:S07]  /*2940*/  HMMA.16816.F32 R64, R16, R40, R64 ;  /* 0x000000281040723c */ /* 0x000fee0000001840 */
[----:B------:R-:W-:Y:S01]  /*2950*/  FMUL.FTZ R40, R74, c[0x0][0x320] ;  /* 0x0000c8004a287a20 */ /* 0x000fe20000410000 */
[----:B------:R-:W-:Y:S01]  /*2960*/  HMMA.16816.F32 R108, R20, R42, R108 ;  /* 0x0000002a146c723c */ /* 0x000fe2000000186c */
[----:B------:R-:W-:-:S04]  /*2970*/  FMUL.FTZ R41, R75, c[0x0][0x320] ;  /* 0x0000c8004b297a20 */ /* 0x000fc80000410000 */
[----:B------:R-:W2:Y:S03]  /*2980*/  MUFU.TANH R40, R40 ;  /* 0x0000002800287308 */ /* 0x000ea60000002400 */
[----:B------:R-:W-:Y:S01]  /*2990*/  HMMA.16816.F32 R60, R16, R42, R60 ;  /* 0x0000002a103c723c */ /* 0x000fe2000000183c */
[----:B------:R-:W-:Y:S02]  /*29a0*/  FMUL.FTZ R9, R114, c[0x0][0x320] ;  /* 0x0000c80072097a20 */ /* 0x000fe40000410000 */
[----:B------:R-:W-:Y:S02]  /*29b0*/  FMUL.FTZ R74, R115, c[0x0][0x320] ;  /* 0x0000c800734a7a20 */ /* 0x000fe40000410000 */
[----:B------:R-:W-:Y:S01]  /*29c0*/  FMUL.FTZ R112, R112, c[0x0][0x320] ;  /* 0x0000c80070707a20 */ /* 0x000fe20000410000 */
[----:B------:R-:W2:Y:S01]  /*29d0*/  MUFU.TANH R41, R41 ;  /* 0x0000002900297308 */ /* 0x000ea20000002400 */
[----:B------:R-:W-:Y:S01]  /*29e0*/  FMUL.FTZ R113, R113, c[0x0][0x320] ;  /* 0x0000c80071717a20 */ /* 0x000fe20000410000 */
[----:B-1----:R-:W-:Y:S01]  /*29f0*/  HMMA.16816.F32 R104, R20, R28, R104 ;  /* 0x0000001c1468723c */ /* 0x002fe20000001868 */
[----:B------:R-:W-:-:S02]  /*2a00*/  FMUL.FTZ R12, R66, c[0x0][0x320] ;  /* 0x0000c800420c7a20 */ /* 0x000fc40000410000 */
[----:B------:R-:W-:Y:S02]  /*2a10*/  FMUL.FTZ R64, R64, c[0x0][0x320] ;  /* 0x0000c80040407a20 */ /* 0x000fe40000410000 */
[----:B------:R-:W-:Y:S01]  /*2a20*/  FMUL.FTZ R65, R65, c[0x0][0x320] ;  /* 0x0000c80041417a20 */ /* 0x000fe20000410000 */
[----:B------:R1:W1:Y:S01]  /*2a30*/  MUFU.TANH R227, R112 ;  /* 0x0000007000e37308 */ /* 0x0002620000002400 */
[----:B------:R-:W-:Y:S01]  /*2a40*/  FMUL.FTZ R67, R67, c[0x0][0x320] ;  /* 0x0000c80043437a20 */ /* 0x000fe20000410000 */
[----:B------:R-:W-:Y:S01]  /*2a50*/  HMMA.16816.F32 R56, R16, R28, R56 ;  /* 0x0000001c1038723c */ /* 0x000fe20000001838 */
[----:B------:R-:W-:Y:S02]  /*2a60*/  FMUL.FTZ R10, R110, c[0x0][0x320] ;  /* 0x0000c8006e0a7a20 */ /* 0x000fe40000410000 */
[----:B------:R-:W-:Y:S02]  /*2a70*/  FMUL.FTZ R11, R111, c[0x0][0x320] ;  /* 0x0000c8006f0b7a20 */ /* 0x000fe40000410000 */
[----:B------:R-:W-:Y:S01]  /*2a80*/  FMUL.FTZ R108, R108, c[0x0][0x320] ;  /* 0x0000c8006c6c7a20 */ /* 0x000fe20000410000 */
[----:B------:R1:W1:Y:S01]  /*2a90*/  MUFU.TANH R226, R113 ;  /* 0x0000007100e27308 */ /* 0x0002620000002400 */
        /* <DEDUP_REMOVED lines=8> */
[----:B------:R-:W-:Y:S02]  /*2b20*/  FMUL.FTZ R8, R107, c[0x0][0x320] ;  /* 0x0000c8006b087a20 */ /* 0x000fe40000410000 */
[----:B------:R-:W-:Y:S02]  /*2b30*/  FMUL.FTZ R104, R104, c[0x0][0x320] ;  /* 0x0000c80068687a20 */ /* 0x000fe40000410000 */
[----:B------:R-:W-:Y:S01]  /*2b40*/  FMUL.FTZ R105, R105, c[0x0][0x320] ;  /* 0x0000c80069697a20 */ /* 0x000fe20000410000 */
[----:B------:R-:W1:Y:S01]  /*2b50*/  MUFU.TANH R74, R74 ;  /* 0x0000004a004a7308 */ /* 0x000e620000002400 */
        /* <DEDUP_REMOVED lines=14> */
[----:B------:R-:W1:Y:S01]  /*2c40*/  MUFU.TANH R12, R12 ;  /* 0x0000000c000c7308 */ /* 0x000e620000002400 */
[----:B------:R-:W-:-:S07]  /*2c50*/  FMUL.FTZ R55, R55, c[0x0][0x320] ;  /* 0x0000c80037377a20 */ /* 0x000fce0000410000 */
[----:B------:R1:W1:Y:S08]  /*2c60*/  MUFU.TANH R231, R67 ;  /* 0x0000004300e77308 */ /* 0x0002700000002400 */
[----:B------:R1:W1:Y:S08]  /*2c70*/  MUFU.TANH R225, R108 ;  /* 0x0000006c00e17308 */ /* 0x0002700000002400 */
[----:B------:R1:W1:Y:S08]  /*2c80*/  MUFU.TANH R224, R109 ;  /* 0x0000006d00e07308 */ /* 0x0002700000002400 */
[----:B------:R-:W1:Y:S08]  /*2c90*/  MUFU.TANH R10, R10 ;  /* 0x0000000a000a7308 */ /* 0x000e700000002400 */
[----:B------:R-:W1:Y:S08]  /*2ca0*/  MUFU.TANH R11, R11 ;  /* 0x0000000b000b7308 */ /* 0x000e700000002400 */
[----:B------:R-:W1:Y:S08]  /*2cb0*/  MUFU.TANH R25, R25 ;  /* 0x0000001900197308 */ /* 0x000e700000002400 */
[----:B------:R-:W1:Y:S08]  /*2cc0*/  MUFU.TANH R24, R24 ;  /* 0x0000001800187308 */ /* 0x000e700000002400 */
[----:B------:R1:W1:Y:S08]  /*2cd0*/  MUFU.TANH R230, R62 ;  /* 0x0000003e00e67308 */ /* 0x0002700000002400 */
[----:B------:R1:W1:Y:S08]  /*2ce0*/  MUFU.TANH R229, R63 ;  /* 0x0000003f00e57308 */ /* 0x0002700000002400 */
[----:B------:R1:W1:Y:S08]  /*2cf0*/  MUFU.TANH R217, R104 ;  /* 0x0000006800d97308 */ /* 0x0002700000002400 */
        /* <DEDUP_REMOVED lines=18> */
[----:B------:R-:W-:Y:S01]  /*2e20*/  ISETP.NE.AND P1, PT, R252, 0x1, PT ;  /* 0x00000001fc00780c */ /* 0x000fe20003f25270 */
[----:B------:R-:W-:-:S04]  /*2e30*/  IMAD.MOV.U32 R18, RZ, RZ, RZ ;  /* 0x000000ffff127224 */ /* 0x000fc800078e00ff */
        /* <DEDUP_REMOVED lines=12> */
[----:B------:R-:W-:Y:S01]  /*2f00*/  IMAD.WIDE R28, R137, 0x2, RZ ;  /* 0x00000002891c7825 */ /* 0x000fe200078e02ff */
[----:B------:R-:W-:-:S03]  /*2f10*/  ISETP.NE.U32.AND P6, PT, R6, RZ, PT ;  /* 0x000000ff0600720c */ /* 0x000fc60003fc5070 */
[----:B------:R-:W-:-:S04]  /*2f20*/  IMAD R19, R14, c[0x0][0x2b8], R13 ;  /* 0x0000ae000e137a24 */ /* 0x000fc800078e020d */
[----:B------:R-:W-:Y:S01]  /*2f30*/  IMAD.WIDE.U32 R14, R19, c[0x0][0x1e0], RZ ;  /* 0x00007800130e7a25 */ /* 0x000fe200078e00ff */
[----:B------:R-:W-:Y:S01]  /*2f40*/  SHF.R.S32.HI R13, RZ, 0x1f, R19 ;  /* 0x0000001fff0d7819 */ /* 0x000fe20000011413 */
[----:B------:R3:W-:Y:S04]  /*2f50*/  STL [R1+0x4], R19 ;  /* 0x0000041301007387 */ /* 0x0007e80000100800 */
[----:B------:R-:W-:-:S04]  /*2f60*/  IMAD R13, R13, c[0x0][0x1e0], RZ ;  /* 0x000078000d0d7a24 */ /* 0x000fc800078e02ff */
[----:B------:R-:W-:-:S04]  /*2f70*/  IMAD R13, R19, c[0x0][0x1e4], R13 ;  /* 0x00007900130d7a24 */ /* 0x000fc800078e020d */
[----:B------:R-:W-:Y:S01]  /*2f80*/  IMAD.IADD R15, R15, 0x1, R13 ;  /* 0x000000010f0f7824 */ /* 0x000fe200078e020d */
[----:B--2---:R-:W-:-:S03]  /*2f90*/  SHF.R.S32.HI R13, RZ, 0x1f, R18 ;  /* 0x0000001fff0d7819 */ /* 0x004fc60000011412 */
[----:B------:R-:W-:Y:S01]  /*2fa0*/  IMAD.WIDE.U32 R14, R18, c[0x0][0x1f0], R14 ;  /* 0x00007c00120e7a25 */ /* 0x000fe200078e000e */
[----:B------:R2:W-:Y:S03]  /*2fb0*/  STL [R1], R18 ;  /* 0x0000001201007387 */ /* 0x0005e60000100800 */
[----:B------:R-:W-:Y:S01]  /*2fc0*/  IMAD R13, R13, c[0x0][0x1f0], RZ ;  /* 0x00007c000d0d7a24 */ /* 0x000fe200078e02ff */
[----:B---3--:R-:W-:Y:S02]  /*2fd0*/  IADD3 R19, P0, R14, UR18, RZ ;  /* 0x000000120e137c10 */ /* 0x008fe4000ff1e0ff */
[----:B------:R-:W-:Y:S01]  /*2fe0*/  IADD3 R14, -R6, 0x10, RZ ;  /* 0x00000010060e7810 */ /* 0x000fe20007ffe1ff */
[----:B------:R-:W-:Y:S02]  /*2ff0*/  IMAD R13, R18, c[0x0][0x1f4], R13 ;  /* 0x00007d00120d7a24 */ /* 0x000fe400078e020d */
[----:B------:R-:W-:Y:S01]  /*3000*/  IMAD.SHL.U32 R6, R136, 0x2, RZ ;  /* 0x0000000288067824 */ /* 0x000fe200078e00ff */
[----:B------:R-:W-:-:S02]  /*3010*/  LOP3.LUT R14, R14, 0xf, RZ, 0xc0, !PT ;  /* 0x0000000f0e0e7812 */ /* 0x000fc400078ec0ff */
[----:B------:R-:W-:Y:S02]  /*3020*/  IADD3.X R13, R15, UR16, R13, P0, !PT ;  /* 0x000000100f0d7c10 */ /* 0x000fe400087fe40d */
[----:B------:R-:W-:-:S04]  /*3030*/  IADD3 R15, -R22, 0x10, RZ ;  /* 0x00000010160f7810 */ /* 0x000fc80007ffe1ff */
[----:B------:R-:W-:Y:S02]  /*3040*/  LOP3.LUT R15, R15, 0xf, RZ, 0xc0, !PT ;  /* 0x0000000f0f0f7812 */ /* 0x000fe400078ec0ff */
[----:B--2---:R-:W-:-:S04]  /*3050*/  LEA R18, P0, R19, c[0x0][0x1c8], 0x1 ;  /* 0x0000720013127a11 */ /* 0x004fc800078008ff */
[----:B------:R-:W-:Y:S01]  /*3060*/  LEA.HI.X R19, R19, c[0x0][0x1cc], R13, 0x1, P0 ;  /* 0x0000730013137a11 */ /* 0x000fe200000f0c0d */
[----:B------:R-:W2:Y:S01]  /*3070*/  SHFL.IDX PT, R16, R18, 0x3, 0x181f ;  /* 0x00781f0012107f89 */ /* 0x000ea200000e0000 */
[----:B------:R-:W-:-:S03]  /*3080*/  SHF.R.S32.HI R13, RZ, 0x1f, R138 ;  /* 0x0000001fff0d7819 */ /* 0x000fc6000001148a */
[----:B------:R-:W3:Y:S01]  /*3090*/  SHFL.IDX PT, R17, R19, 0x3, 0x181f ;  /* 0x00781f0013117f89 */ /* 0x000ee200000e0000 */
[----:B------:R-:W-:-:S03]  /*30a0*/  LEA.HI R13, R13, R138, RZ, 0x3 ;  /* 0x0000008a0d0d7211 */ /* 0x000fc600078f18ff */
[----:B------:R-:W4:Y:S01]  /*30b0*/  SHFL.IDX PT, R23, R18, RZ, 0x181f ;  /* 0x00181fff12177589 */ /* 0x000f2200000e0000 */
[----:B------:R-:W-:-:S03]  /*30c0*/  LOP3.LUT R13, R13, 0xfffffff8, RZ, 0xc0, !PT ;  /* 0xfffffff80d0d7812 */ /* 0x000fc600078ec0ff */
[----:B------:R-:W5:Y:S02]  /*30d0*/  SHFL.IDX PT, R20, R18, 0x1, 0x181f ;  /* 0x00381f0012147f89 */ /* 0x000f6400000e0000 */
[----:B------:R-:W-:Y:S02]  /*30e0*/  IMAD.WIDE R30, R13, 0x2, RZ ;  /* 0x000000020d1e7825 */ /* 0x000fe400078e02ff */
[----:B------:R-:W1:Y:S04]  /*30f0*/  SHFL.IDX PT, R26, R19, RZ, 0x181f ;  /* 0x00181fff131a7589 */ /* 0x000e6800000e0000 */
[----:B------:R-:W1:Y:S04]  /*3100*/  SHFL.IDX PT, R21, R19, 0x1, 0x181f ;  /* 0x00381f0013157f89 */ /* 0x000e6800000e0000 */
[----:B------:R-:W1:Y:S01]  /*3110*/  SHFL.IDX PT, R18, R18, 0x2, 0x181f ;  /* 0x00581f0012127f89 */ /* 0x000e6200000e0000 */
[----:B--2---:R-:W-:-:S03]  /*3120*/  IADD3 R32, P1, P0, R15, R16, R28 ;  /* 0x000000100f207210 */ /* 0x004fc6000783e01c */
[----:B------:R-:W2:Y:S01]  /*3130*/  SHFL.IDX PT, R19, R19, 0x2, 0x181f ;  /* 0x00581f0013137f89 */ /* 0x000ea200000e0000 */
[----:B---3--:R-:W-:Y:S02]  /*3140*/  IADD3.X R33, RZ, R17, R29, P1, P0 ;  /* 0x00000011ff217210 */ /* 0x008fe40000fe041d */
[----:B------:R-:W-:Y:S02]  /*3150*/  IADD3 R14, P1, P0, R14, R16, R30 ;  /* 0x000000100e0e7210 */ /* 0x000fe4000783e01e */
[----:B----4-:R-:W-:Y:S02]  /*3160*/  IADD3 R16, P2, R28, R23, RZ ;  /* 0x000000171c107210 */ /* 0x010fe40007f5e0ff */
[----:B------:R-:W-:Y:S02]  /*3170*/  IADD3.X R15, RZ, R17, R31, P1, P0 ;  /* 0x00000011ff0f7210 */ /* 0x000fe40000fe041f */
[----:B------:R-:W-:Y:S02]  /*3180*/  IADD3 R36, P1, R30, R23, RZ ;  /* 0x000000171e247210 */ /* 0x000fe40007f3e0ff */
[-C--:B-----5:R-:W-:Y:S01]  /*3190*/  IADD3 R34, P0, R28, R20.reuse, RZ ;  /* 0x000000141c227210 */ /* 0x0a0fe20007f1e0ff */
[--C-:B-1----:R-:W-:Y:S01]  /*31a0*/  IMAD.X R17, R29, 0x1, R26.reuse, P2 ;  /* 0x000000011d117824 */ /* 0x102fe200010e061a */
[----:B------:R-:W-:Y:S01]  /*31b0*/  IADD3 R20, P2, R30, R20, RZ ;  /* 0x000000141e147210 */ /* 0x000fe20007f5e0ff */
[----:B------:R-:W-:-:S02]  /*31c0*/  IMAD.X R37, R31, 0x1, R26, P1 ;  /* 0x000000011f257824 */ /* 0x000fc400008e061a */
[--C-:B------:R-:W-:Y:S01]  /*31d0*/  IMAD.X R35, R29, 0x1, R21.reuse, P0 ;  /* 0x000000011d237824 */ /* 0x100fe200000e0615 */
[----:B------:R1:W-:Y:S01]  /*31e0*/  LDGSTS.E.BYPASS.LTC128B.128 [R6+0x4100], [R16.64], !P3 ;  /* 0x0410000010067fae */ /* 0x0003e2000d901d4c */
[----:B------:R-:W-:Y:S01]  /*31f0*/  IMAD.X R21, R31, 0x1, R21, P2 ;  /* 0x000000011f157824 */ /* 0x000fe200010e0615 */
[-C--:B------:R-:W-:Y:S02]  /*3200*/  IADD3 R26, P0, R28, R18.reuse, RZ ;  /* 0x000000121c1a7210 */ /* 0x080fe40007f1e0ff */
[----:B------:R1:W-:Y:S01]  /*3210*/  LDGSTS.E.BYPASS.LTC128B.128 [R6+0x6100], [R36.64], !P4 ;  /* 0x0610000024067fae */ /* 0x0003e2000e101d4c */
[----:B------:R-:W-:Y:S02]  /*3220*/  IADD3 R18, P1, R30, R18, RZ ;  /* 0x000000121e127210 */ /* 0x000fe40007f3e0ff */
[--C-:B--2---:R-:W-:Y:S01]  /*3230*/  IMAD.X R27, R29, 0x1, R19.reuse, P0 ;  /* 0x000000011d1b7824 */ /* 0x104fe200000e0613 */
[----:B------:R-:W-:Y:S02]  /*3240*/  ISETP.NE.U32.AND P0, PT, R22, RZ, PT ;  /* 0x000000ff1600720c */ /* 0x000fe40003f05070 */
[----:B------:R-:W-:Y:S01]  /*3250*/  IMAD.X R19, R31, 0x1, R19, P1 ;  /* 0x000000011f137824 */ /* 0x000fe200008e0613 */
[----:B------:R1:W-:Y:S04]  /*3260*/  LDGSTS.E.BYPASS.LTC128B.128 [R6+0x4900], [R34.64], !P3 ;  /* 0x0490000022067fae */ /* 0x0003e8000d901d4c */
[----:B------:R1:W-:Y:S04]  /*3270*/  LDGSTS.E.BYPASS.LTC128B.128 [R6+0x6900], [R20.64], !P4 ;  /* 0x0690000014067fae */ /* 0x0003e8000e101d4c */
[----:B------:R1:W-:Y:S04]  /*3280*/  LDGSTS.E.BYPASS.LTC128B.128 [R6+0x5100], [R26.64], !P3 ;  /* 0x051000001a067fae */ /* 0x0003e8000d901d4c */
[----:B------:R1:W-:Y:S04]  /*3290*/  LDGSTS.E.BYPASS.LTC128B.128 [R6+0x7100], [R18.64], !P4 ;  /* 0x0710000012067fae */ /* 0x0003e8000e101d4c */
[----:B------:R1:W-:Y:S04]  /*32a0*/  LDGSTS.E.BYPASS.LTC128B.128.ZFILL [R6+0x5900], [R32.64], P0 ;  /* 0x0590000020067fae */ /* 0x0003e80008141d4c */
[----:B------:R1:W-:Y:S02]  /*32b0*/  LDGSTS.E.BYPASS.LTC128B.128.ZFILL [R6+0x7900], [R14.64], P6 ;  /* 0x079000000e067fae */ /* 0x0003e4000b141d4c */
.L_x_707:
[----:B-1234-:R-:W-:Y:S01]  /*32c0*/  SHF.R.S32.HI R6, RZ, 0x1f, R2 ;  /* 0x0000001fff067819 */ /* 0x01efe20000011402 */
[----:B------:R-:W-:Y:S01]  /*32d0*/  IMAD.SHL.U32 R248, R5, 0x2, RZ ;  /* 0x0000000205f87824 */ /* 0x000fe200078e00ff */
[----:B------:R-:W0:Y:S02]  /*32e0*/  LDGDEPBAR ;  /* 0x00000000000079af */ /* 0x000e240000000000 */
[----:B------:R-:W-:Y:S01]  /*32f0*/  LEA.HI R13, R6, R2, RZ, 0x2 ;  /* 0x00000002060d7211 */ /* 0x000fe200078f10ff */
[----:B------:R-:W-:Y:S01]  /*3300*/  IMAD.U32 R6, RZ, RZ, UR17 ;  /* 0x00000011ff067e24 */ /* 0x000fe2000f8e00ff */
[----:B------:R-:W-:Y:S01]  /*3310*/  LDSM.16.MT88.4 R192, [R248+0x100] ;  /* 0x00010000f8c0783b */ /* 0x000fe20000004200 */
[----:B------:R-:W-:-:S02]  /*3320*/  IMAD R242, R4, 0x2, R248 ;  /* 0x0000000204f27824 */ /* 0x000fc400078e02f8 */
[C---:B------:R-:W-:Y:S01]  /*3330*/  IMAD R241, R3.reuse, 0x2, R248 ;  /* 0x0000000203f17824 */ /* 0x040fe200078e02f8 */
[----:B------:R1:W-:Y:S01]  /*3340*/  STL [R1+0x20], R13 ;  /* 0x0000200d01007387 */ /* 0x0003e20000100800 */
[----:B------:R-:W-:-:S03]  /*3350*/  IMAD R240, R3, 0x2, R242 ;  /* 0x0000000203f07824 */ /* 0x000fc600078e02f2 */
[----:B------:R-:W-:Y:S04]  /*3360*/  LDSM.16.MT88.4 R188, [R242+0x100] ;  /* 0x00010000f2bc783b */ /* 0x000fe80000004200 */
[----:B------:R-:W-:Y:S04]  /*3370*/  LDSM.16.MT88.4 R184, [R241+0x100] ;  /* 0x00010000f1b8783b */ /* 0x000fe80000004200 */
[----:B------:R-:W-:Y:S04]  /*3380*/  LDSM.16.MT88.4 R180, [R240+0x100] ;  /* 0x00010000f0b4783b */ /* 0x000fe80000004200 */
[----:B------:R-:W-:Y:S04]  /*3390*/  LDSM.16.MT88.4 R112, [R241+0x2100] ;  /* 0x00210000f170783b */ /* 0x000fe80000004200 */
[----:B------:R-:W-:Y:S04]  /*33a0*/  LDSM.16.MT88.4 R36, [R240+0x2100] ;  /* 0x00210000f024783b */ /* 0x000fe80000004200 */
[----:B------:R-:W-:Y:S01]  /*33b0*/  LDSM.16.MT88.4 R32, [R242+0x900] ;  /* 0x00090000f220783b */ /* 0x000fe20000004200 */
[----:B-1----:R-:W-:-:S03]  /*33c0*/  LOP3.LUT R13, R13, 0x7ffffffc, RZ, 0xc0, !PT ;  /* 0x7ffffffc0d0d7812 */ /* 0x002fc600078ec0ff */
[----:B------:R-:W-:Y:S02]  /*33d0*/  LDSM.16.MT88.4 R28, [R241+0x900] ;  /* 0x00090000f11c783b */ /* 0x000fe40000004200 */
[----:B------:R-:W-:Y:S02]  /*33e0*/  IMAD.IADD R2, R2, 0x1, -R13 ;  /* 0x0000000102027824 */ /* 0x000fe400078e0a0d */
[----:B------:R-:W-:Y:S02]  /*33f0*/  LDSM.16.MT88.4 R20, [R248+0x2900] ;  /* 0x00290000f814783b */ /* 0x000fe40000004200 */
[----:B------:R-:W-:Y:S02]  /*3400*/  IMAD R2, R2, -0x2, R6 ;  /* 0xfffffffe02027824 */ /* 0x000fe400078e0206 */
[----:B------:R-:W-:Y:S03]  /*3410*/  LDSM.16.MT88.4 R16, [R242+0x2900] ;  /* 0x00290000f210783b */ /* 0x000fe60000004200 */
[----:B------:R-:W-:-:S02]  /*3420*/  ISETP.GT.AND P0, PT, R2, RZ, PT ;  /* 0x000000ff0200720c */ /* 0x000fc40003f04270 */
[C---:B------:R-:W-:Y:S02]  /*3430*/  ISETP.GT.AND P1, PT, R2.reuse, 0x1, PT ;  /* 0x000000010200780c */ /* 0x040fe40003f24270 */
[----:B------:R-:W-:Y:S02]  /*3440*/  ISETP.GT.AND P2, PT, R2, 0x8, PT ;  /* 0x000000080200780c */ /* 0x000fe40003f44270 */
[----:B------:R-:W-:Y:S02]  /*3450*/  FSEL R124, R124, -INF , P0 ;  /* 0xff8000007c7c7808 */ /* 0x000fe40000000000 */
[----:B------:R-:W-:Y:S02]  /*3460*/  FSEL R120, R120, -INF , P1 ;  /* 0xff80000078787808 */ /* 0x000fe40000800000 */
[----:B------:R-:W-:Y:S02]  /*3470*/  FSEL R121, R121, -INF , P0 ;  /* 0xff80000079797808 */ /* 0x000fe40000000000 */
[----:B------:R-:W-:-:S02]  /*3480*/  FSEL R68, R88, -INF , P0 ;  /* 0xff80000058447808 */ /* 0x000fc40000000000 */
[----:B------:R-:W-:Y:S02]  /*3490*/  FSEL R70, R0, -INF , P0 ;  /* 0xff80000000467808 */ /* 0x000fe40000000000 */
[----:B------:R-:W-:Y:S02]  /*34a0*/  ISETP.GT.AND P0, PT, R2, 0x9, PT ;  /* 0x000000090200780c */ /* 0x000fe40003f04270 */
[----:B------:R-:W-:Y:S02]  /*34b0*/  FSEL R84, R84, -INF , P2 ;  /* 0xff80000054547808 */ /* 0x000fe40001000000 */
[----:B------:R-:W-:Y:S02]  /*34c0*/  FMNMX.FTZ R0, R124, R120, !PT ;  /* 0x000000787c007209 */ /* 0x000fe40007810000 */
[----:B------:R-:W-:Y:S02]  /*34d0*/  FSEL R125, R125, -INF , P1 ;  /* 0xff8000007d7d7808 */ /* 0x000fe40000800000 */
[----:B------:R-:W-:-:S02]  /*34e0*/  FSEL R63, R89, -INF , P1 ;  /* 0xff800000593f7808 */ /* 0x000fc40000800000 */
[----:B------:R-:W-:Y:S02]  /*34f0*/  FSEL R69, R7, -INF , P1 ;  /* 0xff80000007457808 */ /* 0x000fe40000800000 */
[----:B------:R-:W-:Y:S02]  /*3500*/  ISETP.GT.AND P1, PT, R2, 0x10, PT ;  /* 0x000000100200780c */ /* 0x000fe40003f24270 */
[----:B------:R-:W-:Y:S02]  /*3510*/  FSEL R85, R85, -INF , P0 ;  /* 0xff80000055557808 */ /* 0x000fe40000000000 */
[----:B------:R-:W-:Y:S02]  /*3520*/  FMNMX.FTZ R0, R84, R0, !PT ;  /* 0x0000000054007209 */ /* 0x000fe40007810000 */
[----:B------:R-:W-:Y:S02]  /*3530*/  ISETP.GT.AND P6, PT, R2, 0x11, PT ;  /* 0x000000110200780c */ /* 0x000fe40003fc4270 */
[----:B------:R-:W-:-:S02]  /*3540*/  FSEL R76, R76, -INF , P1 ;  /* 0xff8000004c4c7808 */ /* 0x000fc40000800000 */
[----:B------:R-:W-:Y:S02]  /*3550*/  FMNMX.FTZ R0, R85, R0, !PT ;  /* 0x0000000055007209 */ /* 0x000fe40007810000 */
[----:B------:R-:W-:Y:S02]  /*3560*/  FSEL R87, R87, -INF , P0 ;  /* 0xff80000057577808 */ /* 0x000fe40000000000 */
[----:B------:R-:W-:Y:S02]  /*3570*/  FSEL R116, R116, -INF , P0 ;  /* 0xff80000074747808 */ /* 0x000fe40000000000 */
[----:B------:R-:W-:Y:S02]  /*3580*/  FSEL R59, R90, -INF , P0 ;  /* 0xff8000005a3b7808 */ /* 0x000fe40000000000 */
        /* <DEDUP_REMOVED lines=18> */
[----:B------:R-:W-:Y:S01]  /*36b0*/  ISETP.GT.AND P1, PT, R2, 0x21, PT ;  /* 0x000000210200780c */ /* 0x000fe20003f24270 */
[----:B------:R-:W-:Y:S01]  /*36c0*/  LDSM.16.MT88.4 R80, [R248+0x2100] ;  /* 0x00210000f850783b */ /* 0x000fe20000004200 */
[----:B------:R-:W-:-:S02]  /*36d0*/  FSEL R103, R75, -INF , P6 ;  /* 0xff8000004b677808 */ /* 0x000fc40003000000 */
[----:B------:R-:W-:Y:S02]  /*36e0*/  FMNMX.FTZ R0, R13, R0, !PT ;  /* 0x000000000d007209 */ /* 0x000fe40007810000 */
[----:B------:R-:W-:Y:S02]  /*36f0*/  FSEL R7, R40, -INF , P0 ;  /* 0xff80000028077808 */ /* 0x000fe40000000000 */
[----:B------:R-:W-:Y:S02]  /*3700*/  FSEL R65, R119, -INF , P0 ;  /* 0xff80000077417808 */ /* 0x000fe40000000000 */
[----:B------:R-:W-:Y:S02]  /*3710*/  FSEL R60, R117, -INF , P0 ;  /* 0xff800000753c7808 */ /* 0x000fe40000000000 */
[----:B------:R-:W-:Y:S02]  /*3720*/  ISETP.GT.AND P0, PT, R2, 0x28, PT ;  /* 0x000000280200780c */ /* 0x000fe40003f04270 */
[----:B------:R-:W-:-:S02]  /*3730*/  FSEL R164, R96, -INF , P1 ;  /* 0xff80000060a47808 */ /* 0x000fc40000800000 */
[----:B------:R-:W-:Y:S01]  /*3740*/  FMNMX.FTZ R0, R103, R0, !PT ;  /* 0x0000000067007209 */ /* 0x000fe20007810000 */
[----:B------:R-:W-:Y:S01]  /*3750*/  LDSM.16.MT88.4 R96, [R242+0x2100] ;  /* 0x00210000f260783b */ /* 0x000fe20000004200 */
[----:B------:R-:W-:Y:S02]  /*3760*/  FSEL R231, R231, -INF , P1 ;  /* 0xff800000e7e77808 */ /* 0x000fe40000800000 */
[----:B------:R-:W-:Y:S02]  /*3770*/  FSEL R168, R74, -INF , P1 ;  /* 0xff8000004aa87808 */ /* 0x000fe40000800000 */
[----:B------:R-:W-:Y:S02]  /*3780*/  FSEL R226, R226, -INF , P1 ;  /* 0xff800000e2e27808 */ /* 0x000fe40000800000 */
[----:B------:R-:W-:Y:S02]  /*3790*/  FSEL R100, R25, -INF , P0 ;  /* 0xff80000019647808 */ /* 0x000fe40000000000 */
[----:B------:R-:W-:-:S02]  /*37a0*/  ISETP.GT.AND P1, PT, R2, 0x29, PT ;  /* 0x000000290200780c */ /* 0x000fc40003f24270 */
        /* <DEDUP_REMOVED lines=9> */
[----:B------:R-:W-:Y:S01]  /*3840*/  FSEL R67, R71, -INF , P2 ;  /* 0xff80000047437808 */ /* 0x000fe20001000000 */
[----:B------:R-:W-:Y:S01]  /*3850*/  LDSM.16.MT88.4 R40, [R248+0x900] ;  /* 0x00090000f828783b */ /* 0x000fe20000004200 */
        /* <DEDUP_REMOVED lines=17> */
[----:B------:R-:W-:Y:S02]  /*3970*/  FMNMX.FTZ R0, R208, R0, !PT ;  /* 0x00000000d0007209 */ /* 0x000fe40007810000 */
[----:B------:R-:W-:Y:S02]  /*3980*/  FMNMX.FTZ R3, R70, R69, !PT ;  /* 0x0000004546037209 */ /* 0x000fe40007810000 */
[----:B------:R-:W-:Y:S02]  /*3990*/  FMNMX.FTZ R2, R207, R0, !PT ;  /* 0x00000000cf027209 */ /* 0x000fe40007810000 */
[----:B------:R-:W-:-:S02]  /*39a0*/  FMNMX.FTZ R3, R56, R3, !PT ;  /* 0x0000000338037209 */ /* 0x000fc40007810000 */
[----:B------:R-:W-:Y:S01]  /*39b0*/  FSEL R217, R217, -INF , P6 ;  /* 0xff800000d9d97808 */ /* 0x000fe20003000000 */
[----:B------:R-:W1:Y:S01]  /*39c0*/  SHFL.BFLY PT, R0, R2, 0x2, 0x1f ;  /* 0x0c401f0002007f89 */ /* 0x000e6200000e0000 */
[----:B------:R-:W-:Y:S02]  /*39d0*/  FMNMX.FTZ R3, R59, R3, !PT ;  /* 0x000000033b037209 */ /* 0x000fe40007810000 */
[----:B------:R-:W-:Y:S02]  /*39e0*/  FMNMX.FTZ R71, R68, R63, !PT ;  /* 0x0000003f44477209 */ /* 0x000fe40007810000 */
[----:B------:R-:W-:Y:S02]  /*39f0*/  FMNMX.FTZ R3, R58, R3, !PT ;  /* 0x000000033a037209 */ /* 0x000fe40007810000 */
[----:B------:R-:W-:Y:S02]  /*3a00*/  FSEL R220, R220, -INF , P2 ;  /* 0xff800000dcdc7808 */ /* 0x000fe40001000000 */
[----:B------:R-:W-:-:S02]  /*3a10*/  FMNMX.FTZ R3, R57, R3, !PT ;  /* 0x0000000339037209 */ /* 0x000fc40007810000 */
[----:B------:R-:W-:Y:S02]  /*3a20*/  FMNMX.FTZ R71, R62, R71, !PT ;  /* 0x000000473e477209 */ /* 0x000fe40007810000 */
[----:B------:R-:W-:Y:S02]  /*3a30*/  FMNMX.FTZ R3, R60, R3, !PT ;  /* 0x000000033c037209 */ /* 0x000fe40007810000 */
[----:B------:R-:W-:Y:S02]  /*3a40*/  FSEL R219, R219, -INF , P1 ;  /* 0xff800000dbdb7808 */ /* 0x000fe40000800000 */
[----:B------:R-:W-:Y:S02]  /*3a50*/  FMNMX.FTZ R3, R61, R3, !PT ;  /* 0x000000033d037209 */ /* 0x000fe40007810000 */
[----:B------:R-:W-:Y:S02]  /*3a60*/  FMNMX.FTZ R71, R116, R71, !PT ;  /* 0x0000004774477209 */ /* 0x000fe40007810000 */
[----:B------:R-:W-:-:S02]  /*3a70*/  FMNMX.FTZ R3, R227, R3, !PT ;  /* 0x00000003e3037209 */ /* 0x000fc40007810000 */
[----:B------:R-:W-:Y:S02]  /*3a80*/  FSEL R218, R218, -INF , P0 ;  /* 0xff800000dada7808 */ /* 0x000fe40000000000 */
[----:B-1----:R-:W-:Y:S02]  /*3a90*/  FMNMX.FTZ R0, R2, R0, !PT ;  /* 0x0000000002007209 */ /* 0x002fe40007810000 */
[----:B------:R-:W-:Y:S02]  /*3aa0*/  FMNMX.FTZ R3, R226, R3, !PT ;  /* 0x00000003e2037209 */ /* 0x000fe40007810000 */
[----:B------:R-:W-:Y:S01]  /*3ab0*/  FMNMX.FTZ R71, R64, R71, !PT ;  /* 0x0000004740477209 */ /* 0x000fe20007810000 */
[----:B------:R-:W1:Y:S01]  /*3ac0*/  SHFL.BFLY PT, R2, R0, 0x1, 0x1f ;  /* 0x0c201f0000027f89 */ /* 0x000e6200000e0000 */
[----:B------:R-:W-:Y:S02]  /*3ad0*/  FMNMX.FTZ R3, R225, R3, !PT ;  /* 0x00000003e1037209 */ /* 0x000fe40007810000 */
[----:B------:R-:W-:-:S02]  /*3ae0*/  FMNMX.FTZ R71, R66, R71, !PT ;  /* 0x0000004742477209 */ /* 0x000fc40007810000 */
[----:B------:R-:W-:Y:S02]  /*3af0*/  FMNMX.FTZ R3, R224, R3, !PT ;  /* 0x00000003e0037209 */ /* 0x000fe40007810000 */
[----:B------:R-:W-:Y:S02]  /*3b00*/  FMNMX.FTZ R71, R65, R71, !PT ;  /* 0x0000004741477209 */ /* 0x000fe40007810000 */
[----:B------:R-:W-:Y:S02]  /*3b10*/  FMNMX.FTZ R3, R217, R3, !PT ;  /* 0x00000003d9037209 */ /* 0x000fe40007810000 */
[----:B------:R-:W-:Y:S02]  /*3b20*/  FMNMX.FTZ R71, R67, R71, !PT ;  /* 0x0000004743477209 */ /* 0x000fe40007810000 */
[----:B------:R-:W-:Y:S02]  /*3b30*/  FMNMX.FTZ R3, R220, R3, !PT ;  /* 0x00000003dc037209 */ /* 0x000fe40007810000 */
[----:B------:R-:W-:-:S02]  /*3b40*/  FMNMX.FTZ R71, R167, R71, !PT ;  /* 0x00000047a7477209 */ /* 0x000fc40007810000 */
[----:B------:R-:W-:Y:S02]  /*3b50*/  FMNMX.FTZ R3, R219, R3, !PT ;  /* 0x00000003db037209 */ /* 0x000fe40007810000 */
[----:B------:R-:W-:Y:S02]  /*3b60*/  FMNMX.FTZ R71, R168, R71, !PT ;  /* 0x00000047a8477209 */ /* 0x000fe40007810000 */
[----:B------:R-:W-:Y:S02]  /*3b70*/  FMNMX.FTZ R3, R218, R3, !PT ;  /* 0x00000003da037209 */ /* 0x000fe40007810000 */
[----:B------:R-:W-:Y:S02]  /*3b80*/  FSEL R205, R205, -INF , P6 ;  /* 0xff800000cdcd7808 */ /* 0x000fe40003000000 */
[----:B-1----:R-:W-:Y:S01]  /*3b90*/  FMNMX.FTZ R2, R0, R2, !PT ;  /* 0x0000000200027209 */ /* 0x002fe20007810000 */
[----:B------:R-:W1:Y:S01]  /*3ba0*/  SHFL.BFLY PT, R196, R3, 0x2, 0x1f ;  /* 0x0c401f0003c47f89 */ /* 0x000e6200000e0000 */
[----:B------:R-:W-:-:S02]  /*3bb0*/  FMNMX.FTZ R0, R121, R125, !PT ;  /* 0x0000007d79007209 */ /* 0x000fc40007810000 */
[----:B------:R-:W-:Y:S01]  /*3bc0*/  FMNMX.FTZ R71, R165, R71, !PT ;  /* 0x00000047a5477209 */ /* 0x000fe20007810000 */
[----:B------:R-:W-:Y:S01]  /*3bd0*/  FMUL.FTZ R206, R2, c[0x0][0x2d0] ;  /* 0x0000b40002ce7a20 */ /* 0x000fe20000410000 */
[----:B------:R-:W-:Y:S02]  /*3be0*/  FMNMX.FTZ R0, R86, R0, !PT ;  /* 0x0000000056007209 */ /* 0x000fe40007810000 */
[----:B------:R-:W-:Y:S02]  /*3bf0*/  FSEL R204, R204, -INF , P2 ;  /* 0xff800000cccc7808 */ /* 0x000fe40001000000 */
[----:B------:R-:W-:Y:S02]  /*3c00*/  FMNMX.FTZ R0, R87, R0, !PT ;  /* 0x0000000057007209 */ /* 0x000fe40007810000 */
[----:B------:R-:W-:Y:S02]  /*3c10*/  FSEL R212, R212, -INF , P6 ;  /* 0xff800000d4d47808 */ /* 0x000fe40003000000 */
[----:B------:R-:W-:-:S02]  /*3c20*/  FMNMX.FTZ R0, R78, R0, !PT ;  /* 0x000000004e007209 */ /* 0x000fc40007810000 */
[----:B------:R-:W-:Y:S02]  /*3c30*/  FMNMX.FTZ R71, R166, R71, !PT ;  /* 0x00000047a6477209 */ /* 0x000fe40007810000 */
        /* <DEDUP_REMOVED lines=9> */
[----:B-1----:R-:W-:Y:S02]  /*3cd0*/  FMNMX.FTZ R196, R3, R196, !PT ;  /* 0x000000c403c47209 */ /* 0x002fe40007810000 */
        /* <DEDUP_REMOVED lines=10> */
[----:B------:R-:W-:Y:S02]  /*3d80*/  FMNMX.FTZ R71, R214, R71, !PT ;  /* 0x00000047d6477209 */ /* 0x000fe40007810000 */
[----:B------:R-:W-:Y:S02]  /*3d90*/  FMNMX.FTZ R0, R202, R0, !PT ;  /* 0x00000000ca007209 */ /* 0x000fe40007810000 */
[----:B------:R-:W-:Y:S01]  /*3da0*/  FSETP.NEU.FTZ.AND P6, PT, R2, -INF , PT ;  /* 0xff8000000200780b */ /* 0x000fe20003fdd000 */
[----:B------:R-:W2:Y:S03]  /*3db0*/  SHFL.BFLY PT, R3, R71, 0x2, 0x1f ;  /* 0x0c401f0047037f89 */ /* 0x000ea600000e0000 */
[----:B------:R-:W-:Y:S01]  /*3dc0*/  FSEL R206, R206, RZ, P6 ;  /* 0x000000ffcece7208 */ /* 0x000fe20003000000 */
[----:B------:R-:W3:Y:S01]  /*3dd0*/  SHFL.BFLY PT, R9, R0, 0x2, 0x1f ;  /* 0x0c401f0000097f89 */ /* 0x000ee200000e0000 */
[----:B-1----:R-:W-:-:S03]  /*3de0*/  FMNMX.FTZ R196, R196, R8, !PT ;  /* 0x00000008c4c47209 */ /* 0x002fc60007810000 */
[--C-:B------:R-:W-:Y:S01]  /*3df0*/  FFMA.FTZ R199, R124, c[0x0][0x2d0], -R206.reuse ;  /* 0x0000b4007cc77a23 */ /* 0x100fe200000108ce */
[C---:B------:R-:W-:Y:S01]  /*3e00*/  FSETP.NEU.FTZ.AND P0, PT, R196.reuse, -INF , PT ;  /* 0xff800000c400780b */ /* 0x040fe20003f1d000 */
[----:B------:R-:W-:Y:S02]  /*3e10*/  FMUL.FTZ R221, R196, c[0x0][0x2d0] ;  /* 0x0000b400c4dd7a20 */ /* 0x000fe40000410000 */
[--C-:B------:R-:W-:Y:S02]  /*3e20*/  FFMA.FTZ R198, R120, c[0x0][0x2d0], -R206.reuse ;  /* 0x0000b40078c67a23 */ /* 0x100fe400000108ce */
[--C-:B------:R-:W-:Y:S01]  /*3e30*/  FFMA.FTZ R54, R84, c[0x0][0x2d0], -R206.reuse ;  /* 0x0000b40054367a23 */ /* 0x100fe200000108ce */
[----:B------:R-:W-:Y:S01]  /*3e40*/  FSEL R221, R221, RZ, P0 ;  /* 0x000000ffdddd7208 */ /* 0x000fe20000000000 */
[--C-:B------:R-:W-:Y:S01]  /*3e50*/  FFMA.FTZ R50, R85, c[0x0][0x2d0], -R206.reuse ;  /* 0x0000b40055327a23 */ /* 0x100fe200000108ce */
[----:B------:R-:W-:Y:S01]  /*3e60*/  MUFU.EX2 R199, R199 ;  /* 0x000000c700c77308 */ /* 0x000fe20000000800 */
[----:B------:R-:W-:-:S02]  /*3e70*/  FFMA.FTZ R48, R14, c[0x0][0x2d0], -R206 ;  /* 0x0000b4000e307a23 */ /* 0x000fc400000108ce */
[--C-:B------:R-:W-:Y:S02]  /*3e80*/  FFMA.FTZ R211, R70, c[0x0][0x2d0], -R221.reuse ;  /* 0x0000b40046d37a23 */ /* 0x100fe400000108dd */
[--C-:B------:R-:W-:Y:S01]  /*3e90*/  FFMA.FTZ R213, R69, c[0x0][0x2d0], -R221.reuse ;  /* 0x0000b40045d57a23 */ /* 0x100fe200000108dd */
[----:B--2---:R-:W-:Y:S02]  /*3ea0*/  FMNMX.FTZ R3, R71, R3, !PT ;  /* 0x0000000347037209 */ /* 0x004fe40007810000 */
[----:B------:R-:W1:Y:S01]  /*3eb0*/  MUFU.EX2 R198, R198 ;  /* 0x000000c600c67308 */ /* 0x000e620000000800 */
[--C-:B------:R-:W-:Y:S01]  /*3ec0*/  FFMA.FTZ R56, R56, c[0x0][0x2d0], -R221.reuse ;  /* 0x0000b40038387a23 */ /* 0x100fe200000108dd */
[----:B---3--:R-:W-:Y:S01]  /*3ed0*/  FMNMX.FTZ R9, R0, R9, !PT ;  /* 0x0000000900097209 */ /* 0x008fe20007810000 */
[----:B------:R-:W2:Y:S01]  /*3ee0*/  SHFL.BFLY PT, R70, R3, 0x1, 0x1f ;  /* 0x0c201f0003467f89 */ /* 0x000ea200000e0000 */
[----:B------:R-:W-:Y:S02]  /*3ef0*/  FFMA.FTZ R59, R59, c[0x0][0x2d0], -R221 ;  /* 0x0000b4003b3b7a23 */ /* 0x000fe400000108dd */
[--C-:B------:R-:W-:Y:S01]  /*3f00*/  FFMA.FTZ R47, R13, c[0x0][0x2d0], -R206.reuse ;  /* 0x0000b4000d2f7a23 */ /* 0x100fe200000108ce */
[----:B------:R-:W3:Y:S01]  /*3f10*/  SHFL.BFLY PT, R0, R9, 0x1, 0x1f ;  /* 0x0c201f0009007f89 */ /* 0x000ee200000e0000 */
[----:B------:R-:W-:Y:S01]  /*3f20*/  MUFU.EX2 R54, R54 ;  /* 0x0000003600367308 */ /* 0x000fe20000000800 */
[----:B------:R-:W-:-:S02]  /*3f30*/  FFMA.FTZ R53, R76, c[0x0][0x2d0], -R206 ;  /* 0x0000b4004c357a23 */ /* 0x000fc400000108ce */
[----:B------:R-:W4:Y:S01]  /*3f40*/  LDSM.16.MT88.4 R12, [R241+0x2900] ;  /* 0x00290000f10c783b */ /* 0x000f220000004200 */
[----:B------:R-:W-:Y:S02]  /*3f50*/  FFMA.FTZ R49, R77, c[0x0][0x2d0], -R206 ;  /* 0x0000b4004d317a23 */ /* 0x000fe400000108ce */
[--C-:B------:R-:W-:Y:S01]  /*3f60*/  FFMA.FTZ R58, R58, c[0x0][0x2d0], -R221.reuse ;  /* 0x0000b4003a3a7a23 */ /* 0x100fe200000108dd */
[----:B-1----:R-:W-:Y:S01]  /*3f70*/  F2FP.PACK_AB R124, R198, R199 ;  /* 0x000000c7c67c723e */ /* 0x002fe200000000ff */
[----:B------:R-:W1:Y:S01]  /*3f80*/  MUFU.EX2 R50, R50 ;  /* 0x0000003200327308 */ /* 0x000e620000000800 */
[--C-:B------:R-:W-:Y:S02]  /*3f90*/  FFMA.FTZ R57, R57, c[0x0][0x2d0], -R221.reuse ;  /* 0x0000b40039397a23 */ /* 0x100fe400000108dd */
[--C-:B------:R-:W-:Y:S02]  /*3fa0*/  FFMA.FTZ R60, R60, c[0x0][0x2d0], -R221.reuse ;  /* 0x0000b4003c3c7a23 */ /* 0x100fe400000108dd */
[----:B------:R-:W-:-:S02]  /*3fb0*/  FFMA.FTZ R61, R61, c[0x0][0x2d0], -R221 ;  /* 0x0000b4003d3d7a23 */ /* 0x000fc400000108dd */
[--C-:B------:R-:W-:Y:S01]  /*3fc0*/  FFMA.FTZ R227, R227, c[0x0][0x2d0], -R221.reuse ;  /* 0x0000b400e3e37a23 */ /* 0x100fe200000108dd */
[----:B------:R-:W-:Y:S01]  /*3fd0*/  MUFU.EX2 R211, R211 ;  /* 0x000000d300d37308 */ /* 0x000fe20000000800 */
[--C-:B------:R-:W-:Y:S01]  /*3fe0*/  FFMA.FTZ R226, R226, c[0x0][0x2d0], -R221.reuse ;  /* 0x0000b400e2e27a23 */ /* 0x100fe200000108dd */
[----:B--2---:R-:W-:Y:S01]  /*3ff0*/  FMNMX.FTZ R3, R3, R70, !PT ;  /* 0x0000004603037209 */ /* 0x004fe20007810000 */
[--C-:B------:R-:W-:Y:S02]  /*4000*/  FFMA.FTZ R225, R225, c[0x0][0x2d0], -R221.reuse ;  /* 0x0000b400e1e17a23 */ /* 0x100fe400000108dd */
[----:B------:R-:W-:Y:S01]  /*4010*/  FFMA.FTZ R224, R224, c[0x0][0x2d0], -R221 ;  /* 0x0000b400e0e07a23 */ /* 0x000fe200000108dd */
[----:B---3--:R-:W-:Y:S01]  /*4020*/  FMNMX.FTZ R0, R9, R0, !PT ;  /* 0x0000000009007209 */ /* 0x008fe20007810000 */
[C---:B------:R-:W-:Y:S01]  /*4030*/  FMUL.FTZ R228, R3.reuse, c[0x0][0x2d0] ;  /* 0x0000b40003e47a20 */ /* 0x040fe20000410000 */
[----:B------:R-:W-:Y:S01]  /*4040*/  FSETP.NEU.FTZ.AND P0, PT, R3, -INF , PT ;  /* 0xff8000000300780b */ /* 0x000fe20003f1d000 */
[----:B------:R-:W2:Y:S01]  /*4050*/  LDSM.16.MT88.4 R8, [R240+0x2900] ;  /* 0x00290000f008783b */ /* 0x000ea20000004200 */
[C---:B------:R-:W-:Y:S01]  /*4060*/  FSETP.NEU.FTZ.AND P6, PT, R0.reuse, -INF , PT ;  /* 0xff8000000000780b */ /* 0x040fe20003fdd000 */
[----:B------:R-:W-:Y:S01]  /*4070*/  FMUL.FTZ R201, R0, c[0x0][0x2d0] ;  /* 0x0000b40000c97a20 */ /* 0x000fe20000410000 */
[----:B------:R-:W-:Y:S01]  /*4080*/  FSEL R228, R228, RZ, P0 ;  /* 0x000000ffe4e47208 */ /* 0x000fe20000000000 */
[----:B------:R-:W3:Y:S01]  /*4090*/  MUFU.EX2 R213, R213 ;  /* 0x000000d500d57308 */ /* 0x000ee20000000800 */
[----:B-1----:R-:W-:Y:S01]  /*40a0*/  F2FP.PACK_AB R126, R50, R54 ;  /* 0x00000036327e723e */ /* 0x002fe200000000ff */
[----:B------:R-:W-:Y:S01]  /*40b0*/  FFMA.FTZ R210, R210, c[0x0][0x2d0], -R206 ;  /* 0x0000b400d2d27a23 */ /* 0x000fe200000108ce */
[----:B------:R-:W-:Y:S01]  /*40c0*/  FSEL R201, R201, RZ, P6 ;  /* 0x000000ffc9c97208 */ /* 0x000fe20003000000 */
[--C-:B------:R-:W-:Y:S01]  /*40d0*/  FFMA.FTZ R223, R63, c[0x0][0x2d0], -R228.reuse ;  /* 0x0000b4003fdf7a23 */ /* 0x100fe200000108e4 */
[----:B------:R-:W-:Y:S01]  /*40e0*/  PLOP3.LUT P0, PT, PT, PT, UP0, 0x40, 0x0 ;  /* 0x000000000000781c */ /* 0x000fe20003f0e808 */
[----:B------:R-:W-:-:S02]  /*40f0*/  FFMA.FTZ R63, R62, c[0x0][0x2d0], -R228 ;  /* 0x0000b4003e3f7a23 */ /* 0x000fc400000108e4 */
[--C-:B------:R-:W-:Y:S01]  /*4100*/  FFMA.FTZ R197, R121, c[0x0][0x2d0], -R201.reuse ;  /* 0x0000b40079c57a23 */ /* 0x100fe200000108c9 */
[----:B------:R-:W-:Y:S01]  /*4110*/  MUFU.EX2 R56, R56 ;  /* 0x0000003800387308 */ /* 0x000fe20000000800 */
[--C-:B------:R-:W-:Y:S02]  /*4120*/  FFMA.FTZ R200, R125, c[0x0][0x2d0], -R201.reuse ;  /* 0x0000b4007dc87a23 */ /* 0x100fe400000108c9 */
[--C-:B------:R-:W-:Y:S02]  /*4130*/  FFMA.FTZ R55, R86, c[0x0][0x2d0], -R201.reuse ;  /* 0x0000b40056377a23 */ /* 0x100fe400000108c9 */
[--C-:B------:R-:W-:Y:S02]  /*4140*/  FFMA.FTZ R51, R87, c[0x0][0x2d0], -R201.reuse ;  /* 0x0000b40057337a23 */ /* 0x100fe400000108c9 */
[--C-:B------:R-:W-:Y:S01]  /*4150*/  FFMA.FTZ R222, R68, c[0x0][0x2d0], -R228.reuse ;  /* 0x0000b40044de7a23 */ /* 0x100fe200000108e4 */
[----:B------:R-:W-:Y:S01]  /*4160*/  MUFU.EX2 R197, R197 ;  /* 0x000000c500c57308 */ /* 0x000fe20000000800 */
[----:B------:R-:W-:Y:S01]  /*4170*/  FFMA.FTZ R62, R116, c[0x0][0x2d0], -R228 ;  /* 0x0000b400743e7a23 */ /* 0x000fe200000108e4 */
[----:B---3--:R-:W-:Y:S01]  /*4180*/  F2FP.PACK_AB R128, R213, R211 ;  /* 0x000000d3d580723e */ /* 0x008fe200000000ff */
[----:B------:R-:W-:-:S02]  /*4190*/  FFMA.FTZ R52, R78, c[0x0][0x2d0], -R201 ;  /* 0x0000b4004e347a23 */ /* 0x000fc400000108c9 */
[--C-:B------:R-:W-:Y:S02]  /*41a0*/  FFMA.FTZ R46, R79, c[0x0][0x2d0], -R201.reuse ;  /* 0x0000b4004f2e7a23 */ /* 0x100fe400000108c9 */
[--C-:B------:R-:W-:Y:S01]  /*41b0*/  FFMA.FTZ R45, R7, c[0x0][0x2d0], -R201.reuse ;  /* 0x0000b400072d7a23 */ /* 0x100fe200000108c9 */
[----:B------:R-:W1:Y:S01]  /*41c0*/  MUFU.EX2 R200, R200 ;  /* 0x000000c800c87308 */ /* 0x000e620000000800 */
[----:B------:R-:W-:Y:S02]  /*41d0*/  FFMA.FTZ R44, R6, c[0x0][0x2d0], -R201 ;  /* 0x0000b400062c7a23 */ /* 0x000fe400000108c9 */
[--C-:B------:R-:W-:Y:S02]  /*41e0*/  FFMA.FTZ R64, R64, c[0x0][0x2d0], -R228.reuse ;  /* 0x0000b40040407a23 */ /* 0x100fe400000108e4 */
[--C-:B------:R-:W-:Y:S02]  /*41f0*/  FFMA.FTZ R66, R66, c[0x0][0x2d0], -R228.reuse ;  /* 0x0000b40042427a23 */ /* 0x100fe400000108e4 */
[--C-:B------:R-:W-:Y:S01]  /*4200*/  FFMA.FTZ R65, R65, c[0x0][0x2d0], -R228.reuse ;  /* 0x0000b40041417a23 */ /* 0x100fe200000108e4 */
[----:B------:R-:W-:Y:S01]  /*4210*/  MUFU.EX2 R55, R55 ;  /* 0x0000003700377308 */ /* 0x000fe20000000800 */
[----:B------:R-:W-:-:S02]  /*4220*/  FFMA.FTZ R67, R67, c[0x0][0x2d0], -R228 ;  /* 0x0000b40043437a23 */ /* 0x000fc400000108e4 */
[--C-:B------:R-:W-:Y:S02]  /*4230*/  FFMA.FTZ R209, R209, c[0x0][0x2d0], -R206.reuse ;  /* 0x0000b400d1d17a23 */ /* 0x100fe400000108ce */
[----:B------:R-:W-:Y:S02]  /*4240*/  FFMA.FTZ R208, R208, c[0x0][0x2d0], -R206 ;  /* 0x0000b400d0d07a23 */ /* 0x000fe400000108ce */
[--C-:B------:R-:W-:Y:S01]  /*4250*/  FFMA.FTZ R217, R217, c[0x0][0x2d0], -R221.reuse ;  /* 0x0000b400d9d97a23 */ /* 0x100fe200000108dd */
[----:B------:R-:W3:Y:S01]  /*4260*/  MUFU.EX2 R51, R51 ;  /* 0x0000003300337308 */ /* 0x000ee20000000800 */
[----:B-1----:R-:W-:Y:S01]  /*4270*/  F2FP.PACK_AB R125, R200, R197 ;  /* 0x000000c5c87d723e */ /* 0x002fe200000000ff */
[--C-:B------:R-:W-:Y:S02]  /*4280*/  FFMA.FTZ R220, R220, c[0x0][0x2d0], -R221.reuse ;  /* 0x0000b400dcdc7a23 */ /* 0x100fe400000108dd */
[--C-:B------:R-:W-:Y:S02]  /*4290*/  FFMA.FTZ R219, R219, c[0x0][0x2d0], -R221.reuse ;  /* 0x0000b400dbdb7a23 */ /* 0x100fe400000108dd */
[----:B------:R-:W-:-:S02]  /*42a0*/  FFMA.FTZ R218, R218, c[0x0][0x2d0], -R221 ;  /* 0x0000b400dada7a23 */ /* 0x000fc400000108dd */
[----:B------:R-:W1:Y:S01]  /*42b0*/  MUFU.EX2 R59, R59 ;  /* 0x0000003b003b7308 */ /* 0x000e620000000800 */
[--C-:B------:R-:W-:Y:S02]  /*42c0*/  FFMA.FTZ R212, R212, c[0x0][0x2d0], -R228.reuse ;  /* 0x0000b400d4d47a23 */ /* 0x100fe400000108e4 */
[--C-:B------:R-:W-:Y:S02]  /*42d0*/  FFMA.FTZ R216, R216, c[0x0][0x2d0], -R228.reuse ;  /* 0x0000b400d8d87a23 */ /* 0x100fe400000108e4 */
[--C-:B------:R-:W-:Y:S02]  /*42e0*/  FFMA.FTZ R215, R215, c[0x0][0x2d0], -R228.reuse ;  /* 0x0000b400d7d77a23 */ /* 0x100fe400000108e4 */
[----:B------:R-:W-:Y:S01]  /*42f0*/  FFMA.FTZ R214, R214, c[0x0][0x2d0], -R228 ;  /* 0x0000b400d6d67a23 */ /* 0x000fe200000108e4 */
[----:B------:R-:W-:Y:S01]  /*4300*/  MUFU.EX2 R222, R222 ;  /* 0x000000de00de7308 */ /* 0x000fe20000000800 */
[----:B---3--:R-:W-:Y:S01]  /*4310*/  F2FP.PACK_AB R127, R51, R55 ;  /* 0x00000037337f723e */ /* 0x008fe200000000ff */
[----:B------:R-:W-:-:S02]  /*4320*/  FFMA.FTZ R205, R205, c[0x0][0x2d0], -R201 ;  /* 0x0000b400cdcd7a23 */ /* 0x000fc400000108c9 */
[----:B------:R-:W-:Y:S02]  /*4330*/  FFMA.FTZ R204, R204, c[0x0][0x2d0], -R201 ;  /* 0x0000b400cccc7a23 */ /* 0x000fe400000108c9 */
[----:B------:R-:W-:Y:S02]  /*4340*/  FADD.FTZ R211, R211, R213 ;  /* 0x000000d5d3d37221 */ /* 0x000fe40000010000 */
[----:B------:R-:W3:Y:S01]  /*4350*/  MUFU.EX2 R223, R223 ;  /* 0x000000df00df7308 */ /* 0x000ee20000000800 */
[C---:B------:R-:W-:Y:S01]  /*4360*/  HMMA.16816.F32 R160, R124.reuse, R192, RZ ;  /* 0x000000c07ca0723c */ /* 0x040fe200000018ff */
[----:B-1----:R-:W-:Y:S01]  /*4370*/  F2FP.PACK_AB R130, R59, R56 ;  /* 0x000000383b82723e */ /* 0x002fe200000000ff */
[----:B------:R-:W-:Y:S02]  /*4380*/  FADD.FTZ R198, R199, R198 ;  /* 0x000000c6c7c67221 */ /* 0x000fe40000010000 */
[----:B------:R-:W-:Y:S02]  /*4390*/  FADD.FTZ R211, R56, R211 ;  /* 0x000000d338d37221 */ /* 0x000fe40000010000 */
[----:B------:R-:W-:Y:S01]  /*43a0*/  FADD.FTZ R198, R54, R198 ;  /* 0x000000c636c67221 */ /* 0x000fe20000010000 */
[----:B------:R-:W1:Y:S01]  /*43b0*/  MUFU.EX2 R63, R63 ;  /* 0x0000003f003f7308 */ /* 0x000e620000000800 */
[----:B------:R-:W-:Y:S01]  /*43c0*/  HMMA.16816.F32 R152, R124, R188, RZ ;  /* 0x000000bc7c98723c */ /* 0x000fe200000018ff */
[----:B------:R-:W-:-:S02]  /*43d0*/  FADD.FTZ R211, R59, R211 ;  /* 0x000000d33bd37221 */ /* 0x000fc40000010000 */
[----:B------:R-:W-:Y:S02]  /*43e0*/  FADD.FTZ R198, R50, R198 ;  /* 0x000000c632c67221 */ /* 0x000fe40000010000 */
[----:B------:R-:W-:Y:S02]  /*43f0*/  FADD.FTZ R197, R197, R200 ;  /* 0x000000c8c5c57221 */ /* 0x000fe40000010000 */
[----:B------:R-:W5:Y:S01]  /*4400*/  MUFU.EX2 R62, R62 ;  /* 0x0000003e003e7308 */ /* 0x000f620000000800 */
[----:B------:R-:W-:Y:S01]  /*4410*/  HMMA.16816.F32 R144, R124, R184, RZ ;  /* 0x000000b87c90723c */ /* 0x000fe200000018ff */
[----:B---3--:R-:W-:Y:S01]  /*4420*/  F2FP.PACK_AB R129, R223, R222 ;  /* 0x000000dedf81723e */ /* 0x008fe200000000ff */
[----:B------:R-:W-:Y:S02]  /*4430*/  FADD.FTZ R222, R222, R223 ;  /* 0x000000dfdede7221 */ /* 0x000fe40000010000 */
[----:B------:R-:W-:-:S03]  /*4440*/  FADD.FTZ R197, R55, R197 ;  /* 0x000000c537c57221 */ /* 0x000fc60000010000 */
[----:B------:R-:W3:Y:S01]  /*4450*/  MUFU.EX2 R53, R53 ;  /* 0x0000003500357308 */ /* 0x000ee20000000800 */
[----:B------:R-:W-:Y:S01]  /*4460*/  HMMA.16816.F32 R136, R124, R180, RZ ;  /* 0x000000b47c88723c */ /* 0x000fe200000018ff */
[----:B-1----:R-:W-:Y:S02]  /*4470*/  FADD.FTZ R222, R63, R222 ;  /* 0x000000de3fde7221 */ /* 0x002fe40000010000 */
[----:B------:R-:W-:-:S04]  /*4480*/  FADD.FTZ R197, R51, R197 ;  /* 0x000000c533c57221 */ /* 0x000fc80000010000 */
[----:B------:R-:W1:Y:S01]  /*4490*/  MUFU.EX2 R49, R49 ;  /* 0x0000003100317308 */ /* 0x000e620000000800 */
[----:B------:R-:W-:Y:S01]  /*44a0*/  HMMA.16816.F32 R72, R124, R80, RZ ;  /* 0x000000507c48723c */ /* 0x000fe200000018ff */
[C---:B-----5:R-:W-:Y:S01]  /*44b0*/  F2FP.PACK_AB R131, R62.reuse, R63 ;  /* 0x0000003f3e83723e */ /* 0x060fe200000000ff */
[----:B------:R-:W-:-:S05]  /*44c0*/  FADD.FTZ R222, R62, R222 ;  /* 0x000000de3ede7221 */ /* 0x000fca0000010000 */
[----:B------:R-:W5:Y:S01]  /*44d0*/  MUFU.EX2 R48, R48 ;  /* 0x0000003000307308 */ /* 0x000f620000000800 */
[----:B------:R-:W-:Y:S01]  /*44e0*/  HMMA.16816.F32 R88, R124, R96, RZ ;  /* 0x000000607c58723c */ /* 0x000fe200000018ff */
[----:B---3--:R-:W-:-:S06]  /*44f0*/  FADD.FTZ R198, R53, R198 ;  /* 0x000000c635c67221 */ /* 0x008fcc0000010000 */
[----:B------:R-:W3:Y:S01]  /*4500*/  MUFU.EX2 R47, R47 ;  /* 0x0000002f002f7308 */ /* 0x000ee20000000800 */
[----:B------:R-:W-:Y:S01]  /*4510*/  HMMA.16816.F32 R104, R124, R112, RZ ;  /* 0x000000707c68723c */ /* 0x000fe200000018ff */
[C---:B-1----:R-:W-:Y:S01]  /*4520*/  F2FP.PACK_AB R4, R49.reuse, R53 ;  /* 0x000000353104723e */ /* 0x042fe200000000ff */
[----:B------:R-:W-:-:S05]  /*4530*/  FADD.FTZ R198, R49, R198 ;  /* 0x000000c631c67221 */ /* 0x000fca0000010000 */
[----:B------:R-:W1:Y:S01]  /*4540*/  MUFU.EX2 R52, R52 ;  /* 0x0000003400347308 */ /* 0x000e620000000800 */
[----:B------:R-:W-:Y:S01]  /*4550*/  HMMA.16816.F32 R120, R124, R36, RZ ;  /* 0x000000247c78723c */ /* 0x000fe200000018ff */
[----:B-----5:R-:W-:-:S06]  /*4560*/  FADD.FTZ R198, R48, R198 ;  /* 0x000000c630c67221 */ /* 0x020fcc0000010000 */
[----:B------:R-:W5:Y:S01]  /*4570*/  MUFU.EX2 R46, R46 ;  /* 0x0000002e002e7308 */ /* 0x000f620000000800 */
[----:B------:R-:W-:Y:S01]  /*4580*/  HMMA.16816.F32 R156, R124, R194, RZ ;  /* 0x000000c27c9c723c */ /* 0x000fe200000018ff */
[C---:B---3--:R-:W-:Y:S01]  /*4590*/  F2FP.PACK_AB R6, R47.reuse, R48 ;  /* 0x000000302f06723e */ /* 0x048fe200000000ff */
[----:B------:R-:W-:-:S05]  /*45a0*/  FADD.FTZ R198, R47, R198 ;  /* 0x000000c62fc67221 */ /* 0x000fca0000010000 */
[----:B------:R-:W3:Y:S01]  /*45b0*/  MUFU.EX2 R45, R45 ;  /* 0x0000002d002d7308 */ /* 0x000ee20000000800 */
[----:B------:R-:W-:Y:S01]  /*45c0*/  HMMA.16816.F32 R148, R124, R190, RZ ;  /* 0x000000be7c94723c */ /* 0x000fe200000018ff */
[----:B-1----:R-:W-:-:S06]  /*45d0*/  FADD.FTZ R197, R52, R197 ;  /* 0x000000c534c57221 */ /* 0x002fcc0000010000 */
        /* <DEDUP_REMOVED lines=16> */
[----:B---3--:R-:W-:-:S06]  /*46e0*/  FADD.FTZ R211, R57, R211 ;  /* 0x000000d339d37221 */ /* 0x008fcc0000010000 */
[----:B------:R-:W3:Y:S01]  /*46f0*/  MUFU.EX2 R64, R64 ;  /* 0x0000004000407308 */ /* 0x000ee20000000800 */
[----:B------:R-:W-:Y:S01]  /*4700*/  HMMA.16816.F32 R124, R124, R38, RZ ;  /* 0x000000267c7c723c */ /* 0x000fe200000018ff */
[----:B-1----:R-:W-:-:S06]  /*4710*/  FADD.FTZ R211, R60, R211 ;  /* 0x000000d33cd37221 */ /* 0x002fcc0000010000 */
[----:B------:R-:W1:Y:S01]  /*4720*/  MUFU.EX2 R66, R66 ;  /* 0x0000004200427308 */ /* 0x000e620000000800 */
[----:B------:R-:W-:Y:S01]  /*4730*/  HMMA.16816.F32 R176, R128, R192, RZ ;  /* 0x000000c080b0723c */ /* 0x000fe200000018ff */
[----:B-----5:R-:W-:-:S06]  /*4740*/  FADD.FTZ R211, R61, R211 ;  /* 0x000000d33dd37221 */ /* 0x020fcc0000010000 */
[----:B------:R-:W5:Y:S01]  /*4750*/  MUFU.EX2 R65, R65 ;  /* 0x0000004100417308 */ /* 0x000f620000000800 */
[C---:B------:R-:W-:Y:S01]  /*4760*/  HMMA.16816.F32 R160, R4.reuse, R40, R160 ;  /* 0x0000002804a0723c */ /* 0x040fe200000018a0 */
[----:B------:R-:W-:Y:S02]  /*4770*/  IMAD.MOV.U32 R192, RZ, RZ, R168 ;  /* 0x000000ffffc07224 */ /* 0x000fe400078e00a8 */
[----:B------:R-:W-:Y:S02]  /*4780*/  IMAD.MOV.U32 R193, RZ, RZ, R167 ;  /* 0x000000ffffc17224 */ /* 0x000fe400078e00a7 */
[----:B---3--:R-:W-:Y:S02]  /*4790*/  FADD.FTZ R222, R64, R222 ;  /* 0x000000de40de7221 */ /* 0x008fe40000010000 */
[----:B------:R-:W3:Y:S01]  /*47a0*/  MUFU.EX2 R67, R67 ;  /* 0x0000004300437308 */ /* 0x000ee20000000800 */
[----:B------:R-:W-:Y:S01]  /*47b0*/  HMMA.16816.F32 R152, R4, R32, R152 ;  /* 0x000000200498723c */ /* 0x000fe20000001898 */
[----:B-1----:R-:W-:-:S06]  /*47c0*/  FADD.FTZ R222, R66, R222 ;  /* 0x000000de42de7221 */ /* 0x002fcc0000010000 */
[----:B------:R-:W1:Y:S01]  /*47d0*/  MUFU.EX2 R227, R227 ;  /* 0x000000e300e37308 */ /* 0x000e620000000800 */
[----:B------:R-:W-:Y:S01]  /*47e0*/  HMMA.16816.F32 R144, R4, R28, R144 ;  /* 0x0000001c0490723c */ /* 0x000fe20000001890 */
[----:B-----5:R-:W-:-:S06]  /*47f0*/  FADD.FTZ R222, R65, R222 ;  /* 0x000000de41de7221 */ /* 0x020fcc0000010000 */
[----:B------:R-:W5:Y:S01]  /*4800*/  MUFU.EX2 R226, R226 ;  /* 0x000000e200e27308 */ /* 0x000f620000000800 */
[----:B------:R-:W-:Y:S01]  /*4810*/  HMMA.16816.F32 R136, R4, R24, R136 ;  /* 0x000000180488723c */ /* 0x000fe20000001888 */
[----:B---3--:R-:W-:-:S06]  /*4820*/  FADD.FTZ R222, R67, R222 ;  /* 0x000000de43de7221 */ /* 0x008fcc0000010000 */
[----:B------:R-:W3:Y:S01]  /*4830*/  MUFU.EX2 R225, R225 ;  /* 0x000000e100e17308 */ /* 0x000ee20000000800 */
[----:B------:R-:W-:Y:S01]  /*4840*/  HMMA.16816.F32 R72, R4, R20, R72 ;  /* 0x000000140448723c */ /* 0x000fe20000001848 */
[----:B-1----:R-:W-:-:S06]  /*4850*/  FADD.FTZ R211, R227, R211 ;  /* 0x000000d3e3d37221 */ /* 0x002fcc0000010000 */
[----:B------:R-:W1:Y:S01]  /*4860*/  MUFU.EX2 R224, R224 ;  /* 0x000000e000e07308 */ /* 0x000e620000000800 */
[----:B------:R-:W-:Y:S01]  /*4870*/  HMMA.16816.F32 R88, R4, R16, R88 ;  /* 0x000000100458723c */ /* 0x000fe20000001858 */
[----:B-----5:R-:W-:-:S06]  /*4880*/  FADD.FTZ R211, R226, R211 ;  /* 0x000000d3e2d37221 */ /* 0x020fcc0000010000 */
[----:B------:R-:W5:Y:S01]  /*4890*/  MUFU.EX2 R217, R217 ;  /* 0x000000d900d97308 */ /* 0x000f620000000800 */
[----:B----4-:R-:W-:Y:S01]  /*48a0*/  HMMA.16816.F32 R104, R4, R12, R104 ;  /* 0x0000000c0468723c */ /* 0x010fe20000001868 */
[----:B---3--:R-:W-:-:S06]  /*48b0*/  FADD.FTZ R211, R225, R211 ;  /* 0x000000d3e1d37221 */ /* 0x008fcc0000010000 */
[----:B------:R-:W3:Y:S01]  /*48c0*/  MUFU.EX2 R220, R220 ;  /* 0x000000dc00dc7308 */ /* 0x000ee20000000800 */
[----:B--2---:R-:W-:Y:S01]  /*48d0*/  HMMA.16816.F32 R120, R4, R8, R120 ;  /* 0x000000080478723c */ /* 0x004fe20000001878 */
[----:B-1----:R-:W-:-:S06]  /*48e0*/  FADD.FTZ R211, R224, R211 ;  /* 0x000000d3e0d37221 */ /* 0x002fcc0000010000 */
[----:B------:R-:W1:Y:S01]  /*48f0*/  MUFU.EX2 R219, R219 ;  /* 0x000000db00db7308 */ /* 0x000e620000000800 */
[----:B------:R-:W-:Y:S01]  /*4900*/  HMMA.16816.F32 R156, R4, R42, R156 ;  /* 0x0000002a049c723c */ /* 0x000fe2000000189c */
[----:B-----5:R-:W-:-:S06]  /*4910*/  FADD.FTZ R211, R217, R211 ;  /* 0x000000d3d9d37221 */ /* 0x020fcc0000010000 */
[----:B------:R-:W-:Y:S01]  /*4920*/  MUFU.EX2 R218, R218 ;  /* 0x000000da00da7308 */ /* 0x000fe20000000800 */
[----:B------:R-:W-:Y:S01]  /*4930*/  HMMA.16816.F32 R148, R4, R34, R148 ;  /* 0x000000220494723c */ /* 0x000fe20000001894 */
[----:B---3--:R-:W-:-:S06]  /*4940*/  FADD.FTZ R211, R220, R211 ;  /* 0x000000d3dcd37221 */ /* 0x008fcc0000010000 */
[----:B------:R-:W-:Y:S01]  /*4950*/  MUFU.EX2 R212, R212 ;  /* 0x000000d400d47308 */ /* 0x000fe20000000800 */
[----:B------:R-:W-:Y:S01]  /*4960*/  HMMA.16816.F32 R140, R4, R30, R140 ;  /* 0x0000001e048c723c */ /* 0x000fe2000000188c */
[----:B-1----:R-:W-:-:S06]  /*4970*/  FADD.FTZ R211, R219, R211 ;  /* 0x000000d3dbd37221 */ /* 0x002fcc0000010000 */
[----:B------:R-:W-:Y:S01]  /*4980*/  MUFU.EX2 R216, R216 ;  /* 0x000000d800d87308 */ /* 0x000fe20000000800 */
[C---:B------:R-:W-:Y:S07]  /*4990*/  HMMA.16816.F32 R132, R4.reuse, R26, R132 ;  /* 0x0000001a0484723c */ /* 0x040fee0000001884 */
[----:B------:R-:W-:Y:S01]  /*49a0*/  MUFU.EX2 R215, R215 ;  /* 0x000000d700d77308 */ /* 0x000fe20000000800 */
[C---:B------:R-:W-:Y:S07]  /*49b0*/  HMMA.16816.F32 R76, R4.reuse, R22, R76 ;  /* 0x00000016044c723c */ /* 0x040fee000000184c */
[----:B------:R-:W-:Y:S01]  /*49c0*/  MUFU.EX2 R214, R214 ;  /* 0x000000d600d67308 */ /* 0x000fe20000000800 */
[C---:B------:R-:W-:Y:S07]  /*49d0*/  HMMA.16816.F32 R92, R4.reuse, R18, R92 ;  /* 0x00000012045c723c */ /* 0x040fee000000185c */
[----:B------:R-:W-:Y:S01]  /*49e0*/  MUFU.EX2 R210, R210 ;  /* 0x000000d200d27308 */ /* 0x000fe20000000800 */
[C---:B------:R-:W-:Y:S07]  /*49f0*/  HMMA.16816.F32 R108, R4.reuse, R14, R108 ;  /* 0x0000000e046c723c */ /* 0x040fee000000186c */
[----:B------:R-:W-:Y:S01]  /*4a00*/  MUFU.EX2 R209, R209 ;  /* 0x000000d100d17308 */ /* 0x000fe20000000800 */
[----:B------:R-:W-:Y:S07]  /*4a10*/  HMMA.16816.F32 R124, R4, R10, R124 ;  /* 0x0000000a047c723c */ /* 0x000fee000000187c */
[----:B------:R-:W-:Y:S01]  /*4a20*/  F2FP.PACK_AB R4, R57, R58 ;  /* 0x0000003a3904723e */ /* 0x000fe200000000ff */
[----:B------:R-:W-:Y:S01]  /*4a30*/  HMMA.16816.F32 R172, R128, R188, RZ ;  /* 0x000000bc80ac723c */ /* 0x000fe200000018ff */
[----:B------:R-:W-:Y:S01]  /*4a40*/  F2FP.PACK_AB R5, R66, R64 ;  /* 0x000000404205723e */ /* 0x000fe200000000ff */
[----:B------:R-:W-:Y:S01]  /*4a50*/  MUFU.EX2 R208, R208 ;  /* 0x000000d000d07308 */ /* 0x000fe20000000800 */
[----:B------:R-:W-:-:S02]  /*4a60*/  F2FP.PACK_AB R6, R61, R60 ;  /* 0x0000003c3d06723e */ /* 0x000fc400000000ff */
[----:B------:R-:W-:Y:S02]  /*4a70*/  F2FP.PACK_AB R7, R67, R65 ;  /* 0x000000414307723e */ /* 0x000fe400000000ff */
[----:B------:R-:W-:Y:S01]  /*4a80*/  IMAD.MOV.U32 R188, RZ, RZ, R166 ;  /* 0x000000ffffbc7224 */ /* 0x000fe200078e00a6 */
[----:B------:R-:W-:Y:S01]  /*4a90*/  HMMA.16816.F32 R168, R128, R184, RZ ;  /* 0x000000b880a8723c */ /* 0x000fe200000018ff */
[----:B------:R-:W-:Y:S01]  /*4aa0*/  IMAD.MOV.U32 R189, RZ, RZ, R165 ;  /* 0x000000ffffbd7224 */ /* 0x000fe200078e00a5 */
[----:B------:R-:W-:Y:S05]  /*4ab0*/  MUFU.EX2 R205, R205 ;  /* 0x000000cd00cd7308 */ /* 0x000fea0000000800 */
[----:B------:R-:W-:Y:S01]  /*4ac0*/  IMAD.MOV.U32 R185, RZ, RZ, R100 ;  /* 0x000000ffffb97224 */ /* 0x000fe200078e0064 */
[C---:B------:R-:W-:Y:S02]  /*4ad0*/  HMMA.16816.F32 R176, R4.reuse, R40, R176 ;  /* 0x0000002804b0723c */ /* 0x040fe400000018b0 */
[----:B------:R-:W1:Y:S05]  /*4ae0*/  MUFU.EX2 R204, R204 ;  /* 0x000000cc00cc7308 */ /* 0x000e6a0000000800 */
[----:B------:R-:W-:Y:S01]  /*4af0*/  IMAD.MOV.U32 R40, RZ, RZ, R164 ;  /* 0x000000ffff287224 */ /* 0x000fe200078e00a4 */
[----:B------:R-:W-:Y:S01]  /*4b00*/  HMMA.16816.F32 R172, R4, R32, R172 ;  /* 0x0000002004ac723c */ /* 0x000fe200000018ac */
[----:B------:R-:W-:-:S06]  /*4b10*/  IMAD.MOV.U32 R41, RZ, RZ, R103 ;  /* 0x000000ffff297224 */ /* 0x000fcc00078e0067 */
[----:B------:R-:W-:Y:S01]  /*4b20*/  IMAD.MOV.U32 R33, RZ, RZ, R102 ;  /* 0x000000ffff217224 */ /* 0x000fe200078e0066 */
[----:B------:R-:W-:Y:S01]  /*4b30*/  HMMA.16816.F32 R164, R128, R180, RZ ;  /* 0x000000b480a4723c */ /* 0x000fe200000018ff */
[----:B------:R-:W-:-:S07]  /*4b40*/  IMAD.MOV.U32 R32, RZ, RZ, R101 ;  /* 0x000000ffff207224 */ /* 0x000fce00078e0065 */
[----:B------:R-:W-:Y:S07]  /*4b50*/  HMMA.16816.F32 R116, R128, R36, RZ ;  /* 0x000000248074723c */ /* 0x000fee00000018ff */
[----:B------:R-:W-:Y:S01]  /*4b60*/  IMAD.MOV.U32 R36, RZ, RZ, R40 ;  /* 0x000000ffff247224 */ /* 0x000fe200078e0028 */
[----:B------:R-:W-:Y:S01]  /*4b70*/  HMMA.16816.F32 R168, R4, R28, R168 ;  /* 0x0000001c04a8723c */ /* 0x000fe200000018a8 */
[----:B------:R-:W-:Y:S02]  /*4b80*/  IMAD.MOV.U32 R37, RZ, RZ, R185 ;  /* 0x000000ffff257224 */ /* 0x000fe400078e00b9 */
[----:B------:R-:W-:-:S02]  /*4b90*/  IMAD.MOV.U32 R40, RZ, RZ, R188 ;  /* 0x000000ffff287224 */ /* 0x000fc400078e00bc */
[----:B------:R-:W-:Y:S02]  /*4ba0*/  FFMA.FTZ R37, R37, c[0x0][0x2d0], -R206 ;  /* 0x0000b40025257a23 */ /* 0x000fe400000108ce */
[----:B------:R-:W-:Y:S01]  /*4bb0*/  IMAD.MOV.U32 R29, RZ, RZ, R41 ;  /* 0x000000ffff1d7224 */ /* 0x000fe200078e0029 */
[----:B------:R-:W-:Y:S01]  /*4bc0*/  HMMA.16816.F32 R164, R4, R24, R164 ;  /* 0x0000001804a4723c */ /* 0x000fe200000018a4 */
[----:B------:R-:W-:Y:S02]  /*4bd0*/  IMAD.MOV.U32 R41, RZ, RZ, R189 ;  /* 0x000000ffff297224 */ /* 0x000fe400078e00bd */
[----:B------:R-:W-:Y:S01]  /*4be0*/  IMAD.MOV.U32 R28, RZ, RZ, R192 ;  /* 0x000000ffff1c7224 */ /* 0x000fe200078e00c0 */
[----:B------:R-:W-:Y:S01]  /*4bf0*/  MUFU.EX2 R37, R37 ;  /* 0x0000002500257308 */ /* 0x000fe20000000800 */
[--C-:B------:R-:W-:Y:S02]  /*4c00*/  FFMA.FTZ R41, R41, c[0x0][0x2d0], -R228.reuse ;  /* 0x0000b40029297a23 */ /* 0x100fe400000108e4 */
[----:B------:R-:W-:Y:S01]  /*4c10*/  IMAD.MOV.U32 R25, RZ, RZ, R193 ;  /* 0x000000ffff197224 */ /* 0x000fe200078e00c1 */
[----:B------:R-:W-:Y:S01]  /*4c20*/  HMMA.16816.F32 R68, R128, R80, RZ ;  /* 0x000000508044723c */ /* 0x000fe200000018ff */
[----:B------:R-:W-:-:S03]  /*4c30*/  FFMA.FTZ R40, R40, c[0x0][0x2d0], -R228 ;  /* 0x0000b40028287a23 */ /* 0x000fc600000108e4 */
[----:B------:R-:W-:Y:S04]  /*4c40*/  MUFU.EX2 R41, R41 ;  /* 0x0000002900297308 */ /* 0x000fe80000000800 */
[C---:B------:R-:W-:Y:S04]  /*4c50*/  HMMA.16816.F32 R84, R128.reuse, R96, RZ ;  /* 0x000000608054723c */ /* 0x040fe800000018ff */
[----:B------:R-:W-:Y:S04]  /*4c60*/  MUFU.EX2 R40, R40 ;  /* 0x0000002800287308 */ /* 0x000fe80000000800 */
        /* <DEDUP_REMOVED lines=8> */
[----:B------:R-:W-:Y:S07]  /*4cf0*/  HMMA.16816.F32 R128, R128, R38, RZ ;  /* 0x000000268080723c */ /* 0x000fee00000018ff */
[--C-:B------:R-:W-:Y:S01]  /*4d00*/  FFMA.FTZ R38, R36, c[0x0][0x2d0], -R206.reuse ;  /* 0x0000b40024267a23 */ /* 0x100fe200000108ce */
[----:B------:R-:W-:Y:S01]  /*4d10*/  HMMA.16816.F32 R116, R4, R8, R116 ;  /* 0x000000080474723c */ /* 0x000fe20000001874 */
[----:B------:R-:W-:-:S02]  /*4d20*/  FFMA.FTZ R36, R32, c[0x0][0x2d0], -R206 ;  /* 0x0000b40020247a23 */ /* 0x000fc400000108ce */
[--C-:B------:R-:W-:Y:S01]  /*4d30*/  FFMA.FTZ R39, R29, c[0x0][0x2d0], -R206.reuse ;  /* 0x0000b4001d277a23 */ /* 0x100fe200000108ce */
[----:B-1----:R-:W-:Y:S01]  /*4d40*/  F2FP.PACK_AB R29, R204, R205 ;  /* 0x000000cdcc1d723e */ /* 0x002fe200000000ff */
[--C-:B------:R-:W-:Y:S01]  /*4d50*/  FFMA.FTZ R32, R229, c[0x0][0x2d0], -R201.reuse ;  /* 0x0000b400e5207a23 */ /* 0x100fe200000108c9 */
[----:B------:R-:W-:Y:S01]  /*4d60*/  MUFU.EX2 R38, R38 ;  /* 0x0000002600267308 */ /* 0x000fe20000000800 */
[----:B------:R-:W-:Y:S01]  /*4d70*/  FFMA.FTZ R206, R207, c[0x0][0x2d0], -R206 ;  /* 0x0000b400cfce7a23 */ /* 0x000fe200000108ce */
[C---:B------:R-:W-:Y:S06]  /*4d80*/  HMMA.16816.F32 R188, R4.reuse, R34, R188 ;  /* 0x0000002204bc723c */ /* 0x040fec00000018bc */
[----:B------:R-:W1:Y:S01]  /*4d90*/  MUFU.EX2 R39, R39 ;  /* 0x0000002700277308 */ /* 0x000e620000000800 */
[--C-:B------:R-:W-:Y:S01]  /*4da0*/  FFMA.FTZ R35, R33, c[0x0][0x2d0], -R201.reuse ;  /* 0x0000b40021237a23 */ /* 0x100fe200000108c9 */
[----:B------:R-:W-:Y:S01]  /*4db0*/  HMMA.16816.F32 R128, R4, R10, R128 ;  /* 0x0000000a0480723c */ /* 0x000fe20000001880 */
[----:B------:R-:W2:Y:S01]  /*4dc0*/  LDSM.16.MT88.4 R8, [R248+0x1100] ;  /* 0x00110000f808783b */ /* 0x000ea20000004200 */
[----:B------:R-:W-:-:S02]  /*4dd0*/  FFMA.FTZ R34, R231, c[0x0][0x2d0], -R201 ;  /* 0x0000b400e7227a23 */ /* 0x000fc400000108c9 */
[----:B------:R-:W-:Y:S02]  /*4de0*/  FFMA.FTZ R33, R230, c[0x0][0x2d0], -R201 ;  /* 0x0000b400e6217a23 */ /* 0x000fe400000108c9 */
[----:B------:R-:W3:Y:S02]  /*4df0*/  MUFU.EX2 R36, R36 ;  /* 0x0000002400247308 */ /* 0x000ee40000000800 */
[C---:B------:R-:W-:Y:S06]  /*4e00*/  HMMA.16816.F32 R192, R4.reuse, R42, R192 ;  /* 0x0000002a04c0723c */ /* 0x040fec00000018c0 */
[----:B------:R-:W4:Y:S01]  /*4e10*/  MUFU.EX2 R35, R35 ;  /* 0x0000002300237308 */ /* 0x000f220000000800 */
[--C-:B------:R-:W-:Y:S01]  /*4e20*/  FFMA.FTZ R43, R25, c[0x0][0x2d0], -R228.reuse ;  /* 0x0000b400192b7a23 */ /* 0x100fe200000108e4 */
[----:B------:R-:W-:Y:S01]  /*4e30*/  HMMA.16816.F32 R68, R4, R20, R68 ;  /* 0x000000140444723c */ /* 0x000fe20000001844 */
[----:B------:R-:W-:Y:S01]  /*4e40*/  FFMA.FTZ R42, R28, c[0x0][0x2d0], -R228 ;  /* 0x0000b4001c2a7a23 */ /* 0x000fe200000108e4 */
[----:B-1----:R-:W-:Y:S01]  /*4e50*/  F2FP.PACK_AB R24, R38, R39 ;  /* 0x000000272618723e */ /* 0x002fe200000000ff */
[----:B------:R-:W-:Y:S01]  /*4e60*/  FADD.FTZ R198, R39, R198 ;  /* 0x000000c627c67221 */ /* 0x000fe20000010000 */
[----:B------:R-:W-:-:S02]  /*4e70*/  F2FP.PACK_AB R28, R209, R210 ;  /* 0x000000d2d11c723e */ /* 0x000fc400000000ff */
[----:B------:R-:W1:Y:S01]  /*4e80*/  MUFU.EX2 R43, R43 ;  /* 0x0000002b002b7308 */ /* 0x000e620000000800 */
[----:B------:R-:W-:Y:S01]  /*4e90*/  FADD.FTZ R198, R38, R198 ;  /* 0x000000c626c67221 */ /* 0x000fe20000010000 */
[----:B------:R-:W-:Y:S03]  /*4ea0*/  HMMA.16816.F32 R84, R4, R16, R84 ;  /* 0x000000100454723c */ /* 0x000fe60000001854 */
[----:B------:R-:W-:-:S03]  /*4eb0*/  FADD.FTZ R198, R37, R198 ;  /* 0x000000c625c67221 */ /* 0x000fc60000010000 */
[----:B------:R-:W5:Y:S01]  /*4ec0*/  MUFU.EX2 R42, R42 ;  /* 0x0000002a002a7308 */ /* 0x000f620000000800 */
[----:B---3--:R-:W-:Y:S01]  /*4ed0*/  FADD.FTZ R198, R36, R198 ;  /* 0x000000c624c67221 */ /* 0x008fe20000010000 */
[----:B------:R-:W-:Y:S01]  /*4ee0*/  HMMA.16816.F32 R100, R4, R12, R100 ;  /* 0x0000000c0464723c */ /* 0x000fe20000001864 */
[----:B----4-:R-:W-:Y:S02]  /*4ef0*/  FADD.FTZ R197, R35, R197 ;  /* 0x000000c523c57221 */ /* 0x010fe40000010000 */
[----:B------:R-:W-:-:S03]  /*4f00*/  FADD.FTZ R198, R210, R198 ;  /* 0x000000c6d2c67221 */ /* 0x000fc60000010000 */
[----:B------:R-:W3:Y:S01]  /*4f10*/  MUFU.EX2 R34, R34 ;  /* 0x0000002200227308 */ /* 0x000ee20000000800 */
[----:B-1----:R-:W-:Y:S01]  /*4f20*/  FADD.FTZ R222, R43, R222 ;  /* 0x000000de2bde7221 */ /* 0x002fe20000010000 */
[----:B------:R-:W-:Y:S01]  /*4f30*/  HMMA.16816.F32 R184, R4, R30, R184 ;  /* 0x0000001e04b8723c */ /* 0x000fe200000018b8 */
[----:B------:R-:W-:-:S04]  /*4f40*/  FADD.FTZ R198, R209, R198 ;  /* 0x000000c6d1c67221 */ /* 0x000fc80000010000 */
[----:B------:R-:W-:Y:S01]  /*4f50*/  FADD.FTZ R198, R208, R198 ;  /* 0x000000c6d0c67221 */ /* 0x000fe20000010000 */
[----:B------:R-:W1:Y:S01]  /*4f60*/  MUFU.EX2 R33, R33 ;  /* 0x0000002100217308 */ /* 0x000e620000000800 */
[----:B-----5:R-:W-:Y:S01]  /*4f70*/  FADD.FTZ R222, R42, R222 ;  /* 0x000000de2ade7221 */ /* 0x020fe20000010000 */
[----:B------:R-:W-:Y:S03]  /*4f80*/  HMMA.16816.F32 R180, R4, R26, R180 ;  /* 0x0000001a04b4723c */ /* 0x000fe600000018b4 */
[----:B------:R-:W-:-:S03]  /*4f90*/  FADD.FTZ R222, R41, R222 ;  /* 0x000000de29de7221 */ /* 0x000fc60000010000 */
[----:B------:R-:W4:Y:S01]  /*4fa0*/  MUFU.EX2 R32, R32 ;  /* 0x0000002000207308 */ /* 0x000f220000000800 */
[----:B---3--:R-:W-:Y:S01]  /*4fb0*/  F2FP.PACK_AB R25, R34, R35 ;  /* 0x000000232219723e */ /* 0x008fe200000000ff */
[C---:B------:R-:W-:Y:S01]  /*4fc0*/  HMMA.16816.F32 R80, R4.reuse, R22, R80 ;  /* 0x000000160450723c */ /* 0x040fe20000001850 */
[----:B------:R-:W-:Y:S01]  /*4fd0*/  F2FP.PACK_AB R26, R36, R37 ;  /* 0x00000025241a723e */ /* 0x000fe200000000ff */
[----:B------:R-:W-:Y:S01]  /*4fe0*/  LDSM.16.MT88.4 R20, [R248+0x3100] ;  /* 0x00310000f814783b */ /* 0x000fe20000004200 */
[----:B------:R-:W-:Y:S02]  /*4ff0*/  FADD.FTZ R222, R40, R222 ;  /* 0x000000de28de7221 */ /* 0x000fe40000010000 */
[----:B------:R-:W-:Y:S01]  /*5000*/  FADD.FTZ R197, R34, R197 ;  /* 0x000000c522c57221 */ /* 0x000fe20000010000 */
[----:B------:R-:W3:Y:S01]  /*5010*/  MUFU.EX2 R206, R206 ;  /* 0x000000ce00ce7308 */ /* 0x000ee20000000800 */
[----:B------:R-:W-:Y:S01]  /*5020*/  FADD.FTZ R222, R212, R222 ;  /* 0x000000ded4de7221 */ /* 0x000fe20000010000 */
[----:B------:R-:W-:Y:S01]  /*5030*/  HMMA.16816.F32 R96, R4, R18, R96 ;  /* 0x000000120460723c */ /* 0x000fe20000001860 */
[----:B------:R-:W5:Y:S01]  /*5040*/  LDSM.16.MT88.4 R16, [R242+0x1100] ;  /* 0x00110000f210783b */ /* 0x000f620000004200 */
[----:B-1----:R-:W-:-:S02]  /*5050*/  FADD.FTZ R197, R33, R197 ;  /* 0x000000c521c57221 */ /* 0x002fc40000010000 */
[----:B------:R-:W-:Y:S01]  /*5060*/  FADD.FTZ R222, R216, R222 ;  /* 0x000000ded8de7221 */ /* 0x000fe20000010000 */
[C---:B----4-:R-:W-:Y:S01]  /*5070*/  F2FP.PACK_AB R27, R32.reuse, R33 ;  /* 0x00000021201b723e */ /* 0x050fe200000000ff */
[----:B------:R-:W-:Y:S02]  /*5080*/  FADD.FTZ R197, R32, R197 ;  /* 0x000000c520c57221 */ /* 0x000fe40000010000 */
[----:B------:R-:W-:Y:S01]  /*5090*/  HMMA.16816.F32 R112, R4, R14, R112 ;  /* 0x0000000e0470723c */ /* 0x000fe20000001870 */
[----:B------:R-:W1:Y:S01]  /*50a0*/  LDSM.16.MT88.4 R12, [R241+0x1100] ;  /* 0x00110000f10c783b */ /* 0x000e620000004200 */
[----:B------:R-:W-:Y:S02]  /*50b0*/  FADD.FTZ R222, R215, R222 ;  /* 0x000000ded7de7221 */ /* 0x000fe40000010000 */
[----:B------:R-:W-:Y:S01]  /*50c0*/  FADD.FTZ R197, R205, R197 ;  /* 0x000000c5cdc57221 */ /* 0x000fe20000010000 */
[----:B---3--:R-:W-:Y:S02]  /*50d0*/  F2FP.PACK_AB R30, R206, R208 ;  /* 0x000000d0ce1e723e */ /* 0x008fe400000000ff */
[----:B------:R-:W-:Y:S01]  /*50e0*/  F2FP.PACK_AB R4, R226, R227 ;  /* 0x000000e3e204723e */ /* 0x000fe200000000ff */
[----:B--2---:R-:W-:Y:S01]  /*50f0*/  HMMA.16816.F32 R160, R24, R8, R160 ;  /* 0x0000000818a0723c */ /* 0x004fe200000018a0 */
[----:B------:R-:W-:Y:S01]  /*5100*/  F2FP.PACK_AB R5, R42, R43 ;  /* 0x0000002b2a05723e */ /* 0x000fe200000000ff */
[----:B------:R-:W-:Y:S01]  /*5110*/  FADD.FTZ R197, R204, R197 ;  /* 0x000000c5ccc57221 */ /* 0x000fe20000010000 */
[----:B------:R-:W-:-:S02]  /*5120*/  F2FP.PACK_AB R6, R224, R225 ;  /* 0x000000e1e006723e */ /* 0x000fc400000000ff */
[----:B------:R-:W-:-:S03]  /*5130*/  F2FP.PACK_AB R7, R40, R41 ;  /* 0x000000292807723e */ /* 0x000fc600000000ff */
[----:B------:R-:W-:Y:S08]  /*5140*/  HMMA.16816.F32 R156, R24, R10, R156 ;  /* 0x0000000a189c723c */ /* 0x000ff0000000189c */
[C---:B------:R-:W-:Y:S08]  /*5150*/  HMMA.16816.F32 R176, R4.reuse, R8, R176 ;  /* 0x0000000804b0723c */ /* 0x040ff000000018b0 */
[C---:B------:R-:W-:Y:S01]  /*5160*/  HMMA.16816.F32 R192, R4.reuse, R10, R192 ;  /* 0x0000000a04c0723c */ /* 0x040fe200000018c0 */
[----:B------:R-:W2:Y:S07]  /*5170*/  LDSM.16.MT88.4 R8, [R240+0x1100] ;  /* 0x00110000f008783b */ /* 0x000eae0000004200 */
[-C--:B-----5:R-:W-:Y:S08]  /*5180*/  HMMA.16816.F32 R172, R4, R16.reuse, R172 ;  /* 0x0000001004ac723c */ /* 0x0a0ff000000018ac */
[C---:B------:R-:W-:Y:S08]  /*5190*/  HMMA.16816.F32 R152, R24.reuse, R16, R152 ;  /* 0x000000101898723c */ /* 0x040ff00000001898 */
[-C--:B------:R-:W-:Y:S08]  /*51a0*/  HMMA.16816.F32 R148, R24, R18.reuse, R148 ;  /* 0x000000121894723c */ /* 0x080ff00000001894 */
[C---:B------:R-:W-:Y:S01]  /*51b0*/  HMMA.16816.F32 R188, R4.reuse, R18, R188 ;  /* 0x0000001204bc723c */ /* 0x040fe200000018bc */
[----:B------:R-:W3:Y:S07]  /*51c0*/  LDSM.16.MT88.4 R16, [R242+0x3100] ;  /* 0x00310000f210783b */ /* 0x000eee0000004200 */
[-C--:B-1----:R-:W-:Y:S08]  /*51d0*/  HMMA.16816.F32 R168, R4, R12.reuse, R168 ;  /* 0x0000000c04a8723c */ /* 0x082ff000000018a8 */
[C---:B------:R-:W-:Y:S08]  /*51e0*/  HMMA.16816.F32 R144, R24.reuse, R12, R144 ;  /* 0x0000000c1890723c */ /* 0x040ff00000001890 */
[-C--:B------:R-:W-:Y:S08]  /*51f0*/  HMMA.16816.F32 R140, R24, R14.reuse, R140 ;  /* 0x0000000e188c723c */ /* 0x080ff0000000188c */
[C---:B------:R-:W-:Y:S01]  /*5200*/  HMMA.16816.F32 R184, R4.reuse, R14, R184 ;  /* 0x0000000e04b8723c */ /* 0x040fe200000018b8 */
[----:B------:R-:W1:Y:S07]  /*5210*/  LDSM.16.MT88.4 R12, [R241+0x3100] ;  /* 0x00310000f10c783b */ /* 0x000e6e0000004200 */
[-C--:B--2---:R-:W-:Y:S08]  /*5220*/  HMMA.16816.F32 R164, R4, R8.reuse, R164 ;  /* 0x0000000804a4723c */ /* 0x084ff000000018a4 */
[C---:B------:R-:W-:Y:S08]  /*5230*/  HMMA.16816.F32 R136, R24.reuse, R8, R136 ;  /* 0x000000081888723c */ /* 0x040ff00000001888 */
[-C--:B------:R-:W-:Y:S08]  /*5240*/  HMMA.16816.F32 R132, R24, R10.reuse, R132 ;  /* 0x0000000a1884723c */ /* 0x080ff00000001884 */
[----:B------:R-:W-:Y:S01]  /*5250*/  HMMA.16816.F32 R180, R4, R10, R180 ;  /* 0x0000000a04b4723c */ /* 0x000fe200000018b4 */
[----:B------:R-:W2:Y:S07]  /*5260*/  LDSM.16.MT88.4 R8, [R240+0x3100] ;  /* 0x00310000f008783b */ /* 0x000eae0000004200 */
[C---:B---3--:R-:W-:Y:S08]  /*5270*/  HMMA.16816.F32 R88, R24.reuse, R16, R88 ;  /* 0x000000101858723c */ /* 0x048ff00000001858 */
[C---:B-1----:R-:W-:Y:S08]  /*5280*/  HMMA.16816.F32 R104, R24.reuse, R12, R104 ;  /* 0x0000000c1868723c */ /* 0x042ff00000001868 */
[C---:B------:R-:W-:Y:S08]  /*5290*/  HMMA.16816.F32 R92, R24.reuse, R18, R92 ;  /* 0x00000012185c723c */ /* 0x040ff0000000185c */
[----:B------:R-:W-:Y:S08]  /*52a0*/  HMMA.16816.F32 R108, R24, R14, R108 ;  /* 0x0000000e186c723c */ /* 0x000ff0000000186c */
[----:B------:R-:W-:Y:S08]  /*52b0*/  HMMA.16816.F32 R84, R4, R16, R84 ;  /* 0x000000100454723c */ /* 0x000ff00000001854 */
[C---:B--2---:R-:W-:Y:S08]  /*52c0*/  HMMA.16816.F32 R120, R24.reuse, R8, R120 ;  /* 0x000000081878723c */ /* 0x044ff00000001878 */
[----:B------:R-:W-:Y:S08]  /*52d0*/  HMMA.16816.F32 R124, R24, R10, R124 ;  /* 0x0000000a187c723c */ /* 0x000ff0000000187c */
[C---:B------:R-:W-:Y:S01]  /*52e0*/  HMMA.16816.F32 R96, R4.reuse, R18, R96 ;  /* 0x000000120460723c */ /* 0x040fe20000001860 */
[----:B------:R-:W1:Y:S07]  /*52f0*/  LDSM.16.MT88.4 R16, [R248+0x1900] ;  /* 0x00190000f810783b */ /* 0x000e6e0000004200 */
[C---:B------:R-:W-:Y:S08]  /*5300*/  HMMA.16816.F32 R100, R4.reuse, R12, R100 ;  /* 0x0000000c0464723c */ /* 0x040ff00000001864 */
[C---:B------:R-:W-:Y:S01]  /*5310*/  HMMA.16816.F32 R112, R4.reuse, R14, R112 ;  /* 0x0000000e0470723c */ /* 0x040fe20000001870 */
[----:B------:R-:W2:Y:S07]  /*5320*/  LDSM.16.MT88.4 R12, [R242+0x1900] ;  /* 0x00190000f20c783b */ /* 0x000eae0000004200 */
[C---:B------:R-:W-:Y:S08]  /*5330*/  HMMA.16816.F32 R116, R4.reuse, R8, R116 ;  /* 0x000000080474723c */ /* 0x040ff00000001874 */
[C---:B------:R-:W-:Y:S01]  /*5340*/  HMMA.16816.F32 R128, R4.reuse, R10, R128 ;  /* 0x0000000a0480723c */ /* 0x040fe20000001880 */
[----:B------:R-:W3:Y:S07]  /*5350*/  LDSM.16.MT88.4 R8, [R241+0x1900] ;  /* 0x00190000f108783b */ /* 0x000eee0000004200 */
[C---:B------:R-:W-:Y:S08]  /*5360*/  HMMA.16816.F32 R68, R4.reuse, R20, R68 ;  /* 0x000000140444723c */ /* 0x040ff00000001844 */
[----:B------:R-:W-:Y:S07]  /*5370*/  HMMA.16816.F32 R80, R4, R22, R80 ;  /* 0x000000160450723c */ /* 0x000fee0000001850 */
[--C-:B------:R-:W-:Y:S01]  /*5380*/  FFMA.FTZ R4, R203, c[0x0][0x2d0], -R201.reuse ;  /* 0x0000b400cb047a23 */ /* 0x100fe200000108c9 */
[----:B------:R-:W-:Y:S01]  /*5390*/  F2FP.PACK_AB R5, R216, R212 ;  /* 0x000000d4d805723e */ /* 0x000fe200000000ff */
[----:B------:R-:W-:Y:S01]  /*53a0*/  FFMA.FTZ R203, R202, c[0x0][0x2d0], -R201 ;  /* 0x0000b400cacb7a23 */ /* 0x000fe200000108c9 */
[----:B------:R-:W-:Y:S01]  /*53b0*/  F2FP.PACK_AB R6, R218, R219 ;  /* 0x000000dbda06723e */ /* 0x000fe200000000ff */
[----:B------:R4:W5:Y:S01]  /*53c0*/  MUFU.EX2 R201, R4 ;  /* 0x0000000400c97308 */ /* 0x0009620000000800 */
[----:B------:R-:W-:Y:S01]  /*53d0*/  F2FP.PACK_AB R7, R214, R215 ;  /* 0x000000d7d607723e */ /* 0x000fe200000000ff */
[C---:B------:R-:W-:Y:S06]  /*53e0*/  HMMA.16816.F32 R72, R24.reuse, R20, R72 ;  /* 0x000000141848723c */ /* 0x040fec0000001848 */
[----:B------:R-:W2:Y:S02]  /*53f0*/  MUFU.EX2 R203, R203 ;  /* 0x000000cb00cb7308 */ /* 0x000ea40000000800 */
[----:B------:R-:W-:Y:S01]  /*5400*/  HMMA.16816.F32 R76, R24, R22, R76 ;  /* 0x00000016184c723c */ /* 0x000fe2000000184c */
[----:B------:R-:W3:Y:S04]  /*5410*/  LDSM.16.MT88.4 R24, [R240+0x1900] ;  /* 0x00190000f018783b */ /* 0x000ee80000004200 */
[----:B------:R-:W3:Y:S01]  /*5420*/  LDSM.16.MT88.4 R20, [R248+0x3900] ;  /* 0x00390000f814783b */ /* 0x000ee20000004200 */
[----:B----4-:R-:W-:Y:S01]  /*5430*/  F2FP.PACK_AB R4, R220, R217 ;  /* 0x000000d9dc04723e */ /* 0x010fe200000000ff */
[----:B-----5:R-:W-:-:S06]  /*5440*/  FADD.FTZ R197, R201, R197 ;  /* 0x000000c5c9c57221 */ /* 0x020fcc0000010000 */
[----:B-1----:R-:W-:Y:S01]  /*5450*/  HMMA.16816.F32 R176, R4, R16, R176 ;  /* 0x0000001004b0723c */ /* 0x002fe200000018b0 */
[C---:B--2---:R-:W-:Y:S01]  /*5460*/  F2FP.PACK_AB R31, R203.reuse, R201 ;  /* 0x000000c9cb1f723e */ /* 0x044fe200000000ff */
[----:B------:R-:W-:-:S06]  /*5470*/  FADD.FTZ R203, R203, R197 ;  /* 0x000000c5cbcb7221 */ /* 0x000fcc0000010000 */
[C---:B------:R-:W-:Y:S08]  /*5480*/  HMMA.16816.F32 R160, R28.reuse, R16, R160 ;  /* 0x000000101ca0723c */ /* 0x040ff000000018a0 */
[-C--:B------:R-:W-:Y:S08]  /*5490*/  HMMA.16816.F32 R156, R28, R18.reuse, R156 ;  /* 0x000000121c9c723c */ /* 0x080ff0000000189c */
[C---:B------:R-:W-:Y:S01]  /*54a0*/  HMMA.16816.F32 R192, R4.reuse, R18, R192 ;  /* 0x0000001204c0723c */ /* 0x040fe200000018c0 */
[----:B------:R-:W1:Y:S07]  /*54b0*/  LDSM.16.MT88.4 R16, [R242+0x3900] ;  /* 0x00390000f210783b */ /* 0x000e6e0000004200 */
[-C--:B------:R-:W-:Y:S08]  /*54c0*/  HMMA.16816.F32 R172, R4, R12.reuse, R172 ;  /* 0x0000000c04ac723c */ /* 0x080ff000000018ac */
[C---:B------:R-:W-:Y:S08]  /*54d0*/  HMMA.16816.F32 R152, R28.reuse, R12, R152 ;  /* 0x0000000c1c98723c */ /* 0x040ff00000001898 */
[-C--:B------:R-:W-:Y:S08]  /*54e0*/  HMMA.16816.F32 R148, R28, R14.reuse, R148 ;  /* 0x0000000e1c94723c */ /* 0x080ff00000001894 */
[C---:B------:R-:W-:Y:S01]  /*54f0*/  HMMA.16816.F32 R188, R4.reuse, R14, R188 ;  /* 0x0000000e04bc723c */ /* 0x040fe200000018bc */
[----:B------:R-:W2:Y:S07]  /*5500*/  LDSM.16.MT88.4 R12, [R241+0x3900] ;  /* 0x00390000f10c783b */ /* 0x000eae0000004200 */
[-C--:B---3--:R-:W-:Y:S08]  /*5510*/  HMMA.16816.F32 R168, R4, R8.reuse, R168 ;  /* 0x0000000804a8723c */ /* 0x088ff000000018a8 */
[C---:B------:R-:W-:Y:S08]  /*5520*/  HMMA.16816.F32 R144, R28.reuse, R8, R144 ;  /* 0x000000081c90723c */ /* 0x040ff00000001890 */
[-C--:B------:R-:W-:Y:S08]  /*5530*/  HMMA.16816.F32 R140, R28, R10.reuse, R140 ;  /* 0x0000000a1c8c723c */ /* 0x080ff0000000188c */
[C---:B------:R-:W-:Y:S01]  /*5540*/  HMMA.16816.F32 R184, R4.reuse, R10, R184 ;  /* 0x0000000a04b8723c */ /* 0x040fe200000018b8 */
[----:B------:R-:W3:Y:S07]  /*5550*/  LDSM.16.MT88.4 R8, [R240+0x3900] ;  /* 0x00390000f008783b */ /* 0x000eee0000004200 */
[C---:B------:R-:W-:Y:S08]  /*5560*/  HMMA.16816.F32 R164, R4.reuse, R24, R164 ;  /* 0x0000001804a4723c */ /* 0x040ff000000018a4 */
[C---:B------:R-:W-:Y:S08]  /*5570*/  HMMA.16816.F32 R180, R4.reuse, R26, R180 ;  /* 0x0000001a04b4723c */ /* 0x040ff000000018b4 */
[C---:B------:R-:W-:Y:S08]  /*5580*/  HMMA.16816.F32 R68, R4.reuse, R20, R68 ;  /* 0x000000140444723c */ /* 0x040ff00000001844 */
[C---:B------:R-:W-:Y:S08]  /*5590*/  HMMA.16816.F32 R80, R4.reuse, R22, R80 ;  /* 0x000000160450723c */ /* 0x040ff00000001850 */
[C---:B-1----:R-:W-:Y:S08]  /*55a0*/  HMMA.16816.F32 R84, R4.reuse, R16, R84 ;  /* 0x000000100454723c */ /* 0x042ff00000001854 */
[C---:B------:R-:W-:Y:S08]  /*55b0*/  HMMA.16816.F32 R96, R4.reuse, R18, R96 ;  /* 0x000000120460723c */ /* 0x040ff00000001860 */
[C---:B--2---:R-:W-:Y:S08]  /*55c0*/  HMMA.16816.F32 R100, R4.reuse, R12, R100 ;  /* 0x0000000c0464723c */ /* 0x044ff00000001864 */
[C---:B------:R-:W-:Y:S08]  /*55d0*/  HMMA.16816.F32 R112, R4.reuse, R14, R112 ;  /* 0x0000000e0470723c */ /* 0x040ff00000001870 */
[C---:B---3--:R-:W-:Y:S08]  /*55e0*/  HMMA.16816.F32 R116, R4.reuse, R8, R116 ;  /* 0x000000080474723c */ /* 0x048ff00000001874 */
[----:B------:R-:W-:Y:S07]  /*55f0*/  HMMA.16816.F32 R128, R4, R10, R128 ;  /* 0x0000000a0480723c */ /* 0x000fee0000001880 */
[----:B------:R-:W-:Y:S01]  /*5600*/  FADD.FTZ R6, R218, R211 ;  /* 0x000000d3da067221 */ /* 0x000fe20000010000 */
[----:B------:R-:W-:Y:S01]  /*5610*/  HMMA.16816.F32 R136, R28, R24, R136 ;  /* 0x000000181c88723c */ /* 0x000fe20000001888 */
[----:B------:R-:W-:-:S02]  /*5620*/  FADD.FTZ R5, R214, R222 ;  /* 0x000000ded6057221 */ /* 0x000fc40000010000 */
[----:B------:R-:W-:Y:S01]  /*5630*/  FADD.FTZ R4, R206, R198 ;  /* 0x000000c6ce047221 */ /* 0x000fe20000010000 */
[----:B------:R1:W-:Y:S04]  /*5640*/  STL [R1+0x40], R6 ;  /* 0x0000400601007387 */ /* 0x0003e80000100800 */
[----:B------:R1:W-:Y:S01]  /*5650*/  STL [R1+0x3c], R5 ;  /* 0x00003c0501007387 */ /* 0x0003e20000100800 */
[C---:B------:R-:W-:Y:S03]  /*5660*/  HMMA.16816.F32 R132, R28.reuse, R26, R132 ;  /* 0x0000001a1c84723c */ /* 0x040fe60000001884 */
[----:B------:R1:W-:Y:S05]  /*5670*/  STL [R1+0x38], R4 ;  /* 0x0000380401007387 */ /* 0x0003ea0000100800 */
        /* <DEDUP_REMOVED lines=8> */
[----:B------:R-:W-:Y:S07]  /*5700*/  @P0 BRA `(.L_x_708) ;  /* 0x00004a1000000947 */ /* 0x000fee0003800000 */
[----:B-1----:R-:W2:Y:S04]  /*5710*/  LDL R230, [R1+0x18] ;  /* 0x0000180001e67983 */ /* 0x002ea80000100800 */
[----:B------:R-:W3:Y:S01]  /*5720*/  LDL R231, [R1+0x1c] ;  /* 0x00001c0001e77983 */ /* 0x000ee20000100800 */
[----:B------:R-:W-:Y:S01]  /*5730*/  IMAD.MOV.U32 R200, RZ, RZ, R3 ;  /* 0x000000ffffc87224 */ /* 0x000fe200078e0003 */
[----:B------:R-:W-:Y:S01]  /*5740*/  MOV R197, R0 ;  /* 0x0000000000c57202 */ /* 0x000fe20000000f00 */
[----:B------:R-:W-:Y:S01]  /*5750*/  IMAD.MOV.U32 R198, RZ, RZ, R2 ;  /* 0x000000ffffc67224 */ /* 0x000fe200078e0002 */
[----:B------:R-:W-:Y:S01]  /*5760*/  UIADD3 UR7, UR7, -0x2, URZ ;  /* 0xfffffffe07077890 */ /* 0x000fe2000fffe03f */
[----:B------:R-:W-:Y:S01]  /*5770*/  IMAD.MOV.U32 R199, RZ, RZ, R196 ;  /* 0x000000ffffc77224 */ /* 0x000fe200078e00c4 */
[----:B--2---:R-:W-:-:S04]  /*5780*/  SHF.R.S32.HI R4, RZ, 0x1f, R230 ;  /* 0x0000001fff047819 */ /* 0x004fc800000114e6 */
[----:B------:R-:W-:Y:S01]  /*5790*/  LEA.HI R4, R4, R230, RZ, 0x3 ;  /* 0x000000e604047211 */ /* 0x000fe200078f18ff */
[----:B---3--:R-:W-:-:S03]  /*57a0*/  IMAD.WIDE R6, R231, 0x2, RZ ;  /* 0x00000002e7067825 */ /* 0x008fc600078e02ff */
[----:B------:R-:W-:Y:S02]  /*57b0*/  LOP3.LUT R4, R4, 0xfffffff8, RZ, 0xc0, !PT ;  /* 0xfffffff804047812 */ /* 0x000fe400078ec0ff */
[----:B------:R1:W-:Y:S02]  /*57c0*/  STL.64 [R1+0x30], R6 ;  /* 0x0000300601007387 */ /* 0x0003e40000100a00 */
[----:B------:R-:W-:Y:S02]  /*57d0*/  SHF.R.S32.HI R3, RZ, 0x1f, R4 ;  /* 0x0000001fff037819 */ /* 0x000fe40000011404 */
[C---:B------:R-:W-:Y:S02]  /*57e0*/  SHF.L.U32 R0, R4.reuse, 0x1, RZ ;  /* 0x0000000104007819 */ /* 0x040fe400000006ff */
[----:B------:R-:W-:-:S03]  /*57f0*/  SHF.L.U64.HI R2, R4, 0x1, R3 ;  /* 0x0000000104027819 */ /* 0x000fc60000010203 */
[----:B------:R1:W-:Y:S04]  /*5800*/  STL [R1+0x2c], R0 ;  /* 0x00002c0001007387 */ /* 0x0003e80000100800 */
[----:B------:R1:W-:Y:S02]  /*5810*/  STL [R1+0x28], R2 ;  /* 0x0000280201007387 */ /* 0x0003e40000100800 */
[----:B------:R-:W2:Y:S01]  /*5820*/  LDL R231, [R1+0xc] ;  /* 0x00000c0001e77983 */ /* 0x000ea20000100800 */
[----:B-1----:R-:W-:Y:S02]  /*5830*/  SEL R2, RZ, 0x10, P3 ;  /* 0x00000010ff027807 */ /* 0x002fe40001800000 */
[----:B------:R-:W-:Y:S02]  /*5840*/  SEL R0, RZ, 0x10, P4 ;  /* 0x00000010ff007807 */ /* 0x000fe40002000000 */
[----:B------:R-:W-:Y:S02]  /*5850*/  ISETP.NE.U32.AND P6, PT, R2, RZ, PT ;  /* 0x000000ff0200720c */ /* 0x000fe40003fc5070 */
[----:B------:R-:W-:-:S02]  /*5860*/  ISETP.NE.U32.AND P2, PT, R0, RZ, PT ;  /* 0x000000ff0000720c */ /* 0x000fc40003f45070 */
[----:B------:R-:W-:Y:S02]  /*5870*/  IADD3 R2, -R2, 0x10, RZ ;  /* 0x0000001002027810 */ /* 0x000fe40007ffe1ff */
[----:B------:R-:W-:Y:S02]  /*5880*/  IADD3 R0, -R0, 0x10, RZ ;  /* 0x0000001000007810 */ /* 0x000fe40007ffe1ff */
[----:B------:R-:W-:Y:S02]  /*5890*/  LOP3.LUT R2, R2, 0xf, RZ, 0xc0, !PT ;  /* 0x0000000f02027812 */ /* 0x000fe400078ec0ff */
[----:B------:R-:W-:Y:S01]  /*58a0*/  LOP3.LUT R0, R0, 0xf, RZ, 0xc0, !PT ;  /* 0x0000000f00007812 */ /* 0x000fe200078ec0ff */
[----:B--2---:R-:W-:-:S05]  /*58b0*/  IMAD.SHL.U32 R3, R231, 0x2, RZ ;  /* 0x00000002e7037824 */ /* 0x004fca00078e00ff */
[----:B------:R1:W-:Y:S01]  /*58c0*/  STL [R1+0x24], R3 ;  /* 0x0000240301007387 */ /* 0x0003e20000100800 */
[----:B------:R-:W-:Y:S05]  /*58d0*/  BRA `(.L_x_709) ;  /* 0x0000044000007947 */ /* 0x000fea0003800000 */
.L_x_711:
[----:B------:R-:W2:Y:S01]  /*58e0*/  LDL R3, [R1+0x14] ;  /* 0x0000140001037983 */ /* 0x000ea20000100800 */
[----:B------:R-:W-:Y:S01]  /*58f0*/  ULEA UR4, UR7, UR10, 0x6 ;  /* 0x0000000a07047291 */ /* 0x000fe2000f8e303f */
[----:B------:R-:W-:Y:S01]  /*5900*/  ISETP.NE.AND P1, PT, R252, 0x1, PT ;  /* 0x00000001fc00780c */ /* 0x000fe20003f25270 */
[----:B------:R-:W-:Y:S01]  /*5910*/  IMAD.MOV.U32 R11, RZ, RZ, RZ ;  /* 0x000000ffff0b7224 */ /* 0x000fe200078e00ff */
[----:B------:R-:W3:Y:S03]  /*5920*/  LDL.64 R58, [R1+0x30] ;  /* 0x00003000013a7983 */ /* 0x000ee60000100a00 */
[----:B------:R-:W-:Y:S01]  /*5930*/  IMAD.U32 R0, RZ, RZ, UR4 ;  /* 0x00000004ff007e24 */ /* 0x000fe2000f8e00ff */
[----:B------:R-:W4:Y:S04]  /*5940*/  LDL R210, [R1+0x2c] ;  /* 0x00002c0001d27983 */ /* 0x000f280000100800 */
[----:B------:R-:W5:Y:S04]  /*5950*/  LDL R54, [R1+0x24] ;  /* 0x0000240001367983 */ /* 0x000f680000100800 */
[----:B------:R-:W3:Y:S01]  /*5960*/  LDL R55, [R1+0x28] ;  /* 0x0000280001377983 */ /* 0x000ee20000100800 */
        /* <DEDUP_REMOVED lines=12> */
[----:B------:R1:W2:Y:S02]  /*5a30*/  @!P5 LDG.E R11, [R42.64] ;  /* 0x0000000c2a0bd981 */ /* 0x0002a4000c1e1900 */
[----:B------:R-:W-:Y:S04]  /*5a40*/  IMAD R0, R0, c[0x0][0x1e0], RZ ;  /* 0x0000780000007a24 */ /* 0x000fe800078e02ff */
[C---:B------:R-:W-:Y:S02]  /*5a50*/  IMAD R0, R44.reuse, c[0x0][0x1e4], R0 ;  /* 0x000079002c007a24 */ /* 0x040fe400078e0200 */
[----:B-1----:R-:W-:Y:S04]  /*5a60*/  IMAD.WIDE.U32 R42, R44, c[0x0][0x1e0], RZ ;  /* 0x000078002c2a7a25 */ /* 0x002fe800078e00ff */
[----:B------:R-:W-:Y:S01]  /*5a70*/  IMAD.IADD R43, R43, 0x1, R0 ;  /* 0x000000012b2b7824 */ /* 0x000fe200078e0200 */
[----:B--2---:R-:W-:Y:S01]  /*5a80*/  STL [R1], R11 ;  /* 0x0000000b01007387 */ /* 0x004fe20000100800 */
[----:B------:R-:W-:Y:S02]  /*5a90*/  SHF.R.S32.HI R0, RZ, 0x1f, R11 ;  /* 0x0000001fff007819 */ /* 0x000fe4000001140b */
[C---:B------:R-:W-:Y:S04]  /*5aa0*/  IMAD.WIDE.U32 R42, R11.reuse, c[0x0][0x1f0], R42 ;  /* 0x00007c000b2a7a25 */ /* 0x040fe800078e002a */
[----:B------:R-:W-:Y:S01]  /*5ab0*/  IMAD R0, R0, c[0x0][0x1f0], RZ ;  /* 0x00007c0000007a24 */ /* 0x000fe200078e02ff */
[----:B------:R-:W-:Y:S03]  /*5ac0*/  IADD3 R4, P0, R42, UR18, RZ ;  /* 0x000000122a047c10 */ /* 0x000fe6000ff1e0ff */
[----:B------:R-:W-:Y:S05]  /*5ad0*/  IMAD R0, R11, c[0x0][0x1f4], R0 ;  /* 0x00007d000b007a24 */ /* 0x000fea00078e0200 */
[----:B------:R-:W-:Y:S02]  /*5ae0*/  IADD3.X R0, R43, UR16, R0, P0, !PT ;  /* 0x000000102b007c10 */ /* 0x000fe400087fe400 */
[C---:B------:R-:W-:Y:S04]  /*5af0*/  LEA R3, P0, R4.reuse, c[0x0][0x1c8], 0x1 ;  /* 0x0000720004037a11 */ /* 0x040fe800078008ff */
[----:B------:R-:W-:Y:S01]  /*5b00*/  LEA.HI.X R0, R4, c[0x0][0x1cc], R0, 0x1, P0 ;  /* 0x0000730004007a11 */ /* 0x000fe200000f0c00 */
[----:B------:R-:W3:Y:S04]  /*5b10*/  SHFL.IDX PT, R44, R3, RZ, 0x181f ;  /* 0x00181fff032c7589 */ /* 0x000ee800000e0000 */
[----:B------:R-:W1:Y:S04]  /*5b20*/  SHFL.IDX PT, R43, R0, RZ, 0x181f ;  /* 0x00181fff002b7589 */ /* 0x000e6800000e0000 */
[----:B------:R-:W2:Y:S04]  /*5b30*/  SHFL.IDX PT, R11, R3, 0x1, 0x181f ;  /* 0x00381f00030b7f89 */ /* 0x000ea800000e0000 */
[----:B------:R-:W2:Y:S04]  /*5b40*/  SHFL.IDX PT, R42, R0, 0x1, 0x181f ;  /* 0x00381f00002a7f89 */ /* 0x000ea800000e0000 */
[----:B------:R-:W2:Y:S04]  /*5b50*/  SHFL.IDX PT, R4, R3, 0x2, 0x181f ;  /* 0x00581f0003047f89 */ /* 0x000ea800000e0000 */
[----:B------:R-:W2:Y:S04]  /*5b60*/  SHFL.IDX PT, R6, R0, 0x2, 0x181f ;  /* 0x00581f0000067f89 */ /* 0x000ea800000e0000 */
[----:B------:R-:W2:Y:S01]  /*5b70*/  SHFL.IDX PT, R3, R3, 0x3, 0x181f ;  /* 0x00781f0003037f89 */ /* 0x000ea200000e0000 */
[----:B---3--:R-:W-:Y:S03]  /*5b80*/  IADD3 R46, P0, R58, R44, RZ ;  /* 0x0000002c3a2e7210 */ /* 0x008fe60007f1e0ff */
[----:B------:R-:W3:Y:S02]  /*5b90*/  SHFL.IDX PT, R0, R0, 0x3, 0x181f ;  /* 0x00781f0000007f89 */ /* 0x000ee400000e0000 */
[----:B-1----:R-:W-:Y:S01]  /*5ba0*/  IMAD.X R47, R59, 0x1, R43, P0 ;  /* 0x000000013b2f7824 */ /* 0x002fe200000e062b */
[-C--:B----4-:R-:W-:Y:S04]  /*5bb0*/  IADD3 R44, P0, R44, R210.reuse, RZ ;  /* 0x000000d22c2c7210 */ /* 0x090fe80007f1e0ff */
[----:B-----5:R1:W-:Y:S01]  /*5bc0*/  LDGSTS.E.BYPASS.LTC128B.128 [R54+0x4100], [R46.64], !P3 ;  /* 0x041000002e367fae */ /* 0x0203e2000d901d4c */
[--C-:B------:R-:W-:Y:S01]  /*5bd0*/  IMAD.X R45, R43, 0x1, R55.reuse, P0 ;  /* 0x000000012b2d7824 */ /* 0x100fe200000e0637 */
[----:B--2---:R-:W-:Y:S04]  /*5be0*/  IADD3 R48, P0, R58, R11, RZ ;  /* 0x0000000b3a307210 */ /* 0x004fe80007f1e0ff */
[----:B------:R2:W-:Y:S01]  /*5bf0*/  LDGSTS.E.BYPASS.LTC128B.128 [R54+0x6100], [R44.64], !P4 ;  /* 0x061000002c367fae */ /* 0x0005e2000e101d4c */
[----:B------:R-:W-:Y:S01]  /*5c00*/  IMAD.X R49, R59, 0x1, R42, P0 ;  /* 0x000000013b317824 */ /* 0x000fe200000e062a */
[----:B------:R-:W-:Y:S04]  /*5c10*/  IADD3 R50, P0, R11, R210, RZ ;  /* 0x000000d20b327210 */ /* 0x000fe80007f1e0ff */
[----:B------:R4:W-:Y:S01]  /*5c20*/  LDGSTS.E.BYPASS.LTC128B.128 [R54+0x4900], [R48.64], !P3 ;  /* 0x0490000030367fae */ /* 0x0009e2000d901d4c */
[--C-:B------:R-:W-:Y:S01]  /*5c30*/  IMAD.X R51, R42, 0x1, R55.reuse, P0 ;  /* 0x000000012a337824 */ /* 0x100fe200000e0637 */
[----:B------:R-:W-:Y:S04]  /*5c40*/  IADD3 R42, P0, R58, R4, RZ ;  /* 0x000000043a2a7210 */ /* 0x000fe80007f1e0ff */
[----:B------:R4:W-:Y:S01]  /*5c50*/  LDGSTS.E.BYPASS.LTC128B.128 [R54+0x6900], [R50.64], !P4 ;  /* 0x0690000032367fae */ /* 0x0009e2000e101d4c */
[C---:B------:R-:W-:Y:S05]  /*5c60*/  IMAD.X R43, R59.reuse, 0x1, R6, P0 ;  /* 0x000000013b2b7824 */ /* 0x040fea00000e0606 */
[----:B------:R4:W-:Y:S01]  /*5c70*/  LDGSTS.E.BYPASS.LTC128B.128 [R54+0x5100], [R42.64], !P3 ;  /* 0x051000002a367fae */ /* 0x0009e2000d901d4c */
[-C--:B-1----:R-:W-:Y:S05]  /*5c80*/  IADD3 R46, P0, R4, R210.reuse, RZ ;  /* 0x000000d2042e7210 */ /* 0x082fea0007f1e0ff */
[--C-:B------:R-:W-:Y:S01]  /*5c90*/  IMAD.X R47, R6, 0x1, R55.reuse, P0 ;  /* 0x00000001062f7824 */ /* 0x100fe200000e0637 */
[----:B------:R-:W-:Y:S04]  /*5ca0*/  IADD3 R52, P0, R58, R3, RZ ;  /* 0x000000033a347210 */ /* 0x000fe80007f1e0ff */
[----:B------:R4:W-:Y:S01]  /*5cb0*/  LDGSTS.E.BYPASS.LTC128B.128 [R54+0x7100], [R46.64], !P4 ;  /* 0x071000002e367fae */ /* 0x0009e2000e101d4c */
[----:B---3--:R-:W-:Y:S01]  /*5cc0*/  IMAD.X R53, R59, 0x1, R0, P0 ;  /* 0x000000013b357824 */ /* 0x008fe200000e0600 */
[----:B--2---:R-:W-:Y:S04]  /*5cd0*/  IADD3 R44, P0, R3, R210, RZ ;  /* 0x000000d2032c7210 */ /* 0x004fe80007f1e0ff */
[----:B------:R4:W-:Y:S01]  /*5ce0*/  LDGSTS.E.BYPASS.LTC128B.128 [R54+0x5900], [R52.64], !P3 ;  /* 0x0590000034367fae */ /* 0x0009e2000d901d4c */
[----:B------:R-:W-:Y:S05]  /*5cf0*/  IMAD.X R45, R0, 0x1, R55, P0 ;  /* 0x00000001002d7824 */ /* 0x000fea00000e0637 */
[----:B------:R4:W-:Y:S01]  /*5d00*/  LDGSTS.E.BYPASS.LTC128B.128 [R54+0x7900], [R44.64], !P4 ;  /* 0x079000002c367fae */ /* 0x0009e2000e101d4c */
[----:B------:R-:W-:-:S05]  /*5d10*/  BRA `(.L_x_710) ;  /* 0x0000172000007947 */ /* 0x000fca0003800000 */
.L_x_709:
[----:B------:R-:W2:Y:S01]  /*5d20*/  LDL R2, [R1+0x4] ;  /* 0x0000040001027983 */ /* 0x000ea20000100800 */
[----:B------:R-:W-:Y:S04]  /*5d30*/  DEPBAR.LE SB0, 0x0 ;  /* 0x000080000000791a */ /* 0x000fe80000000000 */
[----:B-1----:R-:W3:Y:S01]  /*5d40*/  LDL R3, [R1] ;  /* 0x0000000001037983 */ /* 0x002ee20000100800 */
[----:B------:R-:W-:Y:S01]  /*5d50*/  SEL R7, RZ, 0x10, P3 ;  /* 0x00000010ff077807 */ /* 0x000fe20001800000 */
[----:B------:R-:W-:Y:S01]  /*5d60*/  UISETP.GE.AND UP0, UPT, UR7, 0x1, UPT ;  /* 0x000000010700788c */ /* 0x000fe2000bf06270 */
[----:B------:R-:W-:Y:S01]  /*5d70*/  SEL R6, RZ, 0x10, P4 ;  /* 0x00000010ff067807 */ /* 0x000fe20002000000 */
[----:B------:R-:W4:Y:S01]  /*5d80*/  LDL.64 R46, [R1+0x30] ;  /* 0x00003000012e7983 */ /* 0x000f220000100a00 */
[----:B------:R-:W-:Y:S02]  /*5d90*/  IADD3 R7, -R7, 0x10, RZ ;  /* 0x0000001007077810 */ /* 0x000fe40007ffe1ff */
[----:B------:R-:W-:Y:S02]  /*5da0*/  IADD3 R6, -R6, 0x10, RZ ;  /* 0x0000001006067810 */ /* 0x000fe40007ffe1ff */
[----:B------:R-:W-:Y:S01]  /*5db0*/  LOP3.LUT R7, R7, 0xf, RZ, 0xc0, !PT ;  /* 0x0000000f07077812 */ /* 0x000fe200078ec0ff */
[----:B------:R-:W5:Y:S01]  /*5dc0*/  LDL R41, [R1+0x2c] ;  /* 0x00002c0001297983 */ /* 0x000f620000100800 */
[----:B------:R-:W-:Y:S03]  /*5dd0*/  LOP3.LUT R6, R6, 0xf, RZ, 0xc0, !PT ;  /* 0x0000000f06067812 */ /* 0x000fe600078ec0ff */
[----:B------:R-:W4:Y:S04]  /*5de0*/  LDL R57, [R1+0x28] ;  /* 0x0000280001397983 */ /* 0x000f280000100800 */
[----:B------:R-:W4:Y:S04]  /*5df0*/  LDL R56, [R1+0x24] ;  /* 0x0000240001387983 */ /* 0x000f280000100800 */
[----:B------:R-:W-:Y:S08]  /*5e00*/  BAR.SYNC.DEFER_BLOCKING 0x0 ;  /* 0x0000000000007b1d */ /* 0x000ff00000010000 */
[----:B------:R-:W-:Y:S08]  /*5e10*/  LDSM.16.M88.4 R64, [R251+0x8100] ;  /* 0x00810000fb40783b */ /* 0x000ff00000000200 */
[----:B------:R-:W-:Y:S08]  /*5e20*/  LDSM.16.M88.4 R16, [R250+0x4100] ;  /* 0x00410000fa10783b */ /* 0x000ff00000000200 */
[----:B------:R-:W-:Y:S08]  /*5e30*/  LDSM.16.M88.4 R60, [R251+0xa100] ;  /* 0x00a10000fb3c783b */ /* 0x000ff00000000200 */
[----:B------:R-:W-:Y:S08]  /*5e40*/  LDSM.16.M88.4 R32, [R250+0x4900] ;  /* 0x00490000fa20783b */ /* 0x000ff00000000200 */
[----:B------:R-:W-:Y:S08]  /*5e50*/  LDSM.16.M88.4 R48, [R250+0x5100] ;  /* 0x00510000fa30783b */ /* 0x000ff00000000200 */
[----:B------:R-:W-:Y:S08]  /*5e60*/  LDSM.16.M88.4 R204, [R250+0x5900] ;  /* 0x00590000facc783b */ /* 0x000ff00000000200 */
[----:B------:R-:W-:Y:S08]  /*5e70*/  LDSM.16.M88.4 R208, [R247+0x8100] ;  /* 0x00810000f7d0783b */ /* 0x000ff00000000200 */
[----:B------:R-:W-:Y:S08]  /*5e80*/  LDSM.16.M88.4 R212, [R249] ;  /* 0x00000000f9d4783b */ /* 0x000ff00000000200 */
[----:B------:R-:W-:Y:S08]  /*5e90*/  LDSM.16.M88.4 R216, [R247+0xa100] ;  /* 0x00a10000f7d8783b */ /* 0x000ff00000000200 */
[----:B------:R-:W-:Y:S08]  /*5ea0*/  LDSM.16.M88.4 R220, [R239] ;  /* 0x00000000efdc783b */ /* 0x000ff00000000200 */
[----:B------:R-:W-:Y:S08]  /*5eb0*/  LDSM.16.M88.4 R224, [R238] ;  /* 0x00000000eee0783b */ /* 0x000ff00000000200 */
[----:B------:R-:W-:Y:S01]  /*5ec0*/  LDSM.16.M88.4 R228, [R237] ;  /* 0x00000000ede4783b */ /* 0x000fe20000000200 */
[----:B--2---:R-:W-:Y:S01]  /*5ed0*/  SHF.R.S32.HI R0, RZ, 0x1f, R2 ;  /* 0x0000001fff007819 */ /* 0x004fe20000011402 */
[----:B------:R-:W-:Y:S04]  /*5ee0*/  IMAD.WIDE.U32 R4, R2, c[0x0][0x208], RZ ;  /* 0x0000820002047a25 */ /* 0x000fe800078e00ff */
[----:B------:R-:W-:Y:S04]  /*5ef0*/  IMAD R0, R0, c[0x0][0x208], RZ ;  /* 0x0000820000007a24 */ /* 0x000fe800078e02ff */
[----:B------:R-:W-:Y:S01]  /*5f00*/  IMAD R0, R2, c[0x0][0x20c], R0 ;  /* 0x0000830002007a24 */ /* 0x000fe200078e0200 */
[----:B---3--:R-:W-:Y:S04]  /*5f10*/  SHF.R.S32.HI R2, RZ, 0x1f, R3 ;  /* 0x0000001fff027819 */ /* 0x008fe80000011403 */
[----:B------:R-:W-:Y:S01]  /*5f20*/  IADD3 R5, R5, R0, RZ ;  /* 0x0000000005057210 */ /* 0x000fe20007ffe0ff */
[----:B------:R-:W-:Y:S04]  /*5f30*/  IMAD R2, R2, c[0x0][0x218], RZ ;  /* 0x0000860002027a24 */ /* 0x000fe800078e02ff */
[C---:B------:R-:W-:Y:S04]  /*5f40*/  IMAD.WIDE.U32 R4, R3.reuse, c[0x0][0x218], R4 ;  /* 0x0000860003047a25 */ /* 0x040fe800078e0004 */
[----:B------:R-:W-:Y:S01]  /*5f50*/  IMAD R2, R3, c[0x0][0x21c], R2 ;  /* 0x0000870003027a24 */ /* 0x000fe200078e0202 */
[----:B------:R-:W-:Y:S04]  /*5f60*/  IADD3 R0, P0, R4, UR20, RZ ;  /* 0x0000001404007c10 */ /* 0x000fe8000ff1e0ff */
[----:B------:R-:W-:Y:S02]  /*5f70*/  IADD3.X R2, R5, UR5, R2, P0, !PT ;  /* 0x0000000505027c10 */ /* 0x000fe400087fe402 */
[C---:B------:R-:W-:Y:S04]  /*5f80*/  LEA R40, P0, R0.reuse, c[0x0][0x1f8], 0x1 ;  /* 0x00007e0000287a11 */ /* 0x040fe800078008ff */
[----:B------:R-:W-:Y:S01]  /*5f90*/  LEA.HI.X R0, R0, c[0x0][0x1fc], R2, 0x1, P0 ;  /* 0x00007f0000007a11 */ /* 0x000fe200000f0c02 */
[----:B------:R-:W-:Y:S08]  /*5fa0*/  SHFL.IDX PT, R38, R40, RZ, 0x181f ;  /* 0x00181fff28267589 */ /* 0x000ff000000e0000 */
[----:B------:R-:W4:Y:S08]  /*5fb0*/  SHFL.IDX PT, R2, R40, 0x3, 0x181f ;  /* 0x00781f0028027f89 */ /* 0x000f3000000e0000 */
[----:B------:R-:W1:Y:S08]  /*5fc0*/  SHFL.IDX PT, R3, R0, 0x3, 0x181f ;  /* 0x00781f0000037f89 */ /* 0x000e7000000e0000 */
[----:B------:R-:W2:Y:S01]  /*5fd0*/  SHFL.IDX PT, R39, R0, RZ, 0x181f ;  /* 0x00181fff00277589 */ /* 0x000ea200000e0000 */
[-C--:B----4-:R-:W-:Y:S07]  /*5fe0*/  IADD3 R52, P1, P0, R7, R2.reuse, R46 ;  /* 0x0000000207347210 */ /* 0x090fee000783e02e */
[----:B------:R-:W3:Y:S01]  /*5ff0*/  SHFL.IDX PT, R36, R40, 0x1, 0x181f ;  /* 0x00381f0028247f89 */ /* 0x000ee200000e0000 */
[-C--:B-1----:R-:W-:Y:S07]  /*6000*/  IADD3.X R53, RZ, R3.reuse, R47, P1, P0 ;  /* 0x00000003ff357210 */ /* 0x082fee0000fe042f */
[----:B------:R-:W1:Y:S01]  /*6010*/  SHFL.IDX PT, R37, R0, 0x1, 0x181f ;  /* 0x00381f0000257f89 */ /* 0x000e6200000e0000 */
[----:B-----5:R-:W-:Y:S02]  /*6020*/  IADD3 R2, P1, P0, R6, R2, R41 ;  /* 0x0000000206027210 */ /* 0x020fe4000783e029 */
[-C--:B------:R-:W-:Y:S03]  /*6030*/  HMMA.16816.F32 R4, R64, R16.reuse, RZ ;  /* 0x000000104004723c */ /* 0x080fe600000018ff */
[----:B------:R-:W-:Y:S02]  /*6040*/  IADD3.X R3, RZ, R3, R57, P1, P0 ;  /* 0x00000003ff037210 */ /* 0x000fe40000fe0439 */
[----:B------:R-:W-:Y:S01]  /*6050*/  IADD3 R44, P0, R46, R38, RZ ;  /* 0x000000262e2c7210 */ /* 0x000fe20007f1e0ff */
[----:B------:R-:W4:Y:S02]  /*6060*/  SHFL.IDX PT, R40, R40, 0x2, 0x181f ;  /* 0x00581f0028287f89 */ /* 0x000f2400000e0000 */
[C---:B------:R-:W-:Y:S04]  /*6070*/  HMMA.16816.F32 R8, R60.reuse, R16, RZ ;  /* 0x000000103c08723c */ /* 0x040fe800000018ff */
[----:B--2---:R-:W-:Y:S02]  /*6080*/  IADD3.X R45, R47, R39, RZ, P0, !PT ;  /* 0x000000272f2d7210 */ /* 0x004fe400007fe4ff */
[----:B------:R-:W-:Y:S01]  /*6090*/  IADD3 R38, P0, R38, R41, RZ ;  /* 0x0000002926267210 */ /* 0x000fe20007f1e0ff */
[----:B------:R-:W2:Y:S01]  /*60a0*/  SHFL.IDX PT, R0, R0, 0x2, 0x181f ;  /* 0x00581f0000007f89 */ /* 0x000ea200000e0000 */
[-C--:B------:R-:W-:Y:S04]  /*60b0*/  HMMA.16816.F32 R12, R60, R18.reuse, RZ ;  /* 0x000000123c0c723c */ /* 0x080fe800000018ff */
[----:B------:R-:W-:Y:S02]  /*60c0*/  IADD3.X R39, R39, R57, RZ, P0, !PT ;  /* 0x0000003927277210 */ /* 0x000fe400007fe4ff */
[----:B---3--:R-:W-:Y:S01]  /*60d0*/  IADD3 R42, P0, R46, R36, RZ ;  /* 0x000000242e2a7210 */ /* 0x008fe20007f1e0ff */
[----:B------:R4:W-:Y:S01]  /*60e0*/  LDGSTS.E.BYPASS.LTC128B.128 [R56+0x100], [R44.64], !P3 ;  /* 0x001000002c387fae */ /* 0x0009e2000d901d4c */
[C---:B------:R-:W-:Y:S04]  /*60f0*/  HMMA.16816.F32 R16, R64.reuse, R18, RZ ;  /* 0x000000124010723c */ /* 0x040fe800000018ff */
[----:B-1----:R-:W-:Y:S02]  /*6100*/  IADD3.X R43, R47, R37, RZ, P0, !PT ;  /* 0x000000252f2b7210 */ /* 0x002fe400007fe4ff */
[----:B------:R-:W-:Y:S01]  /*6110*/  IADD3 R54, P0, R36, R41, RZ ;  /* 0x0000002924367210 */ /* 0x000fe20007f1e0ff */
[----:B------:R1:W-:Y:S01]  /*6120*/  LDGSTS.E.BYPASS.LTC128B.128 [R56+0x2100], [R38.64], !P4 ;  /* 0x0210000026387fae */ /* 0x0003e2000e101d4c */
[-C--:B------:R-:W-:Y:S04]  /*6130*/  HMMA.16816.F32 R20, R64, R32.reuse, RZ ;  /* 0x000000204014723c */ /* 0x080fe800000018ff */
[----:B------:R-:W-:Y:S03]  /*6140*/  IADD3.X R55, R37, R57, RZ, P0, !PT ;  /* 0x0000003925377210 */ /* 0x000fe600007fe4ff */
[----:B------:R3:W-:Y:S01]  /*6150*/  LDGSTS.E.BYPASS.LTC128B.128 [R56+0x900], [R42.64], !P3 ;  /* 0x009000002a387fae */ /* 0x0007e2000d901d4c */
[C---:B------:R-:W-:Y:S07]  /*6160*/  HMMA.16816.F32 R24, R60.reuse, R32, RZ ;  /* 0x000000203c18723c */ /* 0x040fee00000018ff */
[----:B------:R5:W-:Y:S01]  /*6170*/  LDGSTS.E.BYPASS.LTC128B.128 [R56+0x2900], [R54.64], !P4 ;  /* 0x0290000036387fae */ /* 0x000be2000e101d4c */
[-C--:B------:R-:W-:Y:S01]  /*6180*/  HMMA.16816.F32 R28, R60, R34.reuse, RZ ;  /* 0x000000223c1c723c */ /* 0x080fe200000018ff */
[----:B----4-:R-:W-:Y:S07]  /*6190*/  IADD3 R44, P0, R46, R40, RZ ;  /* 0x000000282e2c7210 */ /* 0x010fee0007f1e0ff */
[C---:B------:R-:W-:Y:S04]  /*61a0*/  HMMA.16816.F32 R32, R64.reuse, R34, RZ ;  /* 0x000000224020723c */ /* 0x040fe800000018ff */
[----:B--2---:R-:W-:Y:S02]  /*61b0*/  IADD3.X R45, R47, R0, RZ, P0, !PT ;  /* 0x000000002f2d7210 */ /* 0x004fe400007fe4ff */
[----:B------:R-:W-:Y:S02]  /*61c0*/  IADD3 R46, P0, R40, R41, RZ ;  /* 0x00000029282e7210 */ /* 0x000fe40007f1e0ff */
[-C--:B-1----:R-:W-:Y:S01]  /*61d0*/  HMMA.16816.F32 R36, R64, R48.reuse, RZ ;  /* 0x000000304024723c */ /* 0x082fe200000018ff */
[----:B------:R1:W-:Y:S03]  /*61e0*/  LDGSTS.E.BYPASS.LTC128B.128 [R56+0x1100], [R44.64], !P3 ;  /* 0x011000002c387fae */ /* 0x0003e6000d901d4c */
[----:B------:R-:W-:Y:S02]  /*61f0*/  IADD3.X R47, R0, R57, RZ, P0, !PT ;  /* 0x00000039002f7210 */ /* 0x000fe400007fe4ff */
[----:B------:R-:W-:Y:S02]  /*6200*/  PLOP3.LUT P0, PT, PT, PT, UP0, 0x80, 0x0 ;  /* 0x000000000000781c */ /* 0x000fe40003f0f008 */
[C---:B---3--:R-:W-:Y:S01]  /*6210*/  HMMA.16816.F32 R40, R60.reuse, R48, RZ ;  /* 0x000000303c28723c */ /* 0x048fe200000018ff */
[----:B------:R1:W-:Y:S08]  /*6220*/  LDGSTS.E.BYPASS.LTC128B.128 [R56+0x3100], [R46.64], !P4 ;  /* 0x031000002e387fae */ /* 0x0003f0000e101d4c */
[----:B------:R5:W-:Y:S08]  /*6230*/  LDGSTS.E.BYPASS.LTC128B.128.ZFILL [R56+0x1900], [R52.64], P6 ;  /* 0x0190000034387fae */ /* 0x000bf0000b141d4c */
[----:B------:R2:W-:Y:S08]  /*6240*/  LDGSTS.E.BYPASS.LTC128B.128.ZFILL [R56+0x3900], [R2.64], P2 ;  /* 0x0390000002387fae */ /* 0x0005f00009141d4c */
[----:B------:R-:W0:Y:S01]  /*6250*/  LDGDEPBAR ;  /* 0x00000000000079af */ /* 0x000e220000000000 */
[-C--:B-1----:R-:W-:Y:S08]  /*6260*/  HMMA.16816.F32 R44, R60, R50.reuse, RZ ;  /* 0x000000323c2c723c */ /* 0x082ff000000018ff */
[C---:B------:R-:W-:Y:S08]  /*6270*/  HMMA.16816.F32 R48, R64.reuse, R50, RZ ;  /* 0x000000324030723c */ /* 0x040ff000000018ff */
[-C--:B-----5:R-:W-:Y:S08]  /*6280*/  HMMA.16816.F32 R52, R64, R204.reuse, RZ ;  /* 0x000000cc4034723c */ /* 0x0a0ff000000018ff */
[C---:B--2---:R-:W-:Y:S08]  /*6290*/  HMMA.16816.F32 R56, R60.reuse, R204, RZ ;  /* 0x000000cc3c38723c */ /* 0x044ff000000018ff */
[-C--:B------:R-:W-:Y:S08]  /*62a0*/  HMMA.16816.F32 R60, R60, R206.reuse, RZ ;  /* 0x000000ce3c3c723c */ /* 0x080ff000000018ff */
[----:B------:R-:W-:Y:S01]  /*62b0*/  HMMA.16816.F32 R64, R64, R206, RZ ;  /* 0x000000ce4040723c */ /* 0x000fe200000018ff */
[----:B------:R-:W-:Y:S07]  /*62c0*/  LDSM.16.M88.4 R204, [R246+0x8100] ;  /* 0x00810000f6cc783b */ /* 0x000fee0000000200 */
[-C--:B------:R-:W-:Y:S08]  /*62d0*/  HMMA.16816.F32 R4, R208, R212.reuse, R4 ;  /* 0x000000d4d004723c */ /* 0x080ff00000001804 */
[C---:B------:R-:W-:Y:S08]  /*62e0*/  HMMA.16816.F32 R8, R216.reuse, R212, R8 ;  /* 0x000000d4d808723c */ /* 0x040ff00000001808 */
[-C--:B------:R-:W-:Y:S08]  /*62f0*/  HMMA.16816.F32 R12, R216, R214.reuse, R12 ;  /* 0x000000d6d80c723c */ /* 0x080ff0000000180c */
[C---:B------:R-:W-:Y:S01]  /*6300*/  HMMA.16816.F32 R16, R208.reuse, R214, R16 ;  /* 0x000000d6d010723c */ /* 0x040fe20000001810 */
[----:B------:R-:W1:Y:S07]  /*6310*/  LDSM.16.M88.4 R212, [R245+0x4100] ;  /* 0x00410000f5d4783b */ /* 0x000e6e0000000200 */
[-C--:B------:R-:W-:Y:S08]  /*6320*/  HMMA.16816.F32 R20, R208, R220.reuse, R20 ;  /* 0x000000dcd014723c */ /* 0x080ff00000001814 */
[C---:B------:R-:W-:Y:S08]  /*6330*/  HMMA.16816.F32 R24, R216.reuse, R220, R24 ;  /* 0x000000dcd818723c */ /* 0x040ff00000001818 */
[-C--:B------:R-:W-:Y:S08]  /*6340*/  HMMA.16816.F32 R28, R216, R222.reuse, R28 ;  /* 0x000000ded81c723c */ /* 0x080ff0000000181c */
[C---:B------:R-:W-:Y:S01]  /*6350*/  HMMA.16816.F32 R32, R208.reuse, R222, R32 ;  /* 0x000000ded020723c */ /* 0x040fe20000001820 */
[----:B------:R-:W2:Y:S07]  /*6360*/  LDSM.16.M88.4 R220, [R246+0xa100] ;  /* 0x00a10000f6dc783b */ /* 0x000eae0000000200 */
[-C--:B------:R-:W-:Y:S08]  /*6370*/  HMMA.16816.F32 R36, R208, R224.reuse, R36 ;  /* 0x000000e0d024723c */ /* 0x080ff00000001824 */
[C---:B------:R-:W-:Y:S08]  /*6380*/  HMMA.16816.F32 R40, R216.reuse, R224, R40 ;  /* 0x000000e0d828723c */ /* 0x040ff00000001828 */
[-C--:B------:R-:W-:Y:S08]  /*6390*/  HMMA.16816.F32 R44, R216, R226.reuse, R44 ;  /* 0x000000e2d82c723c */ /* 0x080ff0000000182c */
[C---:B------:R-:W-:Y:S01]  /*63a0*/  HMMA.16816.F32 R48, R208.reuse, R226, R48 ;  /* 0x000000e2d030723c */ /* 0x040fe20000001830 */
[----:B------:R-:W-:Y:S07]  /*63b0*/  LDSM.16.M88.4 R224, [R245+0x5900] ;  /* 0x00590000f5e0783b */ /* 0x000fee0000000200 */
[-C--:B------:R-:W-:Y:S08]  /*63c0*/  HMMA.16816.F32 R52, R208, R228.reuse, R52 ;  /* 0x000000e4d034723c */ /* 0x080ff00000001834 */
[C---:B------:R-:W-:Y:S08]  /*63d0*/  HMMA.16816.F32 R56, R216.reuse, R228, R56 ;  /* 0x000000e4d838723c */ /* 0x040ff00000001838 */
[-C--:B------:R-:W-:Y:S01]  /*63e0*/  HMMA.16816.F32 R60, R216, R230.reuse, R60 ;  /* 0x000000e6d83c723c */ /* 0x080fe2000000183c */
[----:B------:R-:W-:Y:S07]  /*63f0*/  LDSM.16.M88.4 R216, [R245+0x5100] ;  /* 0x00510000f5d8783b */ /* 0x000fee0000000200 */
[----:B------:R-:W-:Y:S01]  /*6400*/  HMMA.16816.F32 R64, R208, R230, R64 ;  /* 0x000000e6d040723c */ /* 0x000fe20000001840 */
[----:B------:R-:W3:Y:S07]  /*6410*/  LDSM.16.M88.4 R208, [R245+0x4900] ;  /* 0x00490000f5d0783b */ /* 0x000eee0000000200 */
[-C--:B-1----:R-:W-:Y:S08]  /*6420*/  HMMA.16816.F32 R4, R204, R212.reuse, R4 ;  /* 0x000000d4cc04723c */ /* 0x082ff00000001804 */
[C---:B--2---:R-:W-:Y:S08]  /*6430*/  HMMA.16816.F32 R8, R220.reuse, R212, R8 ;  /* 0x000000d4dc08723c */ /* 0x044ff00000001808 */
[-C--:B------:R-:W-:Y:S08]  /*6440*/  HMMA.16816.F32 R12, R220, R214.reuse, R12 ;  /* 0x000000d6dc0c723c */ /* 0x080ff0000000180c */
[C---:B------:R-:W-:Y:S01]  /*6450*/  HMMA.16816.F32 R16, R204.reuse, R214, R16 ;  /* 0x000000d6cc10723c */ /* 0x040fe20000001810 */
[----:B------:R-:W-:Y:S07]  /*6460*/  LDSM.16.M88.4 R212, [R236] ;  /* 0x00000000ecd4783b */ /* 0x000fee0000000200 */
[-C--:B---3--:R-:W-:Y:S08]  /*6470*/  HMMA.16816.F32 R20, R204, R208.reuse, R20 ;  /* 0x000000d0cc14723c */ /* 0x088ff00000001814 */
        /* <DEDUP_REMOVED lines=11> */
[-C--:B------:R-:W-:Y:S01]  /*6530*/  HMMA.16816.F32 R60, R220, R226.reuse, R60 ;  /* 0x000000e2dc3c723c */ /* 0x080fe2000000183c */
[----:B------:R-:W-:Y:S07]  /*6540*/  LDSM.16.M88.4 R220, [R236+0x1000] ;  /* 0x00100000ecdc783b */ /* 0x000fee0000000200 */
[----:B------:R-:W-:Y:S01]  /*6550*/  HMMA.16816.F32 R64, R204, R226, R64 ;  /* 0x000000e2cc40723c */ /* 0x000fe20000001840 */
[----:B------:R-:W3:Y:S07]  /*6560*/  LDSM.16.M88.4 R204, [R236+0x800] ;  /* 0x00080000eccc783b */ /* 0x000eee0000000200 */
[-C--:B-1----:R-:W-:Y:S01]  /*6570*/  HMMA.16816.F32 R4, R208, R212.reuse, R4 ;  /* 0x000000d4d004723c */ /* 0x082fe20000001804 */
[----:B------:R-:W1:Y:S07]  /*6580*/  LDSM.16.M88.4 R224, [R236+0x1800] ;  /* 0x00180000ece0783b */ /* 0x000e6e0000000200 */
[C---:B--2---:R-:W-:Y:S08]  /*6590*/  HMMA.16816.F32 R8, R216.reuse, R212, R8 ;  /* 0x000000d4d808723c */ /* 0x044ff00000001808 */
[-C--:B------:R-:W-:Y:S08]  /*65a0*/  HMMA.16816.F32 R12, R216, R214.reuse, R12 ;  /* 0x000000d6d80c723c */ /* 0x080ff0000000180c */
[C---:B------:R-:W-:Y:S01]  /*65b0*/  HMMA.16816.F32 R16, R208.reuse, R214, R16 ;  /* 0x000000d6d010723c */ /* 0x040fe20000001810 */
[----:B------:R-:W-:Y:S07]  /*65c0*/  LDSM.16.M88.4 R212, [R250+0x6100] ;  /* 0x00610000fad4783b */ /* 0x000fee0000000200 */
[-C--:B---3--:R-:W-:Y:S08]  /*65d0*/  HMMA.16816.F32 R20, R208, R204.reuse, R20 ;  /* 0x000000ccd014723c */ /* 0x088ff00000001814 */
        /* <DEDUP_REMOVED lines=8> */
[----:B------:R-:W3:Y:S07]  /*6660*/  LDSM.16.M88.4 R220, [R251+0xe100] ;  /* 0x00e10000fbdc783b */ /* 0x000eee0000000200 */
[-C--:B-1----:R-:W-:Y:S08]  /*6670*/  HMMA.16816.F32 R52, R208, R224.reuse, R52 ;  /* 0x000000e0d034723c */ /* 0x082ff00000001834 */
[C---:B------:R-:W-:Y:S08]  /*6680*/  HMMA.16816.F32 R56, R216.reuse, R224, R56 ;  /* 0x000000e0d838723c */ /* 0x040ff00000001838 */
[-C--:B------:R-:W-:Y:S01]  /*6690*/  HMMA.16816.F32 R60, R216, R226.reuse, R60 ;  /* 0x000000e2d83c723c */ /* 0x080fe2000000183c */
[----:B------:R-:W-:Y:S07]  /*66a0*/  LDSM.16.M88.4 R216, [R250+0x7100] ;  /* 0x00710000fad8783b */ /* 0x000fee0000000200 */
[----:B------:R-:W-:Y:S01]  /*66b0*/  HMMA.16816.F32 R64, R208, R226, R64 ;  /* 0x000000e2d040723c */ /* 0x000fe20000001840 */
[----:B------:R-:W1:Y:S07]  /*66c0*/  LDSM.16.M88.4 R208, [R250+0x6900] ;  /* 0x00690000fad0783b */ /* 0x000e6e0000000200 */
[-C--:B--2---:R-:W-:Y:S01]  /*66d0*/  HMMA.16816.F32 R4, R204, R212.reuse, R4 ;  /* 0x000000d4cc04723c */ /* 0x084fe20000001804 */
[----:B------:R-:W2:Y:S07]  /*66e0*/  LDSM.16.M88.4 R224, [R250+0x7900] ;  /* 0x00790000fae0783b */ /* 0x000eae0000000200 */
[C---:B---3--:R-:W-:Y:S08]  /*66f0*/  HMMA.16816.F32 R8, R220.reuse, R212, R8 ;  /* 0x000000d4dc08723c */ /* 0x048ff00000001808 */
[-C--:B------:R-:W-:Y:S08]  /*6700*/  HMMA.16816.F32 R12, R220, R214.reuse, R12 ;  /* 0x000000d6dc0c723c */ /* 0x080ff0000000180c */
[C---:B------:R-:W-:Y:S01]  /*6710*/  HMMA.16816.F32 R16, R204.reuse, R214, R16 ;  /* 0x000000d6cc10723c */ /* 0x040fe20000001810 */
[----:B------:R-:W-:Y:S07]  /*6720*/  LDSM.16.M88.4 R212, [R235] ;  /* 0x00000000ebd4783b */ /* 0x000fee0000000200 */
[-C--:B-1----:R-:W-:Y:S08]  /*6730*/  HMMA.16816.F32 R20, R204, R208.reuse, R20 ;  /* 0x000000d0cc14723c */ /* 0x082ff00000001814 */
        /* <DEDUP_REMOVED lines=8> */
[----:B------:R-:W3:Y:S07]  /*67c0*/  LDSM.16.M88.4 R216, [R247+0xe100] ;  /* 0x00e10000f7d8783b */ /* 0x000eee0000000200 */
[-C--:B--2---:R-:W-:Y:S08]  /*67d0*/  HMMA.16816.F32 R52, R204, R224.reuse, R52 ;  /* 0x000000e0cc34723c */ /* 0x084ff00000001834 */
[C---:B------:R-:W-:Y:S08]  /*67e0*/  HMMA.16816.F32 R56, R220.reuse, R224, R56 ;  /* 0x000000e0dc38723c */ /* 0x040ff00000001838 */
[-C--:B------:R-:W-:Y:S01]  /*67f0*/  HMMA.16816.F32 R60, R220, R226.reuse, R60 ;  /* 0x000000e2dc3c723c */ /* 0x080fe2000000183c */
[----:B------:R-:W-:Y:S07]  /*6800*/  LDSM.16.M88.4 R220, [R233] ;  /* 0x00000000e9dc783b */ /* 0x000fee0000000200 */
[----:B------:R-:W-:Y:S01]  /*6810*/  HMMA.16816.F32 R64, R204, R226, R64 ;  /* 0x000000e2cc40723c */ /* 0x000fe20000001840 */
[----:B------:R-:W2:Y:S07]  /*6820*/  LDSM.16.M88.4 R204, [R234] ;  /* 0x00000000eacc783b */ /* 0x000eae0000000200 */
[-C--:B-1----:R-:W-:Y:S01]  /*6830*/  HMMA.16816.F32 R4, R208, R212.reuse, R4 ;  /* 0x000000d4d004723c */ /* 0x082fe20000001804 */
[----:B------:R-:W1:Y:S07]  /*6840*/  LDSM.16.M88.4 R224, [R232] ;  /* 0x00000000e8e0783b */ /* 0x000e6e0000000200 */
[C---:B---3--:R-:W-:Y:S08]  /*6850*/  HMMA.16816.F32 R8, R216.reuse, R212, R8 ;  /* 0x000000d4d808723c */ /* 0x048ff00000001808 */
[-C--:B------:R-:W-:Y:S08]  /*6860*/  HMMA.16816.F32 R12, R216, R214.reuse, R12 ;  /* 0x000000d6d80c723c */ /* 0x080ff0000000180c */
[C---:B------:R-:W-:Y:S01]  /*6870*/  HMMA.16816.F32 R16, R208.reuse, R214, R16 ;  /* 0x000000d6d010723c */ /* 0x040fe20000001810 */
[----:B------:R-:W-:Y:S07]  /*6880*/  LDSM.16.M88.4 R212, [R245+0x6100] ;  /* 0x00610000f5d4783b */ /* 0x000fee0000000200 */
[-C--:B--2---:R-:W-:Y:S08]  /*6890*/  HMMA.16816.F32 R20, R208, R204.reuse, R20 ;  /* 0x000000ccd014723c */ /* 0x084ff00000001814 */
        /* <DEDUP_REMOVED lines=12> */
[----:B------:R-:W1:Y:S07]  /*6960*/  LDSM.16.M88.4 R216, [R245+0x6900] ;  /* 0x00690000f5d8783b */ /* 0x000e6e0000000200 */
[----:B------:R-:W-:Y:S01]  /*6970*/  HMMA.16816.F32 R64, R208, R226, R64 ;  /* 0x000000e2d040723c */ /* 0x000fe20000001840 */
[----:B------:R-:W4:Y:S07]  /*6980*/  LDSM.16.M88.4 R208, [R245+0x7100] ;  /* 0x00710000f5d0783b */ /* 0x000f2e0000000200 */
[-C--:B--2---:R-:W-:Y:S01]  /*6990*/  HMMA.16816.F32 R4, R204, R212.reuse, R4 ;  /* 0x000000d4cc04723c */ /* 0x084fe20000001804 */
[----:B------:R-:W2:Y:S07]  /*69a0*/  LDSM.16.M88.4 R224, [R245+0x7900] ;  /* 0x00790000f5e0783b */ /* 0x000eae0000000200 */
[C---:B---3--:R-:W-:Y:S08]  /*69b0*/  HMMA.16816.F32 R8, R220.reuse, R212, R8 ;  /* 0x000000d4dc08723c */ /* 0x048ff00000001808 */
[-C--:B------:R-:W-:Y:S08]  /*69c0*/  HMMA.16816.F32 R12, R220, R214.reuse, R12 ;  /* 0x000000d6dc0c723c */ /* 0x080ff0000000180c */
[C---:B------:R-:W-:Y:S01]  /*69d0*/  HMMA.16816.F32 R16, R204.reuse, R214, R16 ;  /* 0x000000d6cc10723c */ /* 0x040fe20000001810 */
[----:B------:R-:W-:Y:S07]  /*69e0*/  LDSM.16.M88.4 R212, [R244+0xc100] ;  /* 0x00c10000f4d4783b */ /* 0x000fee0000000200 */
[-C--:B-1----:R-:W-:Y:S08]  /*69f0*/  HMMA.16816.F32 R20, R204, R216.reuse, R20 ;  /* 0x000000d8cc14723c */ /* 0x082ff00000001814 */
[C---:B------:R-:W-:Y:S08]  /*6a00*/  HMMA.16816.F32 R24, R220.reuse, R216, R24 ;  /* 0x000000d8dc18723c */ /* 0x040ff00000001818 */
[-C--:B------:R-:W-:Y:S08]  /*6a10*/  HMMA.16816.F32 R28, R220, R218.reuse, R28 ;  /* 0x000000dadc1c723c */ /* 0x080ff0000000181c */
[C---:B------:R-:W-:Y:S01]  /*6a20*/  HMMA.16816.F32 R32, R204.reuse, R218, R32 ;  /* 0x000000dacc20723c */ /* 0x040fe20000001820 */
[----:B------:R-:W1:Y:S07]  /*6a30*/  LDSM.16.M88.4 R216, [R236+0x2000] ;  /* 0x00200000ecd8783b */ /* 0x000e6e0000000200 */
[-C--:B----4-:R-:W-:Y:S08]  /*6a40*/  HMMA.16816.F32 R36, R204, R208.reuse, R36 ;  /* 0x000000d0cc24723c */ /* 0x090ff00000001824 */
[C---:B------:R-:W-:Y:S08]  /*6a50*/  HMMA.16816.F32 R40, R220.reuse, R208, R40 ;  /* 0x000000d0dc28723c */ /* 0x040ff00000001828 */
[-C--:B------:R-:W-:Y:S08]  /*6a60*/  HMMA.16816.F32 R44, R220, R210.reuse, R44 ;  /* 0x000000d2dc2c723c */ /* 0x080ff0000000182c */
[C---:B------:R-:W-:Y:S01]  /*6a70*/  HMMA.16816.F32 R48, R204.reuse, R210, R48 ;  /* 0x000000d2cc30723c */ /* 0x040fe20000001830 */
[----:B------:R-:W3:Y:S07]  /*6a80*/  LDSM.16.M88.4 R208, [R243+0xe100] ;  /* 0x00e10000f3d0783b */ /* 0x000eee0000000200 */
[-C--:B--2---:R-:W-:Y:S08]  /*6a90*/  HMMA.16816.F32 R52, R204, R224.reuse, R52 ;  /* 0x000000e0cc34723c */ /* 0x084ff00000001834 */
[C---:B------:R-:W-:Y:S08]  /*6aa0*/  HMMA.16816.F32 R56, R220.reuse, R224, R56 ;  /* 0x000000e0dc38723c */ /* 0x040ff00000001838 */
[-C--:B------:R-:W-:Y:S08]  /*6ab0*/  HMMA.16816.F32 R60, R220, R226.reuse, R60 ;  /* 0x000000e2dc3c723c */ /* 0x080ff0000000183c */
[----:B------:R-:W-:Y:S08]  /*6ac0*/  HMMA.16816.F32 R64, R204, R226, R64 ;  /* 0x000000e2cc40723c */ /* 0x000ff00000001840 */
[-C--:B-1----:R-:W-:Y:S08]  /*6ad0*/  HMMA.16816.F32 R4, R212, R216.reuse, R4 ;  /* 0x000000d8d404723c */ /* 0x082ff00000001804 */
[C---:B---3--:R-:W-:Y:S08]  /*6ae0*/  HMMA.16816.F32 R8, R208.reuse, R216, R8 ;  /* 0x000000d8d008723c */ /* 0x048ff00000001808 */
[-C--:B------:R-:W-:Y:S08]  /*6af0*/  HMMA.16816.F32 R12, R208, R218.reuse, R12 ;  /* 0x000000dad00c723c */ /* 0x080ff0000000180c */
        /* <DEDUP_REMOVED lines=14> */
[----:B------:R-:W-:Y:S02]  /*6be0*/  FMUL.FTZ R16, R16, c[0x0][0x320] ;  /* 0x0000c80010107a20 */ /* 0x000fe40000410000 */
[----:B------:R-:W-:Y:S02]  /*6bf0*/  FMUL.FTZ R17, R17, c[0x0][0x320] ;  /* 0x0000c80011117a20 */ /* 0x000fe40000410000 */
[----:B------:R-:W-:Y:S02]  /*6c00*/  FMUL.FTZ R18, R18, c[0x0][0x320] ;  /* 0x0000c80012127a20 */ /* 0x000fe40000410000 */
[----:B------:R-:W-:Y:S03]  /*6c10*/  FMUL.FTZ R19, R19, c[0x0][0x320] ;  /* 0x0000c80013137a20 */ /* 0x000fe60000410000 */
[----:B------:R-:W-:Y:S10]  /*6c20*/  MUFU.TANH R206, R8 ;  /* 0x0000000800ce7308 */ /* 0x000ff40000002400 */
[----:B------:R-:W-:Y:S01]  /*6c30*/  MUFU.TANH R217, R9 ;  /* 0x0000000900d97308 */ /* 0x000fe20000002400 */
[----:B-1----:R-:W1:Y:S09]  /*6c40*/  LDSM.16.M88.4 R4, [R236+0x2800] ;  /* 0x00280000ec04783b */ /* 0x002e720000000200 */
[----:B------:R-:W-:Y:S10]  /*6c50*/  MUFU.TANH R207, R10 ;  /* 0x0000000a00cf7308 */ /* 0x000ff40000002400 */
[----:B------:R2:W-:Y:S10]  /*6c60*/  MUFU.TANH R205, R11 ;  /* 0x0000000b00cd7308 */ /* 0x0005f40000002400 */
[----:B------:R3:W-:Y:S10]  /*6c70*/  MUFU.TANH R221, R12 ;  /* 0x0000000c00dd7308 */ /* 0x0007f40000002400 */
[----:B------:R4:W-:Y:S01]  /*6c80*/  MUFU.TANH R220, R13 ;  /* 0x0000000d00dc7308 */ /* 0x0009e20000002400 */
[----:B--2---:R-:W2:Y:S01]  /*6c90*/  LDSM.16.M88.4 R8, [R236+0x3000] ;  /* 0x00300000ec08783b */ /* 0x004ea20000000200 */
[-C--:B-1----:R-:W-:Y:S08]  /*6ca0*/  HMMA.16816.F32 R20, R212, R4.reuse, R20 ;  /* 0x00000004d414723c */ /* 0x082ff00000001814 */
[----:B------:R-:W-:Y:S01]  /*6cb0*/  MUFU.TANH R218, R16 ;  /* 0x0000001000da7308 */ /* 0x000fe20000002400 */
[C---:B------:R-:W-:Y:S04]  /*6cc0*/  HMMA.16816.F32 R24, R208.reuse, R4, R24 ;  /* 0x00000004d018723c */ /* 0x040fe80000001818 */
[----:B---3--:R-:W-:Y:S05]  /*6cd0*/  FMUL.FTZ R12, R14, c[0x0][0x320] ;  /* 0x0000c8000e0c7a20 */ /* 0x008fea0000410000 */
[----:B------:R1:W-:Y:S01]  /*6ce0*/  MUFU.TANH R219, R17 ;  /* 0x0000001100db7308 */ /* 0x0003e20000002400 */
[-C--:B------:R-:W-:Y:S03]  /*6cf0*/  HMMA.16816.F32 R28, R208, R6.reuse, R28 ;  /* 0x00000006d01c723c */ /* 0x080fe6000000181c */
[----:B----4-:R-:W-:Y:S05]  /*6d00*/  FMUL.FTZ R13, R15, c[0x0][0x320] ;  /* 0x0000c8000f0d7a20 */ /* 0x010fea0000410000 */
[C---:B------:R-:W-:Y:S01]  /*6d10*/  HMMA.16816.F32 R32, R212.reuse, R6, R32 ;  /* 0x00000006d420723c */ /* 0x040fe20000001820 */
[----:B------:R-:W-:Y:S01]  /*6d20*/  MUFU.TANH R230, R18 ;  /* 0x0000001200e67308 */ /* 0x000fe20000002400 */
[----:B------:R-:W3:Y:S01]  /*6d30*/  LDSM.16.M88.4 R4, [R236+0x3800] ;  /* 0x00380000ec04783b */ /* 0x000ee20000000200 */
[----:B------:R-:W-:Y:S04]  /*6d40*/  DEPBAR.LE SB0, 0x0 ;  /* 0x000080000000791a */ /* 0x000fe80000000000 */
[----:B------:R-:W-:Y:S02]  /*6d50*/  FMUL.FTZ R20, R20, c[0x0][0x320] ;  /* 0x0000c80014147a20 */ /* 0x000fe40000410000 */
[----:B------:R-:W-:Y:S02]  /*6d60*/  FMUL.FTZ R26, R26, c[0x0][0x320] ;  /* 0x0000c8001a1a7a20 */ /* 0x000fe40000410000 */
[----:B------:R4:W-:Y:S01]  /*6d70*/  MUFU.TANH R223, R19 ;  /* 0x0000001300df7308 */ /* 0x0009e20000002400 */
[----:B------:R-:W-:Y:S01]  /*6d80*/  BAR.SYNC.DEFER_BLOCKING 0x0 ;  /* 0x0000000000007b1d */ /* 0x000fe20000010000 */
[----:B------:R-:W-:Y:S01]  /*6d90*/  FMUL.FTZ R27, R27, c[0x0][0x320] ;  /* 0x0000c8001b1b7a20 */ /* 0x000fe20000410000 */
[-C--:B--2---:R-:W-:Y:S05]  /*6da0*/  HMMA.16816.F32 R36, R212, R8.reuse, R36 ;  /* 0x00000008d424723c */ /* 0x084fea0000001824 */
[----:B------:R-:W-:Y:S02]  /*6db0*/  FMUL.FTZ R29, R29, c[0x0][0x320] ;  /* 0x0000c8001d1d7a20 */ /* 0x000fe40000410000 */
[----:B------:R2:W-:Y:S01]  /*6dc0*/  MUFU.TANH R225, R26 ;  /* 0x0000001a00e17308 */ /* 0x0005e20000002400 */
[----:B------:R-:W-:Y:S01]  /*6dd0*/  FMUL.FTZ R30, R30, c[0x0][0x320] ;  /* 0x0000c8001e1e7a20 */ /* 0x000fe20000410000 */
[C---:B------:R-:W-:Y:S04]  /*6de0*/  HMMA.16816.F32 R40, R208.reuse, R8, R40 ;  /* 0x00000008d028723c */ /* 0x040fe80000001828 */
[----:B------:R-:W-:Y:S02]  /*6df0*/  FMUL.FTZ R31, R31, c[0x0][0x320] ;  /* 0x0000c8001f1f7a20 */ /* 0x000fe40000410000 */
[----:B-1----:R-:W-:Y:S02]  /*6e00*/  FMUL.FTZ R17, R22, c[0x0][0x320] ;  /* 0x0000c80016117a20 */ /* 0x002fe40000410000 */
[----:B------:R1:W-:Y:S01]  /*6e10*/  MUFU.TANH R224, R27 ;  /* 0x0000001b00e07308 */ /* 0x0003e20000002400 */
[-C--:B------:R-:W-:Y:S03]  /*6e20*/  HMMA.16816.F32 R44, R208, R10.reuse, R44 ;  /* 0x0000000ad02c723c */ /* 0x080fe6000000182c */
[----:B----4-:R-:W-:Y:S02]  /*6e30*/  FMUL.FTZ R19, R21, c[0x0][0x320] ;  /* 0x0000c80015137a20 */ /* 0x010fe40000410000 */
[----:B------:R-:W-:Y:S02]  /*6e40*/  FMUL.FTZ R16, R23, c[0x0][0x320] ;  /* 0x0000c80017107a20 */ /* 0x000fe40000410000 */
[----:B------:R-:W-:Y:S01]  /*6e50*/  FMUL.FTZ R14, R24, c[0x0][0x320] ;  /* 0x0000c800180e7a20 */ /* 0x000fe20000410000 */
[C---:B------:R-:W-:Y:S01]  /*6e60*/  HMMA.16816.F32 R48, R212.reuse, R10, R48 ;  /* 0x0000000ad430723c */ /* 0x040fe20000001830 */
[----:B------:R4:W-:Y:S03]  /*6e70*/  MUFU.TANH R228, R29 ;  /* 0x0000001d00e47308 */ /* 0x0009e60000002400 */
[----:B------:R-:W-:Y:S02]  /*6e80*/  FMUL.FTZ R15, R25, c[0x0][0x320] ;  /* 0x0000c800190f7a20 */ /* 0x000fe40000410000 */
[----:B------:R-:W-:Y:S02]  /*6e90*/  FMUL.FTZ R18, R28, c[0x0][0x320] ;  /* 0x0000c8001c127a20 */ /* 0x000fe40000410000 */
[----:B------:R-:W-:Y:S01]  /*6ea0*/  FMUL.FTZ R43, R43, c[0x0][0x320] ;  /* 0x0000c8002b2b7a20 */ /* 0x000fe20000410000 */
[-C--:B---3--:R-:W-:Y:S02]  /*6eb0*/  HMMA.16816.F32 R52, R212, R4.reuse, R52 ;  /* 0x00000004d434723c */ /* 0x088fe40000001834 */
[----:B------:R-:W-:Y:S01]  /*6ec0*/  MUFU.TANH R227, R30 ;  /* 0x0000001e00e37308 */ /* 0x000fe20000002400 */
[----:B--2---:R-:W-:Y:S02]  /*6ed0*/  FMUL.FTZ R26, R32, c[0x0][0x320] ;  /* 0x0000c800201a7a20 */ /* 0x004fe40000410000 */
[----:B------:R-:W-:Y:S02]  /*6ee0*/  FMUL.FTZ R22, R34, c[0x0][0x320] ;  /* 0x0000c80022167a20 */ /* 0x000fe40000410000 */
[----:B-1----:R-:W-:Y:S01]  /*6ef0*/  FMUL.FTZ R27, R33, c[0x0][0x320] ;  /* 0x0000c800211b7a20 */ /* 0x002fe20000410000 */
[C---:B------:R-:W-:Y:S04]  /*6f00*/  HMMA.16816.F32 R56, R208.reuse, R4, R56 ;  /* 0x00000004d038723c */ /* 0x040fe80000001838 */
[----:B------:R1:W-:Y:S01]  /*6f10*/  MUFU.TANH R226, R31 ;  /* 0x0000001f00e27308 */ /* 0x0003e20000002400 */
[----:B------:R-:W-:Y:S02]  /*6f20*/  FMUL.FTZ R21, R35, c[0x0][0x320] ;  /* 0x0000c80023157a20 */ /* 0x000fe40000410000 */
[----:B------:R-:W-:Y:S01]  /*6f30*/  FMUL.FTZ R28, R37, c[0x0][0x320] ;  /* 0x0000c800251c7a20 */ /* 0x000fe20000410000 */
[-C--:B------:R-:W-:Y:S04]  /*6f40*/  HMMA.16816.F32 R60, R208, R6.reuse, R60 ;  /* 0x00000006d03c723c */ /* 0x080fe8000000183c */
[----:B----4-:R-:W-:Y:S02]  /*6f50*/  FMUL.FTZ R29, R36, c[0x0][0x320] ;  /* 0x0000c800241d7a20 */ /* 0x010fe40000410000 */
[----:B------:R-:W2:Y:S01]  /*6f60*/  MUFU.TANH R0, R43 ;  /* 0x0000002b00007308 */ /* 0x000ea20000002400 */
[----:B------:R-:W-:Y:S01]  /*6f70*/  FMUL.FTZ R25, R38, c[0x0][0x320] ;  /* 0x0000c80026197a20 */ /* 0x000fe20000410000 */
[----:B------:R-:W-:Y:S04]  /*6f80*/  HMMA.16816.F32 R64, R212, R6, R64 ;  /* 0x00000006d440723c */ /* 0x000fe80000001840 */
[----:B------:R-:W-:Y:S02]  /*6f90*/  FMUL.FTZ R24, R39, c[0x0][0x320] ;  /* 0x0000c80027187a20 */ /* 0x000fe40000410000 */
[----:B------:R-:W-:Y:S02]  /*6fa0*/  FMUL.FTZ R8, R40, c[0x0][0x320] ;  /* 0x0000c80028087a20 */ /* 0x000fe40000410000 */
[----:B------:R-:W3:Y:S01]  /*6fb0*/  MUFU.TANH R2, R2 ;  /* 0x0000000200027308 */ /* 0x000ee20000002400 */
[----:B------:R-:W-:Y:S03]  /*6fc0*/  FMUL.FTZ R9, R41, c[0x0][0x320] ;  /* 0x0000c80029097a20 */ /* 0x000fe60000410000 */
[----:B------:R-:W-:Y:S02]  /*6fd0*/  FMUL.FTZ R23, R44, c[0x0][0x320] ;  /* 0x0000c8002c177a20 */ /* 0x000fe40000410000 */
[----:B------:R-:W-:Y:S02]  /*6fe0*/  FMUL.FTZ R10, R45, c[0x0][0x320] ;  /* 0x0000c8002d0a7a20 */ /* 0x000fe40000410000 */
[----:B------:R-:W-:Y:S02]  /*6ff0*/  FMUL.FTZ R37, R48, c[0x0][0x320] ;  /* 0x0000c80030257a20 */ /* 0x000fe40000410000 */
[----:B------:R-:W4:Y:S01]  /*7000*/  MUFU.TANH R12, R12 ;  /* 0x0000000c000c7308 */ /* 0x000f220000002400 */
[----:B------:R-:W-:Y:S02]  /*7010*/  FMUL.FTZ R36, R49, c[0x0][0x320] ;  /* 0x0000c80031247a20 */ /* 0x000fe40000410000 */
[----:B-1----:R-:W-:Y:S01]  /*7020*/  FMUL.FTZ R31, R50, c[0x0][0x320] ;  /* 0x0000c800321f7a20 */ /* 0x002fe20000410000 */
[----:B--2---:R1:W-:Y:S01]  /*7030*/  STL [R1+0x44], R0 ;  /* 0x0000440001007387 */ /* 0x0043e20000100800 */
[----:B------:R-:W-:Y:S02]  /*7040*/  FMUL.FTZ R30, R51, c[0x0][0x320] ;  /* 0x0000c800331e7a20 */ /* 0x000fe40000410000 */
[----:B------:R-:W-:Y:S02]  /*7050*/  FMUL.FTZ R38, R52, c[0x0][0x320] ;  /* 0x0000c80034267a20 */ /* 0x000fe40000410000 */
[----:B------:R-:W-:Y:S01]  /*7060*/  FMUL.FTZ R39, R53, c[0x0][0x320] ;  /* 0x0000c80035277a20 */ /* 0x000fe20000410000 */
[----:B------:R-:W2:Y:S01]  /*7070*/  MUFU.TANH R13, R13 ;  /* 0x0000000d000d7308 */ /* 0x000ea20000002400 */
        /* <DEDUP_REMOVED lines=53> */
[----:B------:R1:W1:Y:S10]  /*73d0*/  MUFU.TANH R202, R62 ;  /* 0x0000003e00ca7308 */ /* 0x0002740000002400 */
[----:B------:R1:W1:Y:S10]  /*73e0*/  MUFU.TANH R201, R63 ;  /* 0x0000003f00c97308 */ /* 0x0002740000002400 */
[----:B------:R1:W1:Y:S10]  /*73f0*/  MUFU.TANH R211, R64 ;  /* 0x0000004000d37308 */ /* 0x0002740000002400 */
[----:B------:R-:W1:Y:S10]  /*7400*/  MUFU.TANH R41, R41 ;  /* 0x0000002900297308 */ /* 0x000e740000002400 */
[----:B------:R1:W1:Y:S10]  /*7410*/  MUFU.TANH R209, R66 ;  /* 0x0000004200d17308 */ /* 0x0002740000002400 */
[----:B------:R-:W1:Y:S02]  /*7420*/  MUFU.TANH R40, R40 ;  /* 0x0000002800287308 */ /* 0x000e640000002400 */
[----:B-1234-:R-:W-:-:S05]  /*7430*/  @P0 BRA `(.L_x_711) ;  /* 0xffffe4a000000947 */ /* 0x01efca000383ffff */
.L_x_710:
[----:B----4-:R-:W2:Y:S01]  /*7440*/  LDL.LU R51, [R1+0x44] ;  /* 0x0000440001337983 */ /* 0x010ea20000300800 */
        /* <DEDUP_REMOVED lines=39> */
[----:B------:R-:W1:Y:S01]  /*76c0*/  SHFL.BFLY PT, R6, R42, 0x2, 0x1f ;  /* 0x0c401f002a067f89 */ /* 0x000e6200000e0000 */
        /* <DEDUP_REMOVED lines=12> */
[----:B------:R-:W3:Y:S01]  /*7790*/  SHFL.BFLY PT, R11, R4, 0x2, 0x1f ;  /* 0x0c401f00040b7f89 */ /* 0x000ee200000e0000 */
[----:B------:R-:W-:Y:S02]  /*77a0*/  FMNMX.FTZ R0, R33, R0, !PT ;  /* 0x0000000021007209 */ /* 0x000fe40007810000 */
[----:B------:R-:W-:Y:S02]  /*77b0*/  FMNMX.FTZ R3, R225, R3, !PT ;  /* 0x00000003e1037209 */ /* 0x000fe40007810000 */
[----:B------:R-:W-:Y:S02]  /*77c0*/  FMNMX.FTZ R0, R7, R0, !PT ;  /* 0x0000000007007209 */ /* 0x000fe40007810000 */
[----:B------:R-:W-:Y:S02]  /*77d0*/  FMNMX.FTZ R3, R224, R3, !PT ;  /* 0x00000003e0037209 */ /* 0x000fe40007810000 */
[----:B------:R-:W-:Y:S02]  /*77e0*/  MOV R54, R231 ;  /* 0x000000e700367202 */ /* 0x000fe40000000f00 */
[----:B------:R-:W-:Y:S02]  /*77f0*/  FMNMX.FTZ R3, R227, R3, !PT ;  /* 0x00000003e3037209 */ /* 0x000fe40007810000 */
[----:B------:R-:W-:Y:S02]  /*7800*/  MOV R63, R196 ;  /* 0x000000c4003f7202 */ /* 0x000fe40000000f00 */
[----:B------:R-:W-:Y:S02]  /*7810*/  FMNMX.FTZ R3, R226, R3, !PT ;  /* 0x00000003e2037209 */ /* 0x000fe40007810000 */
[----:B------:R-:W-:Y:S02]  /*7820*/  MOV R58, R229 ;  /* 0x000000e5003a7202 */ /* 0x000fe40000000f00 */
[----:B------:R-:W-:Y:S02]  /*7830*/  FMNMX.FTZ R3, R54, R3, !PT ;  /* 0x0000000336037209 */ /* 0x000fe40007810000 */
[----:B------:R-:W-:Y:S01]  /*7840*/  ISETP.LT.AND P0, PT, RZ, UR7, PT ;  /* 0x00000007ff007c0c */ /* 0x000fe2000bf01270 */
[----:B------:R-:W-:Y:S01]  /*7850*/  UIADD3 UR7, UR7, -0x1, URZ ;  /* 0xffffffff07077890 */ /* 0x000fe2000fffe03f */
[----:B--2---:R-:W-:Y:S02]  /*7860*/  FMNMX.FTZ R3, R51, R3, !PT ;  /* 0x0000000333037209 */ /* 0x004fe40007810000 */
[----:B-1----:R-:W-:Y:S02]  /*7870*/  FMNMX.FTZ R6, R42, R6, !PT ;  /* 0x000000062a067209 */ /* 0x002fe40007810000 */
[----:B------:R-:W1:Y:S01]  /*7880*/  SHFL.BFLY PT, R42, R0, 0x2, 0x1f ;  /* 0x0c401f00002a7f89 */ /* 0x000e6200000e0000 */
[----:B---3--:R-:W-:Y:S02]  /*7890*/  FMNMX.FTZ R11, R4, R11, !PT ;  /* 0x0000000b040b7209 */ /* 0x008fe40007810000 */
[----:B------:R-:W-:Y:S04]  /*78a0*/  FMNMX.FTZ R4, R63, R3, !PT ;  /* 0x000000033f047209 */ /* 0x000fe80007810000 */
[----:B------:R-:W-:Y:S01]  /*78b0*/  FMNMX.FTZ R4, R58, R4, !PT ;  /* 0x000000043a047209 */ /* 0x000fe20007810000 */
[----:B------:R-:W2:Y:S08]  /*78c0*/  SHFL.BFLY PT, R196, R6, 0x1, 0x1f ;  /* 0x0c201f0006c47f89 */ /* 0x000eb000000e0000 */
[----:B------:R-:W3:Y:S01]  /*78d0*/  SHFL.BFLY PT, R3, R11, 0x1, 0x1f ;  /* 0x0c201f000b037f89 */ /* 0x000ee200000e0000 */
[----:B-1----:R-:W-:Y:S02]  /*78e0*/  FMNMX.FTZ R42, R0, R42, !PT ;  /* 0x0000002a002a7209 */ /* 0x002fe40007810000 */
[----:B------:R-:W-:Y:S05]  /*78f0*/  FMNMX.FTZ R0, R57, R4, !PT ;  /* 0x0000000439007209 */ /* 0x000fea0007810000 */
[----:B------:R-:W-:Y:S01]  /*7900*/  SHFL.BFLY PT, R43, R42, 0x1, 0x1f ;  /* 0x0c201f002a2b7f89 */ /* 0x000fe200000e0000 */
[----:B------:R-:W-:Y:S02]  /*7910*/  FMNMX.FTZ R0, R56, R0, !PT ;  /* 0x0000000038007209 */ /* 0x000fe40007810000 */
[----:B--2---:R-:W-:Y:S02]  /*7920*/  FMNMX.FTZ R196, R6, R196, !PT ;  /* 0x000000c406c47209 */ /* 0x004fe40007810000 */
[----:B------:R-:W-:Y:S03]  /*7930*/  FMNMX.FTZ R0, R202, R0, !PT ;  /* 0x00000000ca007209 */ /* 0x000fe60007810000 */
[C---:B------:R-:W-:Y:S01]  /*7940*/  FMUL.FTZ R210, R196.reuse, c[0x0][0x2d0] ;  /* 0x0000b400c4d27a20 */ /* 0x040fe20000410000 */
[----:B------:R-:W-:Y:S01]  /*7950*/  FMNMX.FTZ R4, R201, R0, !PT ;  /* 0x00000000c9047209 */ /* 0x000fe20007810000 */
[----:B------:R-:W-:Y:S01]  /*7960*/  FADD.FTZ R6, -R196, R199 ;  /* 0x000000c7c4067221 */ /* 0x000fe20000010100 */
[----:B---3--:R-:W-:Y:S01]  /*7970*/  FMNMX.FTZ R3, R11, R3, !PT ;  /* 0x000000030b037209 */ /* 0x008fe20007810000 */
[--C-:B------:R-:W-:Y:S02]  /*7980*/  FFMA.FTZ R2, R2, c[0x0][0x2d0], -R210.reuse ;  /* 0x0000b40002027a23 */ /* 0x100fe400000108d2 */
[----:B------:R-:W1:Y:S01]  /*7990*/  SHFL.BFLY PT, R0, R4, 0x2, 0x1f ;  /* 0x0c401f0004007f89 */ /* 0x000e6200000e0000 */
[--C-:B------:R-:W-:Y:S01]  /*79a0*/  FFMA.FTZ R215, R38, c[0x0][0x2d0], -R210.reuse ;  /* 0x0000b40026d77a23 */ /* 0x100fe200000108d2 */
[----:B------:R2:W-:Y:S01]  /*79b0*/  MUFU.EX2 R11, R2 ;  /* 0x00000002000b7308 */ /* 0x0005e20000000800 */
[----:B------:R-:W-:Y:S02]  /*79c0*/  FMUL.FTZ R208, R3, c[0x0][0x2d0] ;  /* 0x0000b40003d07a20 */ /* 0x000fe40000410000 */
[----:B------:R-:W-:Y:S02]  /*79d0*/  FFMA.FTZ R229, R218, c[0x0][0x2d0], -R210 ;  /* 0x0000b400dae57a23 */ /* 0x000fe400000108d2 */
[--C-:B------:R-:W-:Y:S02]  /*79e0*/  FFMA.FTZ R204, R204, c[0x0][0x2d0], -R208.reuse ;  /* 0x0000b400cccc7a23 */ /* 0x100fe400000108d0 */
[--C-:B------:R-:W-:Y:S02]  /*79f0*/  FFMA.FTZ R213, R35, c[0x0][0x2d0], -R208.reuse ;  /* 0x0000b40023d57a23 */ /* 0x100fe400000108d0 */
[--C-:B------:R-:W-:Y:S01]  /*7a00*/  FFMA.FTZ R218, R230, c[0x0][0x2d0], -R208.reuse ;  /* 0x0000b400e6da7a23 */ /* 0x100fe200000108d0 */
[----:B------:R3:W-:Y:S01]  /*7a10*/  MUFU.EX2 R49, R204 ;  /* 0x000000cc00317308 */ /* 0x0007e20000000800 */
[--C-:B------:R-:W-:Y:S02]  /*7a20*/  FFMA.FTZ R216, R216, c[0x0][0x2d0], -R208.reuse ;  /* 0x0000b400d8d87a23 */ /* 0x100fe400000108d0 */
[--C-:B------:R-:W-:Y:S02]  /*7a30*/  FFMA.FTZ R61, R25, c[0x0][0x2d0], -R208.reuse ;  /* 0x0000b400193d7a23 */ /* 0x100fe400000108d0 */
[----:B------:R-:W-:Y:S02]  /*7a40*/  FFMA.FTZ R62, R24, c[0x0][0x2d0], -R208 ;  /* 0x0000b400183e7a23 */ /* 0x000fe400000108d0 */
[----:B------:R-:W-:Y:S02]  /*7a50*/  FADD.FTZ R199, -R3, R200 ;  /* 0x000000c803c77221 */ /* 0x000fe40000010100 */
[----:B------:R-:W-:Y:S01]  /*7a60*/  FMUL.FTZ R6, R6, c[0x0][0x2d0] ;  /* 0x0000b40006067a20 */ /* 0x000fe20000410000 */
[----:B------:R4:W-:Y:S01]  /*7a70*/  MUFU.EX2 R55, R216 ;  /* 0x000000d800377308 */ /* 0x0009e20000000800 */
[--C-:B------:R-:W-:Y:S01]  /*7a80*/  FFMA.FTZ R222, R222, c[0x0][0x2d0], -R210.reuse ;  /* 0x0000b400dede7a23 */ /* 0x100fe200000108d2 */
[----:B-1----:R-:W-:Y:S01]  /*7a90*/  FMNMX.FTZ R4, R4, R0, !PT ;  /* 0x0000000004047209 */ /* 0x002fe20007810000 */
[----:B------:R-:W-:Y:S01]  /*7aa0*/  FFMA.FTZ R219, R219, c[0x0][0x2d0], -R210 ;  /* 0x0000b400dbdb7a23 */ /* 0x000fe200000108d2 */
[----:B--2---:R-:W-:Y:S01]  /*7ab0*/  FMNMX.FTZ R2, R42, R43, !PT ;  /* 0x0000002b2a027209 */ /* 0x004fe20007810000 */
[----:B------:R-:W-:Y:S02]  /*7ac0*/  FFMA.FTZ R43, R31, c[0x0][0x2d0], -R208 ;  /* 0x0000b4001f2b7a23 */ /* 0x000fe400000108d0 */
[----:B------:R-:W1:Y:S01]  /*7ad0*/  SHFL.BFLY PT, R0, R4, 0x1, 0x1f ;  /* 0x0c201f0004007f89 */ /* 0x000e6200000e0000 */
[----:B------:R-:W-:Y:S02]  /*7ae0*/  FMUL.FTZ R199, R199, c[0x0][0x2d0] ;  /* 0x0000b400c7c77a20 */ /* 0x000fe40000410000 */
[----:B------:R-:W2:Y:S01]  /*7af0*/  MUFU.EX2 R52, R222 ;  /* 0x000000de00347308 */ /* 0x000ea20000000800 */
[----:B------:R-:W-:Y:S02]  /*7b00*/  FADD.FTZ R198, -R2, R198 ;  /* 0x000000c602c67221 */ /* 0x000fe40000010100 */
[----:B------:R-:W-:Y:S02]  /*7b10*/  FFMA.FTZ R42, R36, c[0x0][0x2d0], -R210 ;  /* 0x0000b400242a7a23 */ /* 0x000fe400000108d2 */
[----:B---3--:R-:W-:Y:S02]  /*7b20*/  FMUL.FTZ R204, R2, c[0x0][0x2d0] ;  /* 0x0000b40002cc7a20 */ /* 0x008fe40000410000 */
        /* <DEDUP_REMOVED lines=8> */
[----:B------:R3:W-:Y:S01]  /*7bb0*/  MUFU.EX2 R59, R206 ;  /* 0x000000ce003b7308 */ /* 0x0007e20000000800 */
[----:B-1----:R-:W-:Y:S01]  /*7bc0*/  FMNMX.FTZ R0, R4, R0, !PT ;  /* 0x0000000004007209 */ /* 0x002fe20007810000 */
[--C-:B------:R-:W-:Y:S02]  /*7bd0*/  FFMA.FTZ R228, R228, c[0x0][0x2d0], -R204.reuse ;  /* 0x0000b400e4e47a23 */ /* 0x100fe400000108cc */
[--C-:B------:R-:W-:Y:S02]  /*7be0*/  FFMA.FTZ R8, R8, c[0x0][0x2d0], -R204.reuse ;  /* 0x0000b40008087a23 */ /* 0x100fe400000108cc */
[----:B------:R-:W-:Y:S02]  /*7bf0*/  FMUL.FTZ R64, R0, c[0x0][0x2d0] ;  /* 0x0000b40000407a20 */ /* 0x000fe40000410000 */
[----:B------:R-:W-:Y:S02]  /*7c00*/  FFMA.FTZ R9, R9, c[0x0][0x2d0], -R204 ;  /* 0x0000b40009097a23 */ /* 0x000fe400000108cc */
[----:B------:R-:W-:Y:S01]  /*7c10*/  FFMA.FTZ R207, R207, c[0x0][0x2d0], -R64 ;  /* 0x0000b400cfcf7a23 */ /* 0x000fe20000010840 */
[----:B------:R1:W5:Y:S01]  /*7c20*/  MUFU.EX2 R48, R217 ;  /* 0x000000d900307308 */ /* 0x0003620000000800 */
[----:B------:R-:W-:Y:S02]  /*7c30*/  FFMA.FTZ R10, R10, c[0x0][0x2d0], -R204 ;  /* 0x0000b4000a0a7a23 */ /* 0x000fe400000108cc */
[----:B------:R-:W-:Y:S02]  /*7c40*/  FFMA.FTZ R231, R205, c[0x0][0x2d0], -R64 ;  /* 0x0000b400cde77a23 */ /* 0x000fe40000010840 */
[----:B------:R-:W-:Y:S02]  /*7c50*/  FFMA.FTZ R205, R33, c[0x0][0x2d0], -R204 ;  /* 0x0000b40021cd7a23 */ /* 0x000fe400000108cc */
[----:B------:R-:W-:Y:S02]  /*7c60*/  FFMA.FTZ R230, R12, c[0x0][0x2d0], -R64 ;  /* 0x0000b4000ce67a23 */ /* 0x000fe40000010840 */
[----:B------:R-:W-:Y:S01]  /*7c70*/  FFMA.FTZ R12, R23, c[0x0][0x2d0], -R204 ;  /* 0x0000b400170c7a23 */ /* 0x000fe200000108cc */
[----:B------:R5:W-:Y:S01]  /*7c80*/  MUFU.EX2 R66, R207 ;  /* 0x000000cf00427308 */ /* 0x000be20000000800 */
[----:B----4-:R-:W-:Y:S02]  /*7c90*/  FFMA.FTZ R216, R223, c[0x0][0x2d0], -R208 ;  /* 0x0000b400dfd87a23 */ /* 0x010fe400000108d0 */
[----:B---3--:R-:W-:Y:S02]  /*7ca0*/  FFMA.FTZ R206, R5, c[0x0][0x2d0], -R204 ;  /* 0x0000b40005ce7a23 */ /* 0x008fe400000108cc */
[----:B------:R-:W-:Y:S02]  /*7cb0*/  FFMA.FTZ R223, R26, c[0x0][0x2d0], -R210 ;  /* 0x0000b4001adf7a23 */ /* 0x000fe400000108d2 */
[----:B------:R-:W-:Y:S02]  /*7cc0*/  FADD.FTZ R197, -R0, R197 ;  /* 0x000000c500c57221 */ /* 0x000fe40000010100 */
[----:B------:R-:W-:Y:S01]  /*7cd0*/  FFMA.FTZ R200, R13, c[0x0][0x2d0], -R64 ;  /* 0x0000b4000dc87a23 */ /* 0x000fe20000010840 */
[----:B------:R3:W4:Y:S01]  /*7ce0*/  MUFU.EX2 R53, R221 ;  /* 0x000000dd00357308 */ /* 0x0007220000000800 */
[----:B------:R-:W-:Y:S02]  /*7cf0*/  FMUL.FTZ R197, R197, c[0x0][0x2d0] ;  /* 0x0000b400c5c57a20 */ /* 0x000fe40000410000 */
[----:B------:R-:W-:Y:S01]  /*7d00*/  FFMA.FTZ R67, R29, c[0x0][0x2d0], -R210 ;  /* 0x0000b4001d437a23 */ /* 0x000fe200000108d2 */
[----:B--2---:R-:W-:Y:S01]  /*7d10*/  MOV R29, R52 ;  /* 0x00000034001d7202 */ /* 0x004fe20000000f00 */
[----:B-1----:R-:W-:Y:S02]  /*7d20*/  FFMA.FTZ R217, R220, c[0x0][0x2d0], -R204 ;  /* 0x0000b400dcd97a23 */ /* 0x002fe400000108cc */
[--C-:B------:R-:W-:Y:S01]  /*7d30*/  FFMA.FTZ R60, R28, c[0x0][0x2d0], -R210.reuse ;  /* 0x0000b4001c3c7a23 */ /* 0x100fe200000108d2 */
[----:B------:R-:W-:Y:S01]  /*7d40*/  MOV R28, R49 ;  /* 0x00000031001c7202 */ /* 0x000fe20000000f00 */
[--C-:B------:R-:W-:Y:S01]  /*7d50*/  FFMA.FTZ R214, R39, c[0x0][0x2d0], -R210.reuse ;  /* 0x0000b40027d67a23 */ /* 0x100fe200000108d2 */
[----:B------:R-:W-:Y:S01]  /*7d60*/  MUFU.EX2 R199, R199 ;  /* 0x000000c700c77308 */ /* 0x000fe20000000800 */
[----:B------:R-:W-:Y:S01]  /*7d70*/  FFMA.FTZ R211, R211, c[0x0][0x2d0], -R210 ;  /* 0x0000b400d3d37a23 */ /* 0x000fe200000108d2 */
[----:B-----5:R-:W-:Y:S01]  /*7d80*/  MOV R39, R48 ;  /* 0x0000003000277202 */ /* 0x020fe20000000f00 */
[----:B------:R-:W-:Y:S02]  /*7d90*/  FFMA.FTZ R212, R34, c[0x0][0x2d0], -R208 ;  /* 0x0000b40022d47a23 */ /* 0x000fe400000108d0 */
[--C-:B------:R-:W-:Y:S02]  /*7da0*/  FFMA.FTZ R207, R32, c[0x0][0x2d0], -R204.reuse ;  /* 0x0000b40020cf7a23 */ /* 0x100fe400000108cc */
[----:B------:R-:W-:Y:S02]  /*7db0*/  FFMA.FTZ R204, R7, c[0x0][0x2d0], -R204 ;  /* 0x0000b40007cc7a23 */ /* 0x000fe400000108cc */
[----:B------:R-:W2:Y:S01]  /*7dc0*/  LDL.LU R7, [R1+0x40] ;  /* 0x0000400001077983 */ /* 0x000ea20000300800 */
[----:B------:R-:W-:Y:S01]  /*7dd0*/  MUFU.EX2 R229, R229 ;  /* 0x000000e500e57308 */ /* 0x000fe20000000800 */
[----:B------:R-:W-:Y:S02]  /*7de0*/  FFMA.FTZ R209, R209, c[0x0][0x2d0], -R208 ;  /* 0x0000b400d1d17a23 */ /* 0x000fe400000108d0 */
[--C-:B------:R-:W-:Y:S02]  /*7df0*/  FFMA.FTZ R44, R20, c[0x0][0x2d0], -R210.reuse ;  /* 0x0000b400142c7a23 */ /* 0x100fe400000108d2 */
[--C-:B---3--:R-:W-:Y:S02]  /*7e00*/  FFMA.FTZ R221, R27, c[0x0][0x2d0], -R210.reuse ;  /* 0x0000b4001bdd7a23 */ /* 0x108fe400000108d2 */
[----:B------:R-:W1:Y:S01]  /*7e10*/  LDSM.16.MT88.4 R24, [R248+0x100] ;  /* 0x00010000f818783b */ /* 0x000e620000004200 */
[--C-:B------:R-:W-:Y:S02]  /*7e20*/  FFMA.FTZ R45, R19, c[0x0][0x2d0], -R210.reuse ;  /* 0x0000b400132d7a23 */ /* 0x100fe400000108d2 */
[----:B------:R-:W-:Y:S01]  /*7e30*/  MUFU.EX2 R218, R218 ;  /* 0x000000da00da7308 */ /* 0x000fe20000000800 */
[--C-:B------:R-:W-:Y:S02]  /*7e40*/  FFMA.FTZ R50, R37, c[0x0][0x2d0], -R210.reuse ;  /* 0x0000b40025327a23 */ /* 0x100fe400000108d2 */
[----:B------:R-:W-:Y:S02]  /*7e50*/  FFMA.FTZ R210, R41, c[0x0][0x2d0], -R210 ;  /* 0x0000b40029d27a23 */ /* 0x000fe400000108d2 */
[--C-:B------:R-:W-:Y:S02]  /*7e60*/  FFMA.FTZ R46, R17, c[0x0][0x2d0], -R208.reuse ;  /* 0x0000b400112e7a23 */ /* 0x100fe400000108d0 */
[--C-:B------:R-:W-:Y:S02]  /*7e70*/  FFMA.FTZ R47, R16, c[0x0][0x2d0], -R208.reuse ;  /* 0x0000b400102f7a23 */ /* 0x100fe400000108d0 */
[--C-:B------:R-:W-:Y:S01]  /*7e80*/  FFMA.FTZ R222, R22, c[0x0][0x2d0], -R208.reuse ;  /* 0x0000b40016de7a23 */ /* 0x100fe200000108d0 */
[----:B------:R-:W-:Y:S01]  /*7e90*/  MUFU.EX2 R216, R216 ;  /* 0x000000d800d87308 */ /* 0x000fe20000000800 */
[--C-:B------:R-:W-:Y:S02]  /*7ea0*/  FFMA.FTZ R220, R21, c[0x0][0x2d0], -R208.reuse ;  /* 0x0000b40015dc7a23 */ /* 0x100fe400000108d0 */
[--C-:B------:R-:W-:Y:S02]  /*7eb0*/  FFMA.FTZ R30, R30, c[0x0][0x2d0], -R208.reuse ;  /* 0x0000b4001e1e7a23 */ /* 0x100fe400000108d0 */
[----:B------:R-:W-:Y:S02]  /*7ec0*/  FFMA.FTZ R208, R40, c[0x0][0x2d0], -R208 ;  /* 0x0000b40028d07a23 */ /* 0x000fe400000108d0 */
[C---:B------:R-:W-:Y:S01]  /*7ed0*/  FMUL.FTZ R64, R6.reuse, R180 ;  /* 0x000000b406407220 */ /* 0x040fe20000410000 */
[----:B------:R-:W-:Y:S01]  /*7ee0*/  MOV R180, R43 ;  /* 0x0000002b00b47202 */ /* 0x000fe20000000f00 */
[C---:B------:R-:W-:Y:S01]  /*7ef0*/  FMUL.FTZ R65, R6.reuse, R181 ;  /* 0x000000b506417220 */ /* 0x040fe20000410000 */
[----:B------:R-:W-:Y:S01]  /*7f00*/  MUFU.EX2 R219, R219 ;  /* 0x000000db00db7308 */ /* 0x000fe20000000800 */
[----:B------:R-:W-:Y:S01]  /*7f10*/  MOV R181, R42 ;  /* 0x0000002a00b57202 */ /* 0x000fe20000000f00 */
[C---:B------:R-:W-:Y:S01]  /*7f20*/  FMUL.FTZ R16, R6.reuse, R192 ;  /* 0x000000c006107220 */ /* 0x040fe20000410000 */
[----:B------:R-:W3:Y:S01]  /*7f30*/  LDSM.16.MT88.4 R40, [R242+0x100] ;  /* 0x00010000f228783b */ /* 0x000ee20000004200 */
[----:B----4-:R-:W-:Y:S01]  /*7f40*/  MOV R192, R53 ;  /* 0x0000003500c07202 */ /* 0x010fe20000000f00 */
[C---:B------:R-:W-:Y:S01]  /*7f50*/  FMUL.FTZ R17, R6.reuse, R193 ;  /* 0x000000c106117220 */ /* 0x040fe20000410000 */
[----:B------:R-:W-:Y:S01]  /*7f60*/  MOV R193, R10 ;  /* 0x0000000a00c17202 */ /* 0x000fe20000000f00 */
[C---:B------:R-:W-:Y:S01]  /*7f70*/  FMUL.FTZ R32, R6.reuse, R188 ;  /* 0x000000bc06207220 */ /* 0x040fe20000410000 */
[----:B------:R-:W-:Y:S01]  /*7f80*/  MOV R188, R12 ;  /* 0x0000000c00bc7202 */ /* 0x000fe20000000f00 */
[C---:B------:R-:W-:Y:S01]  /*7f90*/  FMUL.FTZ R33, R6.reuse, R189 ;  /* 0x000000bd06217220 */ /* 0x040fe20000410000 */
[----:B------:R-:W4:Y:S01]  /*7fa0*/  MUFU.EX2 R198, R198 ;  /* 0x000000c600c67308 */ /* 0x000f220000000800 */
[C---:B------:R-:W-:Y:S01]  /*7fb0*/  FMUL.FTZ R68, R6.reuse, R68 ;  /* 0x0000004406447220 */ /* 0x040fe20000410000 */
[----:B------:R-:W-:Y:S01]  /*7fc0*/  MOV R189, R9 ;  /* 0x0000000900bd7202 */ /* 0x000fe20000000f00 */
[C---:B------:R-:W-:Y:S02]  /*7fd0*/  FMUL.FTZ R69, R6.reuse, R69 ;  /* 0x0000004506457220 */ /* 0x040fe40000410000 */
[C---:B------:R-:W-:Y:S02]  /*7fe0*/  FMUL.FTZ R80, R6.reuse, R80 ;  /* 0x0000005006507220 */ /* 0x040fe40000410000 */
[C---:B------:R-:W-:Y:S02]  /*7ff0*/  FMUL.FTZ R81, R6.reuse, R81 ;  /* 0x0000005106517220 */ /* 0x040fe40000410000 */
[C---:B------:R-:W-:Y:S01]  /*8000*/  FMUL.FTZ R84, R6.reuse, R84 ;  /* 0x0000005406547220 */ /* 0x040fe20000410000 */
[----:B------:R-:W5:Y:S01]  /*8010*/  MUFU.EX2 R197, R197 ;  /* 0x000000c500c57308 */ /* 0x000f620000000800 */
[C---:B------:R-:W-:Y:S02]  /*8020*/  FMUL.FTZ R85, R6.reuse, R85 ;  /* 0x0000005506557220 */ /* 0x040fe40000410000 */
[C---:B------:R-:W-:Y:S02]  /*8030*/  FMUL.FTZ R96, R6.reuse, R96 ;  /* 0x0000006006607220 */ /* 0x040fe40000410000 */
        /* <DEDUP_REMOVED lines=9> */
[----:B------:R-:W1:Y:S01]  /*80d0*/  MUFU.EX2 R231, R231 ;  /* 0x000000e700e77308 */ /* 0x000e620000000800 */
[----:B------:R-:W-:Y:S01]  /*80e0*/  F2FP.PACK_AB R176, R29, R11 ;  /* 0x0000000b1db0723e */ /* 0x000fe200000000ff */
[----:B------:R-:W-:Y:S01]  /*80f0*/  FMUL.FTZ R5, R6, R177 ;  /* 0x000000b106057220 */ /* 0x000fe20000410000 */
[----:B------:R-:W-:Y:S01]  /*8100*/  F2FP.PACK_AB R177, R28, R55 ;  /* 0x000000371cb1723e */ /* 0x000fe200000000ff */
[C---:B------:R-:W-:Y:S02]  /*8110*/  FMUL.FTZ R20, R6.reuse, R172 ;  /* 0x000000ac06147220 */ /* 0x040fe40000410000 */
[C---:B------:R-:W-:Y:S01]  /*8120*/  FMUL.FTZ R21, R6.reuse, R173 ;  /* 0x000000ad06157220 */ /* 0x040fe20000410000 */
[----:B------:R-:W-:Y:S01]  /*8130*/  MOV R173, R62 ;  /* 0x0000003e00ad7202 */ /* 0x000fe20000000f00 */
[C---:B------:R-:W-:Y:S01]  /*8140*/  FMUL.FTZ R36, R6.reuse, R168 ;  /* 0x000000a806247220 */ /* 0x040fe20000410000 */
[----:B------:R-:W-:Y:S01]  /*8150*/  MOV R168, R35 ;  /* 0x0000002300a87202 */ /* 0x000fe20000000f00 */
[----:B------:R-:W-:Y:S01]  /*8160*/  MUFU.EX2 R230, R230 ;  /* 0x000000e600e67308 */ /* 0x000fe20000000800 */
[C---:B------:R-:W-:Y:S01]  /*8170*/  FMUL.FTZ R37, R6.reuse, R169 ;  /* 0x000000a906257220 */ /* 0x040fe20000410000 */
[----:B------:R-:W-:Y:S01]  /*8180*/  MOV R169, R46 ;  /* 0x0000002e00a97202 */ /* 0x000fe20000000f00 */
[C---:B------:R-:W-:Y:S01]  /*8190*/  FMUL.FTZ R48, R6.reuse, R184 ;  /* 0x000000b806307220 */ /* 0x040fe20000410000 */
[----:B------:R-:W-:Y:S01]  /*81a0*/  MOV R184, R8 ;  /* 0x0000000800b87202 */ /* 0x000fe20000000f00 */
[C---:B------:R-:W-:Y:S01]  /*81b0*/  FMUL.FTZ R49, R6.reuse, R185 ;  /* 0x000000b906317220 */ /* 0x040fe20000410000 */
[----:B------:R-:W-:Y:S01]  /*81c0*/  MOV R185, R30 ;  /* 0x0000001e00b97202 */ /* 0x000fe20000000f00 */
[C---:B------:R-:W-:Y:S01]  /*81d0*/  FMUL.FTZ R52, R6.reuse, R164 ;  /* 0x000000a406347220 */ /* 0x040fe20000410000 */
[----:B------:R-:W-:Y:S01]  /*81e0*/  MOV R164, R38 ;  /* 0x0000002600a47202 */ /* 0x000fe20000000f00 */
[C---:B------:R-:W-:Y:S01]  /*81f0*/  FMUL.FTZ R53, R6.reuse, R165 ;  /* 0x000000a506357220 */ /* 0x040fe20000410000 */
[----:B------:R-:W2:Y:S01]  /*8200*/  MUFU.EX2 R200, R200 ;  /* 0x000000c800c87308 */ /* 0x000ea20000000800 */
[C---:B------:R-:W-:Y:S01]  /*8210*/  FMUL.FTZ R128, R6.reuse, R128 ;  /* 0x0000008006807220 */ /* 0x040fe20000410000 */
[----:B------:R-:W-:Y:S01]  /*8220*/  MOV R165, R47 ;  /* 0x0000002f00a57202 */ /* 0x000fe20000000f00 */
[----:B------:R-:W-:Y:S02]  /*8230*/  FMUL.FTZ R129, R6, R129 ;  /* 0x0000008106817220 */ /* 0x000fe40000410000 */
[C---:B----4-:R-:W-:Y:S01]  /*8240*/  FMUL.FTZ R8, R198.reuse, R160 ;  /* 0x000000a0c6087220 */ /* 0x050fe20000410000 */
[----:B------:R-:W-:Y:S01]  /*8250*/  F2FP.PACK_AB R160, R39, R59 ;  /* 0x0000003b27a0723e */ /* 0x000fe200000000ff */
[----:B-----5:R-:W-:Y:S01]  /*8260*/  FMUL.FTZ R10, R197, R162 ;  /* 0x000000a2c50a7220 */ /* 0x020fe20000410000 */
[----:B-1----:R-:W-:Y:S01]  /*8270*/  F2FP.PACK_AB R162, R217, R192 ;  /* 0x000000c0d9a2723e */ /* 0x002fe200000000ff */
[C---:B------:R-:W-:Y:S01]  /*8280*/  FMUL.FTZ R9, R198.reuse, R161 ;  /* 0x000000a1c6097220 */ /* 0x040fe20000410000 */
[----:B------:R-:W-:Y:S01]  /*8290*/  F2FP.PACK_AB R161, R231, R66 ;  /* 0x00000042e7a1723e */ /* 0x000fe200000000ff */
[C---:B------:R-:W-:Y:S01]  /*82a0*/  FMUL.FTZ R12, R198.reuse, R156 ;  /* 0x0000009cc60c7220 */ /* 0x040fe20000410000 */
[----:B------:R-:W-:Y:S01]  /*82b0*/  MOV R156, R58 ;  /* 0x0000003a009c7202 */ /* 0x000fe20000000f00 */
[C---:B------:R-:W-:Y:S01]  /*82c0*/  FMUL.FTZ R14, R197.reuse, R158 ;  /* 0x0000009ec50e7220 */ /* 0x040fe20000410000 */
[----:B------:R-:W-:Y:S01]  /*82d0*/  MOV R158, R59 ;  /* 0x0000003b009e7202 */ /* 0x000fe20000000f00 */
[C---:B------:R-:W-:Y:S01]  /*82e0*/  FMUL.FTZ R13, R198.reuse, R157 ;  /* 0x0000009dc60d7220 */ /* 0x040fe20000410000 */
[----:B------:R-:W-:Y:S01]  /*82f0*/  MOV R157, R55 ;  /* 0x00000037009d7202 */ /* 0x000fe20000000f00 */
[----:B------:R-:W-:Y:S01]  /*8300*/  FMUL.FTZ R15, R197, R159 ;  /* 0x0000009fc50f7220 */ /* 0x000fe20000410000 */
        /* <DEDUP_REMOVED lines=9> */
[----:B------:R-:W-:Y:S01]  /*83a0*/  FMUL.FTZ R31, R197, R151 ;  /* 0x00000097c51f7220 */ /* 0x000fe20000410000 */
[----:B------:R-:W-:Y:S01]  /*83b0*/  MOV R151, R56 ;  /* 0x0000003800977202 */ /* 0x000fe20000000f00 */
[C---:B------:R-:W-:Y:S01]  /*83c0*/  FMUL.FTZ R22, R199.reuse, R174 ;  /* 0x000000aec7167220 */ /* 0x040fe20000410000 */
[----:B------:R-:W1:Y:S01]  /*83d0*/  LDSM.16.MT88.4 R56, [R241+0x100] ;  /* 0x00010000f138783b */ /* 0x000e620000004200 */
[C---:B------:R-:W-:Y:S01]  /*83e0*/  FMUL.FTZ R23, R199.reuse, R175 ;  /* 0x000000afc7177220 */ /* 0x040fe20000410000 */
[----:B------:R-:W-:Y:S01]  /*83f0*/  MOV R175, R39 ;  /* 0x0000002700af7202 */ /* 0x000fe20000000f00 */
[----:B------:R-:W-:Y:S01]  /*8400*/  FMUL.FTZ R35, R199, R191 ;  /* 0x000000bfc7237220 */ /* 0x000fe20000410000 */
[----:B------:R-:W-:Y:S01]  /*8410*/  MOV R191, R45 ;  /* 0x0000002d00bf7202 */ /* 0x000fe20000000f00 */
[C---:B------:R-:W-:Y:S01]  /*8420*/  FMUL.FTZ R45, R198.reuse, R141 ;  /* 0x0000008dc62d7220 */ /* 0x040fe20000410000 */
[----:B------:R-:W-:Y:S01]  /*8430*/  MOV R174, R67 ;  /* 0x0000004300ae7202 */ /* 0x000fe20000000f00 */
[C---:B------:R-:W-:Y:S01]  /*8440*/  FMUL.FTZ R46, R197.reuse, R142 ;  /* 0x0000008ec52e7220 */ /* 0x040fe20000410000 */
[----:B------:R-:W-:Y:S01]  /*8450*/  MUFU.EX2 R169, R169 ;  /* 0x000000a900a97308 */ /* 0x000fe20000000800 */
[----:B------:R-:W-:Y:S02]  /*8460*/  FMUL.FTZ R47, R197, R143 ;  /* 0x0000008fc52f7220 */ /* 0x000fe40000410000 */
[C---:B------:R-:W-:Y:S01]  /*8470*/  FMUL.FTZ R38, R199.reuse, R170 ;  /* 0x000000aac7267220 */ /* 0x040fe20000410000 */
[----:B------:R-:W-:Y:S01]  /*8480*/  MOV R170, R44 ;  /* 0x0000002c00aa7202 */ /* 0x000fe20000000f00 */
[C---:B------:R-:W-:Y:S02]  /*8490*/  FMUL.FTZ R44, R198.reuse, R140 ;  /* 0x0000008cc62c7220 */ /* 0x040fe40000410000 */
[----:B------:R-:W4:Y:S01]  /*84a0*/  LDSM.16.MT88.4 R140, [R240+0x100] ;  /* 0x00010000f08c783b */ /* 0x000f220000004200 */
[C---:B------:R-:W-:Y:S02]  /*84b0*/  FMUL.FTZ R39, R199.reuse, R171 ;  /* 0x000000abc7277220 */ /* 0x040fe40000410000 */
[----:B------:R-:W-:Y:S01]  /*84c0*/  FMUL.FTZ R50, R199, R186 ;  /* 0x000000bac7327220 */ /* 0x000fe20000410000 */
[----:B------:R-:W-:Y:S01]  /*84d0*/  MUFU.EX2 R171, R194 ;  /* 0x000000c200ab7308 */ /* 0x000fe20000000800 */
[C---:B------:R-:W-:Y:S02]  /*84e0*/  FMUL.FTZ R60, R198.reuse, R132 ;  /* 0x00000084c63c7220 */ /* 0x040fe40000410000 */
[C---:B------:R-:W-:Y:S02]  /*84f0*/  FMUL.FTZ R61, R198.reuse, R133 ;  /* 0x00000085c63d7220 */ /* 0x040fe40000410000 */
[----:B------:R-:W-:Y:S02]  /*8500*/  FMUL.FTZ R62, R197, R134 ;  /* 0x00000086c53e7220 */ /* 0x000fe40000410000 */
[C---:B------:R-:W-:Y:S02]  /*8510*/  FMUL.FTZ R55, R199.reuse, R167 ;  /* 0x000000a7c7377220 */ /* 0x040fe40000410000 */
[C---:B------:R-:W-:Y:S01]  /*8520*/  FMUL.FTZ R67, R199.reuse, R183 ;  /* 0x000000b7c7437220 */ /* 0x040fe20000410000 */
[----:B------:R-:W-:Y:S01]  /*8530*/  MUFU.EX2 R186, R206 ;  /* 0x000000ce00ba7308 */ /* 0x000fe20000000800 */
[C---:B------:R-:W-:Y:S02]  /*8540*/  FMUL.FTZ R70, R199.reuse, R70 ;  /* 0x00000046c7467220 */ /* 0x040fe40000410000 */
[----:B------:R-:W-:Y:S02]  /*8550*/  FMUL.FTZ R71, R199, R71 ;  /* 0x00000047c7477220 */ /* 0x000fe40000410000 */
[C---:B------:R-:W-:Y:S02]  /*8560*/  FMUL.FTZ R72, R198.reuse, R72 ;  /* 0x00000048c6487220 */ /* 0x040fe40000410000 */
[C---:B------:R-:W-:Y:S02]  /*8570*/  FMUL.FTZ R73, R198.reuse, R73 ;  /* 0x00000049c6497220 */ /* 0x040fe40000410000 */
[C---:B------:R-:W-:Y:S01]  /*8580*/  FMUL.FTZ R74, R197.reuse, R74 ;  /* 0x0000004ac54a7220 */ /* 0x040fe20000410000 */
[----:B------:R-:W-:Y:S01]  /*8590*/  MUFU.EX2 R183, R211 ;  /* 0x000000d300b77308 */ /* 0x000fe20000000800 */
[C---:B------:R-:W-:Y:S02]  /*85a0*/  FMUL.FTZ R75, R197.reuse, R75 ;  /* 0x0000004bc54b7220 */ /* 0x040fe40000410000 */
[C---:B------:R-:W-:Y:S02]  /*85b0*/  FMUL.FTZ R76, R198.reuse, R76 ;  /* 0x0000004cc64c7220 */ /* 0x040fe40000410000 */
[C---:B------:R-:W-:Y:S02]  /*85c0*/  FMUL.FTZ R77, R198.reuse, R77 ;  /* 0x0000004dc64d7220 */ /* 0x040fe40000410000 */
[C---:B------:R-:W-:Y:S02]  /*85d0*/  FMUL.FTZ R78, R197.reuse, R78 ;  /* 0x0000004ec54e7220 */ /* 0x040fe40000410000 */
[----:B------:R-:W-:Y:S01]  /*85e0*/  FMUL.FTZ R79, R197, R79 ;  /* 0x0000004fc54f7220 */ /* 0x000fe20000410000 */
[----:B------:R-:W-:Y:S01]  /*85f0*/  MUFU.EX2 R170, R170 ;  /* 0x000000aa00aa7308 */ /* 0x000fe20000000800 */
[C---:B------:R-:W-:Y:S02]  /*8600*/  FMUL.FTZ R82, R199.reuse, R82 ;  /* 0x00000052c7527220 */ /* 0x040fe40000410000 */
[C---:B------:R-:W-:Y:S02]  /*8610*/  FMUL.FTZ R83, R199.reuse, R83 ;  /* 0x00000053c7537220 */ /* 0x040fe40000410000 */
[C---:B------:R-:W-:Y:S02]  /*8620*/  FMUL.FTZ R86, R199.reuse, R86 ;  /* 0x00000056c7567220 */ /* 0x040fe40000410000 */
[----:B------:R-:W-:Y:S02]  /*8630*/  FMUL.FTZ R87, R199, R87 ;  /* 0x00000057c7577220 */ /* 0x000fe40000410000 */
[C---:B------:R-:W-:Y:S01]  /*8640*/  FMUL.FTZ R88, R198.reuse, R88 ;  /* 0x00000058c6587220 */ /* 0x040fe20000410000 */
[----:B------:R-:W-:Y:S01]  /*8650*/  MUFU.EX2 R165, R165 ;  /* 0x000000a500a57308 */ /* 0x000fe20000000800 */
        /* <DEDUP_REMOVED lines=11> */
[----:B------:R-:W5:Y:S01]  /*8710*/  MUFU.EX2 R164, R164 ;  /* 0x000000a400a47308 */ /* 0x000f620000000800 */
[----:B------:R-:W-:Y:S02]  /*8720*/  FMUL.FTZ R103, R199, R103 ;  /* 0x00000067c7677220 */ /* 0x000fe40000410000 */
[C---:B------:R-:W-:Y:S02]  /*8730*/  FMUL.FTZ R104, R198.reuse, R104 ;  /* 0x00000068c6687220 */ /* 0x040fe40000410000 */
        /* <DEDUP_REMOVED lines=19> */
[----:B------:R-:W-:Y:S02]  /*8870*/  FMUL.FTZ R131, R199, R131 ;  /* 0x00000083c7837220 */ /* 0x000fe40000410000 */
[C---:B------:R-:W-:Y:S01]  /*8880*/  FMUL.FTZ R124, R198.reuse, R124 ;  /* 0x0000007cc67c7220 */ /* 0x040fe20000410000 */
[----:B------:R-:W-:Y:S01]  /*8890*/  MUFU.EX2 R222, R222 ;  /* 0x000000de00de7308 */ /* 0x000fe20000000800 */
[----:B------:R-:W-:Y:S02]  /*88a0*/  FMUL.FTZ R125, R198, R125 ;  /* 0x0000007dc67d7220 */ /* 0x000fe40000410000 */
[C---:B------:R-:W-:Y:S02]  /*88b0*/  FMUL.FTZ R126, R197.reuse, R126 ;  /* 0x0000007ec57e7220 */ /* 0x040fe40000410000 */
[----:B------:R-:W-:Y:S05]  /*88c0*/  FMUL.FTZ R127, R197, R127 ;  /* 0x0000007fc57f7220 */ /* 0x000fea0000410000 */
[----:B------:R-:W-:Y:S10]  /*88d0*/  MUFU.EX2 R220, R220 ;  /* 0x000000dc00dc7308 */ /* 0x000ff40000000800 */
[----:B------:R-:W-:Y:S01]  /*88e0*/  MUFU.EX2 R173, R173 ;  /* 0x000000ad00ad7308 */ /* 0x000fe20000000800 */
[----:B--2---:R-:W-:Y:S02]  /*88f0*/  FFMA.FTZ R172, R6, R7, R11 ;  /* 0x0000000706ac7223 */ /* 0x004fe4000001000b */
[----:B------:R-:W-:Y:S01]  /*8900*/  FMUL.FTZ R6, R199, R178 ;  /* 0x000000b2c7067220 */ /* 0x000fe20000410000 */
[----:B------:R-:W-:Y:S01]  /*8910*/  F2FP.PACK_AB R178, R219, R229 ;  /* 0x000000e5dbb2723e */ /* 0x000fe200000000ff */
[----:B------:R-:W-:Y:S01]  /*8920*/  FMUL.FTZ R7, R199, R179 ;  /* 0x000000b3c7077220 */ /* 0x000fe20000410000 */
[----:B------:R-:W-:Y:S01]  /*8930*/  F2FP.PACK_AB R179, R216, R218 ;  /* 0x000000dad8b3723e */ /* 0x000fe200000000ff */
[C---:B------:R-:W-:Y:S01]  /*8940*/  FMUL.FTZ R11, R197.reuse, R163 ;  /* 0x000000a3c50b7220 */ /* 0x040fe20000410000 */
[----:B------:R-:W-:Y:S05]  /*8950*/  F2FP.PACK_AB R163, R200, R230 ;  /* 0x000000e6c8a3723e */ /* 0x000fea00000000ff */
[-C--:B------:R-:W-:Y:S08]  /*8960*/  HMMA.16816.F32 R4, R176, R24.reuse, R4 ;  /* 0x00000018b004723c */ /* 0x080ff00000001804 */
[C---:B------:R-:W-:Y:S07]  /*8970*/  HMMA.16816.F32 R8, R160.reuse, R24, R8 ;  /* 0x00000018a008723c */ /* 0x040fee0000001808 */
[C---:B------:R-:W-:Y:S01]  /*8980*/  FMUL.FTZ R24, R198.reuse, R152 ;  /* 0x00000098c6187220 */ /* 0x040fe20000410000 */
[-C--:B------:R-:W-:Y:S04]  /*8990*/  HMMA.16816.F32 R12, R160, R26.reuse, R12 ;  /* 0x0000001aa00c723c */ /* 0x080fe8000000180c */
[----:B------:R-:W-:Y:S01]  /*89a0*/  MOV R152, R63 ;  /* 0x0000003f00987202 */ /* 0x000fe20000000f00 */
[----:B------:R-:W-:Y:S02]  /*89b0*/  FMUL.FTZ R63, R197, R135 ;  /* 0x00000087c53f7220 */ /* 0x000fe40000410000 */
[----:B------:R-:W2:Y:S01]  /*89c0*/  LDSM.16.MT88.4 R132, [R248+0x2100] ;  /* 0x00210000f884783b */ /* 0x000ea20000004200 */
[C---:B------:R-:W-:Y:S04]  /*89d0*/  HMMA.16816.F32 R16, R176.reuse, R26, R16 ;  /* 0x0000001ab010723c */ /* 0x040fe80000001810 */
[C---:B------:R-:W-:Y:S01]  /*89e0*/  FMUL.FTZ R25, R198.reuse, R153 ;  /* 0x00000099c6197220 */ /* 0x040fe20000410000 */
[----:B------:R-:W-:Y:S01]  /*89f0*/  MOV R153, R51 ;  /* 0x0000003300997202 */ /* 0x000fe20000000f00 */
[----:B------:R-:W-:Y:S02]  /*8a00*/  FMUL.FTZ R51, R199, R187 ;  /* 0x000000bbc7337220 */ /* 0x000fe40000410000 */
[-C--:B---3--:R-:W-:Y:S01]  /*8a10*/  HMMA.16816.F32 R20, R176, R40.reuse, R20 ;  /* 0x00000028b014723c */ /* 0x088fe20000001814 */
[----:B------:R-:W-:Y:S03]  /*8a20*/  MUFU.EX2 R187, R184 ;  /* 0x000000b800bb7308 */ /* 0x000fe60000000800 */
[C---:B------:R-:W-:Y:S01]  /*8a30*/  FMUL.FTZ R27, R197.reuse, R155 ;  /* 0x0000009bc51b7220 */ /* 0x040fe20000410000 */
[----:B------:R-:W-:Y:S01]  /*8a40*/  MOV R155, R28 ;  /* 0x0000001c009b7202 */ /* 0x000fe20000000f00 */
[C---:B------:R-:W-:Y:S01]  /*8a50*/  FMUL.FTZ R26, R197.reuse, R154 ;  /* 0x0000009ac51a7220 */ /* 0x040fe20000410000 */
[----:B------:R-:W-:Y:S01]  /*8a60*/  MOV R154, R54 ;  /* 0x00000036009a7202 */ /* 0x000fe20000000f00 */
[C---:B------:R-:W-:Y:S01]  /*8a70*/  FMUL.FTZ R28, R198.reuse, R148 ;  /* 0x00000094c61c7220 */ /* 0x040fe20000410000 */
[----:B------:R-:W-:Y:S03]  /*8a80*/  MOV R148, R29 ;  /* 0x0000001d00947202 */ /* 0x000fe60000000f00 */
[----:B------:R-:W-:Y:S01]  /*8a90*/  FMUL.FTZ R29, R198, R149 ;  /* 0x00000095c61d7220 */ /* 0x000fe20000410000 */
[C---:B------:R-:W-:Y:S04]  /*8aa0*/  HMMA.16816.F32 R24, R160.reuse, R40, R24 ;  /* 0x00000028a018723c */ /* 0x040fe80000001818 */
[----:B------:R-:W-:Y:S01]  /*8ab0*/  MOV R149, R66 ;  /* 0x0000004200957202 */ /* 0x000fe20000000f00 */
[----:B------:R-:W-:Y:S02]  /*8ac0*/  FADD.FTZ R172, R148, R172 ;  /* 0x000000ac94ac7221 */ /* 0x000fe40000010000 */
[C---:B------:R-:W-:Y:S01]  /*8ad0*/  FMUL.FTZ R40, R198.reuse, R144 ;  /* 0x00000090c6287220 */ /* 0x040fe20000410000 */
[-C--:B------:R-:W-:Y:S04]  /*8ae0*/  HMMA.16816.F32 R28, R160, R42.reuse, R28 ;  /* 0x0000002aa01c723c */ /* 0x080fe8000000181c */
[C---:B------:R-:W-:Y:S02]  /*8af0*/  FMUL.FTZ R41, R198.reuse, R145 ;  /* 0x00000091c6297220 */ /* 0x040fe40000410000 */
[----:B------:R-:W-:Y:S02]  /*8b00*/  FFMA.FTZ R203, R197, R203, R149 ;  /* 0x000000cbc5cb7223 */ /* 0x000fe40000010095 */
[C---:B------:R-:W-:Y:S04]  /*8b10*/  HMMA.16816.F32 R32, R176.reuse, R42, R32 ;  /* 0x0000002ab020723c */ /* 0x040fe80000001820 */
[C---:B------:R-:W-:Y:S02]  /*8b20*/  FMUL.FTZ R54, R199.reuse, R166 ;  /* 0x000000a6c7367220 */ /* 0x040fe40000410000 */
[----:B------:R-:W-:Y:S01]  /*8b30*/  FMUL.FTZ R66, R199, R182 ;  /* 0x000000b6c7427220 */ /* 0x000fe20000410000 */
[----:B------:R3:W-:Y:S01]  /*8b40*/  MUFU.EX2 R166, R191 ;  /* 0x000000bf00a67308 */ /* 0x0007e20000000800 */
[-C--:B-1----:R-:W-:Y:S04]  /*8b50*/  HMMA.16816.F32 R36, R176, R56.reuse, R36 ;  /* 0x00000038b024723c */ /* 0x082fe80000001824 */
[C---:B------:R-:W-:Y:S02]  /*8b60*/  FMUL.FTZ R42, R197.reuse, R146 ;  /* 0x00000092c52a7220 */ /* 0x040fe40000410000 */
[----:B------:R-:W-:Y:S02]  /*8b70*/  FMUL.FTZ R43, R197, R147 ;  /* 0x00000093c52b7220 */ /* 0x000fe40000410000 */
[----:B------:R-:W-:Y:S01]  /*8b80*/  LDSM.16.MT88.4 R144, [R242+0x900] ;  /* 0x00090000f290783b */ /* 0x000fe20000004200 */
[----:B------:R-:W-:Y:S02]  /*8b90*/  FADD.FTZ R172, R229, R172 ;  /* 0x000000ace5ac7221 */ /* 0x000fe40000010000 */
[----:B------:R-:W-:Y:S02]  /*8ba0*/  MUFU.EX2 R229, R215 ;  /* 0x000000d700e57308 */ /* 0x000fe40000000800 */
[C---:B------:R-:W-:Y:S04]  /*8bb0*/  HMMA.16816.F32 R40, R160.reuse, R56, R40 ;  /* 0x00000038a028723c */ /* 0x040fe80000001828 */
[----:B------:R-:W-:Y:S03]  /*8bc0*/  FADD.FTZ R219, R219, R172 ;  /* 0x000000acdbdb7221 */ /* 0x000fe60000010000 */
[C---:B------:R-:W-:Y:S01]  /*8bd0*/  FMUL.FTZ R56, R198.reuse, R136 ;  /* 0x00000088c6387220 */ /* 0x040fe20000410000 */
[-C--:B------:R-:W-:Y:S04]  /*8be0*/  HMMA.16816.F32 R44, R160, R58.reuse, R44 ;  /* 0x0000003aa02c723c */ /* 0x080fe8000000182c */
[----:B------:R-:W-:Y:S01]  /*8bf0*/  FMUL.FTZ R57, R198, R137 ;  /* 0x00000089c6397220 */ /* 0x000fe20000410000 */
[----:B---3--:R-:W-:Y:S01]  /*8c00*/  MOV R191, R150 ;  /* 0x0000009600bf7202 */ /* 0x008fe20000000f00 */
[----:B------:R-:W-:Y:S02]  /*8c10*/  FMUL.FTZ R150, R0, c[0x0][0x2d0] ;  /* 0x0000b40000967a20 */ /* 0x000fe40000410000 */
[C---:B------:R-:W-:Y:S04]  /*8c20*/  HMMA.16816.F32 R48, R176.reuse, R58, R48 ;  /* 0x0000003ab030723c */ /* 0x040fe80000001830 */
[--C-:B------:R-:W-:Y:S02]  /*8c30*/  FFMA.FTZ R167, R225, c[0x0][0x2d0], -R150.reuse ;  /* 0x0000b400e1a77a23 */ /* 0x100fe40000010896 */
[--C-:B------:R-:W-:Y:S01]  /*8c40*/  FFMA.FTZ R224, R224, c[0x0][0x2d0], -R150.reuse ;  /* 0x0000b400e0e07a23 */ /* 0x100fe20000010896 */
[----:B------:R-:W1:Y:S01]  /*8c50*/  MUFU.EX2 R225, R191 ;  /* 0x000000bf00e17308 */ /* 0x000e620000000800 */
[-C--:B----4-:R-:W-:Y:S04]  /*8c60*/  HMMA.16816.F32 R52, R176, R140.reuse, R52 ;  /* 0x0000008cb034723c */ /* 0x090fe80000001834 */
[C---:B------:R-:W-:Y:S02]  /*8c70*/  FMUL.FTZ R58, R197.reuse, R138 ;  /* 0x0000008ac53a7220 */ /* 0x040fe40000410000 */
[----:B------:R-:W-:Y:S02]  /*8c80*/  FMUL.FTZ R59, R197, R139 ;  /* 0x0000008bc53b7220 */ /* 0x000fe40000410000 */
[----:B------:R-:W-:Y:S01]  /*8c90*/  LDSM.16.MT88.4 R136, [R248+0x900] ;  /* 0x00090000f888783b */ /* 0x000fe20000004200 */
[--C-:B------:R-:W-:Y:S01]  /*8ca0*/  FFMA.FTZ R227, R227, c[0x0][0x2d0], -R150.reuse ;  /* 0x0000b400e3e37a23 */ /* 0x100fe20000010896 */
[----:B------:R-:W-:Y:S02]  /*8cb0*/  MUFU.EX2 R167, R167 ;  /* 0x000000a700a77308 */ /* 0x000fe40000000800 */
[--C-:B------:R-:W-:Y:S01]  /*8cc0*/  FFMA.FTZ R226, R226, c[0x0][0x2d0], -R150.reuse ;  /* 0x0000b400e2e27a23 */ /* 0x100fe20000010896 */
[C---:B------:R-:W-:Y:S04]  /*8cd0*/  HMMA.16816.F32 R56, R160.reuse, R140, R56 ;  /* 0x0000008ca038723c */ /* 0x040fe80000001838 */
[--C-:B------:R-:W-:Y:S02]  /*8ce0*/  FFMA.FTZ R154, R154, c[0x0][0x2d0], -R150.reuse ;  /* 0x0000b4009a9a7a23 */ /* 0x100fe40000010896 */
[--C-:B------:R-:W-:Y:S01]  /*8cf0*/  FFMA.FTZ R153, R153, c[0x0][0x2d0], -R150.reuse ;  /* 0x0000b40099997a23 */ /* 0x100fe20000010896 */
[----:B-----5:R-:W-:Y:S01]  /*8d00*/  F2FP.PACK_AB R140, R164, R168 ;  /* 0x000000a8a48c723e */ /* 0x020fe200000000ff */
[-C--:B------:R-:W-:Y:S01]  /*8d10*/  HMMA.16816.F32 R60, R160, R142.reuse, R60 ;  /* 0x0000008ea03c723c */ /* 0x080fe2000000183c */
[----:B------:R-:W-:Y:S03]  /*8d20*/  MUFU.EX2 R184, R154 ;  /* 0x0000009a00b87308 */ /* 0x000fe60000000800 */
[--C-:B------:R-:W-:Y:S02]  /*8d30*/  FFMA.FTZ R152, R152, c[0x0][0x2d0], -R150.reuse ;  /* 0x0000b40098987a23 */ /* 0x100fe40000010896 */
[--C-:B------:R-:W-:Y:S02]  /*8d40*/  FFMA.FTZ R156, R156, c[0x0][0x2d0], -R150.reuse ;  /* 0x0000b4009c9c7a23 */ /* 0x100fe40000010896 */
[C---:B------:R-:W-:Y:S03]  /*8d50*/  HMMA.16816.F32 R64, R176.reuse, R142, R64 ;  /* 0x0000008eb040723c */ /* 0x040fe60000001840 */
[----:B------:R-:W-:Y:S01]  /*8d60*/  MUFU.EX2 R182, R153 ;  /* 0x0000009900b67308 */ /* 0x000fe20000000800 */
[--C-:B------:R-:W-:Y:S02]  /*8d70*/  FFMA.FTZ R202, R202, c[0x0][0x2d0], -R150.reuse ;  /* 0x0000b400caca7a23 */ /* 0x100fe40000010896 */
[--C-:B------:R-:W-:Y:S01]  /*8d80*/  FFMA.FTZ R201, R201, c[0x0][0x2d0], -R150.reuse ;  /* 0x0000b400c9c97a23 */ /* 0x100fe20000010896 */
[----:B-1----:R-:W-:Y:S01]  /*8d90*/  F2FP.PACK_AB R142, R228, R225 ;  /* 0x000000e1e48e723e */ /* 0x002fe200000000ff */
[-C--:B--2---:R-:W-:Y:S04]  /*8da0*/  HMMA.16816.F32 R68, R176, R132.reuse, R68 ;  /* 0x00000084b044723c */ /* 0x084fe80000001844 */
[----:B------:R-:W-:Y:S01]  /*8db0*/  FADD.FTZ R219, R170, R219 ;  /* 0x000000dbaadb7221 */ /* 0x000fe20000010000 */
[----:B------:R-:W1:Y:S03]  /*8dc0*/  MUFU.EX2 R224, R224 ;  /* 0x000000e000e07308 */ /* 0x000e660000000800 */
[C---:B------:R-:W-:Y:S07]  /*8dd0*/  HMMA.16816.F32 R72, R160.reuse, R132, R72 ;  /* 0x00000084a048723c */ /* 0x040fee0000001848 */
[----:B------:R-:W-:Y:S01]  /*8de0*/  MUFU.EX2 R227, R227 ;  /* 0x000000e300e37308 */ /* 0x000fe20000000800 */
[-C--:B------:R-:W-:Y:S08]  /*8df0*/  HMMA.16816.F32 R76, R160, R134.reuse, R76 ;  /* 0x00000086a04c723c */ /* 0x080ff0000000184c */
[C---:B------:R-:W-:Y:S01]  /*8e00*/  HMMA.16816.F32 R80, R176.reuse, R134, R80 ;  /* 0x00000086b050723c */ /* 0x040fe20000001850 */
[----:B------:R-:W2:Y:S01]  /*8e10*/  LDSM.16.MT88.4 R132, [R242+0x2100] ;  /* 0x00210000f284783b */ /* 0x000ea20000004200 */
[----:B------:R-:W3:Y:S02]  /*8e20*/  MUFU.EX2 R226, R226 ;  /* 0x000000e200e27308 */ /* 0x000ee40000000800 */
[----:B-1----:R-:W-:Y:S08]  /*8e30*/  F2FP.PACK_AB R141, R224, R167 ;  /* 0x000000a7e08d723e */ /* 0x002ff000000000ff */
[----:B------:R-:W-:Y:S10]  /*8e40*/  MUFU.EX2 R197, R159 ;  /* 0x0000009f00c57308 */ /* 0x000ff40000000800 */
[----:B------:R-:W-:Y:S01]  /*8e50*/  MUFU.EX2 R159, R193 ;  /* 0x000000c1009f7308 */ /* 0x000fe20000000800 */
[----:B---3--:R-:W-:Y:S09]  /*8e60*/  F2FP.PACK_AB R143, R226, R227 ;  /* 0x000000e3e28f723e */ /* 0x008ff200000000ff */
[----:B------:R-:W-:Y:S01]  /*8e70*/  MUFU.EX2 R172, R202 ;  /* 0x000000ca00ac7308 */ /* 0x000fe20000000800 */
[-C--:B--2---:R-:W-:Y:S08]  /*8e80*/  HMMA.16816.F32 R84, R176, R132.reuse, R84 ;  /* 0x00000084b054723c */ /* 0x084ff00000001854 */
[C---:B------:R-:W-:Y:S08]  /*8e90*/  HMMA.16816.F32 R88, R160.reuse, R132, R88 ;  /* 0x00000084a058723c */ /* 0x040ff00000001858 */
[-C--:B------:R-:W-:Y:S08]  /*8ea0*/  HMMA.16816.F32 R92, R160, R134.reuse, R92 ;  /* 0x00000086a05c723c */ /* 0x080ff0000000185c */
[C---:B------:R-:W-:Y:S01]  /*8eb0*/  HMMA.16816.F32 R96, R176.reuse, R134, R96 ;  /* 0x00000086b060723c */ /* 0x040fe20000001860 */
[----:B------:R-:W1:Y:S07]  /*8ec0*/  LDSM.16.MT88.4 R132, [R241+0x2100] ;  /* 0x00210000f184783b */ /* 0x000e6e0000004200 */
[-C--:B-1----:R-:W-:Y:S08]  /*8ed0*/  HMMA.16816.F32 R100, R176, R132.reuse, R100 ;  /* 0x00000084b064723c */ /* 0x082ff00000001864 */
[C---:B------:R-:W-:Y:S08]  /*8ee0*/  HMMA.16816.F32 R104, R160.reuse, R132, R104 ;  /* 0x00000084a068723c */ /* 0x040ff00000001868 */
[-C--:B------:R-:W-:Y:S08]  /*8ef0*/  HMMA.16816.F32 R108, R160, R134.reuse, R108 ;  /* 0x00000086a06c723c */ /* 0x080ff0000000186c */
[C---:B------:R-:W-:Y:S01]  /*8f00*/  HMMA.16816.F32 R112, R176.reuse, R134, R112 ;  /* 0x00000086b070723c */ /* 0x040fe20000001870 */
[----:B------:R-:W1:Y:S07]  /*8f10*/  LDSM.16.MT88.4 R132, [R240+0x2100] ;  /* 0x00210000f084783b */ /* 0x000e6e0000004200 */
[-C--:B-1----:R-:W-:Y:S08]  /*8f20*/  HMMA.16816.F32 R116, R176, R132.reuse, R116 ;  /* 0x00000084b074723c */ /* 0x082ff00000001874 */
[C---:B------:R-:W-:Y:S01]  /*8f30*/  HMMA.16816.F32 R120, R160.reuse, R132, R120 ;  /* 0x00000084a078723c */ /* 0x040fe20000001878 */
[----:B------:R-:W2:Y:S04]  /*8f40*/  LDL.LU R133, [R1+0x3c] ;  /* 0x00003c0001857983 */ /* 0x000ea80000300800 */
[----:B------:R-:W3:Y:S03]  /*8f50*/  LDL.LU R132, [R1+0x38] ;  /* 0x0000380001847983 */ /* 0x000ee60000300800 */
[-C--:B------:R-:W-:Y:S01]  /*8f60*/  HMMA.16816.F32 R124, R160, R134.reuse, R124 ;  /* 0x00000086a07c723c */ /* 0x080fe2000000187c */
[----:B------:R-:W-:Y:S06]  /*8f70*/  MUFU.EX2 R163, R185 ;  /* 0x000000b900a37308 */ /* 0x000fec0000000800 */
[--C-:B------:R-:W-:Y:S01]  /*8f80*/  FFMA.FTZ R161, R190, c[0x0][0x2d0], -R150.reuse ;  /* 0x0000b400bea17a23 */ /* 0x100fe20000010896 */
[----:B------:R-:W-:Y:S03]  /*8f90*/  HMMA.16816.F32 R128, R176, R134, R128 ;  /* 0x00000086b080723c */ /* 0x000fe60000001880 */
[----:B------:R-:W-:Y:S01]  /*8fa0*/  MUFU.EX2 R185, R212 ;  /* 0x000000d400b97308 */ /* 0x000fe20000000800 */
[----:B------:R-:W-:Y:S02]  /*8fb0*/  FFMA.FTZ R160, R151, c[0x0][0x2d0], -R150 ;  /* 0x0000b40097a07a23 */ /* 0x000fe40000010896 */
[----:B------:R-:W1:Y:S01]  /*8fc0*/  LDSM.16.MT88.4 R148, [R241+0x900] ;  /* 0x00090000f194783b */ /* 0x000e620000004200 */
[----:B------:R-:W-:Y:S01]  /*8fd0*/  F2FP.PACK_AB R134, R221, R223 ;  /* 0x000000dfdd86723e */ /* 0x000fe200000000ff */
[----:B------:R-:W-:Y:S01]  /*8fe0*/  FADD.FTZ R162, R231, R203 ;  /* 0x000000cbe7a27221 */ /* 0x000fe20000010000 */
[----:B------:R-:W-:Y:S03]  /*8ff0*/  F2FP.PACK_AB R135, R220, R222 ;  /* 0x000000dedc87723e */ /* 0x000fe600000000ff */
[----:B------:R-:W-:Y:S01]  /*9000*/  FADD.FTZ R162, R230, R162 ;  /* 0x000000a2e6a27221 */ /* 0x000fe20000010000 */
[----:B------:R-:W-:Y:S03]  /*9010*/  MUFU.EX2 R176, R210 ;  /* 0x000000d200b07308 */ /* 0x000fe60000000800 */
[----:B------:R-:W-:Y:S04]  /*9020*/  FADD.FTZ R162, R200, R162 ;  /* 0x000000a2c8a27221 */ /* 0x000fe80000010000 */
[----:B------:R-:W-:Y:S03]  /*9030*/  FADD.FTZ R167, R167, R162 ;  /* 0x000000a2a7a77221 */ /* 0x000fe60000010000 */
[----:B------:R-:W4:Y:S10]  /*9040*/  MUFU.EX2 R230, R214 ;  /* 0x000000d600e67308 */ /* 0x000f340000000800 */
[----:B------:R5:W-:Y:S10]  /*9050*/  MUFU.EX2 R231, R213 ;  /* 0x000000d500e77308 */ /* 0x000bf40000000800 */
[----:B------:R-:W-:Y:S01]  /*9060*/  MUFU.EX2 R177, R174 ;  /* 0x000000ae00b17308 */ /* 0x000fe20000000800 */
[----:B----4-:R-:W-:Y:S09]  /*9070*/  F2FP.PACK_AB R200, R230, R229 ;  /* 0x000000e5e6c8723e */ /* 0x010ff200000000ff */
[----:B------:R-:W-:Y:S01]  /*9080*/  MUFU.EX2 R174, R189 ;  /* 0x000000bd00ae7308 */ /* 0x000fe20000000800 */
[----:B-----5:R-:W-:Y:S09]  /*9090*/  LDSM.16.MT88.4 R212, [R242+0x3900] ;  /* 0x00390000f2d4783b */ /* 0x020ff20000004200 */
[----:B------:R-:W-:Y:S10]  /*90a0*/  MUFU.EX2 R179, R180 ;  /* 0x000000b400b37308 */ /* 0x000ff40000000800 */
[----:B------:R4:W-:Y:S10]  /*90b0*/  MUFU.EX2 R180, R188 ;  /* 0x000000bc00b47308 */ /* 0x0009f40000000800 */
[----:B------:R-:W-:Y:S10]  /*90c0*/  MUFU.EX2 R178, R204 ;  /* 0x000000cc00b27308 */ /* 0x000ff40000000800 */
[----:B------:R-:W5:Y:S01]  /*90d0*/  MUFU.EX2 R160, R160 ;  /* 0x000000a000a07308 */ /* 0x000f620000000800 */
[----:B----4-:R-:W-:Y:S01]  /*90e0*/  LDSM.16.MT88.4 R188, [R242+0x1900] ;  /* 0x00190000f2bc783b */ /* 0x010fe20000004200 */
[----:B--2---:R-:W-:Y:S01]  /*90f0*/  FFMA.FTZ R157, R199, R133, R157 ;  /* 0x00000085c79d7223 */ /* 0x004fe2000001009d */
[----:B------:R-:W-:Y:S07]  /*9100*/  F2FP.PACK_AB R133, R165, R169 ;  /* 0x000000a9a585723e */ /* 0x000fee00000000ff */
[----:B------:R2:W-:Y:S01]  /*9110*/  MUFU.EX2 R199, R195 ;  /* 0x000000c300c77308 */ /* 0x0005e20000000800 */
[----:B---3--:R-:W-:Y:S01]  /*9120*/  FFMA.FTZ R158, R198, R132, R158 ;  /* 0x00000084c69e7223 */ /* 0x008fe2000001009e */
[C---:B------:R-:W-:Y:S01]  /*9130*/  F2FP.PACK_AB R132, R166.reuse, R170 ;  /* 0x000000aaa684723e */ /* 0x040fe200000000ff */
[----:B------:R-:W-:Y:S01]  /*9140*/  FADD.FTZ R157, R155, R157 ;  /* 0x0000009d9b9d7221 */ /* 0x000fe20000010000 */
[----:B------:R-:W-:Y:S01]  /*9150*/  MOV R170, R187 ;  /* 0x000000bb00aa7202 */ /* 0x000fe20000000f00 */
[----:B------:R-:W-:Y:S02]  /*9160*/  FADD.FTZ R166, R166, R219 ;  /* 0x000000dba6a67221 */ /* 0x000fe40000010000 */
[----:B------:R-:W-:Y:S01]  /*9170*/  FADD.FTZ R157, R218, R157 ;  /* 0x0000009dda9d7221 */ /* 0x000fe20000010000 */
[----:B------:R-:W-:Y:S01]  /*9180*/  MOV R218, R159 ;  /* 0x0000009f00da7202 */ /* 0x000fe20000000f00 */
[-C--:B------:R-:W-:Y:S01]  /*9190*/  HMMA.16816.F32 R4, R132, R136.reuse, R4 ;  /* 0x000000888404723c */ /* 0x080fe20000001804 */
[----:B------:R-:W-:Y:S04]  /*91a0*/  MUFU.EX2 R198, R181 ;  /* 0x000000b500c67308 */ /* 0x000fe80000000800 */
[----:B------:R-:W-:Y:S02]  /*91b0*/  FADD.FTZ R216, R216, R157 ;  /* 0x0000009dd8d87221 */ /* 0x000fe40000010000 */
[----:B------:R-:W-:Y:S01]  /*91c0*/  FADD.FTZ R158, R175, R158 ;  /* 0x0000009eaf9e7221 */ /* 0x000fe20000010000 */
[C---:B------:R-:W-:Y:S03]  /*91d0*/  HMMA.16816.F32 R8, R140.reuse, R136, R8 ;  /* 0x000000888c08723c */ /* 0x040fe60000001808 */
[----:B------:R3:W-:Y:S01]  /*91e0*/  MUFU.EX2 R181, R152 ;  /* 0x0000009800b57308 */ /* 0x0007e20000000800 */
[----:B------:R-:W-:Y:S02]  /*91f0*/  FADD.FTZ R158, R192, R158 ;  /* 0x0000009ec09e7221 */ /* 0x000fe40000010000 */
[----:B--2---:R-:W-:Y:S01]  /*9200*/  LDSM.16.MT88.4 R192, [R248+0x1900] ;  /* 0x00190000f8c0783b */ /* 0x004fe20000004200 */
[----:B------:R-:W-:Y:S01]  /*9210*/  FADD.FTZ R216, R169, R216 ;  /* 0x000000d8a9d87221 */ /* 0x000fe20000010000 */
[-C--:B------:R-:W-:Y:S04]  /*9220*/  HMMA.16816.F32 R12, R140, R138.reuse, R12 ;  /* 0x0000008a8c0c723c */ /* 0x080fe8000000180c */
[----:B------:R-:W-:Y:S01]  /*9230*/  FADD.FTZ R217, R217, R158 ;  /* 0x0000009ed9d97221 */ /* 0x000fe20000010000 */
[----:B------:R-:W-:Y:S01]  /*9240*/  MUFU.EX2 R175, R209 ;  /* 0x000000d100af7308 */ /* 0x000fe20000000800 */
[----:B------:R-:W-:Y:S01]  /*9250*/  FADD.FTZ R165, R165, R216 ;  /* 0x000000d8a5a57221 */ /* 0x000fe20000010000 */
[----:B-----5:R-:W-:Y:S01]  /*9260*/  MOV R169, R160 ;  /* 0x000000a000a97202 */ /* 0x020fe20000000f00 */
[C---:B------:R-:W-:Y:S01]  /*9270*/  HMMA.16816.F32 R16, R132.reuse, R138, R16 ;  /* 0x0000008a8410723c */ /* 0x040fe20000001810 */
[----:B------:R-:W2:Y:S03]  /*9280*/  LDSM.16.MT88.4 R136, [R240+0x900] ;  /* 0x00090000f088783b */ /* 0x000ea60000004200 */
[----:B------:R-:W-:Y:S01]  /*9290*/  FADD.FTZ R217, R168, R217 ;  /* 0x000000d9a8d97221 */ /* 0x000fe20000010000 */
[----:B------:R-:W-:Y:S03]  /*92a0*/  MOV R168, R183 ;  /* 0x000000b700a87202 */ /* 0x000fe60000000f00 */
[-C--:B------:R-:W-:Y:S01]  /*92b0*/  HMMA.16816.F32 R20, R132, R144.reuse, R20 ;  /* 0x000000908414723c */ /* 0x080fe20000001814 */
[----:B---3--:R-:W-:Y:S07]  /*92c0*/  LDSM.16.MT88.4 R152, [R242+0x1100] ;  /* 0x00110000f298783b */ /* 0x008fee0000004200 */
        /* <DEDUP_REMOVED lines=25> */
[C---:B------:R-:W-:Y:S01]  /*9460*/  HMMA.16816.F32 R104, R140.reuse, R136, R104 ;  /* 0x000000888c68723c */ /* 0x040fe20000001868 */
[----:B------:R2:W4:Y:S06]  /*9470*/  MUFU.EX2 R136, R156 ;  /* 0x0000009c00887308 */ /* 0x00052c0000000800 */
[----:B------:R-:W-:Y:S01]  /*9480*/  F2FP.PACK_AB R137, R182, R184 ;  /* 0x000000b8b689723e */ /* 0x000fe200000000ff */
[-C--:B------:R-:W-:Y:S08]  /*9490*/  HMMA.16816.F32 R108, R140, R138.reuse, R108 ;  /* 0x0000008a8c6c723c */ /* 0x080ff0000000186c */
[C---:B------:R-:W-:Y:S07]  /*94a0*/  HMMA.16816.F32 R112, R132.reuse, R138, R112 ;  /* 0x0000008a8470723c */ /* 0x040fee0000001870 */
[----:B------:R-:W-:Y:S01]  /*94b0*/  F2FP.PACK_AB R138, R218, R180 ;  /* 0x000000b4da8a723e */ /* 0x000fe200000000ff */
[-C--:B---3--:R-:W-:Y:S01]  /*94c0*/  HMMA.16816.F32 R116, R132, R144.reuse, R116 ;  /* 0x000000908474723c */ /* 0x088fe20000001874 */
[----:B--2---:R-:W-:Y:S03]  /*94d0*/  LDSM.16.MT88.4 R156, [R242+0x3100] ;  /* 0x00310000f29c783b */ /* 0x004fe60000004200 */
[----:B----4-:R-:W-:Y:S02]  /*94e0*/  MOV R203, R136 ;  /* 0x0000008800cb7202 */ /* 0x010fe40000000f00 */
[----:B------:R-:W-:Y:S02]  /*94f0*/  F2FP.PACK_AB R136, R174, R187 ;  /* 0x000000bbae88723e */ /* 0x000fe400000000ff */
[C---:B------:R-:W-:Y:S04]  /*9500*/  HMMA.16816.F32 R120, R140.reuse, R144, R120 ;  /* 0x000000908c78723c */ /* 0x040fe80000001878 */
[----:B------:R-:W-:Y:S04]  /*9510*/  F2FP.PACK_AB R139, R203, R181 ;  /* 0x000000b5cb8b723e */ /* 0x000fe800000000ff */
[-C--:B------:R-:W-:Y:S01]  /*9520*/  HMMA.16816.F32 R124, R140, R146.reuse, R124 ;  /* 0x000000928c7c723c */ /* 0x080fe2000000187c */
[----:B------:R-:W2:Y:S07]  /*9530*/  LDSM.16.MT88.4 R140, [R241+0x1100] ;  /* 0x00110000f18c783b */ /* 0x000eae0000004200 */
[----:B------:R-:W-:Y:S01]  /*9540*/  HMMA.16816.F32 R128, R132, R146, R128 ;  /* 0x000000928480723c */ /* 0x000fe20000001880 */
[----:B------:R-:W3:Y:S06]  /*9550*/  LDSM.16.MT88.4 R144, [R240+0x1100] ;  /* 0x00110000f090783b */ /* 0x000eec0000004200 */
[----:B------:R-:W-:Y:S02]  /*9560*/  F2FP.PACK_AB R132, R199, R177 ;  /* 0x000000b1c784723e */ /* 0x000fe400000000ff */
[----:B------:R-:W-:Y:S03]  /*9570*/  F2FP.PACK_AB R133, R173, R171 ;  /* 0x000000abad85723e */ /* 0x000fe600000000ff */
[----:B------:R-:W-:Y:S02]  /*9580*/  F2FP.PACK_AB R134, R198, R197 ;  /* 0x000000c5c686723e */ /* 0x000fe400000000ff */
[----:B------:R-:W-:Y:S07]  /*9590*/  F2FP.PACK_AB R135, R163, R179 ;  /* 0x000000b3a387723e */ /* 0x000fee00000000ff */
[-C--:B-1----:R-:W-:Y:S08]  /*95a0*/  HMMA.16816.F32 R4, R132, R148.reuse, R4 ;  /* 0x000000948404723c */ /* 0x082ff00000001804 */
        /* <DEDUP_REMOVED lines=8> */
[----:B------:R-:W4:Y:S07]  /*9630*/  LDSM.16.MT88.4 R152, [R241+0x3100] ;  /* 0x00310000f198783b */ /* 0x000f2e0000004200 */
[-C--:B--2---:R-:W-:Y:S08]  /*9640*/  HMMA.16816.F32 R36, R132, R140.reuse, R36 ;  /* 0x0000008c8424723c */ /* 0x084ff00000001824 */
[C---:B------:R-:W-:Y:S08]  /*9650*/  HMMA.16816.F32 R40, R136.reuse, R140, R40 ;  /* 0x0000008c8828723c */ /* 0x040ff00000001828 */
[-C--:B------:R-:W-:Y:S08]  /*9660*/  HMMA.16816.F32 R44, R136, R142.reuse, R44 ;  /* 0x0000008e882c723c */ /* 0x080ff0000000182c */
[C---:B------:R-:W-:Y:S01]  /*9670*/  HMMA.16816.F32 R48, R132.reuse, R142, R48 ;  /* 0x0000008e8430723c */ /* 0x040fe20000001830 */
[----:B------:R-:W2:Y:S07]  /*9680*/  LDSM.16.MT88.4 R140, [R240+0x3100] ;  /* 0x00310000f08c783b */ /* 0x000eae0000004200 */
[-C--:B---3--:R-:W-:Y:S08]  /*9690*/  HMMA.16816.F32 R52, R132, R144.reuse, R52 ;  /* 0x000000908434723c */ /* 0x088ff00000001834 */
[C---:B------:R-:W-:Y:S01]  /*96a0*/  HMMA.16816.F32 R56, R136.reuse, R144, R56 ;  /* 0x000000908838723c */ /* 0x040fe20000001838 */
[----:B------:R-:W-:Y:S06]  /*96b0*/  MUFU.EX2 R144, R205 ;  /* 0x000000cd00907308 */ /* 0x000fec0000000800 */
[----:B------:R-:W-:Y:S01]  /*96c0*/  MOV R145, R177 ;  /* 0x000000b100917202 */ /* 0x000fe20000000f00 */
[-C--:B------:R-:W-:Y:S03]  /*96d0*/  HMMA.16816.F32 R60, R136, R146.reuse, R60 ;  /* 0x00000092883c723c */ /* 0x080fe6000000183c */
[----:B------:R3:W-:Y:S05]  /*96e0*/  MUFU.EX2 R177, R208 ;  /* 0x000000d000b17308 */ /* 0x0007ea0000000800 */
[C---:B------:R-:W-:Y:S05]  /*96f0*/  HMMA.16816.F32 R64, R132.reuse, R146, R64 ;  /* 0x000000928440723c */ /* 0x040fea0000001840 */
[----:B------:R-:W-:Y:S03]  /*9700*/  MUFU.EX2 R146, R207 ;  /* 0x000000cf00927308 */ /* 0x000fe60000000800 */
[-C--:B-1----:R-:W-:Y:S07]  /*9710*/  HMMA.16816.F32 R68, R132, R148.reuse, R68 ;  /* 0x000000948444723c */ /* 0x082fee0000001844 */
[----:B------:R-:W1:Y:S01]  /*9720*/  MUFU.EX2 R147, R161 ;  /* 0x000000a100937308 */ /* 0x000e620000000800 */
[C---:B------:R-:W-:Y:S01]  /*9730*/  HMMA.16816.F32 R72, R136.reuse, R148, R72 ;  /* 0x000000948848723c */ /* 0x040fe20000001848 */
[----:B---3--:R-:W-:Y:S06]  /*9740*/  LDSM.16.MT88.4 R208, [R248+0x3900] ;  /* 0x00390000f8d0783b */ /* 0x008fec0000004200 */
[----:B------:R-:W-:Y:S01]  /*9750*/  MOV R149, R182 ;  /* 0x000000b600957202 */ /* 0x000fe20000000f00 */
[-C--:B------:R-:W-:Y:S01]  /*9760*/  HMMA.16816.F32 R76, R136, R150.reuse, R76 ;  /* 0x00000096884c723c */ /* 0x080fe2000000184c */
[----:B------:R3:W5:Y:S07]  /*9770*/  MUFU.EX2 R148, R201 ;  /* 0x000000c900947308 */ /* 0x00076e0000000800 */
[C---:B------:R-:W-:Y:S07]  /*9780*/  HMMA.16816.F32 R80, R132.reuse, R150, R80 ;  /* 0x000000968450723c */ /* 0x040fee0000001850 */
[----:B------:R-:W-:Y:S01]  /*9790*/  MOV R151, R180 ;  /* 0x000000b400977202 */ /* 0x000fe20000000f00 */
[-C--:B------:R-:W-:Y:S04]  /*97a0*/  HMMA.16816.F32 R84, R132, R156.reuse, R84 ;  /* 0x0000009c8454723c */ /* 0x080fe80000001854 */
[----:B------:R-:W-:Y:S02]  /*97b0*/  MOV R150, R179 ;  /* 0x000000b300967202 */ /* 0x000fe40000000f00 */
[----:B-1----:R-:W-:Y:S02]  /*97c0*/  F2FP.PACK_AB R205, R169, R147 ;  /* 0x00000093a9cd723e */ /* 0x002fe400000000ff */
[C---:B------:R-:W-:Y:S08]  /*97d0*/  HMMA.16816.F32 R88, R136.reuse, R156, R88 ;  /* 0x0000009c8858723c */ /* 0x040ff00000001858 */
[-C--:B------:R-:W-:Y:S08]  /*97e0*/  HMMA.16816.F32 R92, R136, R158.reuse, R92 ;  /* 0x0000009e885c723c */ /* 0x080ff0000000185c */
[C---:B------:R-:W-:Y:S08]  /*97f0*/  HMMA.16816.F32 R96, R132.reuse, R158, R96 ;  /* 0x0000009e8460723c */ /* 0x040ff00000001860 */
[-C--:B----4-:R-:W-:Y:S08]  /*9800*/  HMMA.16816.F32 R100, R132, R152.reuse, R100 ;  /* 0x000000988464723c */ /* 0x090ff00000001864 */
[C---:B------:R-:W-:Y:S08]  /*9810*/  HMMA.16816.F32 R104, R136.reuse, R152, R104 ;  /* 0x000000988868723c */ /* 0x040ff00000001868 */
[-C--:B------:R-:W-:Y:S08]  /*9820*/  HMMA.16816.F32 R108, R136, R154.reuse, R108 ;  /* 0x0000009a886c723c */ /* 0x080ff0000000186c */
[C---:B------:R-:W-:Y:S08]  /*9830*/  HMMA.16816.F32 R112, R132.reuse, R154, R112 ;  /* 0x0000009a8470723c */ /* 0x040ff00000001870 */
[-C--:B--2---:R-:W-:Y:S08]  /*9840*/  HMMA.16816.F32 R116, R132, R140.reuse, R116 ;  /* 0x0000008c8474723c */ /* 0x084ff00000001874 */
[C---:B------:R-:W-:Y:S07]  /*9850*/  HMMA.16816.F32 R120, R136.reuse, R140, R120 ;  /* 0x0000008c8878723c */ /* 0x040fee0000001878 */
[----:B------:R-:W-:Y:S01]  /*9860*/  MOV R141, R218 ;  /* 0x000000da008d7202 */ /* 0x000fe20000000f00 */
[-C--:B------:R-:W-:Y:S04]  /*9870*/  HMMA.16816.F32 R124, R136, R142.reuse, R124 ;  /* 0x0000008e887c723c */ /* 0x080fe8000000187c */
[----:B------:R-:W-:Y:S03]  /*9880*/  MOV R140, R203 ;  /* 0x000000cb008c7202 */ /* 0x000fe60000000f00 */
[----:B------:R-:W-:Y:S01]  /*9890*/  MOV R139, R185 ;  /* 0x000000b9008b7202 */ /* 0x000fe20000000f00 */
[----:B------:R-:W-:Y:S04]  /*98a0*/  HMMA.16816.F32 R128, R132, R142, R128 ;  /* 0x0000008e8480723c */ /* 0x000fe80000001880 */
[----:B---3--:R-:W-:Y:S02]  /*98b0*/  F2FP.PACK_AB R201, R139, R231 ;  /* 0x000000e78bc9723e */ /* 0x008fe400000000ff */
[----:B------:R-:W-:Y:S02]  /*98c0*/  MOV R136, R186 ;  /* 0x000000ba00887202 */ /* 0x000fe40000000f00 */
[----:B------:R-:W-:Y:S04]  /*98d0*/  MOV R133, R177 ;  /* 0x000000b100857202 */ /* 0x000fe80000000f00 */
[----:B------:R-:W-:Y:S02]  /*98e0*/  MOV R134, R176 ;  /* 0x000000b000867202 */ /* 0x000fe40000000f00 */
[----:B------:R-:W-:Y:S02]  /*98f0*/  MOV R143, R175 ;  /* 0x000000af008f7202 */ /* 0x000fe40000000f00 */
[----:B------:R-:W-:Y:S02]  /*9900*/  F2FP.PACK_AB R202, R134, R168 ;  /* 0x000000a886ca723e */ /* 0x000fe400000000ff */
[----:B------:R-:W-:Y:S02]  /*9910*/  F2FP.PACK_AB R203, R133, R143 ;  /* 0x0000008f85cb723e */ /* 0x000fe400000000ff */
[----:B-----5:R-:W-:Y:S02]  /*9920*/  MOV R137, R148 ;  /* 0x0000009400897202 */ /* 0x020fe40000000f00 */
[----:B------:R-:W-:Y:S02]  /*9930*/  MOV R132, R178 ;  /* 0x000000b200847202 */ /* 0x000fe40000000f00 */
[----:B------:R-:W-:Y:S01]  /*9940*/  MOV R142, R144 ;  /* 0x00000090008e7202 */ /* 0x000fe20000000f00 */
[-C--:B------:R-:W-:Y:S01]  /*9950*/  HMMA.16816.F32 R176, R200, R192.reuse, R4 ;  /* 0x000000c0c8b0723c */ /* 0x080fe20000001804 */
[----:B------:R-:W-:Y:S04]  /*9960*/  LDSM.16.MT88.4 R4, [R240+0x3900] ;  /* 0x00390000f004783b */ /* 0x000fe80000004200 */
[----:B------:R-:W-:Y:S01]  /*9970*/  MOV R135, R172 ;  /* 0x000000ac00877202 */ /* 0x000fe20000000f00 */
[----:B------:R-:W-:Y:S01]  /*9980*/  FADD.FTZ R144, R164, R217 ;  /* 0x000000d9a4907221 */ /* 0x000fe20000010000 */
[----:B------:R-:W-:Y:S02]  /*9990*/  F2FP.PACK_AB R204, R136, R146 ;  /* 0x0000009288cc723e */ /* 0x000fe400000000ff */
[----:B------:R-:W-:Y:S01]  /*99a0*/  F2FP.PACK_AB R206, R132, R142 ;  /* 0x0000008e84ce723e */ /* 0x000fe200000000ff */
[----:B------:R-:W-:Y:S02]  /*99b0*/  LDSM.16.MT88.4 R216, [R241+0x3900] ;  /* 0x00390000f1d8783b */ /* 0x000fe40000004200 */
[----:B------:R-:W-:Y:S02]  /*99c0*/  F2FP.PACK_AB R207, R137, R135 ;  /* 0x0000008789cf723e */ /* 0x000fe400000000ff */
[----:B------:R-:W-:Y:S02]  /*99d0*/  MOV R164, R163 ;  /* 0x000000a300a47202 */ /* 0x000fe40000000f00 */
[----:B------:R-:W-:Y:S02]  /*99e0*/  MOV R138, R184 ;  /* 0x000000b8008a7202 */ /* 0x000fe40000000f00 */
[----:B------:R-:W1:Y:S01]  /*99f0*/  LDSM.16.MT88.4 R184, [R241+0x1900] ;  /* 0x00190000f1b8783b */ /* 0x000e620000004200 */
[C---:B------:R-:W-:Y:S04]  /*9a00*/  HMMA.16816.F32 R160, R204.reuse, R192, R8 ;  /* 0x000000c0cca0723c */ /* 0x040fe80000001808 */
[----:B------:R-:W-:Y:S03]  /*9a10*/  MOV R148, R181 ;  /* 0x000000b500947202 */ /* 0x000fe60000000f00 */
[----:B------:R-:W2:Y:S01]  /*9a20*/  LDSM.16.MT88.4 R180, [R240+0x1900] ;  /* 0x00190000f0b4783b */ /* 0x000ea20000004200 */
[-C--:B------:R-:W-:Y:S04]  /*9a30*/  HMMA.16816.F32 R156, R204, R194.reuse, R12 ;  /* 0x000000c2cc9c723c */ /* 0x080fe8000000180c */
[----:B------:R-:W-:Y:S02]  /*9a40*/  MOV R9, R133 ;  /* 0x0000008500097202 */ /* 0x000fe40000000f00 */
[----:B------:R-:W-:Y:S02]  /*9a50*/  MOV R8, R134 ;  /* 0x0000008600087202 */ /* 0x000fe40000000f00 */
[C---:B------:R-:W-:Y:S04]  /*9a60*/  HMMA.16816.F32 R192, R200.reuse, R194, R16 ;  /* 0x000000c2c8c0723c */ /* 0x040fe80000001810 */
[----:B------:R-:W-:Y:S02]  /*9a70*/  MOV R10, R174 ;  /* 0x000000ae000a7202 */ /* 0x000fe40000000f00 */
[----:B------:R-:W-:Y:S02]  /*9a80*/  MOV R11, R173 ;  /* 0x000000ad000b7202 */ /* 0x000fe40000000f00 */
[-C--:B------:R-:W-:Y:S04]  /*9a90*/  HMMA.16816.F32 R172, R200, R188.reuse, R20 ;  /* 0x000000bcc8ac723c */ /* 0x080fe80000001814 */
[----:B------:R-:W-:Y:S02]  /*9aa0*/  MOV R12, R168 ;  /* 0x000000a8000c7202 */ /* 0x000fe40000000f00 */
[----:B------:R-:W-:Y:S02]  /*9ab0*/  MOV R14, R142 ;  /* 0x0000008e000e7202 */ /* 0x000fe40000000f00 */
[C---:B------:R-:W-:Y:S04]  /*9ac0*/  HMMA.16816.F32 R152, R204.reuse, R188, R24 ;  /* 0x000000bccc98723c */ /* 0x040fe80000001818 */
[----:B------:R-:W-:Y:S02]  /*9ad0*/  MOV R19, R169 ;  /* 0x000000a900137202 */ /* 0x000fe40000000f00 */
[----:B------:R-:W-:Y:S02]  /*9ae0*/  MOV R23, R146 ;  /* 0x0000009200177202 */ /* 0x000fe40000000f00 */
[----:B------:R-:W-:Y:S04]  /*9af0*/  MOV R25, R150 ;  /* 0x0000009600197202 */ /* 0x000fe80000000f00 */
[----:B------:R-:W-:Y:S02]  /*9b00*/  MOV R26, R151 ;  /* 0x00000097001a7202 */ /* 0x000fe40000000f00 */
[----:B------:R-:W-:Y:S02]  /*9b10*/  MOV R27, R148 ;  /* 0x00000094001b7202 */ /* 0x000fe40000000f00 */
[----:B------:R-:W-:Y:S02]  /*9b20*/  MOV R24, R149 ;  /* 0x0000009500187202 */ /* 0x000fe40000000f00 */
[-C--:B------:R-:W-:Y:S03]  /*9b30*/  HMMA.16816.F32 R148, R204, R190.reuse, R28 ;  /* 0x000000becc94723c */ /* 0x080fe6000000181c */
[----:B------:R-:W-:Y:S02]  /*9b40*/  MOV R13, R143 ;  /* 0x0000008f000d7202 */ /* 0x000fe40000000f00 */
[----:B------:R-:W-:Y:S02]  /*9b50*/  MOV R18, R136 ;  /* 0x0000008800127202 */ /* 0x000fe40000000f00 */
[----:B------:R-:W-:Y:S01]  /*9b60*/  MOV R31, R10 ;  /* 0x0000000a001f7202 */ /* 0x000fe20000000f00 */
[C---:B------:R-:W-:Y:S04]  /*9b70*/  HMMA.16816.F32 R188, R200.reuse, R190, R32 ;  /* 0x000000bec8bc723c */ /* 0x040fe80000001820 */
[----:B------:R-:W-:Y:S02]  /*9b80*/  MOV R28, R170 ;  /* 0x000000aa001c7202 */ /* 0x000fe40000000f00 */
[----:B------:R-:W-:Y:S02]  /*9b90*/  MOV R16, R147 ;  /* 0x0000009300107202 */ /* 0x000fe40000000f00 */
[----:B------:R-:W-:Y:S02]  /*9ba0*/  MOV R35, R171 ;  /* 0x000000ab00237202 */ /* 0x000fe40000000f00 */
[-C--:B-1----:R-:W-:Y:S03]  /*9bb0*/  HMMA.16816.F32 R168, R200, R184.reuse, R36 ;  /* 0x000000b8c8a8723c */ /* 0x082fe60000001824 */
[----:B------:R-:W-:Y:S02]  /*9bc0*/  MOV R34, R145 ;  /* 0x0000009100227202 */ /* 0x000fe40000000f00 */
[----:B------:R-:W-:Y:S02]  /*9bd0*/  MOV R33, R144 ;  /* 0x0000009000217202 */ /* 0x000fe40000000f00 */
[----:B------:R-:W-:Y:S01]  /*9be0*/  MOV R10, R132 ;  /* 0x00000084000a7202 */ /* 0x000fe20000000f00 */
[C---:B------:R-:W-:Y:S04]  /*9bf0*/  HMMA.16816.F32 R144, R204.reuse, R184, R40 ;  /* 0x000000b8cc90723c */ /* 0x040fe80000001828 */
[----:B------:R-:W-:Y:S01]  /*9c00*/  MOV R21, R141 ;  /* 0x0000008d00157202 */ /* 0x000fe20000000f00 */
[----:B------:R-:W-:Y:S01]  /*9c10*/  FADD.FTZ R225, R225, R33 ;  /* 0x00000021e1e17221 */ /* 0x000fe20000010000 */
[----:B------:R-:W-:Y:S02]  /*9c20*/  MOV R22, R140 ;  /* 0x0000008c00167202 */ /* 0x000fe40000000f00 */
[-C--:B------:R-:W-:Y:S04]  /*9c30*/  HMMA.16816.F32 R140, R204, R186.reuse, R44 ;  /* 0x000000bacc8c723c */ /* 0x080fe8000000182c */
[----:B------:R-:W-:Y:S01]  /*9c40*/  MOV R17, R139 ;  /* 0x0000008b00117202 */ /* 0x000fe20000000f00 */
[----:B------:R-:W-:Y:S01]  /*9c50*/  FADD.FTZ R225, R228, R225 ;  /* 0x000000e1e4e17221 */ /* 0x000fe20000010000 */
[----:B------:R-:W-:Y:S02]  /*9c60*/  MOV R20, R164 ;  /* 0x000000a400147202 */ /* 0x000fe40000000f00 */
[C---:B------:R-:W-:Y:S04]  /*9c70*/  HMMA.16816.F32 R184, R200.reuse, R186, R48 ;  /* 0x000000bac8b8723c */ /* 0x040fe80000001830 */
[----:B------:R-:W-:Y:S01]  /*9c80*/  MOV R32, R165 ;  /* 0x000000a500207202 */ /* 0x000fe20000000f00 */
[----:B------:R-:W-:Y:S01]  /*9c90*/  FADD.FTZ R225, R28, R225 ;  /* 0x000000e11ce17221 */ /* 0x000fe20000010000 */
[----:B------:R-:W-:Y:S02]  /*9ca0*/  MOV R39, R166 ;  /* 0x000000a600277202 */ /* 0x000fe40000000f00 */
[----:B------:R-:W-:Y:S01]  /*9cb0*/  MOV R38, R167 ;  /* 0x000000a700267202 */ /* 0x000fe20000000f00 */
[----:B------:R-:W-:Y:S01]  /*9cc0*/  FADD.FTZ R225, R31, R225 ;  /* 0x000000e11fe17221 */ /* 0x000fe20000010000 */
[-C--:B--2---:R-:W-:Y:S03]  /*9cd0*/  HMMA.16816.F32 R164, R200, R180.reuse, R52 ;  /* 0x000000b4c8a4723c */ /* 0x084fe60000001834 */
[----:B------:R-:W-:Y:S01]  /*9ce0*/  MOV R30, R11 ;  /* 0x0000000b001e7202 */ /* 0x000fe20000000f00 */
[----:B------:R-:W-:Y:S01]  /*9cf0*/  FADD.FTZ R225, R26, R225 ;  /* 0x000000e11ae17221 */ /* 0x000fe20000010000 */
[----:B------:R-:W-:Y:S01]  /*9d00*/  MOV R11, R137 ;  /* 0x00000089000b7202 */ /* 0x000fe20000000f00 */
[----:B------:R-:W-:Y:S01]  /*9d10*/  FADD.FTZ R223, R223, R39 ;  /* 0x00000027dfdf7221 */ /* 0x000fe20000010000 */
[----:B------:R-:W-:Y:S01]  /*9d20*/  MOV R29, R138 ;  /* 0x0000008a001d7202 */ /* 0x000fe20000000f00 */
[----:B------:R-:W-:Y:S01]  /*9d30*/  FADD.FTZ R225, R21, R225 ;  /* 0x000000e115e17221 */ /* 0x000fe20000010000 */
[C---:B------:R-:W-:Y:S04]  /*9d40*/  HMMA.16816.F32 R136, R204.reuse, R180, R56 ;  /* 0x000000b4cc88723c */ /* 0x040fe80000001838 */
[----:B------:R-:W-:Y:S01]  /*9d50*/  MOV R15, R135 ;  /* 0x00000087000f7202 */ /* 0x000fe20000000f00 */
[----:B------:R-:W-:Y:S02]  /*9d60*/  FADD.FTZ R225, R23, R225 ;  /* 0x000000e117e17221 */ /* 0x000fe40000010000 */
[----:B------:R-:W-:Y:S01]  /*9d70*/  FADD.FTZ R223, R221, R223 ;  /* 0x000000dfdddf7221 */ /* 0x000fe20000010000 */
[-C--:B------:R-:W-:Y:S04]  /*9d80*/  HMMA.16816.F32 R132, R204, R182.reuse, R60 ;  /* 0x000000b6cc84723c */ /* 0x080fe8000000183c */
[----:B------:R-:W-:Y:S02]  /*9d90*/  FADD.FTZ R225, R18, R225 ;  /* 0x000000e112e17221 */ /* 0x000fe40000010000 */
[----:B------:R-:W-:Y:S02]  /*9da0*/  FADD.FTZ R223, R34, R223 ;  /* 0x000000df22df7221 */ /* 0x000fe40000010000 */
[C---:B------:R-:W-:Y:S04]  /*9db0*/  HMMA.16816.F32 R180, R200.reuse, R182, R64 ;  /* 0x000000b6c8b4723c */ /* 0x040fe80000001840 */
[----:B------:R-:W-:Y:S02]  /*9dc0*/  FADD.FTZ R225, R14, R225 ;  /* 0x000000e10ee17221 */ /* 0x000fe40000010000 */
[----:B------:R-:W-:Y:S01]  /*9dd0*/  FADD.FTZ R223, R199, R223 ;  /* 0x000000dfc7df7221 */ /* 0x000fe20000010000 */
[----:B------:R-:W-:Y:S01]  /*9de0*/  MOV R199, R196 ;  /* 0x000000c400c77202 */ /* 0x000fe20000000f00 */
[-C--:B------:R-:W-:Y:S04]  /*9df0*/  HMMA.16816.F32 R68, R200, R208.reuse, R68 ;  /* 0x000000d0c844723c */ /* 0x080fe80000001844 */
[----:B------:R-:W-:Y:S01]  /*9e00*/  FADD.FTZ R223, R197, R223 ;  /* 0x000000dfc5df7221 */ /* 0x000fe20000010000 */
[----:B------:R-:W-:Y:S01]  /*9e10*/  MOV R197, R0 ;  /* 0x0000000000c57202 */ /* 0x000fe20000000f00 */
[----:B------:R-:W-:Y:S02]  /*9e20*/  FADD.FTZ R222, R222, R32 ;  /* 0x00000020dede7221 */ /* 0x000fe40000010000 */
[C---:B------:R-:W-:Y:S04]  /*9e30*/  HMMA.16816.F32 R72, R204.reuse, R208, R72 ;  /* 0x000000d0cc48723c */ /* 0x040fe80000001848 */
[----:B------:R-:W-:Y:S01]  /*9e40*/  FADD.FTZ R223, R198, R223 ;  /* 0x000000dfc6df7221 */ /* 0x000fe20000010000 */
[----:B------:R-:W-:Y:S01]  /*9e50*/  MOV R198, R2 ;  /* 0x0000000200c67202 */ /* 0x000fe20000000f00 */
[----:B------:R-:W-:Y:S02]  /*9e60*/  FADD.FTZ R222, R220, R222 ;  /* 0x000000dedcde7221 */ /* 0x000fe40000010000 */
[-C--:B------:R-:W-:Y:S04]  /*9e70*/  HMMA.16816.F32 R76, R204, R210.reuse, R76 ;  /* 0x000000d2cc4c723c */ /* 0x080fe8000000184c */
[----:B------:R-:W-:Y:S02]  /*9e80*/  FADD.FTZ R223, R229, R223 ;  /* 0x000000dfe5df7221 */ /* 0x000fe40000010000 */
[----:B------:R-:W-:Y:S02]  /*9e90*/  FADD.FTZ R222, R35, R222 ;  /* 0x000000de23de7221 */ /* 0x000fe40000010000 */
[C---:B------:R-:W-:Y:S04]  /*9ea0*/  HMMA.16816.F32 R80, R200.reuse, R210, R80 ;  /* 0x000000d2c850723c */ /* 0x040fe80000001850 */
[----:B------:R-:W-:Y:S02]  /*9eb0*/  FADD.FTZ R223, R230, R223 ;  /* 0x000000dfe6df7221 */ /* 0x000fe40000010000 */
        /* <DEDUP_REMOVED lines=17> */
[----:B------:R-:W-:Y:S04]  /*9fd0*/  FADD.FTZ R224, R24, R224 ;  /* 0x000000e018e07221 */ /* 0x000fe80000010000 */
[-C--:B------:R-:W-:Y:S04]  /*9fe0*/  HMMA.16816.F32 R108, R204, R218.reuse, R108 ;  /* 0x000000dacc6c723c */ /* 0x080fe8000000186c */
[----:B------:R-:W-:Y:S04]  /*9ff0*/  FADD.FTZ R224, R27, R224 ;  /* 0x000000e01be07221 */ /* 0x000fe80000010000 */
[C---:B------:R-:W-:Y:S04]  /*a000*/  HMMA.16816.F32 R112, R200.reuse, R218, R112 ;  /* 0x000000dac870723c */ /* 0x040fe80000001870 */
[----:B------:R-:W-:Y:S04]  /*a010*/  FADD.FTZ R224, R22, R224 ;  /* 0x000000e016e07221 */ /* 0x000fe80000010000 */
[-C--:B------:R-:W-:Y:S04]  /*a020*/  HMMA.16816.F32 R116, R200, R4.reuse, R116 ;  /* 0x00000004c874723c */ /* 0x080fe80000001874 */
[----:B------:R-:W-:Y:S04]  /*a030*/  FADD.FTZ R224, R16, R224 ;  /* 0x000000e010e07221 */ /* 0x000fe80000010000 */
[C---:B------:R-:W-:Y:S04]  /*a040*/  HMMA.16816.F32 R120, R204.reuse, R4, R120 ;  /* 0x00000004cc78723c */ /* 0x040fe80000001878 */
[----:B------:R-:W-:Y:S03]  /*a050*/  FADD.FTZ R224, R19, R224 ;  /* 0x000000e013e07221 */ /* 0x000fe60000010000 */
[----:B------:R-:W-:Y:S01]  /*a060*/  FADD.FTZ R5, R9, R222 ;  /* 0x000000de09057221 */ /* 0x000fe20000010000 */
[-C--:B------:R-:W-:Y:S04]  /*a070*/  HMMA.16816.F32 R124, R204, R6.reuse, R124 ;  /* 0x00000006cc7c723c */ /* 0x080fe8000000187c */
[----:B------:R-:W-:Y:S02]  /*a080*/  FADD.FTZ R4, R10, R225 ;  /* 0x000000e10a047221 */ /* 0x000fe40000010000 */
[----:B------:R-:W-:Y:S02]  /*a090*/  FADD.FTZ R224, R15, R224 ;  /* 0x000000e00fe07221 */ /* 0x000fe40000010000 */
[----:B------:R-:W-:Y:S07]  /*a0a0*/  HMMA.16816.F32 R128, R200, R6, R128 ;  /* 0x00000006c880723c */ /* 0x000fee0000001880 */
[----:B------:R-:W-:Y:S01]  /*a0b0*/  FADD.FTZ R6, R8, R223 ;  /* 0x000000df08067221 */ /* 0x000fe20000010000 */
[----:B------:R-:W-:Y:S01]  /*a0c0*/  MOV R200, R3 ;  /* 0x0000000300c87202 */ /* 0x000fe20000000f00 */
[----:B------:R-:W-:Y:S03]  /*a0d0*/  FADD.FTZ R203, R11, R224 ;  /* 0x000000e00bcb7221 */ /* 0x000fe60000010000 */
[----:B------:R1:W-:Y:S04]  /*a0e0*/  STL [R1+0x40], R6 ;  /* 0x0000400601007387 */ /* 0x0003e80000100800 */
[----:B------:R1:W-:Y:S04]  /*a0f0*/  STL [R1+0x3c], R5 ;  /* 0x00003c0501007387 */ /* 0x0003e80000100800 */
[----:B------:R1:W-:Y:S02]  /*a100*/  STL [R1+0x38], R4 ;  /* 0x0000380401007387 */ /* 0x0003e40000100800 */
[----:B-1----:R-:W-:-:S05]  /*a110*/  @P0 BRA `(.L_x_709) ;  /* 0xffffbc0000000947 */ /* 0x002fca000383ffff */
.L_x_708:
[----:B-1----:R-:W2:Y:S04]  /*a120*/  LDL.LU R6, [R1+0x40] ;  /* 0x0000400001067983 */ /* 0x002ea80000300800 */
[----:B------:R-:W1:Y:S04]  /*a130*/  SHFL.BFLY PT, R9, R203, 0x2, 0x1f ;  /* 0x0c401f00cb097f89 */ /* 0x000e6800000e0000 */
[----:B------:R-:W3:Y:S01]  /*a140*/  S2R R11, SR_TID.X ;  /* 0x00000000000b7919 */ /* 0x000ee20000002100 */
[----:B------:R-:W4:Y:S01]  /*a150*/  S2UR UR7, SR_CTAID.Y ;  /* 0x00000000000779c3 */ /* 0x000f220000002600 */
[----:B------:R-:W-:-:S02]  /*a160*/  ULDC.64 UR4, c[0x0][0x490] ;  /* 0x0001240000047ab9 */ /* 0x000fc40000000a00 */
[----:B------:R-:W2:Y:S04]  /*a170*/  LDL.LU R7, [R1+0x3c] ;  /* 0x00003c0001077983 */ /* 0x000ea80000300800 */
[----:B------:R-:W2:Y:S04]  /*a180*/  LDL.LU R10, [R1+0x38] ;  /* 0x00003800010a7983 */ /* 0x000ea80000300800 */
[----:B------:R-:W2:Y:S01]  /*a190*/  LDL.LU R18, [R1+0x10] ;  /* 0x0000100001127983 */ /* 0x000ea20000300800 */
[----:B------:R-:W-:-:S03]  /*a1a0*/  MOV R14, RZ ;  /* 0x000000ff000e7202 */ /* 0x000fc60000000f00 */
[----:B------:R-:W2:Y:S01]  /*a1b0*/  LDL.LU R30, [R1+0x20] ;  /* 0x00002000011e7983 */ /* 0x000ea20000300800 */
[----:B-1----:R-:W-:Y:S01]  /*a1c0*/  FADD.FTZ R203, R9, R203 ;  /* 0x000000cb09cb7221 */ /* 0x002fe20000010000 */
[----:B------:R-:W-:Y:S02]  /*a1d0*/  MOV R9, c[0x0][0x4e8] ;  /* 0x00013a0000097a02 */ /* 0x000fe40000000f00 */
[----:B---3--:R-:W-:Y:S02]  /*a1e0*/  SHF.R.S32.HI R12, RZ, 0x1f, R11 ;  /* 0x0000001fff0c7819 */ /* 0x008fe4000001140b */
[----:B------:R-:W-:Y:S01]  /*a1f0*/  ISETP.NE.AND P0, PT, R9, 0x1, PT ;  /* 0x000000010900780c */ /* 0x000fe20003f05270 */
[----:B----4-:R-:W-:-:S04]  /*a200*/  USHF.R.S32.HI UR6, URZ, 0x1f, UR7 ;  /* 0x0000001f3f067899 */ /* 0x010fc80008011407 */
[----:B------:R-:W-:Y:S02]  /*a210*/  UIMAD UR8, UR6, UR4, URZ ;  /* 0x00000004060872a4 */ /* 0x000fe4000f8e023f */
[----:B------:R-:W-:Y:S02]  /*a220*/  UIMAD.WIDE.U32 UR10, UR7, UR4, URZ ;  /* 0x00000004070a72a5 */ /* 0x000fe4000f8e003f */
[----:B------:R-:W-:-:S03]  /*a230*/  UIMAD UR8, UR7, UR5, UR8 ;  /* 0x00000005070872a4 */ /* 0x000fc6000f8e0208 */
[----:B------:R-:W-:Y:S02]  /*a240*/  ULDC.64 UR4, c[0x0][0x3e8] ;  /* 0x0000fa0000047ab9 */ /* 0x000fe40000000a00 */
[----:B------:R-:W-:-:S06]  /*a250*/  UIMAD.WIDE.U32 UR14, UR7, UR4, URZ ;  /* 0x00000004070e72a5 */ /* 0x000fcc000f8e003f */
[----:B------:R-:W-:Y:S02]  /*a260*/  MOV R22, UR14 ;  /* 0x0000000e00167c02 */ /* 0x000fe40008000f00 */
[----:B------:R-:W-:Y:S02]  /*a270*/  MOV R23, UR15 ;  /* 0x0000000f00177c02 */ /* 0x000fe40008000f00 */
[----:B------:R-:W-:Y:S02]  /*a280*/  MOV R27, 0xff800000 ;  /* 0xff800000001b7802 */ /* 0x000fe40000000f00 */
[----:B------:R-:W-:Y:S02]  /*a290*/  MOV R29, 0xff800000 ;  /* 0xff800000001d7802 */ /* 0x000fe40000000f00 */
[----:B------:R-:W-:Y:S02]  /*a2a0*/  MOV R28, 0xff800000 ;  /* 0xff800000001c7802 */ /* 0x000fe40000000f00 */
[----:B------:R-:W-:Y:S01]  /*a2b0*/  MOV R26, 0xff800000 ;  /* 0xff800000001a7802 */ /* 0x000fe20000000f00 */
[----:B------:R-:W-:Y:S06]  /*a2c0*/  BAR.SYNC.DEFER_BLOCKING 0x1, 0x80 ;  /* 0x0042000000007b1d */ /* 0x000fec0000010000 */
[----:B--2---:R-:W1:Y:S04]  /*a2d0*/  SHFL.BFLY PT, R5, R6, 0x2, 0x1f ;  /* 0x0c401f0006057f89 */ /* 0x004e6800000e0000 */
[----:B------:R-:W2:Y:S01]  /*a2e0*/  SHFL.BFLY PT, R4, R7, 0x2, 0x1f ;  /* 0x0c401f0007047f89 */ /* 0x000ea200000e0000 */
[----:B------:R-:W-:-:S04]  /*a2f0*/  @P0 IMAD.HI.U32 R13, R18, c[0x0][0x4ec], RZ ;  /* 0x00013b00120d0a27 */ /* 0x000fc800078e00ff */
[----:B-1----:R-:W-:Y:S02]  /*a300*/  FADD.FTZ R5, R5, R6 ;  /* 0x0000000605057221 */ /* 0x002fe40000010000 */
[----:B------:R-:W1:Y:S04]  /*a310*/  SHFL.BFLY PT, R6, R10, 0x2, 0x1f ;  /* 0x0c401f000a067f89 */ /* 0x000e6800000e0000 */
[----:B------:R-:W3:Y:S01]  /*a320*/  SHFL.BFLY PT, R8, R5, 0x1, 0x1f ;  /* 0x0c201f0005087f89 */ /* 0x000ee200000e0000 */
[----:B--2---:R-:W-:-:S05]  /*a330*/  FADD.FTZ R4, R4, R7 ;  /* 0x0000000704047221 */ /* 0x004fca0000010000 */
[----:B------:R-:W2:Y:S01]  /*a340*/  SHFL.BFLY PT, R7, R4, 0x1, 0x1f ;  /* 0x0c201f0004077f89 */ /* 0x000ea200000e0000 */
[----:B-1----:R-:W-:Y:S01]  /*a350*/  FADD.FTZ R6, R6, R10 ;  /* 0x0000000a06067221 */ /* 0x002fe20000010000 */
[----:B------:R-:W-:Y:S02]  /*a360*/  MOV R10, R18 ;  /* 0x00000012000a7202 */ /* 0x000fe40000000f00 */
[----:B------:R-:W-:Y:S01]  /*a370*/  @P0 SHF.R.U32.HI R10, RZ, c[0x0][0x4f0], R13 ;  /* 0x00013c00ff0a0a19 */ /* 0x000fe2000001160d */
[----:B---3--:R-:W-:Y:S01]  /*a380*/  FADD.FTZ R8, R5, R8 ;  /* 0x0000000805087221 */ /* 0x008fe20000010000 */
[----:B------:R-:W1:Y:S01]  /*a390*/  SHFL.BFLY PT, R16, R6, 0x1, 0x1f ;  /* 0x0c201f0006107f89 */ /* 0x000e6200000e0000 */
[----:B------:R-:W-:-:S03]  /*a3a0*/  MOV R13, RZ ;  /* 0x000000ff000d7202 */ /* 0x000fc60000000f00 */
[----:B------:R-:W-:Y:S01]  /*a3b0*/  FSETP.NE.FTZ.AND P3, PT, R8, RZ, PT ;  /* 0x000000ff0800720b */ /* 0x000fe20003f75000 */
[----:B------:R-:W3:Y:S01]  /*a3c0*/  SHFL.BFLY PT, R5, R203, 0x1, 0x1f ;  /* 0x0c201f00cb057f89 */ /* 0x000ee200000e0000 */
[----:B--2---:R-:W-:Y:S01]  /*a3d0*/  FADD.FTZ R7, R4, R7 ;  /* 0x0000000704077221 */ /* 0x004fe20000010000 */
[CC--:B------:R-:W-:Y:S02]  /*a3e0*/  LEA.HI R4, R12.reuse, R11.reuse, RZ, 0x5 ;  /* 0x0000000b0c047211 */ /* 0x0c0fe400078f28ff */
[----:B------:R-:W-:Y:S02]  /*a3f0*/  LEA.HI R12, R12, R11, RZ, 0x2 ;  /* 0x0000000b0c0c7211 */ /* 0x000fe400078f10ff */
[----:B------:R-:W-:Y:S02]  /*a400*/  LOP3.LUT R15, R4, 0xffffffe0, RZ, 0xc0, !PT ;  /* 0xffffffe0040f7812 */ /* 0x000fe400078ec0ff */
[----:B------:R-:W-:-:S04]  /*a410*/  LOP3.LUT R17, R12, 0xfffffffc, RZ, 0xc0, !PT ;  /* 0xfffffffc0c117812 */ /* 0x000fc800078ec0ff */
[----:B------:R-:W-:Y:S01]  /*a420*/  @P3 MUFU.RCP R14, R8 ;  /* 0x00000008000e3308 */ /* 0x000fe20000001000 */
[-C--:B------:R-:W-:Y:S02]  /*a430*/  IADD3 R15, -R15, R11.reuse, RZ ;  /* 0x0000000b0f0f7210 */ /* 0x080fe40007ffe1ff */
[----:B------:R-:W-:Y:S02]  /*a440*/  FSETP.NE.FTZ.AND P2, PT, R7, RZ, PT ;  /* 0x000000ff0700720b */ /* 0x000fe40003f55000 */
[----:B------:R-:W-:Y:S01]  /*a450*/  LOP3.LUT P4, RZ, R15, 0x3, RZ, 0xc0, !PT ;  /* 0x000000030fff7812 */ /* 0x000fe2000788c0ff */
[----:B-1----:R-:W-:Y:S01]  /*a460*/  FADD.FTZ R6, R6, R16 ;  /* 0x0000001006067221 */ /* 0x002fe20000010000 */
[----:B------:R-:W-:Y:S02]  /*a470*/  IADD3 R16, -R10, RZ, RZ ;  /* 0x000000ff0a107210 */ /* 0x000fe40007ffe1ff */
[----:B------:R-:W-:Y:S02]  /*a480*/  IADD3 R11, -R17, R11, RZ ;  /* 0x0000000b110b7210 */ /* 0x000fe40007ffe1ff */
[----:B------:R-:W-:Y:S01]  /*a490*/  FSETP.NE.FTZ.AND P1, PT, R6, RZ, PT ;  /* 0x000000ff0600720b */ /* 0x000fe20003f35000 */
[----:B------:R-:W-:-:S02]  /*a4a0*/  IMAD R15, R16, c[0x0][0x4e8], R18 ;  /* 0x00013a00100f7a24 */ /* 0x000fc400078e0212 */
[----:B------:R-:W-:Y:S01]  /*a4b0*/  CS2R R16, SRZ ;  /* 0x0000000000107805 */ /* 0x000fe2000001ff00 */
[--C-:B------:R-:W-:Y:S01]  /*a4c0*/  SHF.R.S32.HI R18, RZ, 0x2, R12.reuse ;  /* 0x00000002ff127819 */ /* 0x100fe2000001140c */
[----:B---3--:R-:W-:Y:S01]  /*a4d0*/  FADD.FTZ R5, R203, R5 ;  /* 0x00000005cb057221 */ /* 0x008fe20000010000 */
[----:B------:R-:W-:Y:S01]  /*a4e0*/  SHF.R.S32.HI R12, RZ, 0x1f, R12 ;  /* 0x0000001fff0c7819 */ /* 0x000fe2000001140c */
[----:B------:R-:W-:Y:S03]  /*a4f0*/  @P2 MUFU.RCP R13, R7 ;  /* 0x00000007000d2308 */ /* 0x000fe60000001000 */
[----:B------:R-:W-:-:S05]  /*a500*/  LEA.HI R12, R12, R18, RZ, 0x3 ;  /* 0x000000120c0c7211 */ /* 0x000fca00078f18ff */
[----:B------:R-:W-:Y:S01]  /*a510*/  @P1 MUFU.RCP R16, R6 ;  /* 0x0000000600101308 */ /* 0x000fe20000001000 */
[----:B------:R-:W-:-:S07]  /*a520*/  LOP3.LUT R12, R12, 0xfffffff8, RZ, 0xc0, !PT ;  /* 0xfffffff80c0c7812 */ /* 0x000fce00078ec0ff */
[----:B------:R-:W1:Y:S01]  /*a530*/  @P1 MUFU.LG2 R6, R6 ;  /* 0x0000000600061308 */ /* 0x000e620000000c00 */
[----:B------:R-:W-:-:S07]  /*a540*/  IADD3 R12, R18, -R12, RZ ;  /* 0x8000000c120c7210 */ /* 0x000fce0007ffe0ff */
[----:B------:R-:W2:Y:S01]  /*a550*/  @P3 MUFU.LG2 R8, R8 ;  /* 0x0000000800083308 */ /* 0x000ea20000000c00 */
[----:B------:R-:W-:-:S07]  /*a560*/  MOV R18, R22 ;  /* 0x0000001600127202 */ /* 0x000fce0000000f00 */
[----:B------:R-:W3:Y:S01]  /*a570*/  @P2 MUFU.LG2 R7, R7 ;  /* 0x0000000700072308 */ /* 0x000ee20000000c00 */
[----:B------:R-:W-:Y:S01]  /*a580*/  @P1 MOV R22, 0x3f317218 ;  /* 0x3f31721800161802 */ /* 0x000fe20000000f00 */
[----:B-1----:R-:W-:Y:S01]  /*a590*/  @P1 FMUL.FTZ R6, R6, 0.69314718246459960938 ;  /* 0x3f31721806061820 */ /* 0x002fe20000410000 */
[----:B------:R-:W-:Y:S02]  /*a5a0*/  @P3 MOV R24, 0x3f317218 ;  /* 0x3f31721800183802 */ /* 0x000fe40000000f00 */
[----:B------:R-:W-:Y:S01]  /*a5b0*/  @P2 MOV R23, 0x3f317218 ;  /* 0x3f31721800172802 */ /* 0x000fe20000000f00 */
[----:B------:R-:W-:Y:S01]  /*a5c0*/  @P1 FMUL.FTZ R22, R22, c[0x0][0x2d0] ;  /* 0x0000b40016161a20 */ /* 0x000fe20000410000 */
[----:B------:R-:W-:Y:S01]  /*a5d0*/  SHF.R.S32.HI R4, RZ, 0x5, R4 ;  /* 0x00000005ff047819 */ /* 0x000fe20000011404 */
[----:B--2---:R-:W-:Y:S02]  /*a5e0*/  @P3 FMUL.FTZ R8, R8, 0.69314718246459960938 ;  /* 0x3f31721808083820 */ /* 0x004fe40000410000 */
[----:B------:R-:W-:-:S02]  /*a5f0*/  @P3 FMUL.FTZ R24, R24, c[0x0][0x2d0] ;  /* 0x0000b40018183a20 */ /* 0x000fc40000410000 */
[----:B------:R-:W-:Y:S01]  /*a600*/  @P1 FFMA.FTZ R27, R22, R2, R6 ;  /* 0x00000002161b1223 */ /* 0x000fe20000010006 */
[----:B------:R-:W-:Y:S01]  /*a610*/  SHF.R.S32.HI R2, RZ, 0x1f, R4 ;  /* 0x0000001fff027819 */ /* 0x000fe20000011404 */
[----:B------:R-:W-:Y:S02]  /*a620*/  @P2 FMUL.FTZ R23, R23, c[0x0][0x2d0] ;  /* 0x0000b40017172a20 */ /* 0x000fe40000410000 */
[----:B---3--:R-:W-:Y:S02]  /*a630*/  @P2 FMUL.FTZ R7, R7, 0.69314718246459960938 ;  /* 0x3f31721807072820 */ /* 0x008fe40000410000 */
[----:B------:R-:W-:Y:S01]  /*a640*/  @P3 FFMA.FTZ R29, R24, R196, R8 ;  /* 0x000000c4181d3223 */ /* 0x000fe20000010008 */
[----:B------:R-:W-:Y:S01]  /*a650*/  LEA.HI R8, R2, R4, RZ, 0x2 ;  /* 0x0000000402087211 */ /* 0x000fe200078f10ff */
[----:B------:R-:W-:Y:S01]  /*a660*/  @P2 FFMA.FTZ R28, R23, R3, R7 ;  /* 0x00000003171c2223 */ /* 0x000fe20000010007 */
[----:B------:R-:W-:Y:S02]  /*a670*/  LEA.HI R7, R11, R11, RZ, 0x1 ;  /* 0x0000000b0b077211 */ /* 0x000fe400078f08ff */
[----:B------:R-:W-:-:S02]  /*a680*/  FSETP.NE.FTZ.AND P0, PT, R5, RZ, PT ;  /* 0x000000ff0500720b */ /* 0x000fc40003f15000 */
[----:B------:R-:W-:Y:S02]  /*a690*/  LOP3.LUT R8, R8, 0xffffffc, RZ, 0xc0, !PT ;  /* 0x0ffffffc08087812 */ /* 0x000fe400078ec0ff */
[----:B------:R-:W-:Y:S02]  /*a6a0*/  LOP3.LUT R6, R7, 0x1ffffffe, RZ, 0xc0, !PT ;  /* 0x1ffffffe07067812 */ /* 0x000fe400078ec0ff */
[C---:B------:R-:W-:Y:S02]  /*a6b0*/  IADD3 R8, R4.reuse, -R8, RZ ;  /* 0x8000000804087210 */ /* 0x040fe40007ffe0ff */
[----:B------:R-:W-:Y:S02]  /*a6c0*/  LEA R4, R4, R11, 0x9 ;  /* 0x0000000b04047211 */ /* 0x000fe400078e48ff */
[----:B------:R-:W-:Y:S02]  /*a6d0*/  IADD3 R6, R11, -R6, RZ ;  /* 0x800000060b067210 */ /* 0x000fe40007ffe0ff */
[----:B------:R-:W-:-:S02]  /*a6e0*/  SHF.R.S32.HI R11, RZ, 0x2, R30 ;  /* 0x00000002ff0b7819 */ /* 0x000fc4000001141e */
[----:B------:R-:W2:Y:S01]  /*a6f0*/  LDL.LU R30, [R1+0xc] ;  /* 0x00000c00011e7983 */ /* 0x000ea20000300800 */
[----:B------:R-:W1:Y:S02]  /*a700*/  @P0 MUFU.RCP R17, R5 ;  /* 0x0000000500110308 */ /* 0x000e640000001000 */
[C---:B-1----:R-:W-:Y:S02]  /*a710*/  FMUL.FTZ R79, R17.reuse, R79 ;  /* 0x0000004f114f7220 */ /* 0x042fe40000410000 */
[----:B------:R-:W-:-:S05]  /*a720*/  FMUL.FTZ R78, R17, R78 ;  /* 0x0000004e114e7220 */ /* 0x000fca0000410000 */
[----:B------:R-:W-:Y:S02]  /*a730*/  F2FP.PACK_AB R78, R79, R78 ;  /* 0x0000004e4f4e723e */ /* 0x000fe400000000ff */
[----:B------:R-:W3:Y:S01]  /*a740*/  LDL R79, [R1+0x8] ;  /* 0x00000800014f7983 */ /* 0x000ee20000100800 */
[C---:B------:R-:W-:Y:S02]  /*a750*/  FMUL.FTZ R77, R16.reuse, R77 ;  /* 0x0000004d104d7220 */ /* 0x040fe40000410000 */
[----:B------:R-:W-:Y:S02]  /*a760*/  FMUL.FTZ R76, R16, R76 ;  /* 0x0000004c104c7220 */ /* 0x000fe40000410000 */
[C---:B------:R-:W-:Y:S02]  /*a770*/  FMUL.FTZ R75, R17.reuse, R75 ;  /* 0x0000004b114b7220 */ /* 0x040fe40000410000 */
[----:B------:R-:W-:Y:S01]  /*a780*/  FMUL.FTZ R74, R17, R74 ;  /* 0x0000004a114a7220 */ /* 0x000fe20000410000 */
[----:B------:R-:W-:-:S02]  /*a790*/  F2FP.PACK_AB R76, R77, R76 ;  /* 0x0000004c4d4c723e */ /* 0x000fc400000000ff */
[----:B------:R1:W5:Y:S02]  /*a7a0*/  LDL R77, [R1+0x1c] ;  /* 0x00001c00014d7983 */ /* 0x0003640000100800 */
[----:B------:R-:W-:Y:S02]  /*a7b0*/  F2FP.PACK_AB R74, R75, R74 ;  /* 0x0000004a4b4a723e */ /* 0x000fe400000000ff */
[----:B------:R1:W5:Y:S01]  /*a7c0*/  LDL R75, [R1+0x18] ;  /* 0x00001800014b7983 */ /* 0x0003620000100800 */
[----:B------:R4:W4:Y:S02]  /*a7d0*/  @P0 MUFU.LG2 R25, R5 ;  /* 0x0000000500190308 */ /* 0x0009240000000c00 */
[----:B----4-:R-:W-:Y:S01]  /*a7e0*/  @P0 MOV R5, 0x3f317218 ;  /* 0x3f31721800050802 */ /* 0x010fe20000000f00 */
[----:B------:R-:W-:-:S04]  /*a7f0*/  @P0 FMUL.FTZ R25, R25, 0.69314718246459960938 ;  /* 0x3f31721819190820 */ /* 0x000fc80000410000 */
[----:B------:R-:W-:-:S04]  /*a800*/  @P0 FMUL.FTZ R5, R5, c[0x0][0x2d0] ;  /* 0x0000b40005050a20 */ /* 0x000fc80000410000 */
[----:B------:R-:W-:Y:S02]  /*a810*/  @P0 FFMA.FTZ R26, R5, R0, R25 ;  /* 0x00000000051a0223 */ /* 0x000fe40000010019 */
[----:B------:R-:W4:Y:S01]  /*a820*/  S2R R0, SR_CTAID.Z ;  /* 0x0000000000007919 */ /* 0x000f220000002700 */
[----:B------:R-:W-:-:S04]  /*a830*/  UIMAD UR6, UR6, UR4, URZ ;  /* 0x00000004060672a4 */ /* 0x000fc8000f8e023f */
[----:B------:R-:W-:Y:S02]  /*a840*/  UIMAD UR5, UR7, UR5, UR6 ;  /* 0x00000005070572a4 */ /* 0x000fe4000f8e0206 */
[----:B------:R-:W-:Y:S02]  /*a850*/  UIADD3 UR8, UR11, UR8, URZ ;  /* 0x000000080b087290 */ /* 0x000fe4000fffe03f */
[----:B------:R-:W-:Y:S01]  /*a860*/  UIADD3 UR5, UR15, UR5, URZ ;  /* 0x000000050f057290 */ /* 0x000fe2000fffe03f */
[----:B------:R-:W-:Y:S02]  /*a870*/  MOV R21, UR11 ;  /* 0x0000000b00157c02 */ /* 0x000fe40008000f00 */
[----:B------:R-:W-:Y:S02]  /*a880*/  MOV R20, UR10 ;  /* 0x0000000a00147c02 */ /* 0x000fe40008000f00 */
[----:B------:R-:W-:Y:S02]  /*a890*/  MOV R21, UR8 ;  /* 0x0000000800157c02 */ /* 0x000fe40008000f00 */
[----:B------:R-:W-:-:S02]  /*a8a0*/  MOV R19, UR5 ;  /* 0x0000000500137c02 */ /* 0x000fc40008000f00 */
[----:B----4-:R-:W-:-:S05]  /*a8b0*/  SHF.R.S32.HI R3, RZ, 0x1f, R0 ;  /* 0x0000001fff037819 */ /* 0x010fca0000011400 */
[C---:B------:R-:W-:Y:S02]  /*a8c0*/  IMAD R5, R3.reuse, c[0x0][0x498], RZ ;  /* 0x0001260003057a24 */ /* 0x040fe400078e02ff */
[----:B------:R-:W-:Y:S02]  /*a8d0*/  IMAD R3, R3, c[0x0][0x3f0], RZ ;  /* 0x0000fc0003037a24 */ /* 0x000fe400078e02ff */
[C---:B------:R-:W-:Y:S02]  /*a8e0*/  IMAD R5, R0.reuse, c[0x0][0x49c], R5 ;  /* 0x0001270000057a24 */ /* 0x040fe400078e0205 */
[C---:B------:R-:W-:Y:S02]  /*a8f0*/  IMAD R3, R0.reuse, c[0x0][0x3f4], R3 ;  /* 0x0000fd0000037a24 */ /* 0x040fe400078e0203 */
[----:B------:R-:W-:-:S04]  /*a900*/  IMAD.WIDE.U32 R20, R0, c[0x0][0x498], R20 ;  /* 0x0001260000147a25 */ /* 0x000fc800078e0014 */
[----:B------:R-:W-:Y:S01]  /*a910*/  IMAD.WIDE.U32 R18, R0, c[0x0][0x3f0], R18 ;  /* 0x0000fc0000127a25 */ /* 0x000fe200078e0012 */
[C---:B------:R-:W-:Y:S01]  /*a920*/  SHF.L.U32 R0, R12.reuse, 0x6, RZ ;  /* 0x000000060c007819 */ /* 0x040fe200000006ff */
[----:B------:R-:W4:Y:S01]  /*a930*/  S2R R2, SR_CTAID.X ;  /* 0x0000000000027919 */ /* 0x000f220000002500 */
[----:B------:R-:W-:Y:S02]  /*a940*/  R2P PR, R12, 0x6 ;  /* 0x000000060c007804 */ /* 0x000fe40000000000 */
[----:B------:R-:W-:Y:S02]  /*a950*/  LOP3.LUT R0, R0, 0x1c0, RZ, 0xc0, !PT ;  /* 0x000001c000007812 */ /* 0x000fe400078ec0ff */
[----:B------:R-:W-:Y:S02]  /*a960*/  LOP3.LUT R12, R12, 0x1, RZ, 0xc0, !PT ;  /* 0x000000010c0c7812 */ /* 0x000fe400078ec0ff */
[----:B------:R-:W-:Y:S02]  /*a970*/  IADD3 R19, R19, R3, RZ ;  /* 0x0000000313137210 */ /* 0x000fe40007ffe0ff */
[----:B------:R-:W-:-:S02]  /*a980*/  LEA.HI R3, R0, R0, RZ, 0x1d ;  /* 0x0000000000037211 */ /* 0x000fc400078fe8ff */
[----:B------:R-:W-:Y:S02]  /*a990*/  ISETP.NE.U32.AND P0, PT, R12, 0x1, PT ;  /* 0x000000010c00780c */ /* 0x000fe40003f05070 */
[----:B------:R-:W-:Y:S02]  /*a9a0*/  LEA R3, R4, R3, 0x1 ;  /* 0x0000000304037211 */ /* 0x000fe400078e08ff */
[----:B------:R-:W-:Y:S02]  /*a9b0*/  SHF.R.S32.HI R0, RZ, 0x1f, R10 ;  /* 0x0000001fff007819 */ /* 0x000fe4000001140a */
[----:B------:R-:W-:Y:S02]  /*a9c0*/  SHF.L.U32 R7, R7, 0x5, RZ ;  /* 0x0000000507077819 */ /* 0x000fe400000006ff */
[----:B------:R-:W-:Y:S01]  /*a9d0*/  SHF.L.U32 R3, R3, 0x1, RZ ;  /* 0x0000000103037819 */ /* 0x000fe200000006ff */
[----:B------:R-:W-:Y:S01]  /*a9e0*/  IMAD R0, R0, c[0x0][0x3e0], RZ ;  /* 0x0000f80000007a24 */ /* 0x000fe200078e02ff */
[----:B------:R-:W-:-:S02]  /*a9f0*/  LEA R8, R8, R11, 0x4 ;  /* 0x0000000b08087211 */ /* 0x000fc400078e20ff */
[----:B------:R-:W-:Y:S02]  /*aa00*/  LOP3.LUT R7, R7, 0xffffffc0, RZ, 0xc0, !PT ;  /* 0xffffffc007077812 */ /* 0x000fe400078ec0ff */
[C---:B------:R-:W-:Y:S01]  /*aa10*/  IADD3 R11, R3.reuse, 0x80, RZ ;  /* 0x00000080030b7810 */ /* 0x040fe20007ffe0ff */
[C---:B------:R-:W-:Y:S02]  /*aa20*/  IMAD R0, R10.reuse, c[0x0][0x3e4], R0 ;  /* 0x0000f9000a007a24 */ /* 0x040fe400078e0200 */
[----:B------:R-:W-:Y:S01]  /*aa30*/  IMAD.WIDE.U32 R18, R10, c[0x0][0x3e0], R18 ;  /* 0x0000f8000a127a25 */ /* 0x000fe200078e0012 */
[----:B------:R-:W-:Y:S02]  /*aa40*/  IADD3 R10, R3, 0x70, RZ ;  /* 0x00000070030a7810 */ /* 0x000fe40007ffe0ff */
[----:B------:R-:W-:Y:S02]  /*aa50*/  LEA R6, R6, R7, 0x3 ;  /* 0x0000000706067211 */ /* 0x000fe400078e18ff */
[----:B------:R-:W-:-:S02]  /*aa60*/  @P0 IADD3 R10, R11, 0x10, RZ ;  /* 0x000000100b0a0810 */ /* 0x000fc40007ffe0ff */
[C---:B------:R-:W-:Y:S02]  /*aa70*/  ISETP.NE.AND P0, PT, R9.reuse, 0x1, PT ;  /* 0x000000010900780c */ /* 0x040fe40003f05270 */
[----:B------:R-:W-:Y:S02]  /*aa80*/  IADD3 R6, R8, R6, RZ ;  /* 0x0000000608067210 */ /* 0x000fe40007ffe0ff */
[C---:B----4-:R-:W-:Y:S01]  /*aa90*/  LEA R8, R2.reuse, R8, 0x7 ;  /* 0x0000000802087211 */ /* 0x050fe200078e38ff */
[----:B------:R-:W-:Y:S01]  /*aaa0*/  IMAD R4, R9, c[0x0][0x388], RZ ;  /* 0x0000e20009047a24 */ /* 0x000fe200078e02ff */
[----:B------:R-:W-:Y:S02]  /*aab0*/  LEA R6, R2, R6, 0x7 ;  /* 0x0000000602067211 */ /* 0x000fe400078e38ff */
[C---:B------:R-:W-:Y:S02]  /*aac0*/  IADD3 R2, R8.reuse, 0x40, RZ ;  /* 0x0000004008027810 */ /* 0x040fe40007ffe0ff */
[----:B------:R-:W-:-:S02]  /*aad0*/  IADD3 R7, R8, 0x8, RZ ;  /* 0x0000000808077810 */ /* 0x000fc40007ffe0ff */
[----:B------:R-:W-:Y:S01]  /*aae0*/  ISETP.GE.OR P3, PT, R2, R4, P4 ;  /* 0x000000040200720c */ /* 0x000fe20002766670 */
[----:B------:R-:W-:Y:S01]  /*aaf0*/  @P0 IMAD.HI.U32 R2, R6, c[0x0][0x4ec], RZ ;  /* 0x00013b0006020a27 */ /* 0x000fe200078e00ff */
[----:B------:R-:W-:Y:S02]  /*ab00*/  IADD3 R19, R19, R0, RZ ;  /* 0x0000000013137210 */ /* 0x000fe40007ffe0ff */
[CC--:B------:R-:W-:Y:S02]  /*ab10*/  ISETP.GE.OR P6, PT, R8.reuse, R4.reuse, P4 ;  /* 0x000000040800720c */ /* 0x0c0fe400027c6670 */
[----:B------:R-:W-:Y:S02]  /*ab20*/  ISETP.GE.OR P5, PT, R7, R4, P4 ;  /* 0x000000040700720c */ /* 0x000fe400027a6670 */
[----:B------:R-:W-:Y:S02]  /*ab30*/  SHF.R.S32.HI R0, RZ, 0x1f, R15 ;  /* 0x0000001fff007819 */ /* 0x000fe4000001140f */
[----:B------:R-:W-:-:S02]  /*ab40*/  IADD3 R8, R8, 0x48, RZ ;  /* 0x0000004808087810 */ /* 0x000fc40007ffe0ff */
[----:B------:R-:W-:Y:S02]  /*ab50*/  MOV R7, R6 ;  /* 0x0000000600077202 */ /* 0x000fe40000000f00 */
[----:B------:R-:W-:Y:S01]  /*ab60*/  @P0 SHF.R.U32.HI R7, RZ, c[0x0][0x4f0], R2 ;  /* 0x00013c00ff070a19 */ /* 0x000fe20000011602 */
[----:B------:R-:W-:Y:S01]  /*ab70*/  IMAD R2, R0, c[0x0][0x3d8], RZ ;  /* 0x0000f60000027a24 */ /* 0x000fe200078e02ff */
[----:B------:R-:W-:Y:S01]  /*ab80*/  ISETP.GE.OR P4, PT, R8, R4, P4 ;  /* 0x000000040800720c */ /* 0x000fe20002786670 */
[C---:B------:R-:W-:Y:S01]  /*ab90*/  FMUL.FTZ R177, R14.reuse, R177 ;  /* 0x000000b10eb17220 */ /* 0x040fe20000410000 */
[----:B------:R-:W-:Y:S01]  /*aba0*/  IADD3 R0, -R7, RZ, RZ ;  /* 0x000000ff07007210 */ /* 0x000fe20007ffe1ff */
[C---:B------:R-:W-:Y:S01]  /*abb0*/  FMUL.FTZ R176, R14.reuse, R176 ;  /* 0x000000b00eb07220 */ /* 0x040fe20000410000 */
[----:B------:R-:W-:Y:S01]  /*abc0*/  SHF.R.S32.HI R8, RZ, 0x1f, R7 ;  /* 0x0000001fff087819 */ /* 0x000fe20000011407 */
[----:B------:R-:W-:Y:S01]  /*abd0*/  FMUL.FTZ R179, R13, R179 ;  /* 0x000000b30db37220 */ /* 0x000fe20000410000 */
[----:B------:R-:W-:Y:S01]  /*abe0*/  IADD3 R20, P0, R7, R20, RZ ;  /* 0x0000001407147210 */ /* 0x000fe20007f1e0ff */
[----:B------:R-:W-:Y:S01]  /*abf0*/  FMUL.FTZ R178, R13, R178 ;  /* 0x000000b20db27220 */ /* 0x000fe20000410000 */
[----:B------:R-:W-:Y:S01]  /*ac00*/  MOV R7, 0x20 ;  /* 0x0000002000077802 */ /* 0x000fe20000000f00 */
[----:B------:R-:W-:-:S02]  /*ac10*/  FMUL.FTZ R193, R14, R193 ;  /* 0x000000c10ec17220 */ /* 0x000fc40000410000 */
[----:B------:R-:W-:Y:S02]  /*ac20*/  FMUL.FTZ R192, R14, R192 ;  /* 0x000000c00ec07220 */ /* 0x000fe40000410000 */
[C---:B------:R-:W-:Y:S02]  /*ac30*/  FMUL.FTZ R195, R13.reuse, R195 ;  /* 0x000000c30dc37220 */ /* 0x040fe40000410000 */
[----:B------:R-:W-:Y:S02]  /*ac40*/  FMUL.FTZ R194, R13, R194 ;  /* 0x000000c20dc27220 */ /* 0x000fe40000410000 */
[C---:B------:R-:W-:Y:S02]  /*ac50*/  FMUL.FTZ R161, R16.reuse, R161 ;  /* 0x000000a110a17220 */ /* 0x040fe40000410000 */
[----:B------:R-:W-:Y:S02]  /*ac60*/  FMUL.FTZ R160, R16, R160 ;  /* 0x000000a010a07220 */ /* 0x000fe40000410000 */
[----:B------:R-:W-:-:S02]  /*ac70*/  FMUL.FTZ R163, R17, R163 ;  /* 0x000000a311a37220 */ /* 0x000fc40000410000 */
[C---:B------:R-:W-:Y:S01]  /*ac80*/  FMUL.FTZ R162, R17.reuse, R162 ;  /* 0x000000a211a27220 */ /* 0x040fe20000410000 */
[----:B------:R-:W-:Y:S01]  /*ac90*/  IADD3.X R21, R8, R21, R5, P0, !PT ;  /* 0x0000001508157210 */ /* 0x000fe200007fe405 */
[C---:B------:R-:W-:Y:S02]  /*aca0*/  FMUL.FTZ R157, R16.reuse, R157 ;  /* 0x0000009d109d7220 */ /* 0x040fe40000410000 */
[----:B------:R-:W-:Y:S02]  /*acb0*/  FMUL.FTZ R156, R16, R156 ;  /* 0x0000009c109c7220 */ /* 0x000fe40000410000 */
[C---:B------:R-:W-:Y:S02]  /*acc0*/  FMUL.FTZ R159, R17.reuse, R159 ;  /* 0x0000009f119f7220 */ /* 0x040fe40000410000 */
[----:B------:R-:W-:Y:S01]  /*acd0*/  FMUL.FTZ R158, R17, R158 ;  /* 0x0000009e119e7220 */ /* 0x000fe20000410000 */
[----:B------:R-:W-:Y:S01]  /*ace0*/  F2FP.PACK_AB R176, R177, R176 ;  /* 0x000000b0b1b0723e */ /* 0x000fe200000000ff */
[C---:B------:R-:W-:Y:S01]  /*acf0*/  FMUL.FTZ R173, R14.reuse, R173 ;  /* 0x000000ad0ead7220 */ /* 0x040fe20000410000 */
[----:B------:R-:W-:Y:S01]  /*ad00*/  F2FP.PACK_AB R178, R179, R178 ;  /* 0x000000b2b3b2723e */ /* 0x000fe200000000ff */
[C---:B------:R-:W-:Y:S01]  /*ad10*/  FMUL.FTZ R172, R14.reuse, R172 ;  /* 0x000000ac0eac7220 */ /* 0x040fe20000410000 */
[----:B------:R-:W-:Y:S01]  /*ad20*/  SEL R7, R7, 0xffffffe0, !P1 ;  /* 0xffffffe007077807 */ /* 0x000fe20004800000 */
[C---:B------:R-:W-:Y:S01]  /*ad30*/  FMUL.FTZ R175, R13.reuse, R175 ;  /* 0x000000af0daf7220 */ /* 0x040fe20000410000 */
[----:B------:R-:W-:Y:S01]  /*ad40*/  MOV R8, 0x40 ;  /* 0x0000004000087802 */ /* 0x000fe20000000f00 */
[----:B------:R-:W-:Y:S01]  /*ad50*/  FMUL.FTZ R174, R13, R174 ;  /* 0x000000ae0dae7220 */ /* 0x000fe20000410000 */
[----:B------:R-:W-:Y:S01]  /*ad60*/  F2FP.PACK_AB R192, R193, R192 ;  /* 0x000000c0c1c0723e */ /* 0x000fe200000000ff */
[C---:B------:R-:W-:Y:S01]  /*ad70*/  FMUL.FTZ R189, R14.reuse, R189 ;  /* 0x000000bd0ebd7220 */ /* 0x040fe20000410000 */
[----:B------:R-:W-:Y:S01]  /*ad80*/  F2FP.PACK_AB R194, R195, R194 ;  /* 0x000000c2c3c2723e */ /* 0x000fe200000000ff */
[----:B------:R-:W-:-:S02]  /*ad90*/  FMUL.FTZ R188, R14, R188 ;  /* 0x000000bc0ebc7220 */ /* 0x000fc40000410000 */
[C---:B------:R-:W-:Y:S02]  /*ada0*/  FMUL.FTZ R191, R13.reuse, R191 ;  /* 0x000000bf0dbf7220 */ /* 0x040fe40000410000 */
[----:B------:R-:W-:Y:S01]  /*adb0*/  FMUL.FTZ R190, R13, R190 ;  /* 0x000000be0dbe7220 */ /* 0x000fe20000410000 */
[----:B------:R-:W-:Y:S01]  /*adc0*/  F2FP.PACK_AB R160, R161, R160 ;  /* 0x000000a0a1a0723e */ /* 0x000fe200000000ff */
[C---:B------:R-:W-:Y:S01]  /*add0*/  FMUL.FTZ R153, R16.reuse, R153 ;  /* 0x0000009910997220 */ /* 0x040fe20000410000 */
[----:B------:R-:W-:Y:S01]  /*ade0*/  F2FP.PACK_AB R162, R163, R162 ;  /* 0x000000a2a3a2723e */ /* 0x000fe200000000ff */
[C---:B------:R-:W-:Y:S02]  /*adf0*/  FMUL.FTZ R152, R16.reuse, R152 ;  /* 0x0000009810987220 */ /* 0x040fe40000410000 */
[C---:B------:R-:W-:Y:S02]  /*ae00*/  FMUL.FTZ R155, R17.reuse, R155 ;  /* 0x0000009b119b7220 */ /* 0x040fe40000410000 */
        /* <DEDUP_REMOVED lines=10> */
[----:B------:R-:W-:Y:S01]  /*aeb0*/  FMUL.FTZ R168, R14, R168 ;  /* 0x000000a80ea87220 */ /* 0x000fe20000410000 */
[----:B------:R-:W-:Y:S01]  /*aec0*/  SEL R8, R8, 0xffffffc0, !P2 ;  /* 0xffffffc008087807 */ /* 0x000fe20005000000 */
[C---:B------:R-:W-:Y:S02]  /*aed0*/  FMUL.FTZ R171, R13.reuse, R171 ;  /* 0x000000ab0dab7220 */ /* 0x040fe40000410000 */
[----:B------:R-:W-:-:S02]  /*aee0*/  FMUL.FTZ R170, R13, R170 ;  /* 0x000000aa0daa7220 */ /* 0x000fc40000410000 */
[----:B------:R-:W-:Y:S01]  /*aef0*/  IMAD R0, R0, c[0x0][0x4e8], R6 ;  /* 0x00013a0000007a24 */ /* 0x000fe200078e0206 */
[----:B------:R-:W-:Y:S01]  /*af00*/  IADD3 R6, R3, R7, RZ ;  /* 0x0000000703067210 */ /* 0x000fe20007ffe0ff */
[C---:B------:R-:W-:Y:S01]  /*af10*/  FMUL.FTZ R185, R14.reuse, R185 ;  /* 0x000000b90eb97220 */ /* 0x040fe20000410000 */
[----:B------:R-:W-:Y:S01]  /*af20*/  F2FP.PACK_AB R188, R189, R188 ;  /* 0x000000bcbdbc723e */ /* 0x000fe200000000ff */
[----:B------:R-:W-:Y:S01]  /*af30*/  FMUL.FTZ R184, R14, R184 ;  /* 0x000000b80eb87220 */ /* 0x000fe20000410000 */
[----:B------:R-:W-:Y:S01]  /*af40*/  F2FP.PACK_AB R190, R191, R190 ;  /* 0x000000bebfbe723e */ /* 0x000fe200000000ff */
[C---:B------:R-:W-:Y:S01]  /*af50*/  FMUL.FTZ R187, R13.reuse, R187 ;  /* 0x000000bb0dbb7220 */ /* 0x040fe20000410000 */
[----:B------:R-:W-:Y:S01]  /*af60*/  STS [R3+0x80], R176 ;  /* 0x000080b003007388 */ /* 0x000fe20000000800 */
[----:B------:R-:W-:Y:S01]  /*af70*/  FMUL.FTZ R186, R13, R186 ;  /* 0x000000ba0dba7220 */ /* 0x000fe20000410000 */
[----:B------:R-:W-:Y:S01]  /*af80*/  IADD3 R7, R7, R10, RZ ;  /* 0x0000000a07077210 */ /* 0x000fe20007ffe0ff */
[C---:B------:R-:W-:Y:S01]  /*af90*/  FMUL.FTZ R145, R16.reuse, R145 ;  /* 0x0000009110917220 */ /* 0x040fe20000410000 */
[----:B------:R-:W-:Y:S01]  /*afa0*/  STS [R3+0x480], R178 ;  /* 0x000480b203007388 */ /* 0x000fe20000000800 */
[C---:B------:R-:W-:Y:S01]  /*afb0*/  FMUL.FTZ R144, R16.reuse, R144 ;  /* 0x0000009010907220 */ /* 0x040fe20000410000 */
[----:B------:R-:W-:Y:S01]  /*afc0*/  F2FP.PACK_AB R152, R153, R152 ;  /* 0x000000989998723e */ /* 0x000fe200000000ff */
[----:B------:R-:W-:Y:S01]  /*afd0*/  FMUL.FTZ R147, R17, R147 ;  /* 0x0000009311937220 */ /* 0x000fe20000410000 */
[----:B------:R-:W-:Y:S01]  /*afe0*/  F2FP.PACK_AB R154, R155, R154 ;  /* 0x0000009a9b9a723e */ /* 0x000fe200000000ff */
[----:B------:R-:W-:Y:S01]  /*aff0*/  FMUL.FTZ R146, R17, R146 ;  /* 0x0000009211927220 */ /* 0x000fe20000410000 */
[----:B------:R-:W-:Y:S01]  /*b000*/  STS [R10], R192 ;  /* 0x000000c00a007388 */ /* 0x000fe20000000800 */
[C---:B------:R-:W-:Y:S01]  /*b010*/  FMUL.FTZ R141, R16.reuse, R141 ;  /* 0x0000008d108d7220 */ /* 0x040fe20000410000 */
[----:B------:R-:W-:Y:S01]  /*b020*/  F2FP.PACK_AB R148, R149, R148 ;  /* 0x000000949594723e */ /* 0x000fe200000000ff */
[----:B------:R-:W-:Y:S01]  /*b030*/  FMUL.FTZ R140, R16, R140 ;  /* 0x0000008c108c7220 */ /* 0x000fe20000410000 */
[----:B------:R-:W-:Y:S01]  /*b040*/  STS [R10+0x400], R194 ;  /* 0x000400c20a007388 */ /* 0x000fe20000000800 */
[----:B------:R-:W-:Y:S01]  /*b050*/  FMUL.FTZ R143, R17, R143 ;  /* 0x0000008f118f7220 */ /* 0x000fe20000410000 */
[----:B------:R-:W-:Y:S01]  /*b060*/  F2FP.PACK_AB R150, R151, R150 ;  /* 0x000000969796723e */ /* 0x000fe200000000ff */
[----:B------:R-:W-:Y:S01]  /*b070*/  FMUL.FTZ R142, R17, R142 ;  /* 0x0000008e118e7220 */ /* 0x000fe20000410000 */
[----:B------:R-:W-:Y:S01]  /*b080*/  STS [R3+0x2080], R160 ;  /* 0x002080a003007388 */ /* 0x000fe20000000800 */
[C---:B------:R-:W-:Y:S01]  /*b090*/  FMUL.FTZ R165, R14.reuse, R165 ;  /* 0x000000a50ea57220 */ /* 0x040fe20000410000 */
[----:B------:R-:W-:Y:S01]  /*b0a0*/  F2FP.PACK_AB R168, R169, R168 ;  /* 0x000000a8a9a8723e */ /* 0x000fe200000000ff */
[C---:B------:R-:W-:Y:S01]  /*b0b0*/  FMUL.FTZ R164, R14.reuse, R164 ;  /* 0x000000a40ea47220 */ /* 0x040fe20000410000 */
[----:B------:R-:W-:Y:S01]  /*b0c0*/  STS [R3+0x2480], R162 ;  /* 0x002480a203007388 */ /* 0x000fe20000000800 */
[----:B------:R-:W-:Y:S01]  /*b0d0*/  FMUL.FTZ R167, R13, R167 ;  /* 0x000000a70da77220 */ /* 0x000fe20000410000 */
[----:B------:R-:W-:Y:S01]  /*b0e0*/  F2FP.PACK_AB R170, R171, R170 ;  /* 0x000000aaabaa723e */ /* 0x000fe200000000ff */
[----:B------:R-:W-:Y:S01]  /*b0f0*/  FMUL.FTZ R166, R13, R166 ;  /* 0x000000a60da67220 */ /* 0x000fe20000410000 */
[----:B------:R-:W-:Y:S01]  /*b100*/  STS [R10+0x2000], R156 ;  /* 0x0020009c0a007388 */ /* 0x000fe20000000800 */
[C---:B------:R-:W-:Y:S01]  /*b110*/  FMUL.FTZ R181, R14.reuse, R181 ;  /* 0x000000b50eb57220 */ /* 0x040fe20000410000 */
[----:B------:R-:W-:Y:S01]  /*b120*/  IADD3 R9, R3, R8, RZ ;  /* 0x0000000803097210 */ /* 0x000fe20007ffe0ff */
[----:B------:R-:W-:Y:S01]  /*b130*/  FMUL.FTZ R180, R14, R180 ;  /* 0x000000b40eb47220 */ /* 0x000fe20000410000 */
[----:B------:R-:W-:Y:S01]  /*b140*/  STS [R10+0x2400], R158 ;  /* 0x0024009e0a007388 */ /* 0x000fe20000000800 */
[----:B------:R-:W-:Y:S01]  /*b150*/  FMUL.FTZ R183, R13, R183 ;  /* 0x000000b70db77220 */ /* 0x000fe20000410000 */
        /* <DEDUP_REMOVED lines=9> */
[----:B------:R-:W-:Y:S01]  /*b1f0*/  FMUL.FTZ R138, R17, R138 ;  /* 0x0000008a118a7220 */ /* 0x000fe20000410000 */
[----:B------:R-:W-:Y:S01]  /*b200*/  F2FP.PACK_AB R144, R145, R144 ;  /* 0x000000909190723e */ /* 0x000fe200000000ff */
[C---:B------:R-:W-:Y:S01]  /*b210*/  FMUL.FTZ R133, R16.reuse, R133 ;  /* 0x0000008510857220 */ /* 0x040fe20000410000 */
[----:B------:R-:W-:Y:S01]  /*b220*/  F2FP.PACK_AB R146, R147, R146 ;  /* 0x000000929392723e */ /* 0x000fe200000000ff */
[----:B------:R-:W-:Y:S01]  /*b230*/  FMUL.FTZ R132, R16, R132 ;  /* 0x0000008410847220 */ /* 0x000fe20000410000 */
[----:B------:R-:W-:Y:S01]  /*b240*/  STS [R7], R188 ;  /* 0x000000bc07007388 */ /* 0x000fe20000000800 */
        /* <DEDUP_REMOVED lines=13> */
[----:B------:R-:W-:Y:S01]  /*b320*/  F2FP.PACK_AB R166, R167, R166 ;  /* 0x000000a6a7a6723e */ /* 0x000fe200000000ff */
[----:B------:R-:W-:Y:S01]  /*b330*/  FMUL.FTZ R80, R14, R80 ;  /* 0x000000500e507220 */ /* 0x000fe20000410000 */
[----:B------:R-:W-:Y:S01]  /*b340*/  STS [R7+0x2000], R148 ;  /* 0x0020009407007388 */ /* 0x000fe20000000800 */
[C---:B------:R-:W-:Y:S01]  /*b350*/  FMUL.FTZ R83, R13.reuse, R83 ;  /* 0x000000530d537220 */ /* 0x040fe20000410000 */
[----:B------:R-:W-:Y:S01]  /*b360*/  IADD3 R12, R8, R6, RZ ;  /* 0x00000006080c7210 */ /* 0x000fe20007ffe0ff */
[----:B------:R-:W-:Y:S01]  /*b370*/  FMUL.FTZ R82, R13, R82 ;  /* 0x000000520d527220 */ /* 0x000fe20000410000 */
[----:B------:R-:W-:Y:S01]  /*b380*/  STS [R7+0x2400], R150 ;  /* 0x0024009607007388 */ /* 0x000fe20000000800 */
[C---:B------:R-:W-:Y:S01]  /*b390*/  FMUL.FTZ R73, R16.reuse, R73 ;  /* 0x0000004910497220 */ /* 0x040fe20000410000 */
[----:B------:R-:W-:Y:S01]  /*b3a0*/  F2FP.PACK_AB R180, R181, R180 ;  /* 0x000000b4b5b4723e */ /* 0x000fe200000000ff */
[----:B------:R-:W-:Y:S01]  /*b3b0*/  FMUL.FTZ R72, R16, R72 ;  /* 0x0000004810487220 */ /* 0x000fe20000410000 */
[----:B------:R-:W-:Y:S01]  /*b3c0*/  F2FP.PACK_AB R182, R183, R182 ;  /* 0x000000b6b7b6723e */ /* 0x000fe200000000ff */
[----:B------:R-:W-:Y:S01]  /*b3d0*/  STS [R9+0x80], R168 ;  /* 0x000080a809007388 */ /* 0x000fe20000000800 */
[----:B------:R-:W-:Y:S01]  /*b3e0*/  IADD3 R8, R7, R8, RZ ;  /* 0x0000000807087210 */ /* 0x000fe20007ffe0ff */
[C---:B------:R-:W-:Y:S01]  /*b3f0*/  FMUL.FTZ R85, R14.reuse, R85 ;  /* 0x000000550e557220 */ /* 0x040fe20000410000 */
[----:B------:R-:W-:Y:S01]  /*b400*/  F2FP.PACK_AB R136, R137, R136 ;  /* 0x000000888988723e */ /* 0x000fe200000000ff */
[----:B------:R-:W-:Y:S01]  /*b410*/  STS [R9+0x480], R170 ;  /* 0x000480aa09007388 */ /* 0x000fe20000000800 */
[----:B------:R-:W-:Y:S01]  /*b420*/  F2FP.PACK_AB R138, R139, R138 ;  /* 0x0000008a8b8a723e */ /* 0x000fe200000000ff */
[C---:B------:R-:W-:Y:S01]  /*b430*/  FMUL.FTZ R84, R14.reuse, R84 ;  /* 0x000000540e547220 */ /* 0x040fe20000410000 */
[----:B------:R-:W-:Y:S01]  /*b440*/  SHF.R.S32.HI R5, RZ, 0x1f, R0 ;  /* 0x0000001fff057819 */ /* 0x000fe20000011400 */
[----:B------:R-:W-:Y:S01]  /*b450*/  STS [R11], R184 ;  /* 0x000000b80b007388 */ /* 0x000fe20000000800 */
[----:B------:R-:W-:Y:S01]  /*b460*/  FMUL.FTZ R87, R13, R87 ;  /* 0x000000570d577220 */ /* 0x000fe20000410000 */
[----:B------:R-:W-:Y:S01]  /*b470*/  F2FP.PACK_AB R132, R133, R132 ;  /* 0x000000848584723e */ /* 0x000fe200000000ff */
[----:B------:R-:W-:Y:S01]  /*b480*/  FMUL.FTZ R86, R13, R86 ;  /* 0x000000560d567220 */ /* 0x000fe20000410000 */
[----:B------:R-:W-:Y:S01]  /*b490*/  STS [R11+0x400], R186 ;  /* 0x000400ba0b007388 */ /* 0x000fe20000000800 */
[----:B------:R-:W-:Y:S01]  /*b4a0*/  F2FP.PACK_AB R134, R135, R134 ;  /* 0x000000868786723e */ /* 0x000fe200000000ff */
[C---:B------:R-:W-:Y:S01]  /*b4b0*/  FMUL.FTZ R97, R14.reuse, R97 ;  /* 0x000000610e617220 */ /* 0x040fe20000410000 */
[----:B------:R-:W-:Y:S01]  /*b4c0*/  F2FP.PACK_AB R68, R69, R68 ;  /* 0x000000444544723e */ /* 0x000fe200000000ff */
[----:B------:R-:W-:Y:S01]  /*b4d0*/  STS [R9+0x2080], R144 ;  /* 0x0020809009007388 */ /* 0x000fe20000000800 */
[----:B------:R-:W-:Y:S01]  /*b4e0*/  FMUL.FTZ R96, R14, R96 ;  /* 0x000000600e607220 */ /* 0x000fe20000410000 */
[----:B------:R-:W-:Y:S01]  /*b4f0*/  F2FP.PACK_AB R70, R71, R70 ;  /* 0x000000464746723e */ /* 0x000fe200000000ff */
[C---:B------:R-:W-:Y:S01]  /*b500*/  FMUL.FTZ R99, R13.reuse, R99 ;  /* 0x000000630d637220 */ /* 0x040fe20000410000 */
[----:B------:R-:W-:Y:S01]  /*b510*/  STS [R9+0x2480], R146 ;  /* 0x0024809209007388 */ /* 0x000fe20000000800 */
[----:B------:R-:W-:Y:S01]  /*b520*/  FMUL.FTZ R98, R13, R98 ;  /* 0x000000620d627220 */ /* 0x000fe20000410000 */
[----:B------:R-:W-:Y:S01]  /*b530*/  F2FP.PACK_AB R80, R81, R80 ;  /* 0x000000505150723e */ /* 0x000fe200000000ff */
[C---:B------:R-:W-:Y:S01]  /*b540*/  FMUL.FTZ R89, R16.reuse, R89 ;  /* 0x0000005910597220 */ /* 0x040fe20000410000 */
[----:B------:R-:W-:Y:S01]  /*b550*/  STS [R11+0x2000], R140 ;  /* 0x0020008c0b007388 */ /* 0x000fe20000000800 */
[C---:B------:R-:W-:Y:S01]  /*b560*/  FMUL.FTZ R88, R16.reuse, R88 ;  /* 0x0000005810587220 */ /* 0x040fe20000410000 */
[----:B------:R-:W-:Y:S01]  /*b570*/  F2FP.PACK_AB R82, R83, R82 ;  /* 0x000000525352723e */ /* 0x000fe200000000ff */
[C---:B------:R-:W-:Y:S01]  /*b580*/  FMUL.FTZ R91, R17.reuse, R91 ;  /* 0x0000005b115b7220 */ /* 0x040fe20000410000 */
[----:B------:R-:W-:Y:S01]  /*b590*/  STS [R11+0x2400], R142 ;  /* 0x0024008e0b007388 */ /* 0x000fe20000000800 */
[----:B------:R-:W-:Y:S01]  /*b5a0*/  FMUL.FTZ R90, R17, R90 ;  /* 0x0000005a115a7220 */ /* 0x000fe20000410000 */
[----:B------:R-:W-:Y:S01]  /*b5b0*/  F2FP.PACK_AB R72, R73, R72 ;  /* 0x000000484948723e */ /* 0x000fe200000000ff */
[C---:B------:R-:W-:Y:S01]  /*b5c0*/  FMUL.FTZ R93, R16.reuse, R93 ;  /* 0x0000005d105d7220 */ /* 0x040fe20000410000 */
[----:B------:R-:W-:Y:S01]  /*b5d0*/  STS [R12+0x80], R164 ;  /* 0x000080a40c007388 */ /* 0x000fe20000000800 */
[----:B------:R-:W-:-:S02]  /*b5e0*/  FMUL.FTZ R92, R16, R92 ;  /* 0x0000005c105c7220 */ /* 0x000fc40000410000 */
[C---:B------:R-:W-:Y:S01]  /*b5f0*/  FMUL.FTZ R95, R17.reuse, R95 ;  /* 0x0000005f115f7220 */ /* 0x040fe20000410000 */
[----:B------:R-:W-:Y:S01]  /*b600*/  STS [R12+0x480], R166 ;  /* 0x000480a60c007388 */ /* 0x000fe20000000800 */
[----:B------:R-:W-:Y:S01]  /*b610*/  FMUL.FTZ R94, R17, R94 ;  /* 0x0000005e115e7220 */ /* 0x000fe20000410000 */
[----:B------:R-:W-:Y:S01]  /*b620*/  F2FP.PACK_AB R84, R85, R84 ;  /* 0x000000545554723e */ /* 0x000fe200000000ff */
[C---:B------:R-:W-:Y:S01]  /*b630*/  FMUL.FTZ R101, R14.reuse, R101 ;  /* 0x000000650e657220 */ /* 0x040fe20000410000 */
[----:B------:R-:W-:Y:S01]  /*b640*/  STS [R8], R180 ;  /* 0x000000b408007388 */ /* 0x000fe20000000800 */
[----:B------:R-:W-:Y:S01]  /*b650*/  FMUL.FTZ R100, R14, R100 ;  /* 0x000000640e647220 */ /* 0x000fe20000410000 */
[----:B------:R-:W-:Y:S01]  /*b660*/  F2FP.PACK_AB R86, R87, R86 ;  /* 0x000000565756723e */ /* 0x000fe200000000ff */
[C---:B------:R-:W-:Y:S01]  /*b670*/  FMUL.FTZ R103, R13.reuse, R103 ;  /* 0x000000670d677220 */ /* 0x040fe20000410000 */
[----:B------:R-:W-:Y:S01]  /*b680*/  STS [R8+0x400], R182 ;  /* 0x000400b608007388 */ /* 0x000fe20000000800 */
[----:B------:R-:W-:-:S02]  /*b690*/  FMUL.FTZ R102, R13, R102 ;  /* 0x000000660d667220 */ /* 0x000fc40000410000 */
[----:B------:R-:W-:Y:S01]  /*b6a0*/  IMAD R5, R5, c[0x0][0x488], RZ ;  /* 0x0001220005057a24 */ /* 0x000fe200078e02ff */
[----:B------:R-:W-:Y:S01]  /*b6b0*/  STS [R12+0x2080], R136 ;  /* 0x002080880c007388 */ /* 0x000fe20000000800 */
        /* <DEDUP_REMOVED lines=33> */
[----:B------:R-:W-:Y:S01]  /*b8d0*/  FMUL.FTZ R131, R13, R131 ;  /* 0x000000830d837220 */ /* 0x000fe20000410000 */
[----:B------:R-:W-:Y:S01]  /*b8e0*/  STS [R3+0x6480], R74 ;  /* 0x0064804a03007388 */ /* 0x000fe20000000800 */
[C---:B------:R-:W-:Y:S01]  /*b8f0*/  IMAD.WIDE.U32 R20, R0.reuse, c[0x0][0x488], R20 ;  /* 0x0001220000147a25 */ /* 0x040fe200078e0014 */
[----:B------:R-:W-:Y:S02]  /*b900*/  F2FP.PACK_AB R112, R113, R112 ;  /* 0x000000707170723e */ /* 0x000fe400000000ff */
[----:B------:R-:W-:Y:S01]  /*b910*/  STS [R10+0x6000], R76 ;  /* 0x0060004c0a007388 */ /* 0x000fe20000000800 */
[----:B------:R-:W-:Y:S01]  /*b920*/  IMAD R5, R0, c[0x0][0x48c], R5 ;  /* 0x0001230000057a24 */ /* 0x000fe200078e0205 */
[----:B------:R-:W-:Y:S01]  /*b930*/  F2FP.PACK_AB R114, R115, R114 ;  /* 0x000000727372723e */ /* 0x000fe200000000ff */
[----:B------:R-:W-:Y:S01]  /*b940*/  FMUL.FTZ R14, R14, R128 ;  /* 0x000000800e0e7220 */ /* 0x000fe20000410000 */
[----:B------:R-:W-:Y:S01]  /*b950*/  STS [R10+0x6400], R78 ;  /* 0x0064004e0a007388 */ /* 0x000fe20000000800 */
[----:B------:R-:W-:Y:S01]  /*b960*/  FMUL.FTZ R13, R13, R130 ;  /* 0x000000820d0d7220 */ /* 0x000fe20000410000 */
[----:B------:R-:W-:Y:S01]  /*b970*/  F2FP.PACK_AB R104, R105, R104 ;  /* 0x000000686968723e */ /* 0x000fe200000000ff */
[C---:B------:R-:W-:Y:S01]  /*b980*/  FMUL.FTZ R121, R16.reuse, R121 ;  /* 0x0000007910797220 */ /* 0x040fe20000410000 */
[----:B------:R-:W-:Y:S01]  /*b990*/  STS [R6+0x4080], R84 ;  /* 0x0040805406007388 */ /* 0x000fe20000000800 */
[C---:B------:R-:W-:Y:S01]  /*b9a0*/  FMUL.FTZ R120, R16.reuse, R120 ;  /* 0x0000007810787220 */ /* 0x040fe20000410000 */
[----:B------:R-:W-:Y:S01]  /*b9b0*/  F2FP.PACK_AB R106, R107, R106 ;  /* 0x0000006a6b6a723e */ /* 0x000fe200000000ff */
[----:B------:R-:W-:Y:S01]  /*b9c0*/  FMUL.FTZ R125, R16, R125 ;  /* 0x0000007d107d7220 */ /* 0x000fe20000410000 */
[----:B------:R-:W-:Y:S01]  /*b9d0*/  STS [R6+0x4480], R86 ;  /* 0x0044805606007388 */ /* 0x000fe20000000800 */
[----:B------:R-:W-:-:S02]  /*b9e0*/  FMUL.FTZ R123, R17, R123 ;  /* 0x0000007b117b7220 */ /* 0x000fc40000410000 */
[C---:B------:R-:W-:Y:S01]  /*b9f0*/  FMUL.FTZ R122, R17.reuse, R122 ;  /* 0x0000007a117a7220 */ /* 0x040fe20000410000 */
[----:B------:R-:W-:Y:S01]  /*ba00*/  STS [R7+0x4000], R96 ;  /* 0x0040006007007388 */ /* 0x000fe20000000800 */
[----:B------:R-:W-:Y:S01]  /*ba10*/  FMUL.FTZ R127, R17, R127 ;  /* 0x0000007f117f7220 */ /* 0x000fe20000410000 */
[----:B------:R-:W-:Y:S01]  /*ba20*/  F2FP.PACK_AB R108, R109, R108 ;  /* 0x0000006c6d6c723e */ /* 0x000fe200000000ff */
[----:B------:R-:W-:Y:S01]  /*ba30*/  FMUL.FTZ R16, R16, R124 ;  /* 0x0000007c10107220 */ /* 0x000fe20000410000 */
[----:B------:R-:W-:Y:S01]  /*ba40*/  STS [R7+0x4400], R98 ;  /* 0x0044006207007388 */ /* 0x000fe20000000800 */
[----:B------:R-:W-:Y:S01]  /*ba50*/  FMUL.FTZ R17, R17, R126 ;  /* 0x0000007e11117220 */ /* 0x000fe20000410000 */
[----:B------:R-:W-:Y:S02]  /*ba60*/  F2FP.PACK_AB R110, R111, R110 ;  /* 0x0000006e6f6e723e */ /* 0x000fe400000000ff */
[----:B------:R-:W-:Y:S01]  /*ba70*/  STS [R6+0x6080], R88 ;  /* 0x0060805806007388 */ /* 0x000fe20000000800 */
[----:B------:R-:W-:-:S02]  /*ba80*/  F2FP.PACK_AB R116, R117, R116 ;  /* 0x000000747574723e */ /* 0x000fc400000000ff */
[----:B------:R-:W-:Y:S01]  /*ba90*/  F2FP.PACK_AB R118, R119, R118 ;  /* 0x000000767776723e */ /* 0x000fe200000000ff */
[----:B------:R-:W-:Y:S01]  /*baa0*/  STS [R6+0x6480], R90 ;  /* 0x0064805a06007388 */ /* 0x000fe20000000800 */
[----:B------:R-:W-:Y:S02]  /*bab0*/  LEA R0, P0, R20, c[0x0][0x450], 0x2 ;  /* 0x0001140014007a11 */ /* 0x000fe400078010ff */
[----:B------:R-:W-:Y:S01]  /*bac0*/  IADD3 R5, R21, R5, RZ ;  /* 0x0000000515057210 */ /* 0x000fe20007ffe0ff */
[----:B------:R-:W-:Y:S01]  /*bad0*/  STS [R7+0x6000], R92 ;  /* 0x0060005c07007388 */ /* 0x000fe20000000800 */
[----:B------:R-:W-:Y:S02]  /*bae0*/  F2FP.PACK_AB R14, R129, R14 ;  /* 0x0000000e810e723e */ /* 0x000fe400000000ff */
[----:B------:R-:W-:Y:S01]  /*baf0*/  F2FP.PACK_AB R13, R131, R13 ;  /* 0x0000000d830d723e */ /* 0x000fe200000000ff */
[----:B------:R-:W-:Y:S01]  /*bb00*/  STS [R7+0x6400], R94 ;  /* 0x0064005e07007388 */ /* 0x000fe20000000800 */
[----:B------:R-:W-:-:S02]  /*bb10*/  F2FP.PACK_AB R120, R121, R120 ;  /* 0x000000787978723e */ /* 0x000fc400000000ff */
[----:B------:R-:W-:Y:S01]  /*bb20*/  F2FP.PACK_AB R122, R123, R122 ;  /* 0x0000007a7b7a723e */ /* 0x000fe200000000ff */
[----:B------:R-:W-:Y:S01]  /*bb30*/  STS [R9+0x4080], R100 ;  /* 0x0040806409007388 */ /* 0x000fe20000000800 */
[----:B------:R-:W-:-:S03]  /*bb40*/  F2FP.PACK_AB R16, R125, R16 ;  /* 0x000000107d10723e */ /* 0x000fc600000000ff */
[----:B------:R-:W-:Y:S01]  /*bb50*/  STS [R9+0x4480], R102 ;  /* 0x0044806609007388 */ /* 0x000fe20000000800 */
[----:B------:R-:W-:-:S03]  /*bb60*/  F2FP.PACK_AB R17, R127, R17 ;  /* 0x000000117f11723e */ /* 0x000fc600000000ff */
[----:B------:R-:W-:Y:S01]  /*bb70*/  STS [R11+0x4000], R112 ;  /* 0x004000700b007388 */ /* 0x000fe20000000800 */
[----:B------:R-:W-:-:S03]  /*bb80*/  LEA.HI.X R5, R20, c[0x0][0x454], R5, 0x2, P0 ;  /* 0x0001150014057a11 */ /* 0x000fc600000f1405 */
        /* <DEDUP_REMOVED lines=14> */
[----:B------:R-:W4:Y:S04]  /*bc70*/  SHFL.IDX PT, R21, R5, RZ, 0x1c1f ;  /* 0x001c1fff05157589 */ /* 0x000f2800000e0000 */
[----:B------:R-:W-:Y:S06]  /*bc80*/  BAR.SYNC.DEFER_BLOCKING 0x1, 0x80 ;  /* 0x0042000000007b1d */ /* 0x000fec0000010000 */
[----:B------:R-:W-:Y:S04]  /*bc90*/  SHFL.IDX PT, R24, R0, 0x1, 0x1c1f ;  /* 0x003c1f0000187f89 */ /* 0x000fe800000e0000 */
[----:B------:R-:W1:Y:S04]  /*bca0*/  SHFL.IDX PT, R25, R5, 0x1, 0x1c1f ;  /* 0x003c1f0005197f89 */ /* 0x000e6800000e0000 */
[----:B------:R-:W-:Y:S04]  /*bcb0*/  SHFL.IDX PT, R22, R0, 0x2, 0x1c1f ;  /* 0x005c1f0000167f89 */ /* 0x000fe800000e0000 */
[----:B------:R-:W3:Y:S04]  /*bcc0*/  SHFL.IDX PT, R23, R5, 0x2, 0x1c1f ;  /* 0x005c1f0005177f89 */ /* 0x000ee800000e0000 */
[----:B------:R-:W-:Y:S04]  /*bcd0*/  SHFL.IDX PT, R6, R0, 0x3, 0x1c1f ;  /* 0x007c1f0000067f89 */ /* 0x000fe800000e0000 */
[----:B------:R-:W3:Y:S01]  /*bce0*/  SHFL.IDX PT, R7, R5, 0x3, 0x1c1f ;  /* 0x007c1f0005077f89 */ /* 0x000ee200000e0000 */
[----:B--2---:R-:W-:-:S03]  /*bcf0*/  SHF.L.U32 R16, R30, 0x1, RZ ;  /* 0x000000011e107819 */ /* 0x004fc600000006ff */
[----:B----4-:R2:W-:Y:S01]  /*bd00*/  @!P6 ST.E [R20.64], R29 ;  /* 0x0000001d1400e985 */ /* 0x0105e2000c10190c */
[----:B------:R-:W-:-:S03]  /*bd10*/  IMAD R2, R15, c[0x0][0x3dc], R2 ;  /* 0x0000f7000f027a24 */ /* 0x000fc600078e0202 */
[----:B-1----:R2:W-:Y:S01]  /*bd20*/  @!P5 ST.E [R24.64], R28 ;  /* 0x0000001c1800d985 */ /* 0x0025e2000c10190c */
[----:B------:R-:W-:-:S03]  /*bd30*/  IMAD.WIDE.U32 R18, R15, c[0x0][0x3d8], R18 ;  /* 0x0000f6000f127a25 */ /* 0x000fc600078e0012 */
[----:B---3--:R2:W-:Y:S04]  /*bd40*/  @!P3 ST.E [R22.64], R27 ;  /* 0x0000001b1600b985 */ /* 0x0085e8000c10190c */
[----:B------:R2:W-:Y:S04]  /*bd50*/  @!P4 ST.E [R6.64], R26 ;  /* 0x0000001a0600c985 */ /* 0x0005e8000c10190c */
[----:B------:R2:W1:Y:S04]  /*bd60*/  LDS.128 R64, [R16+0x880] ;  /* 0x0008800010407984 */ /* 0x0004680000000c00 */
[----:B------:R2:W3:Y:S04]  /*bd70*/  LDS.128 R60, [R16+0x1080] ;  /* 0x00108000103c7984 */ /* 0x0004e80000000c00 */
[----:B------:R2:W4:Y:S04]  /*bd80*/  LDS.128 R56, [R16+0x1880] ;  /* 0x0018800010387984 */ /* 0x0005280000000c00 */
[----:B------:R2:W1:Y:S04]  /*bd90*/  LDS.128 R52, [R16+0x2080] ;  /* 0x0020800010347984 */ /* 0x0004680000000c00 */
        /* <DEDUP_REMOVED lines=9> */
[----:B------:R2:W1:Y:S01]  /*be30*/  LDS.128 R8, [R16+0x7880] ;  /* 0x0078800010087984 */ /* 0x0004620000000c00 */
[----:B------:R-:W-:-:S02]  /*be40*/  IADD3 R2, R19, R2, RZ ;  /* 0x0000000213027210 */ /* 0x000fc40007ffe0ff */
[----:B------:R-:W-:-:S04]  /*be50*/  LEA R0, P0, R18, c[0x0][0x380], 0x1 ;  /* 0x0000e00012007a11 */ /* 0x000fc800078008ff */
[----:B------:R-:W-:Y:S02]  /*be60*/  LEA.HI.X R2, R18, c[0x0][0x384], R2, 0x1, P0 ;  /* 0x0000e10012027a11 */ /* 0x000fe400000f0c02 */
[----:B------:R-:W-:Y:S01]  /*be70*/  ISETP.GE.AND P0, PT, R79, R4, PT ;  /* 0x000000044f00720c */ /* 0x000fe20003f06270 */
[----:B------:R2:W1:Y:S01]  /*be80*/  SHFL.IDX PT, R6, R0, RZ, 0x181f ;  /* 0x00181fff00067589 */ /* 0x00046200000e0000 */
[----:B------:R-:W-:Y:S03]  /*be90*/  BSSY B0, `(.L_x_712) ;  /* 0x000000e000007945 */ /* 0x000fe60003800000 */
[----:B------:R2:W1:Y:S08]  /*bea0*/  SHFL.IDX PT, R7, R2, RZ, 0x181f ;  /* 0x00181fff02077589 */ /* 0x00047000000e0000 */
[----:B------:R-:W-:Y:S05]  /*beb0*/  @P0 BRA `(.L_x_713) ;  /* 0x000000b000000947 */ /* 0x000fea0003800000 */
[----:B---34-:R-:W3:Y:S01]  /*bec0*/  LDS.128 R68, [R16+0x80] ;  /* 0x0000800010447984 */ /* 0x018ee20000000c00 */
[----:B-----5:R-:W-:-:S02]  /*bed0*/  ISETP.GE.AND P0, PT, R75, c[0x0][0x3c8], PT ;  /* 0x0000f2004b007a0c */ /* 0x020fc40003f06270 */
[----:B------:R-:W-:Y:S01]  /*bee0*/  ISETP.GE.AND P1, PT, R77, c[0x0][0x3c8], PT ;  /* 0x0000f2004d007a0c */ /* 0x000fe20003f26270 */
[----:B--2---:R-:W2:Y:S10]  /*bef0*/  LDS.128 R16, [R16+0x4080] ;  /* 0x0040800010107984 */ /* 0x004eb40000000c00 */
[----:B------:R-:W-:-:S02]  /*bf00*/  @!P0 SHF.R.S32.HI R3, RZ, 0x1f, R75 ;  /* 0x0000001fff038819 */ /* 0x000fc4000001144b */
[----:B-1----:R-:W-:Y:S02]  /*bf10*/  @!P1 IMAD.WIDE R72, R77, 0x2, R6 ;  /* 0x000000024d489825 */ /* 0x002fe400078e0206 */
[----:B------:R-:W-:-:S04]  /*bf20*/  @!P0 LEA.HI R3, R3, R75, RZ, 0x3 ;  /* 0x0000004b03038211 */ /* 0x000fc800078f18ff */
[----:B------:R-:W-:-:S05]  /*bf30*/  @!P0 LOP3.LUT R3, R3, 0xfffffff8, RZ, 0xc0, !PT ;  /* 0xfffffff803038812 */ /* 0x000fca00078ec0ff */
[----:B------:R-:W-:Y:S01]  /*bf40*/  @!P0 IMAD.WIDE R6, R3, 0x2, R6 ;  /* 0x0000000203068825 */ /* 0x000fe200078e0206 */
[----:B---3--:R1:W-:Y:S04]  /*bf50*/  @!P1 ST.E.128 [R72.64], R68 ;  /* 0x0000004448009985 */ /* 0x0083e8000c101d0c */
[----:B--2---:R1:W-:Y:S02]  /*bf60*/  @!P0 ST.E.128 [R6.64], R16 ;  /* 0x0000001006008985 */ /* 0x0043e4000c101d0c */
.L_x_713:
[----:B---34-:R-:W-:Y:S05]  /*bf70*/  BSYNC B0 ;  /* 0x0000000000007941 */ /* 0x018fea0003800000 */
.L_x_712:
[----:B------:R-:W-:Y:S01]  /*bf80*/  IADD3 R3, R79, 0x10, RZ ;  /* 0x000000104f037810 */ /* 0x000fe20007ffe0ff */
[----:B-12---:R1:W2:Y:S01]  /*bf90*/  SHFL.IDX PT, R7, R2, 0x1, 0x181f ;  /* 0x00381f0002077f89 */ /* 0x0062a200000e0000 */
        /* <DEDUP_REMOVED lines=13> */
.L_x_715:
[----:B------:R-:W-:Y:S05]  /*c070*/  BSYNC B0 ;  /* 0x0000000000007941 */ /* 0x000fea0003800000 */
.L_x_714:
[----:B------:R-:W-:Y:S01]  /*c080*/  IADD3 R3, R79, 0x20, RZ ;  /* 0x000000204f037810 */ /* 0x000fe20007ffe0ff */
[----:B--2---:R2:W4:Y:S01]  /*c090*/  SHFL.IDX PT, R7, R2, 0x2, 0x181f ;  /* 0x00581f0002077f89 */ /* 0x00452200000e0000 */
[----:B------:R-:W-:Y:S02]  /*c0a0*/  BSSY B0, `(.L_x_716) ;  /* 0x000000d000007945 */ /* 0x000fe40003800000 */
[----:B------:R-:W-:Y:S01]  /*c0b0*/  ISETP.GE.AND P0, PT, R3, R4, PT ;  /* 0x000000040300720c */ /* 0x000fe20003f06270 */
[----:B---3--:R2:W3:-:S12]  /*c0c0*/  SHFL.IDX PT, R6, R0, 0x2, 0x181f ;  /* 0x00581f0000067f89 */ /* 0x0084d800000e0000 */
[----:B------:R-:W-:Y:S05]  /*c0d0*/  @P0 BRA `(.L_x_717) ;  /* 0x0000009000000947 */ /* 0x000fea0003800000 */
[----:B-----5:R-:W-:Y:S02]  /*c0e0*/  ISETP.GE.AND P0, PT, R75, c[0x0][0x3c8], PT ;  /* 0x0000f2004b007a0c */ /* 0x020fe40003f06270 */
        /* <DEDUP_REMOVED lines=8> */
.L_x_717:
[----:B------:R-:W-:Y:S05]  /*c170*/  BSYNC B0 ;  /* 0x0000000000007941 */ /* 0x000fea0003800000 */
.L_x_716:
[----:B------:R-:W-:Y:S01]  /*c180*/  IADD3 R3, R79, 0x30, RZ ;  /* 0x000000304f037810 */ /* 0x000fe20007ffe0ff */
[----:B---34-:R3:W4:Y:S01]  /*c190*/  SHFL.IDX PT, R7, R2, 0x3, 0x181f ;  /* 0x00781f0002077f89 */ /* 0x01872200000e0000 */
[----:B------:R-:W-:Y:S02]  /*c1a0*/  BSSY B0, `(.L_x_718) ;  /* 0x000000d000007945 */ /* 0x000fe40003800000 */
[----:B------:R-:W-:Y:S01]  /*c1b0*/  ISETP.GE.AND P0, PT, R3, R4, PT ;  /* 0x000000040300720c */ /* 0x000fe20003f06270 */
[----:B------:R3:W1:-:S12]  /*c1c0*/  SHFL.IDX PT, R6, R0, 0x3, 0x181f ;  /* 0x00781f0000067f89 */ /* 0x00065800000e0000 */
[----:B------:R-:W-:Y:S05]  /*c1d0*/  @P0 BRA `(.L_x_719) ;  /* 0x0000009000000947 */ /* 0x000fea0003800000 */
[----:B-----5:R-:W-:Y:S02]  /*c1e0*/  ISETP.GE.AND P0, PT, R75, c[0x0][0x3c8], PT ;  /* 0x0000f2004b007a0c */ /* 0x020fe40003f06270 */
[----:B------:R-:W-:-:S11]  /*c1f0*/  ISETP.GE.AND P1, PT, R77, c[0x0][0x3c8], PT ;  /* 0x0000f2004d007a0c */ /* 0x000fd60003f26270 */
[----:B------:R-:W-:Y:S02]  /*c200*/  @!P0 SHF.R.S32.HI R3, RZ, 0x1f, R75 ;  /* 0x0000001fff038819 */ /* 0x000fe4000001144b */
[----:B-1--4-:R-:W-:Y:S02]  /*c210*/  @!P1 IMAD.WIDE R16, R77, 0x2, R6 ;  /* 0x000000024d109825 */ /* 0x012fe400078e0206 */
[----:B------:R-:W-:-:S03]  /*c220*/  @!P0 LEA.HI R3, R3, R75, RZ, 0x3 ;  /* 0x0000004b03038211 */ /* 0x000fc600078f18ff */
[----:B------:R1:W-:Y:S01]  /*c230*/  @!P1 ST.E.128 [R16.64], R56 ;  /* 0x0000003810009985 */ /* 0x0003e2000c101d0c */
[----:B------:R-:W-:-:S05]  /*c240*/  @!P0 LOP3.LUT R3, R3, 0xfffffff8, RZ, 0xc0, !PT ;  /* 0xfffffff803038812 */ /* 0x000fca00078ec0ff */
[----:B------:R-:W-:-:S05]  /*c250*/  @!P0 IMAD.WIDE R6, R3, 0x2, R6 ;  /* 0x0000000203068825 */ /* 0x000fca00078e0206 */
[----:B------:R1:W-:Y:S02]  /*c260*/  @!P0 ST.E.128 [R6.64], R28 ;  /* 0x0000001c06008985 */ /* 0x0003e4000c101d0c */
.L_x_719:
[----:B------:R-:W-:Y:S05]  /*c270*/  BSYNC B0 ;  /* 0x0000000000007941 */ /* 0x000fea0003800000 */
.L_x_718:
[----:B------:R-:W-:Y:S01]  /*c280*/  IADD3 R3, R79, 0x40, RZ ;  /* 0x000000404f037810 */ /* 0x000fe20007ffe0ff */
[----:B-1--4-:R1:W4:Y:S01]  /*c290*/  SHFL.IDX PT, R7, R2, 0x4, 0x181f ;  /* 0x00981f0002077f89 */ /* 0x01232200000e0000 */
[----:B------:R-:W-:Y:S02]  /*c2a0*/  BSSY B0, `(.L_x_720) ;  /* 0x000000d000007945 */ /* 0x000fe40003800000 */
[----:B------:R-:W-:Y:S01]  /*c2b0*/  ISETP.GE.AND P0, PT, R3, R4, PT ;  /* 0x000000040300720c */ /* 0x000fe20003f06270 */
[----:B------:R1:W2:-:S12]  /*c2c0*/  SHFL.IDX PT, R6, R0, 0x4, 0x181f ;  /* 0x00981f0000067f89 */ /* 0x00029800000e0000 */
[----:B------:R-:W-:Y:S05]  /*c2d0*/  @P0 BRA `(.L_x_721) ;  /* 0x0000009000000947 */ /* 0x000fea0003800000 */
[----:B-----5:R-:W-:Y:S02]  /*c2e0*/  ISETP.GE.AND P0, PT, R75, c[0x0][0x3c8], PT ;  /* 0x0000f2004b007a0c */ /* 0x020fe40003f06270 */
[----:B------:R-:W-:-:S11]  /*c2f0*/  ISETP.GE.AND P1, PT, R77, c[0x0][0x3c8], PT ;  /* 0x0000f2004d007a0c */ /* 0x000fd60003f26270 */
[----:B------:R-:W-:Y:S02]  /*c300*/  @!P0 SHF.R.S32.HI R3, RZ, 0x1f, R75 ;  /* 0x0000001fff038819 */ /* 0x000fe4000001144b */
[----:B--2-4-:R-:W-:Y:S02]  /*c310*/  @!P1 IMAD.WIDE R16, R77, 0x2, R6 ;  /* 0x000000024d109825 */ /* 0x014fe400078e0206 */
[----:B------:R-:W-:-:S03]  /*c320*/  @!P0 LEA.HI R3, R3, R75, RZ, 0x3 ;  /* 0x0000004b03038211 */ /* 0x000fc600078f18ff */
[----:B------:R2:W-:Y:S01]  /*c330*/  @!P1 ST.E.128 [R16.64], R52 ;  /* 0x0000003410009985 */ /* 0x0005e2000c101d0c */
[----:B------:R-:W-:-:S05]  /*c340*/  @!P0 LOP3.LUT R3, R3, 0xfffffff8, RZ, 0xc0, !PT ;  /* 0xfffffff803038812 */ /* 0x000fca00078ec0ff */
[----:B------:R-:W-:-:S05]  /*c350*/  @!P0 IMAD.WIDE R6, R3, 0x2, R6 ;  /* 0x0000000203068825 */ /* 0x000fca00078e0206 */
[----:B------:R2:W-:Y:S02]  /*c360*/  @!P0 ST.E.128 [R6.64], R24 ;  /* 0x0000001806008985 */ /* 0x0005e4000c101d0c */
.L_x_721:
[----:B------:R-:W-:Y:S05]  /*c370*/  BSYNC B0 ;  /* 0x0000000000007941 */ /* 0x000fea0003800000 */
.L_x_720:
[----:B------:R-:W-:Y:S01]  /*c380*/  IADD3 R3, R79, 0x50, RZ ;  /* 0x000000504f037810 */ /* 0x000fe20007ffe0ff */
[----:B--2-4-:R2:W4:Y:S01]  /*c390*/  SHFL.IDX PT, R7, R2, 0x5, 0x181f ;  /* 0x00b81f0002077f89 */ /* 0x01452200000e0000 */
        /* <DEDUP_REMOVED lines=13> */
.L_x_723:
[----:B------:R-:W-:Y:S05]  /*c470*/  BSYNC B0 ;  /* 0x0000000000007941 */ /* 0x000fea0003800000 */
.L_x_722:
        /* <DEDUP_REMOVED lines=15> */
.L_x_725:
[----:B------:R-:W-:Y:S05]  /*c570*/  BSYNC B0 ;  /* 0x0000000000007941 */ /* 0x000fea0003800000 */
.L_x_724:
[----:B------:R-:W1:Y:S04]  /*c580*/  SHFL.IDX PT, R3, R2, 0x7, 0x181f ;  /* 0x00f81f0002037f89 */ /* 0x000e6800000e0000 */
[----:B-123--:R1:W2:Y:S02]  /*c590*/  SHFL.IDX PT, R2, R0, 0x7, 0x181f ;  /* 0x00f81f0000027f89 */ /* 0x00e2a400000e0000 */
[----:B-1----:R-:W-:-:S04]  /*c5a0*/  IADD3 R0, R79, 0x70, RZ ;  /* 0x000000704f007810 */ /* 0x002fc80007ffe0ff */
[----:B------:R-:W-:-:S13]  /*c5b0*/  ISETP.GE.AND P0, PT, R0, R4, PT ;  /* 0x000000040000720c */ /* 0x000fda0003f06270 */
[----:B------:R-:W-:Y:S05]  /*c5c0*/  @P0 EXIT ;  /* 0x000000000000094d */ /* 0x000fea0003800000 */
[----:B--2--5:R-:W-:-:S13]  /*c5d0*/  ISETP.GE.AND P0, PT, R77, c[0x0][0x3c8], PT ;  /* 0x0000f2004d007a0c */ /* 0x024fda0003f06270 */
[----:B------:R-:W-:-:S05]  /*c5e0*/  @!P0 IMAD.WIDE R4, R77, 0x2, R2 ;  /* 0x000000024d048825 */ /* 0x000fca00078e0202 */
        /* <DEDUP_REMOVED lines=9> */
.L_x_726:
        /* <DEDUP_REMOVED lines=16> */
.L_x_4341:


//--------------------- .text._ZN7cutlass13device_kernelIN5flash19enable_sm80_to_sm89INS1_16FlashAttnFwdSm80INS1_25CollectiveMainloopFwdSm80ILi4ELi1ELb0EN4cute5tupleIJNS5_1CILi128EEENS7_ILi64EEES8_EEELi128ENS_6half_tEfNS_4arch4Sm80ELb0ELb0ELb1ELb1ELb1ELb0ELb1ELb0EEENS1_21CollectiveEpilogueFwdINS6_IJS8_S8_S9_EEENS6_IJNS7_ILi1EEESH_SH_EEESB_SD_Li128ELb1ELb1ELb0ELb0EEENS1_19SingleTileSchedulerILb1ELb0ELb1ELi128EEEEEEEEEvNT_6ParamsE --------------------------
	.section	.text._ZN7cutlass13device_kernelIN5flash19enable_sm80_to_sm89INS1_16FlashAttnFwdSm80INS1_25CollectiveMainloopFwdSm80ILi4ELi1ELb0EN4cute5tupleIJNS5_1CILi128EEENS7_ILi64EEES8_EEELi128ENS_6half_tEfNS_4arch4Sm80ELb0ELb0ELb1ELb1ELb1ELb0ELb1ELb0EEENS1_21CollectiveEpilogueFwdINS6_IJS8_S8_S9_EEENS6_IJNS7_ILi1EEESH_SH_EEESB_SD_Li128ELb1ELb1ELb0ELb0EEENS1_19SingleTileSchedulerILb1ELb0ELb1ELi128EEEEEEEEEvNT_6ParamsE,"ax",@progbits
	.sectioninfo	@"SHI_REGISTERS=255"
	.align	128
.text._ZN7cutlass13device_kernelIN5flash19enable_sm80_to_sm89INS1_16FlashAttnFwdSm80INS1_25CollectiveMainloopFwdSm80ILi4ELi1ELb0EN4cute5tupleIJNS5_1CILi128EEENS7_ILi64EEES8_EEELi128ENS_6half_tEfNS_4arch4Sm80ELb0ELb0ELb1ELb1ELb1ELb0ELb1ELb0EEENS1_21CollectiveEpilogueFwdINS6_IJS8_S8_S9_EEENS6_IJNS7_ILi1EEESH_SH_EEESB_SD_Li128ELb1ELb1ELb0ELb0EEENS1_19SingleTileSchedulerILb1ELb0ELb1ELi128EEEEEEEEEvNT_6ParamsE:
        .type           _ZN7cutlass13device_kernelIN5flash19enable_sm80_to_sm89INS1_16FlashAttnFwdSm80INS1_25CollectiveMainloopFwdSm80ILi4ELi1ELb0EN4cute5tupleIJNS5_1CILi128EEENS7_ILi64EEES8_EEELi128ENS_6half_tEfNS_4arch4Sm80ELb0ELb0ELb1ELb1ELb1ELb0ELb1ELb0EEENS1_21CollectiveEpilogueFwdINS6_IJS8_S8_S9_EEENS6_IJNS7_ILi1EEESH_SH_EEESB_SD_Li128ELb1ELb1ELb0ELb0EEENS1_19SingleTileSchedulerILb1ELb0ELb1ELi128EEEEEEEEEvNT_6ParamsE,@function
        .size           _ZN7cutlass13device_kernelIN5flash19enable_sm80_to_sm89INS1_16FlashAttnFwdSm80INS1_25CollectiveMainloopFwdSm80ILi4ELi1ELb0EN4cute5tupleIJNS5_1CILi128EEENS7_ILi64EEES8_EEELi128ENS_6half_tEfNS_4arch4Sm80ELb0ELb0ELb1ELb1ELb1ELb0ELb1ELb0EEENS1_21CollectiveEpilogueFwdINS6_IJS8_S8_S9_EEENS6_IJNS7_ILi1EEESH_SH_EEESB_SD_Li128ELb1ELb1ELb0ELb0EEENS1_19SingleTileSchedulerILb1ELb0ELb1ELi128EEEEEEEEEvNT_6ParamsE,(.L_x_4342 - _ZN7cutlass13device_kernelIN5flash19enable_sm80_to_sm89INS1_16FlashAttnFwdSm80INS1_25CollectiveMainloopFwdSm80ILi4ELi1ELb0EN4cute5tupleIJNS5_1CILi128EEENS7_ILi64EEES8_EEELi128ENS_6half_tEfNS_4arch4Sm80ELb0ELb0ELb1ELb1ELb1ELb0ELb1ELb0EEENS1_21CollectiveEpilogueFwdINS6_IJS8_S8_S9_EEENS6_IJNS7_ILi1EEESH_SH_EEESB_SD_Li128ELb1ELb1ELb0ELb0EEENS1_19SingleTileSchedulerILb1ELb0ELb1ELi128EEEEEEEEEvNT_6ParamsE)
        .other          _ZN7cutlass13device_kernelIN5flash19enable_sm80_to_sm89INS1_16FlashAttnFwdSm80INS1_25CollectiveMainloopFwdSm80ILi4ELi1ELb0EN4cute5tupleIJNS5_1CILi128EEENS7_ILi64EEES8_EEELi128ENS_6half_tEfNS_4arch4Sm80ELb0ELb0ELb1ELb1ELb1ELb0ELb1ELb0EEENS1_21CollectiveEpilogueFwdINS6_IJS8_S8_S9_EEENS6_IJNS7_ILi1EEESH_SH_EEESB_SD_Li128ELb1ELb1ELb0ELb0EEENS1_19SingleTileSchedulerILb1ELb0ELb1ELi128EEEEEEEEEvNT_6ParamsE,@"STO_CUDA_ENTRY STV_DEFAULT"
_ZN7cutlass13device_kernelIN5flash19enable_sm80_to_sm89INS1_16FlashAttnFwdSm80INS1_25CollectiveMainloopFwdSm80ILi4ELi1ELb0EN4cute5tupleIJNS5_1CILi128EEENS7_ILi64EEES8_EEELi128ENS_6half_tEfNS_4arch4Sm80ELb0ELb0ELb1ELb1ELb1ELb0ELb1ELb0EEENS1_21CollectiveEpilogueFwdINS6_IJS8_S8_S9_EEENS6_IJNS7_ILi1EEESH_SH_EEESB_SD_Li128ELb1ELb1ELb0ELb0EEENS1_19SingleTileSchedulerILb1ELb0ELb1ELi128EEEEEEEEEvNT_6ParamsE:
        /* <DEDUP_REMOVED lines=21> */
.L_x_728:
        /* <DEDUP_REMOVED lines=13> */
.L_x_730:
[----:B------:R-:W-:Y:S02]  /*0220*/  ULDC UR6, c[0x0][0x54c] ;  /* 0x0001530000067ab9 */ /* 0x000fe40000000800 */
.L_x_729:
[----:B------:R-:W-:Y:S02]  /*0230*/  ULDC UR4, c[0x0][0x548] ;  /* 0x0001520000047ab9 */ /* 0x000fe40000000800 */
[----:B------:R-:W-:-:S02]  /*0240*/  USHF.L.U32 UR5, UR5, 0x7, URZ ;  /* 0x0000000705057899 */ /* 0x000fc4000800063f */
[----:B------:R-:W-:-:S04]  /*0250*/  UIMAD UR4, UR6, UR4, URZ ;  /* 0x00000004060472a4 */ /* 0x000fc8000f8e023f */
[----:B------:R-:W-:-:S04]  /*0260*/  UISETP.GE.AND UP0, UPT, UR5, UR4, UPT ;  /* 0x000000040500728c */ /* 0x000fc8000bf06270 */
[----:B------:R-:W-:Y:S01]  /*0270*/  USEL UR10, UR10, 0xffffffff, !UP0 ;  /* 0xffffffff0a0a7887 */ /* 0x000fe2000c000000 */
[----:B------:R-:W-:Y:S05]  /*0280*/  BRA `(.L_x_731) ;  /* 0x000001b000007947 */ /* 0x000fea0003800000 */
.L_x_727:
        /* <DEDUP_REMOVED lines=8> */
.L_x_732:
        /* <DEDUP_REMOVED lines=13> */
.L_x_734:
[----:B------:R-:W-:Y:S02]  /*03e0*/  ULDC UR6, c[0x0][0x54c] ;  /* 0x0001530000067ab9 */ /* 0x000fe40000000800 */
.L_x_733:
[----:B------:R-:W-:Y:S02]  /*03f0*/  ULDC UR4, c[0x0][0x548] ;  /* 0x0001520000047ab9 */ /* 0x000fe40000000800 */
[----:B------:R-:W-:-:S02]  /*0400*/  USHF.L.U32 UR5, UR5, 0x7, URZ ;  /* 0x0000000705057899 */ /* 0x000fc4000800063f */
[----:B------:R-:W-:-:S04]  /*0410*/  UIMAD UR4, UR6, UR4, URZ ;  /* 0x00000004060472a4 */ /* 0x000fc8000f8e023f */
[----:B------:R-:W-:-:S04]  /*0420*/  UISETP.GE.AND UP0, UPT, UR5, UR4, UPT ;  /* 0x000000040500728c */ /* 0x000fc8000bf06270 */
[----:B------:R-:W-:-:S06]  /*0430*/  USEL UR10, UR10, 0xffffffff, !UP0 ;  /* 0xffffffff0a0a7887 */ /* 0x000fcc000c000000 */
.L_x_731:
        /* <DEDUP_REMOVED lines=19> */
[----:B------:R-:W2:Y:S01]  /*0570*/  @P2 LDG.E R2, [R2.64] ;  /* 0x0000000c02022981 */ /* 0x000ea2000c1e1900 */
[----:B------:R-:W-:-:S04]  /*0580*/  UISETP.NE.U32.AND UP0, UPT, URZ, UR4, UPT ;  /* 0x000000043f00728c */ /* 0x000fc8000bf05070 */
[----:B------:R-:W-:Y:S01]  /*0590*/  UISETP.NE.AND.EX UP0, UPT, URZ, UR5, UPT, UP0 ;  /* 0x000000053f00728c */ /* 0x000fe2000bf05300 */
[----:B------:R-:W3:Y:S02]  /*05a0*/  @P1 LDG.E R0, [R6.64] ;  /* 0x0000000c06001981 */ /* 0x000ee4000c1e1900 */
[----:B------:R-:W-:-:S03]  /*05b0*/  ULDC.64 UR4, c[0x0][0x360] ;  /* 0x0000d80000047ab9 */ /* 0x000fc60000000a00 */
[----:B------:R-:W-:-:S05]  /*05c0*/  PLOP3.LUT P0, PT, PT, PT, UP0, 0x80, 0x0 ;  /* 0x000000000000781c */ /* 0x000fca0003f0f008 */
[----:B------:R-:W-:Y:S01]  /*05d0*/  @UP0 UIMAD.WIDE UR4, UR10, UR15, UR4 ;  /* 0x0000000f0a0402a5 */ /* 0x000fe2000f8e0204 */
[----:B------:R-:W-:-:S05]  /*05e0*/  MOV R9, c[0x0][0x168] ;  /* 0x00005a0000097a02 */ /* 0x000fca0000000f00 */
[----:B------:R-:W-:Y:S01]  /*05f0*/  IMAD.U32 R4, RZ, RZ, UR4 ;  /* 0x00000004ff047e24 */ /* 0x000fe2000f8e00ff */
[----:B------:R-:W-:-:S05]  /*0600*/  MOV R5, UR5 ;  /* 0x0000000500057c02 */ /* 0x000fca0008000f00 */
[----:B------:R1:W5:Y:S01]  /*0610*/  @P0 LDG.E R9, [R4.64] ;  /* 0x0000000c04090981 */ /* 0x000362000c1e1900 */
[----:B------:R-:W4:Y:S01]  /*0620*/  S2UR UR8, SR_CTAID.Y ;  /* 0x00000000000879c3 */ /* 0x000f220000002600 */
[----:B------:R-:W-:Y:S02]  /*0630*/  UMOV UR9, URZ ;  /* 0x0000003f00097c82 */ /* 0x000fe40008000000 */
[----:B------:R-:W-:Y:S02]  /*0640*/  UMOV UR14, URZ ;  /* 0x0000003f000e7c82 */ /* 0x000fe40008000000 */
[----:B------:R-:W-:Y:S02]  /*0650*/  ULDC UR5, c[0x0][0x2ac] ;  /* 0x0000ab0000057ab9 */ /* 0x000fe40000000800 */
[----:B------:R-:W-:Y:S02]  /*0660*/  ULDC UR4, c[0x0][0x1d0] ;  /* 0x0000740000047ab9 */ /* 0x000fe40000000800 */
[----:B------:R-:W-:-:S02]  /*0670*/  UIMAD UR4, UR5, UR4, URZ ;  /* 0x00000004050472a4 */ /* 0x000fc4000f8e023f */
[----:B----4-:R-:W-:Y:S01]  /*0680*/  USHF.R.S32.HI UR7, URZ, 0x1f, UR8 ;  /* 0x0000001f3f077899 */ /* 0x010fe20008011408 */
[----:B--2---:R1:W2:Y:S08]  /*0690*/  @P2 R2UR UR9, R2 ;  /* 0x00000000020923c2 */ /* 0x0042b000000e0000 */
[----:B---3--:R1:W3:Y:S02]  /*06a0*/  @P1 R2UR UR14, R0 ;  /* 0x00000000000e13c2 */ /* 0x0082e400000e0000 */
[----:B-1-3--:R-:W-:Y:S05]  /*06b0*/  @P0 BRA `(.L_x_735) ;  /* 0x0000004000000947 */ /* 0x00afea0003800000 */
[----:B------:R-:W-:Y:S05]  /*06c0*/  @!P1 BRA `(.L_x_735) ;  /* 0x0000003000009947 */ /* 0x000fea0003800000 */
[----:B------:R-:W3:Y:S04]  /*06d0*/  LDG.E R0, [R6.64] ;  /* 0x0000000c06007981 */ /* 0x000ee8000c1e1900 */
[----:B------:R-:W3:Y:S02]  /*06e0*/  LDG.E R2, [R6.64+0x4] ;  /* 0x0000040c06027981 */ /* 0x000ee4000c1e1900 */
[----:B---3-5:R-:W-:-:S02]  /*06f0*/  IADD3 R9, -R0, R2, RZ ;  /* 0x0000000200097210 */ /* 0x028fc40007ffe1ff */
.L_x_735:
[----:B------:R-:W-:-:S04]  /*0700*/  ISETP.NE.U32.AND P0, PT, RZ, c[0x0][0x368], PT ;  /* 0x0000da00ff007a0c */ /* 0x000fc80003f05070 */
[----:B------:R-:W-:-:S13]  /*0710*/  ISETP.NE.AND.EX P0, PT, RZ, c[0x0][0x36c], PT, P0 ;  /* 0x0000db00ff007a0c */ /* 0x000fda0003f05300 */
[----:B------:R-:W-:Y:S05]  /*0720*/  @!P0 BRA `(.L_x_736) ;  /* 0x0000007000008947 */ /* 0x000fea0003800000 */
[----:B------:R-:W-:Y:S02]  /*0730*/  ULDC.64 UR4, c[0x0][0x368] ;  /* 0x0000da0000047ab9 */ /* 0x000fe40000000a00 */
[----:B------:R-:W-:-:S06]  /*0740*/  UIMAD.WIDE UR4, UR10, UR15, UR4 ;  /* 0x0000000f0a0472a5 */ /* 0x000fcc000f8e0204 */
[----:B------:R-:W-:Y:S02]  /*0750*/  MOV R2, UR4 ;  /* 0x0000000400027c02 */ /* 0x000fe40008000f00 */
[----:B------:R-:W-:-:S05]  /*0760*/  MOV R3, UR5 ;  /* 0x0000000500037c02 */ /* 0x000fca0008000f00 */
[----:B------:R-:W3:Y:S02]  /*0770*/  LDG.E R0, [R2.64] ;  /* 0x0000000c02007981 */ /* 0x000ee4000c1e1900 */
[----:B---3--:R1:W3:Y:S02]  /*0780*/  R2UR UR4, R0 ;  /* 0x00000000000473c2 */ /* 0x0082e400000e0000 */
[----:B-1-3--:R-:W-:Y:S05]  /*0790*/  BRA `(.L_x_737) ;  /* 0x000000c000007947 */ /* 0x00afea0003800000 */
.L_x_736:
[----:B------:R-:W-:-:S04]  /*07a0*/  ISETP.NE.U32.AND P0, PT, RZ, c[0x0][0x350], PT ;  /* 0x0000d400ff007a0c */ /* 0x000fc80003f05070 */
[----:B------:R-:W-:-:S13]  /*07b0*/  ISETP.NE.AND.EX P0, PT, RZ, c[0x0][0x354], PT, P0 ;  /* 0x0000d500ff007a0c */ /* 0x000fda0003f05300 */
[----:B------:R-:W-:Y:S05]  /*07c0*/  @!P0 BRA `(.L_x_737) ;  /* 0x0000009000008947 */ /* 0x000fea0003800000 */
[----:B------:R-:W-:Y:S02]  /*07d0*/  ULDC.64 UR4, c[0x0][0x350] ;  /* 0x0000d40000047ab9 */ /* 0x000fe40000000a00 */
[----:B------:R-:W-:-:S06]  /*07e0*/  UIMAD.WIDE UR4, UR10, UR15, UR4 ;  /* 0x0000000f0a0472a5 */ /* 0x000fcc000f8e0204 */
[----:B------:R-:W-:Y:S02]  /*07f0*/  MOV R2, UR4 ;  /* 0x0000000400027c02 */ /* 0x000fe40008000f00 */
[----:B------:R-:W-:-:S05]  /*0800*/  MOV R3, UR5 ;  /* 0x0000000500037c02 */ /* 0x000fca0008000f00 */
[----:B------:R-:W3:Y:S04]  /*0810*/  LDG.E R4, [R2.64] ;  /* 0x0000000c02047981 */ /* 0x000ee8000c1e1900 */
[----:B------:R-:W4:Y:S01]  /*0820*/  LDG.E R0, [R2.64+0x4] ;  /* 0x0000040c02007981 */ /* 0x000f22000c1e1900 */
[----:B---3--:R-:W1:Y:S08]  /*0830*/  R2UR UR5, R4 ;  /* 0x00000000040573c2 */ /* 0x008e7000000e0000 */
[----:B----4-:R-:W1:Y:S02]  /*0840*/  R2UR UR4, R0 ;  /* 0x00000000000473c2 */ /* 0x010e6400000e0000 */
[----:B-1----:R-:W-:-:S06]  /*0850*/  UIADD3 UR4, -UR5, UR4, URZ ;  /* 0x0000000405047290 */ /* 0x002fcc000fffe13f */
.L_x_737:
[----:B--2---:R-:W-:Y:S01]  /*0860*/  UIADD3 UR6, -UR9, UR4, URZ ;  /* 0x0000000409067290 */ /* 0x004fe2000fffe13f */
[----:B------:R-:W-:Y:S01]  /*0870*/  PLOP3.LUT P4, PT, PT, PT, PT, 0x80, 0x0 ;  /* 0x000000000000781c */ /* 0x000fe20003f8f070 */
[----:B------:R-:W-:Y:S01]  /*0880*/  CS2R R14, SRZ ;  /* 0x00000000000e7805 */ /* 0x000fe2000001ff00 */
[----:B------:R-:W-:Y:S01]  /*0890*/  IMAD.MOV.U32 R126, RZ, RZ, RZ ;  /* 0x000000ffff7e7224 */ /* 0x000fe200078e00ff */
[----:B------:R-:W-:Y:S01]  /*08a0*/  UISETP.GE.AND UP0, UPT, UR6, 0x1, UPT ;  /* 0x000000010600788c */ /* 0x000fe2000bf06270 */
[----:B------:R-:W-:Y:S01]  /*08b0*/  IMAD.MOV.U32 R124, RZ, RZ, RZ ;  /* 0x000000ffff7c7224 */ /* 0x000fe200078e00ff */
[----:B------:R-:W-:Y:S01]  /*08c0*/  UIADD3 UR4, UR6, 0x3f, URZ ;  /* 0x0000003f06047890 */ /* 0x000fe2000fffe03f */
[----:B------:R-:W-:Y:S01]  /*08d0*/  CS2R R130, SRZ ;  /* 0x0000000000827805 */ /* 0x000fe2000001ff00 */
[----:B------:R-:W-:Y:S01]  /*08e0*/  CS2R R128, SRZ ;  /* 0x0000000000807805 */ /* 0x000fe2000001ff00 */
[----:B------:R-:W-:Y:S01]  /*08f0*/  CS2R R16, SRZ ;  /* 0x0000000000107805 */ /* 0x000fe2000001ff00 */
[----:B------:R-:W-:Y:S01]  /*0900*/  PLOP3.LUT P0, PT, PT, PT, UP0, 0x80, 0x0 ;  /* 0x000000000000781c */ /* 0x000fe20003f0f008 */
[----:B------:R-:W-:Y:S01]  /*0910*/  USHF.R.S32.HI UR11, URZ, 0x1f, UR4 ;  /* 0x0000001f3f0b7899 */ /* 0x000fe20008011404 */
[----:B------:R-:W-:Y:S01]  /*0920*/  MOV R122, RZ ;  /* 0x000000ff007a7202 */ /* 0x000fe20000000f00 */
[----:B------:R-:W-:Y:S01]  /*0930*/  CS2R R120, SRZ ;  /* 0x0000000000787805 */ /* 0x000fe2000001ff00 */
[----:B------:R-:W-:Y:S01]  /*0940*/  CS2R R12, SRZ ;  /* 0x00000000000c7805 */ /* 0x000fe2000001ff00 */
[----:B------:R-:W-:Y:S01]  /*0950*/  ULEA.HI UR11, UR11, UR4, URZ, 0x6 ;  /* 0x000000040b0b7291 */ /* 0x000fe2000f8f303f */
[----:B------:R-:W-:Y:S01]  /*0960*/  IMAD.MOV.U32 R118, RZ, RZ, RZ ;  /* 0x000000ffff767224 */ /* 0x000fe200078e00ff */
[----:B------:R-:W-:Y:S01]  /*0970*/  MOV R116, RZ ;  /* 0x000000ff00747202 */ /* 0x000fe20000000f00 */
[----:B------:R-:W-:Y:S01]  /*0980*/  IMAD.MOV.U32 R110, RZ, RZ, RZ ;  /* 0x000000ffff6e7224 */ /* 0x000fe200078e00ff */
[----:B------:R-:W-:Y:S01]  /*0990*/  CS2R R18, SRZ ;  /* 0x0000000000127805 */ /* 0x000fe2000001ff00 */
        /* <DEDUP_REMOVED lines=20> */
[----:B------:R-:W-:Y:S01]  /*0ae0*/  MOV R33, RZ ;  /* 0x000000ff00217202 */ /* 0x000fe20000000f00 */
[----:B------:R-:W-:Y:S01]  /*0af0*/  IMAD.MOV.U32 R84, RZ, RZ, RZ ;  /* 0x000000ffff547224 */ /* 0x000fe200078e00ff */
[----:B------:R-:W-:Y:S01]  /*0b00*/  CS2R R78, SRZ ;  /* 0x00000000004e7805 */ /* 0x000fe2000001ff00 */
        /* <DEDUP_REMOVED lines=33> */
[----:B------:R-:W-:Y:S01]  /*0d20*/  CS2R R54, SRZ ;  /* 0x0000000000367805 */ /* 0x000fe2000001ff00 */
[----:B------:R-:W-:Y:S01]  /*0d30*/  IMAD.MOV.U32 R168, RZ, RZ, RZ ;  /* 0x000000ffffa87224 */ /* 0x000fe200078e00ff */
        /* <DEDUP_REMOVED lines=10> */
[----:B------:R-:W-:Y:S01]  /*0de0*/  MOV R158, RZ ;  /* 0x000000ff009e7202 */ /* 0x000fe20000000f00 */
[----:B------:R-:W-:Y:S01]  /*0df0*/  CS2R R156, SRZ ;  /* 0x00000000009c7805 */ /* 0x000fe2000001ff00 */
[----:B------:R-:W-:Y:S01]  /*0e00*/  CS2R R146, SRZ ;  /* 0x0000000000927805 */ /* 0x000fe2000001ff00 */
[----:B------:R-:W-:Y:S01]  /*0e10*/  CS2R R58, SRZ ;  /* 0x00000000003a7805 */ /* 0x000fe2000001ff00 */
[----:B------:R-:W-:Y:S01]  /*0e20*/  IMAD.MOV.U32 R144, RZ, RZ, RZ ;  /* 0x000000ffff907224 */ /* 0x000fe200078e00ff */
[----:B------:R-:W-:Y:S01]  /*0e30*/  MOV R150, RZ ;  /* 0x000000ff00967202 */ /* 0x000fe20000000f00 */
[----:B------:R-:W-:Y:S01]  /*0e40*/  IMAD.MOV.U32 R148, RZ, RZ, RZ ;  /* 0x000000ffff947224 */ /* 0x000fe200078e00ff */
        /* <DEDUP_REMOVED lines=11> */
[----:B------:R-:W1:Y:S01]  /*0f00*/  S2R R13, SR_CTAID.X ;  /* 0x00000000000d7919 */ /* 0x000e620000002500 */
[----:B------:R-:W-:Y:S01]  /*0f10*/  SHF.R.S32.HI R23, RZ, 0x1f, R159 ;  /* 0x0000001fff177819 */ /* 0x000fe2000001149f */
[----:B------:R-:W-:Y:S02]  /*0f20*/  USHF.R.S32.HI UR15, URZ, 0x1f, UR14 ;  /* 0x0000001f3f0f7899 */ /* 0x000fe4000801140e */
[----:B------:R2:W3:Y:S01]  /*0f30*/  @P0 LDG.E R7, [R2.64] ;  /* 0x0000000c02070981 */ /* 0x0004e2000c1e1900 */
[----:B------:R-:W-:Y:S01]  /*0f40*/  ULDC.64 UR4, c[0x0][0x178] ;  /* 0x00005e0000047ab9 */ /* 0x000fe20000000a00 */
[----:B------:R-:W-:Y:S01]  /*0f50*/  LEA.HI R14, R23, R159, RZ, 0x4 ;  /* 0x0000009f170e7211 */ /* 0x000fe200078f20ff */
[----:B------:R-:W-:Y:S01]  /*0f60*/  UIMAD UR15, UR15, UR4, URZ ;  /* 0x000000040f0f72a4 */ /* 0x000fe2000f8e023f */
[----:B-----5:R-:W-:Y:S01]  /*0f70*/  IMAD R9, R9, c[0x0][0x2c4], RZ ;  /* 0x0000b10009097a24 */ /* 0x020fe200078e02ff */
[----:B------:R-:W-:Y:S01]  /*0f80*/  UIMAD.WIDE.U32 UR16, UR14, UR4, URZ ;  /* 0x000000040e1072a5 */ /* 0x000fe2000f8e003f */
[----:B------:R-:W-:Y:S01]  /*0f90*/  BSSY B0, `(.L_x_739) ;  /* 0x0000055000007945 */ /* 0x000fe20003800000 */
[----:B------:R-:W-:-:S02]  /*0fa0*/  UIMAD UR15, UR14, UR5, UR15 ;  /* 0x000000050e0f72a4 */ /* 0x000fc4000f8e020f */
[----:B------:R-:W-:Y:S02]  /*0fb0*/  USHF.R.S32.HI UR11, URZ, 0x6, UR11 ;  /* 0x000000063f0b7899 */ /* 0x000fe4000801140b */
[----:B------:R-:W-:Y:S02]  /*0fc0*/  ULDC.64 UR4, c[0x0][0x1b8] ;  /* 0x00006e0000047ab9 */ /* 0x000fe40000000a00 */
[----:B------:R-:W-:Y:S02]  /*0fd0*/  UIADD3 UR17, UR17, UR15, URZ ;  /* 0x0000000f11117290 */ /* 0x000fe4000fffe03f */
[----:B------:R-:W-:Y:S02]  /*0fe0*/  USHF.R.S32.HI UR15, URZ, 0x1f, UR10 ;  /* 0x0000001f3f0f7899 */ /* 0x000fe4000801140a */
[----:B------:R-:W-:Y:S02]  /*0ff0*/  UIMAD UR14, UR7, UR4, URZ ;  /* 0x00000004070e72a4 */ /* 0x000fe4000f8e023f */
[----:B------:R-:W-:-:S02]  /*1000*/  USEL UR15, UR15, URZ, !UP1 ;  /* 0x0000003f0f0f7287 */ /* 0x000fc4000c800000 */
[----:B------:R-:W-:Y:S02]  /*1010*/  UIMAD UR14, UR8, UR5, UR14 ;  /* 0x00000005080e72a4 */ /* 0x000fe4000f8e020e */
[----:B------:R-:W-:Y:S01]  /*1020*/  UIMAD.WIDE.U32 UR18, UR8, UR4, UR16 ;  /* 0x00000004081272a5 */ /* 0x000fe2000f8e0010 */
[----:B--2---:R-:W-:Y:S01]  /*1030*/  LEA.HI R2, R23, R159, RZ, 0x3 ;  /* 0x0000009f17027211 */ /* 0x004fe200078f18ff */
[----:B------:R-:W-:Y:S01]  /*1040*/  IMAD.MOV.U32 R3, RZ, RZ, c[0x0][0x2c4] ;  /* 0x0000b100ff037624 */ /* 0x000fe200078e00ff */
[----:B------:R-:W-:Y:S02]  /*1050*/  ULDC.64 UR4, c[0x0][0x1c0] ;  /* 0x0000700000047ab9 */ /* 0x000fe40000000a00 */
[----:B------:R-:W-:Y:S01]  /*1060*/  LOP3.LUT R0, R2, 0xfffffff8, RZ, 0xc0, !PT ;  /* 0xfffffff802007812 */ /* 0x000fe200078ec0ff */
[----:B------:R-:W-:Y:S01]  /*1070*/  USEL UR16, UR10, URZ, !UP1 ;  /* 0x0000003f0a107287 */ /* 0x000fe2000c800000 */
[----:B------:R-:W-:Y:S01]  /*1080*/  SHF.R.S32.HI R17, RZ, 0x3, R2 ;  /* 0x00000003ff117819 */ /* 0x000fe20000011402 */
[----:B------:R-:W-:Y:S01]  /*1090*/  UIMAD UR15, UR15, UR4, URZ ;  /* 0x000000040f0f72a4 */ /* 0x000fe2000f8e023f */
[----:B------:R-:W-:Y:S01]  /*10a0*/  ISETP.NE.AND P1, PT, R3, 0x1, PT ;  /* 0x000000010300780c */ /* 0x000fe20003f25270 */
[----:B------:R-:W-:Y:S01]  /*10b0*/  IMAD.IADD R34, R159, 0x1, -R0 ;  /* 0x000000019f227824 */ /* 0x000fe200078e0a00 */
[----:B------:R-:W-:-:S02]  /*10c0*/  UIADD3 UR19, UR19, UR14, URZ ;  /* 0x0000000e13137290 */ /* 0x000fc4000fffe03f */
[----:B------:R-:W-:Y:S01]  /*10d0*/  UIMAD UR5, UR16, UR5, UR15 ;  /* 0x00000005100572a4 */ /* 0x000fe2000f8e020f */
[C---:B------:R-:W-:Y:S01]  /*10e0*/  IMAD R158, R34.reuse, 0x10, R17 ;  /* 0x00000010229e7824 */ /* 0x040fe200078e0211 */
[----:B------:R-:W-:Y:S01]  /*10f0*/  UIMAD.WIDE.U32 UR16, UR16, UR4, UR18 ;  /* 0x00000004101072a5 */ /* 0x000fe2000f8e0012 */
[----:B------:R-:W-:Y:S02]  /*1100*/  IMAD.SHL.U32 R132, R34, 0x8, RZ ;  /* 0x0000000822847824 */ /* 0x000fe400078e00ff */
[----:B-1----:R-:W-:Y:S01]  /*1110*/  IMAD R4, R13, 0x80, R158 ;  /* 0x000000800d047824 */ /* 0x002fe200078e029e */
[----:B------:R-:W-:Y:S01]  /*1120*/  UIADD3 UR5, UR17, UR5, URZ ;  /* 0x0000000511057290 */ /* 0x000fe2000fffe03f */
[----:B------:R1:W-:Y:S01]  /*1130*/  STL [R1+0x44], R158 ;  /* 0x0000449e01007387 */ /* 0x0003e20000100800 */
[----:B------:R-:W-:Y:S01]  /*1140*/  IMAD.U32 R3, RZ, RZ, UR17 ;  /* 0x00000011ff037e24 */ /* 0x000fe2000f8e00ff */
[----:B------:R-:W-:Y:S01]  /*1150*/  IADD3 R22, R132, 0x40, RZ ;  /* 0x0000004084167810 */ /* 0x000fe20007ffe0ff */
[----:B------:R-:W-:Y:S01]  /*1160*/  @P1 IMAD.HI.U32 R2, R4, c[0x0][0x2c8], RZ ;  /* 0x0000b20004021a27 */ /* 0x000fe200078e00ff */
[----:B------:R-:W-:-:S02]  /*1170*/  ISETP.GE.AND P3, PT, R132, c[0x0][0x198], PT ;  /* 0x0000660084007a0c */ /* 0x000fc40003f66270 */
[----:B------:R-:W-:Y:S01]  /*1180*/  MOV R3, UR5 ;  /* 0x0000000500037c02 */ /* 0x000fe20008000f00 */
[----:B------:R-:W-:Y:S01]  /*1190*/  IMAD.MOV.U32 R0, RZ, RZ, R4 ;  /* 0x000000ffff007224 */ /* 0x000fe200078e0004 */
[----:B------:R-:W-:Y:S01]  /*11a0*/  @P1 SHF.R.U32.HI R0, RZ, c[0x0][0x2cc], R2 ;  /* 0x0000b300ff001a19 */ /* 0x000fe20000011602 */
[----:B------:R-:W-:Y:S02]  /*11b0*/  IMAD.U32 R2, RZ, RZ, UR16 ;  /* 0x00000010ff027e24 */ /* 0x000fe4000f8e00ff */
[----:B------:R-:W-:Y:S01]  /*11c0*/  IMAD R13, R13, 0x80, R17 ;  /* 0x000000800d0d7824 */ /* 0x000fe200078e0211 */
[--C-:B------:R-:W-:Y:S01]  /*11d0*/  SHF.R.S32.HI R6, RZ, 0x1f, R0.reuse ;  /* 0x0000001fff067819 */ /* 0x100fe20000011400 */
[----:B------:R-:W-:Y:S02]  /*11e0*/  IMAD.MOV R5, RZ, RZ, -R0 ;  /* 0x000000ffff057224 */ /* 0x000fe400078e0a00 */
[----:B------:R-:W-:Y:S01]  /*11f0*/  IMAD.WIDE.U32 R2, R0, c[0x0][0x1b0], R2 ;  /* 0x00006c0000027a25 */ /* 0x000fe200078e0002 */
[----:B------:R-:W-:-:S03]  /*1200*/  ISETP.GE.AND P4, PT, R13, R9, PT ;  /* 0x000000090d00720c */ /* 0x000fc60003f86270 */
[----:B------:R-:W-:Y:S02]  /*1210*/  IMAD R6, R6, c[0x0][0x1b0], RZ ;  /* 0x00006c0006067a24 */ /* 0x000fe400078e02ff */
[----:B------:R-:W-:Y:S02]  /*1220*/  IMAD R4, R5, c[0x0][0x2c4], R4 ;  /* 0x0000b10005047a24 */ /* 0x000fe400078e0204 */
[----:B------:R-:W-:-:S03]  /*1230*/  IMAD R5, R0, c[0x0][0x1b4], R6 ;  /* 0x00006d0000057a24 */ /* 0x000fc600078e0206 */
[----:B------:R-:W-:Y:S01]  /*1240*/  SHF.R.S32.HI R0, RZ, 0x1f, R4 ;  /* 0x0000001fff007819 */ /* 0x000fe20000011404 */
[----:B------:R-:W-:-:S04]  /*1250*/  IMAD.IADD R3, R3, 0x1, R5 ;  /* 0x0000000103037824 */ /* 0x000fc800078e0205 */
[----:B------:R-:W-:Y:S02]  /*1260*/  IMAD R0, R0, c[0x0][0x1a8], RZ ;  /* 0x00006a0000007a24 */ /* 0x000fe400078e02ff */
[----:B------:R-:W-:-:S04]  /*1270*/  IMAD.WIDE.U32 R2, R4, c[0x0][0x1a8], R2 ;  /* 0x00006a0004027a25 */ /* 0x000fc800078e0002 */
[----:B------:R-:W-:Y:S01]  /*1280*/  IMAD R5, R4, c[0x0][0x1ac], R0 ;  /* 0x00006b0004057a24 */ /* 0x000fe200078e0200 */
[----:B------:R-:W-:Y:S02]  /*1290*/  LOP3.LUT R0, R14, 0xfffffff0, RZ, 0xc0, !PT ;  /* 0xfffffff00e007812 */ /* 0x000fe400078ec0ff */
[C---:B------:R-:W-:Y:S01]  /*12a0*/  LEA R12, P1, R2.reuse, c[0x0][0x160], 0x1 ;  /* 0x00005800020c7a11 */ /* 0x040fe200078208ff */
[----:B------:R-:W-:Y:S02]  /*12b0*/  IMAD.IADD R4, R3, 0x1, R5 ;  /* 0x0000000103047824 */ /* 0x000fe400078e0205 */
[----:B------:R-:W-:Y:S02]  /*12c0*/  IMAD.IADD R3, R159, 0x1, -R0 ;  /* 0x000000019f037824 */ /* 0x000fe400078e0a00 */
[----:B------:R-:W-:Y:S01]  /*12d0*/  IMAD.SHL.U32 R0, R17, 0x40, RZ ;  /* 0x0000004011007824 */ /* 0x000fe200078e00ff */
[----:B------:R-:W-:Y:S02]  /*12e0*/  LEA.HI.X R11, R2, c[0x0][0x164], R4, 0x1, P1 ;  /* 0x00005900020b7a11 */ /* 0x000fe400008f0c04 */
[----:B------:R-:W-:Y:S01]  /*12f0*/  SHF.R.S32.HI R2, RZ, 0x1f, R3 ;  /* 0x0000001fff027819 */ /* 0x000fe20000011403 */
[----:B------:R1:W2:Y:S01]  /*1300*/  SHFL.IDX PT, R4, R12, RZ, 0x181f ;  /* 0x00181fff0c047589 */ /* 0x0002a200000e0000 */
[----:B------:R-:W-:-:S02]  /*1310*/  LOP3.LUT R0, R0, 0x1c0, RZ, 0xc0, !PT ;  /* 0x000001c000007812 */ /* 0x000fc400078ec0ff */
[----:B------:R-:W-:Y:S01]  /*1320*/  LEA.HI R19, R2, R3, RZ, 0x3 ;  /* 0x0000000302137211 */ /* 0x000fe200078f18ff */
[----:B------:R1:W4:Y:S01]  /*1330*/  SHFL.IDX PT, R5, R11, RZ, 0x181f ;  /* 0x00181fff0b057589 */ /* 0x00032200000e0000 */
[----:B------:R-:W-:Y:S02]  /*1340*/  SHF.R.U32.HI R2, RZ, 0x3, R0 ;  /* 0x00000003ff027819 */ /* 0x000fe40000011600 */
[----:B------:R-:W-:Y:S02]  /*1350*/  LOP3.LUT R0, R0, 0x38, R132, 0xf8, !PT ;  /* 0x0000003800007812 */ /* 0x000fe400078ef884 */
[----:B------:R-:W-:Y:S02]  /*1360*/  LOP3.LUT R6, R19, 0xfffffff8, RZ, 0xc0, !PT ;  /* 0xfffffff813067812 */ /* 0x000fe400078ec0ff */
[----:B------:R-:W-:Y:S02]  /*1370*/  LOP3.LUT R2, R0, R2, RZ, 0x3c, !PT ;  /* 0x0000000200027212 */ /* 0x000fe400078e3cff */
[----:B------:R-:W-:-:S02]  /*1380*/  LEA.HI R0, R23, R159, RZ, 0x6 ;  /* 0x0000009f17007211 */ /* 0x000fc400078f30ff */
[----:B------:R-:W-:Y:S01]  /*1390*/  IADD3 R18, R3, -R6, RZ ;  /* 0x8000000603127210 */ /* 0x000fe20007ffe0ff */
[----:B------:R-:W-:Y:S02]  /*13a0*/  IMAD.MOV.U32 R3, RZ, RZ, 0x10 ;  /* 0x00000010ff037424 */ /* 0x000fe400078e00ff */
[----:B------:R-:W-:Y:S02]  /*13b0*/  IMAD.SHL.U32 R0, R0, 0x8, RZ ;  /* 0x0000000800007824 */ /* 0x000fe400078e00ff */
[----:B------:R-:W-:-:S03]  /*13c0*/  IMAD.MOV.U32 R6, RZ, RZ, 0x20 ;  /* 0x00000020ff067424 */ /* 0x000fc600078e00ff */
[----:B------:R-:W-:Y:S01]  /*13d0*/  LOP3.LUT R10, R2, 0xfffffe00, R0, 0xf8, !PT ;  /* 0xfffffe00020a7812 */ /* 0x000fe200078ef800 */
[----:B---3--:R1:W3:Y:S01]  /*13e0*/  @P0 R2UR UR14, R7 ;  /* 0x00000000070e03c2 */ /* 0x0082e200000e0000 */
[----:B------:R-:W-:Y:S01]  /*13f0*/  ISETP.GE.AND P0, PT, R22, c[0x0][0x198], PT ;  /* 0x0000660016007a0c */ /* 0x000fe20003f06270 */
[----:B---3--:R-:W-:-:S03]  /*1400*/  @!UP0 UMOV UR14, UR10 ;  /* 0x0000000a000e8c82 */ /* 0x008fc60008000000 */
[----:B------:R-:W-:-:S05]  /*1410*/  R2P PR, R18, 0x6 ;  /* 0x0000000612007804 */ /* 0x000fca0000000000 */
[----:B------:R-:W-:Y:S02]  /*1420*/  SEL R3, R3, 0xfffffff0, !P1 ;  /* 0xfffffff003037807 */ /* 0x000fe40004800000 */
[----:B------:R-:W-:Y:S01]  /*1430*/  SEL R0, R6, 0xffffffe0, !P2 ;  /* 0xffffffe006007807 */ /* 0x000fe20005000000 */
[----:B------:R-:W-:Y:S05]  /*1440*/  @P4 BRA `(.L_x_740) ;  /* 0x0000009000004947 */ /* 0x000fea0003800000 */
[----:B--2-4-:R-:W-:Y:S01]  /*1450*/  SHF.R.S32.HI R2, RZ, 0x1f, R22 ;  /* 0x0000001fff027819 */ /* 0x014fe20000011416 */
[----:B-1----:R-:W-:-:S03]  /*1460*/  IMAD.WIDE R6, R132, 0x2, R4 ;  /* 0x0000000284067825 */ /* 0x002fc600078e0204 */
[----:B------:R-:W-:-:S04]  /*1470*/  LEA.HI R2, R2, R22, RZ, 0x3 ;  /* 0x0000001602027211 */ /* 0x000fc800078f18ff */
[----:B------:R-:W-:Y:S02]  /*1480*/  LOP3.LUT R8, R2, 0xfffffff8, RZ, 0xc0, !PT ;  /* 0xfffffff802087812 */ /* 0x000fe400078ec0ff */
[----:B------:R-:W-:-:S03]  /*1490*/  SHF.L.U32 R2, R10, 0x1, RZ ;  /* 0x000000010a027819 */ /* 0x000fc600000006ff */
[----:B------:R-:W-:Y:S02]  /*14a0*/  IMAD.WIDE R4, R8, 0x2, R4 ;  /* 0x0000000208047825 */ /* 0x000fe400078e0204 */
[----:B------:R-:W-:Y:S01]  /*14b0*/  @!PT LDS RZ, [RZ] ;  /* 0x00000000fffff984 */ /* 0x000fe20000000800 */
[----:B------:R1:W-:Y:S04]  /*14c0*/  LDGSTS.E.BYPASS.LTC128B.128 [R2+0x8100], [R6.64], !P3 ;  /* 0x0810000006027fae */ /* 0x0003e8000d901d4c */
[----:B------:R1:W-:Y:S02]  /*14d0*/  LDGSTS.E.BYPASS.LTC128B.128 [R2+0xc100], [R4.64], !P0 ;  /* 0x0c10000004027fae */ /* 0x0003e4000c101d4c */
.L_x_740:
[----:B--2-4-:R-:W-:Y:S05]  /*14e0*/  BSYNC B0 ;  /* 0x0000000000007941 */ /* 0x014fea0003800000 */
.L_x_739:
[----:B-1----:R-:W-:Y:S01]  /*14f0*/  IADD3 R2, R13, 0x10, RZ ;  /* 0x000000100d027810 */ /* 0x002fe20007ffe0ff */
[----:B------:R1:W2:Y:S01]  /*1500*/  SHFL.IDX PT, R5, R11, 0x1, 0x181f ;  /* 0x00381f000b057f89 */ /* 0x0002a200000e0000 */
[----:B------:R-:W-:Y:S02]  /*1510*/  BSSY B0, `(.L_x_741) ;  /* 0x000000d000007945 */ /* 0x000fe40003800000 */
[----:B------:R-:W-:Y:S01]  /*1520*/  ISETP.GE.AND P1, PT, R2, R9, PT ;  /* 0x000000090200720c */ /* 0x000fe20003f26270 */
[----:B------:R1:W3:-:S12]  /*1530*/  SHFL.IDX PT, R4, R12, 0x1, 0x181f ;  /* 0x00381f000c047f89 */ /* 0x0002d800000e0000 */
[----:B------:R-:W-:Y:S05]  /*1540*/  @P1 BRA `(.L_x_742) ;  /* 0x0000009000001947 */ /* 0x000fea0003800000 */
[----:B------:R-:W-:Y:S01]  /*1550*/  SHF.R.S32.HI R2, RZ, 0x1f, R22 ;  /* 0x0000001fff027819 */ /* 0x000fe20000011416 */
[----:B--23--:R-:W-:-:S03]  /*1560*/  IMAD.WIDE R6, R132, 0x2, R4 ;  /* 0x0000000284067825 */ /* 0x00cfc600078e0204 */
[----:B------:R-:W-:-:S04]  /*1570*/  LEA.HI R2, R2, R22, RZ, 0x3 ;  /* 0x0000001602027211 */ /* 0x000fc800078f18ff */
[----:B------:R-:W-:Y:S02]  /*1580*/  LOP3.LUT R8, R2, 0xfffffff8, RZ, 0xc0, !PT ;  /* 0xfffffff802087812 */ /* 0x000fe400078ec0ff */
[----:B------:R-:W-:-:S03]  /*1590*/  SHF.L.U32 R2, R10, 0x1, RZ ;  /* 0x000000010a027819 */ /* 0x000fc600000006ff */
[----:B------:R-:W-:Y:S02]  /*15a0*/  IMAD.WIDE R4, R8, 0x2, R4 ;  /* 0x0000000208047825 */ /* 0x000fe400078e0204 */
[----:B------:R-:W-:Y:S01]  /*15b0*/  @!PT LDS RZ, [RZ] ;  /* 0x00000000fffff984 */ /* 0x000fe20000000800 */
[----:B------:R2:W-:Y:S04]  /*15c0*/  LDGSTS.E.BYPASS.LTC128B.128 [R2+0x8900], [R6.64], !P3 ;  /* 0x0890000006027fae */ /* 0x0005e8000d901d4c */
[----:B------:R2:W-:Y:S02]  /*15d0*/  LDGSTS.E.BYPASS.LTC128B.128 [R2+0xc900], [R4.64], !P0 ;  /* 0x0c90000004027fae */ /* 0x0005e4000c101d4c */
.L_x_742:
[----:B------:R-:W-:Y:S05]  /*15e0*/  BSYNC B0 ;  /* 0x0000000000007941 */ /* 0x000fea0003800000 */
.L_x_741:
[----:B--2---:R-:W-:Y:S01]  /*15f0*/  IADD3 R2, R13, 0x20, RZ ;  /* 0x000000200d027810 */ /* 0x004fe20007ffe0ff */
[----:B------:R2:W4:Y:S01]  /*1600*/  SHFL.IDX PT, R5, R11, 0x2, 0x181f ;  /* 0x00581f000b057f89 */ /* 0x00052200000e0000 */
[----:B------:R-:W-:Y:S02]  /*1610*/  BSSY B0, `(.L_x_743) ;  /* 0x000000d000007945 */ /* 0x000fe40003800000 */
[----:B------:R-:W-:Y:S01]  /*1620*/  ISETP.GE.AND P1, PT, R2, R9, PT ;  /* 0x000000090200720c */ /* 0x000fe20003f26270 */
[----:B---3--:R2:W3:-:S12]  /*1630*/  SHFL.IDX PT, R4, R12, 0x2, 0x181f ;  /* 0x00581f000c047f89 */ /* 0x0084d800000e0000 */
[----:B------:R-:W-:Y:S05]  /*1640*/  @P1 BRA `(.L_x_744) ;  /* 0x0000009000001947 */ /* 0x000fea0003800000 */
[----:B------:R-:W-:Y:S01]  /*1650*/  SHF.R.S32.HI R2, RZ, 0x1f, R22 ;  /* 0x0000001fff027819 */ /* 0x000fe20000011416 */
[----:B---34-:R-:W-:-:S03]  /*1660*/  IMAD.WIDE R6, R132, 0x2, R4 ;  /* 0x0000000284067825 */ /* 0x018fc600078e0204 */
[----:B------:R-:W-:-:S04]  /*1670*/  LEA.HI R2, R2, R22, RZ, 0x3 ;  /* 0x0000001602027211 */ /* 0x000fc800078f18ff */
[----:B------:R-:W-:Y:S02]  /*1680*/  LOP3.LUT R8, R2, 0xfffffff8, RZ, 0xc0, !PT ;  /* 0xfffffff802087812 */ /* 0x000fe400078ec0ff */
[----:B------:R-:W-:-:S03]  /*1690*/  SHF.L.U32 R2, R10, 0x1, RZ ;  /* 0x000000010a027819 */ /* 0x000fc600000006ff */
[----:B------:R-:W-:Y:S02]  /*16a0*/  IMAD.WIDE R4, R8, 0x2, R4 ;  /* 0x0000000208047825 */ /* 0x000fe400078e0204 */
[----:B------:R-:W-:Y:S01]  /*16b0*/  @!PT LDS RZ, [RZ] ;  /* 0x00000000fffff984 */ /* 0x000fe20000000800 */
[----:B------:R3:W-:Y:S04]  /*16c0*/  LDGSTS.E.BYPASS.LTC128B.128 [R2+0x9100], [R6.64], !P3 ;  /* 0x0910000006027fae */ /* 0x0007e8000d901d4c */
[----:B------:R3:W-:Y:S02]  /*16d0*/  LDGSTS.E.BYPASS.LTC128B.128 [R2+0xd100], [R4.64], !P0 ;  /* 0x0d10000004027fae */ /* 0x0007e4000c101d4c */
.L_x_744:
[----:B------:R-:W-:Y:S05]  /*16e0*/  BSYNC B0 ;  /* 0x0000000000007941 */ /* 0x000fea0003800000 */
.L_x_743:
[----:B---3--:R-:W-:Y:S01]  /*16f0*/  IADD3 R2, R13, 0x30, RZ ;  /* 0x000000300d027810 */ /* 0x008fe20007ffe0ff */
[----:B----4-:R3:W4:Y:S01]  /*1700*/  SHFL.IDX PT, R5, R11, 0x3, 0x181f ;  /* 0x00781f000b057f89 */ /* 0x01072200000e0000 */
[----:B------:R-:W-:Y:S02]  /*1710*/  BSSY B0, `(.L_x_745) ;  /* 0x000000d000007945 */ /* 0x000fe40003800000 */
[----:B------:R-:W-:Y:S01]  /*1720*/  ISETP.GE.AND P1, PT, R2, R9, PT ;  /* 0x000000090200720c */ /* 0x000fe20003f26270 */
[----:B------:R3:W1:-:S12]  /*1730*/  SHFL.IDX PT, R4, R12, 0x3, 0x181f ;  /* 0x00781f000c047f89 */ /* 0x00065800000e0000 */
[----:B------:R-:W-:Y:S05]  /*1740*/  @P1 BRA `(.L_x_746) ;  /* 0x0000009000001947 */ /* 0x000fea0003800000 */
[----:B------:R-:W-:Y:S01]  /*1750*/  SHF.R.S32.HI R2, RZ, 0x1f, R22 ;  /* 0x0000001fff027819 */ /* 0x000fe20000011416 */
[----:B-1--4-:R-:W-:-:S03]  /*1760*/  IMAD.WIDE R6, R132, 0x2, R4 ;  /* 0x0000000284067825 */ /* 0x012fc600078e0204 */
[----:B------:R-:W-:-:S04]  /*1770*/  LEA.HI R2, R2, R22, RZ, 0x3 ;  /* 0x0000001602027211 */ /* 0x000fc800078f18ff */
[----:B------:R-:W-:Y:S02]  /*1780*/  LOP3.LUT R8, R2, 0xfffffff8, RZ, 0xc0, !PT ;  /* 0xfffffff802087812 */ /* 0x000fe400078ec0ff */
[----:B------:R-:W-:-:S03]  /*1790*/  SHF.L.U32 R2, R10, 0x1, RZ ;  /* 0x000000010a027819 */ /* 0x000fc600000006ff */
[----:B------:R-:W-:Y:S02]  /*17a0*/  IMAD.WIDE R4, R8, 0x2, R4 ;  /* 0x0000000208047825 */ /* 0x000fe400078e0204 */
[----:B------:R-:W-:Y:S01]  /*17b0*/  @!PT LDS RZ, [RZ] ;  /* 0x00000000fffff984 */ /* 0x000fe20000000800 */
[----:B------:R1:W-:Y:S04]  /*17c0*/  LDGSTS.E.BYPASS.LTC128B.128 [R2+0x9900], [R6.64], !P3 ;  /* 0x0990000006027fae */ /* 0x0003e8000d901d4c */
[----:B------:R1:W-:Y:S02]  /*17d0*/  LDGSTS.E.BYPASS.LTC128B.128 [R2+0xd900], [R4.64], !P0 ;  /* 0x0d90000004027fae */ /* 0x0003e4000c101d4c */
.L_x_746:
[----:B------:R-:W-:Y:S05]  /*17e0*/  BSYNC B0 ;  /* 0x0000000000007941 */ /* 0x000fea0003800000 */
.L_x_745:
[----:B-1----:R-:W-:Y:S01]  /*17f0*/  IADD3 R2, R13, 0x40, RZ ;  /* 0x000000400d027810 */ /* 0x002fe20007ffe0ff */
[----:B----4-:R1:W4:Y:S01]  /*1800*/  SHFL.IDX PT, R5, R11, 0x4, 0x181f ;  /* 0x00981f000b057f89 */ /* 0x01032200000e0000 */
[----:B------:R-:W-:Y:S02]  /*1810*/  BSSY B0, `(.L_x_747) ;  /* 0x000000d000007945 */ /* 0x000fe40003800000 */
[----:B------:R-:W-:Y:S01]  /*1820*/  ISETP.GE.AND P1, PT, R2, R9, PT ;  /* 0x000000090200720c */ /* 0x000fe20003f26270 */
[----:B------:R1:W2:-:S12]  /*1830*/  SHFL.IDX PT, R4, R12, 0x4, 0x181f ;  /* 0x00981f000c047f89 */ /* 0x00029800000e0000 */
[----:B------:R-:W-:Y:S05]  /*1840*/  @P1 BRA `(.L_x_748) ;  /* 0x0000009000001947 */ /* 0x000fea0003800000 */
[----:B------:R-:W-:Y:S01]  /*1850*/  SHF.R.S32.HI R2, RZ, 0x1f, R22 ;  /* 0x0000001fff027819 */ /* 0x000fe20000011416 */
[----:B--2-4-:R-:W-:-:S03]  /*1860*/  IMAD.WIDE R6, R132, 0x2, R4 ;  /* 0x0000000284067825 */ /* 0x014fc600078e0204 */
[----:B------:R-:W-:-:S04]  /*1870*/  LEA.HI R2, R2, R22, RZ, 0x3 ;  /* 0x0000001602027211 */ /* 0x000fc800078f18ff */
[----:B------:R-:W-:Y:S02]  /*1880*/  LOP3.LUT R8, R2, 0xfffffff8, RZ, 0xc0, !PT ;  /* 0xfffffff802087812 */ /* 0x000fe400078ec0ff */
[----:B------:R-:W-:-:S03]  /*1890*/  SHF.L.U32 R2, R10, 0x1, RZ ;  /* 0x000000010a027819 */ /* 0x000fc600000006ff */
[----:B------:R-:W-:Y:S02]  /*18a0*/  IMAD.WIDE R4, R8, 0x2, R4 ;  /* 0x0000000208047825 */ /* 0x000fe400078e0204 */
[----:B------:R-:W-:Y:S01]  /*18b0*/  @!PT LDS RZ, [RZ] ;  /* 0x00000000fffff984 */ /* 0x000fe20000000800 */
[----:B------:R2:W-:Y:S04]  /*18c0*/  LDGSTS.E.BYPASS.LTC128B.128 [R2+0xa100], [R6.64], !P3 ;  /* 0x0a10000006027fae */ /* 0x0005e8000d901d4c */
[----:B------:R2:W-:Y:S02]  /*18d0*/  LDGSTS.E.BYPASS.LTC128B.128 [R2+0xe100], [R4.64], !P0 ;  /* 0x0e10000004027fae */ /* 0x0005e4000c101d4c */
.L_x_748:
[----:B------:R-:W-:Y:S05]  /*18e0*/  BSYNC B0 ;  /* 0x0000000000007941 */ /* 0x000fea0003800000 */
.L_x_747:
[----:B--2---:R-:W-:Y:S01]  /*18f0*/  IADD3 R2, R13, 0x50, RZ ;  /* 0x000000500d027810 */ /* 0x004fe20007ffe0ff */
        /* <DEDUP_REMOVED lines=14> */
.L_x_750:
[----:B------:R-:W-:Y:S05]  /*19e0*/  BSYNC B0 ;  /* 0x0000000000007941 */ /* 0x000fea0003800000 */
.L_x_749:
        /* <DEDUP_REMOVED lines=15> */
.L_x_752:
[----:B------:R-:W-:Y:S05]  /*1ae0*/  BSYNC B0 ;  /* 0x0000000000007941 */ /* 0x000fea0003800000 */
.L_x_751:
[----:B--2-4-:R-:W-:Y:S01]  /*1af0*/  IMAD.MOV.U32 R5, RZ, RZ, c[0x0][0x2b8] ;  /* 0x0000ae00ff057624 */ /* 0x014fe200078e00ff */
[----:B------:R-:W-:Y:S01]  /*1b00*/  MOV R2, UR11 ;  /* 0x0000000b00027c02 */ /* 0x000fe20008000f00 */
[----:B------:R-:W-:Y:S01]  /*1b10*/  SHFL.IDX PT, R4, R12, 0x7, 0x181f ;  /* 0x00f81f000c047f89 */ /* 0x000fe200000e0000 */
[----:B------:R-:W-:Y:S01]  /*1b20*/  IADD3 R6, R13, 0x70, RZ ;  /* 0x000000700d067810 */ /* 0x000fe20007ffe0ff */
[----:B------:R-:W-:Y:S01]  /*1b30*/  USHF.R.S32.HI UR15, URZ, 0x1f, UR14 ;  /* 0x0000001f3f0f7899 */ /* 0x000fe2000801140e */
[----:B------:R-:W-:Y:S01]  /*1b40*/  LEA R2, R2, R158, 0x6 ;  /* 0x0000009e02027211 */ /* 0x000fe200078e30ff */
[----:B------:R-:W-:Y:S01]  /*1b50*/  ULDC.64 UR4, c[0x0][0x2b0] ;  /* 0x0000ac0000047ab9 */ /* 0x000fe20000000a00 */
[----:B------:R-:W-:Y:S01]  /*1b60*/  ISETP.NE.AND P1, PT, R5, 0x1, PT ;  /* 0x000000010500780c */ /* 0x000fe20003f25270 */
[----:B------:R-:W-:Y:S01]  /*1b70*/  UIMAD UR15, UR15, UR4, URZ ;  /* 0x000000040f0f72a4 */ /* 0x000fe2000f8e023f */
[----:B------:R-:W2:Y:S01]  /*1b80*/  SHFL.IDX PT, R5, R11, 0x7, 0x181f ;  /* 0x00f81f000b057f89 */ /* 0x000ea200000e0000 */
[----:B------:R-:W-:Y:S01]  /*1b90*/  IADD3 R2, R2, -0x40, RZ ;  /* 0xffffffc002027810 */ /* 0x000fe20007ffe0ff */
[----:B------:R-:W-:Y:S01]  /*1ba0*/  UIMAD.WIDE.U32 UR16, UR14, UR4, URZ ;  /* 0x000000040e1072a5 */ /* 0x000fe2000f8e003f */
[----:B------:R-:W-:Y:S01]  /*1bb0*/  ISETP.GE.AND P4, PT, R6, R9, PT ;  /* 0x000000090600720c */ /* 0x000fe20003f86270 */
[----:B------:R-:W-:Y:S01]  /*1bc0*/  UIMAD UR14, UR14, UR5, UR15 ;  /* 0x000000050e0e72a4 */ /* 0x000fe2000f8e020f */
[C---:B------:R-:W-:Y:S01]  /*1bd0*/  IADD3 R8, R2.reuse, UR9, RZ ;  /* 0x0000000902087c10 */ /* 0x040fe2000fffe0ff */
[----:B------:R-:W-:Y:S01]  /*1be0*/  IMAD.MOV.U32 R24, RZ, RZ, RZ ;  /* 0x000000ffff187224 */ /* 0x000fe200078e00ff */
[----:B------:R-:W-:Y:S01]  /*1bf0*/  SHF.R.S32.HI R7, RZ, 0x1f, R22 ;  /* 0x0000001fff077819 */ /* 0x000fe20000011416 */
[----:B------:R-:W-:Y:S01]  /*1c00*/  UIADD3 UR14, UR17, UR14, URZ ;  /* 0x0000000e110e7290 */ /* 0x000fe2000fffe03f */
[----:B------:R-:W-:Y:S01]  /*1c10*/  ISETP.GE.AND P5, PT, R2, UR6, PT ;  /* 0x0000000602007c0c */ /* 0x000fe2000bfa6270 */
[----:B------:R-:W-:Y:S01]  /*1c20*/  IMAD.MOV.U32 R2, RZ, RZ, R8 ;  /* 0x000000ffff027224 */ /* 0x000fe200078e0008 */
[----:B------:R-:W-:Y:S01]  /*1c30*/  SHF.L.U32 R156, R10, 0x1, RZ ;  /* 0x000000010a9c7819 */ /* 0x000fe200000006ff */
[----:B------:R-:W-:Y:S01]  /*1c40*/  @P1 IMAD.HI.U32 R6, R8, c[0x0][0x2bc], RZ ;  /* 0x0000af0008061a27 */ /* 0x000fe200078e00ff */
[----:B------:R-:W-:Y:S01]  /*1c50*/  ISETP.GT.OR P5, PT, R158, 0x3f, P5 ;  /* 0x0000003f9e00780c */ /* 0x000fe20002fa4670 */
[----:B------:R-:W-:Y:S01]  /*1c60*/  ULDC.64 UR4, c[0x0][0x1e8] ;  /* 0x00007a0000047ab9 */ /* 0x000fe20000000a00 */
[----:B------:R-:W-:Y:S01]  /*1c70*/  SHF.R.S32.HI R16, RZ, 0x4, R14 ;  /* 0x00000004ff107819 */ /* 0x000fe2000001140e */
[----:B------:R-:W-:Y:S01]  /*1c80*/  STL [R1+0x4], R156 ;  /* 0x0000049c01007387 */ /* 0x000fe20000100800 */
[----:B------:R-:W-:-:S02]  /*1c90*/  @P1 SHF.R.U32.HI R2, RZ, c[0x0][0x2c0], R6 ;  /* 0x0000b000ff021a19 */ /* 0x000fc40000011606 */
[----:B------:R-:W-:-:S04]  /*1ca0*/  LEA.HI R6, R7, R22, RZ, 0x3 ;  /* 0x0000001607067211 */ /* 0x000fc800078f18ff */
[----:B------:R-:W-:Y:S01]  /*1cb0*/  LOP3.LUT R134, R6, 0xfffffff8, RZ, 0xc0, !PT ;  /* 0xfffffff806867812 */ /* 0x000fe200078ec0ff */
[--C-:B-123--:R-:W-:Y:S02]  /*1cc0*/  @!P4 IMAD.WIDE R10, R132, 0x2, R4.reuse ;  /* 0x00000002840ac825 */ /* 0x10efe400078e0204 */
[----:B------:R-:W-:Y:S02]  /*1cd0*/  @!P5 IADD3 R7, P2, R2, UR16, RZ ;  /* 0x000000100207dc10 */ /* 0x000fe4000ff5e0ff */
[----:B------:R-:W-:Y:S01]  /*1ce0*/  @!P4 IMAD.WIDE R4, R134, 0x2, R4 ;  /* 0x000000028604c825 */ /* 0x000fe200078e0204 */
[----:B------:R-:W-:Y:S01]  /*1cf0*/  @!PT LDS RZ, [RZ] ;  /* 0x00000000fffff984 */ /* 0x000fe20000000800 */
[----:B------:R1:W-:Y:S01]  /*1d00*/  @!P4 LDGSTS.E.BYPASS.LTC128B.128 [R156+0xb900], [R10.64], !P3 ;  /* 0x0b9000000a9ccfae */ /* 0x0003e2000d901d4c */
[C---:B------:R-:W-:Y:S02]  /*1d10*/  @!P5 LEA.HI.X.SX32 R9, R2.reuse, UR14, 0x1, P2 ;  /* 0x0000000e0209dc11 */ /* 0x040fe400090f0eff */
[C---:B------:R-:W-:Y:S01]  /*1d20*/  @!P5 LEA R6, P2, R7.reuse, c[0x0][0x2a0], 0x2 ;  /* 0x0000a8000706da11 */ /* 0x040fe200078410ff */
[----:B------:R2:W-:Y:S03]  /*1d30*/  @!P4 LDGSTS.E.BYPASS.LTC128B.128 [R156+0xf900], [R4.64], !P0 ;  /* 0x0f900000049ccfae */ /* 0x0005e6000c101d4c */
[----:B------:R-:W-:Y:S01]  /*1d40*/  @!P5 LEA.HI.X R7, R7, c[0x0][0x2a4], R9, 0x2, P2 ;  /* 0x0000a9000707da11 */ /* 0x000fe200010f1409 */
[----:B------:R-:W0:Y:S04]  /*1d50*/  LDGDEPBAR ;  /* 0x00000000000079af */ /* 0x000e280000000000 */
[----:B------:R-:W-:Y:S06]  /*1d60*/  BAR.SYNC.DEFER_BLOCKING 0x0 ;  /* 0x0000000000007b1d */ /* 0x000fec0000010000 */
[----:B------:R-:W3:Y:S01]  /*1d70*/  @!P5 LDG.E R24, [R6.64] ;  /* 0x0000000c0618d981 */ /* 0x000ee2000c1e1900 */
[----:B------:R-:W-:Y:S01]  /*1d80*/  IADD3 R2, -R2, RZ, RZ ;  /* 0x000000ff02027210 */ /* 0x000fe20007ffe1ff */
[----:B------:R-:W-:Y:S01]  /*1d90*/  UIMAD UR15, UR7, UR4, URZ ;  /* 0x00000004070f72a4 */ /* 0x000fe2000f8e023f */
[----:B------:R-:W-:Y:S01]  /*1da0*/  ISETP.GE.AND P4, PT, R132, c[0x0][0x1d4], PT ;  /* 0x0000750084007a0c */ /* 0x000fe20003f86270 */
[----:B------:R-:W-:Y:S01]  /*1db0*/  UIMAD.WIDE.U32 UR20, UR8, UR4, URZ ;  /* 0x00000004081472a5 */ /* 0x000fe2000f8e003f */
[----:B------:R-:W-:Y:S01]  /*1dc0*/  ISETP.GE.AND P3, PT, R22, c[0x0][0x1d4], PT ;  /* 0x0000750016007a0c */ /* 0x000fe20003f66270 */
[----:B------:R-:W-:Y:S01]  /*1dd0*/  IMAD R25, R2, c[0x0][0x2b8], R8 ;  /* 0x0000ae0002197a24 */ /* 0x000fe200078e0208 */
[----:B------:R-:W-:Y:S01]  /*1de0*/  UIMAD UR5, UR8, UR5, UR15 ;  /* 0x00000005080572a4 */ /* 0x000fe2000f8e020f */
[----:B------:R-:W-:Y:S01]  /*1df0*/  LEA.HI R155, R23, R159, RZ, 0x5 ;  /* 0x0000009f179b7211 */ /* 0x000fe200078f28ff */
[----:B------:R-:W-:Y:S01]  /*1e00*/  ULEA UR15, UR11, 0xffffffc0, 0x6 ;  /* 0xffffffc00b0f7891 */ /* 0x000fe2000f8e303f */
[----:B--2---:R-:W-:Y:S01]  /*1e10*/  IMAD.WIDE.U32 R4, R25, c[0x0][0x1e0], RZ ;  /* 0x0000780019047a25 */ /* 0x004fe200078e00ff */
[----:B------:R-:W-:Y:S01]  /*1e20*/  SHF.R.S32.HI R20, RZ, 0x1f, R25 ;  /* 0x0000001fff147819 */ /* 0x000fe20000011419 */
[----:B------:R-:W-:Y:S01]  /*1e30*/  UIADD3 UR18, UR21, UR5, URZ ;  /* 0x0000000515127290 */ /* 0x000fe2000fffe03f */
[----:B------:R-:W-:Y:S01]  /*1e40*/  STL [R1+0x30], R25 ;  /* 0x0000301901007387 */ /* 0x000fe20000100800 */
[----:B------:R-:W-:Y:S01]  /*1e50*/  UIADD3 UR15, UR6, -UR15, URZ ;  /* 0x8000000f060f7290 */ /* 0x000fe2000fffe03f */
[----:B------:R-:W-:Y:S01]  /*1e60*/  SHF.R.S32.HI R157, RZ, 0x1f, R132 ;  /* 0x0000001fff9d7819 */ /* 0x000fe20000011484 */
[----:B------:R-:W-:Y:S01]  /*1e70*/  IMAD R2, R20, c[0x0][0x1e0], RZ ;  /* 0x0000780014027a24 */ /* 0x000fe200078e02ff */
[----:B------:R-:W-:-:S02]  /*1e80*/  ULDC.64 UR4, c[0x0][0x210] ;  /* 0x0000840000047ab9 */ /* 0x000fc40000000a00 */
[----:B------:R-:W-:Y:S01]  /*1e90*/  UIMAD UR7, UR7, UR4, URZ ;  /* 0x00000004070772a4 */ /* 0x000fe2000f8e023f */
[----:B------:R-:W-:Y:S01]  /*1ea0*/  IMAD R2, R25, c[0x0][0x1e4], R2 ;  /* 0x0000790019027a24 */ /* 0x000fe200078e0202 */
[----:B------:R-:W-:Y:S01]  /*1eb0*/  IADD3 R33, -R17, UR15, RZ ;  /* 0x0000000f11217c10 */ /* 0x000fe2000fffe1ff */
[----:B------:R-:W-:Y:S02]  /*1ec0*/  UIMAD.WIDE.U32 UR22, UR8, UR4, URZ ;  /* 0x00000004081672a5 */ /* 0x000fe4000f8e003f */
[----:B------:R-:W-:Y:S01]  /*1ed0*/  IMAD.IADD R5, R5, 0x1, R2 ;  /* 0x0000000105057824 */ /* 0x000fe200078e0202 */
[C---:B------:R-:W-:Y:S01]  /*1ee0*/  ISETP.GE.AND P6, PT, R33.reuse, 0x1, PT ;  /* 0x000000012100780c */ /* 0x040fe20003fc6270 */
[----:B------:R-:W-:Y:S01]  /*1ef0*/  UIMAD UR5, UR8, UR5, UR7 ;  /* 0x00000005080572a4 */ /* 0x000fe2000f8e0207 */
[C---:B------:R-:W-:Y:S01]  /*1f00*/  ISETP.GE.AND P5, PT, R33.reuse, 0x11, PT ;  /* 0x000000112100780c */ /* 0x040fe20003fa6270 */
[----:B------:R-:W-:Y:S01]  /*1f10*/  UISETP.GE.AND UP0, UPT, UR6, 0x41, UPT ;  /* 0x000000410600788c */ /* 0x000fe2000bf06270 */
[----:B------:R-:W-:Y:S01]  /*1f20*/  ISETP.GE.AND P2, PT, R33, 0x21, PT ;  /* 0x000000212100780c */ /* 0x000fe20003f46270 */
[----:B------:R-:W-:Y:S01]  /*1f30*/  UIADD3 UR5, UR23, UR5, URZ ;  /* 0x0000000517057290 */ /* 0x000fe2000fffe03f */
[----:B---3--:R-:W-:Y:S01]  /*1f40*/  SHF.R.S32.HI R21, RZ, 0x1f, R24 ;  /* 0x0000001fff157819 */ /* 0x008fe20000011418 */
[----:B------:R-:W-:Y:S01]  /*1f50*/  IMAD.WIDE.U32 R4, R24, c[0x0][0x1f0], R4 ;  /* 0x00007c0018047a25 */ /* 0x000fe200078e0004 */
[----:B------:R-:W-:Y:S03]  /*1f60*/  STL [R1+0x28], R24 ;  /* 0x0000281801007387 */ /* 0x000fe60000100800 */
[----:B------:R-:W-:Y:S01]  /*1f70*/  IMAD R6, R21, c[0x0][0x1f0], RZ ;  /* 0x00007c0015067a24 */ /* 0x000fe200078e02ff */
[----:B------:R-:W-:-:S03]  /*1f80*/  IADD3 R2, P0, R4, UR20, RZ ;  /* 0x0000001404027c10 */ /* 0x000fc6000ff1e0ff */
[----:B------:R-:W-:-:S05]  /*1f90*/  IMAD R6, R24, c[0x0][0x1f4], R6 ;  /* 0x00007d0018067a24 */ /* 0x000fca00078e0206 */
[----:B------:R-:W-:Y:S02]  /*1fa0*/  IADD3.X R4, R5, UR18, R6, P0, !PT ;  /* 0x0000001205047c10 */ /* 0x000fe400087fe406 */
[----:B------:R-:W-:-:S04]  /*1fb0*/  LEA R6, P0, R2, c[0x0][0x1c8], 0x1 ;  /* 0x0000720002067a11 */ /* 0x000fc800078008ff */
[----:B------:R-:W-:Y:S01]  /*1fc0*/  LEA.HI.X R2, R2, c[0x0][0x1cc], R4, 0x1, P0 ;  /* 0x0000730002027a11 */ /* 0x000fe200000f0c04 */
[----:B-1----:R-:W-:Y:S01]  /*1fd0*/  SHFL.IDX PT, R10, R6, RZ, 0x181f ;  /* 0x00181fff060a7589 */ /* 0x002fe200000e0000 */
[----:B------:R-:W-:-:S03]  /*1fe0*/  ISETP.GT.AND P0, PT, R33, 0x30, PT ;  /* 0x000000302100780c */ /* 0x000fc60003f04270 */
[----:B------:R-:W1:Y:S04]  /*1ff0*/  SHFL.IDX PT, R11, R2, RZ, 0x181f ;  /* 0x00181fff020b7589 */ /* 0x000e6800000e0000 */
[----:B------:R-:W-:Y:S04]  /*2000*/  SHFL.IDX PT, R4, R6, 0x1, 0x181f ;  /* 0x00381f0006047f89 */ /* 0x000fe800000e0000 */
[----:B------:R-:W2:Y:S04]  /*2010*/  SHFL.IDX PT, R5, R2, 0x1, 0x181f ;  /* 0x00381f0002057f89 */ /* 0x000ea800000e0000 */
[----:B------:R-:W-:Y:S04]  /*2020*/  SHFL.IDX PT, R8, R6, 0x2, 0x181f ;  /* 0x00581f0006087f89 */ /* 0x000fe800000e0000 */
[----:B------:R-:W3:Y:S04]  /*2030*/  SHFL.IDX PT, R9, R2, 0x2, 0x181f ;  /* 0x00581f0002097f89 */ /* 0x000ee800000e0000 */
[----:B------:R-:W-:Y:S04]  /*2040*/  SHFL.IDX PT, R6, R6, 0x3, 0x181f ;  /* 0x00781f0006067f89 */ /* 0x000fe800000e0000 */
[----:B------:R4:W5:Y:S01]  /*2050*/  SHFL.IDX PT, R7, R2, 0x3, 0x181f ;  /* 0x00781f0002077f89 */ /* 0x00096200000e0000 */
[----:B-1----:R-:W-:Y:S01]  /*2060*/  @P6 IMAD.WIDE R12, R134, 0x2, R10 ;  /* 0x00000002860c6825 */ /* 0x002fe200078e020a */
[----:B----4-:R-:W-:-:S03]  /*2070*/  LEA.HI R2, R14, R16, RZ, 0x1 ;  /* 0x000000100e027211 */ /* 0x010fc600078f08ff */
[----:B------:R-:W-:Y:S01]  /*2080*/  @P6 IMAD.WIDE R14, R132, 0x2, R10 ;  /* 0x00000002840e6825 */ /* 0x000fe200078e020a */
[----:B------:R-:W-:-:S03]  /*2090*/  LOP3.LUT R2, R2, 0xfffffffe, RZ, 0xc0, !PT ;  /* 0xfffffffe02027812 */ /* 0x000fc600078ec0ff */
[----:B--2---:R-:W-:Y:S01]  /*20a0*/  @P5 IMAD.WIDE R10, R132, 0x2, R4 ;  /* 0x00000002840a5825 */ /* 0x004fe200078e0204 */
[----:B------:R1:W-:Y:S01]  /*20b0*/  @P6 LDGSTS.E.BYPASS.LTC128B.128 [R156+0x4100], [R14.64], !P4 ;  /* 0x041000000e9c6fae */ /* 0x0003e2000e101d4c */
[----:B------:R-:W-:-:S03]  /*20c0*/  IADD3 R16, R16, -R2, RZ ;  /* 0x8000000210107210 */ /* 0x000fc60007ffe0ff */
[----:B------:R2:W-:Y:S01]  /*20d0*/  @P6 LDGSTS.E.BYPASS.LTC128B.128 [R156+0x6100], [R12.64], !P3 ;  /* 0x061000000c9c6fae */ /* 0x0005e2000d901d4c */
[----:B------:R-:W-:-:S03]  /*20e0*/  SHF.L.U32 R2, R34, 0x6, RZ ;  /* 0x0000000622027819 */ /* 0x000fc600000006ff */
[----:B------:R3:W-:Y:S01]  /*20f0*/  @P5 LDGSTS.E.BYPASS.LTC128B.128 [R156+0x4900], [R10.64], !P4 ;  /* 0x049000000a9c5fae */ /* 0x0007e2000e101d4c */
[----:B------:R-:W-:Y:S01]  /*2100*/  LOP3.LUT R2, R2, 0x1c0, RZ, 0xc0, !PT ;  /* 0x000001c002027812 */ /* 0x000fe200078ec0ff */
[----:B--2---:R-:W-:-:S04]  /*2110*/  @P5 IMAD.WIDE R12, R134, 0x2, R4 ;  /* 0x00000002860c5825 */ /* 0x004fc800078e0204 */
[--C-:B---3--:R-:W-:Y:S01]  /*2120*/  @P2 IMAD.WIDE R10, R132, 0x2, R8.reuse ;  /* 0x00000002840a2825 */ /* 0x108fe200078e0208 */
[----:B------:R2:W-:Y:S01]  /*2130*/  @P5 LDGSTS.E.BYPASS.LTC128B.128 [R156+0x6900], [R12.64], !P3 ;  /* 0x069000000c9c5fae */ /* 0x0005e2000d901d4c */
[----:B------:R-:W-:Y:S02]  /*2140*/  ISETP.GE.AND P5, PT, R22, c[0x0][0x1d4], PT ;  /* 0x0000750016007a0c */ /* 0x000fe40003fa6270 */
[----:B------:R-:W-:Y:S01]  /*2150*/  @P2 IMAD.WIDE R8, R134, 0x2, R8 ;  /* 0x0000000286082825 */ /* 0x000fe200078e0208 */
[----:B------:R3:W-:Y:S03]  /*2160*/  @P2 LDGSTS.E.BYPASS.LTC128B.128 [R156+0x5100], [R10.64], !P4 ;  /* 0x051000000a9c2fae */ /* 0x0007e6000e101d4c */
[--C-:B-----5:R-:W-:Y:S01]  /*2170*/  @P0 IMAD.WIDE R4, R132, 0x2, R6.reuse ;  /* 0x0000000284040825 */ /* 0x120fe200078e0206 */
[----:B------:R4:W-:Y:S03]  /*2180*/  @P2 LDGSTS.E.BYPASS.LTC128B.128 [R156+0x7100], [R8.64], !P3 ;  /* 0x07100000089c2fae */ /* 0x0009e6000d901d4c */
[----:B------:R-:W-:Y:S01]  /*2190*/  @P0 IMAD.WIDE R6, R134, 0x2, R6 ;  /* 0x0000000286060825 */ /* 0x000fe200078e0206 */
[----:B------:R5:W-:Y:S04]  /*21a0*/  @P0 LDGSTS.E.BYPASS.LTC128B.128 [R156+0x5900], [R4.64], !P4 ;  /* 0x05900000049c0fae */ /* 0x000be8000e101d4c */
[----:B------:R1:W-:Y:S04]  /*21b0*/  @P0 LDGSTS.E.BYPASS.LTC128B.128 [R156+0x7900], [R6.64], !P3 ;  /* 0x07900000069c0fae */ /* 0x0003e8000d901d4c */
[----:B------:R-:W0:Y:S01]  /*21c0*/  LDGDEPBAR ;  /* 0x00000000000079af */ /* 0x000e220000000000 */
[----:B--2---:R-:W-:-:S04]  /*21d0*/  IMAD.WIDE.U32 R12, R25, c[0x0][0x208], RZ ;  /* 0x00008200190c7a25 */ /* 0x004fc800078e00ff */
[----:B----4-:R-:W-:Y:S02]  /*21e0*/  IMAD.SHL.U32 R8, R17, 0x8, RZ ;  /* 0x0000000811087824 */ /* 0x010fe400078e00ff */
[----:B-----5:R-:W-:Y:S01]  /*21f0*/  IMAD.SHL.U32 R4, R18, 0x40, RZ ;  /* 0x0000004012047824 */ /* 0x020fe200078e00ff */
[----:B------:R-:W-:Y:S02]  /*2200*/  SHF.L.U32 R5, R16, 0x3, RZ ;  /* 0x0000000310057819 */ /* 0x000fe400000006ff */
[----:B------:R-:W-:Y:S01]  /*2210*/  LOP3.LUT R8, R2, 0x8, R8, 0xf8, !PT ;  /* 0x0000000802087812 */ /* 0x000fe200078ef808 */
[----:B------:R-:W-:-:S04]  /*2220*/  DEPBAR.LE SB0, 0x1 ;  /* 0x000080400000791a */ /* 0x000fc80000000000 */
[----:B------:R-:W-:-:S04]  /*2230*/  DEPBAR.LE SB0, 0x0 ;  /* 0x000080000000791a */ /* 0x000fc80000000000 */
[----:B------:R-:W-:Y:S02]  /*2240*/  LOP3.LUT R4, R4, 0x1c0, RZ, 0xc0, !PT ;  /* 0x000001c004047812 */ /* 0x000fe400078ec0ff */
[----:B-1----:R-:W-:Y:S02]  /*2250*/  SHF.R.U32.HI R6, RZ, 0x3, R2 ;  /* 0x00000003ff067819 */ /* 0x002fe40000011602 */
[----:B------:R-:W-:Y:S01]  /*2260*/  LOP3.LUT R7, R4, 0x8, R5, 0xf8, !PT ;  /* 0x0000000804077812 */ /* 0x000fe200078ef805 */
[----:B------:R-:W-:Y:S01]  /*2270*/  IMAD.SHL.U32 R5, R19, 0x40, RZ ;  /* 0x0000004013057824 */ /* 0x000fe200078e00ff */
[----:B------:R-:W-:Y:S02]  /*2280*/  SHF.R.U32.HI R4, RZ, 0x3, R4 ;  /* 0x00000003ff047819 */ /* 0x000fe40000011604 */
[----:B------:R-:W-:Y:S02]  /*2290*/  SHF.L.U32 R2, R155, 0x5, RZ ;  /* 0x000000059b027819 */ /* 0x000fe400000006ff */
[----:B------:R-:W-:-:S02]  /*22a0*/  LOP3.LUT R6, R8, R6, RZ, 0x3c, !PT ;  /* 0x0000000608067212 */ /* 0x000fc400078e3cff */
[----:B------:R-:W-:Y:S02]  /*22b0*/  LOP3.LUT R154, R7, R4, RZ, 0x3c, !PT ;  /* 0x00000004079a7212 */ /* 0x000fe400078e3cff */
[----:B------:R-:W-:Y:S02]  /*22c0*/  LOP3.LUT R153, R5, 0xfffffe00, RZ, 0xc0, !PT ;  /* 0xfffffe0005997812 */ /* 0x000fe400078ec0ff */
[----:B------:R-:W-:Y:S01]  /*22d0*/  LOP3.LUT R4, R2, 0x7ffffc00, RZ, 0xc0, !PT ;  /* 0x7ffffc0002047812 */ /* 0x000fe200078ec0ff */
[----:B------:R-:W-:-:S03]  /*22e0*/  IMAD R2, R16, 0x200, R6 ;  /* 0x0000020010027824 */ /* 0x000fc600078e0206 */
[----:B------:R-:W-:Y:S02]  /*22f0*/  IADD3 R4, R154, R153, R4 ;  /* 0x000000999a047210 */ /* 0x000fe40007ffe004 */
[----:B------:R-:W-:Y:S01]  /*2300*/  SHF.L.U32 R232, R2, 0x1, RZ ;  /* 0x0000000102e87819 */ /* 0x000fe200000006ff */
[----:B------:R-:W-:Y:S01]  /*2310*/  BAR.SYNC.DEFER_BLOCKING 0x0 ;  /* 0x0000000000007b1d */ /* 0x000fe20000010000 */
[----:B------:R-:W-:Y:S02]  /*2320*/  IMAD R2, R20, c[0x0][0x208], RZ ;  /* 0x0000820014027a24 */ /* 0x000fe400078e02ff */
[----:B------:R-:W-:Y:S01]  /*2330*/  IMAD.SHL.U32 R239, R4, 0x2, RZ ;  /* 0x0000000204ef7824 */ /* 0x000fe200078e00ff */
[----:B------:R-:W-:Y:S01]  /*2340*/  IADD3 R243, R232, 0x4120, RZ ;  /* 0x00004120e8f37810 */ /* 0x000fe20007ffe0ff */
[----:B------:R-:W-:Y:S02]  /*2350*/  IMAD R2, R25, c[0x0][0x20c], R2 ;  /* 0x0000830019027a24 */ /* 0x000fe400078e0202 */
[----:B------:R-:W-:Y:S01]  /*2360*/  IMAD R241, R3, 0x2, R239 ;  /* 0x0000000203f17824 */ /* 0x000fe200078e02ef */
[----:B------:R-:W-:-:S02]  /*2370*/  LEA R240, R0, R239, 0x1 ;  /* 0x000000ef00f07211 */ /* 0x000fc400078e08ff */
[----:B------:R-:W-:Y:S01]  /*2380*/  IADD3 R13, R13, R2, RZ ;  /* 0x000000020d0d7210 */ /* 0x000fe20007ffe0ff */
[----:B------:R-:W-:Y:S01]  /*2390*/  IMAD R2, R21, c[0x0][0x218], RZ ;  /* 0x0000860015027a24 */ /* 0x000fe200078e02ff */
[----:B------:R-:W-:Y:S02]  /*23a0*/  LEA R242, R0, R241, 0x1 ;  /* 0x000000f100f27211 */ /* 0x000fe400078e08ff */
[----:B------:R-:W-:Y:S01]  /*23b0*/  LEA R244, R3, R240, 0x1 ;  /* 0x000000f003f47211 */ /* 0x000fe200078e08ff */
[----:B------:R-:W-:-:S04]  /*23c0*/  IMAD.WIDE.U32 R12, R24, c[0x0][0x218], R12 ;  /* 0x00008600180c7a25 */ /* 0x000fc800078e000c */
[----:B------:R-:W-:Y:S01]  /*23d0*/  IMAD R2, R24, c[0x0][0x21c], R2 ;  /* 0x0000870018027a24 */ /* 0x000fe200078e0202 */
[----:B------:R-:W-:Y:S01]  /*23e0*/  IADD3 R14, P2, R12, UR22, RZ ;  /* 0x000000160c0e7c10 */ /* 0x000fe2000ff5e0ff */
[----:B------:R-:W-:Y:S01]  /*23f0*/  IMAD.WIDE R24, R132, 0x2, RZ ;  /* 0x0000000284187825 */ /* 0x000fe200078e02ff */
[----:B------:R-:W-:Y:S02]  /*2400*/  LDSM.16.M88.4 R4, [R239+0xa100] ;  /* 0x00a10000ef04783b */ /* 0x000fe40000000200 */
[C---:B------:R-:W-:Y:S02]  /*2410*/  LEA R12, P0, R14.reuse, c[0x0][0x1f8], 0x1 ;  /* 0x00007e000e0c7a11 */ /* 0x040fe400078008ff */
[----:B------:R-:W-:Y:S01]  /*2420*/  IADD3.X R2, R13, UR5, R2, P2, !PT ;  /* 0x000000050d027c10 */ /* 0x000fe200097fe402 */
[----:B------:R-:W1:Y:S03]  /*2430*/  LDSM.16.M88.4 R16, [R232+0x4100] ;  /* 0x00410000e810783b */ /* 0x000e660000000200 */
[----:B------:R-:W-:Y:S01]  /*2440*/  LEA.HI.X R2, R14, c[0x0][0x1fc], R2, 0x1, P0 ;  /* 0x00007f000e027a11 */ /* 0x000fe200000f0c02 */
[----:B------:R-:W-:Y:S01]  /*2450*/  LDSM.16.M88.4 R36, [R232+0x4900] ;  /* 0x00490000e824783b */ /* 0x000fe20000000200 */
[----:B------:R-:W-:-:S03]  /*2460*/  LOP3.LUT P0, RZ, R34, 0x2, RZ, 0xc0, !PT ;  /* 0x0000000222ff7812 */ /* 0x000fc6000780c0ff */
[----:B------:R-:W-:Y:S04]  /*2470*/  LDSM.16.M88.4 R40, [R232+0x5100] ;  /* 0x00510000e828783b */ /* 0x000fe80000000200 */
[----:B------:R-:W-:Y:S04]  /*2480*/  LDSM.16.M88.4 R48, [R232+0x5900] ;  /* 0x00590000e830783b */ /* 0x000fe80000000200 */
[----:B------:R-:W-:Y:S04]  /*2490*/  SHFL.IDX PT, R20, R12, RZ, 0x181f ;  /* 0x00181fff0c147589 */ /* 0x000fe800000e0000 */
[----:B------:R-:W2:Y:S04]  /*24a0*/  SHFL.IDX PT, R13, R12, 0x2, 0x181f ;  /* 0x00581f000c0d7f89 */ /* 0x000ea800000e0000 */
[----:B------:R-:W-:Y:S04]  /*24b0*/  SHFL.IDX PT, R21, R2, RZ, 0x181f ;  /* 0x00181fff02157589 */ /* 0x000fe800000e0000 */
[----:B------:R-:W-:Y:S04]  /*24c0*/  SHFL.IDX PT, R30, R12, 0x3, 0x181f ;  /* 0x00781f000c1e7f89 */ /* 0x000fe800000e0000 */
[----:B------:R-:W4:Y:S04]  /*24d0*/  SHFL.IDX PT, R31, R2, 0x2, 0x181f ;  /* 0x00581f00021f7f89 */ /* 0x000f2800000e0000 */
[----:B------:R-:W-:Y:S01]  /*24e0*/  SHFL.IDX PT, R32, R2, 0x1, 0x181f ;  /* 0x00381f0002207f89 */ /* 0x000fe200000e0000 */
[----:B-1----:R-:W-:Y:S03]  /*24f0*/  HMMA.16816.F32 R64, R4, R16, RZ ;  /* 0x000000100440723c */ /* 0x002fe600000018ff */
[----:B---3--:R-:W1:Y:S01]  /*2500*/  LDSM.16.M88.4 R8, [R239+0x8100] ;  /* 0x00810000ef08783b */ /* 0x008e620000000200 */
[----:B--2---:R-:W-:-:S04]  /*2510*/  IADD3 R14, P2, R24, R13, RZ ;  /* 0x0000000d180e7210 */ /* 0x004fc80007f5e0ff */
[C---:B------:R-:W-:Y:S08]  /*2520*/  HMMA.16816.F32 R68, R4.reuse, R36, RZ ;  /* 0x000000240444723c */ /* 0x040ff000000018ff */
[----:B------:R-:W-:Y:S01]  /*2530*/  HMMA.16816.F32 R72, R4, R40, RZ ;  /* 0x000000280448723c */ /* 0x000fe200000018ff */
[----:B----4-:R-:W-:-:S07]  /*2540*/  IMAD.X R15, R25, 0x1, R31, P2 ;  /* 0x00000001190f7824 */ /* 0x010fce00010e061f */
[C---:B------:R-:W-:Y:S08]  /*2550*/  HMMA.16816.F32 R76, R4.reuse, R48, RZ ;  /* 0x00000030044c723c */ /* 0x040ff000000018ff */
[C---:B------:R-:W-:Y:S08]  /*2560*/  HMMA.16816.F32 R84, R4.reuse, R18, RZ ;  /* 0x000000120454723c */ /* 0x040ff000000018ff */
[C---:B------:R-:W-:Y:S08]  /*2570*/  HMMA.16816.F32 R92, R4.reuse, R38, RZ ;  /* 0x00000026045c723c */ /* 0x040ff000000018ff */
[C---:B------:R-:W-:Y:S08]  /*2580*/  HMMA.16816.F32 R100, R4.reuse, R42, RZ ;  /* 0x0000002a0464723c */ /* 0x040ff000000018ff */
[----:B------:R-:W-:Y:S01]  /*2590*/  HMMA.16816.F32 R96, R4, R50, RZ ;  /* 0x000000320460723c */ /* 0x000fe200000018ff */
[----:B------:R-:W2:Y:S04]  /*25a0*/  SHFL.IDX PT, R6, R12, 0x1, 0x181f ;  /* 0x00381f000c067f89 */ /* 0x000ea800000e0000 */
[----:B------:R3:W4:Y:S02]  /*25b0*/  SHFL.IDX PT, R7, R2, 0x3, 0x181f ;  /* 0x00781f0002077f89 */ /* 0x00072400000e0000 */
[----:B------:R-:W-:Y:S01]  /*25c0*/  IMAD.WIDE R4, R134, 0x2, RZ ;  /* 0x0000000286047825 */ /* 0x000fe200078e02ff */
[C---:B-1----:R-:W-:Y:S08]  /*25d0*/  HMMA.16816.F32 R108, R8.reuse, R16, RZ ;  /* 0x00000010086c723c */ /* 0x042ff000000018ff */
[C---:B------:R-:W-:Y:S01]  /*25e0*/  HMMA.16816.F32 R140, R8.reuse, R18, RZ ;  /* 0x00000012088c723c */ /* 0x040fe200000018ff */
[----:B------:R-:W-:Y:S07]  /*25f0*/  LDSM.16.M88.4 R16, [R241+0xa100] ;  /* 0x00a10000f110783b */ /* 0x000fee0000000200 */
[----:B------:R-:W-:Y:S01]  /*2600*/  HMMA.16816.F32 R104, R8, R36, RZ ;  /* 0x000000240868723c */ /* 0x000fe200000018ff */
[----:B--2---:R-:W-:-:S02]  /*2610*/  IADD3 R22, P6, R24, R6, RZ ;  /* 0x0000000618167210 */ /* 0x004fc40007fde0ff */
[----:B---3--:R-:W-:Y:S02]  /*2620*/  IADD3 R2, R232, 0x4100, RZ ;  /* 0x00004100e8027810 */ /* 0x008fe40007ffe0ff */
[----:B------:R-:W-:Y:S02]  /*2630*/  IADD3.X R23, R25, R32, RZ, P6, !PT ;  /* 0x0000002019177210 */ /* 0x000fe400037fe4ff */
[----:B------:R-:W-:Y:S01]  /*2640*/  @P0 IADD3 R243, R2, -0x20, RZ ;  /* 0xffffffe002f30810 */ /* 0x000fe20007ffe0ff */
[----:B------:R-:W-:Y:S01]  /*2650*/  HMMA.16816.F32 R112, R8, R38, RZ ;  /* 0x000000260870723c */ /* 0x000fe200000018ff */
[----:B------:R-:W-:Y:S01]  /*2660*/  IADD3 R26, P0, R20, R24, RZ ;  /* 0x00000018141a7210 */ /* 0x000fe20007f1e0ff */
[----:B------:R-:W-:Y:S01]  /*2670*/  IMAD.MOV.U32 R2, RZ, RZ, 0x40 ;  /* 0x00000040ff027424 */ /* 0x000fe200078e00ff */
[----:B------:R-:W-:Y:S01]  /*2680*/  ISETP.GE.AND P6, PT, R132, c[0x0][0x1d4], PT ;  /* 0x0000750084007a0c */ /* 0x000fe20003fc6270 */
[----:B------:R-:W1:Y:S01]  /*2690*/  LDSM.16.M88.4 R56, [R243] ;  /* 0x00000000f338783b */ /* 0x000e620000000200 */
[----:B------:R-:W-:-:S02]  /*26a0*/  IADD3.X R27, R21, R25, RZ, P0, !PT ;  /* 0x00000019151b7210 */ /* 0x000fc400007fe4ff */
[----:B------:R-:W-:Y:S01]  /*26b0*/  IADD3 R28, P0, R24, R30, RZ ;  /* 0x0000001e181c7210 */ /* 0x000fe20007f1e0ff */
[----:B------:R-:W2:Y:S01]  /*26c0*/  LDSM.16.M88.4 R52, [R243+0x800] ;  /* 0x00080000f334783b */ /* 0x000ea20000000200 */
[----:B------:R-:W-:Y:S01]  /*26d0*/  IADD3 R24, P2, R20, R4, RZ ;  /* 0x0000000414187210 */ /* 0x000fe20007f5e0ff */
[C---:B------:R-:W-:Y:S01]  /*26e0*/  HMMA.16816.F32 R60, R8.reuse, R48, RZ ;  /* 0x00000030083c723c */ /* 0x040fe200000018ff */
[----:B----4-:R-:W-:Y:S01]  /*26f0*/  IADD3.X R29, R25, R7, RZ, P0, !PT ;  /* 0x00000007191d7210 */ /* 0x010fe200007fe4ff */
[----:B------:R-:W-:Y:S01]  /*2700*/  LDSM.16.M88.4 R44, [R243+0x1000] ;  /* 0x00100000f32c783b */ /* 0x000fe20000000200 */
[----:B------:R-:W-:Y:S02]  /*2710*/  IADD3.X R25, R21, R5, RZ, P2, !PT ;  /* 0x0000000515197210 */ /* 0x000fe400017fe4ff */
[C---:B------:R-:W-:Y:S01]  /*2720*/  IADD3 R12, P2, R4.reuse, R13, RZ ;  /* 0x0000000d040c7210 */ /* 0x040fe20007f5e0ff */
[----:B------:R-:W3:Y:S01]  /*2730*/  LDSM.16.M88.4 R36, [R243+0x1800] ;  /* 0x00180000f324783b */ /* 0x000ee20000000200 */
[----:B------:R-:W-:Y:S01]  /*2740*/  IADD3 R20, P0, R4, R6, RZ ;  /* 0x0000000604147210 */ /* 0x000fe20007f1e0ff */
[----:B------:R-:W-:Y:S01]  /*2750*/  HMMA.16816.F32 R88, R8, R40, RZ ;  /* 0x000000280858723c */ /* 0x000fe200000018ff */
[----:B------:R-:W-:-:S02]  /*2760*/  IADD3.X R13, R5, R31, RZ, P2, !PT ;  /* 0x0000001f050d7210 */ /* 0x000fc400017fe4ff */
[----:B------:R-:W-:Y:S01]  /*2770*/  ISETP.LT.OR P2, PT, R33, 0x1, P6 ;  /* 0x000000012100780c */ /* 0x000fe20003741670 */
[----:B------:R-:W-:Y:S01]  /*2780*/  IMAD.X R21, R5, 0x1, R32, P0 ;  /* 0x0000000105157824 */ /* 0x000fe200000e0620 */
[----:B------:R-:W-:Y:S02]  /*2790*/  IADD3 R30, P0, R4, R30, RZ ;  /* 0x0000001e041e7210 */ /* 0x000fe40007f1e0ff */
[----:B------:R-:W-:Y:S01]  /*27a0*/  IADD3 R251, R243, 0x800, RZ ;  /* 0x00000800f3fb7810 */ /* 0x000fe20007ffe0ff */
[----:B------:R-:W-:Y:S01]  /*27b0*/  HMMA.16816.F32 R80, R8, R42, RZ ;  /* 0x0000002a0850723c */ /* 0x000fe200000018ff */
[----:B------:R-:W-:Y:S02]  /*27c0*/  IADD3.X R31, R5, R7, RZ, P0, !PT ;  /* 0x00000007051f7210 */ /* 0x000fe400007fe4ff */
[----:B------:R-:W-:Y:S01]  /*27d0*/  ISETP.LT.OR P0, PT, R33, 0x1, P5 ;  /* 0x000000012100780c */ /* 0x000fe20002f01670 */
[----:B------:R-:W4:Y:S01]  /*27e0*/  LDSM.16.M88.4 R4, [R241+0x8100] ;  /* 0x00810000f104783b */ /* 0x000f220000000200 */
[----:B------:R-:W-:-:S02]  /*27f0*/  IADD3 R250, R243, 0x1000, RZ ;  /* 0x00001000f3fa7810 */ /* 0x000fc40007ffe0ff */
[----:B------:R-:W-:Y:S01]  /*2800*/  IADD3 R249, R243, 0x1800, RZ ;  /* 0x00001800f3f97810 */ /* 0x000fe20007ffe0ff */
[----:B------:R-:W-:Y:S01]  /*2810*/  @!PT LDS RZ, [RZ] ;  /* 0x00000000fffff984 */ /* 0x000fe20000000800 */
[----:B------:R-:W-:Y:S01]  /*2820*/  @!PT LDS RZ, [RZ] ;  /* 0x00000000fffff984 */ /* 0x000fe20000000800 */
[----:B------:R-:W-:Y:S01]  /*2830*/  @!PT LDS RZ, [RZ] ;  /* 0x00000000fffff984 */ /* 0x000fe20000000800 */
[----:B------:R5:W-:Y:S01]  /*2840*/  LDGSTS.E.BYPASS.LTC128B.128 [R156+0x100], [R26.64], !P2 ;  /* 0x001000001a9c7fae */ /* 0x000be2000d101d4c */
[----:B------:R-:W-:Y:S01]  /*2850*/  ISETP.LT.OR P2, PT, R33, 0x11, P6 ;  /* 0x000000112100780c */ /* 0x000fe20003741670 */
[----:B------:R-:W-:Y:S01]  /*2860*/  HMMA.16816.F32 R48, R8, R50, RZ ;  /* 0x000000320830723c */ /* 0x000fe200000018ff */
[C---:B------:R-:W-:Y:S02]  /*2870*/  IADD3 R248, R243.reuse, 0x2000, RZ ;  /* 0x00002000f3f87810 */ /* 0x040fe40007ffe0ff */
[C---:B------:R-:W-:Y:S02]  /*2880*/  IADD3 R247, R243.reuse, 0x2800, RZ ;  /* 0x00002800f3f77810 */ /* 0x040fe40007ffe0ff */
[----:B------:R-:W-:Y:S01]  /*2890*/  IADD3 R246, R243, 0x3000, RZ ;  /* 0x00003000f3f67810 */ /* 0x000fe20007ffe0ff */
[----:B------:R5:W-:Y:S01]  /*28a0*/  LDGSTS.E.BYPASS.LTC128B.128 [R156+0x2100], [R24.64], !P0 ;  /* 0x02100000189c7fae */ /* 0x000be2000c101d4c */
[----:B------:R-:W-:Y:S01]  /*28b0*/  ISETP.LT.OR P0, PT, R33, 0x11, P5 ;  /* 0x000000112100780c */ /* 0x000fe20002f01670 */
[----:B-1----:R-:W-:Y:S01]  /*28c0*/  HMMA.16816.F32 R40, R16, R56, R64 ;  /* 0x000000381028723c */ /* 0x002fe20000001840 */
[----:B------:R-:W-:-:S03]  /*28d0*/  IADD3 R245, R243, 0x3800, RZ ;  /* 0x00003800f3f57810 */ /* 0x000fc60007ffe0ff */
[----:B------:R1:W-:Y:S01]  /*28e0*/  LDGSTS.E.BYPASS.LTC128B.128 [R156+0x900], [R22.64], !P2 ;  /* 0x00900000169c7fae */ /* 0x0003e2000d101d4c */
[C---:B------:R-:W-:Y:S02]  /*28f0*/  ISETP.LT.OR P2, PT, R33.reuse, 0x21, P6 ;  /* 0x000000212100780c */ /* 0x040fe40003741670 */
[C---:B------:R-:W-:Y:S01]  /*2900*/  ISETP.LT.OR P6, PT, R33.reuse, 0x31, P6 ;  /* 0x000000312100780c */ /* 0x040fe200037c1670 */
[C---:B--2---:R-:W-:Y:S04]  /*2910*/  HMMA.16816.F32 R128, R16.reuse, R52, R68 ;  /* 0x000000341080723c */ /* 0x044fe80000001844 */
[----:B------:R1:W-:Y:S01]  /*2920*/  LDGSTS.E.BYPASS.LTC128B.128 [R156+0x2900], [R20.64], !P0 ;  /* 0x02900000149c7fae */ /* 0x0003e2000c101d4c */
[C---:B------:R-:W-:Y:S02]  /*2930*/  ISETP.LT.OR P0, PT, R33.reuse, 0x21, P5 ;  /* 0x000000212100780c */ /* 0x040fe40002f01670 */
[----:B------:R-:W-:Y:S01]  /*2940*/  ISETP.LT.OR P5, PT, R33, 0x31, P5 ;  /* 0x000000312100780c */ /* 0x000fe20002fa1670 */
[----:B---3--:R-:W-:Y:S02]  /*2950*/  HMMA.16816.F32 R68, R16, R36, R76 ;  /* 0x000000241044723c */ /* 0x008fe4000000184c */
[----:B------:R2:W-:Y:S01]  /*2960*/  LDGSTS.E.BYPASS.LTC128B.128 [R156+0x1100], [R14.64], !P2 ;  /* 0x011000000e9c7fae */ /* 0x0005e2000d101d4c */
[----:B------:R-:W-:-:S04]  /*2970*/  LOP3.LUT P2, RZ, R34, 0x4, RZ, 0xc0, !PT ;  /* 0x0000000422ff7812 */ /* 0x000fc8000784c0ff */
[----:B------:R-:W-:Y:S01]  /*2980*/  SEL R2, R2, 0xffffffc0, !P2 ;  /* 0xffffffc002027807 */ /* 0x000fe20005000000 */
[----:B------:R-:W-:Y:S01]  /*2990*/  HMMA.16816.F32 R72, R16, R44, R72 ;  /* 0x0000002c1048723c */ /* 0x000fe20000001848 */
[----:B------:R-:W-:Y:S01]  /*29a0*/  PLOP3.LUT P2, PT, PT, PT, UP0, 0x40, 0x0 ;  /* 0x000000000000781c */ /* 0x000fe20003f4e808 */
[----:B------:R2:W-:Y:S01]  /*29b0*/  LDGSTS.E.BYPASS.LTC128B.128 [R156+0x3100], [R12.64], !P0 ;  /* 0x031000000c9c7fae */ /* 0x0005e2000c101d4c */
[----:B------:R-:W-:Y:S01]  /*29c0*/  IADD3 R238, R232, R2, RZ ;  /* 0x00000002e8ee7210 */ /* 0x000fe20007ffe0ff */
[----:B------:R-:W-:Y:S01]  /*29d0*/  IMAD.IADD R237, R2, 0x1, R243 ;  /* 0x0000000102ed7824 */ /* 0x000fe200078e02f3 */
[----:B------:R-:W-:Y:S01]  /*29e0*/  ISETP.GT.AND P0, PT, R158, 0x3f, PT ;  /* 0x0000003f9e00780c */ /* 0x000fe20003f04270 */
[----:B------:R3:W-:Y:S02]  /*29f0*/  LDGSTS.E.BYPASS.LTC128B.128 [R156+0x1900], [R28.64], !P6 ;  /* 0x019000001c9c7fae */ /* 0x0007e4000f101d4c */
[----:B----4-:R-:W-:Y:S02]  /*2a00*/  HMMA.16816.F32 R32, R4, R56, R108 ;  /* 0x000000380420723c */ /* 0x010fe4000000186c */
[----:B------:R3:W-:Y:S04]  /*2a10*/  LDGSTS.E.BYPASS.LTC128B.128 [R156+0x3900], [R30.64], !P5 ;  /* 0x039000001e9c7fae */ /* 0x0007e8000e901d4c */
[----:B------:R-:W-:Y:S02]  /*2a20*/  LDSM.16.M88.4 R8, [R240+0xa100] ;  /* 0x00a10000f008783b */ /* 0x000fe40000000200 */
[C---:B------:R-:W-:Y:S02]  /*2a30*/  HMMA.16816.F32 R64, R16.reuse, R58, R84 ;  /* 0x0000003a1040723c */ /* 0x040fe40000001854 */
[----:B-1----:R-:W-:Y:S04]  /*2a40*/  LDSM.16.M88.4 R20, [R238+0x5100] ;  /* 0x00510000ee14783b */ /* 0x002fe80000000200 */
[----:B-----5:R-:W-:Y:S02]  /*2a50*/  LDSM.16.M88.4 R24, [R238+0x4900] ;  /* 0x00490000ee18783b */ /* 0x020fe40000000200 */
[C---:B------:R-:W-:Y:S02]  /*2a60*/  HMMA.16816.F32 R76, R16.reuse, R54, R92 ;  /* 0x00000036104c723c */ /* 0x040fe4000000185c */
[----:B------:R-:W-:Y:S04]  /*2a70*/  LDSM.16.M88.4 R84, [R237+0x1000] ;  /* 0x00100000ed54783b */ /* 0x000fe80000000200 */
[----:B--2---:R-:W-:Y:S02]  /*2a80*/  LDSM.16.M88.4 R12, [R240+0x8100] ;  /* 0x00810000f00c783b */ /* 0x004fe40000000200 */
[C---:B------:R-:W-:Y:S02]  /*2a90*/  HMMA.16816.F32 R144, R16.reuse, R46, R100 ;  /* 0x0000002e1090723c */ /* 0x040fe40000001864 */
[----:B------:R-:W-:Y:S04]  /*2aa0*/  LDSM.16.M88.4 R100, [R237+0x1800] ;  /* 0x00180000ed64783b */ /* 0x000fe80000000200 */
[----:B---3--:R-:W1:Y:S02]  /*2ab0*/  LDSM.16.M88.4 R28, [R238+0x4100] ;  /* 0x00410000ee1c783b */ /* 0x008e640000000200 */
[----:B------:R-:W-:Y:S02]  /*2ac0*/  HMMA.16816.F32 R136, R16, R38, R96 ;  /* 0x000000261088723c */ /* 0x000fe40000001860 */
[----:B------:R-:W2:Y:S04]  /*2ad0*/  LDSM.16.M88.4 R16, [R238+0x5900] ;  /* 0x00590000ee10783b */ /* 0x000ea80000000200 */
[----:B------:R-:W0:Y:S02]  /*2ae0*/  LDGDEPBAR ;  /* 0x00000000000079af */ /* 0x000e240000000000 */
[C---:B------:R-:W-:Y:S08]  /*2af0*/  HMMA.16816.F32 R92, R4.reuse, R58, R140 ;  /* 0x0000003a045c723c */ /* 0x040ff0000000188c */
[C---:B------:R-:W-:Y:S01]  /*2b00*/  HMMA.16816.F32 R116, R4.reuse, R36, R60 ;  /* 0x000000240474723c */ /* 0x040fe2000000183c */
[----:B------:R-:W-:Y:S07]  /*2b10*/  LDSM.16.M88.4 R60, [R232+0x6100] ;  /* 0x00610000e83c783b */ /* 0x000fee0000000200 */
[C---:B------:R-:W-:Y:S01]  /*2b20*/  HMMA.16816.F32 R48, R4.reuse, R38, R48 ;  /* 0x000000260430723c */ /* 0x040fe20000001830 */
[----:B------:R-:W-:Y:S07]  /*2b30*/  LDSM.16.M88.4 R36, [R242+0x8100] ;  /* 0x00810000f224783b */ /* 0x000fee0000000200 */
[----:B------:R-:W-:Y:S08]  /*2b40*/  HMMA.16816.F32 R120, R4, R52, R104 ;  /* 0x000000340478723c */ /* 0x000ff00000001868 */
[----:B-1----:R-:W-:Y:S01]  /*2b50*/  HMMA.16816.F32 R56, R8, R28, R40 ;  /* 0x0000001c0838723c */ /* 0x002fe20000001828 */
[----:B------:R-:W1:Y:S07]  /*2b60*/  LDSM.16.M88.4 R40, [R237] ;  /* 0x00000000ed28783b */ /* 0x000e6e0000000200 */
[C---:B------:R-:W-:Y:S08]  /*2b70*/  HMMA.16816.F32 R124, R4.reuse, R44, R88 ;  /* 0x0000002c047c723c */ /* 0x040ff00000001858 */
[C---:B------:R-:W-:Y:S01]  /*2b80*/  HMMA.16816.F32 R112, R4.reuse, R54, R112 ;  /* 0x000000360470723c */ /* 0x040fe20000001870 */
[----:B------:R-:W-:Y:S07]  /*2b90*/  LDSM.16.M88.4 R52, [R237+0x800] ;  /* 0x00080000ed34783b */ /* 0x000fee0000000200 */
[----:B------:R-:W-:Y:S01]  /*2ba0*/  HMMA.16816.F32 R108, R4, R46, R80 ;  /* 0x0000002e046c723c */ /* 0x000fe20000001850 */
[----:B------:R-:W3:Y:S07]  /*2bb0*/  LDSM.16.M88.4 R4, [R242+0xa100] ;  /* 0x00a10000f204783b */ /* 0x000eee0000000200 */
[----:B------:R-:W-:Y:S01]  /*2bc0*/  HMMA.16816.F32 R44, R12, R28, R32 ;  /* 0x0000001c0c2c723c */ /* 0x000fe20000001820 */
[----:B------:R-:W4:Y:S07]  /*2bd0*/  LDSM.16.M88.4 R32, [R239+0xc100] ;  /* 0x00c10000ef20783b */ /* 0x000f2e0000000200 */
[C---:B------:R-:W-:Y:S08]  /*2be0*/  HMMA.16816.F32 R96, R8.reuse, R20, R72 ;  /* 0x000000140860723c */ /* 0x040ff00000001848 */
[C---:B--2---:R-:W-:Y:S08]  /*2bf0*/  HMMA.16816.F32 R88, R8.reuse, R16, R68 ;  /* 0x000000100858723c */ /* 0x044ff00000001844 */
[C---:B------:R-:W-:Y:S08]  /*2c00*/  HMMA.16816.F32 R104, R8.reuse, R24, R128 ;  /* 0x000000180868723c */ /* 0x040ff00000001880 */
[C---:B------:R-:W-:Y:S08]  /*2c10*/  HMMA.16816.F32 R80, R8.reuse, R30, R64 ;  /* 0x0000001e0850723c */ /* 0x040ff00000001840 */
[C---:B------:R-:W-:Y:S08]  /*2c20*/  HMMA.16816.F32 R76, R8.reuse, R26, R76 ;  /* 0x0000001a084c723c */ /* 0x040ff0000000184c */
[C---:B------:R-:W-:Y:S08]  /*2c30*/  HMMA.16816.F32 R72, R8.reuse, R22, R144 ;  /* 0x000000160848723c */ /* 0x040ff00000001890 */
[----:B------:R-:W-:Y:S08]  /*2c40*/  HMMA.16816.F32 R68, R8, R18, R136 ;  /* 0x000000120844723c */ /* 0x000ff00000001888 */
[----:B-1----:R-:W-:Y:S08]  /*2c50*/  HMMA.16816.F32 R8, R36, R40, R44 ;  /* 0x000000282408723c */ /* 0x002ff0000000182c */
[C---:B------:R-:W-:Y:S01]  /*2c60*/  HMMA.16816.F32 R64, R12.reuse, R30, R92 ;  /* 0x0000001e0c40723c */ /* 0x040fe2000000185c */
[----:B------:R-:W1:Y:S07]  /*2c70*/  LDSM.16.M88.4 R28, [R239+0xe100] ;  /* 0x00e10000ef1c783b */ /* 0x000e6e0000000200 */
[C---:B------:R-:W-:Y:S08]  /*2c80*/  HMMA.16816.F32 R92, R12.reuse, R24, R120 ;  /* 0x000000180c5c723c */ /* 0x040ff00000001878 */
[C---:B------:R-:W-:Y:S08]  /*2c90*/  HMMA.16816.F32 R120, R12.reuse, R16, R116 ;  /* 0x000000100c78723c */ /* 0x040ff00000001874 */
[C---:B------:R-:W-:Y:S01]  /*2ca0*/  HMMA.16816.F32 R112, R12.reuse, R26, R112 ;  /* 0x0000001a0c70723c */ /* 0x040fe20000001870 */
[----:B------:R-:W-:Y:S07]  /*2cb0*/  LDSM.16.M88.4 R24, [R241+0xc100] ;  /* 0x00c10000f118783b */ /* 0x000fee0000000200 */
[C---:B------:R-:W-:Y:S08]  /*2cc0*/  HMMA.16816.F32 R124, R12.reuse, R20, R124 ;  /* 0x000000140c7c723c */ /* 0x040ff0000000187c */
[C---:B------:R-:W-:Y:S01]  /*2cd0*/  HMMA.16816.F32 R108, R12.reuse, R22, R108 ;  /* 0x000000160c6c723c */ /* 0x040fe2000000186c */
[----:B------:R-:W-:Y:S07]  /*2ce0*/  LDSM.16.M88.4 R20, [R241+0xe100] ;  /* 0x00e10000f114783b */ /* 0x000fee0000000200 */
[----:B------:R-:W-:Y:S01]  /*2cf0*/  HMMA.16816.F32 R116, R12, R18, R48 ;  /* 0x000000120c74723c */ /* 0x000fe20000001830 */
[----:B------:R-:W-:Y:S04]  /*2d00*/  LDSM.16.M88.4 R48, [R238+0x6100] ;  /* 0x00610000ee30783b */ /* 0x000fe80000000200 */
[----:B------:R-:W-:Y:S03]  /*2d10*/  LDSM.16.M88.4 R16, [R240+0xc100] ;  /* 0x00c10000f010783b */ /* 0x000fe60000000200 */
[----:B---3--:R-:W-:Y:S01]  /*2d20*/  HMMA.16816.F32 R12, R4, R40, R56 ;  /* 0x00000028040c723c */ /* 0x008fe20000001838 */
[----:B------:R-:W2:Y:S07]  /*2d30*/  LDSM.16.M88.4 R56, [R243+0x2000] ;  /* 0x00200000f338783b */ /* 0x000eae0000000200 */
[----:B----4-:R-:W-:Y:S08]  /*2d40*/  HMMA.16816.F32 R8, R32, R60, R8 ;  /* 0x0000003c2008723c */ /* 0x010ff00000001808 */
[C---:B------:R-:W-:Y:S08]  /*2d50*/  HMMA.16816.F32 R80, R4.reuse, R42, R80 ;  /* 0x0000002a0450723c */ /* 0x040ff00000001850 */
[C---:B------:R-:W-:Y:S08]  /*2d60*/  HMMA.16816.F32 R104, R4.reuse, R52, R104 ;  /* 0x000000340468723c */ /* 0x040ff00000001868 */
[C---:B------:R-:W-:Y:S08]  /*2d70*/  HMMA.16816.F32 R128, R4.reuse, R54, R76 ;  /* 0x000000360480723c */ /* 0x040ff0000000184c */
[C---:B------:R-:W-:Y:S08]  /*2d80*/  HMMA.16816.F32 R96, R4.reuse, R84, R96 ;  /* 0x000000540460723c */ /* 0x040ff00000001860 */
[C---:B------:R-:W-:Y:S08]  /*2d90*/  HMMA.16816.F32 R136, R4.reuse, R86, R72 ;  /* 0x000000560488723c */ /* 0x040ff00000001848 */
[C---:B------:R-:W-:Y:S08]  /*2da0*/  HMMA.16816.F32 R140, R4.reuse, R100, R88 ;  /* 0x00000064048c723c */ /* 0x040ff00000001858 */
[----:B------:R-:W-:Y:S08]  /*2db0*/  HMMA.16816.F32 R144, R4, R102, R68 ;  /* 0x000000660490723c */ /* 0x000ff00000001844 */
[----:B-1----:R-:W-:Y:S01]  /*2dc0*/  HMMA.16816.F32 R4, R28, R60, R12 ;  /* 0x0000003c1c04723c */ /* 0x002fe2000000180c */
[----:B------:R-:W1:Y:S07]  /*2dd0*/  LDSM.16.M88.4 R12, [R240+0xe100] ;  /* 0x00e10000f00c783b */ /* 0x000e6e0000000200 */
[----:B--2---:R-:W-:Y:S01]  /*2de0*/  HMMA.16816.F32 R44, R24, R56, R8 ;  /* 0x00000038182c723c */ /* 0x004fe20000001808 */
[----:B------:R-:W-:Y:S07]  /*2df0*/  LDSM.16.M88.4 R8, [R242+0xc100] ;  /* 0x00c10000f208783b */ /* 0x000fee0000000200 */
[C---:B------:R-:W-:Y:S01]  /*2e00*/  HMMA.16816.F32 R64, R36.reuse, R42, R64 ;  /* 0x0000002a2440723c */ /* 0x040fe20000001840 */
[----:B------:R-:W2:Y:S07]  /*2e10*/  LDSM.16.M88.4 R40, [R237+0x2000] ;  /* 0x00200000ed28783b */ /* 0x000eae0000000200 */
[C---:B------:R-:W-:Y:S08]  /*2e20*/  HMMA.16816.F32 R92, R36.reuse, R52, R92 ;  /* 0x00000034245c723c */ /* 0x040ff0000000185c */
[----:B------:R-:W-:Y:S08]  /*2e30*/  HMMA.16816.F32 R112, R36, R54, R112 ;  /* 0x000000362470723c */ /* 0x000ff00000001870 */
[----:B------:R-:W-:Y:S01]  /*2e40*/  HMMA.16816.F32 R52, R20, R56, R4 ;  /* 0x000000381434723c */ /* 0x000fe20000001804 */
[----:B------:R-:W-:Y:S07]  /*2e50*/  LDSM.16.M88.4 R4, [R244+0xe100] ;  /* 0x00e10000f404783b */ /* 0x000fee0000000200 */
[----:B------:R-:W-:Y:S01]  /*2e60*/  HMMA.16816.F32 R68, R16, R48, R44 ;  /* 0x000000301044723c */ /* 0x000fe2000000182c */
[----:B------:R-:W3:Y:S07]  /*2e70*/  LDSM.16.M88.4 R44, [R232+0x6900] ;  /* 0x00690000e82c783b */ /* 0x000eee0000000200 */
[-C--:B------:R-:W-:Y:S08]  /*2e80*/  HMMA.16816.F32 R64, R32, R62.reuse, R64 ;  /* 0x0000003e2040723c */ /* 0x080ff00000001840 */
[----:B------:R-:W-:Y:S08]  /*2e90*/  HMMA.16816.F32 R72, R28, R62, R80 ;  /* 0x0000003e1c48723c */ /* 0x000ff00000001850 */
[----:B-1----:R-:W-:Y:S01]  /*2ea0*/  HMMA.16816.F32 R60, R12, R48, R52 ;  /* 0x000000300c3c723c */ /* 0x002fe20000001834 */
[----:B------:R-:W1:Y:S07]  /*2eb0*/  LDSM.16.M88.4 R52, [R243+0x2800] ;  /* 0x00280000f334783b */ /* 0x000e6e0000000200 */
[----:B------:R-:W-:Y:S08]  /*2ec0*/  HMMA.16816.F32 R64, R24, R58, R64 ;  /* 0x0000003a1840723c */ /* 0x000ff00000001840 */
[----:B--2---:R-:W-:Y:S08]  /*2ed0*/  HMMA.16816.F32 R76, R8, R40, R68 ;  /* 0x00000028084c723c */ /* 0x004ff00000001844 */
[----:B------:R-:W-:Y:S08]  /*2ee0*/  HMMA.16816.F32 R72, R20, R58, R72 ;  /* 0x0000003a1448723c */ /* 0x000ff00000001848 */
[----:B---3--:R-:W-:Y:S08]  /*2ef0*/  HMMA.16816.F32 R68, R32, R44, R92 ;  /* 0x0000002c2044723c */ /* 0x008ff0000000185c */
[----:B------:R-:W-:Y:S01]  /*2f00*/  HMMA.16816.F32 R124, R36, R84, R124 ;  /* 0x00000054247c723c */ /* 0x000fe2000000187c */
[----:B------:R-:W-:-:S04]  /*2f10*/  FMUL.FTZ R2, R76, c[0x0][0x320] ;  /* 0x0000c8004c027a20 */ /* 0x000fc80000410000 */
[----:B------:R2:W3:Y:S03]  /*2f20*/  MUFU.TANH R152, R2 ;  /* 0x0000000200987308 */ /* 0x0004e60000002400 */
[C---:B------:R-:W-:Y:S08]  /*2f30*/  HMMA.16816.F32 R108, R36.reuse, R86, R108 ;  /* 0x00000056246c723c */ /* 0x040ff0000000186c */
[----:B------:R-:W-:Y:S01]  /*2f40*/  HMMA.16816.F32 R120, R36, R100, R120 ;  /* 0x000000642478723c */ /* 0x000fe20000001878 */
[----:B--2---:R-:W-:-:S07]  /*2f50*/  FMUL.FTZ R2, R77, c[0x0][0x320] ;  /* 0x0000c8004d027a20 */ /* 0x004fce0000410000 */
[----:B------:R-:W-:Y:S01]  /*2f60*/  HMMA.16816.F32 R116, R36, R102, R116 ;  /* 0x000000662474723c */ /* 0x000fe20000001874 */
[----:B------:R-:W2:Y:S01]  /*2f70*/  LDSM.16.M88.4 R36, [R238+0x6900] ;  /* 0x00690000ee24783b */ /* 0x000ea20000000200 */
[----:B------:R4:W1:Y:S06]  /*2f80*/  MUFU.TANH R151, R2 ;  /* 0x0000000200977308 */ /* 0x00086c0000002400 */
[----:B------:R-:W-:Y:S08]  /*2f90*/  HMMA.16816.F32 R80, R4, R40, R60 ;  /* 0x000000280450723c */ /* 0x000ff0000000183c */
[----:B------:R-:W-:Y:S01]  /*2fa0*/  HMMA.16816.F32 R60, R16, R50, R64 ;  /* 0x00000032103c723c */ /* 0x000fe20000001840 */
[----:B----4-:R-:W-:-:S04]  /*2fb0*/  FMUL.FTZ R2, R78, c[0x0][0x320] ;  /* 0x0000c8004e027a20 */ /* 0x010fc80000410000 */
[----:B------:R4:W1:Y:S03]  /*2fc0*/  MUFU.TANH R150, R2 ;  /* 0x0000000200967308 */ /* 0x0008660000002400 */
[----:B------:R-:W-:Y:S08]  /*2fd0*/  HMMA.16816.F32 R56, R28, R44, R104 ;  /* 0x0000002c1c38723c */ /* 0x000ff00000001868 */
[----:B------:R-:W-:Y:S01]  /*2fe0*/  HMMA.16816.F32 R64, R12, R50, R72 ;  /* 0x000000320c40723c */ /* 0x000fe20000001848 */
[----:B------:R-:W5:Y:S01]  /*2ff0*/  LDSM.16.M88.4 R48, [R237+0x2800] ;  /* 0x00280000ed30783b */ /* 0x000f620000000200 */
[----:B----4-:R-:W-:-:S06]  /*3000*/  FMUL.FTZ R2, R79, c[0x0][0x320] ;  /* 0x0000c8004f027a20 */ /* 0x010fcc0000410000 */
[----:B-1----:R-:W-:Y:S01]  /*3010*/  HMMA.16816.F32 R68, R24, R52, R68 ;  /* 0x000000341844723c */ /* 0x002fe20000001844 */
[----:B------:R1:W4:Y:S07]  /*3020*/  MUFU.TANH R149, R2 ;  /* 0x0000000200957308 */ /* 0x00032e0000002400 */
[----:B------:R-:W-:Y:S08]  /*3030*/  HMMA.16816.F32 R72, R8, R42, R60 ;  /* 0x0000002a0848723c */ /* 0x000ff0000000183c */
[----:B------:R-:W-:Y:S01]  /*3040*/  HMMA.16816.F32 R60, R20, R52, R56 ;  /* 0x00000034143c723c */ /* 0x000fe20000001838 */
[----:B------:R-:W3:Y:S01]  /*3050*/  LDSM.16.M88.4 R56, [R232+0x7100] ;  /* 0x00710000e838783b */ /* 0x000ee20000000200 */
[----:B-1----:R-:W-:-:S04]  /*3060*/  FMUL.FTZ R2, R80, c[0x0][0x320] ;  /* 0x0000c80050027a20 */ /* 0x002fc80000410000 */
[----:B------:R1:W1:Y:S02]  /*3070*/  MUFU.TANH R148, R2 ;  /* 0x0000000200947308 */ /* 0x0002640000002400 */
[----:B------:R-:W-:Y:S08]  /*3080*/  HMMA.16816.F32 R84, R4, R42, R64 ;  /* 0x0000002a0454723c */ /* 0x000ff00000001840 */
[----:B------:R-:W-:Y:S01]  /*3090*/  HMMA.16816.F32 R40, R32, R46, R112 ;  /* 0x0000002e2028723c */ /* 0x000fe20000001870 */
[----:B-1----:R-:W-:-:S07]  /*30a0*/  FMUL.FTZ R2, R81, c[0x0][0x320] ;  /* 0x0000c80051027a20 */ /* 0x002fce0000410000 */
[----:B--2---:R-:W-:Y:S01]  /*30b0*/  HMMA.16816.F32 R64, R16, R36, R68 ;  /* 0x000000241040723c */ /* 0x004fe20000001844 */
[----:B------:R1:W2:Y:S07]  /*30c0*/  MUFU.TANH R135, R2 ;  /* 0x0000000200877308 */ /* 0x0002ae0000002400 */
[----:B------:R-:W-:Y:S08]  /*30d0*/  HMMA.16816.F32 R68, R28, R46, R128 ;  /* 0x0000002e1c44723c */ /* 0x000ff00000001880 */
[----:B------:R-:W-:Y:S01]  /*30e0*/  HMMA.16816.F32 R44, R12, R36, R60 ;  /* 0x000000240c2c723c */ /* 0x000fe2000000183c */
[----:B-1----:R-:W-:-:S04]  /*30f0*/  FMUL.FTZ R2, R82, c[0x0][0x320] ;  /* 0x0000c80052027a20 */ /* 0x002fc80000410000 */
[----:B------:R1:W1:Y:S03]  /*3100*/  MUFU.TANH R133, R2 ;  /* 0x0000000200857308 */ /* 0x0002660000002400 */
[----:B------:R-:W-:Y:S01]  /*3110*/  HMMA.16816.F32 R60, R24, R54, R40 ;  /* 0x00000036183c723c */ /* 0x000fe20000001828 */
[----:B------:R-:W2:Y:S01]  /*3120*/  LDSM.16.M88.4 R40, [R243+0x3000] ;  /* 0x00300000f328783b */ /* 0x000ea20000000200 */
[----:B-1----:R-:W-:Y:S11]  /*3130*/  FMUL.FTZ R2, R83, c[0x0][0x320] ;  /* 0x0000c80053027a20 */ /* 0x002ff60000410000 */
[----:B------:R-:W-:Y:S03]  /*3140*/  @!UPT UIADD3 URZ, URZ, URZ, URZ ;  /* 0x0000003f3f3ff290 */ /* 0x000fe6000fffe03f */
[----:B-----5:R-:W-:Y:S01]  /*3150*/  HMMA.16816.F32 R76, R4, R48, R44 ;  /* 0x00000030044c723c */ /* 0x020fe2000000182c */
[----:B------:R1:W1:Y:S07]  /*3160*/  MUFU.TANH R114, R2 ;  /* 0x0000000200727308 */ /* 0x00026e0000002400 */
[----:B------:R-:W-:Y:S08]  /*3170*/  HMMA.16816.F32 R60, R16, R38, R60 ;  /* 0x00000026103c723c */ /* 0x000ff0000000183c */
[----:B---3--:R-:W-:Y:S01]  /*3180*/  HMMA.16816.F32 R44, R28, R56, R96 ;  /* 0x000000381c2c723c */ /* 0x008fe20000001860 */
[----:B-1----:R-:W-:-:S04]  /*3190*/  FMUL.FTZ R2, R72, c[0x0][0x320] ;  /* 0x0000c80048027a20 */ /* 0x002fc80000410000 */
[----:B------:R1:W3:Y:S02]  /*31a0*/  MUFU.TANH R115, R2 ;  /* 0x0000000200737308 */ /* 0x0002e40000002400 */
[----:B-1----:R-:W-:-:S06]  /*31b0*/  FMUL.FTZ R2, R73, c[0x0][0x320] ;  /* 0x0000c80049027a20 */ /* 0x002fcc0000410000 */
[----:B------:R1:W1:Y:S02]  /*31c0*/  MUFU.TANH R113, R2 ;  /* 0x0000000200717308 */ /* 0x0002640000002400 */
        /* <DEDUP_REMOVED lines=8> */
[----:B-1----:R-:W-:-:S04]  /*3250*/  FMUL.FTZ R2, R84, c[0x0][0x320] ;  /* 0x0000c80054027a20 */ /* 0x002fc80000410000 */
[----:B------:R1:W1:Y:S11]  /*3260*/  MUFU.TANH R106, R2 ;  /* 0x00000002006a7308 */ /* 0x0002760000002400 */
[----:B------:R-:W-:Y:S01]  /*3270*/  HMMA.16816.F32 R64, R12, R38, R64 ;  /* 0x000000260c40723c */ /* 0x000fe20000001840 */
[----:B------:R-:W3:Y:S01]  /*3280*/  LDSM.16.M88.4 R36, [R237+0x3000] ;  /* 0x00300000ed24783b */ /* 0x000ee20000000200 */
[----:B-1----:R-:W-:-:S06]  /*3290*/  FMUL.FTZ R2, R85, c[0x0][0x320] ;  /* 0x0000c80055027a20 */ /* 0x002fcc0000410000 */
[----:B--2---:R-:W-:Y:S01]  /*32a0*/  HMMA.16816.F32 R68, R24, R40, R68 ;  /* 0x000000281844723c */ /* 0x004fe20000001844 */
[----:B------:R1:W2:Y:S11]  /*32b0*/  MUFU.TANH R105, R2 ;  /* 0x0000000200697308 */ /* 0x0002b60000002400 */
[----:B------:R-:W-:Y:S04]  /*32c0*/  @!UPT UIADD3 URZ, URZ, URZ, URZ ;  /* 0x0000003f3f3ff290 */ /* 0x000fe8000fffe03f */
[----:B------:R-:W-:Y:S01]  /*32d0*/  HMMA.16816.F32 R80, R4, R50, R64 ;  /* 0x000000320450723c */ /* 0x000fe20000001840 */
[----:B-1----:R-:W-:-:S04]  /*32e0*/  FMUL.FTZ R2, R86, c[0x0][0x320] ;  /* 0x0000c80056027a20 */ /* 0x002fc80000410000 */
[----:B------:R1:W1:Y:S03]  /*32f0*/  MUFU.TANH R104, R2 ;  /* 0x0000000200687308 */ /* 0x0002660000002400 */
[----:B-----5:R-:W-:Y:S08]  /*3300*/  HMMA.16816.F32 R64, R16, R52, R68 ;  /* 0x000000341040723c */ /* 0x020ff00000001844 */
[----:B------:R-:W-:Y:S01]  /*3310*/  HMMA.16816.F32 R68, R28, R58, R136 ;  /* 0x0000003a1c44723c */ /* 0x000fe20000001888 */
[----:B-1----:R-:W-:-:S04]  /*3320*/  FMUL.FTZ R2, R87, c[0x0][0x320] ;  /* 0x0000c80057027a20 */ /* 0x002fc80000410000 */
[----:B------:R1:W1:Y:S11]  /*3330*/  MUFU.TANH R102, R2 ;  /* 0x0000000200667308 */ /* 0x0002760000002400 */
[----:B------:R-:W-:Y:S08]  /*3340*/  @!UPT UIADD3 URZ, URZ, URZ, URZ ;  /* 0x0000003f3f3ff290 */ /* 0x000ff0000fffe03f */
[----:B------:R-:W-:Y:S01]  /*3350*/  HMMA.16816.F32 R68, R20, R42, R68 ;  /* 0x0000002a1444723c */ /* 0x000fe20000001844 */
[----:B-1----:R-:W-:-:S04]  /*3360*/  FMUL.FTZ R2, R72, c[0x0][0x320] ;  /* 0x0000c80048027a20 */ /* 0x002fc80000410000 */
[----:B------:R1:W1:Y:S02]  /*3370*/  MUFU.TANH R103, R2 ;  /* 0x0000000200677308 */ /* 0x0002640000002400 */
[----:B-1----:R-:W-:Y:S11]  /*3380*/  FMUL.FTZ R2, R73, c[0x0][0x320] ;  /* 0x0000c80049027a20 */ /* 0x002ff60000410000 */
[----:B------:R-:W-:Y:S06]  /*3390*/  @!UPT UIADD3 URZ, URZ, URZ, URZ ;  /* 0x0000003f3f3ff290 */ /* 0x000fec000fffe03f */
[----:B------:R-:W-:Y:S01]  /*33a0*/  HMMA.16816.F32 R68, R12, R54, R68 ;  /* 0x000000360c44723c */ /* 0x000fe20000001844 */
[----:B------:R1:W1:Y:S02]  /*33b0*/  MUFU.TANH R101, R2 ;  /* 0x0000000200657308 */ /* 0x0002640000002400 */
[----:B-1----:R-:W-:-:S06]  /*33c0*/  FMUL.FTZ R2, R74, c[0x0][0x320] ;  /* 0x0000c8004a027a20 */ /* 0x002fcc0000410000 */
[----:B------:R1:W1:Y:S11]  /*33d0*/  MUFU.TANH R100, R2 ;  /* 0x0000000200647308 */ /* 0x0002760000002400 */
[----:B------:R-:W-:Y:S04]  /*33e0*/  @!UPT UIADD3 URZ, URZ, URZ, URZ ;  /* 0x0000003f3f3ff290 */ /* 0x000fe8000fffe03f */
[----:B---3--:R-:W-:Y:S01]  /*33f0*/  HMMA.16816.F32 R68, R4, R38, R68 ;  /* 0x000000260444723c */ /* 0x008fe20000001844 */
[----:B-1----:R-:W-:-:S07]  /*3400*/  FMUL.FTZ R2, R75, c[0x0][0x320] ;  /* 0x0000c8004b027a20 */ /* 0x002fce0000410000 */
[----:B------:R-:W-:Y:S01]  /*3410*/  HMMA.16816.F32 R72, R8, R50, R60 ;  /* 0x000000320848723c */ /* 0x000fe2000000183c */
[----:B------:R1:W3:Y:S07]  /*3420*/  MUFU.TANH R95, R2 ;  /* 0x00000002005f7308 */ /* 0x0002ee0000002400 */
[----:B------:R-:W-:Y:S01]  /*3430*/  HMMA.16816.F32 R60, R20, R40, R44 ;  /* 0x00000028143c723c */ /* 0x000fe2000000182c */
[----:B------:R-:W5:Y:S07]  /*3440*/  LDSM.16.M88.4 R44, [R232+0x7900] ;  /* 0x00790000e82c783b */ /* 0x000f6e0000000200 */
[----:B------:R-:W-:-:S02]  /*3450*/  FMUL.FTZ R68, R68, c[0x0][0x320] ;  /* 0x0000c80044447a20 */ /* 0x000fc40000410000 */
[----:B------:R-:W-:Y:S02]  /*3460*/  FMUL.FTZ R69, R69, c[0x0][0x320] ;  /* 0x0000c80045457a20 */ /* 0x000fe40000410000 */
[----:B------:R-:W-:Y:S01]  /*3470*/  FMUL.FTZ R70, R70, c[0x0][0x320] ;  /* 0x0000c80046467a20 */ /* 0x000fe20000410000 */
[----:B------:R-:W-:Y:S01]  /*3480*/  HMMA.16816.F32 R48, R32, R58, R108 ;  /* 0x0000003a2030723c */ /* 0x000fe2000000186c */
[----:B------:R-:W2:Y:S01]  /*3490*/  MUFU.TANH R68, R68 ;  /* 0x0000004400447308 */ /* 0x000ea20000002400 */
[----:B-1----:R-:W-:-:S07]  /*34a0*/  FMUL.FTZ R2, R76, c[0x0][0x320] ;  /* 0x0000c8004c027a20 */ /* 0x002fce0000410000 */
[----:B------:R1:W1:Y:S02]  /*34b0*/  MUFU.TANH R94, R2 ;  /* 0x00000002005e7308 */ /* 0x0002640000002400 */
[----:B------:R-:W-:Y:S06]  /*34c0*/  HMMA.16816.F32 R56, R12, R52, R60 ;  /* 0x000000340c38723c */ /* 0x000fec000000183c */
[----:B------:R-:W2:Y:S07]  /*34d0*/  MUFU.TANH R69, R69 ;  /* 0x0000004500457308 */ /* 0x000eae0000002400 */
[----:B------:R-:W-:Y:S01]  /*34e0*/  HMMA.16816.F32 R60, R24, R42, R48 ;  /* 0x0000002a183c723c */ /* 0x000fe20000001830 */
[----:B-1----:R-:W-:Y:S01]  /*34f0*/  FMUL.FTZ R2, R77, c[0x0][0x320] ;  /* 0x0000c8004d027a20 */ /* 0x002fe20000410000 */
[----:B------:R-:W1:Y:S01]  /*3500*/  LDSM.16.M88.4 R48, [R243+0x3800] ;  /* 0x00380000f330783b */ /* 0x000e620000000200 */
[----:B------:R-:W1:Y:S03]  /*3510*/  MUFU.TANH R70, R70 ;  /* 0x0000004600467308 */ /* 0x000e660000002400 */
[----:B------:R-:W1:Y:S05]  /*3520*/  LDSM.16.M88.4 R40, [R238+0x7900] ;  /* 0x00790000ee28783b */ /* 0x000e6a0000000200 */
[----:B------:R2:W1:Y:S02]  /*3530*/  MUFU.TANH R93, R2 ;  /* 0x00000002005d7308 */ /* 0x0004640000002400 */
[----:B--2---:R-:W-:-:S06]  /*3540*/  FMUL.FTZ R2, R78, c[0x0][0x320] ;  /* 0x0000c8004e027a20 */ /* 0x004fcc0000410000 */
[----:B------:R2:W1:Y:S02]  /*3550*/  MUFU.TANH R92, R2 ;  /* 0x00000002005c7308 */ /* 0x0004640000002400 */
[----:B--2---:R-:W-:Y:S02]  /*3560*/  FMUL.FTZ R2, R79, c[0x0][0x320] ;  /* 0x0000c8004f027a20 */ /* 0x004fe40000410000 */
[----:B------:R-:W-:Y:S04]  /*3570*/  HMMA.16816.F32 R76, R4, R36, R56 ;  /* 0x00000024044c723c */ /* 0x000fe80000001838 */
[----:B------:R2:W1:Y:S04]  /*3580*/  MUFU.TANH R89, R2 ;  /* 0x0000000200597308 */ /* 0x0004680000002400 */
[----:B------:R-:W-:Y:S08]  /*3590*/  HMMA.16816.F32 R56, R16, R54, R60 ;  /* 0x000000361038723c */ /* 0x000ff0000000183c */
[----:B-----5:R-:W-:Y:S01]  /*35a0*/  HMMA.16816.F32 R60, R28, R44, R140 ;  /* 0x0000002c1c3c723c */ /* 0x020fe2000000188c */
[----:B--2---:R-:W-:-:S04]  /*35b0*/  FMUL.FTZ R2, R72, c[0x0][0x320] ;  /* 0x0000c80048027a20 */ /* 0x004fc80000410000 */
[----:B------:R2:W1:Y:S03]  /*35c0*/  MUFU.TANH R91, R2 ;  /* 0x00000002005b7308 */ /* 0x0004660000002400 */
[----:B------:R-:W-:Y:S01]  /*35d0*/  HMMA.16816.F32 R28, R28, R46, R144 ;  /* 0x0000002e1c1c723c */ /* 0x000fe20000001890 */
[----:B--2---:R-:W-:Y:S11]  /*35e0*/  FMUL.FTZ R2, R73, c[0x0][0x320] ;  /* 0x0000c80049027a20 */ /* 0x004ff60000410000 */
[----:B------:R-:W-:Y:S04]  /*35f0*/  @!UPT UIADD3 URZ, URZ, URZ, URZ ;  /* 0x0000003f3f3ff290 */ /* 0x000fe8000fffe03f */
[----:B-1----:R-:W-:Y:S01]  /*3600*/  HMMA.16816.F32 R60, R20, R48, R60 ;  /* 0x00000030143c723c */ /* 0x002fe2000000183c */
[----:B------:R1:W2:Y:S02]  /*3610*/  MUFU.TANH R90, R2 ;  /* 0x00000002005a7308 */ /* 0x0002a40000002400 */
        /* <DEDUP_REMOVED lines=8> */
[----:B------:R-:W-:Y:S08]  /*36a0*/  @!UPT UIADD3 URZ, URZ, URZ, URZ ;  /* 0x0000003f3f3ff290 */ /* 0x000ff0000fffe03f */
[----:B------:R-:W-:Y:S01]  /*36b0*/  HMMA.16816.F32 R52, R24, R48, R64 ;  /* 0x000000301834723c */ /* 0x000fe20000001840 */
[----:B-1----:R-:W-:-:S07]  /*36c0*/  FMUL.FTZ R2, R81, c[0x0][0x320] ;  /* 0x0000c80051027a20 */ /* 0x002fce0000410000 */
[----:B------:R-:W-:Y:S01]  /*36d0*/  HMMA.16816.F32 R64, R8, R38, R56 ;  /* 0x000000260840723c */ /* 0x000fe20000001838 */
[----:B------:R1:W1:Y:S07]  /*36e0*/  MUFU.TANH R85, R2 ;  /* 0x0000000200557308 */ /* 0x00026e0000002400 */
[----:B------:R-:W-:Y:S01]  /*36f0*/  HMMA.16816.F32 R56, R32, R46, R116 ;  /* 0x0000002e2038723c */ /* 0x000fe20000001874 */
[----:B------:R-:W5:Y:S01]  /*3700*/  LDSM.16.M88.4 R32, [R237+0x3800] ;  /* 0x00380000ed20783b */ /* 0x000f620000000200 */
[----:B------:R-:W-:-:S06]  /*3710*/  DEPBAR.LE SB0, 0x0 ;  /* 0x000080000000791a */ /* 0x000fcc0000000000 */
[----:B------:R-:W-:Y:S01]  /*3720*/  HMMA.16816.F32 R52, R16, R40, R52 ;  /* 0x000000281034723c */ /* 0x000fe20000001834 */
[----:B-1----:R-:W-:-:S04]  /*3730*/  FMUL.FTZ R2, R82, c[0x0][0x320] ;  /* 0x0000c80052027a20 */ /* 0x002fc80000410000 */
[----:B------:R1:W1:Y:S03]  /*3740*/  MUFU.TANH R82, R2 ;  /* 0x0000000200527308 */ /* 0x0002660000002400 */
[----:B------:R-:W-:Y:S01]  /*3750*/  HMMA.16816.F32 R36, R12, R40, R60 ;  /* 0x000000280c24723c */ /* 0x000fe2000000183c */
[----:B------:R-:W-:Y:S02]  /*3760*/  FMUL.FTZ R65, R65, c[0x0][0x320] ;  /* 0x0000c80041417a20 */ /* 0x000fe40000410000 */
[----:B------:R-:W-:Y:S02]  /*3770*/  FMUL.FTZ R66, R66, c[0x0][0x320] ;  /* 0x0000c80042427a20 */ /* 0x000fe40000410000 */
[----:B------:R-:W-:Y:S02]  /*3780*/  FMUL.FTZ R67, R67, c[0x0][0x320] ;  /* 0x0000c80043437a20 */ /* 0x000fe40000410000 */
[----:B------:R-:W2:Y:S01]  /*3790*/  MUFU.TANH R65, R65 ;  /* 0x0000004100417308 */ /* 0x000ea20000002400 */
[----:B------:R-:W-:Y:S01]  /*37a0*/  HMMA.16816.F32 R24, R24, R50, R56 ;  /* 0x000000321818723c */ /* 0x000fe20000001838 */
[----:B-1----:R-:W-:-:S06]  /*37b0*/  FMUL.FTZ R2, R83, c[0x0][0x320] ;  /* 0x0000c80053027a20 */ /* 0x002fcc0000410000 */
[----:B------:R-:W1:Y:S01]  /*37c0*/  MUFU.TANH R66, R66 ;  /* 0x0000004200427308 */ /* 0x000e620000002400 */
[----:B------:R-:W-:Y:S07]  /*37d0*/  HMMA.16816.F32 R48, R20, R50, R28 ;  /* 0x000000321430723c */ /* 0x000fee000000181c */
[----:B------:R1:W1:Y:S01]  /*37e0*/  MUFU.TANH R81, R2 ;  /* 0x0000000200517308 */ /* 0x0002620000002400 */
[----:B-----5:R-:W-:Y:S07]  /*37f0*/  HMMA.16816.F32 R52, R8, R32, R52 ;  /* 0x000000200834723c */ /* 0x020fee0000001834 */
[----:B------:R-:W2:Y:S01]  /*3800*/  MUFU.TANH R67, R67 ;  /* 0x0000004300437308 */ /* 0x000ea20000002400 */
[----:B------:R-:W-:Y:S01]  /*3810*/  HMMA.16816.F32 R16, R16, R42, R24 ;  /* 0x0000002a1010723c */ /* 0x000fe20000001818 */
[----:B-1----:R-:W-:-:S07]  /*3820*/  FMUL.FTZ R2, R72, c[0x0][0x320] ;  /* 0x0000c80048027a20 */ /* 0x002fce0000410000 */
[----:B------:R-:W-:Y:S01]  /*3830*/  HMMA.16816.F32 R12, R12, R42, R48 ;  /* 0x0000002a0c0c723c */ /* 0x000fe20000001830 */
[----:B------:R1:W1:Y:S07]  /*3840*/  MUFU.TANH R83, R2 ;  /* 0x0000000200537308 */ /* 0x00026e0000002400 */
[----:B------:R-:W-:Y:S01]  /*3850*/  HMMA.16816.F32 R20, R4, R32, R36 ;  /* 0x000000200414723c */ /* 0x000fe20000001824 */
[----:B------:R-:W-:Y:S02]  /*3860*/  FMUL.FTZ R52, R52, c[0x0][0x320] ;  /* 0x0000c80034347a20 */ /* 0x000fe40000410000 */
[----:B------:R-:W-:-:S02]  /*3870*/  FMUL.FTZ R53, R53, c[0x0][0x320] ;  /* 0x0000c80035357a20 */ /* 0x000fc40000410000 */
[----:B------:R-:W-:Y:S02]  /*3880*/  FMUL.FTZ R54, R54, c[0x0][0x320] ;  /* 0x0000c80036367a20 */ /* 0x000fe40000410000 */
[----:B------:R-:W2:Y:S01]  /*3890*/  MUFU.TANH R52, R52 ;  /* 0x0000003400347308 */ /* 0x000ea20000002400 */
[----:B------:R-:W-:Y:S01]  /*38a0*/  HMMA.16816.F32 R8, R8, R34, R16 ;  /* 0x000000220808723c */ /* 0x000fe20000001810 */
[----:B-1----:R-:W-:-:S06]  /*38b0*/  FMUL.FTZ R2, R73, c[0x0][0x320] ;  /* 0x0000c80049027a20 */ /* 0x002fcc0000410000 */
[----:B------:R1:W1:Y:S01]  /*38c0*/  MUFU.TANH R84, R2 ;  /* 0x0000000200547308 */ /* 0x0002620000002400 */
[----:B------:R-:W-:Y:S07]  /*38d0*/  HMMA.16816.F32 R4, R4, R34, R12 ;  /* 0x000000220404723c */ /* 0x000fee000000180c */
[----:B------:R-:W2:Y:S01]  /*38e0*/  MUFU.TANH R53, R53 ;  /* 0x0000003500357308 */ /* 0x000ea20000002400 */
[----:B------:R-:W-:Y:S01]  /*38f0*/  FMUL.FTZ R20, R20, c[0x0][0x320] ;  /* 0x0000c80014147a20 */ /* 0x000fe20000410000 */
[----:B------:R-:W-:Y:S01]  /*3900*/  SHF.R.S32.HI R15, RZ, 0x1f, R134 ;  /* 0x0000001fff0f7819 */ /* 0x000fe20000011486 */
[----:B------:R-:W-:-:S02]  /*3910*/  FMUL.FTZ R21, R21, c[0x0][0x320] ;  /* 0x0000c80015157a20 */ /* 0x000fc40000410000 */
[----:B------:R-:W-:Y:S02]  /*3920*/  FMUL.FTZ R22, R22, c[0x0][0x320] ;  /* 0x0000c80016167a20 */ /* 0x000fe40000410000 */
[----:B------:R-:W-:Y:S01]  /*3930*/  FMUL.FTZ R23, R23, c[0x0][0x320] ;  /* 0x0000c80017177a20 */ /* 0x000fe20000410000 */
[----:B------:R-:W2:Y:S01]  /*3940*/  MUFU.TANH R54, R54 ;  /* 0x0000003600367308 */ /* 0x000ea20000002400 */
[----:B-1----:R-:W-:Y:S02]  /*3950*/  FMUL.FTZ R2, R74, c[0x0][0x320] ;  /* 0x0000c8004a027a20 */ /* 0x002fe40000410000 */
[----:B------:R-:W-:Y:S02]  /*3960*/  FMUL.FTZ R8, R8, c[0x0][0x320] ;  /* 0x0000c80008087a20 */ /* 0x000fe40000410000 */
[----:B------:R-:W-:Y:S02]  /*3970*/  FMUL.FTZ R9, R9, c[0x0][0x320] ;  /* 0x0000c80009097a20 */ /* 0x000fe40000410000 */
[----:B------:R-:W-:Y:S01]  /*3980*/  FMUL.FTZ R10, R10, c[0x0][0x320] ;  /* 0x0000c8000a0a7a20 */ /* 0x000fe20000410000 */
[----:B------:R1:W1:Y:S01]  /*3990*/  MUFU.TANH R80, R2 ;  /* 0x0000000200507308 */ /* 0x0002620000002400 */
[----:B------:R-:W-:-:S02]  /*39a0*/  FMUL.FTZ R11, R11, c[0x0][0x320] ;  /* 0x0000c8000b0b7a20 */ /* 0x000fc40000410000 */
[----:B------:R-:W-:Y:S02]  /*39b0*/  FMUL.FTZ R5, R5, c[0x0][0x320] ;  /* 0x0000c80005057a20 */ /* 0x000fe40000410000 */
[----:B------:R-:W-:Y:S02]  /*39c0*/  FMUL.FTZ R6, R6, c[0x0][0x320] ;  /* 0x0000c80006067a20 */ /* 0x000fe40000410000 */
[----:B------:R-:W-:Y:S01]  /*39d0*/  FMUL.FTZ R7, R7, c[0x0][0x320] ;  /* 0x0000c80007077a20 */ /* 0x000fe20000410000 */
[----:B------:R-:W2:Y:S01]  /*39e0*/  MUFU.TANH R33, R20 ;  /* 0x0000001400217308 */ /* 0x000ea20000002400 */
[----:B------:R-:W-:Y:S02]  /*39f0*/  FMUL.FTZ R4, R4, c[0x0][0x320] ;  /* 0x0000c80004047a20 */ /* 0x000fe40000410000 */
[----:B-1----:R-:W-:-:S05]  /*3a00*/  FMUL.FTZ R2, R75, c[0x0][0x320] ;  /* 0x0000c8004b027a20 */ /* 0x002fca0000410000 */
[----:B------:R-:W1:Y:S08]  /*3a10*/  MUFU.TANH R32, R21 ;  /* 0x0000001500207308 */ /* 0x000e700000002400 */
[----:B------:R5:W1:Y:S08]  /*3a20*/  MUFU.TANH R75, R2 ;  /* 0x00000002004b7308 */ /* 0x000a700000002400 */
[----:B------:R-:W1:Y:S01]  /*3a30*/  MUFU.TANH R31, R22 ;  /* 0x00000016001f7308 */ /* 0x000e620000002400 */
[----:B-----5:R-:W-:-:S07]  /*3a40*/  FMUL.FTZ R2, R76, c[0x0][0x320] ;  /* 0x0000c8004c027a20 */ /* 0x020fce0000410000 */
        /* <DEDUP_REMOVED lines=16> */
[----:B------:R5:W1:Y:S08]  /*3b50*/  MUFU.TANH R28, R4 ;  /* 0x00000004001c7308 */ /* 0x000a700000002400 */
[----:B------:R1:W1:Y:S01]  /*3b60*/  MUFU.TANH R44, R2 ;  /* 0x00000002002c7308 */ /* 0x0002620000002400 */
[----:B-----5:R-:W-:Y:S01]  /*3b70*/  LOP3.LUT R4, R154, R153, RZ, 0xfc, !PT ;  /* 0x000000999a047212 */ /* 0x020fe200078efcff */
[----:B-1----:R-:W-:-:S06]  /*3b80*/  FMUL.FTZ R2, R71, c[0x0][0x320] ;  /* 0x0000c80047027a20 */ /* 0x002fcc0000410000 */
[----:B------:R1:W1:Y:S02]  /*3b90*/  MUFU.TANH R40, R2 ;  /* 0x0000000200287308 */ /* 0x0002640000002400 */
[----:B-1----:R-:W-:-:S06]  /*3ba0*/  FMUL.FTZ R2, R55, c[0x0][0x320] ;  /* 0x0000c80037027a20 */ /* 0x002fcc0000410000 */
[----:B------:R1:W1:Y:S02]  /*3bb0*/  MUFU.TANH R190, R2 ;  /* 0x0000000200be7308 */ /* 0x0002640000002400 */
[----:B-1----:R-:W-:-:S05]  /*3bc0*/  IADD3 R2, R156, 0x100, RZ ;  /* 0x000001009c027810 */ /* 0x002fca0007ffe0ff */
[----:B------:R1:W-:Y:S04]  /*3bd0*/  STL [R1+0x2c], R2 ;  /* 0x00002c0201007387 */ /* 0x0003e80000100800 */
[----:B------:R-:W-:Y:S06]  /*3be0*/  BAR.SYNC.DEFER_BLOCKING 0x0 ;  /* 0x0000000000007b1d */ /* 0x000fec0000010000 */
[----:B------:R-:W-:Y:S05]  /*3bf0*/  @P2 BRA `(.L_x_753) ;  /* 0x0000049000002947 */ /* 0x000fea0003800000 */
[----:B--234-:R-:W-:Y:S01]  /*3c00*/  ULEA UR4, UR11, UR9, 0x6 ;  /* 0x000000090b047291 */ /* 0x01cfe2000f8e303f */
[----:B------:R-:W-:-:S05]  /*3c10*/  IMAD.MOV.U32 R9, RZ, RZ, RZ ;  /* 0x000000ffff097224 */ /* 0x000fca00078e00ff */
[----:B------:R-:W-:-:S05]  /*3c20*/  IMAD.U32 R5, RZ, RZ, UR4 ;  /* 0x00000004ff057e24 */ /* 0x000fca000f8e00ff */
[----:B------:R-:W-:-:S05]  /*3c30*/  IADD3 R5, R5, -0x80, R158 ;  /* 0xffffff8005057810 */ /* 0x000fca0007ffe09e */
[----:B------:R-:W-:-:S04]  /*3c40*/  @P1 IMAD.HI.U32 R6, R5, c[0x0][0x2bc], RZ ;  /* 0x0000af0005061a27 */ /* 0x000fc800078e00ff */
[----:B-1----:R-:W-:Y:S01]  /*3c50*/  IMAD.MOV.U32 R2, RZ, RZ, R5 ;  /* 0x000000ffff027224 */ /* 0x002fe200078e0005 */
        /* <DEDUP_REMOVED lines=9> */
[----:B------:R-:W-:Y:S01]  /*3cf0*/  SEL R25, RZ, 0x10, P3 ;  /* 0x00000010ff197807 */ /* 0x000fe20001800000 */
[----:B------:R-:W-:Y:S01]  /*3d00*/  IMAD R10, R2, c[0x0][0x2b8], R5 ;  /* 0x0000ae00020a7a24 */ /* 0x000fe200078e0205 */
[----:B------:R-:W-:Y:S02]  /*3d10*/  IADD3 R22, -R26, 0x10, RZ ;  /* 0x000000101a167810 */ /* 0x000fe40007ffe1ff */
[----:B------:R-:W-:Y:S02]  /*3d20*/  IADD3 R11, -R25, 0x10, RZ ;  /* 0x00000010190b7810 */ /* 0x000fe40007ffe1ff */
[----:B------:R-:W-:Y:S01]  /*3d30*/  SHF.R.S32.HI R2, RZ, 0x1f, R10 ;  /* 0x0000001fff027819 */ /* 0x000fe2000001140a */
[----:B------:R-:W-:Y:S01]  /*3d40*/  STL [R1+0x30], R10 ;  /* 0x0000300a01007387 */ /* 0x000fe20000100800 */
[----:B------:R-:W-:-:S02]  /*3d50*/  LOP3.LUT R22, R22, 0xf, RZ, 0xc0, !PT ;  /* 0x0000000f16167812 */ /* 0x000fc400078ec0ff */
[----:B------:R-:W-:Y:S01]  /*3d60*/  LOP3.LUT R11, R11, 0xf, RZ, 0xc0, !PT ;  /* 0x0000000f0b0b7812 */ /* 0x000fe200078ec0ff */
[----:B------:R-:W-:-:S04]  /*3d70*/  IMAD R2, R2, c[0x0][0x1e0], RZ ;  /* 0x0000780002027a24 */ /* 0x000fc800078e02ff */
[C---:B------:R-:W-:Y:S02]  /*3d80*/  IMAD R2, R10.reuse, c[0x0][0x1e4], R2 ;  /* 0x000079000a027a24 */ /* 0x040fe400078e0202 */
[----:B-1----:R-:W-:-:S04]  /*3d90*/  IMAD.WIDE.U32 R6, R10, c[0x0][0x1e0], RZ ;  /* 0x000078000a067a25 */ /* 0x002fc800078e00ff */
[----:B------:R-:W-:Y:S01]  /*3da0*/  IMAD.IADD R7, R7, 0x1, R2 ;  /* 0x0000000107077824 */ /* 0x000fe200078e0202 */
[----:B--2---:R-:W-:-:S03]  /*3db0*/  SHF.R.S32.HI R2, RZ, 0x1f, R9 ;  /* 0x0000001fff027819 */ /* 0x004fc60000011409 */
[----:B------:R-:W-:Y:S01]  /*3dc0*/  IMAD.WIDE.U32 R6, R9, c[0x0][0x1f0], R6 ;  /* 0x00007c0009067a25 */ /* 0x000fe200078e0006 */
[----:B------:R-:W-:Y:S03]  /*3dd0*/  STL [R1+0x28], R9 ;  /* 0x0000280901007387 */ /* 0x000fe60000100800 */
[----:B------:R-:W-:-:S04]  /*3de0*/  IMAD R2, R2, c[0x0][0x1f0], RZ ;  /* 0x00007c0002027a24 */ /* 0x000fc800078e02ff */
[----:B------:R-:W-:Y:S01]  /*3df0*/  IMAD R5, R9, c[0x0][0x1f4], R2 ;  /* 0x00007d0009057a24 */ /* 0x000fe200078e0202 */
[----:B------:R-:W-:-:S04]  /*3e00*/  IADD3 R2, P2, R6, UR20, RZ ;  /* 0x0000001406027c10 */ /* 0x000fc8000ff5e0ff */
[----:B------:R-:W-:Y:S02]  /*3e10*/  IADD3.X R6, R7, UR18, R5, P2, !PT ;  /* 0x0000001207067c10 */ /* 0x000fe400097fe405 */
[----:B------:R-:W-:-:S04]  /*3e20*/  LEA R5, P2, R2, c[0x0][0x1c8], 0x1 ;  /* 0x0000720002057a11 */ /* 0x000fc800078408ff */
[----:B------:R-:W-:Y:S01]  /*3e30*/  LEA.HI.X R2, R2, c[0x0][0x1cc], R6, 0x1, P2 ;  /* 0x0000730002027a11 */ /* 0x000fe200010f0c06 */
[----:B------:R-:W1:Y:S01]  /*3e40*/  SHFL.IDX PT, R10, R5, 0x3, 0x181f ;  /* 0x00781f00050a7f89 */ /* 0x000e6200000e0000 */
[----:B------:R-:W-:-:S03]  /*3e50*/  SHF.L.U64.HI R6, R132, 0x1, R157 ;  /* 0x0000000184067819 */ /* 0x000fc6000001029d */
[----:B------:R-:W2:Y:S04]  /*3e60*/  SHFL.IDX PT, R7, R2, 0x3, 0x181f ;  /* 0x00781f0002077f89 */ /* 0x000ea800000e0000 */
[----:B------:R-:W3:Y:S04]  /*3e70*/  SHFL.IDX PT, R18, R5, RZ, 0x181f ;  /* 0x00181fff05127589 */ /* 0x000ee800000e0000 */
[----:B------:R-:W-:Y:S04]  /*3e80*/  SHFL.IDX PT, R14, R5, 0x1, 0x181f ;  /* 0x00381f00050e7f89 */ /* 0x000fe800000e0000 */
[----:B------:R-:W4:Y:S04]  /*3e90*/  SHFL.IDX PT, R8, R2, RZ, 0x181f ;  /* 0x00181fff02087589 */ /* 0x000f2800000e0000 */
[----:B------:R5:W5:Y:S04]  /*3ea0*/  SHFL.IDX PT, R9, R5, 0x2, 0x181f ;  /* 0x00581f0005097f89 */ /* 0x000b6800000e0000 */
[----:B------:R-:W5:Y:S01]  /*3eb0*/  SHFL.IDX PT, R13, R2, 0x1, 0x181f ;  /* 0x00381f00020d7f89 */ /* 0x000f6200000e0000 */
[----:B-1----:R-:W-:-:S03]  /*3ec0*/  IADD3 R22, P5, P2, R22, R10, R12 ;  /* 0x0000000a16167210 */ /* 0x002fc60007abe00c */
[----:B------:R1:W1:Y:S01]  /*3ed0*/  SHFL.IDX PT, R24, R2, 0x2, 0x181f ;  /* 0x00581f0002187f89 */ /* 0x00026200000e0000 */
[----:B--2---:R-:W-:Y:S02]  /*3ee0*/  IADD3.X R23, RZ, R7, R6, P5, P2 ;  /* 0x00000007ff177210 */ /* 0x004fe40002fe4406 */
[----:B---3--:R-:W-:-:S05]  /*3ef0*/  IADD3 R20, P6, R18, R12, RZ ;  /* 0x0000000c12147210 */ /* 0x008fca0007fde0ff */
[----:B----4-:R-:W-:Y:S01]  /*3f00*/  IMAD.X R21, R8, 0x1, R6, P6 ;  /* 0x0000000108157824 */ /* 0x010fe200030e0606 */
[----:B-----5:R-:W-:-:S04]  /*3f10*/  SHF.L.U64.HI R5, R134, 0x1, R15 ;  /* 0x0000000186057819 */ /* 0x020fc8000001020f */
[----:B------:R2:W-:Y:S01]  /*3f20*/  LDGSTS.E.BYPASS.LTC128B.128 [R156+0x4100], [R20.64], !P4 ;  /* 0x04100000149c7fae */ /* 0x0005e2000e101d4c */
[----:B-1----:R-:W-:-:S05]  /*3f30*/  IMAD.SHL.U32 R2, R134, 0x2, RZ ;  /* 0x0000000286027824 */ /* 0x002fca00078e00ff */
[----:B------:R-:W-:-:S04]  /*3f40*/  IADD3 R10, P5, P2, R11, R10, R2 ;  /* 0x0000000a0b0a7210 */ /* 0x000fc80007abe002 */
[--C-:B------:R-:W-:Y:S02]  /*3f50*/  IADD3.X R11, RZ, R7, R5.reuse, P5, P2 ;  /* 0x00000007ff0b7210 */ /* 0x100fe40002fe4405 */
[----:B------:R-:W-:Y:S02]  /*3f60*/  IADD3 R18, P5, R18, R2, RZ ;  /* 0x0000000212127210 */ /* 0x000fe40007fbe0ff */
[C---:B------:R-:W-:Y:S02]  /*3f70*/  IADD3 R16, P2, R14.reuse, R12, RZ ;  /* 0x0000000c0e107210 */ /* 0x040fe40007f5e0ff */
[----:B------:R-:W-:Y:S01]  /*3f80*/  IADD3 R14, P6, R14, R2, RZ ;  /* 0x000000020e0e7210 */ /* 0x000fe20007fde0ff */
[--C-:B------:R-:W-:Y:S01]  /*3f90*/  IMAD.X R19, R8, 0x1, R5.reuse, P5 ;  /* 0x0000000108137824 */ /* 0x100fe200028e0605 */
[----:B------:R-:W-:Y:S01]  /*3fa0*/  IADD3 R12, P5, R9, R12, RZ ;  /* 0x0000000c090c7210 */ /* 0x000fe20007fbe0ff */
[--C-:B------:R-:W-:Y:S01]  /*3fb0*/  IMAD.X R17, R13, 0x1, R6.reuse, P2 ;  /* 0x000000010d117824 */ /* 0x100fe200010e0606 */
        /* <DEDUP_REMOVED lines=13> */
.L_x_753:
[----:B-1234-:R-:W-:Y:S01]  /*4090*/  LOP3.LUT R2, R155, 0xffffffe0, RZ, 0xc0, !PT ;  /* 0xffffffe09b027812 */ /* 0x01efe200078ec0ff */
[----:B------:R-:W-:Y:S01]  /*40a0*/  IMAD.U32 R5, RZ, RZ, UR15 ;  /* 0x0000000fff057e24 */ /* 0x000fe2000f8e00ff */
[----:B------:R-:W-:Y:S01]  /*40b0*/  STL [R1+0x8c], R251 ;  /* 0x00008cfb01007387 */ /* 0x000fe20000100800 */
[----:B------:R-:W-:-:S02]  /*40c0*/  IMAD.SHL.U32 R233, R4, 0x2, RZ ;  /* 0x0000000204e97824 */ /* 0x000fc400078e00ff */
[----:B------:R-:W-:Y:S01]  /*40d0*/  IMAD.IADD R2, R159, 0x1, -R2 ;  /* 0x000000019f027824 */ /* 0x000fe200078e0a02 */
[----:B------:R-:W-:Y:S01]  /*40e0*/  STL [R1+0x88], R250 ;  /* 0x000088fa01007387 */ /* 0x000fe20000100800 */
[----:B------:R-:W-:Y:S01]  /*40f0*/  IMAD R234, R3, 0x2, R233 ;  /* 0x0000000203ea7824 */ /* 0x000fe200078e02e9 */
[C---:B------:R-:W-:Y:S02]  /*4100*/  LEA R236, R0.reuse, R233, 0x1 ;  /* 0x000000e900ec7211 */ /* 0x040fe400078e08ff */
[----:B------:R-:W-:Y:S01]  /*4110*/  SHF.R.S32.HI R8, RZ, 0x1f, R2 ;  /* 0x0000001fff087819 */ /* 0x000fe20000011402 */
[----:B------:R-:W-:Y:S01]  /*4120*/  STL [R1+0x84], R249 ;  /* 0x000084f901007387 */ /* 0x000fe20000100800 */
[----:B------:R-:W-:Y:S02]  /*4130*/  IMAD R235, R0, 0x2, R234 ;  /* 0x0000000200eb7824 */ /* 0x000fe400078e02ea */
[----:B------:R-:W-:Y:S01]  /*4140*/  LEA.HI R8, R8, R2, RZ, 0x2 ;  /* 0x0000000208087211 */ /* 0x000fe200078f10ff */
[----:B------:R-:W-:Y:S03]  /*4150*/  STL [R1+0x80], R248 ;  /* 0x000080f801007387 */ /* 0x000fe60000100800 */
[----:B------:R-:W-:Y:S01]  /*4160*/  LOP3.LUT R8, R8, 0x7ffffffc, RZ, 0xc0, !PT ;  /* 0x7ffffffc08087812 */ /* 0x000fe200078ec0ff */
[----:B------:R-:W-:Y:S03]  /*4170*/  STL [R1+0x7c], R247 ;  /* 0x00007cf701007387 */ /* 0x000fe60000100800 */
[----:B------:R-:W-:Y:S01]  /*4180*/  IADD3 R8, R2, -R8, RZ ;  /* 0x8000000802087210 */ /* 0x000fe20007ffe0ff */
[----:B------:R-:W-:Y:S04]  /*4190*/  STL [R1+0x78], R246 ;  /* 0x000078f601007387 */ /* 0x000fe80000100800 */
[----:B------:R-:W-:Y:S01]  /*41a0*/  IMAD R8, R8, -0x2, R5 ;  /* 0xfffffffe08087824 */ /* 0x000fe200078e0205 */
[----:B------:R-:W-:Y:S04]  /*41b0*/  STL [R1+0x74], R245 ;  /* 0x000074f501007387 */ /* 0x000fe80000100800 */
[C---:B------:R-:W-:Y:S01]  /*41c0*/  ISETP.GT.AND P2, PT, R8.reuse, RZ, PT ;  /* 0x000000ff0800720c */ /* 0x040fe20003f44270 */
[----:B------:R-:W-:Y:S01]  /*41d0*/  STL [R1+0x70], R244 ;  /* 0x000070f401007387 */ /* 0x000fe20000100800 */
[----:B------:R-:W-:-:S02]  /*41e0*/  ISETP.GT.AND P6, PT, R8, 0x1, PT ;  /* 0x000000010800780c */ /* 0x000fc40003fc4270 */
[----:B------:R-:W-:Y:S01]  /*41f0*/  ISETP.GT.AND P5, PT, R8, 0x8, PT ;  /* 0x000000080800780c */ /* 0x000fe20003fa4270 */
[----:B------:R-:W-:Y:S01]  /*4200*/  STL [R1+0x6c], R243 ;  /* 0x00006cf301007387 */ /* 0x000fe20000100800 */
[----:B------:R-:W-:Y:S02]  /*4210*/  FSEL R6, R148, -INF , P2 ;  /* 0xff80000094067808 */ /* 0x000fe40001000000 */
[----:B------:R-:W-:Y:S01]  /*4220*/  FSEL R7, R135, -INF , P6 ;  /* 0xff80000087077808 */ /* 0x000fe20003000000 */
[----:B------:R-:W-:Y:S01]  /*4230*/  STL [R1+0x68], R242 ;  /* 0x000068f201007387 */ /* 0x000fe20000100800 */
[----:B------:R-:W-:Y:S02]  /*4240*/  FSEL R11, R133, -INF , P2 ;  /* 0xff800000850b7808 */ /* 0x000fe40001000000 */
[----:B------:R-:W-:Y:S01]  /*4250*/  FSEL R120, R150, -INF , P2 ;  /* 0xff80000096787808 */ /* 0x000fe20001000000 */
[----:B------:R-:W-:Y:S01]  /*4260*/  STL [R1+0x64], R241 ;  /* 0x000064f101007387 */ /* 0x000fe20000100800 */
[----:B------:R-:W-:-:S02]  /*4270*/  FSEL R96, R152, -INF , P2 ;  /* 0xff80000098607808 */ /* 0x000fc40001000000 */
[----:B------:R-:W-:Y:S01]  /*4280*/  ISETP.GT.AND P2, PT, R8, 0x9, PT ;  /* 0x000000090800780c */ /* 0x000fe20003f44270 */
[----:B------:R-:W-:Y:S01]  /*4290*/  STL [R1+0x60], R240 ;  /* 0x000060f001007387 */ /* 0x000fe20000100800 */
[----:B------:R-:W-:Y:S02]  /*42a0*/  FSEL R9, R106, -INF , P5 ;  /* 0xff8000006a097808 */ /* 0x000fe40002800000 */
[----:B------:R-:W-:Y:S01]  /*42b0*/  FMNMX.FTZ R2, R6, R7, !PT ;  /* 0x0000000706027209 */ /* 0x000fe20007810000 */
        /* <DEDUP_REMOVED lines=15> */
[----:B------:R1:W-:Y:S01]  /*43b0*/  STL [R1+0x48], R132 ;  /* 0x0000488401007387 */ /* 0x0003e20000100800 */
[----:B------:R-:W-:Y:S02]  /*43c0*/  FSEL R17, R94, -INF , P6 ;  /* 0xff8000005e117808 */ /* 0x000fe40003000000 */
[----:B------:R-:W-:Y:S01]  /*43d0*/  FMNMX.FTZ R2, R10, R2, !PT ;  /* 0x000000020a027209 */ /* 0x000fe20007810000 */
[----:B------:R-:W-:Y:S01]  /*43e0*/  LDSM.16.MT88.4 R60, [R235+0x900] ;  /* 0x00090000eb3c783b */ /* 0x000fe20000004200 */
[----:B------:R-:W-:Y:S02]  /*43f0*/  FSEL R16, R102, -INF , P2 ;  /* 0xff80000066107808 */ /* 0x000fe40001000000 */
[----:B------:R-:W-:Y:S01]  /*4400*/  FSEL R123, R107, -INF , P2 ;  /* 0xff8000006b7b7808 */ /* 0x000fe20001000000 */
[----:B------:R-:W-:Y:S01]  /*4410*/  LDSM.16.MT88.4 R56, [R233+0x900] ;  /* 0x00090000e938783b */ /* 0x000fe20000004200 */
[----:B------:R-:W-:-:S02]  /*4420*/  FSEL R99, R113, -INF , P2 ;  /* 0xff80000071637808 */ /* 0x000fc40001000000 */
[----:B------:R-:W-:Y:S01]  /*4430*/  ISETP.GT.AND P2, PT, R8, 0x18, PT ;  /* 0x000000180800780c */ /* 0x000fe20003f44270 */
[----:B------:R-:W-:Y:S01]  /*4440*/  LDSM.16.MT88.4 R104, [R236+0x2100] ;  /* 0x00210000ec68783b */ /* 0x000fe20000004200 */
        /* <DEDUP_REMOVED lines=11> */
[----:B------:R-:W0:Y:S01]  /*4500*/  LDGDEPBAR ;  /* 0x00000000000079af */ /* 0x000e220000000000 */
[----:B------:R-:W-:Y:S02]  /*4510*/  FSEL R22, R89, -INF , P5 ;  /* 0xff80000059167808 */ /* 0x000fe40002800000 */
[----:B------:R-:W-:Y:S02]  /*4520*/  FSEL R125, R95, -INF , P5 ;  /* 0xff8000005f7d7808 */ /* 0x000fe40002800000 */
[----:B------:R-:W-:Y:S01]  /*4530*/  FSEL R113, R101, -INF , P5 ;  /* 0xff80000065717808 */ /* 0x000fe20002800000 */
[----:B------:R-:W-:Y:S01]  /*4540*/  LDSM.16.MT88.4 R92, [R233+0x2100] ;  /* 0x00210000e95c783b */ /* 0x000fe20000004200 */
[----:B------:R-:W-:-:S02]  /*4550*/  ISETP.GT.AND P5, PT, R8, 0x20, PT ;  /* 0x000000200800780c */ /* 0x000fc40003fa4270 */
[----:B------:R-:W-:Y:S01]  /*4560*/  FSEL R20, R85, -INF , P6 ;  /* 0xff80000055147808 */ /* 0x000fe20003000000 */
[----:B------:R-:W-:Y:S01]  /*4570*/  LDSM.16.MT88.4 R100, [R234+0x2100] ;  /* 0x00210000ea64783b */ /* 0x000fe20000004200 */
[----:B------:R-:W-:Y:S02]  /*4580*/  FMNMX.FTZ R2, R19, R2, !PT ;  /* 0x0000000213027209 */ /* 0x000fe40007810000 */
[----:B------:R-:W-:Y:S02]  /*4590*/  FSEL R23, R82, -INF , P2 ;  /* 0xff80000052177808 */ /* 0x000fe40001000000 */
[----:B------:R-:W-:Y:S02]  /*45a0*/  FSEL R126, R88, -INF , P2 ;  /* 0xff800000587e7808 */ /* 0x000fe40001000000 */
[----:B------:R-:W-:Y:S02]  /*45b0*/  FSEL R115, R91, -INF , P2 ;  /* 0xff8000005b737808 */ /* 0x000fe40001000000 */
[----:B------:R-:W-:-:S02]  /*45c0*/  ISETP.GT.AND P2, PT, R8, 0x21, PT ;  /* 0x000000210800780c */ /* 0x000fc40003f44270 */
[----:B------:R-:W-:Y:S02]  /*45d0*/  FSEL R180, R74, -INF , P5 ;  /* 0xff8000004ab47808 */ /* 0x000fe40002800000 */
        /* <DEDUP_REMOVED lines=16> */
[----:B------:R-:W-:Y:S01]  /*46e0*/  FSEL R168, R84, -INF , P2 ;  /* 0xff80000054a87808 */ /* 0x000fe20001000000 */
[----:B------:R-:W-:Y:S01]  /*46f0*/  LDSM.16.MT88.4 R72, [R236+0x900] ;  /* 0x00090000ec48783b */ /* 0x000fe20000004200 */
[----:B------:R-:W-:Y:S02]  /*4700*/  ISETP.GT.AND P2, PT, R8, 0x30, PT ;  /* 0x000000300800780c */ /* 0x000fe40003f44270 */
[----:B------:R-:W-:Y:S01]  /*4710*/  FSEL R173, R69, -INF , P5 ;  /* 0xff80000045ad7808 */ /* 0x000fe20002800000 */
[----:B------:R-:W-:Y:S01]  /*4720*/  LDSM.16.MT88.4 R84, [R236+0x100] ;  /* 0x00010000ec54783b */ /* 0x000fe20000004200 */
[----:B------:R-:W-:-:S02]  /*4730*/  FMNMX.FTZ R2, R174, R2, !PT ;  /* 0x00000002ae027209 */ /* 0x000fc40007810000 */
[----:B------:R-:W-:Y:S02]  /*4740*/  FSEL R181, R40, -INF , P5 ;  /* 0xff80000028b57808 */ /* 0x000fe40002800000 */
[----:B------:R-:W-:Y:S01]  /*4750*/  FSEL R136, R67, -INF , P5 ;  /* 0xff80000043887808 */ /* 0x000fe20002800000 */
[----:B------:R-:W-:Y:S01]  /*4760*/  LDSM.16.MT88.4 R40, [R233+0x100] ;  /* 0x00010000e928783b */ /* 0x000fe20000004200 */
[----:B------:R-:W-:Y:S02]  /*4770*/  FSEL R133, R65, -INF , P5 ;  /* 0xff80000041857808 */ /* 0x000fe40002800000 */
[----:B------:R-:W-:Y:S02]  /*4780*/  FSEL R205, R33, -INF , P2 ;  /* 0xff80000021cd7808 */ /* 0x000fe40001000000 */
[----:B------:R-:W-:Y:S02]  /*4790*/  ISETP.GT.AND P5, PT, R8, 0x31, PT ;  /* 0x000000310800780c */ /* 0x000fe40003fa4270 */
[----:B------:R-:W-:-:S02]  /*47a0*/  FMNMX.FTZ R2, R173, R2, !PT ;  /* 0x00000002ad027209 */ /* 0x000fc40007810000 */
[----:B------:R-:W-:Y:S02]  /*47b0*/  FSEL R182, R70, -INF , P6 ;  /* 0xff80000046b67808 */ /* 0x000fe40003000000 */
[----:B------:R-:W-:Y:S01]  /*47c0*/  FSEL R170, R66, -INF , P6 ;  /* 0xff80000042aa7808 */ /* 0x000fe20003000000 */
[----:B------:R-:W-:Y:S01]  /*47d0*/  LDSM.16.MT88.4 R68, [R233+0x2900] ;  /* 0x00290000e944783b */ /* 0x000fe20000004200 */
[----:B------:R-:W-:Y:S02]  /*47e0*/  FSEL R135, R44, -INF , P6 ;  /* 0xff8000002c877808 */ /* 0x000fe40003000000 */
[----:B------:R-:W-:Y:S01]  /*47f0*/  ISETP.GT.AND P6, PT, R8, 0x38, PT ;  /* 0x000000380800780c */ /* 0x000fe20003fc4270 */
[----:B------:R-:W-:Y:S01]  /*4800*/  LDSM.16.MT88.4 R64, [R234+0x2900] ;  /* 0x00290000ea40783b */ /* 0x000fe20000004200 */
[----:B-1----:R-:W-:Y:S02]  /*4810*/  FSEL R132, R32, -INF , P5 ;  /* 0xff80000020847808 */ /* 0x002fe40002800000 */
[----:B------:R-:W-:-:S02]  /*4820*/  FMNMX.FTZ R2, R205, R2, !PT ;  /* 0x00000002cd027209 */ /* 0x000fc40007810000 */
[----:B------:R-:W-:Y:S02]  /*4830*/  ISETP.GT.AND P5, PT, R8, 0x39, PT ;  /* 0x000000390800780c */ /* 0x000fe40003fa4270 */
[----:B------:R-:W-:Y:S02]  /*4840*/  FSEL R241, R28, -INF , P6 ;  /* 0xff8000001cf17808 */ /* 0x000fe40003000000 */
[----:B------:R-:W-:Y:S02]  /*4850*/  FMNMX.FTZ R2, R132, R2, !PT ;  /* 0x0000000284027209 */ /* 0x000fe40007810000 */
[----:B------:R-:W-:Y:S02]  /*4860*/  FSEL R237, R27, -INF , P5 ;  /* 0xff8000001bed7808 */ /* 0x000fe40002800000 */
[----:B------:R-:W-:Y:S02]  /*4870*/  FMNMX.FTZ R2, R241, R2, !PT ;  /* 0x00000002f1027209 */ /* 0x000fe40007810000 */
[----:B------:R-:W-:-:S02]  /*4880*/  FSEL R240, R31, -INF , P2 ;  /* 0xff8000001ff07808 */ /* 0x000fc40001000000 */
[----:B------:R-:W-:Y:S02]  /*4890*/  FMNMX.FTZ R2, R237, R2, !PT ;  /* 0x00000002ed027209 */ /* 0x000fe40007810000 */
[----:B------:R-:W-:Y:S02]  /*48a0*/  FSEL R229, R54, -INF , P2 ;  /* 0xff80000036e57808 */ /* 0x000fe40001000000 */
[----:B------:R-:W-:Y:S01]  /*48b0*/  FSEL R228, R52, -INF , P2 ;  /* 0xff80000034e47808 */ /* 0x000fe20001000000 */
[----:B------:R-:W1:Y:S01]  /*48c0*/  SHFL.BFLY PT, R5, R2, 0x2, 0x1f ;  /* 0x0c401f0002057f89 */ /* 0x000e6200000e0000 */
[----:B------:R-:W-:Y:S02]  /*48d0*/  FSEL R232, R30, -INF , P6 ;  /* 0xff8000001ee87808 */ /* 0x000fe40003000000 */
[----:B------:R-:W-:Y:S02]  /*48e0*/  FSEL R212, R29, -INF , P5 ;  /* 0xff8000001dd47808 */ /* 0x000fe40002800000 */
[----:B------:R-:W-:-:S02]  /*48f0*/  FMNMX.FTZ R0, R96, R97, !PT ;  /* 0x0000006160007209 */ /* 0x000fc40007810000 */
[----:B------:R-:W-:Y:S02]  /*4900*/  FSEL R191, R35, -INF , P6 ;  /* 0xff80000023bf7808 */ /* 0x000fe40003000000 */
[----:B------:R-:W-:Y:S02]  /*4910*/  FMNMX.FTZ R0, R98, R0, !PT ;  /* 0x0000000062007209 */ /* 0x000fe40007810000 */
[----:B------:R-:W-:Y:S02]  /*4920*/  FSEL R195, R34, -INF , P5 ;  /* 0xff80000022c37808 */ /* 0x000fe40002800000 */
[----:B------:R-:W-:Y:S02]  /*4930*/  FMNMX.FTZ R0, R99, R0, !PT ;  /* 0x0000000063007209 */ /* 0x000fe40007810000 */
[----:B------:R-:W-:Y:S02]  /*4940*/  FSEL R189, R189, -INF , P6 ;  /* 0xff800000bdbd7808 */ /* 0x000fe40003000000 */
[----:B------:R-:W-:-:S02]  /*4950*/  FMNMX.FTZ R0, R112, R0, !PT ;  /* 0x0000000070007209 */ /* 0x000fc40007810000 */
[----:B------:R-:W-:Y:S02]  /*4960*/  FSEL R188, R188, -INF , P5 ;  /* 0xff800000bcbc7808 */ /* 0x000fe40002800000 */
[----:B------:R-:W-:Y:S02]  /*4970*/  FMNMX.FTZ R0, R113, R0, !PT ;  /* 0x0000000071007209 */ /* 0x000fe40007810000 */
[----:B-1----:R-:W-:Y:S02]  /*4980*/  FMNMX.FTZ R2, R2, R5, !PT ;  /* 0x0000000502027209 */ /* 0x002fe40007810000 */
[----:B------:R-:W-:-:S03]  /*4990*/  FMNMX.FTZ R0, R115, R0, !PT ;  /* 0x0000000073007209 */ /* 0x000fc60007810000 */
[----:B------:R-:W1:Y:S01]  /*49a0*/  SHFL.BFLY PT, R137, R2, 0x1, 0x1f ;  /* 0x0c201f0002897f89 */ /* 0x000e6200000e0000 */
        /* <DEDUP_REMOVED lines=8> */
[C---:B------:R-:W-:Y:S01]  /*4a30*/  FSETP.NEU.FTZ.AND P2, PT, R137.reuse, -INF , PT ;  /* 0xff8000008900780b */ /* 0x040fe20003f5d000 */
[----:B------:R-:W-:Y:S01]  /*4a40*/  FMUL.FTZ R13, R137, c[0x0][0x2d0] ;  /* 0x0000b400890d7a20 */ /* 0x000fe20000410000 */
[----:B------:R-:W-:-:S04]  /*4a50*/  FMNMX.FTZ R2, R15, R2, !PT ;  /* 0x000000020f027209 */ /* 0x000fc80007810000 */
[----:B------:R-:W-:Y:S02]  /*4a60*/  FMNMX.FTZ R2, R16, R2, !PT ;  /* 0x0000000210027209 */ /* 0x000fe40007810000 */
[----:B------:R-:W-:Y:S02]  /*4a70*/  FSEL R13, R13, RZ, P2 ;  /* 0x000000ff0d0d7208 */ /* 0x000fe40001000000 */
[----:B------:R-:W-:Y:S02]  /*4a80*/  FMNMX.FTZ R2, R21, R2, !PT ;  /* 0x0000000215027209 */ /* 0x000fe40007810000 */
[----:B------:R-:W-:Y:S02]  /*4a90*/  ISETP.GT.AND P2, PT, R8, 0x31, PT ;  /* 0x000000310800780c */ /* 0x000fe40003f44270 */
[----:B------:R-:W-:Y:S02]  /*4aa0*/  FMNMX.FTZ R2, R22, R2, !PT ;  /* 0x0000000216027209 */ /* 0x000fe40007810000 */
[----:B------:R-:W-:-:S02]  /*4ab0*/  FSEL R239, R36, -INF , P2 ;  /* 0xff80000024ef7808 */ /* 0x000fc40001000000 */
        /* <DEDUP_REMOVED lines=11> */
[----:B-1----:R-:W-:-:S05]  /*4b70*/  FMNMX.FTZ R2, R2, R5, !PT ;  /* 0x0000000502027209 */ /* 0x002fca0007810000 */
[----:B------:R-:W1:Y:S02]  /*4b80*/  SHFL.BFLY PT, R5, R2, 0x1, 0x1f ;  /* 0x0c201f0002057f89 */ /* 0x000e6400000e0000 */
[----:B-1----:R-:W-:Y:S01]  /*4b90*/  FMNMX.FTZ R2, R5, R2, !PT ;  /* 0x0000000205027209 */ /* 0x002fe20007810000 */
[----:B------:R-:W-:-:S03]  /*4ba0*/  FFMA.FTZ R5, R6, c[0x0][0x2d0], -R13 ;  /* 0x0000b40006057a23 */ /* 0x000fc6000001080d */
[C---:B------:R-:W-:Y:S01]  /*4bb0*/  FSETP.NEU.FTZ.AND P2, PT, R2.reuse, -INF , PT ;  /* 0xff8000000200780b */ /* 0x040fe20003f5d000 */
[----:B------:R-:W-:Y:S01]  /*4bc0*/  FMUL.FTZ R12, R2, c[0x0][0x2d0] ;  /* 0x0000b400020c7a20 */ /* 0x000fe20000410000 */
[----:B------:R1:W-:Y:S04]  /*4bd0*/  MUFU.EX2 R134, R5 ;  /* 0x0000000500867308 */ /* 0x0003e80000000800 */
[----:B------:R-:W-:Y:S02]  /*4be0*/  FSEL R12, R12, RZ, P2 ;  /* 0x000000ff0c0c7208 */ /* 0x000fe40001000000 */
[----:B------:R-:W-:Y:S02]  /*4bf0*/  ISETP.GT.AND P2, PT, R8, 0x31, PT ;  /* 0x000000310800780c */ /* 0x000fe40003f44270 */
[----:B------:R-:W-:Y:S01]  /*4c00*/  FMNMX.FTZ R8, R120, R121, !PT ;  /* 0x0000007978087209 */ /* 0x000fe20007810000 */
[--C-:B------:R-:W-:Y:S01]  /*4c10*/  FFMA.FTZ R3, R15, c[0x0][0x2d0], -R12.reuse ;  /* 0x0000b4000f037a23 */ /* 0x100fe2000001080c */
[----:B------:R-:W-:Y:S01]  /*4c20*/  FSEL R194, R53, -INF , P2 ;  /* 0xff80000035c27808 */ /* 0x000fe20001000000 */
[----:B------:R-:W-:Y:S01]  /*4c30*/  FFMA.FTZ R4, R14, c[0x0][0x2d0], -R12 ;  /* 0x0000b4000e047a23 */ /* 0x000fe2000001080c */
[----:B------:R-:W-:Y:S01]  /*4c40*/  FMNMX.FTZ R8, R122, R8, !PT ;  /* 0x000000087a087209 */ /* 0x000fe20007810000 */
[----:B------:R2:W-:Y:S01]  /*4c50*/  MUFU.EX2 R246, R3 ;  /* 0x0000000300f67308 */ /* 0x0005e20000000800 */
[----:B------:R-:W-:Y:S01]  /*4c60*/  FMNMX.FTZ R0, R194, R0, !PT ;  /* 0x00000000c2007209 */ /* 0x000fe20007810000 */
[----:B------:R-:W-:Y:S01]  /*4c70*/  LDSM.16.MT88.4 R52, [R234+0x900] ;  /* 0x00090000ea34783b */ /* 0x000fe20000004200 */
[----:B-1----:R-:W-:Y:S01]  /*4c80*/  FFMA.FTZ R5, R7, c[0x0][0x2d0], -R13 ;  /* 0x0000b40007057a23 */ /* 0x002fe2000001080d */
[----:B------:R-:W-:-:S02]  /*4c90*/  FSEL R190, R190, -INF , P2 ;  /* 0xff800000bebe7808 */ /* 0x000fc40001000000 */
[----:B------:R-:W-:Y:S02]  /*4ca0*/  FMNMX.FTZ R0, R191, R0, !PT ;  /* 0x00000000bf007209 */ /* 0x000fe40007810000 */
[----:B------:R1:W3:Y:S02]  /*4cb0*/  MUFU.EX2 R214, R5 ;  /* 0x0000000500d67308 */ /* 0x0002e40000000800 */
[----:B------:R-:W-:Y:S01]  /*4cc0*/  FMNMX.FTZ R0, R195, R0, !PT ;  /* 0x00000000c3007209 */ /* 0x000fe20007810000 */
[----:B--2---:R-:W-:-:S05]  /*4cd0*/  FFMA.FTZ R3, R16, c[0x0][0x2d0], -R12 ;  /* 0x0000b40010037a23 */ /* 0x004fca000001080c */
[----:B------:R3:W-:Y:S01]  /*4ce0*/  MUFU.EX2 R230, R4 ;  /* 0x0000000400e67308 */ /* 0x0007e20000000800 */
[----:B-1----:R-:W-:-:S07]  /*4cf0*/  FFMA.FTZ R5, R9, c[0x0][0x2d0], -R13 ;  /* 0x0000b40009057a23 */ /* 0x002fce000001080d */
[----:B------:R1:W2:Y:S01]  /*4d00*/  MUFU.EX2 R213, R3 ;  /* 0x0000000300d57308 */ /* 0x0002a20000000800 */
[----:B------:R-:W4:Y:S07]  /*4d10*/  SHFL.BFLY PT, R9, R0, 0x2, 0x1f ;  /* 0x0c401f0000097f89 */ /* 0x000f2e00000e0000 */
[----:B------:R4:W-:Y:S01]  /*4d20*/  MUFU.EX2 R206, R5 ;  /* 0x0000000500ce7308 */ /* 0x0009e20000000800 */
[----:B---3--:R-:W-:Y:S01]  /*4d30*/  F2FP.PACK_AB R4, R214, R134 ;  /* 0x00000086d604723e */ /* 0x008fe200000000ff */
[----:B-1----:R-:W-:Y:S01]  /*4d40*/  FFMA.FTZ R3, R17, c[0x0][0x2d0], -R13 ;  /* 0x0000b40011037a23 */ /* 0x002fe2000001080d */
[----:B--2---:R-:W-:-:S05]  /*4d50*/  F2FP.PACK_AB R7, R213, R246 ;  /* 0x000000f6d507723e */ /* 0x004fca00000000ff */
[----:B------:R1:W-:Y:S01]  /*4d60*/  MUFU.EX2 R238, R3 ;  /* 0x0000000300ee7308 */ /* 0x0003e20000000800 */
[----:B----4-:R-:W-:Y:S01]  /*4d70*/  FFMA.FTZ R5, R10, c[0x0][0x2d0], -R13 ;  /* 0x0000b4000a057a23 */ /* 0x010fe2000001080d */
[----:B------:R-:W-:-:S06]  /*4d80*/  FMNMX.FTZ R0, R0, R9, !PT ;  /* 0x0000000900007209 */ /* 0x000fcc0007810000 */
[----:B------:R2:W3:Y:S01]  /*4d90*/  MUFU.EX2 R243, R5 ;  /* 0x0000000500f37308 */ /* 0x0004e20000000800 */
[----:B------:R-:W4:Y:S01]  /*4da0*/  SHFL.BFLY PT, R16, R0, 0x1, 0x1f ;  /* 0x0c201f0000107f89 */ /* 0x000f2200000e0000 */
[----:B-1----:R-:W-:-:S06]  /*4db0*/  FFMA.FTZ R3, R18, c[0x0][0x2d0], -R13 ;  /* 0x0000b40012037a23 */ /* 0x002fcc000001080d */
[----:B------:R1:W-:Y:S01]  /*4dc0*/  MUFU.EX2 R250, R3 ;  /* 0x0000000300fa7308 */ /* 0x0003e20000000800 */
[----:B--2---:R-:W-:Y:S01]  /*4dd0*/  FFMA.FTZ R5, R11, c[0x0][0x2d0], -R12 ;  /* 0x0000b4000b057a23 */ /* 0x004fe2000001080c */
[----:B---3--:R-:W-:-:S06]  /*4de0*/  F2FP.PACK_AB R6, R243, R206 ;  /* 0x000000cef306723e */ /* 0x008fcc00000000ff */
[----:B------:R-:W2:Y:S01]  /*4df0*/  MUFU.EX2 R242, R5 ;  /* 0x0000000500f27308 */ /* 0x000ea20000000800 */
[----:B----4-:R-:W-:Y:S02]  /*4e00*/  FMNMX.FTZ R139, R0, R16, !PT ;  /* 0x00000010008b7209 */ /* 0x010fe40007810000 */
[----:B-1----:R-:W-:Y:S01]  /*4e10*/  FMNMX.FTZ R3, R123, R8, !PT ;  /* 0x000000087b037209 */ /* 0x002fe20007810000 */
[----:B------:R-:W-:Y:S01]  /*4e20*/  FFMA.FTZ R8, R19, c[0x0][0x2d0], -R13 ;  /* 0x0000b40013087a23 */ /* 0x000fe2000001080d */
[----:B------:R-:W-:Y:S02]  /*4e30*/  FSETP.NEU.FTZ.AND P2, PT, R139, -INF , PT ;  /* 0xff8000008b00780b */ /* 0x000fe40003f5d000 */
[----:B------:R-:W-:Y:S01]  /*4e40*/  FMNMX.FTZ R3, R124, R3, !PT ;  /* 0x000000037c037209 */ /* 0x000fe20007810000 */
[----:B------:R1:W-:Y:S03]  /*4e50*/  MUFU.EX2 R207, R8 ;  /* 0x0000000800cf7308 */ /* 0x0003e60000000800 */
[----:B------:R-:W-:-:S02]  /*4e60*/  FMNMX.FTZ R3, R125, R3, !PT ;  /* 0x000000037d037209 */ /* 0x000fc40007810000 */
[----:B--2---:R-:W-:Y:S02]  /*4e70*/  F2FP.PACK_AB R5, R230, R242 ;  /* 0x000000f2e605723e */ /* 0x004fe400000000ff */
[----:B------:R-:W-:-:S04]  /*4e80*/  FMNMX.FTZ R3, R126, R3, !PT ;  /* 0x000000037e037209 */ /* 0x000fc80007810000 */
[----:B------:R-:W-:Y:S01]  /*4e90*/  FMNMX.FTZ R3, R127, R3, !PT ;  /* 0x000000037f037209 */ /* 0x000fe20007810000 */
[----:B------:R-:W-:Y:S03]  /*4ea0*/  HMMA.16816.F32 R152, R4, R92, RZ ;  /* 0x0000005c0498723c */ /* 0x000fe600000018ff */
[----:B------:R-:W-:Y:S01]  /*4eb0*/  FMNMX.FTZ R3, R172, R3, !PT ;  /* 0x00000003ac037209 */ /* 0x000fe20007810000 */
[----:B-1----:R-:W-:-:S04]  /*4ec0*/  FFMA.FTZ R8, R20, c[0x0][0x2d0], -R13 ;  /* 0x0000b40014087a23 */ /* 0x002fc8000001080d */
[----:B------:R1:W2:Y:S01]  /*4ed0*/  MUFU.EX2 R185, R8 ;  /* 0x0000000800b97308 */ /* 0x0002a20000000800 */
[C---:B------:R-:W-:Y:S08]  /*4ee0*/  HMMA.16816.F32 R160, R4.reuse, R88, RZ ;  /* 0x0000005804a0723c */ /* 0x040ff000000018ff */
[----:B------:R-:W-:Y:S01]  /*4ef0*/  HMMA.16816.F32 R148, R4, R100, RZ ;  /* 0x000000640494723c */ /* 0x000fe200000018ff */
[----:B-1----:R-:W-:Y:S01]  /*4f00*/  FFMA.FTZ R8, R21, c[0x0][0x2d0], -R12 ;  /* 0x0000b40015087a23 */ /* 0x002fe2000001080c */
[----:B--2---:R-:W-:-:S06]  /*4f10*/  F2FP.PACK_AB R10, R185, R207 ;  /* 0x000000cfb90a723e */ /* 0x004fcc00000000ff */
[C---:B------:R-:W-:Y:S01]  /*4f20*/  HMMA.16816.F32 R44, R4.reuse, R40, RZ ;  /* 0x00000028042c723c */ /* 0x040fe200000018ff */
[----:B------:R1:W-:Y:S07]  /*4f30*/  MUFU.EX2 R251, R8 ;  /* 0x0000000800fb7308 */ /* 0x0003ee0000000800 */
[C---:B------:R-:W-:Y:S08]  /*4f40*/  HMMA.16816.F32 R164, R4.reuse, R84, RZ ;  /* 0x0000005404a4723c */ /* 0x040ff000000018ff */
[----:B------:R-:W-:Y:S01]  /*4f50*/  HMMA.16816.F32 R144, R4, R104, RZ ;  /* 0x000000680490723c */ /* 0x000fe200000018ff */
[----:B-1----:R-:W-:Y:S01]  /*4f60*/  FMNMX.FTZ R8, R171, R3, !PT ;  /* 0x00000003ab087209 */ /* 0x002fe20007810000 */
[----:B------:R-:W-:-:S03]  /*4f70*/  FFMA.FTZ R3, R22, c[0x0][0x2d0], -R12 ;  /* 0x0000b40016037a23 */ /* 0x000fc6000001080c */
[----:B------:R-:W-:Y:S01]  /*4f80*/  FMNMX.FTZ R8, R170, R8, !PT ;  /* 0x00000008aa087209 */ /* 0x000fe20007810000 */
[----:B------:R1:W2:Y:S02]  /*4f90*/  MUFU.EX2 R249, R3 ;  /* 0x0000000300f97308 */ /* 0x0002a40000000800 */
[C---:B------:R-:W-:Y:S08]  /*4fa0*/  HMMA.16816.F32 R156, R4.reuse, R76, RZ ;  /* 0x0000004c049c723c */ /* 0x040ff000000018ff */
[----:B------:R-:W-:Y:S01]  /*4fb0*/  HMMA.16816.F32 R140, R4, R108, RZ ;  /* 0x0000006c048c723c */ /* 0x000fe200000018ff */
[----:B-1----:R-:W-:Y:S01]  /*4fc0*/  FMNMX.FTZ R3, R136, R8, !PT ;  /* 0x0000000888037209 */ /* 0x002fe20007810000 */
[----:B------:R-:W-:Y:S01]  /*4fd0*/  FFMA.FTZ R8, R23, c[0x0][0x2d0], -R12 ;  /* 0x0000b40017087a23 */ /* 0x000fe2000001080c */
[----:B--2---:R-:W-:-:S05]  /*4fe0*/  F2FP.PACK_AB R9, R249, R251 ;  /* 0x000000fbf909723e */ /* 0x004fca00000000ff */
[----:B------:R-:W-:Y:S01]  /*4ff0*/  HMMA.16816.F32 R128, R4, R42, RZ ;  /* 0x0000002a0480723c */ /* 0x000fe200000018ff */
[----:B------:R-:W-:Y:S01]  /*5000*/  FMNMX.FTZ R3, R229, R3, !PT ;  /* 0x00000003e5037209 */ /* 0x000fe20007810000 */
[----:B------:R1:W-:Y:S03]  /*5010*/  MUFU.EX2 R187, R8 ;  /* 0x0000000800bb7308 */ /* 0x0003e60000000800 */
[----:B------:R-:W-:-:S03]  /*5020*/  FMNMX.FTZ R3, R190, R3, !PT ;  /* 0x00000003be037209 */ /* 0x000fc60007810000 */
[----:B------:R-:W-:Y:S01]  /*5030*/  HMMA.16816.F32 R116, R4, R78, RZ ;  /* 0x0000004e0474723c */ /* 0x000fe200000018ff */
[----:B------:R-:W-:-:S04]  /*5040*/  FMNMX.FTZ R3, R189, R3, !PT ;  /* 0x00000003bd037209 */ /* 0x000fc80007810000 */
[----:B------:R-:W-:Y:S01]  /*5050*/  FMNMX.FTZ R14, R188, R3, !PT ;  /* 0x00000003bc0e7209 */ /* 0x000fe20007810000 */
[----:B------:R-:W-:Y:S02]  /*5060*/  FMUL.FTZ R3, R139, c[0x0][0x2d0] ;  /* 0x0000b4008b037a20 */ /* 0x000fe40000410000 */
[C---:B------:R-:W-:Y:S01]  /*5070*/  HMMA.16816.F32 R80, R4.reuse, R86, RZ ;  /* 0x000000560450723c */ /* 0x040fe200000018ff */
[----:B-1----:R-:W-:Y:S01]  /*5080*/  FFMA.FTZ R8, R24, c[0x0][0x2d0], -R12 ;  /* 0x0000b40018087a23 */ /* 0x002fe2000001080c */
[----:B------:R-:W1:Y:S01]  /*5090*/  SHFL.BFLY PT, R15, R14, 0x2, 0x1f ;  /* 0x0c401f000e0f7f89 */ /* 0x000e6200000e0000 */
[----:B------:R-:W-:Y:S02]  /*50a0*/  FSEL R3, R3, RZ, P2 ;  /* 0x000000ff03037208 */ /* 0x000fe40001000000 */
[----:B------:R2:W3:Y:S03]  /*50b0*/  MUFU.EX2 R247, R8 ;  /* 0x0000000800f77308 */ /* 0x0004e60000000800 */
[C---:B------:R-:W-:Y:S08]  /*50c0*/  HMMA.16816.F32 R36, R4.reuse, R90, RZ ;  /* 0x0000005a0424723c */ /* 0x040ff000000018ff */
[----:B------:R-:W-:Y:S01]  /*50d0*/  HMMA.16816.F32 R32, R4, R94, RZ ;  /* 0x0000005e0420723c */ /* 0x000fe200000018ff */
[----:B--2---:R-:W-:-:S02]  /*50e0*/  F2FP.PACK_AB R8, R250, R238 ;  /* 0x000000eefa08723e */ /* 0x004fc400000000ff */
[----:B---3--:R-:W-:-:S05]  /*50f0*/  F2FP.PACK_AB R11, R247, R187 ;  /* 0x000000bbf70b723e */ /* 0x008fca00000000ff */
[----:B------:R-:W-:Y:S01]  /*5100*/  HMMA.16816.F32 R28, R4, R102, RZ ;  /* 0x00000066041c723c */ /* 0x000fe200000018ff */
[----:B-1----:R-:W-:-:S07]  /*5110*/  FMNMX.FTZ R0, R14, R15, !PT ;  /* 0x0000000f0e007209 */ /* 0x002fce0007810000 */
[C---:B------:R-:W-:Y:S07]  /*5120*/  HMMA.16816.F32 R16, R8.reuse, R68, R152 ;  /* 0x000000440810723c */ /* 0x040fee0000001898 */
[----:B------:R-:W-:Y:S01]  /*5130*/  IMAD.MOV.U32 R155, RZ, RZ, R214 ;  /* 0x000000ffff9b7224 */ /* 0x000fe200078e00d6 */
[C---:B------:R-:W-:Y:S08]  /*5140*/  HMMA.16816.F32 R176, R8.reuse, R60, R160 ;  /* 0x0000003c08b0723c */ /* 0x040ff000000018a0 */
[----:B------:R-:W-:Y:S01]  /*5150*/  HMMA.16816.F32 R208, R8, R56, R44 ;  /* 0x0000003808d0723c */ /* 0x000fe2000000182c */
[----:B------:R-:W-:Y:S07]  /*5160*/  LDSM.16.MT88.4 R44, [R235+0x2900] ;  /* 0x00290000eb2c783b */ /* 0x000fee0000004200 */
[----:B------:R-:W-:Y:S01]  /*5170*/  MOV R204, R17 ;  /* 0x0000001100cc7202 */ /* 0x000fe20000000f00 */
[----:B------:R-:W-:Y:S01]  /*5180*/  IMAD.MOV.U32 R154, RZ, RZ, R19 ;  /* 0x000000ffff9a7224 */ /* 0x000fe200078e0013 */
[----:B------:R-:W-:Y:S01]  /*5190*/  MOV R152, R16 ;  /* 0x0000001000987202 */ /* 0x000fe20000000f00 */
[----:B------:R-:W-:Y:S01]  /*51a0*/  IMAD.MOV.U32 R153, RZ, RZ, R18 ;  /* 0x000000ffff997224 */ /* 0x000fe200078e0012 */
[----:B------:R-:W-:Y:S08]  /*51b0*/  HMMA.16816.F32 R24, R4, R106, RZ ;  /* 0x0000006a0418723c */ /* 0x000ff000000018ff */
[----:B------:R-:W-:Y:S08]  /*51c0*/  HMMA.16816.F32 R16, R8, R64, R148 ;  /* 0x000000400810723c */ /* 0x000ff00000001894 */
[----:B------:R-:W-:Y:S01]  /*51d0*/  HMMA.16816.F32 R20, R4, R110, RZ ;  /* 0x0000006e0414723c */ /* 0x000fe200000018ff */
[----:B------:R-:W1:Y:S06]  /*51e0*/  SHFL.BFLY PT, R5, R0, 0x1, 0x1f ;  /* 0x0c201f0000057f89 */ /* 0x000e6c00000e0000 */
[----:B------:R-:W-:Y:S01]  /*51f0*/  FFMA.FTZ R4, R96, c[0x0][0x2d0], -R3 ;  /* 0x0000b40060047a23 */ /* 0x000fe20000010803 */
[C---:B------:R-:W-:Y:S03]  /*5200*/  HMMA.16816.F32 R224, R8.reuse, R72, R164 ;  /* 0x0000004808e0723c */ /* 0x040fe600000018a4 */
[----:B------:R2:W-:Y:S04]  /*5210*/  MUFU.EX2 R193, R4 ;  /* 0x0000000400c17308 */ /* 0x0005e80000000800 */
[----:B------:R-:W-:Y:S01]  /*5220*/  IMAD.MOV.U32 R167, RZ, RZ, R176 ;  /* 0x000000ffffa77224 */ /* 0x000fe200078e00b0 */
[----:B------:R-:W-:Y:S01]  /*5230*/  MOV R166, R177 ;  /* 0x000000b100a67202 */ /* 0x000fe20000000f00 */
[----:B------:R-:W-:Y:S01]  /*5240*/  IMAD.MOV.U32 R165, RZ, RZ, R178 ;  /* 0x000000ffffa57224 */ /* 0x000fe200078e00b2 */
[----:B------:R-:W-:Y:S01]  /*5250*/  MOV R177, R19 ;  /* 0x0000001300b17202 */ /* 0x000fe20000000f00 */
[----:B------:R-:W-:Y:S01]  /*5260*/  IMAD.MOV.U32 R164, RZ, RZ, R179 ;  /* 0x000000ffffa47224 */ /* 0x000fe200078e00b3 */
[----:B------:R-:W-:Y:S01]  /*5270*/  HMMA.16816.F32 R220, R8, R52, R156 ;  /* 0x0000003408dc723c */ /* 0x000fe2000000189c */
[----:B------:R-:W-:-:S02]  /*5280*/  IMAD.MOV.U32 R179, RZ, RZ, R17 ;  /* 0x000000ffffb37224 */ /* 0x000fc400078e0011 */
[----:B------:R-:W-:Y:S02]  /*5290*/  IMAD.MOV.U32 R178, RZ, RZ, R18 ;  /* 0x000000ffffb27224 */ /* 0x000fe400078e0012 */
[----:B------:R-:W-:Y:S01]  /*52a0*/  IMAD.MOV.U32 R176, RZ, RZ, R16 ;  /* 0x000000ffffb07224 */ /* 0x000fe200078e0010 */
[----:B-1----:R-:W-:Y:S01]  /*52b0*/  FMNMX.FTZ R138, R0, R5, !PT ;  /* 0x00000005008a7209 */ /* 0x002fe20007810000 */
[--C-:B--2---:R-:W-:Y:S01]  /*52c0*/  FFMA.FTZ R4, R97, c[0x0][0x2d0], -R3.reuse ;  /* 0x0000b40061047a23 */ /* 0x104fe20000010803 */
[C---:B------:R-:W-:Y:S01]  /*52d0*/  HMMA.16816.F32 R16, R8.reuse, R48, R144 ;  /* 0x000000300810723c */ /* 0x040fe20000001890 */
[--C-:B------:R-:W-:Y:S01]  /*52e0*/  FFMA.FTZ R0, R113, c[0x0][0x2d0], -R3.reuse ;  /* 0x0000b40071007a23 */ /* 0x100fe20000010803 */
[----:B------:R-:W-:Y:S01]  /*52f0*/  FSETP.NEU.FTZ.AND P2, PT, R138, -INF , PT ;  /* 0xff8000008a00780b */ /* 0x000fe20003f5d000 */
[----:B------:R1:W-:Y:S05]  /*5300*/  MUFU.EX2 R192, R4 ;  /* 0x0000000400c07308 */ /* 0x0003ea0000000800 */
[C---:B------:R-:W-:Y:S03]  /*5310*/  HMMA.16816.F32 R128, R8.reuse, R58, R128 ;  /* 0x0000003a0880723c */ /* 0x040fe60000001880 */
[----:B------:R2:W-:Y:S05]  /*5320*/  MUFU.EX2 R147, R0 ;  /* 0x0000000000937308 */ /* 0x0005ea0000000800 */
[----:B------:R-:W-:Y:S01]  /*5330*/  HMMA.16816.F32 R156, R8, R54, R116 ;  /* 0x00000036089c723c */ /* 0x000fe20000001874 */
[----:B-1----:R-:W-:-:S04]  /*5340*/  FFMA.FTZ R4, R98, c[0x0][0x2d0], -R3 ;  /* 0x0000b40062047a23 */ /* 0x002fc80000010803 */
[----:B------:R1:W-:Y:S03]  /*5350*/  MUFU.EX2 R245, R4 ;  /* 0x0000000400f57308 */ /* 0x0003e60000000800 */
[----:B------:R-:W-:Y:S01]  /*5360*/  IMAD.MOV.U32 R146, RZ, RZ, R17 ;  /* 0x000000ffff927224 */ /* 0x000fe200078e0011 */
[----:B------:R-:W-:Y:S01]  /*5370*/  MOV R145, R19 ;  /* 0x0000001300917202 */ /* 0x000fe20000000f00 */
[----:B------:R-:W-:Y:S01]  /*5380*/  IMAD.MOV.U32 R144, RZ, RZ, R18 ;  /* 0x000000ffff907224 */ /* 0x000fe200078e0012 */
[----:B------:R-:W-:Y:S01]  /*5390*/  HMMA.16816.F32 R196, R8, R74, R80 ;  /* 0x0000004a08c4723c */ /* 0x000fe20000001850 */
[----:B--2---:R-:W-:-:S05]  /*53a0*/  FMUL.FTZ R0, R138, c[0x0][0x2d0] ;  /* 0x0000b4008a007a20 */ /* 0x004fca0000410000 */
[----:B------:R-:W-:Y:S02]  /*53b0*/  FSEL R0, R0, RZ, P2 ;  /* 0x000000ff00007208 */ /* 0x000fe40001000000 */
[----:B------:R-:W-:Y:S01]  /*53c0*/  HMMA.16816.F32 R200, R8, R62, R36 ;  /* 0x0000003e08c8723c */ /* 0x000fe20000001824 */
[----:B-1----:R-:W-:-:S04]  /*53d0*/  FFMA.FTZ R4, R99, c[0x0][0x2d0], -R3 ;  /* 0x0000b40063047a23 */ /* 0x002fc80000010803 */
[----:B------:R1:W-:Y:S03]  /*53e0*/  MUFU.EX2 R244, R4 ;  /* 0x0000000400f47308 */ /* 0x0003e60000000800 */
[C---:B------:R-:W-:Y:S01]  /*53f0*/  HMMA.16816.F32 R216, R8.reuse, R66, R28 ;  /* 0x0000004208d8723c */ /* 0x040fe2000000181c */
[--C-:B-1----:R-:W-:Y:S02]  /*5400*/  FFMA.FTZ R4, R112, c[0x0][0x2d0], -R3.reuse ;  /* 0x0000b40070047a23 */ /* 0x102fe40000010803 */
[----:B------:R-:W-:Y:S02]  /*5410*/  IMAD.MOV.U32 R112, RZ, RZ, R16 ;  /* 0x000000ffff707224 */ /* 0x000fe400078e0010 */
[----:B------:R1:W-:Y:S03]  /*5420*/  MUFU.EX2 R15, R4 ;  /* 0x00000004000f7308 */ /* 0x0003e60000000800 */
[----:B------:R-:W-:Y:S01]  /*5430*/  HMMA.16816.F32 R16, R8, R44, R140 ;  /* 0x0000002c0810723c */ /* 0x000fe2000000188c */
[----:B-1----:R-:W-:Y:S01]  /*5440*/  FFMA.FTZ R4, R115, c[0x0][0x2d0], -R3 ;  /* 0x0000b40073047a23 */ /* 0x002fe20000010803 */
[----:B------:R-:W-:-:S03]  /*5450*/  MOV R115, R213 ;  /* 0x000000d500737202 */ /* 0x000fc60000000f00 */
[----:B------:R1:W-:Y:S11]  /*5460*/  MUFU.EX2 R248, R4 ;  /* 0x0000000400f87308 */ /* 0x0003f60000000800 */
[----:B------:R-:W-:Y:S08]  /*5470*/  @!UPT UIADD3 URZ, URZ, URZ, URZ ;  /* 0x0000003f3f3ff290 */ /* 0x000ff0000fffe03f */
[----:B------:R-:W-:Y:S01]  /*5480*/  MOV R141, R18 ;  /* 0x00000012008d7202 */ /* 0x000fe20000000f00 */
[----:B------:R-:W-:Y:S01]  /*5490*/  IMAD.MOV.U32 R140, RZ, RZ, R19 ;  /* 0x000000ffff8c7224 */ /* 0x000fe200078e0013 */
[----:B------:R-:W-:Y:S01]  /*54a0*/  MOV R98, R16 ;  /* 0x0000001000627202 */ /* 0x000fe20000000f00 */
[----:B------:R-:W-:Y:S02]  /*54b0*/  IMAD.MOV.U32 R113, RZ, RZ, R17 ;  /* 0x000000ffff717224 */ /* 0x000fe400078e0011 */
[C---:B------:R-:W-:Y:S01]  /*54c0*/  HMMA.16816.F32 R16, R8.reuse, R70, R32 ;  /* 0x000000460810723c */ /* 0x040fe20000001820 */
[----:B-1----:R-:W-:Y:S02]  /*54d0*/  FFMA.FTZ R4, R114, c[0x0][0x2d0], -R3 ;  /* 0x0000b40072047a23 */ /* 0x002fe40000010803 */
[----:B------:R-:W-:Y:S02]  /*54e0*/  IMAD.MOV.U32 R114, RZ, RZ, R212 ;  /* 0x000000ffff727224 */ /* 0x000fe400078e00d4 */
[----:B------:R1:W2:Y:S03]  /*54f0*/  MUFU.EX2 R186, R4 ;  /* 0x0000000400ba7308 */ /* 0x0002a60000000800 */
[----:B------:R-:W-:Y:S11]  /*5500*/  HMMA.16816.F32 R212, R8, R46, R20 ;  /* 0x0000002e08d4723c */ /* 0x000ff60000001814 */
[----:B------:R-:W-:Y:S05]  /*5510*/  @!UPT UIADD3 URZ, URZ, URZ, URZ ;  /* 0x0000003f3f3ff290 */ /* 0x000fea000fffe03f */
[----:B------:R-:W-:Y:S01]  /*5520*/  IMAD.MOV.U32 R83, RZ, RZ, R17 ;  /* 0x000000ffff537224 */ /* 0x000fe200078e0011 */
[----:B------:R-:W-:Y:S01]  /*5530*/  MOV R81, R19 ;  /* 0x0000001300517202 */ /* 0x000fe20000000f00 */
[----:B-1----:R-:W-:Y:S01]  /*5540*/  FFMA.FTZ R4, R120, c[0x0][0x2d0], -R0 ;  /* 0x0000b40078047a23 */ /* 0x002fe20000010800 */
[----:B--2---:R-:W-:Y:S01]  /*5550*/  F2FP.PACK_AB R6, R186, R248 ;  /* 0x000000f8ba06723e */ /* 0x004fe200000000ff */
[----:B------:R-:W-:Y:S02]  /*5560*/  IMAD.MOV.U32 R82, RZ, RZ, R18 ;  /* 0x000000ffff527224 */ /* 0x000fe400078e0012 */
[----:B------:R1:W-:Y:S01]  /*5570*/  MUFU.EX2 R97, R4 ;  /* 0x0000000400617308 */ /* 0x0003e20000000800 */
[----:B------:R-:W-:Y:S02]  /*5580*/  IMAD.MOV.U32 R80, RZ, RZ, R16 ;  /* 0x000000ffff507224 */ /* 0x000fe400078e0010 */
[----:B-1----:R-:W-:-:S05]  /*5590*/  FFMA.FTZ R4, R121, c[0x0][0x2d0], -R0 ;  /* 0x0000b40079047a23 */ /* 0x002fca0000010800 */
[----:B------:R1:W2:Y:S02]  /*55a0*/  MUFU.EX2 R96, R4 ;  /* 0x0000000400607308 */ /* 0x0002a40000000800 */
[----:B-1----:R-:W-:-:S06]  /*55b0*/  FFMA.FTZ R4, R122, c[0x0][0x2d0], -R0 ;  /* 0x0000b4007a047a23 */ /* 0x002fcc0000010800 */
[----:B------:R1:W-:Y:S02]  /*55c0*/  MUFU.EX2 R99, R4 ;  /* 0x0000000400637308 */ /* 0x0003e40000000800 */
[----:B-1----:R-:W-:Y:S02]  /*55d0*/  FFMA.FTZ R4, R123, c[0x0][0x2d0], -R0 ;  /* 0x0000b4007b047a23 */ /* 0x002fe40000010800 */
[----:B------:R-:W-:Y:S04]  /*55e0*/  HMMA.16816.F32 R120, R8, R50, R24 ;  /* 0x000000320878723c */ /* 0x000fe80000001818 */
[----:B------:R1:W3:Y:S03]  /*55f0*/  MUFU.EX2 R14, R4 ;  /* 0x00000004000e7308 */ /* 0x0002e60000000800 */
[----:B------:R-:W-:-:S02]  /*5600*/  F2FP.PACK_AB R8, R192, R193 ;  /* 0x000000c1c008723e */ /* 0x000fc400000000ff */
[----:B------:R-:W-:Y:S02]  /*5610*/  F2FP.PACK_AB R10, R244, R245 ;  /* 0x000000f5f40a723e */ /* 0x000fe400000000ff */
[----:B--2---:R-:W-:Y:S01]  /*5620*/  F2FP.PACK_AB R9, R96, R97 ;  /* 0x000000616009723e */ /* 0x004fe200000000ff */
[----:B-1----:R-:W-:Y:S01]  /*5630*/  FFMA.FTZ R4, R124, c[0x0][0x2d0], -R0 ;  /* 0x0000b4007c047a23 */ /* 0x002fe20000010800 */
[----:B---3--:R-:W-:-:S03]  /*5640*/  F2FP.PACK_AB R11, R14, R99 ;  /* 0x000000630e0b723e */ /* 0x008fc600000000ff */
[----:B------:R1:W-:Y:S04]  /*5650*/  MUFU.EX2 R252, R4 ;  /* 0x0000000400fc7308 */ /* 0x0003e80000000800 */
[C---:B------:R-:W-:Y:S08]  /*5660*/  HMMA.16816.F32 R20, R8.reuse, R40, RZ ;  /* 0x000000280814723c */ /* 0x040ff000000018ff */
[----:B------:R-:W-:Y:S01]  /*5670*/  HMMA.16816.F32 R16, R8, R76, RZ ;  /* 0x0000004c0810723c */ /* 0x000fe200000018ff */
[----:B-1----:R-:W-:-:S06]  /*5680*/  FFMA.FTZ R4, R125, c[0x0][0x2d0], -R0 ;  /* 0x0000b4007d047a23 */ /* 0x002fcc0000010800 */
[----:B------:R-:W-:Y:S01]  /*5690*/  IMAD.MOV.U32 R77, RZ, RZ, R83 ;  /* 0x000000ffff4d7224 */ /* 0x000fe200078e0053 */
[----:B------:R1:W2:Y:S01]  /*56a0*/  MUFU.EX2 R142, R4 ;  /* 0x00000004008e7308 */ /* 0x0002a20000000800 */
[----:B------:R-:W-:Y:S01]  /*56b0*/  HMMA.16816.F32 R36, R8, R84, RZ ;  /* 0x000000540824723c */ /* 0x000fe200000018ff */
[----:B------:R-:W-:-:S06]  /*56c0*/  IMAD.MOV.U32 R76, RZ, RZ, R80 ;  /* 0x000000ffff4c7224 */ /* 0x000fcc00078e0050 */
[----:B------:R-:W-:Y:S01]  /*56d0*/  MOV R85, R147 ;  /* 0x0000009300557202 */ /* 0x000fe20000000f00 */
[----:B------:R-:W-:Y:S01]  /*56e0*/  HMMA.16816.F32 R32, R8, R88, RZ ;  /* 0x000000580820723c */ /* 0x000fe200000018ff */
[----:B------:R-:W-:Y:S02]  /*56f0*/  IMAD.MOV.U32 R84, RZ, RZ, R82 ;  /* 0x000000ffff547224 */ /* 0x000fe400078e0052 */
[----:B-1----:R-:W-:Y:S01]  /*5700*/  FFMA.FTZ R4, R126, c[0x0][0x2d0], -R0 ;  /* 0x0000b4007e047a23 */ /* 0x002fe20000010800 */
[----:B--2---:R-:W-:-:S04]  /*5710*/  F2FP.PACK_AB R5, R142, R252 ;  /* 0x000000fc8e05723e */ /* 0x004fc800000000ff */
[C---:B------:R-:W-:Y:S01]  /*5720*/  HMMA.16816.F32 R28, R8.reuse, R92, RZ ;  /* 0x0000005c081c723c */ /* 0x040fe200000018ff */
[----:B------:R-:W-:Y:S01]  /*5730*/  MOV R88, R98 ;  /* 0x0000006200587202 */ /* 0x000fe20000000f00 */
[----:B------:R1:W-:Y:S01]  /*5740*/  MUFU.EX2 R231, R4 ;  /* 0x0000000400e77308 */ /* 0x0003e20000000800 */
[----:B------:R-:W-:Y:S02]  /*5750*/  IMAD.MOV.U32 R98, RZ, RZ, R206 ;  /* 0x000000ffff627224 */ /* 0x000fe400078e00ce */
[----:B------:R-:W-:Y:S02]  /*5760*/  IMAD.MOV.U32 R89, RZ, RZ, R205 ;  /* 0x000000ffff597224 */ /* 0x000fe400078e00cd */
[----:B------:R-:W-:Y:S01]  /*5770*/  IMAD.MOV.U32 R92, RZ, RZ, R140 ;  /* 0x000000ffff5c7224 */ /* 0x000fe200078e008c */
[----:B------:R-:W-:Y:S01]  /*5780*/  HMMA.16816.F32 R24, R8, R100, RZ ;  /* 0x000000640818723c */ /* 0x000fe200000018ff */
[----:B------:R-:W-:Y:S01]  /*5790*/  IMAD.MOV.U32 R93, RZ, RZ, R113 ;  /* 0x000000ffff5d7224 */ /* 0x000fe200078e0071 */
[----:B------:R-:W-:-:S05]  /*57a0*/  MOV R140, R112 ;  /* 0x00000070008c7202 */ /* 0x000fca0000000f00 */
[----:B------:R-:W-:Y:S01]  /*57b0*/  IMAD.MOV.U32 R100, RZ, RZ, R141 ;  /* 0x000000ffff647224 */ /* 0x000fe200078e008d */
[----:B------:R-:W-:Y:S01]  /*57c0*/  MOV R101, R155 ;  /* 0x0000009b00657202 */ /* 0x000fe20000000f00 */
[----:B------:R-:W-:Y:S01]  /*57d0*/  IMAD.MOV.U32 R155, RZ, RZ, R207 ;  /* 0x000000ffff9b7224 */ /* 0x000fe200078e00cf */
[----:B------:R-:W-:Y:S01]  /*57e0*/  HMMA.16816.F32 R40, R8, R42, RZ ;  /* 0x0000002a0828723c */ /* 0x000fe200000018ff */
[----:B-1----:R-:W-:Y:S02]  /*57f0*/  FFMA.FTZ R4, R127, c[0x0][0x2d0], -R0 ;  /* 0x0000b4007f047a23 */ /* 0x002fe40000010800 */
[----:B------:R-:W-:Y:S02]  /*5800*/  IMAD.MOV.U32 R141, RZ, RZ, R179 ;  /* 0x000000ffff8d7224 */ /* 0x000fe400078e00b3 */
[----:B------:R1:W2:Y:S02]  /*5810*/  MUFU.EX2 R143, R4 ;  /* 0x00000004008f7308 */ /* 0x0002a40000000800 */
[----:B-1----:R-:W-:Y:S01]  /*5820*/  F2FP.PACK_AB R4, R147, R15 ;  /* 0x0000000f9304723e */ /* 0x002fe200000000ff */
[----:B------:R-:W-:Y:S01]  /*5830*/  IMAD.MOV.U32 R147, RZ, RZ, R204 ;  /* 0x000000ffff937224 */ /* 0x000fe200078e00cc */
[----:B--2---:R-:W-:-:S07]  /*5840*/  F2FP.PACK_AB R7, R143, R231 ;  /* 0x000000e78f07723e */ /* 0x004fce00000000ff */
[C---:B------:R-:W-:Y:S07]  /*5850*/  HMMA.16816.F32 R148, R4.reuse, R56, R20 ;  /* 0x000000380494723c */ /* 0x040fee0000001814 */
[----:B------:R-:W-:Y:S01]  /*5860*/  MOV R56, R145 ;  /* 0x0000009100387202 */ /* 0x000fe20000000f00 */
[----:B------:R-:W-:Y:S01]  /*5870*/  HMMA.16816.F32 R160, R4, R52, R16 ;  /* 0x0000003404a0723c */ /* 0x000fe20000001810 */
[----:B------:R-:W-:Y:S01]  /*5880*/  IMAD.MOV.U32 R57, RZ, RZ, R144 ;  /* 0x000000ffff397224 */ /* 0x000fe200078e0090 */
[----:B------:R-:W-:Y:S01]  /*5890*/  MOV R145, R177 ;  /* 0x000000b100917202 */ /* 0x000fe20000000f00 */
[----:B------:R-:W-:-:S04]  /*58a0*/  IMAD.MOV.U32 R144, RZ, RZ, R178 ;  /* 0x000000ffff907224 */ /* 0x000fc800078e00b2 */
[----:B------:R-:W-:Y:S01]  /*58b0*/  IMAD.MOV.U32 R53, RZ, RZ, R146 ;  /* 0x000000ffff357224 */ /* 0x000fe200078e0092 */
[----:B------:R-:W-:Y:S01]  /*58c0*/  HMMA.16816.F32 R20, R8, R104, RZ ;  /* 0x000000680814723c */ /* 0x000fe200000018ff */
[----:B------:R-:W-:Y:S01]  /*58d0*/  MOV R52, R81 ;  /* 0x0000005100347202 */ /* 0x000fe20000000f00 */
[----:B------:R-:W-:-:S05]  /*58e0*/  IMAD.MOV.U32 R146, RZ, RZ, R176 ;  /* 0x000000ffff927224 */ /* 0x000fca00078e00b0 */
[----:B------:R-:W-:Y:S01]  /*58f0*/  MOV R104, R140 ;  /* 0x0000008c00687202 */ /* 0x000fe20000000f00 */
[----:B------:R-:W-:Y:S01]  /*5900*/  HMMA.16816.F32 R16, R8, R108, RZ ;  /* 0x0000006c0810723c */ /* 0x000fe200000018ff */
[----:B------:R-:W-:-:S06]  /*5910*/  MOV R105, R53 ;  /* 0x0000003500697202 */ /* 0x000fcc0000000f00 */
[----:B------:R-:W-:Y:S01]  /*5920*/  IMAD.MOV.U32 R109, RZ, RZ, R114 ;  /* 0x000000ffff6d7224 */ /* 0x000fe200078e0072 */
[----:B------:R-:W-:Y:S01]  /*5930*/  MOV R108, R115 ;  /* 0x00000073006c7202 */ /* 0x000fe20000000f00 */
[C---:B------:R-:W-:Y:S07]  /*5940*/  HMMA.16816.F32 R176, R4.reuse, R72, R36 ;  /* 0x0000004804b0723c */ /* 0x040fee0000001824 */
[----:B------:R-:W-:Y:S01]  /*5950*/  IMAD.MOV.U32 R73, RZ, RZ, R147 ;  /* 0x000000ffff497224 */ /* 0x000fe200078e0093 */
[----:B------:R-:W-:Y:S01]  /*5960*/  HMMA.16816.F32 R80, R4, R60, R32 ;  /* 0x0000003c0450723c */ /* 0x000fe20000001820 */
[----:B------:R-:W-:-:S07]  /*5970*/  IMAD.MOV.U32 R72, RZ, RZ, R152 ;  /* 0x000000ffff487224 */ /* 0x000fce00078e0098 */
[C---:B------:R-:W-:Y:S08]  /*5980*/  HMMA.16816.F32 R124, R4.reuse, R68, R28 ;  /* 0x00000044047c723c */ /* 0x040ff0000000181c */
[C---:B------:R-:W-:Y:S08]  /*5990*/  HMMA.16816.F32 R116, R4.reuse, R64, R24 ;  /* 0x000000400474723c */ /* 0x040ff00000001818 */
[C---:B------:R-:W-:Y:S08]  /*59a0*/  HMMA.16816.F32 R112, R4.reuse, R48, R20 ;  /* 0x000000300470723c */ /* 0x040ff00000001814 */
[----:B------:R-:W-:Y:S08]  /*59b0*/  HMMA.16816.F32 R204, R4, R44, R16 ;  /* 0x0000002c04cc723c */ /* 0x000ff00000001810 */
[C---:B------:R-:W-:Y:S07]  /*59c0*/  HMMA.16816.F32 R36, R8.reuse, R78, RZ ;  /* 0x0000004e0824723c */ /* 0x040fee00000018ff */
[----:B------:R-:W-:Y:S01]  /*59d0*/  IMAD.MOV.U32 R79, RZ, RZ, R52 ;  /* 0x000000ffff4f7224 */ /* 0x000fe200078e0034 */
[----:B------:R-:W-:Y:S01]  /*59e0*/  HMMA.16816.F32 R32, R8, R86, RZ ;  /* 0x000000560820723c */ /* 0x000fe200000018ff */
[----:B------:R-:W-:Y:S01]  /*59f0*/  IMAD.MOV.U32 R78, RZ, RZ, R84 ;  /* 0x000000ffff4e7224 */ /* 0x000fe200078e0054 */
[----:B------:R-:W-:-:S05]  /*5a00*/  MOV R84, R185 ;  /* 0x000000b900547202 */ /* 0x000fca0000000f00 */
[----:B------:R-:W-:Y:S01]  /*5a10*/  IMAD.MOV.U32 R86, RZ, RZ, R100 ;  /* 0x000000ffff567224 */ /* 0x000fe200078e0064 */
[----:B------:R-:W-:Y:S01]  /*5a20*/  HMMA.16816.F32 R28, R8, R90, RZ ;  /* 0x0000005a081c723c */ /* 0x000fe200000018ff */
[----:B------:R-:W-:Y:S02]  /*5a30*/  MOV R100, R155 ;  /* 0x0000009b00647202 */ /* 0x000fe40000000f00 */
[----:B------:R-:W-:Y:S01]  /*5a40*/  MOV R87, R92 ;  /* 0x0000005c00577202 */ /* 0x000fe20000000f00 */
[----:B------:R-:W-:-:S03]  /*5a50*/  IMAD.MOV.U32 R92, RZ, RZ, R187 ;  /* 0x000000ffff5c7224 */ /* 0x000fc600078e00bb */
[----:B------:R-:W-:Y:S01]  /*5a60*/  IMAD.MOV.U32 R90, RZ, RZ, R144 ;  /* 0x000000ffff5a7224 */ /* 0x000fe200078e0090 */
[----:B------:R-:W-:Y:S01]  /*5a70*/  HMMA.16816.F32 R24, R8, R94, RZ ;  /* 0x0000005e0818723c */ /* 0x000fe200000018ff */
[----:B------:R-:W-:-:S06]  /*5a80*/  MOV R91, R145 ;  /* 0x00000091005b7202 */ /* 0x000fcc0000000f00 */
[----:B------:R-:W-:Y:S01]  /*5a90*/  IMAD.MOV.U32 R94, RZ, RZ, R88 ;  /* 0x000000ffff5e7224 */ /* 0x000fe200078e0058 */
[C---:B------:R-:W-:Y:S01]  /*5aa0*/  HMMA.16816.F32 R20, R8.reuse, R102, RZ ;  /* 0x000000660814723c */ /* 0x040fe200000018ff */
[----:B------:R-:W-:Y:S02]  /*5ab0*/  IMAD.MOV.U32 R88, RZ, RZ, R146 ;  /* 0x000000ffff587224 */ /* 0x000fe400078e0092 */
[----:B------:R-:W-:Y:S02]  /*5ac0*/  IMAD.MOV.U32 R95, RZ, RZ, R93 ;  /* 0x000000ffff5f7224 */ /* 0x000fe400078e005d */
[----:B------:R-:W-:Y:S02]  /*5ad0*/  IMAD.MOV.U32 R93, RZ, RZ, R186 ;  /* 0x000000ffff5d7224 */ /* 0x000fe400078e00ba */
[----:B------:R-:W-:Y:S01]  /*5ae0*/  MOV R103, R89 ;  /* 0x0000005900677202 */ /* 0x000fe20000000f00 */
[----:B------:R-:W-:Y:S01]  /*5af0*/  HMMA.16816.F32 R16, R8, R106, RZ ;  /* 0x0000006a0810723c */ /* 0x000fe200000018ff */
[----:B------:R-:W-:-:S02]  /*5b00*/  IMAD.MOV.U32 R89, RZ, RZ, R141 ;  /* 0x000000ffff597224 */ /* 0x000fc400078e008d */
[----:B------:R-:W-:-:S04]  /*5b10*/  IMAD.MOV.U32 R102, RZ, RZ, R56 ;  /* 0x000000ffff667224 */ /* 0x000fc800078e0038 */
[----:B------:R-:W-:Y:S01]  /*5b20*/  IMAD.MOV.U32 R107, RZ, RZ, R57 ;  /* 0x000000ffff6b7224 */ /* 0x000fe200078e0039 */
[----:B------:R-:W-:Y:S01]  /*5b30*/  HMMA.16816.F32 R8, R8, R110, RZ ;  /* 0x0000006e0808723c */ /* 0x000fe200000018ff */
[----:B------:R-:W-:-:S06]  /*5b40*/  MOV R106, R154 ;  /* 0x0000009a006a7202 */ /* 0x000fcc0000000f00 */
[----:B------:R-:W-:Y:S01]  /*5b50*/  IMAD.MOV.U32 R111, RZ, RZ, R153 ;  /* 0x000000ffff6f7224 */ /* 0x000fe200078e0099 */
[----:B------:R-:W-:Y:S01]  /*5b60*/  HMMA.16816.F32 R40, R4, R58, R40 ;  /* 0x0000003a0428723c */ /* 0x000fe20000001828 */
[----:B------:R-:W-:Y:S02]  /*5b70*/  IMAD.MOV.U32 R110, RZ, RZ, R94 ;  /* 0x000000ffff6e7224 */ /* 0x000fe400078e005e */
[----:B------:R-:W-:-:S05]  /*5b80*/  IMAD.MOV.U32 R94, RZ, RZ, R108 ;  /* 0x000000ffff5e7224 */ /* 0x000fca00078e006c */
[C---:B------:R-:W-:Y:S08]  /*5b90*/  HMMA.16816.F32 R36, R4.reuse, R54, R36 ;  /* 0x000000360424723c */ /* 0x040ff00000001824 */
[C---:B------:R-:W-:Y:S08]  /*5ba0*/  HMMA.16816.F32 R32, R4.reuse, R74, R32 ;  /* 0x0000004a0420723c */ /* 0x040ff00000001820 */
[----:B------:R-:W-:Y:S01]  /*5bb0*/  HMMA.16816.F32 R28, R4, R62, R28 ;  /* 0x0000003e041c723c */ /* 0x000fe2000000181c */
[----:B------:R-:W-:Y:S01]  /*5bc0*/  MOV R75, R106 ;  /* 0x0000006a004b7202 */ /* 0x000fe20000000f00 */
[----:B------:R-:W-:-:S02]  /*5bd0*/  IMAD.MOV.U32 R106, RZ, RZ, R107 ;  /* 0x000000ffff6a7224 */ /* 0x000fc400078e006b */
[----:B------:R-:W-:Y:S02]  /*5be0*/  IMAD.MOV.U32 R74, RZ, RZ, R111 ;  /* 0x000000ffff4a7224 */ /* 0x000fe400078e006f */
[----:B------:R-:W-:Y:S01]  /*5bf0*/  IMAD.MOV.U32 R107, RZ, RZ, R102 ;  /* 0x000000ffff6b7224 */ /* 0x000fe200078e0066 */
[----:B------:R-:W-:Y:S01]  /*5c00*/  MOV R102, R86 ;  /* 0x0000005600667202 */ /* 0x000fe20000000f00 */
[----:B------:R-:W-:Y:S01]  /*5c10*/  HMMA.16816.F32 R68, R4, R70, R24 ;  /* 0x000000460444723c */ /* 0x000fe20000001818 */
[----:B------:R-:W-:Y:S01]  /*5c20*/  LDSM.16.MT88.4 R24, [R234+0x1100] ;  /* 0x00110000ea18783b */ /* 0x000fe20000004200 */
[----:B------:R-:W-:Y:S01]  /*5c30*/  IMAD.MOV.U32 R111, RZ, RZ, R95 ;  /* 0x000000ffff6f7224 */ /* 0x000fe200078e005f */
[----:B------:R-:W-:Y:S01]  /*5c40*/  MOV R95, R109 ;  /* 0x0000006d005f7202 */ /* 0x000fe20000000f00 */
[----:B------:R-:W-:-:S04]  /*5c50*/  IMAD.MOV.U32 R86, RZ, RZ, R251 ;  /* 0x000000ffff567224 */ /* 0x000fc800078e00fb */
[C---:B------:R-:W-:Y:S01]  /*5c60*/  HMMA.16816.F32 R64, R4.reuse, R66, R20 ;  /* 0x000000420440723c */ /* 0x040fe20000001814 */
[----:B------:R-:W-:Y:S07]  /*5c70*/  LDSM.16.MT88.4 R20, [R236+0x1100] ;  /* 0x00110000ec14783b */ /* 0x000fee0000004200 */
[C---:B------:R-:W-:Y:S01]  /*5c80*/  HMMA.16816.F32 R48, R4.reuse, R50, R16 ;  /* 0x000000320430723c */ /* 0x040fe20000001810 */
[----:B------:R-:W1:Y:S07]  /*5c90*/  LDSM.16.MT88.4 R16, [R233+0x1100] ;  /* 0x00110000e910783b */ /* 0x000e6e0000004200 */
[----:B------:R-:W-:Y:S01]  /*5ca0*/  HMMA.16816.F32 R44, R4, R46, R8 ;  /* 0x0000002e042c723c */ /* 0x000fe20000001808 */
[----:B------:R-:W-:Y:S01]  /*5cb0*/  MOV R108, R249 ;  /* 0x000000f9006c7202 */ /* 0x000fe20000000f00 */
[----:B------:R-:W-:Y:S01]  /*5cc0*/  IMAD.MOV.U32 R109, RZ, RZ, R248 ;  /* 0x000000ffff6d7224 */ /* 0x000fe200078e00f8 */
[----:B------:R2:W5:Y:S04]  /*5cd0*/  LDL.LU R251, [R1+0x8c] ;  /* 0x00008c0001fb7983 */ /* 0x0005680000300800 */
[----:B------:R-:W-:-:S02]  /*5ce0*/  FFMA.FTZ R4, R169, c[0x0][0x2d0], -R3 ;  /* 0x0000b400a9047a23 */ /* 0x000fc40000010803 */
[----:B------:R-:W-:Y:S01]  /*5cf0*/  FFMA.FTZ R5, R174, c[0x0][0x2d0], -R13 ;  /* 0x0000b400ae057a23 */ /* 0x000fe2000001080d */
[----:B------:R-:W-:Y:S01]  /*5d00*/  MOV R174, R165 ;  /* 0x000000a500ae7202 */ /* 0x000fe20000000f00 */
[----:B------:R3:W-:Y:S08]  /*5d10*/  MUFU.EX2 R61, R4 ;  /* 0x00000004003d7308 */ /* 0x0007f00000000800 */
[----:B------:R-:W-:Y:S01]  /*5d20*/  MUFU.EX2 R59, R5 ;  /* 0x00000005003b7308 */ /* 0x000fe20000000800 */
[----:B---3--:R-:W-:-:S07]  /*5d30*/  FFMA.FTZ R4, R168, c[0x0][0x2d0], -R3 ;  /* 0x0000b400a8047a23 */ /* 0x008fce0000010803 */
[----:B------:R3:W4:Y:S02]  /*5d40*/  MUFU.EX2 R140, R4 ;  /* 0x00000004008c7308 */ /* 0x0007240000000800 */
[----:B---3--:R-:W-:Y:S01]  /*5d50*/  FFMA.FTZ R4, R135, c[0x0][0x2d0], -R3 ;  /* 0x0000b40087047a23 */ /* 0x008fe20000010803 */
[----:B----4-:R-:W-:-:S05]  /*5d60*/  F2FP.PACK_AB R8, R140, R61 ;  /* 0x0000003d8c08723e */ /* 0x010fca00000000ff */
[----:B------:R3:W-:Y:S02]  /*5d70*/  MUFU.EX2 R135, R4 ;  /* 0x0000000400877308 */ /* 0x0007e40000000800 */
[----:B---3--:R-:W-:-:S06]  /*5d80*/  FFMA.FTZ R4, R133, c[0x0][0x2d0], -R3 ;  /* 0x0000b40085047a23 */ /* 0x008fcc0000010803 */
[----:B------:R3:W4:Y:S02]  /*5d90*/  MUFU.EX2 R141, R4 ;  /* 0x00000004008d7308 */ /* 0x0007240000000800 */
[----:B---3--:R-:W-:Y:S01]  /*5da0*/  FFMA.FTZ R4, R172, c[0x0][0x2d0], -R0 ;  /* 0x0000b400ac047a23 */ /* 0x008fe20000010800 */
[----:B----4-:R-:W-:Y:S01]  /*5db0*/  F2FP.PACK_AB R10, R141, R135 ;  /* 0x000000878d0a723e */ /* 0x010fe200000000ff */
[----:B------:R-:W-:-:S04]  /*5dc0*/  IMAD.MOV.U32 R172, RZ, RZ, R167 ;  /* 0x000000ffffac7224 */ /* 0x000fc800078e00a7 */
[----:B------:R3:W-:Y:S02]  /*5dd0*/  MUFU.EX2 R57, R4 ;  /* 0x0000000400397308 */ /* 0x0007e40000000800 */
[----:B---3--:R-:W-:-:S06]  /*5de0*/  FFMA.FTZ R4, R171, c[0x0][0x2d0], -R0 ;  /* 0x0000b400ab047a23 */ /* 0x008fcc0000010800 */
[----:B------:R3:W4:Y:S02]  /*5df0*/  MUFU.EX2 R60, R4 ;  /* 0x00000004003c7308 */ /* 0x0007240000000800 */
[----:B---3--:R-:W-:Y:S01]  /*5e00*/  FFMA.FTZ R4, R170, c[0x0][0x2d0], -R0 ;  /* 0x0000b400aa047a23 */ /* 0x008fe20000010800 */
[----:B----4-:R-:W-:-:S05]  /*5e10*/  F2FP.PACK_AB R9, R60, R57 ;  /* 0x000000393c09723e */ /* 0x010fca00000000ff */
[----:B------:R3:W-:Y:S02]  /*5e20*/  MUFU.EX2 R63, R4 ;  /* 0x00000004003f7308 */ /* 0x0007e40000000800 */
[----:B---3--:R-:W-:-:S06]  /*5e30*/  FFMA.FTZ R4, R136, c[0x0][0x2d0], -R0 ;  /* 0x0000b40088047a23 */ /* 0x008fcc0000010800 */
[----:B------:R3:W4:Y:S02]  /*5e40*/  MUFU.EX2 R133, R4 ;  /* 0x0000000400857308 */ /* 0x0007240000000800 */
[----:B---3--:R-:W-:Y:S01]  /*5e50*/  FFMA.FTZ R4, R180, c[0x0][0x2d0], -R13 ;  /* 0x0000b400b4047a23 */ /* 0x008fe2000001080d */
[----:B----4-:R-:W-:-:S05]  /*5e60*/  F2FP.PACK_AB R11, R133, R63 ;  /* 0x0000003f850b723e */ /* 0x010fca00000000ff */
[----:B------:R3:W-:Y:S02]  /*5e70*/  MUFU.EX2 R54, R4 ;  /* 0x0000000400367308 */ /* 0x0007e40000000800 */
[C---:B-1----:R-:W-:Y:S08]  /*5e80*/  HMMA.16816.F32 R148, R8.reuse, R16, R148 ;  /* 0x000000100894723c */ /* 0x042ff00000001894 */
[----:B------:R-:W-:Y:S01]  /*5e90*/  HMMA.16816.F32 R40, R8, R18, R40 ;  /* 0x000000120828723c */ /* 0x000fe20000001828 */
[----:B---3--:R-:W-:-:S02]  /*5ea0*/  FFMA.FTZ R4, R175, c[0x0][0x2d0], -R13 ;  /* 0x0000b400af047a23 */ /* 0x008fc4000001080d */
[----:B------:R-:W-:Y:S02]  /*5eb0*/  IMAD.MOV.U32 R175, RZ, RZ, R164 ;  /* 0x000000ffffaf7224 */ /* 0x000fe400078e00a4 */
[----:B------:R1:W-:Y:S03]  /*5ec0*/  MUFU.EX2 R56, R4 ;  /* 0x0000000400387308 */ /* 0x0003e60000000800 */
[C---:B------:R-:W-:Y:S08]  /*5ed0*/  HMMA.16816.F32 R176, R8.reuse, R20, R176 ;  /* 0x0000001408b0723c */ /* 0x040ff000000018b0 */
[----:B------:R-:W-:Y:S01]  /*5ee0*/  HMMA.16816.F32 R32, R8, R22, R32 ;  /* 0x000000160820723c */ /* 0x000fe20000001820 */
[----:B-1----:R-:W-:-:S07]  /*5ef0*/  FFMA.FTZ R4, R173, c[0x0][0x2d0], -R13 ;  /* 0x0000b400ad047a23 */ /* 0x002fce000001080d */
[C---:B------:R-:W-:Y:S01]  /*5f00*/  HMMA.16816.F32 R160, R8.reuse, R24, R160 ;  /* 0x0000001808a0723c */ /* 0x040fe200000018a0 */
[----:B------:R-:W-:Y:S01]  /*5f10*/  IMAD.MOV.U32 R173, RZ, RZ, R166 ;  /* 0x000000ffffad7224 */ /* 0x000fe200078e00a6 */
[----:B------:R1:W3:Y:S06]  /*5f20*/  MUFU.EX2 R62, R4 ;  /* 0x00000004003e7308 */ /* 0x0002ec0000000800 */
[----:B------:R-:W-:Y:S01]  /*5f30*/  HMMA.16816.F32 R36, R8, R26, R36 ;  /* 0x0000001a0824723c */ /* 0x000fe20000001824 */
[----:B-1----:R-:W-:Y:S01]  /*5f40*/  FFMA.FTZ R4, R184, c[0x0][0x2d0], -R12 ;  /* 0x0000b400b8047a23 */ /* 0x002fe2000001080c */
[----:B---3--:R-:W-:-:S03]  /*5f50*/  F2FP.PACK_AB R6, R62, R59 ;  /* 0x0000003b3e06723e */ /* 0x008fc600000000ff */
[----:B------:R1:W-:Y:S02]  /*5f60*/  MUFU.EX2 R52, R4 ;  /* 0x0000000400347308 */ /* 0x0003e40000000800 */
[----:B-1----:R-:W-:-:S06]  /*5f70*/  FFMA.FTZ R4, R183, c[0x0][0x2d0], -R12 ;  /* 0x0000b400b7047a23 */ /* 0x002fcc000001080c */
[----:B------:R1:W3:Y:S02]  /*5f80*/  MUFU.EX2 R53, R4 ;  /* 0x0000000400357308 */ /* 0x0002e40000000800 */
[----:B-1----:R-:W-:Y:S01]  /*5f90*/  FFMA.FTZ R4, R182, c[0x0][0x2d0], -R12 ;  /* 0x0000b400b6047a23 */ /* 0x002fe2000001080c */
[----:B---3--:R-:W-:-:S05]  /*5fa0*/  F2FP.PACK_AB R5, R53, R52 ;  /* 0x000000343505723e */ /* 0x008fca00000000ff */
[----:B------:R1:W-:Y:S02]  /*5fb0*/  MUFU.EX2 R55, R4 ;  /* 0x0000000400377308 */ /* 0x0003e40000000800 */
[----:B-1----:R-:W-:-:S06]  /*5fc0*/  FFMA.FTZ R4, R181, c[0x0][0x2d0], -R12 ;  /* 0x0000b400b5047a23 */ /* 0x002fcc000001080c */
[----:B------:R1:W3:Y:S02]  /*5fd0*/  MUFU.EX2 R58, R4 ;  /* 0x00000004003a7308 */ /* 0x0002e40000000800 */
[----:B-1----:R-:W-:Y:S02]  /*5fe0*/  F2FP.PACK_AB R4, R56, R54 ;  /* 0x000000363804723e */ /* 0x002fe400000000ff */
[----:B---3--:R-:W-:-:S07]  /*5ff0*/  F2FP.PACK_AB R7, R58, R55 ;  /* 0x000000373a07723e */ /* 0x008fce00000000ff */
[C---:B------:R-:W-:Y:S08]  /*6000*/  HMMA.16816.F32 R144, R4.reuse, R16, R208 ;  /* 0x000000100490723c */ /* 0x040ff000000018d0 */
[C---:B------:R-:W-:Y:S01]  /*6010*/  HMMA.16816.F32 R152, R4.reuse, R18, R128 ;  /* 0x000000120498723c */ /* 0x040fe20000001880 */
[----:B------:R-:W1:Y:S07]  /*6020*/  LDSM.16.MT88.4 R16, [R235+0x1100] ;  /* 0x00110000eb10783b */ /* 0x000e6e0000004200 */
[C---:B------:R-:W-:Y:S08]  /*6030*/  HMMA.16816.F32 R180, R4.reuse, R20, R224 ;  /* 0x0000001404b4723c */ /* 0x040ff000000018e0 */
[C---:B------:R-:W-:Y:S01]  /*6040*/  HMMA.16816.F32 R184, R4.reuse, R22, R196 ;  /* 0x0000001604b8723c */ /* 0x040fe200000018c4 */
[----:B------:R-:W-:Y:S07]  /*6050*/  LDSM.16.MT88.4 R20, [R234+0x3100] ;  /* 0x00310000ea14783b */ /* 0x000fee0000004200 */
[----:B------:R-:W-:Y:S01]  /*6060*/  HMMA.16816.F32 R164, R4, R24, R220 ;  /* 0x0000001804a4723c */ /* 0x000fe200000018dc */
[----:B------:R-:W-:-:S07]  /*6070*/  IMAD.MOV.U32 R136, RZ, RZ, R102 ;  /* 0x000000ffff887224 */ /* 0x000fce00078e0066 */
[----:B------:R-:W-:Y:S01]  /*6080*/  HMMA.16816.F32 R168, R4, R26, R156 ;  /* 0x0000001a04a8723c */ /* 0x000fe2000000189c */
[----:B------:R-:W3:Y:S07]  /*6090*/  LDSM.16.MT88.4 R24, [R233+0x3100] ;  /* 0x00310000e918783b */ /* 0x000eee0000004200 */
[-C--:B-1----:R-:W-:Y:S08]  /*60a0*/  HMMA.16816.F32 R224, R8, R16.reuse, R80 ;  /* 0x0000001008e0723c */ /* 0x082ff00000001850 */
[C---:B------:R-:W-:Y:S07]  /*60b0*/  HMMA.16816.F32 R196, R4.reuse, R16, R172 ;  /* 0x0000001004c4723c */ /* 0x040fee00000018ac */
[----:B------:R-:W-:Y:S01]  /*60c0*/  MOV R172, R103 ;  /* 0x0000006700ac7202 */ /* 0x000fe20000000f00 */
[----:B------:R-:W-:Y:S01]  /*60d0*/  HMMA.16816.F32 R200, R4, R18, R200 ;  /* 0x0000001204c8723c */ /* 0x000fe200000018c8 */
[----:B------:R-:W-:-:S07]  /*60e0*/  IMAD.MOV.U32 R103, RZ, RZ, R87 ;  /* 0x000000ffff677224 */ /* 0x000fce00078e0057 */
[----:B------:R-:W-:Y:S01]  /*60f0*/  HMMA.16816.F32 R220, R8, R18, R28 ;  /* 0x0000001208dc723c */ /* 0x000fe2000000181c */
[----:B------:R-:W1:Y:S04]  /*6100*/  LDSM.16.MT88.4 R16, [R236+0x3100] ;  /* 0x00310000ec10783b */ /* 0x000e680000004200 */
[----:B------:R-:W4:Y:S01]  /*6110*/  LDSM.16.MT88.4 R28, [R235+0x3100] ;  /* 0x00310000eb1c783b */ /* 0x000f220000004200 */
[----:B------:R-:W-:Y:S01]  /*6120*/  IMAD.MOV.U32 R87, RZ, RZ, R250 ;  /* 0x000000ffff577224 */ /* 0x000fe200078e00fa */
[----:B------:R-:W-:Y:S01]  /*6130*/  MOV R174, R110 ;  /* 0x0000006e00ae7202 */ /* 0x000fe20000000f00 */
[----:B------:R-:W-:Y:S01]  /*6140*/  IMAD.MOV.U32 R173, RZ, RZ, R172 ;  /* 0x000000ffffad7224 */ /* 0x000fe200078e00ac */
[----:B------:R-:W-:Y:S01]  /*6150*/  MOV R172, R103 ;  /* 0x0000006700ac7202 */ /* 0x000fe20000000f00 */
[----:B------:R-:W-:Y:S01]  /*6160*/  IMAD.MOV.U32 R175, RZ, RZ, R111 ;  /* 0x000000ffffaf7224 */ /* 0x000fe200078e006f */
[----:B------:R-:W-:Y:S01]  /*6170*/  MOV R102, R86 ;  /* 0x0000005600667202 */ /* 0x000fe20000000f00 */
[----:B------:R-:W-:Y:S01]  /*6180*/  IMAD.MOV.U32 R110, RZ, RZ, R94 ;  /* 0x000000ffff6e7224 */ /* 0x000fe200078e005e */
[----:B---3--:R-:W-:Y:S01]  /*6190*/  HMMA.16816.F32 R72, R4, R24, R72 ;  /* 0x000000180448723c */ /* 0x008fe20000001848 */
[----:B------:R-:W-:Y:S01]  /*61a0*/  IMAD.MOV.U32 R111, RZ, RZ, R95 ;  /* 0x000000ffff6f7224 */ /* 0x000fe200078e005f */
[----:B------:R-:W-:Y:S01]  /*61b0*/  MOV R95, R109 ;  /* 0x0000006d005f7202 */ /* 0x000fe20000000f00 */
[----:B------:R-:W-:Y:S01]  /*61c0*/  IMAD.MOV.U32 R103, RZ, RZ, R87 ;  /* 0x000000ffff677224 */ /* 0x000fe200078e0057 */
[----:B------:R2:W5:Y:S01]  /*61d0*/  LDL.LU R250, [R1+0x88] ;  /* 0x0000880001fa7983 */ /* 0x0005620000300800 */
[----:B------:R-:W-:Y:S01]  /*61e0*/  IMAD.MOV.U32 R94, RZ, RZ, R108 ;  /* 0x000000ffff5e7224 */ /* 0x000fe200078e006c */
[----:B------:R-:W-:Y:S01]  /*61f0*/  MOV R108, R93 ;  /* 0x0000005d006c7202 */ /* 0x000fe20000000f00 */
        /* <DEDUP_REMOVED lines=8> */
[----:B------:R-:W-:-:S02]  /*6280*/  IMAD.MOV.U32 R84, RZ, RZ, R244 ;  /* 0x000000ffff547224 */ /* 0x000fc400078e00f4 */
[----:B------:R-:W-:Y:S01]  /*6290*/  IMAD.MOV.U32 R210, RZ, RZ, R174 ;  /* 0x000000ffffd27224 */ /* 0x000fe200078e00ae */
[----:B------:R-:W-:Y:S01]  /*62a0*/  MOV R111, R94 ;  /* 0x0000005e006f7202 */ /* 0x000fe20000000f00 */
[----:B------:R-:W-:Y:S01]  /*62b0*/  IMAD.MOV.U32 R211, RZ, RZ, R175 ;  /* 0x000000ffffd37224 */ /* 0x000fe200078e00af */
[C---:B------:R-:W-:Y:S01]  /*62c0*/  HMMA.16816.F32 R88, R4.reuse, R20, R88 ;  /* 0x000000140458723c */ /* 0x040fe20000001858 */
[----:B------:R-:W-:Y:S01]  /*62d0*/  IMAD.MOV.U32 R174, RZ, RZ, R172 ;  /* 0x000000ffffae7224 */ /* 0x000fe200078e00ac */
[----:B------:R-:W-:Y:S01]  /*62e0*/  MOV R94, R87 ;  /* 0x00000057005e7202 */ /* 0x000fe20000000f00 */
[----:B------:R-:W-:Y:S01]  /*62f0*/  IMAD.MOV.U32 R93, RZ, RZ, R245 ;  /* 0x000000ffff5d7224 */ /* 0x000fe200078e00f5 */
[----:B------:R2:W5:Y:S01]  /*6300*/  LDL.LU R249, [R1+0x84] ;  /* 0x0000840001f97983 */ /* 0x0005620000300800 */
[----:B------:R-:W-:Y:S02]  /*6310*/  IMAD.MOV.U32 R175, RZ, RZ, R110 ;  /* 0x000000ffffaf7224 */ /* 0x000fe400078e006e */
[----:B------:R-:W-:Y:S01]  /*6320*/  IMAD.MOV.U32 R172, RZ, RZ, R102 ;  /* 0x000000ffffac7224 */ /* 0x000fe200078e0066 */
[----:B------:R-:W-:Y:S01]  /*6330*/  MOV R87, R100 ;  /* 0x0000006400577202 */ /* 0x000fe20000000f00 */
[----:B------:R-:W-:Y:S01]  /*6340*/  IMAD.MOV.U32 R110, RZ, RZ, R103 ;  /* 0x000000ffff6e7224 */ /* 0x000fe200078e0067 */
[----:B------:R-:W-:Y:S01]  /*6350*/  MOV R130, R210 ;  /* 0x000000d200827202 */ /* 0x000fe20000000f00 */
[----:B------:R-:W-:Y:S01]  /*6360*/  IMAD.MOV.U32 R102, RZ, RZ, R95 ;  /* 0x000000ffff667224 */ /* 0x000fe200078e005f */
[----:B------:R-:W-:Y:S01]  /*6370*/  MOV R100, R84 ;  /* 0x0000005400647202 */ /* 0x000fe20000000f00 */
[----:B------:R-:W-:Y:S01]  /*6380*/  IMAD.MOV.U32 R103, RZ, RZ, R86 ;  /* 0x000000ffff677224 */ /* 0x000fe200078e0056 */
[----:B-1----:R-:W-:Y:S01]  /*6390*/  HMMA.16816.F32 R104, R4, R16, R104 ;  /* 0x000000100468723c */ /* 0x002fe20000001868 */
[----:B------:R-:W-:Y:S01]  /*63a0*/  IMAD.MOV.U32 R95, RZ, RZ, R108 ;  /* 0x000000ffff5f7224 */ /* 0x000fe200078e006c */
[----:B------:R-:W-:Y:S01]  /*63b0*/  MOV R84, R242 ;  /* 0x000000f200547202 */ /* 0x000fe20000000f00 */
[----:B------:R-:W-:Y:S01]  /*63c0*/  IMAD.MOV.U32 R86, RZ, RZ, R109 ;  /* 0x000000ffff567224 */ /* 0x000fe200078e006d */
[----:B------:R2:W5:Y:S01]  /*63d0*/  LDL.LU R248, [R1+0x80] ;  /* 0x0000800001f87983 */ /* 0x0005620000300800 */
[----:B------:R-:W-:-:S02]  /*63e0*/  IMAD.MOV.U32 R108, RZ, RZ, R92 ;  /* 0x000000ffff6c7224 */ /* 0x000fc400078e005c */
[----:B------:R-:W-:Y:S02]  /*63f0*/  IMAD.MOV.U32 R109, RZ, RZ, R93 ;  /* 0x000000ffff6d7224 */ /* 0x000fe400078e005d */
[----:B------:R-:W-:Y:S02]  /*6400*/  IMAD.MOV.U32 R129, RZ, RZ, R209 ;  /* 0x000000ffff817224 */ /* 0x000fe400078e00d1 */
[----:B------:R-:W-:Y:S02]  /*6410*/  IMAD.MOV.U32 R131, RZ, RZ, R211 ;  /* 0x000000ffff837224 */ /* 0x000fe400078e00d3 */
        /* <DEDUP_REMOVED lines=12> */
[----:B------:R-:W-:Y:S01]  /*64e0*/  HMMA.16816.F32 R76, R4, R26, R76 ;  /* 0x0000001a044c723c */ /* 0x000fe2000000184c */
[----:B------:R-:W-:Y:S01]  /*64f0*/  IMAD.MOV.U32 R136, RZ, RZ, R103 ;  /* 0x000000ffff887224 */ /* 0x000fe200078e0067 */
[----:B------:R2:W5:Y:S01]  /*6500*/  LDL.LU R247, [R1+0x7c] ;  /* 0x00007c0001f77983 */ /* 0x0005620000300800 */
[----:B------:R-:W-:-:S02]  /*6510*/  IMAD.MOV.U32 R172, RZ, RZ, R110 ;  /* 0x000000ffffac7224 */ /* 0x000fc400078e006e */
[----:B------:R-:W-:Y:S01]  /*6520*/  IMAD.MOV.U32 R102, RZ, RZ, R86 ;  /* 0x000000ffff667224 */ /* 0x000fe200078e0056 */
[----:B------:R-:W-:Y:S01]  /*6530*/  MOV R128, R209 ;  /* 0x000000d100807202 */ /* 0x000fe20000000f00 */
[----:B------:R-:W-:Y:S01]  /*6540*/  IMAD.MOV.U32 R103, RZ, RZ, R87 ;  /* 0x000000ffff677224 */ /* 0x000fe200078e0057 */
[----:B------:R-:W-:Y:S01]  /*6550*/  MOV R87, R92 ;  /* 0x0000005c00577202 */ /* 0x000fe20000000f00 */
[----:B------:R-:W-:Y:S01]  /*6560*/  IMAD.MOV.U32 R95, RZ, RZ, R109 ;  /* 0x000000ffff5f7224 */ /* 0x000fe200078e006d */
[----:B------:R-:W-:Y:S01]  /*6570*/  HMMA.16816.F32 R64, R8, R22, R64 ;  /* 0x000000160840723c */ /* 0x000fe20000001840 */
[----:B------:R-:W-:Y:S01]  /*6580*/  IMAD.MOV.U32 R110, RZ, RZ, R94 ;  /* 0x000000ffff6e7224 */ /* 0x000fe200078e005e */
[----:B------:R-:W-:Y:S01]  /*6590*/  MOV R94, R108 ;  /* 0x0000006c005e7202 */ /* 0x000fe20000000f00 */
[----:B------:R-:W-:Y:S01]  /*65a0*/  IMAD.MOV.U32 R86, RZ, RZ, R100 ;  /* 0x000000ffff567224 */ /* 0x000fe200078e0064 */
[----:B------:R-:W-:Y:S01]  /*65b0*/  MOV R100, R14 ;  /* 0x0000000e00647202 */ /* 0x000fe20000000f00 */
[----:B------:R-:W-:Y:S01]  /*65c0*/  IMAD.MOV.U32 R109, RZ, RZ, R84 ;  /* 0x000000ffff6d7224 */ /* 0x000fe200078e0054 */
[----:B------:R2:W5:Y:S01]  /*65d0*/  LDL.LU R246, [R1+0x78] ;  /* 0x0000780001f67983 */ /* 0x0005620000300800 */
[----:B------:R-:W-:-:S02]  /*65e0*/  IMAD.MOV.U32 R84, RZ, RZ, R237 ;  /* 0x000000ffff547224 */ /* 0x000fc400078e00ed */
[----:B------:R-:W-:Y:S02]  /*65f0*/  IMAD.MOV.U32 R108, RZ, RZ, R93 ;  /* 0x000000ffff6c7224 */ /* 0x000fe400078e005d */
[----:B------:R-:W-:Y:S01]  /*6600*/  IMAD.MOV.U32 R158, RZ, RZ, R131 ;  /* 0x000000ffff9e7224 */ /* 0x000fe200078e0083 */
[----:B------:R-:W-:Y:S01]  /*6610*/  MOV R131, R173 ;  /* 0x000000ad00837202 */ /* 0x000fe20000000f00 */
[----:B------:R-:W-:Y:S01]  /*6620*/  IMAD.MOV.U32 R130, RZ, RZ, R210 ;  /* 0x000000ffff827224 */ /* 0x000fe200078e00d2 */
[----:B------:R-:W-:Y:S01]  /*6630*/  MOV R209, R111 ;  /* 0x0000006f00d17202 */ /* 0x000fe20000000f00 */
[----:B------:R-:W-:Y:S02]  /*6640*/  IMAD.MOV.U32 R93, RZ, RZ, R239 ;  /* 0x000000ffff5d7224 */ /* 0x000fe400078e00ef */
[----:B------:R-:W-:Y:S02]  /*6650*/  IMAD.MOV.U32 R159, RZ, RZ, R208 ;  /* 0x000000ffff9f7224 */ /* 0x000fe400078e00d0 */
[----:B------:R-:W-:-:S02]  /*6660*/  IMAD.MOV.U32 R92, RZ, RZ, R240 ;  /* 0x000000ffff5c7224 */ /* 0x000fc400078e00f0 */
        /* <DEDUP_REMOVED lines=14> */
[C---:B------:R-:W-:Y:S01]  /*6750*/  HMMA.16816.F32 R48, R8.reuse, R18, R48 ;  /* 0x000000120830723c */ /* 0x040fe20000001830 */
[----:B------:R-:W-:Y:S01]  /*6760*/  IMAD.MOV.U32 R103, RZ, RZ, R108 ;  /* 0x000000ffff677224 */ /* 0x000fe200078e006c */
[----:B------:R-:W-:Y:S01]  /*6770*/  MOV R14, R238 ;  /* 0x000000ee000e7202 */ /* 0x000fe20000000f00 */
[----:B------:R-:W-:Y:S01]  /*6780*/  IMAD.MOV.U32 R86, RZ, RZ, R109 ;  /* 0x000000ffff567224 */ /* 0x000fe200078e006d */
[----:B------:R2:W5:Y:S01]  /*6790*/  LDL.LU R245, [R1+0x74] ;  /* 0x0000740001f57983 */ /* 0x0005620000300800 */
[----:B------:R-:W-:Y:S02]  /*67a0*/  IMAD.MOV.U32 R109, RZ, RZ, R93 ;  /* 0x000000ffff6d7224 */ /* 0x000fe400078e005d */
[----:B------:R-:W-:Y:S02]  /*67b0*/  IMAD.MOV.U32 R84, RZ, RZ, R232 ;  /* 0x000000ffff547224 */ /* 0x000fe400078e00e8 */
[----:B------:R-:W-:Y:S01]  /*67c0*/  IMAD.MOV.U32 R82, RZ, RZ, R159 ;  /* 0x000000ffff527224 */ /* 0x000fe200078e009f */
[----:B------:R-:W-:Y:S01]  /*67d0*/  MOV R159, R209 ;  /* 0x000000d1009f7202 */ /* 0x000fe20000000f00 */
[----:B------:R-:W-:Y:S01]  /*67e0*/  IMAD.MOV.U32 R110, RZ, RZ, R95 ;  /* 0x000000ffff6e7224 */ /* 0x000fe200078e005f */
[----:B------:R-:W-:Y:S01]  /*67f0*/  MOV R157, R211 ;  /* 0x000000d3009d7202 */ /* 0x000fe20000000f00 */
[----:B------:R-:W-:Y:S01]  /*6800*/  IMAD.MOV.U32 R108, RZ, RZ, R92 ;  /* 0x000000ffff6c7224 */ /* 0x000fe200078e005c */
[----:B----4-:R-:W-:Y:S01]  /*6810*/  HMMA.16816.F32 R44, R8, R30, R44 ;  /* 0x0000001e082c723c */ /* 0x010fe2000000182c */
[----:B------:R-:W-:Y:S01]  /*6820*/  IMAD.MOV.U32 R209, RZ, RZ, R102 ;  /* 0x000000ffffd17224 */ /* 0x000fe200078e0066 */
[----:B------:R-:W-:Y:S01]  /*6830*/  MOV R102, R87 ;  /* 0x0000005700667202 */ /* 0x000fe20000000f00 */
[----:B------:R-:W-:Y:S01]  /*6840*/  IMAD.MOV.U32 R128, RZ, RZ, R208 ;  /* 0x000000ffff807224 */ /* 0x000fe200078e00d0 */
[----:B------:R-:W-:Y:S01]  /*6850*/  MOV R208, R111 ;  /* 0x0000006f00d07202 */ /* 0x000fe20000000f00 */
[----:B------:R-:W-:Y:S01]  /*6860*/  IMAD.MOV.U32 R158, RZ, RZ, R210 ;  /* 0x000000ffff9e7224 */ /* 0x000fe200078e00d2 */
[----:B------:R-:W-:Y:S01]  /*6870*/  MOV R210, R103 ;  /* 0x0000006700d27202 */ /* 0x000fe20000000f00 */
[----:B------:R-:W-:Y:S01]  /*6880*/  IMAD.MOV.U32 R211, RZ, RZ, R86 ;  /* 0x000000ffffd37224 */ /* 0x000fe200078e0056 */
[C---:B------:R-:W-:Y:S01]  /*6890*/  HMMA.16816.F32 R92, R4.reuse, R22, R216 ;  /* 0x00000016045c723c */ /* 0x040fe200000018d8 */
[----:B------:R-:W-:Y:S01]  /*68a0*/  IMAD.MOV.U32 R87, RZ, RZ, R100 ;  /* 0x000000ffff577224 */ /* 0x000fe200078e0064 */
[----:B------:R-:W-:Y:S01]  /*68b0*/  MOV R86, R109 ;  /* 0x0000006d00567202 */ /* 0x000fe20000000f00 */
[----:B------:R-:W-:Y:S01]  /*68c0*/  IMAD.MOV.U32 R103, RZ, RZ, R108 ;  /* 0x000000ffff677224 */ /* 0x000fe200078e006c */
[----:B------:R-:W-:Y:S01]  /*68d0*/  MOV R100, R84 ;  /* 0x0000005400647202 */ /* 0x000fe20000000f00 */
[----:B------:R-:W-:Y:S01]  /*68e0*/  IMAD.MOV.U32 R84, RZ, RZ, R85 ;  /* 0x000000ffff547224 */ /* 0x000fe200078e0055 */
[----:B------:R2:W5:Y:S01]  /*68f0*/  LDL.LU R244, [R1+0x70] ;  /* 0x0000700001f47983 */ /* 0x0005620000300800 */
[----:B------:R-:W-:Y:S01]  /*6900*/  MOV R219, R156 ;  /* 0x0000009c00db7202 */ /* 0x000fe20000000f00 */
[----:B------:R-:W-:Y:S01]  /*6910*/  IMAD.MOV.U32 R156, RZ, RZ, R110 ;  /* 0x000000ffff9c7224 */ /* 0x000fe200078e006e */
[----:B------:R-:W-:Y:S01]  /*6920*/  MOV R85, R134 ;  /* 0x0000008600557202 */ /* 0x000fe20000000f00 */
[C---:B------:R-:W-:Y:S01]  /*6930*/  HMMA.16816.F32 R108, R4.reuse, R18, R120 ;  /* 0x00000012046c723c */ /* 0x040fe20000001878 */
[----:B------:R-:W-:Y:S01]  /*6940*/  IMAD.MOV.U32 R218, RZ, RZ, R132 ;  /* 0x000000ffffda7224 */ /* 0x000fe200078e0084 */
[----:B------:R2:W5:Y:S04]  /*6950*/  LDL.LU R243, [R1+0x6c] ;  /* 0x00006c0001f37983 */ /* 0x0005680000300800 */
[----:B------:R2:W5:Y:S02]  /*6960*/  LDL.LU R242, [R1+0x68] ;  /* 0x0000680001f27983 */ /* 0x0005640000300800 */
[C---:B------:R-:W-:Y:S02]  /*6970*/  HMMA.16816.F32 R120, R4.reuse, R28, R80 ;  /* 0x0000001c0478723c */ /* 0x040fe40000001850 */
[----:B------:R2:W5:Y:S04]  /*6980*/  LDL.LU R241, [R1+0x64] ;  /* 0x0000640001f17983 */ /* 0x0005680000300800 */
[----:B------:R2:W5:Y:S01]  /*6990*/  LDL.LU R240, [R1+0x60] ;  /* 0x0000600001f07983 */ /* 0x0005620000300800 */
        /* <DEDUP_REMOVED lines=11> */
[----:B------:R2:W5:Y:S01]  /*6a50*/  LDL.LU R239, [R1+0x5c] ;  /* 0x00005c0001ef7983 */ /* 0x0005620000300800 */
[----:B------:R-:W-:Y:S03]  /*6a60*/  HMMA.16816.F32 R84, R4, R30, R212 ;  /* 0x0000001e0454723c */ /* 0x000fe600000018d4 */
[----:B------:R2:W5:Y:S04]  /*6a70*/  LDL.LU R238, [R1+0x58] ;  /* 0x0000580001ee7983 */ /* 0x0005680000300800 */
[--C-:B------:R-:W-:Y:S01]  /*6a80*/  FFMA.FTZ R4, R228, c[0x0][0x2d0], -R3.reuse ;  /* 0x0000b400e4047a23 */ /* 0x100fe20000010803 */
[----:B------:R-:W-:Y:S01]  /*6a90*/  MOV R7, R219 ;  /* 0x000000db00077202 */ /* 0x000fe20000000f00 */
[----:B------:R-:W-:Y:S01]  /*6aa0*/  IMAD.MOV.U32 R6, RZ, RZ, R218 ;  /* 0x000000ffff067224 */ /* 0x000fe200078e00da */
[C---:B------:R-:W-:Y:S01]  /*6ab0*/  HMMA.16816.F32 R212, R8.reuse, R26, R68 ;  /* 0x0000001a08d4723c */ /* 0x040fe20000001844 */
[----:B------:R1:W-:Y:S01]  /*6ac0*/  MUFU.EX2 R22, R4 ;  /* 0x0000000400167308 */ /* 0x0003e20000000800 */
[----:B------:R-:W-:Y:S01]  /*6ad0*/  MOV R5, R103 ;  /* 0x0000006700057202 */ /* 0x000fe20000000f00 */
[----:B------:R2:W5:Y:S05]  /*6ae0*/  LDL.LU R237, [R1+0x54] ;  /* 0x0000540001ed7983 */ /* 0x00056a0000300800 */
[----:B------:R-:W-:Y:S01]  /*6af0*/  HMMA.16816.F32 R216, R8, R24, R124 ;  /* 0x0000001808d8723c */ /* 0x000fe2000000187c */
[----:B------:R-:W-:Y:S01]  /*6b00*/  MOV R70, R7 ;  /* 0x0000000700467202 */ /* 0x000fe20000000f00 */
[----:B------:R-:W-:Y:S01]  /*6b10*/  IMAD.MOV.U32 R71, RZ, RZ, R208 ;  /* 0x000000ffff477224 */ /* 0x000fe200078e00d0 */
[----:B------:R2:W5:Y:S01]  /*6b20*/  LDL.LU R232, [R1+0x50] ;  /* 0x0000500001e87983 */ /* 0x0005620000300800 */
[----:B-1----:R-:W-:-:S03]  /*6b30*/  FFMA.FTZ R4, R194, c[0x0][0x2d0], -R3 ;  /* 0x0000b400c2047a23 */ /* 0x002fc60000010803 */
[----:B------:R-:W-:Y:S01]  /*6b40*/  MOV R124, R209 ;  /* 0x000000d1007c7202 */ /* 0x000fe20000000f00 */
[----:B------:R-:W-:Y:S01]  /*6b50*/  IMAD.MOV.U32 R125, RZ, RZ, R210 ;  /* 0x000000ffff7d7224 */ /* 0x000fe200078e00d2 */
[----:B------:R-:W-:Y:S01]  /*6b60*/  MOV R126, R211 ;  /* 0x000000d3007e7202 */ /* 0x000fe20000000f00 */
[----:B------:R1:W3:Y:S01]  /*6b70*/  MUFU.EX2 R24, R4 ;  /* 0x0000000400187308 */ /* 0x0002e20000000800 */
[----:B------:R-:W-:Y:S02]  /*6b80*/  IMAD.MOV.U32 R127, RZ, RZ, R102 ;  /* 0x000000ffff7f7224 */ /* 0x000fe400078e0066 */
[----:B------:R-:W-:Y:S01]  /*6b90*/  IMAD.MOV.U32 R69, RZ, RZ, R6 ;  /* 0x000000ffff457224 */ /* 0x000fe200078e0006 */
[----:B------:R-:W-:Y:S01]  /*6ba0*/  MOV R7, R101 ;  /* 0x0000006500077202 */ /* 0x000fe20000000f00 */
[----:B------:R2:W5:Y:S01]  /*6bb0*/  LDL.LU R134, [R1+0x4c] ;  /* 0x00004c0001867983 */ /* 0x0005620000300800 */
[--C-:B-1----:R-:W-:Y:S01]  /*6bc0*/  FFMA.FTZ R4, R191, c[0x0][0x2d0], -R3.reuse ;  /* 0x0000b400bf047a23 */ /* 0x102fe20000010803 */
[----:B------:R-:W-:Y:S01]  /*6bd0*/  HMMA.16816.F32 R208, R8, R20, R116 ;  /* 0x0000001408d0723c */ /* 0x000fe20000001874 */
[----:B------:R-:W-:Y:S01]  /*6be0*/  FFMA.FTZ R3, R195, c[0x0][0x2d0], -R3 ;  /* 0x0000b400c3037a23 */ /* 0x000fe20000010803 */
[----:B------:R2:W5:Y:S03]  /*6bf0*/  LDL.LU R132, [R1+0x48] ;  /* 0x0000480001847983 */ /* 0x0005660000300800 */
[----:B------:R1:W-:Y:S02]  /*6c00*/  MUFU.EX2 R23, R3 ;  /* 0x0000000300177308 */ /* 0x0003e40000000800 */
[----:B-1----:R-:W-:-:S06]  /*6c10*/  FFMA.FTZ R3, R229, c[0x0][0x2d0], -R0 ;  /* 0x0000b400e5037a23 */ /* 0x002fcc0000010800 */
[----:B------:R1:W-:Y:S01]  /*6c20*/  MUFU.EX2 R18, R3 ;  /* 0x0000000300127308 */ /* 0x0003e20000000800 */
[----:B------:R-:W-:Y:S02]  /*6c30*/  IMAD.MOV.U32 R6, RZ, RZ, R100 ;  /* 0x000000ffff067224 */ /* 0x000fe400078e0064 */
[----:B-1----:R-:W-:-:S05]  /*6c40*/  FFMA.FTZ R3, R190, c[0x0][0x2d0], -R0 ;  /* 0x0000b400be037a23 */ /* 0x002fca0000010800 */
[----:B------:R1:W4:Y:S02]  /*6c50*/  MUFU.EX2 R19, R3 ;  /* 0x0000000300137308 */ /* 0x0003240000000800 */
[--C-:B-1----:R-:W-:Y:S02]  /*6c60*/  FFMA.FTZ R3, R189, c[0x0][0x2d0], -R0.reuse ;  /* 0x0000b400bd037a23 */ /* 0x102fe40000010800 */
[----:B------:R-:W-:Y:S01]  /*6c70*/  FFMA.FTZ R0, R188, c[0x0][0x2d0], -R0 ;  /* 0x0000b400bc007a23 */ /* 0x000fe20000010800 */
[----:B------:R-:W-:Y:S03]  /*6c80*/  HMMA.16816.F32 R100, R8, R16, R112 ;  /* 0x000000100864723c */ /* 0x000fe60000001870 */
[----:B------:R-:W-:Y:S01]  /*6c90*/  MUFU.EX2 R21, R3 ;  /* 0x0000000300157308 */ /* 0x000fe20000000800 */
[----:B------:R-:W-:Y:S07]  /*6ca0*/  LDSM.16.MT88.4 R188, [R236+0x1900] ;  /* 0x00190000ecbc783b */ /* 0x000fee0000004200 */
[----:B------:R1:W-:Y:S02]  /*6cb0*/  MUFU.EX2 R20, R0 ;  /* 0x0000000000147308 */ /* 0x0003e40000000800 */
[----:B-1----:R-:W-:-:S02]  /*6cc0*/  FFMA.FTZ R0, R70, c[0x0][0x2d0], -R13 ;  /* 0x0000b40046007a23 */ /* 0x002fc4000001080d */
        /* <DEDUP_REMOVED lines=19> */
[----:B------:R-:W-:-:S02]  /*6e00*/  MOV R130, R15 ;  /* 0x0000000f00827202 */ /* 0x000fc40000000f00 */
[----:B------:R1:W-:Y:S01]  /*6e10*/  MUFU.EX2 R15, R0 ;  /* 0x00000000000f7308 */ /* 0x0003e20000000800 */
[----:B------:R-:W-:Y:S01]  /*6e20*/  IMAD.MOV.U32 R27, RZ, RZ, R71 ;  /* 0x000000ffff1b7224 */ /* 0x000fe200078e0047 */
[----:B------:R-:W-:Y:S01]  /*6e30*/  MOV R68, R124 ;  /* 0x0000007c00447202 */ /* 0x000fe20000000f00 */
[----:B------:R-:W-:Y:S01]  /*6e40*/  IMAD.MOV.U32 R71, RZ, RZ, R6 ;  /* 0x000000ffff477224 */ /* 0x000fe200078e0006 */
[----:B------:R-:W-:Y:S01]  /*6e50*/  MOV R124, R7 ;  /* 0x00000007007c7202 */ /* 0x000fe20000000f00 */
[----:B------:R-:W-:Y:S02]  /*6e60*/  IMAD.MOV.U32 R6, RZ, RZ, R128 ;  /* 0x000000ffff067224 */ /* 0x000fe400078e0080 */
[----:B-1----:R-:W-:-:S04]  /*6e70*/  FFMA.FTZ R0, R69, c[0x0][0x2d0], -R13 ;  /* 0x0000b40045007a23 */ /* 0x002fc8000001080d */
[----:B------:R1:W-:Y:S01]  /*6e80*/  MUFU.EX2 R16, R0 ;  /* 0x0000000000107308 */ /* 0x0003e20000000800 */
[----:B------:R-:W-:Y:S01]  /*6e90*/  IMAD.MOV.U32 R69, RZ, RZ, R126 ;  /* 0x000000ffff457224 */ /* 0x000fe200078e007e */
[----:B------:R-:W-:Y:S01]  /*6ea0*/  MOV R128, R129 ;  /* 0x0000008100807202 */ /* 0x000fe20000000f00 */
[----:B------:R-:W-:Y:S02]  /*6eb0*/  IMAD.MOV.U32 R126, RZ, RZ, R158 ;  /* 0x000000ffff7e7224 */ /* 0x000fe400078e009e */
[----:B------:R-:W-:Y:S01]  /*6ec0*/  IMAD.MOV.U32 R129, RZ, RZ, R130 ;  /* 0x000000ffff817224 */ /* 0x000fe200078e0082 */
[----:B------:R-:W-:Y:S01]  /*6ed0*/  MOV R130, R14 ;  /* 0x0000000e00827202 */ /* 0x000fe20000000f00 */
[----:B------:R-:W-:Y:S02]  /*6ee0*/  IMAD.MOV.U32 R7, RZ, RZ, R80 ;  /* 0x000000ffff077224 */ /* 0x000fe400078e0050 */
[----:B-1----:R-:W-:-:S04]  /*6ef0*/  FFMA.FTZ R0, R70, c[0x0][0x2d0], -R13 ;  /* 0x0000b40046007a23 */ /* 0x002fc8000001080d */
[----:B------:R1:W-:Y:S01]  /*6f00*/  MUFU.EX2 R17, R0 ;  /* 0x0000000000117308 */ /* 0x0003e20000000800 */
[----:B------:R-:W-:Y:S01]  /*6f10*/  MOV R80, R81 ;  /* 0x0000005100507202 */ /* 0x000fe20000000f00 */
[----:B------:R-:W-:Y:S01]  /*6f20*/  IMAD.MOV.U32 R81, RZ, RZ, R82 ;  /* 0x000000ffff517224 */ /* 0x000fe200078e0052 */
[----:B------:R-:W-:Y:S01]  /*6f30*/  MOV R70, R5 ;  /* 0x0000000500467202 */ /* 0x000fe20000000f00 */
[----:B------:R-:W-:Y:S01]  /*6f40*/  FFMA.FTZ R3, R69, c[0x0][0x2d0], -R12 ;  /* 0x0000b40045037a23 */ /* 0x000fe2000001080c */
[----:B------:R-:W-:Y:S01]  /*6f50*/  MOV R82, R83 ;  /* 0x0000005300527202 */ /* 0x000fe20000000f00 */
[----:B------:R-:W-:Y:S01]  /*6f60*/  IMAD.MOV.U32 R114, RZ, RZ, R124 ;  /* 0x000000ffff727224 */ /* 0x000fe200078e007c */
[----:B------:R-:W-:Y:S01]  /*6f70*/  MOV R5, R159 ;  /* 0x0000009f00057202 */ /* 0x000fe20000000f00 */
[----:B------:R-:W-:Y:S01]  /*6f80*/  IMAD.MOV.U32 R115, RZ, RZ, R126 ;  /* 0x000000ffff737224 */ /* 0x000fe200078e007e */
[----:B------:R-:W-:Y:S01]  /*6f90*/  MOV R124, R174 ;  /* 0x000000ae007c7202 */ /* 0x000fe20000000f00 */
[----:B-1----:R-:W-:Y:S01]  /*6fa0*/  FFMA.FTZ R0, R125, c[0x0][0x2d0], -R13 ;  /* 0x0000b4007d007a23 */ /* 0x002fe2000001080d */
[----:B------:R-:W-:-:S03]  /*6fb0*/  MOV R125, R157 ;  /* 0x0000009d007d7202 */ /* 0x000fc60000000f00 */
[----:B------:R1:W-:Y:S01]  /*6fc0*/  MUFU.EX2 R14, R0 ;  /* 0x00000000000e7308 */ /* 0x0003e20000000800 */
[----:B------:R-:W-:Y:S01]  /*6fd0*/  IMAD.MOV.U32 R83, RZ, RZ, R156 ;  /* 0x000000ffff537224 */ /* 0x000fe200078e009c */
[----:B------:R-:W-:Y:S01]  /*6fe0*/  MOV R126, R172 ;  /* 0x000000ac007e7202 */ /* 0x000fe20000000f00 */
[----:B------:R-:W-:Y:S01]  /*6ff0*/  IMAD.MOV.U32 R69, RZ, RZ, R173 ;  /* 0x000000ffff457224 */ /* 0x000fe200078e00ad */
[----:B------:R-:W2:Y:S01]  /*7000*/  LDSM.16.MT88.4 R156, [R233+0x1900] ;  /* 0x00190000e99c783b */ /* 0x000ea20000004200 */
[----:B------:R-:W-:Y:S01]  /*7010*/  HMMA.16816.F32 R116, R8, R28, R204 ;  /* 0x0000001c0874723c */ /* 0x000fe200000018cc */
[----:B-1----:R-:W-:Y:S01]  /*7020*/  FFMA.FTZ R0, R27, c[0x0][0x2d0], -R12 ;  /* 0x0000b4001b007a23 */ /* 0x002fe2000001080c */
[----:B------:R-:W-:Y:S01]  /*7030*/  MOV R27, R125 ;  /* 0x0000007d001b7202 */ /* 0x000fe20000000f00 */
[----:B------:R-:W-:Y:S01]  /*7040*/  IMAD.MOV.U32 R125, RZ, RZ, R175 ;  /* 0x000000ffff7d7224 */ /* 0x000fe200078e00af */
[----:B------:R-:W1:Y:S01]  /*7050*/  MUFU.EX2 R25, R4 ;  /* 0x0000000400197308 */ /* 0x000e620000000800 */
[----:B------:R-:W1:Y:S01]  /*7060*/  LDSM.16.MT88.4 R172, [R234+0x1900] ;  /* 0x00190000eaac783b */ /* 0x000e620000004200 */
[----:B------:R-:W-:Y:S01]  /*7070*/  IMAD.MOV.U32 R113, RZ, RZ, R70 ;  /* 0x000000ffff717224 */ /* 0x000fe200078e0046 */
[----:B------:R-:W-:Y:S01]  /*7080*/  MOV R112, R71 ;  /* 0x0000004700707202 */ /* 0x000fe20000000f00 */
[----:B------:R-:W-:Y:S01]  /*7090*/  FADD.FTZ R10, R114, R230 ;  /* 0x000000e6720a7221 */ /* 0x000fe20000010000 */
[----:B------:R-:W-:-:S02]  /*70a0*/  MOV R28, R124 ;  /* 0x0000007c001c7202 */ /* 0x000fc40000000f00 */
[----:B------:R-:W-:Y:S01]  /*70b0*/  MOV R30, R126 ;  /* 0x0000007e001e7202 */ /* 0x000fe20000000f00 */
[----:B------:R3:W-:Y:S01]  /*70c0*/  MUFU.EX2 R11, R0 ;  /* 0x00000000000b7308 */ /* 0x0007e20000000800 */
[----:B------:R-:W-:Y:S01]  /*70d0*/  FADD.FTZ R9, R97, R96 ;  /* 0x0000006061097221 */ /* 0x000fe20000010000 */
[----:B------:R-:W-:Y:S01]  /*70e0*/  LDSM.16.MT88.4 R204, [R235+0x1900] ;  /* 0x00190000ebcc783b */ /* 0x000fe20000004200 */
[----:B---3--:R-:W-:-:S05]  /*70f0*/  FFMA.FTZ R0, R68, c[0x0][0x2d0], -R12 ;  /* 0x0000b40044007a23 */ /* 0x008fca000001080c */
[----:B------:R3:W1:Y:S02]  /*7100*/  MUFU.EX2 R26, R0 ;  /* 0x00000000001a7308 */ /* 0x0006640000000800 */
[----:B---3--:R-:W-:-:S06]  /*7110*/  FFMA.FTZ R0, R6, c[0x0][0x2d0], -R12 ;  /* 0x0000b40006007a23 */ /* 0x008fcc000001080c */
[----:B------:R-:W-:Y:S08]  /*7120*/  MUFU.EX2 R12, R3 ;  /* 0x00000003000c7308 */ /* 0x000ff00000000800 */
[----:B------:R-:W3:Y:S01]  /*7130*/  MUFU.EX2 R13, R0 ;  /* 0x00000000000d7308 */ /* 0x000ee20000000800 */
[----:B------:R-:W-:Y:S01]  /*7140*/  MOV R68, R5 ;  /* 0x0000000500447202 */ /* 0x000fe20000000f00 */
[----:B------:R-:W-:Y:S01]  /*7150*/  IMAD.MOV.U32 R6, RZ, RZ, R128 ;  /* 0x000000ffff067224 */ /* 0x000fe200078e0080 */
[----:B------:R-:W-:Y:S01]  /*7160*/  MOV R5, R129 ;  /* 0x0000008100057202 */ /* 0x000fe20000000f00 */
[----:B------:R-:W-:Y:S01]  /*7170*/  IMAD.MOV.U32 R71, RZ, RZ, R130 ;  /* 0x000000ffff477224 */ /* 0x000fe200078e0082 */
[----:B------:R-:W-:Y:S01]  /*7180*/  MOV R70, R131 ;  /* 0x0000008300467202 */ /* 0x000fe20000000f00 */
[----:B------:R-:W-:Y:S01]  /*7190*/  IMAD.MOV.U32 R31, RZ, RZ, R125 ;  /* 0x000000ffff1f7224 */ /* 0x000fe200078e007d */
[----:B------:R-:W-:Y:S01]  /*71a0*/  F2FP.PACK_AB R128, R24, R22 ;  /* 0x000000161880723e */ /* 0x000fe200000000ff */
[----:B------:R-:W-:Y:S01]  /*71b0*/  IMAD.MOV.U32 R230, RZ, RZ, R127 ;  /* 0x000000ffffe67224 */ /* 0x000fe200078e007f */
[----:B----4-:R-:W-:-:S02]  /*71c0*/  F2FP.PACK_AB R129, R19, R18 ;  /* 0x000000121381723e */ /* 0x010fc400000000ff */
[----:B-1----:R-:W-:Y:S02]  /*71d0*/  F2FP.PACK_AB R130, R23, R25 ;  /* 0x000000191782723e */ /* 0x002fe400000000ff */
[----:B------:R-:W-:Y:S02]  /*71e0*/  F2FP.PACK_AB R131, R20, R21 ;  /* 0x000000151483723e */ /* 0x000fe400000000ff */
[----:B------:R-:W-:Y:S02]  /*71f0*/  F2FP.PACK_AB R124, R16, R15 ;  /* 0x0000000f107c723e */ /* 0x000fe400000000ff */
[----:B------:R-:W-:Y:S02]  /*7200*/  F2FP.PACK_AB R125, R26, R11 ;  /* 0x0000000b1a7d723e */ /* 0x000fe400000000ff */
[----:B------:R-:W-:Y:S02]  /*7210*/  F2FP.PACK_AB R126, R14, R17 ;  /* 0x000000110e7e723e */ /* 0x000fe400000000ff */
[----:B---3--:R-:W-:Y:S01]  /*7220*/  F2FP.PACK_AB R127, R13, R12 ;  /* 0x0000000c0d7f723e */ /* 0x008fe200000000ff */
[-C--:B--2---:R-:W-:Y:S08]  /*7230*/  HMMA.16816.F32 R148, R128, R156.reuse, R148 ;  /* 0x0000009c8094723c */ /* 0x084ff00000001894 */
[C---:B------:R-:W-:Y:S08]  /*7240*/  HMMA.16816.F32 R144, R124.reuse, R156, R144 ;  /* 0x0000009c7c90723c */ /* 0x040ff00000001890 */
[----:B------:R-:W-:Y:S08]  /*7250*/  HMMA.16816.F32 R152, R124, R158, R152 ;  /* 0x0000009e7c98723c */ /* 0x000ff00000001898 */
[-C--:B------:R-:W-:Y:S08]  /*7260*/  HMMA.16816.F32 R160, R128, R172.reuse, R160 ;  /* 0x000000ac80a0723c */ /* 0x080ff000000018a0 */
[C---:B------:R-:W-:Y:S08]  /*7270*/  HMMA.16816.F32 R164, R124.reuse, R172, R164 ;  /* 0x000000ac7ca4723c */ /* 0x040ff000000018a4 */
[----:B------:R-:W-:Y:S08]  /*7280*/  HMMA.16816.F32 R168, R124, R174, R168 ;  /* 0x000000ae7ca8723c */ /* 0x000ff000000018a8 */
[C---:B------:R-:W-:Y:S07]  /*7290*/  HMMA.16816.F32 R156, R128.reuse, R158, R40 ;  /* 0x0000009e809c723c */ /* 0x040fee0000001828 */
[----:B------:R-:W-:Y:S01]  /*72a0*/  MOV R41, R5 ;  /* 0x0000000500297202 */ /* 0x000fe20000000f00 */
[----:B------:R-:W-:Y:S01]  /*72b0*/  HMMA.16816.F32 R172, R128, R174, R36 ;  /* 0x000000ae80ac723c */ /* 0x000fe20000001824 */
[----:B------:R-:W-:-:S06]  /*72c0*/  IMAD.MOV.U32 R40, RZ, RZ, R6 ;  /* 0x000000ffff287224 */ /* 0x000fcc00078e0006 */
[----:B------:R-:W-:Y:S02]  /*72d0*/  MOV R39, R7 ;  /* 0x0000000700277202 */ /* 0x000fe40000000f00 */
[----:B------:R-:W1:Y:S01]  /*72e0*/  LDSM.16.MT88.4 R4, [R235+0x3900] ;  /* 0x00390000eb04783b */ /* 0x000e620000004200 */
[----:B------:R-:W-:Y:S01]  /*72f0*/  FADD.FTZ R3, R193, R192 ;  /* 0x000000c0c1037221 */ /* 0x000fe20000010000 */
[----:B------:R-:W-:Y:S01]  /*7300*/  HMMA.16816.F32 R176, R128, R188, R176 ;  /* 0x000000bc80b0723c */ /* 0x000fe200000018b0 */
[----:B------:R-:W-:Y:S01]  /*7310*/  IMAD.MOV.U32 R0, RZ, RZ, R82 ;  /* 0x000000ffff007224 */ /* 0x000fe200078e0052 */
[----:B------:R-:W-:Y:S02]  /*7320*/  MOV R36, R83 ;  /* 0x0000005300247202 */ /* 0x000fe40000000f00 */
[----:B------:R-:W-:Y:S01]  /*7330*/  MOV R37, R81 ;  /* 0x0000005100257202 */ /* 0x000fe20000000f00 */
[----:B------:R-:W-:-:S03]  /*7340*/  FADD.FTZ R0, R0, R3 ;  /* 0x0000000300007221 */ /* 0x000fc60000010000 */
[----:B------:R-:W-:Y:S01]  /*7350*/  HMMA.16816.F32 R180, R124, R188, R180 ;  /* 0x000000bc7cb4723c */ /* 0x000fe200000018b4 */
[----:B------:R-:W-:-:S07]  /*7360*/  FADD.FTZ R8, R113, R112 ;  /* 0x0000007071087221 */ /* 0x000fce0000010000 */
[----:B------:R-:W-:Y:S01]  /*7370*/  HMMA.16816.F32 R184, R124, R190, R184 ;  /* 0x000000be7cb8723c */ /* 0x000fe200000018b8 */
[----:B------:R-:W-:-:S07]  /*7380*/  FADD.FTZ R10, R36, R10 ;  /* 0x0000000a240a7221 */ /* 0x000fce0000010000 */
[----:B------:R-:W-:Y:S01]  /*7390*/  HMMA.16816.F32 R188, R128, R190, R32 ;  /* 0x000000be80bc723c */ /* 0x000fe20000001820 */
[----:B------:R-:W-:Y:S01]  /*73a0*/  IMAD.MOV.U32 R38, RZ, RZ, R80 ;  /* 0x000000ffff267224 */ /* 0x000fe200078e0050 */
[----:B------:R-:W-:Y:S01]  /*73b0*/  MOV R43, R70 ;  /* 0x00000046002b7202 */ /* 0x000fe20000000f00 */
[----:B------:R-:W-:Y:S01]  /*73c0*/  IMAD.MOV.U32 R228, RZ, RZ, R115 ;  /* 0x000000ffffe47224 */ /* 0x000fe200078e0073 */
[----:B------:R-:W2:Y:S03]  /*73d0*/  LDSM.16.MT88.4 R80, [R233+0x3900] ;  /* 0x00390000e950783b */ /* 0x000ea60000004200 */
[----:B------:R-:W-:Y:S01]  /*73e0*/  IMAD.MOV.U32 R34, RZ, RZ, R99 ;  /* 0x000000ffff227224 */ /* 0x000fe200078e0063 */
[----:B------:R-:W-:Y:S01]  /*73f0*/  MOV R35, R98 ;  /* 0x0000006200237202 */ /* 0x000fe20000000f00 */
[----:B------:R-:W-:Y:S01]  /*7400*/  IMAD.MOV.U32 R42, RZ, RZ, R71 ;  /* 0x000000ffff2a7224 */ /* 0x000fe200078e0047 */
[----:B------:R-:W3:Y:S01]  /*7410*/  LDSM.16.MT88.4 R96, [R234+0x3900] ;  /* 0x00390000ea60783b */ /* 0x000ee20000004200 */
[----:B------:R-:W-:-:S02]  /*7420*/  FADD.FTZ R3, R34, R9 ;  /* 0x0000000922037221 */ /* 0x000fc40000010000 */
[----:B------:R-:W-:Y:S01]  /*7430*/  FADD.FTZ R9, R37, R0 ;  /* 0x0000000025097221 */ /* 0x000fe20000010000 */
[----:B-1----:R-:W-:Y:S01]  /*7440*/  HMMA.16816.F32 R120, R124, R4, R120 ;  /* 0x000000047c78723c */ /* 0x002fe20000001878 */
[----:B------:R-:W-:Y:S01]  /*7450*/  FADD.FTZ R8, R35, R8 ;  /* 0x0000000823087221 */ /* 0x000fe20000010000 */
[----:B------:R-:W1:Y:S01]  /*7460*/  LDSM.16.MT88.4 R112, [R236+0x3900] ;  /* 0x00390000ec70783b */ /* 0x000e620000004200 */
[----:B------:R-:W-:Y:S02]  /*7470*/  FADD.FTZ R0, R40, R10 ;  /* 0x0000000a28007221 */ /* 0x000fe40000010000 */
[----:B------:R-:W-:-:S03]  /*7480*/  FADD.FTZ R9, R41, R9 ;  /* 0x0000000929097221 */ /* 0x000fc60000010000 */
[----:B------:R-:W-:Y:S07]  /*7490*/  HMMA.16816.F32 R116, R128, R4, R116 ;  /* 0x000000048074723c */ /* 0x000fee0000001874 */
[----:B------:R-:W-:Y:S02]  /*74a0*/  FADD.FTZ R4, R38, R3 ;  /* 0x0000000326047221 */ /* 0x000fe40000010000 */
[----:B------:R-:W-:Y:S02]  /*74b0*/  FADD.FTZ R3, R39, R8 ;  /* 0x0000000827037221 */ /* 0x000fe40000010000 */
[----:B------:R-:W-:-:S02]  /*74c0*/  FADD.FTZ R5, R43, R0 ;  /* 0x000000002b057221 */ /* 0x000fc40000010000 */
[----:B------:R-:W-:Y:S02]  /*74d0*/  FADD.FTZ R0, R230, R9 ;  /* 0x00000009e6007221 */ /* 0x000fe40000010000 */
[----:B------:R-:W-:Y:S02]  /*74e0*/  FADD.FTZ R8, R252, R4 ;  /* 0x00000004fc087221 */ /* 0x000fe40000010000 */
[----:B------:R-:W-:Y:S01]  /*74f0*/  FADD.FTZ R4, R42, R3 ;  /* 0x000000032a047221 */ /* 0x000fe20000010000 */
[----:B------:R-:W-:Y:S01]  /*7500*/  MOV R229, R68 ;  /* 0x0000004400e57202 */ /* 0x000fe20000000f00 */
[----:B------:R-:W-:Y:S02]  /*7510*/  FADD.FTZ R0, R28, R0 ;  /* 0x000000001c007221 */ /* 0x000fe40000010000 */
[----:B------:R-:W-:Y:S02]  /*7520*/  FADD.FTZ R3, R142, R8 ;  /* 0x000000088e037221 */ /* 0x000fe40000010000 */
[----:B------:R-:W-:-:S02]  /*7530*/  FADD.FTZ R5, R31, R5 ;  /* 0x000000051f057221 */ /* 0x000fc40000010000 */
[----:B------:R-:W-:Y:S02]  /*7540*/  IMAD.MOV.U32 R29, RZ, RZ, R69 ;  /* 0x000000ffff1d7224 */ /* 0x000fe400078e0045 */
        /* <DEDUP_REMOVED lines=31> */
[----:B------:R-:W-:Y:S01]  /*7740*/  FADD.FTZ R5, R26, R5 ;  /* 0x000000051a057221 */ /* 0x000fe20000010000 */
[----:B------:R-:W-:Y:S01]  /*7750*/  HMMA.16816.F32 R196, R124, R204, R196 ;  /* 0x000000cc7cc4723c */ /* 0x000fe200000018c4 */
[----:B------:R-:W-:Y:S02]  /*7760*/  FADD.FTZ R4, R16, R4 ;  /* 0x0000000410047221 */ /* 0x000fe40000010000 */
[----:B------:R-:W-:Y:S02]  /*7770*/  FADD.FTZ R0, R23, R0 ;  /* 0x0000000017007221 */ /* 0x000fe40000010000 */
[----:B------:R-:W-:-:S03]  /*7780*/  FADD.FTZ R3, R21, R3 ;  /* 0x0000000315037221 */ /* 0x000fc60000010000 */
[----:B------:R-:W-:Y:S01]  /*7790*/  HMMA.16816.F32 R200, R124, R206, R200 ;  /* 0x000000ce7cc8723c */ /* 0x000fe200000018c8 */
[----:B------:R-:W-:Y:S02]  /*77a0*/  FADD.FTZ R5, R12, R5 ;  /* 0x000000050c057221 */ /* 0x000fe40000010000 */
[----:B------:R-:W-:-:S05]  /*77b0*/  FADD.FTZ R4, R17, R4 ;  /* 0x0000000411047221 */ /* 0x000fca0000010000 */
[C---:B--2---:R-:W-:Y:S01]  /*77c0*/  HMMA.16816.F32 R72, R124.reuse, R80, R72 ;  /* 0x000000507c48723c */ /* 0x044fe20000001848 */
[----:B------:R2:W-:Y:S07]  /*77d0*/  STL [R1+0x38], R0 ;  /* 0x0000380001007387 */ /* 0x0005ee0000100800 */
[C---:B------:R-:W-:Y:S08]  /*77e0*/  HMMA.16816.F32 R76, R124.reuse, R82, R76 ;  /* 0x000000527c4c723c */ /* 0x040ff0000000184c */
[C---:B---3--:R-:W-:Y:S08]  /*77f0*/  HMMA.16816.F32 R88, R124.reuse, R96, R88 ;  /* 0x000000607c58723c */ /* 0x048ff00000001858 */
[----:B------:R-:W-:Y:S01]  /*7800*/  HMMA.16816.F32 R92, R124, R98, R92 ;  /* 0x000000627c5c723c */ /* 0x000fe2000000185c */
[----:B--2---:R-:W-:-:S07]  /*7810*/  FADD.FTZ R0, R13, R5 ;  /* 0x000000050d007221 */ /* 0x004fce0000010000 */
[C---:B-1----:R-:W-:Y:S08]  /*7820*/  HMMA.16816.F32 R104, R124.reuse, R112, R104 ;  /* 0x000000707c68723c */ /* 0x042ff00000001868 */
[C---:B------:R-:W-:Y:S08]  /*7830*/  HMMA.16816.F32 R108, R124.reuse, R114, R108 ;  /* 0x000000727c6c723c */ /* 0x040ff0000000186c */
[----:B------:R-:W-:Y:S08]  /*7840*/  HMMA.16816.F32 R124, R124, R6, R84 ;  /* 0x000000067c7c723c */ /* 0x000ff00000001854 */
        /* <DEDUP_REMOVED lines=8> */
[----:B------:R-:W-:Y:S07]  /*78d0*/  HMMA.16816.F32 R128, R128, R6, R44 ;  /* 0x000000068080723c */ /* 0x000fee000000182c */
[----:B------:R-:W-:-:S02]  /*78e0*/  FADD.FTZ R6, R20, R3 ;  /* 0x0000000314067221 */ /* 0x000fc40000010000 */
[----:B------:R-:W-:-:S03]  /*78f0*/  FADD.FTZ R3, R14, R4 ;  /* 0x000000040e037221 */ /* 0x000fc60000010000 */
[----:B------:R1:W-:Y:S04]  /*7900*/  STL [R1+0x34], R6 ;  /* 0x0000340601007387 */ /* 0x0003e80000100800 */
[----:B------:R1:W-:Y:S04]  /*7910*/  STL [R1+0x3c], R0 ;  /* 0x00003c0001007387 */ /* 0x0003e80000100800 */
[----:B------:R1:W-:Y:S01]  /*7920*/  STL [R1+0x40], R3 ;  /* 0x0000400301007387 */ /* 0x0003e20000100800 */
[----:B------:R-:W-:Y:S11]  /*7930*/  PLOP3.LUT P2, PT, PT, PT, UP0, 0x40, 0x0 ;  /* 0x000000000000781c */ /* 0x000ff60003f4e808 */
[----:B------:R-:W-:Y:S02]  /*7940*/  @!UPT UIADD3 URZ, URZ, URZ, URZ ;  /* 0x0000003f3f3ff290 */ /* 0x000fe4000fffe03f */
[----:B------:R-:W-:Y:S05]  /*7950*/  @P2 BRA `(.L_x_754) ;  /* 0x0000529000002947 */ /* 0x000fea0003800000 */
[----:B-----5:R-:W-:Y:S01]  /*7960*/  SHF.R.S32.HI R27, RZ, 0x1f, R132 ;  /* 0x0000001fff1b7819 */ /* 0x020fe20000011484 */
[C---:B------:R-:W-:Y:S01]  /*7970*/  IMAD.SHL.U32 R4, R132.reuse, 0x2, RZ ;  /* 0x0000000284047824 */ /* 0x040fe200078e00ff */
[----:B------:R-:W-:Y:S01]  /*7980*/  SHF.R.S32.HI R136, RZ, 0x1f, R134 ;  /* 0x0000001fff887819 */ /* 0x000fe20000011486 */
[----:B------:R-:W-:Y:S01]  /*7990*/  IMAD.MOV.U32 R141, RZ, RZ, R2 ;  /* 0x000000ffff8d7224 */ /* 0x000fe200078e0002 */
[----:B-1----:R-:W-:Y:S01]  /*79a0*/  SHF.L.U64.HI R0, R132, 0x1, R27 ;  /* 0x0000000184007819 */ /* 0x002fe2000001021b */
[----:B------:R-:W-:Y:S01]  /*79b0*/  IMAD.MOV.U32 R132, RZ, RZ, R138 ;  /* 0x000000ffff847224 */ /* 0x000fe200078e008a */
[C---:B------:R-:W-:Y:S01]  /*79c0*/  SHF.L.U64.HI R3, R134.reuse, 0x1, R136 ;  /* 0x0000000186037819 */ /* 0x040fe20000010288 */
[----:B------:R-:W-:Y:S01]  /*79d0*/  UIADD3 UR11, UR11, -0x2, URZ ;  /* 0xfffffffe0b0b7890 */ /* 0x000fe2000fffe03f */
[----:B------:R-:W-:Y:S01]  /*79e0*/  MOV R140, R137 ;  /* 0x00000089008c7202 */ /* 0x000fe20000000f00 */
[----:B------:R1:W-:Y:S04]  /*79f0*/  STL [R1+0x14], R0 ;  /* 0x0000140001007387 */ /* 0x0003e80000100800 */
[----:B------:R-:W-:Y:S04]  /*7a00*/  STL [R1+0x10], R4 ;  /* 0x0000100401007387 */ /* 0x000fe80000100800 */
[----:B------:R2:W-:Y:S01]  /*7a10*/  STL [R1+0xc], R3 ;  /* 0x00000c0301007387 */ /* 0x0005e20000100800 */
[----:B-1----:R-:W-:-:S05]  /*7a20*/  IMAD.SHL.U32 R0, R134, 0x2, RZ ;  /* 0x0000000286007824 */ /* 0x002fca00078e00ff */
[----:B------:R1:W-:Y:S01]  /*7a30*/  STL [R1+0x8], R0 ;  /* 0x0000080001007387 */ /* 0x0003e20000100800 */
[----:B--2---:R-:W-:Y:S01]  /*7a40*/  MOV R3, R139 ;  /* 0x0000008b00037202 */ /* 0x004fe20000000f00 */
[----:B------:R-:W-:Y:S05]  /*7a50*/  BRA `(.L_x_755) ;  /* 0x0000044000007947 */ /* 0x000fea0003800000 */
.L_x_757:
[----:B------:R-:W2:Y:S01]  /*7a60*/  LDL R12, [R1+0x44] ;  /* 0x00004400010c7983 */ /* 0x000ea20000100800 */
[----:B------:R-:W-:Y:S01]  /*7a70*/  ULEA UR4, UR11, UR9, 0x6 ;  /* 0x000000090b047291 */ /* 0x000fe2000f8e303f */
[----:B------:R-:W-:Y:S02]  /*7a80*/  IMAD.MOV.U32 R7, RZ, RZ, RZ ;  /* 0x000000ffff077224 */ /* 0x000fe400078e00ff */
[----:B------:R-:W3:Y:S03]  /*7a90*/  LDL R39, [R1+0x10] ;  /* 0x0000100001277983 */ /* 0x000ee60000100800 */
[----:B------:R-:W-:Y:S01]  /*7aa0*/  IMAD.U32 R2, RZ, RZ, UR4 ;  /* 0x00000004ff027e24 */ /* 0x000fe2000f8e00ff */
[----:B------:R-:W4:Y:S04]  /*7ab0*/  LDL R38, [R1+0x8] ;  /* 0x0000080001267983 */ /* 0x000f280000100800 */
[----:B------:R-:W5:Y:S04]  /*7ac0*/  LDL R37, [R1+0x14] ;  /* 0x0000140001257983 */ /* 0x000f680000100800 */
[----:B------:R-:W3:Y:S04]  /*7ad0*/  LDL R36, [R1+0xc] ;  /* 0x00000c0001247983 */ /* 0x000ee80000100800 */
        /* <DEDUP_REMOVED lines=18> */
[----:B--2---:R-:W-:Y:S01]  /*7c00*/  STL [R1+0x28], R7 ;  /* 0x0000280701007387 */ /* 0x004fe20000100800 */
        /* <DEDUP_REMOVED lines=9> */
[----:B------:R-:W5:Y:S04]  /*7ca0*/  SHFL.IDX PT, R5, R0, RZ, 0x181f ;  /* 0x00181fff00057589 */ /* 0x000f6800000e0000 */
[----:B------:R-:W1:Y:S04]  /*7cb0*/  SHFL.IDX PT, R12, R2, 0x1, 0x181f ;  /* 0x00381f00020c7f89 */ /* 0x000e6800000e0000 */
[----:B------:R-:W2:Y:S04]  /*7cc0*/  SHFL.IDX PT, R13, R0, 0x1, 0x181f ;  /* 0x00381f00000d7f89 */ /* 0x000ea800000e0000 */
[----:B------:R-:W2:Y:S04]  /*7cd0*/  SHFL.IDX PT, R11, R2, 0x2, 0x181f ;  /* 0x00581f00020b7f89 */ /* 0x000ea800000e0000 */
[----:B------:R-:W2:Y:S04]  /*7ce0*/  SHFL.IDX PT, R14, R0, 0x2, 0x181f ;  /* 0x00581f00000e7f89 */ /* 0x000ea800000e0000 */
[----:B------:R-:W2:Y:S01]  /*7cf0*/  SHFL.IDX PT, R2, R2, 0x3, 0x181f ;  /* 0x00781f0002027f89 */ /* 0x000ea200000e0000 */
[CC--:B---3--:R-:W-:Y:S02]  /*7d00*/  IADD3 R8, P6, R6.reuse, R39.reuse, RZ ;  /* 0x0000002706087210 */ /* 0x0c8fe40007fde0ff */
[----:B----4-:R-:W-:Y:S01]  /*7d10*/  IADD3 R6, P5, R6, R38, RZ ;  /* 0x0000002606067210 */ /* 0x010fe20007fbe0ff */
[----:B------:R-:W3:Y:S02]  /*7d20*/  SHFL.IDX PT, R0, R0, 0x3, 0x181f ;  /* 0x00781f0000007f89 */ /* 0x000ee400000e0000 */
[C-C-:B-----5:R-:W-:Y:S01]  /*7d30*/  IMAD.X R9, R5.reuse, 0x1, R37.reuse, P6 ;  /* 0x0000000105097824 */ /* 0x160fe200030e0625 */
[----:B------:R-:W-:Y:S02]  /*7d40*/  IADD3.X R7, R5, R36, RZ, P5, !PT ;  /* 0x0000002405077210 */ /* 0x000fe40002ffe4ff */
[CC--:B-1----:R-:W-:Y:S02]  /*7d50*/  IADD3 R4, P2, R12.reuse, R39.reuse, RZ ;  /* 0x000000270c047210 */ /* 0x0c2fe40007f5e0ff */
[----:B------:R1:W-:Y:S01]  /*7d60*/  LDGSTS.E.BYPASS.LTC128B.128 [R35+0x4100], [R8.64], !P4 ;  /* 0x0410000008237fae */ /* 0x0003e2000e101d4c */
[-C--:B------:R-:W-:Y:S02]  /*7d70*/  IADD3 R12, P5, R12, R38.reuse, RZ ;  /* 0x000000260c0c7210 */ /* 0x080fe40007fbe0ff */
[--C-:B--2---:R-:W-:Y:S01]  /*7d80*/  IMAD.X R5, R13, 0x1, R37.reuse, P2 ;  /* 0x000000010d057824 */ /* 0x104fe200010e0625 */
[----:B------:R2:W-:Y:S01]  /*7d90*/  LDGSTS.E.BYPASS.LTC128B.128 [R35+0x6100], [R6.64], !P3 ;  /* 0x0610000006237fae */ /* 0x0005e2000d901d4c */
[-C--:B------:R-:W-:Y:S01]  /*7da0*/  IADD3 R10, P2, R11, R39.reuse, RZ ;  /* 0x000000270b0a7210 */ /* 0x080fe20007f5e0ff */
[--C-:B------:R-:W-:Y:S02]  /*7db0*/  IMAD.X R13, R13, 0x1, R36.reuse, P5 ;  /* 0x000000010d0d7824 */ /* 0x100fe400028e0624 */
[----:B------:R4:W-:Y:S04]  /*7dc0*/  LDGSTS.E.BYPASS.LTC128B.128 [R35+0x4900], [R4.64], !P4 ;  /* 0x0490000004237fae */ /* 0x0009e8000e101d4c */
[----:B------:R3:W-:Y:S01]  /*7dd0*/  LDGSTS.E.BYPASS.LTC128B.128 [R35+0x6900], [R12.64], !P3 ;  /* 0x069000000c237fae */ /* 0x0007e2000d901d4c */
[----:B-1----:R-:W-:Y:S01]  /*7de0*/  IADD3 R8, P6, R11, R38, RZ ;  /* 0x000000260b087210 */ /* 0x002fe20007fde0ff */
[--C-:B------:R-:W-:Y:S01]  /*7df0*/  IMAD.X R11, R14, 0x1, R37.reuse, P2 ;  /* 0x000000010e0b7824 */ /* 0x100fe200010e0625 */
[----:B--2---:R-:W-:Y:S04]  /*7e00*/  IADD3 R6, P5, R2, R39, RZ ;  /* 0x0000002702067210 */ /* 0x004fe80007fbe0ff */
[----:B------:R1:W-:Y:S01]  /*7e10*/  LDGSTS.E.BYPASS.LTC128B.128 [R35+0x5100], [R10.64], !P4 ;  /* 0x051000000a237fae */ /* 0x0003e2000e101d4c */
[----:B------:R-:W-:Y:S02]  /*7e20*/  IADD3.X R9, R14, R36, RZ, P6, !PT ;  /* 0x000000240e097210 */ /* 0x000fe400037fe4ff */
[----:B----4-:R-:W-:Y:S01]  /*7e30*/  IADD3 R4, P2, R2, R38, RZ ;  /* 0x0000002602047210 */ /* 0x010fe20007f5e0ff */
[C---:B---3--:R-:W-:Y:S02]  /*7e40*/  IMAD.X R7, R0.reuse, 0x1, R37, P5 ;  /* 0x0000000100077824 */ /* 0x048fe400028e0625 */
[----:B------:R1:W-:Y:S02]  /*7e50*/  LDGSTS.E.BYPASS.LTC128B.128 [R35+0x7100], [R8.64], !P3 ;  /* 0x0710000008237fae */ /* 0x0003e4000d901d4c */
[----:B------:R-:W-:Y:S02]  /*7e60*/  IMAD.X R5, R0, 0x1, R36, P2 ;  /* 0x0000000100057824 */ /* 0x000fe400010e0624 */
[----:B------:R1:W-:Y:S04]  /*7e70*/  LDGSTS.E.BYPASS.LTC128B.128 [R35+0x5900], [R6.64], !P4 ;  /* 0x0590000006237fae */ /* 0x0003e8000e101d4c */
[----:B------:R1:W-:Y:S01]  /*7e80*/  LDGSTS.E.BYPASS.LTC128B.128 [R35+0x7900], [R4.64], !P3 ;  /* 0x0790000004237fae */ /* 0x0003e2000d901d4c */
[----:B------:R-:W-:-:S05]  /*7e90*/  BRA `(.L_x_756) ;  /* 0x0000171000007947 */ /* 0x000fca0003800000 */
.L_x_755:
[----:B------:R-:W2:Y:S01]  /*7ea0*/  LDL R4, [R1+0x30] ;  /* 0x0000300001047983 */ /* 0x000ea20000100800 */
[----:B------:R-:W-:Y:S04]  /*7eb0*/  DEPBAR.LE SB0, 0x0 ;  /* 0x000080000000791a */ /* 0x000fe80000000000 */
[----:B------:R-:W3:Y:S01]  /*7ec0*/  LDL R2, [R1+0x28] ;  /* 0x0000280001027983 */ /* 0x000ee20000100800 */
[----:B------:R-:W-:Y:S03]  /*7ed0*/  UISETP.GE.AND UP0, UPT, UR11, 0x1, UPT ;  /* 0x000000010b00788c */ /* 0x000fe6000bf06270 */
[----:B------:R-:W4:Y:S04]  /*7ee0*/  LDL R58, [R1+0x10] ;  /* 0x00001000013a7983 */ /* 0x000f280000100800 */
[----:B------:R-:W5:Y:S04]  /*7ef0*/  LDL R57, [R1+0x14] ;  /* 0x0000140001397983 */ /* 0x000f680000100800 */
[----:B------:R-:W4:Y:S04]  /*7f00*/  LDL R56, [R1+0x8] ;  /* 0x0000080001387983 */ /* 0x000f280000100800 */
[----:B------:R-:W4:Y:S04]  /*7f10*/  LDL R54, [R1+0x2c] ;  /* 0x00002c0001367983 */ /* 0x000f280000100800 */
[----:B------:R-:W4:Y:S04]  /*7f20*/  LDL R55, [R1+0xc] ;  /* 0x00000c0001377983 */ /* 0x000f280000100800 */
[----:B------:R-:W-:Y:S08]  /*7f30*/  BAR.SYNC.DEFER_BLOCKING 0x0 ;  /* 0x0000000000007b1d */ /* 0x000ff00000010000 */
[----:B------:R-:W-:Y:S08]  /*7f40*/  LDSM.16.M88.4 R64, [R239+0x8100] ;  /* 0x00810000ef40783b */ /* 0x000ff00000000200 */
[----:B------:R-:W1:Y:S08]  /*7f50*/  LDSM.16.M88.4 R16, [R232+0x4100] ;  /* 0x00410000e810783b */ /* 0x000e700000000200 */
[----:B------:R-:W1:Y:S08]  /*7f60*/  LDSM.16.M88.4 R60, [R239+0xa100] ;  /* 0x00a10000ef3c783b */ /* 0x000e700000000200 */
[----:B------:R-:W1:Y:S08]  /*7f70*/  LDSM.16.M88.4 R32, [R232+0x4900] ;  /* 0x00490000e820783b */ /* 0x000e700000000200 */
        /* <DEDUP_REMOVED lines=8> */
[----:B-12---:R-:W-:Y:S01]  /*8000*/  SHF.R.S32.HI R0, RZ, 0x1f, R4 ;  /* 0x0000001fff007819 */ /* 0x006fe20000011404 */
[----:B------:R-:W-:Y:S04]  /*8010*/  IMAD.WIDE.U32 R8, R4, c[0x0][0x208], RZ ;  /* 0x0000820004087a25 */ /* 0x000fe800078e00ff */
[----:B------:R-:W-:Y:S04]  /*8020*/  IMAD R0, R0, c[0x0][0x208], RZ ;  /* 0x0000820000007a24 */ /* 0x000fe800078e02ff */
[----:B------:R-:W-:Y:S02]  /*8030*/  IMAD R0, R4, c[0x0][0x20c], R0 ;  /* 0x0000830004007a24 */ /* 0x000fe400078e0200 */
[-C--:B------:R-:W-:Y:S03]  /*8040*/  HMMA.16816.F32 R4, R64, R16.reuse, RZ ;  /* 0x000000104004723c */ /* 0x080fe600000018ff */
[----:B------:R-:W-:Y:S02]  /*8050*/  IADD3 R9, R9, R0, RZ ;  /* 0x0000000009097210 */ /* 0x000fe40007ffe0ff */
[----:B---3--:R-:W-:Y:S03]  /*8060*/  SHF.R.S32.HI R0, RZ, 0x1f, R2 ;  /* 0x0000001fff007819 */ /* 0x008fe60000011402 */
[----:B------:R-:W-:Y:S02]  /*8070*/  IMAD.WIDE.U32 R12, R2, c[0x0][0x218], R8 ;  /* 0x00008600020c7a25 */ /* 0x000fe400078e0008 */
[C---:B------:R-:W-:Y:S02]  /*8080*/  HMMA.16816.F32 R8, R60.reuse, R16, RZ ;  /* 0x000000103c08723c */ /* 0x040fe400000018ff */
[----:B------:R-:W-:Y:S04]  /*8090*/  IMAD R0, R0, c[0x0][0x218], RZ ;  /* 0x0000860000007a24 */ /* 0x000fe800078e02ff */
[----:B------:R-:W-:Y:S01]  /*80a0*/  IMAD R2, R2, c[0x0][0x21c], R0 ;  /* 0x0000870002027a24 */ /* 0x000fe200078e0200 */
[----:B------:R-:W-:Y:S05]  /*80b0*/  IADD3 R0, P2, R12, UR22, RZ ;  /* 0x000000160c007c10 */ /* 0x000fea000ff5e0ff */
[----:B------:R-:W-:Y:S02]  /*80c0*/  IADD3.X R16, R13, UR5, R2, P2, !PT ;  /* 0x000000050d107c10 */ /* 0x000fe400097fe402 */
[-C--:B------:R-:W-:Y:S01]  /*80d0*/  HMMA.16816.F32 R12, R60, R18.reuse, RZ ;  /* 0x000000123c0c723c */ /* 0x080fe200000018ff */
[C---:B------:R-:W-:Y:S04]  /*80e0*/  LEA R2, P2, R0.reuse, c[0x0][0x1f8], 0x1 ;  /* 0x00007e0000027a11 */ /* 0x040fe800078408ff */
[----:B------:R-:W-:Y:S01]  /*80f0*/  LEA.HI.X R0, R0, c[0x0][0x1fc], R16, 0x1, P2 ;  /* 0x00007f0000007a11 */ /* 0x000fe200010f0c10 */
[----:B------:R-:W4:Y:S02]  /*8100*/  SHFL.IDX PT, R38, R2, RZ, 0x181f ;  /* 0x00181fff02267589 */ /* 0x000f2400000e0000 */
[C---:B------:R-:W-:Y:S06]  /*8110*/  HMMA.16816.F32 R16, R64.reuse, R18, RZ ;  /* 0x000000124010723c */ /* 0x040fec00000018ff */
[----:B------:R-:W5:Y:S02]  /*8120*/  SHFL.IDX PT, R39, R0, RZ, 0x181f ;  /* 0x00181fff00277589 */ /* 0x000f6400000e0000 */
[-C--:B------:R-:W-:Y:S06]  /*8130*/  HMMA.16816.F32 R20, R64, R32.reuse, RZ ;  /* 0x000000204014723c */ /* 0x080fec00000018ff */
[----:B------:R-:W1:Y:S02]  /*8140*/  SHFL.IDX PT, R46, R2, 0x1, 0x181f ;  /* 0x00381f00022e7f89 */ /* 0x000e6400000e0000 */
[C---:B------:R-:W-:Y:S06]  /*8150*/  HMMA.16816.F32 R24, R60.reuse, R32, RZ ;  /* 0x000000203c18723c */ /* 0x040fec00000018ff */
[----:B------:R-:W2:Y:S01]  /*8160*/  SHFL.IDX PT, R43, R0, 0x1, 0x181f ;  /* 0x00381f00002b7f89 */ /* 0x000ea200000e0000 */
[C---:B----4-:R-:W-:Y:S01]  /*8170*/  IADD3 R36, P5, R38.reuse, R58, RZ ;  /* 0x0000003a26247210 */ /* 0x050fe20007fbe0ff */
[-C--:B------:R-:W-:Y:S01]  /*8180*/  HMMA.16816.F32 R28, R60, R34.reuse, RZ ;  /* 0x000000223c1c723c */ /* 0x080fe200000018ff */
[----:B------:R-:W-:Y:S03]  /*8190*/  IADD3 R38, P2, R38, R56, RZ ;  /* 0x0000003826267210 */ /* 0x000fe60007f5e0ff */
[C---:B-----5:R-:W-:Y:S02]  /*81a0*/  IADD3.X R37, R39.reuse, R57, RZ, P5, !PT ;  /* 0x0000003927257210 */ /* 0x060fe40002ffe4ff */
[----:B------:R-:W3:Y:S02]  /*81b0*/  SHFL.IDX PT, R52, R2, 0x2, 0x181f ;  /* 0x00581f0002347f89 */ /* 0x000ee400000e0000 */
[C---:B------:R-:W-:Y:S04]  /*81c0*/  HMMA.16816.F32 R32, R64.reuse, R34, RZ ;  /* 0x000000224020723c */ /* 0x040fe800000018ff */
[----:B------:R-:W-:Y:S02]  /*81d0*/  IADD3.X R39, R39, R55, RZ, P2, !PT ;  /* 0x0000003727277210 */ /* 0x000fe400017fe4ff */
[C---:B-1----:R-:W-:Y:S01]  /*81e0*/  IADD3 R40, P2, R46.reuse, R58, RZ ;  /* 0x0000003a2e287210 */ /* 0x042fe20007f5e0ff */
[----:B------:R1:W-:Y:S01]  /*81f0*/  LDGSTS.E.BYPASS.LTC128B.128 [R54], [R36.64], !P4 ;  /* 0x0000000024367fae */ /* 0x0003e2000e101d4c */
[----:B------:R-:W-:Y:S04]  /*8200*/  IADD3 R46, P6, R46, R56, RZ ;  /* 0x000000382e2e7210 */ /* 0x000fe80007fde0ff */
[C---:B--2---:R-:W-:Y:S03]  /*8210*/  IADD3.X R41, R43.reuse, R57, RZ, P2, !PT ;  /* 0x000000392b297210 */ /* 0x044fe600017fe4ff */
[----:B------:R-:W2:Y:S01]  /*8220*/  SHFL.IDX PT, R42, R0, 0x2, 0x181f ;  /* 0x00581f00002a7f89 */ /* 0x000ea200000e0000 */
[----:B------:R-:W-:Y:S07]  /*8230*/  IADD3.X R47, R43, R55, RZ, P6, !PT ;  /* 0x000000372b2f7210 */ /* 0x000fee00037fe4ff */
[----:B------:R1:W-:Y:S01]  /*8240*/  LDGSTS.E.BYPASS.LTC128B.128 [R54+0x2000], [R38.64], !P3 ;  /* 0x0200000026367fae */ /* 0x0003e2000d901d4c */
[C---:B---3--:R-:W-:Y:S02]  /*8250*/  IADD3 R44, P5, R52.reuse, R58, RZ ;  /* 0x0000003a342c7210 */ /* 0x048fe40007fbe0ff */
[----:B------:R-:W-:Y:S05]  /*8260*/  IADD3 R52, P2, R52, R56, RZ ;  /* 0x0000003834347210 */ /* 0x000fea0007f5e0ff */
[----:B------:R3:W-:Y:S08]  /*8270*/  LDGSTS.E.BYPASS.LTC128B.128 [R54+0x800], [R40.64], !P4 ;  /* 0x0080000028367fae */ /* 0x0007f0000e101d4c */
[----:B------:R4:W-:Y:S01]  /*8280*/  LDGSTS.E.BYPASS.LTC128B.128 [R54+0x2800], [R46.64], !P3 ;  /* 0x028000002e367fae */ /* 0x0009e2000d901d4c */
[C---:B--2---:R-:W-:Y:S02]  /*8290*/  IADD3.X R45, R42.reuse, R57, RZ, P5, !PT ;  /* 0x000000392a2d7210 */ /* 0x044fe40002ffe4ff */
[----:B------:R-:W-:Y:S05]  /*82a0*/  IADD3.X R53, R42, R55, RZ, P2, !PT ;  /* 0x000000372a357210 */ /* 0x000fea00017fe4ff */
[----:B------:R4:W-:Y:S01]  /*82b0*/  LDGSTS.E.BYPASS.LTC128B.128 [R54+0x1000], [R44.64], !P4 ;  /* 0x010000002c367fae */ /* 0x0009e2000e101d4c */
[-C--:B-1----:R-:W-:Y:S07]  /*82c0*/  HMMA.16816.F32 R36, R64, R48.reuse, RZ ;  /* 0x000000304024723c */ /* 0x082fee00000018ff */
[----:B------:R-:W1:Y:S01]  /*82d0*/  SHFL.IDX PT, R2, R2, 0x3, 0x181f ;  /* 0x00781f0002027f89 */ /* 0x000e6200000e0000 */
[C---:B---3--:R-:W-:Y:S07]  /*82e0*/  HMMA.16816.F32 R40, R60.reuse, R48, RZ ;  /* 0x000000303c28723c */ /* 0x048fee00000018ff */
[----:B------:R-:W2:Y:S08]  /*82f0*/  SHFL.IDX PT, R0, R0, 0x3, 0x181f ;  /* 0x00781f0000007f89 */ /* 0x000eb000000e0000 */
[----:B------:R3:W-:Y:S01]  /*8300*/  LDGSTS.E.BYPASS.LTC128B.128 [R54+0x3000], [R52.64], !P3 ;  /* 0x0300000034367fae */ /* 0x0007e2000d901d4c */
[-C--:B----4-:R-:W-:Y:S01]  /*8310*/  HMMA.16816.F32 R44, R60, R50.reuse, RZ ;  /* 0x000000323c2c723c */ /* 0x090fe200000018ff */
[----:B-1----:R-:W-:Y:S04]  /*8320*/  IADD3 R48, P2, R2, R58, RZ ;  /* 0x0000003a02307210 */ /* 0x002fe80007f5e0ff */
[----:B--2---:R-:W-:Y:S05]  /*8330*/  IADD3.X R49, R0, R57, RZ, P2, !PT ;  /* 0x0000003900317210 */ /* 0x004fea00017fe4ff */
[----:B------:R1:W-:Y:S02]  /*8340*/  LDGSTS.E.BYPASS.LTC128B.128 [R54+0x1800], [R48.64], !P4 ;  /* 0x0180000030367fae */ /* 0x0003e4000e101d4c */
[----:B---3--:R-:W-:Y:S04]  /*8350*/  IADD3 R52, P2, R2, R56, RZ ;  /* 0x0000003802347210 */ /* 0x008fe80007f5e0ff */
[----:B------:R-:W-:Y:S02]  /*8360*/  IADD3.X R53, R0, R55, RZ, P2, !PT ;  /* 0x0000003700357210 */ /* 0x000fe400017fe4ff */
[----:B------:R-:W-:Y:S03]  /*8370*/  PLOP3.LUT P2, PT, PT, PT, UP0, 0x80, 0x0 ;  /* 0x000000000000781c */ /* 0x000fe60003f4f008 */
[----:B------:R2:W-:Y:S08]  /*8380*/  LDGSTS.E.BYPASS.LTC128B.128 [R54+0x3800], [R52.64], !P3 ;  /* 0x0380000034367fae */ /* 0x0005f0000d901d4c */
[----:B------:R-:W0:Y:S01]  /*8390*/  LDGDEPBAR ;  /* 0x00000000000079af */ /* 0x000e220000000000 */
[C---:B-1----:R-:W-:Y:S08]  /*83a0*/  HMMA.16816.F32 R48, R64.reuse, R50, RZ ;  /* 0x000000324030723c */ /* 0x042ff000000018ff */
[-C--:B--2---:R-:W-:Y:S08]  /*83b0*/  HMMA.16816.F32 R52, R64, R136.reuse, RZ ;  /* 0x000000884034723c */ /* 0x084ff000000018ff */
[C---:B------:R-:W-:Y:S08]  /*83c0*/  HMMA.16816.F32 R56, R60.reuse, R136, RZ ;  /* 0x000000883c38723c */ /* 0x040ff000000018ff */
        /* <DEDUP_REMOVED lines=150> */
[----:B------:R-:W-:Y:S05]  /*8d30*/  FMUL.FTZ R14, R14, c[0x0][0x320] ;  /* 0x0000c8000e0e7a20 */ /* 0x000fea0000410000 */
[----:B------:R1:W-:Y:S10]  /*8d40*/  MUFU.TANH R223, R7 ;  /* 0x0000000700df7308 */ /* 0x0003f40000002400 */
        /* <DEDUP_REMOVED lines=11> */
[----:B---3--:R-:W-:Y:S02]  /*8e00*/  FMUL.FTZ R15, R17, c[0x0][0x320] ;  /* 0x0000c800110f7a20 */ /* 0x008fe40000410000 */
[----:B------:R-:W-:Y:S03]  /*8e10*/  FMUL.FTZ R17, R19, c[0x0][0x320] ;  /* 0x0000c80013117a20 */ /* 0x000fe60000410000 */
[----:B------:R-:W-:Y:S01]  /*8e20*/  MUFU.TANH R217, R13 ;  /* 0x0000000d00d97308 */ /* 0x000fe20000002400 */
[-C--:B------:R-:W-:Y:S03]  /*8e30*/  HMMA.16816.F32 R28, R208, R6.reuse, R28 ;  /* 0x00000006d01c723c */ /* 0x080fe6000000181c */
[----:B----4-:R-:W-:Y:S05]  /*8e40*/  FMUL.FTZ R16, R18, c[0x0][0x320] ;  /* 0x0000c80012107a20 */ /* 0x010fea0000410000 */
[C---:B------:R-:W-:Y:S01]  /*8e50*/  HMMA.16816.F32 R32, R212.reuse, R6, R32 ;  /* 0x00000006d420723c */ /* 0x040fe20000001820 */
[----:B------:R-:W-:Y:S01]  /*8e60*/  MUFU.TANH R224, R14 ;  /* 0x0000000e00e07308 */ /* 0x000fe20000002400 */
[----:B------:R-:W1:Y:S01]  /*8e70*/  LDSM.16.M88.4 R4, [R237+0x3800] ;  /* 0x00380000ed04783b */ /* 0x000e620000000200 */
[----:B------:R-:W-:Y:S04]  /*8e80*/  DEPBAR.LE SB0, 0x0 ;  /* 0x000080000000791a */ /* 0x000fe80000000000 */
[----:B------:R-:W-:Y:S02]  /*8e90*/  FMUL.FTZ R20, R20, c[0x0][0x320] ;  /* 0x0000c80014147a20 */ /* 0x000fe40000410000 */
[----:B------:R-:W-:Y:S02]  /*8ea0*/  FMUL.FTZ R21, R21, c[0x0][0x320] ;  /* 0x0000c80015157a20 */ /* 0x000fe40000410000 */
[----:B------:R-:W3:Y:S01]  /*8eb0*/  MUFU.TANH R0, R20 ;  /* 0x0000001400007308 */ /* 0x000ee20000002400 */
[----:B------:R-:W-:Y:S01]  /*8ec0*/  BAR.SYNC.DEFER_BLOCKING 0x0 ;  /* 0x0000000000007b1d */ /* 0x000fe20000010000 */
[----:B------:R-:W-:Y:S02]  /*8ed0*/  FMUL.FTZ R22, R22, c[0x0][0x320] ;  /* 0x0000c80016167a20 */ /* 0x000fe40000410000 */
[----:B------:R-:W-:Y:S01]  /*8ee0*/  FMUL.FTZ R24, R24, c[0x0][0x320] ;  /* 0x0000c80018187a20 */ /* 0x000fe20000410000 */
[-C--:B--2---:R-:W-:Y:S05]  /*8ef0*/  HMMA.16816.F32 R36, R212, R8.reuse, R36 ;  /* 0x00000008d424723c */ /* 0x084fea0000001824 */
[----:B------:R-:W2:Y:S01]  /*8f00*/  MUFU.TANH R2, R21 ;  /* 0x0000001500027308 */ /* 0x000ea20000002400 */
[----:B------:R-:W-:Y:S02]  /*8f10*/  FMUL.FTZ R23, R23, c[0x0][0x320] ;  /* 0x0000c80017177a20 */ /* 0x000fe40000410000 */
[----:B------:R-:W-:Y:S01]  /*8f20*/  FMUL.FTZ R32, R32, c[0x0][0x320] ;  /* 0x0000c80020207a20 */ /* 0x000fe20000410000 */
[C---:B------:R-:W-:Y:S04]  /*8f30*/  HMMA.16816.F32 R40, R208.reuse, R8, R40 ;  /* 0x00000008d028723c */ /* 0x040fe80000001828 */
[----:B------:R-:W-:Y:S02]  /*8f40*/  FMUL.FTZ R25, R25, c[0x0][0x320] ;  /* 0x0000c80019197a20 */ /* 0x000fe40000410000 */
[----:B------:R-:W-:Y:S01]  /*8f50*/  MUFU.TANH R15, R15 ;  /* 0x0000000f000f7308 */ /* 0x000fe20000002400 */
[----:B------:R-:W-:Y:S01]  /*8f60*/  FMUL.FTZ R26, R26, c[0x0][0x320] ;  /* 0x0000c8001a1a7a20 */ /* 0x000fe20000410000 */
[-C--:B------:R-:W-:Y:S01]  /*8f70*/  HMMA.16816.F32 R44, R208, R10.reuse, R44 ;  /* 0x0000000ad02c723c */ /* 0x080fe2000000182c */
[----:B---3--:R3:W-:Y:S03]  /*8f80*/  STL [R1+0x20], R0 ;  /* 0x0000200001007387 */ /* 0x0087e60000100800 */
[----:B------:R-:W-:Y:S02]  /*8f90*/  FMUL.FTZ R27, R27, c[0x0][0x320] ;  /* 0x0000c8001b1b7a20 */ /* 0x000fe40000410000 */
[----:B------:R-:W-:Y:S02]  /*8fa0*/  FMUL.FTZ R28, R28, c[0x0][0x320] ;  /* 0x0000c8001c1c7a20 */ /* 0x000fe40000410000 */
[----:B------:R-:W-:Y:S01]  /*8fb0*/  MUFU.TANH R16, R16 ;  /* 0x0000001000107308 */ /* 0x000fe20000002400 */
[C---:B------:R-:W-:Y:S01]  /*8fc0*/  HMMA.16816.F32 R48, R212.reuse, R10, R48 ;  /* 0x0000000ad430723c */ /* 0x040fe20000001830 */
[----:B--2---:R-:W-:Y:S03]  /*8fd0*/  STL [R1+0x1c], R2 ;  /* 0x00001c0201007387 */ /* 0x004fe60000100800 */
[----:B------:R-:W-:Y:S02]  /*8fe0*/  FMUL.FTZ R29, R29, c[0x0][0x320] ;  /* 0x0000c8001d1d7a20 */ /* 0x000fe40000410000 */
[----:B------:R-:W-:Y:S02]  /*8ff0*/  FMUL.FTZ R30, R30, c[0x0][0x320] ;  /* 0x0000c8001e1e7a20 */ /* 0x000fe40000410000 */
[-C--:B-1----:R-:W-:Y:S01]  /*9000*/  HMMA.16816.F32 R52, R212, R4.reuse, R52 ;  /* 0x00000004d434723c */ /* 0x082fe20000001834 */
[----:B------:R-:W-:Y:S03]  /*9010*/  MUFU.TANH R17, R17 ;  /* 0x0000001100117308 */ /* 0x000fe60000002400 */
[----:B------:R-:W-:Y:S02]  /*9020*/  FMUL.FTZ R31, R31, c[0x0][0x320] ;  /* 0x0000c8001f1f7a20 */ /* 0x000fe40000410000 */
[----:B------:R-:W-:Y:S02]  /*9030*/  FMUL.FTZ R33, R33, c[0x0][0x320] ;  /* 0x0000c80021217a20 */ /* 0x000fe40000410000 */
[C---:B------:R-:W-:Y:S03]  /*9040*/  HMMA.16816.F32 R56, R208.reuse, R4, R56 ;  /* 0x00000004d038723c */ /* 0x040fe60000001838 */
[----:B---3--:R-:W1:Y:S01]  /*9050*/  MUFU.TANH R0, R22 ;  /* 0x0000001600007308 */ /* 0x008e620000002400 */
[----:B------:R-:W-:Y:S02]  /*9060*/  FMUL.FTZ R34, R34, c[0x0][0x320] ;  /* 0x0000c80022227a20 */ /* 0x000fe40000410000 */
[----:B------:R-:W-:Y:S02]  /*9070*/  FMUL.FTZ R42, R42, c[0x0][0x320] ;  /* 0x0000c8002a2a7a20 */ /* 0x000fe40000410000 */
[-C--:B------:R-:W-:Y:S04]  /*9080*/  HMMA.16816.F32 R60, R208, R6.reuse, R60 ;  /* 0x00000006d03c723c */ /* 0x080fe8000000183c */
[----:B------:R-:W-:Y:S01]  /*9090*/  FMUL.FTZ R44, R44, c[0x0][0x320] ;  /* 0x0000c8002c2c7a20 */ /* 0x000fe20000410000 */
[----:B------:R-:W-:Y:S01]  /*90a0*/  MUFU.TANH R22, R23 ;  /* 0x0000001700167308 */ /* 0x000fe20000002400 */
[----:B------:R-:W-:Y:S02]  /*90b0*/  FMUL.FTZ R45, R45, c[0x0][0x320] ;  /* 0x0000c8002d2d7a20 */ /* 0x000fe40000410000 */
[----:B------:R-:W-:Y:S04]  /*90c0*/  HMMA.16816.F32 R64, R212, R6, R64 ;  /* 0x00000006d440723c */ /* 0x000fe80000001840 */
[----:B------:R-:W-:Y:S02]  /*90d0*/  FMUL.FTZ R46, R46, c[0x0][0x320] ;  /* 0x0000c8002e2e7a20 */ /* 0x000fe40000410000 */
[----:B------:R-:W-:Y:S01]  /*90e0*/  FMUL.FTZ R47, R47, c[0x0][0x320] ;  /* 0x0000c8002f2f7a20 */ /* 0x000fe20000410000 */
[----:B------:R-:W-:Y:S01]  /*90f0*/  MUFU.TANH R21, R25 ;  /* 0x0000001900157308 */ /* 0x000fe20000002400 */
[----:B------:R-:W-:Y:S01]  /*9100*/  FMUL.FTZ R48, R48, c[0x0][0x320] ;  /* 0x0000c80030307a20 */ /* 0x000fe20000410000 */
[----:B-1----:R1:W-:Y:S03]  /*9110*/  STL [R1+0x18], R0 ;  /* 0x0000180001007387 */ /* 0x0023e60000100800 */
        /* <DEDUP_REMOVED lines=15> */
[----:B-1----:R-:W1:Y:S01]  /*9210*/  MUFU.TANH R0, R24 ;  /* 0x0000001800007308 */ /* 0x002e620000002400 */
        /* <DEDUP_REMOVED lines=14> */
[----:B-1----:R1:W-:Y:S01]  /*9300*/  STL [R1+0x24], R0 ;  /* 0x0000240001007387 */ /* 0x0023e20000100800 */
[----:B------:R-:W-:Y:S05]  /*9310*/  FMUL.FTZ R67, R67, c[0x0][0x320] ;  /* 0x0000c80043437a20 */ /* 0x000fea0000410000 */
[----:B------:R-:W-:Y:S10]  /*9320*/  MUFU.TANH R18, R30 ;  /* 0x0000001e00127308 */ /* 0x000ff40000002400 */
[----:B------:R-:W-:Y:S10]  /*9330*/  MUFU.TANH R26, R31 ;  /* 0x0000001f001a7308 */ /* 0x000ff40000002400 */
[----:B-1----:R-:W1:Y:S10]  /*9340*/  MUFU.TANH R0, R32 ;  /* 0x0000002000007308 */ /* 0x002e740000002400 */
[----:B------:R-:W2:Y:S10]  /*9350*/  MUFU.TANH R33, R33 ;  /* 0x0000002100217308 */ /* 0x000eb40000002400 */
[----:B------:R3:W4:Y:S01]  /*9360*/  MUFU.TANH R32, R34 ;  /* 0x0000002200207308 */ /* 0x0007220000002400 */
[----:B-1----:R1:W-:Y:S09]  /*9370*/  STL [R1], R0 ;  /* 0x0000000001007387 */ /* 0x0023f20000100800 */
[----:B------:R3:W2:Y:S10]  /*9380*/  MUFU.TANH R34, R35 ;  /* 0x0000002300227308 */ /* 0x0006b40000002400 */
        /* <DEDUP_REMOVED lines=34> */
.L_x_756:
[----:B------:R-:W2:Y:S01]  /*95b0*/  LDL.LU R40, [R1+0x20] ;  /* 0x0000200001287983 */ /* 0x000ea20000300800 */
[----:B------:R-:W-:Y:S01]  /*95c0*/  FMNMX.FTZ R0, R143, R3, !PT ;  /* 0x000000038f007209 */ /* 0x000fe20007810000 */
[----:B-1----:R-:W-:Y:S01]  /*95d0*/  IMAD.MOV.U32 R35, RZ, RZ, R138 ;  /* 0x000000ffff237224 */ /* 0x002fe200078e008a */
[----:B------:R-:W-:Y:S01]  /*95e0*/  FMNMX.FTZ R2, R222, R140, !PT ;  /* 0x0000008cde027209 */ /* 0x000fe20007810000 */
[----:B------:R-:W3:Y:S01]  /*95f0*/  LDL.LU R41, [R1+0x1c] ;  /* 0x00001c0001297983 */ /* 0x000ee20000300800 */
[----:B------:R-:W-:Y:S02]  /*9600*/  FMNMX.FTZ R0, R221, R0, !PT ;  /* 0x00000000dd007209 */ /* 0x000fe40007810000 */
[----:B------:R-:W-:Y:S01]  /*9610*/  MOV R49, R33 ;  /* 0x0000002100317202 */ /* 0x000fe20000000f00 */
[----:B------:R-:W4:Y:S01]  /*9620*/  LDL.LU R43, [R1] ;  /* 0x00000000012b7983 */ /* 0x000f220000300800 */
[----:B------:R-:W-:Y:S02]  /*9630*/  FMNMX.FTZ R0, R142, R0, !PT ;  /* 0x000000008e007209 */ /* 0x000fe40007810000 */
[----:B------:R-:W-:Y:S01]  /*9640*/  FMNMX.FTZ R2, R225, R2, !PT ;  /* 0x00000002e1027209 */ /* 0x000fe20007810000 */
[----:B------:R-:W-:Y:S01]  /*9650*/  STL [R1+0x78], R248 ;  /* 0x000078f801007387 */ /* 0x000fe20000100800 */
[----:B------:R-:W-:Y:S02]  /*9660*/  FMNMX.FTZ R0, R15, R0, !PT ;  /* 0x000000000f007209 */ /* 0x000fe40007810000 */
[----:B------:R-:W-:Y:S01]  /*9670*/  FMNMX.FTZ R2, R218, R2, !PT ;  /* 0x00000002da027209 */ /* 0x000fe20007810000 */
[----:B------:R-:W-:Y:S01]  /*9680*/  STL [R1+0x74], R247 ;  /* 0x000074f701007387 */ /* 0x000fe20000100800 */
[----:B------:R-:W-:Y:S02]  /*9690*/  MOV R53, R20 ;  /* 0x0000001400357202 */ /* 0x000fe40000000f00 */
[----:B------:R-:W-:Y:S01]  /*96a0*/  FMNMX.FTZ R2, R217, R2, !PT ;  /* 0x00000002d9027209 */ /* 0x000fe20007810000 */
[----:B------:R-:W-:Y:S01]  /*96b0*/  STL [R1+0x70], R246 ;  /* 0x000070f601007387 */ /* 0x000fe20000100800 */
[----:B------:R-:W-:Y:S02]  /*96c0*/  FMNMX.FTZ R4, R216, R132, !PT ;  /* 0x00000084d8047209 */ /* 0x000fe40007810000 */
        /* <DEDUP_REMOVED lines=9> */
[----:B------:R-:W-:Y:S01]  /*9760*/  MOV R52, R32 ;  /* 0x0000002000347202 */ /* 0x000fe20000000f00 */
[----:B------:R1:W-:Y:S01]  /*9770*/  STL [R1+0x60], R242 ;  /* 0x000060f201007387 */ /* 0x0003e20000100800 */
[----:B------:R-:W-:Y:S02]  /*9780*/  MOV R54, R134 ;  /* 0x0000008600367202 */ /* 0x000fe40000000f00 */
[----:B------:R-:W-:Y:S01]  /*9790*/  FMNMX.FTZ R5, R219, R5, !PT ;  /* 0x00000005db057209 */ /* 0x000fe20007810000 */
[----:B------:R-:W-:Y:S01]  /*97a0*/  LDSM.16.MT88.4 R36, [R234+0x100] ;  /* 0x00010000ea24783b */ /* 0x000fe20000004200 */
[----:B------:R-:W-:Y:S02]  /*97b0*/  MOV R33, R133 ;  /* 0x0000008500217202 */ /* 0x000fe40000000f00 */
[----:B------:R-:W-:Y:S02]  /*97c0*/  FMNMX.FTZ R5, R54, R5, !PT ;  /* 0x0000000536057209 */ /* 0x000fe40007810000 */
[----:B------:R-:W-:Y:S01]  /*97d0*/  ISETP.LT.AND P2, PT, RZ, UR11, PT ;  /* 0x0000000bff007c0c */ /* 0x000fe2000bf41270 */
[----:B------:R-:W-:Y:S01]  /*97e0*/  UIADD3 UR11, UR11, -0x1, URZ ;  /* 0xffffffff0b0b7890 */ /* 0x000fe2000fffe03f */
[----:B------:R-:W-:Y:S01]  /*97f0*/  FMNMX.FTZ R5, R33, R5, !PT ;  /* 0x0000000521057209 */ /* 0x000fe20007810000 */
[----:B------:R-:W0:Y:S03]  /*9800*/  LDGDEPBAR ;  /* 0x00000000000079af */ /* 0x000e260000000000 */
[----:B------:R-:W-:Y:S04]  /*9810*/  FMNMX.FTZ R5, R18, R5, !PT ;  /* 0x0000000512057209 */ /* 0x000fe80007810000 */
[----:B------:R-:W-:Y:S04]  /*9820*/  FMNMX.FTZ R5, R26, R5, !PT ;  /* 0x000000051a057209 */ /* 0x000fe80007810000 */
[----:B------:R-:W-:Y:S01]  /*9830*/  FMNMX.FTZ R5, R27, R5, !PT ;  /* 0x000000051b057209 */ /* 0x000fe20007810000 */
[----:B-1----:R-:W2:Y:S04]  /*9840*/  LDL.LU R242, [R1+0x18] ;  /* 0x0000180001f27983 */ /* 0x002ea80000300800 */
[----:B------:R1:W-:Y:S04]  /*9850*/  STL [R1+0x5c], R241 ;  /* 0x00005cf101007387 */ /* 0x0003e80000100800 */
[----:B-1----:R-:W2:Y:S04]  /*9860*/  LDL.LU R241, [R1+0x24] ;  /* 0x0000240001f17983 */ /* 0x002ea80000300800 */
[----:B------:R1:W-:Y:S04]  /*9870*/  STL [R1+0x58], R240 ;  /* 0x000058f001007387 */ /* 0x0003e80000100800 */
[----:B------:R1:W-:Y:S04]  /*9880*/  STL [R1+0x54], R239 ;  /* 0x000054ef01007387 */ /* 0x0003e80000100800 */
[----:B------:R1:W-:Y:S04]  /*9890*/  STL [R1+0x50], R238 ;  /* 0x000050ee01007387 */ /* 0x0003e80000100800 */
[----:B------:R1:W-:Y:S04]  /*98a0*/  STL [R1+0x4c], R237 ;  /* 0x00004ced01007387 */ /* 0x0003e80000100800 */
[----:B------:R1:W-:Y:S02]  /*98b0*/  STL [R1+0x48], R232 ;  /* 0x000048e801007387 */ /* 0x0003e40000100800 */
[----:B-1----:R-:W-:Y:S02]  /*98c0*/  MOV R240, R23 ;  /* 0x0000001700f07202 */ /* 0x002fe40000000f00 */
[----:B------:R-:W-:Y:S02]  /*98d0*/  MOV R239, R139 ;  /* 0x0000008b00ef7202 */ /* 0x000fe40000000f00 */
[----:B------:R-:W-:Y:S02]  /*98e0*/  MOV R238, R22 ;  /* 0x0000001600ee7202 */ /* 0x000fe40000000f00 */
[----:B------:R-:W-:Y:S02]  /*98f0*/  MOV R237, R21 ;  /* 0x0000001500ed7202 */ /* 0x000fe40000000f00 */
[----:B------:R-:W-:Y:S01]  /*9900*/  LDSM.16.MT88.4 R20, [R233+0x100] ;  /* 0x00010000e914783b */ /* 0x000fe20000004200 */
[----:B------:R-:W-:Y:S02]  /*9910*/  MOV R232, R137 ;  /* 0x0000008900e87202 */ /* 0x000fe40000000f00 */
[----:B--2---:R-:W-:Y:S02]  /*9920*/  FMNMX.FTZ R2, R241, R2, !PT ;  /* 0x00000002f1027209 */ /* 0x004fe40007810000 */
[----:B------:R-:W-:Y:S02]  /*9930*/  FMNMX.FTZ R0, R40, R0, !PT ;  /* 0x0000000028007209 */ /* 0x000fe40007810000 */
[----:B------:R-:W-:Y:S02]  /*9940*/  FMNMX.FTZ R2, R237, R2, !PT ;  /* 0x00000002ed027209 */ /* 0x000fe40007810000 */
[----:B---3--:R-:W-:Y:S02]  /*9950*/  FMNMX.FTZ R0, R41, R0, !PT ;  /* 0x0000000029007209 */ /* 0x008fe40007810000 */
[----:B------:R-:W-:Y:S02]  /*9960*/  FMNMX.FTZ R2, R53, R2, !PT ;  /* 0x0000000235027209 */ /* 0x000fe40007810000 */
        /* <DEDUP_REMOVED lines=21> */
[----:B------:R-:W1:Y:S03]  /*9ac0*/  SHFL.BFLY PT, R7, R0, 0x2, 0x1f ;  /* 0x0c401f0000077f89 */ /* 0x000e6600000e0000 */
[----:B------:R-:W-:Y:S04]  /*9ad0*/  FMNMX.FTZ R4, R52, R4, !PT ;  /* 0x0000000434047209 */ /* 0x000fe80007810000 */
[----:B------:R-:W-:Y:S01]  /*9ae0*/  FMNMX.FTZ R4, R34, R4, !PT ;  /* 0x0000000422047209 */ /* 0x000fe20007810000 */
[----:B------:R-:W2:Y:S03]  /*9af0*/  SHFL.BFLY PT, R137, R2, 0x2, 0x1f ;  /* 0x0c401f0002897f89 */ /* 0x000ea600000e0000 */
[----:B------:R-:W-:Y:S04]  /*9b00*/  FMNMX.FTZ R4, R29, R4, !PT ;  /* 0x000000041d047209 */ /* 0x000fe80007810000 */
[----:B------:R-:W-:Y:S04]  /*9b10*/  FMNMX.FTZ R4, R24, R4, !PT ;  /* 0x0000000418047209 */ /* 0x000fe80007810000 */
[----:B------:R-:W-:Y:S04]  /*9b20*/  FMNMX.FTZ R4, R48, R4, !PT ;  /* 0x0000000430047209 */ /* 0x000fe80007810000 */
[----:B------:R-:W-:Y:S02]  /*9b30*/  FMNMX.FTZ R4, R47, R4, !PT ;  /* 0x000000042f047209 */ /* 0x000fe40007810000 */
[----:B-1----:R-:W-:Y:S02]  /*9b40*/  FMNMX.FTZ R0, R0, R7, !PT ;  /* 0x0000000700007209 */ /* 0x002fe40007810000 */
[----:B------:R-:W-:Y:S03]  /*9b50*/  FMNMX.FTZ R4, R252, R4, !PT ;  /* 0x00000004fc047209 */ /* 0x000fe60007810000 */
[----:B------:R-:W1:Y:S01]  /*9b60*/  SHFL.BFLY PT, R139, R0, 0x1, 0x1f ;  /* 0x0c201f00008b7f89 */ /* 0x000e6200000e0000 */
[----:B------:R-:W-:Y:S02]  /*9b70*/  FMNMX.FTZ R4, R231, R4, !PT ;  /* 0x00000004e7047209 */ /* 0x000fe40007810000 */
[----:B--2---:R-:W-:Y:S02]  /*9b80*/  FMNMX.FTZ R137, R2, R137, !PT ;  /* 0x0000008902897209 */ /* 0x004fe40007810000 */
[----:B------:R-:W-:Y:S02]  /*9b90*/  FMNMX.FTZ R2, R28, R5, !PT ;  /* 0x000000051c027209 */ /* 0x000fe40007810000 */
[----:B------:R-:W-:Y:S01]  /*9ba0*/  FMNMX.FTZ R4, R214, R4, !PT ;  /* 0x00000004d6047209 */ /* 0x000fe20007810000 */
[----:B------:R-:W2:Y:S01]  /*9bb0*/  SHFL.BFLY PT, R5, R137, 0x1, 0x1f ;  /* 0x0c201f0089057f89 */ /* 0x000ea200000e0000 */
[----:B------:R-:W-:Y:S02]  /*9bc0*/  FMNMX.FTZ R2, R239, R2, !PT ;  /* 0x00000002ef027209 */ /* 0x000fe40007810000 */
[----:B------:R-:W-:Y:S02]  /*9bd0*/  FMNMX.FTZ R4, R213, R4, !PT ;  /* 0x00000004d5047209 */ /* 0x000fe40007810000 */
[----:B------:R-:W-:Y:S03]  /*9be0*/  FMNMX.FTZ R2, R45, R2, !PT ;  /* 0x000000022d027209 */ /* 0x000fe60007810000 */
[----:B------:R-:W3:Y:S01]  /*9bf0*/  SHFL.BFLY PT, R6, R4, 0x2, 0x1f ;  /* 0x0c401f0004067f89 */ /* 0x000ee200000e0000 */
[----:B-1----:R-:W-:Y:S05]  /*9c00*/  FMNMX.FTZ R139, R0, R139, !PT ;  /* 0x0000008b008b7209 */ /* 0x002fea0007810000 */
[C---:B------:R-:W-:Y:S01]  /*9c10*/  FADD.FTZ R0, -R139.reuse, R3 ;  /* 0x000000038b007221 */ /* 0x040fe20000010100 */
[----:B------:R-:W-:Y:S01]  /*9c20*/  FMNMX.FTZ R3, R46, R2, !PT ;  /* 0x000000022e037209 */ /* 0x000fe20007810000 */
[----:B------:R-:W-:Y:S01]  /*9c30*/  FMUL.FTZ R208, R139, c[0x0][0x2d0] ;  /* 0x0000b4008bd07a20 */ /* 0x000fe20000410000 */
[----:B--2---:R-:W-:Y:S01]  /*9c40*/  FMNMX.FTZ R137, R137, R5, !PT ;  /* 0x0000000589897209 */ /* 0x004fe20007810000 */
[----:B------:R-:W-:Y:S01]  /*9c50*/  FMUL.FTZ R2, R0, c[0x0][0x2d0] ;  /* 0x0000b40000027a20 */ /* 0x000fe20000410000 */
[----:B------:R-:W-:Y:S01]  /*9c60*/  FMNMX.FTZ R0, R240, R3, !PT ;  /* 0x00000003f0007209 */ /* 0x000fe20007810000 */
[--C-:B------:R-:W-:Y:S02]  /*9c70*/  FFMA.FTZ R212, R212, c[0x0][0x2d0], -R208.reuse ;  /* 0x0000b400d4d47a23 */ /* 0x100fe400000108d0 */
[----:B------:R-:W1:Y:S01]  /*9c80*/  MUFU.EX2 R134, R2 ;  /* 0x0000000200867308 */ /* 0x000e620000000800 */
[----:B------:R-:W-:Y:S01]  /*9c90*/  FMNMX.FTZ R0, R136, R0, !PT ;  /* 0x0000000088007209 */ /* 0x000fe20007810000 */
[----:B------:R-:W-:Y:S01]  /*9ca0*/  FMUL.FTZ R210, R137, c[0x0][0x2d0] ;  /* 0x0000b40089d27a20 */ /* 0x000fe20000410000 */
[----:B---3--:R-:W-:Y:S01]  /*9cb0*/  FMNMX.FTZ R4, R4, R6, !PT ;  /* 0x0000000604047209 */ /* 0x008fe20007810000 */
[--C-:B------:R-:W-:Y:S01]  /*9cc0*/  FFMA.FTZ R227, R227, c[0x0][0x2d0], -R208.reuse ;  /* 0x0000b400e3e37a23 */ /* 0x100fe200000108d0 */
[----:B------:R-:W-:Y:S03]  /*9cd0*/  FMNMX.FTZ R0, R135, R0, !PT ;  /* 0x0000000087007209 */ /* 0x000fe60007810000 */
[----:B------:R-:W2:Y:S08]  /*9ce0*/  SHFL.BFLY PT, R138, R4, 0x1, 0x1f ;  /* 0x0c201f00048a7f89 */ /* 0x000eb000000e0000 */
[----:B------:R-:W3:Y:S01]  /*9cf0*/  SHFL.BFLY PT, R3, R0, 0x2, 0x1f ;  /* 0x0c401f0000037f89 */ /* 0x000ee200000e0000 */
[C---:B-1----:R-:W-:Y:S02]  /*9d00*/  FMUL.FTZ R5, R134.reuse, R149 ;  /* 0x0000009586057220 */ /* 0x042fe40000410000 */
[C---:B------:R-:W-:Y:S01]  /*9d10*/  FMUL.FTZ R32, R134.reuse, R172 ;  /* 0x000000ac86207220 */ /* 0x040fe20000410000 */
[----:B------:R-:W-:Y:S01]  /*9d20*/  MOV R172, R33 ;  /* 0x0000002100ac7202 */ /* 0x000fe20000000f00 */
[C---:B------:R-:W-:Y:S01]  /*9d30*/  FMUL.FTZ R33, R134.reuse, R173 ;  /* 0x000000ad86217220 */ /* 0x040fe20000410000 */
[----:B------:R-:W-:Y:S01]  /*9d40*/  MOV R173, R34 ;  /* 0x0000002200ad7202 */ /* 0x000fe20000000f00 */
[----:B------:R-:W-:Y:S01]  /*9d50*/  FMUL.FTZ R64, R134, R204 ;  /* 0x000000cc86407220 */ /* 0x000fe20000410000 */
[----:B--2---:R-:W-:Y:S01]  /*9d60*/  FMNMX.FTZ R138, R4, R138, !PT ;  /* 0x0000008a048a7209 */ /* 0x004fe20007810000 */
[----:B------:R-:W-:Y:S02]  /*9d70*/  FFMA.FTZ R4, R143, c[0x0][0x2d0], -R208 ;  /* 0x0000b4008f047a23 */ /* 0x000fe400000108d0 */
[----:B------:R-:W-:Y:S02]  /*9d80*/  FMUL.FTZ R65, R134, R205 ;  /* 0x000000cd86417220 */ /* 0x000fe40000410000 */
[C---:B------:R-:W-:Y:S01]  /*9d90*/  FMUL.FTZ R209, R138.reuse, c[0x0][0x2d0] ;  /* 0x0000b4008ad17a20 */ /* 0x040fe20000410000 */
[----:B------:R-:W-:Y:S01]  /*9da0*/  MUFU.EX2 R8, R4 ;  /* 0x0000000400087308 */ /* 0x000fe20000000800 */
[----:B------:R-:W-:Y:S01]  /*9db0*/  FADD.FTZ R2, -R138, R132 ;  /* 0x000000848a027221 */ /* 0x000fe20000010100 */
[----:B---3--:R-:W-:Y:S01]  /*9dc0*/  FMNMX.FTZ R0, R0, R3, !PT ;  /* 0x0000000300007209 */ /* 0x008fe20007810000 */
[----:B------:R-:W-:Y:S02]  /*9dd0*/  FFMA.FTZ R3, R15, c[0x0][0x2d0], -R208 ;  /* 0x0000b4000f037a23 */ /* 0x000fe400000108d0 */
[----:B------:R-:W-:Y:S02]  /*9de0*/  FMUL.FTZ R2, R2, c[0x0][0x2d0] ;  /* 0x0000b40002027a20 */ /* 0x000fe40000410000 */
[C---:B------:R-:W-:Y:S02]  /*9df0*/  FMUL.FTZ R68, R134.reuse, R68 ;  /* 0x0000004486447220 */ /* 0x040fe40000410000 */
[C---:B------:R-:W-:Y:S01]  /*9e00*/  FMUL.FTZ R69, R134.reuse, R69 ;  /* 0x0000004586457220 */ /* 0x040fe20000410000 */
[----:B------:R1:W-:Y:S01]  /*9e10*/  MUFU.EX2 R245, R3 ;  /* 0x0000000300f57308 */ /* 0x0003e20000000800 */
[C---:B------:R-:W-:Y:S02]  /*9e20*/  FMUL.FTZ R80, R134.reuse, R80 ;  /* 0x0000005086507220 */ /* 0x040fe40000410000 */
[C---:B------:R-:W-:Y:S02]  /*9e30*/  FMUL.FTZ R81, R134.reuse, R81 ;  /* 0x0000005186517220 */ /* 0x040fe40000410000 */
[C---:B------:R-:W-:Y:S02]  /*9e40*/  FMUL.FTZ R84, R134.reuse, R84 ;  /* 0x0000005486547220 */ /* 0x040fe40000410000 */
[C---:B------:R-:W-:Y:S02]  /*9e50*/  FMUL.FTZ R85, R134.reuse, R85 ;  /* 0x0000005586557220 */ /* 0x040fe40000410000 */
[C---:B------:R-:W-:Y:S01]  /*9e60*/  FMUL.FTZ R96, R134.reuse, R96 ;  /* 0x0000006086607220 */ /* 0x040fe20000410000 */
[----:B------:R2:W3:Y:S01]  /*9e70*/  MUFU.EX2 R133, R2 ;  /* 0x0000000200857308 */ /* 0x0004e20000000800 */
[C---:B------:R-:W-:Y:S02]  /*9e80*/  FMUL.FTZ R97, R134.reuse, R97 ;  /* 0x0000006186617220 */ /* 0x040fe40000410000 */
[C---:B------:R-:W-:Y:S02]  /*9e90*/  FMUL.FTZ R100, R134.reuse, R100 ;  /* 0x0000006486647220 */ /* 0x040fe40000410000 */
[----:B------:R-:W-:Y:S02]  /*9ea0*/  FMUL.FTZ R101, R134, R101 ;  /* 0x0000006586657220 */ /* 0x000fe40000410000 */
[--C-:B------:R-:W-:Y:S02]  /*9eb0*/  FFMA.FTZ R214, R214, c[0x0][0x2d0], -R209.reuse ;  /* 0x0000b400d6d67a23 */ /* 0x100fe400000108d1 */
[C---:B------:R-:W-:Y:S02]  /*9ec0*/  FMUL.FTZ R112, R134.reuse, R112 ;  /* 0x0000007086707220 */ /* 0x040fe40000410000 */
[C---:B------:R-:W-:Y:S02]  /*9ed0*/  FMUL.FTZ R113, R134.reuse, R113 ;  /* 0x0000007186717220 */ /* 0x040fe40000410000 */
[----:B------:R-:W-:Y:S02]  /*9ee0*/  FMUL.FTZ R116, R134, R116 ;  /* 0x0000007486747220 */ /* 0x000fe40000410000 */
[--C-:B-1----:R-:W-:Y:S02]  /*9ef0*/  FFMA.FTZ R3, R216, c[0x0][0x2d0], -R209.reuse ;  /* 0x0000b400d8037a23 */ /* 0x102fe400000108d1 */
[C---:B------:R-:W-:Y:S02]  /*9f00*/  FMUL.FTZ R117, R134.reuse, R117 ;  /* 0x0000007586757220 */ /* 0x040fe40000410000 */
[----:B------:R1:W-:Y:S01]  /*9f10*/  MUFU.EX2 R9, R3 ;  /* 0x0000000300097308 */ /* 0x0003e20000000800 */
[C---:B------:R-:W-:Y:S02]  /*9f20*/  FMUL.FTZ R128, R134.reuse, R128 ;  /* 0x0000008086807220 */ /* 0x040fe40000410000 */
[----:B------:R-:W-:Y:S02]  /*9f30*/  FMUL.FTZ R129, R134, R129 ;  /* 0x0000008186817220 */ /* 0x000fe40000410000 */
[----:B--2---:R-:W-:Y:S02]  /*9f40*/  FADD.FTZ R2, -R137, R140 ;  /* 0x0000008c89027221 */ /* 0x004fe40000010100 */
[C---:B---3--:R-:W-:Y:S02]  /*9f50*/  FMUL.FTZ R6, R133.reuse, R150 ;  /* 0x0000009685067220 */ /* 0x048fe40000410000 */
[----:B------:R-:W-:Y:S02]  /*9f60*/  FMUL.FTZ R2, R2, c[0x0][0x2d0] ;  /* 0x0000b40002027a20 */ /* 0x000fe40000410000 */
[C---:B------:R-:W-:Y:S02]  /*9f70*/  FMUL.FTZ R7, R133.reuse, R151 ;  /* 0x0000009785077220 */ /* 0x040fe40000410000 */
[----:B------:R2:W3:Y:S01]  /*9f80*/  MUFU.EX2 R132, R2 ;  /* 0x0000000200847308 */ /* 0x0004e20000000800 */
[C---:B------:R-:W-:Y:S01]  /*9f90*/  FMUL.FTZ R34, R133.reuse, R174 ;  /* 0x000000ae85227220 */ /* 0x040fe20000410000 */
[----:B------:R-:W-:Y:S01]  /*9fa0*/  MOV R174, R54 ;  /* 0x0000003600ae7202 */ /* 0x000fe20000000f00 */
[C---:B------:R-:W-:Y:S02]  /*9fb0*/  FMUL.FTZ R66, R133.reuse, R206 ;  /* 0x000000ce85427220 */ /* 0x040fe40000410000 */
[C---:B------:R-:W-:Y:S02]  /*9fc0*/  FMUL.FTZ R67, R133.reuse, R207 ;  /* 0x000000cf85437220 */ /* 0x040fe40000410000 */
[C---:B------:R-:W-:Y:S02]  /*9fd0*/  FMUL.FTZ R70, R133.reuse, R70 ;  /* 0x0000004685467220 */ /* 0x040fe40000410000 */
[----:B------:R-:W-:Y:S02]  /*9fe0*/  FMUL.FTZ R71, R133, R71 ;  /* 0x0000004785477220 */ /* 0x000fe40000410000 */
[--C-:B-1----:R-:W-:Y:S02]  /*9ff0*/  FFMA.FTZ R3, R223, c[0x0][0x2d0], -R209.reuse ;  /* 0x0000b400df037a23 */ /* 0x102fe400000108d1 */
[C---:B------:R-:W-:Y:S02]  /*a000*/  FMUL.FTZ R82, R133.reuse, R82 ;  /* 0x0000005285527220 */ /* 0x040fe40000410000 */
[----:B------:R1:W-:Y:S01]  /*a010*/  MUFU.EX2 R223, R3 ;  /* 0x0000000300df7308 */ /* 0x0003e20000000800 */
[C---:B------:R-:W-:Y:S02]  /*a020*/  FMUL.FTZ R83, R133.reuse, R83 ;  /* 0x0000005385537220 */ /* 0x040fe40000410000 */
[C---:B------:R-:W-:Y:S02]  /*a030*/  FMUL.FTZ R86, R133.reuse, R86 ;  /* 0x0000005685567220 */ /* 0x040fe40000410000 */
[C---:B------:R-:W-:Y:S02]  /*a040*/  FMUL.FTZ R87, R133.reuse, R87 ;  /* 0x0000005785577220 */ /* 0x040fe40000410000 */
[----:B------:R-:W-:Y:S02]  /*a050*/  FMUL.FTZ R98, R133, R98 ;  /* 0x0000006285627220 */ /* 0x000fe40000410000 */
[--C-:B--2---:R-:W-:Y:S02]  /*a060*/  FFMA.FTZ R2, R221, c[0x0][0x2d0], -R208.reuse ;  /* 0x0000b400dd027a23 */ /* 0x104fe400000108d0 */
[C---:B---3--:R-:W-:Y:S01]  /*a070*/  FMUL.FTZ R13, R132.reuse, R153 ;  /* 0x00000099840d7220 */ /* 0x048fe20000410000 */
[----:B------:R-:W-:Y:S01]  /*a080*/  MOV R153, R27 ;  /* 0x0000001b00997202 */ /* 0x000fe20000000f00 */
[----:B------:R2:W-:Y:S01]  /*a090*/  MUFU.EX2 R10, R2 ;  /* 0x00000002000a7308 */ /* 0x0005e20000000800 */
[C---:B------:R-:W-:Y:S01]  /*a0a0*/  FMUL.FTZ R12, R132.reuse, R152 ;  /* 0x00000098840c7220 */ /* 0x040fe20000410000 */
[----:B------:R-:W-:Y:S01]  /*a0b0*/  MOV R152, R40 ;  /* 0x0000002800987202 */ /* 0x000fe20000000f00 */
[C---:B------:R-:W-:Y:S02]  /*a0c0*/  FMUL.FTZ R40, R132.reuse, R180 ;  /* 0x000000b484287220 */ /* 0x040fe40000410000 */
[C---:B------:R-:W-:Y:S02]  /*a0d0*/  FMUL.FTZ R56, R132.reuse, R196 ;  /* 0x000000c484387220 */ /* 0x040fe40000410000 */
[----:B------:R-:W-:Y:S02]  /*a0e0*/  FMUL.FTZ R57, R132, R197 ;  /* 0x000000c584397220 */ /* 0x000fe40000410000 */
[--C-:B------:R-:W-:Y:S02]  /*a0f0*/  FFMA.FTZ R152, R152, c[0x0][0x2d0], -R208.reuse ;  /* 0x0000b40098987a23 */ /* 0x100fe400000108d0 */
[----:B-1----:R-:W-:Y:S02]  /*a100*/  FFMA.FTZ R3, R16, c[0x0][0x2d0], -R209 ;  /* 0x0000b40010037a23 */ /* 0x002fe400000108d1 */
[----:B------:R-:W-:Y:S01]  /*a110*/  FMUL.FTZ R16, R134, R156 ;  /* 0x0000009c86107220 */ /* 0x000fe20000410000 */
[----:B------:R-:W-:Y:S01]  /*a120*/  MUFU.EX2 R197, R152 ;  /* 0x0000009800c57308 */ /* 0x000fe20000000800 */
[----:B------:R-:W-:Y:S02]  /*a130*/  IMAD.MOV.U32 R156, RZ, RZ, R35 ;  /* 0x000000ffff9c7224 */ /* 0x000fe400078e0023 */
[C---:B------:R-:W-:Y:S01]  /*a140*/  FMUL.FTZ R35, R133.reuse, R175 ;  /* 0x000000af85237220 */ /* 0x040fe20000410000 */
[----:B------:R-:W-:Y:S01]  /*a150*/  MOV R175, R52 ;  /* 0x0000003400af7202 */ /* 0x000fe20000000f00 */
[C---:B------:R-:W-:Y:S02]  /*a160*/  FMUL.FTZ R60, R132.reuse, R200 ;  /* 0x000000c8843c7220 */ /* 0x040fe40000410000 */
[C---:B------:R-:W-:Y:S02]  /*a170*/  FMUL.FTZ R61, R132.reuse, R201 ;  /* 0x000000c9843d7220 */ /* 0x040fe40000410000 */
[----:B------:R-:W-:Y:S01]  /*a180*/  FMUL.FTZ R72, R132, R72 ;  /* 0x0000004884487220 */ /* 0x000fe20000410000 */
[----:B------:R1:W-:Y:S01]  /*a190*/  MUFU.EX2 R247, R3 ;  /* 0x0000000300f77308 */ /* 0x0003e20000000800 */
[----:B--2---:R-:W-:Y:S02]  /*a1a0*/  FFMA.FTZ R2, R142, c[0x0][0x2d0], -R208 ;  /* 0x0000b4008e027a23 */ /* 0x004fe400000108d0 */
[C---:B------:R-:W-:Y:S02]  /*a1b0*/  FMUL.FTZ R73, R132.reuse, R73 ;  /* 0x0000004984497220 */ /* 0x040fe40000410000 */
[C---:B------:R-:W-:Y:S02]  /*a1c0*/  FMUL.FTZ R76, R132.reuse, R76 ;  /* 0x0000004c844c7220 */ /* 0x040fe40000410000 */
[C---:B------:R-:W-:Y:S02]  /*a1d0*/  FMUL.FTZ R77, R132.reuse, R77 ;  /* 0x0000004d844d7220 */ /* 0x040fe40000410000 */
[C---:B------:R-:W-:Y:S01]  /*a1e0*/  FMUL.FTZ R88, R132.reuse, R88 ;  /* 0x0000005884587220 */ /* 0x040fe20000410000 */
[----:B------:R2:W3:Y:S01]  /*a1f0*/  MUFU.EX2 R248, R2 ;  /* 0x0000000200f87308 */ /* 0x0004e20000000800 */
[C---:B------:R-:W-:Y:S02]  /*a200*/  FMUL.FTZ R89, R132.reuse, R89 ;  /* 0x0000005984597220 */ /* 0x040fe40000410000 */
[C---:B------:R-:W-:Y:S02]  /*a210*/  FMUL.FTZ R92, R132.reuse, R92 ;  /* 0x0000005c845c7220 */ /* 0x040fe40000410000 */
[C---:B------:R-:W-:Y:S02]  /*a220*/  FMUL.FTZ R93, R132.reuse, R93 ;  /* 0x0000005d845d7220 */ /* 0x040fe40000410000 */
[C---:B------:R-:W-:Y:S02]  /*a230*/  FMUL.FTZ R99, R133.reuse, R99 ;  /* 0x0000006385637220 */ /* 0x040fe40000410000 */
[C---:B------:R-:W-:Y:S02]  /*a240*/  FMUL.FTZ R102, R133.reuse, R102 ;  /* 0x0000006685667220 */ /* 0x040fe40000410000 */
[----:B------:R-:W-:Y:S02]  /*a250*/  FMUL.FTZ R103, R133, R103 ;  /* 0x0000006785677220 */ /* 0x000fe40000410000 */
[----:B------:R-:W-:Y:S02]  /*a260*/  FMUL.FTZ R104, R132, R104 ;  /* 0x0000006884687220 */ /* 0x000fe40000410000 */
[--C-:B-1----:R-:W-:Y:S02]  /*a270*/  FFMA.FTZ R3, R222, c[0x0][0x2d0], -R210.reuse ;  /* 0x0000b400de037a23 */ /* 0x102fe400000108d2 */
[C---:B------:R-:W-:Y:S02]  /*a280*/  FMUL.FTZ R105, R132.reuse, R105 ;  /* 0x0000006984697220 */ /* 0x040fe40000410000 */
[----:B------:R1:W-:Y:S01]  /*a290*/  MUFU.EX2 R221, R3 ;  /* 0x0000000300dd7308 */ /* 0x0003e20000000800 */
[C---:B------:R-:W-:Y:S02]  /*a2a0*/  FMUL.FTZ R108, R132.reuse, R108 ;  /* 0x0000006c846c7220 */ /* 0x040fe40000410000 */
[----:B------:R-:W-:Y:S01]  /*a2b0*/  FMUL.FTZ R109, R132, R109 ;  /* 0x0000006d846d7220 */ /* 0x000fe20000410000 */
[----:B--2---:R-:W2:Y:S01]  /*a2c0*/  SHFL.BFLY PT, R2, R0, 0x1, 0x1f ;  /* 0x0c201f0000027f89 */ /* 0x004ea200000e0000 */
[----:B---3--:R-:W-:Y:S01]  /*a2d0*/  F2FP.PACK_AB R142, R245, R248 ;  /* 0x000000f8f58e723e */ /* 0x008fe200000000ff */
[--C-:B------:R-:W-:Y:S02]  /*a2e0*/  FFMA.FTZ R156, R156, c[0x0][0x2d0], -R210.reuse ;  /* 0x0000b4009c9c7a23 */ /* 0x100fe400000108d2 */
[C---:B------:R-:W-:Y:S02]  /*a2f0*/  FMUL.FTZ R114, R133.reuse, R114 ;  /* 0x0000007285727220 */ /* 0x040fe40000410000 */
[C---:B------:R-:W-:Y:S02]  /*a300*/  FMUL.FTZ R115, R133.reuse, R115 ;  /* 0x0000007385737220 */ /* 0x040fe40000410000 */
[C---:B------:R-:W-:Y:S02]  /*a310*/  FMUL.FTZ R118, R133.reuse, R118 ;  /* 0x0000007685767220 */ /* 0x040fe40000410000 */
[----:B------:R-:W-:Y:S02]  /*a320*/  FMUL.FTZ R119, R133, R119 ;  /* 0x0000007785777220 */ /* 0x000fe40000410000 */
[C---:B------:R-:W-:Y:S02]  /*a330*/  FMUL.FTZ R120, R132.reuse, R120 ;  /* 0x0000007884787220 */ /* 0x040fe40000410000 */
[C---:B------:R-:W-:Y:S02]  /*a340*/  FMUL.FTZ R121, R132.reuse, R121 ;  /* 0x0000007984797220 */ /* 0x040fe40000410000 */
[C---:B------:R-:W-:Y:S02]  /*a350*/  FMUL.FTZ R124, R132.reuse, R124 ;  /* 0x0000007c847c7220 */ /* 0x040fe40000410000 */
[----:B------:R-:W-:Y:S02]  /*a360*/  FMUL.FTZ R125, R132, R125 ;  /* 0x0000007d847d7220 */ /* 0x000fe40000410000 */
[--C-:B-1----:R-:W-:Y:S01]  /*a370*/  FFMA.FTZ R3, R225, c[0x0][0x2d0], -R210.reuse ;  /* 0x0000b400e1037a23 */ /* 0x102fe200000108d2 */
[----:B------:R-:W-:Y:S01]  /*a380*/  MOV R225, R10 ;  /* 0x0000000a00e17202 */ /* 0x000fe20000000f00 */
[----:B------:R-:W-:Y:S02]  /*a390*/  FMUL.FTZ R130, R133, R130 ;  /* 0x0000008285827220 */ /* 0x000fe40000410000 */
[----:B------:R1:W-:Y:S01]  /*a3a0*/  MUFU.EX2 R222, R3 ;  /* 0x0000000300de7308 */ /* 0x0003e20000000800 */
[----:B--2---:R-:W-:Y:S01]  /*a3b0*/  FMNMX.FTZ R2, R2, R0, !PT ;  /* 0x0000000002027209 */ /* 0x004fe20007810000 */
[--C-:B------:R-:W-:Y:S02]  /*a3c0*/  FFMA.FTZ R0, R17, c[0x0][0x2d0], -R209.reuse ;  /* 0x0000b40011007a23 */ /* 0x100fe400000108d1 */
[----:B------:R-:W-:Y:S01]  /*a3d0*/  FMUL.FTZ R17, R134, R157 ;  /* 0x0000009d86117220 */ /* 0x000fe20000410000 */
[----:B------:R-:W-:Y:S01]  /*a3e0*/  MOV R157, R18 ;  /* 0x00000012009d7202 */ /* 0x000fe20000000f00 */
[C---:B------:R-:W-:Y:S01]  /*a3f0*/  FMUL.FTZ R18, R133.reuse, R158 ;  /* 0x0000009e85127220 */ /* 0x040fe20000410000 */
[----:B------:R-:W-:Y:S01]  /*a400*/  MOV R158, R19 ;  /* 0x00000013009e7202 */ /* 0x000fe20000000f00 */
[C---:B------:R-:W-:Y:S01]  /*a410*/  FMUL.FTZ R19, R133.reuse, R159 ;  /* 0x0000009f85137220 */ /* 0x040fe20000410000 */
[----:B------:R-:W-:Y:S01]  /*a420*/  MOV R159, R42 ;  /* 0x0000002a009f7202 */ /* 0x000fe20000000f00 */
[----:B------:R2:W3:Y:S01]  /*a430*/  MUFU.EX2 R244, R0 ;  /* 0x0000000000f47308 */ /* 0x0004e20000000800 */
[----:B------:R-:W-:Y:S02]  /*a440*/  FMUL.FTZ R131, R133, R131 ;  /* 0x0000008385837220 */ /* 0x000fe40000410000 */
[----:B------:R-:W-:Y:S02]  /*a450*/  FFMA.FTZ R231, R231, c[0x0][0x2d0], -R209 ;  /* 0x0000b400e7e77a23 */ /* 0x000fe400000108d1 */
[--C-:B-1----:R-:W-:Y:S05]  /*a460*/  FFMA.FTZ R3, R218, c[0x0][0x2d0], -R210.reuse ;  /* 0x0000b400da037a23 */ /* 0x102fea00000108d2 */
[----:B------:R1:W-:Y:S01]  /*a470*/  MUFU.EX2 R246, R3 ;  /* 0x0000000300f67308 */ /* 0x0003e20000000800 */
[----:B--2---:R-:W-:Y:S01]  /*a480*/  FADD.FTZ R0, -R2, R141 ;  /* 0x0000008d02007221 */ /* 0x004fe20000010100 */
[----:B---3--:R-:W-:Y:S03]  /*a490*/  F2FP.PACK_AB R143, R244, R247 ;  /* 0x000000f7f48f723e */ /* 0x008fe600000000ff */
[----:B------:R-:W-:Y:S06]  /*a4a0*/  FMUL.FTZ R0, R0, c[0x0][0x2d0] ;  /* 0x0000b40000007a20 */ /* 0x000fec0000410000 */
[----:B------:R-:W2:Y:S01]  /*a4b0*/  MUFU.EX2 R0, R0 ;  /* 0x0000000000007308 */ /* 0x000ea20000000800 */
[----:B-1----:R-:W-:Y:S09]  /*a4c0*/  FFMA.FTZ R3, R217, c[0x0][0x2d0], -R210 ;  /* 0x0000b400d9037a23 */ /* 0x002ff200000108d2 */
[----:B------:R1:W3:Y:S01]  /*a4d0*/  MUFU.EX2 R243, R3 ;  /* 0x0000000300f37308 */ /* 0x0002e20000000800 */
[C---:B--2---:R-:W-:Y:S02]  /*a4e0*/  FMUL.FTZ R10, R0.reuse, R146 ;  /* 0x00000092000a7220 */ /* 0x044fe40000410000 */
[C---:B------:R-:W-:Y:S02]  /*a4f0*/  FMUL.FTZ R11, R0.reuse, R147 ;  /* 0x00000093000b7220 */ /* 0x040fe40000410000 */
[C---:B------:R-:W-:Y:S02]  /*a500*/  FMUL.FTZ R14, R0.reuse, R154 ;  /* 0x0000009a000e7220 */ /* 0x040fe40000410000 */
[----:B------:R-:W-:Y:S01]  /*a510*/  FMUL.FTZ R15, R0, R155 ;  /* 0x0000009b000f7220 */ /* 0x000fe20000410000 */
[----:B------:R-:W-:Y:S01]  /*a520*/  MOV R155, R26 ;  /* 0x0000001a009b7202 */ /* 0x000fe20000000f00 */
[----:B------:R-:W-:Y:S02]  /*a530*/  IMAD.MOV.U32 R154, RZ, RZ, R28 ;  /* 0x000000ffff9a7224 */ /* 0x000fe400078e001c */
[----:B------:R-:W-:Y:S02]  /*a540*/  FMUL.FTZ R28, R132, R168 ;  /* 0x000000a8841c7220 */ /* 0x000fe40000410000 */
[----:B-1----:R-:W-:Y:S01]  /*a550*/  FMUL.FTZ R3, R2, c[0x0][0x2d0] ;  /* 0x0000b40002037a20 */ /* 0x002fe20000410000 */
[----:B---3--:R-:W-:Y:S01]  /*a560*/  F2FP.PACK_AB R146, R243, R246 ;  /* 0x000000f6f392723e */ /* 0x008fe200000000ff */
[----:B------:R-:W-:Y:S02]  /*a570*/  IMAD.MOV.U32 R168, RZ, RZ, R29 ;  /* 0x000000ffffa87224 */ /* 0x000fe400078e001d */
[--C-:B------:R-:W-:Y:S02]  /*a580*/  FFMA.FTZ R4, R220, c[0x0][0x2d0], -R3.reuse ;  /* 0x0000b400dc047a23 */ /* 0x100fe40000010803 */
[----:B------:R-:W-:Y:S01]  /*a590*/  FMUL.FTZ R29, R132, R169 ;  /* 0x000000a9841d7220 */ /* 0x000fe20000410000 */
[----:B------:R-:W-:Y:S01]  /*a5a0*/  MOV R169, R30 ;  /* 0x0000001e00a97202 */ /* 0x000fe20000000f00 */
[----:B------:R1:W-:Y:S01]  /*a5b0*/  MUFU.EX2 R216, R4 ;  /* 0x0000000400d87308 */ /* 0x0003e20000000800 */
[C---:B------:R-:W-:Y:S01]  /*a5c0*/  FMUL.FTZ R30, R0.reuse, R170 ;  /* 0x000000aa001e7220 */ /* 0x040fe20000410000 */
[----:B------:R-:W-:Y:S01]  /*a5d0*/  MOV R170, R31 ;  /* 0x0000001f00aa7202 */ /* 0x000fe20000000f00 */
[C---:B------:R-:W-:Y:S01]  /*a5e0*/  FMUL.FTZ R31, R0.reuse, R171 ;  /* 0x000000ab001f7220 */ /* 0x040fe20000410000 */
[----:B------:R-:W-:Y:S01]  /*a5f0*/  MOV R171, R53 ;  /* 0x0000003500ab7202 */ /* 0x000fe20000000f00 */
[C---:B------:R-:W-:Y:S01]  /*a600*/  FMUL.FTZ R26, R0.reuse, R166 ;  /* 0x000000a6001a7220 */ /* 0x040fe20000410000 */
[----:B------:R-:W2:Y:S01]  /*a610*/  LDSM.16.MT88.4 R52, [R236+0x100] ;  /* 0x00010000ec34783b */ /* 0x000ea20000004200 */
[C---:B------:R-:W-:Y:S01]  /*a620*/  FMUL.FTZ R27, R0.reuse, R167 ;  /* 0x000000a7001b7220 */ /* 0x040fe20000410000 */
[----:B------:R-:W-:Y:S01]  /*a630*/  MOV R166, R47 ;  /* 0x0000002f00a67202 */ /* 0x000fe20000000f00 */
[C---:B------:R-:W-:Y:S01]  /*a640*/  FMUL.FTZ R42, R0.reuse, R182 ;  /* 0x000000b6002a7220 */ /* 0x040fe20000410000 */
[----:B------:R-:W-:Y:S01]  /*a650*/  MOV R167, R48 ;  /* 0x0000003000a77202 */ /* 0x000fe20000000f00 */
[C---:B------:R-:W-:Y:S02]  /*a660*/  FMUL.FTZ R47, R0.reuse, R187 ;  /* 0x000000bb002f7220 */ /* 0x040fe40000410000 */
[----:B------:R-:W-:Y:S02]  /*a670*/  IMAD.MOV.U32 R220, RZ, RZ, R46 ;  /* 0x000000ffffdc7224 */ /* 0x000fe400078e002e */
[----:B------:R-:W-:Y:S02]  /*a680*/  FMUL.FTZ R46, R0, R186 ;  /* 0x000000ba002e7220 */ /* 0x000fe40000410000 */
[----:B------:R-:W-:Y:S02]  /*a690*/  FMUL.FTZ R48, R134, R188 ;  /* 0x000000bc86307220 */ /* 0x000fe40000410000 */
[C---:B------:R-:W-:Y:S02]  /*a6a0*/  FMUL.FTZ R58, R0.reuse, R198 ;  /* 0x000000c6003a7220 */ /* 0x040fe40000410000 */
[C---:B------:R-:W-:Y:S01]  /*a6b0*/  FMUL.FTZ R59, R0.reuse, R199 ;  /* 0x000000c7003b7220 */ /* 0x040fe20000410000 */
[----:B------:R-:W-:Y:S01]  /*a6c0*/  MUFU.EX2 R198, R212 ;  /* 0x000000d400c67308 */ /* 0x000fe20000000800 */
[----:B------:R-:W-:Y:S02]  /*a6d0*/  FMUL.FTZ R62, R0, R202 ;  /* 0x000000ca003e7220 */ /* 0x000fe40000410000 */
[--C-:B-1----:R-:W-:Y:S01]  /*a6e0*/  FFMA.FTZ R4, R226, c[0x0][0x2d0], -R3.reuse ;  /* 0x0000b400e2047a23 */ /* 0x102fe20000010803 */
[----:B------:R-:W-:Y:S01]  /*a6f0*/  MOV R226, R9 ;  /* 0x0000000900e27202 */ /* 0x000fe20000000f00 */
[----:B------:R-:W-:Y:S02]  /*a700*/  FMUL.FTZ R9, R132, R145 ;  /* 0x0000009184097220 */ /* 0x000fe40000410000 */
[C---:B------:R-:W-:Y:S01]  /*a710*/  FMUL.FTZ R63, R0.reuse, R203 ;  /* 0x000000cb003f7220 */ /* 0x040fe20000410000 */
[----:B------:R-:W-:Y:S01]  /*a720*/  F2FP.PACK_AB R141, R223, R226 ;  /* 0x000000e2df8d723e */ /* 0x000fe200000000ff */
[C---:B------:R-:W-:Y:S01]  /*a730*/  FMUL.FTZ R74, R0.reuse, R74 ;  /* 0x0000004a004a7220 */ /* 0x040fe20000410000 */
[----:B------:R-:W1:Y:S01]  /*a740*/  MUFU.EX2 R217, R4 ;  /* 0x0000000400d97308 */ /* 0x000e620000000800 */
[C---:B------:R-:W-:Y:S02]  /*a750*/  FMUL.FTZ R75, R0.reuse, R75 ;  /* 0x0000004b004b7220 */ /* 0x040fe40000410000 */
        /* <DEDUP_REMOVED lines=10> */
[----:B------:R-:W-:Y:S01]  /*a800*/  FMUL.FTZ R122, R0, R122 ;  /* 0x0000007a007a7220 */ /* 0x000fe20000410000 */
[----:B-1----:R-:W-:Y:S01]  /*a810*/  F2FP.PACK_AB R145, R217, R216 ;  /* 0x000000d8d991723e */ /* 0x002fe200000000ff */
[--C-:B------:R-:W-:Y:S01]  /*a820*/  FFMA.FTZ R4, R224, c[0x0][0x2d0], -R3.reuse ;  /* 0x0000b400e0047a23 */ /* 0x100fe20000010803 */
[----:B------:R-:W-:Y:S01]  /*a830*/  MOV R224, R8 ;  /* 0x0000000800e07202 */ /* 0x000fe20000000f00 */
[----:B------:R-:W-:Y:S01]  /*a840*/  FMUL.FTZ R8, R132, R144 ;  /* 0x0000009084087220 */ /* 0x000fe20000410000 */
[----:B------:R-:W-:Y:S01]  /*a850*/  F2FP.PACK_AB R144, R222, R221 ;  /* 0x000000ddde90723e */ /* 0x000fe200000000ff */
[----:B------:R1:W-:Y:S01]  /*a860*/  MUFU.EX2 R218, R4 ;  /* 0x0000000400da7308 */ /* 0x0003e20000000800 */
[----:B------:R-:W-:Y:S01]  /*a870*/  F2FP.PACK_AB R140, R225, R224 ;  /* 0x000000e0e18c723e */ /* 0x000fe200000000ff */
[C---:B------:R-:W-:Y:S02]  /*a880*/  FMUL.FTZ R123, R0.reuse, R123 ;  /* 0x0000007b007b7220 */ /* 0x040fe40000410000 */
[C---:B------:R-:W-:Y:S02]  /*a890*/  FMUL.FTZ R126, R0.reuse, R126 ;  /* 0x0000007e007e7220 */ /* 0x040fe40000410000 */
[----:B------:R-:W-:Y:S02]  /*a8a0*/  FMUL.FTZ R127, R0, R127 ;  /* 0x0000007f007f7220 */ /* 0x000fe40000410000 */
[--C-:B-1----:R-:W-:Y:S04]  /*a8b0*/  FFMA.FTZ R4, R219, c[0x0][0x2d0], -R3.reuse ;  /* 0x0000b400db047a23 */ /* 0x102fe80000010803 */
[----:B------:R1:W3:Y:S02]  /*a8c0*/  MUFU.EX2 R219, R4 ;  /* 0x0000000400db7308 */ /* 0x0002e40000000800 */
[C---:B-1----:R-:W-:Y:S01]  /*a8d0*/  FMUL.FTZ R4, R134.reuse, R148 ;  /* 0x0000009486047220 */ /* 0x042fe20000410000 */
[----:B---3--:R-:W-:Y:S01]  /*a8e0*/  F2FP.PACK_AB R147, R219, R218 ;  /* 0x000000dadb93723e */ /* 0x008fe200000000ff */
[----:B------:R-:W1:Y:S05]  /*a8f0*/  LDSM.16.MT88.4 R148, [R235+0x100] ;  /* 0x00010000eb94783b */ /* 0x000e6a0000004200 */
[-C--:B------:R-:W-:Y:S08]  /*a900*/  HMMA.16816.F32 R4, R140, R20.reuse, R4 ;  /* 0x000000148c04723c */ /* 0x080ff00000001804 */
[C---:B------:R-:W-:Y:S07]  /*a910*/  HMMA.16816.F32 R8, R144.reuse, R20, R8 ;  /* 0x000000149008723c */ /* 0x040fee0000001808 */
[C---:B------:R-:W-:Y:S01]  /*a920*/  FMUL.FTZ R20, R134.reuse, R160 ;  /* 0x000000a086147220 */ /* 0x040fe20000410000 */
[-C--:B------:R-:W-:Y:S01]  /*a930*/  HMMA.16816.F32 R12, R144, R22.reuse, R12 ;  /* 0x00000016900c723c */ /* 0x080fe2000000180c */
[----:B------:R-:W-:Y:S03]  /*a940*/  FMUL.FTZ R21, R134, R161 ;  /* 0x000000a186157220 */ /* 0x000fe60000410000 */
[----:B------:R-:W-:Y:S01]  /*a950*/  MOV R160, R51 ;  /* 0x0000003300a07202 */ /* 0x000fe20000000f00 */
[C---:B------:R-:W-:Y:S01]  /*a960*/  FMUL.FTZ R51, R133.reuse, R191 ;  /* 0x000000bf85337220 */ /* 0x040fe20000410000 */
[----:B------:R-:W-:Y:S01]  /*a970*/  MOV R161, R50 ;  /* 0x0000003200a17202 */ /* 0x000fe20000000f00 */
[----:B------:R-:W3:Y:S01]  /*a980*/  LDL.LU R191, [R1+0x38] ;  /* 0x0000380001bf7983 */ /* 0x000ee20000300800 */
[C---:B------:R-:W-:Y:S01]  /*a990*/  HMMA.16816.F32 R16, R140.reuse, R22, R16 ;  /* 0x000000168c10723c */ /* 0x040fe20000001810 */
[C---:B------:R-:W-:Y:S02]  /*a9a0*/  FMUL.FTZ R50, R133.reuse, R190 ;  /* 0x000000be85327220 */ /* 0x040fe40000410000 */
[----:B------:R-:W4:Y:S01]  /*a9b0*/  LDL.LU R190, [R1+0x34] ;  /* 0x0000340001be7983 */ /* 0x000f220000300800 */
[----:B------:R-:W-:Y:S02]  /*a9c0*/  MOV R180, R160 ;  /* 0x000000a000b47202 */ /* 0x000fe40000000f00 */
[----:B------:R-:W-:Y:S01]  /*a9d0*/  MOV R160, R154 ;  /* 0x0000009a00a07202 */ /* 0x000fe20000000f00 */
[C---:B------:R-:W-:Y:S01]  /*a9e0*/  FMUL.FTZ R22, R133.reuse, R162 ;  /* 0x000000a285167220 */ /* 0x040fe20000410000 */
[----:B------:R-:W-:Y:S01]  /*a9f0*/  MOV R162, R25 ;  /* 0x0000001900a27202 */ /* 0x000fe20000000f00 */
[C---:B------:R-:W-:Y:S03]  /*aa00*/  FMUL.FTZ R23, R133.reuse, R163 ;  /* 0x000000a385177220 */ /* 0x040fe60000410000 */
[--C-:B------:R-:W-:Y:S01]  /*aa10*/  FFMA.FTZ R160, R160, c[0x0][0x2d0], -R3.reuse ;  /* 0x0000b400a0a07a23 */ /* 0x100fe20000010803 */
[----:B------:R-:W-:Y:S01]  /*aa20*/  MOV R163, R24 ;  /* 0x0000001800a37202 */ /* 0x000fe20000000f00 */
[--C-:B------:R-:W-:Y:S02]  /*aa30*/  FFMA.FTZ R162, R162, c[0x0][0x2d0], -R210.reuse ;  /* 0x0000b400a2a27a23 */ /* 0x100fe400000108d2 */
[-C--:B------:R-:W-:Y:S01]  /*aa40*/  HMMA.16816.F32 R20, R140, R36.reuse, R20 ;  /* 0x000000248c14723c */ /* 0x080fe20000001814 */
[C---:B------:R-:W-:Y:S01]  /*aa50*/  FMUL.FTZ R24, R132.reuse, R164 ;  /* 0x000000a484187220 */ /* 0x040fe20000410000 */
[----:B------:R-:W-:Y:S01]  /*aa60*/  MOV R164, R44 ;  /* 0x0000002c00a47202 */ /* 0x000fe20000000f00 */
[C---:B------:R-:W-:Y:S01]  /*aa70*/  FMUL.FTZ R25, R132.reuse, R165 ;  /* 0x000000a584197220 */ /* 0x040fe20000410000 */
[----:B------:R-:W-:Y:S01]  /*aa80*/  MOV R165, R45 ;  /* 0x0000002d00a57202 */ /* 0x000fe20000000f00 */
[C---:B------:R-:W-:Y:S02]  /*aa90*/  FMUL.FTZ R44, R132.reuse, R184 ;  /* 0x000000b8842c7220 */ /* 0x040fe40000410000 */
[----:B------:R-:W-:Y:S02]  /*aaa0*/  FMUL.FTZ R45, R132, R185 ;  /* 0x000000b9842d7220 */ /* 0x000fe40000410000 */
[----:B------:R-:W-:Y:S01]  /*aab0*/  MUFU.EX2 R185, R156 ;  /* 0x0000009c00b97308 */ /* 0x000fe20000000800 */
[C---:B------:R-:W-:Y:S02]  /*aac0*/  HMMA.16816.F32 R24, R144.reuse, R36, R24 ;  /* 0x000000249018723c */ /* 0x040fe40000001818 */
[--C-:B------:R-:W-:Y:S02]  /*aad0*/  FFMA.FTZ R164, R164, c[0x0][0x2d0], -R210.reuse ;  /* 0x0000b400a4a47a23 */ /* 0x100fe400000108d2 */
[--C-:B------:R-:W-:Y:S03]  /*aae0*/  FFMA.FTZ R180, R180, c[0x0][0x2d0], -R210.reuse ;  /* 0x0000b400b4b47a23 */ /* 0x100fe600000108d2 */
[C---:B------:R-:W-:Y:S01]  /*aaf0*/  FMUL.FTZ R36, R134.reuse, R176 ;  /* 0x000000b086247220 */ /* 0x040fe20000410000 */
[-C--:B------:R-:W-:Y:S01]  /*ab00*/  HMMA.16816.F32 R28, R144, R38.reuse, R28 ;  /* 0x00000026901c723c */ /* 0x080fe2000000181c */
[----:B------:R-:W-:Y:S03]  /*ab10*/  MUFU.EX2 R207, R164 ;  /* 0x000000a400cf7308 */ /* 0x000fe60000000800 */
[C---:B------:R-:W-:Y:S01]  /*ab20*/  FMUL.FTZ R37, R134.reuse, R177 ;  /* 0x000000b186257220 */ /* 0x040fe20000410000 */
[----:B------:R-:W-:Y:S01]  /*ab30*/  MOV R176, R49 ;  /* 0x0000003100b07202 */ /* 0x000fe20000000f00 */
[----:B------:R-:W-:Y:S01]  /*ab40*/  FMUL.FTZ R49, R134, R189 ;  /* 0x000000bd86317220 */ /* 0x000fe20000410000 */
[----:B------:R-:W-:Y:S01]  /*ab50*/  MOV R177, R43 ;  /* 0x0000002b00b17202 */ /* 0x000fe20000000f00 */
[C---:B------:R-:W-:Y:S01]  /*ab60*/  HMMA.16816.F32 R32, R140.reuse, R38, R32 ;  /* 0x000000268c20723c */ /* 0x040fe20000001820 */
[----:B------:R-:W-:Y:S01]  /*ab70*/  FMUL.FTZ R43, R0, R183 ;  /* 0x000000b7002b7220 */ /* 0x000fe20000410000 */
[----:B------:R-:W4:Y:S02]  /*ab80*/  LDL.LU R189, [R1+0x40] ;  /* 0x0000400001bd7983 */ /* 0x000f240000300800 */
[--C-:B------:R-:W-:Y:S02]  /*ab90*/  FFMA.FTZ R183, R136, c[0x0][0x2d0], -R3.reuse ;  /* 0x0000b40088b77a23 */ /* 0x100fe40000010803 */
[----:B------:R-:W4:Y:S01]  /*aba0*/  LDL.LU R188, [R1+0x3c] ;  /* 0x00003c0001bc7983 */ /* 0x000f220000300800 */
[C---:B------:R-:W-:Y:S01]  /*abb0*/  FMUL.FTZ R39, R133.reuse, R179 ;  /* 0x000000b385277220 */ /* 0x040fe20000410000 */
[----:B------:R-:W-:Y:S01]  /*abc0*/  MOV R179, R159 ;  /* 0x0000009f00b37202 */ /* 0x000fe20000000f00 */
[----:B------:R-:W-:Y:S03]  /*abd0*/  FMUL.FTZ R38, R133, R178 ;  /* 0x000000b285267220 */ /* 0x000fe60000410000 */
[----:B------:R-:W-:Y:S01]  /*abe0*/  MOV R178, R41 ;  /* 0x0000002900b27202 */ /* 0x000fe20000000f00 */
[----:B------:R-:W-:Y:S02]  /*abf0*/  FFMA.FTZ R182, R179, c[0x0][0x2d0], -R210 ;  /* 0x0000b400b3b67a23 */ /* 0x000fe400000108d2 */
[--C-:B------:R-:W-:Y:S01]  /*ac00*/  FFMA.FTZ R179, R220, c[0x0][0x2d0], -R3.reuse ;  /* 0x0000b400dcb37a23 */ /* 0x100fe20000010803 */
[-C--:B--2---:R-:W-:Y:S01]  /*ac10*/  HMMA.16816.F32 R36, R140, R52.reuse, R36 ;  /* 0x000000348c24723c */ /* 0x084fe20000001824 */
[----:B------:R-:W-:Y:S02]  /*ac20*/  FMUL.FTZ R41, R132, R181 ;  /* 0x000000b584297220 */ /* 0x000fe40000410000 */
[----:B------:R-:W-:Y:S02]  /*ac30*/  FFMA.FTZ R152, R178, c[0x0][0x2d0], -R208 ;  /* 0x0000b400b2987a23 */ /* 0x000fe400000108d0 */
[----:B------:R-:W-:Y:S02]  /*ac40*/  FFMA.FTZ R181, R240, c[0x0][0x2d0], -R3 ;  /* 0x0000b400f0b57a23 */ /* 0x000fe40000010803 */
[----:B------:R-:W-:Y:S01]  /*ac50*/  IMAD.MOV.U32 R178, RZ, RZ, R177 ;  /* 0x000000ffffb27224 */ /* 0x000fe200078e00b1 */
[C---:B------:R-:W-:Y:S01]  /*ac60*/  HMMA.16816.F32 R40, R144.reuse, R52, R40 ;  /* 0x000000349028723c */ /* 0x040fe20000001828 */
[----:B------:R-:W-:Y:S03]  /*ac70*/  MOV R177, R176 ;  /* 0x000000b000b17202 */ /* 0x000fe60000000f00 */
[----:B------:R-:W-:Y:S02]  /*ac80*/  MOV R176, R175 ;  /* 0x000000af00b07202 */ /* 0x000fe40000000f00 */
[----:B------:R-:W-:Y:S01]  /*ac90*/  MOV R175, R173 ;  /* 0x000000ad00af7202 */ /* 0x000fe20000000f00 */
[C---:B------:R-:W-:Y:S01]  /*aca0*/  FMUL.FTZ R52, R134.reuse, R192 ;  /* 0x000000c086347220 */ /* 0x040fe20000410000 */
[-C--:B------:R-:W-:Y:S01]  /*acb0*/  HMMA.16816.F32 R44, R144, R54.reuse, R44 ;  /* 0x00000036902c723c */ /* 0x080fe2000000182c */
[----:B------:R-:W-:Y:S03]  /*acc0*/  FMUL.FTZ R53, R134, R193 ;  /* 0x000000c186357220 */ /* 0x000fe60000410000 */
[----:B------:R-:W-:Y:S02]  /*acd0*/  MOV R173, R172 ;  /* 0x000000ac00ad7202 */ /* 0x000fe40000000f00 */
[----:B------:R-:W-:Y:S02]  /*ace0*/  MOV R172, R170 ;  /* 0x000000aa00ac7202 */ /* 0x000fe40000000f00 */
[C---:B------:R-:W-:Y:S01]  /*acf0*/  HMMA.16816.F32 R48, R140.reuse, R54, R48 ;  /* 0x000000368c30723c */ /* 0x040fe20000001830 */
[----:B------:R-:W-:Y:S03]  /*ad00*/  MOV R170, R169 ;  /* 0x000000a900aa7202 */ /* 0x000fe60000000f00 */
[----:B------:R-:W-:Y:S01]  /*ad10*/  IMAD.MOV.U32 R169, RZ, RZ, R168 ;  /* 0x000000ffffa97224 */ /* 0x000fe200078e00a8 */
[----:B------:R-:W-:Y:S02]  /*ad20*/  MOV R168, R163 ;  /* 0x000000a300a87202 */ /* 0x000fe40000000f00 */
[C---:B------:R-:W-:Y:S01]  /*ad30*/  FMUL.FTZ R54, R133.reuse, R194 ;  /* 0x000000c285367220 */ /* 0x040fe20000410000 */
[----:B------:R-:W-:Y:S01]  /*ad40*/  MOV R163, R158 ;  /* 0x0000009e00a37202 */ /* 0x000fe20000000f00 */
[----:B------:R-:W-:Y:S02]  /*ad50*/  FMUL.FTZ R55, R133, R195 ;  /* 0x000000c385377220 */ /* 0x000fe40000410000 */
[----:B------:R-:W-:Y:S01]  /*ad60*/  MUFU.EX2 R195, R227 ;  /* 0x000000e300c37308 */ /* 0x000fe20000000800 */
[----:B------:R-:W-:Y:S01]  /*ad70*/  MOV R158, R157 ;  /* 0x0000009d009e7202 */ /* 0x000fe20000000f00 */
[----:B------:R-:W-:Y:S01]  /*ad80*/  FFMA.FTZ R163, R163, c[0x0][0x2d0], -R210 ;  /* 0x0000b400a3a37a23 */ /* 0x000fe200000108d2 */
[----:B------:R-:W-:Y:S02]  /*ad90*/  MOV R157, R155 ;  /* 0x0000009b009d7202 */ /* 0x000fe40000000f00 */
[-C--:B-1----:R-:W-:Y:S01]  /*ada0*/  HMMA.16816.F32 R52, R140, R148.reuse, R52 ;  /* 0x000000948c34723c */ /* 0x082fe20000001834 */
[----:B------:R-:W-:Y:S04]  /*adb0*/  MOV R155, R239 ;  /* 0x000000ef009b7202 */ /* 0x000fe80000000f00 */
[----:B------:R1:W-:Y:S03]  /*adc0*/  MUFU.EX2 R239, R152 ;  /* 0x0000009800ef7308 */ /* 0x0003e60000000800 */
[C---:B------:R-:W-:Y:S07]  /*add0*/  HMMA.16816.F32 R56, R144.reuse, R148, R56 ;  /* 0x000000949038723c */ /* 0x040fee0000001838 */
[----:B------:R-:W-:Y:S01]  /*ade0*/  MUFU.EX2 R203, R163 ;  /* 0x000000a300cb7308 */ /* 0x000fe20000000800 */
[-C--:B------:R-:W-:Y:S08]  /*adf0*/  HMMA.16816.F32 R60, R144, R150.reuse, R60 ;  /* 0x00000096903c723c */ /* 0x080ff0000000183c */
[C---:B------:R-:W-:Y:S01]  /*ae00*/  HMMA.16816.F32 R64, R140.reuse, R150, R64 ;  /* 0x000000968c40723c */ /* 0x040fe20000001840 */
[----:B------:R-:W2:Y:S01]  /*ae10*/  LDSM.16.MT88.4 R148, [R233+0x2100] ;  /* 0x00210000e994783b */ /* 0x000ea20000004200 */
[----:B------:R-:W-:Y:S02]  /*ae20*/  MUFU.EX2 R227, R181 ;  /* 0x000000b500e37308 */ /* 0x000fe40000000800 */
[--C-:B-1----:R-:W-:Y:S08]  /*ae30*/  FFMA.FTZ R152, R242, c[0x0][0x2d0], -R209.reuse ;  /* 0x0000b400f2987a23 */ /* 0x102ff000000108d1 */
[----:B------:R1:W-:Y:S02]  /*ae40*/  MUFU.EX2 R242, R152 ;  /* 0x0000009800f27308 */ /* 0x0003e40000000800 */
[----:B-1----:R-:W-:Y:S08]  /*ae50*/  FFMA.FTZ R152, R238, c[0x0][0x2d0], -R209 ;  /* 0x0000b400ee987a23 */ /* 0x002ff000000108d1 */
[----:B------:R1:W-:Y:S01]  /*ae60*/  MUFU.EX2 R238, R152 ;  /* 0x0000009800ee7308 */ /* 0x0003e20000000800 */
[-C--:B--2---:R-:W-:Y:S08]  /*ae70*/  HMMA.16816.F32 R68, R140, R148.reuse, R68 ;  /* 0x000000948c44723c */ /* 0x084ff00000001844 */
[C---:B------:R-:W-:Y:S08]  /*ae80*/  HMMA.16816.F32 R72, R144.reuse, R148, R72 ;  /* 0x000000949048723c */ /* 0x040ff00000001848 */
[-C--:B------:R-:W-:Y:S01]  /*ae90*/  HMMA.16816.F32 R76, R144, R150.reuse, R76 ;  /* 0x00000096904c723c */ /* 0x080fe2000000184c */
[----:B-1----:R-:W-:Y:S07]  /*aea0*/  FFMA.FTZ R152, R178, c[0x0][0x2d0], -R208 ;  /* 0x0000b400b2987a23 */ /* 0x002fee00000108d0 */
[C---:B------:R-:W-:Y:S01]  /*aeb0*/  HMMA.16816.F32 R80, R140.reuse, R150, R80 ;  /* 0x000000968c50723c */ /* 0x040fe20000001850 */
[----:B------:R-:W1:Y:S01]  /*aec0*/  LDSM.16.MT88.4 R148, [R234+0x2100] ;  /* 0x00210000ea94783b */ /* 0x000e620000004200 */
[----:B------:R2:W-:Y:S02]  /*aed0*/  MUFU.EX2 R200, R152 ;  /* 0x0000009800c87308 */ /* 0x0005e40000000800 */
[----:B------:R-:W-:Y:S02]  /*aee0*/  MOV R178, R161 ;  /* 0x000000a100b27202 */ /* 0x000fe40000000f00 */
[----:B------:R-:W-:Y:S03]  /*aef0*/  MOV R161, R153 ;  /* 0x0000009900a17202 */ /* 0x000fe60000000f00 */
[----:B------:R-:W-:Y:S03]  /*af00*/  FFMA.FTZ R178, R178, c[0x0][0x2d0], -R210 ;  /* 0x0000b400b2b27a23 */ /* 0x000fe600000108d2 */
[----:B------:R-:W-:Y:S02]  /*af10*/  FFMA.FTZ R161, R161, c[0x0][0x2d0], -R3 ;  /* 0x0000b400a1a17a23 */ /* 0x000fe40000010803 */
[----:B--2---:R-:W-:Y:S02]  /*af20*/  FFMA.FTZ R152, R177, c[0x0][0x2d0], -R208 ;  /* 0x0000b400b1987a23 */ /* 0x004fe400000108d0 */
[--C-:B------:R-:W-:Y:S02]  /*af30*/  FFMA.FTZ R177, R252, c[0x0][0x2d0], -R209.reuse ;  /* 0x0000b400fcb17a23 */ /* 0x100fe400000108d1 */
[----:B------:R-:W-:Y:S01]  /*af40*/  MUFU.EX2 R252, R214 ;  /* 0x000000d600fc7308 */ /* 0x000fe20000000800 */
[-C--:B-1----:R-:W-:Y:S09]  /*af50*/  HMMA.16816.F32 R84, R140, R148.reuse, R84 ;  /* 0x000000948c54723c */ /* 0x082ff20000001854 */
[----:B------:R1:W-:Y:S01]  /*af60*/  MUFU.EX2 R187, R152 ;  /* 0x0000009800bb7308 */ /* 0x0003e20000000800 */
[C---:B------:R-:W-:Y:S08]  /*af70*/  HMMA.16816.F32 R88, R144.reuse, R148, R88 ;  /* 0x000000949058723c */ /* 0x040ff00000001858 */
[-C--:B------:R-:W-:Y:S08]  /*af80*/  HMMA.16816.F32 R92, R144, R150.reuse, R92 ;  /* 0x00000096905c723c */ /* 0x080ff0000000185c */
[C---:B------:R-:W-:Y:S01]  /*af90*/  HMMA.16816.F32 R96, R140.reuse, R150, R96 ;  /* 0x000000968c60723c */ /* 0x040fe20000001860 */
[----:B------:R-:W2:Y:S03]  /*afa0*/  LDSM.16.MT88.4 R148, [R236+0x2100] ;  /* 0x00210000ec94783b */ /* 0x000ea60000004200 */
[--C-:B-1----:R-:W-:Y:S04]  /*afb0*/  FFMA.FTZ R152, R241, c[0x0][0x2d0], -R210.reuse ;  /* 0x0000b400f1987a23 */ /* 0x102fe800000108d2 */
[----:B------:R1:W-:Y:S04]  /*afc0*/  MUFU.EX2 R241, R152 ;  /* 0x0000009800f17308 */ /* 0x0003e80000000800 */
[----:B-1----:R-:W-:Y:S06]  /*afd0*/  FFMA.FTZ R152, R237, c[0x0][0x2d0], -R210 ;  /* 0x0000b400ed987a23 */ /* 0x002fec00000108d2 */
[----:B------:R1:W-:Y:S01]  /*afe0*/  MUFU.EX2 R237, R152 ;  /* 0x0000009800ed7308 */ /* 0x0003e20000000800 */
[-C--:B--2---:R-:W-:Y:S01]  /*aff0*/  HMMA.16816.F32 R100, R140, R148.reuse, R100 ;  /* 0x000000948c64723c */ /* 0x084fe20000001864 */
[----:B---3--:R-:W-:Y:S07]  /*b000*/  FFMA.FTZ R134, R134, R191, R224 ;  /* 0x000000bf86867223 */ /* 0x008fee00000100e0 */
[C---:B------:R-:W-:Y:S01]  /*b010*/  HMMA.16816.F32 R104, R144.reuse, R148, R104 ;  /* 0x000000949068723c */ /* 0x040fe20000001868 */
[----:B------:R-:W-:Y:S06]  /*b020*/  MUFU.EX2 R224, R183 ;  /* 0x000000b700e07308 */ /* 0x000fec0000000800 */
[----:B------:R-:W-:Y:S01]  /*b030*/  FFMA.FTZ R148, R176, c[0x0][0x2d0], -R209 ;  /* 0x0000b400b0947a23 */ /* 0x000fe200000108d1 */
[-C--:B------:R-:W-:Y:S01]  /*b040*/  HMMA.16816.F32 R108, R144, R150.reuse, R108 ;  /* 0x00000096906c723c */ /* 0x080fe2000000186c */
[--C-:B------:R-:W-:Y:S02]  /*b050*/  FFMA.FTZ R176, R228, c[0x0][0x2d0], -R208.reuse ;  /* 0x0000b400e4b07a23 */ /* 0x100fe400000108d0 */
[----:B------:R2:W-:Y:S01]  /*b060*/  MUFU.EX2 R206, R148 ;  /* 0x0000009400ce7308 */ /* 0x0005e20000000800 */
[----:B-1----:R-:W-:Y:S02]  /*b070*/  FFMA.FTZ R152, R174, c[0x0][0x2d0], -R3 ;  /* 0x0000b400ae987a23 */ /* 0x002fe40000010803 */
[----:B------:R-:W-:Y:S01]  /*b080*/  FFMA.FTZ R174, R170, c[0x0][0x2d0], -R208 ;  /* 0x0000b400aaae7a23 */ /* 0x000fe200000108d0 */
[----:B------:R-:W-:Y:S01]  /*b090*/  MOV R170, R169 ;  /* 0x000000a900aa7202 */ /* 0x000fe20000000f00 */
[C---:B------:R-:W-:Y:S01]  /*b0a0*/  HMMA.16816.F32 R112, R140.reuse, R150, R112 ;  /* 0x000000968c70723c */ /* 0x040fe20000001870 */
[----:B------:R-:W-:Y:S03]  /*b0b0*/  MOV R169, R168 ;  /* 0x000000a800a97202 */ /* 0x000fe60000000f00 */
[----:B------:R-:W-:Y:S01]  /*b0c0*/  IMAD.MOV.U32 R168, RZ, RZ, R167 ;  /* 0x000000ffffa87224 */ /* 0x000fe200078e00a7 */
[----:B------:R1:W-:Y:S01]  /*b0d0*/  MUFU.EX2 R196, R152 ;  /* 0x0000009800c47308 */ /* 0x0003e20000000800 */
[----:B------:R-:W-:Y:S02]  /*b0e0*/  MOV R167, R166 ;  /* 0x000000a600a77202 */ /* 0x000fe40000000f00 */
[----:B------:R-:W-:Y:S04]  /*b0f0*/  MOV R166, R165 ;  /* 0x000000a500a67202 */ /* 0x000fe80000000f00 */
[----:B------:R-:W-:Y:S03]  /*b100*/  MOV R165, R232 ;  /* 0x000000e800a57202 */ /* 0x000fe60000000f00 */
[----:B------:R-:W-:Y:S02]  /*b110*/  MUFU.EX2 R174, R174 ;  /* 0x000000ae00ae7308 */ /* 0x000fe40000000800 */
[----:B------:R-:W-:Y:S02]  /*b120*/  FFMA.FTZ R165, R165, c[0x0][0x2d0], -R210 ;  /* 0x0000b400a5a57a23 */ /* 0x000fe400000108d2 */
[----:B--2---:R-:W-:Y:S02]  /*b130*/  FFMA.FTZ R148, R175, c[0x0][0x2d0], -R209 ;  /* 0x0000b400af947a23 */ /* 0x004fe400000108d1 */
[--C-:B------:R-:W-:Y:S02]  /*b140*/  FFMA.FTZ R175, R172, c[0x0][0x2d0], -R208.reuse ;  /* 0x0000b400acaf7a23 */ /* 0x100fe400000108d0 */
[--C-:B------:R-:W-:Y:S02]  /*b150*/  FFMA.FTZ R172, R229, c[0x0][0x2d0], -R208.reuse ;  /* 0x0000b400e5ac7a23 */ /* 0x100fe400000108d0 */
[----:B------:R2:W-:Y:S01]  /*b160*/  MUFU.EX2 R186, R148 ;  /* 0x0000009400ba7308 */ /* 0x0005e20000000800 */
[----:B----4-:R-:W-:Y:S02]  /*b170*/  FFMA.FTZ R136, R132, R189, R221 ;  /* 0x000000bd84887223 */ /* 0x010fe400000100dd */
[----:B-1----:R-:W-:Y:S02]  /*b180*/  FFMA.FTZ R152, R173, c[0x0][0x2d0], -R3 ;  /* 0x0000b400ad987a23 */ /* 0x002fe40000010803 */
[--C-:B------:R-:W-:Y:S02]  /*b190*/  FFMA.FTZ R173, R230, c[0x0][0x2d0], -R208.reuse ;  /* 0x0000b400e6ad7a23 */ /* 0x100fe400000108d0 */
[----:B------:R-:W-:Y:S03]  /*b1a0*/  FFMA.FTZ R208, R211, c[0x0][0x2d0], -R208 ;  /* 0x0000b400d3d07a23 */ /* 0x000fe600000108d0 */
[----:B------:R1:W-:Y:S01]  /*b1b0*/  MUFU.EX2 R232, R152 ;  /* 0x0000009800e87308 */ /* 0x0003e20000000800 */
[----:B------:R-:W-:Y:S02]  /*b1c0*/  FFMA.FTZ R0, R0, R188, R216 ;  /* 0x000000bc00007223 */ /* 0x000fe400000100d8 */
[----:B------:R-:W-:Y:S02]  /*b1d0*/  FADD.FTZ R136, R222, R136 ;  /* 0x00000088de887221 */ /* 0x000fe40000010000 */
[----:B------:R-:W-:Y:S02]  /*b1e0*/  FADD.FTZ R0, R217, R0 ;  /* 0x00000000d9007221 */ /* 0x000fe40000010000 */
[----:B------:R-:W-:Y:S02]  /*b1f0*/  FADD.FTZ R136, R246, R136 ;  /* 0x00000088f6887221 */ /* 0x000fe40000010000 */
[----:B------:R-:W-:Y:S01]  /*b200*/  FADD.FTZ R0, R218, R0 ;  /* 0x00000000da007221 */ /* 0x000fe20000010000 */
[----:B------:R-:W-:Y:S01]  /*b210*/  MUFU.EX2 R199, R175 ;  /* 0x000000af00c77308 */ /* 0x000fe20000000800 */
[----:B--2---:R-:W2:Y:S09]  /*b220*/  LDSM.16.MT88.4 R148, [R235+0x2100] ;  /* 0x00210000eb94783b */ /* 0x004eb20000004200 */
[----:B------:R-:W-:Y:S01]  /*b230*/  MUFU.EX2 R204, R173 ;  /* 0x000000ad00cc7308 */ /* 0x000fe20000000800 */
[--C-:B-1----:R-:W-:Y:S02]  /*b240*/  FFMA.FTZ R152, R171, c[0x0][0x2d0], -R210.reuse ;  /* 0x0000b400ab987a23 */ /* 0x102fe400000108d2 */
[----:B------:R-:W-:Y:S02]  /*b250*/  FFMA.FTZ R210, R215, c[0x0][0x2d0], -R210 ;  /* 0x0000b400d7d27a23 */ /* 0x000fe400000108d2 */
[--C-:B------:R-:W-:Y:S05]  /*b260*/  FFMA.FTZ R171, R170, c[0x0][0x2d0], -R209.reuse ;  /* 0x0000b400aaab7a23 */ /* 0x100fea00000108d1 */
[----:B------:R1:W-:Y:S01]  /*b270*/  MUFU.EX2 R184, R152 ;  /* 0x0000009800b87308 */ /* 0x0003e20000000800 */
[--C-:B------:R-:W-:Y:S02]  /*b280*/  FFMA.FTZ R170, R169, c[0x0][0x2d0], -R209.reuse ;  /* 0x0000b400a9aa7a23 */ /* 0x100fe400000108d1 */
[--C-:B------:R-:W-:Y:S02]  /*b290*/  FFMA.FTZ R169, R168, c[0x0][0x2d0], -R209.reuse ;  /* 0x0000b400a8a97a23 */ /* 0x100fe400000108d1 */
[----:B------:R-:W-:Y:S01]  /*b2a0*/  FFMA.FTZ R168, R167, c[0x0][0x2d0], -R209 ;  /* 0x0000b400a7a87a23 */ /* 0x000fe200000108d1 */
[----:B------:R-:W-:Y:S01]  /*b2b0*/  MOV R167, R166 ;  /* 0x000000a600a77202 */ /* 0x000fe20000000f00 */
[----:B------:R-:W-:Y:S02]  /*b2c0*/  IMAD.MOV.U32 R166, RZ, RZ, R155 ;  /* 0x000000ffffa67224 */ /* 0x000fe400078e009b */
[----:B------:R-:W-:Y:S01]  /*b2d0*/  FFMA.FTZ R209, R213, c[0x0][0x2d0], -R209 ;  /* 0x0000b400d5d17a23 */ /* 0x000fe200000108d1 */
[----:B------:R-:W-:Y:S01]  /*b2e0*/  MUFU.EX2 R205, R169 ;  /* 0x000000a900cd7308 */ /* 0x000fe20000000800 */
[--C-:B------:R-:W-:Y:S02]  /*b2f0*/  FFMA.FTZ R166, R166, c[0x0][0x2d0], -R3.reuse ;  /* 0x0000b400a6a67a23 */ /* 0x100fe40000010803 */
[--C-:B------:R-:W-:Y:S07]  /*b300*/  FFMA.FTZ R167, R167, c[0x0][0x2d0], -R3.reuse ;  /* 0x0000b400a7a77a23 */ /* 0x100fee0000010803 */
[----:B------:R-:W3:Y:S01]  /*b310*/  MUFU.EX2 R213, R172 ;  /* 0x000000ac00d57308 */ /* 0x000ee20000000800 */
[-C--:B--2---:R-:W-:Y:S01]  /*b320*/  HMMA.16816.F32 R116, R140, R148.reuse, R116 ;  /* 0x000000948c74723c */ /* 0x084fe20000001874 */
[----:B-1----:R-:W1:Y:S08]  /*b330*/  LDSM.16.MT88.4 R152, [R233+0x900] ;  /* 0x00090000e998783b */ /* 0x002e700000004200 */
[----:B------:R-:W-:Y:S01]  /*b340*/  MUFU.EX2 R215, R168 ;  /* 0x000000a800d77308 */ /* 0x000fe20000000800 */
[C---:B------:R-:W-:Y:S07]  /*b350*/  HMMA.16816.F32 R120, R144.reuse, R148, R120 ;  /* 0x000000949078723c */ /* 0x040fee0000001878 */
[----:B------:R-:W-:Y:S01]  /*b360*/  FFMA.FTZ R148, R158, c[0x0][0x2d0], -R3 ;  /* 0x0000b4009e947a23 */ /* 0x000fe20000010803 */
[-C--:B------:R-:W-:Y:S01]  /*b370*/  HMMA.16816.F32 R124, R144, R150.reuse, R124 ;  /* 0x00000096907c723c */ /* 0x080fe2000000187c */
[----:B------:R-:W-:Y:S03]  /*b380*/  MUFU.EX2 R211, R166 ;  /* 0x000000a600d37308 */ /* 0x000fe60000000800 */
[----:B---3--:R-:W-:Y:S03]  /*b390*/  IMAD.MOV.U32 R181, RZ, RZ, R213 ;  /* 0x000000ffffb57224 */ /* 0x008fe600078e00d5 */
[--C-:B------:R-:W-:Y:S01]  /*b3a0*/  FFMA.FTZ R144, R157, c[0x0][0x2d0], -R3.reuse ;  /* 0x0000b4009d907a23 */ /* 0x100fe20000010803 */
[----:B------:R-:W-:Y:S01]  /*b3b0*/  HMMA.16816.F32 R128, R140, R150, R128 ;  /* 0x000000968c80723c */ /* 0x000fe20000001880 */
[----:B------:R-:W2:Y:S02]  /*b3c0*/  LDSM.16.MT88.4 R156, [R234+0x900] ;  /* 0x00090000ea9c783b */ /* 0x000ea40000004200 */
[----:B------:R3:W-:Y:S01]  /*b3d0*/  MUFU.EX2 R192, R148 ;  /* 0x0000009400c07308 */ /* 0x0007e20000000800 */
[----:B------:R-:W-:Y:S01]  /*b3e0*/  F2FP.PACK_AB R145, R232, R196 ;  /* 0x000000c4e891723e */ /* 0x000fe200000000ff */
[----:B------:R-:W-:Y:S01]  /*b3f0*/  FFMA.FTZ R3, R135, c[0x0][0x2d0], -R3 ;  /* 0x0000b40087037a23 */ /* 0x000fe20000010803 */
[----:B------:R-:W-:Y:S02]  /*b400*/  F2FP.PACK_AB R146, R185, R184 ;  /* 0x000000b8b992723e */ /* 0x000fe400000000ff */
[----:B------:R-:W-:Y:S04]  /*b410*/  F2FP.PACK_AB R140, R239, R197 ;  /* 0x000000c5ef8c723e */ /* 0x000fe800000000ff */
[----:B------:R-:W-:Y:S01]  /*b420*/  F2FP.PACK_AB R141, R238, R242 ;  /* 0x000000f2ee8d723e */ /* 0x000fe200000000ff */
[----:B------:R4:W4:Y:S01]  /*b430*/  MUFU.EX2 R193, R144 ;  /* 0x0000009000c17308 */ /* 0x0009220000000800 */
[----:B------:R-:W-:Y:S02]  /*b440*/  F2FP.PACK_AB R143, R186, R206 ;  /* 0x000000ceba8f723e */ /* 0x000fe400000000ff */
[----:B------:R-:W-:Y:S07]  /*b450*/  F2FP.PACK_AB R142, R187, R200 ;  /* 0x000000c8bb8e723e */ /* 0x000fee00000000ff */
[-C--:B-1----:R-:W-:Y:S01]  /*b460*/  HMMA.16816.F32 R4, R140, R152.reuse, R4 ;  /* 0x000000988c04723c */ /* 0x082fe20000001804 */
[----:B------:R-:W1:Y:S01]  /*b470*/  MUFU.EX2 R135, R160 ;  /* 0x000000a000877308 */ /* 0x000e620000000800 */
[----:B---3--:R-:W3:Y:S09]  /*b480*/  LDSM.16.MT88.4 R148, [R236+0x900] ;  /* 0x00090000ec94783b */ /* 0x008ef20000004200 */
[----:B------:R-:W-:Y:S01]  /*b490*/  MUFU.EX2 R168, R162 ;  /* 0x000000a200a87308 */ /* 0x000fe20000000800 */
[----:B----4-:R-:W-:Y:S02]  /*b4a0*/  F2FP.PACK_AB R144, R237, R241 ;  /* 0x000000f1ed90723e */ /* 0x010fe400000000ff */
[----:B------:R-:W-:Y:S07]  /*b4b0*/  F2FP.PACK_AB R147, R193, R192 ;  /* 0x000000c0c193723e */ /* 0x000fee00000000ff */
[----:B------:R4:W-:Y:S01]  /*b4c0*/  MUFU.EX2 R240, R167 ;  /* 0x000000a700f07308 */ /* 0x0009e20000000800 */
[C---:B------:R-:W-:Y:S01]  /*b4d0*/  HMMA.16816.F32 R8, R144.reuse, R152, R8 ;  /* 0x000000989008723c */ /* 0x040fe20000001808 */
[----:B-1----:R-:W-:Y:S02]  /*b4e0*/  MOV R166, R135 ;  /* 0x0000008700a67202 */ /* 0x002fe40000000f00 */
[----:B------:R-:W-:Y:S05]  /*b4f0*/  F2FP.PACK_AB R135, R215, R205 ;  /* 0x000000cdd787723e */ /* 0x000fea00000000ff */
[-C--:B------:R-:W-:Y:S01]  /*b500*/  HMMA.16816.F32 R12, R144, R154.reuse, R12 ;  /* 0x0000009a900c723c */ /* 0x080fe2000000180c */
[----:B------:R1:W-:Y:S07]  /*b510*/  MUFU.EX2 R216, R177 ;  /* 0x000000b100d87308 */ /* 0x0003ee0000000800 */
[C---:B------:R-:W-:Y:S01]  /*b520*/  HMMA.16816.F32 R16, R140.reuse, R154, R16 ;  /* 0x0000009a8c10723c */ /* 0x040fe20000001810 */
[----:B------:R-:W3:Y:S02]  /*b530*/  LDSM.16.MT88.4 R152, [R235+0x900] ;  /* 0x00090000eb98783b */ /* 0x000ee40000004200 */
[----:B------:R-:W-:Y:S01]  /*b540*/  MUFU.EX2 R202, R208 ;  /* 0x000000d000ca7308 */ /* 0x000fe20000000800 */
[----:B----4-:R-:W-:Y:S04]  /*b550*/  MOV R167, R206 ;  /* 0x000000ce00a77202 */ /* 0x010fe80000000f00 */
[-C--:B--2---:R-:W-:Y:S05]  /*b560*/  HMMA.16816.F32 R20, R140, R156.reuse, R20 ;  /* 0x0000009c8c14723c */ /* 0x084fea0000001814 */
[----:B------:R2:W4:Y:S03]  /*b570*/  MUFU.EX2 R194, R170 ;  /* 0x000000aa00c27308 */ /* 0x0005260000000800 */
[C---:B------:R-:W-:Y:S01]  /*b580*/  HMMA.16816.F32 R24, R144.reuse, R156, R24 ;  /* 0x0000009c9018723c */ /* 0x040fe20000001818 */
[----:B-1----:R-:W-:Y:S06]  /*b590*/  MOV R177, R204 ;  /* 0x000000cc00b17202 */ /* 0x002fec0000000f00 */
[----:B------:R-:W-:Y:S01]  /*b5a0*/  FFMA.FTZ R156, R133, R190, R226 ;  /* 0x000000be859c7223 */ /* 0x000fe200000100e2 */
[-C--:B------:R-:W-:Y:S01]  /*b5b0*/  HMMA.16816.F32 R28, R144, R158.reuse, R28 ;  /* 0x0000009e901c723c */ /* 0x080fe2000000181c */
[----:B------:R-:W-:Y:S01]  /*b5c0*/  LDSM.16.MT88.4 R188, [R236+0x1900] ;  /* 0x00190000ecbc783b */ /* 0x000fe20000004200 */
[----:B------:R-:W1:Y:S02]  /*b5d0*/  MUFU.EX2 R201, R171 ;  /* 0x000000ab00c97308 */ /* 0x000e640000000800 */
[----:B------:R-:W-:Y:S04]  /*b5e0*/  FADD.FTZ R164, R223, R156 ;  /* 0x0000009cdfa47221 */ /* 0x000fe80000010000 */
[C---:B------:R-:W-:Y:S01]  /*b5f0*/  HMMA.16816.F32 R32, R140.reuse, R158, R32 ;  /* 0x0000009e8c20723c */ /* 0x040fe20000001820 */
[----:B------:R-:W-:Y:S03]  /*b600*/  LDSM.16.MT88.4 R156, [R233+0x3100] ;  /* 0x00310000e99c783b */ /* 0x000fe60000004200 */
[----:B------:R1:W-:Y:S01]  /*b610*/  MUFU.EX2 R171, R161 ;  /* 0x000000a100ab7308 */ /* 0x0003e20000000800 */
[----:B--2---:R-:W-:Y:S02]  /*b620*/  MOV R170, R174 ;  /* 0x000000ae00aa7202 */ /* 0x004fe40000000f00 */
[----:B----4-:R-:W-:Y:S01]  /*b630*/  MOV R169, R194 ;  /* 0x000000c200a97202 */ /* 0x010fe20000000f00 */
[-C--:B---3--:R-:W-:Y:S01]  /*b640*/  HMMA.16816.F32 R36, R140, R148.reuse, R36 ;  /* 0x000000948c24723c */ /* 0x088fe20000001824 */
[----:B------:R-:W-:Y:S03]  /*b650*/  LDSM.16.MT88.4 R172, [R234+0x1900] ;  /* 0x00190000eaac783b */ /* 0x000fe60000004200 */
[----:B------:R-:W-:Y:S02]  /*b660*/  F2FP.PACK_AB R132, R170, R199 ;  /* 0x000000c7aa84723e */ /* 0x000fe400000000ff */
[----:B------:R2:W3:Y:S02]  /*b670*/  MUFU.EX2 R220, R165 ;  /* 0x000000a500dc7308 */ /* 0x0004e40000000800 */
[C---:B------:R-:W-:Y:S01]  /*b680*/  HMMA.16816.F32 R40, R144.reuse, R148, R40 ;  /* 0x000000949028723c */ /* 0x040fe20000001828 */
[----:B-1----:R-:W-:Y:S07]  /*b690*/  F2FP.PACK_AB R133, R169, R201 ;  /* 0x000000c9a985723e */ /* 0x002fee00000000ff */
[-C--:B------:R-:W-:Y:S01]  /*b6a0*/  HMMA.16816.F32 R44, R144, R150.reuse, R44 ;  /* 0x00000096902c723c */ /* 0x080fe2000000182c */
[----:B------:R-:W-:Y:S01]  /*b6b0*/  MUFU.EX2 R194, R231 ;  /* 0x000000e700c27308 */ /* 0x000fe20000000800 */
[----:B------:R-:W-:Y:S06]  /*b6c0*/  LDSM.16.MT88.4 R160, [R236+0x3100] ;  /* 0x00310000eca0783b */ /* 0x000fec0000004200 */
[C---:B------:R-:W-:Y:S03]  /*b6d0*/  HMMA.16816.F32 R48, R140.reuse, R150, R48 ;  /* 0x000000968c30723c */ /* 0x040fe60000001830 */
[----:B------:R-:W-:Y:S01]  /*b6e0*/  MUFU.EX2 R231, R209 ;  /* 0x000000d100e77308 */ /* 0x000fe20000000800 */
[----:B------:R-:W1:Y:S01]  /*b6f0*/  LDSM.16.MT88.4 R148, [R233+0x2900] ;  /* 0x00290000e994783b */ /* 0x000e620000004200 */
[----:B--2---:R-:W-:Y:S01]  /*b700*/  FADD.FTZ R165, R225, R134 ;  /* 0x00000086e1a57221 */ /* 0x004fe20000010000 */
[----:B------:R-:W-:Y:S02]  /*b710*/  F2FP.PACK_AB R134, R213, R204 ;  /* 0x000000ccd586723e */ /* 0x000fe400000000ff */
[-C--:B------:R-:W-:Y:S05]  /*b720*/  HMMA.16816.F32 R52, R140, R152.reuse, R52 ;  /* 0x000000988c34723c */ /* 0x080fea0000001834 */
[----:B------:R-:W-:Y:S03]  /*b730*/  MUFU.EX2 R225, R210 ;  /* 0x000000d200e17308 */ /* 0x000fe60000000800 */
[C---:B------:R-:W-:Y:S07]  /*b740*/  HMMA.16816.F32 R56, R144.reuse, R152, R56 ;  /* 0x000000989038723c */ /* 0x040fee0000001838 */
[----:B------:R2:W-:Y:S01]  /*b750*/  MUFU.EX2 R230, R178 ;  /* 0x000000b200e67308 */ /* 0x0005e20000000800 */
[-C--:B------:R-:W-:Y:S08]  /*b760*/  HMMA.16816.F32 R60, R144, R154.reuse, R60 ;  /* 0x0000009a903c723c */ /* 0x080ff0000000183c */
[C---:B------:R-:W-:Y:S01]  /*b770*/  HMMA.16816.F32 R64, R140.reuse, R154, R64 ;  /* 0x0000009a8c40723c */ /* 0x040fe20000001840 */
[----:B------:R-:W4:Y:S01]  /*b780*/  LDSM.16.MT88.4 R152, [R234+0x2900] ;  /* 0x00290000ea98783b */ /* 0x000f220000004200 */
[----:B------:R3:W3:Y:S06]  /*b790*/  MUFU.EX2 R229, R180 ;  /* 0x000000b400e57308 */ /* 0x0006ec0000000800 */
[-C--:B-1----:R-:W-:Y:S04]  /*b7a0*/  HMMA.16816.F32 R68, R140, R148.reuse, R68 ;  /* 0x000000948c44723c */ /* 0x082fe80000001844 */
[----:B------:R1:W1:Y:S01]  /*b7b0*/  MUFU.EX2 R228, R179 ;  /* 0x000000b300e47308 */ /* 0x0002620000000800 */
[----:B--2---:R-:W-:Y:S03]  /*b7c0*/  MOV R178, R205 ;  /* 0x000000cd00b27202 */ /* 0x004fe60000000f00 */
[C---:B------:R-:W-:Y:S06]  /*b7d0*/  HMMA.16816.F32 R72, R144.reuse, R148, R72 ;  /* 0x000000949048723c */ /* 0x040fec0000001848 */
[----:B------:R2:W2:Y:S01]  /*b7e0*/  MUFU.EX2 R226, R182 ;  /* 0x000000b600e27308 */ /* 0x0004a20000000800 */
[----:B---3--:R-:W-:Y:S01]  /*b7f0*/  MOV R180, R207 ;  /* 0x000000cf00b47202 */ /* 0x008fe20000000f00 */
[-C--:B------:R-:W-:Y:S08]  /*b800*/  HMMA.16816.F32 R76, R144, R150.reuse, R76 ;  /* 0x00000096904c723c */ /* 0x080ff0000000184c */
[----:B------:R3:W3:Y:S01]  /*b810*/  MUFU.EX2 R223, R3 ;  /* 0x0000000300df7308 */ /* 0x0006e20000000800 */
[C---:B------:R-:W-:Y:S01]  /*b820*/  HMMA.16816.F32 R80, R140.reuse, R150, R80 ;  /* 0x000000968c50723c */ /* 0x040fe20000001850 */
[----:B------:R-:W3:Y:S02]  /*b830*/  LDSM.16.MT88.4 R148, [R236+0x2900] ;  /* 0x00290000ec94783b */ /* 0x000ee40000004200 */
[----:B-1----:R-:W-:Y:S06]  /*b840*/  MOV R179, R211 ;  /* 0x000000d300b37202 */ /* 0x002fec0000000f00 */
[----:B------:R-:W1:Y:S01]  /*b850*/  MUFU.EX2 R176, R176 ;  /* 0x000000b000b07308 */ /* 0x000e620000000800 */
[-C--:B----4-:R-:W-:Y:S02]  /*b860*/  HMMA.16816.F32 R84, R140, R152.reuse, R84 ;  /* 0x000000988c54723c */ /* 0x090fe40000001854 */
[----:B--2---:R-:W-:Y:S02]  /*b870*/  MOV R182, R215 ;  /* 0x000000d700b67202 */ /* 0x004fe40000000f00 */
[----:B------:R-:W-:Y:S04]  /*b880*/  LDSM.16.MT88.4 R212, [R234+0x3900] ;  /* 0x00390000ead4783b */ /* 0x000fe80000004200 */
[C---:B------:R-:W-:Y:S01]  /*b890*/  HMMA.16816.F32 R88, R144.reuse, R152, R88 ;  /* 0x000000989058723c */ /* 0x040fe20000001858 */
[----:B---3--:R-:W-:Y:S07]  /*b8a0*/  FADD.FTZ R3, R247, R164 ;  /* 0x000000a4f7037221 */ /* 0x008fee0000010000 */
[-C--:B------:R-:W-:Y:S01]  /*b8b0*/  HMMA.16816.F32 R92, R144, R154.reuse, R92 ;  /* 0x0000009a905c723c */ /* 0x080fe2000000185c */
[----:B------:R-:W-:Y:S03]  /*b8c0*/  FADD.FTZ R221, R244, R3 ;  /* 0x00000003f4dd7221 */ /* 0x000fe60000010000 */
[----:B------:R-:W-:Y:S04]  /*b8d0*/  MOV R3, R197 ;  /* 0x000000c500037202 */ /* 0x000fe80000000f00 */
[C---:B------:R-:W-:Y:S01]  /*b8e0*/  HMMA.16816.F32 R96, R140.reuse, R154, R96 ;  /* 0x0000009a8c60723c */ /* 0x040fe20000001860 */
[----:B------:R-:W2:Y:S07]  /*b8f0*/  LDSM.16.MT88.4 R152, [R235+0x2900] ;  /* 0x00290000eb98783b */ /* 0x000eae0000004200 */
[-C--:B------:R-:W-:Y:S08]  /*b900*/  HMMA.16816.F32 R100, R140, R148.reuse, R100 ;  /* 0x000000948c64723c */ /* 0x080ff00000001864 */
[C---:B------:R-:W-:Y:S08]  /*b910*/  HMMA.16816.F32 R104, R144.reuse, R148, R104 ;  /* 0x000000949068723c */ /* 0x040ff00000001868 */
[-C--:B------:R-:W-:Y:S08]  /*b920*/  HMMA.16816.F32 R108, R144, R150.reuse, R108 ;  /* 0x00000096906c723c */ /* 0x080ff0000000186c */
[C---:B------:R-:W-:Y:S01]  /*b930*/  HMMA.16816.F32 R112, R140.reuse, R150, R112 ;  /* 0x000000968c70723c */ /* 0x040fe20000001870 */
[----:B------:R-:W3:Y:S07]  /*b940*/  LDSM.16.MT88.4 R148, [R233+0x1100] ;  /* 0x00110000e994783b */ /* 0x000eee0000004200 */
[-C--:B--2---:R-:W-:Y:S08]  /*b950*/  HMMA.16816.F32 R116, R140, R152.reuse, R116 ;  /* 0x000000988c74723c */ /* 0x084ff00000001874 */
[C---:B------:R-:W-:Y:S08]  /*b960*/  HMMA.16816.F32 R120, R144.reuse, R152, R120 ;  /* 0x000000989078723c */ /* 0x040ff00000001878 */
[-C--:B------:R-:W-:Y:S01]  /*b970*/  HMMA.16816.F32 R124, R144, R154.reuse, R124 ;  /* 0x0000009a907c723c */ /* 0x080fe2000000187c */
[----:B------:R-:W2:Y:S07]  /*b980*/  LDSM.16.MT88.4 R144, [R234+0x1100] ;  /* 0x00110000ea90783b */ /* 0x000eae0000004200 */
[----:B------:R-:W-:Y:S01]  /*b990*/  HMMA.16816.F32 R128, R140, R154, R128 ;  /* 0x0000009a8c80723c */ /* 0x000fe20000001880 */
[----:B------:R-:W4:Y:S06]  /*b9a0*/  LDSM.16.MT88.4 R152, [R236+0x1100] ;  /* 0x00110000ec98783b */ /* 0x000f2c0000004200 */
[----:B------:R-:W-:Y:S01]  /*b9b0*/  F2FP.PACK_AB R142, R220, R207 ;  /* 0x000000cfdc8e723e */ /* 0x000fe200000000ff */
[-C--:B---3--:R-:W-:Y:S01]  /*b9c0*/  HMMA.16816.F32 R4, R132, R148.reuse, R4 ;  /* 0x000000948404723c */ /* 0x088fe20000001804 */
[----:B------:R-:W-:Y:S03]  /*b9d0*/  LDSM.16.MT88.4 R204, [R235+0x1900] ;  /* 0x00190000ebcc783b */ /* 0x000fe60000004200 */
[----:B------:R-:W-:Y:S02]  /*b9e0*/  F2FP.PACK_AB R143, R240, R211 ;  /* 0x000000d3f08f723e */ /* 0x000fe400000000ff */
[----:B------:R-:W-:Y:S02]  /*b9f0*/  F2FP.PACK_AB R140, R168, R203 ;  /* 0x000000cba88c723e */ /* 0x000fe400000000ff */
[----:B------:R-:W-:Y:S01]  /*ba00*/  F2FP.PACK_AB R141, R166, R171 ;  /* 0x000000aba68d723e */ /* 0x000fe200000000ff */
[----:B------:R-:W-:Y:S06]  /*ba10*/  LDSM.16.MT88.4 R208, [R233+0x3900] ;  /* 0x00390000e9d0783b */ /* 0x000fec0000004200 */
[C---:B------:R-:W-:Y:S08]  /*ba20*/  HMMA.16816.F32 R8, R140.reuse, R148, R8 ;  /* 0x000000948c08723c */ /* 0x040ff00000001808 */
[-C--:B------:R-:W-:Y:S08]  /*ba30*/  HMMA.16816.F32 R12, R140, R150.reuse, R12 ;  /* 0x000000968c0c723c */ /* 0x080ff0000000180c */
[C---:B------:R-:W-:Y:S01]  /*ba40*/  HMMA.16816.F32 R16, R132.reuse, R150, R16 ;  /* 0x000000968410723c */ /* 0x040fe20000001810 */
[----:B------:R-:W3:Y:S07]  /*ba50*/  LDSM.16.MT88.4 R148, [R235+0x1100] ;  /* 0x00110000eb94783b */ /* 0x000eee0000004200 */
[-C--:B--2---:R-:W-:Y:S08]  /*ba60*/  HMMA.16816.F32 R20, R132, R144.reuse, R20 ;  /* 0x000000908414723c */ /* 0x084ff00000001814 */
[C---:B------:R-:W-:Y:S08]  /*ba70*/  HMMA.16816.F32 R24, R140.reuse, R144, R24 ;  /* 0x000000908c18723c */ /* 0x040ff00000001818 */
[-C--:B------:R-:W-:Y:S08]  /*ba80*/  HMMA.16816.F32 R28, R140, R146.reuse, R28 ;  /* 0x000000928c1c723c */ /* 0x080ff0000000181c */
[C---:B------:R-:W-:Y:S01]  /*ba90*/  HMMA.16816.F32 R32, R132.reuse, R146, R32 ;  /* 0x000000928420723c */ /* 0x040fe20000001820 */
[----:B------:R-:W2:Y:S07]  /*baa0*/  LDSM.16.MT88.4 R144, [R234+0x3100] ;  /* 0x00310000ea90783b */ /* 0x000eae0000004200 */
[-C--:B----4-:R-:W-:Y:S08]  /*bab0*/  HMMA.16816.F32 R36, R132, R152.reuse, R36 ;  /* 0x000000988424723c */ /* 0x090ff00000001824 */
[C---:B------:R-:W-:Y:S08]  /*bac0*/  HMMA.16816.F32 R40, R140.reuse, R152, R40 ;  /* 0x000000988c28723c */ /* 0x040ff00000001828 */
[-C--:B------:R-:W-:Y:S08]  /*bad0*/  HMMA.16816.F32 R44, R140, R154.reuse, R44 ;  /* 0x0000009a8c2c723c */ /* 0x080ff0000000182c */
[C---:B------:R-:W-:Y:S01]  /*bae0*/  HMMA.16816.F32 R48, R132.reuse, R154, R48 ;  /* 0x0000009a8430723c */ /* 0x040fe20000001830 */
[----:B------:R-:W4:Y:S07]  /*baf0*/  LDSM.16.MT88.4 R152, [R235+0x3100] ;  /* 0x00310000eb98783b */ /* 0x000f2e0000004200 */
[-C--:B---3--:R-:W-:Y:S08]  /*bb00*/  HMMA.16816.F32 R52, R132, R148.reuse, R52 ;  /* 0x000000948434723c */ /* 0x088ff00000001834 */
[C---:B------:R-:W-:Y:S08]  /*bb10*/  HMMA.16816.F32 R56, R140.reuse, R148, R56 ;  /* 0x000000948c38723c */ /* 0x040ff00000001838 */
[-C--:B------:R-:W-:Y:S08]  /*bb20*/  HMMA.16816.F32 R60, R140, R150.reuse, R60 ;  /* 0x000000968c3c723c */ /* 0x080ff0000000183c */
[C---:B------:R-:W-:Y:S08]  /*bb30*/  HMMA.16816.F32 R64, R132.reuse, R150, R64 ;  /* 0x000000968440723c */ /* 0x040ff00000001840 */
[-C--:B------:R-:W-:Y:S08]  /*bb40*/  HMMA.16816.F32 R68, R132, R156.reuse, R68 ;  /* 0x0000009c8444723c */ /* 0x080ff00000001844 */
[C---:B------:R-:W-:Y:S08]  /*bb50*/  HMMA.16816.F32 R72, R140.reuse, R156, R72 ;  /* 0x0000009c8c48723c */ /* 0x040ff00000001848 */
[-C--:B------:R-:W-:Y:S08]  /*bb60*/  HMMA.16816.F32 R76, R140, R158.reuse, R76 ;  /* 0x0000009e8c4c723c */ /* 0x080ff0000000184c */
[C---:B------:R-:W-:Y:S01]  /*bb70*/  HMMA.16816.F32 R80, R132.reuse, R158, R80 ;  /* 0x0000009e8450723c */ /* 0x040fe20000001850 */
[----:B------:R-:W3:Y:S07]  /*bb80*/  LDSM.16.MT88.4 R156, [R233+0x1900] ;  /* 0x00190000e99c783b */ /* 0x000eee0000004200 */
[-C--:B--2---:R-:W-:Y:S08]  /*bb90*/  HMMA.16816.F32 R84, R132, R144.reuse, R84 ;  /* 0x000000908454723c */ /* 0x084ff00000001854 */
[C---:B------:R-:W-:Y:S07]  /*bba0*/  HMMA.16816.F32 R88, R140.reuse, R144, R88 ;  /* 0x000000908c58723c */ /* 0x040fee0000001858 */
[----:B------:R-:W-:Y:S01]  /*bbb0*/  FADD.FTZ R144, R248, R165 ;  /* 0x000000a5f8907221 */ /* 0x000fe20000010000 */
[-C--:B------:R-:W-:Y:S01]  /*bbc0*/  HMMA.16816.F32 R92, R140, R146.reuse, R92 ;  /* 0x000000928c5c723c */ /* 0x080fe2000000185c */
[----:B------:R2:W5:Y:S03]  /*bbd0*/  LDL.LU R248, [R1+0x78] ;  /* 0x0000780001f87983 */ /* 0x0005660000300800 */
[----:B------:R-:W-:Y:S01]  /*bbe0*/  FADD.FTZ R222, R245, R144 ;  /* 0x00000090f5de7221 */ /* 0x000fe20000010000 */
[----:B------:R2:W5:Y:S03]  /*bbf0*/  LDL.LU R247, [R1+0x74] ;  /* 0x0000740001f77983 */ /* 0x0005660000300800 */
[C---:B------:R-:W-:Y:S01]  /*bc00*/  HMMA.16816.F32 R96, R132.reuse, R146, R96 ;  /* 0x000000928460723c */ /* 0x040fe20000001860 */
[----:B------:R2:W5:Y:S03]  /*bc10*/  LDL.LU R246, [R1+0x70] ;  /* 0x0000700001f67983 */ /* 0x0005660000300800 */
[----:B------:R-:W-:Y:S01]  /*bc20*/  FADD.FTZ R3, R3, R222 ;  /* 0x000000de03037221 */ /* 0x000fe20000010000 */
[----:B------:R2:W5:Y:S03]  /*bc30*/  LDL.LU R245, [R1+0x6c] ;  /* 0x00006c0001f57983 */ /* 0x0005660000300800 */
[-C--:B------:R-:W-:Y:S01]  /*bc40*/  HMMA.16816.F32 R100, R132, R160.reuse, R100 ;  /* 0x000000a08464723c */ /* 0x080fe20000001864 */
[----:B------:R2:W5:Y:S03]  /*bc50*/  LDL.LU R244, [R1+0x68] ;  /* 0x0000680001f47983 */ /* 0x0005660000300800 */
[----:B------:R-:W-:Y:S04]  /*bc60*/  FADD.FTZ R3, R239, R3 ;  /* 0x00000003ef037221 */ /* 0x000fe80000010000 */
[C---:B------:R-:W-:Y:S07]  /*bc70*/  HMMA.16816.F32 R104, R140.reuse, R160, R104 ;  /* 0x000000a08c68723c */ /* 0x040fee0000001868 */
[----:B------:R-:W-:Y:S01]  /*bc80*/  MOV R161, R220 ;  /* 0x000000dc00a17202 */ /* 0x000fe20000000f00 */
[-C--:B------:R-:W-:Y:S01]  /*bc90*/  HMMA.16816.F32 R108, R140, R162.reuse, R108 ;  /* 0x000000a28c6c723c */ /* 0x080fe2000000186c */
[----:B------:R-:W-:Y:S02]  /*bca0*/  FADD.FTZ R220, R243, R136 ;  /* 0x00000088f3dc7221 */ /* 0x000fe40000010000 */
[----:B------:R2:W5:Y:S01]  /*bcb0*/  LDL.LU R243, [R1+0x64] ;  /* 0x0000640001f37983 */ /* 0x0005620000300800 */
[----:B------:R-:W-:Y:S01]  /*bcc0*/  FADD.FTZ R136, R219, R0 ;  /* 0x00000000db887221 */ /* 0x000fe20000010000 */
[----:B------:R-:W-:Y:S03]  /*bcd0*/  MOV R0, R216 ;  /* 0x000000d800007202 */ /* 0x000fe60000000f00 */
[C---:B------:R-:W-:Y:S08]  /*bce0*/  HMMA.16816.F32 R112, R132.reuse, R162, R112 ;  /* 0x000000a28470723c */ /* 0x040ff00000001870 */
[-C--:B----4-:R-:W-:Y:S08]  /*bcf0*/  HMMA.16816.F32 R116, R132, R152.reuse, R116 ;  /* 0x000000988474723c */ /* 0x090ff00000001874 */
[C---:B------:R-:W-:Y:S08]  /*bd00*/  HMMA.16816.F32 R120, R140.reuse, R152, R120 ;  /* 0x000000988c78723c */ /* 0x040ff00000001878 */
[-C--:B------:R-:W-:Y:S07]  /*bd10*/  HMMA.16816.F32 R124, R140, R154.reuse, R124 ;  /* 0x0000009a8c7c723c */ /* 0x080fee000000187c */
[----:B------:R-:W-:Y:S01]  /*bd20*/  F2FP.PACK_AB R140, R229, R230 ;  /* 0x000000e6e58c723e */ /* 0x000fe200000000ff */
[----:B------:R-:W-:Y:S01]  /*bd30*/  HMMA.16816.F32 R128, R132, R154, R128 ;  /* 0x0000009a8480723c */ /* 0x000fe20000001880 */
[----:B------:R-:W-:Y:S03]  /*bd40*/  F2FP.PACK_AB R141, R227, R228 ;  /* 0x000000e4e38d723e */ /* 0x000fe600000000ff */
[----:B------:R-:W-:Y:S02]  /*bd50*/  F2FP.PACK_AB R142, R225, R226 ;  /* 0x000000e2e18e723e */ /* 0x000fe400000000ff */
[----:B------:R-:W-:Y:S02]  /*bd60*/  F2FP.PACK_AB R143, R223, R224 ;  /* 0x000000e0df8f723e */ /* 0x000fe400000000ff */
[----:B------:R-:W-:Y:S02]  /*bd70*/  F2FP.PACK_AB R133, R194, R216 ;  /* 0x000000d8c285723e */ /* 0x000fe400000000ff */
[----:B------:R-:W4:Y:S02]  /*bd80*/  LDSM.16.MT88.4 R216, [R236+0x3900] ;  /* 0x00390000ecd8783b */ /* 0x000f240000004200 */
[----:B-1----:R-:W-:Y:S02]  /*bd90*/  F2FP.PACK_AB R132, R195, R176 ;  /* 0x000000b0c384723e */ /* 0x002fe400000000ff */
[----:B------:R-:W-:Y:S02]  /*bda0*/  F2FP.PACK_AB R134, R202, R198 ;  /* 0x000000c6ca86723e */ /* 0x000fe400000000ff */
[----:B------:R-:W-:Y:S07]  /*bdb0*/  F2FP.PACK_AB R135, R231, R252 ;  /* 0x000000fce787723e */ /* 0x000fee00000000ff */
[-C--:B---3--:R-:W-:Y:S01]  /*bdc0*/  HMMA.16816.F32 R148, R132, R156.reuse, R4 ;  /* 0x0000009c8494723c */ /* 0x088fe20000001804 */
[----:B------:R-:W1:Y:S07]  /*bdd0*/  LDSM.16.MT88.4 R4, [R235+0x3900] ;  /* 0x00390000eb04783b */ /* 0x000e6e0000004200 */
[C---:B------:R-:W-:Y:S07]  /*bde0*/  HMMA.16816.F32 R144, R140.reuse, R156, R8 ;  /* 0x0000009c8c90723c */ /* 0x040fee0000001808 */
[----:B------:R-:W-:Y:S01]  /*bdf0*/  MOV R11, R176 ;  /* 0x000000b0000b7202 */ /* 0x000fe20000000f00 */
[-C--:B------:R-:W-:Y:S01]  /*be00*/  HMMA.16816.F32 R152, R140, R158.reuse, R12 ;  /* 0x0000009e8c98723c */ /* 0x080fe2000000180c */
[----:B------:R-:W-:Y:S03]  /*be10*/  MOV R9, R161 ;  /* 0x000000a100097202 */ /* 0x000fe60000000f00 */
[----:B------:R-:W-:Y:S02]  /*be20*/  MOV R8, R196 ;  /* 0x000000c400087202 */ /* 0x000fe40000000f00 */
[----:B------:R-:W-:Y:S01]  /*be30*/  MOV R10, R200 ;  /* 0x000000c8000a7202 */ /* 0x000fe20000000f00 */
[----:B------:R-:W-:Y:S01]  /*be40*/  IMAD.MOV.U32 R12, RZ, RZ, R182 ;  /* 0x000000ffff0c7224 */ /* 0x000fe200078e00b6 */
[C---:B------:R-:W-:Y:S01]  /*be50*/  HMMA.16816.F32 R156, R132.reuse, R158, R16 ;  /* 0x0000009e849c723c */ /* 0x040fe20000001810 */
[----:B------:R-:W-:Y:S03]  /*be60*/  MOV R13, R194 ;  /* 0x000000c2000d7202 */ /* 0x000fe60000000f00 */
[----:B------:R-:W-:Y:S01]  /*be70*/  MOV R14, R198 ;  /* 0x000000c6000e7202 */ /* 0x000fe20000000f00 */
[----:B------:R-:W-:Y:S01]  /*be80*/  FADD.FTZ R8, R8, R136 ;  /* 0x0000008808087221 */ /* 0x000fe20000010000 */
[----:B------:R-:W-:Y:S01]  /*be90*/  MOV R15, R202 ;  /* 0x000000ca000f7202 */ /* 0x000fe20000000f00 */
[----:B------:R-:W-:Y:S01]  /*bea0*/  FADD.FTZ R10, R10, R3 ;  /* 0x000000030a0a7221 */ /* 0x000fe20000010000 */
[-C--:B------:R-:W-:Y:S01]  /*beb0*/  HMMA.16816.F32 R160, R132, R172.reuse, R20 ;  /* 0x000000ac84a0723c */ /* 0x080fe20000001814 */
[----:B------:R-:W-:Y:S03]  /*bec0*/  MOV R17, R179 ;  /* 0x000000b300117202 */ /* 0x000fe60000000f00 */
[----:B------:R-:W-:Y:S02]  /*bed0*/  MOV R18, R181 ;  /* 0x000000b500127202 */ /* 0x000fe40000000f00 */
[----:B------:R-:W-:Y:S02]  /*bee0*/  MOV R16, R180 ;  /* 0x000000b400107202 */ /* 0x000fe40000000f00 */
[----:B------:R-:W-:Y:S04]  /*bef0*/  MOV R21, R167 ;  /* 0x000000a700157202 */ /* 0x000fe80000000f00 */
[----:B------:R-:W-:Y:S02]  /*bf00*/  MOV R20, R166 ;  /* 0x000000a600147202 */ /* 0x000fe40000000f00 */
[C---:B------:R-:W-:Y:S01]  /*bf10*/  HMMA.16816.F32 R164, R140.reuse, R172, R24 ;  /* 0x000000ac8ca4723c */ /* 0x040fe20000001818 */
[----:B------:R-:W-:Y:S02]  /*bf20*/  MOV R23, R178 ;  /* 0x000000b200177202 */ /* 0x000fe40000000f00 */
[----:B------:R-:W-:Y:S02]  /*bf30*/  MOV R22, R177 ;  /* 0x000000b100167202 */ /* 0x000fe40000000f00 */
[----:B------:R-:W-:Y:S02]  /*bf40*/  MOV R19, R195 ;  /* 0x000000c300137202 */ /* 0x000fe40000000f00 */
[----:B------:R-:W-:Y:S01]  /*bf50*/  IMAD.MOV.U32 R27, RZ, RZ, R168 ;  /* 0x000000ffff1b7224 */ /* 0x000fe200078e00a8 */
[----:B------:R-:W-:Y:S04]  /*bf60*/  MOV R26, R169 ;  /* 0x000000a9001a7202 */ /* 0x000fe80000000f00 */
[----:B------:R-:W-:Y:S02]  /*bf70*/  MOV R25, R170 ;  /* 0x000000aa00197202 */ /* 0x000fe40000000f00 */
[----:B------:R-:W-:Y:S02]  /*bf80*/  MOV R24, R171 ;  /* 0x000000ab00187202 */ /* 0x000fe40000000f00 */
[-C--:B------:R-:W-:Y:S07]  /*bf90*/  HMMA.16816.F32 R168, R140, R174.reuse, R28 ;  /* 0x000000ae8ca8723c */ /* 0x080fee000000181c */
[----:B------:R-:W-:Y:S01]  /*bfa0*/  MOV R31, R203 ;  /* 0x000000cb001f7202 */ /* 0x000fe20000000f00 */
[C---:B------:R-:W-:Y:S01]  /*bfb0*/  HMMA.16816.F32 R172, R132.reuse, R174, R32 ;  /* 0x000000ae84ac723c */ /* 0x040fe20000001820 */
[----:B------:R-:W-:Y:S03]  /*bfc0*/  MOV R30, R201 ;  /* 0x000000c9001e7202 */ /* 0x000fe60000000f00 */
[----:B------:R-:W-:Y:S01]  /*bfd0*/  MOV R28, R193 ;  /* 0x000000c1001c7202 */ /* 0x000fe20000000f00 */
[----:B------:R-:W-:Y:S02]  /*bfe0*/  IMAD.MOV.U32 R29, RZ, RZ, R199 ;  /* 0x000000ffff1d7224 */ /* 0x000fe400078e00c7 */
[----:B------:R-:W-:Y:S01]  /*bff0*/  MOV R34, R186 ;  /* 0x000000ba00227202 */ /* 0x000fe20000000f00 */
[-C--:B------:R-:W-:Y:S01]  /*c000*/  HMMA.16816.F32 R176, R132, R188.reuse, R36 ;  /* 0x000000bc84b0723c */ /* 0x080fe20000001824 */
[----:B------:R-:W-:Y:S03]  /*c010*/  MOV R33, R187 ;  /* 0x000000bb00217202 */ /* 0x000fe60000000f00 */
[----:B------:R-:W-:Y:S01]  /*c020*/  MOV R35, R185 ;  /* 0x000000b900237202 */ /* 0x000fe20000000f00 */
[----:B------:R-:W-:Y:S02]  /*c030*/  IMAD.MOV.U32 R32, RZ, RZ, R192 ;  /* 0x000000ffff207224 */ /* 0x000fe400078e00c0 */
[----:B------:R-:W-:Y:S01]  /*c040*/  MOV R39, R184 ;  /* 0x000000b800277202 */ /* 0x000fe20000000f00 */
[C---:B------:R-:W-:Y:S04]  /*c050*/  HMMA.16816.F32 R180, R140.reuse, R188, R40 ;  /* 0x000000bc8cb4723c */ /* 0x040fe80000001828 */
[----:B------:R-:W-:Y:S02]  /*c060*/  MOV R38, R39 ;  /* 0x0000002700267202 */ /* 0x000fe40000000f00 */
[----:B------:R-:W-:Y:S02]  /*c070*/  MOV R39, R32 ;  /* 0x0000002000277202 */ /* 0x000fe40000000f00 */
[----:B------:R-:W-:Y:S01]  /*c080*/  MOV R32, R33 ;  /* 0x0000002100207202 */ /* 0x000fe20000000f00 */
[----:B------:R-:W-:Y:S01]  /*c090*/  IMAD.MOV.U32 R33, RZ, RZ, R34 ;  /* 0x000000ffff217224 */ /* 0x000fe200078e0022 */
[-C--:B------:R-:W-:Y:S02]  /*c0a0*/  HMMA.16816.F32 R184, R140, R190.reuse, R44 ;  /* 0x000000be8cb8723c */ /* 0x080fe4000000182c */
[----:B------:R-:W-:Y:S02]  /*c0b0*/  MOV R34, R35 ;  /* 0x0000002300227202 */ /* 0x000fe40000000f00 */
[----:B------:R-:W-:Y:S02]  /*c0c0*/  MOV R35, R28 ;  /* 0x0000001c00237202 */ /* 0x000fe40000000f00 */
[----:B------:R-:W-:Y:S02]  /*c0d0*/  MOV R28, R29 ;  /* 0x0000001d001c7202 */ /* 0x000fe40000000f00 */
[----:B------:R-:W-:Y:S01]  /*c0e0*/  MOV R29, R30 ;  /* 0x0000001e001d7202 */ /* 0x000fe20000000f00 */
[C---:B------:R-:W-:Y:S03]  /*c0f0*/  HMMA.16816.F32 R188, R132.reuse, R190, R48 ;  /* 0x000000be84bc723c */ /* 0x040fe60000001830 */
[----:B------:R-:W-:Y:S02]  /*c100*/  MOV R30, R31 ;  /* 0x0000001f001e7202 */ /* 0x000fe40000000f00 */
[----:B------:R-:W-:Y:S02]  /*c110*/  MOV R31, R24 ;  /* 0x00000018001f7202 */ /* 0x000fe40000000f00 */
[----:B------:R-:W-:Y:S01]  /*c120*/  MOV R24, R25 ;  /* 0x0000001900187202 */ /* 0x000fe20000000f00 */
[----:B------:R-:W-:Y:S01]  /*c130*/  IMAD.MOV.U32 R25, RZ, RZ, R26 ;  /* 0x000000ffff197224 */ /* 0x000fe200078e001a */
[----:B------:R-:W-:Y:S01]  /*c140*/  MOV R26, R27 ;  /* 0x0000001b001a7202 */ /* 0x000fe20000000f00 */
[-C--:B------:R-:W-:Y:S02]  /*c150*/  HMMA.16816.F32 R192, R132, R204.reuse, R52 ;  /* 0x000000cc84c0723c */ /* 0x080fe40000001834 */
[----:B------:R-:W-:Y:S02]  /*c160*/  MOV R27, R20 ;  /* 0x00000014001b7202 */ /* 0x000fe40000000f00 */
[----:B------:R-:W-:Y:S02]  /*c170*/  MOV R20, R21 ;  /* 0x0000001500147202 */ /* 0x000fe40000000f00 */
[----:B------:R-:W-:Y:S02]  /*c180*/  MOV R21, R22 ;  /* 0x0000001600157202 */ /* 0x000fe40000000f00 */
[----:B------:R-:W-:Y:S01]  /*c190*/  MOV R22, R23 ;  /* 0x0000001700167202 */ /* 0x000fe20000000f00 */
[C---:B------:R-:W-:Y:S03]  /*c1a0*/  HMMA.16816.F32 R196, R140.reuse, R204, R56 ;  /* 0x000000cc8cc4723c */ /* 0x040fe60000001838 */
[----:B------:R-:W-:Y:S02]  /*c1b0*/  MOV R23, R16 ;  /* 0x0000001000177202 */ /* 0x000fe40000000f00 */
[----:B------:R-:W-:Y:S01]  /*c1c0*/  MOV R16, R17 ;  /* 0x0000001100107202 */ /* 0x000fe20000000f00 */
[----:B------:R-:W-:Y:S01]  /*c1d0*/  IMAD.MOV.U32 R17, RZ, RZ, R18 ;  /* 0x000000ffff117224 */ /* 0x000fe200078e0012 */
[----:B------:R-:W-:Y:S01]  /*c1e0*/  MOV R18, R12 ;  /* 0x0000000c00127202 */ /* 0x000fe20000000f00 */
[-C--:B------:R-:W-:Y:S01]  /*c1f0*/  HMMA.16816.F32 R200, R140, R206.reuse, R60 ;  /* 0x000000ce8cc8723c */ /* 0x080fe2000000183c */
[----:B------:R-:W-:Y:S03]  /*c200*/  MOV R12, R9 ;  /* 0x00000009000c7202 */ /* 0x000fe60000000f00 */
[----:B------:R-:W-:Y:S01]  /*c210*/  MOV R9, R0 ;  /* 0x0000000000097202 */ /* 0x000fe20000000f00 */
[----:B------:R-:W-:Y:S01]  /*c220*/  FADD.FTZ R0, R242, R221 ;  /* 0x000000ddf2007221 */ /* 0x000fe20000010000 */
[----:B------:R-:W-:Y:S01]  /*c230*/  MOV R37, R38 ;  /* 0x0000002600257202 */ /* 0x000fe20000000f00 */
[----:B------:R2:W5:Y:S01]  /*c240*/  LDL.LU R242, [R1+0x60] ;  /* 0x0000600001f27983 */ /* 0x0005620000300800 */
[----:B------:R-:W-:Y:S01]  /*c250*/  MOV R38, R39 ;  /* 0x0000002700267202 */ /* 0x000fe20000000f00 */
[----:B------:R-:W-:Y:S01]  /*c260*/  FADD.FTZ R0, R238, R0 ;  /* 0x00000000ee007221 */ /* 0x000fe20000010000 */
[C---:B------:R-:W-:Y:S02]  /*c270*/  HMMA.16816.F32 R204, R132.reuse, R206, R64 ;  /* 0x000000ce84cc723c */ /* 0x040fe40000001840 */
[----:B------:R-:W-:Y:S02]  /*c280*/  MOV R39, R32 ;  /* 0x0000002000277202 */ /* 0x000fe40000000f00 */
[----:B------:R-:W-:Y:S01]  /*c290*/  MOV R32, R33 ;  /* 0x0000002100207202 */ /* 0x000fe20000000f00 */
[----:B------:R-:W-:Y:S01]  /*c2a0*/  IMAD.MOV.U32 R33, RZ, RZ, R34 ;  /* 0x000000ffff217224 */ /* 0x000fe200078e0022 */
[----:B------:R-:W-:Y:S02]  /*c2b0*/  MOV R34, R35 ;  /* 0x0000002300227202 */ /* 0x000fe40000000f00 */
[----:B------:R-:W-:Y:S01]  /*c2c0*/  MOV R35, R28 ;  /* 0x0000001c00237202 */ /* 0x000fe20000000f00 */
[-C--:B------:R-:W-:Y:S03]  /*c2d0*/  HMMA.16816.F32 R68, R132, R208.reuse, R68 ;  /* 0x000000d08444723c */ /* 0x080fe60000001844 */
[----:B------:R-:W-:Y:S02]  /*c2e0*/  MOV R28, R29 ;  /* 0x0000001d001c7202 */ /* 0x000fe40000000f00 */
[----:B------:R-:W-:Y:S02]  /*c2f0*/  MOV R29, R30 ;  /* 0x0000001e001d7202 */ /* 0x000fe40000000f00 */
[----:B------:R-:W-:Y:S01]  /*c300*/  MOV R30, R31 ;  /* 0x0000001f001e7202 */ /* 0x000fe20000000f00 */
[C---:B------:R-:W-:Y:S01]  /*c310*/  HMMA.16816.F32 R72, R140.reuse, R208, R72 ;  /* 0x000000d08c48723c */ /* 0x040fe20000001848 */
[----:B------:R-:W-:Y:S03]  /*c320*/  MOV R31, R24 ;  /* 0x00000018001f7202 */ /* 0x000fe60000000f00 */
        /* <DEDUP_REMOVED lines=14> */
[----:B------:R-:W-:Y:S01]  /*c410*/  FADD.FTZ R9, R241, R220 ;  /* 0x000000dcf1097221 */ /* 0x000fe20000010000 */
[-C--:B------:R-:W-:Y:S01]  /*c420*/  HMMA.16816.F32 R84, R132, R212.reuse, R84 ;  /* 0x000000d48454723c */ /* 0x080fe20000001854 */
[----:B------:R2:W5:Y:S01]  /*c430*/  LDL.LU R241, [R1+0x5c] ;  /* 0x00005c0001f17983 */ /* 0x0005620000300800 */
[----:B------:R-:W-:Y:S02]  /*c440*/  MOV R36, R37 ;  /* 0x0000002500247202 */ /* 0x000fe40000000f00 */
[----:B------:R-:W-:Y:S02]  /*c450*/  MOV R37, R38 ;  /* 0x0000002600257202 */ /* 0x000fe40000000f00 */
[----:B------:R-:W-:Y:S02]  /*c460*/  MOV R38, R39 ;  /* 0x0000002700267202 */ /* 0x000fe40000000f00 */
[----:B------:R-:W-:Y:S01]  /*c470*/  MOV R39, R32 ;  /* 0x0000002000277202 */ /* 0x000fe20000000f00 */
[C---:B------:R-:W-:Y:S03]  /*c480*/  HMMA.16816.F32 R88, R140.reuse, R212, R88 ;  /* 0x000000d48c58723c */ /* 0x040fe60000001858 */
[----:B------:R-:W-:Y:S01]  /*c490*/  MOV R32, R33 ;  /* 0x0000002100207202 */ /* 0x000fe20000000f00 */
[----:B------:R-:W-:Y:S01]  /*c4a0*/  IMAD.MOV.U32 R33, RZ, RZ, R34 ;  /* 0x000000ffff217224 */ /* 0x000fe200078e0022 */
[----:B------:R-:W-:Y:S02]  /*c4b0*/  MOV R34, R35 ;  /* 0x0000002300227202 */ /* 0x000fe40000000f00 */
[----:B------:R-:W-:Y:S01]  /*c4c0*/  MOV R35, R28 ;  /* 0x0000001c00237202 */ /* 0x000fe20000000f00 */
[-C--:B------:R-:W-:Y:S01]  /*c4d0*/  HMMA.16816.F32 R92, R140, R214.reuse, R92 ;  /* 0x000000d68c5c723c */ /* 0x080fe2000000185c */
[----:B------:R-:W-:Y:S03]  /*c4e0*/  MOV R28, R29 ;  /* 0x0000001d001c7202 */ /* 0x000fe60000000f00 */
        /* <DEDUP_REMOVED lines=8> */
[-C--:B----4-:R-:W-:Y:S01]  /*c570*/  HMMA.16816.F32 R100, R132, R216.reuse, R100 ;  /* 0x000000d88464723c */ /* 0x090fe20000001864 */
        /* <DEDUP_REMOVED lines=10> */
[----:B------:R2:W5:Y:S03]  /*c620*/  LDL.LU R240, [R1+0x58] ;  /* 0x0000580001f07983 */ /* 0x0005660000300800 */
[----:B------:R-:W-:Y:S01]  /*c630*/  MOV R43, R36 ;  /* 0x00000024002b7202 */ /* 0x000fe20000000f00 */
[----:B------:R2:W5:Y:S01]  /*c640*/  LDL.LU R239, [R1+0x54] ;  /* 0x0000540001ef7983 */ /* 0x0005620000300800 */
[----:B------:R-:W-:Y:S02]  /*c650*/  MOV R36, R37 ;  /* 0x0000002500247202 */ /* 0x000fe40000000f00 */
[----:B------:R-:W-:Y:S01]  /*c660*/  MOV R37, R38 ;  /* 0x0000002600257202 */ /* 0x000fe20000000f00 */
[----:B------:R2:W5:Y:S01]  /*c670*/  LDL.LU R238, [R1+0x50] ;  /* 0x0000500001ee7983 */ /* 0x0005620000300800 */
[C---:B------:R-:W-:Y:S02]  /*c680*/  HMMA.16816.F32 R112, R132.reuse, R218, R112 ;  /* 0x000000da8470723c */ /* 0x040fe40000001870 */
[----:B------:R-:W-:Y:S02]  /*c690*/  MOV R38, R39 ;  /* 0x0000002700267202 */ /* 0x000fe40000000f00 */
[----:B------:R-:W-:Y:S01]  /*c6a0*/  MOV R39, R32 ;  /* 0x0000002000277202 */ /* 0x000fe20000000f00 */
[----:B------:R-:W-:Y:S01]  /*c6b0*/  IMAD.MOV.U32 R32, RZ, RZ, R33 ;  /* 0x000000ffff207224 */ /* 0x000fe200078e0021 */
[----:B------:R-:W-:Y:S02]  /*c6c0*/  MOV R33, R34 ;  /* 0x0000002200217202 */ /* 0x000fe40000000f00 */
[----:B------:R-:W-:Y:S01]  /*c6d0*/  MOV R34, R35 ;  /* 0x0000002300227202 */ /* 0x000fe20000000f00 */
[-C--:B-1----:R-:W-:Y:S03]  /*c6e0*/  HMMA.16816.F32 R116, R132, R4.reuse, R116 ;  /* 0x000000048474723c */ /* 0x082fe60000001874 */
        /* <DEDUP_REMOVED lines=13> */
[----:B------:R-:W-:Y:S01]  /*c7c0*/  HMMA.16816.F32 R128, R132, R6, R128 ;  /* 0x000000068480723c */ /* 0x000fe20000001880 */
[----:B------:R-:W-:Y:S03]  /*c7d0*/  MOV R22, R23 ;  /* 0x0000001700167202 */ /* 0x000fe60000000f00 */
[----:B------:R-:W-:Y:S01]  /*c7e0*/  MOV R23, R16 ;  /* 0x0000001000177202 */ /* 0x000fe20000000f00 */
[----:B------:R-:W-:Y:S01]  /*c7f0*/  IMAD.MOV.U32 R16, RZ, RZ, R17 ;  /* 0x000000ffff107224 */ /* 0x000fe200078e0011 */
[----:B------:R-:W-:Y:S01]  /*c800*/  MOV R17, R12 ;  /* 0x0000000c00117202 */ /* 0x000fe20000000f00 */
[----:B------:R-:W-:Y:S01]  /*c810*/  FADD.FTZ R12, R237, R9 ;  /* 0x00000009ed0c7221 */ /* 0x000fe20000010000 */
[----:B------:R-:W-:Y:S01]  /*c820*/  MOV R42, R25 ;  /* 0x00000019002a7202 */ /* 0x000fe20000000f00 */
[----:B------:R2:W5:Y:S03]  /*c830*/  LDL.LU R237, [R1+0x4c] ;  /* 0x00004c0001ed7983 */ /* 0x0005660000300800 */
[----:B------:R-:W-:Y:S01]  /*c840*/  MOV R25, R26 ;  /* 0x0000001a00197202 */ /* 0x000fe20000000f00 */
[----:B------:R-:W-:Y:S01]  /*c850*/  FADD.FTZ R9, R42, R0 ;  /* 0x000000002a097221 */ /* 0x000fe20000010000 */
[----:B------:R-:W-:Y:S01]  /*c860*/  MOV R26, R27 ;  /* 0x0000001b001a7202 */ /* 0x000fe20000000f00 */
[----:B------:R-:W-:Y:S01]  /*c870*/  FADD.FTZ R0, R37, R10 ;  /* 0x0000000a25007221 */ /* 0x000fe20000010000 */
[----:B------:R-:W-:Y:S02]  /*c880*/  MOV R27, R20 ;  /* 0x00000014001b7202 */ /* 0x000fe40000000f00 */
[----:B------:R-:W-:Y:S02]  /*c890*/  MOV R20, R21 ;  /* 0x0000001500147202 */ /* 0x000fe40000000f00 */
[----:B------:R-:W-:Y:S01]  /*c8a0*/  MOV R21, R22 ;  /* 0x0000001600157202 */ /* 0x000fe20000000f00 */
[----:B------:R-:W-:Y:S01]  /*c8b0*/  IMAD.MOV.U32 R22, RZ, RZ, R23 ;  /* 0x000000ffff167224 */ /* 0x000fe200078e0017 */
[----:B------:R-:W-:Y:S02]  /*c8c0*/  MOV R23, R16 ;  /* 0x0000001000177202 */ /* 0x000fe40000000f00 */
[----:B------:R-:W-:Y:S02]  /*c8d0*/  MOV R16, R17 ;  /* 0x0000001100107202 */ /* 0x000fe40000000f00 */
[----:B------:R-:W-:Y:S01]  /*c8e0*/  MOV R17, R11 ;  /* 0x0000000b00117202 */ /* 0x000fe20000000f00 */
[----:B------:R-:W-:Y:S01]  /*c8f0*/  FADD.FTZ R11, R232, R8 ;  /* 0x00000008e80b7221 */ /* 0x000fe20000010000 */
[----:B------:R-:W-:Y:S01]  /*c900*/  MOV R141, R2 ;  /* 0x00000002008d7202 */ /* 0x000fe20000000f00 */
[----:B------:R-:W-:Y:S01]  /*c910*/  FADD.FTZ R8, R43, R12 ;  /* 0x0000000c2b087221 */ /* 0x000fe20000010000 */
[----:B------:R2:W5:Y:S01]  /*c920*/  LDL.LU R232, [R1+0x48] ;  /* 0x0000480001e87983 */ /* 0x0005620000300800 */
[----:B------:R-:W-:Y:S01]  /*c930*/  FADD.FTZ R3, R36, R11 ;  /* 0x0000000b24037221 */ /* 0x000fe20000010000 */
[----:B------:R-:W-:Y:S01]  /*c940*/  MOV R132, R138 ;  /* 0x0000008a00847202 */ /* 0x000fe20000000f00 */
[----:B------:R-:W-:Y:S01]  /*c950*/  FADD.FTZ R12, R38, R9 ;  /* 0x00000009260c7221 */ /* 0x000fe20000010000 */
[----:B------:R-:W-:Y:S01]  /*c960*/  MOV R140, R137 ;  /* 0x00000089008c7202 */ /* 0x000fe20000000f00 */
[----:B------:R-:W-:Y:S02]  /*c970*/  FADD.FTZ R11, R39, R8 ;  /* 0x00000008270b7221 */ /* 0x000fe40000010000 */
        /* <DEDUP_REMOVED lines=27> */
[----:B------:R-:W-:Y:S01]  /*cb30*/  FADD.FTZ R5, R252, R5 ;  /* 0x00000005fc057221 */ /* 0x000fe20000010000 */
[----:B------:R-:W-:Y:S01]  /*cb40*/  STL [R1+0x38], R6 ;  /* 0x0000380601007387 */ /* 0x000fe20000100800 */
[----:B------:R-:W-:Y:S02]  /*cb50*/  FADD.FTZ R3, R226, R0 ;  /* 0x00000000e2037221 */ /* 0x000fe40000010000 */
[----:B------:R-:W-:Y:S02]  /*cb60*/  FADD.FTZ R0, R224, R4 ;  /* 0x00000004e0007221 */ /* 0x000fe40000010000 */
[----:B------:R-:W-:Y:S02]  /*cb70*/  FADD.FTZ R4, R231, R5 ;  /* 0x00000005e7047221 */ /* 0x000fe40000010000 */
[----:B------:R-:W-:Y:S02]  /*cb80*/  FADD.FTZ R3, R225, R3 ;  /* 0x00000003e1037221 */ /* 0x000fe40000010000 */
[----:B------:R-:W-:Y:S01]  /*cb90*/  FADD.FTZ R0, R223, R0 ;  /* 0x00000000df007221 */ /* 0x000fe20000010000 */
[----:B------:R-:W-:Y:S04]  /*cba0*/  STL [R1+0x34], R4 ;  /* 0x0000340401007387 */ /* 0x000fe80000100800 */
[----:B------:R1:W-:Y:S04]  /*cbb0*/  STL [R1+0x40], R3 ;  /* 0x0000400301007387 */ /* 0x0003e80000100800 */
[----:B------:R2:W-:Y:S01]  /*cbc0*/  STL [R1+0x3c], R0 ;  /* 0x00003c0001007387 */ /* 0x0005e20000100800 */
[----:B-1----:R-:W-:Y:S01]  /*cbd0*/  MOV R3, R139 ;  /* 0x0000008b00037202 */ /* 0x002fe20000000f00 */
[----:B--2--5:R-:W-:-:S05]  /*cbe0*/  @P2 BRA `(.L_x_755) ;  /* 0xffffb2b000002947 */ /* 0x024fca000383ffff */
.L_x_754:
[----:B-1----:R-:W2:Y:S04]  /*cbf0*/  LDL.LU R0, [R1+0x38] ;  /* 0x0000380001007983 */ /* 0x002ea80000300800 */
[----:B------:R-:W3:Y:S04]  /*cc00*/  LDL.LU R4, [R1+0x34] ;  /* 0x0000340001047983 */ /* 0x000ee80000300800 */
[----:B------:R-:W4:Y:S04]  /*cc10*/  LDL.LU R8, [R1+0x40] ;  /* 0x0000400001087983 */ /* 0x000f280000300800 */
[----:B------:R-:W4:Y:S01]  /*cc20*/  LDL.LU R5, [R1+0x3c] ;  /* 0x00003c0001057983 */ /* 0x000f220000300800 */
[----:B------:R-:W-:-:S02]  /*cc30*/  MOV R62, 0xff800000 ;  /* 0xff800000003e7802 */ /* 0x000fc40000000f00 */
[----:B------:R-:W-:Y:S02]  /*cc40*/  MOV R63, 0xff800000 ;  /* 0xff800000003f7802 */ /* 0x000fe40000000f00 */
[----:B------:R-:W-:Y:S02]  /*cc50*/  MOV R64, 0xff800000 ;  /* 0xff80000000407802 */ /* 0x000fe40000000f00 */
[----:B------:R-:W-:Y:S02]  /*cc60*/  MOV R65, 0xff800000 ;  /* 0xff80000000417802 */ /* 0x000fe40000000f00 */
[----:B------:R-:W-:Y:S01]  /*cc70*/  PLOP3.LUT P4, PT, PT, PT, PT, 0x8, 0x0 ;  /* 0x000000000000781c */ /* 0x000fe20003f8e170 */
[----:B--2---:R-:W1:Y:S04]  /*cc80*/  SHFL.BFLY PT, R11, R0, 0x2, 0x1f ;  /* 0x0c401f00000b7f89 */ /* 0x004e6800000e0000 */
[----:B---3--:R-:W2:Y:S04]  /*cc90*/  SHFL.BFLY PT, R9, R4, 0x2, 0x1f ;  /* 0x0c401f0004097f89 */ /* 0x008ea800000e0000 */
[----:B----4-:R-:W3:Y:S04]  /*cca0*/  SHFL.BFLY PT, R7, R8, 0x2, 0x1f ;  /* 0x0c401f0008077f89 */ /* 0x010ee800000e0000 */
[----:B------:R-:W4:Y:S01]  /*ccb0*/  SHFL.BFLY PT, R6, R5, 0x2, 0x1f ;  /* 0x0c401f0005067f89 */ /* 0x000f2200000e0000 */
[----:B-1----:R-:W-:-:S02]  /*ccc0*/  FADD.FTZ R11, R11, R0 ;  /* 0x000000000b0b7221 */ /* 0x002fc40000010000 */
[----:B--2---:R-:W-:-:S03]  /*ccd0*/  FADD.FTZ R9, R9, R4 ;  /* 0x0000000409097221 */ /* 0x004fc60000010000 */
[----:B------:R-:W1:Y:S01]  /*cce0*/  SHFL.BFLY PT, R0, R11, 0x1, 0x1f ;  /* 0x0c201f000b007f89 */ /* 0x000e6200000e0000 */
[----:B---3--:R-:W-:-:S03]  /*ccf0*/  FADD.FTZ R7, R7, R8 ;  /* 0x0000000807077221 */ /* 0x008fc60000010000 */
[----:B------:R-:W2:Y:S01]  /*cd00*/  SHFL.BFLY PT, R4, R9, 0x1, 0x1f ;  /* 0x0c201f0009047f89 */ /* 0x000ea200000e0000 */
[----:B----4-:R-:W-:-:S03]  /*cd10*/  FADD.FTZ R6, R6, R5 ;  /* 0x0000000506067221 */ /* 0x010fc60000010000 */
[----:B------:R-:W3:Y:S04]  /*cd20*/  SHFL.BFLY PT, R3, R7, 0x1, 0x1f ;  /* 0x0c201f0007037f89 */ /* 0x000ee800000e0000 */
[----:B------:R-:W4:Y:S01]  /*cd30*/  SHFL.BFLY PT, R5, R6, 0x1, 0x1f ;  /* 0x0c201f0006057f89 */ /* 0x000f2200000e0000 */
[----:B-1----:R-:W-:Y:S01]  /*cd40*/  FADD.FTZ R11, R11, R0 ;  /* 0x000000000b0b7221 */ /* 0x002fe20000010000 */
[----:B------:R-:W-:Y:S01]  /*cd50*/  MOV R0, RZ ;  /* 0x000000ff00007202 */ /* 0x000fe20000000f00 */
[----:B--2---:R-:W-:-:S03]  /*cd60*/  FADD.FTZ R9, R9, R4 ;  /* 0x0000000409097221 */ /* 0x004fc60000010000 */
[----:B------:R-:W-:Y:S02]  /*cd70*/  FSETP.NE.FTZ.AND P3, PT, R11, RZ, PT ;  /* 0x000000ff0b00720b */ /* 0x000fe40003f75000 */
[----:B------:R-:W-:Y:S01]  /*cd80*/  MOV R4, RZ ;  /* 0x000000ff00047202 */ /* 0x000fe20000000f00 */
[----:B---3--:R-:W-:Y:S01]  /*cd90*/  FADD.FTZ R7, R7, R3 ;  /* 0x0000000307077221 */ /* 0x008fe20000010000 */
[----:B------:R-:W-:Y:S02]  /*cda0*/  FSETP.NE.FTZ.AND P2, PT, R9, RZ, PT ;  /* 0x000000ff0900720b */ /* 0x000fe40003f55000 */
[----:B------:R-:W-:Y:S01]  /*cdb0*/  MOV R3, RZ ;  /* 0x000000ff00037202 */ /* 0x000fe20000000f00 */
[----:B----4-:R-:W-:Y:S01]  /*cdc0*/  FADD.FTZ R6, R5, R6 ;  /* 0x0000000605067221 */ /* 0x010fe20000010000 */
[----:B------:R-:W-:-:S04]  /*cdd0*/  FSETP.NE.FTZ.AND P1, PT, R7, RZ, PT ;  /* 0x000000ff0700720b */ /* 0x000fc80003f35000 */
[----:B------:R-:W-:Y:S01]  /*cde0*/  FSETP.NE.FTZ.AND P0, PT, R6, RZ, PT ;  /* 0x000000ff0600720b */ /* 0x000fe20003f15000 */
[----:B------:R-:W1:Y:S08]  /*cdf0*/  @P3 MUFU.RCP R0, R11 ;  /* 0x0000000b00003308 */ /* 0x000e700000001000 */
[----:B------:R-:W2:Y:S04]  /*ce00*/  @P1 MUFU.RCP R3, R7 ;  /* 0x0000000700031308 */ /* 0x000ea80000001000 */
[----:B------:R-:W-:Y:S01]  /*ce10*/  @P0 MOV R8, 0x3f317218 ;  /* 0x3f31721800080802 */ /* 0x000fe20000000f00 */
[----:B-1----:R-:W-:-:S03]  /*ce20*/  FMUL.FTZ R148, R0, R148 ;  /* 0x0000009400947220 */ /* 0x002fc60000410000 */
[----:B------:R-:W1:Y:S01]  /*ce30*/  @P2 MUFU.RCP R4, R9 ;  /* 0x0000000900042308 */ /* 0x000e620000001000 */
[C---:B------:R-:W-:Y:S02]  /*ce40*/  FMUL.FTZ R58, R0.reuse, R149 ;  /* 0x00000095003a7220 */ /* 0x040fe40000410000 */
[C---:B------:R-:W-:Y:S02]  /*ce50*/  FMUL.FTZ R156, R0.reuse, R156 ;  /* 0x0000009c009c7220 */ /* 0x040fe40000410000 */
[C---:B------:R-:W-:Y:S02]  /*ce60*/  FMUL.FTZ R157, R0.reuse, R157 ;  /* 0x0000009d009d7220 */ /* 0x040fe40000410000 */
[C---:B------:R-:W-:Y:S01]  /*ce70*/  FMUL.FTZ R160, R0.reuse, R160 ;  /* 0x000000a000a07220 */ /* 0x040fe20000410000 */
[----:B------:R-:W-:Y:S01]  /*ce80*/  @P3 MUFU.LG2 R11, R11 ;  /* 0x0000000b000b3308 */ /* 0x000fe20000000c00 */
[C---:B------:R-:W-:Y:S02]  /*ce90*/  FMUL.FTZ R52, R0.reuse, R161 ;  /* 0x000000a100347220 */ /* 0x040fe40000410000 */
[----:B------:R-:W-:-:S02]  /*cea0*/  FMUL.FTZ R172, R0, R172 ;  /* 0x000000ac00ac7220 */ /* 0x000fc40000410000 */
[C---:B------:R-:W-:Y:S02]  /*ceb0*/  FMUL.FTZ R173, R0.reuse, R173 ;  /* 0x000000ad00ad7220 */ /* 0x040fe40000410000 */
[C---:B------:R-:W-:Y:S01]  /*cec0*/  FMUL.FTZ R176, R0.reuse, R176 ;  /* 0x000000b000b07220 */ /* 0x040fe20000410000 */
[----:B------:R-:W-:Y:S01]  /*ced0*/  @P2 MUFU.LG2 R9, R9 ;  /* 0x0000000900092308 */ /* 0x000fe20000000c00 */
[C---:B------:R-:W-:Y:S02]  /*cee0*/  FMUL.FTZ R50, R0.reuse, R177 ;  /* 0x000000b100327220 */ /* 0x040fe40000410000 */
[C---:B------:R-:W-:Y:S02]  /*cef0*/  FMUL.FTZ R188, R0.reuse, R188 ;  /* 0x000000bc00bc7220 */ /* 0x040fe40000410000 */
[C---:B------:R-:W-:Y:S02]  /*cf00*/  FMUL.FTZ R46, R0.reuse, R189 ;  /* 0x000000bd002e7220 */ /* 0x040fe40000410000 */
[C---:B------:R-:W-:Y:S01]  /*cf10*/  FMUL.FTZ R192, R0.reuse, R192 ;  /* 0x000000c000c07220 */ /* 0x040fe20000410000 */
[----:B------:R-:W-:Y:S01]  /*cf20*/  @P1 MUFU.LG2 R7, R7 ;  /* 0x0000000700071308 */ /* 0x000fe20000000c00 */
        /* <DEDUP_REMOVED lines=19> */
[----:B------:R-:W-:Y:S01]  /*d060*/  MOV R0, RZ ;  /* 0x000000ff00007202 */ /* 0x000fe20000000f00 */
[----:B--2---:R-:W-:-:S02]  /*d070*/  FMUL.FTZ R144, R3, R144 ;  /* 0x0000009003907220 */ /* 0x004fc40000410000 */
[C---:B------:R-:W-:Y:S02]  /*d080*/  FMUL.FTZ R59, R3.reuse, R145 ;  /* 0x00000091033b7220 */ /* 0x040fe40000410000 */
[C---:B------:R-:W-:Y:S01]  /*d090*/  FMUL.FTZ R152, R3.reuse, R152 ;  /* 0x0000009803987220 */ /* 0x040fe20000410000 */
[----:B------:R-:W2:Y:S01]  /*d0a0*/  @P0 MUFU.RCP R0, R6 ;  /* 0x0000000600000308 */ /* 0x000ea20000001000 */
[C---:B------:R-:W-:Y:S02]  /*d0b0*/  FMUL.FTZ R56, R3.reuse, R153 ;  /* 0x0000009903387220 */ /* 0x040fe40000410000 */
[C---:B------:R-:W-:Y:S02]  /*d0c0*/  FMUL.FTZ R164, R3.reuse, R164 ;  /* 0x000000a403a47220 */ /* 0x040fe40000410000 */
[C---:B------:R-:W-:Y:S02]  /*d0d0*/  FMUL.FTZ R55, R3.reuse, R165 ;  /* 0x000000a503377220 */ /* 0x040fe40000410000 */
[C---:B------:R-:W-:Y:S01]  /*d0e0*/  FMUL.FTZ R168, R3.reuse, R168 ;  /* 0x000000a803a87220 */ /* 0x040fe20000410000 */
[----:B------:R-:W3:Y:S01]  /*d0f0*/  @P0 MUFU.LG2 R6, R6 ;  /* 0x0000000600060308 */ /* 0x000ee20000000c00 */
        /* <DEDUP_REMOVED lines=25> */
[----:B------:R-:W-:Y:S01]  /*d290*/  @P2 MOV R3, 0x3f317218 ;  /* 0x3f31721800032802 */ /* 0x000fe20000000f00 */
[----:B-1----:R-:W-:-:S02]  /*d2a0*/  FMUL.FTZ R150, R4, R150 ;  /* 0x0000009604967220 */ /* 0x002fc40000410000 */
        /* <DEDUP_REMOVED lines=32> */
[C---:B--2---:R-:W-:Y:S02]  /*d4b0*/  FMUL.FTZ R146, R0.reuse, R146 ;  /* 0x0000009200927220 */ /* 0x044fe40000410000 */
        /* <DEDUP_REMOVED lines=30> */
[----:B------:R-:W-:Y:S01]  /*d6a0*/  FMUL.FTZ R14, R0, R127 ;  /* 0x0000007f000e7220 */ /* 0x000fe20000410000 */
[----:B------:R-:W-:Y:S01]  /*d6b0*/  @P1 MOV R0, 0x3f317218 ;  /* 0x3f31721800001802 */ /* 0x000fe20000000f00 */
[----:B------:R-:W-:Y:S02]  /*d6c0*/  @P2 FMUL.FTZ R5, R3, c[0x0][0x2d0] ;  /* 0x0000b40003052a20 */ /* 0x000fe40000410000 */
[----:B------:R-:W-:Y:S02]  /*d6d0*/  @P3 FMUL.FTZ R10, R4, c[0x0][0x2d0] ;  /* 0x0000b400040a3a20 */ /* 0x000fe40000410000 */
[----:B------:R-:W-:-:S02]  /*d6e0*/  @P1 FMUL.FTZ R3, R0, c[0x0][0x2d0] ;  /* 0x0000b40000031a20 */ /* 0x000fc40000410000 */
[----:B------:R-:W-:Y:S02]  /*d6f0*/  @P3 FMUL.FTZ R11, R11, 0.69314718246459960938 ;  /* 0x3f3172180b0b3820 */ /* 0x000fe40000410000 */
[----:B------:R-:W-:Y:S02]  /*d700*/  @P2 FMUL.FTZ R9, R9, 0.69314718246459960938 ;  /* 0x3f31721809092820 */ /* 0x000fe40000410000 */
[----:B------:R-:W-:Y:S02]  /*d710*/  @P1 FMUL.FTZ R7, R7, 0.69314718246459960938 ;  /* 0x3f31721807071820 */ /* 0x000fe40000410000 */
[----:B---3--:R-:W-:Y:S02]  /*d720*/  @P0 FMUL.FTZ R4, R6, 0.69314718246459960938 ;  /* 0x3f31721806040820 */ /* 0x008fe40000410000 */
[----:B------:R-:W-:Y:S02]  /*d730*/  @P0 FMUL.FTZ R0, R8, c[0x0][0x2d0] ;  /* 0x0000b40008000a20 */ /* 0x000fe40000410000 */
[----:B------:R-:W-:-:S02]  /*d740*/  @P3 FFMA.FTZ R62, R10, R139, R11 ;  /* 0x0000008b0a3e3223 */ /* 0x000fc4000001000b */
[----:B------:R-:W-:Y:S02]  /*d750*/  @P2 FFMA.FTZ R63, R5, R138, R9 ;  /* 0x0000008a053f2223 */ /* 0x000fe40000010009 */
[----:B------:R-:W-:Y:S02]  /*d760*/  @P1 FFMA.FTZ R64, R3, R137, R7 ;  /* 0x0000008903401223 */ /* 0x000fe40000010007 */
[----:B------:R-:W-:Y:S02]  /*d770*/  @P0 FFMA.FTZ R65, R0, R2, R4 ;  /* 0x0000000200410223 */ /* 0x000fe40000010004 */
.L_x_738:
        /* <DEDUP_REMOVED lines=72> */
[----:B------:R1:W-:Y:S01]  /*dc00*/  STS [R2], R7 ;  /* 0x0000000702007388 */ /* 0x0003e20000000800 */
        /* <DEDUP_REMOVED lines=18> */
[----:B-1----:R-:W-:Y:S01]  /*dd30*/  IMAD.MOV.U32 R7, RZ, RZ, 0x40 ;  /* 0x00000040ff077424 */ /* 0x002fe200078e00ff */
[----:B------:R-:W-:Y:S02]  /*dd40*/  F2FP.PACK_AB R29, R29, R90 ;  /* 0x0000005a1d1d723e */ /* 0x000fe400000000ff */
[----:B------:R-:W-:Y:S01]  /*dd50*/  STS [R3+0x480], R51 ;  /* 0x0004803303007388 */ /* 0x000fe20000000800 */
[----:B------:R-:W-:Y:S02]  /*dd60*/  F2FP.PACK_AB R26, R26, R92 ;  /* 0x0000005c1a1a723e */ /* 0x000fe400000000ff */
[----:B------:R-:W-:Y:S01]  /*dd70*/  SEL R7, R7, 0xffffffc0, !P2 ;  /* 0xffffffc007077807 */ /* 0x000fe20005000000 */
[----:B------:R1:W-:Y:S01]  /*dd80*/  STS [R4+0x400], R6 ;  /* 0x0004000604007388 */ /* 0x0003e20000000800 */
        /* <DEDUP_REMOVED lines=17> */
[----:B-1----:R-:W-:Y:S01]  /*dea0*/  IMAD.IADD R6, R0, 0x1, R7 ;  /* 0x0000000100067824 */ /* 0x002fe200078e0207 */
[----:B-----5:R-:W-:-:S02]  /*deb0*/  F2FP.PACK_AB R9, R131, R130 ;  /* 0x000000828309723e */ /* 0x020fc400000000ff */
[----:B------:R-:W-:Y:S01]  /*dec0*/  F2FP.PACK_AB R11, R121, R120 ;  /* 0x00000078790b723e */ /* 0x000fe200000000ff */
[----:B--2---:R-:W-:Y:S01]  /*ded0*/  IMAD.IADD R8, R7, 0x1, R2 ;  /* 0x0000000107087824 */ /* 0x004fe200078e0202 */
[----:B------:R-:W-:Y:S01]  /*dee0*/  STS [R6+0x80], R50 ;  /* 0x0000803206007388 */ /* 0x000fe20000000800 */
[----:B------:R-:W-:Y:S02]  /*def0*/  F2FP.PACK_AB R16, R16, R122 ;  /* 0x0000007a1010723e */ /* 0x000fe400000000ff */
[----:B------:R-:W-:Y:S01]  /*df00*/  F2FP.PACK_AB R15, R15, R124 ;  /* 0x0000007c0f0f723e */ /* 0x000fe200000000ff */
[----:B------:R-:W-:Y:S01]  /*df10*/  STS [R6+0x480], R49 ;  /* 0x0004803106007388 */ /* 0x000fe20000000800 */
[----:B------:R-:W-:Y:S02]  /*df20*/  F2FP.PACK_AB R14, R14, R126 ;  /* 0x0000007e0e0e723e */ /* 0x000fe400000000ff */
[----:B------:R-:W-:Y:S01]  /*df30*/  PLOP3.LUT P1, PT, PT, PT, UP1, 0x80, 0x0 ;  /* 0x000000000000781c */ /* 0x000fe20003f2f018 */
[----:B------:R1:W-:Y:S04]  /*df40*/  STS [R8+0x400], R5 ;  /* 0x0004000508007388 */ /* 0x0003e80000000800 */
[----:B------:R-:W-:Y:S04]  /*df50*/  STS [R8], R46 ;  /* 0x0000002e08007388 */ /* 0x000fe80000000800 */
[----:B------:R-:W-:Y:S04]  /*df60*/  STS [R6+0x2080], R48 ;  /* 0x0020803006007388 */ /* 0x000fe80000000800 */
[----:B------:R-:W-:Y:S04]  /*df70*/  STS [R6+0x2480], R182 ;  /* 0x002480b606007388 */ /* 0x000fe80000000800 */
[----:B------:R-:W-:Y:S04]  /*df80*/  STS [R8+0x2000], R47 ;  /* 0x0020002f08007388 */ /* 0x000fe80000000800 */
[----:B------:R-:W-:Y:S01]  /*df90*/  STS [R8+0x2400], R186 ;  /* 0x002400ba08007388 */ /* 0x000fe20000000800 */
[----:B-1----:R-:W-:-:S02]  /*dfa0*/  IMAD.IADD R5, R7, 0x1, R3 ;  /* 0x0000000107057824 */ /* 0x002fc400078e0203 */
        /* <DEDUP_REMOVED lines=37> */
[----:B------:R3:W-:Y:S04]  /*e200*/  STS [R5+0x6080], R11 ;  /* 0x0060800b05007388 */ /* 0x0007e80000000800 */
[----:B------:R3:W-:Y:S01]  /*e210*/  STS [R5+0x6480], R16 ;  /* 0x0064801005007388 */ /* 0x0007e20000000800 */
[----:B-1----:R-:W-:-:S03]  /*e220*/  IMAD.U32 R8, RZ, RZ, UR4 ;  /* 0x00000004ff087e24 */ /* 0x002fc6000f8e00ff */
[----:B------:R3:W-:Y:S04]  /*e230*/  STS [R7+0x6000], R15 ;  /* 0x0060000f07007388 */ /* 0x0007e80000000800 */
[----:B------:R3:W-:Y:S01]  /*e240*/  STS [R7+0x6400], R14 ;  /* 0x0064000e07007388 */ /* 0x0007e20000000800 */
[----:B--2---:R-:W-:-:S03]  /*e250*/  IMAD.U32 R9, RZ, RZ, UR5 ;  /* 0x00000005ff097e24 */ /* 0x004fc6000f8e00ff */
        /* <DEDUP_REMOVED lines=23> */
.L_x_759:
[----:B---3--:R-:W-:Y:S01]  /*e3d0*/  LOP3.LUT R0, R61, 0xffffffe0, RZ, 0xc0, !PT ;  /* 0xffffffe03d007812 */ /* 0x008fe200078ec0ff */
[----:B------:R-:W-:Y:S01]  /*e3e0*/  IMAD.MOV.U32 R2, RZ, RZ, c[0x0][0x4e8] ;  /* 0x00013a00ff027624 */ /* 0x000fe200078e00ff */
[----:B------:R-:W-:Y:S01]  /*e3f0*/  SHF.R.S32.HI R3, RZ, 0x1f, R60 ;  /* 0x0000001fff037819 */ /* 0x000fe2000001143c */
[----:B------:R-:W1:Y:S01]  /*e400*/  S2R R76, SR_CTAID.X ;  /* 0x00000000004c7919 */ /* 0x000e620000002500 */
[----:B------:R-:W-:Y:S01]  /*e410*/  ULDC.64 UR4, c[0x0][0x490] ;  /* 0x0001240000047ab9 */ /* 0x000fe20000000a00 */
[----:B------:R-:W-:Y:S01]  /*e420*/  IMAD.IADD R5, R67, 0x1, -R0 ;  /* 0x0000000143057824 */ /* 0x000fe200078e0a00 */
[----:B------:R-:W-:Y:S01]  /*e430*/  LEA.HI R0, R32, R32, RZ, 0x1 ;  /* 0x0000002020007211 */ /* 0x000fe200078f08ff */
[----:B------:R-:W-:Y:S01]  /*e440*/  USHF.R.S32.HI UR7, URZ, 0x1f, UR10 ;  /* 0x0000001f3f077899 */ /* 0x000fe2000801140a */
[----:B------:R-:W-:Y:S01]  /*e450*/  LEA.HI R3, R3, R60, RZ, 0x2 ;  /* 0x0000003c03037211 */ /* 0x000fe200078f10ff */
[----:B------:R-:W-:Y:S01]  /*e460*/  UIMAD UR6, UR9, UR4, URZ ;  /* 0x00000004090672a4 */ /* 0x000fe2000f8e023f */
[----:B------:R-:W-:Y:S01]  /*e470*/  SHF.R.S32.HI R6, RZ, 0x1f, R5 ;  /* 0x0000001fff067819 */ /* 0x000fe20000011405 */
[----:B------:R-:W-:Y:S01]  /*e480*/  UMOV UR18, UR14 ;  /* 0x0000000e00127c82 */ /* 0x000fe20008000000 */
[----:B------:R-:W-:Y:S01]  /*e490*/  ISETP.NE.AND P2, PT, R2, 0x1, PT ;  /* 0x000000010200780c */ /* 0x000fe20003f45270 */
[C---:B------:R-:W-:Y:S01]  /*e4a0*/  IMAD.SHL.U32 R2, R0.reuse, 0x20, RZ ;  /* 0x0000002000027824 */ /* 0x040fe200078e00ff */
[----:B------:R-:W-:Y:S01]  /*e4b0*/  LOP3.LUT R4, R0, 0x1ffffffe, RZ, 0xc0, !PT ;  /* 0x1ffffffe00047812 */ /* 0x000fe200078ec0ff */
[----:B------:R-:W-:Y:S01]  /*e4c0*/  UMOV UR19, UR15 ;  /* 0x0000000f00137c82 */ /* 0x000fe20008000000 */
[----:B------:R-:W-:Y:S01]  /*e4d0*/  LOP3.LUT R3, R3, 0xffffffc, RZ, 0xc0, !PT ;  /* 0x0ffffffc03037812 */ /* 0x000fe200078ec0ff */
[----:B------:R-:W-:Y:S01]  /*e4e0*/  USEL UR11, UR10, URZ, !UP1 ;  /* 0x0000003f0a0b7287 */ /* 0x000fe2000c800000 */
[----:B------:R-:W-:Y:S01]  /*e4f0*/  LEA.HI R0, R6, R5, RZ, 0x2 ;  /* 0x0000000506007211 */ /* 0x000fe200078f10ff */
[----:B------:R-:W-:Y:S01]  /*e500*/  IMAD.IADD R4, R32, 0x1, -R4 ;  /* 0x0000000120047824 */ /* 0x000fe200078e0a04 */
[----:B------:R-:W-:Y:S01]  /*e510*/  LOP3.LUT R2, R2, 0xffffffc0, RZ, 0xc0, !PT ;  /* 0xffffffc002027812 */ /* 0x000fe200078ec0ff */
[----:B------:R-:W-:Y:S01]  /*e520*/  IMAD.IADD R3, R60, 0x1, -R3 ;  /* 0x000000013c037824 */ /* 0x000fe200078e0a03 */
[----:B------:R-:W-:Y:S01]  /*e530*/  SHF.R.S32.HI R0, RZ, 0x2, R0 ;  /* 0x00000002ff007819 */ /* 0x000fe20000011400 */
[----:B------:R-:W-:Y:S01]  /*e540*/  USEL UR10, UR7, URZ, !UP1 ;  /* 0x0000003f070a7287 */ /* 0x000fe2000c800000 */
[----:B------:R-:W-:Y:S01]  /*e550*/  LOP3.LUT P0, RZ, R5, 0x3, RZ, 0xc0, !PT ;  /* 0x0000000305ff7812 */ /* 0x000fe2000780c0ff */
[----:B------:R-:W-:Y:S01]  /*e560*/  IMAD R2, R4, 0x8, R2 ;  /* 0x0000000804027824 */ /* 0x000fe200078e0202 */
[----:B------:R-:W-:Y:S01]  /*e570*/  UIMAD.WIDE.U32 UR18, UR8, UR4, UR18 ;  /* 0x00000004081272a5 */ /* 0x000fe2000f8e0012 */
[----:B------:R-:W-:Y:S01]  /*e580*/  IMAD R15, R3, 0x10, R0 ;  /* 0x00000010030f7824 */ /* 0x000fe200078e0200 */
[----:B------:R-:W-:Y:S01]  /*e590*/  UIMAD UR6, UR8, UR5, UR6 ;  /* 0x00000005080672a4 */ /* 0x000fe2000f8e0206 */
[-C--:B------:R-:W-:Y:S01]  /*e5a0*/  LEA.HI R4, R66, R67.reuse, RZ, 0x3 ;  /* 0x0000004342047211 */ /* 0x080fe200078f18ff */
[----:B-----5:R-:W-:Y:S01]  /*e5b0*/  IMAD R17, R17, c[0x0][0x4e8], RZ ;  /* 0x00013a0011117a24 */ /* 0x020fe200078e02ff */
[----:B------:R-:W-:Y:S01]  /*e5c0*/  ULDC.64 UR4, c[0x0][0x498] ;  /* 0x0001260000047ab9 */ /* 0x000fe20000000a00 */
[----:B------:R-:W-:Y:S01]  /*e5d0*/  IMAD.IADD R2, R15, 0x1, R2 ;  /* 0x000000010f027824 */ /* 0x000fe200078e0202 */
[----:B------:R-:W-:Y:S01]  /*e5e0*/  UIMAD UR16, UR10, UR4, URZ ;  /* 0x000000040a1072a4 */ /* 0x000fe2000f8e023f */
[----:B------:R-:W-:Y:S01]  /*e5f0*/  LOP3.LUT R6, R4, 0xfffffff8, RZ, 0xc0, !PT ;  /* 0xfffffff804067812 */ /* 0x000fe200078ec0ff */
[----:B------:R-:W-:Y:S01]  /*e600*/  UIADD3 UR19, UR19, UR6, URZ ;  /* 0x0000000613137290 */ /* 0x000fe2000fffe03f */
[----:B-1----:R-:W-:Y:S01]  /*e610*/  IMAD R2, R76, 0x80, R2 ;  /* 0x000000804c027824 */ /* 0x002fe200078e0202 */
[----:B------:R-:W-:Y:S01]  /*e620*/  UIMAD UR16, UR11, UR5, UR16 ;  /* 0x000000050b1072a4 */ /* 0x000fe2000f8e0210 */
[----:B------:R-:W-:Y:S01]  /*e630*/  SHF.R.S32.HI R19, RZ, 0x3, R4 ;  /* 0x00000003ff137819 */ /* 0x000fe20000011404 */
[----:B------:R-:W-:Y:S01]  /*e640*/  UIMAD.WIDE.U32 UR18, UR11, UR4, UR18 ;  /* 0x000000040b1272a5 */ /* 0x000fe2000f8e0012 */
[----:B------:R-:W-:Y:S01]  /*e650*/  @P2 IMAD.HI.U32 R3, R2, c[0x0][0x4ec], RZ ;  /* 0x00013b0002032a27 */ /* 0x000fe200078e00ff */
[----:B------:R-:W-:Y:S01]  /*e660*/  ULDC.64 UR6, c[0x0][0x3a0] ;  /* 0x0000e80000067ab9 */ /* 0x000fe20000000a00 */
[----:B------:R-:W-:Y:S01]  /*e670*/  LEA.HI R21, R66, R67, RZ, 0x6 ;  /* 0x0000004342157211 */ /* 0x000fe200078f30ff */
[----:B------:R-:W-:Y:S01]  /*e680*/  ULDC.64 UR4, c[0x0][0x3e8] ;  /* 0x0000fa0000047ab9 */ /* 0x000fe20000000a00 */
[----:B------:R-:W-:Y:S01]  /*e690*/  IMAD.MOV.U32 R0, RZ, RZ, R2 ;  /* 0x000000ffff007224 */ /* 0x000fe200078e0002 */
[----:B------:R-:W-:Y:S01]  /*e6a0*/  @P2 SHF.R.U32.HI R0, RZ, c[0x0][0x4f0], R3 ;  /* 0x00013c00ff002a19 */ /* 0x000fe20000011603 */
[----:B------:R-:W-:Y:S01]  /*e6b0*/  IMAD.IADD R6, R67, 0x1, -R6 ;  /* 0x0000000143067824 */ /* 0x000fe200078e0a06 */
[----:B------:R-:W-:Y:S01]  /*e6c0*/  UIMAD UR9, UR9, UR4, URZ ;  /* 0x00000004090972a4 */ /* 0x000fe2000f8e023f */
[----:B------:R-:W-:Y:S01]  /*e6d0*/  IMAD R15, R76, 0x80, R15 ;  /* 0x000000804c0f7824 */ /* 0x000fe200078e020f */
[----:B------:R-:W-:Y:S01]  /*e6e0*/  IADD3 R8, P1, R0, UR18, RZ ;  /* 0x0000001200087c10 */ /* 0x000fe2000ff3e0ff */
[----:B------:R-:W-:Y:S01]  /*e6f0*/  IMAD.MOV R3, RZ, RZ, -R0 ;  /* 0x000000ffff037224 */ /* 0x000fe200078e0a00 */
[----:B------:R-:W-:Y:S01]  /*e700*/  UIMAD UR5, UR8, UR5, UR9 ;  /* 0x00000005080572a4 */ /* 0x000fe2000f8e0209 */
[----:B------:R-:W-:Y:S01]  /*e710*/  BSSY B0, `(.L_x_760) ;  /* 0x0000069000007945 */ /* 0x000fe20003800000 */
[----:B------:R-:W-:Y:S01]  /*e720*/  ISETP.GE.OR P3, PT, R15, R17, P0 ;  /* 0x000000110f00720c */ /* 0x000fe20000766670 */
[----:B------:R-:W-:Y:S01]  /*e730*/  IMAD R5, R3, c[0x0][0x4e8], R2 ;  /* 0x00013a0003057a24 */ /* 0x000fe200078e0202 */
[----:B------:R-:W-:Y:S01]  /*e740*/  SHF.R.S32.HI R3, RZ, 0x1f, R0 ;  /* 0x0000001fff037819 */ /* 0x000fe20000011400 */
[----:B------:R-:W-:Y:S01]  /*e750*/  IMAD.U32 R2, RZ, RZ, UR16 ;  /* 0x00000010ff027e24 */ /* 0x000fe2000f8e00ff */
[----:B------:R-:W-:Y:S01]  /*e760*/  UIMAD.WIDE.U32 UR16, UR14, UR6, URZ ;  /* 0x000000060e1072a5 */ /* 0x000fe2000f8e003f */
[----:B------:R-:W-:Y:S01]  /*e770*/  IMAD.SHL.U32 R0, R19, 0x40, RZ ;  /* 0x0000004013007824 */ /* 0x000fe200078e00ff */
[----:B------:R-:W-:-:S02]  /*e780*/  UIMAD UR6, UR15, UR6, URZ ;  /* 0x000000060f0672a4 */ /* 0x000fc4000f8e023f */
[----:B------:R-:W-:Y:S02]  /*e790*/  IADD3.X R9, R3, UR19, R2, P1, !PT ;  /* 0x0000001303097c10 */ /* 0x000fe40008ffe402 */
[C---:B------:R-:W-:Y:S01]  /*e7a0*/  LEA R2, R6.reuse, R19, 0x4 ;  /* 0x0000001306027211 */ /* 0x040fe200078e20ff */
[----:B------:R-:W-:Y:S01]  /*e7b0*/  IMAD.SHL.U32 R6, R6, 0x8, RZ ;  /* 0x0000000806067824 */ /* 0x000fe200078e00ff */
[----:B------:R-:W-:Y:S01]  /*e7c0*/  LOP3.LUT R0, R0, 0x1c0, RZ, 0xc0, !PT ;  /* 0x000001c000007812 */ /* 0x000fe200078ec0ff */
[----:B------:R-:W-:Y:S02]  /*e7d0*/  UIMAD UR6, UR14, UR7, UR6 ;  /* 0x000000070e0672a4 */ /* 0x000fe4000f8e0206 */
[----:B------:R-:W-:Y:S01]  /*e7e0*/  IMAD R4, R76, 0x80, R2 ;  /* 0x000000804c047824 */ /* 0x000fe200078e0202 */
[----:B------:R-:W-:Y:S01]  /*e7f0*/  SHF.R.U32.HI R7, RZ, 0x3, R0 ;  /* 0x00000003ff077819 */ /* 0x000fe20000011600 */
[----:B------:R-:W-:Y:S01]  /*e800*/  UIADD3 UR7, UR17, UR6, URZ ;  /* 0x0000000611077290 */ /* 0x000fe2000fffe03f */
[----:B------:R-:W-:Y:S01]  /*e810*/  LOP3.LUT R0, R0, 0x38, R6, 0xf8, !PT ;  /* 0x0000003800007812 */ /* 0x000fe200078ef806 */
[----:B------:R-:W-:Y:S01]  /*e820*/  @P2 IMAD.HI.U32 R3, R4, c[0x0][0x4ec], RZ ;  /* 0x00013b0004032a27 */ /* 0x000fe200078e00ff */
[----:B------:R-:W-:Y:S01]  /*e830*/  SHF.R.S32.HI R2, RZ, 0x1f, R5 ;  /* 0x0000001fff027819 */ /* 0x000fe20000011405 */
[----:B------:R-:W-:Y:S01]  /*e840*/  UMOV UR6, UR16 ;  /* 0x0000001000067c82 */ /* 0x000fe20008000000 */
[----:B------:R-:W-:Y:S01]  /*e850*/  LOP3.LUT R20, R0, R7, RZ, 0x3c, !PT ;  /* 0x0000000700147212 */ /* 0x000fe200078e3cff */
[----:B------:R-:W-:Y:S01]  /*e860*/  UIMAD.WIDE.U32 UR8, UR8, UR4, UR6 ;  /* 0x00000004080872a5 */ /* 0x000fe2000f8e0006 */
[----:B------:R-:W-:Y:S01]  /*e870*/  IMAD.MOV.U32 R14, RZ, RZ, R4 ;  /* 0x000000ffff0e7224 */ /* 0x000fe200078e0004 */
[----:B------:R-:W-:Y:S01]  /*e880*/  @P2 SHF.R.U32.HI R14, RZ, c[0x0][0x4f0], R3 ;  /* 0x00013c00ff0e2a19 */ /* 0x000fe20000011603 */
[----:B------:R-:W-:Y:S01]  /*e890*/  IMAD R0, R2, c[0x0][0x488], RZ ;  /* 0x0001220002007a24 */ /* 0x000fe200078e02ff */
[----:B------:R-:W-:Y:S01]  /*e8a0*/  UIADD3 UR9, UR9, UR5, URZ ;  /* 0x0000000509097290 */ /* 0x000fe2000fffe03f */
[----:B------:R-:W-:Y:S01]  /*e8b0*/  IMAD.WIDE.U32 R2, R5, c[0x0][0x488], R8 ;  /* 0x0001220005027a25 */ /* 0x000fe200078e0008 */
[----:B------:R-:W-:Y:S01]  /*e8c0*/  IADD3 R8, R15, 0x8, RZ ;  /* 0x000000080f087810 */ /* 0x000fe20007ffe0ff */
[----:B------:R-:W-:Y:S01]  /*e8d0*/  ULDC.64 UR4, c[0x0][0x3f0] ;  /* 0x0000fc0000047ab9 */ /* 0x000fe20000000a00 */
[----:B------:R-:W-:Y:S01]  /*e8e0*/  SHF.R.S32.HI R9, RZ, 0x1f, R14 ;  /* 0x0000001fff097819 */ /* 0x000fe2000001140e */
[----:B------:R-:W-:Y:S01]  /*e8f0*/  IMAD R0, R5, c[0x0][0x48c], R0 ;  /* 0x0001230005007a24 */ /* 0x000fe200078e0200 */
[----:B------:R-:W-:Y:S01]  /*e900*/  UIMAD UR10, UR10, UR4, URZ ;  /* 0x000000040a0a72a4 */ /* 0x000fe2000f8e023f */
[----:B------:R-:W-:Y:S01]  /*e910*/  LEA R5, P1, R2, c[0x0][0x450], 0x2 ;  /* 0x0001140002057a11 */ /* 0x000fe200078210ff */
[----:B------:R-:W-:Y:S01]  /*e920*/  UIMAD.WIDE.U32 UR8, UR11, UR4, UR8 ;  /* 0x000000040b0872a5 */ /* 0x000fe2000f8e0008 */
[----:B------:R-:W-:Y:S01]  /*e930*/  IMAD.IADD R0, R3, 0x1, R0 ;  /* 0x0000000103007824 */ /* 0x000fe200078e0200 */
[----:B------:R-:W-:Y:S01]  /*e940*/  UIMAD UR5, UR11, UR5, UR10 ;  /* 0x000000050b0572a4 */ /* 0x000fe2000f8e020a */
[----:B------:R-:W-:Y:S01]  /*e950*/  IMAD.MOV R7, RZ, RZ, -R14 ;  /* 0x000000ffff077224 */ /* 0x000fe200078e0a0e */
[----:B------:R-:W-:Y:S01]  /*e960*/  ISETP.GE.OR P2, PT, R8, R17, P0 ;  /* 0x000000110800720c */ /* 0x000fe20000746670 */
[----:B------:R-:W-:Y:S01]  /*e970*/  IMAD R16, R9, c[0x0][0x3e0], RZ ;  /* 0x0000f80009107a24 */ /* 0x000fe200078e02ff */
[----:B------:R-:W-:Y:S01]  /*e980*/  LEA.HI.X R0, R2, c[0x0][0x454], R0, 0x2, P1 ;  /* 0x0001150002007a11 */ /* 0x000fe200008f1400 */
[----:B------:R-:W-:Y:S01]  /*e990*/  UIADD3 UR5, UR9, UR5, URZ ;  /* 0x0000000509057290 */ /* 0x000fe2000fffe03f */
[----:B------:R-:W-:Y:S01]  /*e9a0*/  SHFL.IDX PT, R10, R5, RZ, 0x1c1f ;  /* 0x001c1fff050a7589 */ /* 0x000fe200000e0000 */
[----:B------:R-:W-:Y:S01]  /*e9b0*/  IMAD R7, R7, c[0x0][0x4e8], R4 ;  /* 0x00013a0007077a24 */ /* 0x000fe200078e0204 */
[----:B------:R-:W-:Y:S01]  /*e9c0*/  MOV R3, UR9 ;  /* 0x0000000900037c02 */ /* 0x000fe20008000f00 */
[----:B------:R-:W-:Y:S01]  /*e9d0*/  IMAD.U32 R2, RZ, RZ, UR8 ;  /* 0x00000008ff027e24 */ /* 0x000fe2000f8e00ff */
[----:B------:R-:W1:Y:S01]  /*e9e0*/  SHFL.IDX PT, R11, R0, RZ, 0x1c1f ;  /* 0x001c1fff000b7589 */ /* 0x000e6200000e0000 */
[----:B------:R-:W-:-:S02]  /*e9f0*/  IMAD.U32 R3, RZ, RZ, UR5 ;  /* 0x00000005ff037e24 */ /* 0x000fc4000f8e00ff */
[C---:B------:R-:W-:Y:S01]  /*ea00*/  IMAD R18, R14.reuse, c[0x0][0x3e4], R16 ;  /* 0x0000f9000e127a24 */ /* 0x040fe200078e0210 */
[----:B------:R-:W-:Y:S01]  /*ea10*/  SHFL.IDX PT, R8, R5, 0x1, 0x1c1f ;  /* 0x003c1f0005087f89 */ /* 0x000fe200000e0000 */
[----:B------:R-:W-:Y:S01]  /*ea20*/  IMAD.WIDE.U32 R2, R14, c[0x0][0x3e0], R2 ;  /* 0x0000f8000e027a25 */ /* 0x000fe200078e0002 */
[C---:B------:R-:W-:Y:S02]  /*ea30*/  IADD3 R14, R15.reuse, 0x40, RZ ;  /* 0x000000400f0e7810 */ /* 0x040fe40007ffe0ff */
[----:B------:R-:W2:Y:S01]  /*ea40*/  SHFL.IDX PT, R9, R0, 0x1, 0x1c1f ;  /* 0x003c1f0000097f89 */ /* 0x000ea200000e0000 */
[----:B------:R-:W-:Y:S01]  /*ea50*/  IADD3 R15, R15, 0x48, RZ ;  /* 0x000000480f0f7810 */ /* 0x000fe20007ffe0ff */
[----:B------:R-:W-:Y:S01]  /*ea60*/  IMAD.SHL.U32 R16, R21, 0x8, RZ ;  /* 0x0000000815107824 */ /* 0x000fe200078e00ff */
[-C--:B------:R-:W-:Y:S01]  /*ea70*/  ISETP.GE.OR P1, PT, R14, R17.reuse, P0 ;  /* 0x000000110e00720c */ /* 0x080fe20000726670 */
[----:B------:R-:W-:Y:S01]  /*ea80*/  SHFL.IDX PT, R12, R5, 0x2, 0x1c1f ;  /* 0x005c1f00050c7f89 */ /* 0x000fe200000e0000 */
[----:B------:R-:W-:Y:S01]  /*ea90*/  ISETP.GE.OR P0, PT, R15, R17, P0 ;  /* 0x000000110f00720c */ /* 0x000fe20000706670 */
[----:B------:R-:W-:Y:S01]  /*eaa0*/  IMAD.IADD R3, R3, 0x1, R18 ;  /* 0x0000000103037824 */ /* 0x000fe200078e0212 */
[----:B------:R-:W-:Y:S01]  /*eab0*/  LOP3.LUT R15, R20, 0x7ffffe00, R16, 0xf8, !PT ;  /* 0x7ffffe00140f7812 */ /* 0x000fe200078ef810 */
[----:B------:R-:W3:Y:S02]  /*eac0*/  SHFL.IDX PT, R13, R0, 0x2, 0x1c1f ;  /* 0x005c1f00000d7f89 */ /* 0x000ee400000e0000 */
[----:B------:R-:W-:-:S02]  /*ead0*/  IMAD.WIDE.U32 R2, R7, c[0x0][0x3d8], R2 ;  /* 0x0000f60007027a25 */ /* 0x000fc400078e0002 */
[----:B------:R-:W-:Y:S04]  /*eae0*/  SHFL.IDX PT, R4, R5, 0x3, 0x1c1f ;  /* 0x007c1f0005047f89 */ /* 0x000fe800000e0000 */
[----:B------:R4:W4:Y:S04]  /*eaf0*/  SHFL.IDX PT, R5, R0, 0x3, 0x1c1f ;  /* 0x007c1f0000057f89 */ /* 0x00092800000e0000 */
[----:B-1----:R1:W-:Y:S04]  /*eb00*/  @!P3 ST.E [R10.64], R62 ;  /* 0x0000003e0a00b985 */ /* 0x0023e8000c10190c */
[----:B--2---:R1:W-:Y:S04]  /*eb10*/  @!P2 ST.E [R8.64], R63 ;  /* 0x0000003f0800a985 */ /* 0x0043e8000c10190c */
[----:B---3--:R1:W-:Y:S01]  /*eb20*/  @!P1 ST.E [R12.64], R64 ;  /* 0x000000400c009985 */ /* 0x0083e2000c10190c */
[----:B----4-:R-:W-:-:S03]  /*eb30*/  SHF.R.S32.HI R0, RZ, 0x1f, R7 ;  /* 0x0000001fff007819 */ /* 0x010fc60000011407 */
[----:B------:R1:W-:Y:S01]  /*eb40*/  @!P0 ST.E [R4.64], R65 ;  /* 0x0000004104008985 */ /* 0x0003e2000c10190c */
[----:B------:R-:W-:Y:S01]  /*eb50*/  LEA R18, P0, R2, c[0x0][0x380], 0x1 ;  /* 0x0000e00002127a11 */ /* 0x000fe200078008ff */
[----:B------:R-:W-:-:S04]  /*eb60*/  IMAD R0, R0, c[0x0][0x3d8], RZ ;  /* 0x0000f60000007a24 */ /* 0x000fc800078e02ff */
[----:B------:R-:W-:Y:S02]  /*eb70*/  IMAD R14, R7, c[0x0][0x3dc], R0 ;  /* 0x0000f700070e7a24 */ /* 0x000fe400078e0200 */
[----:B------:R-:W-:Y:S02]  /*eb80*/  IMAD.SHL.U32 R0, R15, 0x2, RZ ;  /* 0x000000020f007824 */ /* 0x000fe400078e00ff */
[----:B------:R-:W-:Y:S02]  /*eb90*/  IMAD.IADD R3, R3, 0x1, R14 ;  /* 0x0000000103037824 */ /* 0x000fe400078e020e */
[----:B------:R-:W-:Y:S01]  /*eba0*/  IMAD R7, R76, 0x80, R19 ;  /* 0x000000804c077824 */ /* 0x000fe200078e0213 */
[----:B------:R1:W2:Y:S02]  /*ebb0*/  LDS.128 R24, [R0+0x880] ;  /* 0x0008800000187984 */ /* 0x0002a40000000c00 */
[----:B------:R-:W-:Y:S02]  /*ebc0*/  LEA.HI.X R16, R2, c[0x0][0x384], R3, 0x1, P0 ;  /* 0x0000e10002107a11 */ /* 0x000fe400000f0c03 */
[----:B------:R1:W3:Y:S01]  /*ebd0*/  LDS.128 R32, [R0+0x1080] ;  /* 0x0010800000207984 */ /* 0x0002e20000000c00 */
[----:B------:R-:W-:-:S03]  /*ebe0*/  ISETP.GE.AND P0, PT, R7, R17, PT ;  /* 0x000000110700720c */ /* 0x000fc60003f06270 */
        /* <DEDUP_REMOVED lines=12> */
[----:B------:R1:W1:Y:S04]  /*ecb0*/  SHFL.IDX PT, R2, R18, RZ, 0x181f ;  /* 0x00181fff12027589 */ /* 0x00026800000e0000 */
[----:B------:R1:W1:Y:S01]  /*ecc0*/  SHFL.IDX PT, R3, R16, RZ, 0x181f ;  /* 0x00181fff10037589 */ /* 0x00026200000e0000 */
[----:B------:R-:W-:Y:S05]  /*ecd0*/  @P0 BRA `(.L_x_761) ;  /* 0x000000c000000947 */ /* 0x000fea0003800000 */
[----:B-1234-:R-:W1:Y:S01]  /*ece0*/  LDS.128 R12, [R0+0x80] ;  /* 0x00008000000c7984 */ /* 0x01ee620000000c00 */
[----:B------:R-:W-:-:S02]  /*ecf0*/  IADD3 R4, R6, 0x40, RZ ;  /* 0x0000004006047810 */ /* 0x000fc40007ffe0ff */
[----:B------:R-:W-:Y:S01]  /*ed00*/  ISETP.GE.AND P1, PT, R6, c[0x0][0x3c8], PT ;  /* 0x0000f20006007a0c */ /* 0x000fe20003f26270 */
[----:B------:R2:W3:Y:S01]  /*ed10*/  LDS.128 R8, [R0+0x4080] ;  /* 0x0040800000087984 */ /* 0x0004e20000000c00 */
[----:B------:R-:W-:-:S13]  /*ed20*/  ISETP.GE.AND P0, PT, R4, c[0x0][0x3c8], PT ;  /* 0x0000f20004007a0c */ /* 0x000fda0003f06270 */
[----:B--2---:R-:W-:-:S04]  /*ed30*/  @!P0 SHF.R.S32.HI R0, RZ, 0x1f, R4 ;  /* 0x0000001fff008819 */ /* 0x004fc80000011404 */
[----:B------:R-:W-:Y:S01]  /*ed40*/  @!P0 LEA.HI R0, R0, R4, RZ, 0x3 ;  /* 0x0000000400008211 */ /* 0x000fe200078f18ff */
[----:B------:R-:W-:-:S03]  /*ed50*/  @!P1 IMAD.WIDE R4, R6, 0x2, R2 ;  /* 0x0000000206049825 */ /* 0x000fc600078e0202 */
[----:B------:R-:W-:-:S05]  /*ed60*/  @!P0 LOP3.LUT R0, R0, 0xfffffff8, RZ, 0xc0, !PT ;  /* 0xfffffff800008812 */ /* 0x000fca00078ec0ff */
[----:B------:R-:W-:Y:S01]  /*ed70*/  @!P0 IMAD.WIDE R2, R0, 0x2, R2 ;  /* 0x0000000200028825 */ /* 0x000fe200078e0202 */
[----:B-1----:R1:W-:Y:S04]  /*ed80*/  @!P1 ST.E.128 [R4.64], R12 ;  /* 0x0000000c04009985 */ /* 0x0023e8000c101d0c */
[----:B---3--:R1:W-:Y:S02]  /*ed90*/  @!P0 ST.E.128 [R2.64], R8 ;  /* 0x0000000802008985 */ /* 0x0083e4000c101d0c */
.L_x_761:
[----:B--234-:R-:W-:Y:S05]  /*eda0*/  BSYNC B0 ;  /* 0x0000000000007941 */ /* 0x01cfea0003800000 */
.L_x_760:
[----:B-1----:R-:W-:Y:S01]  /*edb0*/  IADD3 R0, R7, 0x10, RZ ;  /* 0x0000001007007810 */ /* 0x002fe20007ffe0ff */
[----:B------:R1:W2:Y:S01]  /*edc0*/  SHFL.IDX PT, R3, R16, 0x1, 0x181f ;  /* 0x00381f0010037f89 */ /* 0x0002a200000e0000 */
[----:B------:R-:W-:Y:S02]  /*edd0*/  BSSY B0, `(.L_x_762) ;  /* 0x000000e000007945 */ /* 0x000fe40003800000 */
[----:B------:R-:W-:Y:S01]  /*ede0*/  ISETP.GE.AND P0, PT, R0, R17, PT ;  /* 0x000000110000720c */ /* 0x000fe20003f06270 */
[----:B------:R1:W3:-:S12]  /*edf0*/  SHFL.IDX PT, R2, R18, 0x1, 0x181f ;  /* 0x00381f0012027f89 */ /* 0x0002d800000e0000 */
[----:B------:R-:W-:Y:S05]  /*ee00*/  @P0 BRA `(.L_x_763) ;  /* 0x000000a000000947 */ /* 0x000fea0003800000 */
[C---:B------:R-:W-:Y:S02]  /*ee10*/  IADD3 R4, R6.reuse, 0x40, RZ ;  /* 0x0000004006047810 */ /* 0x040fe40007ffe0ff */
[----:B------:R-:W-:Y:S02]  /*ee20*/  ISETP.GE.AND P1, PT, R6, c[0x0][0x3c8], PT ;  /* 0x0000f20006007a0c */ /* 0x000fe40003f26270 */
[----:B------:R-:W-:-:S13]  /*ee30*/  ISETP.GE.AND P0, PT, R4, c[0x0][0x3c8], PT ;  /* 0x0000f20004007a0c */ /* 0x000fda0003f06270 */
[----:B------:R-:W-:-:S04]  /*ee40*/  @!P0 SHF.R.S32.HI R0, RZ, 0x1f, R4 ;  /* 0x0000001fff008819 */ /* 0x000fc80000011404 */
[----:B------:R-:W-:Y:S01]  /*ee50*/  @!P0 LEA.HI R0, R0, R4, RZ, 0x3 ;  /* 0x0000000400008211 */ /* 0x000fe200078f18ff */
[----:B--23--:R-:W-:-:S03]  /*ee60*/  @!P1 IMAD.WIDE R4, R6, 0x2, R2 ;  /* 0x0000000206049825 */ /* 0x00cfc600078e0202 */
[----:B------:R-:W-:Y:S02]  /*ee70*/  @!P0 LOP3.LUT R0, R0, 0xfffffff8, RZ, 0xc0, !PT ;  /* 0xfffffff800008812 */ /* 0x000fe400078ec0ff */
[----:B------:R2:W-:Y:S03]  /*ee80*/  @!P1 ST.E.128 [R4.64], R24 ;  /* 0x0000001804009985 */ /* 0x0005e6000c101d0c */
[----:B------:R-:W-:-:S05]  /*ee90*/  @!P0 IMAD.WIDE R2, R0, 0x2, R2 ;  /* 0x0000000200028825 */ /* 0x000fca00078e0202 */
[----:B------:R2:W-:Y:S02]  /*eea0*/  @!P0 ST.E.128 [R2.64], R20 ;  /* 0x0000001402008985 */ /* 0x0005e4000c101d0c */
.L_x_763:
[----:B------:R-:W-:Y:S05]  /*eeb0*/  BSYNC B0 ;  /* 0x0000000000007941 */ /* 0x000fea0003800000 */
.L_x_762:
[----:B------:R-:W-:Y:S01]  /*eec0*/  IADD3 R0, R7, 0x20, RZ ;  /* 0x0000002007007810 */ /* 0x000fe20007ffe0ff */
[----:B--2---:R2:W4:Y:S01]  /*eed0*/  SHFL.IDX PT, R3, R16, 0x2, 0x181f ;  /* 0x00581f0010037f89 */ /* 0x00452200000e0000 */
[----:B------:R-:W-:Y:S02]  /*eee0*/  BSSY B0, `(.L_x_764) ;  /* 0x000000e000007945 */ /* 0x000fe40003800000 */
[----:B------:R-:W-:Y:S01]  /*eef0*/  ISETP.GE.AND P0, PT, R0, R17, PT ;  /* 0x000000110000720c */ /* 0x000fe20003f06270 */
[----:B---3--:R2:W3:-:S12]  /*ef00*/  SHFL.IDX PT, R2, R18, 0x2, 0x181f ;  /* 0x00581f0012027f89 */ /* 0x0084d800000e0000 */
[----:B------:R-:W-:Y:S05]  /*ef10*/  @P0 BRA `(.L_x_765) ;  /* 0x000000a000000947 */ /* 0x000fea0003800000 */
[C---:B------:R-:W-:Y:S02]  /*ef20*/  IADD3 R4, R6.reuse, 0x40, RZ ;  /* 0x0000004006047810 */ /* 0x040fe40007ffe0ff */
[----:B------:R-:W-:Y:S02]  /*ef30*/  ISETP.GE.AND P1, PT, R6, c[0x0][0x3c8], PT ;  /* 0x0000f20006007a0c */ /* 0x000fe40003f26270 */
[----:B------:R-:W-:-:S13]  /*ef40*/  ISETP.GE.AND P0, PT, R4, c[0x0][0x3c8], PT ;  /* 0x0000f20004007a0c */ /* 0x000fda0003f06270 */
[----:B------:R-:W-:-:S04]  /*ef50*/  @!P0 SHF.R.S32.HI R0, RZ, 0x1f, R4 ;  /* 0x0000001fff008819 */ /* 0x000fc80000011404 */
[----:B------:R-:W-:Y:S01]  /*ef60*/  @!P0 LEA.HI R0, R0, R4, RZ, 0x3 ;  /* 0x0000000400008211 */ /* 0x000fe200078f18ff */
[----:B---34-:R-:W-:-:S03]  /*ef70*/  @!P1 IMAD.WIDE R4, R6, 0x2, R2 ;  /* 0x0000000206049825 */ /* 0x018fc600078e0202 */
[----:B------:R-:W-:Y:S02]  /*ef80*/  @!P0 LOP3.LUT R0, R0, 0xfffffff8, RZ, 0xc0, !PT ;  /* 0xfffffff800008812 */ /* 0x000fe400078ec0ff */
[----:B------:R3:W-:Y:S03]  /*ef90*/  @!P1 ST.E.128 [R4.64], R32 ;  /* 0x0000002004009985 */ /* 0x0007e6000c101d0c */
[----:B------:R-:W-:-:S05]  /*efa0*/  @!P0 IMAD.WIDE R2, R0, 0x2, R2 ;  /* 0x0000000200028825 */ /* 0x000fca00078e0202 */
[----:B------:R3:W-:Y:S02]  /*efb0*/  @!P0 ST.E.128 [R2.64], R28 ;  /* 0x0000001c02008985 */ /* 0x0007e4000c101d0c */
.L_x_765:
[----:B------:R-:W-:Y:S05]  /*efc0*/  BSYNC B0 ;  /* 0x0000000000007941 */ /* 0x000fea0003800000 */
.L_x_764:
[----:B------:R-:W-:Y:S01]  /*efd0*/  IADD3 R0, R7, 0x30, RZ ;  /* 0x0000003007007810 */ /* 0x000fe20007ffe0ff */
[----:B---34-:R3:W4:Y:S01]  /*efe0*/  SHFL.IDX PT, R3, R16, 0x3, 0x181f ;  /* 0x00781f0010037f89 */ /* 0x01872200000e0000 */
[----:B------:R-:W-:Y:S02]  /*eff0*/  BSSY B0, `(.L_x_766) ;  /* 0x000000e000007945 */ /* 0x000fe40003800000 */
[----:B------:R-:W-:Y:S01]  /*f000*/  ISETP.GE.AND P0, PT, R0, R17, PT ;  /* 0x000000110000720c */ /* 0x000fe20003f06270 */
[----:B------:R3:W1:-:S12]  /*f010*/  SHFL.IDX PT, R2, R18, 0x3, 0x181f ;  /* 0x00781f0012027f89 */ /* 0x00065800000e0000 */
[----:B------:R-:W-:Y:S05]  /*f020*/  @P0 BRA `(.L_x_767) ;  /* 0x000000a000000947 */ /* 0x000fea0003800000 */
[C---:B------:R-:W-:Y:S02]  /*f030*/  IADD3 R4, R6.reuse, 0x40, RZ ;  /* 0x0000004006047810 */ /* 0x040fe40007ffe0ff */
[----:B------:R-:W-:Y:S02]  /*f040*/  ISETP.GE.AND P1, PT, R6, c[0x0][0x3c8], PT ;  /* 0x0000f20006007a0c */ /* 0x000fe40003f26270 */
[----:B------:R-:W-:-:S13]  /*f050*/  ISETP.GE.AND P0, PT, R4, c[0x0][0x3c8], PT ;  /* 0x0000f20004007a0c */ /* 0x000fda0003f06270 */
[----:B------:R-:W-:-:S04]  /*f060*/  @!P0 SHF.R.S32.HI R0, RZ, 0x1f, R4 ;  /* 0x0000001fff008819 */ /* 0x000fc80000011404 */
[----:B------:R-:W-:Y:S01]  /*f070*/  @!P0 LEA.HI R0, R0, R4, RZ, 0x3 ;  /* 0x0000000400008211 */ /* 0x000fe200078f18ff */
[----:B-1--4-:R-:W-:-:S03]  /*f080*/  @!P1 IMAD.WIDE R4, R6, 0x2, R2 ;  /* 0x0000000206049825 */ /* 0x012fc600078e0202 */
[----:B------:R-:W-:Y:S02]  /*f090*/  @!P0 LOP3.LUT R0, R0, 0xfffffff8, RZ, 0xc0, !PT ;  /* 0xfffffff800008812 */ /* 0x000fe400078ec0ff */
[----:B------:R1:W-:Y:S03]  /*f0a0*/  @!P1 ST.E.128 [R4.64], R40 ;  /* 0x0000002804009985 */ /* 0x0003e6000c101d0c */
[----:B------:R-:W-:-:S05]  /*f0b0*/  @!P0 IMAD.WIDE R2, R0, 0x2, R2 ;  /* 0x0000000200028825 */ /* 0x000fca00078e0202 */
[----:B------:R1:W-:Y:S02]  /*f0c0*/  @!P0 ST.E.128 [R2.64], R36 ;  /* 0x0000002402008985 */ /* 0x0003e4000c101d0c */
.L_x_767:
[----:B------:R-:W-:Y:S05]  /*f0d0*/  BSYNC B0 ;  /* 0x0000000000007941 */ /* 0x000fea0003800000 */
.L_x_766:
[----:B------:R-:W-:Y:S01]  /*f0e0*/  IADD3 R0, R7, 0x40, RZ ;  /* 0x0000004007007810 */ /* 0x000fe20007ffe0ff */
[----:B-1--4-:R1:W4:Y:S01]  /*f0f0*/  SHFL.IDX PT, R3, R16, 0x4, 0x181f ;  /* 0x00981f0010037f89 */ /* 0x01232200000e0000 */
[----:B------:R-:W-:Y:S02]  /*f100*/  BSSY B0, `(.L_x_768) ;  /* 0x000000e000007945 */ /* 0x000fe40003800000 */
[----:B------:R-:W-:Y:S01]  /*f110*/  ISETP.GE.AND P0, PT, R0, R17, PT ;  /* 0x000000110000720c */ /* 0x000fe20003f06270 */
[----:B------:R1:W2:-:S12]  /*f120*/  SHFL.IDX PT, R2, R18, 0x4, 0x181f ;  /* 0x00981f0012027f89 */ /* 0x00029800000e0000 */
[----:B------:R-:W-:Y:S05]  /*f130*/  @P0 BRA `(.L_x_769) ;  /* 0x000000a000000947 */ /* 0x000fea0003800000 */
[C---:B------:R-:W-:Y:S02]  /*f140*/  IADD3 R4, R6.reuse, 0x40, RZ ;  /* 0x0000004006047810 */ /* 0x040fe40007ffe0ff */
[----:B------:R-:W-:Y:S02]  /*f150*/  ISETP.GE.AND P1, PT, R6, c[0x0][0x3c8], PT ;  /* 0x0000f20006007a0c */ /* 0x000fe40003f26270 */
[----:B------:R-:W-:-:S13]  /*f160*/  ISETP.GE.AND P0, PT, R4, c[0x0][0x3c8], PT ;  /* 0x0000f20004007a0c */ /* 0x000fda0003f06270 */
[----:B------:R-:W-:-:S04]  /*f170*/  @!P0 SHF.R.S32.HI R0, RZ, 0x1f, R4 ;  /* 0x0000001fff008819 */ /* 0x000fc80000011404 */
[----:B------:R-:W-:Y:S01]  /*f180*/  @!P0 LEA.HI R0, R0, R4, RZ, 0x3 ;  /* 0x0000000400008211 */ /* 0x000fe200078f18ff */
[----:B--2-4-:R-:W-:-:S03]  /*f190*/  @!P1 IMAD.WIDE R4, R6, 0x2, R2 ;  /* 0x0000000206049825 */ /* 0x014fc600078e0202 */
[----:B------:R-:W-:Y:S02]  /*f1a0*/  @!P0 LOP3.LUT R0, R0, 0xfffffff8, RZ, 0xc0, !PT ;  /* 0xfffffff800008812 */ /* 0x000fe400078ec0ff */
[----:B------:R2:W-:Y:S03]  /*f1b0*/  @!P1 ST.E.128 [R4.64], R48 ;  /* 0x0000003004009985 */ /* 0x0005e6000c101d0c */
[----:B------:R-:W-:-:S05]  /*f1c0*/  @!P0 IMAD.WIDE R2, R0, 0x2, R2 ;  /* 0x0000000200028825 */ /* 0x000fca00078e0202 */
[----:B------:R2:W-:Y:S02]  /*f1d0*/  @!P0 ST.E.128 [R2.64], R44 ;  /* 0x0000002c02008985 */ /* 0x0005e4000c101d0c */
.L_x_769:
[----:B------:R-:W-:Y:S05]  /*f1e0*/  BSYNC B0 ;  /* 0x0000000000007941 */ /* 0x000fea0003800000 */
.L_x_768:
[----:B------:R-:W-:Y:S01]  /*f1f0*/  IADD3 R0, R7, 0x50, RZ ;  /* 0x0000005007007810 */ /* 0x000fe20007ffe0ff */
[----:B--2-4-:R2:W4:Y:S01]  /*f200*/  SHFL.IDX PT, R3, R16, 0x5, 0x181f ;  /* 0x00b81f0010037f89 */ /* 0x01452200000e0000 */
        /* <DEDUP_REMOVED lines=14> */
.L_x_771:
[----:B------:R-:W-:Y:S05]  /*f2f0*/  BSYNC B0 ;  /* 0x0000000000007941 */ /* 0x000fea0003800000 */
.L_x_770:
        /* <DEDUP_REMOVED lines=16> */
.L_x_773:
[----:B------:R-:W-:Y:S05]  /*f400*/  BSYNC B0 ;  /* 0x0000000000007941 */ /* 0x000fea0003800000 */
.L_x_772:
[----:B------:R-:W-:Y:S01]  /*f410*/  IADD3 R0, R7, 0x70, RZ ;  /* 0x0000007007007810 */ /* 0x000fe20007ffe0ff */
[----:B--2-4-:R2:W4:Y:S03]  /*f420*/  SHFL.IDX PT, R3, R16, 0x7, 0x181f ;  /* 0x00f81f0010037f89 */ /* 0x01452600000e0000 */
[----:B------:R-:W-:Y:S01]  /*f430*/  ISETP.GE.AND P0, PT, R0, R17, PT ;  /* 0x000000110000720c */ /* 0x000fe20003f06270 */
[----:B------:R2:W1:-:S12]  /*f440*/  SHFL.IDX PT, R2, R18, 0x7, 0x181f ;  /* 0x00f81f0012027f89 */ /* 0x00045800000e0000 */
[----:B------:R-:W-:Y:S05]  /*f450*/  @P0 EXIT ;  /* 0x000000000000094d */ /* 0x000fea0003800000 */
[C---:B------:R-:W-:Y:S02]  /*f460*/  ISETP.GE.AND P0, PT, R6.reuse, c[0x0][0x3c8], PT ;  /* 0x0000f20006007a0c */ /* 0x040fe40003f06270 */
[----:B------:R-:W-:-:S11]  /*f470*/  IADD3 R0, R6, 0x40, RZ ;  /* 0x0000004006007810 */ /* 0x000fd60007ffe0ff */
        /* <DEDUP_REMOVED lines=10> */
.L_x_758:
        /* <DEDUP_REMOVED lines=31> */
.L_x_774:
        /* <DEDUP_REMOVED lines=43> */
.L_x_776:
[----:B------:R-:W-:Y:S05]  /*f9c0*/  BSYNC B0 ;  /* 0x0000000000007941 */ /* 0x000fea0003800000 */
.L_x_775:
        /* <DEDUP_REMOVED lines=17> */
[----:B------:R-:W-:Y:S02]  /*fae0*/  LEA R0, R7, R8, 0x4 ;  /* 0x0000000807007211 */ /* 0x000fe400078e20ff */
[----:B------:R-:W-:Y:S02]  /*faf0*/  UIMAD UR7, UR8, UR5, UR7 ;  /* 0x00000005080772a4 */ /* 0x000fe4000f8e0207 */
[----:B------:R-:W-:Y:S01]  /*fb00*/  UIMAD.WIDE.U32 UR8, UR8, UR4, UR16 ;  /* 0x00000004080872a5 */ /* 0x000fe2000f8e0010 */
[C---:B--2---:R-:W-:Y:S02]  /*fb10*/  IMAD R0, R12.reuse, 0x80, R0 ;  /* 0x000000800c007824 */ /* 0x044fe400078e0200 */
        /* <DEDUP_REMOVED lines=21> */
[----:B------:R-:W-:Y:S01]  /*fc70*/  IMAD.IADD R3, R3, 0x1, R6 ;  /* 0x0000000103037824 */ /* 0x000fe200078e0206 */
[----:B------:R-:W-:Y:S01]  /*fc80*/  SHF.L.U32 R6, R7, 0x3, RZ ;  /* 0x0000000307067819 */ /* 0x000fe200000006ff */
[C---:B------:R-:W-:Y:S02]  /*fc90*/  IMAD R0, R5.reuse, c[0x0][0x3dc], R0 ;  /* 0x0000f70005007a24 */ /* 0x040fe400078e0200 */
[----:B------:R-:W-:Y:S01]  /*fca0*/  IMAD.WIDE.U32 R2, R5, c[0x0][0x3d8], R2 ;  /* 0x0000f60005027a25 */ /* 0x000fe200078e0002 */
[----:B------:R-:W-:-:S04]  /*fcb0*/  IADD3 R7, R6, 0x40, RZ ;  /* 0x0000004006077810 */ /* 0x000fc80007ffe0ff */
        /* <DEDUP_REMOVED lines=16> */
.L_x_778:
[----:B------:R-:W-:Y:S05]  /*fdc0*/  BSYNC B0 ;  /* 0x0000000000007941 */ /* 0x000fea0003800000 */
.L_x_777:
        /* <DEDUP_REMOVED lines=15> */
.L_x_780:
[----:B------:R-:W-:Y:S05]  /*fec0*/  BSYNC B0 ;  /* 0x0000000000007941 */ /* 0x000fea0003800000 */
.L_x_779:
[----:B------:R-:W-:Y:S01]  /*fed0*/  IADD3 R0, R8, 0x20, RZ ;  /* 0x0000002008007810 */ /* 0x000fe20007ffe0ff */
[----:B---3--:R3:W1:Y:S01]  /*fee0*/  SHFL.IDX PT, R3, R9, 0x2, 0x181f ;  /* 0x00581f0009037f89 */ /* 0x00866200000e0000 */
        /* <DEDUP_REMOVED lines=13> */
.L_x_782:
[----:B------:R-:W-:Y:S05]  /*ffc0*/  BSYNC B0 ;  /* 0x0000000000007941 */ /* 0x000fea0003800000 */
.L_x_781:
[----:B------:R-:W-:Y:S01]  /*ffd0*/  IADD3 R0, R8, 0x30, RZ ;  /* 0x0000003008007810 */ /* 0x000fe20007ffe0ff */
[----:B-1----:R1:W2:Y:S01]  /*ffe0*/  SHFL.IDX PT, R3, R9, 0x3, 0x181f ;  /* 0x00781f0009037f89 */ /* 0x0022a200000e0000 */
[----:B------:R-:W-:Y:S02]  /*fff0*/  BSSY B0, `(.L_x_783) ;  /* 0x000000d000007945 */ /* 0x000fe40003800000 */
[----:B------:R-:W-:Y:S01]  /*10000*/  ISETP.GE.AND P0, PT, R0, R10, PT ;  /* 0x0000000a0000720c */ /* 0x000fe20003f06270 */
[----:B----4-:R1:W4:-:S12]  /*10010*/  SHFL.IDX PT, R2, R11, 0x3, 0x181f ;  /* 0x00781f000b027f89 */ /* 0x01031800000e0000 */
        /* <DEDUP_REMOVED lines=8> */
[----:B------:R-:W-:-:S05]  /*100a0*/  @!P0 IMAD.WIDE R2, R0, 0x2, R2 ;  /* 0x0000000200028825 */ /* 0x000fca00078e0202 */
[----:B------:R2:W-:Y:S02]  /*100b0*/  @!P0 ST.E.128 [R2.64], RZ ;  /* 0x000000ff02008985 */ /* 0x0005e4000c101d0c */
.L_x_784:
[----:B------:R-:W-:Y:S05]  /*100c0*/  BSYNC B0 ;  /* 0x0000000000007941 */ /* 0x000fea0003800000 */
.L_x_783:
[----:B------:R-:W-:Y:S01]  /*100d0*/  IADD3 R0, R8, 0x40, RZ ;  /* 0x0000004008007810 */ /* 0x000fe20007ffe0ff */
[----:B--2---:R2:W1:Y:S01]  /*100e0*/  SHFL.IDX PT, R3, R9, 0x4, 0x181f ;  /* 0x00981f0009037f89 */ /* 0x00446200000e0000 */
        /* <DEDUP_REMOVED lines=13> */
.L_x_786:
[----:B------:R-:W-:Y:S05]  /*101c0*/  BSYNC B0 ;  /* 0x0000000000007941 */ /* 0x000fea0003800000 */
.L_x_785:
        /* <DEDUP_REMOVED lines=15> */
.L_x_788:
[----:B------:R-:W-:Y:S05]  /*102c0*/  BSYNC B0 ;  /* 0x0000000000007941 */ /* 0x000fea0003800000 */
.L_x_787:
        /* <DEDUP_REMOVED lines=15> */
.L_x_790:
[----:B------:R-:W-:Y:S05]  /*103c0*/  BSYNC B0 ;  /* 0x0000000000007941 */ /* 0x000fea0003800000 */
.L_x_789:
        /* <DEDUP_REMOVED lines=16> */
.L_x_791:
        /* <DEDUP_REMOVED lines=11> */
.L_x_4342:


//--------------------- .text._ZN7cutlass13device_kernelIN5flash19enable_sm80_to_sm89INS1_16FlashAttnFwdSm80INS1_25CollectiveMainloopFwdSm80ILi4ELi1ELb0EN4cute5tupleIJNS5_1CILi128EEENS7_ILi64EEES8_EEELi128ENS_6half_tEfNS_4arch4Sm80ELb0ELb0ELb1ELb1ELb1ELb1ELb1ELb0EEENS1_21CollectiveEpilogueFwdINS6_IJS8_S8_S9_EEENS6_IJNS7_ILi1EEESH_SH_EEESB_SD_Li128ELb1ELb1ELb0ELb0EEENS1_19SingleTileSchedulerILb1ELb0ELb1ELi128EEEEEEEEEvNT_6ParamsE --------------------------
	.section	.text._ZN7cutlass13device_kernelIN5flash19enable_sm80_to_sm89INS1_16FlashAttnFwdSm80INS1_25CollectiveMainloopFwdSm80ILi4ELi1ELb0EN4cute5tupleIJNS5_1CILi128EEENS7_ILi64EEES8_EEELi128ENS_6half_tEfNS_4arch4Sm80ELb0ELb0ELb1ELb1ELb1ELb1ELb1ELb0EEENS1_21CollectiveEpilogueFwdINS6_IJS8_S8_S9_EEENS6_IJNS7_ILi1EEESH_SH_EEESB_SD_Li128ELb1ELb1ELb0ELb0EEENS1_19SingleTileSchedulerILb1ELb0ELb1ELi128EEEEEEEEEvNT_6ParamsE,"ax",@progbits
	.sectioninfo	@"SHI_REGISTERS=255"
	.align	128
.text._ZN7cutlass13device_kernelIN5flash19enable_sm80_to_sm89INS1_16FlashAttnFwdSm80INS1_25CollectiveMainloopFwdSm80ILi4ELi1ELb0EN4cute5tupleIJNS5_1CILi128EEENS7_ILi64EEES8_EEELi128ENS_6half_tEfNS_4arch4Sm80ELb0ELb0ELb1ELb1ELb1ELb1ELb1ELb0EEENS1_21CollectiveEpilogueFwdINS6_IJS8_S8_S9_EEENS6_IJNS7_ILi1EEESH_SH_EEESB_SD_Li128ELb1ELb1ELb0ELb0EEENS1_19SingleTileSchedulerILb1ELb0ELb1ELi128EEEEEEEEEvNT_6ParamsE:
        .type           _ZN7cutlass13device_kernelIN5flash19enable_sm80_to_sm89INS1_16FlashAttnFwdSm80INS1_25CollectiveMainloopFwdSm80ILi4ELi1ELb0EN4cute5tupleIJNS5_1CILi128EEENS7_ILi64EEES8_EEELi128ENS_6half_tEfNS_4arch4Sm80ELb0ELb0ELb1ELb1ELb1ELb1ELb1ELb0EEENS1_21CollectiveEpilogueFwdINS6_IJS8_S8_S9_EEENS6_IJNS7_ILi1EEESH_SH_EEESB_SD_Li128ELb1ELb1ELb0ELb0EEENS1_19SingleTileSchedulerILb1ELb0ELb1ELi128EEEEEEEEEvNT_6ParamsE,@function
        .size           _ZN7cutlass13device_kernelIN5flash19enable_sm80_to_sm89INS1_16FlashAttnFwdSm80INS1_25CollectiveMainloopFwdSm80ILi4ELi1ELb0EN4cute5tupleIJNS5_1CILi128EEENS7_ILi64EEES8_EEELi128ENS_6half_tEfNS_4arch4Sm80ELb0ELb0ELb1ELb1ELb1ELb1ELb1ELb0EEENS1_21CollectiveEpilogueFwdINS6_IJS8_S8_S9_EEENS6_IJNS7_ILi1EEESH_SH_EEESB_SD_Li128ELb1ELb1ELb0ELb0EEENS1_19SingleTileSchedulerILb1ELb0ELb1ELi128EEEEEEEEEvNT_6ParamsE,(.L_x_4343 - _ZN7cutlass13device_kernelIN5flash19enable_sm80_to_sm89INS1_16FlashAttnFwdSm80INS1_25CollectiveMainloopFwdSm80ILi4ELi1ELb0EN4cute5tupleIJNS5_1CILi128EEENS7_ILi64EEES8_EEELi128ENS_6half_tEfNS_4arch4Sm80ELb0ELb0ELb1ELb1ELb1ELb1ELb1ELb0EEENS1_21CollectiveEpilogueFwdINS6_IJS8_S8_S9_EEENS6_IJNS7_ILi1EEESH_SH_EEESB_SD_Li128ELb1ELb1ELb0ELb0EEENS1_19SingleTileSchedulerILb1ELb0ELb1ELi128EEEEEEEEEvNT_6ParamsE)
        .other          _ZN7cutlass13device_kernelIN5flash19enable_sm80_to_sm89INS1_16FlashAttnFwdSm80INS1_25CollectiveMainloopFwdSm80ILi4ELi1ELb0EN4cute5tupleIJNS5_1CILi128EEENS7_ILi64EEES8_EEELi128ENS_6half_tEfNS_4arch4Sm80ELb0ELb0ELb1ELb1ELb1ELb1ELb1ELb0EEENS1_21CollectiveEpilogueFwdINS6_IJS8_S8_S9_EEENS6_IJNS7_ILi1EEESH_SH_EEESB_SD_Li128ELb1ELb1ELb0ELb0EEENS1_19SingleTileSchedulerILb1ELb0ELb1ELi128EEEEEEEEEvNT_6ParamsE,@"STO_CUDA_ENTRY STV_DEFAULT"
_ZN7cutlass13device_kernelIN5flash19enable_sm80_to_sm89INS1_16FlashAttnFwdSm80INS1_25CollectiveMainloopFwdSm80ILi4ELi1ELb0EN4cute5tupleIJNS5_1CILi128EEENS7_ILi64EEES8_EEELi128ENS_6half_tEfNS_4arch4Sm80ELb0ELb0ELb1ELb1ELb1ELb1ELb1ELb0EEENS1_21CollectiveEpilogueFwdINS6_IJS8_S8_S9_EEENS6_IJNS7_ILi1EEESH_SH_EEESB_SD_Li128ELb1ELb1ELb0ELb0EEENS1_19SingleTileSchedulerILb1ELb0ELb1ELi128EEEEEEEEEvNT_6ParamsE:
        /* <DEDUP_REMOVED lines=21> */
.L_x_793:
        /* <DEDUP_REMOVED lines=13> */
.L_x_795:
[----:B------:R-:W-:Y:S02]  /*0220*/  ULDC UR6, c[0x0][0x54c] ;  /* 0x0001530000067ab9 */ /* 0x000fe40000000800 */
.L_x_794:
[----:B------:R-:W-:Y:S02]  /*0230*/  ULDC UR4, c[0x0][0x548] ;  /* 0x0001520000047ab9 */ /* 0x000fe40000000800 */
[----:B------:R-:W-:-:S02]  /*0240*/  USHF.L.U32 UR5, UR17, 0x7, URZ ;  /* 0x0000000711057899 */ /* 0x000fc4000800063f */
[----:B------:R-:W-:-:S04]  /*0250*/  UIMAD UR4, UR6, UR4, URZ ;  /* 0x00000004060472a4 */ /* 0x000fc8000f8e023f */
[----:B------:R-:W-:-:S04]  /*0260*/  UISETP.GE.AND UP0, UPT, UR5, UR4, UPT ;  /* 0x000000040500728c */ /* 0x000fc8000bf06270 */
[----:B------:R-:W-:Y:S01]  /*0270*/  USEL UR24, UR24, 0xffffffff, !UP0 ;  /* 0xffffffff18187887 */ /* 0x000fe2000c000000 */
[----:B------:R-:W-:Y:S05]  /*0280*/  BRA `(.L_x_796) ;  /* 0x000001b000007947 */ /* 0x000fea0003800000 */
.L_x_792:
        /* <DEDUP_REMOVED lines=8> */
.L_x_797:
        /* <DEDUP_REMOVED lines=13> */
.L_x_799:
[----:B------:R-:W-:Y:S02]  /*03e0*/  ULDC UR6, c[0x0][0x54c] ;  /* 0x0001530000067ab9 */ /* 0x000fe40000000800 */
.L_x_798:
[----:B------:R-:W-:Y:S02]  /*03f0*/  ULDC UR4, c[0x0][0x548] ;  /* 0x0001520000047ab9 */ /* 0x000fe40000000800 */
[----:B------:R-:W-:-:S02]  /*0400*/  USHF.L.U32 UR5, UR17, 0x7, URZ ;  /* 0x0000000711057899 */ /* 0x000fc4000800063f */
[----:B------:R-:W-:-:S04]  /*0410*/  UIMAD UR4, UR6, UR4, URZ ;  /* 0x00000004060472a4 */ /* 0x000fc8000f8e023f */
[----:B------:R-:W-:-:S04]  /*0420*/  UISETP.GE.AND UP0, UPT, UR5, UR4, UPT ;  /* 0x000000040500728c */ /* 0x000fc8000bf06270 */
[----:B------:R-:W-:-:S06]  /*0430*/  USEL UR24, UR24, 0xffffffff, !UP0 ;  /* 0xffffffff18187887 */ /* 0x000fcc000c000000 */
.L_x_796:
        /* <DEDUP_REMOVED lines=64> */
.L_x_800:
        /* <DEDUP_REMOVED lines=10> */
.L_x_801:
[----:B------:R-:W-:Y:S05]  /*08e0*/  @!P4 BRA `(.L_x_802) ;  /* 0x000000500000c947 */ /* 0x000fea0003800000 */
[----:B-1--4-:R1:W4:Y:S04]  /*08f0*/  LDG.E R0, [R4.64] ;  /* 0x0000002204007981 */ /* 0x012328000c1e1900 */
[----:B-1-3--:R-:W3:Y:S01]  /*0900*/  LDG.E R4, [R4.64+0x4] ;  /* 0x0000042204047981 */ /* 0x00aee2000c1e1900 */
[----:B----4-:R-:W1:Y:S08]  /*0910*/  R2UR UR22, R0 ;  /* 0x00000000001673c2 */ /* 0x010e7000000e0000 */
[----:B---3--:R-:W1:Y:S02]  /*0920*/  R2UR UR4, R4 ;  /* 0x00000000040473c2 */ /* 0x008e6400000e0000 */
[----:B-1----:R-:W-:-:S06]  /*0930*/  UIADD3 UR22, -UR22, UR4, URZ ;  /* 0x0000000416167290 */ /* 0x002fcc000fffe13f */
.L_x_802:
[----:B-1--4-:R1:W4:Y:S01]  /*0940*/  @P0 LDG.E R0, [R2.64] ;  /* 0x0000002202000981 */ /* 0x012322000c1e1900 */
[----:B------:R-:W-:-:S03]  /*0950*/  ULDC.64 UR4, c[0x0][0x378] ;  /* 0x0000de0000047ab9 */ /* 0x000fc60000000a00 */
[----:B-1-3--:R-:W3:Y:S01]  /*0960*/  @P0 LDG.E R2, [R2.64+0x4] ;  /* 0x0000042202020981 */ /* 0x00aee2000c1e1900 */
[----:B------:R-:W-:Y:S01]  /*0970*/  UISETP.NE.U32.AND UP0, UPT, URZ, UR4, UPT ;  /* 0x000000043f00728c */ /* 0x000fe2000bf05070 */
[----:B------:R-:W-:-:S03]  /*0980*/  IMAD.U32 R142, RZ, RZ, UR22 ;  /* 0x00000016ff8e7e24 */ /* 0x000fc6000f8e00ff */
[----:B------:R-:W-:-:S03]  /*0990*/  UISETP.NE.AND.EX UP0, UPT, URZ, UR5, UPT, UP0 ;  /* 0x000000053f00728c */ /* 0x000fc6000bf05300 */
[----:B------:R-:W-:-:S03]  /*09a0*/  ULDC.64 UR4, c[0x0][0x378] ;  /* 0x0000de0000047ab9 */ /* 0x000fc60000000a00 */
[----:B------:R-:W-:-:S05]  /*09b0*/  PLOP3.LUT P1, PT, PT, PT, UP0, 0x80, 0x0 ;  /* 0x000000000000781c */ /* 0x000fca0003f2f008 */
[----:B------:R-:W-:-:S06]  /*09c0*/  @UP0 UIMAD.WIDE UR4, UR24, UR45, UR4 ;  /* 0x0000002d180402a5 */ /* 0x000fcc000f8e0204 */
[----:B------:R-:W-:Y:S01]  /*09d0*/  MOV R4, UR4 ;  /* 0x0000000400047c02 */ /* 0x000fe20008000f00 */
[----:B------:R-:W-:-:S05]  /*09e0*/  IMAD.U32 R5, RZ, RZ, UR5 ;  /* 0x00000005ff057e24 */ /* 0x000fca000f8e00ff */
[----:B------:R1:W5:Y:S01]  /*09f0*/  @P1 LDG.E R142, [R4.64] ;  /* 0x00000022048e1981 */ /* 0x000362000c1e1900 */
[----:B------:R-:W-:Y:S01]  /*0a00*/  UIADD3 UR5, -UR19, UR22, URZ ;  /* 0x0000001613057290 */ /* 0x000fe2000fffe13f */
[----:B----4-:R-:W4:Y:S08]  /*0a10*/  @P0 R2UR UR4, R0 ;  /* 0x00000000000403c2 */ /* 0x010f3000000e0000 */
[----:B---3--:R-:W4:Y:S02]  /*0a20*/  @P0 R2UR UR6, R2 ;  /* 0x00000000020603c2 */ /* 0x008f2400000e0000 */
[----:B----4-:R-:W-:-:S02]  /*0a30*/  @UP2 UIADD3 UR21, -UR4, UR6, URZ ;  /* 0x0000000604152290 */ /* 0x010fc4000fffe13f */
[----:B------:R-:W-:Y:S02]  /*0a40*/  UIADD3 UR6, -UR5, URZ, URZ ;  /* 0x0000003f05067290 */ /* 0x000fe4000fffe13f */
[----:B------:R-:W-:Y:S02]  /*0a50*/  UIADD3 UR9, UR5, UR21, URZ ;  /* 0x0000001505097290 */ /* 0x000fe4000fffe03f */
        /* <DEDUP_REMOVED lines=19> */
[----:B-1----:R-:W-:Y:S02]  /*0b90*/  ULDC.64 UR4, c[0x0][0x340] ;  /* 0x0000d00000047ab9 */ /* 0x002fe40000000a00 */
[----:B------:R-:W-:Y:S02]  /*0ba0*/  UISETP.NE.U32.AND UP0, UPT, URZ, UR4, UPT ;  /* 0x000000043f00728c */ /* 0x000fe4000bf05070 */
[----:B------:R-:W-:Y:S02]  /*0bb0*/  ULDC.64 UR28, c[0x0][0x240] ;  /* 0x00009000001c7ab9 */ /* 0x000fe40000000a00 */
        /* <DEDUP_REMOVED lines=8> */
[----:B------:R-:W-:Y:S01]  /*0c40*/  UMOV UR43, 0x6 ;  /* 0x00000006002b7882 */ /* 0x000fe20000000000 */
[----:B------:R-:W-:Y:S01]  /*0c50*/  LEA.HI R0, R14, R159, RZ, 0x3 ;  /* 0x0000009f0e007211 */ /* 0x000fe200078f18ff */
[----:B------:R1:W3:Y:S01]  /*0c60*/  @P4 LDG.E R9, [R2.64] ;  /* 0x0000002202094981 */ /* 0x0002e2000c1e1900 */
[----:B------:R-:W-:Y:S01]  /*0c70*/  UMOV UR40, 0x5 ;  /* 0x0000000500287882 */ /* 0x000fe20000000000 */
[----:B------:R-:W-:Y:S01]  /*0c80*/  IMAD.U32 R4, RZ, RZ, UR16 ;  /* 0x00000010ff047e24 */ /* 0x000fe2000f8e00ff */
[----:B------:R-:W-:Y:S01]  /*0c90*/  SHF.R.S32.HI R95, RZ, 0x3, R0 ;  /* 0x00000003ff5f7819 */ /* 0x000fe20000011400 */
[----:B------:R-:W-:Y:S01]  /*0ca0*/  ULDC UR13, c[0x0][0x23c] ;  /* 0x00008f00000d7ab9 */ /* 0x000fe20000000800 */
[----:B------:R-:W-:Y:S01]  /*0cb0*/  LOP3.LUT R0, R0, 0xfffffff8, RZ, 0xc0, !PT ;  /* 0xfffffff800007812 */ /* 0x000fe200078ec0ff */
[----:B------:R-:W-:Y:S01]  /*0cc0*/  ULDC.64 UR4, c[0x0][0x238] ;  /* 0x00008e0000047ab9 */ /* 0x000fe20000000a00 */
[----:B------:R-:W-:Y:S01]  /*0cd0*/  SHF.R.S32.HI R11, RZ, 0x1f, R95 ;  /* 0x0000001fff0b7819 */ /* 0x000fe2000001145f */
[----:B------:R-:W-:Y:S01]  /*0ce0*/  UIMAD UR28, UR15, UR28, URZ ;  /* 0x0000001c0f1c72a4 */ /* 0x000fe2000f8e023f */
[----:B-----5:R-:W-:Y:S01]  /*0cf0*/  IADD3 R118, P0, R95, R8, RZ ;  /* 0x000000085f767210 */ /* 0x020fe20007f1e0ff */
[----:B------:R-:W-:Y:S01]  /*0d00*/  IMAD.IADD R25, R159, 0x1, -R0 ;  /* 0x000000019f197824 */ /* 0x000fe200078e0a00 */
[----:B------:R-:W-:Y:S01]  /*0d10*/  IADD3 R138, -R95, UR21, RZ ;  /* 0x000000155f8a7c10 */ /* 0x000fe2000fffe1ff */
[----:B------:R-:W-:Y:S01]  /*0d20*/  USHF.L.U64.HI UR10, UR4, UR43, UR5 ;  /* 0x0000002b040a7299 */ /* 0x000fe20008010205 */
[----:B------:R-:W-:Y:S01]  /*0d30*/  LEA.HI.X.SX32 R119, R8, R11, 0x1, P0 ;  /* 0x0000000b08777211 */ /* 0x000fe200000f0eff */
[C---:B------:R-:W-:Y:S01]  /*0d40*/  IMAD.SHL.U32 R20, R25.reuse, 0x8, RZ ;  /* 0x0000000819147824 */ /* 0x040fe200078e00ff */
[----:B------:R-:W-:Y:S01]  /*0d50*/  USHF.L.U32 UR11, UR4, 0x6, URZ ;  /* 0x00000006040b7899 */ /* 0x000fe2000800063f */
[----:B------:R-:W-:Y:S01]  /*0d60*/  IMAD.SHL.U32 R32, R25, 0x4, RZ ;  /* 0x0000000419207824 */ /* 0x000fe200078e00ff */
[----:B------:R-:W-:Y:S01]  /*0d70*/  UIMAD.WIDE.U32 UR26, UR4, 0x20, URZ ;  /* 0x00000020041a78a5 */ /* 0x000fe2000f8e003f */
[----:B------:R-:W-:Y:S01]  /*0d80*/  IMAD R10, R11, c[0x0][0x280], RZ ;  /* 0x0000a0000b0a7a24 */ /* 0x000fe200078e02ff */
[----:B------:R-:W-:Y:S01]  /*0d90*/  SHF.R.S32.HI R21, RZ, 0x1f, R20 ;  /* 0x0000001fff157819 */ /* 0x000fe20000011414 */
[----:B------:R-:W-:Y:S01]  /*0da0*/  USHF.L.U64.HI UR13, UR4, UR40, UR13 ;  /* 0x00000028040d7299 */ /* 0x000fe2000801020d */
[----:B------:R-:W-:Y:S01]  /*0db0*/  SHF.R.S32.HI R33, RZ, 0x1f, R32 ;  /* 0x0000001fff217819 */ /* 0x000fe20000011420 */
[----:B------:R-:W-:Y:S01]  /*0dc0*/  USHF.L.U32 UR14, UR4, 0x5, URZ ;  /* 0x00000005040e7899 */ /* 0x000fe2000800063f */
[----:B------:R-:W-:Y:S01]  /*0dd0*/  IADD3 R91, R20, 0x40, RZ ;  /* 0x00000040145b7810 */ /* 0x000fe20007ffe0ff */
[----:B------:R-:W-:Y:S01]  /*0de0*/  UIMAD UR33, UR16, UR29, UR28 ;  /* 0x0000001d102172a4 */ /* 0x000fe2000f8e021c */
[----:B-1----:R-:W-:Y:S01]  /*0df0*/  IMAD.U32 R2, RZ, RZ, UR18 ;  /* 0x00000012ff027e24 */ /* 0x002fe2000f8e00ff */
[----:B------:R-:W-:Y:S01]  /*0e00*/  ULDC.64 UR4, c[0x0][0x260] ;  /* 0x0000980000047ab9 */ /* 0x000fe20000000a00 */
[----:B------:R-:W-:Y:S01]  /*0e10*/  IMAD.WIDE.U32 R4, R4, c[0x0][0x260], R20 ;  /* 0x0000980004047a25 */ /* 0x000fe200078e0014 */
[----:B------:R-:W-:Y:S01]  /*0e20*/  UIMAD UR4, UR15, UR4, URZ ;  /* 0x000000040f0472a4 */ /* 0x000fe2000f8e023f */
[----:B------:R-:W-:Y:S01]  /*0e30*/  ISETP.GE.AND P6, PT, R20, c[0x0][0x1d4], PT ;  /* 0x0000750014007a0c */ /* 0x000fe20003fc6270 */
[----:B------:R-:W-:Y:S01]  /*0e40*/  ULDC UR31, c[0x0][0x284] ;  /* 0x0000a100001f7ab9 */ /* 0x000fe20000000800 */
[----:B------:R-:W-:Y:S01]  /*0e50*/  IMAD R0, R2, -0x40, R138 ;  /* 0xffffffc002007824 */ /* 0x000fe200078e028a */
[----:B------:R-:W-:Y:S01]  /*0e60*/  UIMAD UR28, UR16, UR5, UR4 ;  /* 0x00000005101c72a4 */ /* 0x000fe2000f8e0204 */
[----:B------:R-:W-:Y:S01]  /*0e70*/  IMAD R2, R119, c[0x0][0x238], RZ ;  /* 0x00008e0077027a24 */ /* 0x000fe200078e02ff */
[----:B------:R-:W-:Y:S01]  /*0e80*/  UMOV UR41, 0x30 ;  /* 0x0000003000297882 */ /* 0x000fe20000000000 */
[----:B------:R-:W-:Y:S01]  /*0e90*/  IMAD.MOV.U32 R12, RZ, RZ, R4 ;  /* 0x000000ffff0c7224 */ /* 0x000fe200078e0004 */
[----:B------:R-:W-:Y:S01]  /*0ea0*/  ISETP.GE.AND P3, PT, R0, 0x1, PT ;  /* 0x000000010000780c */ /* 0x000fe20003f66270 */
[----:B------:R-:W-:Y:S01]  /*0eb0*/  IMAD R6, R118, c[0x0][0x23c], R2 ;  /* 0x00008f0076067a24 */ /* 0x000fe200078e0202 */
[----:B------:R-:W-:Y:S01]  /*0ec0*/  ISETP.GE.AND P2, PT, R0, 0x11, PT ;  /* 0x000000110000780c */ /* 0x000fe20003f46270 */
[----:B------:R-:W-:Y:S01]  /*0ed0*/  IMAD.WIDE.U32 R2, R118, c[0x0][0x238], R20 ;  /* 0x00008e0076027a25 */ /* 0x000fe200078e0014 */
[C---:B------:R-:W-:Y:S01]  /*0ee0*/  ISETP.GE.AND P1, PT, R0.reuse, 0x21, PT ;  /* 0x000000210000780c */ /* 0x040fe20003f26270 */
[----:B------:R-:W-:Y:S01]  /*0ef0*/  ULDC.64 UR4, c[0x0][0x280] ;  /* 0x0000a00000047ab9 */ /* 0x000fe20000000a00 */
[----:B------:R-:W-:Y:S01]  /*0f00*/  ISETP.GT.AND P0, PT, R0, 0x30, PT ;  /* 0x000000300000780c */ /* 0x000fe20003f04270 */
[----:B------:R-:W-:Y:S01]  /*0f10*/  IMAD.IADD R3, R3, 0x1, R6 ;  /* 0x0000000103037824 */ /* 0x000fe200078e0206 */
[----:B------:R-:W-:Y:S01]  /*0f20*/  USEL UR39, UR24, URZ, !UP2 ;  /* 0x0000003f18277287 */ /* 0x000fe2000d000000 */
[----:B------:R-:W-:Y:S01]  /*0f30*/  IMAD.U32 R0, RZ, RZ, UR16 ;  /* 0x00000010ff007e24 */ /* 0x000fe2000f8e00ff */
[----:B------:R-:W-:Y:S01]  /*0f40*/  USHF.L.U64.HI UR29, UR4, UR43, UR31 ;  /* 0x0000002b041d7299 */ /* 0x000fe2000801021f */
[----:B------:R-:W-:Y:S01]  /*0f50*/  IADD3 R13, R5, UR28, RZ ;  /* 0x0000001c050d7c10 */ /* 0x000fe2000fffe0ff */
[----:B------:R-:W-:Y:S01]  /*0f60*/  USHF.L.U64.HI UR12, UR4, UR40, UR5 ;  /* 0x00000028040c7299 */ /* 0x000fe20008010205 */
[----:B------:R-:W-:Y:S01]  /*0f70*/  IMAD.WIDE.U32 R2, R0, c[0x0][0x240], R2 ;  /* 0x0000900000027a25 */ /* 0x000fe200078e0002 */
[----:B------:R-:W-:Y:S01]  /*0f80*/  UIMAD UR25, UR41, UR5, URZ ;  /* 0x00000005291972a4 */ /* 0x000fe2000f8e023f */
[----:B------:R-:W-:Y:S01]  /*0f90*/  ISETP.GE.AND P5, PT, R91, c[0x0][0x1d4], PT ;  /* 0x000075005b007a0c */ /* 0x000fe20003fa6270 */
[----:B------:R-:W-:Y:S01]  /*0fa0*/  USHF.L.U64.HI UR31, UR4, UR45, UR31 ;  /* 0x0000002d041f7299 */ /* 0x000fe2000801021f */
[----:B------:R-:W-:Y:S01]  /*0fb0*/  IMAD R0, R11, c[0x0][0x290], RZ ;  /* 0x0000a4000b007a24 */ /* 0x000fe200078e02ff */
[----:B------:R-:W-:Y:S01]  /*0fc0*/  IADD3 R3, R3, UR33, RZ ;  /* 0x0000002103037c10 */ /* 0x000fe2000fffe0ff */
[----:B------:R-:W-:Y:S01]  /*0fd0*/  USHF.R.S32.HI UR33, URZ, 0x1f, UR24 ;  /* 0x0000001f3f217899 */ /* 0x000fe20008011418 */
[----:B------:R-:W-:Y:S01]  /*0fe0*/  IMAD.U32 R98, RZ, RZ, UR39 ;  /* 0x00000027ff627e24 */ /* 0x000fe2000f8e00ff */
[----:B------:R-:W-:Y:S01]  /*0ff0*/  UIMAD.WIDE.U32 UR36, UR4, 0x30, URZ ;  /* 0x00000030042478a5 */ /* 0x000fe2000f8e003f */
[C---:B------:R-:W-:Y:S01]  /*1000*/  IMAD.WIDE.U32 R4, R95.reuse, c[0x0][0x290], R32 ;  /* 0x0000a4005f047a25 */ /* 0x040fe200078e0020 */
[----:B------:R-:W-:Y:S01]  /*1010*/  USEL UR38, UR33, URZ, !UP2 ;  /* 0x0000003f21267287 */ /* 0x000fe2000d000000 */
[C---:B------:R-:W-:Y:S01]  /*1020*/  IADD3 R146, R95.reuse, 0x10, RZ ;  /* 0x000000105f927810 */ /* 0x040fe20007ffe0ff */
[----:B------:R-:W-:Y:S01]  /*1030*/  USHF.L.U32 UR28, UR4, 0x5, URZ ;  /* 0x00000005041c7899 */ /* 0x000fe2000800063f */
[C---:B------:R-:W-:Y:S01]  /*1040*/  IMAD R11, R95.reuse, c[0x0][0x294], R0 ;  /* 0x0000a5005f0b7a24 */ /* 0x040fe200078e0200 */
[----:B------:R-:W-:Y:S01]  /*1050*/  USHF.L.U32 UR30, UR4, 0x6, URZ ;  /* 0x00000006041e7899 */ /* 0x000fe2000800063f */
[----:B------:R-:W-:Y:S01]  /*1060*/  IMAD.WIDE.U32 R126, R98, c[0x0][0x248], R2 ;  /* 0x00009200627e7a25 */ /* 0x000fe200078e0002 */
[----:B------:R-:W-:Y:S01]  /*1070*/  USHF.L.U32 UR32, UR4, 0x4, URZ ;  /* 0x0000000404207899 */ /* 0x000fe2000800063f */
[----:B------:R-:W-:Y:S01]  /*1080*/  LEA.HI R0, R14, R159, RZ, 0x6 ;  /* 0x0000009f0e007211 */ /* 0x000fe200078f30ff */
[----:B------:R-:W-:Y:S01]  /*1090*/  ULDC UR48, c[0x0][0x23c] ;  /* 0x00008f0000307ab9 */ /* 0x000fe20000000800 */
[----:B------:R-:W-:Y:S01]  /*10a0*/  IMAD.MOV.U32 R18, RZ, RZ, R4 ;  /* 0x000000ffff127224 */ /* 0x000fe200078e0004 */
[----:B------:R-:W-:Y:S01]  /*10b0*/  ULDC.64 UR4, c[0x0][0x248] ;  /* 0x0000920000047ab9 */ /* 0x000fe20000000a00 */
[----:B------:R-:W-:Y:S01]  /*10c0*/  IMAD.SHL.U32 R4, R95, 0x40, RZ ;  /* 0x000000405f047824 */ /* 0x000fe200078e00ff */
[----:B------:R-:W-:Y:S01]  /*10d0*/  UIMAD UR4, UR38, UR4, URZ ;  /* 0x00000004260472a4 */ /* 0x000fe2000f8e023f */
[----:B------:R-:W-:Y:S01]  /*10e0*/  IMAD.SHL.U32 R0, R0, 0x8, RZ ;  /* 0x0000000800007824 */ /* 0x000fe200078e00ff */
[----:B------:R-:W-:Y:S01]  /*10f0*/  USHF.L.U32 UR52, UR48, 0x5, URZ ;  /* 0x0000000530347899 */ /* 0x000fe2000800063f */
[----:B------:R-:W-:Y:S01]  /*1100*/  IMAD.U32 R2, RZ, RZ, UR11 ;  /* 0x0000000bff027e24 */ /* 0x000fe2000f8e00ff */
[----:B------:R-:W-:Y:S01]  /*1110*/  UIMAD UR44, UR39, UR5, UR4 ;  /* 0x00000005272c72a4 */ /* 0x000fe2000f8e0204 */
[----:B------:R-:W-:Y:S01]  /*1120*/  IMAD.MOV.U32 R122, RZ, RZ, R126 ;  /* 0x000000ffff7a7224 */ /* 0x000fe200078e007e */
[----:B------:R-:W-:Y:S01]  /*1130*/  LOP3.LUT R120, R4, 0x1c0, RZ, 0xc0, !PT ;  /* 0x000001c004787812 */ /* 0x000fe200078ec0ff */
[----:B------:R-:W-:Y:S01]  /*1140*/  ULDC.64 UR4, c[0x0][0x290] ;  /* 0x0000a40000047ab9 */ /* 0x000fe20000000a00 */
[----:B------:R-:W-:Y:S01]  /*1150*/  LOP3.LUT R129, R0, 0xfffffe00, RZ, 0xc0, !PT ;  /* 0xfffffe0000817812 */ /* 0x000fe200078ec0ff */
[----:B------:R-:W-:Y:S01]  /*1160*/  USHF.L.U64.HI UR40, UR4, UR40, UR5 ;  /* 0x0000002804287299 */ /* 0x000fe20008010205 */
[----:B------:R-:W-:Y:S01]  /*1170*/  IADD3 R123, R127, UR44, RZ ;  /* 0x0000002c7f7b7c10 */ /* 0x000fe2000fffe0ff */
[----:B------:R-:W-:Y:S01]  /*1180*/  UIMAD UR41, UR41, UR5, URZ ;  /* 0x00000005292972a4 */ /* 0x000fe2000f8e023f */
[----:B------:R-:W-:Y:S01]  /*1190*/  LOP3.LUT R0, R120, 0x38, R20, 0xf8, !PT ;  /* 0x0000003878007812 */ /* 0x000fe200078ef814 */
[----:B------:R-:W-:Y:S01]  /*11a0*/  USHF.R.S32.HI UR44, URZ, 0x1f, UR18 ;  /* 0x0000001f3f2c7899 */ /* 0x000fe20008011412 */
[----:B------:R-:W-:Y:S01]  /*11b0*/  SHF.R.U32.HI R150, RZ, 0x3, R120 ;  /* 0x00000003ff967819 */ /* 0x000fe20000011678 */
[----:B------:R-:W-:Y:S01]  /*11c0*/  UIMAD UR5, UR10, UR18, URZ ;  /* 0x000000120a0572a4 */ /* 0x000fe2000f8e023f */
[----:B------:R-:W-:Y:S01]  /*11d0*/  IMAD.WIDE.U32 R2, R2, UR18, R122 ;  /* 0x0000001202027c25 */ /* 0x000fe2000f8e007a */
[----:B------:R-:W-:Y:S01]  /*11e0*/  UIADD3 UR27, UR27, UR52, URZ ;  /* 0x000000341b1b7290 */ /* 0x000fe2000fffe03f */
[----:B------:R-:W-:Y:S01]  /*11f0*/  LOP3.LUT R0, R129, R0, R150, 0xf6, !PT ;  /* 0x0000000081007212 */ /* 0x000fe200078ef696 */
[----:B------:R-:W-:Y:S01]  /*1200*/  UIMAD UR5, UR44, UR11, UR5 ;  /* 0x0000000b2c0572a4 */ /* 0x000fe2000f8e0205 */
[C---:B------:R-:W-:Y:S01]  /*1210*/  IMAD R10, R95.reuse, c[0x0][0x284], R10 ;  /* 0x0000a1005f0a7a24 */ /* 0x040fe200078e020a */
[C---:B------:R-:W-:Y:S01]  /*1220*/  IADD3 R144, R95.reuse, 0x30, RZ ;  /* 0x000000305f907810 */ /* 0x040fe20007ffe0ff */
[C---:B------:R-:W-:Y:S01]  /*1230*/  IMAD.WIDE.U32 R6, R95.reuse, c[0x0][0x280], R32 ;  /* 0x0000a0005f067a25 */ /* 0x040fe200078e0020 */
[----:B------:R-:W-:Y:S01]  /*1240*/  IADD3 R145, R95, 0x20, RZ ;  /* 0x000000205f917810 */ /* 0x000fe20007ffe0ff */
[----:B------:R-:W-:Y:S01]  /*1250*/  VOTEU.ANY UP1, P0 ;  /* 0x00000000003f7886 */ /* 0x000fe20000020100 */
[----:B------:R-:W-:Y:S01]  /*1260*/  IADD3 R3, R3, UR5, RZ ;  /* 0x0000000503037c10 */ /* 0x000fe2000fffe0ff */
[----:B------:R-:W-:Y:S01]  /*1270*/  IMAD.IADD R23, R7, 0x1, R10 ;  /* 0x0000000107177824 */ /* 0x000fe200078e020a */
[----:B------:R-:W-:Y:S01]  /*1280*/  ULDC UR42, c[0x0][0x294] ;  /* 0x0000a500002a7ab9 */ /* 0x000fe20000000800 */
[----:B------:R-:W-:Y:S01]  /*1290*/  IMAD.MOV.U32 R22, RZ, RZ, R6 ;  /* 0x000000ffff167224 */ /* 0x000fe200078e0006 */
[----:B------:R-:W-:Y:S01]  /*12a0*/  @UP1 UIMAD UR48, UR48, 0x30, URZ ;  /* 0x00000030303018a4 */ /* 0x000fe2000f8e023f */
[----:B------:R-:W-:Y:S01]  /*12b0*/  IMAD.WIDE.U32 R6, R95, c[0x0][0x280], R20 ;  /* 0x0000a0005f067a25 */ /* 0x000fe200078e0014 */
[----:B------:R-:W-:Y:S01]  /*12c0*/  USHF.L.U64.HI UR43, UR4, UR43, UR42 ;  /* 0x0000002b042b7299 */ /* 0x000fe2000801022a */
[----:B------:R-:W-:Y:S01]  /*12d0*/  SHF.R.S32.HI R82, RZ, 0x1f, R91 ;  /* 0x0000001fff527819 */ /* 0x000fe2000001145b */
[----:B------:R-:W-:Y:S01]  /*12e0*/  USHF.L.U64.HI UR45, UR4, UR45, UR42 ;  /* 0x0000002d042d7299 */ /* 0x000fe2000801022a */
[----:B------:R-:W-:Y:S01]  /*12f0*/  IMAD.IADD R19, R5, 0x1, R11 ;  /* 0x0000000105137824 */ /* 0x000fe200078e020b */
[----:B------:R-:W-:Y:S01]  /*1300*/  UIMAD.WIDE.U32 UR50, UR4, 0x30, URZ ;  /* 0x00000030043278a5 */ /* 0x000fe2000f8e003f */
[----:B------:R-:W-:Y:S01]  /*1310*/  IMAD.SHL.U32 R77, R0, 0x2, RZ ;  /* 0x00000002004d7824 */ /* 0x000fe200078e00ff */
[----:B------:R-:W-:Y:S01]  /*1320*/  USHF.L.U32 UR42, UR4, 0x5, URZ ;  /* 0x00000005042a7899 */ /* 0x000fe2000800063f */
[----:B------:R-:W-:Y:S01]  /*1330*/  IMAD.IADD R17, R10, 0x1, R7 ;  /* 0x000000010a117824 */ /* 0x000fe200078e0207 */
[----:B------:R-:W-:Y:S01]  /*1340*/  USHF.L.U32 UR44, UR4, 0x6, URZ ;  /* 0x00000006042c7899 */ /* 0x000fe2000800063f */
[----:B------:R-:W-:Y:S01]  /*1350*/  IMAD.MOV.U32 R7, RZ, RZ, c[0x0][0x238] ;  /* 0x00008e00ff077624 */ /* 0x000fe200078e00ff */
[----:B------:R-:W-:Y:S01]  /*1360*/  USHF.L.U32 UR47, UR4, 0x4, URZ ;  /* 0x00000004042f7899 */ /* 0x000fe2000800063f */
[----:B------:R-:W-:Y:S01]  /*1370*/  IMAD.MOV.U32 R16, RZ, RZ, R6 ;  /* 0x000000ffff107224 */ /* 0x000fe200078e0006 */
[----:B------:R-:W-:Y:S01]  /*1380*/  LEA.HI R82, R82, R91, RZ, 0x3 ;  /* 0x0000005b52527211 */ /* 0x000fe200078f18ff */
[----:B------:R-:W-:Y:S01]  /*1390*/  IMAD.MOV.U32 R6, RZ, RZ, c[0x0][0x23c] ;  /* 0x00008f00ff067624 */ /* 0x000fe200078e00ff */
[----:B------:R-:W-:Y:S01]  /*13a0*/  ULDC.64 UR4, c[0x0][0x1e8] ;  /* 0x00007a0000047ab9 */ /* 0x000fe20000000a00 */
[----:B------:R-:W-:Y:S01]  /*13b0*/  IMAD.WIDE.U32 R98, R98, c[0x0][0x268], R12 ;  /* 0x00009a0062627a25 */ /* 0x000fe200078e000c */
[----:B------:R-:W-:Y:S01]  /*13c0*/  SHF.R.S32.HI R12, RZ, 0x1f, R144 ;  /* 0x0000001fff0c7819 */ /* 0x000fe20000011490 */
[----:B------:R-:W-:Y:S01]  /*13d0*/  UIMAD UR49, UR15, UR4, URZ ;  /* 0x000000040f3172a4 */ /* 0x000fe2000f8e023f */
[----:B------:R-:W-:Y:S01]  /*13e0*/  LOP3.LUT R82, R82, 0xfffffff8, RZ, 0xc0, !PT ;  /* 0xfffffff852527812 */ /* 0x000fe200078ec0ff */
[----:B------:R-:W-:Y:S01]  /*13f0*/  IMAD.SHL.U32 R13, R144, 0x40, RZ ;  /* 0x00000040900d7824 */ /* 0x000fe200078e00ff */
[----:B------:R-:W-:Y:S01]  /*1400*/  UIMAD.WIDE.U32 UR54, UR16, UR4, URZ ;  /* 0x00000004103672a5 */ /* 0x000fe2000f8e003f */
[----:B------:R-:W-:Y:S01]  /*1410*/  IMAD.MOV.U32 R152, RZ, RZ, c[0x0][0x2b8] ;  /* 0x0000ae00ff987624 */ /* 0x000fe200078e00ff */
[----:B------:R-:W-:Y:S01]  /*1420*/  UIMAD UR49, UR16, UR5, UR49 ;  /* 0x00000005103172a4 */ /* 0x000fe2000f8e0231 */
[----:B------:R-:W-:Y:S01]  /*1430*/  IMAD.MOV.U32 R151, RZ, RZ, c[0x0][0x27c] ;  /* 0x00009f00ff977624 */ /* 0x000fe200078e00ff */
[----:B------:R-:W-:Y:S01]  /*1440*/  LOP3.LUT R121, R13, 0x1c0, RZ, 0xc0, !PT ;  /* 0x000001c00d797812 */ /* 0x000fe200078ec0ff */
[----:B------:R-:W-:Y:S01]  /*1450*/  ULDC.64 UR4, c[0x0][0x210] ;  /* 0x0000840000047ab9 */ /* 0x000fe20000000a00 */
[----:B------:R-:W-:Y:S01]  /*1460*/  IMAD.MOV.U32 R143, RZ, RZ, c[0x0][0x27c] ;  /* 0x00009f00ff8f7624 */ /* 0x000fe200078e00ff */
[----:B------:R-:W-:Y:S01]  /*1470*/  UIMAD UR52, UR15, UR4, URZ ;  /* 0x000000040f3472a4 */ /* 0x000fe2000f8e023f */
[----:B------:R-:W-:Y:S01]  /*1480*/  SHF.R.U32.HI R147, RZ, 0x3, R121 ;  /* 0x00000003ff937819 */ /* 0x000fe20000011679 */
[----:B------:R-:W-:Y:S01]  /*1490*/  UIMAD.WIDE.U32 UR56, UR16, UR4, URZ ;  /* 0x00000004103872a5 */ /* 0x000fe2000f8e003f */
[C---:B------:R-:W-:Y:S01]  /*14a0*/  IMAD.WIDE.U32 R106, R142.reuse, c[0x0][0x280], R22 ;  /* 0x0000a0008e6a7a25 */ /* 0x040fe200078e0016 */
[----:B------:R-:W-:Y:S01]  /*14b0*/  UIMAD UR52, UR16, UR5, UR52 ;  /* 0x00000005103472a4 */ /* 0x000fe2000f8e0234 */
[----:B------:R-:W-:Y:S01]  /*14c0*/  P2R R140, PR, RZ, 0x20 ;  /* 0x00000020ff8c7803 */ /* 0x000fe20000000000 */
[----:B------:R-:W-:Y:S01]  /*14d0*/  UIADD3 UR25, UR37, UR25, URZ ;  /* 0x0000001925197290 */ /* 0x000fe2000fffe03f */
[C---:B------:R-:W-:Y:S01]  /*14e0*/  IMAD.WIDE.U32 R104, R142.reuse, c[0x0][0x290], R18 ;  /* 0x0000a4008e687a25 */ /* 0x040fe200078e0012 */
[----:B------:R-:W-:Y:S01]  /*14f0*/  ULDC.64 UR4, c[0x0][0x268] ;  /* 0x00009a0000047ab9 */ /* 0x000fe20000000a00 */
[----:B------:R-:W-:Y:S01]  /*1500*/  P2R R141, PR, RZ, 0x40 ;  /* 0x00000040ff8d7803 */ /* 0x000fe20000000000 */
[----:B------:R-:W-:Y:S01]  /*1510*/  UIMAD UR4, UR38, UR4, URZ ;  /* 0x00000004260472a4 */ /* 0x000fe2000f8e023f */
[----:B------:R-:W-:Y:S01]  /*1520*/  IMAD.WIDE.U32 R102, R142, c[0x0][0x280], R16 ;  /* 0x0000a0008e667a25 */ /* 0x000fe200078e0010 */
[----:B------:R-:W-:Y:S01]  /*1530*/  IADD3 R137, R26, UR22, RZ ;  /* 0x000000161a897c10 */ /* 0x000fe2000fffe0ff */
[----:B------:R-:W-:Y:S01]  /*1540*/  UIADD3 UR41, UR51, UR41, URZ ;  /* 0x0000002933297290 */ /* 0x000fe2000fffe03f */
[----:B------:R-:W-:Y:S01]  /*1550*/  IADD3 R34, R32, 0x20, RZ ;  /* 0x0000002020227810 */ /* 0x000fe20007ffe0ff */
[----:B------:R-:W-:Y:S01]  /*1560*/  UIMAD UR39, UR39, UR5, UR4 ;  /* 0x00000005272772a4 */ /* 0x000fe2000f8e0204 */
[----:B------:R-:W-:Y:S01]  /*1570*/  IMAD.SHL.U32 R143, R143, 0x2, RZ ;  /* 0x000000028f8f7824 */ /* 0x000fe200078e00ff */
[----:B------:R-:W-:Y:S01]  /*1580*/  SHF.R.S32.HI R92, RZ, 0x1f, R82 ;  /* 0x0000001fff5c7819 */ /* 0x000fe20000011452 */
[----:B------:R-:W-:Y:S01]  /*1590*/  ULDC.64 UR4, c[0x0][0x2b0] ;  /* 0x0000ac0000047ab9 */ /* 0x000fe20000000a00 */
[----:B------:R-:W-:Y:S01]  /*15a0*/  IMAD.U32 R90, RZ, RZ, UR18 ;  /* 0x00000012ff5a7e24 */ /* 0x000fe2000f8e00ff */
[----:B------:R-:W-:Y:S01]  /*15b0*/  UIADD3 UR49, UR55, UR49, URZ ;  /* 0x0000003137317290 */ /* 0x000fe2000fffe03f */
[----:B------:R-:W-:Y:S01]  /*15c0*/  IMAD R117, R25, 0x10, R95 ;  /* 0x0000001019757824 */ /* 0x000fe200078e025f */
[----:B------:R-:W-:Y:S01]  /*15d0*/  IADD3 R108, R99, UR39, RZ ;  /* 0x00000027636c7c10 */ /* 0x000fe2000fffe0ff */
[----:B------:R-:W-:Y:S01]  /*15e0*/  UIADD3 UR52, UR57, UR52, URZ ;  /* 0x0000003439347290 */ /* 0x000fe2000fffe03f */
[----:B---3--:R1:W3:Y:S01]  /*15f0*/  @P4 R2UR UR46, R9 ;  /* 0x00000000092e43c2 */ /* 0x0082e200000e0000 */
[----:B------:R-:W-:-:S04]  /*1600*/  @P3 LEA R4, P4, R2, c[0x0][0x220], 0x1 ;  /* 0x0000880002043a11 */ /* 0x000fc800078808ff */
[----:B------:R-:W-:Y:S02]  /*1610*/  @P3 LEA.HI.X R5, R2, c[0x0][0x224], R3, 0x1, P4 ;  /* 0x0000890002053a11 */ /* 0x000fe400020f0c03 */
[----:B------:R-:W-:-:S03]  /*1620*/  ISETP.GE.AND P4, PT, R20, c[0x0][0x27c], PT ;  /* 0x00009f0014007a0c */ /* 0x000fc60003f86270 */
[----:B------:R-:W-:Y:S01]  /*1630*/  @!PT LDS RZ, [RZ] ;  /* 0x00000000fffff984 */ /* 0x000fe20000000800 */
[----:B------:R-:W-:Y:S01]  /*1640*/  @!PT LDS RZ, [RZ] ;  /* 0x00000000fffff984 */ /* 0x000fe20000000800 */
[----:B------:R-:W-:Y:S01]  /*1650*/  @!PT LDS RZ, [RZ] ;  /* 0x00000000fffff984 */ /* 0x000fe20000000800 */
[----:B------:R4:W-:Y:S01]  /*1660*/  @P3 LDGSTS.E.BYPASS.LTC128B.128 [R77+0x4100], [R4.64], !P6 ;  /* 0x04100000044d3fae */ /* 0x0009e2000f101d62 */
[----:B------:R-:W-:-:S03]  /*1670*/  P2R R139, PR, RZ, 0x10 ;  /* 0x00000010ff8b7803 */ /* 0x000fc60000000000 */
[----:B------:R4:W-:Y:S01]  /*1680*/  @P3 LDGSTS.E.BYPASS.LTC128B.128 [R77+0x6100], [R4.64+0x80], !P5 ;  /* 0x06100080044d3fae */ /* 0x0009e2000e901d62 */
[----:B------:R-:W-:-:S04]  /*1690*/  @P2 LEA R0, P3, R7, R2, 0x4 ;  /* 0x0000000207002211 */ /* 0x000fc800078620ff */
[----:B------:R-:W-:Y:S01]  /*16a0*/  @P2 LEA.HI.X R6, R7, R3, R6, 0x4, P3 ;  /* 0x0000000307062211 */ /* 0x000fe200018f2406 */
[----:B-1----:R-:W-:Y:S01]  /*16b0*/  IMAD.WIDE.U32 R8, R95, c[0x0][0x290], R20 ;  /* 0x0000a4005f087a25 */ /* 0x002fe200078e0014 */
[----:B---3--:R-:W-:Y:S02]  /*16c0*/  @UP0 USHF.R.S32.HI UR59, URZ, 0x1f, UR46 ;  /* 0x0000001f3f3b0899 */ /* 0x008fe4000801142e */
[----:B------:R-:W-:Y:S01]  /*16d0*/  @UP0 UMOV UR58, UR46 ;  /* 0x0000002e003a0c82 */ /* 0x000fe20008000000 */
[----:B------:R-:W-:Y:S01]  /*16e0*/  IMAD.MOV.U32 R14, RZ, RZ, R8 ;  /* 0x000000ffff0e7224 */ /* 0x000fe200078e0008 */
[C---:B------:R-:W-:Y:S01]  /*16f0*/  @P2 LEA R8, P3, R0.reuse, c[0x0][0x220], 0x1 ;  /* 0x0000880000082a11 */ /* 0x040fe200078608ff */
[----:B------:R-:W-:Y:S01]  /*1700*/  IMAD.IADD R15, R11, 0x1, R9 ;  /* 0x000000010b0f7824 */ /* 0x000fe200078e0209 */
[----:B------:R-:W-:Y:S01]  /*1710*/  SHF.R.S32.HI R11, RZ, 0x1f, R146 ;  /* 0x0000001fff0b7819 */ /* 0x000fe20000011492 */
[----:B------:R-:W-:Y:S01]  /*1720*/  @!UP0 UMOV UR59, UR33 ;  /* 0x00000021003b8c82 */ /* 0x000fe20008000000 */
[----:B------:R-:W-:Y:S01]  /*1730*/  @P2 LEA.HI.X R9, R0, c[0x0][0x224], R6, 0x1, P3 ;  /* 0x0000890000092a11 */ /* 0x000fe200018f0c06 */
[----:B------:R-:W-:Y:S01]  /*1740*/  UIMAD UR33, UR59, UR4, URZ ;  /* 0x000000043b2172a4 */ /* 0x000fe2000f8e023f */
[----:B------:R-:W-:Y:S01]  /*1750*/  @P1 IADD3 R0, P3, R2, UR26, RZ ;  /* 0x0000001a02001c10 */ /* 0x000fe2000ff7e0ff */
[----:B------:R-:W-:Y:S01]  /*1760*/  IMAD.WIDE.U32 R100, R142, c[0x0][0x290], R14 ;  /* 0x0000a4008e647a25 */ /* 0x000fe200078e000e */
[----:B------:R-:W-:Y:S01]  /*1770*/  LEA.HI R11, R11, R146, RZ, 0x3 ;  /* 0x000000920b0b7211 */ /* 0x000fe200078f18ff */
[----:B------:R1:W-:Y:S01]  /*1780*/  @P2 LDGSTS.E.BYPASS.LTC128B.128 [R77+0x4900], [R8.64], !P6 ;  /* 0x04900000084d2fae */ /* 0x0003e2000f101d62 */
[----:B------:R-:W-:-:S02]  /*1790*/  @!UP0 UMOV UR58, UR24 ;  /* 0x00000018003a8c82 */ /* 0x000fc40008000000 */
[----:B------:R-:W-:Y:S01]  /*17a0*/  UIMAD.WIDE.U32 UR60, UR58, UR4, URZ ;  /* 0x000000043a3c72a5 */ /* 0x000fe2000f8e003f */
[----:B----4-:R-:W-:Y:S01]  /*17b0*/  SEL R4, RZ, c[0x0][0x27c], !P4 ;  /* 0x00009f00ff047a07 */ /* 0x010fe20006000000 */
[----:B------:R1:W-:Y:S01]  /*17c0*/  @P2 LDGSTS.E.BYPASS.LTC128B.128 [R77+0x6900], [R8.64+0x80], !P5 ;  /* 0x06900080084d2fae */ /* 0x0003e2000e901d62 */
[----:B------:R-:W-:Y:S02]  /*17d0*/  UIMAD UR5, UR58, UR5, UR33 ;  /* 0x000000053a0572a4 */ /* 0x000fe4000f8e0221 */
[----:B------:R-:W-:Y:S01]  /*17e0*/  UIADD3 UR26, UP0, UR26, 0x80, URZ ;  /* 0x000000801a1a7890 */ /* 0x000fe2000ff1e03f */
[----:B------:R-:W-:Y:S01]  /*17f0*/  IMAD.IADD R4, R20, 0x1, R4 ;  /* 0x0000000114047824 */ /* 0x000fe200078e0204 */
[----:B------:R-:W-:Y:S02]  /*1800*/  UIADD3 UR5, UR61, UR5, URZ ;  /* 0x000000053d057290 */ /* 0x000fe4000fffe03f */
[----:B------:R-:W-:Y:S02]  /*1810*/  ULDC.U8 UR4, c[0x0][0x298] ;  /* 0x0000a60000047ab9 */ /* 0x000fe40000000000 */
[----:B------:R-:W-:-:S04]  /*1820*/  SHF.R.S32.HI R5, RZ, 0x1f, R4 ;  /* 0x0000001fff057819 */ /* 0x000fc80000011404 */
[CC--:B------:R-:W-:Y:S02]  /*1830*/  LEA.HI R10, R5.reuse, R4.reuse, RZ, 0x3 ;  /* 0x00000004050a7211 */ /* 0x0c0fe400078f18ff */
[----:B------:R-:W-:Y:S01]  /*1840*/  LEA.HI R24, R5, R4, RZ, 0x6 ;  /* 0x0000000405187211 */ /* 0x000fe200078f30ff */
[----:B------:R-:W-:Y:S01]  /*1850*/  IMAD.SHL.U32 R5, R145, 0x40, RZ ;  /* 0x0000004091057824 */ /* 0x000fe200078e00ff */
[----:B------:R-:W-:Y:S01]  /*1860*/  @P1 IADD3.X R4, R3, UR27, RZ, P3, !PT ;  /* 0x0000001b03041c10 */ /* 0x000fe20009ffe4ff */
[----:B------:R-:W-:Y:S01]  /*1870*/  @P0 IMAD.WIDE.U32 R2, R7, 0x30, R2 ;  /* 0x0000003007020825 */ /* 0x000fe200078e0002 */
[C---:B------:R-:W-:Y:S01]  /*1880*/  @P1 LEA R6, P3, R0.reuse, c[0x0][0x220], 0x1 ;  /* 0x0000880000061a11 */ /* 0x040fe200078608ff */
[----:B------:R-:W-:Y:S01]  /*1890*/  UIADD3.X UR27, URZ, UR27, URZ, UP0, !UPT ;  /* 0x0000001b3f1b7290 */ /* 0x000fe200087fe43f */
[----:B------:R-:W-:Y:S01]  /*18a0*/  LOP3.LUT R124, R5, 0x1c0, RZ, 0xc0, !PT ;  /* 0x000001c0057c7812 */ /* 0x000fe200078ec0ff */
[----:B------:R-:W-:Y:S01]  /*18b0*/  IMAD.SHL.U32 R5, R11, 0x40, RZ ;  /* 0x000000400b057824 */ /* 0x000fe200078e00ff */
[----:B------:R-:W-:Y:S01]  /*18c0*/  @P1 LEA.HI.X R7, R0, c[0x0][0x224], R4, 0x1, P3 ;  /* 0x0000890000071a11 */ /* 0x000fe200018f0c04 */
[----:B------:R-:W-:Y:S01]  /*18d0*/  IMAD.SHL.U32 R0, R146, 0x40, RZ ;  /* 0x0000004092007824 */ /* 0x000fe200078e00ff */
[----:B------:R-:W-:-:S02]  /*18e0*/  SHF.R.S32.HI R4, RZ, 0x1f, R145 ;  /* 0x0000001fff047819 */ /* 0x000fc40000011491 */
[----:B------:R-:W-:Y:S01]  /*18f0*/  LOP3.LUT R132, R5, 0xfffffe00, RZ, 0xc0, !PT ;  /* 0xfffffe0005847812 */ /* 0x000fe200078ec0ff */
[----:B------:R1:W-:Y:S01]  /*1900*/  @P1 LDGSTS.E.BYPASS.LTC128B.128 [R77+0x5100], [R6.64], !P6 ;  /* 0x05100000064d1fae */ /* 0x0003e2000f101d62 */
[----:B------:R-:W-:Y:S02]  /*1910*/  LOP3.LUT R125, R0, 0x1c0, RZ, 0xc0, !PT ;  /* 0x000001c0007d7812 */ /* 0x000fe400078ec0ff */
[----:B------:R-:W-:Y:S01]  /*1920*/  LEA.HI R0, R12, R144, RZ, 0x3 ;  /* 0x000000900c007211 */ /* 0x000fe200078f18ff */
[----:B------:R1:W-:Y:S01]  /*1930*/  @P1 LDGSTS.E.BYPASS.LTC128B.128 [R77+0x7100], [R6.64+0x80], !P5 ;  /* 0x07100080064d1fae */ /* 0x0003e2000e901d62 */
[----:B------:R-:W-:Y:S02]  /*1940*/  LEA.HI R4, R4, R145, RZ, 0x3 ;  /* 0x0000009104047211 */ /* 0x000fe400078f18ff */
[----:B------:R-:W-:Y:S01]  /*1950*/  SHF.R.U32.HI R149, RZ, 0x3, R125 ;  /* 0x00000003ff957819 */ /* 0x000fe2000001167d */
[----:B------:R-:W-:Y:S01]  /*1960*/  IMAD.SHL.U32 R0, R0, 0x40, RZ ;  /* 0x0000004000007824 */ /* 0x000fe200078e00ff */
[----:B------:R-:W-:Y:S01]  /*1970*/  LOP3.LUT R5, R120, 0x38, R10, 0xf8, !PT ;  /* 0x0000003878057812 */ /* 0x000fe200078ef80a */
[----:B------:R-:W-:Y:S01]  /*1980*/  IMAD.SHL.U32 R4, R4, 0x40, RZ ;  /* 0x0000004004047824 */ /* 0x000fe200078e00ff */
[----:B------:R-:W-:-:S02]  /*1990*/  @P0 IADD3 R3, R3, UR48, RZ ;  /* 0x0000003003030c10 */ /* 0x000fc4000fffe0ff */
[----:B------:R-:W-:Y:S01]  /*19a0*/  LOP3.LUT R130, R0, 0xfffffe00, RZ, 0xc0, !PT ;  /* 0xfffffe0000827812 */ /* 0x000fe200078ec0ff */
[----:B------:R-:W-:Y:S01]  /*19b0*/  IMAD.SHL.U32 R0, R24, 0x40, RZ ;  /* 0x0000004018007824 */ /* 0x000fe200078e00ff */
[----:B------:R-:W-:Y:S02]  /*19c0*/  LOP3.LUT R131, R4, 0xfffffe00, RZ, 0xc0, !PT ;  /* 0xfffffe0004837812 */ /* 0x000fe400078ec0ff */
[----:B------:R-:W-:Y:S02]  /*19d0*/  LOP3.LUT R4, R125, 0x38, R10, 0xf8, !PT ;  /* 0x000000387d047812 */ /* 0x000fe400078ef80a */
[----:B------:R-:W-:Y:S02]  /*19e0*/  LOP3.LUT R0, R0, 0xfffff000, RZ, 0xc0, !PT ;  /* 0xfffff00000007812 */ /* 0x000fe400078ec0ff */
[----:B------:R-:W-:Y:S02]  /*19f0*/  LOP3.LUT R4, R4, R149, RZ, 0x3c, !PT ;  /* 0x0000009504047212 */ /* 0x000fe400078e3cff */
[----:B------:R-:W-:-:S02]  /*1a00*/  LOP3.LUT R5, R5, R150, RZ, 0x3c, !PT ;  /* 0x0000009605057212 */ /* 0x000fc400078e3cff */
[-C--:B------:R-:W-:Y:S02]  /*1a10*/  IADD3 R13, R4, R0.reuse, R132 ;  /* 0x00000000040d7210 */ /* 0x080fe40007ffe084 */
[C---:B------:R-:W-:Y:S02]  /*1a20*/  @P0 LEA R4, P3, R2.reuse, c[0x0][0x220], 0x1 ;  /* 0x0000880002040a11 */ /* 0x040fe400078608ff */
[----:B------:R-:W-:Y:S01]  /*1a30*/  IADD3 R24, R5, R0, R129 ;  /* 0x0000000005187210 */ /* 0x000fe20007ffe081 */
[----:B------:R-:W-:Y:S01]  /*1a40*/  IMAD.SHL.U32 R135, R13, 0x2, RZ ;  /* 0x000000020d877824 */ /* 0x000fe200078e00ff */
[----:B------:R-:W-:Y:S02]  /*1a50*/  @P0 LEA.HI.X R5, R2, c[0x0][0x224], R3, 0x1, P3 ;  /* 0x0000890002050a11 */ /* 0x000fe400018f0c03 */
[----:B------:R-:W-:Y:S01]  /*1a60*/  SHF.R.U32.HI R148, RZ, 0x3, R124 ;  /* 0x00000003ff947819 */ /* 0x000fe2000001167c */
[----:B------:R-:W-:Y:S01]  /*1a70*/  IMAD.SHL.U32 R136, R24, 0x2, RZ ;  /* 0x0000000218887824 */ /* 0x000fe200078e00ff */
[--C-:B------:R-:W-:Y:S01]  /*1a80*/  LOP3.LUT R12, R124, 0x38, R10.reuse, 0xf8, !PT ;  /* 0x000000387c0c7812 */ /* 0x100fe200078ef80a */
[----:B------:R1:W-:Y:S01]  /*1a90*/  @P0 LDGSTS.E.BYPASS.LTC128B.128 [R77+0x5900], [R4.64], !P6 ;  /* 0x05900000044d0fae */ /* 0x0003e2000f101d62 */
[----:B------:R-:W-:-:S02]  /*1aa0*/  LOP3.LUT R11, R121, 0x38, R10, 0xf8, !PT ;  /* 0x00000038790b7812 */ /* 0x000fc400078ef80a */
[----:B------:R-:W-:Y:S01]  /*1ab0*/  LOP3.LUT R12, R12, R148, RZ, 0x3c, !PT ;  /* 0x000000940c0c7212 */ /* 0x000fe200078e3cff */
[----:B------:R1:W-:Y:S01]  /*1ac0*/  @P0 LDGSTS.E.BYPASS.LTC128B.128 [R77+0x7900], [R4.64+0x80], !P5 ;  /* 0x07900080044d0fae */ /* 0x0003e2000e901d62 */
[----:B------:R-:W-:Y:S02]  /*1ad0*/  LOP3.LUT R11, R11, R147, RZ, 0x3c, !PT ;  /* 0x000000930b0b7212 */ /* 0x000fe400078e3cff */
[-C--:B------:R-:W-:Y:S01]  /*1ae0*/  IADD3 R12, R12, R0.reuse, R131 ;  /* 0x000000000c0c7210 */ /* 0x080fe20007ffe083 */
[----:B------:R-:W0:Y:S01]  /*1af0*/  LDGDEPBAR ;  /* 0x00000000000079af */ /* 0x000e220000000000 */
[----:B------:R-:W-:Y:S02]  /*1b00*/  IADD3 R11, R11, R0, R130 ;  /* 0x000000000b0b7210 */ /* 0x000fe40007ffe082 */
[----:B------:R-:W-:Y:S01]  /*1b10*/  SHF.R.S32.HI R0, RZ, 0x1f, R142 ;  /* 0x0000001fff007819 */ /* 0x000fe2000001148e */
[----:B------:R-:W-:Y:S01]  /*1b20*/  IMAD.SHL.U32 R134, R12, 0x2, RZ ;  /* 0x000000020c867824 */ /* 0x000fe200078e00ff */
[----:B------:R-:W-:Y:S01]  /*1b30*/  LOP3.LUT R93, R10, 0xfffffff8, RZ, 0xc0, !PT ;  /* 0xfffffff80a5d7812 */ /* 0x000fe200078ec0ff */
[----:B------:R-:W-:Y:S01]  /*1b40*/  IMAD.SHL.U32 R133, R11, 0x2, RZ ;  /* 0x000000020b857824 */ /* 0x000fe200078e00ff */
[----:B------:R-:W-:Y:S01]  /*1b50*/  BAR.SYNC.DEFER_BLOCKING 0x0 ;  /* 0x0000000000007b1d */ /* 0x000fe20000010000 */
[----:B------:R-:W-:Y:S01]  /*1b60*/  IMAD R2, R0, c[0x0][0x280], RZ ;  /* 0x0000a00000027a24 */ /* 0x000fe200078e02ff */
[----:B------:R-:W-:Y:S01]  /*1b70*/  ISETP.GE.AND P5, PT, R20, c[0x0][0x1d4], PT ;  /* 0x0000750014007a0c */ /* 0x000fe20003fa6270 */
[----:B------:R-:W-:Y:S01]  /*1b80*/  IMAD R0, R0, c[0x0][0x290], RZ ;  /* 0x0000a40000007a24 */ /* 0x000fe200078e02ff */
[----:B------:R-:W-:Y:S01]  /*1b90*/  SHF.R.S32.HI R114, RZ, 0x3, R10 ;  /* 0x00000003ff727819 */ /* 0x000fe2000001140a */
[C---:B------:R-:W-:Y:S01]  /*1ba0*/  IMAD R2, R142.reuse, c[0x0][0x284], R2 ;  /* 0x0000a1008e027a24 */ /* 0x040fe200078e0202 */
[----:B------:R-:W-:Y:S01]  /*1bb0*/  SHF.R.S32.HI R110, RZ, 0x1f, R93 ;  /* 0x0000001fff6e7819 */ /* 0x000fe2000001145d */
[----:B------:R-:W-:Y:S01]  /*1bc0*/  IMAD R0, R142, c[0x0][0x294], R0 ;  /* 0x0000a5008e007a24 */ /* 0x000fe200078e0200 */
[----:B------:R-:W-:Y:S01]  /*1bd0*/  ISETP.NE.AND P1, PT, R152, 0x1, PT ;  /* 0x000000019800780c */ /* 0x000fe20003f25270 */
[----:B------:R-:W-:Y:S01]  /*1be0*/  IMAD.IADD R113, R107, 0x1, R2 ;  /* 0x000000016b717824 */ /* 0x000fe200078e0202 */
[----:B------:R-:W-:Y:S01]  /*1bf0*/  ISETP.GE.AND P0, PT, R151, 0x1, PT ;  /* 0x000000019700780c */ /* 0x000fe20003f06270 */
[----:B------:R-:W-:-:S02]  /*1c00*/  IMAD.IADD R111, R2, 0x1, R103 ;  /* 0x00000001026f7824 */ /* 0x000fc400078e0267 */
[----:B------:R-:W-:Y:S02]  /*1c10*/  IMAD.IADD R112, R105, 0x1, R0 ;  /* 0x0000000169707824 */ /* 0x000fe400078e0200 */
[----:B------:R-:W-:Y:S02]  /*1c20*/  IMAD.IADD R109, R0, 0x1, R101 ;  /* 0x00000001006d7824 */ /* 0x000fe400078e0265 */
.L_x_850:
        /* <DEDUP_REMOVED lines=10> */
[----:B-1----:R-:W-:Y:S04]  /*1cd0*/  IMAD.MOV.U32 R4, RZ, RZ, R0 ;  /* 0x000000ffff047224 */ /* 0x002fe800078e0000 */
[----:B------:R-:W-:Y:S05]  /*1ce0*/  @P1 IMAD.HI.U32 R2, R0, c[0x0][0x2bc], RZ ;  /* 0x0000af0000021a27 */ /* 0x000fea00078e00ff */
[----:B------:R-:W-:Y:S04]  /*1cf0*/  @P1 SHF.R.U32.HI R4, RZ, c[0x0][0x2c0], R2 ;  /* 0x0000b000ff041a19 */ /* 0x000fe80000011602 */
[C---:B------:R-:W-:Y:S04]  /*1d00*/  @!P0 IADD3 R3, P1, R4.reuse, UR60, RZ ;  /* 0x0000003c04038c10 */ /* 0x040fe8000ff3e0ff */
[----:B------:R-:W-:Y:S02]  /*1d10*/  @!P0 LEA.HI.X.SX32 R5, R4, UR5, 0x1, P1 ;  /* 0x0000000504058c11 */ /* 0x000fe400088f0eff */
[C---:B------:R-:W-:Y:S04]  /*1d20*/  @!P0 LEA R2, P1, R3.reuse, c[0x0][0x2a0], 0x2 ;  /* 0x0000a80003028a11 */ /* 0x040fe800078210ff */
[----:B------:R-:W-:Y:S05]  /*1d30*/  @!P0 LEA.HI.X R3, R3, c[0x0][0x2a4], R5, 0x2, P1 ;  /* 0x0000a90003038a11 */ /* 0x000fea00008f1405 */
[----:B------:R1:W3:Y:S04]  /*1d40*/  @!P0 LDG.E R94, [R2.64] ;  /* 0x00000022025e8981 */ /* 0x0002e8000c1e1900 */
[----:B------:R-:W-:Y:S01]  /*1d50*/  BAR.SYNC.DEFER_BLOCKING 0x0 ;  /* 0x0000000000007b1d */ /* 0x000fe20000010000 */
[----:B-1----:R-:W-:Y:S04]  /*1d60*/  IMAD.MOV R2, RZ, RZ, -R4 ;  /* 0x000000ffff027224 */ /* 0x002fe800078e0a04 */
[----:B------:R-:W-:Y:S04]  /*1d70*/  IMAD R96, R2, c[0x0][0x2b8], R0 ;  /* 0x0000ae0002607a24 */ /* 0x000fe800078e0200 */
[C---:B------:R-:W-:Y:S01]  /*1d80*/  IMAD.WIDE.U32 R2, R96.reuse, c[0x0][0x1e0], RZ ;  /* 0x0000780060027a25 */ /* 0x040fe200078e00ff */
[----:B------:R-:W-:Y:S05]  /*1d90*/  SHF.R.S32.HI R115, RZ, 0x1f, R96 ;  /* 0x0000001fff737819 */ /* 0x000fea0000011460 */
[----:B------:R-:W-:Y:S04]  /*1da0*/  IMAD R0, R115, c[0x0][0x1e0], RZ ;  /* 0x0000780073007a24 */ /* 0x000fe800078e02ff */
[----:B------:R-:W-:Y:S04]  /*1db0*/  IMAD R0, R96, c[0x0][0x1e4], R0 ;  /* 0x0000790060007a24 */ /* 0x000fe800078e0200 */
[----:B------:R-:W-:Y:S01]  /*1dc0*/  IMAD.IADD R3, R3, 0x1, R0 ;  /* 0x0000000103037824 */ /* 0x000fe200078e0200 */
[----:B---3--:R-:W-:Y:S03]  /*1dd0*/  SHF.R.S32.HI R116, RZ, 0x1f, R94 ;  /* 0x0000001fff747819 */ /* 0x008fe6000001145e */
[----:B------:R-:W-:Y:S04]  /*1de0*/  IMAD.WIDE.U32 R2, R94, c[0x0][0x1f0], R2 ;  /* 0x00007c005e027a25 */ /* 0x000fe800078e0002 */
[----:B------:R-:W-:Y:S01]  /*1df0*/  IMAD R4, R116, c[0x0][0x1f0], RZ ;  /* 0x00007c0074047a24 */ /* 0x000fe200078e02ff */
[----:B------:R-:W-:Y:S03]  /*1e00*/  IADD3 R0, P0, R2, UR54, RZ ;  /* 0x0000003602007c10 */ /* 0x000fe6000ff1e0ff */
[----:B------:R-:W-:Y:S05]  /*1e10*/  IMAD R4, R94, c[0x0][0x1f4], R4 ;  /* 0x00007d005e047a24 */ /* 0x000fea00078e0204 */
[----:B------:R-:W-:Y:S02]  /*1e20*/  IADD3.X R2, R3, UR49, R4, P0, !PT ;  /* 0x0000003103027c10 */ /* 0x000fe400087fe404 */
[C---:B--2---:R-:W-:Y:S04]  /*1e30*/  LEA R88, P0, R0.reuse, c[0x0][0x1c8], 0x1 ;  /* 0x0000720000587a11 */ /* 0x044fe800078008ff */
[----:B------:R-:W-:Y:S01]  /*1e40*/  LEA.HI.X R87, R0, c[0x0][0x1cc], R2, 0x1, P0 ;  /* 0x0000730000577a11 */ /* 0x000fe200000f0c02 */
[----:B------:R-:W-:-:S05]  /*1e50*/  @!P2 BRA `(.L_x_805) ;  /* 0x00004e700000a947 */ /* 0x000fca0003800000 */
[C---:B------:R-:W-:Y:S01]  /*1e60*/  IMAD R3, R90.reuse, UR29, RZ ;  /* 0x0000001d5a037c24 */ /* 0x040fe2000f8e02ff */
[----:B------:R-:W-:Y:S01]  /*1e70*/  ISETP.NE.AND P0, PT, RZ, UR4, PT ;  /* 0x00000004ff007c0c */ /* 0x000fe2000bf05270 */
[C---:B------:R-:W-:Y:S01]  /*1e80*/  IMAD R2, R90.reuse, UR43, RZ ;  /* 0x0000002b5a027c24 */ /* 0x040fe2000f8e02ff */
[----:B------:R-:W-:Y:S01]  /*1e90*/  SHF.R.S32.HI R0, RZ, 0x1f, R90 ;  /* 0x0000001fff007819 */ /* 0x000fe2000001145a */
[----:B------:R-:W-:Y:S04]  /*1ea0*/  IMAD.WIDE.U32 R36, R90, UR30, RZ ;  /* 0x0000001e5a247c25 */ /* 0x000fe8000f8e00ff */
[C---:B------:R-:W-:Y:S02]  /*1eb0*/  IMAD R3, R0.reuse, UR30, R3 ;  /* 0x0000001e00037c24 */ /* 0x040fe4000f8e0203 */
[----:B------:R-:W-:Y:S01]  /*1ec0*/  IMAD R0, R0, UR44, R2 ;  /* 0x0000002c00007c24 */ /* 0x000fe2000f8e0202 */
[----:B------:R-:W-:Y:S01]  /*1ed0*/  IADD3 R2, -R97, UR21, RZ ;  /* 0x0000001561027c10 */ /* 0x000fe2000fffe1ff */
[----:B------:R-:W-:Y:S01]  /*1ee0*/  IMAD.WIDE.U32 R68, R90, UR44, RZ ;  /* 0x0000002c5a447c25 */ /* 0x000fe2000f8e00ff */
        /* <DEDUP_REMOVED lines=32> */
.L_x_808:
[----:B------:R-:W-:Y:S05]  /*20f0*/  BSYNC B0 ;  /* 0x0000000000007941 */ /* 0x000fea0003800000 */
.L_x_807:
        /* <DEDUP_REMOVED lines=39> */
.L_x_810:
[----:B------:R-:W-:Y:S05]  /*2370*/  BSYNC B0 ;  /* 0x0000000000007941 */ /* 0x000fea0003800000 */
.L_x_809:
        /* <DEDUP_REMOVED lines=40> */
.L_x_812:
[----:B------:R-:W-:Y:S05]  /*2600*/  BSYNC B0 ;  /* 0x0000000000007941 */ /* 0x000fea0003800000 */
.L_x_811:
        /* <DEDUP_REMOVED lines=38> */
.L_x_814:
[----:B------:R-:W-:Y:S05]  /*2870*/  BSYNC B0 ;  /* 0x0000000000007941 */ /* 0x000fea0003800000 */
.L_x_813:
[----:B-1---5:R-:W-:Y:S01]  /*2880*/  MOV R4, R54 ;  /* 0x0000003600047202 */ /* 0x022fe20000000f00 */
[----:B------:R1:W3:Y:S01]  /*2890*/  SHFL.IDX PT, R68, R87, RZ, 0x181f ;  /* 0x00181fff57447589 */ /* 0x0002e200000e0000 */
[----:B------:R-:W-:Y:S01]  /*28a0*/  IMAD.MOV.U32 R6, RZ, RZ, R56 ;  /* 0x000000ffff067224 */ /* 0x000fe200078e0038 */
[----:B------:R-:W-:Y:S01]  /*28b0*/  BSSY B1, `(.L_x_815) ;  /* 0x000007f000017945 */ /* 0x000fe20003800000 */
[----:B------:R-:W-:Y:S02]  /*28c0*/  IMAD.MOV.U32 R5, RZ, RZ, R57 ;  /* 0x000000ffff057224 */ /* 0x000fe400078e0039 */
[----:B------:R-:W-:Y:S01]  /*28d0*/  IMAD.MOV.U32 R0, RZ, RZ, R55 ;  /* 0x000000ffff007224 */ /* 0x000fe200078e0037 */
[----:B------:R1:W4:Y:S02]  /*28e0*/  SHFL.IDX PT, R65, R88, RZ, 0x181f ;  /* 0x00181fff58417589 */ /* 0x00032400000e0000 */
        /* <DEDUP_REMOVED lines=11> */
[C---:B----4-:R-:W-:Y:S01]  /*29a0*/  LEA R66, P0, R20.reuse, R65, 0x1 ;  /* 0x0000004114427211 */ /* 0x050fe200078008ff */
[----:B------:R-:W4:Y:S03]  /*29b0*/  LDS.128 R8, [R77+0x4100] ;  /* 0x004100004d087984 */ /* 0x000f260000000c00 */
        /* <DEDUP_REMOVED lines=52> */
.L_x_818:
[----:B------:R-:W-:Y:S05]  /*2d00*/  BSYNC B0 ;  /* 0x0000000000007941 */ /* 0x000fea0003800000 */
.L_x_817:
[----:B------:R-:W-:Y:S11]  /*2d10*/  ISETP.GE.AND P0, PT, R91, c[0x0][0x1d4], PT ;  /* 0x000075005b007a0c */ /* 0x000ff60003f06270 */
[----:B------:R-:W-:Y:S02]  /*2d20*/  @!UPT UIADD3 URZ, URZ, URZ, URZ ;  /* 0x0000003f3f3ff290 */ /* 0x000fe4000fffe03f */
[----:B------:R-:W-:-:S05]  /*2d30*/  @P0 BRA `(.L_x_816) ;  /* 0x0000036000000947 */ /* 0x000fca0003800000 */
[C---:B----4-:R-:W-:Y:S01]  /*2d40*/  LEA R42, P0, R82.reuse, R65, 0x1 ;  /* 0x00000041522a7211 */ /* 0x050fe200078008ff */
[----:B---3--:R-:W3:Y:S03]  /*2d50*/  LDS.128 R8, [R77+0x6100] ;  /* 0x006100004d087984 */ /* 0x008ee60000000c00 */
        /* <DEDUP_REMOVED lines=52> */
.L_x_816:
[----:B------:R-:W-:Y:S05]  /*30a0*/  BSYNC B1 ;  /* 0x0000000000017941 */ /* 0x000fea0003800000 */
.L_x_815:
[----:B------:R1:W4:Y:S01]  /*30b0*/  SHFL.IDX PT, R41, R87, 0x1, 0x181f ;  /* 0x00381f0057297f89 */ /* 0x00032200000e0000 */
[----:B------:R-:W-:Y:S03]  /*30c0*/  BSSY B1, `(.L_x_819) ;  /* 0x0000075000017945 */ /* 0x000fe60003800000 */
[----:B------:R1:W3:Y:S01]  /*30d0*/  SHFL.IDX PT, R40, R88, 0x1, 0x181f ;  /* 0x00381f0058287f89 */ /* 0x0002e200000e0000 */
[----:B------:R-:W-:-:S05]  /*30e0*/  @P6 BRA `(.L_x_820) ;  /* 0x0000072000006947 */ /* 0x000fca0003800000 */
[----:B------:R-:W-:Y:S01]  /*30f0*/  BSSY B0, `(.L_x_821) ;  /* 0x0000038000007945 */ /* 0x000fe20003800000 */
[----:B------:R-:W-:-:S05]  /*3100*/  @P5 BRA `(.L_x_822) ;  /* 0x0000036000005947 */ /* 0x000fca0003800000 */
[C---:B---3--:R-:W-:Y:S01]  /*3110*/  LEA R38, P0, R20.reuse, R40, 0x1 ;  /* 0x0000002814267211 */ /* 0x048fe200078008ff */
[----:B------:R-:W3:Y:S03]  /*3120*/  LDS.128 R8, [R77+0x4900] ;  /* 0x004900004d087984 */ /* 0x000ee60000000c00 */
[----:B----4-:R-:W-:Y:S02]  /*3130*/  LEA.HI.X R39, R20, R41, R21, 0x1, P0 ;  /* 0x0000002914277211 */ /* 0x010fe400000f0c15 */
        /* <DEDUP_REMOVED lines=51> */
.L_x_822:
[----:B------:R-:W-:Y:S05]  /*3470*/  BSYNC B0 ;  /* 0x0000000000007941 */ /* 0x000fea0003800000 */
.L_x_821:
[----:B------:R-:W-:Y:S11]  /*3480*/  ISETP.GE.AND P0, PT, R91, c[0x0][0x1d4], PT ;  /* 0x000075005b007a0c */ /* 0x000ff60003f06270 */
[----:B------:R-:W-:Y:S02]  /*3490*/  @!UPT UIADD3 URZ, URZ, URZ, URZ ;  /* 0x0000003f3f3ff290 */ /* 0x000fe4000fffe03f */
        /* <DEDUP_REMOVED lines=55> */
.L_x_820:
[----:B------:R-:W-:Y:S05]  /*3810*/  BSYNC B1 ;  /* 0x0000000000017941 */ /* 0x000fea0003800000 */
.L_x_819:
[----:B---3--:R3:W1:Y:S01]  /*3820*/  SHFL.IDX PT, R38, R87, 0x2, 0x181f ;  /* 0x00581f0057267f89 */ /* 0x00866200000e0000 */
[----:B------:R-:W-:Y:S03]  /*3830*/  BSSY B1, `(.L_x_823) ;  /* 0x0000075000017945 */ /* 0x000fe60003800000 */
        /* <DEDUP_REMOVED lines=58> */
.L_x_826:
[----:B------:R-:W-:Y:S05]  /*3be0*/  BSYNC B0 ;  /* 0x0000000000007941 */ /* 0x000fea0003800000 */
.L_x_825:
[----:B------:R-:W-:Y:S11]  /*3bf0*/  ISETP.GE.AND P0, PT, R91, c[0x0][0x1d4], PT ;  /* 0x000075005b007a0c */ /* 0x000ff60003f06270 */
[----:B------:R-:W-:Y:S02]  /*3c00*/  @!UPT UIADD3 URZ, URZ, URZ, URZ ;  /* 0x0000003f3f3ff290 */ /* 0x000fe4000fffe03f */
[----:B------:R-:W-:-:S05]  /*3c10*/  @P0 BRA `(.L_x_824) ;  /* 0x0000036000000947 */ /* 0x000fca0003800000 */
[C---:B----4-:R-:W-:Y:S01]  /*3c20*/  LEA R18, P0, R82.reuse, R30, 0x1 ;  /* 0x0000001e52127211 */ /* 0x050fe200078008ff */
[----:B-1----:R-:W1:Y:S03]  /*3c30*/  LDS.128 R8, [R77+0x7100] ;  /* 0x007100004d087984 */ /* 0x002e660000000c00 */
        /* <DEDUP_REMOVED lines=52> */
.L_x_824:
[----:B------:R-:W-:Y:S05]  /*3f80*/  BSYNC B1 ;  /* 0x0000000000017941 */ /* 0x000fea0003800000 */
.L_x_823:
[----:B-1----:R1:W3:Y:S04]  /*3f90*/  SHFL.IDX PT, R29, R87, 0x3, 0x181f ;  /* 0x00781f00571d7f89 */ /* 0x0022e800000e0000 */
[----:B------:R1:W4:Y:S01]  /*3fa0*/  SHFL.IDX PT, R28, R88, 0x3, 0x181f ;  /* 0x00781f00581c7f89 */ /* 0x00032200000e0000 */
        /* <DEDUP_REMOVED lines=57> */
.L_x_829:
[----:B------:R-:W-:Y:S05]  /*4340*/  BSYNC B0 ;  /* 0x0000000000007941 */ /* 0x000fea0003800000 */
.L_x_828:
[----:B------:R-:W-:Y:S11]  /*4350*/  ISETP.GE.AND P0, PT, R91, c[0x0][0x1d4], PT ;  /* 0x000075005b007a0c */ /* 0x000ff60003f06270 */
[----:B------:R-:W-:Y:S02]  /*4360*/  @!UPT UIADD3 URZ, URZ, URZ, URZ ;  /* 0x0000003f3f3ff290 */ /* 0x000fe4000fffe03f */
[----:B------:R-:W-:-:S05]  /*4370*/  @P0 BRA `(.L_x_827) ;  /* 0x00002d7000000947 */ /* 0x000fca0003800000 */
[C---:B---34-:R-:W-:Y:S01]  /*4380*/  LEA R22, P0, R82.reuse, R28, 0x1 ;  /* 0x0000001c52167211 */ /* 0x058fe200078008ff */
[----:B------:R-:W3:Y:S03]  /*4390*/  LDS.128 R8, [R77+0x7900] ;  /* 0x007900004d087984 */ /* 0x000ee60000000c00 */
        /* <DEDUP_REMOVED lines=53> */
.L_x_806:
[-C--:B------:R-:W-:Y:S01]  /*46f0*/  ISETP.GE.AND P0, PT, R146, R89.reuse, PT ;  /* 0x000000599200720c */ /* 0x080fe20003f06270 */
        /* <DEDUP_REMOVED lines=16> */
[----:B------:R-:W-:Y:S01]  /*4800*/  @!P4 IADD3 R0, P1, P0, R102, UR32, R36 ;  /* 0x000000206600cc10 */ /* 0x000fe2000f83e024 */
[----:B------:R-:W-:Y:S01]  /*4810*/  CS2R R44, SRZ ;  /* 0x00000000002c7805 */ /* 0x000fe2000001ff00 */
[----:B------:R1:W3:Y:S01]  /*4820*/  SHFL.IDX PT, R75, R87, RZ, 0x181f ;  /* 0x00181fff574b7589 */ /* 0x0002e200000e0000 */
[----:B------:R-:W-:Y:S01]  /*4830*/  BSSY B0, `(.L_x_830) ;  /* 0x00000d7000007945 */ /* 0x000fe20003800000 */
[----:B------:R-:W-:Y:S02]  /*4840*/  @!P4 IADD3.X R2, R111, UR31, R41, P1, P0 ;  /* 0x0000001f6f02cc10 */ /* 0x000fe40008fe0429 */
[----:B------:R-:W-:Y:S04]  /*4850*/  @!P4 IADD3 R3, P1, P0, R100, UR47, R68 ;  /* 0x0000002f6403cc10 */ /* 0x000fe8000f83e044 */
[----:B------:R-:W-:Y:S01]  /*4860*/  @!P4 IADD3.X R8, R109, UR45, R43, P1, P0 ;  /* 0x0000002d6d08cc10 */ /* 0x000fe20008fe042b */
[----:B------:R1:W4:Y:S01]  /*4870*/  SHFL.IDX PT, R74, R88, RZ, 0x181f ;  /* 0x00181fff584a7589 */ /* 0x00032200000e0000 */
[-C--:B------:R-:W-:Y:S04]  /*4880*/  ISETP.GE.AND P0, PT, R145, R89.reuse, PT ;  /* 0x000000599100720c */ /* 0x080fe80003f06270 */
[----:B------:R-:W-:Y:S11]  /*4890*/  ISETP.GE.OR P2, PT, R20, c[0x0][0x27c], P0 ;  /* 0x00009f0014007a0c */ /* 0x000ff60000746670 */
[----:B------:R-:W-:Y:S02]  /*48a0*/  @!UPT UIADD3 URZ, URZ, URZ, URZ ;  /* 0x0000003f3f3ff290 */ /* 0x000fe4000fffe03f */
[----:B------:R-:W-:Y:S04]  /*48b0*/  @!P2 IADD3 R6, P1, P0, R102, UR28, R36 ;  /* 0x0000001c6606ac10 */ /* 0x000fe8000f83e024 */
        /* <DEDUP_REMOVED lines=13> */
[----:B------:R2:W3:Y:S01]  /*4990*/  @!P4 LDG.E.128 R56, [R4.64] ;  /* 0x000000220438c981 */ /* 0x0004e2000c1e1d00 */
[----:B------:R-:W-:Y:S02]  /*49a0*/  @!P4 LEA.HI.X R3, R3, c[0x0][0x28c], R8, 0x1, P0 ;  /* 0x0000a3000303ca11 */ /* 0x000fe400000f0c08 */
[C---:B------:R-:W-:Y:S04]  /*49b0*/  @!P2 LEA R8, P0, R6.reuse, c[0x0][0x270], 0x1 ;  /* 0x00009c000608aa11 */ /* 0x040fe800078008ff */
[----:B------:R-:W-:Y:S01]  /*49c0*/  @!P2 LEA.HI.X R9, R6, c[0x0][0x274], R9, 0x1, P0 ;  /* 0x00009d000609aa11 */ /* 0x000fe200000f0c09 */
[----:B------:R1:W4:Y:S01]  /*49d0*/  @!P4 LDG.E.128 R16, [R2.64] ;  /* 0x000000220210c981 */ /* 0x000322000c1e1d00 */
[C---:B------:R-:W-:Y:S04]  /*49e0*/  @!P2 LEA R6, P0, R7.reuse, c[0x0][0x288], 0x1 ;  /* 0x0000a2000706aa11 */ /* 0x040fe800078008ff */
[----:B------:R-:W-:Y:S02]  /*49f0*/  @!P2 LEA.HI.X R7, R7, c[0x0][0x28c], R12, 0x1, P0 ;  /* 0x0000a3000707aa11 */ /* 0x000fe400000f0c0c */
[C---:B------:R-:W-:Y:S01]  /*4a00*/  @!P1 LEA R12, P0, R10.reuse, c[0x0][0x270], 0x1 ;  /* 0x00009c000a0c9a11 */ /* 0x040fe200078008ff */
[----:B------:R1:W4:Y:S03]  /*4a10*/  @!P2 LDG.E.128 R60, [R8.64] ;  /* 0x00000022083ca981 */ /* 0x000326000c1e1d00 */
[----:B------:R-:W-:Y:S02]  /*4a20*/  @!P1 LEA.HI.X R13, R10, c[0x0][0x274], R13, 0x1, P0 ;  /* 0x00009d000a0d9a11 */ /* 0x000fe400000f0c0d */
[C---:B------:R-:W-:Y:S03]  /*4a30*/  @!P1 LEA R10, P0, R11.reuse, c[0x0][0x288], 0x1 ;  /* 0x0000a2000b0a9a11 */ /* 0x040fe600078008ff */
[----:B------:R1:W4:Y:S01]  /*4a40*/  @!P2 LDG.E.128 R24, [R6.64] ;  /* 0x000000220618a981 */ /* 0x000322000c1e1d00 */
[----:B------:R-:W-:Y:S01]  /*4a50*/  @!P1 LEA.HI.X R11, R11, c[0x0][0x28c], R14, 0x1, P0 ;  /* 0x0000a3000b0b9a11 */ /* 0x000fe200000f0c0e */
[----:B--2---:R-:W-:Y:S01]  /*4a60*/  CS2R R4, SRZ ;  /* 0x0000000000047805 */ /* 0x004fe2000001ff00 */
[-C--:B------:R-:W-:Y:S04]  /*4a70*/  ISETP.GE.AND P0, PT, R95, R89.reuse, PT ;  /* 0x000000595f00720c */ /* 0x080fe80003f06270 */
[----:B------:R-:W-:Y:S01]  /*4a80*/  ISETP.GE.OR P0, PT, R20, c[0x0][0x27c], P0 ;  /* 0x00009f0014007a0c */ /* 0x000fe20000706670 */
[----:B------:R-:W2:Y:S08]  /*4a90*/  @!P1 LDG.E.128 R64, [R12.64] ;  /* 0x000000220c409981 */ /* 0x000eb0000c1e1d00 */
[----:B------:R-:W2:Y:S04]  /*4aa0*/  @!P1 LDG.E.128 R28, [R10.64] ;  /* 0x000000220a1c9981 */ /* 0x000ea8000c1e1d00 */
        /* <DEDUP_REMOVED lines=13> */
[----:B---3--:R-:W-:Y:S02]  /*4b80*/  IMAD.MOV.U32 R8, RZ, RZ, R58 ;  /* 0x000000ffff087224 */ /* 0x008fe400078e003a */
[----:B-1----:R-:W-:Y:S02]  /*4b90*/  IMAD.MOV.U32 R3, RZ, RZ, R59 ;  /* 0x000000ffff037224 */ /* 0x002fe400078e003b */
        /* <DEDUP_REMOVED lines=21> */
[----:B--2---:R-:W-:Y:S02]  /*4cf0*/  IMAD.MOV.U32 R8, RZ, RZ, R66 ;  /* 0x000000ffff087224 */ /* 0x004fe400078e0042 */
        /* <DEDUP_REMOVED lines=31> */
[C---:B------:R-:W-:Y:S02]  /*4ef0*/  LEA R80, P0, R93.reuse, R74, 0x1 ;  /* 0x0000004a5d507211 */ /* 0x040fe400078008ff */
        /* <DEDUP_REMOVED lines=106> */
.L_x_831:
[----:B------:R-:W-:Y:S05]  /*55a0*/  BSYNC B0 ;  /* 0x0000000000007941 */ /* 0x000fea0003800000 */
.L_x_830:
        /* <DEDUP_REMOVED lines=122> */
.L_x_833:
[----:B------:R-:W-:Y:S05]  /*5d50*/  BSYNC B0 ;  /* 0x0000000000007941 */ /* 0x000fea0003800000 */
.L_x_832:
        /* <DEDUP_REMOVED lines=122> */
.L_x_835:
[----:B------:R-:W-:Y:S05]  /*6500*/  BSYNC B0 ;  /* 0x0000000000007941 */ /* 0x000fea0003800000 */
.L_x_834:
        /* <DEDUP_REMOVED lines=124> */
.L_x_805:
[----:B------:R1:W3:Y:S01]  /*6cd0*/  SHFL.IDX PT, R3, R87, RZ, 0x181f ;  /* 0x00181fff57037589 */ /* 0x0002e200000e0000 */
[----:B------:R-:W-:Y:S01]  /*6ce0*/  IADD3 R0, -R97, UR21, RZ ;  /* 0x0000001561007c10 */ /* 0x000fe2000fffe1ff */
[----:B------:R-:W-:Y:S02]  /*6cf0*/  BSSY B0, `(.L_x_836) ;  /* 0x0000011000007945 */ /* 0x000fe40003800000 */
[----:B------:R1:W4:Y:S01]  /*6d00*/  SHFL.IDX PT, R2, R88, RZ, 0x181f ;  /* 0x00181fff58027589 */ /* 0x00032200000e0000 */
[----:B------:R-:W-:Y:S05]  /*6d10*/  IMNMX R89, R0, 0x40, PT ;  /* 0x0000004000597817 */ /* 0x000fea0003800200 */
[----:B------:R-:W-:Y:S05]  /*6d20*/  IMAD.IADD R12, R89, 0x1, -R95 ;  /* 0x00000001590c7824 */ /* 0x000fea00078e0a5f */
[----:B------:R-:W-:Y:S11]  /*6d30*/  ISETP.GE.AND P0, PT, R12, 0x1, PT ;  /* 0x000000010c00780c */ /* 0x000ff60003f06270 */
[----:B------:R-:W-:Y:S02]  /*6d40*/  @!UPT UIADD3 URZ, URZ, URZ, URZ ;  /* 0x0000003f3f3ff290 */ /* 0x000fe4000fffe03f */
[----:B------:R-:W-:-:S05]  /*6d50*/  @!P0 BRA `(.L_x_837) ;  /* 0x000000a000008947 */ /* 0x000fca0003800000 */
[----:B-1-34-:R-:W1:Y:S01]  /*6d60*/  @!P5 LDS.128 R8, [R77+0x4100] ;  /* 0x004100004d08d984 */ /* 0x01ae620000000c00 */
        /* <DEDUP_REMOVED lines=9> */
.L_x_837:
[----:B-1-34-:R-:W-:Y:S05]  /*6e00*/  BSYNC B0 ;  /* 0x0000000000007941 */ /* 0x01afea0003800000 */
.L_x_836:
[----:B------:R1:W3:Y:S01]  /*6e10*/  SHFL.IDX PT, R0, R87, 0x1, 0x181f ;  /* 0x00381f0057007f89 */ /* 0x0002e200000e0000 */
[----:B------:R-:W-:Y:S01]  /*6e20*/  ISETP.GE.AND P0, PT, R12, 0x11, PT ;  /* 0x000000110c00780c */ /* 0x000fe20003f06270 */
[----:B------:R-:W-:Y:S02]  /*6e30*/  BSSY B0, `(.L_x_838) ;  /* 0x000000d000007945 */ /* 0x000fe40003800000 */
[----:B------:R1:W4:Y:S10]  /*6e40*/  SHFL.IDX PT, R2, R88, 0x1, 0x181f ;  /* 0x00381f0058027f89 */ /* 0x00033400000e0000 */
[----:B------:R-:W-:-:S05]  /*6e50*/  @!P0 BRA `(.L_x_839) ;  /* 0x000000a000008947 */ /* 0x000fca0003800000 */
[----:B------:R-:W5:Y:S01]  /*6e60*/  @!P5 LDS.128 R8, [R77+0x4900] ;  /* 0x004900004d08d984 */ /* 0x000f620000000c00 */
[C---:B----4-:R-:W-:Y:S04]  /*6e70*/  @!P5 LEA R4, P0, R20.reuse, R2, 0x1 ;  /* 0x000000021404d211 */ /* 0x050fe800078008ff */
[----:B---3--:R-:W-:Y:S02]  /*6e80*/  @!P5 LEA.HI.X R5, R20, R0, R21, 0x1, P0 ;  /* 0x000000001405d211 */ /* 0x008fe400000f0c15 */
[----:B------:R-:W-:Y:S11]  /*6e90*/  ISETP.GE.AND P0, PT, R91, c[0x0][0x1d4], PT ;  /* 0x000075005b007a0c */ /* 0x000ff60003f06270 */
[----:B------:R-:W-:Y:S02]  /*6ea0*/  @!UPT UIADD3 URZ, URZ, URZ, URZ ;  /* 0x0000003f3f3ff290 */ /* 0x000fe4000fffe03f */
[C---:B------:R-:W-:Y:S04]  /*6eb0*/  @!P0 LEA R2, P1, R82.reuse, R2, 0x1 ;  /* 0x0000000252028211 */ /* 0x040fe800078208ff */
[----:B------:R-:W-:Y:S01]  /*6ec0*/  @!P0 LEA.HI.X R3, R82, R0, R92, 0x1, P1 ;  /* 0x0000000052038211 */ /* 0x000fe200008f0c5c */
[----:B-----5:R-:W-:Y:S04]  /*6ed0*/  @!P5 ST.E.128 [R4.64], R8 ;  /* 0x000000080400d985 */ /* 0x020fe8000c101d22 */
[----:B------:R-:W3:Y:S04]  /*6ee0*/  @!P0 LDS.128 R4, [R77+0x6900] ;  /* 0x006900004d048984 */ /* 0x000ee80000000c00 */
[----:B---3--:R3:W-:Y:S02]  /*6ef0*/  @!P0 ST.E.128 [R2.64], R4 ;  /* 0x0000000402008985 */ /* 0x0087e4000c101d22 */
.L_x_839:
[----:B------:R-:W-:Y:S05]  /*6f00*/  BSYNC B0 ;  /* 0x0000000000007941 */ /* 0x000fea0003800000 */
.L_x_838:
[----:B---3--:R3:W1:Y:S01]  /*6f10*/  SHFL.IDX PT, R0, R87, 0x2, 0x181f ;  /* 0x00581f0057007f89 */ /* 0x00866200000e0000 */
[----:B------:R-:W-:Y:S01]  /*6f20*/  ISETP.GE.AND P0, PT, R12, 0x21, PT ;  /* 0x000000210c00780c */ /* 0x000fe20003f06270 */
[----:B------:R-:W-:Y:S02]  /*6f30*/  BSSY B0, `(.L_x_840) ;  /* 0x000000d000007945 */ /* 0x000fe40003800000 */
[----:B----4-:R3:W4:Y:S10]  /*6f40*/  SHFL.IDX PT, R2, R88, 0x2, 0x181f ;  /* 0x00581f0058027f89 */ /* 0x01073400000e0000 */
[----:B------:R-:W-:-:S05]  /*6f50*/  @!P0 BRA `(.L_x_841) ;  /* 0x000000a000008947 */ /* 0x000fca0003800000 */
[----:B------:R-:W5:Y:S01]  /*6f60*/  @!P5 LDS.128 R8, [R77+0x5100] ;  /* 0x005100004d08d984 */ /* 0x000f620000000c00 */
[C---:B----4-:R-:W-:Y:S04]  /*6f70*/  @!P5 LEA R4, P0, R20.reuse, R2, 0x1 ;  /* 0x000000021404d211 */ /* 0x050fe800078008ff */
        /* <DEDUP_REMOVED lines=8> */
.L_x_841:
[----:B------:R-:W-:Y:S05]  /*7000*/  BSYNC B0 ;  /* 0x0000000000007941 */ /* 0x000fea0003800000 */
.L_x_840:
[----:B-1----:R1:W3:Y:S01]  /*7010*/  SHFL.IDX PT, R0, R87, 0x3, 0x181f ;  /* 0x00781f0057007f89 */ /* 0x0022e200000e0000 */
[----:B------:R-:W-:Y:S03]  /*7020*/  ISETP.GE.AND P0, PT, R12, 0x31, PT ;  /* 0x000000310c00780c */ /* 0x000fe60003f06270 */
[----:B----4-:R1:W4:Y:S10]  /*7030*/  SHFL.IDX PT, R2, R88, 0x3, 0x181f ;  /* 0x00781f0058027f89 */ /* 0x01033400000e0000 */
        /* <DEDUP_REMOVED lines=11> */
.L_x_827:
[----:B------:R-:W-:Y:S05]  /*70f0*/  BSYNC B2 ;  /* 0x0000000000027941 */ /* 0x000fea0003800000 */
.L_x_804:
[----:B---3--:R-:W-:Y:S01]  /*7100*/  IMAD.IADD R0, R138, 0x1, -R97 ;  /* 0x000000018a007824 */ /* 0x008fe200078e0a61 */
[----:B----4-:R-:W-:Y:S01]  /*7110*/  LEA R2, P0, R90, R118, 0x6 ;  /* 0x000000765a027211 */ /* 0x010fe200078030ff */
        /* <DEDUP_REMOVED lines=8> */
[----:B-1----:R-:W-:Y:S02]  /*71a0*/  @P1 IADD3.X R12, RZ, R3, RZ, P0, !PT ;  /* 0x00000003ff0c1210 */ /* 0x002fe400007fe4ff */
        /* <DEDUP_REMOVED lines=8> */
[----:B------:R-:W-:Y:S01]  /*7230*/  @P3 IMAD.MOV.U32 R4, RZ, RZ, R98 ;  /* 0x000000ffff043224 */ /* 0x000fe200078e0062 */
        /* <DEDUP_REMOVED lines=14> */
[----:B------:R-:W-:Y:S02]  /*7320*/  @P1 IMAD R0, R12, c[0x0][0x258], RZ ;  /* 0x000096000c001a24 */ /* 0x000fe400078e02ff */
[----:B------:R-:W-:Y:S02]  /*7330*/  @P1 IMAD.MOV.U32 R2, RZ, RZ, R98 ;  /* 0x000000ffff021224 */ /* 0x000fe400078e0062 */
[C---:B------:R-:W-:Y:S02]  /*7340*/  @P1 IMAD R0, R8.reuse, c[0x0][0x25c], R0 ;  /* 0x0000970008001a24 */ /* 0x040fe400078e0200 */
[----:B------:R-:W-:Y:S04]  /*7350*/  @P1 IMAD.WIDE.U32 R2, R8, c[0x0][0x258], R2 ;  /* 0x0000960008021a25 */ /* 0x000fe800078e0002 */
[----:B------:R-:W-:Y:S01]  /*7360*/  @P1 IMAD.IADD R0, R3, 0x1, R0 ;  /* 0x0000000103001824 */ /* 0x000fe200078e0200 */
[C---:B------:R-:W-:Y:S01]  /*7370*/  @P1 LEA R4, P4, R2.reuse, c[0x0][0x250], 0x1 ;  /* 0x0000940002041a11 */ /* 0x040fe200078808ff */
[----:B------:R-:W-:Y:S03]  /*7380*/  @P0 IMAD.MOV.U32 R3, RZ, RZ, R108 ;  /* 0x000000ffff030224 */ /* 0x000fe600078e006c */
[----:B------:R-:W-:Y:S01]  /*7390*/  @P1 LEA.HI.X R5, R2, c[0x0][0x254], R0, 0x1, P4 ;  /* 0x0000950002051a11 */ /* 0x000fe200020f0c00 */
[----:B------:R-:W-:Y:S01]  /*73a0*/  @P0 IMAD R0, R13, c[0x0][0x258], RZ ;  /* 0x000096000d000a24 */ /* 0x000fe200078e02ff */
[----:B------:R-:W-:Y:S02]  /*73b0*/  @P0 MOV R2, R98 ;  /* 0x0000006200020202 */ /* 0x000fe40000000f00 */
[----:B------:R-:W-:Y:S01]  /*73c0*/  IADD3 R13, -R95, R89, RZ ;  /* 0x000000595f0d7210 */ /* 0x000fe20007ffe1ff */
[C---:B------:R-:W-:Y:S02]  /*73d0*/  @P0 IMAD R0, R9.reuse, c[0x0][0x25c], R0 ;  /* 0x0000970009000a24 */ /* 0x040fe400078e0200 */
[----:B------:R-:W-:Y:S05]  /*73e0*/  @P0 IMAD.WIDE.U32 R2, R9, c[0x0][0x258], R2 ;  /* 0x0000960009020a25 */ /* 0x000fea00078e0002 */
        /* <DEDUP_REMOVED lines=43> */
.L_x_843:
[----:B------:R-:W-:Y:S05]  /*76a0*/  BSYNC B0 ;  /* 0x0000000000007941 */ /* 0x000fea0003800000 */
.L_x_842:
        /* <DEDUP_REMOVED lines=15> */
.L_x_845:
[----:B------:R-:W-:Y:S05]  /*77a0*/  BSYNC B0 ;  /* 0x0000000000007941 */ /* 0x000fea0003800000 */
.L_x_844:
[----:B------:R3:W4:Y:S01]  /*77b0*/  SHFL.IDX PT, R0, R12, 0x2, 0x181f ;  /* 0x00581f000c007f89 */ /* 0x00072200000e0000 */
[----:B------:R-:W-:Y:S01]  /*77c0*/  ISETP.GE.AND P0, PT, R13, 0x21, PT ;  /* 0x000000210d00780c */ /* 0x000fe20003f06270 */
[----:B------:R-:W-:Y:S02]  /*77d0*/  BSSY B0, `(.L_x_846) ;  /* 0x000000d000007945 */ /* 0x000fe40003800000 */
[----:B-1----:R3:W1:Y:S10]  /*77e0*/  SHFL.IDX PT, R2, R14, 0x2, 0x181f ;  /* 0x00581f000e027f89 */ /* 0x00267400000e0000 */
[----:B------:R-:W-:-:S05]  /*77f0*/  @!P0 BRA `(.L_x_847) ;  /* 0x000000a000008947 */ /* 0x000fca0003800000 */
[----:B------:R-:W5:Y:S01]  /*7800*/  @!P5 LDS.128 R8, [R77+0x1100] ;  /* 0x001100004d08d984 */ /* 0x000f620000000c00 */
[C---:B-1----:R-:W-:Y:S04]  /*7810*/  @!P5 LEA R4, P0, R20.reuse, R2, 0x1 ;  /* 0x000000021404d211 */ /* 0x042fe800078008ff */
[----:B----4-:R-:W-:Y:S02]  /*7820*/  @!P5 LEA.HI.X R5, R20, R0, R21, 0x1, P0 ;  /* 0x000000001405d211 */ /* 0x010fe400000f0c15 */
[----:B------:R-:W-:Y:S11]  /*7830*/  ISETP.GE.AND P0, PT, R91, c[0x0][0x1d4], PT ;  /* 0x000075005b007a0c */ /* 0x000ff60003f06270 */
[----:B------:R-:W-:Y:S02]  /*7840*/  @!UPT UIADD3 URZ, URZ, URZ, URZ ;  /* 0x0000003f3f3ff290 */ /* 0x000fe4000fffe03f */
[C---:B------:R-:W-:Y:S04]  /*7850*/  @!P0 LEA R2, P1, R82.reuse, R2, 0x1 ;  /* 0x0000000252028211 */ /* 0x040fe800078208ff */
[----:B------:R-:W-:Y:S01]  /*7860*/  @!P0 LEA.HI.X R3, R82, R0, R92, 0x1, P1 ;  /* 0x0000000052038211 */ /* 0x000fe200008f0c5c */
[----:B-----5:R-:W-:Y:S04]  /*7870*/  @!P5 ST.E.128 [R4.64], R8 ;  /* 0x000000080400d985 */ /* 0x020fe8000c101d22 */
[----:B------:R-:W1:Y:S04]  /*7880*/  @!P0 LDS.128 R4, [R77+0x3100] ;  /* 0x003100004d048984 */ /* 0x000e680000000c00 */
[----:B-1----:R1:W-:Y:S02]  /*7890*/  @!P0 ST.E.128 [R2.64], R4 ;  /* 0x0000000402008985 */ /* 0x0023e4000c101d22 */
.L_x_847:
[----:B------:R-:W-:Y:S05]  /*78a0*/  BSYNC B0 ;  /* 0x0000000000007941 */ /* 0x000fea0003800000 */
.L_x_846:
[----:B----4-:R4:W3:Y:S01]  /*78b0*/  SHFL.IDX PT, R0, R12, 0x3, 0x181f ;  /* 0x00781f000c007f89 */ /* 0x0108e200000e0000 */
        /* <DEDUP_REMOVED lines=14> */
.L_x_849:
[----:B------:R-:W-:Y:S05]  /*79a0*/  BSYNC B0 ;  /* 0x0000000000007941 */ /* 0x000fea0003800000 */
.L_x_848:
[C---:B------:R-:W-:Y:S01]  /*79b0*/  ISETP.GT.AND P0, PT, R90.reuse, UR6, PT ;  /* 0x000000065a007c0c */ /* 0x040fe2000bf04270 */
[----:B---34-:R-:W-:Y:S01]  /*79c0*/  IMAD.U32 R14, RZ, RZ, UR14 ;  /* 0x0000000eff0e7e24 */ /* 0x018fe2000f8e00ff */
[----:B------:R-:W-:Y:S11]  /*79d0*/  IADD3 R90, R90, -0x1, RZ ;  /* 0xffffffff5a5a7810 */ /* 0x000ff60007ffe0ff */
[----:B-1----:R-:W-:Y:S01]  /*79e0*/  @P0 SHF.R.S32.HI R2, RZ, 0x1f, R90 ;  /* 0x0000001fff020819 */ /* 0x002fe2000001145a */
[----:B------:R-:W-:Y:S02]  /*79f0*/  @P0 IMAD R0, R90, UR10, RZ ;  /* 0x0000000a5a000c24 */ /* 0x000fe4000f8e02ff */
[----:B------:R-:W-:Y:S02]  /*7a00*/  @P0 IMAD.MOV.U32 R4, RZ, RZ, R126 ;  /* 0x000000ffff040224 */ /* 0x000fe400078e007e */
[----:B------:R-:W-:Y:S02]  /*7a10*/  @P0 IMAD.MOV.U32 R5, RZ, RZ, R123 ;  /* 0x000000ffff050224 */ /* 0x000fe400078e007b */
[----:B------:R-:W-:Y:S02]  /*7a20*/  @P0 IMAD R0, R2, UR11, R0 ;  /* 0x0000000b02000c24 */ /* 0x000fe4000f8e0200 */
[----:B------:R-:W-:Y:S04]  /*7a30*/  @P0 IMAD.WIDE.U32 R4, R90, UR11, R4 ;  /* 0x0000000b5a040c25 */ /* 0x000fe8000f8e0004 */
        /* <DEDUP_REMOVED lines=8> */
[----:B------:R-:W-:Y:S02]  /*7ac0*/  @P0 IADD3.X R15, RZ, UR13, R3, P2, P1 ;  /* 0x0000000dff0f0c10 */ /* 0x000fe400097e2403 */
[----:B------:R-:W-:Y:S01]  /*7ad0*/  @P0 IADD3 R6, P1, R2, UR14, RZ ;  /* 0x0000000e02060c10 */ /* 0x000fe2000ff3e0ff */
[----:B------:R1:W-:Y:S03]  /*7ae0*/  @P0 LDGSTS.E.BYPASS.LTC128B.128 [R77+0x6100], [R2.64+0x80], !P6 ;  /* 0x06100080024d0fae */ /* 0x0003e6000f101d62 */
[----:B------:R-:W-:Y:S02]  /*7af0*/  @P0 IADD3.X R7, R3, UR13, RZ, P1, !PT ;  /* 0x0000000d03070c10 */ /* 0x000fe40008ffe4ff */
[C---:B------:R-:W-:Y:S03]  /*7b00*/  @P0 IADD3 R4, P1, R6.reuse, UR14, RZ ;  /* 0x0000000e06040c10 */ /* 0x040fe6000ff3e0ff */
[----:B------:R1:W-:Y:S01]  /*7b10*/  @P0 LDGSTS.E.BYPASS.LTC128B.128 [R77+0x4900], [R6.64], !P4 ;  /* 0x04900000064d0fae */ /* 0x0003e2000e101d62 */
[C---:B------:R-:W-:Y:S02]  /*7b20*/  @P0 IADD3.X R5, R7.reuse, UR13, RZ, P1, !PT ;  /* 0x0000000d07050c10 */ /* 0x040fe40008ffe4ff */
[----:B------:R-:W-:Y:S01]  /*7b30*/  @P0 IADD3 R12, P1, R6, UR26, RZ ;  /* 0x0000001a060c0c10 */ /* 0x000fe2000ff3e0ff */
[----:B------:R1:W-:Y:S03]  /*7b40*/  @P0 LDGSTS.E.BYPASS.LTC128B.128 [R77+0x6900], [R14.64], !P6 ;  /* 0x069000000e4d0fae */ /* 0x0003e6000f101d62 */
[----:B------:R-:W-:Y:S01]  /*7b50*/  @P0 IADD3.X R13, R7, UR27, RZ, P1, !PT ;  /* 0x0000001b070d0c10 */ /* 0x000fe20008ffe4ff */
[----:B------:R1:W-:Y:S01]  /*7b60*/  @P0 LDGSTS.E.BYPASS.LTC128B.128 [R77+0x5100], [R4.64], !P4 ;  /* 0x05100000044d0fae */ /* 0x0003e2000e101d62 */
[C---:B------:R-:W-:Y:S03]  /*7b70*/  @P0 IADD3 R10, P1, R4.reuse, UR14, RZ ;  /* 0x0000000e040a0c10 */ /* 0x040fe6000ff3e0ff */
[----:B------:R1:W-:Y:S01]  /*7b80*/  @P0 LDGSTS.E.BYPASS.LTC128B.128 [R77+0x7100], [R12.64], !P6 ;  /* 0x071000000c4d0fae */ /* 0x0003e2000f101d62 */
[C---:B------:R-:W-:Y:S02]  /*7b90*/  @P0 IADD3.X R11, R5.reuse, UR13, RZ, P1, !PT ;  /* 0x0000000d050b0c10 */ /* 0x040fe40008ffe4ff */
[----:B------:R-:W-:Y:S03]  /*7ba0*/  @P0 IADD3 R8, P1, R4, UR26, RZ ;  /* 0x0000001a04080c10 */ /* 0x000fe6000ff3e0ff */
[----:B------:R1:W-:Y:S01]  /*7bb0*/  @P0 LDGSTS.E.BYPASS.LTC128B.128 [R77+0x5900], [R10.64], !P4 ;  /* 0x059000000a4d0fae */ /* 0x0003e2000e101d62 */
[----:B------:R-:W-:Y:S05]  /*7bc0*/  @P0 IADD3.X R9, R5, UR27, RZ, P1, !PT ;  /* 0x0000001b05090c10 */ /* 0x000fea0008ffe4ff */
[----:B------:R1:W-:Y:S04]  /*7bd0*/  @P0 LDGSTS.E.BYPASS.LTC128B.128 [R77+0x7900], [R8.64], !P6 ;  /* 0x07900000084d0fae */ /* 0x0003e8000f101d62 */
[----:B------:R-:W0:Y:S01]  /*7be0*/  LDGDEPBAR ;  /* 0x00000000000079af */ /* 0x000e220000000000 */
[----:B------:R-:W-:-:S05]  /*7bf0*/  @P0 BRA `(.L_x_850) ;  /* 0xffffa03000000947 */ /* 0x000fca000383ffff */
[----:B------:R-:W-:Y:S06]  /*7c00*/  BAR.SYNC.DEFER_BLOCKING 0x0 ;  /* 0x0000000000007b1d */ /* 0x000fec0000010000 */
.L_x_803:
[----:B-1----:R-:W-:Y:S01]  /*7c10*/  UISETP.GE.AND UP0, UPT, UR9, 0x1, UPT ;  /* 0x000000010900788c */ /* 0x002fe2000bf06270 */
[----:B------:R-:W-:Y:S01]  /*7c20*/  PLOP3.LUT P4, PT, PT, PT, PT, 0x80, 0x0 ;  /* 0x000000000000781c */ /* 0x000fe20003f8f070 */
[----:B------:R-:W-:Y:S01]  /*7c30*/  CS2R R14, SRZ ;  /* 0x00000000000e7805 */ /* 0x000fe2000001ff00 */
[----:B------:R-:W-:Y:S01]  /*7c40*/  IMAD.MOV.U32 R126, RZ, RZ, RZ ;  /* 0x000000ffff7e7224 */ /* 0x000fe200078e00ff */
[----:B------:R-:W-:Y:S01]  /*7c50*/  CS2R R130, SRZ ;  /* 0x0000000000827805 */ /* 0x000fe2000001ff00 */
[----:B------:R-:W-:Y:S01]  /*7c60*/  IMAD.MOV.U32 R124, RZ, RZ, RZ ;  /* 0x000000ffff7c7224 */ /* 0x000fe200078e00ff */
[----:B------:R-:W-:Y:S01]  /*7c70*/  PLOP3.LUT P0, PT, PT, PT, UP0, 0x80, 0x0 ;  /* 0x000000000000781c */ /* 0x000fe20003f0f008 */
[----:B------:R-:W-:Y:S01]  /*7c80*/  CS2R R128, SRZ ;  /* 0x0000000000807805 */ /* 0x000fe2000001ff00 */
[----:B------:R-:W-:Y:S01]  /*7c90*/  CS2R R16, SRZ ;  /* 0x0000000000107805 */ /* 0x000fe2000001ff00 */
[----:B------:R-:W-:Y:S01]  /*7ca0*/  MOV R122, RZ ;  /* 0x000000ff007a7202 */ /* 0x000fe20000000f00 */
[----:B------:R-:W-:Y:S01]  /*7cb0*/  CS2R R120, SRZ ;  /* 0x0000000000787805 */ /* 0x000fe2000001ff00 */
[----:B------:R-:W-:Y:S01]  /*7cc0*/  CS2R R12, SRZ ;  /* 0x00000000000c7805 */ /* 0x000fe2000001ff00 */
        /* <DEDUP_REMOVED lines=15> */
[----:B-----5:R-:W-:Y:S01]  /*7dc0*/  CS2R R26, SRZ ;  /* 0x00000000001a7805 */ /* 0x020fe2000001ff00 */
[----:B------:R-:W-:Y:S01]  /*7dd0*/  MOV R92, RZ ;  /* 0x000000ff005c7202 */ /* 0x000fe20000000f00 */
[----:B------:R-:W-:Y:S01]  /*7de0*/  IMAD.MOV.U32 R98, RZ, RZ, RZ ;  /* 0x000000ffff627224 */ /* 0x000fe200078e00ff */
[----:B------:R-:W-:Y:S01]  /*7df0*/  MOV R28, RZ ;  /* 0x000000ff001c7202 */ /* 0x000fe20000000f00 */
[----:B------:R-:W-:Y:S01]  /*7e00*/  IMAD.MOV.U32 R96, RZ, RZ, RZ ;  /* 0x000000ffff607224 */ /* 0x000fe200078e00ff */
[----:B------:R-:W-:Y:S01]  /*7e10*/  CS2R R90, SRZ ;  /* 0x00000000005a7805 */ /* 0x000fe2000001ff00 */
[----:B------:R-:W-:Y:S01]  /*7e20*/  CS2R R30, SRZ ;  /* 0x00000000001e7805 */ /* 0x000fe2000001ff00 */
[----:B--2---:R-:W-:Y:S01]  /*7e30*/  MOV R88, RZ ;  /* 0x000000ff00587202 */ /* 0x004fe20000000f00 */
        /* <DEDUP_REMOVED lines=55> */
[----:B------:R-:W-:Y:S01]  /*81b0*/  IMAD.MOV.U32 R148, RZ, RZ, RZ ;  /* 0x000000ffff947224 */ /* 0x000fe200078e00ff */
[----:B------:R-:W-:Y:S01]  /*81c0*/  MOV R64, RZ ;  /* 0x000000ff00407202 */ /* 0x000fe20000000f00 */
        /* <DEDUP_REMOVED lines=9> */
[----:B------:R-:W-:Y:S01]  /*8260*/  @UP1 UIMAD.WIDE UR4, UR24, UR4, UR10 ;  /* 0x00000004180412a5 */ /* 0x000fe2000f8e020a */
[----:B------:R-:W1:Y:S01]  /*8270*/  S2R R19, SR_CTAID.X ;  /* 0x0000000000137919 */ /* 0x000e620000002500 */
[----:B------:R-:W-:Y:S01]  /*8280*/  SHF.R.S32.HI R156, RZ, 0x1f, R159 ;  /* 0x0000001fff9c7819 */ /* 0x000fe2000001149f */
[----:B------:R-:W-:Y:S02]  /*8290*/  USHF.R.S32.HI UR6, URZ, 0x1f, UR20 ;  /* 0x0000001f3f067899 */ /* 0x000fe40008011414 */
[----:B------:R-:W-:Y:S01]  /*82a0*/  ULDC.64 UR10, c[0x0][0x348] ;  /* 0x0000d200000a7ab9 */ /* 0x000fe20000000a00 */
[----:B------:R-:W-:Y:S02]  /*82b0*/  IMAD.U32 R2, RZ, RZ, UR4 ;  /* 0x00000004ff027e24 */ /* 0x000fe4000f8e00ff */
[----:B------:R-:W-:Y:S01]  /*82c0*/  IMAD.U32 R3, RZ, RZ, UR5 ;  /* 0x00000005ff037e24 */ /* 0x000fe2000f8e00ff */
[----:B------:R-:W-:-:S02]  /*82d0*/  ULDC.64 UR4, c[0x0][0x178] ;  /* 0x00005e0000047ab9 */ /* 0x000fc40000000a00 */
[----:B------:R-:W-:Y:S02]  /*82e0*/  UIMAD UR6, UR6, UR4, URZ ;  /* 0x00000004060672a4 */ /* 0x000fe4000f8e023f */
[----:B------:R-:W-:Y:S01]  /*82f0*/  UIMAD.WIDE.U32 UR12, UR20, UR4, URZ ;  /* 0x00000004140c72a5 */ /* 0x000fe2000f8e003f */
[----:B------:R2:W3:Y:S01]  /*8300*/  @P4 LDG.E R7, [R2.64] ;  /* 0x0000002202074981 */ /* 0x0004e2000c1e1900 */
[----:B------:R-:W-:Y:S01]  /*8310*/  UIMAD UR20, UR20, UR5, UR6 ;  /* 0x00000005141472a4 */ /* 0x000fe2000f8e0206 */
[----:B------:R-:W-:Y:S01]  /*8320*/  IMAD.MOV.U32 R164, RZ, RZ, c[0x0][0x2b8] ;  /* 0x0000ae00ffa47624 */ /* 0x000fe200078e00ff */
[----:B------:R-:W-:Y:S01]  /*8330*/  UISETP.NE.U32.AND UP0, UPT, URZ, UR10, UPT ;  /* 0x0000000a3f00728c */ /* 0x000fe2000bf05070 */
[----:B------:R-:W-:Y:S01]  /*8340*/  IMAD.MOV.U32 R58, RZ, RZ, RZ ;  /* 0x000000ffff3a7224 */ /* 0x000fe200078e00ff */
[----:B------:R-:W-:Y:S02]  /*8350*/  ULDC.64 UR4, c[0x0][0x1b8] ;  /* 0x00006e0000047ab9 */ /* 0x000fe40000000a00 */
[----:B------:R-:W-:-:S02]  /*8360*/  UIADD3 UR13, UR13, UR20, URZ ;  /* 0x000000140d0d7290 */ /* 0x000fc4000fffe03f */
[----:B------:R-:W-:Y:S02]  /*8370*/  UIMAD UR6, UR15, UR4, URZ ;  /* 0x000000040f0672a4 */ /* 0x000fe4000f8e023f */
[----:B------:R-:W-:Y:S02]  /*8380*/  UISETP.NE.AND.EX UP0, UPT, URZ, UR11, UPT, UP0 ;  /* 0x0000000b3f00728c */ /* 0x000fe4000bf05300 */
[----:B------:R-:W-:Y:S02]  /*8390*/  USHF.R.S32.HI UR10, URZ, 0x1f, UR24 ;  /* 0x0000001f3f0a7899 */ /* 0x000fe40008011418 */
[----:B------:R-:W-:Y:S02]  /*83a0*/  UIMAD UR6, UR16, UR5, UR6 ;  /* 0x00000005100672a4 */ /* 0x000fe4000f8e0206 */
[----:B------:R-:W-:Y:S02]  /*83b0*/  UIMAD.WIDE.U32 UR12, UR16, UR4, UR12 ;  /* 0x00000004100c72a5 */ /* 0x000fe4000f8e000c */
[----:B------:R-:W-:-:S02]  /*83c0*/  USEL UR10, UR10, URZ, !UP0 ;  /* 0x0000003f0a0a7287 */ /* 0x000fc4000c000000 */
[----:B------:R-:W-:Y:S02]  /*83d0*/  ULDC.64 UR4, c[0x0][0x1c0] ;  /* 0x0000700000047ab9 */ /* 0x000fe40000000a00 */
[----:B------:R-:W-:Y:S01]  /*83e0*/  USEL UR11, UR24, URZ, !UP0 ;  /* 0x0000003f180b7287 */ /* 0x000fe2000c000000 */
[----:B--2---:R-:W-:Y:S01]  /*83f0*/  LEA.HI R2, R156, R159, RZ, 0x3 ;  /* 0x0000009f9c027211 */ /* 0x004fe200078f18ff */
[----:B------:R-:W-:Y:S01]  /*8400*/  IMAD.MOV.U32 R3, RZ, RZ, c[0x0][0x2c4] ;  /* 0x0000b100ff037624 */ /* 0x000fe200078e00ff */
[----:B------:R-:W-:Y:S02]  /*8410*/  UIMAD UR10, UR10, UR4, URZ ;  /* 0x000000040a0a72a4 */ /* 0x000fe4000f8e023f */
[----:B------:R-:W-:Y:S01]  /*8420*/  LOP3.LUT R0, R2, 0xfffffff8, RZ, 0xc0, !PT ;  /* 0xfffffff802007812 */ /* 0x000fe200078ec0ff */
[----:B------:R-:W-:Y:S01]  /*8430*/  UIADD3 UR13, UR13, UR6, URZ ;  /* 0x000000060d0d7290 */ /* 0x000fe2000fffe03f */
[----:B------:R-:W-:Y:S01]  /*8440*/  SHF.R.S32.HI R42, RZ, 0x3, R2 ;  /* 0x00000003ff2a7819 */ /* 0x000fe20000011402 */
[----:B------:R-:W-:Y:S01]  /*8450*/  UIMAD UR5, UR11, UR5, UR10 ;  /* 0x000000050b0572a4 */ /* 0x000fe2000f8e020a */
[----:B------:R-:W-:Y:S01]  /*8460*/  ISETP.NE.AND P0, PT, R3, 0x1, PT ;  /* 0x000000010300780c */ /* 0x000fe20003f05270 */
[----:B------:R-:W-:Y:S01]  /*8470*/  IMAD.IADD R96, R159, 0x1, -R0 ;  /* 0x000000019f607824 */ /* 0x000fe200078e0a00 */
[----:B------:R-:W-:-:S02]  /*8480*/  UIMAD.WIDE.U32 UR12, UR11, UR4, UR12 ;  /* 0x000000040b0c72a5 */ /* 0x000fc4000f8e000c */
[----:B------:R-:W-:Y:S01]  /*8490*/  UIADD3 UR6, UR7, -0x40, URZ ;  /* 0xffffffc007067890 */ /* 0x000fe2000fffe03f */
[C---:B------:R-:W-:Y:S01]  /*84a0*/  IMAD R163, R96.reuse, 0x10, R42 ;  /* 0x0000001060a37824 */ /* 0x040fe200078e022a */
[----:B------:R-:W-:Y:S01]  /*84b0*/  UIADD3 UR5, UR13, UR5, URZ ;  /* 0x000000050d057290 */ /* 0x000fe2000fffe03f */
[----:B------:R-:W-:Y:S01]  /*84c0*/  IMAD.SHL.U32 R132, R96, 0x8, RZ ;  /* 0x0000000860847824 */ /* 0x000fe200078e00ff */
[----:B------:R-:W-:Y:S01]  /*84d0*/  ULDC UR4, c[0x0][0x2c4] ;  /* 0x0000b10000047ab9 */ /* 0x000fe20000000800 */
[----:B-1----:R-:W-:Y:S01]  /*84e0*/  IMAD R4, R19, 0x80, R163 ;  /* 0x0000008013047824 */ /* 0x002fe200078e02a3 */
[----:B------:R-:W-:Y:S01]  /*84f0*/  UIMAD UR23, UR23, UR4, URZ ;  /* 0x00000004171772a4 */ /* 0x000fe2000f8e023f */
[----:B------:R-:W-:Y:S01]  /*8500*/  IMAD.U32 R3, RZ, RZ, UR13 ;  /* 0x0000000dff037e24 */ /* 0x000fe2000f8e00ff */
[----:B------:R-:W-:Y:S01]  /*8510*/  IADD3 R55, R132, 0x40, RZ ;  /* 0x0000004084377810 */ /* 0x000fe20007ffe0ff */
[----:B------:R-:W-:Y:S01]  /*8520*/  @P0 IMAD.HI.U32 R2, R4, c[0x0][0x2c8], RZ ;  /* 0x0000b20004020a27 */ /* 0x000fe200078e00ff */
[----:B------:R-:W-:Y:S01]  /*8530*/  LEA.HI R57, R156, R159, RZ, 0x4 ;  /* 0x0000009f9c397211 */ /* 0x000fe200078f20ff */
[----:B------:R-:W-:Y:S02]  /*8540*/  STL [R1+0x48], R163 ;  /* 0x000048a301007387 */ /* 0x000fe40000100800 */
[----:B------:R-:W-:Y:S01]  /*8550*/  IMAD.MOV.U32 R0, RZ, RZ, R4 ;  /* 0x000000ffff007224 */ /* 0x000fe200078e0004 */
[----:B------:R-:W-:Y:S01]  /*8560*/  @P0 SHF.R.U32.HI R0, RZ, c[0x0][0x2cc], R2 ;  /* 0x0000b300ff000a19 */ /* 0x000fe20000011602 */
[----:B------:R-:W-:-:S02]  /*8570*/  IMAD.U32 R2, RZ, RZ, UR12 ;  /* 0x0000000cff027e24 */ /* 0x000fc4000f8e00ff */
[----:B------:R-:W-:Y:S01]  /*8580*/  IMAD.U32 R3, RZ, RZ, UR5 ;  /* 0x00000005ff037e24 */ /* 0x000fe2000f8e00ff */
[--C-:B------:R-:W-:Y:S01]  /*8590*/  SHF.R.S32.HI R6, RZ, 0x1f, R0.reuse ;  /* 0x0000001fff067819 */ /* 0x100fe20000011400 */
[----:B------:R-:W-:Y:S01]  /*85a0*/  IMAD.MOV R5, RZ, RZ, -R0 ;  /* 0x000000ffff057224 */ /* 0x000fe200078e0a00 */
[----:B------:R-:W-:Y:S01]  /*85b0*/  ULDC.64 UR4, c[0x0][0x2b0] ;  /* 0x0000ac0000047ab9 */ /* 0x000fe20000000a00 */
[----:B------:R-:W-:-:S04]  /*85c0*/  IMAD.WIDE.U32 R2, R0, c[0x0][0x1b0], R2 ;  /* 0x00006c0000027a25 */ /* 0x000fc800078e0002 */
[----:B------:R-:W-:Y:S02]  /*85d0*/  IMAD R6, R6, c[0x0][0x1b0], RZ ;  /* 0x00006c0006067a24 */ /* 0x000fe400078e02ff */
[----:B------:R-:W-:Y:S02]  /*85e0*/  IMAD R4, R5, c[0x0][0x2c4], R4 ;  /* 0x0000b10005047a24 */ /* 0x000fe400078e0204 */
[----:B------:R-:W-:Y:S02]  /*85f0*/  IMAD R5, R0, c[0x0][0x1b4], R6 ;  /* 0x00006d0000057a24 */ /* 0x000fe400078e0206 */
[----:B------:R-:W-:Y:S01]  /*8600*/  IMAD R19, R19, 0x80, R42 ;  /* 0x0000008013137824 */ /* 0x000fe200078e022a */
[----:B------:R-:W-:Y:S01]  /*8610*/  SHF.R.S32.HI R0, RZ, 0x1f, R4 ;  /* 0x0000001fff007819 */ /* 0x000fe20000011404 */
[----:B------:R-:W-:-:S03]  /*8620*/  IMAD.IADD R3, R3, 0x1, R5 ;  /* 0x0000000103037824 */ /* 0x000fc600078e0205 */
[C---:B------:R-:W-:Y:S01]  /*8630*/  IADD3 R5, R19.reuse, 0x10, RZ ;  /* 0x0000001013057810 */ /* 0x040fe20007ffe0ff */
[----:B------:R-:W-:Y:S01]  /*8640*/  IMAD R0, R0, c[0x0][0x1a8], RZ ;  /* 0x00006a0000007a24 */ /* 0x000fe200078e02ff */
[----:B------:R-:W-:Y:S01]  /*8650*/  ISETP.GE.AND P6, PT, R19, UR23, PT ;  /* 0x0000001713007c0c */ /* 0x000fe2000bfc6270 */
[C---:B------:R-:W-:Y:S01]  /*8660*/  IMAD.WIDE.U32 R2, R4.reuse, c[0x0][0x1a8], R2 ;  /* 0x00006a0004027a25 */ /* 0x040fe200078e0002 */
[----:B------:R-:W-:Y:S02]  /*8670*/  ISETP.GE.AND P2, PT, R5, UR23, PT ;  /* 0x0000001705007c0c */ /* 0x000fe4000bf46270 */
[C---:B------:R-:W-:Y:S01]  /*8680*/  IADD3 R5, R19.reuse, 0x30, RZ ;  /* 0x0000003013057810 */ /* 0x040fe20007ffe0ff */
[----:B------:R-:W-:Y:S01]  /*8690*/  IMAD R0, R4, c[0x0][0x1ac], R0 ;  /* 0x00006b0004007a24 */ /* 0x000fe200078e0200 */
[----:B------:R-:W-:Y:S02]  /*86a0*/  LEA R16, P5, R2, c[0x0][0x160], 0x1 ;  /* 0x0000580002107a11 */ /* 0x000fe400078a08ff */
[----:B------:R-:W-:Y:S01]  /*86b0*/  IADD3 R4, R19, 0x40, RZ ;  /* 0x0000004013047810 */ /* 0x000fe20007ffe0ff */
[----:B------:R-:W-:Y:S01]  /*86c0*/  IMAD.IADD R0, R3, 0x1, R0 ;  /* 0x0000000103007824 */ /* 0x000fe200078e0200 */
[----:B------:R-:W-:Y:S01]  /*86d0*/  IADD3 R6, R19, 0x20, RZ ;  /* 0x0000002013067810 */ /* 0x000fe20007ffe0ff */
[----:B------:R-:W-:Y:S01]  /*86e0*/  SHFL.IDX PT, R12, R16, 0x3, 0x181f ;  /* 0x00781f00100c7f89 */ /* 0x000fe200000e0000 */
[----:B------:R-:W-:-:S02]  /*86f0*/  ISETP.GE.AND P0, PT, R5, UR23, PT ;  /* 0x0000001705007c0c */ /* 0x000fc4000bf06270 */
[----:B------:R-:W-:Y:S01]  /*8700*/  LEA.HI.X R15, R2, c[0x0][0x164], R0, 0x1, P5 ;  /* 0x00005900020f7a11 */ /* 0x000fe200028f0c00 */
[----:B------:R-:W-:Y:S01]  /*8710*/  IMAD.SHL.U32 R0, R42, 0x40, RZ ;  /* 0x000000402a007824 */ /* 0x000fe200078e00ff */
[----:B------:R-:W-:Y:S01]  /*8720*/  ISETP.GE.AND P3, PT, R4, UR23, PT ;  /* 0x0000001704007c0c */ /* 0x000fe2000bf66270 */
[----:B------:R-:W-:Y:S01]  /*8730*/  SHFL.IDX PT, R2, R16, 0x1, 0x181f ;  /* 0x00381f0010027f89 */ /* 0x000fe200000e0000 */
[----:B------:R-:W-:Y:S02]  /*8740*/  ISETP.GE.AND P1, PT, R6, UR23, PT ;  /* 0x0000001706007c0c */ /* 0x000fe4000bf26270 */
[----:B------:R-:W-:Y:S01]  /*8750*/  LEA.HI R6, R156, R159, RZ, 0x6 ;  /* 0x0000009f9c067211 */ /* 0x000fe200078f30ff */
[----:B------:R-:W-:Y:S01]  /*8760*/  SHFL.IDX PT, R4, R16, RZ, 0x181f ;  /* 0x00181fff10047589 */ /* 0x000fe200000e0000 */
[----:B------:R-:W-:Y:S02]  /*8770*/  LOP3.LUT R23, R0, 0x1c0, RZ, 0xc0, !PT ;  /* 0x000001c000177812 */ /* 0x000fe400078ec0ff */
[----:B------:R-:W-:Y:S01]  /*8780*/  ISETP.GE.AND P5, PT, R132, c[0x0][0x198], PT ;  /* 0x0000660084007a0c */ /* 0x000fe20003fa6270 */
[----:B------:R-:W1:Y:S01]  /*8790*/  SHFL.IDX PT, R5, R15, RZ, 0x181f ;  /* 0x00181fff0f057589 */ /* 0x000e6200000e0000 */
[----:B------:R-:W-:Y:S01]  /*87a0*/  IMAD.SHL.U32 R0, R6, 0x8, RZ ;  /* 0x0000000806007824 */ /* 0x000fe200078e00ff */
[----:B------:R-:W-:-:S02]  /*87b0*/  SHF.R.U32.HI R25, RZ, 0x3, R23 ;  /* 0x00000003ff197819 */ /* 0x000fc40000011617 */
[----:B------:R-:W2:Y:S01]  /*87c0*/  SHFL.IDX PT, R3, R15, 0x1, 0x181f ;  /* 0x00381f000f037f89 */ /* 0x000ea200000e0000 */
[--C-:B------:R-:W-:Y:S02]  /*87d0*/  @!P6 SHF.R.S32.HI R6, RZ, 0x1f, R55.reuse ;  /* 0x0000001fff06e819 */ /* 0x100fe40000011437 */
[----:B------:R-:W-:Y:S01]  /*87e0*/  LOP3.LUT R24, R0, 0xfffffe00, RZ, 0xc0, !PT ;  /* 0xfffffe0000187812 */ /* 0x000fe200078ec0ff */
[----:B------:R-:W4:Y:S01]  /*87f0*/  SHFL.IDX PT, R13, R15, 0x3, 0x181f ;  /* 0x00781f000f0d7f89 */ /* 0x000f2200000e0000 */
[-C--:B------:R-:W-:Y:S02]  /*8800*/  @!P6 LEA.HI R6, R6, R55.reuse, RZ, 0x3 ;  /* 0x000000370606e211 */ /* 0x080fe400078f18ff */
[----:B------:R-:W-:Y:S02]  /*8810*/  @!P2 SHF.R.S32.HI R0, RZ, 0x1f, R55 ;  /* 0x0000001fff00a819 */ /* 0x000fe40000011437 */
[----:B------:R-:W-:Y:S02]  /*8820*/  @!P6 LOP3.LUT R10, R6, 0xfffffff8, RZ, 0xc0, !PT ;  /* 0xfffffff8060ae812 */ /* 0x000fe400078ec0ff */
[----:B------:R-:W-:Y:S01]  /*8830*/  @!P2 LEA.HI R0, R0, R55, RZ, 0x3 ;  /* 0x000000370000a211 */ /* 0x000fe200078f18ff */
[----:B------:R-:W-:Y:S01]  /*8840*/  SHFL.IDX PT, R6, R16, 0x2, 0x181f ;  /* 0x00581f0010067f89 */ /* 0x000fe200000e0000 */
[----:B------:R-:W-:-:S02]  /*8850*/  P2R R20, PR, RZ, 0x40 ;  /* 0x00000040ff147803 */ /* 0x000fc40000000000 */
[----:B------:R-:W-:Y:S01]  /*8860*/  @!P2 LOP3.LUT R17, R0, 0xfffffff8, RZ, 0xc0, !PT ;  /* 0xfffffff80011a812 */ /* 0x000fe200078ec0ff */
[----:B-1----:R-:W-:-:S04]  /*8870*/  @!P6 IMAD.WIDE R8, R132, 0x2, R4 ;  /* 0x000000028408e825 */ /* 0x002fc800078e0204 */
[----:B------:R-:W-:-:S04]  /*8880*/  @!P6 IMAD.WIDE R10, R10, 0x2, R4 ;  /* 0x000000020a0ae825 */ /* 0x000fc800078e0204 */
[----:B--2---:R-:W-:-:S04]  /*8890*/  @!P2 IMAD.WIDE R4, R132, 0x2, R2 ;  /* 0x000000028404a825 */ /* 0x004fc800078e0202 */
[----:B------:R-:W-:Y:S01]  /*88a0*/  @!P2 IMAD.WIDE R2, R17, 0x2, R2 ;  /* 0x000000021102a825 */ /* 0x000fe200078e0202 */
[----:B---3--:R1:W2:Y:S01]  /*88b0*/  @P4 R2UR UR11, R7 ;  /* 0x00000000070b43c2 */ /* 0x0082a200000e0000 */
[----:B------:R-:W-:Y:S01]  /*88c0*/  ISETP.GE.AND P4, PT, R55, c[0x0][0x198], PT ;  /* 0x0000660037007a0c */ /* 0x000fe20003f86270 */
[----:B--2---:R-:W-:Y:S02]  /*88d0*/  @!UP1 UMOV UR11, UR24 ;  /* 0x00000018000b9c82 */ /* 0x004fe40008000000 */
[----:B------:R-:W-:Y:S02]  /*88e0*/  USHF.R.S32.HI UR10, URZ, 0x1f, UR11 ;  /* 0x0000001f3f0a7899 */ /* 0x000fe4000801140b */
[----:B------:R-:W-:Y:S02]  /*88f0*/  UIMAD.WIDE.U32 UR12, UR11, UR4, URZ ;  /* 0x000000040b0c72a5 */ /* 0x000fe4000f8e003f */
[----:B------:R-:W-:-:S04]  /*8900*/  UIMAD UR10, UR10, UR4, URZ ;  /* 0x000000040a0a72a4 */ /* 0x000fc8000f8e023f */
[----:B------:R-:W-:-:S03]  /*8910*/  UIMAD UR10, UR11, UR5, UR10 ;  /* 0x000000050b0a72a4 */ /* 0x000fc6000f8e020a */
[----:B------:R-:W-:Y:S02]  /*8920*/  ULDC.64 UR4, c[0x0][0x1e8] ;  /* 0x00007a0000047ab9 */ /* 0x000fe40000000a00 */
[----:B------:R-:W-:Y:S01]  /*8930*/  UIADD3 UR10, UR13, UR10, URZ ;  /* 0x0000000a0d0a7290 */ /* 0x000fe2000fffe03f */
[----:B-1----:R-:W-:-:S04]  /*8940*/  LOP3.LUT R7, R23, 0x38, R132, 0xf8, !PT ;  /* 0x0000003817077812 */ /* 0x002fc800078ef884 */
[----:B------:R-:W-:-:S05]  /*8950*/  LOP3.LUT R7, R7, R25, RZ, 0x3c, !PT ;  /* 0x0000001907077212 */ /* 0x000fca00078e3cff */
[----:B------:R-:W-:Y:S02]  /*8960*/  IMAD.IADD R54, R24, 0x1, R7 ;  /* 0x0000000118367824 */ /* 0x000fe400078e0207 */
[----:B------:R-:W1:Y:S02]  /*8970*/  SHFL.IDX PT, R7, R15, 0x2, 0x181f ;  /* 0x00581f000f077f89 */ /* 0x000e6400000e0000 */
[C---:B------:R-:W-:Y:S02]  /*8980*/  @!P6 IMAD.SHL.U32 R0, R54.reuse, 0x2, RZ ;  /* 0x000000023600e824 */ /* 0x040fe400078e00ff */
[----:B------:R-:W-:-:S03]  /*8990*/  @!P2 IMAD.SHL.U32 R14, R54, 0x2, RZ ;  /* 0x00000002360ea824 */ /* 0x000fc600078e00ff */
[----:B------:R4:W-:Y:S04]  /*89a0*/  @!P6 LDGSTS.E.BYPASS.LTC128B.128 [R0+0x8100], [R8.64], !P5 ;  /* 0x081000000800efae */ /* 0x0009e8000e901d62 */
[----:B------:R2:W-:Y:S01]  /*89b0*/  @!P6 LDGSTS.E.BYPASS.LTC128B.128 [R0+0xc100], [R10.64], !P4 ;  /* 0x0c1000000a00efae */ /* 0x0005e2000e101d62 */
[----:B------:R-:W-:-:S03]  /*89c0*/  ISETP.NE.AND P6, PT, R164, 0x1, PT ;  /* 0x00000001a400780c */ /* 0x000fc60003fc5270 */
[----:B------:R3:W-:Y:S04]  /*89d0*/  @!P2 LDGSTS.E.BYPASS.LTC128B.128 [R14+0x8900], [R4.64], !P5 ;  /* 0x08900000040eafae */ /* 0x0007e8000e901d62 */
[----:B------:R5:W-:Y:S01]  /*89e0*/  @!P2 LDGSTS.E.BYPASS.LTC128B.128 [R14+0xc900], [R2.64], !P4 ;  /* 0x0c900000020eafae */ /* 0x000be2000e101d62 */
[----:B----4-:R-:W-:Y:S01]  /*89f0*/  @!P0 IMAD.WIDE R8, R132, 0x2, R12 ;  /* 0x0000000284088825 */ /* 0x010fe200078e020c */
[--C-:B--2---:R-:W-:Y:S02]  /*8a00*/  @!P1 SHF.R.S32.HI R0, RZ, 0x1f, R55.reuse ;  /* 0x0000001fff009819 */ /* 0x104fe40000011437 */
[----:B---3--:R-:W-:Y:S02]  /*8a10*/  @!P0 SHF.R.S32.HI R4, RZ, 0x1f, R55 ;  /* 0x0000001fff048819 */ /* 0x008fe40000011437 */
[----:B------:R-:W-:-:S02]  /*8a20*/  IADD3 R5, R19, 0x50, RZ ;  /* 0x0000005013057810 */ /* 0x000fc40007ffe0ff */
[-C--:B-----5:R-:W-:Y:S01]  /*8a30*/  @!P1 LEA.HI R2, R0, R55.reuse, RZ, 0x3 ;  /* 0x0000003700029211 */ /* 0x0a0fe200078f18ff */
[----:B------:R-:W-:Y:S01]  /*8a40*/  SHFL.IDX PT, R3, R15, 0x5, 0x181f ;  /* 0x00b81f000f037f89 */ /* 0x000fe200000e0000 */
[----:B------:R-:W-:Y:S01]  /*8a50*/  @!P0 LEA.HI R0, R4, R55, RZ, 0x3 ;  /* 0x0000003704008211 */ /* 0x000fe200078f18ff */
[----:B------:R-:W-:Y:S01]  /*8a60*/  @!P0 IMAD.SHL.U32 R14, R54, 0x2, RZ ;  /* 0x00000002360e8824 */ /* 0x000fe200078e00ff */
[----:B------:R-:W-:Y:S01]  /*8a70*/  @!P1 LOP3.LUT R2, R2, 0xfffffff8, RZ, 0xc0, !PT ;  /* 0xfffffff802029812 */ /* 0x000fe200078ec0ff */
[----:B------:R-:W-:Y:S01]  /*8a80*/  SHFL.IDX PT, R4, R16, 0x4, 0x181f ;  /* 0x00981f0010047f89 */ /* 0x000fe200000e0000 */
[----:B------:R-:W-:Y:S02]  /*8a90*/  ISETP.GE.AND P2, PT, R5, UR23, PT ;  /* 0x0000001705007c0c */ /* 0x000fe4000bf46270 */
[----:B------:R-:W-:Y:S01]  /*8aa0*/  @!P0 LOP3.LUT R17, R0, 0xfffffff8, RZ, 0xc0, !PT ;  /* 0xfffffff800118812 */ /* 0x000fe200078ec0ff */
[----:B------:R-:W2:Y:S01]  /*8ab0*/  SHFL.IDX PT, R5, R15, 0x4, 0x181f ;  /* 0x00981f000f057f89 */ /* 0x000ea200000e0000 */
[----:B-1----:R-:W-:-:S03]  /*8ac0*/  @!P1 IMAD.WIDE R10, R2, 0x2, R6 ;  /* 0x00000002020a9825 */ /* 0x002fc600078e0206 */
[----:B------:R-:W1:Y:S01]  /*8ad0*/  SHFL.IDX PT, R2, R16, 0x5, 0x181f ;  /* 0x00b81f0010027f89 */ /* 0x000e6200000e0000 */
[----:B------:R-:W-:Y:S02]  /*8ae0*/  @!P1 IMAD.SHL.U32 R0, R54, 0x2, RZ ;  /* 0x0000000236009824 */ /* 0x000fe400078e00ff */
[----:B------:R-:W-:-:S05]  /*8af0*/  @!P1 IMAD.WIDE R6, R132, 0x2, R6 ;  /* 0x0000000284069825 */ /* 0x000fca00078e0206 */
[----:B------:R3:W-:Y:S04]  /*8b00*/  @!P1 LDGSTS.E.BYPASS.LTC128B.128 [R0+0x9100], [R6.64], !P5 ;  /* 0x0910000006009fae */ /* 0x0007e8000e901d62 */
[----:B------:R4:W-:Y:S04]  /*8b10*/  @!P1 LDGSTS.E.BYPASS.LTC128B.128 [R0+0xd100], [R10.64], !P4 ;  /* 0x0d1000000a009fae */ /* 0x0009e8000e101d62 */
[----:B------:R5:W-:Y:S01]  /*8b20*/  @!P0 LDGSTS.E.BYPASS.LTC128B.128 [R14+0x9900], [R8.64], !P5 ;  /* 0x09900000080e8fae */ /* 0x000be2000e901d62 */
[----:B---3--:R-:W-:Y:S01]  /*8b30*/  @!P0 IMAD.WIDE R6, R17, 0x2, R12 ;  /* 0x0000000211068825 */ /* 0x008fe200078e020c */
[----:B------:R-:W-:-:S02]  /*8b40*/  IADD3 R13, R19, 0x70, RZ ;  /* 0x00000070130d7810 */ /* 0x000fc40007ffe0ff */
[--C-:B----4-:R-:W-:Y:S02]  /*8b50*/  @!P3 SHF.R.S32.HI R0, RZ, 0x1f, R55.reuse ;  /* 0x0000001fff00b819 */ /* 0x110fe40000011437 */
[----:B------:R3:W-:Y:S01]  /*8b60*/  @!P0 LDGSTS.E.BYPASS.LTC128B.128 [R14+0xd900], [R6.64], !P4 ;  /* 0x0d900000060e8fae */ /* 0x0007e2000e101d62 */
[----:B------:R-:W-:Y:S01]  /*8b70*/  @!P2 IMAD.SHL.U32 R12, R54, 0x2, RZ ;  /* 0x00000002360ca824 */ /* 0x000fe200078e00ff */
[----:B------:R-:W-:Y:S02]  /*8b80*/  ISETP.GE.AND P0, PT, R13, UR23, PT ;  /* 0x000000170d007c0c */ /* 0x000fe4000bf06270 */
[----:B-----5:R-:W-:Y:S02]  /*8b90*/  @!P2 SHF.R.S32.HI R8, RZ, 0x1f, R55 ;  /* 0x0000001fff08a819 */ /* 0x020fe40000011437 */
[----:B------:R-:W-:-:S04]  /*8ba0*/  IADD3 R9, R19, 0x60, RZ ;  /* 0x0000006013097810 */ /* 0x000fc80007ffe0ff */
[----:B------:R-:W-:Y:S02]  /*8bb0*/  ISETP.GE.AND P1, PT, R9, UR23, PT ;  /* 0x0000001709007c0c */ /* 0x000fe4000bf26270 */
[----:B------:R-:W-:Y:S01]  /*8bc0*/  SHFL.IDX PT, R9, R15, 0x6, 0x181f ;  /* 0x00d81f000f097f89 */ /* 0x000fe200000e0000 */
[-C--:B---3--:R-:W-:Y:S02]  /*8bd0*/  @!P3 LEA.HI R6, R0, R55.reuse, RZ, 0x3 ;  /* 0x000000370006b211 */ /* 0x088fe400078f18ff */
[----:B------:R-:W-:Y:S02]  /*8be0*/  @!P2 LEA.HI R0, R8, R55, RZ, 0x3 ;  /* 0x000000370800a211 */ /* 0x000fe400078f18ff */
[----:B------:R-:W-:Y:S01]  /*8bf0*/  @!P3 LOP3.LUT R6, R6, 0xfffffff8, RZ, 0xc0, !PT ;  /* 0xfffffff80606b812 */ /* 0x000fe200078ec0ff */
[----:B------:R-:W3:Y:S01]  /*8c00*/  SHFL.IDX PT, R8, R16, 0x6, 0x181f ;  /* 0x00d81f0010087f89 */ /* 0x000ee200000e0000 */
[----:B------:R-:W-:Y:S01]  /*8c10*/  @!P2 LOP3.LUT R7, R0, 0xfffffff8, RZ, 0xc0, !PT ;  /* 0xfffffff80007a812 */ /* 0x000fe200078ec0ff */
[----:B------:R-:W-:-:S02]  /*8c20*/  @!P3 IMAD.SHL.U32 R0, R54, 0x2, RZ ;  /* 0x000000023600b824 */ /* 0x000fc400078e00ff */
[----:B--2---:R-:W-:-:S04]  /*8c30*/  @!P3 IMAD.WIDE R10, R6, 0x2, R4 ;  /* 0x00000002060ab825 */ /* 0x004fc800078e0204 */
[----:B------:R-:W-:-:S04]  /*8c40*/  @!P3 IMAD.WIDE R4, R132, 0x2, R4 ;  /* 0x000000028404b825 */ /* 0x000fc800078e0204 */
[--C-:B-1----:R-:W-:Y:S01]  /*8c50*/  @!P2 IMAD.WIDE R6, R7, 0x2, R2.reuse ;  /* 0x000000020706a825 */ /* 0x102fe200078e0202 */
[----:B------:R1:W-:Y:S03]  /*8c60*/  @!P3 LDGSTS.E.BYPASS.LTC128B.128 [R0+0xa100], [R4.64], !P5 ;  /* 0x0a1000000400bfae */ /* 0x0003e6000e901d62 */
[----:B------:R-:W-:Y:S01]  /*8c70*/  @!P2 IMAD.WIDE R2, R132, 0x2, R2 ;  /* 0x000000028402a825 */ /* 0x000fe200078e0202 */
[----:B------:R2:W-:Y:S04]  /*8c80*/  @!P3 LDGSTS.E.BYPASS.LTC128B.128 [R0+0xe100], [R10.64], !P4 ;  /* 0x0e1000000a00bfae */ /* 0x0005e8000e101d62 */
[----:B------:R4:W-:Y:S04]  /*8c90*/  @!P2 LDGSTS.E.BYPASS.LTC128B.128 [R12+0xa900], [R2.64], !P5 ;  /* 0x0a900000020cafae */ /* 0x0009e8000e901d62 */
[----:B------:R5:W-:Y:S01]  /*8ca0*/  @!P2 LDGSTS.E.BYPASS.LTC128B.128 [R12+0xe900], [R6.64], !P4 ;  /* 0x0e900000060cafae */ /* 0x000be2000e101d62 */
[----:B-1----:R-:W-:-:S02]  /*8cb0*/  IADD3 R4, R163, UR6, RZ ;  /* 0x00000006a3047c10 */ /* 0x002fc4000fffe0ff */
[----:B--2---:R-:W-:Y:S01]  /*8cc0*/  @!P1 SHF.R.S32.HI R0, RZ, 0x1f, R55 ;  /* 0x0000001fff009819 */ /* 0x004fe20000011437 */
[----:B------:R-:W-:Y:S01]  /*8cd0*/  @!P1 IMAD.SHL.U32 R10, R54, 0x2, RZ ;  /* 0x00000002360a9824 */ /* 0x000fe200078e00ff */
[----:B------:R-:W-:Y:S02]  /*8ce0*/  ISETP.GE.AND P2, PT, R4, UR9, PT ;  /* 0x0000000904007c0c */ /* 0x000fe4000bf46270 */
[----:B------:R-:W-:Y:S02]  /*8cf0*/  @!P1 LEA.HI R0, R0, R55, RZ, 0x3 ;  /* 0x0000003700009211 */ /* 0x000fe400078f18ff */
[----:B------:R-:W-:Y:S01]  /*8d00*/  ISETP.GT.OR P2, PT, R163, 0x3f, P2 ;  /* 0x0000003fa300780c */ /* 0x000fe20001744670 */
[----:B-----5:R-:W-:Y:S01]  /*8d10*/  SHFL.IDX PT, R6, R16, 0x7, 0x181f ;  /* 0x00f81f0010067f89 */ /* 0x020fe200000e0000 */
[----:B------:R-:W-:Y:S02]  /*8d20*/  @!P1 LOP3.LUT R0, R0, 0xfffffff8, RZ, 0xc0, !PT ;  /* 0xfffffff800009812 */ /* 0x000fe400078ec0ff */
[----:B----4-:R-:W-:Y:S01]  /*8d30*/  IADD3 R12, R4, UR19, RZ ;  /* 0x00000013040c7c10 */ /* 0x010fe2000fffe0ff */
[----:B------:R-:W1:Y:S01]  /*8d40*/  SHFL.IDX PT, R7, R15, 0x7, 0x181f ;  /* 0x00f81f000f077f89 */ /* 0x000e6200000e0000 */
[----:B---3--:R-:W-:-:S04]  /*8d50*/  @!P1 IMAD.WIDE R4, R132, 0x2, R8 ;  /* 0x0000000284049825 */ /* 0x008fc800078e0208 */
[----:B------:R-:W-:Y:S01]  /*8d60*/  @!P1 IMAD.WIDE R2, R0, 0x2, R8 ;  /* 0x0000000200029825 */ /* 0x000fe200078e0208 */
[----:B------:R-:W-:Y:S01]  /*8d70*/  @!P0 SHF.R.S32.HI R0, RZ, 0x1f, R55 ;  /* 0x0000001fff008819 */ /* 0x000fe20000011437 */
[----:B------:R2:W-:Y:S02]  /*8d80*/  @!P1 LDGSTS.E.BYPASS.LTC128B.128 [R10+0xb100], [R4.64], !P5 ;  /* 0x0b100000040a9fae */ /* 0x0005e4000e901d62 */
[----:B------:R-:W-:Y:S02]  /*8d90*/  @P6 IMAD.HI.U32 R13, R12, c[0x0][0x2bc], RZ ;  /* 0x0000af000c0d6a27 */ /* 0x000fe400078e00ff */
[----:B------:R3:W-:Y:S02]  /*8da0*/  @!P1 LDGSTS.E.BYPASS.LTC128B.128 [R10+0xf100], [R2.64], !P4 ;  /* 0x0f100000020a9fae */ /* 0x0007e4000e101d62 */
[----:B------:R-:W-:Y:S01]  /*8db0*/  IMAD.MOV.U32 R11, RZ, RZ, R12 ;  /* 0x000000ffff0b7224 */ /* 0x000fe200078e000c */
[----:B------:R-:W-:Y:S01]  /*8dc0*/  @P6 SHF.R.U32.HI R11, RZ, c[0x0][0x2c0], R13 ;  /* 0x0000b000ff0b6a19 */ /* 0x000fe2000001160d */
[----:B-1----:R-:W-:Y:S01]  /*8dd0*/  @!P0 IMAD.WIDE R8, R132, 0x2, R6 ;  /* 0x0000000284088825 */ /* 0x002fe200078e0206 */
[----:B--2---:R-:W-:-:S02]  /*8de0*/  @!P0 LEA.HI R4, R0, R55, RZ, 0x3 ;  /* 0x0000003700048211 */ /* 0x004fc400078f18ff */
[C---:B------:R-:W-:Y:S02]  /*8df0*/  @!P2 IADD3 R0, P1, R11.reuse, UR12, RZ ;  /* 0x0000000c0b00ac10 */ /* 0x040fe4000ff3e0ff */
[----:B------:R-:W-:Y:S01]  /*8e00*/  @!P0 LOP3.LUT R4, R4, 0xfffffff8, RZ, 0xc0, !PT ;  /* 0xfffffff804048812 */ /* 0x000fe200078ec0ff */
[----:B---3--:R-:W-:Y:S01]  /*8e10*/  @!P0 IMAD.SHL.U32 R10, R54, 0x2, RZ ;  /* 0x00000002360a8824 */ /* 0x008fe200078e00ff */
[----:B------:R-:W-:Y:S02]  /*8e20*/  @!P2 LEA.HI.X.SX32 R3, R11, UR10, 0x1, P1 ;  /* 0x0000000a0b03ac11 */ /* 0x000fe400088f0eff */
[----:B------:R-:W-:Y:S01]  /*8e30*/  @!P2 LEA R2, P1, R0, c[0x0][0x2a0], 0x2 ;  /* 0x0000a8000002aa11 */ /* 0x000fe200078210ff */
[----:B------:R-:W-:Y:S01]  /*8e40*/  @!P0 IMAD.WIDE R4, R4, 0x2, R6 ;  /* 0x0000000204048825 */ /* 0x000fe200078e0206 */
[----:B------:R1:W-:Y:S02]  /*8e50*/  @!P0 LDGSTS.E.BYPASS.LTC128B.128 [R10+0xb900], [R8.64], !P5 ;  /* 0x0b900000080a8fae */ /* 0x0003e4000e901d62 */
[----:B------:R-:W-:-:S02]  /*8e60*/  @!P2 LEA.HI.X R3, R0, c[0x0][0x2a4], R3, 0x2, P1 ;  /* 0x0000a9000003aa11 */ /* 0x000fc400008f1403 */
[----:B------:R2:W-:Y:S04]  /*8e70*/  @!P0 LDGSTS.E.BYPASS.LTC128B.128 [R10+0xf900], [R4.64], !P4 ;  /* 0x0f900000040a8fae */ /* 0x0005e8000e101d62 */
[----:B------:R-:W0:Y:S04]  /*8e80*/  LDGDEPBAR ;  /* 0x00000000000079af */ /* 0x000e280000000000 */
[----:B------:R-:W-:Y:S06]  /*8e90*/  BAR.SYNC.DEFER_BLOCKING 0x0 ;  /* 0x0000000000007b1d */ /* 0x000fec0000010000 */
[----:B------:R3:W4:Y:S01]  /*8ea0*/  @!P2 LDG.E R58, [R2.64] ;  /* 0x00000022023aa981 */ /* 0x000722000c1e1900 */
[----:B------:R-:W-:Y:S01]  /*8eb0*/  IMAD.MOV R0, RZ, RZ, -R11 ;  /* 0x000000ffff007224 */ /* 0x000fe200078e0a0b */
[----:B------:R-:W-:Y:S01]  /*8ec0*/  UIMAD UR11, UR15, UR4, URZ ;  /* 0x000000040f0b72a4 */ /* 0x000fe2000f8e023f */
[----:B------:R-:W-:Y:S01]  /*8ed0*/  ISETP.GE.AND P5, PT, R132, c[0x0][0x1d4], PT ;  /* 0x0000750084007a0c */ /* 0x000fe20003fa6270 */
[----:B------:R-:W-:Y:S01]  /*8ee0*/  UIMAD.WIDE.U32 UR20, UR16, UR4, URZ ;  /* 0x00000004101472a5 */ /* 0x000fe2000f8e003f */
[----:B------:R-:W-:Y:S01]  /*8ef0*/  IMAD R59, R0, c[0x0][0x2b8], R12 ;  /* 0x0000ae00003b7a24 */ /* 0x000fe200078e020c */
[----:B------:R-:W-:Y:S01]  /*8f00*/  UIMAD UR11, UR16, UR5, UR11 ;  /* 0x00000005100b72a4 */ /* 0x000fe2000f8e020b */
[----:B------:R-:W-:Y:S01]  /*8f10*/  ISETP.GE.AND P4, PT, R55, c[0x0][0x1d4], PT ;  /* 0x0000750037007a0c */ /* 0x000fe20003f86270 */
[----:B------:R-:W-:-:S02]  /*8f20*/  UIADD3 UR6, UR9, -UR6, URZ ;  /* 0x8000000609067290 */ /* 0x000fc4000fffe03f */
[----:B------:R-:W-:Y:S01]  /*8f30*/  SHF.R.S32.HI R51, RZ, 0x1f, R59 ;  /* 0x0000001fff337819 */ /* 0x000fe2000001143b */
[----:B------:R-:W-:Y:S01]  /*8f40*/  UIADD3 UR11, UR21, UR11, URZ ;  /* 0x0000000b150b7290 */ /* 0x000fe2000fffe03f */
[----:B------:R-:W-:Y:S01]  /*8f50*/  STL [R1+0x34], R59 ;  /* 0x0000343b01007387 */ /* 0x000fe20000100800 */
[----:B------:R-:W-:Y:S01]  /*8f60*/  ULDC.64 UR4, c[0x0][0x210] ;  /* 0x0000840000047ab9 */ /* 0x000fe20000000a00 */
[----:B------:R-:W-:Y:S01]  /*8f70*/  IADD3 R97, -R42, UR6, RZ ;  /* 0x000000062a617c10 */ /* 0x000fe2000fffe1ff */
[----:B------:R-:W-:Y:S01]  /*8f80*/  IMAD R0, R51, c[0x0][0x1e0], RZ ;  /* 0x0000780033007a24 */ /* 0x000fe200078e02ff */
[----:B------:R-:W-:Y:S01]  /*8f90*/  UIMAD UR15, UR15, UR4, URZ ;  /* 0x000000040f0f72a4 */ /* 0x000fe2000f8e023f */
[----:B------:R-:W-:Y:S01]  /*8fa0*/  SEL R157, RZ, 0x10, P4 ;  /* 0x00000010ff9d7807 */ /* 0x000fe20002000000 */
[----:B------:R-:W-:Y:S01]  /*8fb0*/  UIMAD.WIDE.U32 UR26, UR16, UR4, URZ ;  /* 0x00000004101a72a5 */ /* 0x000fe2000f8e003f */
[----:B------:R-:W-:Y:S01]  /*8fc0*/  IMAD R0, R59, c[0x0][0x1e4], R0 ;  /* 0x000079003b007a24 */ /* 0x000fe200078e0200 */
[----:B------:R-:W-:Y:S01]  /*8fd0*/  ISETP.GE.AND P2, PT, R97, 0x11, PT ;  /* 0x000000116100780c */ /* 0x000fe20003f46270 */
[----:B------:R-:W-:Y:S01]  /*8fe0*/  UIMAD UR5, UR16, UR5, UR15 ;  /* 0x00000005100572a4 */ /* 0x000fe2000f8e020f */
[----:B---3--:R-:W-:-:S03]  /*8ff0*/  IMAD.WIDE.U32 R2, R59, c[0x0][0x1e0], RZ ;  /* 0x000078003b027a25 */ /* 0x008fc600078e00ff */
[----:B------:R-:W-:Y:S01]  /*9000*/  UIADD3 UR5, UR27, UR5, URZ ;  /* 0x000000051b057290 */ /* 0x000fe2000fffe03f */
[----:B------:R-:W-:-:S07]  /*9010*/  IMAD.IADD R3, R3, 0x1, R0 ;  /* 0x0000000103037824 */ /* 0x000fce00078e0200 */
[----:B------:R-:W-:Y:S01]  /*9020*/  @P2 IMAD.SHL.U32 R16, R54, 0x2, RZ ;  /* 0x0000000236102824 */ /* 0x000fe200078e00ff */
[----:B----4-:R-:W-:Y:S01]  /*9030*/  SHF.R.S32.HI R53, RZ, 0x1f, R58 ;  /* 0x0000001fff357819 */ /* 0x010fe2000001143a */
[----:B------:R-:W-:Y:S01]  /*9040*/  IMAD.WIDE.U32 R2, R58, c[0x0][0x1f0], R2 ;  /* 0x00007c003a027a25 */ /* 0x000fe200078e0002 */
[----:B------:R-:W-:Y:S03]  /*9050*/  STL [R1+0x30], R58 ;  /* 0x0000303a01007387 */ /* 0x000fe60000100800 */
[----:B------:R-:W-:Y:S01]  /*9060*/  IMAD R0, R53, c[0x0][0x1f0], RZ ;  /* 0x00007c0035007a24 */ /* 0x000fe200078e02ff */
[----:B--2---:R-:W-:-:S03]  /*9070*/  IADD3 R4, P1, R2, UR20, RZ ;  /* 0x0000001402047c10 */ /* 0x004fc6000ff3e0ff */
[----:B------:R-:W-:Y:S01]  /*9080*/  IMAD R2, R58, c[0x0][0x1f4], R0 ;  /* 0x00007d003a027a24 */ /* 0x000fe200078e0200 */
[----:B-1----:R-:W-:-:S04]  /*9090*/  LEA R9, P0, R4, c[0x0][0x1c8], 0x1 ;  /* 0x0000720004097a11 */ /* 0x002fc800078008ff */
[----:B------:R-:W-:Y:S01]  /*90a0*/  IADD3.X R2, R3, UR11, R2, P1, !PT ;  /* 0x0000000b03027c10 */ /* 0x000fe20008ffe402 */
[----:B------:R-:W-:Y:S01]  /*90b0*/  SHFL.IDX PT, R6, R9, 0x1, 0x181f ;  /* 0x00381f0009067f89 */ /* 0x000fe200000e0000 */
[C---:B------:R-:W-:Y:S02]  /*90c0*/  ISETP.GE.AND P1, PT, R97.reuse, 0x21, PT ;  /* 0x000000216100780c */ /* 0x040fe40003f26270 */
[----:B------:R-:W-:Y:S02]  /*90d0*/  LEA.HI.X R8, R4, c[0x0][0x1cc], R2, 0x1, P0 ;  /* 0x0000730004087a11 */ /* 0x000fe400000f0c02 */
[----:B------:R-:W-:Y:S01]  /*90e0*/  ISETP.GE.AND P0, PT, R97, 0x1, PT ;  /* 0x000000016100780c */ /* 0x000fe20003f06270 */
[----:B------:R-:W-:Y:S04]  /*90f0*/  SHFL.IDX PT, R2, R9, RZ, 0x181f ;  /* 0x00181fff09027589 */ /* 0x000fe800000e0000 */
[----:B------:R-:W1:Y:S04]  /*9100*/  SHFL.IDX PT, R3, R8, RZ, 0x181f ;  /* 0x00181fff08037589 */ /* 0x000e6800000e0000 */
[----:B------:R-:W2:Y:S01]  /*9110*/  SHFL.IDX PT, R7, R8, 0x1, 0x181f ;  /* 0x00381f0008077f89 */ /* 0x000ea200000e0000 */
[----:B------:R-:W-:-:S03]  /*9120*/  @P1 SHF.R.S32.HI R11, RZ, 0x1f, R55 ;  /* 0x0000001fff0b1819 */ /* 0x000fc60000011437 */
[----:B------:R-:W-:-:S04]  /*9130*/  @P0 SHF.R.S32.HI R0, RZ, 0x1f, R55 ;  /* 0x0000001fff000819 */ /* 0x000fc80000011437 */
[----:B------:R-:W-:-:S04]  /*9140*/  @P0 LEA.HI R0, R0, R55, RZ, 0x3 ;  /* 0x0000003700000211 */ /* 0x000fc800078f18ff */
[----:B------:R-:W-:Y:S01]  /*9150*/  @P0 LOP3.LUT R10, R0, 0xfffffff8, RZ, 0xc0, !PT ;  /* 0xfffffff8000a0812 */ /* 0x000fe200078ec0ff */
[----:B------:R-:W-:Y:S02]  /*9160*/  @P0 IMAD.SHL.U32 R0, R54, 0x2, RZ ;  /* 0x0000000236000824 */ /* 0x000fe400078e00ff */
[----:B-1----:R-:W-:-:S04]  /*9170*/  @P0 IMAD.WIDE R4, R132, 0x2, R2 ;  /* 0x0000000284040825 */ /* 0x002fc800078e0202 */
[----:B------:R-:W-:Y:S01]  /*9180*/  @P0 IMAD.WIDE R2, R10, 0x2, R2 ;  /* 0x000000020a020825 */ /* 0x000fe200078e0202 */
[----:B------:R1:W-:Y:S01]  /*9190*/  @P0 LDGSTS.E.BYPASS.LTC128B.128 [R0+0x4100], [R4.64], !P5 ;  /* 0x0410000004000fae */ /* 0x0003e2000e901d62 */
[----:B------:R-:W-:-:S03]  /*91a0*/  LOP3.LUT R10, R57, 0xfffffff0, RZ, 0xc0, !PT ;  /* 0xfffffff0390a7812 */ /* 0x000fc600078ec0ff */
[----:B------:R3:W-:Y:S01]  /*91b0*/  @P0 LDGSTS.E.BYPASS.LTC128B.128 [R0+0x6100], [R2.64], !P4 ;  /* 0x0610000002000fae */ /* 0x0007e2000e101d62 */
[----:B------:R-:W-:Y:S01]  /*91c0*/  ISETP.GE.AND P0, PT, R97, 0x31, PT ;  /* 0x000000316100780c */ /* 0x000fe20003f06270 */
[----:B------:R-:W-:-:S12]  /*91d0*/  IMAD.IADD R12, R159, 0x1, -R10 ;  /* 0x000000019f0c7824 */ /* 0x000fd800078e0a0a */
[--C-:B------:R-:W-:Y:S01]  /*91e0*/  @P0 SHF.R.S32.HI R10, RZ, 0x1f, R55.reuse ;  /* 0x0000001fff0a0819 */ /* 0x100fe20000011437 */
[----:B-1----:R-:W-:Y:S04]  /*91f0*/  SHFL.IDX PT, R4, R9, 0x2, 0x181f ;  /* 0x00581f0009047f89 */ /* 0x002fe800000e0000 */
[----:B------:R-:W1:Y:S01]  /*9200*/  SHFL.IDX PT, R5, R8, 0x2, 0x181f ;  /* 0x00581f0008057f89 */ /* 0x000e6200000e0000 */
[----:B---3--:R-:W-:-:S03]  /*9210*/  @P2 SHF.R.S32.HI R0, RZ, 0x1f, R55 ;  /* 0x0000001fff002819 */ /* 0x008fc60000011437 */
[----:B------:R-:W-:Y:S01]  /*9220*/  SHFL.IDX PT, R2, R9, 0x3, 0x181f ;  /* 0x00781f0009027f89 */ /* 0x000fe200000e0000 */
[----:B------:R-:W-:-:S03]  /*9230*/  @P2 LEA.HI R0, R0, R55, RZ, 0x3 ;  /* 0x0000003700002211 */ /* 0x000fc600078f18ff */
[----:B------:R3:W4:Y:S01]  /*9240*/  SHFL.IDX PT, R3, R8, 0x3, 0x181f ;  /* 0x00781f0008037f89 */ /* 0x00072200000e0000 */
[----:B------:R-:W-:-:S05]  /*9250*/  @P2 LOP3.LUT R0, R0, 0xfffffff8, RZ, 0xc0, !PT ;  /* 0xfffffff800002812 */ /* 0x000fca00078ec0ff */
[----:B--2---:R-:W-:Y:S01]  /*9260*/  @P2 IMAD.WIDE R14, R0, 0x2, R6 ;  /* 0x00000002000e2825 */ /* 0x004fe200078e0206 */
[----:B------:R-:W-:-:S03]  /*9270*/  @P1 LEA.HI R0, R11, R55, RZ, 0x3 ;  /* 0x000000370b001211 */ /* 0x000fc600078f18ff */
[----:B------:R-:W-:Y:S01]  /*9280*/  @P0 IMAD.SHL.U32 R11, R54, 0x2, RZ ;  /* 0x00000002360b0824 */ /* 0x000fe200078e00ff */
[----:B------:R-:W-:Y:S01]  /*9290*/  @P1 LOP3.LUT R0, R0, 0xfffffff8, RZ, 0xc0, !PT ;  /* 0xfffffff800001812 */ /* 0x000fe200078ec0ff */
[----:B---3--:R-:W-:Y:S01]  /*92a0*/  @P2 IMAD.WIDE R8, R132, 0x2, R6 ;  /* 0x0000000284082825 */ /* 0x008fe200078e0206 */
[----:B------:R-:W-:Y:S02]  /*92b0*/  SHF.R.S32.HI R7, RZ, 0x1f, R12 ;  /* 0x0000001fff077819 */ /* 0x000fe4000001140c */
[----:B------:R-:W-:Y:S01]  /*92c0*/  @P0 LEA.HI R6, R10, R55, RZ, 0x3 ;  /* 0x000000370a060211 */ /* 0x000fe200078f18ff */
[----:B------:R-:W-:Y:S01]  /*92d0*/  @P1 IMAD.SHL.U32 R10, R54, 0x2, RZ ;  /* 0x00000002360a1824 */ /* 0x000fe200078e00ff */
[----:B------:R-:W-:Y:S01]  /*92e0*/  LEA.HI R56, R7, R12, RZ, 0x3 ;  /* 0x0000000c07387211 */ /* 0x000fe200078f18ff */
[----:B------:R2:W-:Y:S01]  /*92f0*/  @P2 LDGSTS.E.BYPASS.LTC128B.128 [R16+0x4900], [R8.64], !P5 ;  /* 0x0490000008102fae */ /* 0x0005e2000e901d62 */
[----:B------:R-:W-:Y:S01]  /*9300*/  @P0 LOP3.LUT R13, R6, 0xfffffff8, RZ, 0xc0, !PT ;  /* 0xfffffff8060d0812 */ /* 0x000fe200078ec0ff */
[----:B-1----:R-:W-:-:S02]  /*9310*/  @P1 IMAD.WIDE R6, R132, 0x2, R4 ;  /* 0x0000000284061825 */ /* 0x002fc400078e0204 */
[----:B------:R1:W-:Y:S04]  /*9320*/  @P2 LDGSTS.E.BYPASS.LTC128B.128 [R16+0x6900], [R14.64], !P4 ;  /* 0x069000000e102fae */ /* 0x0003e8000e101d62 */
[----:B------:R1:W-:Y:S01]  /*9330*/  @P1 LDGSTS.E.BYPASS.LTC128B.128 [R10+0x5100], [R6.64], !P5 ;  /* 0x05100000060a1fae */ /* 0x0003e2000e901d62 */
[----:B--2---:R-:W-:Y:S01]  /*9340*/  @P1 IMAD.WIDE R8, R0, 0x2, R4 ;  /* 0x0000000200081825 */ /* 0x004fe200078e0204 */
[----:B------:R-:W-:-:S03]  /*9350*/  LOP3.LUT R0, R56, 0xfffffff8, RZ, 0xc0, !PT ;  /* 0xfffffff838007812 */ /* 0x000fc600078ec0ff */
[--C-:B----4-:R-:W-:Y:S01]  /*9360*/  @P0 IMAD.WIDE R4, R13, 0x2, R2.reuse ;  /* 0x000000020d040825 */ /* 0x110fe200078e0202 */
[----:B------:R1:W-:Y:S03]  /*9370*/  @P1 LDGSTS.E.BYPASS.LTC128B.128 [R10+0x7100], [R8.64], !P4 ;  /* 0x07100000080a1fae */ /* 0x0003e6000e101d62 */
[----:B------:R-:W-:-:S04]  /*9380*/  @P0 IMAD.WIDE R2, R132, 0x2, R2 ;  /* 0x0000000284020825 */ /* 0x000fc800078e0202 */
[----:B------:R-:W-:Y:S01]  /*9390*/  IMAD.IADD R52, R12, 0x1, -R0 ;  /* 0x000000010c347824 */ /* 0x000fe200078e0a00 */
[----:B------:R2:W-:Y:S04]  /*93a0*/  @P0 LDGSTS.E.BYPASS.LTC128B.128 [R11+0x5900], [R2.64], !P5 ;  /* 0x05900000020b0fae */ /* 0x0005e8000e901d62 */
[----:B------:R3:W-:Y:S01]  /*93b0*/  @P0 LDGSTS.E.BYPASS.LTC128B.128 [R11+0x7900], [R4.64], !P4 ;  /* 0x07900000040b0fae */ /* 0x0007e2000e101d62 */
[----:B------:R-:W-:Y:S02]  /*93c0*/  R2P PR, R52, 0x6 ;  /* 0x0000000634007804 */ /* 0x000fe40000000000 */
[----:B------:R-:W-:Y:S01]  /*93d0*/  ISETP.LT.AND P0, PT, RZ, c[0x0][0x27c], PT ;  /* 0x00009f00ff007a0c */ /* 0x000fe20003f01270 */
[----:B------:R-:W0:Y:S01]  /*93e0*/  LDGDEPBAR ;  /* 0x00000000000079af */ /* 0x000e220000000000 */
[----:B------:R-:W-:Y:S01]  /*93f0*/  ISETP.GT.AND P6, PT, R163, 0x3f, PT ;  /* 0x0000003fa300780c */ /* 0x000fe20003fc4270 */
[----:B--2---:R-:W-:-:S02]  /*9400*/  IMAD.MOV.U32 R3, RZ, RZ, 0x20 ;  /* 0x00000020ff037424 */ /* 0x004fc400078e00ff */
[----:B---3--:R-:W-:-:S03]  /*9410*/  IMAD.MOV.U32 R4, RZ, RZ, 0x10 ;  /* 0x00000010ff047424 */ /* 0x008fc600078e00ff */
[----:B------:R-:W-:Y:S02]  /*9420*/  SEL R3, R3, 0xffffffe0, !P2 ;  /* 0xffffffe003037807 */ /* 0x000fe40005000000 */
[----:B------:R-:W-:-:S03]  /*9430*/  SEL R4, R4, 0xfffffff0, !P1 ;  /* 0xfffffff004047807 */ /* 0x000fc60004800000 */
[----:B------:R-:W-:Y:S05]  /*9440*/  @P0 BRA `(.L_x_852) ;  /* 0x0000002000000947 */ /* 0x000fea0003800000 */
[----:B-1----:R-:W-:-:S04]  /*9450*/  DEPBAR.LE SB0, 0x1 ;  /* 0x000080400000791a */ /* 0x002fc80000000000 */
[----:B------:R-:W-:Y:S05]  /*9460*/  BRA `(.L_x_853) ;  /* 0x0000657000007947 */ /* 0x000fea0003800000 */
.L_x_852:
[----:B-1----:R-:W-:Y:S01]  /*9470*/  SHF.R.S32.HI R0, RZ, 0x1f, R142 ;  /* 0x0000001fff007819 */ /* 0x002fe2000001148e */
[----:B------:R-:W-:Y:S01]  /*9480*/  ULDC.U8 UR4, c[0x0][0x298] ;  /* 0x0000a60000047ab9 */ /* 0x000fe20000000000 */
[----:B------:R-:W-:Y:S01]  /*9490*/  IMAD.WIDE.U32 R8, R142, c[0x0][0x280], RZ ;  /* 0x0000a0008e087a25 */ /* 0x000fe200078e00ff */
[----:B------:R-:W-:Y:S01]  /*94a0*/  ISETP.NE.AND P1, PT, RZ, UR4, PT ;  /* 0x00000004ff007c0c */ /* 0x000fe2000bf25270 */
[----:B------:R-:W-:Y:S01]  /*94b0*/  BSSY B2, `(.L_x_853) ;  /* 0x0000652000027945 */ /* 0x000fe20003800000 */
[----:B------:R-:W-:Y:S01]  /*94c0*/  SHF.L.U32 R32, R54, 0x1, RZ ;  /* 0x0000000136207819 */ /* 0x000fe200000006ff */
[----:B------:R-:W-:Y:S01]  /*94d0*/  IMAD R2, R0, c[0x0][0x280], RZ ;  /* 0x0000a00000027a24 */ /* 0x000fe200078e02ff */
[----:B------:R-:W-:Y:S01]  /*94e0*/  LEA R18, P0, R8, c[0x0][0x270], 0x1 ;  /* 0x00009c0008127a11 */ /* 0x000fe200078008ff */
[----:B------:R-:W-:Y:S02]  /*94f0*/  IMAD R0, R0, c[0x0][0x290], RZ ;  /* 0x0000a40000007a24 */ /* 0x000fe400078e02ff */
[----:B------:R-:W-:-:S02]  /*9500*/  IMAD R2, R142, c[0x0][0x284], R2 ;  /* 0x0000a1008e027a24 */ /* 0x000fc400078e0202 */
[----:B------:R-:W-:-:S03]  /*9510*/  IMAD.WIDE.U32 R6, R142, c[0x0][0x290], RZ ;  /* 0x0000a4008e067a25 */ /* 0x000fc600078e00ff */
[----:B------:R-:W-:Y:S01]  /*9520*/  IADD3 R2, R2, R9, RZ ;  /* 0x0000000902027210 */ /* 0x000fe20007ffe0ff */
[----:B------:R-:W-:-:S03]  /*9530*/  IMAD R0, R142, c[0x0][0x294], R0 ;  /* 0x0000a5008e007a24 */ /* 0x000fc600078e0200 */
[----:B------:R-:W-:Y:S02]  /*9540*/  LEA.HI.X R19, R8, c[0x0][0x274], R2, 0x1, P0 ;  /* 0x00009d0008137a11 */ /* 0x000fe400000f0c02 */
[----:B------:R-:W-:Y:S02]  /*9550*/  LEA R16, P0, R6, c[0x0][0x288], 0x1 ;  /* 0x0000a20006107a11 */ /* 0x000fe400078008ff */
[----:B------:R-:W-:-:S04]  /*9560*/  IADD3 R0, R0, R7, RZ ;  /* 0x0000000700007210 */ /* 0x000fc80007ffe0ff */
[----:B------:R-:W-:Y:S01]  /*9570*/  LEA.HI.X R17, R6, c[0x0][0x28c], R0, 0x1, P0 ;  /* 0x0000a30006117a11 */ /* 0x000fe200000f0c00 */
[----:B------:R-:W-:Y:S05]  /*9580*/  @!P1 BRA `(.L_x_854) ;  /* 0x00002f4000009947 */ /* 0x000fea0003800000 */
[----:B------:R-:W-:Y:S01]  /*9590*/  ISETP.NE.AND P2, PT, R20, RZ, PT ;  /* 0x000000ff1400720c */ /* 0x000fe20003f45270 */
[----:B------:R-:W-:Y:S01]  /*95a0*/  BSSY B0, `(.L_x_855) ;  /* 0x0000017000007945 */ /* 0x000fe20003800000 */
[----:B------:R-:W-:Y:S01]  /*95b0*/  SHF.L.U32 R26, R96, 0x2, RZ ;  /* 0x00000002601a7819 */ /* 0x000fe200000006ff */
[----:B------:R-:W-:Y:S01]  /*95c0*/  CS2R R8, SRZ ;  /* 0x0000000000087805 */ /* 0x000fe2000001ff00 */
[----:B------:R-:W-:Y:S01]  /*95d0*/  CS2R R12, SRZ ;  /* 0x00000000000c7805 */ /* 0x000fe2000001ff00 */
[----:B------:R-:W-:Y:S01]  /*95e0*/  CS2R R6, SRZ ;  /* 0x0000000000067805 */ /* 0x000fe2000001ff00 */
[----:B------:R-:W-:-:S07]  /*95f0*/  CS2R R10, SRZ ;  /* 0x00000000000a7805 */ /* 0x000fce000001ff00 */
[----:B------:R-:W-:Y:S05]  /*9600*/  @P2 BRA `(.L_x_856) ;  /* 0x0000010000002947 */ /* 0x000fea0003800000 */
[C---:B------:R-:W-:Y:S01]  /*9610*/  IADD3 R2, R26.reuse, 0x20, RZ ;  /* 0x000000201a027810 */ /* 0x040fe20007ffe0ff */
[----:B------:R-:W-:Y:S01]  /*9620*/  CS2R R8, SRZ ;  /* 0x0000000000087805 */ /* 0x000fe2000001ff00 */
[----:B------:R-:W-:Y:S01]  /*9630*/  ISETP.GE.AND P1, PT, R26, c[0x0][0x27c], PT ;  /* 0x00009f001a007a0c */ /* 0x000fe20003f26270 */
[----:B------:R-:W-:Y:S01]  /*9640*/  CS2R R6, SRZ ;  /* 0x0000000000067805 */ /* 0x000fe2000001ff00 */
[----:B------:R-:W-:-:S11]  /*9650*/  ISETP.GE.AND P0, PT, R2, c[0x0][0x27c], PT ;  /* 0x00009f0002007a0c */ /* 0x000fd60003f06270 */
[----:B------:R-:W-:Y:S02]  /*9660*/  @!P1 IMAD.WIDE R20, R26, 0x2, R18 ;  /* 0x000000021a149825 */ /* 0x000fe400078e0212 */
[----:B------:R-:W-:-:S03]  /*9670*/  @!P0 SHF.R.S32.HI R0, RZ, 0x1f, R2 ;  /* 0x0000001fff008819 */ /* 0x000fc60000011402 */
[----:B------:R1:W5:Y:S01]  /*9680*/  @!P1 LD.E.64 R12, [R20.64] ;  /* 0x00000022140c9980 */ /* 0x000362000c101b00 */
[----:B------:R-:W-:-:S04]  /*9690*/  @!P0 LEA.HI R0, R0, R2, RZ, 0x2 ;  /* 0x0000000200008211 */ /* 0x000fc800078f10ff */
[----:B------:R-:W-:-:S05]  /*96a0*/  @!P0 LOP3.LUT R0, R0, 0xfffffffc, RZ, 0xc0, !PT ;  /* 0xfffffffc00008812 */ /* 0x000fca00078ec0ff */
[----:B------:R-:W-:-:S04]  /*96b0*/  @!P0 IMAD.WIDE R14, R0, 0x2, R16 ;  /* 0x00000002000e8825 */ /* 0x000fc800078e0210 */
[----:B------:R-:W-:Y:S01]  /*96c0*/  @!P0 IMAD.WIDE R18, R0, 0x2, R18 ;  /* 0x0000000200128825 */ /* 0x000fe200078e0212 */
[----:B------:R1:W5:Y:S03]  /*96d0*/  @!P0 LD.E.64 R6, [R14.64] ;  /* 0x000000220e068980 */ /* 0x000366000c101b00 */
[----:B------:R-:W-:Y:S01]  /*96e0*/  @!P1 IMAD.WIDE R16, R26, 0x2, R16 ;  /* 0x000000021a109825 */ /* 0x000fe200078e0210 */
[----:B------:R1:W5:Y:S04]  /*96f0*/  @!P0 LD.E.64 R8, [R18.64] ;  /* 0x0000002212088980 */ /* 0x000368000c101b00 */
[----:B------:R1:W5:Y:S02]  /*9700*/  @!P1 LD.E.64 R10, [R16.64] ;  /* 0x00000022100a9980 */ /* 0x000364000c101b00 */
.L_x_856:
[----:B------:R-:W-:Y:S05]  /*9710*/  BSYNC B0 ;  /* 0x0000000000007941 */ /* 0x000fea0003800000 */
.L_x_855:
[----:B------:R-:W-:Y:S01]  /*9720*/  UIMAD UR4, UR17, -0x80, UR23 ;  /* 0xffffff80110478a4 */ /* 0x000fe2000f8e0217 */
[----:B-1---5:R-:W-:Y:S01]  /*9730*/  IMAD.MOV.U32 R21, RZ, RZ, R12 ;  /* 0x000000ffff157224 */ /* 0x022fe200078e000c */
[----:B------:R-:W-:Y:S01]  /*9740*/  SHF.R.U64 R19, R12, 0x10, R13 ;  /* 0x000000100c137819 */ /* 0x000fe2000000120d */
[----:B------:R-:W-:Y:S01]  /*9750*/  IMAD.MOV.U32 R18, RZ, RZ, R8 ;  /* 0x000000ffff127224 */ /* 0x000fe200078e0008 */
[----:B------:R-:W-:Y:S01]  /*9760*/  UISETP.LT.AND UP0, UPT, UR4, 0x80, UPT ;  /* 0x000000800400788c */ /* 0x000fe2000bf01270 */
[----:B------:R-:W-:Y:S01]  /*9770*/  SHF.R.U64 R15, R8, 0x10, R9 ;  /* 0x00000010080f7819 */ /* 0x000fe20000001209 */
[--C-:B------:R-:W-:Y:S01]  /*9780*/  IMAD.MOV.U32 R20, RZ, RZ, R13.reuse ;  /* 0x000000ffff147224 */ /* 0x100fe200078e000d */
[----:B------:R-:W-:Y:S01]  /*9790*/  SHF.R.U32.HI R16, RZ, 0x10, R13 ;  /* 0x00000010ff107819 */ /* 0x000fe2000001160d */
[----:B------:R-:W-:Y:S01]  /*97a0*/  USEL UR4, UR4, 0x80, UP0 ;  /* 0x0000008004047887 */ /* 0x000fe20008000000 */
[--C-:B------:R-:W-:Y:S01]  /*97b0*/  IMAD.MOV.U32 R17, RZ, RZ, R9.reuse ;  /* 0x000000ffff117224 */ /* 0x100fe200078e0009 */
[----:B------:R-:W-:Y:S01]  /*97c0*/  SHF.R.U32.HI R12, RZ, 0x10, R9 ;  /* 0x00000010ff0c7819 */ /* 0x000fe20000011609 */
[----:B------:R-:W-:Y:S01]  /*97d0*/  IMAD.MOV.U32 R8, RZ, RZ, R7 ;  /* 0x000000ffff087224 */ /* 0x000fe200078e0007 */
[--C-:B------:R-:W-:Y:S01]  /*97e0*/  SHF.R.U32.HI R5, RZ, 0x10, R11.reuse ;  /* 0x00000010ff057819 */ /* 0x100fe2000001160b */
[----:B------:R-:W-:Y:S01]  /*97f0*/  IMAD.MOV.U32 R14, RZ, RZ, R10 ;  /* 0x000000ffff0e7224 */ /* 0x000fe200078e000a */
[----:B------:R-:W-:Y:S01]  /*9800*/  ISETP.GE.AND P0, PT, R42, UR4, PT ;  /* 0x000000042a007c0c */ /* 0x000fe2000bf06270 */
[--C-:B------:R-:W-:Y:S01]  /*9810*/  IMAD.MOV.U32 R13, RZ, RZ, R11.reuse ;  /* 0x000000ffff0d7224 */ /* 0x100fe200078e000b */
[----:B------:R-:W-:Y:S01]  /*9820*/  SHF.R.U64 R10, R10, 0x10, R11 ;  /* 0x000000100a0a7819 */ /* 0x000fe2000000120b */
[----:B------:R-:W-:Y:S01]  /*9830*/  IMAD.MOV.U32 R9, RZ, RZ, R6 ;  /* 0x000000ffff097224 */ /* 0x000fe200078e0006 */
        /* <DEDUP_REMOVED lines=18> */
[--C-:B------:R-:W-:Y:S02]  /*9960*/  HADD2.F32 R7, -RZ, R18.reuse.H0_H0 ;  /* 0x20000012ff077230 */ /* 0x100fe40000004100 */
[----:B------:R-:W-:Y:S02]  /*9970*/  HADD2.F32 R0, -RZ, R18.H1_H1 ;  /* 0x30000012ff007230 */ /* 0x000fe40000004100 */
[----:B------:R-:W-:Y:S02]  /*9980*/  HADD2.F32 R5, -RZ, R21.H0_H0 ;  /* 0x20000015ff057230 */ /* 0x000fe40000004100 */
[----:B------:R-:W-:Y:S02]  /*9990*/  HADD2.F32 R2, -RZ, R19.H1_H1 ;  /* 0x30000013ff027230 */ /* 0x000fe40000004100 */
[--C-:B-1----:R-:W-:Y:S02]  /*99a0*/  HADD2.F32 R12, -RZ, R8.reuse.H0_H0 ;  /* 0x20000008ff0c7230 */ /* 0x102fe40000004100 */
[----:B------:R-:W-:-:S02]  /*99b0*/  HADD2.F32 R8, -RZ, R8.H1_H1 ;  /* 0x30000008ff087230 */ /* 0x000fc40000004100 */
[--C-:B------:R-:W-:Y:S02]  /*99c0*/  HADD2.F32 R6, -RZ, R9.reuse.H0_H0 ;  /* 0x20000009ff067230 */ /* 0x100fe40000004100 */
[----:B------:R-:W-:Y:S02]  /*99d0*/  HADD2.F32 R9, -RZ, R9.H1_H1 ;  /* 0x30000009ff097230 */ /* 0x000fe40000004100 */
[--C-:B------:R-:W-:Y:S02]  /*99e0*/  HADD2.F32 R14, -RZ, R10.reuse.H0_H0 ;  /* 0x2000000aff0e7230 */ /* 0x100fe40000004100 */
[----:B------:R-:W-:Y:S01]  /*99f0*/  HADD2.F32 R13, -RZ, R10.H1_H1 ;  /* 0x3000000aff0d7230 */ /* 0x000fe20000004100 */
[-C--:B------:R-:W-:Y:S01]  /*9a00*/  FMUL.FTZ R10, R12, R7.reuse ;  /* 0x000000070c0a7220 */ /* 0x080fe20000410000 */
[--C-:B------:R-:W-:Y:S02]  /*9a10*/  HADD2.F32 R16, -RZ, R11.reuse.H0_H0 ;  /* 0x2000000bff107230 */ /* 0x100fe40000004100 */
[----:B------:R-:W-:Y:S01]  /*9a20*/  HADD2.F32 R15, -RZ, R11.H1_H1 ;  /* 0x3000000bff0f7230 */ /* 0x000fe20000004100 */
[----:B------:R-:W-:-:S02]  /*9a30*/  FMUL.FTZ R11, R8, R7 ;  /* 0x00000007080b7220 */ /* 0x000fc40000410000 */
[CC--:B------:R-:W-:Y:S02]  /*9a40*/  FMUL.FTZ R7, R9.reuse, R0.reuse ;  /* 0x0000000009077220 */ /* 0x0c0fe40000410000 */
[----:B------:R-:W-:Y:S02]  /*9a50*/  FMUL.FTZ R0, R6, R0 ;  /* 0x0000000006007220 */ /* 0x000fe40000410000 */
[-C--:B------:R-:W-:Y:S02]  /*9a60*/  FFMA.FTZ R17, R12, R5.reuse, -R11 ;  /* 0x000000050c117223 */ /* 0x080fe4000001080b */
[-C--:B------:R-:W-:Y:S01]  /*9a70*/  FFMA.FTZ R11, R6, R2.reuse, -R7 ;  /* 0x00000002060b7223 */ /* 0x080fe20000010807 */
[--C-:B------:R-:W-:Y:S01]  /*9a80*/  HADD2.F32 R6, -RZ, R20.reuse.H0_H0 ;  /* 0x20000014ff067230 */ /* 0x100fe20000004100 */
[----:B------:R-:W-:Y:S01]  /*9a90*/  FFMA.FTZ R9, R9, R2, R0 ;  /* 0x0000000209097223 */ /* 0x000fe20000010000 */
[----:B------:R-:W-:Y:S01]  /*9aa0*/  HADD2.F32 R0, -RZ, R19.H0_H0 ;  /* 0x20000013ff007230 */ /* 0x000fe20000004100 */
[----:B------:R-:W-:Y:S01]  /*9ab0*/  FFMA.FTZ R12, R8, R5, R10 ;  /* 0x00000005080c7223 */ /* 0x000fe2000001000a */
[----:B------:R-:W-:Y:S01]  /*9ac0*/  HADD2.F32 R5, -RZ, R21.H1_H1 ;  /* 0x30000015ff057230 */ /* 0x000fe20000004100 */
[-C--:B------:R-:W-:Y:S01]  /*9ad0*/  FMUL.FTZ R8, R13, R6.reuse ;  /* 0x000000060d087220 */ /* 0x080fe20000410000 */
[----:B------:R-:W-:Y:S01]  /*9ae0*/  HADD2.F32 R2, -RZ, R20.H1_H1 ;  /* 0x30000014ff027230 */ /* 0x000fe20000004100 */
[----:B------:R-:W-:Y:S01]  /*9af0*/  FMUL.FTZ R7, R14, R6 ;  /* 0x000000060e077220 */ /* 0x000fe20000410000 */
[----:B------:R-:W-:Y:S01]  /*9b00*/  F2FP.PACK_AB R9, R9, R11 ;  /* 0x0000000b0909723e */ /* 0x000fe200000000ff */
[----:B------:R-:W-:-:S02]  /*9b10*/  FMUL.FTZ R6, R15, R0 ;  /* 0x000000000f067220 */ /* 0x000fc40000410000 */
[----:B------:R-:W-:Y:S02]  /*9b20*/  FMUL.FTZ R0, R16, R0 ;  /* 0x0000000010007220 */ /* 0x000fe40000410000 */
[----:B------:R-:W-:Y:S01]  /*9b30*/  FFMA.FTZ R10, R14, R5, -R8 ;  /* 0x000000050e0a7223 */ /* 0x000fe20000010808 */
[----:B------:R-:W-:Y:S01]  /*9b40*/  F2FP.PACK_AB R8, R12, R17 ;  /* 0x000000110c08723e */ /* 0x000fe200000000ff */
[----:B------:R-:W-:Y:S02]  /*9b50*/  FFMA.FTZ R7, R13, R5, R7 ;  /* 0x000000050d077223 */ /* 0x000fe40000010007 */
[-C--:B------:R-:W-:Y:S02]  /*9b60*/  FFMA.FTZ R6, R16, R2.reuse, -R6 ;  /* 0x0000000210067223 */ /* 0x080fe40000010806 */
[----:B------:R-:W-:Y:S01]  /*9b70*/  FFMA.FTZ R0, R15, R2, R0 ;  /* 0x000000020f007223 */ /* 0x000fe20000010000 */
[----:B------:R-:W-:-:S04]  /*9b80*/  F2FP.PACK_AB R10, R7, R10 ;  /* 0x0000000a070a723e */ /* 0x000fc800000000ff */
[----:B------:R-:W-:-:S05]  /*9b90*/  F2FP.PACK_AB R11, R0, R6 ;  /* 0x00000006000b723e */ /* 0x000fca00000000ff */
[----:B------:R1:W-:Y:S02]  /*9ba0*/  STS.128 [R32+0x8100], R8 ;  /* 0x0081000820007388 */ /* 0x0003e40000000c00 */
.L_x_860:
[----:B------:R-:W-:Y:S05]  /*9bb0*/  BSYNC B0 ;  /* 0x0000000000007941 */ /* 0x000fea0003800000 */
.L_x_859:
[----:B------:R-:W-:-:S04]  /*9bc0*/  IADD3 R0, R26, 0x20, RZ ;  /* 0x000000201a007810 */ /* 0x000fc80007ffe0ff */
[----:B------:R-:W-:-:S13]  /*9bd0*/  ISETP.GE.AND P0, PT, R0, c[0x0][0x27c], PT ;  /* 0x00009f0000007a0c */ /* 0x000fda0003f06270 */
[----:B------:R-:W-:Y:S05]  /*9be0*/  @P0 BRA `(.L_x_858) ;  /* 0x0000026000000947 */ /* 0x000fea0003800000 */
[----:B-1----:R-:W1:Y:S01]  /*9bf0*/  LDS.128 R8, [R32+0xc100] ;  /* 0x00c1000020087984 */ /* 0x002e620000000c00 */
[--C-:B------:R-:W-:Y:S02]  /*9c00*/  HADD2.F32 R7, -RZ, R22.reuse.H0_H0 ;  /* 0x20000016ff077230 */ /* 0x100fe40000004100 */
[----:B------:R-:W-:Y:S02]  /*9c10*/  HADD2.F32 R0, -RZ, R22.H1_H1 ;  /* 0x30000016ff007230 */ /* 0x000fe40000004100 */
[----:B------:R-:W-:Y:S02]  /*9c20*/  HADD2.F32 R5, -RZ, R24.H1_H1 ;  /* 0x30000018ff057230 */ /* 0x000fe40000004100 */
        /* <DEDUP_REMOVED lines=15> */
[----:B------:R-:W-:Y:S01]  /*9d20*/  HADD2.F32 R6, -RZ, R24.H0_H0 ;  /* 0x20000018ff067230 */ /* 0x000fe20000004100 */
[----:B------:R-:W-:Y:S01]  /*9d30*/  FFMA.FTZ R9, R9, R2, R0 ;  /* 0x0000000209097223 */ /* 0x000fe20000010000 */
[----:B------:R-:W-:Y:S01]  /*9d40*/  HADD2.F32 R0, -RZ, R23.H0_H0 ;  /* 0x20000017ff007230 */ /* 0x000fe20000004100 */
[----:B------:R-:W-:Y:S01]  /*9d50*/  FFMA.FTZ R12, R8, R5, R10 ;  /* 0x00000005080c7223 */ /* 0x000fe2000001000a */
[--C-:B------:R-:W-:Y:S01]  /*9d60*/  HADD2.F32 R5, -RZ, R25.reuse.H1_H1 ;  /* 0x30000019ff057230 */ /* 0x100fe20000004100 */
[-C--:B------:R-:W-:Y:S01]  /*9d70*/  FMUL.FTZ R8, R13, R6.reuse ;  /* 0x000000060d087220 */ /* 0x080fe20000410000 */
[----:B------:R-:W-:Y:S01]  /*9d80*/  HADD2.F32 R2, -RZ, R25.H0_H0 ;  /* 0x20000019ff027230 */ /* 0x000fe20000004100 */
        /* <DEDUP_REMOVED lines=12> */
.L_x_858:
[----:B------:R-:W-:Y:S05]  /*9e50*/  BSYNC B1 ;  /* 0x0000000000017941 */ /* 0x000fea0003800000 */
.L_x_857:
        /* <DEDUP_REMOVED lines=18> */
[C---:B------:R-:W-:Y:S01]  /*9f80*/  FMUL.FTZ R10, R7.reuse, R12 ;  /* 0x0000000c070a7220 */ /* 0x040fe20000410000 */
[--C-:B------:R-:W-:Y:S02]  /*9f90*/  HADD2.F32 R16, -RZ, R11.reuse.H0_H0 ;  /* 0x2000000bff107230 */ /* 0x100fe40000004100 */
[----:B------:R-:W-:Y:S01]  /*9fa0*/  HADD2.F32 R15, -RZ, R11.H1_H1 ;  /* 0x3000000bff0f7230 */ /* 0x000fe20000004100 */
[----:B------:R-:W-:-:S02]  /*9fb0*/  FMUL.FTZ R11, R7, R8 ;  /* 0x00000008070b7220 */ /* 0x000fc40000410000 */
[CC--:B------:R-:W-:Y:S02]  /*9fc0*/  FMUL.FTZ R7, R0.reuse, R9.reuse ;  /* 0x0000000900077220 */ /* 0x0c0fe40000410000 */
[----:B------:R-:W-:Y:S02]  /*9fd0*/  FMUL.FTZ R0, R0, R6 ;  /* 0x0000000600007220 */ /* 0x000fe40000410000 */
[C---:B------:R-:W-:Y:S02]  /*9fe0*/  FFMA.FTZ R17, R5.reuse, R12, -R11 ;  /* 0x0000000c05117223 */ /* 0x040fe4000001080b */
[C---:B------:R-:W-:Y:S01]  /*9ff0*/  FFMA.FTZ R11, R2.reuse, R6, -R7 ;  /* 0x00000006020b7223 */ /* 0x040fe20000010807 */
[--C-:B------:R-:W-:Y:S01]  /*a000*/  HADD2.F32 R6, -RZ, R20.reuse.H0_H0 ;  /* 0x20000014ff067230 */ /* 0x100fe20000004100 */
[----:B------:R-:W-:Y:S01]  /*a010*/  FFMA.FTZ R9, R2, R9, R0 ;  /* 0x0000000902097223 */ /* 0x000fe20000010000 */
[----:B------:R-:W-:Y:S01]  /*a020*/  HADD2.F32 R0, -RZ, R19.H0_H0 ;  /* 0x20000013ff007230 */ /* 0x000fe20000004100 */
[----:B------:R-:W-:Y:S01]  /*a030*/  FFMA.FTZ R12, R5, R8, R10 ;  /* 0x00000008050c7223 */ /* 0x000fe2000001000a */
[----:B------:R-:W-:Y:S01]  /*a040*/  HADD2.F32 R5, -RZ, R21.H1_H1 ;  /* 0x30000015ff057230 */ /* 0x000fe20000004100 */
[C---:B------:R-:W-:Y:S01]  /*a050*/  FMUL.FTZ R8, R6.reuse, R13 ;  /* 0x0000000d06087220 */ /* 0x040fe20000410000 */
[----:B------:R-:W-:Y:S01]  /*a060*/  HADD2.F32 R2, -RZ, R20.H1_H1 ;  /* 0x30000014ff027230 */ /* 0x000fe20000004100 */
[----:B------:R-:W-:Y:S01]  /*a070*/  FMUL.FTZ R7, R6, R14 ;  /* 0x0000000e06077220 */ /* 0x000fe20000410000 */
[----:B------:R-:W-:Y:S01]  /*a080*/  F2FP.PACK_AB R9, R9, R11 ;  /* 0x0000000b0909723e */ /* 0x000fe200000000ff */
[----:B------:R-:W-:-:S02]  /*a090*/  FMUL.FTZ R6, R0, R15 ;  /* 0x0000000f00067220 */ /* 0x000fc40000410000 */
[----:B------:R-:W-:Y:S02]  /*a0a0*/  FMUL.FTZ R0, R0, R16 ;  /* 0x0000001000007220 */ /* 0x000fe40000410000 */
[C---:B------:R-:W-:Y:S01]  /*a0b0*/  FFMA.FTZ R10, R5.reuse, R14, -R8 ;  /* 0x0000000e050a7223 */ /* 0x040fe20000010808 */
[----:B------:R-:W-:Y:S01]  /*a0c0*/  F2FP.PACK_AB R8, R12, R17 ;  /* 0x000000110c08723e */ /* 0x000fe200000000ff */
[----:B------:R-:W-:Y:S02]  /*a0d0*/  FFMA.FTZ R7, R5, R13, R7 ;  /* 0x0000000d05077223 */ /* 0x000fe40000010007 */
[C---:B------:R-:W-:Y:S02]  /*a0e0*/  FFMA.FTZ R6, R2.reuse, R16, -R6 ;  /* 0x0000001002067223 */ /* 0x040fe40000010806 */
[----:B------:R-:W-:Y:S01]  /*a0f0*/  FFMA.FTZ R0, R2, R15, R0 ;  /* 0x0000000f02007223 */ /* 0x000fe20000010000 */
[----:B------:R-:W-:-:S04]  /*a100*/  F2FP.PACK_AB R10, R7, R10 ;  /* 0x0000000a070a723e */ /* 0x000fc800000000ff */
[----:B------:R-:W-:-:S05]  /*a110*/  F2FP.PACK_AB R11, R0, R6 ;  /* 0x00000006000b723e */ /* 0x000fca00000000ff */
[----:B------:R1:W-:Y:S02]  /*a120*/  STS.128 [R32+0x8900], R8 ;  /* 0x0089000820007388 */ /* 0x0003e40000000c00 */
.L_x_864:
[----:B------:R-:W-:Y:S05]  /*a130*/  BSYNC B0 ;  /* 0x0000000000007941 */ /* 0x000fea0003800000 */
.L_x_863:
        /* <DEDUP_REMOVED lines=22> */
[----:B------:R-:W-:Y:S01]  /*a2a0*/  HADD2.F32 R6, -RZ, R24.H0_H0 ;  /* 0x20000018ff067230 */ /* 0x000fe20000004100 */
[----:B------:R-:W-:Y:S01]  /*a2b0*/  FFMA.FTZ R9, R2, R9, R0 ;  /* 0x0000000902097223 */ /* 0x000fe20000010000 */
[----:B------:R-:W-:Y:S01]  /*a2c0*/  HADD2.F32 R0, -RZ, R23.H0_H0 ;  /* 0x20000017ff007230 */ /* 0x000fe20000004100 */
[----:B------:R-:W-:Y:S01]  /*a2d0*/  FFMA.FTZ R12, R5, R8, R10 ;  /* 0x00000008050c7223 */ /* 0x000fe2000001000a */
[--C-:B------:R-:W-:Y:S01]  /*a2e0*/  HADD2.F32 R5, -RZ, R25.reuse.H1_H1 ;  /* 0x30000019ff057230 */ /* 0x100fe20000004100 */
[C---:B------:R-:W-:Y:S01]  /*a2f0*/  FMUL.FTZ R8, R6.reuse, R13 ;  /* 0x0000000d06087220 */ /* 0x040fe20000410000 */
[----:B------:R-:W-:Y:S01]  /*a300*/  HADD2.F32 R2, -RZ, R25.H0_H0 ;  /* 0x20000019ff027230 */ /* 0x000fe20000004100 */
        /* <DEDUP_REMOVED lines=12> */
.L_x_862:
[----:B------:R-:W-:Y:S05]  /*a3d0*/  BSYNC B1 ;  /* 0x0000000000017941 */ /* 0x000fea0003800000 */
.L_x_861:
        /* <DEDUP_REMOVED lines=45> */
.L_x_868:
[----:B------:R-:W-:Y:S05]  /*a6b0*/  BSYNC B0 ;  /* 0x0000000000007941 */ /* 0x000fea0003800000 */
.L_x_867:
        /* <DEDUP_REMOVED lines=41> */
.L_x_866:
[----:B------:R-:W-:Y:S05]  /*a950*/  BSYNC B1 ;  /* 0x0000000000017941 */ /* 0x000fea0003800000 */
.L_x_865:
        /* <DEDUP_REMOVED lines=45> */
.L_x_872:
[----:B------:R-:W-:Y:S05]  /*ac30*/  BSYNC B0 ;  /* 0x0000000000007941 */ /* 0x000fea0003800000 */
.L_x_871:
        /* <DEDUP_REMOVED lines=41> */
.L_x_870:
[----:B------:R-:W-:Y:S05]  /*aed0*/  BSYNC B1 ;  /* 0x0000000000017941 */ /* 0x000fea0003800000 */
.L_x_869:
        /* <DEDUP_REMOVED lines=45> */
.L_x_876:
[----:B------:R-:W-:Y:S05]  /*b1b0*/  BSYNC B0 ;  /* 0x0000000000007941 */ /* 0x000fea0003800000 */
.L_x_875:
        /* <DEDUP_REMOVED lines=41> */
.L_x_874:
[----:B------:R-:W-:Y:S05]  /*b450*/  BSYNC B1 ;  /* 0x0000000000017941 */ /* 0x000fea0003800000 */
.L_x_873:
        /* <DEDUP_REMOVED lines=45> */
.L_x_880:
[----:B------:R-:W-:Y:S05]  /*b730*/  BSYNC B0 ;  /* 0x0000000000007941 */ /* 0x000fea0003800000 */
.L_x_879:
        /* <DEDUP_REMOVED lines=41> */
.L_x_878:
[----:B------:R-:W-:Y:S05]  /*b9d0*/  BSYNC B1 ;  /* 0x0000000000017941 */ /* 0x000fea0003800000 */
.L_x_877:
        /* <DEDUP_REMOVED lines=45> */
.L_x_884:
[----:B------:R-:W-:Y:S05]  /*bcb0*/  BSYNC B0 ;  /* 0x0000000000007941 */ /* 0x000fea0003800000 */
.L_x_883:
        /* <DEDUP_REMOVED lines=41> */
.L_x_882:
[----:B------:R-:W-:Y:S05]  /*bf50*/  BSYNC B1 ;  /* 0x0000000000017941 */ /* 0x000fea0003800000 */
.L_x_881:
[----:B------:R-:W-:-:S04]  /*bf60*/  IADD3 R0, R42, 0x70, RZ ;  /* 0x000000702a007810 */ /* 0x000fc80007ffe0ff */
        /* <DEDUP_REMOVED lines=43> */
.L_x_887:
[----:B------:R-:W-:Y:S05]  /*c220*/  BSYNC B0 ;  /* 0x0000000000007941 */ /* 0x000fea0003800000 */
.L_x_886:
        /* <DEDUP_REMOVED lines=40> */
[----:B------:R1:W-:Y:S01]  /*c4b0*/  STS.128 [R32+0xf900], R8 ;  /* 0x00f9000820007388 */ /* 0x0003e20000000c00 */
[----:B------:R-:W-:Y:S05]  /*c4c0*/  BRA `(.L_x_885) ;  /* 0x0000350000007947 */ /* 0x000fea0003800000 */
.L_x_854:
[----:B------:R-:W-:Y:S01]  /*c4d0*/  ISETP.NE.AND P0, PT, R20, RZ, PT ;  /* 0x000000ff1400720c */ /* 0x000fe20003f05270 */
[----:B------:R-:W-:Y:S01]  /*c4e0*/  BSSY B0, `(.L_x_888) ;  /* 0x000000d000007945 */ /* 0x000fe20003800000 */
[----:B------:R-:W-:Y:S01]  /*c4f0*/  CS2R R10, SRZ ;  /* 0x00000000000a7805 */ /* 0x000fe2000001ff00 */
[----:B------:R-:W-:Y:S01]  /*c500*/  CS2R R8, SRZ ;  /* 0x0000000000087805 */ /* 0x000fe2000001ff00 */
[----:B------:R-:W-:Y:S01]  /*c510*/  CS2R R14, SRZ ;  /* 0x00000000000e7805 */ /* 0x000fe2000001ff00 */
[----:B------:R-:W-:-:S08]  /*c520*/  CS2R R12, SRZ ;  /* 0x00000000000c7805 */ /* 0x000fd0000001ff00 */
[----:B------:R-:W-:Y:S05]  /*c530*/  @P0 BRA `(.L_x_889) ;  /* 0x0000007000000947 */ /* 0x000fea0003800000 */
[----:B------:R-:W-:Y:S01]  /*c540*/  ISETP.GE.AND P0, PT, R132, c[0x0][0x27c], PT ;  /* 0x00009f0084007a0c */ /* 0x000fe20003f06270 */
[----:B------:R-:W-:-:S12]  /*c550*/  CS2R R10, SRZ ;  /* 0x00000000000a7805 */ /* 0x000fd8000001ff00 */
[----:B------:R-:W-:Y:S05]  /*c560*/  @P0 BRA `(.L_x_889) ;  /* 0x0000004000000947 */ /* 0x000fea0003800000 */
[----:B------:R-:W-:-:S04]  /*c570*/  IMAD.WIDE R8, R132, 0x2, R18 ;  /* 0x0000000284087825 */ /* 0x000fc800078e0212 */
[----:B------:R-:W-:Y:S02]  /*c580*/  IMAD.WIDE R12, R132, 0x2, R16 ;  /* 0x00000002840c7825 */ /* 0x000fe400078e0210 */
[----:B------:R-:W5:Y:S04]  /*c590*/  LD.E.128 R8, [R8.64] ;  /* 0x0000002208087980 */ /* 0x000f68000c101d00 */
[----:B------:R-:W5:Y:S02]  /*c5a0*/  LD.E.128 R12, [R12.64] ;  /* 0x000000220c0c7980 */ /* 0x000f64000c101d00 */
.L_x_889:
[----:B------:R-:W-:Y:S05]  /*c5b0*/  BSYNC B0 ;  /* 0x0000000000007941 */ /* 0x000fea0003800000 */
.L_x_888:
[----:B------:R-:W-:Y:S01]  /*c5c0*/  UIMAD UR4, UR17, -0x80, UR23 ;  /* 0xffffff80110478a4 */ /* 0x000fe2000f8e0217 */
[----:B------:R-:W-:Y:S01]  /*c5d0*/  ISETP.GE.AND P0, PT, R132, c[0x0][0x27c], PT ;  /* 0x00009f0084007a0c */ /* 0x000fe20003f06270 */
[--C-:B-----5:R-:W-:Y:S01]  /*c5e0*/  IMAD.MOV.U32 R21, RZ, RZ, R9.reuse ;  /* 0x000000ffff157224 */ /* 0x120fe200078e0009 */
[--C-:B------:R-:W-:Y:S01]  /*c5f0*/  SHF.R.U64 R20, R8, 0x10, R9.reuse ;  /* 0x0000001008147819 */ /* 0x100fe20000001209 */
[----:B------:R-:W-:Y:S01]  /*c600*/  UISETP.LT.AND UP0, UPT, UR4, 0x80, UPT ;  /* 0x000000800400788c */ /* 0x000fe2000bf01270 */
[----:B------:R-:W-:Y:S01]  /*c610*/  SHF.R.U32.HI R17, RZ, 0x10, R9 ;  /* 0x00000010ff117819 */ /* 0x000fe20000011609 */
[----:B------:R-:W-:Y:S01]  /*c620*/  IMAD.MOV.U32 R19, RZ, RZ, R10 ;  /* 0x000000ffff137224 */ /* 0x000fe200078e000a */
[--C-:B------:R-:W-:Y:S01]  /*c630*/  SHF.R.U64 R16, R10, 0x10, R11.reuse ;  /* 0x000000100a107819 */ /* 0x100fe2000000120b */
[----:B------:R-:W-:Y:S01]  /*c640*/  USEL UR4, UR4, 0x80, UP0 ;  /* 0x0000008004047887 */ /* 0x000fe20008000000 */
[--C-:B------:R-:W-:Y:S01]  /*c650*/  IMAD.MOV.U32 R18, RZ, RZ, R11.reuse ;  /* 0x000000ffff127224 */ /* 0x100fe200078e000b */
[----:B------:R-:W-:Y:S01]  /*c660*/  SHF.R.U32.HI R9, RZ, 0x10, R11 ;  /* 0x00000010ff097819 */ /* 0x000fe2000001160b */
[----:B------:R-:W-:Y:S01]  /*c670*/  IMAD.MOV.U32 R22, RZ, RZ, R8 ;  /* 0x000000ffff167224 */ /* 0x000fe200078e0008 */
[--C-:B------:R-:W-:Y:S01]  /*c680*/  SHF.R.U64 R8, R12, 0x10, R13.reuse ;  /* 0x000000100c087819 */ /* 0x100fe2000000120d */
[----:B------:R-:W-:Y:S01]  /*c690*/  IMAD.MOV.U32 R11, RZ, RZ, R12 ;  /* 0x000000ffff0b7224 */ /* 0x000fe200078e000c */
[----:B------:R-:W-:Y:S01]  /*c6a0*/  ISETP.GE.OR P1, PT, R42, UR4, P0 ;  /* 0x000000042a007c0c */ /* 0x000fe20008726670 */
[--C-:B------:R-:W-:Y:S01]  /*c6b0*/  IMAD.MOV.U32 R10, RZ, RZ, R13.reuse ;  /* 0x000000ffff0a7224 */ /* 0x100fe200078e000d */
[----:B------:R-:W-:Y:S01]  /*c6c0*/  SHF.R.U32.HI R5, RZ, 0x10, R13 ;  /* 0x00000010ff057819 */ /* 0x000fe2000001160d */
        /* <DEDUP_REMOVED lines=16> */
[----:B------:R-:W-:Y:S01]  /*c7d0*/  MOV R0, c[0x0][0x27c] ;  /* 0x00009f0000007a02 */ /* 0x000fe20000000f00 */
[----:B------:R-:W1:Y:S01]  /*c7e0*/  LDS.128 R12, [R32+0x8100] ;  /* 0x00810000200c7984 */ /* 0x000e620000000c00 */
[----:B------:R-:W-:-:S02]  /*c7f0*/  HADD2.F32 R6, -RZ, R43.H0_H0 ;  /* 0x2000002bff067230 */ /* 0x000fc40000004100 */
[----:B------:R-:W-:Y:S01]  /*c800*/  LEA.HI R0, R0, R96, RZ, 0x1d ;  /* 0x0000006000007211 */ /* 0x000fe200078fe8ff */
[----:B------:R-:W-:Y:S02]  /*c810*/  HADD2.F32 R18, -RZ, R44.H1_H1 ;  /* 0x3000002cff127230 */ /* 0x000fe40000004100 */
[----:B------:R-:W-:Y:S01]  /*c820*/  HADD2.F32 R16, -RZ, R46.H0_H0 ;  /* 0x2000002eff107230 */ /* 0x000fe20000004100 */
[----:B------:R-:W-:Y:S01]  /*c830*/  SHF.R.S32.HI R5, RZ, 0x1f, R0 ;  /* 0x0000001fff057819 */ /* 0x000fe20000011400 */
[----:B------:R-:W-:Y:S01]  /*c840*/  HADD2.F32 R17, -RZ, R47.H0_H0 ;  /* 0x2000002fff117230 */ /* 0x000fe20000004100 */
[----:B------:R-:W-:Y:S02]  /*c850*/  SHF.L.U32 R2, R0, 0x3, RZ ;  /* 0x0000000300027819 */ /* 0x000fe400000006ff */
[----:B------:R-:W-:Y:S01]  /*c860*/  LEA.HI R0, R5, R0, RZ, 0x3 ;  /* 0x0000000005007211 */ /* 0x000fe200078f18ff */
[----:B------:R-:W-:Y:S01]  /*c870*/  HADD2.F32 R5, -RZ, R44.H0_H0 ;  /* 0x2000002cff057230 */ /* 0x000fe20000004100 */
[----:B------:R-:W-:-:S02]  /*c880*/  LOP3.LUT R2, R23, 0x38, R2, 0xf8, !PT ;  /* 0x0000003817027812 */ /* 0x000fc400078ef802 */
[----:B------:R-:W-:Y:S02]  /*c890*/  SHF.L.U32 R0, R0, 0xa, RZ ;  /* 0x0000000a00007819 */ /* 0x000fe400000006ff */
[----:B------:R-:W-:Y:S02]  /*c8a0*/  LOP3.LUT R2, R2, R25, RZ, 0x3c, !PT ;  /* 0x0000001902027212 */ /* 0x000fe400078e3cff */
[----:B------:R-:W-:-:S04]  /*c8b0*/  LOP3.LUT R0, R0, 0x7fffe000, RZ, 0xc0, !PT ;  /* 0x7fffe00000007812 */ /* 0x000fc800078ec0ff */
[----:B------:R-:W-:-:S04]  /*c8c0*/  IADD3 R0, R2, R0, R24 ;  /* 0x0000000002007210 */ /* 0x000fc80007ffe018 */
[----:B------:R-:W-:Y:S01]  /*c8d0*/  SHF.L.U32 R37, R0, 0x1, RZ ;  /* 0x0000000100257819 */ /* 0x000fe200000006ff */
[----:B------:R-:W-:-:S04]  /*c8e0*/  HADD2.F32 R0, -RZ, R43.H1_H1 ;  /* 0x3000002bff007230 */ /* 0x000fc80000004100 */
[----:B------:R-:W2:Y:S01]  /*c8f0*/  LDS.128 R8, [R37+0x8100] ;  /* 0x0081000025087984 */ /* 0x000ea20000000c00 */
[--C-:B-1----:R-:W-:Y:S02]  /*c900*/  HADD2.F32 R23, -RZ, R12.reuse.H0_H0 ;  /* 0x2000000cff177230 */ /* 0x102fe40000004100 */
[----:B------:R-:W-:Y:S02]  /*c910*/  HADD2.F32 R22, -RZ, R12.H1_H1 ;  /* 0x3000000cff167230 */ /* 0x000fe40000004100 */
[--C-:B------:R-:W-:Y:S01]  /*c920*/  HADD2.F32 R25, -RZ, R13.reuse.H0_H0 ;  /* 0x2000000dff197230 */ /* 0x100fe20000004100 */
[----:B------:R-:W-:Y:S01]  /*c930*/  FMUL.FTZ R2, R23, R6 ;  /* 0x0000000617027220 */ /* 0x000fe20000410000 */
[--C-:B------:R-:W-:Y:S02]  /*c940*/  HADD2.F32 R27, -RZ, R14.reuse.H0_H0 ;  /* 0x2000000eff1b7230 */ /* 0x100fe40000004100 */
[----:B------:R-:W-:Y:S02]  /*c950*/  HADD2.F32 R26, -RZ, R14.H1_H1 ;  /* 0x3000000eff1a7230 */ /* 0x000fe40000004100 */
[----:B------:R-:W-:-:S02]  /*c960*/  HADD2.F32 R24, -RZ, R13.H1_H1 ;  /* 0x3000000dff187230 */ /* 0x000fc40000004100 */
[--C-:B------:R-:W-:Y:S02]  /*c970*/  HADD2.F32 R29, -RZ, R15.reuse.H0_H0 ;  /* 0x2000000fff1d7230 */ /* 0x100fe40000004100 */
[----:B------:R-:W-:Y:S02]  /*c980*/  HADD2.F32 R28, -RZ, R15.H1_H1 ;  /* 0x3000000fff1c7230 */ /* 0x000fe40000004100 */
[--C-:B--2---:R-:W-:Y:S02]  /*c990*/  HADD2.F32 R7, -RZ, R8.reuse.H0_H0 ;  /* 0x20000008ff077230 */ /* 0x104fe40000004100 */
[----:B------:R-:W-:Y:S02]  /*c9a0*/  HADD2.F32 R8, -RZ, R8.H1_H1 ;  /* 0x30000008ff087230 */ /* 0x000fe40000004100 */
[--C-:B------:R-:W-:Y:S01]  /*c9b0*/  HADD2.F32 R12, -RZ, R9.reuse.H0_H0 ;  /* 0x20000009ff0c7230 */ /* 0x100fe20000004100 */
[C---:B------:R-:W-:Y:S01]  /*c9c0*/  FFMA.FTZ R41, R7.reuse, R18, R2 ;  /* 0x0000001207297223 */ /* 0x040fe20000010002 */
[----:B------:R-:W-:Y:S01]  /*c9d0*/  HADD2.F32 R14, -RZ, R9.H1_H1 ;  /* 0x30000009ff0e7230 */ /* 0x000fe20000004100 */
[-C--:B------:R-:W-:Y:S01]  /*c9e0*/  FMUL.FTZ R2, R22, R0.reuse ;  /* 0x0000000016027220 */ /* 0x080fe20000410000 */
[----:B------:R-:W-:Y:S01]  /*c9f0*/  HADD2.F32 R13, -RZ, R10.H0_H0 ;  /* 0x2000000aff0d7230 */ /* 0x000fe20000004100 */
[C---:B------:R-:W-:Y:S01]  /*ca00*/  FMUL.FTZ R36, R8.reuse, R0 ;  /* 0x0000000008247220 */ /* 0x040fe20000410000 */
[--C-:B------:R-:W-:Y:S01]  /*ca10*/  HADD2.F32 R0, -RZ, R45.reuse.H1_H1 ;  /* 0x3000002dff007230 */ /* 0x100fe20000004100 */
[----:B------:R-:W-:Y:S01]  /*ca20*/  FMUL.FTZ R38, R7, R6 ;  /* 0x0000000607267220 */ /* 0x000fe20000410000 */
[----:B------:R-:W-:Y:S01]  /*ca30*/  HADD2.F32 R9, -RZ, R48.H1_H1 ;  /* 0x30000030ff097230 */ /* 0x000fe20000004100 */
[-C--:B------:R-:W-:Y:S01]  /*ca40*/  FMUL.FTZ R6, R25, R5.reuse ;  /* 0x0000000519067220 */ /* 0x080fe20000410000 */
[----:B------:R-:W-:Y:S01]  /*ca50*/  HADD2.F32 R15, -RZ, R10.H1_H1 ;  /* 0x3000000aff0f7230 */ /* 0x000fe20000004100 */
[----:B------:R-:W-:Y:S01]  /*ca60*/  FFMA.FTZ R40, R8, R16, R2 ;  /* 0x0000001008287223 */ /* 0x000fe20000010002 */
[----:B------:R-:W-:Y:S01]  /*ca70*/  HADD2.F32 R2, -RZ, R45.H0_H0 ;  /* 0x2000002dff027230 */ /* 0x000fe20000004100 */
[C---:B------:R-:W-:Y:S01]  /*ca80*/  FMUL.FTZ R34, R12.reuse, R5 ;  /* 0x000000050c227220 */ /* 0x040fe20000410000 */
[----:B------:R-:W-:Y:S01]  /*ca90*/  HADD2.F32 R8, -RZ, R46.H1_H1 ;  /* 0x3000002eff087230 */ /* 0x000fe20000004100 */
[----:B------:R-:W-:Y:S01]  /*caa0*/  FMUL.FTZ R5, R27, R0 ;  /* 0x000000001b057220 */ /* 0x000fe20000410000 */
[----:B------:R-:W-:Y:S01]  /*cab0*/  HADD2.F32 R10, -RZ, R48.H0_H0 ;  /* 0x20000030ff0a7230 */ /* 0x000fe20000004100 */
[----:B------:R-:W-:Y:S01]  /*cac0*/  FFMA.FTZ R39, R12, R17, R6 ;  /* 0x000000110c277223 */ /* 0x000fe20000010006 */
[----:B------:R-:W-:Y:S01]  /*cad0*/  HADD2.F32 R7, -RZ, R49.H1_H1 ;  /* 0x30000031ff077230 */ /* 0x000fe20000004100 */
[C---:B------:R-:W-:Y:S01]  /*cae0*/  FFMA.FTZ R33, R13.reuse, R9, R5 ;  /* 0x000000090d217223 */ /* 0x040fe20000010005 */
[--C-:B------:R-:W-:Y:S01]  /*caf0*/  HADD2.F32 R20, -RZ, R11.reuse.H0_H0 ;  /* 0x2000000bff147230 */ /* 0x100fe20000004100 */
[-C--:B------:R-:W-:Y:S01]  /*cb00*/  FMUL.FTZ R6, R24, R2.reuse ;  /* 0x0000000218067220 */ /* 0x080fe20000410000 */
[----:B------:R-:W-:Y:S01]  /*cb10*/  HADD2.F32 R19, -RZ, R11.H1_H1 ;  /* 0x3000000bff137230 */ /* 0x000fe20000004100 */
[----:B------:R-:W-:Y:S01]  /*cb20*/  FMUL.FTZ R31, R14, R2 ;  /* 0x000000020e1f7220 */ /* 0x000fe20000410000 */
[----:B------:R-:W-:Y:S01]  /*cb30*/  HADD2.F32 R2, -RZ, R49.H0_H0 ;  /* 0x20000031ff027230 */ /* 0x000fe20000004100 */
[----:B------:R-:W-:Y:S01]  /*cb40*/  FMUL.FTZ R21, R13, R0 ;  /* 0x000000000d157220 */ /* 0x000fe20000410000 */
[----:B------:R-:W-:Y:S01]  /*cb50*/  HADD2.F32 R0, -RZ, R47.H1_H1 ;  /* 0x3000002fff007230 */ /* 0x000fe20000004100 */
[----:B------:R-:W-:-:S02]  /*cb60*/  FMUL.FTZ R5, R26, R8 ;  /* 0x000000081a057220 */ /* 0x000fc40000410000 */
[----:B------:R-:W-:Y:S01]  /*cb70*/  FFMA.FTZ R35, R14, R10, R6 ;  /* 0x0000000a0e237223 */ /* 0x000fe20000010006 */
[--C-:B------:R-:W-:Y:S01]  /*cb80*/  HADD2.F32 R6, -RZ, R50.reuse.H1_H1 ;  /* 0x30000032ff067230 */ /* 0x100fe20000004100 */
[C---:B------:R-:W-:Y:S01]  /*cb90*/  FFMA.FTZ R30, R15.reuse, R7, R5 ;  /* 0x000000070f1e7223 */ /* 0x040fe20000010005 */
[----:B------:R-:W-:Y:S01]  /*cba0*/  HADD2.F32 R5, -RZ, R50.H0_H0 ;  /* 0x20000032ff057230 */ /* 0x000fe20000004100 */
[----:B------:R-:W-:Y:S02]  /*cbb0*/  FMUL.FTZ R14, R15, R8 ;  /* 0x000000080f0e7220 */ /* 0x000fe40000410000 */
[----:B------:R-:W-:Y:S02]  /*cbc0*/  FMUL.FTZ R8, R29, R2 ;  /* 0x000000021d087220 */ /* 0x000fe40000410000 */
[----:B------:R-:W-:Y:S02]  /*cbd0*/  FMUL.FTZ R11, R28, R0 ;  /* 0x000000001c0b7220 */ /* 0x000fe40000410000 */
[----:B------:R-:W-:-:S02]  /*cbe0*/  FMUL.FTZ R2, R20, R2 ;  /* 0x0000000214027220 */ /* 0x000fc40000410000 */
[C---:B------:R-:W-:Y:S02]  /*cbf0*/  FMUL.FTZ R0, R19.reuse, R0 ;  /* 0x0000000013007220 */ /* 0x040fe40000410000 */
[----:B------:R-:W-:Y:S02]  /*cc00*/  FFMA.FTZ R19, R19, R5, R11 ;  /* 0x0000000513137223 */ /* 0x000fe4000001000b */
[----:B------:R-:W-:Y:S02]  /*cc10*/  FFMA.FTZ R15, R25, R17, -R34 ;  /* 0x00000011190f7223 */ /* 0x000fe40000010822 */
[----:B------:R-:W-:Y:S01]  /*cc20*/  FFMA.FTZ R13, R24, R10, -R31 ;  /* 0x0000000a180d7223 */ /* 0x000fe2000001081f */
[----:B------:R-:W-:Y:S01]  /*cc30*/  F2FP.PACK_AB R10, R30, R33 ;  /* 0x000000211e0a723e */ /* 0x000fe200000000ff */
        /* <DEDUP_REMOVED lines=9> */
[----:B------:R-:W-:Y:S01]  /*ccd0*/  F2FP.PACK_AB R14, R14, R11 ;  /* 0x0000000b0e0e723e */ /* 0x000fe200000000ff */
[----:B------:R-:W-:Y:S01]  /*cce0*/  FFMA.FTZ R20, R20, R6, R8 ;  /* 0x0000000614147223 */ /* 0x000fe20000010008 */
[----:B------:R-:W-:Y:S02]  /*ccf0*/  F2FP.PACK_AB R8, R40, R41 ;  /* 0x000000292808723e */ /* 0x000fe400000000ff */
[----:B------:R-:W-:Y:S02]  /*cd00*/  F2FP.PACK_AB R15, R0, R2 ;  /* 0x00000002000f723e */ /* 0x000fe400000000ff */
[----:B------:R-:W-:-:S03]  /*cd10*/  F2FP.PACK_AB R11, R19, R20 ;  /* 0x00000014130b723e */ /* 0x000fc600000000ff */
[----:B------:R1:W-:Y:S04]  /*cd20*/  STS.128 [R32+0x8100], R12 ;  /* 0x0081000c20007388 */ /* 0x0003e80000000c00 */
[----:B------:R1:W-:Y:S02]  /*cd30*/  STS.128 [R37+0x8100], R8 ;  /* 0x0081000825007388 */ /* 0x0003e40000000c00 */
.L_x_891:
[----:B------:R-:W-:Y:S05]  /*cd40*/  BSYNC B0 ;  /* 0x0000000000007941 */ /* 0x000fea0003800000 */
.L_x_890:
[----:B------:R-:W-:Y:S01]  /*cd50*/  IADD3 R0, R42, 0x10, RZ ;  /* 0x000000102a007810 */ /* 0x000fe20007ffe0ff */
[----:B------:R-:W-:Y:S03]  /*cd60*/  BSSY B0, `(.L_x_892) ;  /* 0x0000064000007945 */ /* 0x000fe60003800000 */
[----:B------:R-:W-:-:S13]  /*cd70*/  ISETP.GE.OR P1, PT, R0, UR4, P0 ;  /* 0x0000000400007c0c */ /* 0x000fda0008726670 */
[----:B------:R-:W-:Y:S05]  /*cd80*/  @P1 BRA `(.L_x_893) ;  /* 0x0000061000001947 */ /* 0x000fea0003800000 */
[----:B------:R-:W-:Y:S01]  /*cd90*/  MOV R6, c[0x0][0x27c] ;  /* 0x00009f0000067a02 */ /* 0x000fe20000000f00 */
[----:B------:R-:W-:Y:S01]  /*cda0*/  HADD2.F32 R17, -RZ, R44.H1_H1 ;  /* 0x3000002cff117230 */ /* 0x000fe20000004100 */
[----:B------:R-:W-:Y:S01]  /*cdb0*/  SHF.R.S32.HI R2, RZ, 0x1f, R0 ;  /* 0x0000001fff027819 */ /* 0x000fe20000011400 */
[----:B------:R-:W-:Y:S01]  /*cdc0*/  HADD2.F32 R16, -RZ, R47.H0_H0 ;  /* 0x2000002fff107230 */ /* 0x000fe20000004100 */
[----:B------:R-:W-:Y:S02]  /*cdd0*/  LEA.HI R6, R6, R96, RZ, 0x1d ;  /* 0x0000006006067211 */ /* 0x000fe400078fe8ff */
[----:B------:R-:W-:Y:S02]  /*cde0*/  SHF.L.U32 R5, R0, 0x6, RZ ;  /* 0x0000000600057819 */ /* 0x000fe400000006ff */
[----:B------:R-:W-:Y:S02]  /*cdf0*/  LEA.HI R2, R2, R0, RZ, 0x3 ;  /* 0x0000000002027211 */ /* 0x000fe400078f18ff */
[----:B-1----:R-:W-:-:S02]  /*ce00*/  SHF.R.S32.HI R9, RZ, 0x1f, R6 ;  /* 0x0000001fff097819 */ /* 0x002fc40000011406 */
[----:B------:R-:W-:Y:S02]  /*ce10*/  LOP3.LUT R0, R5, 0x1c0, RZ, 0xc0, !PT ;  /* 0x000001c005007812 */ /* 0x000fe400078ec0ff */
[----:B------:R-:W-:Y:S02]  /*ce20*/  SHF.L.U32 R5, R2, 0x6, RZ ;  /* 0x0000000602057819 */ /* 0x000fe400000006ff */
[----:B------:R-:W-:Y:S02]  /*ce30*/  SHF.L.U32 R7, R6, 0x3, RZ ;  /* 0x0000000306077819 */ /* 0x000fe400000006ff */
[----:B------:R-:W-:Y:S02]  /*ce40*/  LEA.HI R6, R9, R6, RZ, 0x3 ;  /* 0x0000000609067211 */ /* 0x000fe400078f18ff */
[----:B------:R-:W-:Y:S02]  /*ce50*/  LOP3.LUT R8, R0, 0x38, R132, 0xf8, !PT ;  /* 0x0000003800087812 */ /* 0x000fe400078ef884 */
[----:B------:R-:W-:-:S02]  /*ce60*/  SHF.R.U32.HI R2, RZ, 0x3, R0 ;  /* 0x00000003ff027819 */ /* 0x000fc40000011600 */
[----:B------:R-:W-:Y:S02]  /*ce70*/  LOP3.LUT R5, R5, 0xfffffe00, RZ, 0xc0, !PT ;  /* 0xfffffe0005057812 */ /* 0x000fe400078ec0ff */
[----:B------:R-:W-:Y:S02]  /*ce80*/  LOP3.LUT R7, R0, 0x38, R7, 0xf8, !PT ;  /* 0x0000003800077812 */ /* 0x000fe400078ef807 */
[----:B------:R-:W-:Y:S01]  /*ce90*/  SHF.L.U32 R0, R6, 0xa, RZ ;  /* 0x0000000a06007819 */ /* 0x000fe200000006ff */
[----:B------:R-:W-:Y:S01]  /*cea0*/  HADD2.F32 R6, -RZ, R44.H0_H0 ;  /* 0x2000002cff067230 */ /* 0x000fe20000004100 */
[----:B------:R-:W-:Y:S02]  /*ceb0*/  LOP3.LUT R8, R5, R8, R2, 0xf6, !PT ;  /* 0x0000000805087212 */ /* 0x000fe400078ef602 */
[----:B------:R-:W-:Y:S02]  /*cec0*/  LOP3.LUT R2, R7, R2, RZ, 0x3c, !PT ;  /* 0x0000000207027212 */ /* 0x000fe400078e3cff */
[----:B------:R-:W-:-:S02]  /*ced0*/  LOP3.LUT R0, R0, 0x7fffe000, RZ, 0xc0, !PT ;  /* 0x7fffe00000007812 */ /* 0x000fc400078ec0ff */
[----:B------:R-:W-:Y:S02]  /*cee0*/  SHF.L.U32 R38, R8, 0x1, RZ ;  /* 0x0000000108267819 */ /* 0x000fe400000006ff */
[----:B------:R-:W-:Y:S01]  /*cef0*/  IADD3 R0, R2, R0, R5 ;  /* 0x0000000002007210 */ /* 0x000fe20007ffe005 */
[--C-:B------:R-:W-:Y:S02]  /*cf00*/  HADD2.F32 R2, -RZ, R43.reuse.H0_H0 ;  /* 0x2000002bff027230 */ /* 0x100fe40000004100 */
[----:B------:R-:W1:Y:S01]  /*cf10*/  LDS.128 R8, [R38+0x8100] ;  /* 0x0081000026087984 */ /* 0x000e620000000c00 */
[----:B------:R-:W-:Y:S01]  /*cf20*/  SHF.L.U32 R36, R0, 0x1, RZ ;  /* 0x0000000100247819 */ /* 0x000fe200000006ff */
[----:B------:R-:W-:-:S04]  /*cf30*/  HADD2.F32 R0, -RZ, R43.H1_H1 ;  /* 0x3000002bff007230 */ /* 0x000fc80000004100 */
[----:B------:R-:W2:Y:S01]  /*cf40*/  LDS.128 R12, [R36+0x8100] ;  /* 0x00810000240c7984 */ /* 0x000ea20000000c00 */
[--C-:B-1----:R-:W-:Y:S02]  /*cf50*/  HADD2.F32 R23, -RZ, R8.reuse.H0_H0 ;  /* 0x20000008ff177230 */ /* 0x102fe40000004100 */
[----:B------:R-:W-:Y:S02]  /*cf60*/  HADD2.F32 R22, -RZ, R8.H1_H1 ;  /* 0x30000008ff167230 */ /* 0x000fe40000004100 */
[----:B------:R-:W-:Y:S01]  /*cf70*/  HADD2.F32 R25, -RZ, R9.H0_H0 ;  /* 0x20000009ff197230 */ /* 0x000fe20000004100 */
[C---:B------:R-:W-:Y:S01]  /*cf80*/  FMUL.FTZ R7, R2.reuse, R23 ;  /* 0x0000001702077220 */ /* 0x040fe20000410000 */
[--C-:B--2---:R-:W-:Y:S02]  /*cf90*/  HADD2.F32 R5, -RZ, R12.reuse.H0_H0 ;  /* 0x2000000cff057230 */ /* 0x104fe40000004100 */
[----:B------:R-:W-:Y:S02]  /*cfa0*/  HADD2.F32 R12, -RZ, R12.H1_H1 ;  /* 0x3000000cff0c7230 */ /* 0x000fe40000004100 */
[--C-:B------:R-:W-:Y:S01]  /*cfb0*/  HADD2.F32 R19, -RZ, R15.reuse.H0_H0 ;  /* 0x2000000fff137230 */ /* 0x100fe20000004100 */
[-C--:B------:R-:W-:Y:S01]  /*cfc0*/  FMUL.FTZ R37, R2, R5.reuse ;  /* 0x0000000502257220 */ /* 0x080fe20000410000 */
[----:B------:R-:W-:Y:S01]  /*cfd0*/  HADD2.F32 R18, -RZ, R15.H1_H1 ;  /* 0x3000000fff127230 */ /* 0x000fe20000004100 */
[----:B------:R-:W-:Y:S01]  /*cfe0*/  FFMA.FTZ R41, R17, R5, R7 ;  /* 0x0000000511297223 */ /* 0x000fe20000010007 */
[----:B------:R-:W-:Y:S01]  /*cff0*/  HADD2.F32 R8, -RZ, R13.H0_H0 ;  /* 0x2000000dff087230 */ /* 0x000fe20000004100 */
[C---:B------:R-:W-:Y:S01]  /*d000*/  FMUL.FTZ R2, R0.reuse, R22 ;  /* 0x0000001600027220 */ /* 0x040fe20000410000 */
[----:B------:R-:W-:Y:S01]  /*d010*/  HADD2.F32 R15, -RZ, R46.H0_H0 ;  /* 0x2000002eff0f7230 */ /* 0x000fe20000004100 */
[-C--:B------:R-:W-:Y:S01]  /*d020*/  FMUL.FTZ R35, R0, R12.reuse ;  /* 0x0000000c00237220 */ /* 0x080fe20000410000 */
[----:B------:R-:W-:Y:S01]  /*d030*/  HADD2.F32 R27, -RZ, R10.H0_H0 ;  /* 0x2000000aff1b7230 */ /* 0x000fe20000004100 */
[C---:B------:R-:W-:Y:S01]  /*d040*/  FMUL.FTZ R5, R6.reuse, R25 ;  /* 0x0000001906057220 */ /* 0x040fe20000410000 */
[----:B------:R-:W-:Y:S01]  /*d050*/  HADD2.F32 R0, -RZ, R45.H1_H1 ;  /* 0x3000002dff007230 */ /* 0x000fe20000004100 */
[C---:B------:R-:W-:Y:S01]  /*d060*/  FFMA.FTZ R40, R15.reuse, R12, R2 ;  /* 0x0000000c0f287223 */ /* 0x040fe20000010002 */
[----:B------:R-:W-:Y:S01]  /*d070*/  HADD2.F32 R24, -RZ, R9.H1_H1 ;  /* 0x30000009ff187230 */ /* 0x000fe20000004100 */
[-C--:B------:R-:W-:Y:S01]  /*d080*/  FMUL.FTZ R33, R6, R8.reuse ;  /* 0x0000000806217220 */ /* 0x080fe20000410000 */
[--C-:B------:R-:W-:Y:S01]  /*d090*/  HADD2.F32 R29, -RZ, R11.reuse.H0_H0 ;  /* 0x2000000bff1d7230 */ /* 0x100fe20000004100 */
[----:B------:R-:W-:Y:S01]  /*d0a0*/  FFMA.FTZ R39, R16, R8, R5 ;  /* 0x0000000810277223 */ /* 0x000fe20000010005 */
[----:B------:R-:W-:Y:S01]  /*d0b0*/  HADD2.F32 R28, -RZ, R11.H1_H1 ;  /* 0x3000000bff1c7230 */ /* 0x000fe20000004100 */
[----:B------:R-:W-:Y:S01]  /*d0c0*/  FMUL.FTZ R5, R0, R27 ;  /* 0x0000001b00057220 */ /* 0x000fe20000410000 */
[----:B------:R-:W-:Y:S01]  /*d0d0*/  HADD2.F32 R11, -RZ, R14.H0_H0 ;  /* 0x2000000eff0b7230 */ /* 0x000fe20000004100 */
[----:B------:R-:W-:Y:S01]  /*d0e0*/  FFMA.FTZ R12, R15, R22, -R35 ;  /* 0x000000160f0c7223 */ /* 0x000fe20000010823 */
[----:B------:R-:W-:Y:S01]  /*d0f0*/  HADD2.F32 R9, -RZ, R48.H1_H1 ;  /* 0x30000030ff097230 */ /* 0x000fe20000004100 */
[----:B------:R-:W-:Y:S01]  /*d100*/  FFMA.FTZ R15, R16, R25, -R33 ;  /* 0x00000019100f7223 */ /* 0x000fe20000010821 */
[----:B------:R-:W-:Y:S01]  /*d110*/  HADD2.F32 R26, -RZ, R10.H1_H1 ;  /* 0x3000000aff1a7230 */ /* 0x000fe20000004100 */
[-C--:B------:R-:W-:Y:S01]  /*d120*/  FMUL.FTZ R21, R0, R11.reuse ;  /* 0x0000000b00157220 */ /* 0x080fe20000410000 */
[----:B------:R-:W-:Y:S01]  /*d130*/  HADD2.F32 R13, -RZ, R13.H1_H1 ;  /* 0x3000000dff0d7230 */ /* 0x000fe20000004100 */
[----:B------:R-:W-:Y:S01]  /*d140*/  FFMA.FTZ R32, R9, R11, R5 ;  /* 0x0000000b09207223 */ /* 0x000fe20000010005 */
[----:B------:R-:W-:Y:S01]  /*d150*/  HADD2.F32 R2, -RZ, R45.H0_H0 ;  /* 0x2000002dff027230 */ /* 0x000fe20000004100 */
[----:B------:R-:W-:Y:S01]  /*d160*/  FFMA.FTZ R17, R17, R23, -R37 ;  /* 0x0000001711117223 */ /* 0x000fe20000010825 */
[----:B------:R-:W-:-:S02]  /*d170*/  HADD2.F32 R8, -RZ, R46.H1_H1 ;  /* 0x3000002eff087230 */ /* 0x000fc40000004100 */
[----:B------:R-:W-:Y:S01]  /*d180*/  HADD2.F32 R14, -RZ, R14.H1_H1 ;  /* 0x3000000eff0e7230 */ /* 0x000fe20000004100 */
[C---:B------:R-:W-:Y:S01]  /*d190*/  FMUL.FTZ R6, R2.reuse, R24 ;  /* 0x0000001802067220 */ /* 0x040fe20000410000 */
[--C-:B------:R-:W-:Y:S01]  /*d1a0*/  HADD2.F32 R7, -RZ, R49.reuse.H1_H1 ;  /* 0x30000031ff077230 */ /* 0x100fe20000004100 */
[-C--:B------:R-:W-:Y:S01]  /*d1b0*/  FMUL.FTZ R31, R2, R13.reuse ;  /* 0x0000000d021f7220 */ /* 0x080fe20000410000 */
[----:B------:R-:W-:Y:S01]  /*d1c0*/  HADD2.F32 R10, -RZ, R48.H0_H0 ;  /* 0x20000030ff0a7230 */ /* 0x000fe20000004100 */
[C---:B------:R-:W-:Y:S01]  /*d1d0*/  FMUL.FTZ R5, R8.reuse, R26 ;  /* 0x0000001a08057220 */ /* 0x040fe20000410000 */
[----:B------:R-:W-:Y:S01]  /*d1e0*/  HADD2.F32 R2, -RZ, R49.H0_H0 ;  /* 0x20000031ff027230 */ /* 0x000fe20000004100 */
[-C--:B------:R-:W-:Y:S01]  /*d1f0*/  FMUL.FTZ R20, R8, R14.reuse ;  /* 0x0000000e08147220 */ /* 0x080fe20000410000 */
[----:B------:R-:W-:Y:S01]  /*d200*/  HADD2.F32 R0, -RZ, R47.H1_H1 ;  /* 0x3000002fff007230 */ /* 0x000fe20000004100 */
[----:B------:R-:W-:Y:S01]  /*d210*/  FFMA.FTZ R30, R7, R14, R5 ;  /* 0x0000000e071e7223 */ /* 0x000fe20000010005 */
[--C-:B------:R-:W-:Y:S01]  /*d220*/  HADD2.F32 R5, -RZ, R50.reuse.H0_H0 ;  /* 0x20000032ff057230 */ /* 0x100fe20000004100 */
[----:B------:R-:W-:Y:S01]  /*d230*/  FFMA.FTZ R34, R10, R13, R6 ;  /* 0x0000000d0a227223 */ /* 0x000fe20000010006 */
[----:B------:R-:W-:Y:S01]  /*d240*/  HADD2.F32 R6, -RZ, R50.H1_H1 ;  /* 0x30000032ff067230 */ /* 0x000fe20000004100 */
[----:B------:R-:W-:Y:S01]  /*d250*/  FMUL.FTZ R8, R2, R29 ;  /* 0x0000001d02087220 */ /* 0x000fe20000410000 */
[----:B------:R-:W-:Y:S01]  /*d260*/  F2FP.PACK_AB R12, R12, R17 ;  /* 0x000000110c0c723e */ /* 0x000fe200000000ff */
[----:B------:R-:W-:-:S02]  /*d270*/  FMUL.FTZ R11, R0, R28 ;  /* 0x0000001c000b7220 */ /* 0x000fc40000410000 */
[----:B------:R-:W-:Y:S02]  /*d280*/  FMUL.FTZ R2, R2, R19 ;  /* 0x0000001302027220 */ /* 0x000fe40000410000 */
[-C--:B------:R-:W-:Y:S02]  /*d290*/  FMUL.FTZ R0, R0, R18.reuse ;  /* 0x0000001200007220 */ /* 0x080fe40000410000 */
[----:B------:R-:W-:Y:S02]  /*d2a0*/  FFMA.FTZ R18, R5, R18, R11 ;  /* 0x0000001205127223 */ /* 0x000fe4000001000b */
        /* <DEDUP_REMOVED lines=15> */
.L_x_893:
[----:B------:R-:W-:Y:S05]  /*d3a0*/  BSYNC B0 ;  /* 0x0000000000007941 */ /* 0x000fea0003800000 */
.L_x_892:
        /* <DEDUP_REMOVED lines=101> */
.L_x_895:
[----:B------:R-:W-:Y:S05]  /*da00*/  BSYNC B0 ;  /* 0x0000000000007941 */ /* 0x000fea0003800000 */
.L_x_894:
        /* <DEDUP_REMOVED lines=101> */
.L_x_897:
[----:B------:R-:W-:Y:S05]  /*e060*/  BSYNC B0 ;  /* 0x0000000000007941 */ /* 0x000fea0003800000 */
.L_x_896:
[----:B------:R-:W-:Y:S01]  /*e070*/  IADD3 R0, R42, 0x40, RZ ;  /* 0x000000402a007810 */ /* 0x000fe20007ffe0ff */
[----:B------:R-:W-:Y:S03]  /*e080*/  BSSY B0, `(.L_x_898) ;  /* 0x0000064000007945 */ /* 0x000fe60003800000 */
[----:B------:R-:W-:-:S13]  /*e090*/  ISETP.GE.OR P1, PT, R0, UR4, P0 ;  /* 0x0000000400007c0c */ /* 0x000fda0008726670 */
[----:B------:R-:W-:Y:S05]  /*e0a0*/  @P1 BRA `(.L_x_899) ;  /* 0x0000061000001947 */ /* 0x000fea0003800000 */
[----:B------:R-:W-:Y:S01]  /*e0b0*/  SHF.R.S32.HI R2, RZ, 0x1f, R0 ;  /* 0x0000001fff027819 */ /* 0x000fe20000011400 */
[----:B------:R-:W-:Y:S01]  /*e0c0*/  HADD2.F32 R17, -RZ, R44.H1_H1 ;  /* 0x3000002cff117230 */ /* 0x000fe20000004100 */
[----:B-1----:R-:W-:Y:S01]  /*e0d0*/  MOV R9, c[0x0][0x27c] ;  /* 0x00009f0000097a02 */ /* 0x002fe20000000f00 */
[----:B------:R-:W-:Y:S01]  /*e0e0*/  HADD2.F32 R16, -RZ, R47.H0_H0 ;  /* 0x2000002fff107230 */ /* 0x000fe20000004100 */
[----:B------:R-:W-:Y:S02]  /*e0f0*/  SHF.L.U32 R5, R0, 0x6, RZ ;  /* 0x0000000600057819 */ /* 0x000fe400000006ff */
[----:B------:R-:W-:Y:S02]  /*e100*/  LEA.HI R2, R2, R0, RZ, 0x3 ;  /* 0x0000000002027211 */ /* 0x000fe400078f18ff */
[----:B------:R-:W-:Y:S02]  /*e110*/  LEA.HI R9, R9, R96, RZ, 0x1d ;  /* 0x0000006009097211 */ /* 0x000fe400078fe8ff */
[----:B------:R-:W-:-:S02]  /*e120*/  LOP3.LUT R0, R5, 0x1c0, RZ, 0xc0, !PT ;  /* 0x000001c005007812 */ /* 0x000fc400078ec0ff */
[----:B------:R-:W-:Y:S02]  /*e130*/  SHF.L.U32 R5, R2, 0x6, RZ ;  /* 0x0000000602057819 */ /* 0x000fe400000006ff */
[----:B------:R-:W-:Y:S02]  /*e140*/  SHF.R.S32.HI R10, RZ, 0x1f, R9 ;  /* 0x0000001fff0a7819 */ /* 0x000fe40000011409 */
[----:B------:R-:W-:Y:S02]  /*e150*/  SHF.L.U32 R7, R9, 0x3, RZ ;  /* 0x0000000309077819 */ /* 0x000fe400000006ff */
[----:B------:R-:W-:Y:S02]  /*e160*/  LOP3.LUT R6, R5, 0xfffffe00, RZ, 0xc0, !PT ;  /* 0xfffffe0005067812 */ /* 0x000fe400078ec0ff */
[----:B------:R-:W-:Y:S02]  /*e170*/  LEA.HI R5, R10, R9, RZ, 0x3 ;  /* 0x000000090a057211 */ /* 0x000fe400078f18ff */
[----:B------:R-:W-:-:S02]  /*e180*/  LOP3.LUT R8, R0, 0x38, R132, 0xf8, !PT ;  /* 0x0000003800087812 */ /* 0x000fc400078ef884 */
[----:B------:R-:W-:Y:S02]  /*e190*/  SHF.R.U32.HI R2, RZ, 0x3, R0 ;  /* 0x00000003ff027819 */ /* 0x000fe40000011600 */
[----:B------:R-:W-:Y:S02]  /*e1a0*/  LOP3.LUT R7, R0, 0x38, R7, 0xf8, !PT ;  /* 0x0000003800077812 */ /* 0x000fe400078ef807 */
[----:B------:R-:W-:Y:S02]  /*e1b0*/  SHF.L.U32 R0, R5, 0xa, RZ ;  /* 0x0000000a05007819 */ /* 0x000fe400000006ff */
        /* <DEDUP_REMOVED lines=8> */
[----:B------:R-:W-:Y:S02]  /*e240*/  HADD2.F32 R0, -RZ, R43.H1_H1 ;  /* 0x3000002bff007230 */ /* 0x000fe40000004100 */
[----:B------:R-:W-:Y:S02]  /*e250*/  HADD2.F32 R6, -RZ, R44.H0_H0 ;  /* 0x2000002cff067230 */ /* 0x000fe40000004100 */
[----:B------:R-:W2:Y:S01]  /*e260*/  LDS.128 R12, [R36+0x8100] ;  /* 0x00810000240c7984 */ /* 0x000ea20000000c00 */
[----:B-1----:R-:W-:-:S02]  /*e270*/  HADD2.F32 R23, -RZ, R8.H0_H0 ;  /* 0x20000008ff177230 */ /* 0x002fc40000004100 */
        /* <DEDUP_REMOVED lines=68> */
.L_x_899:
[----:B------:R-:W-:Y:S05]  /*e6c0*/  BSYNC B0 ;  /* 0x0000000000007941 */ /* 0x000fea0003800000 */
.L_x_898:
        /* <DEDUP_REMOVED lines=101> */
.L_x_901:
[----:B------:R-:W-:Y:S05]  /*ed20*/  BSYNC B0 ;  /* 0x0000000000007941 */ /* 0x000fea0003800000 */
.L_x_900:
        /* <DEDUP_REMOVED lines=101> */
.L_x_903:
[----:B------:R-:W-:Y:S05]  /*f380*/  BSYNC B0 ;  /* 0x0000000000007941 */ /* 0x000fea0003800000 */
.L_x_902:
[----:B------:R-:W-:-:S04]  /*f390*/  IADD3 R0, R42, 0x70, RZ ;  /* 0x000000702a007810 */ /* 0x000fc80007ffe0ff */
        /* <DEDUP_REMOVED lines=99> */
.L_x_885:
[----:B------:R-:W-:Y:S05]  /*f9d0*/  BSYNC B2 ;  /* 0x0000000000027941 */ /* 0x000fea0003800000 */
.L_x_853:
[----:B------:R-:W-:Y:S01]  /*f9e0*/  IMAD R0, R51, c[0x0][0x208], RZ ;  /* 0x0000820033007a24 */ /* 0x000fe200078e02ff */
[----:B-1----:R-:W-:Y:S01]  /*f9f0*/  SHF.R.S32.HI R9, RZ, 0x4, R57 ;  /* 0x00000004ff097819 */ /* 0x002fe20000011439 */
[----:B------:R-:W-:Y:S01]  /*fa00*/  IMAD.WIDE.U32 R6, R59, c[0x0][0x208], RZ ;  /* 0x000082003b067a25 */ /* 0x000fe200078e00ff */
[----:B------:R-:W-:Y:S01]  /*fa10*/  SHF.L.U32 R8, R42, 0x3, RZ ;  /* 0x000000032a087819 */ /* 0x000fe200000006ff */
[----:B------:R-:W-:-:S04]  /*fa20*/  DEPBAR.LE SB0, 0x0 ;  /* 0x000080000000791a */ /* 0x000fc80000000000 */
[----:B------:R-:W-:Y:S01]  /*fa30*/  IMAD R0, R59, c[0x0][0x20c], R0 ;  /* 0x000083003b007a24 */ /* 0x000fe200078e0200 */
[----:B------:R-:W-:Y:S01]  /*fa40*/  LEA.HI R5, R57, R9, RZ, 0x1 ;  /* 0x0000000939057211 */ /* 0x000fe200078f08ff */
[----:B------:R-:W-:Y:S01]  /*fa50*/  IMAD R2, R53, c[0x0][0x218], RZ ;  /* 0x0000860035027a24 */ /* 0x000fe200078e02ff */
[----:B------:R-:W-:Y:S01]  /*fa60*/  LEA.HI R156, R156, R159, RZ, 0x5 ;  /* 0x0000009f9c9c7211 */ /* 0x000fe200078f28ff */
[----:B------:R-:W-:Y:S01]  /*fa70*/  IMAD.WIDE R16, R132, 0x2, RZ ;  /* 0x0000000284107825 */ /* 0x000fe200078e02ff */
[----:B------:R-:W-:Y:S01]  /*fa80*/  IADD3 R7, R7, R0, RZ ;  /* 0x0000000007077210 */ /* 0x000fe20007ffe0ff */
[----:B------:R-:W-:Y:S01]  /*fa90*/  UISETP.GE.AND UP0, UPT, UR9, 0x41, UPT ;  /* 0x000000410900788c */ /* 0x000fe2000bf06270 */
[----:B------:R-:W-:Y:S01]  /*faa0*/  SHF.L.U32 R0, R96, 0x6, RZ ;  /* 0x0000000660007819 */ /* 0x000fe200000006ff */
[C---:B------:R-:W-:Y:S01]  /*fab0*/  IMAD R2, R58.reuse, c[0x0][0x21c], R2 ;  /* 0x000087003a027a24 */ /* 0x040fe200078e0202 */
[----:B------:R-:W-:Y:S01]  /*fac0*/  LOP3.LUT R5, R5, 0xfffffffe, RZ, 0xc0, !PT ;  /* 0xfffffffe05057812 */ /* 0x000fe200078ec0ff */
[----:B------:R-:W-:Y:S01]  /*fad0*/  IMAD.WIDE.U32 R6, R58, c[0x0][0x218], R6 ;  /* 0x000086003a067a25 */ /* 0x000fe200078e0006 */
[----:B------:R-:W-:-:S02]  /*fae0*/  LOP3.LUT R0, R0, 0x1c0, RZ, 0xc0, !PT ;  /* 0x000001c000007812 */ /* 0x000fc400078ec0ff */
[----:B------:R-:W-:Y:S01]  /*faf0*/  SHF.R.S32.HI R162, RZ, 0x1f, R132 ;  /* 0x0000001fffa27819 */ /* 0x000fe20000011484 */
[----:B------:R-:W-:Y:S01]  /*fb00*/  IMAD.IADD R5, R9, 0x1, -R5 ;  /* 0x0000000109057824 */ /* 0x000fe200078e0a05 */
[----:B------:R-:W-:Y:S01]  /*fb10*/  BAR.SYNC.DEFER_BLOCKING 0x0 ;  /* 0x0000000000007b1d */ /* 0x000fe20000010000 */
[----:B------:R-:W-:Y:S01]  /*fb20*/  IADD3 R6, P0, R6, UR26, RZ ;  /* 0x0000001a06067c10 */ /* 0x000fe2000ff1e0ff */
[----:B------:R-:W-:Y:S01]  /*fb30*/  IMAD.SHL.U32 R158, R54, 0x2, RZ ;  /* 0x00000002369e7824 */ /* 0x000fe200078e00ff */
[----:B------:R-:W-:Y:S02]  /*fb40*/  LOP3.LUT R8, R0, 0x8, R8, 0xf8, !PT ;  /* 0x0000000800087812 */ /* 0x000fe400078ef808 */
[----:B------:R-:W-:Y:S02]  /*fb50*/  IADD3.X R7, R7, UR5, R2, P0, !PT ;  /* 0x0000000507077c10 */ /* 0x000fe400087fe402 */
[----:B------:R-:W-:Y:S02]  /*fb60*/  SHF.R.U32.HI R2, RZ, 0x3, R0 ;  /* 0x00000003ff027819 */ /* 0x000fe40000011600 */
[----:B------:R-:W-:-:S02]  /*fb70*/  LEA R0, P0, R6, c[0x0][0x1f8], 0x1 ;  /* 0x00007e0006007a11 */ /* 0x000fc400078008ff */
[----:B------:R-:W-:Y:S02]  /*fb80*/  LOP3.LUT R8, R8, R2, RZ, 0x3c, !PT ;  /* 0x0000000208087212 */ /* 0x000fe400078e3cff */
[----:B------:R-:W-:Y:S01]  /*fb90*/  LEA.HI.X R2, R6, c[0x0][0x1fc], R7, 0x1, P0 ;  /* 0x00007f0006027a11 */ /* 0x000fe200000f0c07 */
[----:B------:R-:W-:Y:S01]  /*fba0*/  SHFL.IDX PT, R12, R0, RZ, 0x181f ;  /* 0x00181fff000c7589 */ /* 0x000fe200000e0000 */
[----:B------:R-:W-:Y:S02]  /*fbb0*/  LOP3.LUT P0, RZ, R96, 0x2, RZ, 0xc0, !PT ;  /* 0x0000000260ff7812 */ /* 0x000fe4000780c0ff */
[----:B------:R-:W-:Y:S01]  /*fbc0*/  SHF.L.U32 R6, R52, 0x6, RZ ;  /* 0x0000000634067819 */ /* 0x000fe200000006ff */
[----:B------:R-:W1:Y:S01]  /*fbd0*/  SHFL.IDX PT, R10, R0, 0x1, 0x181f ;  /* 0x00381f00000a7f89 */ /* 0x000e6200000e0000 */
[----:B------:R-:W-:Y:S02]  /*fbe0*/  SHF.R.S32.HI R7, RZ, 0x1f, R55 ;  /* 0x0000001fff077819 */ /* 0x000fe40000011437 */
[----:B------:R-:W-:Y:S01]  /*fbf0*/  LOP3.LUT R6, R6, 0x1c0, RZ, 0xc0, !PT ;  /* 0x000001c006067812 */ /* 0x000fe200078ec0ff */
[----:B------:R-:W2:Y:S04]  /*fc00*/  SHFL.IDX PT, R9, R0, 0x2, 0x181f ;  /* 0x00581f0000097f89 */ /* 0x000ea800000e0000 */
[----:B------:R3:W-:Y:S04]  /*fc10*/  SHFL.IDX PT, R14, R0, 0x3, 0x181f ;  /* 0x00781f00000e7f89 */ /* 0x0007e800000e0000 */
[----:B------:R-:W4:Y:S04]  /*fc20*/  SHFL.IDX PT, R13, R2, RZ, 0x181f ;  /* 0x00181fff020d7589 */ /* 0x000f2800000e0000 */
[----:B------:R-:W5:Y:S04]  /*fc30*/  SHFL.IDX PT, R11, R2, 0x1, 0x181f ;  /* 0x00381f00020b7f89 */ /* 0x000f6800000e0000 */
[----:B------:R-:W4:Y:S01]  /*fc40*/  SHFL.IDX PT, R20, R2, 0x3, 0x181f ;  /* 0x00781f0002147f89 */ /* 0x000f2200000e0000 */
[----:B-1----:R-:W-:-:S02]  /*fc50*/  IADD3 R50, P2, R16, R10, RZ ;  /* 0x0000000a10327210 */ /* 0x002fc40007f5e0ff */
[----:B--2---:R-:W-:Y:S02]  /*fc60*/  IADD3 R48, P1, R16, R9, RZ ;  /* 0x0000000910307210 */ /* 0x004fe40007f3e0ff */
[C---:B---3--:R-:W-:Y:S02]  /*fc70*/  LEA R0, R5.reuse, R8, 0x9 ;  /* 0x0000000805007211 */ /* 0x048fe400078e48ff */
[----:B------:R1:W2:Y:S01]  /*fc80*/  SHFL.IDX PT, R8, R2, 0x2, 0x181f ;  /* 0x00581f0002087f89 */ /* 0x0002a200000e0000 */
[----:B------:R-:W-:Y:S02]  /*fc90*/  SHF.L.U32 R5, R5, 0x3, RZ ;  /* 0x0000000305057819 */ /* 0x000fe400000006ff */
[----:B------:R-:W-:Y:S02]  /*fca0*/  IMAD.SHL.U32 R232, R0, 0x2, RZ ;  /* 0x0000000200e87824 */ /* 0x000fe400078e00ff */
[----:B------:R-:W-:Y:S02]  /*fcb0*/  LOP3.LUT R5, R6, 0x8, R5, 0xf8, !PT ;  /* 0x0000000806057812 */ /* 0x000fe400078ef805 */
[----:B------:R-:W-:Y:S01]  /*fcc0*/  SHF.R.U32.HI R6, RZ, 0x3, R6 ;  /* 0x00000003ff067819 */ /* 0x000fe20000011606 */
[----:B------:R-:W-:Y:S01]  /*fcd0*/  LDSM.16.M88.4 R40, [R232+0x4100] ;  /* 0x00410000e828783b */ /* 0x000fe20000000200 */
[----:B------:R-:W-:-:S02]  /*fce0*/  IADD3 R0, R232, 0x4100, RZ ;  /* 0x00004100e8007810 */ /* 0x000fc40007ffe0ff */
[----:B------:R-:W-:Y:S01]  /*fcf0*/  IADD3 R243, R232, 0x4120, RZ ;  /* 0x00004120e8f37810 */ /* 0x000fe20007ffe0ff */
[----:B------:R-:W-:Y:S01]  /*fd00*/  LDSM.16.M88.4 R36, [R232+0x4900] ;  /* 0x00490000e824783b */ /* 0x000fe20000000200 */
[----:B------:R-:W-:Y:S02]  /*fd10*/  @P0 IADD3 R243, R0, -0x20, RZ ;  /* 0xffffffe000f30810 */ /* 0x000fe40007ffe0ff */
[----:B------:R-:W-:Y:S01]  /*fd20*/  LEA.HI R0, R7, R55, RZ, 0x3 ;  /* 0x0000003707007211 */ /* 0x000fe200078f18ff */
[----:B------:R-:W-:Y:S01]  /*fd30*/  LDSM.16.M88.4 R32, [R232+0x5100] ;  /* 0x00510000e820783b */ /* 0x000fe20000000200 */
[----:B------:R-:W-:Y:S02]  /*fd40*/  IADD3 R52, P0, R12, R16, RZ ;  /* 0x000000100c347210 */ /* 0x000fe40007f1e0ff */
[----:B------:R-:W-:Y:S01]  /*fd50*/  LOP3.LUT R160, R0, 0xfffffff8, RZ, 0xc0, !PT ;  /* 0xfffffff800a07812 */ /* 0x000fe200078ec0ff */
[----:B------:R-:W-:Y:S01]  /*fd60*/  IMAD.SHL.U32 R0, R156, 0x20, RZ ;  /* 0x000000209c007824 */ /* 0x000fe200078e00ff */
[----:B------:R-:W-:Y:S01]  /*fd70*/  LOP3.LUT R5, R5, R6, RZ, 0x3c, !PT ;  /* 0x0000000605057212 */ /* 0x000fe200078e3cff */
[----:B------:R-:W-:Y:S01]  /*fd80*/  LDSM.16.M88.4 R28, [R232+0x5900] ;  /* 0x00590000e81c783b */ /* 0x000fe20000000200 */
[----:B----4-:R-:W-:Y:S01]  /*fd90*/  IADD3.X R53, R13, R17, RZ, P0, !PT ;  /* 0x000000110d357210 */ /* 0x010fe200007fe4ff */
[----:B------:R-:W-:Y:S01]  /*fda0*/  IMAD.WIDE R6, R160, 0x2, RZ ;  /* 0x00000002a0067825 */ /* 0x000fe200078e02ff */
[----:B------:R-:W-:Y:S01]  /*fdb0*/  IADD3 R46, P0, R16, R14, RZ ;  /* 0x0000000e102e7210 */ /* 0x000fe20007f1e0ff */
[----:B------:R-:W-:Y:S01]  /*fdc0*/  LDSM.16.M88.4 R68, [R243] ;  /* 0x00000000f344783b */ /* 0x000fe20000000200 */
[----:B-1----:R-:W-:-:S02]  /*fdd0*/  SHF.L.U32 R2, R56, 0x6, RZ ;  /* 0x0000000638027819 */ /* 0x002fc400000006ff */
[C---:B-----5:R-:W-:Y:S01]  /*fde0*/  IADD3.X R51, R17.reuse, R11, RZ, P2, !PT ;  /* 0x0000000b11337210 */ /* 0x060fe200017fe4ff */
[----:B------:R-:W-:Y:S01]  /*fdf0*/  LDSM.16.M88.4 R64, [R243+0x800] ;  /* 0x00080000f340783b */ /* 0x000fe20000000200 */
[C---:B------:R-:W-:Y:S02]  /*fe00*/  IADD3.X R47, R17.reuse, R20, RZ, P0, !PT ;  /* 0x00000014112f7210 */ /* 0x040fe400007fe4ff */
[----:B------:R-:W-:Y:S01]  /*fe10*/  IADD3 R18, P2, R6, R10, RZ ;  /* 0x0000000a06127210 */ /* 0x000fe20007f5e0ff */
[----:B------:R-:W-:Y:S01]  /*fe20*/  LDSM.16.M88.4 R60, [R243+0x1000] ;  /* 0x00100000f33c783b */ /* 0x000fe20000000200 */
[----:B--2---:R-:W-:Y:S02]  /*fe30*/  IADD3.X R49, R17, R8, RZ, P1, !PT ;  /* 0x0000000811317210 */ /* 0x004fe40000ffe4ff */
[----:B------:R-:W-:Y:S01]  /*fe40*/  LOP3.LUT R2, R2, 0xfffffe00, RZ, 0xc0, !PT ;  /* 0xfffffe0002027812 */ /* 0x000fe200078ec0ff */
[----:B------:R-:W-:Y:S01]  /*fe50*/  IMAD.X R19, R7, 0x1, R11, P2 ;  /* 0x0000000107137824 */ /* 0x000fe200010e060b */
[----:B------:R-:W-:Y:S01]  /*fe60*/  LOP3.LUT R0, R0, 0x7ffffc00, RZ, 0xc0, !PT ;  /* 0x7ffffc0000007812 */ /* 0x000fe200078ec0ff */
[----:B------:R-:W-:Y:S01]  /*fe70*/  LDSM.16.M88.4 R56, [R243+0x1800] ;  /* 0x00180000f338783b */ /* 0x000fe20000000200 */
[----:B------:R-:W-:-:S02]  /*fe80*/  IADD3 R44, P0, R12, R6, RZ ;  /* 0x000000060c2c7210 */ /* 0x000fc40007f1e0ff */
[----:B------:R-:W-:Y:S01]  /*fe90*/  ISETP.GE.AND P1, PT, R132, c[0x0][0x1d4], PT ;  /* 0x0000750084007a0c */ /* 0x000fe20003f26270 */
[----:B------:R-:W-:Y:S01]  /*fea0*/  STL [R1+0x28], R160 ;  /* 0x000028a001007387 */ /* 0x000fe20000100800 */
[----:B------:R-:W-:Y:S02]  /*feb0*/  IADD3 R0, R5, R2, R0 ;  /* 0x0000000205007210 */ /* 0x000fe40007ffe000 */
[----:B------:R-:W-:Y:S01]  /*fec0*/  IADD3.X R45, R13, R7, RZ, P0, !PT ;  /* 0x000000070d2d7210 */ /* 0x000fe200007fe4ff */
[----:B------:R-:W-:Y:S01]  /*fed0*/  STL [R1+0x18], R158 ;  /* 0x0000189e01007387 */ /* 0x000fe20000100800 */
[----:B------:R-:W-:Y:S02]  /*fee0*/  IADD3 R16, P0, R6, R9, RZ ;  /* 0x0000000906107210 */ /* 0x000fe40007f1e0ff */
[----:B------:R-:W-:Y:S02]  /*fef0*/  ISETP.LT.OR P2, PT, R97, 0x1, P1 ;  /* 0x000000016100780c */ /* 0x000fe40000f41670 */
[----:B------:R-:W-:-:S02]  /*ff00*/  SHF.L.U32 R239, R0, 0x1, RZ ;  /* 0x0000000100ef7819 */ /* 0x000fc400000006ff */
[C---:B------:R-:W-:Y:S02]  /*ff10*/  IADD3.X R17, R7.reuse, R8, RZ, P0, !PT ;  /* 0x0000000807117210 */ /* 0x040fe400007fe4ff */
[----:B------:R-:W-:Y:S01]  /*ff20*/  IADD3 R6, P0, R6, R14, RZ ;  /* 0x0000000e06067210 */ /* 0x000fe20007f1e0ff */
[----:B------:R-:W1:Y:S01]  /*ff30*/  LDSM.16.M88.4 R8, [R239+0x8100] ;  /* 0x00810000ef08783b */ /* 0x000e620000000200 */
[----:B------:R-:W-:Y:S02]  /*ff40*/  LEA R241, R4, R239, 0x1 ;  /* 0x000000ef04f17211 */ /* 0x000fe400078e08ff */
[----:B------:R-:W-:Y:S01]  /*ff50*/  IADD3.X R7, R7, R20, RZ, P0, !PT ;  /* 0x0000001407077210 */ /* 0x000fe200007fe4ff */
[----:B------:R-:W2:Y:S01]  /*ff60*/  LDSM.16.M88.4 R12, [R239+0xa100] ;  /* 0x00a10000ef0c783b */ /* 0x000ea20000000200 */
[----:B------:R-:W-:Y:S02]  /*ff70*/  ISETP.GE.AND P0, PT, R55, c[0x0][0x1d4], PT ;  /* 0x0000750037007a0c */ /* 0x000fe40003f06270 */
[----:B------:R-:W-:Y:S01]  /*ff80*/  MOV R0, 0x40 ;  /* 0x0000004000007802 */ /* 0x000fe20000000f00 */
[----:B------:R-:W3:Y:S01]  /*ff90*/  LDSM.16.M88.4 R24, [R241+0x8100] ;  /* 0x00810000f118783b */ /* 0x000ee20000000200 */
[----:B------:R-:W-:-:S02]  /*ffa0*/  ISETP.LT.OR P3, PT, R97, 0x21, P0 ;  /* 0x000000216100780c */ /* 0x000fc40000761670 */
[C---:B------:R-:W-:Y:S01]  /*ffb0*/  LEA R240, R3.reuse, R239, 0x1 ;  /* 0x000000ef03f07211 */ /* 0x040fe200078e08ff */
[----:B------:R-:W4:Y:S01]  /*ffc0*/  LDSM.16.M88.4 R20, [R241+0xa100] ;  /* 0x00a10000f114783b */ /* 0x000f220000000200 */
[----:B------:R-:W-:Y:S02]  /*ffd0*/  LEA R242, R3, R241, 0x1 ;  /* 0x000000f103f27211 */ /* 0x000fe400078e08ff */
[----:B------:R-:W-:Y:S01]  /*ffe0*/  LEA R244, R4, R240, 0x1 ;  /* 0x000000f004f47211 */ /* 0x000fe200078e08ff */
[----:B------:R-:W-:Y:S01]  /*fff0*/  @!PT LDS RZ, [RZ] ;  /* 0x00000000fffff984 */ /* 0x000fe20000000800 */
[----:B------:R-:W-:Y:S01]  /*10000*/  @!PT LDS RZ, [RZ] ;  /* 0x00000000fffff984 */ /* 0x000fe20000000800 */
[----:B------:R-:W-:Y:S01]  /*10010*/  @!PT LDS RZ, [RZ] ;  /* 0x00000000fffff984 */ /* 0x000fe20000000800 */
[----:B------:R5:W-:Y:S01]  /*10020*/  LDGSTS.E.BYPASS.LTC128B.128 [R158+0x100], [R52.64], !P2 ;  /* 0x00100000349e7fae */ /* 0x000be2000d101d62 */
[----:B------:R-:W-:Y:S02]  /*10030*/  ISETP.LT.OR P2, PT, R97, 0x1, P0 ;  /* 0x000000016100780c */ /* 0x000fe40000741670 */
[----:B------:R-:W-:Y:S02]  /*10040*/  SHF.R.S32.HI R161, RZ, 0x1f, R160 ;  /* 0x0000001fffa17819 */ /* 0x000fe400000114a0 */
[----:B------:R-:W-:-:S02]  /*10050*/  IADD3 R251, R243, 0x800, RZ ;  /* 0x00000800f3fb7810 */ /* 0x000fc40007ffe0ff */
[C---:B------:R-:W-:Y:S01]  /*10060*/  IADD3 R250, R243.reuse, 0x1000, RZ ;  /* 0x00001000f3fa7810 */ /* 0x040fe20007ffe0ff */
[----:B------:R-:W-:Y:S01]  /*10070*/  STL [R1+0x4c], R161 ;  /* 0x00004ca101007387 */ /* 0x000fe20000100800 */
[C---:B------:R-:W-:Y:S02]  /*10080*/  IADD3 R249, R243.reuse, 0x1800, RZ ;  /* 0x00001800f3f97810 */ /* 0x040fe40007ffe0ff */
[C---:B------:R-:W-:Y:S02]  /*10090*/  IADD3 R248, R243.reuse, 0x2000, RZ ;  /* 0x00002000f3f87810 */ /* 0x040fe40007ffe0ff */
[----:B------:R-:W-:Y:S01]  /*100a0*/  IADD3 R247, R243, 0x2800, RZ ;  /* 0x00002800f3f77810 */ /* 0x000fe20007ffe0ff */
[----:B------:R3:W-:Y:S01]  /*100b0*/  LDGSTS.E.BYPASS.LTC128B.128 [R158+0x2100], [R44.64], !P2 ;  /* 0x021000002c9e7fae */ /* 0x0007e2000d101d62 */
[----:B------:R-:W-:Y:S02]  /*100c0*/  ISETP.LT.OR P2, PT, R97, 0x11, P1 ;  /* 0x000000116100780c */ /* 0x000fe40000f41670 */
[----:B------:R-:W-:-:S02]  /*100d0*/  IADD3 R246, R243, 0x3000, RZ ;  /* 0x00003000f3f67810 */ /* 0x000fc40007ffe0ff */
[----:B------:R-:W-:Y:S01]  /*100e0*/  IADD3 R245, R243, 0x3800, RZ ;  /* 0x00003800f3f57810 */ /* 0x000fe20007ffe0ff */
[----:B-1----:R-:W-:Y:S08]  /*100f0*/  HMMA.16816.F32 R116, R8, R40, RZ ;  /* 0x000000280874723c */ /* 0x002ff000000018ff */
[----:B------:R1:W-:Y:S01]  /*10100*/  LDGSTS.E.BYPASS.LTC128B.128 [R158+0x900], [R50.64], !P2 ;  /* 0x00900000329e7fae */ /* 0x0003e2000d101d62 */
[C---:B------:R-:W-:Y:S01]  /*10110*/  ISETP.LT.OR P2, PT, R97.reuse, 0x11, P0 ;  /* 0x000000116100780c */ /* 0x040fe20000741670 */
[C---:B--2---:R-:W-:Y:S08]  /*10120*/  HMMA.16816.F32 R76, R12.reuse, R36, RZ ;  /* 0x000000240c4c723c */ /* 0x044ff000000018ff */
[----:B------:R-:W-:Y:S04]  /*10130*/  HMMA.16816.F32 R84, R12, R40, RZ ;  /* 0x000000280c54723c */ /* 0x000fe800000018ff */
[----:B------:R2:W-:Y:S01]  /*10140*/  LDGSTS.E.BYPASS.LTC128B.128 [R158+0x2900], [R18.64], !P2 ;  /* 0x02900000129e7fae */ /* 0x0005e2000d101d62 */
[----:B------:R-:W-:-:S03]  /*10150*/  ISETP.LT.OR P2, PT, R97, 0x21, P1 ;  /* 0x000000216100780c */ /* 0x000fc60000f41670 */
[C---:B------:R-:W-:Y:S10]  /*10160*/  HMMA.16816.F32 R72, R12.reuse, R32, RZ ;  /* 0x000000200c48723c */ /* 0x040ff400000018ff */
[----:B------:R1:W-:Y:S01]  /*10170*/  LDGSTS.E.BYPASS.LTC128B.128 [R158+0x1100], [R48.64], !P2 ;  /* 0x01100000309e7fae */ /* 0x0003e2000d101d62 */
[C---:B------:R-:W-:Y:S01]  /*10180*/  ISETP.LT.OR P2, PT, R97.reuse, 0x31, P1 ;  /* 0x000000316100780c */ /* 0x040fe20000f41670 */
[----:B------:R-:W-:Y:S01]  /*10190*/  HMMA.16816.F32 R80, R12, R42, RZ ;  /* 0x0000002a0c50723c */ /* 0x000fe200000018ff */
[----:B------:R-:W-:Y:S01]  /*101a0*/  ISETP.LT.OR P1, PT, R97, 0x31, P0 ;  /* 0x000000316100780c */ /* 0x000fe20000721670 */
[----:B------:R2:W-:Y:S01]  /*101b0*/  LDGSTS.E.BYPASS.LTC128B.128 [R158+0x3100], [R16.64], !P3 ;  /* 0x03100000109e7fae */ /* 0x0005e2000d901d62 */
[----:B------:R-:W-:-:S04]  /*101c0*/  LOP3.LUT P0, RZ, R96, 0x4, RZ, 0xc0, !PT ;  /* 0x0000000460ff7812 */ /* 0x000fc8000780c0ff */
[----:B------:R-:W-:Y:S01]  /*101d0*/  SEL R0, R0, 0xffffffc0, !P0 ;  /* 0xffffffc000007807 */ /* 0x000fe20004000000 */
[----:B------:R-:W-:Y:S01]  /*101e0*/  HMMA.16816.F32 R88, R12, R38, RZ ;  /* 0x000000260c58723c */ /* 0x000fe200000018ff */
[----:B------:R-:W-:Y:S02]  /*101f0*/  PLOP3.LUT P0, PT, PT, PT, UP0, 0x40, 0x0 ;  /* 0x000000000000781c */ /* 0x000fe40003f0e808 */
[----:B------:R-:W-:Y:S01]  /*10200*/  IADD3 R237, R0, R243, RZ ;  /* 0x000000f300ed7210 */ /* 0x000fe20007ffe0ff */
[----:B------:R-:W-:Y:S01]  /*10210*/  IMAD.IADD R238, R232, 0x1, R0 ;  /* 0x00000001e8ee7824 */ /* 0x000fe200078e0200 */
[----:B------:R3:W-:Y:S03]  /*10220*/  LDGSTS.E.BYPASS.LTC128B.128 [R158+0x1900], [R46.64], !P2 ;  /* 0x019000002e9e7fae */ /* 0x0007e6000d101d62 */
[C---:B------:R-:W-:Y:S01]  /*10230*/  HMMA.16816.F32 R120, R8.reuse, R42, RZ ;  /* 0x0000002a0878723c */ /* 0x040fe200000018ff */
[----:B------:R1:W-:Y:S04]  /*10240*/  LDGSTS.E.BYPASS.LTC128B.128 [R158+0x3900], [R6.64], !P1 ;  /* 0x03900000069e7fae */ /* 0x0003e8000c901d62 */
[----:B------:R-:W0:Y:S03]  /*10250*/  LDGDEPBAR ;  /* 0x00000000000079af */ /* 0x000e260000000000 */
[C---:B------:R-:W-:Y:S01]  /*10260*/  HMMA.16816.F32 R112, R8.reuse, R36, RZ ;  /* 0x000000240870723c */ /* 0x040fe200000018ff */
[----:B--2---:R-:W-:Y:S07]  /*10270*/  LDSM.16.M88.4 R16, [R240+0x8100] ;  /* 0x00810000f010783b */ /* 0x004fee0000000200 */
[----:B------:R-:W-:Y:S08]  /*10280*/  HMMA.16816.F32 R108, R8, R38, RZ ;  /* 0x00000026086c723c */ /* 0x000ff000000018ff */
[C---:B-----5:R-:W-:Y:S01]  /*10290*/  HMMA.16816.F32 R52, R12.reuse, R28, RZ ;  /* 0x0000001c0c34723c */ /* 0x060fe200000018ff */
[----:B---3--:R-:W2:Y:S07]  /*102a0*/  LDSM.16.M88.4 R44, [R238+0x4100] ;  /* 0x00410000ee2c783b */ /* 0x008eae0000000200 */
[C---:B------:R-:W-:Y:S08]  /*102b0*/  HMMA.16816.F32 R100, R12.reuse, R34, RZ ;  /* 0x000000220c64723c */ /* 0x040ff000000018ff */
[----:B------:R-:W-:Y:S01]  /*102c0*/  HMMA.16816.F32 R92, R12, R30, RZ ;  /* 0x0000001e0c5c723c */ /* 0x000fe200000018ff */
[----:B------:R-:W3:Y:S07]  /*102d0*/  LDSM.16.M88.4 R12, [R240+0xa100] ;  /* 0x00a10000f00c783b */ /* 0x000eee0000000200 */
[C---:B------:R-:W-:Y:S08]  /*102e0*/  HMMA.16816.F32 R104, R8.reuse, R32, RZ ;  /* 0x000000200868723c */ /* 0x040ff000000018ff */
[C---:B------:R-:W-:Y:S01]  /*102f0*/  HMMA.16816.F32 R40, R8.reuse, R34, RZ ;  /* 0x000000220828723c */ /* 0x040fe200000018ff */
[----:B------:R-:W-:Y:S07]  /*10300*/  LDSM.16.M88.4 R32, [R238+0x4900] ;  /* 0x00490000ee20783b */ /* 0x000fee0000000200 */
[C---:B------:R-:W-:Y:S08]  /*10310*/  HMMA.16816.F32 R36, R8.reuse, R28, RZ ;  /* 0x0000001c0824723c */ /* 0x040ff000000018ff */
[----:B------:R-:W-:Y:S01]  /*10320*/  HMMA.16816.F32 R8, R8, R30, RZ ;  /* 0x0000001e0808723c */ /* 0x000fe200000018ff */
[----:B------:R-:W5:Y:S07]  /*10330*/  LDSM.16.M88.4 R28, [R238+0x5100] ;  /* 0x00510000ee1c783b */ /* 0x000f6e0000000200 */
[----:B-1----:R-:W-:Y:S08]  /*10340*/  HMMA.16816.F32 R48, R24, R68, R116 ;  /* 0x000000441830723c */ /* 0x002ff00000001874 */
[C---:B----4-:R-:W-:Y:S08]  /*10350*/  HMMA.16816.F32 R124, R20.reuse, R64, R76 ;  /* 0x00000040147c723c */ /* 0x050ff0000000184c */
[C---:B------:R-:W-:Y:S08]  /*10360*/  HMMA.16816.F32 R76, R20.reuse, R60, R72 ;  /* 0x0000003c144c723c */ /* 0x040ff00000001848 */
[C---:B------:R-:W-:Y:S08]  /*10370*/  HMMA.16816.F32 R84, R20.reuse, R68, R84 ;  /* 0x000000441454723c */ /* 0x040ff00000001854 */
[C---:B------:R-:W-:Y:S08]  /*10380*/  HMMA.16816.F32 R72, R20.reuse, R56, R52 ;  /* 0x000000381448723c */ /* 0x040ff00000001834 */
[C---:B------:R-:W-:Y:S08]  /*10390*/  HMMA.16816.F32 R96, R20.reuse, R70, R80 ;  /* 0x000000461460723c */ /* 0x040ff00000001850 */
[C---:B------:R-:W-:Y:S01]  /*103a0*/  HMMA.16816.F32 R144, R20.reuse, R66, R88 ;  /* 0x000000421490723c */ /* 0x040fe20000001858 */
[----:B------:R-:W-:Y:S07]  /*103b0*/  LDSM.16.M88.4 R88, [R237+0x1000] ;  /* 0x00100000ed58783b */ /* 0x000fee0000000200 */
[C---:B------:R-:W-:Y:S08]  /*103c0*/  HMMA.16816.F32 R148, R20.reuse, R62, R100 ;  /* 0x0000003e1494723c */ /* 0x040ff00000001864 */
[----:B------:R-:W-:Y:S01]  /*103d0*/  HMMA.16816.F32 R140, R20, R58, R92 ;  /* 0x0000003a148c723c */ /* 0x000fe2000000185c */
[----:B------:R-:W1:Y:S07]  /*103e0*/  LDSM.16.M88.4 R20, [R238+0x5900] ;  /* 0x00590000ee14783b */ /* 0x000e6e0000000200 */
[C---:B------:R-:W-:Y:S08]  /*103f0*/  HMMA.16816.F32 R136, R24.reuse, R60, R104 ;  /* 0x0000003c1888723c */ /* 0x040ff00000001868 */
[C---:B------:R-:W-:Y:S01]  /*10400*/  HMMA.16816.F32 R128, R24.reuse, R64, R112 ;  /* 0x000000401880723c */ /* 0x040fe20000001870 */
[----:B------:R-:W-:Y:S07]  /*10410*/  LDSM.16.M88.4 R112, [R237+0x1800] ;  /* 0x00180000ed70783b */ /* 0x000fee0000000200 */
[C---:B------:R-:W-:Y:S01]  /*10420*/  HMMA.16816.F32 R116, R24.reuse, R56, R36 ;  /* 0x000000381874723c */ /* 0x040fe20000001824 */
[----:B------:R-:W-:Y:S07]  /*10430*/  LDSM.16.M88.4 R36, [R239+0xc100] ;  /* 0x00c10000ef24783b */ /* 0x000fee0000000200 */
[C---:B------:R-:W-:Y:S08]  /*10440*/  HMMA.16816.F32 R104, R24.reuse, R70, R120 ;  /* 0x000000461868723c */ /* 0x040ff00000001878 */
[C---:B------:R-:W-:Y:S01]  /*10450*/  HMMA.16816.F32 R108, R24.reuse, R66, R108 ;  /* 0x00000042186c723c */ /* 0x040fe2000000186c */
[----:B------:R-:W-:Y:S07]  /*10460*/  LDSM.16.M88.4 R64, [R232+0x6100] ;  /* 0x00610000e840783b */ /* 0x000fee0000000200 */
[C---:B------:R-:W-:Y:S01]  /*10470*/  HMMA.16816.F32 R100, R24.reuse, R62, R40 ;  /* 0x0000003e1864723c */ /* 0x040fe20000001828 */
[----:B------:R-:W-:Y:S07]  /*10480*/  LDSM.16.M88.4 R40, [R242+0x8100] ;  /* 0x00810000f228783b */ /* 0x000fee0000000200 */
[----:B------:R-:W-:Y:S01]  /*10490*/  HMMA.16816.F32 R52, R24, R58, R8 ;  /* 0x0000003a1834723c */ /* 0x000fe20000001808 */
[----:B------:R-:W4:Y:S04]  /*104a0*/  LDSM.16.M88.4 R24, [R237] ;  /* 0x00000000ed18783b */ /* 0x000f280000000200 */
[----:B------:R-:W4:Y:S03]  /*104b0*/  LDSM.16.M88.4 R8, [R242+0xa100] ;  /* 0x00a10000f208783b */ /* 0x000f260000000200 */
[-C--:B--2---:R-:W-:Y:S01]  /*104c0*/  HMMA.16816.F32 R48, R16, R44.reuse, R48 ;  /* 0x0000002c1030723c */ /* 0x084fe20000001830 */
[----:B------:R-:W2:Y:S07]  /*104d0*/  LDSM.16.M88.4 R56, [R237+0x800] ;  /* 0x00080000ed38783b */ /* 0x000eae0000000200 */
[C---:B---3--:R-:W-:Y:S08]  /*104e0*/  HMMA.16816.F32 R60, R12.reuse, R44, R84 ;  /* 0x0000002c0c3c723c */ /* 0x048ff00000001854 */
[C---:B-----5:R-:W-:Y:S08]  /*104f0*/  HMMA.16816.F32 R80, R12.reuse, R28, R76 ;  /* 0x0000001c0c50723c */ /* 0x060ff0000000184c */
[C---:B------:R-:W-:Y:S08]  /*10500*/  HMMA.16816.F32 R92, R12.reuse, R32, R124 ;  /* 0x000000200c5c723c */ /* 0x040ff0000000187c */
[C---:B-1----:R-:W-:Y:S08]  /*10510*/  HMMA.16816.F32 R72, R12.reuse, R20, R72 ;  /* 0x000000140c48723c */ /* 0x042ff00000001848 */
[C---:B------:R-:W-:Y:S08]  /*10520*/  HMMA.16816.F32 R96, R12.reuse, R46, R96 ;  /* 0x0000002e0c60723c */ /* 0x040ff00000001860 */
[C---:B------:R-:W-:Y:S08]  /*10530*/  HMMA.16816.F32 R84, R12.reuse, R34, R144 ;  /* 0x000000220c54723c */ /* 0x040ff00000001890 */
[C---:B------:R-:W-:Y:S08]  /*10540*/  HMMA.16816.F32 R76, R12.reuse, R30, R148 ;  /* 0x0000001e0c4c723c */ /* 0x040ff00000001894 */
[----:B------:R-:W-:Y:S08]  /*10550*/  HMMA.16816.F32 R68, R12, R22, R140 ;  /* 0x000000160c44723c */ /* 0x000ff0000000188c */
[----:B----4-:R-:W-:Y:S08]  /*10560*/  HMMA.16816.F32 R12, R40, R24, R48 ;  /* 0x00000018280c723c */ /* 0x010ff00000001830 */
[C---:B------:R-:W-:Y:S08]  /*10570*/  HMMA.16816.F32 R44, R16.reuse, R46, R104 ;  /* 0x0000002e102c723c */ /* 0x040ff00000001868 */
[C---:B------:R-:W-:Y:S08]  /*10580*/  HMMA.16816.F32 R120, R16.reuse, R20, R116 ;  /* 0x000000141078723c */ /* 0x040ff00000001874 */
[C---:B------:R-:W-:Y:S08]  /*10590*/  HMMA.16816.F32 R104, R16.reuse, R32, R128 ;  /* 0x000000201068723c */ /* 0x040ff00000001880 */
[C---:B------:R-:W-:Y:S01]  /*105a0*/  HMMA.16816.F32 R108, R16.reuse, R34, R108 ;  /* 0x00000022106c723c */ /* 0x040fe2000000186c */
[----:B------:R-:W1:Y:S07]  /*105b0*/  LDSM.16.M88.4 R32, [R239+0xe100] ;  /* 0x00e10000ef20783b */ /* 0x000e6e0000000200 */
[C---:B------:R-:W-:Y:S08]  /*105c0*/  HMMA.16816.F32 R136, R16.reuse, R28, R136 ;  /* 0x0000001c1088723c */ /* 0x040ff00000001888 */
[C---:B------:R-:W-:Y:S01]  /*105d0*/  HMMA.16816.F32 R100, R16.reuse, R30, R100 ;  /* 0x0000001e1064723c */ /* 0x040fe20000001864 */
[----:B------:R-:W-:Y:S07]  /*105e0*/  LDSM.16.M88.4 R28, [R241+0xc100] ;  /* 0x00c10000f11c783b */ /* 0x000fee0000000200 */
[----:B------:R-:W-:Y:S01]  /*105f0*/  HMMA.16816.F32 R116, R16, R22, R52 ;  /* 0x000000161074723c */ /* 0x000fe20000001834 */
[----:B------:R-:W-:Y:S04]  /*10600*/  LDSM.16.M88.4 R52, [R238+0x6100] ;  /* 0x00610000ee34783b */ /* 0x000fe80000000200 */
[----:B------:R-:W-:Y:S03]  /*10610*/  LDSM.16.M88.4 R20, [R240+0xc100] ;  /* 0x00c10000f014783b */ /* 0x000fe60000000200 */
[----:B------:R-:W-:Y:S01]  /*10620*/  HMMA.16816.F32 R16, R8, R24, R60 ;  /* 0x000000180810723c */ /* 0x000fe2000000183c */
[----:B------:R-:W3:Y:S07]  /*10630*/  LDSM.16.M88.4 R60, [R243+0x2000] ;  /* 0x00200000f33c783b */ /* 0x000eee0000000200 */
[----:B------:R-:W-:Y:S08]  /*10640*/  HMMA.16816.F32 R12, R36, R64, R12 ;  /* 0x00000040240c723c */ /* 0x000ff0000000180c */
[C---:B------:R-:W-:Y:S08]  /*10650*/  HMMA.16816.F32 R148, R8.reuse, R114, R68 ;  /* 0x000000720894723c */ /* 0x040ff00000001844 */
[-C--:B------:R-:W-:Y:S08]  /*10660*/  HMMA.16816.F32 R96, R8, R26.reuse, R96 ;  /* 0x0000001a0860723c */ /* 0x080ff00000001860 */
[----:B------:R-:W-:Y:S01]  /*10670*/  HMMA.16816.F32 R68, R40, R26, R44 ;  /* 0x0000001a2844723c */ /* 0x000fe2000000182c */
[----:B------:R-:W4:Y:S04]  /*10680*/  LDSM.16.M88.4 R24, [R241+0xe100] ;  /* 0x00e10000f118783b */ /* 0x000f280000000200 */
[----:B------:R-:W-:Y:S03]  /*10690*/  LDSM.16.M88.4 R44, [R237+0x2000] ;  /* 0x00200000ed2c783b */ /* 0x000fe60000000200 */
[C---:B--2---:R-:W-:Y:S08]  /*106a0*/  HMMA.16816.F32 R92, R8.reuse, R56, R92 ;  /* 0x00000038085c723c */ /* 0x044ff0000000185c */
[C---:B------:R-:W-:Y:S08]  /*106b0*/  HMMA.16816.F32 R124, R8.reuse, R58, R84 ;  /* 0x0000003a087c723c */ /* 0x040ff00000001854 */
[C---:B------:R-:W-:Y:S08]  /*106c0*/  HMMA.16816.F32 R128, R8.reuse, R88, R80 ;  /* 0x000000580880723c */ /* 0x040ff00000001850 */
[C---:B------:R-:W-:Y:S08]  /*106d0*/  HMMA.16816.F32 R140, R8.reuse, R90, R76 ;  /* 0x0000005a088c723c */ /* 0x040ff0000000184c */
[----:B------:R-:W-:Y:S08]  /*106e0*/  HMMA.16816.F32 R144, R8, R112, R72 ;  /* 0x000000700890723c */ /* 0x000ff00000001848 */
[----:B-1----:R-:W-:Y:S01]  /*106f0*/  HMMA.16816.F32 R8, R32, R64, R16 ;  /* 0x000000402008723c */ /* 0x002fe20000001810 */
[----:B------:R-:W1:Y:S07]  /*10700*/  LDSM.16.M88.4 R16, [R240+0xe100] ;  /* 0x00e10000f010783b */ /* 0x000e6e0000000200 */
[----:B---3--:R-:W-:Y:S01]  /*10710*/  HMMA.16816.F32 R48, R28, R60, R12 ;  /* 0x0000003c1c30723c */ /* 0x008fe2000000180c */
[----:B------:R-:W2:Y:S07]  /*10720*/  LDSM.16.M88.4 R12, [R242+0xc100] ;  /* 0x00c10000f20c783b */ /* 0x000eae0000000200 */
[C---:B------:R-:W-:Y:S08]  /*10730*/  HMMA.16816.F32 R104, R40.reuse, R56, R104 ;  /* 0x000000382868723c */ /* 0x040ff00000001868 */
[----:B------:R-:W-:Y:S08]  /*10740*/  HMMA.16816.F32 R108, R40, R58, R108 ;  /* 0x0000003a286c723c */ /* 0x000ff0000000186c */
[----:B----4-:R-:W-:Y:S01]  /*10750*/  HMMA.16816.F32 R56, R24, R60, R8 ;  /* 0x0000003c1838723c */ /* 0x010fe20000001808 */
        /* <DEDUP_REMOVED lines=170> */
[----:B------:R-:W-:Y:S02]  /*11200*/  FMUL.FTZ R26, R26, c[0x0][0x320] ;  /* 0x0000c8001a1a7a20 */ /* 0x000fe40000410000 */
        /* <DEDUP_REMOVED lines=37> */
[----:B------:R5:W1:Y:S02]  /*11460*/  MUFU.TANH R48, R0 ;  /* 0x0000000000307308 */ /* 0x000a640000002400 */
[----:B-----5:R-:W-:-:S06]  /*11470*/  FMUL.FTZ R0, R75, c[0x0][0x320] ;  /* 0x0000c8004b007a20 */ /* 0x020fcc0000410000 */
[----:B------:R5:W1:Y:S02]  /*11480*/  MUFU.TANH R34, R0 ;  /* 0x0000000000227308 */ /* 0x000a640000002400 */
[----:B-----5:R-:W-:-:S06]  /*11490*/  FMUL.FTZ R0, R59, c[0x0][0x320] ;  /* 0x0000c8003b007a20 */ /* 0x020fcc0000410000 */
[----:B------:R5:W1:Y:S02]  /*114a0*/  MUFU.TANH R190, R0 ;  /* 0x0000000000be7308 */ /* 0x000a640000002400 */
[----:B-----5:R-:W-:Y:S01]  /*114b0*/  LOP3.LUT R0, R5, R2, RZ, 0xfc, !PT ;  /* 0x0000000205007212 */ /* 0x020fe200078efcff */
[----:B------:R-:W-:Y:S06]  /*114c0*/  BAR.SYNC.DEFER_BLOCKING 0x0 ;  /* 0x0000000000007b1d */ /* 0x000fec0000010000 */
[----:B------:R-:W-:Y:S05]  /*114d0*/  @P0 BRA `(.L_x_904) ;  /* 0x0000049000000947 */ /* 0x000fea0003800000 */
[----:B-1234-:R-:W-:Y:S01]  /*114e0*/  IMAD.U32 R2, RZ, RZ, UR7 ;  /* 0x00000007ff027e24 */ /* 0x01efe2000f8e00ff */
        /* <DEDUP_REMOVED lines=16> */
[----:B------:R-:W-:Y:S01]  /*115f0*/  IMAD R10, R2, c[0x0][0x2b8], R5 ;  /* 0x0000ae00020a7a24 */ /* 0x000fe200078e0205 */
[----:B------:R-:W-:Y:S02]  /*11600*/  IADD3 R22, -R25, 0x10, RZ ;  /* 0x0000001019167810 */ /* 0x000fe40007ffe1ff */
[----:B------:R-:W-:Y:S02]  /*11610*/  LOP3.LUT R11, R11, 0xf, RZ, 0xc0, !PT ;  /* 0x0000000f0b0b7812 */ /* 0x000fe400078ec0ff */
[----:B------:R-:W-:Y:S01]  /*11620*/  SHF.R.S32.HI R2, RZ, 0x1f, R10 ;  /* 0x0000001fff027819 */ /* 0x000fe2000001140a */
[----:B------:R-:W-:Y:S01]  /*11630*/  STL [R1+0x34], R10 ;  /* 0x0000340a01007387 */ /* 0x000fe20000100800 */
[----:B------:R-:W-:-:S03]  /*11640*/  LOP3.LUT R22, R22, 0xf, RZ, 0xc0, !PT ;  /* 0x0000000f16167812 */ /* 0x000fc600078ec0ff */
        /* <DEDUP_REMOVED lines=50> */
.L_x_904:
[----:B-1234-:R-:W-:Y:S01]  /*11970*/  LOP3.LUT R2, R156, 0xffffffe0, RZ, 0xc0, !PT ;  /* 0xffffffe09c027812 */ /* 0x01efe200078ec0ff */
[----:B------:R-:W-:Y:S01]  /*11980*/  IMAD.U32 R6, RZ, RZ, UR6 ;  /* 0x00000006ff067e24 */ /* 0x000fe2000f8e00ff */
[----:B------:R-:W-:Y:S03]  /*11990*/  STL [R1+0x90], R251 ;  /* 0x000090fb01007387 */ /* 0x000fe60000100800 */
[----:B------:R-:W-:Y:S01]  /*119a0*/  IMAD.IADD R2, R159, 0x1, -R2 ;  /* 0x000000019f027824 */ /* 0x000fe200078e0a02 */
[----:B------:R-:W-:Y:S04]  /*119b0*/  STL [R1+0x8c], R250 ;  /* 0x00008cfa01007387 */ /* 0x000fe80000100800 */
[----:B------:R-:W-:Y:S01]  /*119c0*/  SHF.R.S32.HI R5, RZ, 0x1f, R2 ;  /* 0x0000001fff057819 */ /* 0x000fe20000011402 */
[----:B------:R-:W-:Y:S03]  /*119d0*/  STL [R1+0x88], R249 ;  /* 0x000088f901007387 */ /* 0x000fe60000100800 */
[----:B------:R-:W-:Y:S01]  /*119e0*/  LEA.HI R5, R5, R2, RZ, 0x2 ;  /* 0x0000000205057211 */ /* 0x000fe200078f10ff */
[----:B------:R-:W-:Y:S03]  /*119f0*/  STL [R1+0x84], R248 ;  /* 0x000084f801007387 */ /* 0x000fe60000100800 */
[----:B------:R-:W-:Y:S01]  /*11a00*/  LOP3.LUT R5, R5, 0x7ffffffc, RZ, 0xc0, !PT ;  /* 0x7ffffffc05057812 */ /* 0x000fe200078ec0ff */
[----:B------:R1:W-:Y:S03]  /*11a10*/  STL [R1+0x80], R247 ;  /* 0x000080f701007387 */ /* 0x0003e60000100800 */
[----:B------:R-:W-:Y:S01]  /*11a20*/  IADD3 R2, R2, -R5, RZ ;  /* 0x8000000502027210 */ /* 0x000fe20007ffe0ff */
[----:B------:R2:W-:Y:S04]  /*11a30*/  STL [R1+0x7c], R246 ;  /* 0x00007cf601007387 */ /* 0x0005e80000100800 */
[----:B------:R-:W-:Y:S01]  /*11a40*/  IMAD R2, R2, -0x2, R6 ;  /* 0xfffffffe02027824 */ /* 0x000fe200078e0206 */
[----:B------:R3:W-:Y:S04]  /*11a50*/  STL [R1+0x78], R245 ;  /* 0x000078f501007387 */ /* 0x0007e80000100800 */
        /* <DEDUP_REMOVED lines=26> */
[----:B------:R-:W-:Y:S02]  /*11c00*/  ISETP.GT.AND P3, PT, R2, 0x11, PT ;  /* 0x000000110200780c */ /* 0x000fe40003f64270 */
[----:B------:R-:W-:Y:S01]  /*11c10*/  FSEL R16, R98, -INF , P1 ;  /* 0xff80000062107808 */ /* 0x000fe20000800000 */
[----:B------:R-:W-:Y:S01]  /*11c20*/  STL [R1+0x50], R132 ;  /* 0x0000508401007387 */ /* 0x000fe20000100800 */
[----:B------:R-:W-:-:S02]  /*11c30*/  FMNMX.FTZ R5, R9, R5, !PT ;  /* 0x0000000509057209 */ /* 0x000fc40007810000 */
[----:B------:R-:W-:Y:S01]  /*11c40*/  FSEL R15, R106, -INF , P0 ;  /* 0xff8000006a0f7808 */ /* 0x000fe20000000000 */
[----:B------:R-:W-:Y:S01]  /*11c50*/  IMAD.SHL.U32 R233, R0, 0x2, RZ ;  /* 0x0000000200e97824 */ /* 0x000fe200078e00ff */
[----:B------:R-:W-:Y:S01]  /*11c60*/  FSEL R123, R111, -INF , P0 ;  /* 0xff8000006f7b7808 */ /* 0x000fe20000000000 */
[----:B------:R-:W0:Y:S01]  /*11c70*/  LDGDEPBAR ;  /* 0x00000000000079af */ /* 0x000e220000000000 */
[----:B------:R-:W-:Y:S02]  /*11c80*/  FSEL R103, R113, -INF , P0 ;  /* 0xff80000071677808 */ /* 0x000fe40000000000 */
[----:B------:R-:W-:Y:S02]  /*11c90*/  ISETP.GT.AND P0, PT, R2, 0x18, PT ;  /* 0x000000180200780c */ /* 0x000fe40003f04270 */
[----:B------:R-:W-:Y:S02]  /*11ca0*/  FSEL R17, R97, -INF , P3 ;  /* 0xff80000061117808 */ /* 0x000fe40001800000 */
[----:B------:R-:W-:-:S02]  /*11cb0*/  FMNMX.FTZ R5, R16, R5, !PT ;  /* 0x0000000510057209 */ /* 0x000fc40007810000 */
[----:B------:R-:W-:Y:S02]  /*11cc0*/  FSEL R14, R108, -INF , P2 ;  /* 0xff8000006c0e7808 */ /* 0x000fe40001000000 */
[----:B------:R-:W-:Y:S02]  /*11cd0*/  FSEL R122, R112, -INF , P2 ;  /* 0xff800000707a7808 */ /* 0x000fe40001000000 */
[----:B------:R-:W-:Y:S02]  /*11ce0*/  FSEL R102, R115, -INF , P2 ;  /* 0xff80000073667808 */ /* 0x000fe40001000000 */
[----:B------:R-:W-:Y:S02]  /*11cf0*/  FSEL R21, R93, -INF , P3 ;  /* 0xff8000005d157808 */ /* 0x000fe40001800000 */
[----:B------:R-:W-:Y:S02]  /*11d00*/  FSEL R125, R99, -INF , P3 ;  /* 0xff800000637d7808 */ /* 0x000fe40001800000 */
[----:B------:R-:W-:-:S02]  /*11d10*/  FSEL R20, R95, -INF , P1 ;  /* 0xff8000005f147808 */ /* 0x000fc40000800000 */
[----:B------:R-:W-:Y:S01]  /*11d20*/  FSEL R124, R104, -INF , P1 ;  /* 0xff800000687c7808 */ /* 0x000fe20000800000 */
[----:B------:R-:W-:Y:S01]  /*11d30*/  IMAD R234, R4, 0x2, R233 ;  /* 0x0000000204ea7824 */ /* 0x000fe200078e02e9 */
[----:B------:R-:W-:Y:S01]  /*11d40*/  ISETP.GT.AND P2, PT, R2, 0x19, PT ;  /* 0x000000190200780c */ /* 0x000fe20003f44270 */
[----:B------:R-:W-:Y:S01]  /*11d50*/  LDSM.16.MT88.4 R40, [R233+0x100] ;  /* 0x00010000e928783b */ /* 0x000fe20000004200 */
[----:B------:R-:W-:Y:S02]  /*11d60*/  FSEL R18, R90, -INF , P0 ;  /* 0xff8000005a127808 */ /* 0x000fe40000000000 */
[----:B------:R-:W-:Y:S02]  /*11d70*/  FMNMX.FTZ R5, R17, R5, !PT ;  /* 0x0000000511057209 */ /* 0x000fe40007810000 */
[----:B------:R-:W-:Y:S02]  /*11d80*/  FSEL R113, R105, -INF , P3 ;  /* 0xff80000069717808 */ /* 0x000fe40001800000 */
[----:B------:R-:W-:-:S02]  /*11d90*/  FSEL R112, R107, -INF , P1 ;  /* 0xff8000006b707808 */ /* 0x000fc40000800000 */
[----:B------:R-:W-:Y:S02]  /*11da0*/  FSEL R22, R86, -INF , P0 ;  /* 0xff80000056167808 */ /* 0x000fe40000000000 */
[----:B------:R-:W-:Y:S02]  /*11db0*/  FSEL R126, R92, -INF , P0 ;  /* 0xff8000005c7e7808 */ /* 0x000fe40000000000 */
[----:B------:R-:W-:Y:S01]  /*11dc0*/  FSEL R115, R94, -INF , P0 ;  /* 0xff8000005e737808 */ /* 0x000fe20000000000 */
[----:B------:R-:W-:Y:S01]  /*11dd0*/  IMAD R235, R3, 0x2, R234 ;  /* 0x0000000203eb7824 */ /* 0x000fe200078e02ea */
[----:B------:R-:W-:Y:S01]  /*11de0*/  ISETP.GT.AND P3, PT, R2, 0x20, PT ;  /* 0x000000200200780c */ /* 0x000fe20003f64270 */
[----:B------:R-:W-:Y:S01]  /*11df0*/  LDSM.16.MT88.4 R44, [R234+0x100] ;  /* 0x00010000ea2c783b */ /* 0x000fe20000004200 */
[----:B------:R-:W-:Y:S02]  /*11e00*/  FSEL R19, R89, -INF , P2 ;  /* 0xff80000059137808 */ /* 0x000fe40001000000 */
[----:B------:R-:W-:Y:S01]  /*11e10*/  FMNMX.FTZ R5, R18, R5, !PT ;  /* 0x0000000512057209 */ /* 0x000fe20007810000 */
[----:B------:R-:W-:Y:S01]  /*11e20*/  LDSM.16.MT88.4 R92, [R233+0x2100] ;  /* 0x00210000e95c783b */ /* 0x000fe20000004200 */
[----:B------:R-:W-:-:S02]  /*11e30*/  ISETP.GT.AND P1, PT, R2, 0x21, PT ;  /* 0x000000210200780c */ /* 0x000fc40003f24270 */
[----:B------:R-:W-:Y:S01]  /*11e40*/  FSEL R175, R78, -INF , P3 ;  /* 0xff8000004eaf7808 */ /* 0x000fe20001800000 */
[----:B------:R-:W-:Y:S01]  /*11e50*/  LDSM.16.MT88.4 R108, [R235+0x2100] ;  /* 0x00210000eb6c783b */ /* 0x000fe20000004200 */
[----:B------:R-:W-:Y:S02]  /*11e60*/  FMNMX.FTZ R5, R19, R5, !PT ;  /* 0x0000000513057209 */ /* 0x000fe40007810000 */
[----:B------:R-:W-:Y:S01]  /*11e70*/  ISETP.GT.AND P0, PT, R2, 0x28, PT ;  /* 0x000000280200780c */ /* 0x000fe20003f04270 */
[----:B------:R-:W-:Y:S01]  /*11e80*/  LDSM.16.MT88.4 R60, [R235+0x900] ;  /* 0x00090000eb3c783b */ /* 0x000fe20000004200 */
[----:B------:R-:W-:Y:S02]  /*11e90*/  FSEL R172, R77, -INF , P1 ;  /* 0xff8000004dac7808 */ /* 0x000fe40000800000 */
[----:B------:R-:W-:Y:S01]  /*11ea0*/  FMNMX.FTZ R5, R175, R5, !PT ;  /* 0x00000005af057209 */ /* 0x000fe20007810000 */
[----:B------:R-:W-:Y:S01]  /*11eb0*/  LDSM.16.MT88.4 R52, [R234+0x900] ;  /* 0x00090000ea34783b */ /* 0x000fe20000004200 */
[----:B------:R-:W-:-:S02]  /*11ec0*/  FSEL R182, R49, -INF , P1 ;  /* 0xff80000031b67808 */ /* 0x000fc40000800000 */
[----:B------:R-:W-:Y:S02]  /*11ed0*/  FSEL R170, R79, -INF , P1 ;  /* 0xff8000004faa7808 */ /* 0x000fe40000800000 */
[----:B------:R-:W-:Y:S02]  /*11ee0*/  FSEL R168, R88, -INF , P1 ;  /* 0xff80000058a87808 */ /* 0x000fe40000800000 */
[----:B------:R-:W-:Y:S02]  /*11ef0*/  FSEL R174, R72, -INF , P0 ;  /* 0xff80000048ae7808 */ /* 0x000fe40000000000 */
[----:B------:R-:W-:Y:S02]  /*11f00*/  ISETP.GT.AND P1, PT, R2, 0x29, PT ;  /* 0x000000290200780c */ /* 0x000fe40003f24270 */
[----:B------:R-:W-:Y:S02]  /*11f10*/  FMNMX.FTZ R5, R172, R5, !PT ;  /* 0x00000005ac057209 */ /* 0x000fe40007810000 */
[----:B------:R-:W-:-:S02]  /*11f20*/  FSEL R183, R76, -INF , P3 ;  /* 0xff8000004cb77808 */ /* 0x000fc40001800000 */
[----:B------:R-:W-:Y:S02]  /*11f30*/  FSEL R171, R84, -INF , P3 ;  /* 0xff80000054ab7808 */ /* 0x000fe40001800000 */
[----:B------:R-:W-:Y:S02]  /*11f40*/  FSEL R169, R87, -INF , P3 ;  /* 0xff80000057a97808 */ /* 0x000fe40001800000 */
[----:B------:R-:W-:Y:S02]  /*11f50*/  ISETP.GT.AND P3, PT, R2, 0x30, PT ;  /* 0x000000300200780c */ /* 0x000fe40003f64270 */
[----:B------:R-:W-:Y:S02]  /*11f60*/  FSEL R173, R73, -INF , P1 ;  /* 0xff80000049ad7808 */ /* 0x000fe40000800000 */
[----:B------:R-:W-:Y:S02]  /*11f70*/  FMNMX.FTZ R5, R174, R5, !PT ;  /* 0x00000005ae057209 */ /* 0x000fe40007810000 */
[----:B------:R-:W-:-:S02]  /*11f80*/  FSEL R23, R85, -INF , P2 ;  /* 0xff80000055177808 */ /* 0x000fc40001000000 */
[----:B------:R-:W-:Y:S02]  /*11f90*/  FSEL R127, R91, -INF , P2 ;  /* 0xff8000005b7f7808 */ /* 0x000fe40001000000 */
[----:B------:R-:W-:Y:S01]  /*11fa0*/  FSEL R114, R96, -INF , P2 ;  /* 0xff80000060727808 */ /* 0x000fe20001000000 */
[----:B------:R-:W-:Y:S01]  /*11fb0*/  LDSM.16.MT88.4 R88, [R235+0x100] ;  /* 0x00010000eb58783b */ /* 0x000fe20000004200 */
[----:B------:R-:W-:Y:S02]  /*11fc0*/  ISETP.GT.AND P2, PT, R2, 0x31, PT ;  /* 0x000000310200780c */ /* 0x000fe40003f44270 */
[----:B-1----:R-:W-:Y:S01]  /*11fd0*/  FSEL R247, R32, -INF , P3 ;  /* 0xff80000020f77808 */ /* 0x002fe20001800000 */
[----:B------:R-:W-:Y:S01]  /*11fe0*/  LDSM.16.MT88.4 R96, [R234+0x2100] ;  /* 0x00210000ea60783b */ /* 0x000fe20000004200 */
[----:B------:R-:W-:Y:S02]  /*11ff0*/  FMNMX.FTZ R5, R173, R5, !PT ;  /* 0x00000005ad057209 */ /* 0x000fe40007810000 */
[----:B------:R-:W-:-:S02]  /*12000*/  FSEL R180, R34, -INF , P1 ;  /* 0xff80000022b47808 */ /* 0x000fc40000800000 */
[----:B------:R-:W-:Y:S02]  /*12010*/  FSEL R135, R71, -INF , P1 ;  /* 0xff80000047877808 */ /* 0x000fe40000800000 */
[----:B------:R-:W-:Y:S02]  /*12020*/  FSEL R133, R69, -INF , P1 ;  /* 0xff80000045857808 */ /* 0x000fe40000800000 */
[----:B------:R-:W-:Y:S02]  /*12030*/  ISETP.GT.AND P1, PT, R2, 0x38, PT ;  /* 0x000000380200780c */ /* 0x000fe40003f24270 */
[----:B------:R-:W-:Y:S02]  /*12040*/  FSEL R12, R30, -INF , P3 ;  /* 0xff8000001e0c7808 */ /* 0x000fe40001800000 */
[----:B--2---:R-:W-:Y:S02]  /*12050*/  FSEL R246, R31, -INF , P2 ;  /* 0xff8000001ff67808 */ /* 0x004fe40001000000 */
[----:B------:R-:W-:Y:S01]  /*12060*/  FMNMX.FTZ R5, R247, R5, !PT ;  /* 0x00000005f7057209 */ /* 0x000fe20007810000 */
[----:B------:R-:W-:Y:S01]  /*12070*/  STL [R1+0x1c], R12 ;  /* 0x00001c0c01007387 */ /* 0x000fe20000100800 */
[----:B------:R-:W-:-:S02]  /*12080*/  FSEL R181, R74, -INF , P0 ;  /* 0xff8000004ab57808 */ /* 0x000fc40000000000 */
[----:B------:R-:W-:Y:S01]  /*12090*/  FSEL R136, R70, -INF , P0 ;  /* 0xff80000046887808 */ /* 0x000fe20000000000 */
[----:B------:R-:W-:Y:S01]  /*120a0*/  STL [R1+0x94], R247 ;  /* 0x000094f701007387 */ /* 0x000fe20000100800 */
[----:B------:R-:W-:Y:S02]  /*120b0*/  FSEL R134, R48, -INF , P0 ;  /* 0xff80000030867808 */ /* 0x000fe40000000000 */
[----:B------:R-:W-:Y:S01]  /*120c0*/  ISETP.GT.AND P0, PT, R2, 0x39, PT ;  /* 0x000000390200780c */ /* 0x000fe20003f04270 */
[----:B------:R-:W-:Y:S01]  /*120d0*/  STL [R1+0x98], R246 ;  /* 0x000098f601007387 */ /* 0x000fe20000100800 */
[----:B---3--:R-:W-:Y:S02]  /*120e0*/  FSEL R245, R27, -INF , P1 ;  /* 0xff8000001bf57808 */ /* 0x008fe40000800000 */
[----:B------:R-:W-:Y:S01]  /*120f0*/  FMNMX.FTZ R2, R246, R5, !PT ;  /* 0x00000005f6027209 */ /* 0x000fe20007810000 */
[----:B------:R-:W-:Y:S01]  /*12100*/  LDSM.16.MT88.4 R72, [R233+0x2900] ;  /* 0x00290000e948783b */ /* 0x000fe20000004200 */
[----:B------:R-:W-:-:S02]  /*12110*/  FSEL R204, R26, -INF , P0 ;  /* 0xff8000001acc7808 */ /* 0x000fc40000000000 */
[----:B------:R-:W-:Y:S01]  /*12120*/  FMNMX.FTZ R2, R245, R2, !PT ;  /* 0x00000002f5027209 */ /* 0x000fe20007810000 */
[----:B------:R1:W-:Y:S01]  /*12130*/  STL [R1+0x9c], R245 ;  /* 0x00009cf501007387 */ /* 0x0003e20000100800 */
[----:B------:R-:W-:Y:S02]  /*12140*/  FSEL R185, R33, -INF , P2 ;  /* 0xff80000021b97808 */ /* 0x000fe40001000000 */
[----:B------:R-:W-:Y:S01]  /*12150*/  FSEL R252, R58, -INF , P3 ;  /* 0xff8000003afc7808 */ /* 0x000fe20001800000 */
[----:B------:R-:W-:Y:S01]  /*12160*/  LDSM.16.MT88.4 R68, [R234+0x2900] ;  /* 0x00290000ea44783b */ /* 0x000fe20000004200 */
[----:B------:R-:W-:-:S03]  /*12170*/  FSEL R195, R56, -INF , P3 ;  /* 0xff80000038c37808 */ /* 0x000fc60001800000 */
[----:B-1----:R-:W2:Y:S01]  /*12180*/  LDL.LU R245, [R1+0x1c] ;  /* 0x00001c0001f57983 */ /* 0x002ea20000300800 */
[----:B------:R-:W-:Y:S02]  /*12190*/  FMNMX.FTZ R2, R204, R2, !PT ;  /* 0x00000002cc027209 */ /* 0x000fe40007810000 */
[----:B------:R-:W-:Y:S02]  /*121a0*/  FSEL R12, R28, -INF , P0 ;  /* 0xff8000001c0c7808 */ /* 0x000fe40000000000 */
[----:B------:R-:W-:Y:S01]  /*121b0*/  FSEL R193, R57, -INF , P2 ;  /* 0xff80000039c17808 */ /* 0x000fe20001000000 */
[----:B------:R-:W1:Y:S01]  /*121c0*/  SHFL.BFLY PT, R5, R2, 0x2, 0x1f ;  /* 0x0c401f0002057f89 */ /* 0x000e6200000e0000 */
[----:B------:R-:W-:Y:S02]  /*121d0*/  FSEL R191, R36, -INF , P1 ;  /* 0xff80000024bf7808 */ /* 0x000fe40000800000 */
[----:B------:R-:W-:Y:S01]  /*121e0*/  LEA R236, R3, R233, 0x1 ;  /* 0x000000e903ec7211 */ /* 0x000fe200078e08ff */
[----:B------:R-:W-:Y:S01]  /*121f0*/  LDSM.16.MT88.4 R56, [R233+0x900] ;  /* 0x00090000e938783b */ /* 0x000fe20000004200 */
[----:B------:R-:W-:-:S02]  /*12200*/  FSEL R194, R35, -INF , P0 ;  /* 0xff80000023c27808 */ /* 0x000fc40000000000 */
[----:B------:R-:W-:Y:S01]  /*12210*/  FSEL R190, R190, -INF , P2 ;  /* 0xff800000bebe7808 */ /* 0x000fe20001000000 */
[----:B------:R-:W-:Y:S01]  /*12220*/  LDSM.16.MT88.4 R104, [R236+0x2100] ;  /* 0x00210000ec68783b */ /* 0x000fe20000004200 */
[----:B------:R-:W-:Y:S02]  /*12230*/  FSEL R189, R189, -INF , P1 ;  /* 0xff800000bdbd7808 */ /* 0x000fe40000800000 */
[----:B------:R-:W-:Y:S01]  /*12240*/  FSEL R188, R188, -INF , P0 ;  /* 0xff800000bcbc7808 */ /* 0x000fe20000000000 */
[----:B------:R-:W-:Y:S04]  /*12250*/  LDSM.16.MT88.4 R84, [R236+0x100] ;  /* 0x00010000ec54783b */ /* 0x000fe80000004200 */
[----:B------:R-:W-:Y:S04]  /*12260*/  LDSM.16.MT88.4 R48, [R236+0x2900] ;  /* 0x00290000ec30783b */ /* 0x000fe80000004200 */
[----:B------:R-:W-:Y:S01]  /*12270*/  LDSM.16.MT88.4 R76, [R236+0x900] ;  /* 0x00090000ec4c783b */ /* 0x000fe20000004200 */
[----:B-1----:R-:W-:-:S05]  /*12280*/  FMNMX.FTZ R2, R2, R5, !PT ;  /* 0x0000000502027209 */ /* 0x002fca0007810000 */
[----:B------:R-:W1:Y:S02]  /*12290*/  SHFL.BFLY PT, R137, R2, 0x1, 0x1f ;  /* 0x0c201f0002897f89 */ /* 0x000e6400000e0000 */
[----:B-1----:R-:W-:Y:S02]  /*122a0*/  FMNMX.FTZ R137, R2, R137, !PT ;  /* 0x0000008902897209 */ /* 0x002fe40007810000 */
[----:B------:R-:W-:Y:S02]  /*122b0*/  FMNMX.FTZ R2, R10, R11, !PT ;  /* 0x0000000b0a027209 */ /* 0x000fe40007810000 */
[C---:B------:R-:W-:Y:S01]  /*122c0*/  FSETP.NEU.FTZ.AND P3, PT, R137.reuse, -INF , PT ;  /* 0xff8000008900780b */ /* 0x040fe20003f7d000 */
[----:B------:R-:W-:Y:S01]  /*122d0*/  FMUL.FTZ R13, R137, c[0x0][0x2d0] ;  /* 0x0000b400890d7a20 */ /* 0x000fe20000410000 */
[----:B------:R-:W-:Y:S01]  /*122e0*/  FMNMX.FTZ R2, R14, R2, !PT ;  /* 0x000000020e027209 */ /* 0x000fe20007810000 */
[----:B------:R1:W-:Y:S03]  /*122f0*/  STL [R1+0xa0], R137 ;  /* 0x0000a08901007387 */ /* 0x0003e60000100800 */
[----:B------:R-:W-:Y:S01]  /*12300*/  FMNMX.FTZ R2, R15, R2, !PT ;  /* 0x000000020f027209 */ /* 0x000fe20007810000 */
[----:B------:R-:W-:Y:S01]  /*12310*/  STL [R1+0x14], R12 ;  /* 0x0000140c01007387 */ /* 0x000fe20000100800 */
[----:B------:R-:W-:-:S02]  /*12320*/  FSEL R13, R13, RZ, P3 ;  /* 0x000000ff0d0d7208 */ /* 0x000fc40001800000 */
[----:B------:R-:W-:-:S03]  /*12330*/  FMNMX.FTZ R2, R20, R2, !PT ;  /* 0x0000000214027209 */ /* 0x000fc60007810000 */
[----:B------:R-:W-:Y:S01]  /*12340*/  FFMA.FTZ R3, R16, c[0x0][0x2d0], -R13 ;  /* 0x0000b40010037a23 */ /* 0x000fe2000001080d */
[----:B------:R-:W-:-:S03]  /*12350*/  FMNMX.FTZ R2, R21, R2, !PT ;  /* 0x0000000215027209 */ /* 0x000fc60007810000 */
[----:B------:R3:W-:Y:S01]  /*12360*/  MUFU.EX2 R238, R3 ;  /* 0x0000000300ee7308 */ /* 0x0007e20000000800 */
[----:B------:R-:W-:-:S04]  /*12370*/  FMNMX.FTZ R2, R22, R2, !PT ;  /* 0x0000000216027209 */ /* 0x000fc80007810000 */
[----:B------:R-:W-:-:S04]  /*12380*/  FMNMX.FTZ R2, R23, R2, !PT ;  /* 0x0000000217027209 */ /* 0x000fc80007810000 */
[----:B------:R-:W-:Y:S02]  /*12390*/  FMNMX.FTZ R2, R183, R2, !PT ;  /* 0x00000002b7027209 */ /* 0x000fe40007810000 */
[----:B-1----:R-:W-:Y:S02]  /*123a0*/  FSEL R137, R29, -INF , P1 ;  /* 0xff8000001d897808 */ /* 0x002fe40000800000 */
[----:B------:R-:W-:Y:S01]  /*123b0*/  FMNMX.FTZ R2, R182, R2, !PT ;  /* 0x00000002b6027209 */ /* 0x000fe20007810000 */
[----:B---3--:R-:W-:-:S03]  /*123c0*/  FFMA.FTZ R3, R17, c[0x0][0x2d0], -R13 ;  /* 0x0000b40011037a23 */ /* 0x008fc6000001080d */
[----:B------:R-:W-:Y:S01]  /*123d0*/  FMNMX.FTZ R2, R181, R2, !PT ;  /* 0x00000002b5027209 */ /* 0x000fe20007810000 */
[----:B------:R-:W-:Y:S03]  /*123e0*/  MUFU.EX2 R232, R3 ;  /* 0x0000000300e87308 */ /* 0x000fe60000000800 */
[----:B------:R-:W-:-:S04]  /*123f0*/  FMNMX.FTZ R2, R180, R2, !PT ;  /* 0x00000002b4027209 */ /* 0x000fc80007810000 */
[----:B--2---:R-:W-:-:S04]  /*12400*/  FMNMX.FTZ R2, R245, R2, !PT ;  /* 0x00000002f5027209 */ /* 0x004fc80007810000 */
        /* <DEDUP_REMOVED lines=10> */
[----:B------:R1:W-:Y:S01]  /*124b0*/  STL [R1+0xa4], R2 ;  /* 0x0000a40201007387 */ /* 0x0003e20000100800 */
[----:B------:R2:W-:Y:S03]  /*124c0*/  MUFU.EX2 R241, R5 ;  /* 0x0000000500f17308 */ /* 0x0005e60000000800 */
[----:B------:R-:W-:-:S05]  /*124d0*/  FSEL R12, R12, RZ, P3 ;  /* 0x000000ff0c0c7208 */ /* 0x000fca0001800000 */
[----:B------:R-:W-:-:S04]  /*124e0*/  FFMA.FTZ R0, R11, c[0x0][0x2d0], -R12 ;  /* 0x0000b4000b007a23 */ /* 0x000fc8000001080c */
[----:B------:R3:W-:Y:S01]  /*124f0*/  MUFU.EX2 R240, R0 ;  /* 0x0000000000f07308 */ /* 0x0007e20000000800 */
[----:B--2---:R-:W-:-:S07]  /*12500*/  FFMA.FTZ R5, R7, c[0x0][0x2d0], -R13 ;  /* 0x0000b40007057a23 */ /* 0x004fce000001080d */
[----:B------:R2:W4:Y:S01]  /*12510*/  MUFU.EX2 R242, R5 ;  /* 0x0000000500f27308 */ /* 0x0005220000000800 */
[----:B---3--:R-:W-:-:S07]  /*12520*/  FFMA.FTZ R0, R14, c[0x0][0x2d0], -R12 ;  /* 0x0000b4000e007a23 */ /* 0x008fce000001080c */
[----:B-1----:R1:W-:Y:S01]  /*12530*/  MUFU.EX2 R2, R0 ;  /* 0x0000000000027308 */ /* 0x0023e20000000800 */
[----:B--2---:R-:W-:Y:S01]  /*12540*/  FFMA.FTZ R5, R8, c[0x0][0x2d0], -R13 ;  /* 0x0000b40008057a23 */ /* 0x004fe2000001080d */
[----:B------:R-:W-:Y:S02]  /*12550*/  FMNMX.FTZ R8, R120, R121, !PT ;  /* 0x0000007978087209 */ /* 0x000fe40007810000 */
[----:B----4-:R-:W-:-:S04]  /*12560*/  F2FP.PACK_AB R4, R242, R241 ;  /* 0x000000f1f204723e */ /* 0x010fc800000000ff */
[----:B------:R2:W-:Y:S01]  /*12570*/  MUFU.EX2 R205, R5 ;  /* 0x0000000500cd7308 */ /* 0x0005e20000000800 */
[----:B------:R-:W-:-:S04]  /*12580*/  FMNMX.FTZ R8, R122, R8, !PT ;  /* 0x000000087a087209 */ /* 0x000fc80007810000 */
[----:B------:R-:W-:Y:S01]  /*12590*/  FMNMX.FTZ R3, R123, R8, !PT ;  /* 0x000000087b037209 */ /* 0x000fe20007810000 */
[--C-:B------:R-:W-:Y:S02]  /*125a0*/  FFMA.FTZ R8, R18, c[0x0][0x2d0], -R13.reuse ;  /* 0x0000b40012087a23 */ /* 0x100fe4000001080d */
[----:B-1----:R-:W-:Y:S01]  /*125b0*/  FFMA.FTZ R0, R15, c[0x0][0x2d0], -R12 ;  /* 0x0000b4000f007a23 */ /* 0x002fe2000001080c */
[----:B------:R-:W-:Y:S01]  /*125c0*/  FMNMX.FTZ R3, R124, R3, !PT ;  /* 0x000000037c037209 */ /* 0x000fe20007810000 */
[----:B------:R1:W-:Y:S03]  /*125d0*/  MUFU.EX2 R244, R8 ;  /* 0x0000000800f47308 */ /* 0x0003e60000000800 */
[----:B------:R-:W-:Y:S01]  /*125e0*/  FMNMX.FTZ R3, R125, R3, !PT ;  /* 0x000000037d037209 */ /* 0x000fe20007810000 */
[----:B--2---:R-:W-:-:S03]  /*125f0*/  FFMA.FTZ R5, R9, c[0x0][0x2d0], -R13 ;  /* 0x0000b40009057a23 */ /* 0x004fc6000001080d */
[----:B------:R-:W-:Y:S01]  /*12600*/  FMNMX.FTZ R3, R126, R3, !PT ;  /* 0x000000037e037209 */ /* 0x000fe20007810000 */
[----:B------:R2:W3:Y:S03]  /*12610*/  MUFU.EX2 R184, R0 ;  /* 0x0000000000b87308 */ /* 0x0004e60000000800 */
[----:B------:R-:W-:-:S04]  /*12620*/  FMNMX.FTZ R3, R127, R3, !PT ;  /* 0x000000037f037209 */ /* 0x000fc80007810000 */
[----:B------:R-:W-:Y:S01]  /*12630*/  FMNMX.FTZ R3, R171, R3, !PT ;  /* 0x00000003ab037209 */ /* 0x000fe20007810000 */
[----:B-1----:R-:W-:Y:S01]  /*12640*/  FFMA.FTZ R8, R19, c[0x0][0x2d0], -R13 ;  /* 0x0000b40013087a23 */ /* 0x002fe2000001080d */
[----:B------:R1:W4:Y:S01]  /*12650*/  MUFU.EX2 R251, R5 ;  /* 0x0000000500fb7308 */ /* 0x0003220000000800 */
[----:B--2---:R-:W-:-:S07]  /*12660*/  FMNMX.FTZ R0, R100, R101, !PT ;  /* 0x0000006564007209 */ /* 0x004fce0007810000 */
[----:B------:R2:W2:Y:S01]  /*12670*/  MUFU.EX2 R246, R8 ;  /* 0x0000000800f67308 */ /* 0x0004a20000000800 */
[----:B---3--:R-:W-:Y:S02]  /*12680*/  F2FP.PACK_AB R7, R184, R2 ;  /* 0x00000002b807723e */ /* 0x008fe400000000ff */
[----:B------:R-:W-:-:S04]  /*12690*/  FMNMX.FTZ R0, R102, R0, !PT ;  /* 0x0000000066007209 */ /* 0x000fc80007810000 */
[----:B------:R-:W-:Y:S01]  /*126a0*/  FMNMX.FTZ R0, R103, R0, !PT ;  /* 0x0000000067007209 */ /* 0x000fe20007810000 */
[--C-:B-1----:R-:W-:Y:S01]  /*126b0*/  FFMA.FTZ R5, R10, c[0x0][0x2d0], -R12.reuse ;  /* 0x0000b4000a057a23 */ /* 0x102fe2000001080c */
[----:B----4-:R-:W-:Y:S02]  /*126c0*/  F2FP.PACK_AB R6, R251, R205 ;  /* 0x000000cdfb06723e */ /* 0x010fe400000000ff */
[----:B------:R-:W-:Y:S01]  /*126d0*/  FMNMX.FTZ R0, R112, R0, !PT ;  /* 0x0000000070007209 */ /* 0x000fe20007810000 */
[----:B------:R-:W1:Y:S03]  /*126e0*/  MUFU.EX2 R207, R5 ;  /* 0x0000000500cf7308 */ /* 0x000e660000000800 */
[----:B------:R-:W-:Y:S01]  /*126f0*/  FMNMX.FTZ R0, R113, R0, !PT ;  /* 0x0000000071007209 */ /* 0x000fe20007810000 */
[----:B--2---:R-:W-:Y:S01]  /*12700*/  FFMA.FTZ R8, R20, c[0x0][0x2d0], -R12 ;  /* 0x0000b40014087a23 */ /* 0x004fe2000001080c */
[----:B------:R-:W-:-:S02]  /*12710*/  F2FP.PACK_AB R10, R246, R244 ;  /* 0x000000f4f60a723e */ /* 0x000fc400000000ff */
[----:B------:R-:W-:Y:S01]  /*12720*/  FMNMX.FTZ R0, R115, R0, !PT ;  /* 0x0000000073007209 */ /* 0x000fe20007810000 */
[----:B------:R2:W-:Y:S03]  /*12730*/  MUFU.EX2 R237, R8 ;  /* 0x0000000800ed7308 */ /* 0x0005e60000000800 */
[----:B------:R-:W-:-:S04]  /*12740*/  FMNMX.FTZ R0, R114, R0, !PT ;  /* 0x0000000072007209 */ /* 0x000fc80007810000 */
[----:B------:R-:W-:Y:S02]  /*12750*/  FMNMX.FTZ R0, R169, R0, !PT ;  /* 0x00000000a9007209 */ /* 0x000fe40007810000 */
[----:B-1----:R-:W-:Y:S02]  /*12760*/  F2FP.PACK_AB R5, R240, R207 ;  /* 0x000000cff005723e */ /* 0x002fe400000000ff */
[----:B------:R-:W-:-:S04]  /*12770*/  FMNMX.FTZ R0, R168, R0, !PT ;  /* 0x00000000a8007209 */ /* 0x000fc80007810000 */
[----:B------:R-:W-:Y:S01]  /*12780*/  FMNMX.FTZ R0, R134, R0, !PT ;  /* 0x0000000086007209 */ /* 0x000fe20007810000 */
[C---:B------:R-:W-:Y:S01]  /*12790*/  HMMA.16816.F32 R64, R4.reuse, R40, RZ ;  /* 0x000000280440723c */ /* 0x040fe200000018ff */
[----:B--2---:R-:W-:Y:S01]  /*127a0*/  FMNMX.FTZ R8, R170, R3, !PT ;  /* 0x00000003aa087209 */ /* 0x004fe20007810000 */
[----:B------:R-:W-:Y:S01]  /*127b0*/  FFMA.FTZ R3, R21, c[0x0][0x2d0], -R12 ;  /* 0x0000b40015037a23 */ /* 0x000fe2000001080c */
[----:B------:R-:W-:Y:S02]  /*127c0*/  FMNMX.FTZ R0, R133, R0, !PT ;  /* 0x0000000085007209 */ /* 0x000fe40007810000 */
[----:B------:R-:W-:Y:S01]  /*127d0*/  FMNMX.FTZ R8, R136, R8, !PT ;  /* 0x0000000888087209 */ /* 0x000fe20007810000 */
[----:B------:R1:W2:Y:S01]  /*127e0*/  MUFU.EX2 R138, R3 ;  /* 0x00000003008a7308 */ /* 0x0002a20000000800 */
[----:B------:R-:W-:Y:S01]  /*127f0*/  FMNMX.FTZ R0, R195, R0, !PT ;  /* 0x00000000c3007209 */ /* 0x000fe20007810000 */
[----:B------:R-:W-:Y:S03]  /*12800*/  HMMA.16816.F32 R160, R4, R88, RZ ;  /* 0x0000005804a0723c */ /* 0x000fe600000018ff */
[----:B------:R-:W-:-:S04]  /*12810*/  FMNMX.FTZ R0, R193, R0, !PT ;  /* 0x00000000c1007209 */ /* 0x000fc80007810000 */
[----:B------:R-:W-:Y:S01]  /*12820*/  FMNMX.FTZ R0, R191, R0, !PT ;  /* 0x00000000bf007209 */ /* 0x000fe20007810000 */
[C---:B------:R-:W-:Y:S03]  /*12830*/  HMMA.16816.F32 R144, R4.reuse, R104, RZ ;  /* 0x000000680490723c */ /* 0x040fe600000018ff */
[----:B------:R-:W-:Y:S02]  /*12840*/  FMNMX.FTZ R0, R194, R0, !PT ;  /* 0x00000000c2007209 */ /* 0x000fe40007810000 */
[----:B-1----:R-:W-:Y:S01]  /*12850*/  FMNMX.FTZ R3, R135, R8, !PT ;  /* 0x0000000887037209 */ /* 0x002fe20007810000 */
[----:B------:R-:W-:Y:S02]  /*12860*/  FFMA.FTZ R8, R22, c[0x0][0x2d0], -R12 ;  /* 0x0000b40016087a23 */ /* 0x000fe4000001080c */
[----:B------:R-:W1:Y:S01]  /*12870*/  SHFL.BFLY PT, R9, R0, 0x2, 0x1f ;  /* 0x0c401f0000097f89 */ /* 0x000e6200000e0000 */
[----:B------:R-:W-:Y:S01]  /*12880*/  HMMA.16816.F32 R156, R4, R44, RZ ;  /* 0x0000002c049c723c */ /* 0x000fe200000018ff */
[----:B------:R-:W-:Y:S01]  /*12890*/  FMNMX.FTZ R3, R252, R3, !PT ;  /* 0x00000003fc037209 */ /* 0x000fe20007810000 */
[----:B------:R3:W-:Y:S03]  /*128a0*/  MUFU.EX2 R243, R8 ;  /* 0x0000000800f37308 */ /* 0x0007e60000000800 */
[----:B------:R-:W-:-:S03]  /*128b0*/  FMNMX.FTZ R3, R190, R3, !PT ;  /* 0x00000003be037209 */ /* 0x000fc60007810000 */
[----:B------:R-:W-:Y:S01]  /*128c0*/  HMMA.16816.F32 R164, R4, R84, RZ ;  /* 0x0000005404a4723c */ /* 0x000fe200000018ff */
[----:B------:R-:W-:-:S04]  /*128d0*/  FMNMX.FTZ R3, R189, R3, !PT ;  /* 0x00000003bd037209 */ /* 0x000fc80007810000 */
[----:B------:R-:W-:-:S03]  /*128e0*/  FMNMX.FTZ R14, R188, R3, !PT ;  /* 0x00000003bc0e7209 */ /* 0x000fc60007810000 */
[C---:B------:R-:W-:Y:S01]  /*128f0*/  HMMA.16816.F32 R152, R4.reuse, R92, RZ ;  /* 0x0000005c0498723c */ /* 0x040fe200000018ff */
[----:B---3--:R-:W-:Y:S01]  /*12900*/  FFMA.FTZ R8, R23, c[0x0][0x2d0], -R12 ;  /* 0x0000b40017087a23 */ /* 0x008fe2000001080c */
[----:B------:R-:W-:Y:S03]  /*12910*/  SHFL.BFLY PT, R15, R14, 0x2, 0x1f ;  /* 0x0c401f000e0f7f89 */ /* 0x000fe600000e0000 */
[----:B------:R3:W4:Y:S01]  /*12920*/  MUFU.EX2 R206, R8 ;  /* 0x0000000800ce7308 */ /* 0x0007220000000800 */
[----:B-1----:R-:W-:Y:S02]  /*12930*/  FMNMX.FTZ R0, R0, R9, !PT ;  /* 0x0000000900007209 */ /* 0x002fe40007810000 */
[C---:B------:R-:W-:Y:S01]  /*12940*/  HMMA.16816.F32 R148, R4.reuse, R96, RZ ;  /* 0x000000600494723c */ /* 0x040fe200000018ff */
[----:B--2---:R-:W-:Y:S02]  /*12950*/  F2FP.PACK_AB R9, R138, R237 ;  /* 0x000000ed8a09723e */ /* 0x004fe400000000ff */
[----:B------:R-:W1:Y:S05]  /*12960*/  SHFL.BFLY PT, R16, R0, 0x1, 0x1f ;  /* 0x0c201f0000107f89 */ /* 0x000e6a00000e0000 */
[----:B------:R-:W-:Y:S01]  /*12970*/  HMMA.16816.F32 R140, R4, R108, RZ ;  /* 0x0000006c048c723c */ /* 0x000fe200000018ff */
[----:B---3--:R-:W-:-:S02]  /*12980*/  F2FP.PACK_AB R8, R232, R238 ;  /* 0x000000eee808723e */ /* 0x008fc400000000ff */
[----:B----4-:R-:W-:-:S05]  /*12990*/  F2FP.PACK_AB R11, R206, R243 ;  /* 0x000000f3ce0b723e */ /* 0x010fca00000000ff */
[C---:B------:R-:W-:Y:S08]  /*129a0*/  HMMA.16816.F32 R128, R4.reuse, R42, RZ ;  /* 0x0000002a0480723c */ /* 0x040ff000000018ff */
[----:B------:R-:W-:Y:S01]  /*129b0*/  HMMA.16816.F32 R116, R4, R46, RZ ;  /* 0x0000002e0474723c */ /* 0x000fe200000018ff */
[----:B-1----:R-:W-:Y:S02]  /*129c0*/  FMNMX.FTZ R139, R0, R16, !PT ;  /* 0x00000010008b7209 */ /* 0x002fe40007810000 */
[----:B------:R-:W-:-:S02]  /*129d0*/  FMNMX.FTZ R0, R14, R15, !PT ;  /* 0x0000000f0e007209 */ /* 0x000fc40007810000 */
[C---:B------:R-:W-:Y:S01]  /*129e0*/  FSETP.NEU.FTZ.AND P0, PT, R139.reuse, -INF , PT ;  /* 0xff8000008b00780b */ /* 0x040fe20003f1d000 */
[----:B------:R-:W-:Y:S02]  /*129f0*/  FMUL.FTZ R3, R139, c[0x0][0x2d0] ;  /* 0x0000b4008b037a20 */ /* 0x000fe40000410000 */
[----:B------:R-:W-:Y:S03]  /*12a00*/  HMMA.16816.F32 R80, R4, R86, RZ ;  /* 0x000000560450723c */ /* 0x000fe600000018ff */
[----:B------:R-:W-:-:S05]  /*12a10*/  FSEL R3, R3, RZ, P0 ;  /* 0x000000ff03037208 */ /* 0x000fca0000000000 */
[C---:B------:R-:W-:Y:S08]  /*12a20*/  HMMA.16816.F32 R36, R4.reuse, R90, RZ ;  /* 0x0000005a0424723c */ /* 0x040ff000000018ff */
[C---:B------:R-:W-:Y:S08]  /*12a30*/  HMMA.16816.F32 R32, R4.reuse, R94, RZ ;  /* 0x0000005e0420723c */ /* 0x040ff000000018ff */
[C---:B------:R-:W-:Y:S08]  /*12a40*/  HMMA.16816.F32 R28, R4.reuse, R98, RZ ;  /* 0x00000062041c723c */ /* 0x040ff000000018ff */
[C---:B------:R-:W-:Y:S08]  /*12a50*/  HMMA.16816.F32 R24, R4.reuse, R106, RZ ;  /* 0x0000006a0418723c */ /* 0x040ff000000018ff */
[----:B------:R-:W-:Y:S01]  /*12a60*/  HMMA.16816.F32 R20, R4, R110, RZ ;  /* 0x0000006e0414723c */ /* 0x000fe200000018ff */
[----:B------:R-:W1:Y:S06]  /*12a70*/  SHFL.BFLY PT, R5, R0, 0x1, 0x1f ;  /* 0x0c201f0000057f89 */ /* 0x000e6c00000e0000 */
[--C-:B------:R-:W-:Y:S01]  /*12a80*/  FFMA.FTZ R4, R100, c[0x0][0x2d0], -R3.reuse ;  /* 0x0000b40064047a23 */ /* 0x100fe20000010803 */
[C---:B------:R-:W-:Y:S01]  /*12a90*/  HMMA.16816.F32 R196, R8.reuse, R56, R64 ;  /* 0x0000003808c4723c */ /* 0x040fe20000001840 */
[----:B------:R-:W2:Y:S02]  /*12aa0*/  LDSM.16.MT88.4 R64, [R235+0x2900] ;  /* 0x00290000eb40783b */ /* 0x000ea40000004200 */
[----:B------:R3:W-:Y:S05]  /*12ab0*/  MUFU.EX2 R192, R4 ;  /* 0x0000000400c07308 */ /* 0x0007ea0000000800 */
[C---:B------:R-:W-:Y:S08]  /*12ac0*/  HMMA.16816.F32 R176, R8.reuse, R60, R160 ;  /* 0x0000003c08b0723c */ /* 0x040ff000000018a0 */
[----:B------:R-:W-:Y:S01]  /*12ad0*/  HMMA.16816.F32 R212, R8, R52, R156 ;  /* 0x0000003408d4723c */ /* 0x000fe2000000189c */
[----:B---3--:R-:W-:-:S04]  /*12ae0*/  FFMA.FTZ R4, R101, c[0x0][0x2d0], -R3 ;  /* 0x0000b40065047a23 */ /* 0x008fc80000010803 */
[----:B------:R3:W-:Y:S03]  /*12af0*/  MUFU.EX2 R15, R4 ;  /* 0x00000004000f7308 */ /* 0x0007e60000000800 */
[C---:B------:R-:W-:Y:S07]  /*12b00*/  HMMA.16816.F32 R156, R8.reuse, R72, R152 ;  /* 0x00000048089c723c */ /* 0x040fee0000001898 */
[----:B------:R-:W-:Y:S01]  /*12b10*/  MOV R154, R138 ;  /* 0x0000008a009a7202 */ /* 0x000fe20000000f00 */
[----:B------:R-:W-:Y:S01]  /*12b20*/  HMMA.16816.F32 R228, R8, R76, R164 ;  /* 0x0000004c08e4723c */ /* 0x000fe200000018a4 */
[----:B-1----:R-:W-:Y:S01]  /*12b30*/  FMNMX.FTZ R138, R0, R5, !PT ;  /* 0x00000005008a7209 */ /* 0x002fe20007810000 */
[----:B------:R-:W-:-:S03]  /*12b40*/  FFMA.FTZ R0, R113, c[0x0][0x2d0], -R3 ;  /* 0x0000b40071007a23 */ /* 0x000fc60000010803 */
[----:B------:R-:W-:Y:S01]  /*12b50*/  FSETP.NEU.FTZ.AND P0, PT, R138, -INF , PT ;  /* 0xff8000008a00780b */ /* 0x000fe20003f1d000 */
[----:B------:R1:W-:Y:S01]  /*12b60*/  MUFU.EX2 R155, R0 ;  /* 0x00000000009b7308 */ /* 0x0003e20000000800 */
[----:B---3--:R-:W-:Y:S01]  /*12b70*/  FFMA.FTZ R4, R102, c[0x0][0x2d0], -R3 ;  /* 0x0000b40066047a23 */ /* 0x008fe20000010803 */
[----:B------:R-:W-:Y:S01]  /*12b80*/  MOV R166, R179 ;  /* 0x000000b300a67202 */ /* 0x000fe20000000f00 */
[----:B------:R-:W-:Y:S01]  /*12b90*/  IMAD.MOV.U32 R167, RZ, RZ, R178 ;  /* 0x000000ffffa77224 */ /* 0x000fe200078e00b2 */
[C---:B------:R-:W-:Y:S01]  /*12ba0*/  HMMA.16816.F32 R148, R8.reuse, R68, R148 ;  /* 0x000000440894723c */ /* 0x040fe20000001894 */
[----:B------:R-:W-:Y:S02]  /*12bb0*/  IMAD.MOV.U32 R165, RZ, RZ, R177 ;  /* 0x000000ffffa57224 */ /* 0x000fe400078e00b1 */
[----:B------:R-:W-:Y:S01]  /*12bc0*/  IMAD.MOV.U32 R164, RZ, RZ, R176 ;  /* 0x000000ffffa47224 */ /* 0x000fe200078e00b0 */
[----:B------:R3:W-:Y:S02]  /*12bd0*/  MUFU.EX2 R132, R4 ;  /* 0x0000000400847308 */ /* 0x0007e40000000800 */
[----:B------:R-:W-:Y:S01]  /*12be0*/  MOV R6, R158 ;  /* 0x0000009e00067202 */ /* 0x000fe20000000f00 */
[----:B------:R-:W-:Y:S01]  /*12bf0*/  IMAD.MOV.U32 R17, RZ, RZ, R157 ;  /* 0x000000ffff117224 */ /* 0x000fe200078e009d */
[----:B------:R-:W-:Y:S01]  /*12c00*/  MOV R152, R156 ;  /* 0x0000009c00987202 */ /* 0x000fe20000000f00 */
[----:B------:R-:W-:Y:S01]  /*12c10*/  IMAD.MOV.U32 R153, RZ, RZ, R159 ;  /* 0x000000ffff997224 */ /* 0x000fe200078e009f */
[----:B------:R-:W-:Y:S01]  /*12c20*/  HMMA.16816.F32 R128, R8, R58, R128 ;  /* 0x0000003a0880723c */ /* 0x000fe20000001880 */
[----:B-1----:R-:W-:-:S05]  /*12c30*/  FMUL.FTZ R0, R138, c[0x0][0x2d0] ;  /* 0x0000b4008a007a20 */ /* 0x002fca0000410000 */
[----:B------:R-:W-:Y:S02]  /*12c40*/  FSEL R0, R0, RZ, P0 ;  /* 0x000000ff00007208 */ /* 0x000fe40000000000 */
[----:B------:R-:W-:Y:S01]  /*12c50*/  HMMA.16816.F32 R156, R8, R54, R116 ;  /* 0x00000036089c723c */ /* 0x000fe20000001874 */
[----:B---3--:R-:W-:-:S04]  /*12c60*/  FFMA.FTZ R4, R103, c[0x0][0x2d0], -R3 ;  /* 0x0000b40067047a23 */ /* 0x008fc80000010803 */
[----:B------:R1:W-:Y:S02]  /*12c70*/  MUFU.EX2 R250, R4 ;  /* 0x0000000400fa7308 */ /* 0x0003e40000000800 */
[----:B------:R-:W-:Y:S01]  /*12c80*/  MOV R118, R184 ;  /* 0x000000b800767202 */ /* 0x000fe20000000f00 */
[C---:B------:R-:W-:Y:S01]  /*12c90*/  HMMA.16816.F32 R100, R8.reuse, R48, R144 ;  /* 0x000000300864723c */ /* 0x040fe20000001890 */
[----:B------:R-:W-:Y:S01]  /*12ca0*/  IMAD.MOV.U32 R16, RZ, RZ, R151 ;  /* 0x000000ffff107224 */ /* 0x000fe200078e0097 */
[----:B------:R-:W-:Y:S01]  /*12cb0*/  MOV R7, R150 ;  /* 0x0000009600077202 */ /* 0x000fe20000000f00 */
[----:B------:R-:W-:Y:S02]  /*12cc0*/  IMAD.MOV.U32 R14, RZ, RZ, R148 ;  /* 0x000000ffff0e7224 */ /* 0x000fe400078e0094 */
[----:B------:R-:W-:Y:S02]  /*12cd0*/  IMAD.MOV.U32 R176, RZ, RZ, R149 ;  /* 0x000000ffffb07224 */ /* 0x000fe400078e0095 */
[----:B------:R-:W-:Y:S01]  /*12ce0*/  IMAD.MOV.U32 R147, RZ, RZ, R6 ;  /* 0x000000ffff937224 */ /* 0x000fe200078e0006 */
[----:B------:R-:W-:Y:S01]  /*12cf0*/  HMMA.16816.F32 R200, R8, R62, R36 ;  /* 0x0000003e08c8723c */ /* 0x000fe20000001824 */
[----:B------:R-:W-:Y:S01]  /*12d00*/  MOV R146, R17 ;  /* 0x0000001100927202 */ /* 0x000fe20000000f00 */
[----:B-1----:R-:W-:-:S06]  /*12d10*/  FFMA.FTZ R4, R112, c[0x0][0x2d0], -R3 ;  /* 0x0000b40070047a23 */ /* 0x002fcc0000010803 */
[C---:B------:R-:W-:Y:S01]  /*12d20*/  HMMA.16816.F32 R224, R8.reuse, R74, R32 ;  /* 0x0000004a08e0723c */ /* 0x040fe20000001820 */
[----:B------:R1:W3:Y:S07]  /*12d30*/  MUFU.EX2 R6, R4 ;  /* 0x0000000400067308 */ /* 0x0002ee0000000800 */
[----:B------:R-:W-:Y:S01]  /*12d40*/  IMAD.MOV.U32 R179, RZ, RZ, R101 ;  /* 0x000000ffffb37224 */ /* 0x000fe200078e0065 */
[----:B------:R-:W-:Y:S01]  /*12d50*/  MOV R178, R102 ;  /* 0x0000006600b27202 */ /* 0x000fe20000000f00 */
[----:B------:R-:W-:Y:S01]  /*12d60*/  IMAD.MOV.U32 R177, RZ, RZ, R103 ;  /* 0x000000ffffb17224 */ /* 0x000fe200078e0067 */
[----:B------:R-:W-:Y:S01]  /*12d70*/  HMMA.16816.F32 R220, R8, R70, R28 ;  /* 0x0000004608dc723c */ /* 0x000fe2000000181c */
[----:B------:R-:W-:-:S02]  /*12d80*/  IMAD.MOV.U32 R112, RZ, RZ, R100 ;  /* 0x000000ffff707224 */ /* 0x000fc400078e0064 */
[----:B-1----:R-:W-:-:S05]  /*12d90*/  FFMA.FTZ R4, R115, c[0x0][0x2d0], -R3 ;  /* 0x0000b40073047a23 */ /* 0x002fca0000010803 */
[----:B--2---:R-:W-:Y:S01]  /*12da0*/  HMMA.16816.F32 R100, R8, R64, R140 ;  /* 0x000000400864723c */ /* 0x004fe2000000188c */
[----:B------:R-:W-:Y:S01]  /*12db0*/  IMAD.MOV.U32 R115, RZ, RZ, R185 ;  /* 0x000000ffff737224 */ /* 0x000fe200078e00b9 */
[----:B------:R1:W-:Y:S01]  /*12dc0*/  MUFU.EX2 R248, R4 ;  /* 0x0000000400f87308 */ /* 0x0003e20000000800 */
[----:B---3--:R-:W-:-:S04]  /*12dd0*/  IMAD.MOV.U32 R119, RZ, RZ, R6 ;  /* 0x000000ffff777224 */ /* 0x008fc800078e0006 */
[----:B------:R-:W-:Y:S01]  /*12de0*/  IMAD.MOV.U32 R141, RZ, RZ, R16 ;  /* 0x000000ffff8d7224 */ /* 0x000fe200078e0010 */
[----:B------:R-:W-:Y:S01]  /*12df0*/  HMMA.16816.F32 R184, R8, R78, R80 ;  /* 0x0000004e08b8723c */ /* 0x000fe20000001850 */
[----:B------:R-:W-:Y:S01]  /*12e00*/  IMAD.MOV.U32 R142, RZ, RZ, R14 ;  /* 0x000000ffff8e7224 */ /* 0x000fe200078e000e */
[----:B------:R-:W-:-:S06]  /*12e10*/  MOV R140, R7 ;  /* 0x00000007008c7202 */ /* 0x000fcc0000000f00 */
[----:B------:R-:W-:Y:S01]  /*12e20*/  HMMA.16816.F32 R216, R8, R50, R24 ;  /* 0x0000003208d8723c */ /* 0x000fe20000001818 */
[----:B-1----:R-:W-:-:S07]  /*12e30*/  FFMA.FTZ R4, R114, c[0x0][0x2d0], -R3 ;  /* 0x0000b40072047a23 */ /* 0x002fce0000010803 */
[----:B------:R-:W-:Y:S01]  /*12e40*/  MOV R144, R102 ;  /* 0x0000006600907202 */ /* 0x000fe20000000f00 */
[----:B------:R-:W-:Y:S01]  /*12e50*/  IMAD.MOV.U32 R145, RZ, RZ, R101 ;  /* 0x000000ffff917224 */ /* 0x000fe200078e0065 */
[----:B------:R1:W2:Y:S01]  /*12e60*/  MUFU.EX2 R102, R4 ;  /* 0x0000000400667308 */ /* 0x0002a20000000800 */
[----:B------:R-:W-:Y:S01]  /*12e70*/  IMAD.MOV.U32 R113, RZ, RZ, R100 ;  /* 0x000000ffff717224 */ /* 0x000fe200078e0064 */
[----:B------:R-:W-:Y:S01]  /*12e80*/  HMMA.16816.F32 R208, R8, R66, R20 ;  /* 0x0000004208d0723c */ /* 0x000fe20000001814 */
[----:B------:R-:W-:-:S06]  /*12e90*/  IMAD.MOV.U32 R143, RZ, RZ, R103 ;  /* 0x000000ffff8f7224 */ /* 0x000fcc00078e0067 */
[----:B------:R-:W-:Y:S02]  /*12ea0*/  F2FP.PACK_AB R8, R15, R192 ;  /* 0x000000c00f08723e */ /* 0x000fe400000000ff */
[----:B------:R-:W-:Y:S01]  /*12eb0*/  F2FP.PACK_AB R10, R250, R132 ;  /* 0x00000084fa0a723e */ /* 0x000fe200000000ff */
[--C-:B-1----:R-:W-:Y:S01]  /*12ec0*/  FFMA.FTZ R4, R120, c[0x0][0x2d0], -R0.reuse ;  /* 0x0000b40078047a23 */ /* 0x102fe20000010800 */
[----:B--2---:R-:W-:Y:S02]  /*12ed0*/  F2FP.PACK_AB R6, R102, R248 ;  /* 0x000000f86606723e */ /* 0x004fe400000000ff */
[----:B------:R-:W-:Y:S01]  /*12ee0*/  MOV R120, R113 ;  /* 0x0000007100787202 */ /* 0x000fe20000000f00 */
[----:B------:R1:W-:Y:S02]  /*12ef0*/  MUFU.EX2 R101, R4 ;  /* 0x0000000400657308 */ /* 0x0003e40000000800 */
[----:B-1----:R-:W-:Y:S01]  /*12f00*/  FFMA.FTZ R4, R121, c[0x0][0x2d0], -R0 ;  /* 0x0000b40079047a23 */ /* 0x002fe20000010800 */
[----:B------:R-:W-:-:S02]  /*12f10*/  MOV R121, R145 ;  /* 0x0000009100797202 */ /* 0x000fc40000000f00 */
[----:B------:R-:W-:-:S03]  /*12f20*/  MOV R145, R152 ;  /* 0x0000009800917202 */ /* 0x000fc60000000f00 */
[----:B------:R1:W2:Y:S01]  /*12f30*/  MUFU.EX2 R100, R4 ;  /* 0x0000000400647308 */ /* 0x0002a20000000800 */
[----:B------:R-:W-:Y:S01]  /*12f40*/  MOV R152, R206 ;  /* 0x000000ce00987202 */ /* 0x000fe20000000f00 */
[----:B-1----:R-:W-:Y:S01]  /*12f50*/  FFMA.FTZ R4, R122, c[0x0][0x2d0], -R0 ;  /* 0x0000b4007a047a23 */ /* 0x002fe20000010800 */
[----:B--2---:R-:W-:Y:S01]  /*12f60*/  F2FP.PACK_AB R9, R100, R101 ;  /* 0x000000656409723e */ /* 0x004fe200000000ff */
[----:B------:R-:W-:-:S04]  /*12f70*/  IMAD.MOV.U32 R122, RZ, RZ, R144 ;  /* 0x000000ffff7a7224 */ /* 0x000fc800078e0090 */
[----:B------:R1:W-:Y:S01]  /*12f80*/  MUFU.EX2 R239, R4 ;  /* 0x0000000400ef7308 */ /* 0x0003e20000000800 */
[----:B------:R-:W-:Y:S02]  /*12f90*/  IMAD.MOV.U32 R144, RZ, RZ, R153 ;  /* 0x000000ffff907224 */ /* 0x000fe400078e0099 */
[----:B------:R-:W-:Y:S02]  /*12fa0*/  IMAD.MOV.U32 R153, RZ, RZ, R205 ;  /* 0x000000ffff997224 */ /* 0x000fe400078e00cd */
[----:B-1----:R-:W-:Y:S02]  /*12fb0*/  FFMA.FTZ R4, R123, c[0x0][0x2d0], -R0 ;  /* 0x0000b4007b047a23 */ /* 0x002fe40000010800 */
[----:B------:R-:W-:Y:S02]  /*12fc0*/  IMAD.MOV.U32 R123, RZ, RZ, R143 ;  /* 0x000000ffff7b7224 */ /* 0x000fe400078e008f */
[----:B------:R1:W2:Y:S01]  /*12fd0*/  MUFU.EX2 R247, R4 ;  /* 0x0000000400f77308 */ /* 0x0002a20000000800 */
[----:B------:R-:W-:-:S02]  /*12fe0*/  IMAD.MOV.U32 R143, RZ, RZ, R147 ;  /* 0x000000ffff8f7224 */ /* 0x000fc400078e0093 */
[----:B------:R-:W-:Y:S02]  /*12ff0*/  IMAD.MOV.U32 R147, RZ, RZ, R207 ;  /* 0x000000ffff937224 */ /* 0x000fe400078e00cf */
[----:B-1----:R-:W-:Y:S01]  /*13000*/  FFMA.FTZ R4, R124, c[0x0][0x2d0], -R0 ;  /* 0x0000b4007c047a23 */ /* 0x002fe20000010800 */
[----:B--2---:R-:W-:-:S03]  /*13010*/  F2FP.PACK_AB R11, R247, R239 ;  /* 0x000000eff70b723e */ /* 0x004fc600000000ff */
[----:B------:R1:W2:Y:S04]  /*13020*/  MUFU.EX2 R114, R4 ;  /* 0x0000000400727308 */ /* 0x0002a80000000800 */
[C---:B------:R-:W-:Y:S08]  /*13030*/  HMMA.16816.F32 R20, R8.reuse, R40, RZ ;  /* 0x000000280814723c */ /* 0x040ff000000018ff */
[----:B------:R-:W-:Y:S01]  /*13040*/  HMMA.16816.F32 R16, R8, R44, RZ ;  /* 0x0000002c0810723c */ /* 0x000fe200000018ff */
[----:B-1----:R-:W-:-:S06]  /*13050*/  FFMA.FTZ R4, R125, c[0x0][0x2d0], -R0 ;  /* 0x0000b4007d047a23 */ /* 0x002fcc0000010800 */
[----:B------:R-:W-:Y:S01]  /*13060*/  IMAD.MOV.U32 R45, RZ, RZ, R140 ;  /* 0x000000ffff2d7224 */ /* 0x000fe200078e008c */
[----:B------:R1:W3:Y:S01]  /*13070*/  MUFU.EX2 R249, R4 ;  /* 0x0000000400f97308 */ /* 0x0002e20000000800 */
[C---:B------:R-:W-:Y:S01]  /*13080*/  HMMA.16816.F32 R28, R8.reuse, R92, RZ ;  /* 0x0000005c081c723c */ /* 0x040fe200000018ff */
[----:B------:R-:W-:Y:S01]  /*13090*/  MOV R140, R141 ;  /* 0x0000008d008c7202 */ /* 0x000fe20000000f00 */
[----:B------:R-:W-:Y:S02]  /*130a0*/  IMAD.MOV.U32 R141, RZ, RZ, R142 ;  /* 0x000000ffff8d7224 */ /* 0x000fe400078e008e */
[----:B------:R-:W-:Y:S02]  /*130b0*/  IMAD.MOV.U32 R142, RZ, RZ, R146 ;  /* 0x000000ffff8e7224 */ /* 0x000fe400078e0092 */
[----:B------:R-:W-:Y:S01]  /*130c0*/  IMAD.MOV.U32 R146, RZ, RZ, R154 ;  /* 0x000000ffff927224 */ /* 0x000fe200078e009a */
[----:B--2---:R-:W-:Y:S01]  /*130d0*/  MOV R93, R114 ;  /* 0x00000072005d7202 */ /* 0x004fe20000000f00 */
[----:B------:R-:W-:Y:S01]  /*130e0*/  HMMA.16816.F32 R36, R8, R84, RZ ;  /* 0x000000540824723c */ /* 0x000fe200000018ff */
[----:B------:R-:W-:-:S02]  /*130f0*/  IMAD.MOV.U32 R92, RZ, RZ, R115 ;  /* 0x000000ffff5c7224 */ /* 0x000fc400078e0073 */
[----:B------:R-:W-:Y:S02]  /*13100*/  IMAD.MOV.U32 R154, RZ, RZ, R204 ;  /* 0x000000ffff9a7224 */ /* 0x000fe400078e00cc */
[----:B-1----:R-:W-:Y:S01]  /*13110*/  FFMA.FTZ R4, R126, c[0x0][0x2d0], -R0 ;  /* 0x0000b4007e047a23 */ /* 0x002fe20000010800 */
[----:B---3--:R-:W-:Y:S02]  /*13120*/  F2FP.PACK_AB R5, R249, R114 ;  /* 0x00000072f905723e */ /* 0x008fe400000000ff */
[----:B------:R-:W-:Y:S01]  /*13130*/  HMMA.16816.F32 R32, R8, R88, RZ ;  /* 0x000000580820723c */ /* 0x000fe200000018ff */
[----:B------:R-:W-:Y:S01]  /*13140*/  IMAD.MOV.U32 R85, RZ, RZ, R118 ;  /* 0x000000ffff557224 */ /* 0x000fe200078e0076 */
[----:B------:R1:W-:Y:S01]  /*13150*/  MUFU.EX2 R103, R4 ;  /* 0x0000000400677308 */ /* 0x0003e20000000800 */
[----:B------:R-:W-:-:S04]  /*13160*/  IMAD.MOV.U32 R84, RZ, RZ, R119 ;  /* 0x000000ffff547224 */ /* 0x000fc800078e0077 */
[----:B------:R-:W-:Y:S01]  /*13170*/  IMAD.MOV.U32 R89, RZ, RZ, R176 ;  /* 0x000000ffff597224 */ /* 0x000fe200078e00b0 */
[----:B------:R-:W-:Y:S01]  /*13180*/  HMMA.16816.F32 R24, R8, R96, RZ ;  /* 0x000000600818723c */ /* 0x000fe200000018ff */
[----:B------:R-:W-:-:S06]  /*13190*/  IMAD.MOV.U32 R88, RZ, RZ, R141 ;  /* 0x000000ffff587224 */ /* 0x000fcc00078e008d */
[----:B------:R-:W-:Y:S01]  /*131a0*/  IMAD.MOV.U32 R96, RZ, RZ, R154 ;  /* 0x000000ffff607224 */ /* 0x000fe200078e009a */
[----:B------:R-:W-:Y:S01]  /*131b0*/  HMMA.16816.F32 R40, R8, R42, RZ ;  /* 0x0000002a0828723c */ /* 0x000fe200000018ff */
[----:B------:R-:W-:Y:S02]  /*131c0*/  IMAD.MOV.U32 R97, RZ, RZ, R155 ;  /* 0x000000ffff617224 */ /* 0x000fe400078e009b */
[----:B-1----:R-:W-:-:S04]  /*131d0*/  FFMA.FTZ R4, R127, c[0x0][0x2d0], -R0 ;  /* 0x0000b4007f047a23 */ /* 0x002fc80000010800 */
[----:B------:R1:W2:Y:S02]  /*131e0*/  MUFU.EX2 R14, R4 ;  /* 0x00000004000e7308 */ /* 0x0002a40000000800 */
[----:B-1----:R-:W-:Y:S02]  /*131f0*/  F2FP.PACK_AB R4, R155, R119 ;  /* 0x000000779b04723e */ /* 0x002fe400000000ff */
[----:B--2---:R-:W-:-:S07]  /*13200*/  F2FP.PACK_AB R7, R14, R103 ;  /* 0x000000670e07723e */ /* 0x004fce00000000ff */
[C---:B------:R-:W-:Y:S08]  /*13210*/  HMMA.16816.F32 R148, R4.reuse, R56, R20 ;  /* 0x000000380494723c */ /* 0x040ff00000001814 */
[----:B------:R-:W-:Y:S07]  /*13220*/  HMMA.16816.F32 R160, R4, R52, R16 ;  /* 0x0000003404a0723c */ /* 0x000fee0000001810 */
[----:B------:R-:W-:Y:S01]  /*13230*/  IMAD.MOV.U32 R53, RZ, RZ, R142 ;  /* 0x000000ffff357224 */ /* 0x000fe200078e008e */
[----:B------:R-:W-:Y:S01]  /*13240*/  HMMA.16816.F32 R20, R8, R104, RZ ;  /* 0x000000680814723c */ /* 0x000fe200000018ff */
[----:B------:R-:W-:-:S06]  /*13250*/  IMAD.MOV.U32 R52, RZ, RZ, R145 ;  /* 0x000000ffff347224 */ /* 0x000fcc00078e0091 */
[----:B------:R-:W-:Y:S01]  /*13260*/  MOV R105, R179 ;  /* 0x000000b300697202 */ /* 0x000fe20000000f00 */
[----:B------:R-:W-:Y:S01]  /*13270*/  HMMA.16816.F32 R16, R8, R108, RZ ;  /* 0x0000006c0810723c */ /* 0x000fe200000018ff */
[----:B------:R-:W-:-:S06]  /*13280*/  MOV R104, R112 ;  /* 0x0000007000687202 */ /* 0x000fcc0000000f00 */
[----:B------:R-:W-:Y:S01]  /*13290*/  IMAD.MOV.U32 R108, RZ, RZ, R178 ;  /* 0x000000ffff6c7224 */ /* 0x000fe200078e00b2 */
[----:B------:R-:W-:Y:S01]  /*132a0*/  HMMA.16816.F32 R124, R4, R72, R28 ;  /* 0x00000048047c723c */ /* 0x000fe2000000181c */
[----:B------:R-:W-:-:S07]  /*132b0*/  IMAD.MOV.U32 R109, RZ, RZ, R177 ;  /* 0x000000ffff6d7224 */ /* 0x000fce00078e00b1 */
[----:B------:R-:W-:Y:S07]  /*132c0*/  HMMA.16816.F32 R176, R4, R76, R36 ;  /* 0x0000004c04b0723c */ /* 0x000fee0000001824 */
[----:B------:R-:W-:Y:S01]  /*132d0*/  IMAD.MOV.U32 R76, RZ, RZ, R152 ;  /* 0x000000ffff4c7224 */ /* 0x000fe200078e0098 */
[----:B------:R-:W-:Y:S01]  /*132e0*/  HMMA.16816.F32 R28, R8, R90, RZ ;  /* 0x0000005a081c723c */ /* 0x000fe200000018ff */
[----:B------:R-:W-:-:S06]  /*132f0*/  MOV R77, R153 ;  /* 0x00000099004d7202 */ /* 0x000fcc0000000f00 */
[----:B------:R-:W-:Y:S01]  /*13300*/  IMAD.MOV.U32 R90, RZ, RZ, R45 ;  /* 0x000000ffff5a7224 */ /* 0x000fe200078e002d */
[----:B------:R-:W-:Y:S01]  /*13310*/  HMMA.16816.F32 R80, R4, R60, R32 ;  /* 0x0000003c0450723c */ /* 0x000fe20000001820 */
[----:B------:R-:W-:-:S07]  /*13320*/  MOV R91, R140 ;  /* 0x0000008c005b7202 */ /* 0x000fce0000000f00 */
[C---:B------:R-:W-:Y:S08]  /*13330*/  HMMA.16816.F32 R112, R4.reuse, R68, R24 ;  /* 0x000000440470723c */ /* 0x040ff00000001818 */
[C---:B------:R-:W-:Y:S08]  /*13340*/  HMMA.16816.F32 R116, R4.reuse, R48, R20 ;  /* 0x000000300474723c */ /* 0x040ff00000001814 */
[----:B------:R-:W-:Y:S08]  /*13350*/  HMMA.16816.F32 R204, R4, R64, R16 ;  /* 0x0000004004cc723c */ /* 0x000ff00000001810 */
[C---:B------:R-:W-:Y:S08]  /*13360*/  HMMA.16816.F32 R36, R8.reuse, R46, RZ ;  /* 0x0000002e0824723c */ /* 0x040ff000000018ff */
[C---:B------:R-:W-:Y:S07]  /*13370*/  HMMA.16816.F32 R32, R8.reuse, R86, RZ ;  /* 0x000000560820723c */ /* 0x040fee00000018ff */
[----:B------:R-:W-:Y:S01]  /*13380*/  MOV R86, R146 ;  /* 0x0000009200567202 */ /* 0x000fe20000000f00 */
[----:B------:R-:W-:Y:S01]  /*13390*/  HMMA.16816.F32 R24, R8, R94, RZ ;  /* 0x0000005e0818723c */ /* 0x000fe200000018ff */
[----:B------:R-:W-:-:S06]  /*133a0*/  IMAD.MOV.U32 R87, RZ, RZ, R147 ;  /* 0x000000ffff577224 */ /* 0x000fcc00078e0093 */
[----:B------:R-:W-:Y:S01]  /*133b0*/  MOV R94, R143 ;  /* 0x0000008f005e7202 */ /* 0x000fe20000000f00 */
[----:B------:R-:W-:Y:S01]  /*133c0*/  HMMA.16816.F32 R20, R8, R98, RZ ;  /* 0x000000620814723c */ /* 0x000fe200000018ff */
[----:B------:R-:W-:-:S06]  /*133d0*/  IMAD.MOV.U32 R95, RZ, RZ, R144 ;  /* 0x000000ffff5f7224 */ /* 0x000fcc00078e0090 */
[----:B------:R-:W-:Y:S01]  /*133e0*/  MOV R98, R167 ;  /* 0x000000a700627202 */ /* 0x000fe20000000f00 */
[----:B------:R-:W-:Y:S01]  /*133f0*/  HMMA.16816.F32 R16, R8, R106, RZ ;  /* 0x0000006a0810723c */ /* 0x000fe200000018ff */
[----:B------:R-:W-:-:S06]  /*13400*/  IMAD.MOV.U32 R99, RZ, RZ, R166 ;  /* 0x000000ffff637224 */ /* 0x000fcc00078e00a6 */
[----:B------:R-:W-:Y:S01]  /*13410*/  IMAD.MOV.U32 R107, RZ, RZ, R165 ;  /* 0x000000ffff6b7224 */ /* 0x000fe200078e00a5 */
[----:B------:R-:W-:Y:S01]  /*13420*/  HMMA.16816.F32 R44, R8, R110, RZ ;  /* 0x0000006e082c723c */ /* 0x000fe200000018ff */
[----:B------:R-:W-:-:S06]  /*13430*/  MOV R106, R164 ;  /* 0x000000a4006a7202 */ /* 0x000fcc0000000f00 */
[--C-:B------:R-:W-:Y:S01]  /*13440*/  FFMA.FTZ R8, R169, c[0x0][0x2d0], -R3.reuse ;  /* 0x0000b400a9087a23 */ /* 0x100fe20000010803 */
[C---:B------:R-:W-:Y:S03]  /*13450*/  HMMA.16816.F32 R40, R4.reuse, R58, R40 ;  /* 0x0000003a0428723c */ /* 0x040fe60000001828 */
[----:B------:R1:W-:Y:S05]  /*13460*/  MUFU.EX2 R140, R8 ;  /* 0x00000008008c7308 */ /* 0x0003ea0000000800 */
[C---:B------:R-:W-:Y:S08]  /*13470*/  HMMA.16816.F32 R36, R4.reuse, R54, R36 ;  /* 0x000000360424723c */ /* 0x040ff00000001824 */
[----:B------:R-:W-:Y:S01]  /*13480*/  HMMA.16816.F32 R32, R4, R78, R32 ;  /* 0x0000004e0420723c */ /* 0x000fe20000001820 */
[----:B-1----:R-:W-:-:S04]  /*13490*/  FFMA.FTZ R8, R168, c[0x0][0x2d0], -R3 ;  /* 0x0000b400a8087a23 */ /* 0x002fc80000010803 */
[----:B------:R1:W-:Y:S03]  /*134a0*/  MUFU.EX2 R141, R8 ;  /* 0x00000008008d7308 */ /* 0x0003e60000000800 */
[C---:B------:R-:W-:Y:S08]  /*134b0*/  HMMA.16816.F32 R28, R4.reuse, R62, R28 ;  /* 0x0000003e041c723c */ /* 0x040ff0000000181c */
[C---:B------:R-:W-:Y:S08]  /*134c0*/  HMMA.16816.F32 R72, R4.reuse, R74, R24 ;  /* 0x0000004a0448723c */ /* 0x040ff00000001818 */
[C---:B------:R-:W-:Y:S01]  /*134d0*/  HMMA.16816.F32 R68, R4.reuse, R70, R20 ;  /* 0x000000460444723c */ /* 0x040fe20000001814 */
[----:B-1----:R-:W-:Y:S01]  /*134e0*/  FFMA.FTZ R8, R134, c[0x0][0x2d0], -R3 ;  /* 0x0000b40086087a23 */ /* 0x002fe20000010803 */
[----:B------:R-:W-:Y:S03]  /*134f0*/  LDSM.16.MT88.4 R24, [R234+0x1100] ;  /* 0x00110000ea18783b */ /* 0x000fe60000004200 */
[----:B------:R1:W-:Y:S03]  /*13500*/  MUFU.EX2 R142, R8 ;  /* 0x00000008008e7308 */ /* 0x0003e60000000800 */
[----:B------:R-:W-:Y:S01]  /*13510*/  HMMA.16816.F32 R48, R4, R50, R16 ;  /* 0x000000320430723c */ /* 0x000fe20000001810 */
[----:B------:R-:W2:Y:S01]  /*13520*/  LDSM.16.MT88.4 R16, [R233+0x1100] ;  /* 0x00110000e910783b */ /* 0x000ea20000004200 */
[----:B------:R-:W-:-:S03]  /*13530*/  IMAD.MOV.U32 R111, RZ, RZ, R246 ;  /* 0x000000ffff6f7224 */ /* 0x000fc600078e00f6 */
[----:B------:R-:W3:Y:S03]  /*13540*/  LDSM.16.MT88.4 R20, [R236+0x1100] ;  /* 0x00110000ec14783b */ /* 0x000ee60000004200 */
[----:B------:R-:W-:Y:S01]  /*13550*/  HMMA.16816.F32 R44, R4, R66, R44 ;  /* 0x00000042042c723c */ /* 0x000fe2000000182c */
[----:B-1----:R-:W-:-:S06]  /*13560*/  FFMA.FTZ R8, R133, c[0x0][0x2d0], -R3 ;  /* 0x0000b40085087a23 */ /* 0x002fcc0000010803 */
[----:B------:R-:W-:Y:S01]  /*13570*/  FFMA.FTZ R4, R174, c[0x0][0x2d0], -R13 ;  /* 0x0000b400ae047a23 */ /* 0x000fe2000001080d */
[----:B------:R1:W4:Y:S08]  /*13580*/  MUFU.EX2 R143, R8 ;  /* 0x00000008008f7308 */ /* 0x0003300000000800 */
[----:B------:R2:W-:Y:S01]  /*13590*/  MUFU.EX2 R60, R4 ;  /* 0x00000004003c7308 */ /* 0x0005e20000000800 */
[----:B-1----:R-:W-:Y:S01]  /*135a0*/  FFMA.FTZ R8, R171, c[0x0][0x2d0], -R0 ;  /* 0x0000b400ab087a23 */ /* 0x002fe20000010800 */
[----:B----4-:R-:W-:-:S06]  /*135b0*/  F2FP.PACK_AB R10, R143, R142 ;  /* 0x0000008e8f0a723e */ /* 0x010fcc00000000ff */
[----:B------:R1:W-:Y:S01]  /*135c0*/  MUFU.EX2 R64, R8 ;  /* 0x0000000800407308 */ /* 0x0003e20000000800 */
[----:B--2---:R-:W-:-:S07]  /*135d0*/  FFMA.FTZ R4, R173, c[0x0][0x2d0], -R13 ;  /* 0x0000b400ad047a23 */ /* 0x004fce000001080d */
[----:B------:R2:W4:Y:S01]  /*135e0*/  MUFU.EX2 R61, R4 ;  /* 0x00000004003d7308 */ /* 0x0005220000000800 */
[----:B-1----:R-:W-:-:S07]  /*135f0*/  FFMA.FTZ R8, R170, c[0x0][0x2d0], -R0 ;  /* 0x0000b400aa087a23 */ /* 0x002fce0000010800 */
[----:B------:R1:W1:Y:S01]  /*13600*/  MUFU.EX2 R65, R8 ;  /* 0x0000000800417308 */ /* 0x0002620000000800 */
[----:B--2---:R-:W-:Y:S01]  /*13610*/  FFMA.FTZ R4, R183, c[0x0][0x2d0], -R12 ;  /* 0x0000b400b7047a23 */ /* 0x004fe2000001080c */
[----:B----4-:R-:W-:-:S06]  /*13620*/  F2FP.PACK_AB R6, R61, R60 ;  /* 0x0000003c3d06723e */ /* 0x010fcc00000000ff */
[----:B------:R2:W-:Y:S01]  /*13630*/  MUFU.EX2 R56, R4 ;  /* 0x0000000400387308 */ /* 0x0005e20000000800 */
[----:B-1----:R-:W-:Y:S01]  /*13640*/  FFMA.FTZ R8, R136, c[0x0][0x2d0], -R0 ;  /* 0x0000b40088087a23 */ /* 0x002fe20000010800 */
[----:B------:R-:W-:-:S06]  /*13650*/  F2FP.PACK_AB R9, R65, R64 ;  /* 0x000000404109723e */ /* 0x000fcc00000000ff */
        /* <DEDUP_REMOVED lines=12> */
[----:B------:R-:W2:Y:S01]  /*13720*/  MUFU.EX2 R59, R4 ;  /* 0x00000004003b7308 */ /* 0x000ea20000000800 */
[----:B-1----:R-:W-:-:S07]  /*13730*/  FFMA.FTZ R8, R172, c[0x0][0x2d0], -R13 ;  /* 0x0000b400ac087a23 */ /* 0x002fce000001080d */
[----:B------:R1:W4:Y:S01]  /*13740*/  MUFU.EX2 R63, R8 ;  /* 0x00000008003f7308 */ /* 0x0003220000000800 */
[----:B--2---:R-:W-:Y:S02]  /*13750*/  F2FP.PACK_AB R7, R59, R58 ;  /* 0x0000003a3b07723e */ /* 0x004fe400000000ff */
[----:B-1----:R-:W-:Y:S02]  /*13760*/  F2FP.PACK_AB R8, R141, R140 ;  /* 0x0000008c8d08723e */ /* 0x002fe400000000ff */
[----:B----4-:R-:W-:-:S05]  /*13770*/  F2FP.PACK_AB R4, R63, R62 ;  /* 0x0000003e3f04723e */ /* 0x010fca00000000ff */
[-C--:B------:R-:W-:Y:S08]  /*13780*/  HMMA.16816.F32 R148, R8, R16.reuse, R148 ;  /* 0x000000100894723c */ /* 0x080ff00000001894 */
        /* <DEDUP_REMOVED lines=9> */
[C---:B---3--:R-:W-:Y:S08]  /*13820*/  HMMA.16816.F32 R176, R8.reuse, R20, R176 ;  /* 0x0000001408b0723c */ /* 0x048ff000000018b0 */
[----:B-1----:R-:W-:Y:S08]  /*13830*/  HMMA.16816.F32 R172, R8, R16, R80 ;  /* 0x0000001008ac723c */ /* 0x002ff00000001850 */
[C---:B------:R-:W-:Y:S08]  /*13840*/  HMMA.16816.F32 R180, R4.reuse, R20, R228 ;  /* 0x0000001404b4723c */ /* 0x040ff000000018e4 */
[-C--:B------:R-:W-:Y:S08]  /*13850*/  HMMA.16816.F32 R184, R4, R22.reuse, R184 ;  /* 0x0000001604b8723c */ /* 0x080ff000000018b8 */
        /* <DEDUP_REMOVED lines=9> */
[----:B------:R-:W1:Y:S01]  /*138f0*/  LDSM.16.MT88.4 R20, [R234+0x3100] ;  /* 0x00310000ea14783b */ /* 0x000e620000004200 */
[----:B------:R-:W-:-:S02]  /*13900*/  IMAD.MOV.U32 R107, RZ, RZ, R95 ;  /* 0x000000ffff6b7224 */ /* 0x000fc400078e005f */
[----:B------:R-:W-:Y:S01]  /*13910*/  IMAD.MOV.U32 R175, RZ, RZ, R99 ;  /* 0x000000ffffaf7224 */ /* 0x000fe200078e0063 */
[----:B------:R-:W-:Y:S01]  /*13920*/  MOV R99, R109 ;  /* 0x0000006d00637202 */ /* 0x000fe20000000f00 */
[----:B------:R-:W-:Y:S02]  /*13930*/  IMAD.MOV.U32 R98, RZ, RZ, R108 ;  /* 0x000000ffff627224 */ /* 0x000fe400078e006c */
[----:B------:R-:W-:Y:S01]  /*13940*/  IMAD.MOV.U32 R94, RZ, RZ, R92 ;  /* 0x000000ffff5e7224 */ /* 0x000fe200078e005c */
[----:B------:R-:W-:Y:S01]  /*13950*/  MOV R92, R84 ;  /* 0x00000054005c7202 */ /* 0x000fe20000000f00 */
[----:B------:R-:W-:Y:S01]  /*13960*/  IMAD.MOV.U32 R95, RZ, RZ, R2 ;  /* 0x000000ffff5f7224 */ /* 0x000fe200078e0002 */
[----:B------:R-:W-:Y:S01]  /*13970*/  MOV R84, R137 ;  /* 0x0000008900547202 */ /* 0x000fe20000000f00 */
[----:B------:R-:W-:Y:S01]  /*13980*/  IMAD.MOV.U32 R108, RZ, RZ, R93 ;  /* 0x000000ffff6c7224 */ /* 0x000fe200078e005d */
[----:B------:R3:W5:Y:S01]  /*13990*/  LDL.LU R2, [R1+0xa4] ;  /* 0x0000a40001027983 */ /* 0x0007620000300800 */
[----:B------:R-:W-:-:S02]  /*139a0*/  IMAD.MOV.U32 R93, RZ, RZ, R85 ;  /* 0x000000ffff5d7224 */ /* 0x000fc400078e0055 */
[----:B------:R-:W-:Y:S01]  /*139b0*/  IMAD.MOV.U32 R85, RZ, RZ, R245 ;  /* 0x000000ffff557224 */ /* 0x000fe200078e00f5 */
[----:B------:R-:W4:Y:S04]  /*139c0*/  LDL.LU R109, [R1+0x14] ;  /* 0x00001400016d7983 */ /* 0x000f280000300800 */
[----:B------:R3:W5:Y:S01]  /*139d0*/  LDL.LU R137, [R1+0xa0] ;  /* 0x0000a00001897983 */ /* 0x0007620000300800 */
[----:B------:R-:W-:-:S03]  /*139e0*/  IMAD.MOV.U32 R54, RZ, RZ, R106 ;  /* 0x000000ffff367224 */ /* 0x000fc600078e006a */
[----:B------:R-:W3:Y:S01]  /*139f0*/  LDL.LU R245, [R1+0x9c] ;  /* 0x00009c0001f57983 */ /* 0x000ee20000300800 */
[----:B------:R-:W-:-:S03]  /*13a00*/  IMAD.MOV.U32 R106, RZ, RZ, R98 ;  /* 0x000000ffff6a7224 */ /* 0x000fc600078e0062 */
[----:B------:R-:W3:Y:S01]  /*13a10*/  LDL.LU R246, [R1+0x98] ;  /* 0x0000980001f67983 */ /* 0x000ee20000300800 */
[----:B------:R-:W-:-:S03]  /*13a20*/  MOV R98, R247 ;  /* 0x000000f700627202 */ /* 0x000fc60000000f00 */
[----:B------:R-:W4:Y:S01]  /*13a30*/  LDL.LU R247, [R1+0x94] ;  /* 0x0000940001f77983 */ /* 0x000f220000300800 */
[C---:B------:R-:W-:Y:S08]  /*13a40*/  HMMA.16816.F32 R196, R4.reuse, R16, R172 ;  /* 0x0000001004c4723c */ /* 0x040ff000000018ac */
[-C--:B------:R-:W-:Y:S08]  /*13a50*/  HMMA.16816.F32 R200, R4, R18.reuse, R200 ;  /* 0x0000001204c8723c */ /* 0x080ff000000018c8 */
[----:B------:R-:W-:Y:S01]  /*13a60*/  HMMA.16816.F32 R228, R8, R18, R28 ;  /* 0x0000001208e4723c */ /* 0x000fe2000000181c */
[----:B------:R-:W1:Y:S04]  /*13a70*/  LDSM.16.MT88.4 R16, [R236+0x3100] ;  /* 0x00310000ec10783b */ /* 0x000e680000004200 */
[----:B------:R-:W1:Y:S01]  /*13a80*/  LDSM.16.MT88.4 R28, [R235+0x3100] ;  /* 0x00310000eb1c783b */ /* 0x000e620000004200 */
[----:B------:R-:W-:Y:S01]  /*13a90*/  MOV R55, R107 ;  /* 0x0000006b00377202 */ /* 0x000fe20000000f00 */
[----:B------:R-:W-:Y:S01]  /*13aa0*/  IMAD.MOV.U32 R107, RZ, RZ, R99 ;  /* 0x000000ffff6b7224 */ /* 0x000fe200078e0063 */
[----:B------:R-:W-:Y:S01]  /*13ab0*/  MOV R110, R94 ;  /* 0x0000005e006e7202 */ /* 0x000fe20000000f00 */
        /* <DEDUP_REMOVED lines=8> */
[C---:B--2---:R-:W-:Y:S01]  /*13b40*/  HMMA.16816.F32 R52, R4.reuse, R24, R52 ;  /* 0x000000180434723c */ /* 0x044fe20000001834 */
        /* <DEDUP_REMOVED lines=22> */
[C---:B------:R-:W-:Y:S01]  /*13cb0*/  HMMA.16816.F32 R104, R4.reuse, R16, R104 ;  /* 0x000000100468723c */ /* 0x040fe20000001868 */
[----:B------:R-:W-:Y:S01]  /*13cc0*/  IMAD.MOV.U32 R95, RZ, RZ, R76 ;  /* 0x000000ffff5f7224 */ /* 0x000fe200078e004c */
[----:B------:R2:W5:Y:S01]  /*13cd0*/  LDL.LU R249, [R1+0x88] ;  /* 0x0000880001f97983 */ /* 0x0005620000300800 */
[----:B------:R-:W-:Y:S02]  /*13ce0*/  IMAD.MOV.U32 R94, RZ, RZ, R87 ;  /* 0x000000ffff5e7224 */ /* 0x000fe400078e0057 */
[----:B------:R-:W-:Y:S01]  /*13cf0*/  IMAD.MOV.U32 R131, RZ, RZ, R67 ;  /* 0x000000ffff837224 */ /* 0x000fe200078e0043 */
[----:B------:R-:W-:Y:S01]  /*13d00*/  MOV R174, R136 ;  /* 0x0000008800ae7202 */ /* 0x000fe20000000f00 */
[----:B------:R-:W-:Y:S01]  /*13d10*/  IMAD.MOV.U32 R66, RZ, RZ, R78 ;  /* 0x000000ffff427224 */ /* 0x000fe200078e004e */
[----:B------:R-:W-:Y:S01]  /*13d20*/  HMMA.16816.F32 R120, R4, R28, R120 ;  /* 0x0000001c0478723c */ /* 0x000fe20000001878 */
[----:B------:R-:W-:Y:S01]  /*13d30*/  IMAD.MOV.U32 R173, RZ, RZ, R172 ;  /* 0x000000ffffad7224 */ /* 0x000fe200078e00ac */
[----:B------:R2:W5:Y:S01]  /*13d40*/  LDL.LU R248, [R1+0x84] ;  /* 0x0000840001f87983 */ /* 0x0005620000300800 */
        /* <DEDUP_REMOVED lines=9> */
[----:B------:R-:W-:Y:S02]  /*13de0*/  IMAD.MOV.U32 R172, RZ, RZ, R78 ;  /* 0x000000ffffac7224 */ /* 0x000fe400078e004e */
[----:B------:R-:W-:Y:S02]  /*13df0*/  IMAD.MOV.U32 R67, RZ, RZ, R79 ;  /* 0x000000ffff437224 */ /* 0x000fe400078e004f */
[----:B------:R-:W-:Y:S01]  /*13e00*/  IMAD.MOV.U32 R130, RZ, RZ, R173 ;  /* 0x000000ffff827224 */ /* 0x000fe200078e00ad */
[----:B------:R-:W-:Y:S01]  /*13e10*/  MOV R129, R110 ;  /* 0x0000006e00817202 */ /* 0x000fe20000000f00 */
[----:B------:R-:W-:-:S02]  /*13e20*/  IMAD.MOV.U32 R173, RZ, RZ, R66 ;  /* 0x000000ffffad7224 */ /* 0x000fc400078e0042 */
[----:B------:R-:W-:Y:S01]  /*13e30*/  IMAD.MOV.U32 R156, RZ, RZ, R238 ;  /* 0x000000ffff9c7224 */ /* 0x000fe200078e00ee */
[C---:B------:R-:W-:Y:S08]  /*13e40*/  HMMA.16816.F32 R48, R8.reuse, R18, R48 ;  /* 0x000000120830723c */ /* 0x040ff00000001830 */
[----:B------:R-:W-:Y:S01]  /*13e50*/  HMMA.16816.F32 R44, R8, R30, R44 ;  /* 0x0000001e082c723c */ /* 0x000fe2000000182c */
[----:B---3--:R-:W-:Y:S01]  /*13e60*/  IMAD.MOV.U32 R97, RZ, RZ, R246 ;  /* 0x000000ffff617224 */ /* 0x008fe200078e00f6 */
[----:B------:R-:W-:-:S03]  /*13e70*/  MOV R77, R245 ;  /* 0x000000f5004d7202 */ /* 0x000fc60000000f00 */
[----:B------:R-:W-:Y:S02]  /*13e80*/  IMAD.MOV.U32 R76, RZ, RZ, R97 ;  /* 0x000000ffff4c7224 */ /* 0x000fe400078e0061 */
[----:B----4-:R-:W-:Y:S02]  /*13e90*/  IMAD.MOV.U32 R96, RZ, RZ, R247 ;  /* 0x000000ffff607224 */ /* 0x010fe400078e00f7 */
[----:B------:R-:W-:Y:S01]  /*13ea0*/  IMAD.MOV.U32 R97, RZ, RZ, R244 ;  /* 0x000000ffff617224 */ /* 0x000fe200078e00f4 */
[----:B------:R-:W-:Y:S01]  /*13eb0*/  MOV R94, R76 ;  /* 0x0000004c005e7202 */ /* 0x000fe20000000f00 */
[----:B------:R-:W-:Y:S01]  /*13ec0*/  IMAD.MOV.U32 R87, RZ, RZ, R96 ;  /* 0x000000ffff577224 */ /* 0x000fe200078e0060 */
[----:B------:R2:W5:Y:S01]  /*13ed0*/  LDL.LU R247, [R1+0x80] ;  /* 0x0000800001f77983 */ /* 0x0005620000300800 */
[----:B------:R-:W-:Y:S02]  /*13ee0*/  IMAD.MOV.U32 R95, RZ, RZ, R77 ;  /* 0x000000ffff5f7224 */ /* 0x000fe400078e004d */
        /* <DEDUP_REMOVED lines=8> */
[----:B------:R-:W-:Y:S01]  /*13f70*/  IMAD.MOV.U32 R157, RZ, RZ, R77 ;  /* 0x000000ffff9d7224 */ /* 0x000fe200078e004d */
[----:B------:R-:W-:Y:S01]  /*13f80*/  MOV R215, R95 ;  /* 0x0000005f00d77202 */ /* 0x000fe20000000f00 */
[----:B------:R-:W-:Y:S01]  /*13f90*/  HMMA.16816.F32 R76, R4, R26, R224 ;  /* 0x0000001a044c723c */ /* 0x000fe200000018e0 */
        /* <DEDUP_REMOVED lines=10> */
[C---:B------:R-:W-:Y:S01]  /*14040*/  HMMA.16816.F32 R92, R4.reuse, R22, R220 ;  /* 0x00000016045c723c */ /* 0x040fe200000018dc */
[----:B------:R-:W-:Y:S01]  /*14050*/  IMAD.MOV.U32 R97, RZ, RZ, R239 ;  /* 0x000000ffff617224 */ /* 0x000fe200078e00ef */
[----:B------:R2:W5:Y:S04]  /*14060*/  LDL.LU R244, [R1+0x74] ;  /* 0x0000740001f47983 */ /* 0x0005680000300800 */
[----:B------:R2:W5:Y:S01]  /*14070*/  LDL.LU R243, [R1+0x70] ;  /* 0x0000700001f37983 */ /* 0x0005620000300800 */
[----:B------:R-:W-:Y:S01]  /*14080*/  MOV R221, R109 ;  /* 0x0000006d00dd7202 */ /* 0x000fe20000000f00 */
[----:B------:R-:W-:Y:S01]  /*14090*/  IMAD.MOV.U32 R222, RZ, RZ, R84 ;  /* 0x000000ffffde7224 */ /* 0x000fe200078e0054 */
[C---:B------:R-:W-:Y:S01]  /*140a0*/  HMMA.16816.F32 R108, R4.reuse, R18, R216 ;  /* 0x00000012046c723c */ /* 0x040fe200000018d8 */
[----:B------:R-:W-:Y:S01]  /*140b0*/  IMAD.MOV.U32 R223, RZ, RZ, R85 ;  /* 0x000000ffffdf7224 */ /* 0x000fe200078e0055 */
[----:B------:R2:W5:Y:S04]  /*140c0*/  LDL.LU R242, [R1+0x6c] ;  /* 0x00006c0001f27983 */ /* 0x0005680000300800 */
[----:B------:R2:W5:Y:S02]  /*140d0*/  LDL.LU R241, [R1+0x68] ;  /* 0x0000680001f17983 */ /* 0x0005640000300800 */
[----:B------:R-:W-:Y:S02]  /*140e0*/  HMMA.16816.F32 R84, R4, R30, R208 ;  /* 0x0000001e0454723c */ /* 0x000fe400000018d0 */
[----:B------:R2:W5:Y:S04]  /*140f0*/  LDL.LU R240, [R1+0x64] ;  /* 0x0000640001f07983 */ /* 0x0005680000300800 */
[----:B------:R2:W5:Y:S01]  /*14100*/  LDL.LU R239, [R1+0x60] ;  /* 0x0000600001ef7983 */ /* 0x0005620000300800 */
[----:B------:R-:W-:Y:S01]  /*14110*/  FFMA.FTZ R4, R195, c[0x0][0x2d0], -R3 ;  /* 0x0000b400c3047a23 */ /* 0x000fe20000010803 */
[----:B------:R-:W-:Y:S01]  /*14120*/  MOV R7, R225 ;  /* 0x000000e100077202 */ /* 0x000fe20000000f00 */
[----:B------:R-:W-:Y:S01]  /*14130*/  IMAD.MOV.U32 R6, RZ, RZ, R226 ;  /* 0x000000ffff067224 */ /* 0x000fe200078e00e2 */
[----:B------:R-:W-:Y:S01]  /*14140*/  MOV R5, R227 ;  /* 0x000000e300057202 */ /* 0x000fe20000000f00 */
[C---:B------:R-:W-:Y:S01]  /*14150*/  HMMA.16816.F32 R216, R8.reuse, R20, R112 ;  /* 0x0000001408d8723c */ /* 0x040fe20000001870 */
[----:B------:R2:W5:Y:S07]  /*14160*/  LDL.LU R238, [R1+0x5c] ;  /* 0x00005c0001ee7983 */ /* 0x00056e0000300800 */
[----:B------:R-:W-:Y:S01]  /*14170*/  HMMA.16816.F32 R224, R8, R24, R124 ;  /* 0x0000001808e0723c */ /* 0x000fe2000000187c */
[----:B------:R1:W-:Y:S06]  /*14180*/  MUFU.EX2 R24, R4 ;  /* 0x0000000400187308 */ /* 0x0003ec0000000800 */
[----:B------:R-:W-:Y:S01]  /*14190*/  IMAD.MOV.U32 R127, RZ, RZ, R221 ;  /* 0x000000ffff7f7224 */ /* 0x000fe200078e00dd */
[----:B------:R-:W-:Y:S01]  /*141a0*/  MOV R126, R222 ;  /* 0x000000de007e7202 */ /* 0x000fe20000000f00 */
[----:B------:R-:W-:-:S02]  /*141b0*/  IMAD.MOV.U32 R125, RZ, RZ, R223 ;  /* 0x000000ffff7d7224 */ /* 0x000fc400078e00df */
[----:B-1----:R-:W-:-:S04]  /*141c0*/  FFMA.FTZ R4, R193, c[0x0][0x2d0], -R3 ;  /* 0x0000b400c1047a23 */ /* 0x002fc80000010803 */
[----:B------:R1:W3:Y:S01]  /*141d0*/  MUFU.EX2 R25, R4 ;  /* 0x0000000400197308 */ /* 0x0002e20000000800 */
[----:B------:R-:W-:Y:S01]  /*141e0*/  HMMA.16816.F32 R220, R8, R26, R72 ;  /* 0x0000001a08dc723c */ /* 0x000fe20000001848 */
[----:B------:R-:W-:Y:S01]  /*141f0*/  MOV R124, R212 ;  /* 0x000000d4007c7202 */ /* 0x000fe20000000f00 */
[--C-:B-1----:R-:W-:Y:S02]  /*14200*/  FFMA.FTZ R4, R191, c[0x0][0x2d0], -R3.reuse ;  /* 0x0000b400bf047a23 */ /* 0x102fe40000010803 */
[----:B------:R-:W-:-:S04]  /*14210*/  FFMA.FTZ R3, R194, c[0x0][0x2d0], -R3 ;  /* 0x0000b400c2037a23 */ /* 0x000fc80000010803 */
[----:B------:R1:W-:Y:S01]  /*14220*/  MUFU.EX2 R26, R3 ;  /* 0x00000003001a7308 */ /* 0x0003e20000000800 */
[----:B------:R-:W-:Y:S01]  /*14230*/  IMAD.MOV.U32 R73, RZ, RZ, R213 ;  /* 0x000000ffff497224 */ /* 0x000fe200078e00d5 */
[----:B------:R-:W-:Y:S01]  /*14240*/  MOV R74, R214 ;  /* 0x000000d6004a7202 */ /* 0x000fe20000000f00 */
[----:B------:R-:W-:Y:S02]  /*14250*/  IMAD.MOV.U32 R75, RZ, RZ, R215 ;  /* 0x000000ffff4b7224 */ /* 0x000fe400078e00d7 */
[----:B------:R-:W-:Y:S01]  /*14260*/  HMMA.16816.F32 R212, R8, R22, R68 ;  /* 0x0000001608d4723c */ /* 0x000fe20000001844 */
[----:B-1----:R-:W-:-:S04]  /*14270*/  FFMA.FTZ R3, R252, c[0x0][0x2d0], -R0 ;  /* 0x0000b400fc037a23 */ /* 0x002fc80000010800 */
[----:B------:R1:W-:Y:S03]  /*14280*/  MUFU.EX2 R20, R3 ;  /* 0x0000000300147308 */ /* 0x0003e60000000800 */
[----:B------:R-:W-:Y:S01]  /*14290*/  HMMA.16816.F32 R208, R8, R16, R116 ;  /* 0x0000001008d0723c */ /* 0x000fe20000001874 */
[----:B-1----:R-:W-:-:S04]  /*142a0*/  FFMA.FTZ R3, R190, c[0x0][0x2d0], -R0 ;  /* 0x0000b400be037a23 */ /* 0x002fc80000010800 */
[----:B------:R1:W4:Y:S02]  /*142b0*/  MUFU.EX2 R22, R3 ;  /* 0x0000000300167308 */ /* 0x0003240000000800 */
[--C-:B-1----:R-:W-:Y:S02]  /*142c0*/  FFMA.FTZ R3, R189, c[0x0][0x2d0], -R0.reuse ;  /* 0x0000b400bd037a23 */ /* 0x102fe40000010800 */
[----:B------:R-:W-:-:S04]  /*142d0*/  FFMA.FTZ R0, R188, c[0x0][0x2d0], -R0 ;  /* 0x0000b400bc007a23 */ /* 0x000fc80000010800 */
[----:B------:R-:W-:Y:S01]  /*142e0*/  MUFU.EX2 R23, R3 ;  /* 0x0000000300177308 */ /* 0x000fe20000000800 */
[----:B------:R-:W-:Y:S07]  /*142f0*/  HMMA.16816.F32 R116, R8, R28, R204 ;  /* 0x0000001c0874723c */ /* 0x000fee00000018cc */
[----:B------:R-:W1:Y:S01]  /*14300*/  MUFU.EX2 R27, R4 ;  /* 0x00000004001b7308 */ /* 0x000e620000000800 */
[----:B------:R-:W-:Y:S01]  /*14310*/  IMAD.MOV.U32 R194, RZ, RZ, R81 ;  /* 0x000000ffffc27224 */ /* 0x000fe200078e0051 */
[----:B------:R-:W-:Y:S01]  /*14320*/  MOV R195, R80 ;  /* 0x0000005000c37202 */ /* 0x000fe20000000f00 */
[----:B------:R-:W-:Y:S05]  /*14330*/  LDSM.16.MT88.4 R188, [R236+0x1900] ;  /* 0x00190000ecbc783b */ /* 0x000fea0000004200 */
[----:B------:R1:W-:Y:S01]  /*14340*/  MUFU.EX2 R21, R0 ;  /* 0x0000000000157308 */ /* 0x0003e20000000800 */
[----:B------:R-:W-:-:S02]  /*14350*/  FADD.FTZ R9, R192, R15 ;  /* 0x0000000fc0097221 */ /* 0x000fc40000010000 */
[----:B------:R-:W-:Y:S01]  /*14360*/  FADD.FTZ R8, R101, R100 ;  /* 0x0000006465087221 */ /* 0x000fe20000010000 */
[----:B------:R-:W-:Y:S01]  /*14370*/  MOV R10, R99 ;  /* 0x00000063000a7202 */ /* 0x000fe20000000f00 */
[----:B------:R-:W-:Y:S01]  /*14380*/  LDSM.16.MT88.4 R204, [R235+0x1900] ;  /* 0x00190000ebcc783b */ /* 0x000fe20000004200 */
[----:B-1----:R-:W-:Y:S01]  /*14390*/  FFMA.FTZ R0, R73, c[0x0][0x2d0], -R13 ;  /* 0x0000b40049007a23 */ /* 0x002fe2000001080d */
[----:B------:R-:W-:Y:S01]  /*143a0*/  MOV R73, R74 ;  /* 0x0000004a00497202 */ /* 0x000fe20000000f00 */
[----:B------:R-:W-:Y:S01]  /*143b0*/  IMAD.MOV.U32 R74, RZ, RZ, R75 ;  /* 0x000000ffff4a7224 */ /* 0x000fe200078e004b */
[----:B------:R-:W-:Y:S01]  /*143c0*/  MOV R75, R124 ;  /* 0x0000007c004b7202 */ /* 0x000fe20000000f00 */
[----:B------:R-:W-:Y:S01]  /*143d0*/  IMAD.MOV.U32 R124, RZ, RZ, R125 ;  /* 0x000000ffff7c7224 */ /* 0x000fe200078e007d */
[----:B------:R-:W-:Y:S01]  /*143e0*/  MOV R125, R126 ;  /* 0x0000007e007d7202 */ /* 0x000fe20000000f00 */
[----:B------:R1:W-:Y:S01]  /*143f0*/  MUFU.EX2 R17, R0 ;  /* 0x0000000000117308 */ /* 0x0003e20000000800 */
        /* <DEDUP_REMOVED lines=8> */
[----:B-1----:R-:W-:Y:S01]  /*14480*/  FFMA.FTZ R0, R73, c[0x0][0x2d0], -R13 ;  /* 0x0000b40049007a23 */ /* 0x002fe2000001080d */
[----:B------:R-:W-:Y:S01]  /*14490*/  MOV R73, R74 ;  /* 0x0000004a00497202 */ /* 0x000fe20000000f00 */
[----:B------:R-:W-:Y:S01]  /*144a0*/  IMAD.MOV.U32 R74, RZ, RZ, R75 ;  /* 0x000000ffff4a7224 */ /* 0x000fe200078e004b */
[----:B------:R-:W-:Y:S01]  /*144b0*/  MOV R75, R124 ;  /* 0x0000007c004b7202 */ /* 0x000fe20000000f00 */
[----:B------:R-:W-:Y:S01]  /*144c0*/  IMAD.MOV.U32 R124, RZ, RZ, R125 ;  /* 0x000000ffff7c7224 */ /* 0x000fe200078e007d */
[----:B------:R-:W-:Y:S01]  /*144d0*/  MOV R125, R126 ;  /* 0x0000007e007d7202 */ /* 0x000fe20000000f00 */
[----:B------:R-:W-:Y:S01]  /*144e0*/  IMAD.MOV.U32 R126, RZ, RZ, R5 ;  /* 0x000000ffff7e7224 */ /* 0x000fe200078e0005 */
[----:B------:R1:W1:Y:S01]  /*144f0*/  MUFU.EX2 R18, R0 ;  /* 0x0000000000127308 */ /* 0x0002620000000800 */
        /* <DEDUP_REMOVED lines=8> */
[----:B------:R-:W-:Y:S02]  /*14580*/  IMAD.MOV.U32 R158, RZ, RZ, R159 ;  /* 0x000000ffff9e7224 */ /* 0x000fe400078e009f */
[----:B-1----:R-:W-:Y:S02]  /*14590*/  FFMA.FTZ R0, R73, c[0x0][0x2d0], -R13 ;  /* 0x0000b40049007a23 */ /* 0x002fe4000001080d */
        /* <DEDUP_REMOVED lines=12> */
[----:B------:R1:W-:Y:S01]  /*14660*/  MUFU.EX2 R19, R0 ;  /* 0x0000000000137308 */ /* 0x0003e20000000800 */
[----:B------:R-:W-:Y:S01]  /*14670*/  MOV R157, R158 ;  /* 0x0000009e009d7202 */ /* 0x000fe20000000f00 */
[----:B------:R-:W-:Y:S01]  /*14680*/  IMAD.MOV.U32 R158, RZ, RZ, R159 ;  /* 0x000000ffff9e7224 */ /* 0x000fe200078e009f */
[----:B------:R-:W-:-:S02]  /*14690*/  MOV R159, R129 ;  /* 0x00000081009f7202 */ /* 0x000fc40000000f00 */
[----:B------:R-:W-:Y:S02]  /*146a0*/  MOV R114, R74 ;  /* 0x0000004a00727202 */ /* 0x000fe40000000f00 */
[----:B------:R-:W-:Y:S01]  /*146b0*/  MOV R130, R131 ;  /* 0x0000008300827202 */ /* 0x000fe20000000f00 */
[----:B------:R-:W-:Y:S01]  /*146c0*/  IMAD.MOV.U32 R131, RZ, RZ, R173 ;  /* 0x000000ffff837224 */ /* 0x000fe200078e00ad */
[----:B------:R-:W-:Y:S01]  /*146d0*/  MOV R173, R232 ;  /* 0x000000e800ad7202 */ /* 0x000fe20000000f00 */
[----:B------:R-:W-:Y:S01]  /*146e0*/  IMAD.MOV.U32 R115, RZ, RZ, R75 ;  /* 0x000000ffff737224 */ /* 0x000fe200078e004b */
[----:B------:R-:W-:Y:S01]  /*146f0*/  MOV R72, R124 ;  /* 0x0000007c00487202 */ /* 0x000fe20000000f00 */
[----:B------:R-:W-:Y:S02]  /*14700*/  IMAD.MOV.U32 R124, RZ, RZ, R5 ;  /* 0x000000ffff7c7224 */ /* 0x000fe400078e0005 */
[----:B-1----:R-:W-:Y:S01]  /*14710*/  FFMA.FTZ R0, R73, c[0x0][0x2d0], -R13 ;  /* 0x0000b40049007a23 */ /* 0x002fe2000001080d */
[----:B------:R-:W-:Y:S01]  /*14720*/  MOV R73, R6 ;  /* 0x0000000600497202 */ /* 0x000fe20000000f00 */
[----:B------:R-:W-:Y:S01]  /*14730*/  IMAD.MOV.U32 R74, RZ, RZ, R7 ;  /* 0x000000ffff4a7224 */ /* 0x000fe200078e0007 */
[----:B------:R-:W-:Y:S01]  /*14740*/  MOV R75, R156 ;  /* 0x0000009c004b7202 */ /* 0x000fe20000000f00 */
[----:B------:R1:W-:Y:S01]  /*14750*/  MUFU.EX2 R16, R0 ;  /* 0x0000000000107308 */ /* 0x0003e20000000800 */
[----:B------:R-:W-:Y:S01]  /*14760*/  IMAD.MOV.U32 R5, RZ, RZ, R157 ;  /* 0x000000ffff057224 */ /* 0x000fe200078e009d */
[----:B------:R-:W-:Y:S01]  /*14770*/  MOV R6, R158 ;  /* 0x0000009e00067202 */ /* 0x000fe20000000f00 */
[----:B------:R-:W-:-:S02]  /*14780*/  IMAD.MOV.U32 R7, RZ, RZ, R159 ;  /* 0x000000ffff077224 */ /* 0x000fc400078e009f */
[----:B------:R-:W-:Y:S01]  /*14790*/  IMAD.MOV.U32 R129, RZ, RZ, R130 ;  /* 0x000000ffff817224 */ /* 0x000fe200078e0082 */
[----:B------:R-:W2:Y:S01]  /*147a0*/  LDSM.16.MT88.4 R156, [R233+0x1900] ;  /* 0x00190000e99c783b */ /* 0x000ea20000004200 */
[----:B------:R-:W-:Y:S01]  /*147b0*/  MOV R130, R131 ;  /* 0x0000008300827202 */ /* 0x000fe20000000f00 */
[----:B------:R-:W-:Y:S01]  /*147c0*/  IMAD.MOV.U32 R131, RZ, RZ, R173 ;  /* 0x000000ffff837224 */ /* 0x000fe200078e00ad */
[----:B------:R-:W-:Y:S01]  /*147d0*/  MOV R173, R174 ;  /* 0x000000ae00ad7202 */ /* 0x000fe20000000f00 */
[----:B------:R-:W-:Y:S02]  /*147e0*/  IMAD.MOV.U32 R174, RZ, RZ, R132 ;  /* 0x000000ffffae7224 */ /* 0x000fe400078e0084 */
[----:B-1----:R-:W-:-:S04]  /*147f0*/  FFMA.FTZ R0, R114, c[0x0][0x2d0], -R12 ;  /* 0x0000b40072007a23 */ /* 0x002fc8000001080c */
[----:B------:R1:W-:Y:S01]  /*14800*/  MUFU.EX2 R13, R0 ;  /* 0x00000000000d7308 */ /* 0x0003e20000000800 */
[----:B------:R-:W-:Y:S02]  /*14810*/  IMAD.MOV.U32 R112, RZ, RZ, R72 ;  /* 0x000000ffff707224 */ /* 0x000fe400078e0048 */
[----:B------:R-:W-:Y:S01]  /*14820*/  FFMA.FTZ R3, R115, c[0x0][0x2d0], -R12 ;  /* 0x0000b40073037a23 */ /* 0x000fe2000001080c */
[----:B------:R-:W-:Y:S01]  /*14830*/  MOV R115, R75 ;  /* 0x0000004b00737202 */ /* 0x000fe20000000f00 */
[----:B------:R-:W-:Y:S02]  /*14840*/  IMAD.MOV.U32 R114, RZ, RZ, R74 ;  /* 0x000000ffff727224 */ /* 0x000fe400078e004a */
[----:B-1----:R-:W-:Y:S01]  /*14850*/  FFMA.FTZ R0, R129, c[0x0][0x2d0], -R12 ;  /* 0x0000b40081007a23 */ /* 0x002fe2000001080c */
[----:B------:R-:W-:Y:S01]  /*14860*/  MOV R129, R130 ;  /* 0x0000008200817202 */ /* 0x000fe20000000f00 */
[----:B------:R-:W-:Y:S01]  /*14870*/  IMAD.MOV.U32 R130, RZ, RZ, R131 ;  /* 0x000000ffff827224 */ /* 0x000fe200078e0083 */
[----:B------:R-:W-:Y:S01]  /*14880*/  MOV R131, R173 ;  /* 0x000000ad00837202 */ /* 0x000fe20000000f00 */
[----:B------:R-:W-:Y:S01]  /*14890*/  IMAD.MOV.U32 R173, RZ, RZ, R174 ;  /* 0x000000ffffad7224 */ /* 0x000fe200078e00ae */
[----:B------:R-:W-:Y:S01]  /*148a0*/  MOV R174, R67 ;  /* 0x0000004300ae7202 */ /* 0x000fe20000000f00 */
[----:B------:R-:W-:Y:S01]  /*148b0*/  IMAD.MOV.U32 R67, RZ, RZ, R172 ;  /* 0x000000ffff437224 */ /* 0x000fe200078e00ac */
[----:B------:R-:W-:-:S02]  /*148c0*/  MOV R172, R14 ;  /* 0x0000000e00ac7202 */ /* 0x000fc40000000f00 */
[----:B------:R1:W1:Y:S01]  /*148d0*/  MUFU.EX2 R14, R0 ;  /* 0x00000000000e7308 */ /* 0x0002620000000800 */
        /* <DEDUP_REMOVED lines=12> */
[----:B------:R1:W-:Y:S01]  /*149a0*/  MUFU.EX2 R12, R3 ;  /* 0x00000003000c7308 */ /* 0x0003e20000000800 */
[----:B------:R-:W-:Y:S01]  /*149b0*/  MOV R113, R73 ;  /* 0x0000004900717202 */ /* 0x000fe20000000f00 */
[----:B------:R-:W-:Y:S01]  /*149c0*/  IMAD.MOV.U32 R73, RZ, RZ, R129 ;  /* 0x000000ffff497224 */ /* 0x000fe200078e0081 */
[----:B------:R-:W-:Y:S01]  /*149d0*/  MOV R114, R82 ;  /* 0x0000005200727202 */ /* 0x000fe20000000f00 */
[----:B------:R-:W-:Y:S01]  /*149e0*/  IMAD.MOV.U32 R71, RZ, RZ, R115 ;  /* 0x000000ffff477224 */ /* 0x000fe200078e0073 */
[----:B------:R-:W-:Y:S01]  /*149f0*/  MOV R130, R67 ;  /* 0x0000004300827202 */ /* 0x000fe20000000f00 */
[----:B------:R-:W-:Y:S01]  /*14a00*/  IMAD.MOV.U32 R30, RZ, RZ, R125 ;  /* 0x000000ffff1e7224 */ /* 0x000fe200078e007d */
[----:B------:R-:W-:Y:S01]  /*14a10*/  MOV R31, R124 ;  /* 0x0000007c001f7202 */ /* 0x000fe20000000f00 */
[----:B------:R2:W2:Y:S01]  /*14a20*/  MUFU.EX2 R15, R0 ;  /* 0x00000000000f7308 */ /* 0x0004a20000000800 */
[----:B------:R-:W-:Y:S01]  /*14a30*/  IMAD.MOV.U32 R82, RZ, RZ, R83 ;  /* 0x000000ffff527224 */ /* 0x000fe200078e0053 */
[----:B------:R-:W-:Y:S01]  /*14a40*/  MOV R131, R175 ;  /* 0x000000af00837202 */ /* 0x000fe20000000f00 */
[----:B------:R-:W-:Y:S01]  /*14a50*/  IMAD.MOV.U32 R129, RZ, RZ, R174 ;  /* 0x000000ffff817224 */ /* 0x000fe200078e00ae */
[----:B------:R-:W-:Y:S01]  /*14a60*/  MOV R83, R128 ;  /* 0x0000008000537202 */ /* 0x000fe20000000f00 */
[----:B------:R-:W-:Y:S01]  /*14a70*/  IMAD.MOV.U32 R67, RZ, RZ, R172 ;  /* 0x000000ffff437224 */ /* 0x000fe200078e00ac */
[----:B------:R-:W-:Y:S01]  /*14a80*/  MOV R100, R126 ;  /* 0x0000007e00647202 */ /* 0x000fe20000000f00 */
[----:B------:R-:W4:Y:S01]  /*14a90*/  LDSM.16.MT88.4 R172, [R234+0x1900] ;  /* 0x00190000eaac783b */ /* 0x000f220000004200 */
[----:B-1----:R-:W-:Y:S01]  /*14aa0*/  IMAD.MOV.U32 R3, RZ, RZ, R82 ;  /* 0x000000ffff037224 */ /* 0x002fe200078e0052 */
[----:B------:R-:W-:Y:S01]  /*14ab0*/  MOV R112, R72 ;  /* 0x0000004800707202 */ /* 0x000fe20000000f00 */
[----:B------:R-:W-:Y:S01]  /*14ac0*/  IMAD.MOV.U32 R70, RZ, RZ, R113 ;  /* 0x000000ffff467224 */ /* 0x000fe200078e0071 */
[----:B------:R-:W-:Y:S01]  /*14ad0*/  MOV R72, R130 ;  /* 0x0000008200487202 */ /* 0x000fe20000000f00 */
[----:B------:R-:W-:-:S02]  /*14ae0*/  IMAD.MOV.U32 R113, RZ, RZ, R73 ;  /* 0x000000ffff717224 */ /* 0x000fc400078e0049 */
[----:B------:R-:W-:Y:S01]  /*14af0*/  IMAD.MOV.U32 R101, RZ, RZ, R127 ;  /* 0x000000ffff657224 */ /* 0x000fe200078e007f */
[----:B------:R-:W-:Y:S01]  /*14b00*/  MOV R193, R7 ;  /* 0x0000000700c17202 */ /* 0x000fe20000000f00 */
[----:B------:R-:W-:Y:S01]  /*14b10*/  IMAD.MOV.U32 R192, RZ, RZ, R6 ;  /* 0x000000ffffc07224 */ /* 0x000fe200078e0006 */
[----:B--2---:R-:W-:Y:S01]  /*14b20*/  MOV R0, R83 ;  /* 0x0000005300007202 */ /* 0x004fe20000000f00 */
[----:B------:R1:W5:Y:S01]  /*14b30*/  LDL.LU R237, [R1+0x58] ;  /* 0x0000580001ed7983 */ /* 0x0003620000300800 */
[----:B------:R-:W-:-:S03]  /*14b40*/  IMAD.MOV.U32 R115, RZ, RZ, R129 ;  /* 0x000000ffff737224 */ /* 0x000fc600078e0081 */
[----:B------:R-:W2:Y:S01]  /*14b50*/  LDSM.16.MT88.4 R80, [R233+0x3900] ;  /* 0x00390000e950783b */ /* 0x000ea20000004200 */
[----:B------:R-:W-:Y:S01]  /*14b60*/  IMAD.MOV.U32 R73, RZ, RZ, R131 ;  /* 0x000000ffff497224 */ /* 0x000fe200078e0083 */
[----:B---3--:R-:W-:Y:S02]  /*14b70*/  F2FP.PACK_AB R128, R25, R24 ;  /* 0x000000181980723e */ /* 0x008fe400000000ff */
[----:B----4-:R-:W-:Y:S02]  /*14b80*/  F2FP.PACK_AB R129, R22, R20 ;  /* 0x000000141681723e */ /* 0x010fe400000000ff */
[----:B------:R-:W-:Y:S02]  /*14b90*/  F2FP.PACK_AB R130, R26, R27 ;  /* 0x0000001b1a82723e */ /* 0x000fe400000000ff */
[----:B------:R-:W-:Y:S02]  /*14ba0*/  F2FP.PACK_AB R124, R18, R17 ;  /* 0x00000011127c723e */ /* 0x000fe400000000ff */
[----:B------:R-:W-:-:S02]  /*14bb0*/  F2FP.PACK_AB R125, R14, R13 ;  /* 0x0000000d0e7d723e */ /* 0x000fc400000000ff */
[----:B------:R-:W-:Y:S02]  /*14bc0*/  F2FP.PACK_AB R126, R16, R19 ;  /* 0x00000013107e723e */ /* 0x000fe400000000ff */
[----:B------:R-:W-:Y:S02]  /*14bd0*/  F2FP.PACK_AB R127, R15, R12 ;  /* 0x0000000c0f7f723e */ /* 0x000fe400000000ff */
[----:B------:R-:W-:Y:S01]  /*14be0*/  MOV R29, R72 ;  /* 0x00000048001d7202 */ /* 0x000fe20000000f00 */
[----:B------:R-:W-:Y:S01]  /*14bf0*/  FADD.FTZ R0, R0, R9 ;  /* 0x0000000900007221 */ /* 0x000fe20000010000 */
[----:B------:R-:W-:Y:S01]  /*14c00*/  F2FP.PACK_AB R131, R21, R23 ;  /* 0x000000171583723e */ /* 0x000fe200000000ff */
[----:B------:R-:W-:Y:S01]  /*14c10*/  FADD.FTZ R11, R70, R69 ;  /* 0x00000045460b7221 */ /* 0x000fe20000010000 */
[----:B------:R-:W-:Y:S01]  /*14c20*/  MOV R68, R114 ;  /* 0x0000007200447202 */ /* 0x000fe20000000f00 */
[-C--:B------:R-:W-:Y:S01]  /*14c30*/  HMMA.16816.F32 R144, R124, R156.reuse, R144 ;  /* 0x0000009c7c90723c */ /* 0x080fe20000001890 */
[----:B------:R1:W5:Y:S07]  /*14c40*/  LDL.LU R232, [R1+0x54] ;  /* 0x0000540001e87983 */ /* 0x00036e0000300800 */
[----:B------:R-:W-:Y:S08]  /*14c50*/  HMMA.16816.F32 R148, R128, R156, R148 ;  /* 0x0000009c8094723c */ /* 0x000ff00000001894 */
[----:B------:R-:W-:Y:S01]  /*14c60*/  HMMA.16816.F32 R152, R124, R158, R152 ;  /* 0x0000009e7c98723c */ /* 0x000fe20000001898 */
[----:B------:R-:W-:-:S07]  /*14c70*/  IMAD.MOV.U32 R28, RZ, RZ, R73 ;  /* 0x000000ffff1c7224 */ /* 0x000fce00078e0049 */
[-C--:B------:R-:W-:Y:S08]  /*14c80*/  HMMA.16816.F32 R160, R128, R172.reuse, R160 ;  /* 0x000000ac80a0723c */ /* 0x080ff000000018a0 */
[C---:B------:R-:W-:Y:S08]  /*14c90*/  HMMA.16816.F32 R164, R124.reuse, R172, R164 ;  /* 0x000000ac7ca4723c */ /* 0x040ff000000018a4 */
[----:B------:R-:W-:Y:S08]  /*14ca0*/  HMMA.16816.F32 R168, R124, R174, R168 ;  /* 0x000000ae7ca8723c */ /* 0x000ff000000018a8 */
[-C--:B------:R-:W-:Y:S08]  /*14cb0*/  HMMA.16816.F32 R176, R128, R188.reuse, R176 ;  /* 0x000000bc80b0723c */ /* 0x080ff000000018b0 */
[C---:B------:R-:W-:Y:S08]  /*14cc0*/  HMMA.16816.F32 R180, R124.reuse, R188, R180 ;  /* 0x000000bc7cb4723c */ /* 0x040ff000000018b4 */
[----:B------:R-:W-:Y:S01]  /*14cd0*/  HMMA.16816.F32 R184, R124, R190, R184 ;  /* 0x000000be7cb8723c */ /* 0x000fe200000018b8 */
[----:B------:R-:W-:Y:S01]  /*14ce0*/  MOV R70, R112 ;  /* 0x0000007000467202 */ /* 0x000fe20000000f00 */
[----:B------:R-:W-:Y:S01]  /*14cf0*/  IMAD.MOV.U32 R252, RZ, RZ, R115 ;  /* 0x000000fffffc7224 */ /* 0x000fe200078e0073 */
[----:B------:R1:W5:Y:S05]  /*14d00*/  LDL.LU R132, [R1+0x50] ;  /* 0x0000500001847983 */ /* 0x00036a0000300800 */
[----:B------:R-:W-:Y:S07]  /*14d10*/  HMMA.16816.F32 R156, R128, R158, R40 ;  /* 0x0000009e809c723c */ /* 0x000fee0000001828 */
[----:B------:R-:W-:-:S02]  /*14d20*/  MOV R41, R5 ;  /* 0x0000000500297202 */ /* 0x000fc40000000f00 */
[----:B------:R-:W3:Y:S01]  /*14d30*/  LDSM.16.MT88.4 R4, [R235+0x3900] ;  /* 0x00390000eb04783b */ /* 0x000ee20000004200 */
[----:B------:R-:W-:Y:S01]  /*14d40*/  HMMA.16816.F32 R172, R128, R174, R36 ;  /* 0x000000ae80ac723c */ /* 0x000fe20000001824 */
[----:B------:R-:W-:Y:S01]  /*14d50*/  MOV R43, R74 ;  /* 0x0000004a002b7202 */ /* 0x000fe20000000f00 */
[----:B------:R-:W-:-:S05]  /*14d60*/  IMAD.MOV.U32 R42, RZ, RZ, R75 ;  /* 0x000000ffff2a7224 */ /* 0x000fca00078e004b */
[----:B------:R-:W-:Y:S01]  /*14d70*/  IMAD.MOV.U32 R38, RZ, RZ, R96 ;  /* 0x000000ffff267224 */ /* 0x000fe200078e0060 */
[----:B--2---:R-:W-:Y:S01]  /*14d80*/  HMMA.16816.F32 R72, R124, R80, R52 ;  /* 0x000000507c48723c */ /* 0x004fe20000001834 */
[----:B------:R-:W-:Y:S01]  /*14d90*/  MOV R39, R97 ;  /* 0x0000006100277202 */ /* 0x000fe20000000f00 */
[----:B------:R-:W-:Y:S01]  /*14da0*/  IMAD.MOV.U32 R40, RZ, RZ, R98 ;  /* 0x000000ffff287224 */ /* 0x000fe200078e0062 */
[----:B------:R-:W-:-:S05]  /*14db0*/  MOV R37, R100 ;  /* 0x0000006400257202 */ /* 0x000fca0000000f00 */
[----:B------:R-:W-:Y:S01]  /*14dc0*/  HMMA.16816.F32 R188, R128, R190, R32 ;  /* 0x000000be80bc723c */ /* 0x000fe20000001820 */
[----:B------:R-:W-:Y:S01]  /*14dd0*/  IMAD.MOV.U32 R54, RZ, RZ, R38 ;  /* 0x000000ffff367224 */ /* 0x000fe200078e0026 */
[----:B------:R-:W-:Y:S01]  /*14de0*/  MOV R55, R39 ;  /* 0x0000002700377202 */ /* 0x000fe20000000f00 */
[----:B------:R-:W-:Y:S01]  /*14df0*/  IMAD.MOV.U32 R36, RZ, RZ, R101 ;  /* 0x000000ffff247224 */ /* 0x000fe200078e0065 */
[----:B------:R-:W2:Y:S01]  /*14e00*/  LDSM.16.MT88.4 R96, [R234+0x3900] ;  /* 0x00390000ea60783b */ /* 0x000ea20000004200 */
[----:B------:R-:W-:Y:S02]  /*14e10*/  FADD.FTZ R3, R3, R54 ;  /* 0x0000003603037221 */ /* 0x000fe40000010000 */
[----:B------:R-:W-:Y:S01]  /*14e20*/  MOV R33, R41 ;  /* 0x0000002900217202 */ /* 0x000fe20000000f00 */
[----:B------:R-:W-:Y:S02]  /*14e30*/  IMAD.MOV.U32 R32, RZ, RZ, R40 ;  /* 0x000000ffff207224 */ /* 0x000fe400078e0028 */
[----:B------:R-:W-:-:S02]  /*14e40*/  FADD.FTZ R10, R10, R3 ;  /* 0x000000030a0a7221 */ /* 0x000fc40000010000 */
[----:B------:R-:W-:Y:S01]  /*14e50*/  FADD.FTZ R9, R33, R0 ;  /* 0x0000000021097221 */ /* 0x000fe20000010000 */
[----:B------:R-:W-:Y:S01]  /*14e60*/  MOV R35, R43 ;  /* 0x0000002b00237202 */ /* 0x000fe20000000f00 */
[----:B------:R-:W-:Y:S02]  /*14e70*/  IMAD.MOV.U32 R34, RZ, RZ, R42 ;  /* 0x000000ffff227224 */ /* 0x000fe400078e002a */
[----:B------:R-:W-:Y:S01]  /*14e80*/  FADD.FTZ R8, R55, R8 ;  /* 0x0000000837087221 */ /* 0x000fe20000010000 */
[----:B------:R-:W-:Y:S01]  /*14e90*/  MOV R41, R29 ;  /* 0x0000001d00297202 */ /* 0x000fe20000000f00 */
[----:B------:R-:W-:Y:S02]  /*14ea0*/  IMAD.MOV.U32 R40, RZ, RZ, R28 ;  /* 0x000000ffff287224 */ /* 0x000fe400078e001c */
[----:B------:R-:W-:Y:S02]  /*14eb0*/  FADD.FTZ R11, R32, R11 ;  /* 0x0000000b200b7221 */ /* 0x000fe40000010000 */
[----:B------:R-:W-:Y:S01]  /*14ec0*/  FADD.FTZ R0, R36, R10 ;  /* 0x0000000a24007221 */ /* 0x000fe20000010000 */
[----:B---3--:R-:W-:Y:S01]  /*14ed0*/  HMMA.16816.F32 R120, R124, R4, R120 ;  /* 0x000000047c78723c */ /* 0x008fe20000001878 */
[----:B------:R-:W-:Y:S01]  /*14ee0*/  FADD.FTZ R9, R37, R9 ;  /* 0x0000000925097221 */ /* 0x000fe20000010000 */
[----:B------:R-:W-:Y:S01]  /*14ef0*/  MOV R39, R31 ;  /* 0x0000001f00277202 */ /* 0x000fe20000000f00 */
[----:B------:R-:W-:Y:S01]  /*14f00*/  IMAD.MOV.U32 R38, RZ, RZ, R30 ;  /* 0x000000ffff267224 */ /* 0x000fe200078e001e */
[----:B------:R-:W-:Y:S01]  /*14f10*/  MOV R31, R70 ;  /* 0x00000046001f7202 */ /* 0x000fe20000000f00 */
[----:B------:R-:W-:-:S03]  /*14f20*/  IMAD.MOV.U32 R69, RZ, RZ, R113 ;  /* 0x000000ffff457224 */ /* 0x000fc600078e0071 */
[----:B------:R-:W-:Y:S01]  /*14f30*/  HMMA.16816.F32 R116, R128, R4, R116 ;  /* 0x000000048074723c */ /* 0x000fe20000001874 */
[----:B------:R-:W-:Y:S01]  /*14f40*/  FADD.FTZ R3, R35, R11 ;  /* 0x0000000b23037221 */ /* 0x000fe20000010000 */
[----:B------:R-:W3:Y:S01]  /*14f50*/  LDSM.16.MT88.4 R112, [R236+0x3900] ;  /* 0x00390000ec70783b */ /* 0x000ee20000004200 */
[----:B------:R-:W-:-:S04]  /*14f60*/  IMAD.MOV.U32 R42, RZ, RZ, R252 ;  /* 0x000000ffff2a7224 */ /* 0x000fc800078e00fc */
[----:B------:R-:W-:Y:S02]  /*14f70*/  FADD.FTZ R4, R34, R8 ;  /* 0x0000000822047221 */ /* 0x000fe40000010000 */
[----:B------:R-:W-:Y:S02]  /*14f80*/  FADD.FTZ R5, R40, R0 ;  /* 0x0000000028057221 */ /* 0x000fe40000010000 */
[----:B------:R-:W-:Y:S01]  /*14f90*/  FADD.FTZ R0, R41, R9 ;  /* 0x0000000929007221 */ /* 0x000fe20000010000 */
[----:B------:R-:W-:Y:S01]  /*14fa0*/  MOV R43, R68 ;  /* 0x00000044002b7202 */ /* 0x000fe20000000f00 */
[----:B------:R-:W-:Y:S01]  /*14fb0*/  FADD.FTZ R8, R38, R4 ;  /* 0x0000000426087221 */ /* 0x000fe20000010000 */
[----:B------:R-:W-:Y:S01]  /*14fc0*/  MOV R29, R66 ;  /* 0x00000042001d7202 */ /* 0x000fe20000000f00 */
[----:B------:R-:W-:Y:S01]  /*14fd0*/  IMAD.MOV.U32 R30, RZ, RZ, R69 ;  /* 0x000000ffff1e7224 */ /* 0x000fe200078e0045 */
[----:B------:R-:W-:Y:S01]  /*14fe0*/  MOV R66, R102 ;  /* 0x0000006600427202 */ /* 0x000fe20000000f00 */
[----:B------:R-:W-:-:S02]  /*14ff0*/  FADD.FTZ R4, R39, R3 ;  /* 0x0000000327047221 */ /* 0x000fc40000010000 */
[----:B------:R-:W-:Y:S02]  /*15000*/  FADD.FTZ R0, R31, R0 ;  /* 0x000000001f007221 */ /* 0x000fe40000010000 */
[----:B------:R-:W-:Y:S02]  /*15010*/  IMAD.MOV.U32 R28, RZ, RZ, R71 ;  /* 0x000000ffff1c7224 */ /* 0x000fe400078e0047 */
[----:B------:R-:W-:Y:S02]  /*15020*/  FADD.FTZ R3, R42, R8 ;  /* 0x000000082a037221 */ /* 0x000fe40000010000 */
[----:B------:R-:W-:Y:S02]  /*15030*/  IMAD.MOV.U32 R252, RZ, RZ, R103 ;  /* 0x000000fffffc7224 */ /* 0x000fe400078e0067 */
        /* <DEDUP_REMOVED lines=40> */
[C---:B------:R-:W-:Y:S01]  /*152c0*/  HMMA.16816.F32 R76, R124.reuse, R82, R76 ;  /* 0x000000527c4c723c */ /* 0x040fe2000000184c */
[----:B------:R4:W-:Y:S07]  /*152d0*/  STL [R1+0x3c], R0 ;  /* 0x00003c0001007387 */ /* 0x0009ee0000100800 */
[C---:B--2---:R-:W-:Y:S08]  /*152e0*/  HMMA.16816.F32 R88, R124.reuse, R96, R88 ;  /* 0x000000607c58723c */ /* 0x044ff00000001858 */
[C---:B------:R-:W-:Y:S08]  /*152f0*/  HMMA.16816.F32 R92, R124.reuse, R98, R92 ;  /* 0x000000627c5c723c */ /* 0x040ff0000000185c */
[----:B---3--:R-:W-:Y:S01]  /*15300*/  HMMA.16816.F32 R104, R124, R112, R104 ;  /* 0x000000707c68723c */ /* 0x008fe20000001868 */
[----:B----4-:R-:W-:-:S07]  /*15310*/  FADD.FTZ R0, R15, R5 ;  /* 0x000000050f007221 */ /* 0x010fce0000010000 */
        /* <DEDUP_REMOVED lines=19> */
[----:B------:R-:W2:Y:S04]  /*15450*/  LDL.LU R135, [R1+0x28] ;  /* 0x0000280001877983 */ /* 0x000ea80000300800 */
[----:B------:R-:W3:Y:S04]  /*15460*/  LDL R136, [R1+0x18] ;  /* 0x0000180001887983 */ /* 0x000ee80000100800 */
[----:B------:R-:W4:Y:S01]  /*15470*/  LDL.LU R67, [R1+0x4c] ;  /* 0x00004c0001437983 */ /* 0x000f220000300800 */
[----:B-----5:R-:W-:Y:S01]  /*15480*/  SHF.R.S32.HI R66, RZ, 0x1f, R132 ;  /* 0x0000001fff427819 */ /* 0x020fe20000011484 */
[C---:B-1----:R-:W-:Y:S01]  /*15490*/  IMAD.SHL.U32 R0, R132.reuse, 0x2, RZ ;  /* 0x0000000284007824 */ /* 0x042fe200078e00ff */
[----:B------:R-:W-:Y:S01]  /*154a0*/  MOV R140, R137 ;  /* 0x00000089008c7202 */ /* 0x000fe20000000f00 */
[----:B------:R-:W-:Y:S01]  /*154b0*/  IMAD.MOV.U32 R141, RZ, RZ, R2 ;  /* 0x000000ffff8d7224 */ /* 0x000fe200078e0002 */
[----:B------:R-:W-:Y:S01]  /*154c0*/  SHF.L.U64.HI R3, R132, 0x1, R66 ;  /* 0x0000000184037819 */ /* 0x000fe20000010242 */
[----:B------:R-:W-:Y:S01]  /*154d0*/  IMAD.MOV.U32 R132, RZ, RZ, R138 ;  /* 0x000000ffff847224 */ /* 0x000fe200078e008a */
[----:B------:R-:W-:-:S02]  /*154e0*/  ULDC UR6, c[0x0][0x210] ;  /* 0x0000840000067ab9 */ /* 0x000fc40000000800 */
[----:B------:R-:W-:Y:S01]  /*154f0*/  ULDC UR4, c[0x0][0x1e8] ;  /* 0x00007a0000047ab9 */ /* 0x000fe20000000800 */
[----:B------:R-:W-:Y:S01]  /*15500*/  STL [R1+0x14], R3 ;  /* 0x0000140301007387 */ /* 0x000fe20000100800 */
[----:B------:R-:W-:Y:S02]  /*15510*/  ULEA.HI.SX32 UR8, UR8, 0xfffffffe, 0x1a ;  /* 0xfffffffe08087891 */ /* 0x000fe4000f8fd23f */
[----:B------:R-:W-:Y:S01]  /*15520*/  UIMAD UR6, UR16, UR6, URZ ;  /* 0x00000006100672a4 */ /* 0x000fe2000f8e023f */
[----:B------:R2:W-:Y:S01]  /*15530*/  STL [R1+0x10], R0 ;  /* 0x0000100001007387 */ /* 0x0005e20000100800 */
[----:B------:R-:W-:Y:S02]  /*15540*/  UIMAD UR4, UR16, UR4, URZ ;  /* 0x00000004100472a4 */ /* 0x000fe4000f8e023f */
[----:B------:R-:W-:Y:S02]  /*15550*/  ULDC.64 UR20, c[0x0][0x118] ;  /* 0x0000460000147ab9 */ /* 0x000fe40000000a00 */
[----:B------:R-:W-:Y:S01]  /*15560*/  ULDC.64 UR14, c[0x0][0x118] ;  /* 0x00004600000e7ab9 */ /* 0x000fe20000000a00 */
[C---:B--2---:R-:W-:Y:S01]  /*15570*/  IMAD.SHL.U32 R0, R135.reuse, 0x2, RZ ;  /* 0x0000000287007824 */ /* 0x044fe200078e00ff */
[----:B----4-:R-:W-:-:S05]  /*15580*/  SHF.L.U64.HI R3, R135, 0x1, R67 ;  /* 0x0000000187037819 */ /* 0x010fca0000010243 */
[----:B------:R1:W-:Y:S04]  /*15590*/  STL [R1+0xc], R3 ;  /* 0x00000c0301007387 */ /* 0x0003e80000100800 */
[----:B------:R3:W-:Y:S01]  /*155a0*/  STL [R1+0x8], R0 ;  /* 0x0000080001007387 */ /* 0x0007e20000100800 */
[----:B-1----:R-:W-:Y:S02]  /*155b0*/  MOV R3, R139 ;  /* 0x0000008b00037202 */ /* 0x002fe40000000f00 */
[----:B---3--:R-:W-:-:S05]  /*155c0*/  IADD3 R0, R136, 0x100, RZ ;  /* 0x0000010088007810 */ /* 0x008fca0007ffe0ff */
[----:B------:R1:W-:Y:S01]  /*155d0*/  STL [R1+0x4], R0 ;  /* 0x0000040001007387 */ /* 0x0003e20000100800 */
[----:B------:R-:W-:Y:S05]  /*155e0*/  BRA `(.L_x_906) ;  /* 0x0000046000007947 */ /* 0x000fea0003800000 */
.L_x_908:
[----:B------:R-:W2:Y:S01]  /*155f0*/  LDL R12, [R1+0x48] ;  /* 0x00004800010c7983 */ /* 0x000ea20000100800 */
[----:B------:R-:W-:Y:S01]  /*15600*/  IMAD.MOV.U32 R2, RZ, RZ, c[0x0][0x2b8] ;  /* 0x0000ae00ff027624 */ /* 0x000fe200078e00ff */
[----:B------:R-:W-:Y:S01]  /*15610*/  ULEA UR7, UR8, UR19, 0x6 ;  /* 0x0000001308077291 */ /* 0x000fe2000f8e303f */
[----:B------:R-:W-:Y:S01]  /*15620*/  IMAD.MOV.U32 R7, RZ, RZ, RZ ;  /* 0x000000ffff077224 */ /* 0x000fe200078e00ff */
[----:B------:R-:W3:Y:S02]  /*15630*/  LDL R39, [R1+0x10] ;  /* 0x0000100001277983 */ /* 0x000ee40000100800 */
[----:B------:R-:W-:Y:S02]  /*15640*/  ISETP.NE.AND P3, PT, R2, 0x1, PT ;  /* 0x000000010200780c */ /* 0x000fe40003f65270 */
[----:B------:R-:W4:Y:S01]  /*15650*/  LDL R38, [R1+0x8] ;  /* 0x0000080001267983 */ /* 0x000f220000100800 */
[----:B------:R-:W-:Y:S03]  /*15660*/  IMAD.U32 R2, RZ, RZ, UR7 ;  /* 0x00000007ff027e24 */ /* 0x000fe6000f8e00ff */
        /* <DEDUP_REMOVED lines=42> */
[----:B------:R1:W-:Y:S03]  /*15910*/  LDGSTS.E.BYPASS.LTC128B.128 [R35+0x4100], [R8.64], !P5 ;  /* 0x0410000008237fae */ /* 0x0003e6000e901d4e */
[--C-:B--2---:R-:W-:Y:S01]  /*15920*/  IMAD.X R5, R13, 0x1, R37.reuse, P0 ;  /* 0x000000010d057824 */ /* 0x104fe200000e0625 */
[----:B------:R2:W-:Y:S01]  /*15930*/  LDGSTS.E.BYPASS.LTC128B.128 [R35+0x6100], [R6.64], !P4 ;  /* 0x0610000006237fae */ /* 0x0005e2000e101d4e */
[-C--:B------:R-:W-:Y:S02]  /*15940*/  IADD3 R12, P0, R12, R38.reuse, RZ ;  /* 0x000000260c0c7210 */ /* 0x080fe40007f1e0ff */
[-C--:B------:R-:W-:Y:S01]  /*15950*/  IADD3 R10, P3, R11, R39.reuse, RZ ;  /* 0x000000270b0a7210 */ /* 0x080fe20007f7e0ff */
[----:B------:R4:W-:Y:S02]  /*15960*/  LDGSTS.E.BYPASS.LTC128B.128 [R35+0x4900], [R4.64], !P5 ;  /* 0x0490000004237fae */ /* 0x0009e4000e901d4e */
[--C-:B------:R-:W-:Y:S05]  /*15970*/  IMAD.X R13, R13, 0x1, R36.reuse, P0 ;  /* 0x000000010d0d7824 */ /* 0x100fea00000e0624 */
        /* <DEDUP_REMOVED lines=13> */
.L_x_906:
        /* <DEDUP_REMOVED lines=369> */
.L_x_907:
        /* <DEDUP_REMOVED lines=868> */
.L_x_905:
        /* <DEDUP_REMOVED lines=183> */
[----:B-----5:R-:W-:Y:S02]  /*1b310*/  @P1 FFMA.FTZ R63, R3, R137, R7 ;  /* 0x00000089033f1223 */ /* 0x020fe40000010007 */
[----:B------:R-:W-:Y:S02]  /*1b320*/  @P0 FFMA.FTZ R64, R0, R2, R4 ;  /* 0x0000000200400223 */ /* 0x000fe40000010004 */
.L_x_851:
        /* <DEDUP_REMOVED lines=116> */
[----:B------:R-:W-:-:S02]  /*1ba70*/  F2FP.PACK_AB R9, R131, R130 ;  /* 0x000000828309723e */ /* 0x000fc400000000ff */
        /* <DEDUP_REMOVED lines=81> */
.L_x_910:
        /* <DEDUP_REMOVED lines=23> */
[----:B------:R-:W-:Y:S01]  /*1c100*/  UIMAD.WIDE.U32 UR18, UR16, UR4, UR18 ;  /* 0x00000004101272a5 */ /* 0x000fe2000f8e0012 */
[----:B------:R-:W-:Y:S01]  /*1c110*/  LOP3.LUT P0, RZ, R5, 0x3, RZ, 0xc0, !PT ;  /* 0x0000000305ff7812 */ /* 0x000fe2000780c0ff */
[----:B------:R-:W-:Y:S01]  /*1c120*/  IMAD R2, R4, 0x8, R2 ;  /* 0x0000000804027824 */ /* 0x000fe200078e0202 */
[----:B------:R-:W-:Y:S01]  /*1c130*/  UIMAD UR6, UR16, UR5, UR6 ;  /* 0x00000005100672a4 */ /* 0x000fe2000f8e0206 */
[----:B------:R-:W-:Y:S01]  /*1c140*/  IMAD R15, R3, 0x10, R0 ;  /* 0x00000010030f7824 */ /* 0x000fe200078e0200 */
[----:B------:R-:W-:Y:S01]  /*1c150*/  USEL UR24, UR24, URZ, !UP1 ;  /* 0x0000003f18187287 */ /* 0x000fe2000c800000 */
[-C--:B------:R-:W-:Y:S01]  /*1c160*/  LEA.HI R4, R65, R66.reuse, RZ, 0x3 ;  /* 0x0000004241047211 */ /* 0x080fe200078f18ff */
        /* <DEDUP_REMOVED lines=21> */
[----:B-----5:R-:W-:Y:S01]  /*1c2c0*/  IMAD R17, R17, c[0x0][0x4e8], RZ ;  /* 0x00013a0011117a24 */ /* 0x020fe200078e02ff */
[----:B------:R-:W-:Y:S01]  /*1c2d0*/  BSSY B0, `(.L_x_911) ;  /* 0x0000069000007945 */ /* 0x000fe20003800000 */
        /* <DEDUP_REMOVED lines=10> */
[----:B------:R-:W-:Y:S01]  /*1c380*/  UIMAD UR6, UR12, UR7, UR6 ;  /* 0x000000070c0672a4 */ /* 0x000fe2000f8e0206 */
[----:B------:R-:W-:Y:S01]  /*1c390*/  ISETP.GE.OR P2, PT, R15, R17, P0 ;  /* 0x000000110f00720c */ /* 0x000fe20000746670 */
        /* <DEDUP_REMOVED lines=92> */
.L_x_912:
[----:B--234-:R-:W-:Y:S05]  /*1c960*/  BSYNC B0 ;  /* 0x0000000000007941 */ /* 0x01cfea0003800000 */
.L_x_911:
        /* <DEDUP_REMOVED lines=16> */
.L_x_914:
[----:B------:R-:W-:Y:S05]  /*1ca70*/  BSYNC B0 ;  /* 0x0000000000007941 */ /* 0x000fea0003800000 */
.L_x_913:
        /* <DEDUP_REMOVED lines=16> */
.L_x_916:
[----:B------:R-:W-:Y:S05]  /*1cb80*/  BSYNC B0 ;  /* 0x0000000000007941 */ /* 0x000fea0003800000 */
.L_x_915:
        /* <DEDUP_REMOVED lines=16> */
.L_x_918:
[----:B------:R-:W-:Y:S05]  /*1cc90*/  BSYNC B0 ;  /* 0x0000000000007941 */ /* 0x000fea0003800000 */
.L_x_917:
        /* <DEDUP_REMOVED lines=16> */
.L_x_920:
[----:B------:R-:W-:Y:S05]  /*1cda0*/  BSYNC B0 ;  /* 0x0000000000007941 */ /* 0x000fea0003800000 */
.L_x_919:
        /* <DEDUP_REMOVED lines=16> */
.L_x_922:
[----:B------:R-:W-:Y:S05]  /*1ceb0*/  BSYNC B0 ;  /* 0x0000000000007941 */ /* 0x000fea0003800000 */
.L_x_921:
        /* <DEDUP_REMOVED lines=16> */
.L_x_924:
[----:B------:R-:W-:Y:S05]  /*1cfc0*/  BSYNC B0 ;  /* 0x0000000000007941 */ /* 0x000fea0003800000 */
.L_x_923:
        /* <DEDUP_REMOVED lines=17> */
.L_x_909:
        /* <DEDUP_REMOVED lines=31> */
.L_x_925:
        /* <DEDUP_REMOVED lines=43> */
.L_x_927:
[----:B------:R-:W-:Y:S05]  /*1d580*/  BSYNC B0 ;  /* 0x0000000000007941 */ /* 0x000fea0003800000 */
.L_x_926:
        /* <DEDUP_REMOVED lines=63> */
.L_x_929:
[----:B------:R-:W-:Y:S05]  /*1d980*/  BSYNC B0 ;  /* 0x0000000000007941 */ /* 0x000fea0003800000 */
.L_x_928:
        /* <DEDUP_REMOVED lines=15> */
.L_x_931:
[----:B------:R-:W-:Y:S05]  /*1da80*/  BSYNC B0 ;  /* 0x0000000000007941 */ /* 0x000fea0003800000 */
.L_x_930:
        /* <DEDUP_REMOVED lines=15> */
.L_x_933:
[----:B------:R-:W-:Y:S05]  /*1db80*/  BSYNC B0 ;  /* 0x0000000000007941 */ /* 0x000fea0003800000 */
.L_x_932:
        /* <DEDUP_REMOVED lines=15> */
.L_x_935:
[----:B------:R-:W-:Y:S05]  /*1dc80*/  BSYNC B0 ;  /* 0x0000000000007941 */ /* 0x000fea0003800000 */
.L_x_934:
        /* <DEDUP_REMOVED lines=15> */
.L_x_937:
[----:B------:R-:W-:Y:S05]  /*1dd80*/  BSYNC B0 ;  /* 0x0000000000007941 */ /* 0x000fea0003800000 */
.L_x_936:
        /* <DEDUP_REMOVED lines=15> */
.L_x_939:
[----:B------:R-:W-:Y:S05]  /*1de80*/  BSYNC B0 ;  /* 0x0000000000007941 */ /* 0x000fea0003800000 */
.L_x_938:
        /* <DEDUP_REMOVED lines=15> */
.L_x_941:
[----:B------:R-:W-:Y:S05]  /*1df80*/  BSYNC B0 ;  /* 0x0000000000007941 */ /* 0x000fea0003800000 */
.L_x_940:
        /* <DEDUP_REMOVED lines=16> */
.L_x_942:
        /* <DEDUP_REMOVED lines=15> */
.L_x_4343:


//--------------------- .text._ZN7cutlass13device_kernelIN5flash19enable_sm80_to_sm89INS1_16FlashAttnFwdSm80INS1_25CollectiveMainloopFwdSm80ILi4ELi1ELb0EN4cute5tupleIJNS5_1CILi128EEENS7_ILi48EEES8_EEELi128ENS_6half_tEfNS_4arch4Sm80ELb0ELb1ELb1ELb0ELb1ELb0ELb1ELb0EEENS1_21CollectiveEpilogueFwdINS6_IJS8_S8_S9_EEENS6_IJNS7_ILi1EEESH_SH_EEESB_SD_Li128ELb0ELb1ELb0ELb0EEENS1_19SingleTileSchedulerILb0ELb0ELb1ELi128EEEEEEEEEvNT_6ParamsE --------------------------
	.section	.text._ZN7cutlass13device_kernelIN5flash19enable_sm80_to_sm89INS1_16FlashAttnFwdSm80INS1_25CollectiveMainloopFwdSm80ILi4ELi1ELb0EN4cute5tupleIJNS5_1CILi128EEENS7_ILi48EEES8_EEELi128ENS_6half_tEfNS_4arch4Sm80ELb0ELb1ELb1ELb0ELb1ELb0ELb1ELb0EEENS1_21CollectiveEpilogueFwdINS6_IJS8_S8_S9_EEENS6_IJNS7_ILi1EEESH_SH_EEESB_SD_Li128ELb0ELb1ELb0ELb0EEENS1_19SingleTileSchedulerILb0ELb0ELb1ELi128EEEEEEEEEvNT_6ParamsE,"ax",@progbits
	.sectioninfo	@"SHI_REGISTERS=255"
	.align	128
.text._ZN7cutlass13device_kernelIN5flash19enable_sm80_to_sm89INS1_16FlashAttnFwdSm80INS1_25CollectiveMainloopFwdSm80ILi4ELi1ELb0EN4cute5tupleIJNS5_1CILi128EEENS7_ILi48EEES8_EEELi128ENS_6half_tEfNS_4arch4Sm80ELb0ELb1ELb1ELb0ELb1ELb0ELb1ELb0EEENS1_21CollectiveEpilogueFwdINS6_IJS8_S8_S9_EEENS6_IJNS7_ILi1EEESH_SH_EEESB_SD_Li128ELb0ELb1ELb0ELb0EEENS1_19SingleTileSchedulerILb0ELb0ELb1ELi128EEEEEEEEEvNT_6ParamsE:
        .type           _ZN7cutlass13device_kernelIN5flash19enable_sm80_to_sm89INS1_16FlashAttnFwdSm80INS1_25CollectiveMainloopFwdSm80ILi4ELi1ELb0EN4cute5tupleIJNS5_1CILi128EEENS7_ILi48EEES8_EEELi128ENS_6half_tEfNS_4arch4Sm80ELb0ELb1ELb1ELb0ELb1ELb0ELb1ELb0EEENS1_21CollectiveEpilogueFwdINS6_IJS8_S8_S9_EEENS6_IJNS7_ILi1EEESH_SH_EEESB_SD_Li128ELb0ELb1ELb0ELb0EEENS1_19SingleTileSchedulerILb0ELb0ELb1ELi128EEEEEEEEEvNT_6ParamsE,@function
        .size           _ZN7cutlass13device_kernelIN5flash19enable_sm80_to_sm89INS1_16FlashAttnFwdSm80INS1_25CollectiveMainloopFwdSm80ILi4ELi1ELb0EN4cute5tupleIJNS5_1CILi128EEENS7_ILi48EEES8_EEELi128ENS_6half_tEfNS_4arch4Sm80ELb0ELb1ELb1ELb0ELb1ELb0ELb1ELb0EEENS1_21CollectiveEpilogueFwdINS6_IJS8_S8_S9_EEENS6_IJNS7_ILi1EEESH_SH_EEESB_SD_Li128ELb0ELb1ELb0ELb0EEENS1_19SingleTileSchedulerILb0ELb0ELb1ELi128EEEEEEEEEvNT_6ParamsE,(.L_x_4344 - _ZN7cutlass13device_kernelIN5flash19enable_sm80_to_sm89INS1_16FlashAttnFwdSm80INS1_25CollectiveMainloopFwdSm80ILi4ELi1ELb0EN4cute5tupleIJNS5_1CILi128EEENS7_ILi48EEES8_EEELi128ENS_6half_tEfNS_4arch4Sm80ELb0ELb1ELb1ELb0ELb1ELb0ELb1ELb0EEENS1_21CollectiveEpilogueFwdINS6_IJS8_S8_S9_EEENS6_IJNS7_ILi1EEESH_SH_EEESB_SD_Li128ELb0ELb1ELb0ELb0EEENS1_19SingleTileSchedulerILb0ELb0ELb1ELi128EEEEEEEEEvNT_6ParamsE)
        .other          _ZN7cutlass13device_kernelIN5flash19enable_sm80_to_sm89INS1_16FlashAttnFwdSm80INS1_25CollectiveMainloopFwdSm80ILi4ELi1ELb0EN4cute5tupleIJNS5_1CILi128EEENS7_ILi48EEES8_EEELi128ENS_6half_tEfNS_4arch4Sm80ELb0ELb1ELb1ELb0ELb1ELb0ELb1ELb0EEENS1_21CollectiveEpilogueFwdINS6_IJS8_S8_S9_EEENS6_IJNS7_ILi1EEESH_SH_EEESB_SD_Li128ELb0ELb1ELb0ELb0EEENS1_19SingleTileSchedulerILb0ELb0ELb1ELi128EEEEEEEEEvNT_6ParamsE,@"STO_CUDA_ENTRY STV_DEFAULT"
_ZN7cutlass13device_kernelIN5flash19enable_sm80_to_sm89INS1_16FlashAttnFwdSm80INS1_25CollectiveMainloopFwdSm80ILi4ELi1ELb0EN4cute5tupleIJNS5_1CILi128EEENS7_ILi48EEES8_EEELi128ENS_6half_tEfNS_4arch4Sm80ELb0ELb1ELb1ELb0ELb1ELb0ELb1ELb0EEENS1_21CollectiveEpilogueFwdINS6_IJS8_S8_S9_EEENS6_IJNS7_ILi1EEESH_SH_EEESB_SD_Li128ELb0ELb1ELb0ELb0EEENS1_19SingleTileSchedulerILb0ELb0ELb1ELi128EEEEEEEEEvNT_6ParamsE:
        /* <DEDUP_REMOVED lines=9> */
[----:B------:R-:W-:-:S04]  /*0090*/  ULDC.64 UR20, c[0x0][0x118] ;  /* 0x0000460000147ab9 */ /* 0x000fc80000000a00 */
[----:B------:R-:W-:-:S05]  /*00a0*/  PLOP3.LUT P0, PT, PT, PT, UP0, 0x80, 0x0 ;  /* 0x000000000000781c */ /* 0x000fca0003f0f008 */
[----:B------:R-:W-:Y:S02]  /*00b0*/  @UP0 UMOV UR4, 0x4 ;  /* 0x0000000400040882 */ /* 0x000fe40000000000 */
[----:B------:R-:W-:-:S06]  /*00c0*/  @UP0 UIMAD.WIDE UR4, UR6, UR4, UR8 ;  /* 0x00000004060402a5 */ /* 0x000fcc000f8e0208 */
[----:B------:R-:W-:Y:S02]  /*00d0*/  IMAD.U32 R2, RZ, RZ, UR4 ;  /* 0x00000004ff027e24 */ /* 0x000fe4000f8e00ff */
[----:B------:R-:W-:Y:S01]  /*00e0*/  IMAD.U32 R3, RZ, RZ, UR5 ;  /* 0x00000005ff037e24 */ /* 0x000fe2000f8e00ff */
[----:B------:R-:W1:Y:S01]  /*00f0*/  S2UR UR27, SR_CTAID.X ;  /* 0x00000000001b79c3 */ /* 0x000e620000002500 */
[----:B------:R-:W-:Y:S02]  /*0100*/  ULDC UR8, c[0x0][0x2c4] ;  /* 0x0000b10000087ab9 */ /* 0x000fe40000000800 */
[----:B------:R-:W-:Y:S01]  /*0110*/  ULDC.64 UR4, c[0x0][0x2c8] ;  /* 0x0000b20000047ab9 */ /* 0x000fe20000000a00 */
[----:B------:R-:W2:Y:S01]  /*0120*/  @P0 LDG.E R2, [R2.64] ;  /* 0x0000001402020981 */ /* 0x000ea2000c1e1900 */
[----:B------:R-:W-:Y:S02]  /*0130*/  UISETP.NE.AND UP1, UPT, UR8, 0x1, UPT ;  /* 0x000000010800788c */ /* 0x000fe4000bf25270 */
[----:B------:R-:W-:Y:S01]  /*0140*/  UMOV UR11, URZ ;  /* 0x0000003f000b7c82 */ /* 0x000fe20008000000 */
[----:B------:R-:W3:Y:S01]  /*0150*/  S2UR UR10, SR_CTAID.Y ;  /* 0x00000000000a79c3 */ /* 0x000ee20000002600 */
[----:B------:R-:W4:Y:S01]  /*0160*/  S2R R129, SR_TID.X ;  /* 0x0000000000817919 */ /* 0x000f220000002100 */
[----:B------:R-:W-:-:S02]  /*0170*/  ULDC UR22, c[0x0][0x2ac] ;  /* 0x0000ab0000167ab9 */ /* 0x000fc40000000800 */
[----:B------:R-:W-:Y:S02]  /*0180*/  ULDC UR12, c[0x0][0x168] ;  /* 0x00005a00000c7ab9 */ /* 0x000fe40000000800 */
[----:B------:R-:W-:Y:S02]  /*0190*/  UP2UR UR13, UPR, URZ, 0x2 ;  /* 0x000000023f0d7883 */ /* 0x000fe40008000000 */
[----:B-1----:R-:W-:-:S04]  /*01a0*/  USHF.L.U32 UR27, UR27, 0x7, URZ ;  /* 0x000000071b1b7899 */ /* 0x002fc8000800063f */
[----:B------:R-:W-:Y:S02]  /*01b0*/  @UP1 UIADD3 UR14, UR27, 0x7f, URZ ;  /* 0x0000007f1b0e1890 */ /* 0x000fe4000fffe03f */
[----:B------:R-:W-:Y:S02]  /*01c0*/  UIADD3 UR7, UR27, 0x7f, URZ ;  /* 0x0000007f1b077890 */ /* 0x000fe4000fffe03f */
[----:B------:R-:W-:Y:S02]  /*01d0*/  UIMAD.WIDE.U32 UR14, UR14, UR4, URZ ;  /* 0x000000040e0e72a5 */ /* 0x000fe4000f8e003f */
[----:B---3--:R-:W-:-:S05]  /*01e0*/  USHF.R.S32.HI UR18, URZ, 0x1f, UR10 ;  /* 0x0000001f3f127899 */ /* 0x008fca000801140a */
[----:B------:R-:W-:Y:S02]  /*01f0*/  @UP1 UMOV UR9, UR15 ;  /* 0x0000000f00091c82 */ /* 0x000fe40008000000 */
[----:B------:R-:W-:Y:S02]  /*0200*/  @UP1 USHF.R.U32.HI UR7, URZ, UR5, UR9 ;  /* 0x000000053f071299 */ /* 0x000fe40008011609 */
[----:B------:R-:W-:Y:S02]  /*0210*/  UMOV UR14, 0x1 ;  /* 0x00000001000e7882 */ /* 0x000fe40000000000 */
[----:B------:R-:W-:Y:S02]  /*0220*/  ULDC.64 UR4, c[0x0][0x328] ;  /* 0x0000ca0000047ab9 */ /* 0x000fe40000000a00 */
[----:B------:R-:W-:Y:S02]  /*0230*/  UISETP.LE.AND UP0, UPT, UR14, UR5, UPT ;  /* 0x000000050e00728c */ /* 0x000fe4000bf03270 */
[----:B------:R-:W-:-:S02]  /*0240*/  ULDC UR9, c[0x0][0x1d0] ;  /* 0x0000740000097ab9 */ /* 0x000fc40000000800 */
[----:B------:R-:W-:-:S04]  /*0250*/  UIMAD UR9, UR22, UR9, URZ ;  /* 0x00000009160972a4 */ /* 0x000fc8000f8e023f */
[----:B------:R-:W-:-:S04]  /*0260*/  UIADD3 UR12, UR9, -UR12, UR14 ;  /* 0x8000000c090c7290 */ /* 0x000fc8000fffe00e */
[----:B------:R-:W-:Y:S02]  /*0270*/  UIADD3 UR5, UR12, UR7, URZ ;  /* 0x000000070c057290 */ /* 0x000fe4000fffe03f */
[----:B------:R-:W-:Y:S02]  /*0280*/  UP2UR UR12, UPR, URZ, 0x1 ;  /* 0x000000013f0c7883 */ /* 0x000fe40008000000 */
[----:B------:R-:W-:Y:S01]  /*0290*/  UIADD3 UR7, UR5, UR4, URZ ;  /* 0x0000000405077290 */ /* 0x000fe2000fffe03f */
[----:B--2---:R1:W2:Y:S01]  /*02a0*/  @P0 R2UR UR11, R2 ;  /* 0x00000000020b03c2 */ /* 0x0042a200000e0000 */
[----:B------:R-:W-:-:S13]  /*02b0*/  PLOP3.LUT P0, PT, PT, PT, UP0, 0x40, 0x0 ;  /* 0x000000000000781c */ /* 0x000fda0003f0e808 */
[----:B------:R-:W-:Y:S05]  /*02c0*/  @P0 BRA `(.L_x_943) ;  /* 0x0000014000000947 */ /* 0x000fea0003800000 */
[----:B----4-:R-:W-:Y:S01]  /*02d0*/  ISETP.LT.AND P0, PT, RZ, UR5, PT ;  /* 0x00000005ff007c0c */ /* 0x010fe2000bf01270 */
[----:B------:R-:W-:-:S12]  /*02e0*/  UIADD3 UR15, UR5, -0x1, URZ ;  /* 0xffffffff050f7890 */ /* 0x000fd8000fffe03f */
[----:B------:R-:W-:Y:S05]  /*02f0*/  @P0 BRA `(.L_x_944) ;  /* 0x0000008000000947 */ /* 0x000fea0003800000 */
[----:B------:R-:W-:Y:S02]  /*0300*/  ULDC UR4, c[0x0][0x32c] ;  /* 0x0000cb0000047ab9 */ /* 0x000fe40000000800 */
[----:B------:R-:W-:Y:S02]  /*0310*/  UISETP.NE.AND UP0, UPT, UR14, UR4, UPT ;  /* 0x000000040e00728c */ /* 0x000fe4000bf05270 */
[----:B------:R-:W-:-:S03]  /*0320*/  UIADD3 UR15, -UR5, URZ, URZ ;  /* 0x0000003f050f7290 */ /* 0x000fc6000fffe13f */
[----:B------:R-:W-:Y:S02]  /*0330*/  ULDC.64 UR4, c[0x0][0x330] ;  /* 0x0000cc0000047ab9 */ /* 0x000fe40000000a00 */
[----:B------:R-:W-:-:S04]  /*0340*/  UIMAD.WIDE.U32 UR16, UR15, UR4, URZ ;  /* 0x000000040f1072a5 */ /* 0x000fc8000f8e003f */
[----:B------:R-:W-:-:S04]  /*0350*/  @UP0 USHF.R.U32.HI UR15, URZ, UR5, UR17 ;  /* 0x000000053f0f0299 */ /* 0x000fc80008011611 */
[----:B------:R-:W-:Y:S01]  /*0360*/  ULOP3.LUT UR15, URZ, UR15, URZ, 0x33, !UPT ;  /* 0x0000000f3f0f7292 */ /* 0x000fe2000f8e333f */
[----:B------:R-:W-:Y:S05]  /*0370*/  BRA `(.L_x_945) ;  /* 0x0000005000007947 */ /* 0x000fea0003800000 */
.L_x_944:
[----:B------:R-:W-:Y:S02]  /*0380*/  ULDC UR4, c[0x0][0x32c] ;  /* 0x0000cb0000047ab9 */ /* 0x000fe40000000800 */
[----:B------:R-:W-:-:S03]  /*0390*/  UISETP.NE.AND UP0, UPT, UR14, UR4, UPT ;  /* 0x000000040e00728c */ /* 0x000fc6000bf05270 */
[----:B------:R-:W-:Y:S02]  /*03a0*/  ULDC.64 UR4, c[0x0][0x330] ;  /* 0x0000cc0000047ab9 */ /* 0x000fe40000000a00 */
[----:B------:R-:W-:-:S06]  /*03b0*/  UIMAD.WIDE.U32 UR16, UR15, UR4, URZ ;  /* 0x000000040f1072a5 */ /* 0x000fcc000f8e003f */
[----:B------:R-:W-:Y:S02]  /*03c0*/  @UP0 USHF.R.U32.HI UR15, URZ, UR5, UR17 ;  /* 0x000000053f0f0299 */ /* 0x000fe40008011611 */
.L_x_945:
[----:B------:R-:W-:Y:S02]  /*03d0*/  ULDC UR4, c[0x0][0x32c] ;  /* 0x0000cb0000047ab9 */ /* 0x000fe40000000800 */
[----:B------:R-:W-:-:S04]  /*03e0*/  UIMAD UR4, UR15, UR4, UR4 ;  /* 0x000000040f0472a4 */ /* 0x000fc8000f8e0204 */
[----:B------:R-:W-:-:S04]  /*03f0*/  UISETP.LT.AND UP0, UPT, UR7, UR4, UPT ;  /* 0x000000040700728c */ /* 0x000fc8000bf01270 */
[----:B------:R-:W-:Y:S02]  /*0400*/  USEL UR7, UR7, UR4, UP0 ;  /* 0x0000000407077287 */ /* 0x000fe40008000000 */
.L_x_943:
[----:B----4-:R-:W-:Y:S02]  /*0410*/  UISETP.NE.AND UP0, UPT, UR8, 0x1, UPT ;  /* 0x000000010800788c */ /* 0x010fe4000bf05270 */
[----:B------:R-:W-:Y:S02]  /*0420*/  UIADD3 UR14, UR9, 0x2f, URZ ;  /* 0x0000002f090e7890 */ /* 0x000fe4000fffe03f */
[----:B------:R-:W-:Y:S02]  /*0430*/  UIADD3 UR24, UR7, 0x2f, URZ ;  /* 0x0000002f07187890 */ /* 0x000fe4000fffe03f */
[----:B------:R-:W-:Y:S02]  /*0440*/  ULDC.64 UR4, c[0x0][0x2c8] ;  /* 0x0000b20000047ab9 */ /* 0x000fe40000000a00 */
[----:B------:R-:W-:Y:S02]  /*0450*/  UIMAD.WIDE.U32 UR16, UR27, UR4, URZ ;  /* 0x000000041b1072a5 */ /* 0x000fe4000f8e003f */
[----:B------:R-:W-:-:S02]  /*0460*/  UIMAD.WIDE UR14, UR14, 0x2aaaaaab, URZ ;  /* 0x2aaaaaab0e0e78a5 */ /* 0x000fc4000f8e023f */
[----:B------:R-:W-:Y:S02]  /*0470*/  UIMAD.WIDE UR24, UR24, 0x2aaaaaab, URZ ;  /* 0x2aaaaaab181878a5 */ /* 0x000fe4000f8e023f */
[----:B------:R-:W-:Y:S02]  /*0480*/  UISETP.NE.AND UP1, UPT, UR12, URZ, UPT ;  /* 0x0000003f0c00728c */ /* 0x000fe4000bf25270 */
[----:B------:R-:W-:Y:S02]  /*0490*/  UMOV UR4, UR27 ;  /* 0x0000001b00047c82 */ /* 0x000fe40008000000 */
[----:B------:R-:W-:Y:S02]  /*04a0*/  @UP0 USHF.R.U32.HI UR4, URZ, UR5, UR17 ;  /* 0x000000053f040299 */ /* 0x000fe40008011611 */
[----:B------:R-:W-:Y:S01]  /*04b0*/  PLOP3.LUT P0, PT, PT, PT, UP1, 0x40, 0x0 ;  /* 0x000000000000781c */ /* 0x000fe20003f0e818 */
[----:B------:R-:W-:Y:S02]  /*04c0*/  UMOV UR17, UR15 ;  /* 0x0000000f00117c82 */ /* 0x000fe40008000000 */
[----:B------:R-:W-:-:S02]  /*04d0*/  UMOV UR15, UR25 ;  /* 0x00000019000f7c82 */ /* 0x000fc40008000000 */
[----:B------:R-:W-:Y:S02]  /*04e0*/  USHF.R.U32.HI UR14, URZ, 0x1f, UR17 ;  /* 0x0000001f3f0e7899 */ /* 0x000fe40008011611 */
[----:B------:R-:W-:Y:S02]  /*04f0*/  USHF.R.U32.HI UR7, URZ, 0x1f, UR15 ;  /* 0x0000001f3f077899 */ /* 0x000fe4000801160f */
[----:B------:R-:W-:Y:S02]  /*0500*/  ULDC UR26, c[0x0][0x168] ;  /* 0x00005a00001a7ab9 */ /* 0x000fe40000000800 */
[----:B------:R-:W-:Y:S02]  /*0510*/  UIADD3 UR26, UR9, -UR26, URZ ;  /* 0x8000001a091a7290 */ /* 0x000fe4000fffe03f */
[----:B------:R-:W-:Y:S02]  /*0520*/  ULEA.HI.SX32 UR14, UR17, UR14, 0x1d ;  /* 0x0000000e110e7291 */ /* 0x000fe4000f8fea3f */
[----:B------:R-:W-:-:S02]  /*0530*/  ULEA.HI.SX32 UR15, UR15, UR7, 0x1d ;  /* 0x000000070f0f7291 */ /* 0x000fc4000f8fea3f */
[----:B------:R-:W-:Y:S02]  /*0540*/  UIADD3 UR4, UR26, UR4, URZ ;  /* 0x000000041a047290 */ /* 0x000fe4000fffe03f */
[----:B------:R-:W-:Y:S02]  /*0550*/  UISETP.LT.AND UP0, UPT, UR14, UR15, UPT ;  /* 0x0000000f0e00728c */ /* 0x000fe4000bf01270 */
[----:B------:R-:W-:Y:S02]  /*0560*/  ULDC UR5, c[0x0][0x324] ;  /* 0x0000c90000057ab9 */ /* 0x000fe40000000800 */
        /* <DEDUP_REMOVED lines=11> */
[----:B------:R-:W-:-:S07]  /*0620*/  UIMAD.WIDE.U32 UR16, UR14, UR4, URZ ;  /* 0x000000040e1072a5 */ /* 0x000fce000f8e003f */
[----:B------:R-:W-:Y:S02]  /*0630*/  @UP0 UMOV UR15, UR17 ;  /* 0x00000011000f0c82 */ /* 0x000fe40008000000 */
[----:B------:R-:W-:-:S04]  /*0640*/  @UP0 USHF.R.U32.HI UR14, URZ, UR5, UR15 ;  /* 0x000000053f0e0299 */ /* 0x000fc8000801160f */
[----:B------:R-:W-:Y:S01]  /*0650*/  ULOP3.LUT UR14, URZ, UR14, URZ, 0x33, !UPT ;  /* 0x0000000e3f0e7292 */ /* 0x000fe2000f8e333f */
[----:B------:R-:W-:Y:S05]  /*0660*/  BRA `(.L_x_948) ;  /* 0x0000006000007947 */ /* 0x000fea0003800000 */
.L_x_947:
[----:B------:R-:W-:Y:S02]  /*0670*/  ULDC UR4, c[0x0][0x32c] ;  /* 0x0000cb0000047ab9 */ /* 0x000fe40000000800 */
[----:B------:R-:W-:-:S03]  /*0680*/  UISETP.NE.AND UP0, UPT, UR4, 0x1, UPT ;  /* 0x000000010400788c */ /* 0x000fc6000bf05270 */
[----:B------:R-:W-:Y:S02]  /*0690*/  ULDC.64 UR4, c[0x0][0x330] ;  /* 0x0000cc0000047ab9 */ /* 0x000fe40000000a00 */
[----:B------:R-:W-:-:S07]  /*06a0*/  UIMAD.WIDE.U32 UR16, UR14, UR4, URZ ;  /* 0x000000040e1072a5 */ /* 0x000fce000f8e003f */
[----:B------:R-:W-:Y:S02]  /*06b0*/  @UP0 UMOV UR15, UR17 ;  /* 0x00000011000f0c82 */ /* 0x000fe40008000000 */
[----:B------:R-:W-:Y:S02]  /*06c0*/  @UP0 USHF.R.U32.HI UR14, URZ, UR5, UR15 ;  /* 0x000000053f0e0299 */ /* 0x000fe4000801160f */
.L_x_948:
[----:B------:R-:W-:Y:S02]  /*06d0*/  ULDC UR4, c[0x0][0x32c] ;  /* 0x0000cb0000047ab9 */ /* 0x000fe40000000800 */
[----:B------:R-:W-:-:S04]  /*06e0*/  UIMAD UR4, UR14, UR4, URZ ;  /* 0x000000040e0472a4 */ /* 0x000fc8000f8e023f */
[----:B------:R-:W-:-:S04]  /*06f0*/  UISETP.LT.AND UP0, UPT, UR7, UR4, UPT ;  /* 0x000000040700728c */ /* 0x000fc8000bf01270 */
[----:B------:R-:W-:-:S04]  /*0700*/  USEL UR7, UR7, UR4, !UP0 ;  /* 0x0000000407077287 */ /* 0x000fc8000c000000 */
.L_x_946:
[----:B------:R-:W-:Y:S01]  /*0710*/  UIMAD.WIDE UR4, UR7, 0x2aaaaaab, URZ ;  /* 0x2aaaaaab070478a5 */ /* 0x000fe2000f8e023f */
[----:B------:R-:W-:Y:S01]  /*0720*/  PLOP3.LUT P4, PT, PT, PT, PT, 0x80, 0x0 ;  /* 0x000000000000781c */ /* 0x000fe20003f8f070 */
[----:B------:R-:W-:Y:S01]  /*0730*/  CS2R R126, SRZ ;  /* 0x00000000007e7805 */ /* 0x000fe2000001ff00 */
[----:B------:R-:W-:Y:S01]  /*0740*/  CS2R R124, SRZ ;  /* 0x00000000007c7805 */ /* 0x000fe2000001ff00 */
[----:B------:R-:W-:Y:S01]  /*0750*/  USHF.R.U32.HI UR4, URZ, 0x1f, UR5 ;  /* 0x0000001f3f047899 */ /* 0x000fe20008011605 */
[----:B------:R-:W-:Y:S01]  /*0760*/  CS2R R22, SRZ ;  /* 0x0000000000167805 */ /* 0x000fe2000001ff00 */
[----:B------:R-:W-:Y:S01]  /*0770*/  IMAD.MOV.U32 R130, RZ, RZ, RZ ;  /* 0x000000ffff827224 */ /* 0x000fe200078e00ff */
[----:B------:R-:W-:Y:S01]  /*0780*/  CS2R R122, SRZ ;  /* 0x00000000007a7805 */ /* 0x000fe2000001ff00 */
[----:B------:R-:W-:Y:S01]  /*0790*/  ULEA.HI.SX32 UR4, UR5, UR4, 0x1d ;  /* 0x0000000405047291 */ /* 0x000fe2000f8fea3f */
[----:B------:R-:W-:Y:S01]  /*07a0*/  IMAD.MOV.U32 R128, RZ, RZ, RZ ;  /* 0x000000ffff807224 */ /* 0x000fe200078e00ff */
[----:B------:R-:W-:Y:S01]  /*07b0*/  CS2R R120, SRZ ;  /* 0x0000000000787805 */ /* 0x000fe2000001ff00 */
[----:B------:R-:W-:Y:S01]  /*07c0*/  CS2R R24, SRZ ;  /* 0x0000000000187805 */ /* 0x000fe2000001ff00 */
[----:B------:R-:W-:Y:S01]  /*07d0*/  UISETP.LT.AND UP0, UPT, URZ, UR4, UPT ;  /* 0x000000043f00728c */ /* 0x000fe2000bf01270 */
[----:B------:R-:W-:Y:S01]  /*07e0*/  MOV R118, RZ ;  /* 0x000000ff00767202 */ /* 0x000fe20000000f00 */
[----:B------:R-:W-:Y:S01]  /*07f0*/  IMAD.MOV.U32 R116, RZ, RZ, RZ ;  /* 0x000000ffff747224 */ /* 0x000fe200078e00ff */
[----:B------:R-:W-:Y:S01]  /*0800*/  CS2R R110, SRZ ;  /* 0x00000000006e7805 */ /* 0x000fe2000001ff00 */
[----:B------:R-:W-:Y:S01]  /*0810*/  USEL UR7, URZ, UR4, !UP0 ;  /* 0x000000043f077287 */ /* 0x000fe2000c000000 */
[----:B------:R-:W-:Y:S01]  /*0820*/  CS2R R108, SRZ ;  /* 0x00000000006c7805 */ /* 0x000fe2000001ff00 */
[----:B------:R-:W-:Y:S01]  /*0830*/  CS2R R26, SRZ ;  /* 0x00000000001a7805 */ /* 0x000fe2000001ff00 */
[----:B------:R-:W-:Y:S01]  /*0840*/  MOV R114, RZ ;  /* 0x000000ff00727202 */ /* 0x000fe20000000f00 */
[----:B------:R-:W-:Y:S01]  /*0850*/  UISETP.GT.AND UP0, UPT, UR23, UR7, UPT ;  /* 0x000000071700728c */ /* 0x000fe2000bf04270 */
[----:B------:R-:W-:Y:S01]  /*0860*/  IMAD.MOV.U32 R112, RZ, RZ, RZ ;  /* 0x000000ffff707224 */ /* 0x000fe200078e00ff */
[----:B------:R-:W-:Y:S01]  /*0870*/  CS2R R106, SRZ ;  /* 0x00000000006a7805 */ /* 0x000fe2000001ff00 */
[----:B------:R-:W-:Y:S01]  /*0880*/  CS2R R104, SRZ ;  /* 0x0000000000687805 */ /* 0x000fe2000001ff00 */
[----:B------:R-:W-:Y:S01]  /*0890*/  CS2R R30, SRZ ;  /* 0x00000000001e7805 */ /* 0x000fe2000001ff00 */
[----:B------:R-:W-:Y:S01]  /*08a0*/  MOV R102, RZ ;  /* 0x000000ff00667202 */ /* 0x000fe20000000f00 */
[----:B------:R-:W-:Y:S01]  /*08b0*/  CS2R R28, SRZ ;  /* 0x00000000001c7805 */ /* 0x000fe2000001ff00 */
[----:B------:R-:W-:Y:S01]  /*08c0*/  PLOP3.LUT P0, PT, PT, PT, UP0, 0x80, 0x0 ;  /* 0x000000000000781c */ /* 0x000fe20003f0f008 */
[----:B------:R-:W-:Y:S01]  /*08d0*/  IMAD.MOV.U32 R100, RZ, RZ, RZ ;  /* 0x000000ffff647224 */ /* 0x000fe200078e00ff */
[----:B------:R-:W-:Y:S01]  /*08e0*/  CS2R R94, SRZ ;  /* 0x00000000005e7805 */ /* 0x000fe2000001ff00 */
[----:B------:R-:W-:Y:S01]  /*08f0*/  CS2R R92, SRZ ;  /* 0x00000000005c7805 */ /* 0x000fe2000001ff00 */
[----:B------:R-:W-:Y:S01]  /*0900*/  MOV R98, RZ ;  /* 0x000000ff00627202 */ /* 0x000fe20000000f00 */
[----:B------:R-:W-:Y:S01]  /*0910*/  IMAD.MOV.U32 R96, RZ, RZ, RZ ;  /* 0x000000ffff607224 */ /* 0x000fe200078e00ff */
[----:B------:R-:W-:Y:S01]  /*0920*/  CS2R R90, SRZ ;  /* 0x00000000005a7805 */ /* 0x000fe2000001ff00 */
        /* <DEDUP_REMOVED lines=52> */
[----:B------:R-:W-:Y:S05]  /*0c70*/  @!P0 BRA `(.L_x_949) ;  /* 0x0001569000008947 */ /* 0x000fea0003800000 */
[----:B------:R-:W-:Y:S02]  /*0c80*/  ULDC.64 UR4, c[0x0][0x340] ;  /* 0x0000d00000047ab9 */ /* 0x000fe40000000a00 */
[----:B------:R-:W-:-:S02]  /*0c90*/  UISETP.NE.U32.AND UP0, UPT, URZ, UR4, UPT ;  /* 0x000000043f00728c */ /* 0x000fc4000bf05070 */
[----:B------:R-:W-:Y:S02]  /*0ca0*/  ULDC.64 UR14, c[0x0][0x340] ;  /* 0x0000d000000e7ab9 */ /* 0x000fe40000000a00 */
[----:B------:R-:W-:Y:S02]  /*0cb0*/  UISETP.NE.AND.EX UP0, UPT, URZ, UR5, UPT, UP0 ;  /* 0x000000053f00728c */ /* 0x000fe4000bf05300 */
[----:B------:R-:W-:-:S04]  /*0cc0*/  UISETP.NE.AND UP1, UPT, UR13, URZ, UPT ;  /* 0x0000003f0d00728c */ /* 0x000fc8000bf25270 */
[----:B------:R-:W-:-:S05]  /*0cd0*/  PLOP3.LUT P1, PT, PT, PT, UP0, 0x80, 0x0 ;  /* 0x000000000000781c */ /* 0x000fca0003f2f008 */
[----:B------:R-:W-:Y:S02]  /*0ce0*/  @UP0 UMOV UR4, 0x4 ;  /* 0x0000000400040882 */ /* 0x000fe40000000000 */
[----:B------:R-:W-:-:S06]  /*0cf0*/  @UP0 UIMAD.WIDE UR4, UR6, UR4, UR14 ;  /* 0x00000004060402a5 */ /* 0x000fcc000f8e020e */
[----:B-1----:R-:W-:Y:S02]  /*0d00*/  IMAD.U32 R2, RZ, RZ, UR4 ;  /* 0x00000004ff027e24 */ /* 0x002fe4000f8e00ff */
[----:B------:R-:W-:Y:S01]  /*0d10*/  IMAD.U32 R3, RZ, RZ, UR5 ;  /* 0x00000005ff037e24 */ /* 0x000fe2000f8e00ff */
[----:B------:R-:W-:Y:S01]  /*0d20*/  SHF.R.S32.HI R124, RZ, 0x1f, R129 ;  /* 0x0000001fff7c7819 */ /* 0x000fe20000011481 */
[----:B------:R-:W-:Y:S02]  /*0d30*/  ULDC.64 UR4, c[0x0][0x1b8] ;  /* 0x00006e0000047ab9 */ /* 0x000fe40000000a00 */
[----:B------:R-:W-:Y:S01]  /*0d40*/  UIMAD UR14, UR18, UR4, URZ ;  /* 0x00000004120e72a4 */ /* 0x000fe2000f8e023f */
[----:B------:R1:W3:Y:S01]  /*0d50*/  @P1 LDG.E R9, [R2.64] ;  /* 0x0000001402091981 */ /* 0x0002e2000c1e1900 */
[----:B------:R-:W-:Y:S01]  /*0d60*/  PLOP3.LUT P2, PT, PT, PT, UP1, 0x80, 0x0 ;  /* 0x000000000000781c */ /* 0x000fe20003f4f018 */
[----:B------:R-:W-:Y:S01]  /*0d70*/  UIMAD.WIDE.U32 UR16, UR10, UR4, URZ ;  /* 0x000000040a1072a5 */ /* 0x000fe2000f8e003f */
[----:B------:R-:W-:Y:S01]  /*0d80*/  PLOP3.LUT P0, PT, PT, PT, UP1, 0x80, 0x0 ;  /* 0x000000000000781c */ /* 0x000fe20003f0f018 */
[----:B------:R-:W-:Y:S01]  /*0d90*/  UIMAD UR14, UR10, UR5, UR14 ;  /* 0x000000050a0e72a4 */ /* 0x000fe2000f8e020e */
[----:B------:R-:W-:Y:S01]  /*0da0*/  IMAD.MOV.U32 R242, RZ, RZ, RZ ;  /* 0x000000fffff27224 */ /* 0x000fe200078e00ff */
[----:B------:R-:W-:-:S02]  /*0db0*/  USHF.R.S32.HI UR15, URZ, 0x1f, UR6 ;  /* 0x0000001f3f0f7899 */ /* 0x000fc40008011406 */
[----:B------:R-:W-:Y:S02]  /*0dc0*/  ULDC.64 UR4, c[0x0][0x1c0] ;  /* 0x0000700000047ab9 */ /* 0x000fe40000000a00 */
[----:B------:R-:W-:Y:S02]  /*0dd0*/  UIADD3 UR17, UR17, UR14, URZ ;  /* 0x0000000e11117290 */ /* 0x000fe4000fffe03f */
[----:B------:R-:W-:Y:S02]  /*0de0*/  UIMAD UR15, UR15, UR4, URZ ;  /* 0x000000040f0f72a4 */ /* 0x000fe4000f8e023f */
[----:B------:R-:W-:Y:S02]  /*0df0*/  UIMAD.WIDE.U32 UR16, UR6, UR4, UR16 ;  /* 0x00000004061072a5 */ /* 0x000fe4000f8e0010 */
[----:B------:R-:W-:Y:S02]  /*0e00*/  UIMAD UR5, UR6, UR5, UR15 ;  /* 0x00000005060572a4 */ /* 0x000fe4000f8e020f */
[----:B------:R-:W-:-:S02]  /*0e10*/  ULDC UR4, c[0x0][0x168] ;  /* 0x00005a0000047ab9 */ /* 0x000fc40000000800 */
[----:B------:R-:W-:Y:S02]  /*0e20*/  UIADD3 UR5, UR17, UR5, URZ ;  /* 0x0000000511057290 */ /* 0x000fe4000fffe03f */
[----:B------:R-:W-:Y:S02]  /*0e30*/  UIMAD UR8, UR8, UR4, URZ ;  /* 0x00000004080872a4 */ /* 0x000fe4000f8e023f */
[----:B------:R-:W-:Y:S01]  /*0e40*/  UMOV UR31, 0x30 ;  /* 0x00000030001f7882 */ /* 0x000fe20000000000 */
[----:B-1----:R-:W-:Y:S01]  /*0e50*/  LEA.HI R2, R124, R129, RZ, 0x3 ;  /* 0x000000817c027211 */ /* 0x002fe200078f18ff */
[----:B------:R-:W-:Y:S01]  /*0e60*/  IMAD.U32 R3, RZ, RZ, UR17 ;  /* 0x00000011ff037e24 */ /* 0x000fe2000f8e00ff */
[----:B------:R-:W-:Y:S01]  /*0e70*/  UIMAD UR19, UR23, UR31, -0x30 ;  /* 0xffffffd0171374a4 */ /* 0x000fe2000f8e021f */
[----:B------:R-:W-:Y:S01]  /*0e80*/  IMAD.U32 R3, RZ, RZ, UR5 ;  /* 0x00000005ff037e24 */ /* 0x000fe2000f8e00ff */
[----:B------:R-:W-:Y:S01]  /*0e90*/  LOP3.LUT R0, R2, 0xfffffff8, RZ, 0xc0, !PT ;  /* 0xfffffff802007812 */ /* 0x000fe200078ec0ff */
[----:B------:R-:W-:Y:S01]  /*0ea0*/  ULDC.64 UR4, c[0x0][0x2b0] ;  /* 0x0000ac0000047ab9 */ /* 0x000fe20000000a00 */
[----:B------:R-:W-:Y:S01]  /*0eb0*/  SHF.R.S32.HI R21, RZ, 0x3, R2 ;  /* 0x00000003ff157819 */ /* 0x000fe20000011402 */
[----:B------:R-:W-:-:S02]  /*0ec0*/  IMAD.U32 R2, RZ, RZ, UR16 ;  /* 0x00000010ff027e24 */ /* 0x000fc4000f8e00ff */
[----:B------:R-:W-:Y:S01]  /*0ed0*/  IMAD.IADD R40, R129, 0x1, -R0 ;  /* 0x0000000181287824 */ /* 0x000fe200078e0a00 */
[----:B------:R-:W-:-:S03]  /*0ee0*/  IADD3 R18, R21, UR27, RZ ;  /* 0x0000001b15127c10 */ /* 0x000fc6000fffe0ff */
[----:B------:R-:W-:Y:S01]  /*0ef0*/  IMAD R131, R40, 0x10, R21 ;  /* 0x0000001028837824 */ /* 0x000fe200078e0215 */
[----:B------:R-:W-:Y:S01]  /*0f00*/  IADD3 R20, R18, 0x30, RZ ;  /* 0x0000003012147810 */ /* 0x000fe20007ffe0ff */
[----:B------:R-:W-:Y:S01]  /*0f10*/  IMAD.SHL.U32 R128, R40, 0x8, RZ ;  /* 0x0000000828807824 */ /* 0x000fe200078e00ff */
[----:B------:R-:W-:Y:S02]  /*0f20*/  IADD3 R19, R18, 0x40, RZ ;  /* 0x0000004012137810 */ /* 0x000fe40007ffe0ff */
[----:B------:R-:W-:Y:S01]  /*0f30*/  IADD3 R5, R131, UR27, RZ ;  /* 0x0000001b83057c10 */ /* 0x000fe2000fffe0ff */
[----:B------:R-:W-:Y:S01]  /*0f40*/  UIMAD UR31, UR23, -0x30, UR31 ;  /* 0xffffffd0171f78a4 */ /* 0x000fe2000f8e021f */
[C---:B------:R-:W-:Y:S01]  /*0f50*/  IADD3 R42, R128.reuse, 0x40, RZ ;  /* 0x00000040802a7810 */ /* 0x040fe20007ffe0ff */
[----:B------:R-:W-:Y:S01]  /*0f60*/  STL [R1+0x14], R131 ;  /* 0x0000148301007387 */ /* 0x000fe20000100800 */
[----:B------:R-:W-:Y:S01]  /*0f70*/  ISETP.GE.AND P5, PT, R128, c[0x0][0x198], PT ;  /* 0x0000660080007a0c */ /* 0x000fe20003fa6270 */
[----:B------:R-:W-:Y:S01]  /*0f80*/  @P2 IMAD.HI.U32 R0, R5, c[0x0][0x2c8], RZ ;  /* 0x0000b20005002a27 */ /* 0x000fe200078e00ff */
[----:B------:R-:W-:-:S02]  /*0f90*/  ISETP.GE.AND P4, PT, R42, c[0x0][0x198], PT ;  /* 0x000066002a007a0c */ /* 0x000fc40003f86270 */
[----:B------:R-:W-:Y:S01]  /*0fa0*/  ISETP.GE.AND P6, PT, R20, UR8, PT ;  /* 0x0000000814007c0c */ /* 0x000fe2000bfc6270 */
[----:B------:R-:W-:Y:S01]  /*0fb0*/  IMAD.MOV.U32 R4, RZ, RZ, R5 ;  /* 0x000000ffff047224 */ /* 0x000fe200078e0005 */
[----:B------:R-:W-:Y:S01]  /*0fc0*/  @P0 SHF.R.U32.HI R4, RZ, c[0x0][0x2cc], R0 ;  /* 0x0000b300ff040a19 */ /* 0x000fe20000011600 */
[----:B---3--:R1:W3:Y:S03]  /*0fd0*/  @P1 R2UR UR16, R9 ;  /* 0x00000000091013c2 */ /* 0x0082e600000e0000 */
[--C-:B------:R-:W-:Y:S01]  /*0fe0*/  SHF.R.S32.HI R6, RZ, 0x1f, R4.reuse ;  /* 0x0000001fff067819 */ /* 0x100fe20000011404 */
[----:B------:R-:W-:Y:S01]  /*0ff0*/  IMAD.MOV R0, RZ, RZ, -R4 ;  /* 0x000000ffff007224 */ /* 0x000fe200078e0a04 */
[----:B------:R-:W-:Y:S01]  /*1000*/  ISETP.GE.AND P1, PT, R18, UR8, PT ;  /* 0x0000000812007c0c */ /* 0x000fe2000bf26270 */
[----:B------:R-:W-:Y:S01]  /*1010*/  IMAD.WIDE.U32 R2, R4, c[0x0][0x1b0], R2 ;  /* 0x00006c0004027a25 */ /* 0x000fe200078e0002 */
[----:B---3--:R-:W-:Y:S01]  /*1020*/  @!UP0 UMOV UR16, UR6 ;  /* 0x0000000600108c82 */ /* 0x008fe20008000000 */
[----:B------:R-:W-:Y:S01]  /*1030*/  LEA.HI R123, R124, R129, RZ, 0x5 ;  /* 0x000000817c7b7211 */ /* 0x000fe200078f28ff */
[----:B------:R-:W-:Y:S01]  /*1040*/  USHF.R.S32.HI UR6, URZ, 0x1f, UR16 ;  /* 0x0000001f3f067899 */ /* 0x000fe20008011410 */
[----:B------:R-:W-:Y:S01]  /*1050*/  IMAD R5, R0, c[0x0][0x2c4], R5 ;  /* 0x0000b10000057a24 */ /* 0x000fe200078e0205 */
[----:B------:R-:W-:Y:S01]  /*1060*/  UIMAD.WIDE.U32 UR14, UR16, UR4, URZ ;  /* 0x00000004100e72a5 */ /* 0x000fe2000f8e003f */
[----:B------:R-:W-:Y:S01]  /*1070*/  IMAD R6, R6, c[0x0][0x1b0], RZ ;  /* 0x00006c0006067a24 */ /* 0x000fe200078e02ff */
[----:B------:R-:W-:Y:S01]  /*1080*/  UIMAD UR6, UR6, UR4, URZ ;  /* 0x00000004060672a4 */ /* 0x000fe2000f8e023f */
[----:B------:R-:W-:Y:S01]  /*1090*/  SHF.R.S32.HI R130, RZ, 0x1f, R128 ;  /* 0x0000001fff827819 */ /* 0x000fe20000011480 */
[----:B------:R-:W-:Y:S01]  /*10a0*/  UIADD3 UR28, UR31, UR9, URZ ;  /* 0x000000091f1c7290 */ /* 0x000fe2000fffe03f */
[----:B------:R-:W-:Y:S01]  /*10b0*/  IMAD R4, R4, c[0x0][0x1b4], R6 ;  /* 0x00006d0004047a24 */ /* 0x000fe200078e0206 */
[----:B------:R-:W-:Y:S01]  /*10c0*/  SHF.R.S32.HI R0, RZ, 0x1f, R5 ;  /* 0x0000001fff007819 */ /* 0x000fe20000011405 */
[----:B------:R-:W-:Y:S01]  /*10d0*/  IMAD.SHL.U32 R6, R21, 0x40, RZ ;  /* 0x0000004015067824 */ /* 0x000fe200078e00ff */
[----:B------:R-:W-:Y:S01]  /*10e0*/  UIMAD UR6, UR16, UR5, UR6 ;  /* 0x00000005100672a4 */ /* 0x000fe2000f8e0206 */
[----:B------:R-:W-:Y:S01]  /*10f0*/  IMAD.IADD R3, R3, 0x1, R4 ;  /* 0x0000000103037824 */ /* 0x000fe200078e0204 */
[----:B------:R-:W-:Y:S01]  /*1100*/  STL [R1+0x10], R128 ;  /* 0x0000108001007387 */ /* 0x000fe20000100800 */
[----:B------:R-:W-:Y:S01]  /*1110*/  IMAD R4, R0, c[0x0][0x1a8], RZ ;  /* 0x00006a0000047a24 */ /* 0x000fe200078e02ff */
[----:B------:R-:W-:Y:S01]  /*1120*/  LOP3.LUT R0, R6, 0x1c0, RZ, 0xc0, !PT ;  /* 0x000001c006007812 */ /* 0x000fe200078ec0ff */
[----:B------:R-:W-:Y:S01]  /*1130*/  IMAD.WIDE.U32 R2, R5, c[0x0][0x1a8], R2 ;  /* 0x00006a0005027a25 */ /* 0x000fe200078e0002 */
[----:B------:R-:W-:-:S02]  /*1140*/  UIADD3 UR6, UR15, UR6, URZ ;  /* 0x000000060f067290 */ /* 0x000fc4000fffe03f */
[----:B------:R-:W-:Y:S01]  /*1150*/  ULDC.64 UR4, c[0x0][0x1e8] ;  /* 0x00007a0000047ab9 */ /* 0x000fe20000000a00 */
[----:B------:R-:W-:Y:S01]  /*1160*/  IMAD R6, R5, c[0x0][0x1ac], R4 ;  /* 0x00006b0005067a24 */ /* 0x000fe200078e0204 */
[----:B------:R-:W-:Y:S01]  /*1170*/  SHF.R.U32.HI R4, RZ, 0x3, R0 ;  /* 0x00000003ff047819 */ /* 0x000fe20000011600 */
[----:B------:R-:W-:Y:S01]  /*1180*/  IMAD.MOV.U32 R5, RZ, RZ, c[0x0][0x2b8] ;  /* 0x0000ae00ff057624 */ /* 0x000fe200078e00ff */
[----:B------:R-:W-:Y:S02]  /*1190*/  LOP3.LUT R0, R0, 0x38, R128, 0xf8, !PT ;  /* 0x0000003800007812 */ /* 0x000fe400078ef880 */
[----:B------:R-:W-:Y:S02]  /*11a0*/  LEA R15, P0, R2, c[0x0][0x160], 0x1 ;  /* 0x00005800020f7a11 */ /* 0x000fe400078008ff */
[----:B------:R-:W-:Y:S01]  /*11b0*/  LOP3.LUT R8, R0, R4, RZ, 0x3c, !PT ;  /* 0x0000000400087212 */ /* 0x000fe200078e3cff */
[----:B------:R-:W-:Y:S01]  /*11c0*/  IMAD.IADD R0, R3, 0x1, R6 ;  /* 0x0000000103007824 */ /* 0x000fe200078e0206 */
[----:B------:R-:W-:Y:S01]  /*11d0*/  LEA.HI R3, R124, R129, RZ, 0x6 ;  /* 0x000000817c037211 */ /* 0x000fe200078f30ff */
[----:B------:R-:W-:Y:S01]  /*11e0*/  SHFL.IDX PT, R6, R15, RZ, 0x181f ;  /* 0x00181fff0f067589 */ /* 0x000fe200000e0000 */
[----:B------:R-:W-:-:S02]  /*11f0*/  ISETP.NE.AND P3, PT, R5, 0x1, PT ;  /* 0x000000010500780c */ /* 0x000fc40003f65270 */
[----:B------:R-:W-:Y:S01]  /*1200*/  LEA.HI.X R14, R2, c[0x0][0x164], R0, 0x1, P0 ;  /* 0x00005900020e7a11 */ /* 0x000fe200000f0c00 */
[----:B------:R-:W-:Y:S01]  /*1210*/  IMAD.SHL.U32 R0, R3, 0x8, RZ ;  /* 0x0000000803007824 */ /* 0x000fe200078e00ff */
[----:B------:R-:W-:Y:S01]  /*1220*/  SHFL.IDX PT, R2, R15, 0x1, 0x181f ;  /* 0x00381f000f027f89 */ /* 0x000fe200000e0000 */
[C---:B------:R-:W-:Y:S02]  /*1230*/  IADD3 R5, R18.reuse, 0x10, RZ ;  /* 0x0000001012057810 */ /* 0x040fe40007ffe0ff */
[----:B------:R-:W-:Y:S01]  /*1240*/  IADD3 R4, R18, 0x20, RZ ;  /* 0x0000002012047810 */ /* 0x000fe20007ffe0ff */
[----:B------:R-:W3:Y:S01]  /*1250*/  SHFL.IDX PT, R7, R14, RZ, 0x181f ;  /* 0x00181fff0e077589 */ /* 0x000ee200000e0000 */
[----:B------:R-:W-:Y:S02]  /*1260*/  LOP3.LUT R8, R8, 0xfffffe00, R0, 0xf8, !PT ;  /* 0xfffffe0008087812 */ /* 0x000fe400078ef800 */
[----:B------:R-:W-:Y:S01]  /*1270*/  ISETP.GE.AND P0, PT, R5, UR8, PT ;  /* 0x0000000805007c0c */ /* 0x000fe2000bf06270 */
[----:B------:R-:W4:Y:S01]  /*1280*/  SHFL.IDX PT, R3, R14, 0x1, 0x181f ;  /* 0x00381f000e037f89 */ /* 0x000f2200000e0000 */
[----:B------:R-:W-:Y:S01]  /*1290*/  ISETP.GE.AND P2, PT, R4, UR8, PT ;  /* 0x0000000804007c0c */ /* 0x000fe2000bf46270 */
[----:B------:R-:W-:Y:S01]  /*12a0*/  IMAD.SHL.U32 R247, R8, 0x2, RZ ;  /* 0x0000000208f77824 */ /* 0x000fe200078e00ff */
[----:B------:R-:W-:Y:S01]  /*12b0*/  SHF.R.S32.HI R0, RZ, 0x1f, R42 ;  /* 0x0000001fff007819 */ /* 0x000fe2000001142a */
[----:B------:R-:W-:Y:S03]  /*12c0*/  SHFL.IDX PT, R4, R15, 0x2, 0x181f ;  /* 0x00581f000f047f89 */ /* 0x000fe600000e0000 */
[----:B------:R-:W-:Y:S01]  /*12d0*/  LEA.HI R0, R0, R42, RZ, 0x3 ;  /* 0x0000002a00007211 */ /* 0x000fe200078f18ff */
[----:B------:R-:W-:Y:S03]  /*12e0*/  SHFL.IDX PT, R5, R14, 0x2, 0x181f ;  /* 0x00581f000e057f89 */ /* 0x000fe600000e0000 */
[----:B------:R-:W-:Y:S01]  /*12f0*/  LOP3.LUT R126, R0, 0xfffffff8, RZ, 0xc0, !PT ;  /* 0xfffffff8007e7812 */ /* 0x000fe200078ec0ff */
[----:B------:R-:W-:Y:S01]  /*1300*/  SHFL.IDX PT, R8, R15, 0x3, 0x181f ;  /* 0x00781f000f087f89 */ /* 0x000fe200000e0000 */
[----:B------:R-:W-:-:S03]  /*1310*/  IADD3 R0, R18, 0x50, RZ ;  /* 0x0000005012007810 */ /* 0x000fc60007ffe0ff */
[----:B-1----:R-:W1:Y:S04]  /*1320*/  SHFL.IDX PT, R9, R14, 0x3, 0x181f ;  /* 0x00781f000e097f89 */ /* 0x002e6800000e0000 */
[----:B------:R-:W-:Y:S01]  /*1330*/  SHFL.IDX PT, R12, R15, 0x4, 0x181f ;  /* 0x00981f000f0c7f89 */ /* 0x000fe200000e0000 */
[----:B---3--:R-:W-:-:S03]  /*1340*/  @!P1 IMAD.WIDE R16, R128, 0x2, R6 ;  /* 0x0000000280109825 */ /* 0x008fc600078e0206 */
[----:B------:R-:W3:Y:S01]  /*1350*/  SHFL.IDX PT, R13, R14, 0x4, 0x181f ;  /* 0x00981f000e0d7f89 */ /* 0x000ee200000e0000 */
[----:B------:R-:W-:-:S03]  /*1360*/  @!P1 IMAD.WIDE R10, R126, 0x2, R6 ;  /* 0x000000027e0a9825 */ /* 0x000fc600078e0206 */
[----:B------:R2:W-:Y:S01]  /*1370*/  @!P1 LDGSTS.E.BYPASS.LTC128B.128 [R247+0x8080], [R16.64], !P5 ;  /* 0x0808000010f79fae */ /* 0x0005e2000e901d54 */
[----:B----4-:R-:W-:-:S03]  /*1380*/  @!P0 IMAD.WIDE R6, R128, 0x2, R2 ;  /* 0x0000000280068825 */ /* 0x010fc600078e0202 */
[----:B------:R1:W-:Y:S01]  /*1390*/  @!P1 LDGSTS.E.BYPASS.LTC128B.128 [R247+0xc080], [R10.64], !P4 ;  /* 0x0c0800000af79fae */ /* 0x0003e2000e101d54 */
[----:B------:R-:W-:-:S03]  /*13a0*/  ISETP.GE.AND P1, PT, R19, UR8, PT ;  /* 0x0000000813007c0c */ /* 0x000fc6000bf26270 */
[----:B------:R4:W-:Y:S01]  /*13b0*/  @!P0 LDGSTS.E.BYPASS.LTC128B.128 [R247+0x8880], [R6.64], !P5 ;  /* 0x0888000006f78fae */ /* 0x0009e2000e901d54 */
[----:B------:R-:W-:Y:S01]  /*13c0*/  UIMAD.WIDE.U32 UR16, UR10, UR4, URZ ;  /* 0x000000040a1072a5 */ /* 0x000fe2000f8e003f */
[----:B------:R-:W-:Y:S02]  /*13d0*/  IADD3 R41, -R21, UR28, RZ ;  /* 0x0000001c15297c10 */ /* 0x000fe4000fffe1ff */
[----:B------:R-:W-:Y:S01]  /*13e0*/  SHF.R.S32.HI R122, RZ, 0x5, R123 ;  /* 0x00000005ff7a7819 */ /* 0x000fe2000001147b */
[----:B------:R-:W-:Y:S01]  /*13f0*/  STL [R1+0x38], R126 ;  /* 0x0000387e01007387 */ /* 0x000fe20000100800 */
[----:B-1----:R-:W-:-:S04]  /*1400*/  @!P6 IMAD.WIDE R10, R128, 0x2, R8 ;  /* 0x00000002800ae825 */ /* 0x002fc800078e0208 */
[----:B----4-:R-:W-:-:S04]  /*1410*/  @!P0 IMAD.WIDE R6, R126, 0x2, R2 ;  /* 0x000000027e068825 */ /* 0x010fc800078e0202 */
[--C-:B------:R-:W-:Y:S01]  /*1420*/  @!P2 IMAD.WIDE R2, R128, 0x2, R4.reuse ;  /* 0x000000028002a825 */ /* 0x100fe200078e0204 */
[----:B------:R1:W-:Y:S01]  /*1430*/  @!P0 LDGSTS.E.BYPASS.LTC128B.128 [R247+0xc880], [R6.64], !P4 ;  /* 0x0c88000006f78fae */ /* 0x0003e2000e101d54 */
[----:B------:R-:W-:Y:S02]  /*1440*/  ISETP.GE.AND P0, PT, R0, UR8, PT ;  /* 0x0000000800007c0c */ /* 0x000fe4000bf06270 */
[----:B------:R-:W-:Y:S01]  /*1450*/  @!P2 IMAD.WIDE R4, R126, 0x2, R4 ;  /* 0x000000027e04a825 */ /* 0x000fe200078e0204 */
[----:B------:R4:W-:Y:S01]  /*1460*/  @!P2 LDGSTS.E.BYPASS.LTC128B.128 [R247+0x9080], [R2.64], !P5 ;  /* 0x0908000002f7afae */ /* 0x0009e2000e901d54 */
[----:B------:R-:W-:-:S03]  /*1470*/  IADD3 R0, R18, 0x60, RZ ;  /* 0x0000006012007810 */ /* 0x000fc60007ffe0ff */
[----:B------:R2:W-:Y:S01]  /*1480*/  @!P2 LDGSTS.E.BYPASS.LTC128B.128 [R247+0xd080], [R4.64], !P4 ;  /* 0x0d08000004f7afae */ /* 0x0005e2000e101d54 */
[----:B------:R-:W-:Y:S02]  /*1490*/  ISETP.GE.AND P2, PT, R0, UR8, PT ;  /* 0x0000000800007c0c */ /* 0x000fe4000bf46270 */
[----:B------:R-:W-:Y:S01]  /*14a0*/  IADD3 R0, R131, UR19, RZ ;  /* 0x0000001383007c10 */ /* 0x000fe2000fffe0ff */
[----:B------:R2:W-:Y:S04]  /*14b0*/  @!P6 LDGSTS.E.BYPASS.LTC128B.128 [R247+0x9880], [R10.64], !P5 ;  /* 0x098800000af7efae */ /* 0x0005e8000e901d54 */
[----:B-1----:R-:W-:Y:S01]  /*14c0*/  SHFL.IDX PT, R6, R15, 0x5, 0x181f ;  /* 0x00b81f000f067f89 */ /* 0x002fe200000e0000 */
[----:B----4-:R-:W-:-:S03]  /*14d0*/  @!P6 IMAD.WIDE R2, R126, 0x2, R8 ;  /* 0x000000027e02e825 */ /* 0x010fc600078e0208 */
[----:B------:R-:W1:Y:S01]  /*14e0*/  SHFL.IDX PT, R7, R14, 0x5, 0x181f ;  /* 0x00b81f000e077f89 */ /* 0x000e6200000e0000 */
[----:B---3--:R-:W-:-:S03]  /*14f0*/  @!P1 IMAD.WIDE R8, R128, 0x2, R12 ;  /* 0x0000000280089825 */ /* 0x008fc600078e020c */
[----:B------:R3:W-:Y:S01]  /*1500*/  @!P6 LDGSTS.E.BYPASS.LTC128B.128 [R247+0xd880], [R2.64], !P4 ;  /* 0x0d88000002f7efae */ /* 0x0007e2000e101d54 */
[----:B------:R-:W-:Y:S01]  /*1510*/  ISETP.GE.AND P6, PT, R0, UR9, PT ;  /* 0x0000000900007c0c */ /* 0x000fe2000bfc6270 */
[----:B--2---:R-:W-:Y:S02]  /*1520*/  @!P1 IMAD.WIDE R4, R126, 0x2, R12 ;  /* 0x000000027e049825 */ /* 0x004fe400078e020c */
[----:B------:R1:W-:Y:S01]  /*1530*/  @!P1 LDGSTS.E.BYPASS.LTC128B.128 [R247+0xa080], [R8.64], !P5 ;  /* 0x0a08000008f79fae */ /* 0x0003e2000e901d54 */
[----:B------:R-:W-:Y:S02]  /*1540*/  IADD3 R11, R18, 0x70, RZ ;  /* 0x00000070120b7810 */ /* 0x000fe40007ffe0ff */
[----:B------:R-:W-:Y:S01]  /*1550*/  IADD3 R12, R0, UR11, RZ ;  /* 0x0000000b000c7c10 */ /* 0x000fe2000fffe0ff */
[----:B------:R2:W-:Y:S01]  /*1560*/  @!P1 LDGSTS.E.BYPASS.LTC128B.128 [R247+0xe080], [R4.64], !P4 ;  /* 0x0e08000004f79fae */ /* 0x0005e2000e101d54 */
[----:B------:R-:W-:Y:S02]  /*1570*/  ISETP.GE.AND P1, PT, R11, UR8, PT ;  /* 0x000000080b007c0c */ /* 0x000fe4000bf26270 */
[----:B------:R-:W-:Y:S01]  /*1580*/  ISETP.GT.OR P6, PT, R131, 0x2f, P6 ;  /* 0x0000002f8300780c */ /* 0x000fe200037c4670 */
[----:B------:R-:W-:-:S04]  /*1590*/  @P3 IMAD.HI.U32 R10, R12, c[0x0][0x2bc], RZ ;  /* 0x0000af000c0a3a27 */ /* 0x000fc800078e00ff */
[----:B------:R-:W-:Y:S01]  /*15a0*/  IMAD.MOV.U32 R0, RZ, RZ, R12 ;  /* 0x000000ffff007224 */ /* 0x000fe200078e000c */
[----:B------:R-:W-:Y:S01]  /*15b0*/  @P3 SHF.R.U32.HI R0, RZ, c[0x0][0x2c0], R10 ;  /* 0x0000b000ff003a19 */ /* 0x000fe2000001160a */
[----:B---3--:R-:W-:Y:S04]  /*15c0*/  SHFL.IDX PT, R2, R15, 0x7, 0x181f ;  /* 0x00f81f000f027f89 */ /* 0x008fe800000e0000 */
[----:B------:R-:W-:Y:S01]  /*15d0*/  SHFL.IDX PT, R3, R14, 0x7, 0x181f ;  /* 0x00f81f000e037f89 */ /* 0x000fe200000e0000 */
[----:B-1----:R-:W-:-:S03]  /*15e0*/  @!P0 IMAD.WIDE R8, R128, 0x2, R6 ;  /* 0x0000000280088825 */ /* 0x002fc600078e0206 */
[----:B--2---:R-:W-:Y:S01]  /*15f0*/  SHFL.IDX PT, R4, R15, 0x6, 0x181f ;  /* 0x00d81f000f047f89 */ /* 0x004fe200000e0000 */
[----:B------:R-:W-:-:S03]  /*1600*/  @!P0 IMAD.WIDE R6, R126, 0x2, R6 ;  /* 0x000000027e068825 */ /* 0x000fc600078e0206 */
[----:B------:R-:W1:Y:S04]  /*1610*/  SHFL.IDX PT, R5, R14, 0x6, 0x181f ;  /* 0x00d81f000e057f89 */ /* 0x000e6800000e0000 */
[----:B------:R2:W-:Y:S04]  /*1620*/  @!P0 LDGSTS.E.BYPASS.LTC128B.128 [R247+0xa880], [R8.64], !P5 ;  /* 0x0a88000008f78fae */ /* 0x0005e8000e901d54 */
[----:B------:R3:W-:Y:S01]  /*1630*/  @!P0 LDGSTS.E.BYPASS.LTC128B.128 [R247+0xe880], [R6.64], !P4 ;  /* 0x0e88000006f78fae */ /* 0x0007e2000e101d54 */
[----:B-1----:R-:W-:-:S05]  /*1640*/  @!P2 IMAD.WIDE R10, R128, 0x2, R4 ;  /* 0x00000002800aa825 */ /* 0x002fca00078e0204 */
[----:B------:R1:W-:Y:S01]  /*1650*/  @!P2 LDGSTS.E.BYPASS.LTC128B.128 [R247+0xb080], [R10.64], !P5 ;  /* 0x0b0800000af7afae */ /* 0x0003e2000e901d54 */
[----:B--2---:R-:W-:-:S04]  /*1660*/  @!P2 IMAD.WIDE R8, R126, 0x2, R4 ;  /* 0x000000027e08a825 */ /* 0x004fc800078e0204 */
[--C-:B------:R-:W-:Y:S01]  /*1670*/  @!P1 IMAD.WIDE R4, R128, 0x2, R2.reuse ;  /* 0x0000000280049825 */ /* 0x100fe200078e0202 */
[----:B------:R2:W-:Y:S01]  /*1680*/  @!P2 LDGSTS.E.BYPASS.LTC128B.128 [R247+0xf080], [R8.64], !P4 ;  /* 0x0f08000008f7afae */ /* 0x0005e2000e101d54 */
[----:B---3--:R-:W-:Y:S02]  /*1690*/  @!P6 IADD3 R7, P0, R0, UR14, RZ ;  /* 0x0000000e0007ec10 */ /* 0x008fe4000ff1e0ff */
[----:B------:R-:W-:Y:S01]  /*16a0*/  @!P1 IMAD.WIDE R2, R126, 0x2, R2 ;  /* 0x000000027e029825 */ /* 0x000fe200078e0202 */
[----:B------:R3:W-:Y:S01]  /*16b0*/  @!P1 LDGSTS.E.BYPASS.LTC128B.128 [R247+0xb880], [R4.64], !P5 ;  /* 0x0b88000004f79fae */ /* 0x0007e2000e901d54 */
[----:B------:R-:W-:Y:S02]  /*16c0*/  @!P6 LEA.HI.X.SX32 R13, R0, UR6, 0x1, P0 ;  /* 0x00000006000dec11 */ /* 0x000fe400080f0eff */
[C---:B------:R-:W-:Y:S01]  /*16d0*/  @!P6 LEA R6, P0, R7.reuse, c[0x0][0x2a0], 0x2 ;  /* 0x0000a8000706ea11 */ /* 0x040fe200078010ff */
[----:B------:R4:W-:Y:S03]  /*16e0*/  @!P1 LDGSTS.E.BYPASS.LTC128B.128 [R247+0xf880], [R2.64], !P4 ;  /* 0x0f88000002f79fae */ /* 0x0009e6000e101d54 */
[----:B------:R-:W-:Y:S01]  /*16f0*/  @!P6 LEA.HI.X R7, R7, c[0x0][0x2a4], R13, 0x2, P0 ;  /* 0x0000a9000707ea11 */ /* 0x000fe200000f140d */
[----:B------:R-:W0:Y:S04]  /*1700*/  LDGDEPBAR ;  /* 0x00000000000079af */ /* 0x000e280000000000 */
[----:B------:R-:W-:Y:S06]  /*1710*/  BAR.SYNC.DEFER_BLOCKING 0x0 ;  /* 0x0000000000007b1d */ /* 0x000fec0000010000 */
[----:B------:R1:W5:Y:S01]  /*1720*/  @!P6 LDG.E R242, [R6.64] ;  /* 0x0000001406f2e981 */ /* 0x000362000c1e1900 */
[----:B------:R-:W-:Y:S01]  /*1730*/  IMAD.MOV R0, RZ, RZ, -R0 ;  /* 0x000000ffff007224 */ /* 0x000fe200078e0a00 */
[----:B------:R-:W-:Y:S01]  /*1740*/  UIMAD UR8, UR18, UR4, URZ ;  /* 0x00000004120872a4 */ /* 0x000fe2000f8e023f */
[----:B--2---:R-:W-:Y:S01]  /*1750*/  LEA.HI R8, R124, R129, RZ, 0x4 ;  /* 0x000000817c087211 */ /* 0x004fe200078f20ff */
[C---:B------:R-:W-:Y:S01]  /*1760*/  IMAD.WIDE R18, R128.reuse, 0x2, RZ ;  /* 0x0000000280127825 */ /* 0x040fe200078e02ff */
[C---:B------:R-:W-:Y:S01]  /*1770*/  ISETP.GE.AND P2, PT, R41.reuse, 0x1, PT ;  /* 0x000000012900780c */ /* 0x040fe20003f46270 */
[----:B------:R-:W-:Y:S01]  /*1780*/  UIMAD UR8, UR10, UR5, UR8 ;  /* 0x000000050a0872a4 */ /* 0x000fe2000f8e0208 */
[----:B------:R-:W-:Y:S01]  /*1790*/  ISETP.GE.AND P5, PT, R128, c[0x0][0x1d4], PT ;  /* 0x0000750080007a0c */ /* 0x000fe20003fa6270 */
[----:B------:R-:W-:Y:S01]  /*17a0*/  IMAD R243, R0, c[0x0][0x2b8], R12 ;  /* 0x0000ae0000f37a24 */ /* 0x000fe200078e020c */
[----:B------:R-:W-:Y:S01]  /*17b0*/  LOP3.LUT R12, R8, 0xfffffff0, RZ, 0xc0, !PT ;  /* 0xfffffff0080c7812 */ /* 0x000fe200078ec0ff */
[----:B------:R-:W-:Y:S01]  /*17c0*/  UIADD3 UR8, UR17, UR8, URZ ;  /* 0x0000000811087290 */ /* 0x000fe2000fffe03f */
[----:B------:R-:W-:Y:S01]  /*17d0*/  ISETP.GE.AND P1, PT, R41, 0x11, PT ;  /* 0x000000112900780c */ /* 0x000fe20003f26270 */
[C---:B----4-:R-:W-:Y:S01]  /*17e0*/  IMAD.WIDE.U32 R2, R243.reuse, c[0x0][0x1e0], RZ ;  /* 0x00007800f3027a25 */ /* 0x050fe200078e00ff */
[----:B------:R-:W-:Y:S01]  /*17f0*/  SHF.R.S32.HI R13, RZ, 0x1f, R243 ;  /* 0x0000001fff0d7819 */ /* 0x000fe200000114f3 */
[----:B------:R-:W-:Y:S01]  /*1800*/  ULDC.64 UR4, c[0x0][0x210] ;  /* 0x0000840000047ab9 */ /* 0x000fe20000000a00 */
[----:B------:R-:W-:Y:S01]  /*1810*/  SHF.R.S32.HI R14, RZ, 0x4, R8 ;  /* 0x00000004ff0e7819 */ /* 0x000fe20000011408 */
[----:B---3--:R-:W-:Y:S01]  /*1820*/  IMAD R5, R243, c[0x0][0x1e0], RZ ;  /* 0x00007800f3057a24 */ /* 0x008fe200078e02ff */
[----:B------:R-:W-:Y:S01]  /*1830*/  ISETP.GE.AND P4, PT, R42, c[0x0][0x1d4], PT ;  /* 0x000075002a007a0c */ /* 0x000fe20003f86270 */
[----:B------:R-:W-:Y:S01]  /*1840*/  IMAD R0, R13, c[0x0][0x1e0], RZ ;  /* 0x000078000d007a24 */ /* 0x000fe200078e02ff */
[----:B------:R-:W-:Y:S01]  /*1850*/  UIMAD UR18, UR18, UR4, URZ ;  /* 0x00000004121272a4 */ /* 0x000fe2000f8e023f */
[----:B------:R-:W-:Y:S01]  /*1860*/  IMAD.IADD R12, R129, 0x1, -R12 ;  /* 0x00000001810c7824 */ /* 0x000fe200078e0a0c */
[----:B------:R-:W-:Y:S01]  /*1870*/  UIMAD.WIDE.U32 UR24, UR10, UR4, URZ ;  /* 0x000000040a1872a5 */ /* 0x000fe2000f8e003f */
[----:B------:R-:W-:Y:S01]  /*1880*/  IMAD R0, R243, c[0x0][0x1e4], R0 ;  /* 0x00007900f3007a24 */ /* 0x000fe200078e0200 */
[----:B------:R-:W-:Y:S01]  /*1890*/  UIMAD UR18, UR10, UR5, UR18 ;  /* 0x000000050a1272a4 */ /* 0x000fe2000f8e0212 */
[----:B------:R-:W-:Y:S01]  /*18a0*/  IMAD R13, R13, c[0x0][0x208], RZ ;  /* 0x000082000d0d7a24 */ /* 0x000fe200078e02ff */
[----:B------:R-:W-:Y:S01]  /*18b0*/  SHF.R.S32.HI R16, RZ, 0x1f, R12 ;  /* 0x0000001fff107819 */ /* 0x000fe2000001140c */
[----:B------:R-:W-:Y:S01]  /*18c0*/  IMAD.IADD R3, R3, 0x1, R0 ;  /* 0x0000000103037824 */ /* 0x000fe200078e0200 */
[----:B------:R-:W-:Y:S01]  /*18d0*/  UIADD3 UR18, UR25, UR18, URZ ;  /* 0x0000001219127290 */ /* 0x000fe2000fffe03f */
[----:B-1----:R-:W-:Y:S01]  /*18e0*/  IMAD.U32 R7, RZ, RZ, UR10 ;  /* 0x0000000aff077e24 */ /* 0x002fe2000f8e00ff */
[----:B------:R-:W-:Y:S01]  /*18f0*/  LEA.HI R16, R16, R12, RZ, 0x3 ;  /* 0x0000000c10107211 */ /* 0x000fe200078f18ff */
[----:B------:R-:W-:Y:S01]  /*1900*/  IMAD R13, R243, c[0x0][0x20c], R13 ;  /* 0x00008300f30d7a24 */ /* 0x000fe200078e020d */
[----:B------:R-:W-:Y:S01]  /*1910*/  LOP3.LUT P6, RZ, R40, 0x2, RZ, 0xc0, !PT ;  /* 0x0000000228ff7812 */ /* 0x000fe200078cc0ff */
[----:B------:R-:W-:Y:S01]  /*1920*/  UIADD3 UR4, UR23, -0x1, URZ ;  /* 0xffffffff17047890 */ /* 0x000fe2000fffe03f */
[----:B------:R-:W-:Y:S01]  /*1930*/  LOP3.LUT R15, R16, 0xfffffff8, RZ, 0xc0, !PT ;  /* 0xfffffff8100f7812 */ /* 0x000fe200078ec0ff */
[----:B------:R-:W-:Y:S01]  /*1940*/  STL [R1+0x40], R130 ;  /* 0x0000408201007387 */ /* 0x000fe20000100800 */
[----:B------:R-:W-:Y:S01]  /*1950*/  SHF.R.S32.HI R127, RZ, 0x1f, R126 ;  /* 0x0000001fff7f7819 */ /* 0x000fe2000001147e */
[----:B------:R-:W-:Y:S01]  /*1960*/  UISETP.GT.AND UP0, UPT, UR4, UR7, UPT ;  /* 0x000000070400728c */ /* 0x000fe2000bf04270 */
[----:B------:R-:W-:Y:S01]  /*1970*/  SEL R125, RZ, 0x10, P4 ;  /* 0x00000010ff7d7807 */ /* 0x000fe20002000000 */
[----:B------:R-:W-:-:S02]  /*1980*/  IMAD.IADD R22, R12, 0x1, -R15 ;  /* 0x000000010c167824 */ /* 0x000fc400078e0a0f */
[----:B------:R-:W-:Y:S01]  /*1990*/  STL [R1+0x3c], R127 ;  /* 0x00003c7f01007387 */ /* 0x000fe20000100800 */
[----:B-----5:R-:W-:Y:S01]  /*19a0*/  SHF.R.S32.HI R17, RZ, 0x1f, R242 ;  /* 0x0000001fff117819 */ /* 0x020fe200000114f2 */
[----:B------:R-:W-:-:S04]  /*19b0*/  IMAD.WIDE.U32 R2, R242, c[0x0][0x1f0], R2 ;  /* 0x00007c00f2027a25 */ /* 0x000fc800078e0002 */
[----:B------:R-:W-:Y:S01]  /*19c0*/  IMAD R0, R17, c[0x0][0x1f0], RZ ;  /* 0x00007c0011007a24 */ /* 0x000fe200078e02ff */
[----:B------:R-:W-:-:S03]  /*19d0*/  IADD3 R4, P0, R2, UR16, RZ ;  /* 0x0000001002047c10 */ /* 0x000fc6000ff1e0ff */
[----:B------:R-:W-:-:S05]  /*19e0*/  IMAD R0, R242, c[0x0][0x1f4], R0 ;  /* 0x00007d00f2007a24 */ /* 0x000fca00078e0200 */
[----:B------:R-:W-:Y:S01]  /*19f0*/  IADD3.X R2, R3, UR8, R0, P0, !PT ;  /* 0x0000000803027c10 */ /* 0x000fe200087fe400 */
[----:B------:R-:W-:Y:S01]  /*1a00*/  IMAD R3, R242, c[0x0][0x1f0], R5 ;  /* 0x00007c00f2037a24 */ /* 0x000fe200078e0205 */
[----:B------:R-:W-:-:S04]  /*1a10*/  LEA R6, P0, R4, c[0x0][0x1c8], 0x1 ;  /* 0x0000720004067a11 */ /* 0x000fc800078008ff */
[----:B------:R-:W-:Y:S01]  /*1a20*/  LEA.HI.X R0, R4, c[0x0][0x1cc], R2, 0x1, P0 ;  /* 0x0000730004007a11 */ /* 0x000fe200000f0c02 */
[----:B------:R-:W-:Y:S01]  /*1a30*/  IMAD R4, R7, c[0x0][0x1e8], R3 ;  /* 0x00007a0007047a24 */ /* 0x000fe200078e0203 */
[----:B------:R-:W-:Y:S01]  /*1a40*/  SHFL.IDX PT, R2, R6, RZ, 0x181f ;  /* 0x00181fff06027589 */ /* 0x000fe200000e0000 */
[----:B------:R-:W-:-:S03]  /*1a50*/  ISETP.GT.AND P0, PT, R41, 0x20, PT ;  /* 0x000000202900780c */ /* 0x000fc60003f04270 */
[----:B------:R-:W1:Y:S01]  /*1a60*/  SHFL.IDX PT, R3, R0, RZ, 0x181f ;  /* 0x00181fff00037589 */ /* 0x000e6200000e0000 */
[----:B------:R-:W-:-:S03]  /*1a70*/  LEA R4, R4, c[0x0][0x1c8], 0x1 ;  /* 0x0000720004047a11 */ /* 0x000fc600078e08ff */
[----:B------:R-:W-:Y:S04]  /*1a80*/  SHFL.IDX PT, R6, R6, 0x1, 0x181f ;  /* 0x00381f0006067f89 */ /* 0x000fe800000e0000 */
[----:B------:R-:W-:Y:S04]  /*1a90*/  SHFL.IDX PT, R7, R0, 0x1, 0x181f ;  /* 0x00381f0000077f89 */ /* 0x000fe800000e0000 */
[----:B------:R-:W-:Y:S04]  /*1aa0*/  SHFL.IDX PT, R4, R4, 0x2, 0x181f ;  /* 0x00581f0004047f89 */ /* 0x000fe800000e0000 */
[----:B------:R2:W3:Y:S01]  /*1ab0*/  SHFL.IDX PT, R5, R0, 0x2, 0x181f ;  /* 0x00581f0000057f89 */ /* 0x0004e200000e0000 */
[----:B-1----:R-:W-:-:S05]  /*1ac0*/  @P2 IMAD.WIDE R10, R128, 0x2, R2 ;  /* 0x00000002800a2825 */ /* 0x002fca00078e0202 */
[----:B------:R1:W-:Y:S01]  /*1ad0*/  @P2 LDGSTS.E.BYPASS.LTC128B.128 [R247+0x5080], [R10.64], !P5 ;  /* 0x050800000af72fae */ /* 0x0003e2000e901d54 */
[----:B--2---:R-:W-:Y:S01]  /*1ae0*/  LEA.HI R0, R8, R14, RZ, 0x1 ;  /* 0x0000000e08007211 */ /* 0x004fe200078f08ff */
[----:B------:R-:W-:-:S03]  /*1af0*/  IMAD.WIDE.U32 R8, R243, c[0x0][0x208], RZ ;  /* 0x00008200f3087a25 */ /* 0x000fc600078e00ff */
[----:B------:R-:W-:Y:S01]  /*1b00*/  LOP3.LUT R0, R0, 0xfffffffe, RZ, 0xc0, !PT ;  /* 0xfffffffe00007812 */ /* 0x000fe200078ec0ff */
[----:B------:R-:W-:Y:S02]  /*1b10*/  IMAD.IADD R13, R9, 0x1, R13 ;  /* 0x00000001090d7824 */ /* 0x000fe400078e020d */
[----:B------:R-:W-:Y:S02]  /*1b20*/  IMAD.MOV.U32 R12, RZ, RZ, R8 ;  /* 0x000000ffff0c7224 */ /* 0x000fe400078e0008 */
[----:B------:R-:W-:-:S04]  /*1b30*/  @P2 IMAD.WIDE R8, R126, 0x2, R2 ;  /* 0x000000027e082825 */ /* 0x000fc800078e0202 */
[C---:B---3--:R-:W-:Y:S01]  /*1b40*/  @P0 IMAD.WIDE R2, R128.reuse, 0x2, R4 ;  /* 0x0000000280020825 */ /* 0x048fe200078e0204 */
[----:B------:R2:W-:Y:S03]  /*1b50*/  @P2 LDGSTS.E.BYPASS.LTC128B.128 [R247+0x6880], [R8.64], !P4 ;  /* 0x0688000008f72fae */ /* 0x0005e6000e101d54 */
[----:B-1----:R-:W-:-:S04]  /*1b60*/  @P1 IMAD.WIDE R10, R128, 0x2, R6 ;  /* 0x00000002800a1825 */ /* 0x002fc800078e0206 */
[----:B------:R-:W-:Y:S01]  /*1b70*/  @P1 IMAD.WIDE R6, R126, 0x2, R6 ;  /* 0x000000027e061825 */ /* 0x000fe200078e0206 */
[----:B------:R1:W-:Y:S03]  /*1b80*/  @P1 LDGSTS.E.BYPASS.LTC128B.128 [R247+0x5880], [R10.64], !P5 ;  /* 0x058800000af71fae */ /* 0x0003e6000e901d54 */
[----:B------:R-:W-:Y:S01]  /*1b90*/  IMAD.IADD R14, R14, 0x1, -R0 ;  /* 0x000000010e0e7824 */ /* 0x000fe200078e0a00 */
[----:B------:R3:W-:Y:S01]  /*1ba0*/  @P1 LDGSTS.E.BYPASS.LTC128B.128 [R247+0x7080], [R6.64], !P4 ;  /* 0x0708000006f71fae */ /* 0x0007e2000e101d54 */
[----:B------:R-:W-:Y:S02]  /*1bb0*/  IMAD.SHL.U32 R0, R40, 0x40, RZ ;  /* 0x0000004028007824 */ /* 0x000fe400078e00ff */
[----:B------:R-:W-:Y:S01]  /*1bc0*/  @P0 IMAD.WIDE R4, R126, 0x2, R4 ;  /* 0x000000027e040825 */ /* 0x000fe200078e0204 */
[----:B------:R4:W-:Y:S02]  /*1bd0*/  @P0 LDGSTS.E.BYPASS.LTC128B.128 [R247+0x6080], [R2.64], !P5 ;  /* 0x0608000002f70fae */ /* 0x0009e4000e901d54 */
[----:B------:R-:W-:-:S02]  /*1be0*/  LOP3.LUT R0, R0, 0x1c0, RZ, 0xc0, !PT ;  /* 0x000001c000007812 */ /* 0x000fc400078ec0ff */
[----:B------:R5:W-:Y:S04]  /*1bf0*/  @P0 LDGSTS.E.BYPASS.LTC128B.128 [R247+0x7880], [R4.64], !P4 ;  /* 0x0788000004f70fae */ /* 0x000be8000e101d54 */
[----:B------:R-:W0:Y:S01]  /*1c00*/  LDGDEPBAR ;  /* 0x00000000000079af */ /* 0x000e220000000000 */
[----:B--2---:R-:W-:Y:S01]  /*1c10*/  SHF.R.U32.HI R8, RZ, 0x3, R0 ;  /* 0x00000003ff087819 */ /* 0x004fe20000011600 */
[----:B---3--:R-:W-:Y:S02]  /*1c20*/  IMAD.SHL.U32 R6, R16, 0x40, RZ ;  /* 0x0000004010067824 */ /* 0x008fe400078e00ff */
[----:B----4-:R-:W-:-:S03]  /*1c30*/  IMAD.SHL.U32 R3, R21, 0x8, RZ ;  /* 0x0000000815037824 */ /* 0x010fc600078e00ff */
[----:B------:R-:W-:Y:S01]  /*1c40*/  LOP3.LUT R121, R6, 0xfffffe00, RZ, 0xc0, !PT ;  /* 0xfffffe0006797812 */ /* 0x000fe200078ec0ff */
[----:B------:R-:W-:Y:S02]  /*1c50*/  IMAD.SHL.U32 R2, R22, 0x40, RZ ;  /* 0x0000004016027824 */ /* 0x000fe400078e00ff */
[----:B-----5:R-:W-:Y:S01]  /*1c60*/  IMAD.SHL.U32 R5, R14, 0x8, RZ ;  /* 0x000000080e057824 */ /* 0x020fe200078e00ff */
[----:B------:R-:W-:Y:S01]  /*1c70*/  LOP3.LUT R9, R0, 0x8, R3, 0xf8, !PT ;  /* 0x0000000800097812 */ /* 0x000fe200078ef803 */
[----:B------:R-:W-:Y:S01]  /*1c80*/  IMAD R4, R17, c[0x0][0x218], RZ ;  /* 0x0000860011047a24 */ /* 0x000fe200078e02ff */
[----:B------:R-:W-:Y:S01]  /*1c90*/  LOP3.LUT R0, R2, 0x1c0, RZ, 0xc0, !PT ;  /* 0x000001c002007812 */ /* 0x000fe200078ec0ff */
[----:B------:R-:W-:Y:S01]  /*1ca0*/  IMAD.WIDE.U32 R2, R242, c[0x0][0x218], R12 ;  /* 0x00008600f2027a25 */ /* 0x000fe200078e000c */
[----:B------:R-:W-:Y:S01]  /*1cb0*/  LOP3.LUT R8, R9, R8, RZ, 0x3c, !PT ;  /* 0x0000000809087212 */ /* 0x000fe200078e3cff */
[----:B------:R-:W-:-:S04]  /*1cc0*/  DEPBAR.LE SB0, 0x1 ;  /* 0x000080400000791a */ /* 0x000fc80000000000 */
[----:B------:R-:W-:Y:S01]  /*1cd0*/  LOP3.LUT R7, R0, 0x8, R5, 0xf8, !PT ;  /* 0x0000000800077812 */ /* 0x000fe200078ef805 */
[----:B------:R-:W-:-:S04]  /*1ce0*/  DEPBAR.LE SB0, 0x0 ;  /* 0x000080000000791a */ /* 0x000fc80000000000 */
[----:B------:R-:W-:Y:S01]  /*1cf0*/  SHF.R.U32.HI R6, RZ, 0x3, R0 ;  /* 0x00000003ff067819 */ /* 0x000fe20000011600 */
[----:B------:R-:W-:Y:S01]  /*1d00*/  IMAD R0, R242, c[0x0][0x21c], R4 ;  /* 0x00008700f2007a24 */ /* 0x000fe200078e0204 */
[----:B------:R-:W-:Y:S01]  /*1d10*/  BAR.SYNC.DEFER_BLOCKING 0x0 ;  /* 0x0000000000007b1d */ /* 0x000fe20000010000 */
[----:B------:R-:W-:Y:S01]  /*1d20*/  IADD3 R5, P0, R2, UR24, RZ ;  /* 0x0000001802057c10 */ /* 0x000fe2000ff1e0ff */
[----:B------:R-:W-:Y:S01]  /*1d30*/  IMAD R2, R122, 0x400, R121 ;  /* 0x000004007a027824 */ /* 0x000fe200078e0279 */
[----:B------:R-:W-:Y:S02]  /*1d40*/  LOP3.LUT R120, R7, R6, RZ, 0x3c, !PT ;  /* 0x0000000607787212 */ /* 0x000fe400078e3cff */
[----:B------:R-:W-:Y:S01]  /*1d50*/  IADD3.X R3, R3, UR18, R0, P0, !PT ;  /* 0x0000001203037c10 */ /* 0x000fe200087fe400 */
[----:B------:R-:W-:Y:S01]  /*1d60*/  IMAD R0, R14, 0x200, R8 ;  /* 0x000002000e007824 */ /* 0x000fe200078e0208 */
[----:B------:R-:W-:Y:S01]  /*1d70*/  LEA R4, P0, R5, c[0x0][0x1f8], 0x1 ;  /* 0x00007e0005047a11 */ /* 0x000fe200078008ff */
[----:B------:R-:W-:-:S02]  /*1d80*/  IMAD.IADD R2, R120, 0x1, R2 ;  /* 0x0000000178027824 */ /* 0x000fc400078e0202 */
[----:B------:R-:W-:Y:S01]  /*1d90*/  IMAD.SHL.U32 R224, R0, 0x2, RZ ;  /* 0x0000000200e07824 */ /* 0x000fe200078e00ff */
[----:B------:R-:W-:Y:S01]  /*1da0*/  LEA.HI.X R3, R5, c[0x0][0x1fc], R3, 0x1, P0 ;  /* 0x00007f0005037a11 */ /* 0x000fe200000f0c03 */
[----:B------:R-:W2:Y:S01]  /*1db0*/  SHFL.IDX PT, R8, R4, 0x2, 0x181f ;  /* 0x00581f0004087f89 */ /* 0x000ea200000e0000 */
[----:B------:R-:W-:Y:S02]  /*1dc0*/  IMAD.SHL.U32 R231, R2, 0x2, RZ ;  /* 0x0000000202e77824 */ /* 0x000fe400078e00ff */
[C---:B------:R-:W-:Y:S01]  /*1dd0*/  IADD3 R17, R224.reuse, 0x5080, RZ ;  /* 0x00005080e0117810 */ /* 0x040fe20007ffe0ff */
[----:B------:R-:W3:Y:S01]  /*1de0*/  SHFL.IDX PT, R16, R4, RZ, 0x181f ;  /* 0x00181fff04107589 */ /* 0x000ee200000e0000 */
[----:B------:R-:W-:Y:S02]  /*1df0*/  IADD3 R235, R224, 0x50a0, RZ ;  /* 0x000050a0e0eb7810 */ /* 0x000fe40007ffe0ff */
[----:B------:R-:W-:Y:S01]  /*1e00*/  @P6 IADD3 R235, R17, -0x20, RZ ;  /* 0xffffffe011eb6810 */ /* 0x000fe20007ffe0ff */
[----:B-1----:R-:W1:Y:S03]  /*1e10*/  SHFL.IDX PT, R11, R4, 0x1, 0x181f ;  /* 0x00381f00040b7f89 */ /* 0x002e6600000e0000 */
[C---:B------:R-:W-:Y:S01]  /*1e20*/  IADD3 R241, R235.reuse, 0x800, RZ ;  /* 0x00000800ebf17810 */ /* 0x040fe20007ffe0ff */
[----:B------:R-:W4:Y:S01]  /*1e30*/  SHFL.IDX PT, R0, R3, 0x2, 0x181f ;  /* 0x00581f0003007f89 */ /* 0x000f2200000e0000 */
[----:B------:R-:W-:-:S02]  /*1e40*/  IADD3 R240, R235, 0x1000, RZ ;  /* 0x00001000ebf07810 */ /* 0x000fc40007ffe0ff */
[C---:B------:R-:W-:Y:S01]  /*1e50*/  IADD3 R239, R235.reuse, 0x1800, RZ ;  /* 0x00001800ebef7810 */ /* 0x040fe20007ffe0ff */
[----:B------:R-:W5:Y:S01]  /*1e60*/  SHFL.IDX PT, R10, R3, RZ, 0x181f ;  /* 0x00181fff030a7589 */ /* 0x000f6200000e0000 */
[C---:B------:R-:W-:Y:S02]  /*1e70*/  IADD3 R238, R235.reuse, 0x2000, RZ ;  /* 0x00002000ebee7810 */ /* 0x040fe40007ffe0ff */
[----:B------:R-:W-:Y:S01]  /*1e80*/  IADD3 R237, R235, 0x2800, RZ ;  /* 0x00002800ebed7810 */ /* 0x000fe20007ffe0ff */
[----:B------:R5:W5:Y:S01]  /*1e90*/  SHFL.IDX PT, R9, R3, 0x1, 0x181f ;  /* 0x00381f0003097f89 */ /* 0x000b6200000e0000 */
[----:B--2---:R-:W-:-:S03]  /*1ea0*/  IADD3 R30, P0, R18, R8, RZ ;  /* 0x00000008121e7210 */ /* 0x004fc60007f1e0ff */
[----:B------:R-:W-:Y:S01]  /*1eb0*/  LDSM.16.M88.4 R36, [R224+0x5080] ;  /* 0x00508000e024783b */ /* 0x000fe20000000200 */
[----:B---3--:R-:W-:-:S03]  /*1ec0*/  IADD3 R28, P2, R16, R18, RZ ;  /* 0x00000012101c7210 */ /* 0x008fc60007f5e0ff */
[----:B------:R-:W2:Y:S01]  /*1ed0*/  LDSM.16.M88.4 R12, [R231+0x8080] ;  /* 0x00808000e70c783b */ /* 0x000ea20000000200 */
[----:B-1----:R-:W-:-:S03]  /*1ee0*/  IADD3 R26, P1, R18, R11, RZ ;  /* 0x0000000b121a7210 */ /* 0x002fc60007f3e0ff */
[----:B------:R-:W1:Y:S01]  /*1ef0*/  LDSM.16.M88.4 R4, [R231+0xa080] ;  /* 0x00a08000e704783b */ /* 0x000e620000000200 */
[----:B----4-:R-:W-:-:S03]  /*1f00*/  IMAD.X R31, R19, 0x1, R0, P0 ;  /* 0x00000001131f7824 */ /* 0x010fc600000e0600 */
[----:B------:R-:W3:Y:S01]  /*1f10*/  LDSM.16.M88.4 R32, [R224+0x6080] ;  /* 0x00608000e020783b */ /* 0x000ee20000000200 */
[----:B-----5:R-:W-:-:S03]  /*1f20*/  IMAD.X R29, R10, 0x1, R19, P2 ;  /* 0x000000010a1d7824 */ /* 0x020fc600010e0613 */
[----:B------:R-:W4:Y:S01]  /*1f30*/  LDSM.16.M88.4 R44, [R224+0x5880] ;  /* 0x00588000e02c783b */ /* 0x000f220000000200 */
[----:B------:R-:W-:-:S03]  /*1f40*/  IMAD.WIDE R2, R126, 0x2, RZ ;  /* 0x000000027e027825 */ /* 0x000fc600078e02ff */
[----:B------:R-:W-:Y:S01]  /*1f50*/  LDSM.16.M88.4 R52, [R235] ;  /* 0x00000000eb34783b */ /* 0x000fe20000000200 */
[----:B------:R-:W-:Y:S01]  /*1f60*/  IMAD.X R27, R19, 0x1, R9, P1 ;  /* 0x00000001131b7824 */ /* 0x000fe200008e0609 */
[----:B------:R-:W-:Y:S02]  /*1f70*/  IADD3 R24, P0, R16, R2, RZ ;  /* 0x0000000210187210 */ /* 0x000fe40007f1e0ff */
[----:B------:R-:W-:Y:S01]  /*1f80*/  LDSM.16.M88.4 R56, [R235+0x800] ;  /* 0x00080000eb38783b */ /* 0x000fe20000000200 */
[----:B------:R-:W-:Y:S02]  /*1f90*/  IADD3 R20, P6, R2, R11, RZ ;  /* 0x0000000b02147210 */ /* 0x000fe40007fde0ff */
[----:B------:R-:W-:Y:S02]  /*1fa0*/  IMAD.X R25, R10, 0x1, R3, P0 ;  /* 0x000000010a197824 */ /* 0x000fe400000e0603 */
[----:B------:R-:W-:Y:S01]  /*1fb0*/  R2P PR, R22, 0x6 ;  /* 0x0000000616007804 */ /* 0x000fe20000000000 */
[C---:B------:R-:W-:Y:S01]  /*1fc0*/  IMAD.X R21, R3.reuse, 0x1, R9, P6 ;  /* 0x0000000103157824 */ /* 0x040fe200030e0609 */
[----:B------:R-:W-:Y:S01]  /*1fd0*/  IADD3 R22, P0, R2, R8, RZ ;  /* 0x0000000802167210 */ /* 0x000fe20007f1e0ff */
[----:B------:R-:W-:Y:S01]  /*1fe0*/  IMAD.MOV.U32 R2, RZ, RZ, 0x10 ;  /* 0x00000010ff027424 */ /* 0x000fe200078e00ff */
[----:B------:R-:W-:Y:S01]  /*1ff0*/  ISETP.GE.AND P6, PT, R128, c[0x0][0x1d4], PT ;  /* 0x0000750080007a0c */ /* 0x000fe20003fc6270 */
[----:B------:R-:W-:Y:S02]  /*2000*/  LDSM.16.M88.4 R64, [R235+0x1000] ;  /* 0x00100000eb40783b */ /* 0x000fe40000000200 */
[----:B------:R-:W-:Y:S01]  /*2010*/  IMAD.X R23, R3, 0x1, R0, P0 ;  /* 0x0000000103177824 */ /* 0x000fe200000e0600 */
[----:B------:R-:W-:Y:S01]  /*2020*/  ISETP.LT.OR P0, PT, R41, 0x1, P6 ;  /* 0x000000012900780c */ /* 0x000fe20003701670 */
[----:B------:R-:W-:Y:S01]  /*2030*/  IMAD.MOV.U32 R0, RZ, RZ, 0x40 ;  /* 0x00000040ff007424 */ /* 0x000fe200078e00ff */
[----:B------:R-:W-:Y:S01]  /*2040*/  SEL R3, R2, 0xfffffff0, !P1 ;  /* 0xfffffff002037807 */ /* 0x000fe20004800000 */
[----:B------:R-:W-:Y:S01]  /*2050*/  IMAD.MOV.U32 R2, RZ, RZ, 0x20 ;  /* 0x00000020ff027424 */ /* 0x000fe200078e00ff */
[----:B------:R-:W-:-:S03]  /*2060*/  ISETP.GE.AND P1, PT, R42, c[0x0][0x1d4], PT ;  /* 0x000075002a007a0c */ /* 0x000fc60003f26270 */
[----:B------:R-:W-:Y:S01]  /*2070*/  IMAD R233, R3, 0x2, R231 ;  /* 0x0000000203e97824 */ /* 0x000fe200078e02e7 */
[----:B--2---:R-:W-:Y:S01]  /*2080*/  HMMA.16816.F32 R88, R12, R36, RZ ;  /* 0x000000240c58723c */ /* 0x004fe200000018ff */
[----:B------:R-:W-:-:S03]  /*2090*/  SEL R2, R2, 0xffffffe0, !P2 ;  /* 0xffffffe002027807 */ /* 0x000fc60005000000 */
[----:B------:R-:W2:Y:S02]  /*20a0*/  LDSM.16.M88.4 R8, [R233+0xa080] ;  /* 0x00a08000e908783b */ /* 0x000ea40000000200 */
[C---:B------:R-:W-:Y:S02]  /*20b0*/  IMAD R232, R2.reuse, 0x2, R231 ;  /* 0x0000000202e87824 */ /* 0x040fe400078e02e7 */
[----:B------:R-:W5:Y:S01]  /*20c0*/  LDSM.16.M88.4 R16, [R233+0x8080] ;  /* 0x00808000e910783b */ /* 0x000f620000000200 */
[----:B-1----:R-:W-:Y:S01]  /*20d0*/  HMMA.16816.F32 R72, R4, R36, RZ ;  /* 0x000000240448723c */ /* 0x002fe200000018ff */
[----:B------:R-:W-:Y:S02]  /*20e0*/  IMAD R234, R2, 0x2, R233 ;  /* 0x0000000202ea7824 */ /* 0x000fe400078e02e9 */
[----:B------:R-:W-:Y:S01]  /*20f0*/  @!PT LDS RZ, [RZ] ;  /* 0x00000000fffff984 */ /* 0x000fe20000000800 */
[----:B------:R-:W-:Y:S01]  /*2100*/  @!PT LDS RZ, [RZ] ;  /* 0x00000000fffff984 */ /* 0x000fe20000000800 */
[----:B------:R-:W-:Y:S01]  /*2110*/  @!PT LDS RZ, [RZ] ;  /* 0x00000000fffff984 */ /* 0x000fe20000000800 */
[----:B------:R1:W-:Y:S01]  /*2120*/  LDGSTS.E.BYPASS.LTC128B.128 [R247+0x2080], [R28.64], !P0 ;  /* 0x020800001cf77fae */ /* 0x0003e2000c101d54 */
[----:B------:R-:W-:Y:S01]  /*2130*/  ISETP.LT.OR P0, PT, R41, 0x1, P1 ;  /* 0x000000012900780c */ /* 0x000fe20000f01670 */
[----:B------:R-:W-:-:S03]  /*2140*/  IMAD R236, R3, 0x2, R232 ;  /* 0x0000000203ec7824 */ /* 0x000fc600078e02e8 */
[-C--:B------:R-:W-:Y:S08]  /*2150*/  HMMA.16816.F32 R68, R4, R38.reuse, RZ ;  /* 0x000000260444723c */ /* 0x080ff000000018ff */
[----:B------:R-:W-:Y:S01]  /*2160*/  HMMA.16816.F32 R92, R12, R38, RZ ;  /* 0x000000260c5c723c */ /* 0x000fe200000018ff */
[----:B------:R1:W-:Y:S01]  /*2170*/  LDGSTS.E.BYPASS.LTC128B.128 [R247+0x3880], [R24.64], !P0 ;  /* 0x0388000018f77fae */ /* 0x0003e2000c101d54 */
[----:B------:R-:W-:-:S02]  /*2180*/  ISETP.LT.OR P0, PT, R41, 0x11, P6 ;  /* 0x000000112900780c */ /* 0x000fc40003701670 */
[----:B------:R-:W-:-:S04]  /*2190*/  ISETP.LT.OR P6, PT, R41, 0x21, P6 ;  /* 0x000000212900780c */ /* 0x000fc800037c1670 */
[C---:B---3--:R-:W-:Y:S07]  /*21a0*/  HMMA.16816.F32 R36, R4.reuse, R32, RZ ;  /* 0x000000200424723c */ /* 0x048fee00000018ff */
[----:B------:R1:W-:Y:S01]  /*21b0*/  LDGSTS.E.BYPASS.LTC128B.128 [R247+0x2880], [R26.64], !P0 ;  /* 0x028800001af77fae */ /* 0x0003e2000c101d54 */
[C---:B------:R-:W-:Y:S01]  /*21c0*/  ISETP.LT.OR P0, PT, R41.reuse, 0x11, P1 ;  /* 0x000000112900780c */ /* 0x040fe20000f01670 */
[----:B----4-:R-:W-:Y:S01]  /*21d0*/  HMMA.16816.F32 R48, R4, R44, RZ ;  /* 0x0000002c0430723c */ /* 0x010fe200000018ff */
[----:B------:R-:W-:-:S07]  /*21e0*/  ISETP.LT.OR P1, PT, R41, 0x21, P1 ;  /* 0x000000212900780c */ /* 0x000fce0000f21670 */
[----:B------:R-:W-:Y:S04]  /*21f0*/  HMMA.16816.F32 R60, R4, R46, RZ ;  /* 0x0000002e043c723c */ /* 0x000fe800000018ff */
[----:B------:R3:W-:Y:S01]  /*2200*/  LDGSTS.E.BYPASS.LTC128B.128 [R247+0x4080], [R20.64], !P0 ;  /* 0x0408000014f77fae */ /* 0x0007e2000c101d54 */
[----:B------:R-:W-:-:S03]  /*2210*/  LOP3.LUT P0, RZ, R40, 0x4, RZ, 0xc0, !PT ;  /* 0x0000000428ff7812 */ /* 0x000fc6000780c0ff */
[----:B------:R-:W-:Y:S01]  /*2220*/  HMMA.16816.F32 R4, R4, R34, RZ ;  /* 0x000000220404723c */ /* 0x000fe200000018ff */
[----:B------:R-:W-:Y:S01]  /*2230*/  SEL R0, R0, 0xffffffc0, !P0 ;  /* 0xffffffc000007807 */ /* 0x000fe20004000000 */
[----:B------:R4:W-:Y:S01]  /*2240*/  LDGSTS.E.BYPASS.LTC128B.128 [R247+0x3080], [R30.64], !P6 ;  /* 0x030800001ef77fae */ /* 0x0009e2000f101d54 */
[----:B------:R-:W-:Y:S02]  /*2250*/  PLOP3.LUT P0, PT, PT, PT, UP0, 0x80, 0x0 ;  /* 0x000000000000781c */ /* 0x000fe40003f0f008 */
[----:B------:R-:W-:Y:S01]  /*2260*/  ISETP.GT.AND P6, PT, R131, 0x2f, PT ;  /* 0x0000002f8300780c */ /* 0x000fe20003fc4270 */
[----:B------:R-:W-:Y:S01]  /*2270*/  IMAD.IADD R230, R224, 0x1, R0 ;  /* 0x00000001e0e67824 */ /* 0x000fe200078e0200 */
[----:B------:R3:W-:Y:S01]  /*2280*/  LDGSTS.E.BYPASS.LTC128B.128 [R247+0x4880], [R22.64], !P1 ;  /* 0x0488000016f77fae */ /* 0x0007e2000c901d54 */
[C---:B------:R-:W-:Y:S01]  /*2290*/  HMMA.16816.F32 R80, R12.reuse, R44, RZ ;  /* 0x0000002c0c50723c */ /* 0x040fe200000018ff */
[----:B------:R-:W-:Y:S01]  /*22a0*/  IMAD.IADD R229, R0, 0x1, R235 ;  /* 0x0000000100e57824 */ /* 0x000fe200078e02eb */
[----:B------:R-:W-:Y:S01]  /*22b0*/  LOP3.LUT R0, R120, R121, RZ, 0xfc, !PT ;  /* 0x0000007978007212 */ /* 0x000fe200078efcff */
[----:B-1----:R-:W-:Y:S04]  /*22c0*/  LDSM.16.M88.4 R24, [R230+0x5080] ;  /* 0x00508000e618783b */ /* 0x002fe80000000200 */
[----:B------:R-:W-:Y:S01]  /*22d0*/  LDSM.16.M88.4 R40, [R229] ;  /* 0x00000000e528783b */ /* 0x000fe20000000200 */
[C---:B------:R-:W-:Y:S03]  /*22e0*/  HMMA.16816.F32 R100, R12.reuse, R46, RZ ;  /* 0x0000002e0c64723c */ /* 0x040fe600000018ff */
[----:B------:R-:W0:Y:S05]  /*22f0*/  LDGDEPBAR ;  /* 0x00000000000079af */ /* 0x000e2a0000000000 */
[C---:B------:R-:W-:Y:S08]  /*2300*/  HMMA.16816.F32 R76, R12.reuse, R32, RZ ;  /* 0x000000200c4c723c */ /* 0x040ff000000018ff */
[----:B------:R-:W-:Y:S01]  /*2310*/  HMMA.16816.F32 R104, R12, R34, RZ ;  /* 0x000000220c68723c */ /* 0x000fe200000018ff */
[----:B------:R-:W1:Y:S04]  /*2320*/  LDSM.16.M88.4 R12, [R232+0xa080] ;  /* 0x00a08000e80c783b */ /* 0x000e680000000200 */
[----:B---3--:R-:W3:Y:S03]  /*2330*/  LDSM.16.M88.4 R20, [R230+0x5880] ;  /* 0x00588000e614783b */ /* 0x008ee60000000200 */
[C---:B--2---:R-:W-:Y:S01]  /*2340*/  HMMA.16816.F32 R108, R8.reuse, R64, R36 ;  /* 0x00000040086c723c */ /* 0x044fe20000001824 */
[----:B------:R-:W2:Y:S07]  /*2350*/  LDSM.16.M88.4 R36, [R230+0x6080] ;  /* 0x00608000e624783b */ /* 0x000eae0000000200 */
[C---:B------:R-:W-:Y:S08]  /*2360*/  HMMA.16816.F32 R116, R8.reuse, R52, R72 ;  /* 0x000000340874723c */ /* 0x040ff00000001848 */
[C---:B------:R-:W-:Y:S08]  /*2370*/  HMMA.16816.F32 R112, R8.reuse, R56, R48 ;  /* 0x000000380870723c */ /* 0x040ff00000001830 */
[C---:B------:R-:W-:Y:S01]  /*2380*/  HMMA.16816.F32 R96, R8.reuse, R54, R68 ;  /* 0x000000360860723c */ /* 0x040fe20000001844 */
[----:B------:R-:W-:Y:S07]  /*2390*/  LDSM.16.M88.4 R68, [R229+0x1000] ;  /* 0x00100000e544783b */ /* 0x000fee0000000200 */
[C---:B------:R-:W-:Y:S01]  /*23a0*/  HMMA.16816.F32 R84, R8.reuse, R58, R60 ;  /* 0x0000003a0854723c */ /* 0x040fe2000000183c */
[----:B------:R-:W-:Y:S07]  /*23b0*/  LDSM.16.M88.4 R60, [R229+0x800] ;  /* 0x00080000e53c783b */ /* 0x000fee0000000200 */
[----:B------:R-:W-:Y:S01]  /*23c0*/  HMMA.16816.F32 R72, R8, R66, R4 ;  /* 0x000000420848723c */ /* 0x000fe20000001804 */
[----:B------:R-:W1:Y:S04]  /*23d0*/  LDSM.16.M88.4 R8, [R232+0x8080] ;  /* 0x00808000e808783b */ /* 0x000e680000000200 */
[----:B------:R-:W1:Y:S03]  /*23e0*/  LDSM.16.M88.4 R4, [R234+0xa080] ;  /* 0x00a08000ea04783b */ /* 0x000e660000000200 */
[C---:B-----5:R-:W-:Y:S08]  /*23f0*/  HMMA.16816.F32 R48, R16.reuse, R52, R88 ;  /* 0x000000341030723c */ /* 0x060ff00000001858 */
[C---:B------:R-:W-:Y:S08]  /*2400*/  HMMA.16816.F32 R32, R16.reuse, R64, R76 ;  /* 0x000000401020723c */ /* 0x040ff0000000184c */
[C---:B------:R-:W-:Y:S08]  /*2410*/  HMMA.16816.F32 R52, R16.reuse, R54, R92 ;  /* 0x000000361034723c */ /* 0x040ff0000000185c */
[C---:B----4-:R-:W-:Y:S08]  /*2420*/  HMMA.16816.F32 R28, R16.reuse, R58, R100 ;  /* 0x0000003a101c723c */ /* 0x050ff00000001864 */
[C---:B------:R-:W-:Y:S08]  /*2430*/  HMMA.16816.F32 R44, R16.reuse, R56, R80 ;  /* 0x00000038102c723c */ /* 0x040ff00000001850 */
[----:B------:R-:W-:Y:S01]  /*2440*/  HMMA.16816.F32 R64, R16, R66, R104 ;  /* 0x000000421040723c */ /* 0x000fe20000001868 */
[----:B------:R-:W4:Y:S07]  /*2450*/  LDSM.16.M88.4 R16, [R234+0x8080] ;  /* 0x00808000ea10783b */ /* 0x000f2e0000000200 */
[C---:B-1----:R-:W-:Y:S08]  /*2460*/  HMMA.16816.F32 R56, R12.reuse, R24, R116 ;  /* 0x000000180c38723c */ /* 0x042ff00000001874 */
[C---:B------:R-:W-:Y:S08]  /*2470*/  HMMA.16816.F32 R76, R12.reuse, R26, R96 ;  /* 0x0000001a0c4c723c */ /* 0x040ff00000001860 */
[C---:B---3--:R-:W-:Y:S08]  /*2480*/  HMMA.16816.F32 R80, R12.reuse, R20, R112 ;  /* 0x000000140c50723c */ /* 0x048ff00000001870 */
[C---:B--2---:R-:W-:Y:S08]  /*2490*/  HMMA.16816.F32 R88, R12.reuse, R36, R108 ;  /* 0x000000240c58723c */ /* 0x044ff0000000186c */
[C---:B------:R-:W-:Y:S08]  /*24a0*/  HMMA.16816.F32 R84, R12.reuse, R22, R84 ;  /* 0x000000160c54723c */ /* 0x040ff00000001854 */
[----:B------:R-:W-:Y:S01]  /*24b0*/  HMMA.16816.F32 R92, R12, R38, R72 ;  /* 0x000000260c5c723c */ /* 0x000fe20000001848 */
[----:B------:R-:W-:Y:S07]  /*24c0*/  LDSM.16.M88.4 R12, [R231+0xe080] ;  /* 0x00e08000e70c783b */ /* 0x000fee0000000200 */
        /* <DEDUP_REMOVED lines=8> */
[----:B------:R-:W-:Y:S07]  /*2550*/  LDSM.16.M88.4 R44, [R235+0x2000] ;  /* 0x00200000eb2c783b */ /* 0x000fee0000000200 */
[----:B------:R-:W-:Y:S01]  /*2560*/  HMMA.16816.F32 R52, R8, R38, R64 ;  /* 0x000000260834723c */ /* 0x000fe20000001840 */
[----:B------:R-:W3:Y:S07]  /*2570*/  LDSM.16.M88.4 R8, [R231+0xc080] ;  /* 0x00c08000e708783b */ /* 0x000eee0000000200 */
[C---:B------:R-:W-:Y:S01]  /*2580*/  HMMA.16816.F32 R36, R4.reuse, R40, R56 ;  /* 0x000000280424723c */ /* 0x040fe20000001838 */
[----:B------:R-:W-:Y:S07]  /*2590*/  LDSM.16.M88.4 R56, [R235+0x2800] ;  /* 0x00280000eb38783b */ /* 0x000fee0000000200 */
[C---:B------:R-:W-:Y:S08]  /*25a0*/  HMMA.16816.F32 R20, R4.reuse, R42, R76 ;  /* 0x0000002a0414723c */ /* 0x040ff0000000184c */
[C---:B------:R-:W-:Y:S08]  /*25b0*/  HMMA.16816.F32 R64, R4.reuse, R60, R80 ;  /* 0x0000003c0440723c */ /* 0x040ff00000001850 */
[C---:B------:R-:W-:Y:S08]  /*25c0*/  HMMA.16816.F32 R72, R4.reuse, R62, R84 ;  /* 0x0000003e0448723c */ /* 0x040ff00000001854 */
[C---:B------:R-:W-:Y:S08]  /*25d0*/  HMMA.16816.F32 R76, R4.reuse, R68, R88 ;  /* 0x00000044044c723c */ /* 0x040ff00000001858 */
[----:B------:R-:W-:Y:S01]  /*25e0*/  HMMA.16816.F32 R92, R4, R70, R92 ;  /* 0x00000046045c723c */ /* 0x000fe2000000185c */
[----:B------:R-:W-:Y:S07]  /*25f0*/  LDSM.16.M88.4 R4, [R233+0xe080] ;  /* 0x00e08000e904783b */ /* 0x000fee0000000200 */
[C---:B----4-:R-:W-:Y:S01]  /*2600*/  HMMA.16816.F32 R84, R16.reuse, R40, R48 ;  /* 0x000000281054723c */ /* 0x050fe20000001830 */
[----:B------:R-:W4:Y:S07]  /*2610*/  LDSM.16.M88.4 R48, [R235+0x1800] ;  /* 0x00180000eb30783b */ /* 0x000f2e0000000200 */
[C---:B------:R-:W-:Y:S08]  /*2620*/  HMMA.16816.F32 R96, R16.reuse, R42, R96 ;  /* 0x0000002a1060723c */ /* 0x040ff00000001860 */
[C---:B------:R-:W-:Y:S08]  /*2630*/  HMMA.16816.F32 R100, R16.reuse, R60, R100 ;  /* 0x0000003c1064723c */ /* 0x040ff00000001864 */
[C---:B------:R-:W-:Y:S08]  /*2640*/  HMMA.16816.F32 R60, R16.reuse, R62, R108 ;  /* 0x0000003e103c723c */ /* 0x040ff0000000186c */
[C---:B------:R-:W-:Y:S08]  /*2650*/  HMMA.16816.F32 R104, R16.reuse, R68, R104 ;  /* 0x000000441068723c */ /* 0x040ff00000001868 */
[----:B------:R-:W-:Y:S08]  /*2660*/  HMMA.16816.F32 R88, R16, R70, R52 ;  /* 0x000000461058723c */ /* 0x000ff00000001834 */
[C---:B-1----:R-:W-:Y:S08]  /*2670*/  HMMA.16816.F32 R80, R12.reuse, R32, R36 ;  /* 0x000000200c50723c */ /* 0x042ff00000001824 */
[C---:B------:R-:W-:Y:S01]  /*2680*/  HMMA.16816.F32 R52, R12.reuse, R34, R20 ;  /* 0x000000220c34723c */ /* 0x040fe20000001814 */
[----:B------:R-:W1:Y:S07]  /*2690*/  LDSM.16.M88.4 R20, [R233+0xc080] ;  /* 0x00c08000e914783b */ /* 0x000e6e0000000200 */
[C---:B--2---:R-:W-:Y:S08]  /*26a0*/  HMMA.16816.F32 R40, R12.reuse, R28, R64 ;  /* 0x0000001c0c28723c */ /* 0x044ff00000001840 */
[C---:B------:R-:W-:Y:S08]  /*26b0*/  HMMA.16816.F32 R36, R12.reuse, R30, R72 ;  /* 0x0000001e0c24723c */ /* 0x040ff00000001848 */
[C---:B------:R-:W-:Y:S08]  /*26c0*/  HMMA.16816.F32 R16, R12.reuse, R24, R76 ;  /* 0x000000180c10723c */ /* 0x040ff0000000184c */
[----:B------:R-:W-:Y:S08]  /*26d0*/  HMMA.16816.F32 R12, R12, R26, R92 ;  /* 0x0000001a0c0c723c */ /* 0x000ff0000000185c */
[C---:B---3--:R-:W-:Y:S08]  /*26e0*/  HMMA.16816.F32 R72, R8.reuse, R32, R84 ;  /* 0x000000200848723c */ /* 0x048ff00000001854 */
[C---:B------:R-:W-:Y:S01]  /*26f0*/  HMMA.16816.F32 R68, R8.reuse, R34, R96 ;  /* 0x000000220844723c */ /* 0x040fe20000001860 */
[----:B------:R-:W-:Y:S07]  /*2700*/  LDSM.16.M88.4 R32, [R230+0x7880] ;  /* 0x00788000e620783b */ /* 0x000fee0000000200 */
[C---:B------:R-:W-:Y:S08]  /*2710*/  HMMA.16816.F32 R64, R8.reuse, R28, R100 ;  /* 0x0000001c0840723c */ /* 0x040ff00000001864 */
[C---:B------:R-:W-:Y:S08]  /*2720*/  HMMA.16816.F32 R60, R8.reuse, R30, R60 ;  /* 0x0000001e083c723c */ /* 0x040ff0000000183c */
[C---:B------:R-:W-:Y:S08]  /*2730*/  HMMA.16816.F32 R28, R8.reuse, R24, R104 ;  /* 0x00000018081c723c */ /* 0x040ff00000001868 */
[----:B------:R-:W-:Y:S01]  /*2740*/  HMMA.16816.F32 R8, R8, R26, R88 ;  /* 0x0000001a0808723c */ /* 0x000fe20000001858 */
[----:B------:R-:W-:Y:S07]  /*2750*/  LDSM.16.M88.4 R24, [R229+0x2000] ;  /* 0x00200000e518783b */ /* 0x000fee0000000200 */
[C---:B----4-:R-:W-:Y:S08]  /*2760*/  HMMA.16816.F32 R76, R4.reuse, R50, R52 ;  /* 0x00000032044c723c */ /* 0x050ff00000001834 */
[C---:B------:R-:W-:Y:S01]  /*2770*/  HMMA.16816.F32 R104, R4.reuse, R46, R36 ;  /* 0x0000002e0468723c */ /* 0x040fe20000001824 */
[----:B------:R-:W-:Y:S07]  /*2780*/  LDSM.16.M88.4 R36, [R230+0x7080] ;  /* 0x00708000e624783b */ /* 0x000fee0000000200 */
[C---:B------:R-:W-:Y:S01]  /*2790*/  HMMA.16816.F32 R100, R4.reuse, R56, R16 ;  /* 0x000000380464723c */ /* 0x040fe20000001810 */
[----:B------:R-:W2:Y:S07]  /*27a0*/  LDSM.16.M88.4 R16, [R232+0xe080] ;  /* 0x00e08000e810783b */ /* 0x000eae0000000200 */
[C---:B------:R-:W-:Y:S01]  /*27b0*/  HMMA.16816.F32 R108, R4.reuse, R44, R40 ;  /* 0x0000002c046c723c */ /* 0x040fe20000001828 */
[----:B------:R-:W3:Y:S07]  /*27c0*/  LDSM.16.M88.4 R40, [R230+0x6880] ;  /* 0x00688000e628783b */ /* 0x000eee0000000200 */
[C---:B------:R-:W-:Y:S01]  /*27d0*/  HMMA.16816.F32 R52, R4.reuse, R58, R12 ;  /* 0x0000003a0434723c */ /* 0x040fe2000000180c */
[----:B------:R-:W4:Y:S07]  /*27e0*/  LDSM.16.M88.4 R12, [R232+0xc080] ;  /* 0x00c08000e80c783b */ /* 0x000f2e0000000200 */
[-C--:B------:R-:W-:Y:S01]  /*27f0*/  HMMA.16816.F32 R80, R4, R48.reuse, R80 ;  /* 0x000000300450723c */ /* 0x080fe20000001850 */
[----:B------:R-:W5:Y:S07]  /*2800*/  LDSM.16.M88.4 R4, [R236+0xe080] ;  /* 0x00e08000ec04783b */ /* 0x000f6e0000000200 */
[C---:B-1----:R-:W-:Y:S08]  /*2810*/  HMMA.16816.F32 R96, R20.reuse, R48, R72 ;  /* 0x000000301460723c */ /* 0x042ff00000001848 */
[C---:B------:R-:W-:Y:S08]  /*2820*/  HMMA.16816.F32 R92, R20.reuse, R50, R68 ;  /* 0x00000032145c723c */ /* 0x040ff00000001844 */
[C---:B------:R-:W-:Y:S08]  /*2830*/  HMMA.16816.F32 R88, R20.reuse, R44, R64 ;  /* 0x0000002c1458723c */ /* 0x040ff00000001840 */
[C---:B------:R-:W-:Y:S08]  /*2840*/  HMMA.16816.F32 R84, R20.reuse, R46, R60 ;  /* 0x0000002e1454723c */ /* 0x040ff0000000183c */
[C---:B------:R-:W-:Y:S01]  /*2850*/  HMMA.16816.F32 R60, R20.reuse, R56, R28 ;  /* 0x00000038143c723c */ /* 0x040fe2000000181c */
[----:B------:R-:W-:Y:S07]  /*2860*/  LDSM.16.M88.4 R28, [R229+0x1800] ;  /* 0x00180000e51c783b */ /* 0x000fee0000000200 */
[----:B------:R-:W-:Y:S01]  /*2870*/  HMMA.16816.F32 R56, R20, R58, R8 ;  /* 0x0000003a1438723c */ /* 0x000fe20000001808 */
[----:B------:R-:W1:Y:S04]  /*2880*/  LDSM.16.M88.4 R20, [R229+0x2800] ;  /* 0x00280000e514783b */ /* 0x000e680000000200 */
[----:B------:R-:W1:Y:S01]  /*2890*/  LDSM.16.M88.4 R8, [R234+0xc080] ;  /* 0x00c08000ea08783b */ /* 0x000e620000000200 */
[----:B------:R-:W-:-:S04]  /*28a0*/  DEPBAR.LE SB0, 0x0 ;  /* 0x000080000000791a */ /* 0x000fc80000000000 */
[C---:B--2---:R-:W-:Y:S08]  /*28b0*/  HMMA.16816.F32 R72, R16.reuse, R36, R108 ;  /* 0x000000241048723c */ /* 0x044ff0000000186c */
[C---:B---3--:R-:W-:Y:S08]  /*28c0*/  HMMA.16816.F32 R80, R16.reuse, R40, R80 ;  /* 0x000000281050723c */ /* 0x048ff00000001850 */
[C---:B------:R-:W-:Y:S08]  /*28d0*/  HMMA.16816.F32 R76, R16.reuse, R42, R76 ;  /* 0x0000002a104c723c */ /* 0x040ff0000000184c */
[----:B------:R-:W-:Y:S08]  /*28e0*/  HMMA.16816.F32 R52, R16, R34, R52 ;  /* 0x000000221034723c */ /* 0x000ff00000001834 */
[C---:B----4-:R-:W-:Y:S08]  /*28f0*/  HMMA.16816.F32 R48, R12.reuse, R40, R96 ;  /* 0x000000280c30723c */ /* 0x050ff00000001860 */
[----:B------:R-:W-:Y:S08]  /*2900*/  HMMA.16816.F32 R44, R12, R42, R92 ;  /* 0x0000002a0c2c723c */ /* 0x000ff0000000185c */
[C---:B------:R-:W-:Y:S08]  /*2910*/  HMMA.16816.F32 R68, R16.reuse, R38, R104 ;  /* 0x000000261044723c */ /* 0x040ff00000001868 */
[----:B------:R-:W-:Y:S08]  /*2920*/  HMMA.16816.F32 R64, R16, R32, R100 ;  /* 0x000000201040723c */ /* 0x000ff00000001864 */
[C---:B------:R-:W-:Y:S08]  /*2930*/  HMMA.16816.F32 R40, R12.reuse, R36, R88 ;  /* 0x000000240c28723c */ /* 0x040ff00000001858 */
[C---:B------:R-:W-:Y:S08]  /*2940*/  HMMA.16816.F32 R36, R12.reuse, R38, R84 ;  /* 0x000000260c24723c */ /* 0x040ff00000001854 */
[C---:B------:R-:W-:Y:S08]  /*2950*/  HMMA.16816.F32 R16, R12.reuse, R32, R60 ;  /* 0x000000200c10723c */ /* 0x040ff0000000183c */
[----:B------:R-:W-:Y:S08]  /*2960*/  HMMA.16816.F32 R12, R12, R34, R56 ;  /* 0x000000220c0c723c */ /* 0x000ff00000001838 */
[C---:B-----5:R-:W-:Y:S08]  /*2970*/  HMMA.16816.F32 R84, R4.reuse, R24, R72 ;  /* 0x000000180454723c */ /* 0x060ff00000001848 */
[----:B-1----:R-:W-:Y:S08]  /*2980*/  HMMA.16816.F32 R72, R4, R22, R52 ;  /* 0x000000160448723c */ /* 0x002ff00000001834 */
[----:B------:R-:W-:Y:S08]  /*2990*/  HMMA.16816.F32 R52, R8, R30, R44 ;  /* 0x0000001e0834723c */ /* 0x000ff0000000182c */
[C---:B------:R-:W-:Y:S08]  /*29a0*/  HMMA.16816.F32 R92, R4.reuse, R28, R80 ;  /* 0x0000001c045c723c */ /* 0x040ff00000001850 */
[----:B------:R-:W-:Y:S08]  /*29b0*/  HMMA.16816.F32 R88, R4, R30, R76 ;  /* 0x0000001e0458723c */ /* 0x000ff0000000184c */
[C---:B------:R-:W-:Y:S08]  /*29c0*/  HMMA.16816.F32 R60, R8.reuse, R28, R48 ;  /* 0x0000001c083c723c */ /* 0x040ff00000001830 */
[----:B------:R-:W-:Y:S08]  /*29d0*/  HMMA.16816.F32 R44, R8, R24, R40 ;  /* 0x00000018082c723c */ /* 0x000ff00000001828 */
[C---:B------:R-:W-:Y:S08]  /*29e0*/  HMMA.16816.F32 R80, R4.reuse, R26, R68 ;  /* 0x0000001a0450723c */ /* 0x040ff00000001844 */
[----:B------:R-:W-:Y:S07]  /*29f0*/  HMMA.16816.F32 R76, R4, R20, R64 ;  /* 0x00000014044c723c */ /* 0x000fee0000001840 */
[----:B------:R-:W-:Y:S01]  /*2a00*/  IADD3 R4, R247, 0x2080, RZ ;  /* 0x00002080f7047810 */ /* 0x000fe20007ffe0ff */
[C---:B------:R-:W-:Y:S08]  /*2a10*/  HMMA.16816.F32 R56, R8.reuse, R26, R36 ;  /* 0x0000001a0838723c */ /* 0x040ff00000001824 */
[C---:B------:R-:W-:Y:S08]  /*2a20*/  HMMA.16816.F32 R48, R8.reuse, R20, R16 ;  /* 0x000000140830723c */ /* 0x040ff00000001810 */
[----:B------:R-:W-:Y:S01]  /*2a30*/  HMMA.16816.F32 R40, R8, R22, R12 ;  /* 0x000000160828723c */ /* 0x000fe2000000180c */
[----:B------:R-:W-:Y:S06]  /*2a40*/  BAR.SYNC.DEFER_BLOCKING 0x0 ;  /* 0x0000000000007b1d */ /* 0x000fec0000010000 */
[----:B------:R-:W-:Y:S05]  /*2a50*/  @!P0 BRA `(.L_x_950) ;  /* 0x000003e000008947 */ /* 0x000fea0003800000 */
[----:B------:R-:W-:Y:S02]  /*2a60*/  IMAD.U32 R4, RZ, RZ, UR19 ;  /* 0x00000013ff047e24 */ /* 0x000fe4000f8e00ff */
        /* <DEDUP_REMOVED lines=29> */
[----:B------:R-:W-:Y:S01]  /*2c40*/  SHFL.IDX PT, R7, R5, 0x2, 0x181f ;  /* 0x00581f0005077f89 */ /* 0x000fe200000e0000 */
[----:B------:R-:W-:-:S03]  /*2c50*/  IMAD.SHL.U32 R6, R126, 0x2, RZ ;  /* 0x000000027e067824 */ /* 0x000fc600078e00ff */
[----:B------:R-:W-:Y:S04]  /*2c60*/  SHFL.IDX PT, R9, R4, 0x2, 0x181f ;  /* 0x00581f0004097f89 */ /* 0x000fe800000e0000 */
[----:B------:R-:W1:Y:S04]  /*2c70*/  SHFL.IDX PT, R10, R5, RZ, 0x181f ;  /* 0x00181fff050a7589 */ /* 0x000e6800000e0000 */
[----:B------:R2:W3:Y:S04]  /*2c80*/  SHFL.IDX PT, R11, R5, 0x1, 0x181f ;  /* 0x00381f00050b7f89 */ /* 0x0004e800000e0000 */
[----:B------:R-:W4:Y:S04]  /*2c90*/  SHFL.IDX PT, R13, R4, RZ, 0x181f ;  /* 0x00181fff040d7589 */ /* 0x000f2800000e0000 */
[----:B------:R5:W3:Y:S01]  /*2ca0*/  SHFL.IDX PT, R18, R4, 0x1, 0x181f ;  /* 0x00381f0004127f89 */ /* 0x000ae200000e0000 */
[----:B-1----:R-:W-:-:S02]  /*2cb0*/  IADD3 R14, P2, R10, R15, RZ ;  /* 0x0000000f0a0e7210 */ /* 0x002fc40007f5e0ff */
[----:B--2---:R-:W-:-:S04]  /*2cc0*/  IADD3 R5, -R19, 0x10, RZ ;  /* 0x0000001013057810 */ /* 0x004fc80007ffe1ff */
[----:B------:R-:W-:Y:S02]  /*2cd0*/  LOP3.LUT R5, R5, 0xf, RZ, 0xc0, !PT ;  /* 0x0000000f05057812 */ /* 0x000fe400078ec0ff */
[----:B-----5:R-:W-:Y:S02]  /*2ce0*/  SHF.L.U64.HI R4, R128, 0x1, R130 ;  /* 0x0000000180047819 */ /* 0x020fe40000010282 */
[----:B------:R-:W-:Y:S02]  /*2cf0*/  IADD3 R16, P1, P0, R5, R7, R15 ;  /* 0x0000000705107210 */ /* 0x000fe4000783e00f */
[----:B------:R-:W-:Y:S02]  /*2d00*/  LOP3.LUT R5, R8, 0xf, RZ, 0xc0, !PT ;  /* 0x0000000f08057812 */ /* 0x000fe400078ec0ff */
[----:B------:R-:W-:Y:S02]  /*2d10*/  IADD3.X R17, RZ, R9, R4, P1, P0 ;  /* 0x00000009ff117210 */ /* 0x000fe40000fe0404 */
[----:B------:R-:W-:-:S02]  /*2d20*/  IADD3 R8, P1, P0, R5, R7, R6 ;  /* 0x0000000705087210 */ /* 0x000fc4000783e006 */
[----:B------:R-:W-:-:S04]  /*2d30*/  SHF.L.U64.HI R5, R126, 0x1, R127 ;  /* 0x000000017e057819 */ /* 0x000fc8000001027f */
[--C-:B------:R-:W-:Y:S02]  /*2d40*/  IADD3.X R9, RZ, R9, R5.reuse, P1, P0 ;  /* 0x00000009ff097210 */ /* 0x100fe40000fe0405 */
[-C--:B------:R-:W-:Y:S02]  /*2d50*/  IADD3 R12, P1, R10, R6.reuse, RZ ;  /* 0x000000060a0c7210 */ /* 0x080fe40007f3e0ff */
[----:B---3--:R-:W-:Y:S01]  /*2d60*/  IADD3 R10, P0, R11, R15, RZ ;  /* 0x0000000f0b0a7210 */ /* 0x008fe20007f1e0ff */
[--C-:B----4-:R-:W-:Y:S01]  /*2d70*/  IMAD.X R15, R13, 0x1, R4.reuse, P2 ;  /* 0x000000010d0f7824 */ /* 0x110fe200010e0604 */
        /* <DEDUP_REMOVED lines=10> */
[----:B------:R1:W-:Y:S04]  /*2e20*/  LDGSTS.E.BYPASS.LTC128B.128.ZFILL [R247+0x6080], [R16.64], P1 ;  /* 0x0608000010f77fae */ /* 0x0003e80008941d54 */
[----:B------:R1:W-:Y:S02]  /*2e30*/  LDGSTS.E.BYPASS.LTC128B.128.ZFILL [R247+0x7880], [R8.64], P0 ;  /* 0x0788000008f77fae */ /* 0x0003e40008141d54 */
.L_x_950:
[----:B------:R-:W-:Y:S01]  /*2e40*/  FMUL.FTZ R4, R52, c[0x0][0x320] ;  /* 0x0000c80034047a20 */ /* 0x000fe20000410000 */
[----:B-1----:R-:W-:Y:S01]  /*2e50*/  SHF.R.S32.HI R7, RZ, 0x1f, R122 ;  /* 0x0000001fff077819 */ /* 0x002fe2000001147a */
[----:B------:R-:W-:Y:S01]  /*2e60*/  FMUL.FTZ R5, R45, c[0x0][0x320] ;  /* 0x0000c8002d057a20 */ /* 0x000fe20000410000 */
[----:B------:R-:W-:Y:S01]  /*2e70*/  LEA.HI R6, R124, R129, RZ, 0x2 ;  /* 0x000000817c067211 */ /* 0x000fe200078f10ff */
[----:B------:R1:W2:Y:S01]  /*2e80*/  MUFU.TANH R36, R4 ;  /* 0x0000000400247308 */ /* 0x0002a20000002400 */
[----:B------:R-:W-:Y:S01]  /*2e90*/  FMUL.FTZ R8, R56, c[0x0][0x320] ;  /* 0x0000c80038087a20 */ /* 0x000fe20000410000 */
[----:B------:R-:W-:Y:S01]  /*2ea0*/  UISETP.NE.AND UP1, UPT, UR13, URZ, UPT ;  /* 0x0000003f0d00728c */ /* 0x000fe2000bf25270 */
[----:B------:R-:W-:Y:S01]  /*2eb0*/  LOP3.LUT R6, R6, 0xfffffffc, RZ, 0xc0, !PT ;  /* 0xfffffffc06067812 */ /* 0x000fe200078ec0ff */
[----:B------:R-:W-:Y:S01]  /*2ec0*/  UISETP.NE.AND UP0, UPT, UR12, URZ, UPT ;  /* 0x0000003f0c00728c */ /* 0x000fe2000bf05270 */
[----:B------:R-:W-:Y:S01]  /*2ed0*/  FMUL.FTZ R10, R57, c[0x0][0x320] ;  /* 0x0000c800390a7a20 */ /* 0x000fe20000410000 */
[----:B------:R-:W-:Y:S01]  /*2ee0*/  ULDC UR19, c[0x0][0x324] ;  /* 0x0000c90000137ab9 */ /* 0x000fe20000000800 */
[----:B------:R-:W0:Y:S01]  /*2ef0*/  LDGDEPBAR ;  /* 0x00000000000079af */ /* 0x000e220000000000 */
[----:B------:R3:W4:Y:S01]  /*2f00*/  MUFU.TANH R28, R5 ;  /* 0x00000005001c7308 */ /* 0x0007220000002400 */
[----:B------:R-:W-:Y:S01]  /*2f10*/  IMAD.IADD R6, R129, 0x1, -R6 ;  /* 0x0000000181067824 */ /* 0x000fe200078e0a06 */
[----:B------:R-:W-:Y:S01]  /*2f20*/  PLOP3.LUT P1, PT, PT, PT, UP1, 0x80, 0x0 ;  /* 0x000000000000781c */ /* 0x000fe20003f2f018 */
[----:B------:R-:W-:Y:S01]  /*2f30*/  ULDC UR4, c[0x0][0x1d0] ;  /* 0x0000740000047ab9 */ /* 0x000fe20000000800 */
[----:B------:R-:W-:Y:S01]  /*2f40*/  PLOP3.LUT P0, PT, PT, PT, UP1, 0x80, 0x0 ;  /* 0x000000000000781c */ /* 0x000fe20003f0f018 */
[----:B------:R-:W-:-:S02]  /*2f50*/  ULOP3.LUT UR19, URZ, UR19, URZ, 0x33, !UPT ;  /* 0x000000133f137292 */ /* 0x000fc4000f8e333f */
[----:B------:R-:W-:Y:S01]  /*2f60*/  UIMAD UR4, UR22, UR4, UR31 ;  /* 0x00000004160472a4 */ /* 0x000fe2000f8e021f */
[----:B-1----:R-:W-:Y:S01]  /*2f70*/  FMUL.FTZ R4, R53, c[0x0][0x320] ;  /* 0x0000c80035047a20 */ /* 0x002fe20000410000 */
[----:B------:R-:W1:Y:S01]  /*2f80*/  MUFU.TANH R27, R8 ;  /* 0x00000008001b7308 */ /* 0x000e620000002400 */
[----:B---3--:R-:W-:-:S07]  /*2f90*/  LEA.HI R5, R7, R122, RZ, 0x2 ;  /* 0x0000007a07057211 */ /* 0x008fce00078f10ff */
[----:B------:R3:W1:Y:S01]  /*2fa0*/  MUFU.TANH R35, R4 ;  /* 0x0000000400237308 */ /* 0x0006620000002400 */
[----:B------:R-:W-:-:S05]  /*2fb0*/  LOP3.LUT R5, R5, 0xffffffc, RZ, 0xc0, !PT ;  /* 0x0ffffffc05057812 */ /* 0x000fca00078ec0ff */
[----:B------:R-:W-:Y:S01]  /*2fc0*/  IMAD.IADD R9, R122, 0x1, -R5 ;  /* 0x000000017a097824 */ /* 0x000fe200078e0a05 */
[----:B------:R-:W-:Y:S01]  /*2fd0*/  LEA.HI R5, R6, R6, RZ, 0x1 ;  /* 0x0000000606057211 */ /* 0x000fe200078f08ff */
[----:B------:R5:W1:Y:S01]  /*2fe0*/  MUFU.TANH R26, R10 ;  /* 0x0000000a001a7308 */ /* 0x000a620000002400 */
[----:B---3--:R-:W-:-:S07]  /*2ff0*/  FMUL.FTZ R4, R44, c[0x0][0x320] ;  /* 0x0000c8002c047a20 */ /* 0x008fce0000410000 */
[----:B------:R3:W1:Y:S01]  /*3000*/  MUFU.TANH R29, R4 ;  /* 0x00000004001d7308 */ /* 0x0006620000002400 */
[----:B-----5:R-:W-:-:S07]  /*3010*/  FMUL.FTZ R10, R49, c[0x0][0x320] ;  /* 0x0000c800310a7a20 */ /* 0x020fce0000410000 */
[----:B------:R-:W1:Y:S01]  /*3020*/  MUFU.TANH R25, R10 ;  /* 0x0000000a00197308 */ /* 0x000e620000002400 */
[----:B---3--:R-:W-:-:S05]  /*3030*/  LOP3.LUT R4, R123, 0xffffffe0, RZ, 0xc0, !PT ;  /* 0xffffffe07b047812 */ /* 0x008fca00078ec0ff */
[----:B------:R-:W-:-:S05]  /*3040*/  IMAD.IADD R4, R129, 0x1, -R4 ;  /* 0x0000000181047824 */ /* 0x000fca00078e0a04 */
[----:B------:R-:W-:-:S04]  /*3050*/  SHF.R.S32.HI R7, RZ, 0x1f, R4 ;  /* 0x0000001fff077819 */ /* 0x000fc80000011404 */
[----:B------:R-:W-:-:S04]  /*3060*/  LEA.HI R7, R7, R4, RZ, 0x2 ;  /* 0x0000000407077211 */ /* 0x000fc800078f10ff */
[C---:B------:R-:W-:Y:S02]  /*3070*/  LEA.HI.SX32 R8, R7.reuse, UR27, 0x1e ;  /* 0x0000001b07087c11 */ /* 0x040fe4000f8ff2ff */
[----:B------:R-:W-:-:S03]  /*3080*/  LOP3.LUT R7, R7, 0x7ffffffc, RZ, 0xc0, !PT ;  /* 0x7ffffffc07077812 */ /* 0x000fc600078ec0ff */
[----:B------:R-:W-:Y:S01]  /*3090*/  IMAD R11, R9, 0x10, R8 ;  /* 0x00000010090b7824 */ /* 0x000fe200078e0208 */
[C---:B------:R-:W-:Y:S01]  /*30a0*/  LOP3.LUT R9, R5.reuse, 0x1ffffffe, RZ, 0xc0, !PT ;  /* 0x1ffffffe05097812 */ /* 0x040fe200078ec0ff */
[----:B------:R-:W-:Y:S02]  /*30b0*/  IMAD.SHL.U32 R8, R5, 0x20, RZ ;  /* 0x0000002005087824 */ /* 0x000fe400078e00ff */
[----:B------:R-:W-:Y:S02]  /*30c0*/  IMAD.IADD R7, R4, 0x1, -R7 ;  /* 0x0000000104077824 */ /* 0x000fe400078e0a07 */
[----:B------:R-:W-:Y:S01]  /*30d0*/  IMAD.IADD R6, R6, 0x1, -R9 ;  /* 0x0000000106067824 */ /* 0x000fe200078e0a09 */
[----:B------:R-:W-:Y:S01]  /*30e0*/  LOP3.LUT R5, R8, 0xffffffc0, RZ, 0xc0, !PT ;  /* 0xffffffc008057812 */ /* 0x000fe200078ec0ff */
[----:B------:R-:W-:Y:S01]  /*30f0*/  IMAD.U32 R4, RZ, RZ, UR28 ;  /* 0x0000001cff047e24 */ /* 0x000fe2000f8e00ff */
[----:B------:R-:W-:Y:S02]  /*3100*/  SHF.L.U32 R8, R7, 0x1, RZ ;  /* 0x0000000107087819 */ /* 0x000fe400000006ff */
[----:B------:R-:W-:-:S02]  /*3110*/  IADD3 R5, R5, R11, RZ ;  /* 0x0000000b05057210 */ /* 0x000fc40007ffe0ff */
[C---:B------:R-:W-:Y:S02]  /*3120*/  IADD3 R4, -R8.reuse, 0x1, R4 ;  /* 0x0000000108047810 */ /* 0x040fe40007ffe104 */
[----:B------:R-:W-:Y:S01]  /*3130*/  IADD3 R14, -R8, UR4, RZ ;  /* 0x00000004080e7c10 */ /* 0x000fe2000fffe1ff */
[----:B------:R-:W-:Y:S01]  /*3140*/  IMAD R12, R6, 0x8, R5 ;  /* 0x00000008060c7824 */ /* 0x000fe200078e0205 */
[----:B------:R-:W-:Y:S01]  /*3150*/  IADD3 R4, R4, -c[0x0][0x168], RZ ;  /* 0x80005a0004047a10 */ /* 0x000fe20007ffe0ff */
[----:B------:R-:W-:Y:S01]  /*3160*/  FMUL.FTZ R5, R40, c[0x0][0x320] ;  /* 0x0000c80028057a20 */ /* 0x000fe20000410000 */
[----:B------:R-:W-:Y:S01]  /*3170*/  IADD3 R16, -R8, UR31, RZ ;  /* 0x0000001f08107c10 */ /* 0x000fe2000fffe1ff */
[----:B------:R-:W-:Y:S01]  /*3180*/  @P1 IMAD.HI.U32 R6, R12, c[0x0][0x2c8], RZ ;  /* 0x0000b2000c061a27 */ /* 0x000fe200078e00ff */
[----:B------:R3:W-:Y:S01]  /*3190*/  STL [R1+0x30], R12 ;  /* 0x0000300c01007387 */ /* 0x0007e20000100800 */
[----:B------:R5:W1:Y:S01]  /*31a0*/  MUFU.TANH R24, R5 ;  /* 0x0000000500187308 */ /* 0x000a620000002400 */
[----:B------:R-:W-:-:S02]  /*31b0*/  IADD3 R13, R4, c[0x0][0x328], RZ ;  /* 0x0000ca00040d7a10 */ /* 0x000fc40007ffe0ff */
[----:B------:R-:W-:Y:S01]  /*31c0*/  STL [R1+0x1c], R8 ;  /* 0x00001c0801007387 */ /* 0x000fe20000100800 */
[----:B------:R-:W-:Y:S01]  /*31d0*/  IADD3 R15, R4, UR19, RZ ;  /* 0x00000013040f7c10 */ /* 0x000fe2000fffe0ff */
[----:B-----5:R-:W-:-:S04]  /*31e0*/  FMUL.FTZ R5, R41, c[0x0][0x320] ;  /* 0x0000c80029057a20 */ /* 0x020fc80000410000 */
[----:B------:R5:W1:Y:S01]  /*31f0*/  MUFU.TANH R21, R5 ;  /* 0x0000000500157308 */ /* 0x000a620000002400 */
[----:B---3--:R-:W-:Y:S02]  /*3200*/  @P0 SHF.R.U32.HI R12, RZ, c[0x0][0x2cc], R6 ;  /* 0x0000b300ff0c0a19 */ /* 0x008fe40000011606 */
[----:B------:R-:W-:-:S03]  /*3210*/  PLOP3.LUT P0, PT, PT, PT, UP0, 0x40, 0x0 ;  /* 0x000000000000781c */ /* 0x000fc60003f0e808 */
[----:B------:R-:W3:Y:S01]  /*3220*/  SHFL.IDX PT, R6, R12, RZ, 0x1c1f ;  /* 0x001c1fff0c067589 */ /* 0x000ee200000e0000 */
[----:B-----5:R-:W-:-:S04]  /*3230*/  FMUL.FTZ R5, R60, c[0x0][0x320] ;  /* 0x0000c8003c057a20 */ /* 0x020fc80000410000 */
[----:B------:R5:W1:Y:S01]  /*3240*/  MUFU.TANH R19, R5 ;  /* 0x0000000500137308 */ /* 0x000a620000002400 */
[----:B---3--:R-:W-:Y:S02]  /*3250*/  IMAD.IADD R4, R15, 0x1, R6 ;  /* 0x000000010f047824 */ /* 0x008fe400078e0206 */
[----:B-----5:R-:W-:-:S05]  /*3260*/  FMUL.FTZ R5, R61, c[0x0][0x320] ;  /* 0x0000c8003d057a20 */ /* 0x020fca0000410000 */
[----:B------:R3:W1:Y:S02]  /*3270*/  MUFU.TANH R18, R5 ;  /* 0x0000000500127308 */ /* 0x0006640000002400 */
[----:B---3--:R-:W-:-:S06]  /*3280*/  FMUL.FTZ R5, R48, c[0x0][0x320] ;  /* 0x0000c80030057a20 */ /* 0x008fcc0000410000 */
[----:B------:R3:W1:Y:S02]  /*3290*/  MUFU.TANH R17, R5 ;  /* 0x0000000500117308 */ /* 0x0006640000002400 */
[----:B---3--:R-:W-:-:S05]  /*32a0*/  IMAD.IADD R5, R13, 0x1, R6 ;  /* 0x000000010d057824 */ /* 0x008fca00078e0206 */
[----:B------:R-:W-:Y:S01]  /*32b0*/  IMNMX R5, R5, R14, PT ;  /* 0x0000000e05057217 */ /* 0x000fe20003800200 */
[----:B------:R-:W-:Y:S05]  /*32c0*/  @P0 BRA `(.L_x_951) ;  /* 0x0000015000000947 */ /* 0x000fea0003800000 */
[----:B-12-4-:R-:W-:Y:S01]  /*32d0*/  IMAD.U32 R7, RZ, RZ, UR9 ;  /* 0x00000009ff077e24 */ /* 0x016fe2000f8e00ff */
        /* <DEDUP_REMOVED lines=11> */
.L_x_953:
[----:B------:R-:W-:-:S04]  /*3390*/  MOV R7, c[0x0][0x32c] ;  /* 0x0000cb0000077a02 */ /* 0x000fc80000000f00 */
[----:B------:R-:W-:-:S13]  /*33a0*/  ISETP.NE.AND P0, PT, R7, 0x1, PT ;  /* 0x000000010700780c */ /* 0x000fda0003f05270 */
[----:B------:R-:W-:-:S05]  /*33b0*/  @P0 IMAD.HI.U32 R7, R6, c[0x0][0x330], RZ ;  /* 0x0000cc0006070a27 */ /* 0x000fca00078e00ff */
[----:B------:R-:W-:Y:S02]  /*33c0*/  @P0 SHF.R.U32.HI R6, RZ, c[0x0][0x334], R7 ;  /* 0x0000cd00ff060a19 */ /* 0x000fe40000011607 */
.L_x_954:
[----:B------:R-:W-:Y:S05]  /*33d0*/  BSYNC B0 ;  /* 0x0000000000007941 */ /* 0x000fea0003800000 */
.L_x_952:
[----:B------:R-:W-:-:S05]  /*33e0*/  IMAD R6, R6, c[0x0][0x32c], R16 ;  /* 0x0000cb0006067a24 */ /* 0x000fca00078e0210 */
[----:B------:R-:W-:Y:S02]  /*33f0*/  IADD3 R7, R6, c[0x0][0x32c], RZ ;  /* 0x0000cb0006077a10 */ /* 0x000fe40007ffe0ff */
[----:B------:R-:W-:Y:S02]  /*3400*/  IMNMX R4, R4, R6, !PT ;  /* 0x0000000604047217 */ /* 0x000fe40007800200 */
[----:B------:R-:W-:Y:S02]  /*3410*/  IMNMX R5, R5, R7, PT ;  /* 0x0000000705057217 */ /* 0x000fe40003800200 */
.L_x_951:
[----:B-12-4-:R-:W-:Y:S01]  /*3420*/  UISETP.GE.AND UP0, UPT, UR31, 0x1, UPT ;  /* 0x000000011f00788c */ /* 0x016fe2000bf06270 */
[----:B------:R-:W-:Y:S01]  /*3430*/  FMUL.FTZ R6, R50, c[0x0][0x320] ;  /* 0x0000c80032067a20 */ /* 0x000fe20000410000 */
[----:B------:R-:W-:Y:S01]  /*3440*/  UISETP.GE.AND UP1, UPT, UR31, 0xa, UPT ;  /* 0x0000000a1f00788c */ /* 0x000fe2000bf26270 */
[----:B------:R-:W-:Y:S01]  /*3450*/  FMUL.FTZ R10, R55, c[0x0][0x320] ;  /* 0x0000c800370a7a20 */ /* 0x000fe20000410000 */
[----:B------:R-:W-:Y:S01]  /*3460*/  UISETP.GE.AND UP3, UPT, UR31, 0x2, UPT ;  /* 0x000000021f00788c */ /* 0x000fe2000bf66270 */
[----:B------:R1:W2:Y:S01]  /*3470*/  MUFU.TANH R31, R6 ;  /* 0x00000006001f7308 */ /* 0x0002a20000002400 */
[----:B------:R-:W-:Y:S01]  /*3480*/  PLOP3.LUT P0, PT, PT, PT, UP0, 0x40, 0x0 ;  /* 0x000000000000781c */ /* 0x000fe20003f0e808 */
[----:B------:R-:W-:Y:S01]  /*3490*/  UISETP.GE.AND UP2, UPT, UR31, 0x9, UPT ;  /* 0x000000091f00788c */ /* 0x000fe2000bf46270 */
[----:B------:R-:W-:Y:S01]  /*34a0*/  FMUL.FTZ R8, R63, c[0x0][0x320] ;  /* 0x0000c8003f087a20 */ /* 0x000fe20000410000 */
[----:B------:R-:W-:Y:S01]  /*34b0*/  UP2UR UR30, UPR, URZ, 0x1 ;  /* 0x000000013f1e7883 */ /* 0x000fe20008000000 */
[C---:B------:R-:W-:Y:S01]  /*34c0*/  ISETP.GT.AND P0, PT, R4.reuse, RZ, P0 ;  /* 0x000000ff0400720c */ /* 0x040fe20000704270 */
[----:B------:R-:W-:Y:S01]  /*34d0*/  UISETP.GE.AND UP5, UPT, UR31, 0x19, UPT ;  /* 0x000000191f00788c */ /* 0x000fe2000bfa6270 */
[----:B------:R-:W-:Y:S01]  /*34e0*/  PLOP3.LUT P2, PT, PT, PT, UP3, 0x40, 0x0 ;  /* 0x000000000000781c */ /* 0x000fe20003f4e838 */
[----:B------:R-:W-:Y:S01]  /*34f0*/  UISETP.GE.AND UP0, UPT, UR31, 0x11, UPT ;  /* 0x000000111f00788c */ /* 0x000fe2000bf06270 */
[----:B------:R-:W-:Y:S01]  /*3500*/  ISETP.LT.OR P0, PT, R5, 0x1, P0 ;  /* 0x000000010500780c */ /* 0x000fe20000701670 */
[----:B------:R-:W-:Y:S01]  /*3510*/  UISETP.GE.AND UP6, UPT, UR31, 0x12, UPT ;  /* 0x000000121f00788c */ /* 0x000fe2000bfc6270 */
[----:B------:R-:W-:Y:S01]  /*3520*/  PLOP3.LUT P1, PT, PT, PT, UP2, 0x40, 0x0 ;  /* 0x000000000000781c */ /* 0x000fe20003f2e828 */
[----:B------:R-:W-:Y:S01]  /*3530*/  UP2UR UR28, UPR, URZ, 0x4 ;  /* 0x000000043f1c7883 */ /* 0x000fe20008000000 */
[----:B------:R-:W-:Y:S01]  /*3540*/  FSEL R37, R19, -INF , !P0 ;  /* 0xff80000013257808 */ /* 0x000fe20004000000 */
[----:B------:R-:W-:Y:S01]  /*3550*/  UP2UR UR29, UPR, URZ, 0x8 ;  /* 0x000000083f1d7883 */ /* 0x000fe20008000000 */
[----:B------:R-:W-:Y:S01]  /*3560*/  PLOP3.LUT P0, PT, PT, PT, UP1, 0x40, 0x0 ;  /* 0x000000000000781c */ /* 0x000fe20003f0e818 */
[----:B-1----:R-:W-:Y:S01]  /*3570*/  FMUL.FTZ R6, R51, c[0x0][0x320] ;  /* 0x0000c80033067a20 */ /* 0x002fe20000410000 */
[C---:B------:R-:W-:Y:S01]  /*3580*/  ISETP.GT.AND P2, PT, R4.reuse, 0x1, P2 ;  /* 0x000000010400780c */ /* 0x040fe20001744270 */
[----:B------:R-:W-:Y:S01]  /*3590*/  UISETP.GE.AND UP2, UPT, UR31, 0x22, UPT ;  /* 0x000000221f00788c */ /* 0x000fe2000bf46270 */
[C---:B------:R-:W-:Y:S01]  /*35a0*/  ISETP.GT.AND P0, PT, R4.reuse, 0x9, P0 ;  /* 0x000000090400780c */ /* 0x040fe20000704270 */
[----:B------:R1:W3:Y:S01]  /*35b0*/  MUFU.TANH R34, R6 ;  /* 0x0000000600227308 */ /* 0x0002e20000002400 */
[----:B------:R-:W-:Y:S01]  /*35c0*/  ISETP.GT.AND P1, PT, R4, 0x8, P1 ;  /* 0x000000080400780c */ /* 0x000fe20000f24270 */
[----:B------:R-:W-:Y:S01]  /*35d0*/  UISETP.GE.AND UP4, UPT, UR31, 0x1a, UPT ;  /* 0x0000001a1f00788c */ /* 0x000fe2000bf86270 */
[C---:B------:R-:W-:Y:S01]  /*35e0*/  ISETP.LT.OR P0, PT, R5.reuse, 0xa, P0 ;  /* 0x0000000a0500780c */ /* 0x040fe20000701670 */
[----:B------:R-:W-:Y:S01]  /*35f0*/  UISETP.GE.AND UP3, UPT, UR31, 0x21, UPT ;  /* 0x000000211f00788c */ /* 0x000fe2000bf66270 */
[C---:B------:R-:W-:Y:S01]  /*3600*/  ISETP.LT.OR P2, PT, R5.reuse, 0x2, P2 ;  /* 0x000000020500780c */ /* 0x040fe20001741670 */
[----:B------:R-:W-:Y:S01]  /*3610*/  UP2UR UR32, UPR, URZ, 0x40 ;  /* 0x000000403f207883 */ /* 0x000fe20008000000 */
[----:B------:R-:W-:Y:S01]  /*3620*/  ISETP.LT.OR P1, PT, R5, 0x9, P1 ;  /* 0x000000090500780c */ /* 0x000fe20000f21670 */
[----:B------:R-:W-:Y:S01]  /*3630*/  UP2UR UR5, UPR, URZ, 0x2 ;  /* 0x000000023f057883 */ /* 0x000fe20008000000 */
[----:B------:R-:W-:Y:S01]  /*3640*/  FSEL R39, R18, -INF , !P2 ;  /* 0xff80000012277808 */ /* 0x000fe20005000000 */
[----:B------:R-:W-:Y:S01]  /*3650*/  UP2UR UR4, UPR, URZ, 0x1 ;  /* 0x000000013f047883 */ /* 0x000fe20008000000 */
[----:B------:R-:W-:Y:S01]  /*3660*/  FSEL R41, R36, -INF , !P1 ;  /* 0xff80000024297808 */ /* 0x000fe20004800000 */
[----:B------:R-:W-:Y:S01]  /*3670*/  UISETP.GE.AND UP1, UPT, UR31, 0x29, UPT ;  /* 0x000000291f00788c */ /* 0x000fe2000bf26270 */
[----:B------:R-:W-:Y:S01]  /*3680*/  PLOP3.LUT P2, PT, PT, PT, UP0, 0x40, 0x0 ;  /* 0x000000000000781c */ /* 0x000fe20003f4e808 */
[----:B------:R-:W-:Y:S01]  /*3690*/  UISETP.GE.AND UP0, UPT, UR31, 0x2a, UPT ;  /* 0x0000002a1f00788c */ /* 0x000fe2000bf06270 */
[----:B------:R-:W-:Y:S01]  /*36a0*/  PLOP3.LUT P1, PT, PT, PT, UP6, 0x40, 0x0 ;  /* 0x000000000000781c */ /* 0x000fe20003f2e868 */
[----:B-1----:R-:W-:Y:S01]  /*36b0*/  FMUL.FTZ R6, R47, c[0x0][0x320] ;  /* 0x0000c8002f067a20 */ /* 0x002fe20000410000 */
[C---:B------:R-:W-:Y:S01]  /*36c0*/  ISETP.GT.AND P2, PT, R4.reuse, 0x10, P2 ;  /* 0x000000100400780c */ /* 0x040fe20001744270 */
[----:B------:R-:W-:Y:S01]  /*36d0*/  UISETP.NE.AND UP6, UPT, UR12, URZ, UPT ;  /* 0x0000003f0c00728c */ /* 0x000fe2000bfc5270 */
[----:B------:R-:W-:Y:S01]  /*36e0*/  ISETP.GT.AND P1, PT, R4, 0x11, P1 ;  /* 0x000000110400780c */ /* 0x000fe20000f24270 */
[----:B------:R1:W4:Y:S01]  /*36f0*/  MUFU.TANH R30, R6 ;  /* 0x00000006001e7308 */ /* 0x0003220000002400 */
[C---:B------:R-:W-:Y:S01]  /*3700*/  ISETP.LT.OR P2, PT, R5.reuse, 0x11, P2 ;  /* 0x000000110500780c */ /* 0x040fe20001741670 */
[----:B------:R-:W-:Y:S01]  /*3710*/  FMUL.FTZ R7, R62, c[0x0][0x320] ;  /* 0x0000c8003e077a20 */ /* 0x000fe20000410000 */
[----:B------:R-:W-:Y:S01]  /*3720*/  ISETP.LT.OR P1, PT, R5, 0x12, P1 ;  /* 0x000000120500780c */ /* 0x000fe20000f21670 */
[----:B------:R-:W-:Y:S01]  /*3730*/  FMUL.FTZ R9, R59, c[0x0][0x320] ;  /* 0x0000c8003b097a20 */ /* 0x000fe20000410000 */
[----:B------:R-:W-:Y:S01]  /*3740*/  FSEL R64, R29, -INF , !P2 ;  /* 0xff8000001d407808 */ /* 0x000fe20005000000 */
[----:B------:R-:W-:Y:S01]  /*3750*/  FMUL.FTZ R11, R46, c[0x0][0x320] ;  /* 0x0000c8002e0b7a20 */ /* 0x000fe20000410000 */
[----:B------:R-:W-:Y:S01]  /*3760*/  FSEL R70, R28, -INF , !P1 ;  /* 0xff8000001c467808 */ /* 0x000fe20004800000 */
[----:B------:R-:W2:Y:S01]  /*3770*/  MUFU.TANH R20, R10 ;  /* 0x0000000a00147308 */ /* 0x000ea20000002400 */
[----:B------:R-:W-:-:S02]  /*3780*/  PLOP3.LUT P2, PT, PT, PT, UP4, 0x40, 0x0 ;  /* 0x000000000000781c */ /* 0x000fc40003f4e848 */
[----:B------:R-:W-:Y:S02]  /*3790*/  PLOP3.LUT P1, PT, PT, PT, UP3, 0x40, 0x0 ;  /* 0x000000000000781c */ /* 0x000fe40003f2e838 */
[C---:B------:R-:W-:Y:S02]  /*37a0*/  ISETP.GT.AND P2, PT, R4.reuse, 0x19, P2 ;  /* 0x000000190400780c */ /* 0x040fe40001744270 */
[----:B------:R-:W-:Y:S01]  /*37b0*/  ISETP.GT.AND P1, PT, R4, 0x20, P1 ;  /* 0x000000200400780c */ /* 0x000fe20000f24270 */
[----:B-1----:R-:W-:Y:S01]  /*37c0*/  FMUL.FTZ R6, R54, c[0x0][0x320] ;  /* 0x0000c80036067a20 */ /* 0x002fe20000410000 */
[C---:B------:R-:W-:Y:S01]  /*37d0*/  ISETP.LT.OR P2, PT, R5.reuse, 0x1a, P2 ;  /* 0x0000001a0500780c */ /* 0x040fe20001741670 */
[----:B------:R-:W1:Y:S01]  /*37e0*/  MUFU.TANH R22, R9 ;  /* 0x0000000900167308 */ /* 0x000e620000002400 */
[----:B------:R-:W-:Y:S02]  /*37f0*/  ISETP.LT.OR P1, PT, R5, 0x21, P1 ;  /* 0x000000210500780c */ /* 0x000fe40000f21670 */
[----:B------:R-:W-:-:S02]  /*3800*/  FSEL R71, R26, -INF , !P2 ;  /* 0xff8000001a477808 */ /* 0x000fc40005000000 */
[----:B------:R-:W-:Y:S02]  /*3810*/  FSEL R245, R17, -INF , !P1 ;  /* 0xff80000011f57808 */ /* 0x000fe40004800000 */
[----:B------:R-:W-:Y:S01]  /*3820*/  PLOP3.LUT P2, PT, PT, PT, UP1, 0x40, 0x0 ;  /* 0x000000000000781c */ /* 0x000fe20003f4e818 */
[----:B------:R5:W1:Y:S01]  /*3830*/  MUFU.TANH R23, R6 ;  /* 0x0000000600177308 */ /* 0x000a620000002400 */
[----:B------:R-:W-:Y:S02]  /*3840*/  PLOP3.LUT P1, PT, PT, PT, UP0, 0x40, 0x0 ;  /* 0x000000000000781c */ /* 0x000fe40003f2e808 */
[C---:B------:R-:W-:Y:S02]  /*3850*/  ISETP.GT.AND P2, PT, R4.reuse, 0x28, P2 ;  /* 0x000000280400780c */ /* 0x040fe40001744270 */
[----:B------:R-:W-:Y:S02]  /*3860*/  ISETP.GT.AND P1, PT, R4, 0x29, P1 ;  /* 0x000000290400780c */ /* 0x000fe40000f24270 */
[C---:B------:R-:W-:Y:S01]  /*3870*/  ISETP.LT.OR P2, PT, R5.reuse, 0x29, P2 ;  /* 0x000000290500780c */ /* 0x040fe20001741670 */
[----:B------:R-:W1:Y:S01]  /*3880*/  MUFU.TANH R19, R8 ;  /* 0x0000000800137308 */ /* 0x000e620000002400 */
[----:B------:R-:W-:-:S02]  /*3890*/  ISETP.LT.OR P1, PT, R5, 0x2a, P1 ;  /* 0x0000002a0500780c */ /* 0x000fc40000f21670 */
[----:B------:R-:W-:Y:S02]  /*38a0*/  FSEL R207, R24, -INF , !P2 ;  /* 0xff80000018cf7808 */ /* 0x000fe40005000000 */
[----:B------:R-:W-:Y:S01]  /*38b0*/  FSEL R191, R21, -INF , !P1 ;  /* 0xff80000015bf7808 */ /* 0x000fe20004800000 */
[----:B-----5:R-:W-:Y:S01]  /*38c0*/  FMUL.FTZ R6, R42, c[0x0][0x320] ;  /* 0x0000c8002a067a20 */ /* 0x020fe20000410000 */
[----:B------:R-:W-:Y:S01]  /*38d0*/  FSEL R42, R35, -INF , !P0 ;  /* 0xff800000232a7808 */ /* 0x000fe20004000000 */
[----:B------:R-:W1:Y:S01]  /*38e0*/  MUFU.TANH R17, R7 ;  /* 0x0000000700117308 */ /* 0x000e620000002400 */
[----:B------:R-:W-:-:S04]  /*38f0*/  PLOP3.LUT P0, PT, PT, PT, UP5, 0x40, 0x0 ;  /* 0x000000000000781c */ /* 0x000fc80003f0e858 */
[----:B------:R-:W-:-:S03]  /*3900*/  ISETP.GT.AND P0, PT, R4, 0x18, P0 ;  /* 0x000000180400780c */ /* 0x000fc60000704270 */
[----:B------:R5:W1:Y:S01]  /*3910*/  MUFU.TANH R33, R6 ;  /* 0x0000000600217308 */ /* 0x000a620000002400 */
[----:B------:R-:W-:-:S04]  /*3920*/  ISETP.LT.OR P0, PT, R5, 0x19, P0 ;  /* 0x000000190500780c */ /* 0x000fc80000701670 */
[----:B------:R-:W-:Y:S02]  /*3930*/  FSEL R69, R27, -INF , !P0 ;  /* 0xff8000001b457808 */ /* 0x000fe40004000000 */
[----:B------:R-:W-:Y:S01]  /*3940*/  PLOP3.LUT P0, PT, PT, PT, UP2, 0x40, 0x0 ;  /* 0x000000000000781c */ /* 0x000fe20003f0e828 */
[----:B------:R-:W1:Y:S03]  /*3950*/  MUFU.TANH R18, R11 ;  /* 0x0000000b00127308 */ /* 0x000e660000002400 */
[----:B------:R-:W-:Y:S01]  /*3960*/  ISETP.GT.AND P0, PT, R4, 0x21, P0 ;  /* 0x000000210400780c */ /* 0x000fe20000704270 */
[----:B------:R-:W-:-:S03]  /*3970*/  FMUL.FTZ R4, R58, c[0x0][0x320] ;  /* 0x0000c8003a047a20 */ /* 0x000fc60000410000 */
[----:B------:R-:W-:Y:S01]  /*3980*/  ISETP.LT.OR P0, PT, R5, 0x22, P0 ;  /* 0x000000220500780c */ /* 0x000fe20000701670 */
[----:B-----5:R-:W-:Y:S01]  /*3990*/  FMUL.FTZ R6, R43, c[0x0][0x320] ;  /* 0x0000c8002b067a20 */ /* 0x020fe20000410000 */
[----:B------:R-:W1:Y:S02]  /*39a0*/  MUFU.TANH R11, R4 ;  /* 0x00000004000b7308 */ /* 0x000e640000002400 */
[----:B------:R-:W-:Y:S02]  /*39b0*/  FSEL R244, R25, -INF , !P0 ;  /* 0xff80000019f47808 */ /* 0x000fe40004000000 */
[----:B------:R-:W-:Y:S01]  /*39c0*/  PLOP3.LUT P0, PT, PT, PT, UP6, 0x40, 0x0 ;  /* 0x000000000000781c */ /* 0x000fe20003f0e868 */
[----:B------:R-:W-:-:S03]  /*39d0*/  UISETP.NE.AND UP6, UPT, UR32, URZ, UPT ;  /* 0x0000003f2000728c */ /* 0x000fc6000bfc5270 */
[----:B------:R5:W1:Y:S02]  /*39e0*/  MUFU.TANH R32, R6 ;  /* 0x0000000600207308 */ /* 0x000a640000002400 */
[----:B-----5:R-:W5:Y:S02]  /*39f0*/  SHFL.IDX PT, R6, R12, 0x1, 0x1c1f ;  /* 0x003c1f000c067f89 */ /* 0x020f6400000e0000 */
[--C-:B-----5:R-:W-:Y:S02]  /*3a00*/  IMAD.IADD R5, R13, 0x1, R6.reuse ;  /* 0x000000010d057824 */ /* 0x120fe400078e0206 */
[----:B------:R-:W-:-:S03]  /*3a10*/  IMAD.IADD R4, R15, 0x1, R6 ;  /* 0x000000010f047824 */ /* 0x000fc600078e0206 */
[----:B------:R-:W-:Y:S01]  /*3a20*/  IMNMX R5, R5, R14, PT ;  /* 0x0000000e05057217 */ /* 0x000fe20003800200 */
        /* <DEDUP_REMOVED lines=13> */
.L_x_957:
[----:B------:R-:W-:-:S04]  /*3b00*/  MOV R7, c[0x0][0x32c] ;  /* 0x0000cb0000077a02 */ /* 0x000fc80000000f00 */
[----:B------:R-:W-:-:S13]  /*3b10*/  ISETP.NE.AND P0, PT, R7, 0x1, PT ;  /* 0x000000010700780c */ /* 0x000fda0003f05270 */
[----:B------:R-:W-:-:S05]  /*3b20*/  @P0 IMAD.HI.U32 R7, R6, c[0x0][0x330], RZ ;  /* 0x0000cc0006070a27 */ /* 0x000fca00078e00ff */
[----:B------:R-:W-:Y:S02]  /*3b30*/  @P0 SHF.R.U32.HI R6, RZ, c[0x0][0x334], R7 ;  /* 0x0000cd00ff060a19 */ /* 0x000fe40000011607 */
.L_x_958:
[----:B------:R-:W-:Y:S05]  /*3b40*/  BSYNC B0 ;  /* 0x0000000000007941 */ /* 0x000fea0003800000 */
.L_x_956:
[----:B------:R-:W-:-:S05]  /*3b50*/  IMAD R6, R6, c[0x0][0x32c], R16 ;  /* 0x0000cb0006067a24 */ /* 0x000fca00078e0210 */
[----:B------:R-:W-:Y:S02]  /*3b60*/  IADD3 R7, R6, c[0x0][0x32c], RZ ;  /* 0x0000cb0006077a10 */ /* 0x000fe40007ffe0ff */
[----:B------:R-:W-:Y:S02]  /*3b70*/  IMNMX R4, R4, R6, !PT ;  /* 0x0000000604047217 */ /* 0x000fe40007800200 */
[----:B------:R-:W-:Y:S02]  /*3b80*/  IMNMX R5, R5, R7, PT ;  /* 0x0000000705057217 */ /* 0x000fe40003800200 */
.L_x_955:
[----:B-1234-:R-:W-:Y:S01]  /*3b90*/  UP2UR UR31, UPR, URZ, 0x1 ;  /* 0x000000013f1f7883 */ /* 0x01efe20008000000 */
[----:B------:R-:W-:Y:S01]  /*3ba0*/  FMUL.FTZ R6, R81, c[0x0][0x320] ;  /* 0x0000c80051067a20 */ /* 0x000fe20000410000 */
[----:B------:R-:W-:Y:S01]  /*3bb0*/  UISETP.NE.AND UP0, UPT, UR30, URZ, UPT ;  /* 0x0000003f1e00728c */ /* 0x000fe2000bf05270 */
[----:B------:R-:W-:Y:S01]  /*3bc0*/  FMUL.FTZ R8, R84, c[0x0][0x320] ;  /* 0x0000c80054087a20 */ /* 0x000fe20000410000 */
[----:B------:R-:W-:Y:S01]  /*3bd0*/  UP2UR UR32, UPR, URZ, 0x2 ;  /* 0x000000023f207883 */ /* 0x000fe20008000000 */
[----:B------:R1:W2:Y:S01]  /*3be0*/  MUFU.TANH R29, R6 ;  /* 0x00000006001d7308 */ /* 0x0002a20000002400 */
[----:B------:R-:W-:Y:S01]  /*3bf0*/  UP2UR UR34, UPR, URZ, 0x8 ;  /* 0x000000083f227883 */ /* 0x000fe20008000000 */
[----:B------:R-:W-:Y:S01]  /*3c00*/  FMUL.FTZ R10, R72, c[0x0][0x320] ;  /* 0x0000c800480a7a20 */ /* 0x000fe20000410000 */
[----:B------:R-:W-:Y:S01]  /*3c10*/  PLOP3.LUT P0, PT, PT, PT, UP0, 0x40, 0x0 ;  /* 0x000000000000781c */ /* 0x000fe20003f0e808 */
[----:B------:R-:W-:Y:S01]  /*3c20*/  UP2UR UR33, UPR, URZ, 0x4 ;  /* 0x000000043f217883 */ /* 0x000fe20008000000 */
[----:B------:R-:W-:Y:S01]  /*3c30*/  FMUL.FTZ R7, R73, c[0x0][0x320] ;  /* 0x0000c80049077a20 */ /* 0x000fe20000410000 */
[----:B------:R-:W-:Y:S01]  /*3c40*/  UISETP.NE.AND UP1, UPT, UR5, URZ, UPT ;  /* 0x0000003f0500728c */ /* 0x000fe2000bf25270 */
[----:B------:R-:W-:Y:S01]  /*3c50*/  ISETP.GT.AND P0, PT, R4, RZ, P0 ;  /* 0x000000ff0400720c */ /* 0x000fe20000704270 */
[----:B------:R-:W-:Y:S01]  /*3c60*/  UISETP.NE.AND UP3, UPT, UR29, URZ, UPT ;  /* 0x0000003f1d00728c */ /* 0x000fe2000bf65270 */
[----:B------:R3:W4:Y:S01]  /*3c70*/  MUFU.TANH R21, R8 ;  /* 0x0000000800157308 */ /* 0x0007220000002400 */
[----:B------:R-:W-:Y:S01]  /*3c80*/  UISETP.NE.AND UP2, UPT, UR28, URZ, UPT ;  /* 0x0000003f1c00728c */ /* 0x000fe2000bf45270 */
[----:B------:R-:W-:Y:S01]  /*3c90*/  ISETP.LT.OR P0, PT, R5, 0x1, P0 ;  /* 0x000000010500780c */ /* 0x000fe20000701670 */
[----:B------:R-:W-:Y:S01]  /*3ca0*/  UISETP.NE.AND UP0, UPT, UR4, URZ, UPT ;  /* 0x0000003f0400728c */ /* 0x000fe2000bf05270 */
[----:B------:R-:W-:Y:S01]  /*3cb0*/  FMUL.FTZ R9, R89, c[0x0][0x320] ;  /* 0x0000c80059097a20 */ /* 0x000fe20000410000 */
[----:B------:R-:W-:Y:S01]  /*3cc0*/  PLOP3.LUT P2, PT, PT, PT, UP3, 0x40, 0x0 ;  /* 0x000000000000781c */ /* 0x000fe20003f4e838 */
[----:B------:R-:W-:Y:S01]  /*3cd0*/  UISETP.NE.AND UP3, UPT, UR34, URZ, UPT ;  /* 0x0000003f2200728c */ /* 0x000fe2000bf65270 */
[----:B-1----:R-:W-:Y:S01]  /*3ce0*/  FMUL.FTZ R6, R92, c[0x0][0x320] ;  /* 0x0000c8005c067a20 */ /* 0x002fe20000410000 */
[----:B------:R-:W-:Y:S01]  /*3cf0*/  FSEL R35, R17, -INF , !P0 ;  /* 0xff80000011237808 */ /* 0x000fe20004000000 */
[----:B------:R-:W1:Y:S01]  /*3d00*/  MUFU.TANH R26, R10 ;  /* 0x0000000a001a7308 */ /* 0x000e620000002400 */
[----:B------:R-:W-:Y:S01]  /*3d10*/  PLOP3.LUT P0, PT, PT, PT, UP1, 0x40, 0x0 ;  /* 0x000000000000781c */ /* 0x000fe20003f0e818 */
[----:B------:R-:W-:Y:S01]  /*3d20*/  UISETP.NE.AND UP1, UPT, UR32, URZ, UPT ;  /* 0x0000003f2000728c */ /* 0x000fe2000bf25270 */
[----:B------:R-:W-:Y:S01]  /*3d30*/  PLOP3.LUT P1, PT, PT, PT, UP2, 0x40, 0x0 ;  /* 0x000000000000781c */ /* 0x000fe20003f2e828 */
[----:B------:R-:W-:Y:S01]  /*3d40*/  UISETP.NE.AND UP2, UPT, UR33, URZ, UPT ;  /* 0x0000003f2100728c */ /* 0x000fe2000bf45270 */
[----:B------:R-:W-:-:S02]  /*3d50*/  ISETP.GT.AND P0, PT, R4, 0x9, P0 ;  /* 0x000000090400780c */ /* 0x000fc40000704270 */
[C---:B------:R-:W-:Y:S01]  /*3d60*/  ISETP.GT.AND P2, PT, R4.reuse, 0x1, P2 ;  /* 0x000000010400780c */ /* 0x040fe20001744270 */
[----:B------:R5:W1:Y:S01]  /*3d70*/  MUFU.TANH R27, R6 ;  /* 0x00000006001b7308 */ /* 0x000a620000002400 */
[----:B------:R-:W-:Y:S01]  /*3d80*/  ISETP.GT.AND P1, PT, R4, 0x8, P1 ;  /* 0x000000080400780c */ /* 0x000fe20000f24270 */
[----:B---3--:R-:W-:Y:S01]  /*3d90*/  FMUL.FTZ R8, R80, c[0x0][0x320] ;  /* 0x0000c80050087a20 */ /* 0x008fe20000410000 */
[C---:B------:R-:W-:Y:S02]  /*3da0*/  ISETP.LT.OR P0, PT, R5.reuse, 0xa, P0 ;  /* 0x0000000a0500780c */ /* 0x040fe40000701670 */
[C---:B------:R-:W-:Y:S02]  /*3db0*/  ISETP.LT.OR P2, PT, R5.reuse, 0x2, P2 ;  /* 0x000000020500780c */ /* 0x040fe40001741670 */
[----:B------:R-:W-:Y:S02]  /*3dc0*/  ISETP.LT.OR P1, PT, R5, 0x9, P1 ;  /* 0x000000090500780c */ /* 0x000fe40000f21670 */
[----:B------:R-:W-:-:S02]  /*3dd0*/  FSEL R40, R20, -INF , !P0 ;  /* 0xff80000014287808 */ /* 0x000fc40004000000 */
[----:B------:R-:W-:Y:S02]  /*3de0*/  FSEL R36, R19, -INF , !P2 ;  /* 0xff80000013247808 */ /* 0x000fe40005000000 */
[----:B------:R-:W-:Y:S01]  /*3df0*/  FSEL R38, R23, -INF , !P1 ;  /* 0xff80000017267808 */ /* 0x000fe20004800000 */
[----:B------:R-:W3:Y:S01]  /*3e00*/  MUFU.TANH R19, R9 ;  /* 0x0000000900137308 */ /* 0x000ee20000002400 */
[----:B------:R-:W-:Y:S01]  /*3e10*/  PLOP3.LUT P0, PT, PT, PT, UP5, 0x40, 0x0 ;  /* 0x000000000000781c */ /* 0x000fe20003f0e858 */
[----:B-----5:R-:W-:Y:S01]  /*3e20*/  FMUL.FTZ R6, R93, c[0x0][0x320] ;  /* 0x0000c8005d067a20 */ /* 0x020fe20000410000 */
[----:B------:R-:W-:Y:S01]  /*3e30*/  PLOP3.LUT P2, PT, PT, PT, UP0, 0x40, 0x0 ;  /* 0x000000000000781c */ /* 0x000fe20003f4e808 */
[----:B------:R-:W-:Y:S01]  /*3e40*/  UISETP.NE.AND UP0, UPT, UR31, URZ, UPT ;  /* 0x0000003f1f00728c */ /* 0x000fe2000bf05270 */
[----:B------:R-:W-:Y:S01]  /*3e50*/  PLOP3.LUT P1, PT, PT, PT, UP6, 0x40, 0x0 ;  /* 0x000000000000781c */ /* 0x000fe20003f2e868 */
[----:B------:R-:W-:Y:S01]  /*3e60*/  UP2UR UR31, UPR, URZ, 0x40 ;  /* 0x000000403f1f7883 */ /* 0x000fe20008000000 */
[C---:B------:R-:W-:Y:S01]  /*3e70*/  ISETP.GT.AND P0, PT, R4.reuse, 0x18, P0 ;  /* 0x000000180400780c */ /* 0x040fe20000704270 */
[----:B------:R5:W1:Y:S01]  /*3e80*/  MUFU.TANH R25, R6 ;  /* 0x0000000600197308 */ /* 0x000a620000002400 */
[C---:B------:R-:W-:Y:S01]  /*3e90*/  ISETP.GT.AND P2, PT, R4.reuse, 0x10, P2 ;  /* 0x000000100400780c */ /* 0x040fe20001744270 */
[----:B------:R-:W-:Y:S01]  /*3ea0*/  UISETP.NE.AND UP6, UPT, UR12, URZ, UPT ;  /* 0x0000003f0c00728c */ /* 0x000fe2000bfc5270 */
[----:B------:R-:W-:-:S02]  /*3eb0*/  ISETP.GT.AND P1, PT, R4, 0x11, P1 ;  /* 0x000000110400780c */ /* 0x000fc40000f24270 */
[C---:B------:R-:W-:Y:S02]  /*3ec0*/  ISETP.LT.OR P0, PT, R5.reuse, 0x19, P0 ;  /* 0x000000190500780c */ /* 0x040fe40000701670 */
[C---:B------:R-:W-:Y:S01]  /*3ed0*/  ISETP.LT.OR P2, PT, R5.reuse, 0x11, P2 ;  /* 0x000000110500780c */ /* 0x040fe20001741670 */
[----:B------:R-:W1:Y:S01]  /*3ee0*/  MUFU.TANH R23, R7 ;  /* 0x0000000700177308 */ /* 0x000e620000002400 */
[----:B------:R-:W-:Y:S02]  /*3ef0*/  ISETP.LT.OR P1, PT, R5, 0x12, P1 ;  /* 0x000000120500780c */ /* 0x000fe40000f21670 */
[----:B------:R-:W-:Y:S02]  /*3f00*/  FSEL R62, R11, -INF , !P0 ;  /* 0xff8000000b3e7808 */ /* 0x000fe40004000000 */
[----:B------:R-:W-:Y:S02]  /*3f10*/  FSEL R61, R18, -INF , !P2 ;  /* 0xff800000123d7808 */ /* 0x000fe40005000000 */
[----:B------:R-:W-:Y:S01]  /*3f20*/  FSEL R63, R30, -INF , !P1 ;  /* 0xff8000001e3f7808 */ /* 0x000fe20004800000 */
[----:B-----5:R-:W-:Y:S01]  /*3f30*/  FMUL.FTZ R6, R76, c[0x0][0x320] ;  /* 0x0000c8004c067a20 */ /* 0x020fe20000410000 */
[----:B------:R-:W-:Y:S01]  /*3f40*/  PLOP3.LUT P0, PT, PT, PT, UP2, 0x40, 0x0 ;  /* 0x000000000000781c */ /* 0x000fe20003f0e828 */
[----:B------:R-:W1:Y:S01]  /*3f50*/  MUFU.TANH R18, R8 ;  /* 0x0000000800127308 */ /* 0x000e620000002400 */
[----:B------:R-:W-:-:S02]  /*3f60*/  PLOP3.LUT P2, PT, PT, PT, UP4, 0x40, 0x0 ;  /* 0x000000000000781c */ /* 0x000fc40003f4e848 */
[----:B------:R-:W-:Y:S02]  /*3f70*/  PLOP3.LUT P1, PT, PT, PT, UP3, 0x40, 0x0 ;  /* 0x000000000000781c */ /* 0x000fe40003f2e838 */
[C---:B------:R-:W-:Y:S02]  /*3f80*/  ISETP.GT.AND P0, PT, R4.reuse, 0x21, P0 ;  /* 0x000000210400780c */ /* 0x040fe40000704270 */
[C---:B------:R-:W-:Y:S01]  /*3f90*/  ISETP.GT.AND P2, PT, R4.reuse, 0x19, P2 ;  /* 0x000000190400780c */ /* 0x040fe20001744270 */
[----:B------:R5:W1:Y:S01]  /*3fa0*/  MUFU.TANH R24, R6 ;  /* 0x0000000600187308 */ /* 0x000a620000002400 */
[----:B------:R-:W-:Y:S02]  /*3fb0*/  ISETP.GT.AND P1, PT, R4, 0x20, P1 ;  /* 0x000000200400780c */ /* 0x000fe40000f24270 */
[C---:B------:R-:W-:Y:S02]  /*3fc0*/  ISETP.LT.OR P0, PT, R5.reuse, 0x22, P0 ;  /* 0x000000220500780c */ /* 0x040fe40000701670 */
[----:B------:R-:W-:-:S02]  /*3fd0*/  ISETP.LT.OR P2, PT, R5, 0x1a, P2 ;  /* 0x0000001a0500780c */ /* 0x000fc40001741670 */
[----:B------:R-:W-:Y:S02]  /*3fe0*/  ISETP.LT.OR P1, PT, R5, 0x21, P1 ;  /* 0x000000210500780c */ /* 0x000fe40000f21670 */
[----:B------:R-:W-:Y:S02]  /*3ff0*/  FSEL R189, R34, -INF , !P0 ;  /* 0xff80000022bd7808 */ /* 0x000fe40004000000 */
[----:B------:R-:W-:Y:S02]  /*4000*/  FSEL R68, R22, -INF , !P2 ;  /* 0xff80000016447808 */ /* 0x000fe40005000000 */
[----:B------:R-:W-:Y:S02]  /*4010*/  FSEL R190, R31, -INF , !P1 ;  /* 0xff8000001fbe7808 */ /* 0x000fe40004800000 */
[----:B------:R-:W-:Y:S01]  /*4020*/  PLOP3.LUT P0, PT, PT, PT, UP6, 0x40, 0x0 ;  /* 0x000000000000781c */ /* 0x000fe20003f0e868 */
[----:B-----5:R-:W-:Y:S01]  /*4030*/  FMUL.FTZ R6, R77, c[0x0][0x320] ;  /* 0x0000c8004d067a20 */ /* 0x020fe20000410000 */
[----:B------:R-:W-:Y:S01]  /*4040*/  PLOP3.LUT P2, PT, PT, PT, UP1, 0x40, 0x0 ;  /* 0x000000000000781c */ /* 0x000fe20003f4e818 */
[----:B------:R-:W-:Y:S01]  /*4050*/  UISETP.NE.AND UP6, UPT, UR31, URZ, UPT ;  /* 0x0000003f1f00728c */ /* 0x000fe2000bfc5270 */
[----:B------:R-:W-:Y:S01]  /*4060*/  PLOP3.LUT P1, PT, PT, PT, UP0, 0x40, 0x0 ;  /* 0x000000000000781c */ /* 0x000fe20003f2e808 */
[----:B------:R5:W1:Y:S01]  /*4070*/  MUFU.TANH R28, R6 ;  /* 0x00000006001c7308 */ /* 0x000a620000002400 */
[----:B------:R-:W-:-:S02]  /*4080*/  ISETP.GT.AND P2, PT, R4, 0x28, P2 ;  /* 0x000000280400780c */ /* 0x000fc40001744270 */
[----:B------:R-:W-:Y:S01]  /*4090*/  ISETP.GT.AND P1, PT, R4, 0x29, P1 ;  /* 0x000000290400780c */ /* 0x000fe20000f24270 */
[----:B------:R-:W-:Y:S01]  /*40a0*/  FMUL.FTZ R4, R85, c[0x0][0x320] ;  /* 0x0000c80055047a20 */ /* 0x000fe20000410000 */
[C---:B------:R-:W-:Y:S02]  /*40b0*/  ISETP.LT.OR P2, PT, R5.reuse, 0x29, P2 ;  /* 0x000000290500780c */ /* 0x040fe40001741670 */
[----:B------:R-:W-:Y:S01]  /*40c0*/  ISETP.LT.OR P1, PT, R5, 0x2a, P1 ;  /* 0x0000002a0500780c */ /* 0x000fe20000f21670 */
[----:B------:R-:W1:Y:S01]  /*40d0*/  MUFU.TANH R17, R4 ;  /* 0x0000000400117308 */ /* 0x000e620000002400 */
[----:B------:R-:W-:Y:S02]  /*40e0*/  FSEL R188, R33, -INF , !P2 ;  /* 0xff80000021bc7808 */ /* 0x000fe40005000000 */
[----:B------:R-:W-:Y:S01]  /*40f0*/  FSEL R139, R32, -INF , !P1 ;  /* 0xff800000208b7808 */ /* 0x000fe20004800000 */
[----:B-----5:R-:W-:-:S04]  /*4100*/  FMUL.FTZ R6, R88, c[0x0][0x320] ;  /* 0x0000c80058067a20 */ /* 0x020fc80000410000 */
        /* <DEDUP_REMOVED lines=18> */
.L_x_961:
[----:B------:R-:W-:-:S04]  /*4230*/  MOV R7, c[0x0][0x32c] ;  /* 0x0000cb0000077a02 */ /* 0x000fc80000000f00 */
[----:B------:R-:W-:-:S13]  /*4240*/  ISETP.NE.AND P0, PT, R7, 0x1, PT ;  /* 0x000000010700780c */ /* 0x000fda0003f05270 */
[----:B------:R-:W-:-:S05]  /*4250*/  @P0 IMAD.HI.U32 R7, R6, c[0x0][0x330], RZ ;  /* 0x0000cc0006070a27 */ /* 0x000fca00078e00ff */
[----:B------:R-:W-:Y:S02]  /*4260*/  @P0 SHF.R.U32.HI R6, RZ, c[0x0][0x334], R7 ;  /* 0x0000cd00ff060a19 */ /* 0x000fe40000011607 */
.L_x_962:
[----:B------:R-:W-:Y:S05]  /*4270*/  BSYNC B0 ;  /* 0x0000000000007941 */ /* 0x000fea0003800000 */
.L_x_960:
[----:B------:R-:W-:-:S05]  /*4280*/  IMAD R6, R6, c[0x0][0x32c], R16 ;  /* 0x0000cb0006067a24 */ /* 0x000fca00078e0210 */
[----:B------:R-:W-:Y:S02]  /*4290*/  IADD3 R7, R6, c[0x0][0x32c], RZ ;  /* 0x0000cb0006077a10 */ /* 0x000fe40007ffe0ff */
[----:B------:R-:W-:Y:S02]  /*42a0*/  IMNMX R4, R4, R6, !PT ;  /* 0x0000000604047217 */ /* 0x000fe40007800200 */
[----:B------:R-:W-:Y:S02]  /*42b0*/  IMNMX R5, R5, R7, PT ;  /* 0x0000000705057217 */ /* 0x000fe40003800200 */
.L_x_959:
        /* <DEDUP_REMOVED lines=14> */
[----:B------:R-:W-:Y:S01]  /*43a0*/  FMUL.FTZ R10, R90, c[0x0][0x320] ;  /* 0x0000c8005a0a7a20 */ /* 0x000fe20000410000 */
[----:B------:R-:W-:Y:S01]  /*43b0*/  UISETP.NE.AND UP2, UPT, UR28, URZ, UPT ;  /* 0x0000003f1c00728c */ /* 0x000fe2000bf45270 */
[----:B------:R-:W-:Y:S01]  /*43c0*/  ISETP.LT.OR P0, PT, R5, 0x1, P0 ;  /* 0x000000010500780c */ /* 0x000fe20000701670 */
[----:B------:R-:W-:Y:S01]  /*43d0*/  UISETP.NE.AND UP0, UPT, UR4, URZ, UPT ;  /* 0x0000003f0400728c */ /* 0x000fe2000bf05270 */
[----:B------:R-:W3:Y:S01]  /*43e0*/  MUFU.TANH R22, R11 ;  /* 0x0000000b00167308 */ /* 0x000ee20000002400 */
[----:B------:R-:W-:Y:S01]  /*43f0*/  PLOP3.LUT P2, PT, PT, PT, UP3, 0x40, 0x0 ;  /* 0x000000000000781c */ /* 0x000fe20003f4e838 */
[----:B------:R-:W-:Y:S01]  /*4400*/  UISETP.NE.AND UP3, UPT, UR34, URZ, UPT ;  /* 0x0000003f2200728c */ /* 0x000fe2000bf65270 */
[----:B------:R-:W-:Y:S01]  /*4410*/  FSEL R55, R27, -INF , !P0 ;  /* 0xff8000001b377808 */ /* 0x000fe20004000000 */
[----:B-1----:R-:W-:Y:S01]  /*4420*/  FMUL.FTZ R6, R86, c[0x0][0x320] ;  /* 0x0000c80056067a20 */ /* 0x002fe20000410000 */
[----:B------:R-:W-:Y:S01]  /*4430*/  PLOP3.LUT P0, PT, PT, PT, UP1, 0x40, 0x0 ;  /* 0x000000000000781c */ /* 0x000fe20003f0e818 */
[----:B------:R-:W-:Y:S01]  /*4440*/  UISETP.NE.AND UP1, UPT, UR32, URZ, UPT ;  /* 0x0000003f2000728c */ /* 0x000fe2000bf25270 */
[----:B------:R-:W-:Y:S01]  /*4450*/  PLOP3.LUT P1, PT, PT, PT, UP2, 0x40, 0x0 ;  /* 0x000000000000781c */ /* 0x000fe20003f2e828 */
[----:B------:R1:W4:Y:S01]  /*4460*/  MUFU.TANH R52, R6 ;  /* 0x0000000600347308 */ /* 0x0003220000002400 */
[C---:B------:R-:W-:Y:S01]  /*4470*/  ISETP.GT.AND P0, PT, R4.reuse, 0x9, P0 ;  /* 0x000000090400780c */ /* 0x040fe20000704270 */
[----:B------:R-:W-:Y:S01]  /*4480*/  UISETP.NE.AND UP2, UPT, UR33, URZ, UPT ;  /* 0x0000003f2100728c */ /* 0x000fe2000bf45270 */
[C---:B------:R-:W-:Y:S01]  /*4490*/  ISETP.GT.AND P2, PT, R4.reuse, 0x1, P2 ;  /* 0x000000010400780c */ /* 0x040fe20001744270 */
[----:B------:R-:W-:Y:S01]  /*44a0*/  FMUL.FTZ R8, R79, c[0x0][0x320] ;  /* 0x0000c8004f087a20 */ /* 0x000fe20000410000 */
[----:B------:R-:W-:-:S02]  /*44b0*/  ISETP.GT.AND P1, PT, R4, 0x8, P1 ;  /* 0x000000080400780c */ /* 0x000fc40000f24270 */
[C---:B------:R-:W-:Y:S01]  /*44c0*/  ISETP.LT.OR P0, PT, R5.reuse, 0xa, P0 ;  /* 0x0000000a0500780c */ /* 0x040fe20000701670 */
[----:B------:R5:W2:Y:S01]  /*44d0*/  MUFU.TANH R11, R7 ;  /* 0x00000007000b7308 */ /* 0x000aa20000002400 */
[C---:B------:R-:W-:Y:S02]  /*44e0*/  ISETP.LT.OR P2, PT, R5.reuse, 0x2, P2 ;  /* 0x000000020500780c */ /* 0x040fe40001741670 */
[----:B------:R-:W-:Y:S02]  /*44f0*/  ISETP.LT.OR P1, PT, R5, 0x9, P1 ;  /* 0x000000090500780c */ /* 0x000fe40000f21670 */
[----:B------:R-:W-:Y:S02]  /*4500*/  FSEL R56, R19, -INF , !P0 ;  /* 0xff80000013387808 */ /* 0x000fe40004000000 */
[----:B------:R-:W-:Y:S01]  /*4510*/  FSEL R54, R25, -INF , !P2 ;  /* 0xff80000019367808 */ /* 0x000fe20005000000 */
[----:B-1----:R-:W-:Y:S01]  /*4520*/  FMUL.FTZ R6, R83, c[0x0][0x320] ;  /* 0x0000c80053067a20 */ /* 0x002fe20000410000 */
[----:B------:R-:W-:Y:S01]  /*4530*/  FSEL R57, R20, -INF , !P1 ;  /* 0xff80000014397808 */ /* 0x000fe20004800000 */
[----:B------:R-:W1:Y:S01]  /*4540*/  MUFU.TANH R31, R9 ;  /* 0x00000009001f7308 */ /* 0x000e620000002400 */
[----:B------:R-:W-:-:S02]  /*4550*/  PLOP3.LUT P0, PT, PT, PT, UP5, 0x40, 0x0 ;  /* 0x000000000000781c */ /* 0x000fc40003f0e858 */
        /* <DEDUP_REMOVED lines=8> */
[----:B------:R-:W-:Y:S01]  /*45e0*/  ISETP.GT.AND P1, PT, R4, 0x11, P1 ;  /* 0x000000110400780c */ /* 0x000fe20000f24270 */
[----:B-----5:R-:W-:Y:S01]  /*45f0*/  FMUL.FTZ R7, R95, c[0x0][0x320] ;  /* 0x0000c8005f077a20 */ /* 0x020fe20000410000 */
[----:B------:R-:W-:-:S02]  /*4600*/  ISETP.LT.OR P0, PT, R5, 0x19, P0 ;  /* 0x000000190500780c */ /* 0x000fc40000701670 */
[C---:B------:R-:W-:Y:S01]  /*4610*/  ISETP.LT.OR P2, PT, R5.reuse, 0x11, P2 ;  /* 0x000000110500780c */ /* 0x040fe20001741670 */
[----:B------:R-:W2:Y:S01]  /*4620*/  MUFU.TANH R10, R10 ;  /* 0x0000000a000a7308 */ /* 0x000ea20000002400 */
[----:B------:R-:W-:Y:S02]  /*4630*/  ISETP.LT.OR P1, PT, R5, 0x12, P1 ;  /* 0x000000120500780c */ /* 0x000fe40000f21670 */
[----:B------:R-:W-:Y:S02]  /*4640*/  FSEL R59, R18, -INF , !P0 ;  /* 0xff800000123b7808 */ /* 0x000fe40004000000 */
[----:B------:R-:W-:Y:S02]  /*4650*/  FSEL R58, R21, -INF , !P2 ;  /* 0xff800000153a7808 */ /* 0x000fe40005000000 */
[----:B------:R-:W-:Y:S01]  /*4660*/  FSEL R60, R17, -INF , !P1 ;  /* 0xff800000113c7808 */ /* 0x000fe20004800000 */
[----:B-1----:R-:W-:Y:S01]  /*4670*/  FMUL.FTZ R6, R91, c[0x0][0x320] ;  /* 0x0000c8005b067a20 */ /* 0x002fe20000410000 */
        /* <DEDUP_REMOVED lines=10> */
[----:B------:R-:W-:Y:S01]  /*4720*/  ISETP.LT.OR P1, PT, R5, 0x21, P1 ;  /* 0x000000210500780c */ /* 0x000fe20000f21670 */
[----:B------:R-:W1:Y:S01]  /*4730*/  MUFU.TANH R20, R8 ;  /* 0x0000000800147308 */ /* 0x000e620000002400 */
        /* <DEDUP_REMOVED lines=14> */
[----:B------:R1:W1:Y:S01]  /*4820*/  MUFU.TANH R8, R4 ;  /* 0x0000000400087308 */ /* 0x0002620000002400 */
[----:B------:R-:W-:Y:S02]  /*4830*/  FSEL R133, R26, -INF , !P2 ;  /* 0xff8000001a857808 */ /* 0x000fe40005000000 */
[----:B------:R-:W-:Y:S01]  /*4840*/  FSEL R138, R23, -INF , !P1 ;  /* 0xff800000178a7808 */ /* 0x000fe20004800000 */
[----:B-----5:R-:W5:Y:S02]  /*4850*/  SHFL.IDX PT, R6, R12, 0x3, 0x1c1f ;  /* 0x007c1f000c067f89 */ /* 0x020f6400000e0000 */
[----:B-----5:R-:W-:-:S02]  /*4860*/  IMAD.IADD R5, R13, 0x1, R6 ;  /* 0x000000010d057824 */ /* 0x020fc400078e0206 */
[----:B-1----:R-:W-:-:S03]  /*4870*/  IMAD.IADD R4, R15, 0x1, R6 ;  /* 0x000000010f047824 */ /* 0x002fc600078e0206 */
[----:B------:R-:W-:Y:S01]  /*4880*/  IMNMX R5, R5, R14, PT ;  /* 0x0000000e05057217 */ /* 0x000fe20003800200 */
        /* <DEDUP_REMOVED lines=13> */
.L_x_965:
[----:B------:R-:W-:-:S04]  /*4960*/  MOV R7, c[0x0][0x32c] ;  /* 0x0000cb0000077a02 */ /* 0x000fc80000000f00 */
[----:B------:R-:W-:-:S13]  /*4970*/  ISETP.NE.AND P0, PT, R7, 0x1, PT ;  /* 0x000000010700780c */ /* 0x000fda0003f05270 */
[----:B------:R-:W-:-:S05]  /*4980*/  @P0 IMAD.HI.U32 R7, R6, c[0x0][0x330], RZ ;  /* 0x0000cc0006070a27 */ /* 0x000fca00078e00ff */
[----:B------:R-:W-:Y:S02]  /*4990*/  @P0 SHF.R.U32.HI R6, RZ, c[0x0][0x334], R7 ;  /* 0x0000cd00ff060a19 */ /* 0x000fe40000011607 */
.L_x_966:
[----:B------:R-:W-:Y:S05]  /*49a0*/  BSYNC B0 ;  /* 0x0000000000007941 */ /* 0x000fea0003800000 */
.L_x_964:
[----:B------:R-:W-:-:S05]  /*49b0*/  IMAD R6, R6, c[0x0][0x32c], R16 ;  /* 0x0000cb0006067a24 */ /* 0x000fca00078e0210 */
[----:B------:R-:W-:Y:S02]  /*49c0*/  IADD3 R7, R6, c[0x0][0x32c], RZ ;  /* 0x0000cb0006077a10 */ /* 0x000fe40007ffe0ff */
[----:B------:R-:W-:Y:S02]  /*49d0*/  IMNMX R4, R4, R6, !PT ;  /* 0x0000000604047217 */ /* 0x000fe40007800200 */
[----:B------:R-:W-:Y:S02]  /*49e0*/  IMNMX R5, R5, R7, PT ;  /* 0x0000000705057217 */ /* 0x000fe40003800200 */
.L_x_963:
[----:B--234-:R-:W-:Y:S01]  /*49f0*/  FMNMX.FTZ R7, R37, R39, !PT ;  /* 0x0000002725077209 */ /* 0x01cfe20007810000 */
[----:B------:R-:W-:Y:S01]  /*4a00*/  UP2UR UR31, UPR, URZ, 0x4 ;  /* 0x000000043f1f7883 */ /* 0x000fe20008000000 */
[----:B------:R-:W-:Y:S01]  /*4a10*/  FMNMX.FTZ R6, R35, R36, !PT ;  /* 0x0000002423067209 */ /* 0x000fe20007810000 */
[----:B------:R-:W-:Y:S01]  /*4a20*/  UISETP.NE.AND UP2, UPT, UR29, URZ, UPT ;  /* 0x0000003f1d00728c */ /* 0x000fe2000bf45270 */
[----:B------:R-:W-:Y:S01]  /*4a30*/  FMNMX.FTZ R7, R41, R7, !PT ;  /* 0x0000000729077209 */ /* 0x000fe20007810000 */
        /* <DEDUP_REMOVED lines=8> */
[----:B------:R-:W-:Y:S01]  /*4ac0*/  IMAD.SHL.U32 R225, R0, 0x2, RZ ;  /* 0x0000000200e17824 */ /* 0x000fe200078e00ff */
[----:B------:R-:W-:Y:S01]  /*4ad0*/  FMNMX.FTZ R6, R61, R6, !PT ;  /* 0x000000063d067209 */ /* 0x000fe20007810000 */
[----:B------:R-:W-:Y:S01]  /*4ae0*/  STL [R1+0x64], R236 ;  /* 0x000064ec01007387 */ /* 0x000fe20000100800 */
[----:B------:R-:W-:Y:S01]  /*4af0*/  FMNMX.FTZ R137, R70, R137, !PT ;  /* 0x0000008946897209 */ /* 0x000fe20007810000 */
[----:B------:R-:W-:Y:S01]  /*4b00*/  IMAD R226, R3, 0x2, R225 ;  /* 0x0000000203e27824 */ /* 0x000fe200078e02e1 */
[----:B------:R-:W-:Y:S01]  /*4b10*/  FMNMX.FTZ R6, R63, R6, !PT ;  /* 0x000000063f067209 */ /* 0x000fe20007810000 */
[----:B------:R-:W-:Y:S01]  /*4b20*/  LDSM.16.MT88.4 R16, [R225+0x3880] ;  /* 0x00388000e110783b */ /* 0x000fe20000004200 */
[----:B------:R-:W-:Y:S01]  /*4b30*/  FMNMX.FTZ R137, R69, R137, !PT ;  /* 0x0000008945897209 */ /* 0x000fe20007810000 */
[----:B------:R-:W-:Y:S01]  /*4b40*/  IMAD R227, R2, 0x2, R226 ;  /* 0x0000000202e37824 */ /* 0x000fe200078e02e2 */
[----:B------:R-:W-:Y:S01]  /*4b50*/  FMNMX.FTZ R6, R62, R6, !PT ;  /* 0x000000063e067209 */ /* 0x000fe20007810000 */
[----:B------:R-:W-:Y:S01]  /*4b60*/  STL [R1+0x60], R235 ;  /* 0x000060eb01007387 */ /* 0x000fe20000100800 */
[----:B------:R-:W-:-:S02]  /*4b70*/  FMNMX.FTZ R137, R71, R137, !PT ;  /* 0x0000008947897209 */ /* 0x000fc40007810000 */
[----:B------:R-:W-:Y:S01]  /*4b80*/  FMNMX.FTZ R6, R68, R6, !PT ;  /* 0x0000000644067209 */ /* 0x000fe20007810000 */
[----:B------:R-:W-:Y:S01]  /*4b90*/  LDSM.16.MT88.4 R44, [R227+0x3880] ;  /* 0x00388000e32c783b */ /* 0x000fe20000004200 */
[----:B------:R-:W-:Y:S02]  /*4ba0*/  FMNMX.FTZ R137, R245, R137, !PT ;  /* 0x00000089f5897209 */ /* 0x000fe40007810000 */
[----:B------:R-:W-:Y:S01]  /*4bb0*/  FMNMX.FTZ R6, R190, R6, !PT ;  /* 0x00000006be067209 */ /* 0x000fe20007810000 */
[----:B------:R-:W-:Y:S01]  /*4bc0*/  STL [R1+0x5c], R234 ;  /* 0x00005cea01007387 */ /* 0x000fe20000100800 */
[----:B------:R-:W-:Y:S02]  /*4bd0*/  FMNMX.FTZ R137, R244, R137, !PT ;  /* 0x00000089f4897209 */ /* 0x000fe40007810000 */
[----:B------:R-:W-:Y:S01]  /*4be0*/  FMNMX.FTZ R6, R189, R6, !PT ;  /* 0x00000006bd067209 */ /* 0x000fe20007810000 */
[----:B------:R-:W-:Y:S01]  /*4bf0*/  STL [R1+0x58], R233 ;  /* 0x000058e901007387 */ /* 0x000fe20000100800 */
[----:B------:R-:W-:-:S02]  /*4c00*/  FMNMX.FTZ R137, R207, R137, !PT ;  /* 0x00000089cf897209 */ /* 0x000fc40007810000 */
[----:B------:R-:W-:Y:S01]  /*4c10*/  FMNMX.FTZ R6, R188, R6, !PT ;  /* 0x00000006bc067209 */ /* 0x000fe20007810000 */
[----:B------:R-:W-:Y:S01]  /*4c20*/  STL [R1+0x54], R232 ;  /* 0x000054e801007387 */ /* 0x000fe20000100800 */
[----:B------:R-:W-:Y:S02]  /*4c30*/  FMNMX.FTZ R137, R191, R137, !PT ;  /* 0x00000089bf897209 */ /* 0x000fe40007810000 */
[----:B------:R-:W-:Y:S01]  /*4c40*/  FMNMX.FTZ R136, R139, R6, !PT ;  /* 0x000000068b887209 */ /* 0x000fe20007810000 */
[----:B------:R-:W-:Y:S01]  /*4c50*/  STL [R1+0x50], R231 ;  /* 0x000050e701007387 */ /* 0x000fe20000100800 */
[----:B------:R-:W-:Y:S01]  /*4c60*/  PLOP3.LUT P1, PT, PT, PT, UP2, 0x40, 0x0 ;  /* 0x000000000000781c */ /* 0x000fe20003f2e828 */
[----:B------:R-:W-:Y:S01]  /*4c70*/  UISETP.NE.AND UP2, UPT, UR28, URZ, UPT ;  /* 0x0000003f1c00728c */ /* 0x000fe2000bf45270 */
[----:B------:R-:W-:Y:S01]  /*4c80*/  PLOP3.LUT P2, PT, PT, PT, UP1, 0x40, 0x0 ;  /* 0x000000000000781c */ /* 0x000fe20003f4e818 */
[----:B------:R-:W1:Y:S01]  /*4c90*/  SHFL.BFLY PT, R6, R137, 0x2, 0x1f ;  /* 0x0c401f0089067f89 */ /* 0x000e6200000e0000 */
[C---:B------:R-:W-:Y:S01]  /*4ca0*/  ISETP.GT.AND P1, PT, R4.reuse, 0x1, P1 ;  /* 0x000000010400780c */ /* 0x040fe20000f24270 */
[----:B------:R-:W-:Y:S01]  /*4cb0*/  UISETP.NE.AND UP1, UPT, UR5, URZ, UPT ;  /* 0x0000003f0500728c */ /* 0x000fe2000bf25270 */
[----:B------:R-:W-:Y:S01]  /*4cc0*/  ISETP.GT.AND P2, PT, R4, RZ, P2 ;  /* 0x000000ff0400720c */ /* 0x000fe20001744270 */
[----:B------:R-:W2:Y:S01]  /*4cd0*/  SHFL.BFLY PT, R7, R136, 0x2, 0x1f ;  /* 0x0c401f0088077f89 */ /* 0x000ea200000e0000 */
[C---:B------:R-:W-:Y:S01]  /*4ce0*/  ISETP.LT.OR P1, PT, R5.reuse, 0x2, P1 ;  /* 0x000000020500780c */ /* 0x040fe20000f21670 */
[----:B------:R-:W-:Y:S01]  /*4cf0*/  ULDC.64 UR4, c[0x0][0x2c8] ;  /* 0x0000b20000047ab9 */ /* 0x000fe20000000a00 */
[----:B------:R-:W-:Y:S01]  /*4d00*/  ISETP.LT.OR P2, PT, R5, 0x1, P2 ;  /* 0x000000010500780c */ /* 0x000fe20001741670 */
[----:B------:R-:W-:Y:S01]  /*4d10*/  STL [R1+0x4c], R230 ;  /* 0x00004ce601007387 */ /* 0x000fe20000100800 */
[----:B------:R-:W-:-:S02]  /*4d20*/  FSEL R15, R9, -INF , !P1 ;  /* 0xff800000090f7808 */ /* 0x000fc40004800000 */
[----:B------:R-:W-:Y:S01]  /*4d30*/  FSEL R14, R8, -INF , !P2 ;  /* 0xff800000080e7808 */ /* 0x000fe20005000000 */
[----:B------:R-:W-:Y:S01]  /*4d40*/  STL [R1+0x48], R229 ;  /* 0x000048e501007387 */ /* 0x000fe20000100800 */
[----:B------:R-:W-:Y:S01]  /*4d50*/  PLOP3.LUT P2, PT, PT, PT, UP1, 0x40, 0x0 ;  /* 0x000000000000781c */ /* 0x000fe20003f4e818 */
[----:B------:R-:W-:Y:S01]  /*4d60*/  UISETP.NE.AND UP1, UPT, UR29, URZ, UPT ;  /* 0x0000003f1d00728c */ /* 0x000fe2000bf25270 */
[----:B------:R-:W-:Y:S01]  /*4d70*/  PLOP3.LUT P1, PT, PT, PT, UP0, 0x40, 0x0 ;  /* 0x000000000000781c */ /* 0x000fe20003f2e808 */
[----:B------:R-:W-:Y:S01]  /*4d80*/  UISETP.NE.AND UP0, UPT, UR30, URZ, UPT ;  /* 0x0000003f1e00728c */ /* 0x000fe2000bf05270 */
[C---:B------:R-:W-:Y:S01]  /*4d90*/  ISETP.GT.AND P2, PT, R4.reuse, 0x9, P2 ;  /* 0x000000090400780c */ /* 0x040fe20001744270 */
[----:B------:R-:W-:Y:S01]  /*4da0*/  STL [R1+0x44], R224 ;  /* 0x000044e001007387 */ /* 0x000fe20000100800 */
[----:B------:R-:W-:Y:S02]  /*4db0*/  ISETP.GT.AND P1, PT, R4, 0x10, P1 ;  /* 0x000000100400780c */ /* 0x000fe40000f24270 */
[----:B------:R-:W-:-:S02]  /*4dc0*/  ISETP.LT.OR P2, PT, R5, 0xa, P2 ;  /* 0x0000000a0500780c */ /* 0x000fc40001741670 */
[----:B------:R-:W-:Y:S02]  /*4dd0*/  ISETP.LT.OR P1, PT, R5, 0x11, P1 ;  /* 0x000000110500780c */ /* 0x000fe40000f21670 */
[----:B-1----:R-:W-:Y:S02]  /*4de0*/  FMNMX.FTZ R137, R137, R6, !PT ;  /* 0x0000000689897209 */ /* 0x002fe40007810000 */
[----:B------:R-:W-:Y:S02]  /*4df0*/  FMNMX.FTZ R8, R14, R15, !PT ;  /* 0x0000000f0e087209 */ /* 0x000fe40007810000 */
[----:B--2---:R-:W-:Y:S01]  /*4e00*/  FMNMX.FTZ R136, R136, R7, !PT ;  /* 0x0000000788887209 */ /* 0x004fe20007810000 */
[----:B------:R-:W1:Y:S01]  /*4e10*/  SHFL.BFLY PT, R6, R137, 0x1, 0x1f ;  /* 0x0c201f0089067f89 */ /* 0x000e6200000e0000 */
[----:B------:R-:W-:Y:S02]  /*4e20*/  FSEL R49, R49, -INF , !P2 ;  /* 0xff80000031317808 */ /* 0x000fe40005000000 */
[----:B------:R-:W-:Y:S01]  /*4e30*/  FSEL R52, R52, -INF , !P1 ;  /* 0xff80000034347808 */ /* 0x000fe20004800000 */
[----:B------:R-:W2:Y:S01]  /*4e40*/  SHFL.BFLY PT, R7, R136, 0x1, 0x1f ;  /* 0x0c201f0088077f89 */ /* 0x000ea200000e0000 */
[----:B------:R-:W-:Y:S01]  /*4e50*/  PLOP3.LUT P2, PT, PT, PT, UP5, 0x40, 0x0 ;  /* 0x000000000000781c */ /* 0x000fe20003f4e858 */
[----:B------:R-:W-:Y:S01]  /*4e60*/  UISETP.NE.AND UP5, UPT, UR13, URZ, UPT ;  /* 0x0000003f0d00728c */ /* 0x000fe2000bfa5270 */
[----:B------:R-:W-:-:S02]  /*4e70*/  PLOP3.LUT P1, PT, PT, PT, UP4, 0x40, 0x0 ;  /* 0x000000000000781c */ /* 0x000fc40003f2e848 */
[C---:B------:R-:W-:Y:S02]  /*4e80*/  ISETP.GT.AND P2, PT, R4.reuse, 0x18, P2 ;  /* 0x000000180400780c */ /* 0x040fe40001744270 */
[----:B------:R-:W-:Y:S02]  /*4e90*/  ISETP.GT.AND P1, PT, R4, 0x19, P1 ;  /* 0x000000190400780c */ /* 0x000fe40000f24270 */
[C---:B------:R-:W-:Y:S02]  /*4ea0*/  ISETP.LT.OR P2, PT, R5.reuse, 0x19, P2 ;  /* 0x000000190500780c */ /* 0x040fe40001741670 */
[----:B------:R-:W-:Y:S02]  /*4eb0*/  ISETP.LT.OR P1, PT, R5, 0x1a, P1 ;  /* 0x0000001a0500780c */ /* 0x000fe40000f21670 */
[----:B------:R-:W-:Y:S02]  /*4ec0*/  FSEL R50, R50, -INF , !P2 ;  /* 0xff80000032327808 */ /* 0x000fe40005000000 */
[----:B------:R-:W-:-:S02]  /*4ed0*/  FSEL R53, R53, -INF , !P1 ;  /* 0xff80000035357808 */ /* 0x000fc40004800000 */
[----:B------:R-:W-:Y:S02]  /*4ee0*/  PLOP3.LUT P1, PT, PT, PT, UP1, 0x40, 0x0 ;  /* 0x000000000000781c */ /* 0x000fe40003f2e818 */
[----:B------:R-:W-:Y:S02]  /*4ef0*/  LEA R228, R2, R225, 0x1 ;  /* 0x000000e102e47211 */ /* 0x000fe400078e08ff */
[----:B-1----:R-:W-:Y:S02]  /*4f00*/  FMNMX.FTZ R137, R137, R6, !PT ;  /* 0x0000000689897209 */ /* 0x002fe40007810000 */
[----:B------:R-:W-:Y:S01]  /*4f10*/  FMNMX.FTZ R6, R55, R54, !PT ;  /* 0x0000003637067209 */ /* 0x000fe20007810000 */
[----:B------:R-:W-:Y:S01]  /*4f20*/  LDSM.16.MT88.4 R24, [R228+0x2080] ;  /* 0x00208000e418783b */ /* 0x000fe20000004200 */
[----:B--2---:R-:W-:Y:S01]  /*4f30*/  FMNMX.FTZ R136, R136, R7, !PT ;  /* 0x0000000788887209 */ /* 0x004fe20007810000 */
[C---:B------:R-:W-:Y:S01]  /*4f40*/  FMUL.FTZ R13, R137.reuse, c[0x0][0x2d0] ;  /* 0x0000b400890d7a20 */ /* 0x040fe20000410000 */
[----:B------:R-:W-:-:S02]  /*4f50*/  FSETP.NEU.FTZ.AND P0, PT, R137, -INF , PT ;  /* 0xff8000008900780b */ /* 0x000fc40003f1d000 */
[----:B------:R-:W-:Y:S01]  /*4f60*/  FMNMX.FTZ R6, R57, R6, !PT ;  /* 0x0000000639067209 */ /* 0x000fe20007810000 */
[C---:B------:R-:W-:Y:S01]  /*4f70*/  FMUL.FTZ R12, R136.reuse, c[0x0][0x2d0] ;  /* 0x0000b400880c7a20 */ /* 0x040fe20000410000 */
[----:B------:R-:W-:Y:S02]  /*4f80*/  FSEL R13, R13, RZ, P0 ;  /* 0x000000ff0d0d7208 */ /* 0x000fe40000000000 */
[----:B------:R-:W-:Y:S02]  /*4f90*/  FSETP.NEU.FTZ.AND P0, PT, R136, -INF , PT ;  /* 0xff8000008800780b */ /* 0x000fe40003f1d000 */
[----:B------:R-:W-:Y:S01]  /*4fa0*/  FMNMX.FTZ R6, R56, R6, !PT ;  /* 0x0000000638067209 */ /* 0x000fe20007810000 */
[----:B------:R-:W-:Y:S01]  /*4fb0*/  FFMA.FTZ R7, R37, c[0x0][0x2d0], -R13 ;  /* 0x0000b40025077a23 */ /* 0x000fe2000001080d */
[----:B------:R-:W-:Y:S02]  /*4fc0*/  FSEL R12, R12, RZ, P0 ;  /* 0x000000ff0c0c7208 */ /* 0x000fe40000000000 */
[----:B------:R-:W-:Y:S01]  /*4fd0*/  PLOP3.LUT P0, PT, PT, PT, UP2, 0x40, 0x0 ;  /* 0x000000000000781c */ /* 0x000fe20003f0e828 */
[----:B------:R-:W-:Y:S01]  /*4fe0*/  UISETP.NE.AND UP2, UPT, UR31, URZ, UPT ;  /* 0x0000003f1f00728c */ /* 0x000fe2000bf45270 */
[----:B------:R-:W-:Y:S01]  /*4ff0*/  FMNMX.FTZ R6, R58, R6, !PT ;  /* 0x000000063a067209 */ /* 0x000fe20007810000 */
[----:B------:R1:W-:Y:S01]  /*5000*/  MUFU.EX2 R222, R7 ;  /* 0x0000000700de7308 */ /* 0x0003e20000000800 */
[----:B------:R-:W-:Y:S01]  /*5010*/  ISETP.GT.AND P0, PT, R4, 0x8, P0 ;  /* 0x000000080400780c */ /* 0x000fe20000704270 */
[----:B------:R-:W-:Y:S01]  /*5020*/  FFMA.FTZ R2, R40, c[0x0][0x2d0], -R12 ;  /* 0x0000b40028027a23 */ /* 0x000fe2000001080c */
[----:B------:R-:W-:-:S02]  /*5030*/  FMNMX.FTZ R6, R60, R6, !PT ;  /* 0x000000063c067209 */ /* 0x000fc40007810000 */
[----:B------:R-:W-:Y:S02]  /*5040*/  ISETP.LT.OR P0, PT, R5, 0x9, P0 ;  /* 0x000000090500780c */ /* 0x000fe40000701670 */
[----:B------:R-:W-:Y:S01]  /*5050*/  FMNMX.FTZ R6, R59, R6, !PT ;  /* 0x000000063b067209 */ /* 0x000fe20007810000 */
[----:B------:R-:W-:Y:S01]  /*5060*/  MUFU.EX2 R199, R2 ;  /* 0x0000000200c77308 */ /* 0x000fe20000000800 */
[----:B------:R-:W-:Y:S02]  /*5070*/  FSEL R48, R10, -INF , !P0 ;  /* 0xff8000000a307808 */ /* 0x000fe40004000000 */
[----:B------:R-:W-:Y:S01]  /*5080*/  PLOP3.LUT P0, PT, PT, PT, UP6, 0x40, 0x0 ;  /* 0x000000000000781c */ /* 0x000fe20003f0e868 */
[----:B------:R-:W-:Y:S01]  /*5090*/  UISETP.NE.AND UP6, UPT, UR12, URZ, UPT ;  /* 0x0000003f0c00728c */ /* 0x000fe2000bfc5270 */
[----:B------:R-:W-:Y:S02]  /*50a0*/  FMNMX.FTZ R6, R72, R6, !PT ;  /* 0x0000000648067209 */ /* 0x000fe40007810000 */
[----:B------:R-:W-:Y:S01]  /*50b0*/  ISETP.GT.AND P0, PT, R4, 0x11, P0 ;  /* 0x000000110400780c */ /* 0x000fe20000704270 */
[----:B-1----:R-:W-:Y:S01]  /*50c0*/  FFMA.FTZ R7, R39, c[0x0][0x2d0], -R13 ;  /* 0x0000b40027077a23 */ /* 0x002fe2000001080d */
[----:B------:R-:W-:-:S02]  /*50d0*/  FMNMX.FTZ R8, R48, R8, !PT ;  /* 0x0000000830087209 */ /* 0x000fc40007810000 */
[----:B------:R-:W-:Y:S01]  /*50e0*/  ISETP.LT.OR P0, PT, R5, 0x12, P0 ;  /* 0x000000120500780c */ /* 0x000fe20000701670 */
[----:B------:R1:W-:Y:S01]  /*50f0*/  MUFU.EX2 R208, R7 ;  /* 0x0000000700d07308 */ /* 0x0003e20000000800 */
[----:B------:R-:W-:Y:S02]  /*5100*/  FMNMX.FTZ R6, R134, R6, !PT ;  /* 0x0000000686067209 */ /* 0x000fe40007810000 */
[----:B------:R-:W-:Y:S02]  /*5110*/  FSEL R51, R11, -INF , !P0 ;  /* 0xff8000000b337808 */ /* 0x000fe40004000000 */
[----:B------:R-:W-:Y:S02]  /*5120*/  PLOP3.LUT P0, PT, PT, PT, UP3, 0x40, 0x0 ;  /* 0x000000000000781c */ /* 0x000fe40003f0e838 */
[----:B------:R-:W-:Y:S02]  /*5130*/  FMNMX.FTZ R8, R49, R8, !PT ;  /* 0x0000000831087209 */ /* 0x000fe40007810000 */
[----:B------:R-:W-:-:S02]  /*5140*/  ISETP.GT.AND P0, PT, R4, 0x20, P0 ;  /* 0x000000200400780c */ /* 0x000fc40000704270 */
[----:B------:R-:W-:Y:S02]  /*5150*/  FMNMX.FTZ R6, R132, R6, !PT ;  /* 0x0000000684067209 */ /* 0x000fe40007810000 */
[----:B------:R-:W-:Y:S02]  /*5160*/  ISETP.LT.OR P0, PT, R5, 0x21, P0 ;  /* 0x000000210500780c */ /* 0x000fe40000701670 */
[----:B------:R-:W-:Y:S01]  /*5170*/  FMNMX.FTZ R8, R52, R8, !PT ;  /* 0x0000000834087209 */ /* 0x000fe20007810000 */
[----:B-1----:R-:W-:Y:S01]  /*5180*/  FFMA.FTZ R7, R41, c[0x0][0x2d0], -R13 ;  /* 0x0000b40029077a23 */ /* 0x002fe2000001080d */
[----:B------:R-:W-:Y:S02]  /*5190*/  FMNMX.FTZ R6, R133, R6, !PT ;  /* 0x0000000685067209 */ /* 0x000fe40007810000 */
[----:B------:R-:W-:Y:S01]  /*51a0*/  FSEL R87, R22, -INF , !P0 ;  /* 0xff80000016577808 */ /* 0x000fe20004000000 */
[----:B------:R1:W-:Y:S01]  /*51b0*/  MUFU.EX2 R201, R7 ;  /* 0x0000000700c97308 */ /* 0x0003e20000000800 */
[----:B------:R-:W-:-:S02]  /*51c0*/  PLOP3.LUT P2, PT, PT, PT, UP2, 0x40, 0x0 ;  /* 0x000000000000781c */ /* 0x000fc40003f4e828 */
[----:B------:R-:W-:Y:S02]  /*51d0*/  PLOP3.LUT P0, PT, PT, PT, UP0, 0x40, 0x0 ;  /* 0x000000000000781c */ /* 0x000fe40003f0e808 */
[----:B------:R-:W-:Y:S02]  /*51e0*/  FMNMX.FTZ R8, R51, R8, !PT ;  /* 0x0000000833087209 */ /* 0x000fe40007810000 */
[----:B------:R-:W-:Y:S02]  /*51f0*/  FMNMX.FTZ R6, R138, R6, !PT ;  /* 0x000000068a067209 */ /* 0x000fe40007810000 */
[C---:B------:R-:W-:Y:S02]  /*5200*/  ISETP.GT.AND P2, PT, R4.reuse, 0x21, P2 ;  /* 0x000000210400780c */ /* 0x040fe40001744270 */
[C---:B------:R-:W-:Y:S02]  /*5210*/  ISETP.GT.AND P1, PT, R4.reuse, 0x28, P1 ;  /* 0x000000280400780c */ /* 0x040fe40000f24270 */
[----:B------:R-:W-:-:S02]  /*5220*/  ISETP.GT.AND P0, PT, R4, 0x29, P0 ;  /* 0x000000290400780c */ /* 0x000fc40000704270 */
[----:B------:R-:W-:Y:S01]  /*5230*/  FMNMX.FTZ R4, R50, R8, !PT ;  /* 0x0000000832047209 */ /* 0x000fe20007810000 */
[----:B-1----:R-:W-:Y:S01]  /*5240*/  FFMA.FTZ R7, R42, c[0x0][0x2d0], -R13 ;  /* 0x0000b4002a077a23 */ /* 0x002fe2000001080d */
[----:B------:R-:W1:Y:S01]  /*5250*/  SHFL.BFLY PT, R8, R6, 0x2, 0x1f ;  /* 0x0c401f0006087f89 */ /* 0x000e6200000e0000 */
[----:B------:R-:W-:Y:S02]  /*5260*/  ISETP.LT.OR P2, PT, R5, 0x22, P2 ;  /* 0x000000220500780c */ /* 0x000fe40001741670 */
[----:B------:R-:W-:Y:S01]  /*5270*/  FMNMX.FTZ R4, R53, R4, !PT ;  /* 0x0000000435047209 */ /* 0x000fe20007810000 */
[----:B------:R-:W-:Y:S01]  /*5280*/  LDSM.16.MT88.4 R40, [R228+0x3880] ;  /* 0x00388000e428783b */ /* 0x000fe20000004200 */
[----:B------:R-:W-:Y:S01]  /*5290*/  ISETP.LT.OR P1, PT, R5, 0x29, P1 ;  /* 0x000000290500780c */ /* 0x000fe20000f21670 */
[----:B------:R-:W2:Y:S01]  /*52a0*/  MUFU.EX2 R197, R7 ;  /* 0x0000000700c57308 */ /* 0x000ea20000000800 */
[----:B------:R-:W-:Y:S02]  /*52b0*/  FSEL R86, R20, -INF , !P2 ;  /* 0xff80000014567808 */ /* 0x000fe40005000000 */
[----:B------:R-:W-:Y:S01]  /*52c0*/  FMNMX.FTZ R4, R87, R4, !PT ;  /* 0x0000000457047209 */ /* 0x000fe20007810000 */
[----:B------:R-:W-:Y:S01]  /*52d0*/  LDSM.16.MT88.4 R20, [R227+0x2080] ;  /* 0x00208000e314783b */ /* 0x000fe20000004200 */
[----:B------:R-:W-:Y:S01]  /*52e0*/  ISETP.LT.OR P0, PT, R5, 0x2a, P0 ;  /* 0x0000002a0500780c */ /* 0x000fe20000701670 */
[----:B------:R-:W-:Y:S01]  /*52f0*/  FFMA.FTZ R5, R35, c[0x0][0x2d0], -R12 ;  /* 0x0000b40023057a23 */ /* 0x000fe2000001080c */
[----:B------:R-:W-:Y:S01]  /*5300*/  FSEL R85, R30, -INF , !P1 ;  /* 0xff8000001e557808 */ /* 0x000fe20004800000 */
[----:B------:R-:W-:Y:S01]  /*5310*/  LDSM.16.MT88.4 R32, [R225+0x2080] ;  /* 0x00208000e120783b */ /* 0x000fe20000004200 */
[----:B------:R-:W-:Y:S01]  /*5320*/  FMNMX.FTZ R4, R86, R4, !PT ;  /* 0x0000000456047209 */ /* 0x000fe20007810000 */
[----:B------:R3:W-:Y:S01]  /*5330*/  MUFU.EX2 R220, R5 ;  /* 0x0000000500dc7308 */ /* 0x0007e20000000800 */
[----:B------:R-:W-:-:S02]  /*5340*/  FSEL R84, R31, -INF , !P0 ;  /* 0xff8000001f547808 */ /* 0x000fc40004000000 */
[----:B------:R-:W-:Y:S01]  /*5350*/  FMNMX.FTZ R0, R85, R4, !PT ;  /* 0x0000000455007209 */ /* 0x000fe20007810000 */
[----:B------:R-:W-:Y:S01]  /*5360*/  FFMA.FTZ R4, R36, c[0x0][0x2d0], -R12 ;  /* 0x0000b40024047a23 */ /* 0x000fe2000001080c */
[----:B------:R-:W-:Y:S01]  /*5370*/  LDSM.16.MT88.4 R28, [R226+0x2080] ;  /* 0x00208000e21c783b */ /* 0x000fe20000004200 */
[----:B--2---:R-:W-:Y:S02]  /*5380*/  F2FP.PACK_AB R10, R197, R201 ;  /* 0x000000c9c50a723e */ /* 0x004fe400000000ff */
[----:B------:R-:W-:Y:S01]  /*5390*/  FMNMX.FTZ R0, R84, R0, !PT ;  /* 0x0000000054007209 */ /* 0x000fe20007810000 */
[----:B------:R2:W4:Y:S01]  /*53a0*/  MUFU.EX2 R193, R4 ;  /* 0x0000000400c17308 */ /* 0x0005220000000800 */
[----:B-1----:R-:W-:Y:S02]  /*53b0*/  FMNMX.FTZ R3, R6, R8, !PT ;  /* 0x0000000806037209 */ /* 0x002fe40007810000 */
[----:B------:R-:W-:-:S03]  /*53c0*/  F2FP.PACK_AB R8, R208, R222 ;  /* 0x000000ded008723e */ /* 0x000fc600000000ff */
[----:B------:R-:W1:Y:S04]  /*53d0*/  SHFL.BFLY PT, R135, R3, 0x1, 0x1f ;  /* 0x0c201f0003877f89 */ /* 0x000e6800000e0000 */
[----:B---3--:R-:W3:Y:S01]  /*53e0*/  SHFL.BFLY PT, R5, R0, 0x2, 0x1f ;  /* 0x0c401f0000057f89 */ /* 0x008ee200000e0000 */
[----:B--2---:R-:W-:Y:S01]  /*53f0*/  FFMA.FTZ R4, R38, c[0x0][0x2d0], -R12 ;  /* 0x0000b40026047a23 */ /* 0x004fe2000001080c */
[----:B----4-:R-:W-:Y:S02]  /*5400*/  F2FP.PACK_AB R9, R193, R220 ;  /* 0x000000dcc109723e */ /* 0x010fe400000000ff */
[----:B------:R-:W-:Y:S01]  /*5410*/  LDSM.16.MT88.4 R36, [R226+0x3880] ;  /* 0x00388000e224783b */ /* 0x000fe20000004200 */
[----:B------:R-:W2:Y:S01]  /*5420*/  MUFU.EX2 R221, R4 ;  /* 0x0000000400dd7308 */ /* 0x000ea20000000800 */
[----:B-1----:R-:W-:-:S02]  /*5430*/  FMNMX.FTZ R135, R3, R135, !PT ;  /* 0x0000008703877209 */ /* 0x002fc40007810000 */
[----:B---3--:R-:W-:-:S03]  /*5440*/  FMNMX.FTZ R0, R0, R5, !PT ;  /* 0x0000000500007209 */ /* 0x008fc60007810000 */
[C---:B------:R-:W-:Y:S01]  /*5450*/  FMUL.FTZ R2, R135.reuse, c[0x0][0x2d0] ;  /* 0x0000b40087027a20 */ /* 0x040fe20000410000 */
[----:B------:R-:W-:Y:S02]  /*5460*/  FSETP.NEU.FTZ.AND P0, PT, R135, -INF , PT ;  /* 0xff8000008700780b */ /* 0x000fe40003f1d000 */
[----:B--2---:R-:W-:Y:S01]  /*5470*/  F2FP.PACK_AB R11, R199, R221 ;  /* 0x000000ddc70b723e */ /* 0x004fe200000000ff */
[----:B------:R-:W1:Y:S01]  /*5480*/  SHFL.BFLY PT, R4, R0, 0x1, 0x1f ;  /* 0x0c201f0000047f89 */ /* 0x000e6200000e0000 */
[----:B------:R-:W-:-:S05]  /*5490*/  FSEL R2, R2, RZ, P0 ;  /* 0x000000ff02027208 */ /* 0x000fca0000000000 */
[--C-:B------:R-:W-:Y:S01]  /*54a0*/  FFMA.FTZ R3, R55, c[0x0][0x2d0], -R2.reuse ;  /* 0x0000b40037037a23 */ /* 0x100fe20000010802 */
[C---:B------:R-:W-:Y:S03]  /*54b0*/  HMMA.16816.F32 R144, R8.reuse, R32, RZ ;  /* 0x000000200890723c */ /* 0x040fe600000018ff */
[----:B------:R2:W-:Y:S05]  /*54c0*/  MUFU.EX2 R196, R3 ;  /* 0x0000000300c47308 */ /* 0x0005ea0000000800 */
[C---:B------:R-:W-:Y:S08]  /*54d0*/  HMMA.16816.F32 R184, R8.reuse, R28, RZ ;  /* 0x0000001c08b8723c */ /* 0x040ff000000018ff */
[----:B------:R-:W-:Y:S01]  /*54e0*/  HMMA.16816.F32 R180, R8, R24, RZ ;  /* 0x0000001808b4723c */ /* 0x000fe200000018ff */
[----:B--2---:R-:W-:-:S04]  /*54f0*/  FFMA.FTZ R3, R54, c[0x0][0x2d0], -R2 ;  /* 0x0000b40036037a23 */ /* 0x004fc80000010802 */
[----:B------:R1:W-:Y:S03]  /*5500*/  MUFU.EX2 R192, R3 ;  /* 0x0000000300c07308 */ /* 0x0003e60000000800 */
[C---:B------:R-:W-:Y:S08]  /*5510*/  HMMA.16816.F32 R176, R8.reuse, R20, RZ ;  /* 0x0000001408b0723c */ /* 0x040ff000000018ff */
[----:B------:R-:W-:Y:S01]  /*5520*/  HMMA.16816.F32 R172, R8, R16, RZ ;  /* 0x0000001008ac723c */ /* 0x000fe200000018ff */
[----:B-1----:R-:W-:Y:S01]  /*5530*/  FMNMX.FTZ R3, R0, R4, !PT ;  /* 0x0000000400037209 */ /* 0x002fe20007810000 */
[----:B------:R-:W-:-:S06]  /*5540*/  FFMA.FTZ R0, R57, c[0x0][0x2d0], -R2 ;  /* 0x0000b40039007a23 */ /* 0x000fcc0000010802 */
[C---:B------:R-:W-:Y:S01]  /*5550*/  HMMA.16816.F32 R168, R8.reuse, R36, RZ ;  /* 0x0000002408a8723c */ /* 0x040fe200000018ff */
[----:B------:R-:W-:Y:S01]  /*5560*/  FFMA.FTZ R4, R56, c[0x0][0x2d0], -R2 ;  /* 0x0000b40038047a23 */ /* 0x000fe20000010802 */
[C---:B------:R-:W-:Y:S01]  /*5570*/  FSETP.NEU.FTZ.AND P0, PT, R3.reuse, -INF , PT ;  /* 0xff8000000300780b */ /* 0x040fe20003f1d000 */
[----:B------:R1:W-:Y:S05]  /*5580*/  MUFU.EX2 R198, R0 ;  /* 0x0000000000c67308 */ /* 0x0003ea0000000800 */
[C---:B------:R-:W-:Y:S03]  /*5590*/  HMMA.16816.F32 R164, R8.reuse, R40, RZ ;  /* 0x0000002808a4723c */ /* 0x040fe600000018ff */
[----:B------:R2:W3:Y:S05]  /*55a0*/  MUFU.EX2 R65, R4 ;  /* 0x0000000400417308 */ /* 0x0004ea0000000800 */
[----:B------:R-:W-:Y:S01]  /*55b0*/  HMMA.16816.F32 R160, R8, R44, RZ ;  /* 0x0000002c08a0723c */ /* 0x000fe200000018ff */
[----:B-1----:R-:W-:-:S07]  /*55c0*/  FMUL.FTZ R0, R3, c[0x0][0x2d0] ;  /* 0x0000b40003007a20 */ /* 0x002fce0000410000 */
[----:B------:R-:W-:Y:S01]  /*55d0*/  HMMA.16816.F32 R156, R8, R34, RZ ;  /* 0x00000022089c723c */ /* 0x000fe200000018ff */
[----:B------:R-:W-:-:S05]  /*55e0*/  FSEL R0, R0, RZ, P0 ;  /* 0x000000ff00007208 */ /* 0x000fca0000000000 */
[--C-:B--2---:R-:W-:Y:S02]  /*55f0*/  FFMA.FTZ R4, R14, c[0x0][0x2d0], -R0.reuse ;  /* 0x0000b4000e047a23 */ /* 0x104fe40000010800 */
[C---:B------:R-:W-:Y:S01]  /*5600*/  HMMA.16816.F32 R152, R8.reuse, R30, RZ ;  /* 0x0000001e0898723c */ /* 0x040fe200000018ff */
[----:B---3--:R-:W-:Y:S01]  /*5610*/  IMAD.MOV.U32 R14, RZ, RZ, R65 ;  /* 0x000000ffff0e7224 */ /* 0x008fe200078e0041 */
[----:B------:R1:W-:Y:S04]  /*5620*/  MUFU.EX2 R236, R4 ;  /* 0x0000000400ec7308 */ /* 0x0003e80000000800 */
[----:B------:R-:W-:Y:S02]  /*5630*/  F2FP.PACK_AB R6, R14, R198 ;  /* 0x000000c60e06723e */ /* 0x000fe400000000ff */
[C---:B------:R-:W-:Y:S08]  /*5640*/  HMMA.16816.F32 R148, R8.reuse, R26, RZ ;  /* 0x0000001a0894723c */ /* 0x040ff000000018ff */
[----:B------:R-:W-:Y:S01]  /*5650*/  HMMA.16816.F32 R140, R8, R22, RZ ;  /* 0x00000016088c723c */ /* 0x000fe200000018ff */
[----:B-1----:R-:W-:-:S04]  /*5660*/  FFMA.FTZ R4, R15, c[0x0][0x2d0], -R0 ;  /* 0x0000b4000f047a23 */ /* 0x002fc80000010800 */
[----:B------:R1:W2:Y:S03]  /*5670*/  MUFU.EX2 R246, R4 ;  /* 0x0000000400f67308 */ /* 0x0002a60000000800 */
[C---:B------:R-:W-:Y:S08]  /*5680*/  HMMA.16816.F32 R128, R8.reuse, R18, RZ ;  /* 0x000000120880723c */ /* 0x040ff000000018ff */
[----:B------:R-:W-:Y:S01]  /*5690*/  HMMA.16816.F32 R124, R8, R38, RZ ;  /* 0x00000026087c723c */ /* 0x000fe200000018ff */
[----:B-1----:R-:W-:Y:S01]  /*56a0*/  FFMA.FTZ R4, R48, c[0x0][0x2d0], -R0 ;  /* 0x0000b40030047a23 */ /* 0x002fe20000010800 */
[----:B--2---:R-:W-:-:S06]  /*56b0*/  F2FP.PACK_AB R5, R246, R236 ;  /* 0x000000ecf605723e */ /* 0x004fcc00000000ff */
[C---:B------:R-:W-:Y:S01]  /*56c0*/  HMMA.16816.F32 R120, R8.reuse, R42, RZ ;  /* 0x0000002a0878723c */ /* 0x040fe200000018ff */
[----:B------:R1:W-:Y:S07]  /*56d0*/  MUFU.EX2 R252, R4 ;  /* 0x0000000400fc7308 */ /* 0x0003ee0000000800 */
[----:B------:R-:W-:Y:S07]  /*56e0*/  HMMA.16816.F32 R112, R8, R46, RZ ;  /* 0x0000002e0870723c */ /* 0x000fee00000018ff */
[----:B------:R-:W-:-:S02]  /*56f0*/  FFMA.FTZ R8, R64, c[0x0][0x2d0], -R13 ;  /* 0x0000b40040087a23 */ /* 0x000fc4000001080d */
[----:B-1----:R-:W-:Y:S02]  /*5700*/  FFMA.FTZ R4, R49, c[0x0][0x2d0], -R0 ;  /* 0x0000b40031047a23 */ /* 0x002fe40000010800 */
[----:B------:R1:W-:Y:S08]  /*5710*/  MUFU.EX2 R202, R8 ;  /* 0x0000000800ca7308 */ /* 0x0003f00000000800 */
[----:B------:R2:W3:Y:S01]  /*5720*/  MUFU.EX2 R230, R4 ;  /* 0x0000000400e67308 */ /* 0x0004e20000000800 */
[----:B-1----:R-:W-:-:S07]  /*5730*/  FFMA.FTZ R8, R70, c[0x0][0x2d0], -R13 ;  /* 0x0000b40046087a23 */ /* 0x002fce000001080d */
[----:B------:R1:W-:Y:S01]  /*5740*/  MUFU.EX2 R235, R8 ;  /* 0x0000000800eb7308 */ /* 0x0003e20000000800 */
[----:B--2---:R-:W-:Y:S02]  /*5750*/  F2FP.PACK_AB R4, R192, R196 ;  /* 0x000000c4c004723e */ /* 0x004fe400000000ff */
[----:B---3--:R-:W-:-:S07]  /*5760*/  F2FP.PACK_AB R7, R230, R252 ;  /* 0x000000fce607723e */ /* 0x008fce00000000ff */
[----:B------:R-:W-:Y:S01]  /*5770*/  HMMA.16816.F32 R92, R4, R24, RZ ;  /* 0x00000018045c723c */ /* 0x000fe200000018ff */
[----:B-1----:R-:W-:-:S04]  /*5780*/  FFMA.FTZ R8, R69, c[0x0][0x2d0], -R13 ;  /* 0x0000b40045087a23 */ /* 0x002fc8000001080d */
[----:B------:R1:W-:Y:S03]  /*5790*/  MUFU.EX2 R200, R8 ;  /* 0x0000000800c87308 */ /* 0x0003e60000000800 */
[C---:B------:R-:W-:Y:S01]  /*57a0*/  HMMA.16816.F32 R100, R4.reuse, R26, RZ ;  /* 0x0000001a0464723c */ /* 0x040fe200000018ff */
[----:B------:R-:W2:Y:S07]  /*57b0*/  LDSM.16.MT88.4 R24, [R226+0x2880] ;  /* 0x00288000e218783b */ /* 0x000eae0000004200 */
[----:B------:R-:W-:Y:S01]  /*57c0*/  HMMA.16816.F32 R64, R4, R32, RZ ;  /* 0x000000200440723c */ /* 0x000fe200000018ff */
[----:B-1----:R-:W-:-:S07]  /*57d0*/  FFMA.FTZ R8, R71, c[0x0][0x2d0], -R13 ;  /* 0x0000b40047087a23 */ /* 0x002fce000001080d */
[C---:B------:R-:W-:Y:S01]  /*57e0*/  HMMA.16816.F32 R116, R4.reuse, R34, RZ ;  /* 0x000000220474723c */ /* 0x040fe200000018ff */
[----:B------:R-:W1:Y:S01]  /*57f0*/  LDSM.16.MT88.4 R32, [R225+0x2880] ;  /* 0x00288000e120783b */ /* 0x000e620000004200 */
[----:B------:R3:W4:Y:S06]  /*5800*/  MUFU.EX2 R229, R8 ;  /* 0x0000000800e57308 */ /* 0x00072c0000000800 */
[C---:B------:R-:W-:Y:S08]  /*5810*/  HMMA.16816.F32 R80, R4.reuse, R20, RZ ;  /* 0x000000140450723c */ /* 0x040ff000000018ff */
[----:B------:R-:W-:Y:S01]  /*5820*/  HMMA.16816.F32 R96, R4, R22, RZ ;  /* 0x000000160460723c */ /* 0x000fe200000018ff */
[----:B------:R-:W1:Y:S01]  /*5830*/  LDSM.16.MT88.4 R20, [R228+0x2880] ;  /* 0x00288000e414783b */ /* 0x000e620000004200 */
[----:B---3--:R-:W-:Y:S01]  /*5840*/  FFMA.FTZ R8, R61, c[0x0][0x2d0], -R12 ;  /* 0x0000b4003d087a23 */ /* 0x008fe2000001080c */
[----:B----4-:R-:W-:-:S03]  /*5850*/  F2FP.PACK_AB R10, R229, R200 ;  /* 0x000000c8e50a723e */ /* 0x010fc600000000ff */
[----:B------:R3:W-:Y:S02]  /*5860*/  MUFU.EX2 R223, R8 ;  /* 0x0000000800df7308 */ /* 0x0007e40000000800 */
[C---:B------:R-:W-:Y:S08]  /*5870*/  HMMA.16816.F32 R104, R4.reuse, R28, RZ ;  /* 0x0000001c0468723c */ /* 0x040ff000000018ff */
[----:B------:R-:W-:Y:S01]  /*5880*/  HMMA.16816.F32 R108, R4, R30, RZ ;  /* 0x0000001e046c723c */ /* 0x000fe200000018ff */
[----:B------:R-:W4:Y:S01]  /*5890*/  LDSM.16.MT88.4 R28, [R225+0x4080] ;  /* 0x00408000e11c783b */ /* 0x000f220000004200 */
[----:B---3--:R-:W-:-:S06]  /*58a0*/  FFMA.FTZ R8, R63, c[0x0][0x2d0], -R12 ;  /* 0x0000b4003f087a23 */ /* 0x008fcc000001080c */
[C---:B------:R-:W-:Y:S01]  /*58b0*/  HMMA.16816.F32 R88, R4.reuse, R18, RZ ;  /* 0x000000120458723c */ /* 0x040fe200000018ff */
[----:B------:R3:W1:Y:S07]  /*58c0*/  MUFU.EX2 R194, R8 ;  /* 0x0000000800c27308 */ /* 0x00066e0000000800 */
[----:B------:R-:W-:Y:S01]  /*58d0*/  HMMA.16816.F32 R76, R4, R38, RZ ;  /* 0x00000026044c723c */ /* 0x000fe200000018ff */
[----:B---3--:R-:W-:Y:S01]  /*58e0*/  FFMA.FTZ R8, R62, c[0x0][0x2d0], -R12 ;  /* 0x0000b4003e087a23 */ /* 0x008fe2000001080c */
[----:B-1----:R-:W-:-:S03]  /*58f0*/  F2FP.PACK_AB R9, R194, R223 ;  /* 0x000000dfc209723e */ /* 0x002fc600000000ff */
[----:B------:R1:W-:Y:S02]  /*5900*/  MUFU.EX2 R232, R8 ;  /* 0x0000000800e87308 */ /* 0x0003e40000000800 */
[----:B-1----:R-:W-:Y:S02]  /*5910*/  FFMA.FTZ R8, R68, c[0x0][0x2d0], -R12 ;  /* 0x0000b40044087a23 */ /* 0x002fe4000001080c */
[----:B------:R-:W-:Y:S01]  /*5920*/  HMMA.16816.F32 R68, R4, R16, RZ ;  /* 0x000000100444723c */ /* 0x000fe200000018ff */
[----:B------:R-:W1:Y:S03]  /*5930*/  LDSM.16.MT88.4 R16, [R227+0x2880] ;  /* 0x00288000e310783b */ /* 0x000e660000004200 */
[----:B------:R3:W2:Y:S02]  /*5940*/  MUFU.EX2 R224, R8 ;  /* 0x0000000800e07308 */ /* 0x0006a40000000800 */
[----:B---3--:R-:W-:Y:S01]  /*5950*/  FFMA.FTZ R8, R58, c[0x0][0x2d0], -R2 ;  /* 0x0000b4003a087a23 */ /* 0x008fe20000010802 */
[----:B--2---:R-:W-:-:S05]  /*5960*/  F2FP.PACK_AB R11, R224, R232 ;  /* 0x000000e8e00b723e */ /* 0x004fca00000000ff */
[----:B------:R2:W-:Y:S02]  /*5970*/  MUFU.EX2 R234, R8 ;  /* 0x0000000800ea7308 */ /* 0x0005e40000000800 */
[--C-:B--2---:R-:W-:Y:S02]  /*5980*/  FFMA.FTZ R8, R60, c[0x0][0x2d0], -R2.reuse ;  /* 0x0000b4003c087a23 */ /* 0x104fe40000010802 */
[----:B------:R-:W-:Y:S01]  /*5990*/  HMMA.16816.F32 R60, R4, R36, RZ ;  /* 0x00000024043c723c */ /* 0x000fe200000018ff */
[----:B------:R-:W-:Y:S03]  /*59a0*/  LDSM.16.MT88.4 R36, [R226+0x4080] ;  /* 0x00408000e224783b */ /* 0x000fe60000004200 */
[----:B------:R2:W3:Y:S02]  /*59b0*/  MUFU.EX2 R195, R8 ;  /* 0x0000000800c37308 */ /* 0x0004e40000000800 */
[----:B--2---:R-:W-:-:S02]  /*59c0*/  FFMA.FTZ R8, R59, c[0x0][0x2d0], -R2 ;  /* 0x0000b4003b087a23 */ /* 0x004fc40000010802 */
[C---:B------:R-:W-:Y:S04]  /*59d0*/  HMMA.16816.F32 R56, R4.reuse, R40, RZ ;  /* 0x000000280438723c */ /* 0x040fe800000018ff */
[----:B------:R2:W-:Y:S02]  /*59e0*/  MUFU.EX2 R231, R8 ;  /* 0x0000000800e77308 */ /* 0x0005e40000000800 */
[----:B--2---:R-:W-:Y:S02]  /*59f0*/  FFMA.FTZ R8, R72, c[0x0][0x2d0], -R2 ;  /* 0x0000b40048087a23 */ /* 0x004fe40000010802 */
[----:B------:R-:W-:Y:S01]  /*5a00*/  HMMA.16816.F32 R72, R4, R42, RZ ;  /* 0x0000002a0448723c */ /* 0x000fe200000018ff */
[----:B------:R-:W2:Y:S03]  /*5a10*/  LDSM.16.MT88.4 R40, [R228+0x4080] ;  /* 0x00408000e428783b */ /* 0x000ea60000004200 */
[----:B------:R1:W1:Y:S02]  /*5a20*/  MUFU.EX2 R233, R8 ;  /* 0x0000000800e97308 */ /* 0x0002640000000800 */
[----:B-1----:R-:W-:-:S06]  /*5a30*/  FFMA.FTZ R8, R52, c[0x0][0x2d0], -R0 ;  /* 0x0000b40034087a23 */ /* 0x002fcc0000010800 */
[----:B------:R1:W-:Y:S02]  /*5a40*/  MUFU.EX2 R15, R8 ;  /* 0x00000008000f7308 */ /* 0x0003e40000000800 */
[----:B-1----:R-:W-:-:S06]  /*5a50*/  FFMA.FTZ R8, R51, c[0x0][0x2d0], -R0 ;  /* 0x0000b40033087a23 */ /* 0x002fcc0000010800 */
[----:B------:R1:W1:Y:S02]  /*5a60*/  MUFU.EX2 R206, R8 ;  /* 0x0000000800ce7308 */ /* 0x0002640000000800 */
[--C-:B-1----:R-:W-:Y:S02]  /*5a70*/  FFMA.FTZ R8, R50, c[0x0][0x2d0], -R0.reuse ;  /* 0x0000b40032087a23 */ /* 0x102fe40000010800 */
[----:B------:R-:W-:Y:S04]  /*5a80*/  HMMA.16816.F32 R48, R4, R44, RZ ;  /* 0x0000002c0430723c */ /* 0x000fe800000018ff */
[----:B------:R1:W-:Y:S02]  /*5a90*/  MUFU.EX2 R205, R8 ;  /* 0x0000000800cd7308 */ /* 0x0003e40000000800 */
[----:B-1----:R-:W-:-:S02]  /*5aa0*/  FFMA.FTZ R8, R53, c[0x0][0x2d0], -R0 ;  /* 0x0000b40035087a23 */ /* 0x002fc40000010800 */
[----:B------:R-:W-:Y:S01]  /*5ab0*/  HMMA.16816.F32 R52, R4, R46, RZ ;  /* 0x0000002e0434723c */ /* 0x000fe200000018ff */
[----:B------:R-:W1:Y:S03]  /*5ac0*/  LDSM.16.MT88.4 R44, [R227+0x4080] ;  /* 0x00408000e32c783b */ /* 0x000e660000004200 */
[----:B------:R2:W2:Y:S03]  /*5ad0*/  MUFU.EX2 R204, R8 ;  /* 0x0000000800cc7308 */ /* 0x0004a60000000800 */
[----:B---3--:R-:W-:Y:S02]  /*5ae0*/  F2FP.PACK_AB R4, R195, R234 ;  /* 0x000000eac304723e */ /* 0x008fe400000000ff */
[----:B------:R-:W-:Y:S02]  /*5af0*/  F2FP.PACK_AB R6, R233, R231 ;  /* 0x000000e7e906723e */ /* 0x000fe400000000ff */
[----:B------:R-:W-:-:S02]  /*5b00*/  F2FP.PACK_AB R5, R206, R15 ;  /* 0x0000000fce05723e */ /* 0x000fc400000000ff */
[----:B--2---:R-:W-:Y:S02]  /*5b10*/  F2FP.PACK_AB R8, R235, R202 ;  /* 0x000000caeb08723e */ /* 0x004fe400000000ff */
[----:B------:R-:W-:-:S05]  /*5b20*/  F2FP.PACK_AB R7, R204, R205 ;  /* 0x000000cdcc07723e */ /* 0x000fca00000000ff */
[C---:B------:R-:W-:Y:S08]  /*5b30*/  HMMA.16816.F32 R212, R8.reuse, R24, R184 ;  /* 0x0000001808d4723c */ /* 0x040ff000000018b8 */
[C---:B------:R-:W-:Y:S08]  /*5b40*/  HMMA.16816.F32 R152, R8.reuse, R26, R152 ;  /* 0x0000001a0898723c */ /* 0x040ff00000001898 */
[-C--:B------:R-:W-:Y:S08]  /*5b50*/  HMMA.16816.F32 R144, R8, R32.reuse, R144 ;  /* 0x000000200890723c */ /* 0x080ff00000001890 */
[----:B------:R-:W-:Y:S01]  /*5b60*/  HMMA.16816.F32 R64, R4, R32, R64 ;  /* 0x000000200440723c */ /* 0x000fe20000001840 */
[----:B------:R-:W-:Y:S01]  /*5b70*/  IMAD.MOV.U32 R187, RZ, RZ, R212 ;  /* 0x000000ffffbb7224 */ /* 0x000fe200078e00d4 */
[----:B------:R-:W-:Y:S01]  /*5b80*/  MOV R185, R214 ;  /* 0x000000d600b97202 */ /* 0x000fe20000000f00 */
[----:B------:R-:W-:-:S02]  /*5b90*/  IMAD.MOV.U32 R186, RZ, RZ, R213 ;  /* 0x000000ffffba7224 */ /* 0x000fc400078e00d5 */
[----:B------:R-:W-:Y:S02]  /*5ba0*/  IMAD.MOV.U32 R184, RZ, RZ, R215 ;  /* 0x000000ffffb87224 */ /* 0x000fe400078e00d7 */
[----:B------:R-:W-:Y:S01]  /*5bb0*/  MOV R33, R202 ;  /* 0x000000ca00217202 */ /* 0x000fe20000000f00 */
[----:B------:R-:W-:Y:S01]  /*5bc0*/  HMMA.16816.F32 R248, R8, R20, R180 ;  /* 0x0000001408f8723c */ /* 0x000fe200000018b4 */
[----:B------:R-:W-:-:S06]  /*5bd0*/  MOV R32, R208 ;  /* 0x000000d000207202 */ /* 0x000fcc0000000f00 */
[----:B------:R-:W-:Y:S01]  /*5be0*/  IMAD.MOV.U32 R180, RZ, RZ, R201 ;  /* 0x000000ffffb47224 */ /* 0x000fe200078e00c9 */
[----:B------:R-:W-:Y:S01]  /*5bf0*/  MOV R181, R200 ;  /* 0x000000c800b57202 */ /* 0x000fe20000000f00 */
[----:B------:R-:W-:Y:S01]  /*5c00*/  IMAD.MOV.U32 R182, RZ, RZ, R195 ;  /* 0x000000ffffb67224 */ /* 0x000fe200078e00c3 */
[----:B----4-:R-:W-:Y:S01]  /*5c10*/  HMMA.16816.F32 R200, R8, R28, R172 ;  /* 0x0000001c08c8723c */ /* 0x010fe200000018ac */
[----:B------:R-:W-:-:S07]  /*5c20*/  IMAD.MOV.U32 R183, RZ, RZ, R194 ;  /* 0x000000ffffb77224 */ /* 0x000fce00078e00c2 */
[C---:B------:R-:W-:Y:S07]  /*5c30*/  HMMA.16816.F32 R212, R8.reuse, R16, R176 ;  /* 0x0000001008d4723c */ /* 0x040fee00000018b0 */
[----:B------:R-:W-:Y:S01]  /*5c40*/  MOV R178, R193 ;  /* 0x000000c100b27202 */ /* 0x000fe20000000f00 */
[----:B------:R-:W-:Y:S01]  /*5c50*/  HMMA.16816.F32 R172, R8, R40, R164 ;  /* 0x0000002808ac723c */ /* 0x000fe200000018a4 */
[----:B------:R-:W-:-:S07]  /*5c60*/  IMAD.MOV.U32 R179, RZ, RZ, R192 ;  /* 0x000000ffffb37224 */ /* 0x000fce00078e00c0 */
[C---:B-1----:R-:W-:Y:S07]  /*5c70*/  HMMA.16816.F32 R164, R8.reuse, R44, R160 ;  /* 0x0000002c08a4723c */ /* 0x042fee00000018a0 */
[----:B------:R-:W-:Y:S01]  /*5c80*/  IMAD.MOV.U32 R162, RZ, RZ, R199 ;  /* 0x000000ffffa27224 */ /* 0x000fe200078e00c7 */
[----:B------:R-:W-:Y:S01]  /*5c90*/  HMMA.16816.F32 R216, R8, R22, R148 ;  /* 0x0000001608d8723c */ /* 0x000fe20000001894 */
[----:B------:R-:W-:Y:S01]  /*5ca0*/  IMAD.MOV.U32 R161, RZ, RZ, R181 ;  /* 0x000000ffffa17224 */ /* 0x000fe200078e00b5 */
[----:B------:R-:W-:-:S02]  /*5cb0*/  MOV R160, R182 ;  /* 0x000000b600a07202 */ /* 0x000fc40000000f00 */
[----:B------:R-:W-:-:S03]  /*5cc0*/  MOV R163, R222 ;  /* 0x000000de00a37202 */ /* 0x000fc60000000f00 */
[----:B------:R-:W-:Y:S01]  /*5cd0*/  IMAD.MOV.U32 R150, RZ, RZ, R198 ;  /* 0x000000ffff967224 */ /* 0x000fe200078e00c6 */
[----:B------:R-:W-:Y:S01]  /*5ce0*/  HMMA.16816.F32 R192, R8, R36, R168 ;  /* 0x0000002408c0723c */ /* 0x000fe200000018a8 */
[----:B------:R-:W-:Y:S01]  /*5cf0*/  MOV R149, R197 ;  /* 0x000000c500957202 */ /* 0x000fe20000000f00 */
[----:B------:R-:W-:Y:S02]  /*5d00*/  IMAD.MOV.U32 R148, RZ, RZ, R196 ;  /* 0x000000ffff947224 */ /* 0x000fe400078e00c4 */
[----:B------:R-:W-:-:S03]  /*5d10*/  IMAD.MOV.U32 R151, RZ, RZ, R223 ;  /* 0x000000ffff977224 */ /* 0x000fc600078e00df */
[----:B------:R-:W-:Y:S01]  /*5d20*/  IMAD.MOV.U32 R169, RZ, RZ, R155 ;  /* 0x000000ffffa97224 */ /* 0x000fe200078e009b */
[C---:B------:R-:W-:Y:S01]  /*5d30*/  HMMA.16816.F32 R208, R8.reuse, R18, R140 ;  /* 0x0000001208d0723c */ /* 0x040fe2000000188c */
[----:B------:R-:W-:Y:S01]  /*5d40*/  IMAD.MOV.U32 R155, RZ, RZ, R183 ;  /* 0x000000ffff9b7224 */ /* 0x000fe200078e00b7 */
[----:B------:R-:W-:Y:S01]  /*5d50*/  MOV R170, R154 ;  /* 0x0000009a00aa7202 */ /* 0x000fe20000000f00 */
[----:B------:R-:W-:Y:S01]  /*5d60*/  IMAD.MOV.U32 R171, RZ, RZ, R153 ;  /* 0x000000ffffab7224 */ /* 0x000fe200078e0099 */
[----:B------:R-:W-:Y:S01]  /*5d70*/  MOV R153, R235 ;  /* 0x000000eb00997202 */ /* 0x000fe20000000f00 */
[----:B------:R-:W-:Y:S02]  /*5d80*/  IMAD.MOV.U32 R168, RZ, RZ, R152 ;  /* 0x000000ffffa87224 */ /* 0x000fe400078e0098 */
[----:B------:R-:W-:Y:S01]  /*5d90*/  IMAD.MOV.U32 R154, RZ, RZ, R236 ;  /* 0x000000ffff9a7224 */ /* 0x000fe200078e00ec */
[----:B------:R-:W-:Y:S01]  /*5da0*/  HMMA.16816.F32 R196, R8, R30, R128 ;  /* 0x0000001e08c4723c */ /* 0x000fe20000001880 */
[----:B------:R-:W-:-:S06]  /*5db0*/  IMAD.MOV.U32 R152, RZ, RZ, R234 ;  /* 0x000000ffff987224 */ /* 0x000fcc00078e00ea */
[----:B------:R-:W-:Y:S01]  /*5dc0*/  IMAD.MOV.U32 R129, RZ, RZ, R180 ;  /* 0x000000ffff817224 */ /* 0x000fe200078e00b4 */
[----:B------:R-:W-:Y:S01]  /*5dd0*/  HMMA.16816.F32 R140, R8, R42, R120 ;  /* 0x0000002a088c723c */ /* 0x000fe20000001878 */
[----:B------:R-:W-:Y:S01]  /*5de0*/  MOV R130, R179 ;  /* 0x000000b300827202 */ /* 0x000fe20000000f00 */
[----:B------:R-:W-:Y:S02]  /*5df0*/  IMAD.MOV.U32 R128, RZ, RZ, R221 ;  /* 0x000000ffff807224 */ /* 0x000fe400078e00dd */
[----:B------:R-:W-:-:S04]  /*5e00*/  IMAD.MOV.U32 R131, RZ, RZ, R178 ;  /* 0x000000ffff837224 */ /* 0x000fc800078e00b2 */
[C---:B------:R-:W-:Y:S08]  /*5e10*/  HMMA.16816.F32 R156, R8.reuse, R34, R156 ;  /* 0x00000022089c723c */ /* 0x040ff0000000189c */
[C---:B------:R-:W-:Y:S07]  /*5e20*/  HMMA.16816.F32 R180, R8.reuse, R38, R124 ;  /* 0x0000002608b4723c */ /* 0x040fee000000187c */
[----:B------:R-:W-:Y:S01]  /*5e30*/  IMAD.MOV.U32 R127, RZ, RZ, R220 ;  /* 0x000000ffff7f7224 */ /* 0x000fe200078e00dc */
[----:B------:R-:W-:Y:S04]  /*5e40*/  HMMA.16816.F32 R120, R8, R46, R112 ;  /* 0x0000002e0878723c */ /* 0x000fe80000001870 */
[----:B------:R-:W-:Y:S01]  /*5e50*/  MOV R126, R127 ;  /* 0x0000007f007e7202 */ /* 0x000fe20000000f00 */
[----:B------:R-:W-:-:S02]  /*5e60*/  IMAD.MOV.U32 R127, RZ, RZ, R128 ;  /* 0x000000ffff7f7224 */ /* 0x000fc400078e0080 */
[----:B------:R-:W-:Y:S01]  /*5e70*/  IMAD.MOV.U32 R128, RZ, RZ, R129 ;  /* 0x000000ffff807224 */ /* 0x000fe200078e0081 */
[C---:B------:R-:W-:Y:S01]  /*5e80*/  HMMA.16816.F32 R8, R4.reuse, R28, R68 ;  /* 0x0000001c0408723c */ /* 0x040fe20000001844 */
        /* <DEDUP_REMOVED lines=25> */
[----:B------:R-:W-:Y:S02]  /*6020*/  IMAD.MOV.U32 R68, RZ, RZ, R9 ;  /* 0x000000ffff447224 */ /* 0x000fe400078e0009 */
[----:B------:R-:W-:Y:S01]  /*6030*/  IMAD.MOV.U32 R150, RZ, RZ, R33 ;  /* 0x000000ffff967224 */ /* 0x000fe200078e0021 */
[C---:B------:R-:W-:Y:S01]  /*6040*/  HMMA.16816.F32 R8, R4.reuse, R36, R60 ;  /* 0x000000240408723c */ /* 0x040fe2000000183c */
[----:B------:R-:W-:Y:S01]  /*6050*/  IMAD.MOV.U32 R114, RZ, RZ, R125 ;  /* 0x000000ffff727224 */ /* 0x000fe200078e007d */
[----:B------:R-:W-:Y:S01]  /*6060*/  LDSM.16.MT88.4 R60, [R227+0x3080] ;  /* 0x00308000e33c783b */ /* 0x000fe20000004200 */
        /* <DEDUP_REMOVED lines=18> */
[----:B------:R-:W1:Y:S01]  /*6190*/  LDSM.16.MT88.4 R152, [R225+0x3080] ;  /* 0x00308000e198783b */ /* 0x000e620000004200 */
[----:B------:R-:W-:Y:S01]  /*61a0*/  IMAD.MOV.U32 R236, RZ, RZ, R81 ;  /* 0x000000ffffec7224 */ /* 0x000fe200078e0051 */
[----:B------:R-:W-:Y:S01]  /*61b0*/  MOV R100, R160 ;  /* 0x000000a000647202 */ /* 0x000fe20000000f00 */
[----:B------:R-:W-:Y:S01]  /*61c0*/  IMAD.MOV.U32 R179, RZ, RZ, R8 ;  /* 0x000000ffffb37224 */ /* 0x000fe200078e0008 */
[C---:B------:R-:W-:Y:S01]  /*61d0*/  HMMA.16816.F32 R36, R4.reuse, R38, R76 ;  /* 0x000000260424723c */ /* 0x040fe2000000184c */
[----:B------:R-:W-:Y:S01]  /*61e0*/  FFMA.FTZ R8, R245, c[0x0][0x2d0], -R13 ;  /* 0x0000b400f5087a23 */ /* 0x000fe2000001080d */
[----:B------:R-:W-:Y:S01]  /*61f0*/  LDSM.16.MT88.4 R76, [R225+0x4880] ;  /* 0x00488000e14c783b */ /* 0x000fe20000004200 */
[----:B------:R-:W-:Y:S01]  /*6200*/  IMAD.MOV.U32 R176, RZ, RZ, R11 ;  /* 0x000000ffffb07224 */ /* 0x000fe200078e000b */
[----:B------:R-:W-:Y:S01]  /*6210*/  MOV R178, R9 ;  /* 0x0000000900b27202 */ /* 0x000fe20000000f00 */
[----:B------:R2:W3:Y:S01]  /*6220*/  MUFU.EX2 R11, R8 ;  /* 0x00000008000b7308 */ /* 0x0004e20000000800 */
[----:B------:R-:W-:Y:S01]  /*6230*/  IMAD.MOV.U32 R177, RZ, RZ, R10 ;  /* 0x000000ffffb17224 */ /* 0x000fe200078e000a */
[----:B------:R-:W-:Y:S01]  /*6240*/  MOV R103, R148 ;  /* 0x0000009400677202 */ /* 0x000fe20000000f00 */
[----:B------:R-:W-:Y:S01]  /*6250*/  IMAD.MOV.U32 R160, RZ, RZ, R187 ;  /* 0x000000ffffa07224 */ /* 0x000fe200078e00bb */
[----:B------:R-:W-:Y:S01]  /*6260*/  HMMA.16816.F32 R104, R4, R24, R104 ;  /* 0x000000180468723c */ /* 0x000fe20000001868 */
[----:B------:R-:W-:-:S02]  /*6270*/  IMAD.MOV.U32 R235, RZ, RZ, R82 ;  /* 0x000000ffffeb7224 */ /* 0x000fc400078e0052 */
[----:B------:R-:W-:Y:S02]  /*6280*/  IMAD.MOV.U32 R101, RZ, RZ, R151 ;  /* 0x000000ffff657224 */ /* 0x000fe400078e0097 */
[----:B------:R-:W-:-:S03]  /*6290*/  IMAD.MOV.U32 R102, RZ, RZ, R149 ;  /* 0x000000ffff667224 */ /* 0x000fc600078e0095 */
[C---:B------:R-:W-:Y:S01]  /*62a0*/  HMMA.16816.F32 R56, R4.reuse, R40, R56 ;  /* 0x000000280438723c */ /* 0x040fe20000001838 */
[----:B--2---:R-:W-:Y:S02]  /*62b0*/  FFMA.FTZ R8, R244, c[0x0][0x2d0], -R13 ;  /* 0x0000b400f4087a23 */ /* 0x004fe4000001080d */
[----:B---3--:R-:W-:Y:S02]  /*62c0*/  IMAD.MOV.U32 R30, RZ, RZ, R11 ;  /* 0x000000ffff1e7224 */ /* 0x008fe400078e000b */
[----:B------:R2:W3:Y:S03]  /*62d0*/  MUFU.EX2 R10, R8 ;  /* 0x00000008000a7308 */ /* 0x0004e60000000800 */
[----:B------:R-:W-:Y:S01]  /*62e0*/  HMMA.16816.F32 R48, R4, R44, R48 ;  /* 0x0000002c0430723c */ /* 0x000fe20000001830 */
[----:B------:R-:W-:-:S07]  /*62f0*/  IMAD.MOV.U32 R11, RZ, RZ, R125 ;  /* 0x000000ffff0b7224 */ /* 0x000fce00078e007d */
[----:B------:R-:W-:Y:S01]  /*6300*/  HMMA.16816.F32 R32, R4, R34, R116 ;  /* 0x000000220420723c */ /* 0x000fe20000001874 */
[----:B--2---:R-:W-:Y:S01]  /*6310*/  FFMA.FTZ R8, R207, c[0x0][0x2d0], -R13 ;  /* 0x0000b400cf087a23 */ /* 0x004fe2000001080d */
[----:B---3--:R-:W-:Y:S01]  /*6320*/  MOV R31, R10 ;  /* 0x0000000a001f7202 */ /* 0x008fe20000000f00 */
[----:B------:R-:W-:-:S05]  /*6330*/  IMAD.MOV.U32 R10, RZ, RZ, R112 ;  /* 0x000000ffff0a7224 */ /* 0x000fca00078e0070 */
[C---:B------:R-:W-:Y:S01]  /*6340*/  HMMA.16816.F32 R24, R4.reuse, R26, R108 ;  /* 0x0000001a0418723c */ /* 0x040fe2000000186c */
[----:B------:R2:W-:Y:S01]  /*6350*/  MUFU.EX2 R14, R8 ;  /* 0x00000008000e7308 */ /* 0x0005e20000000800 */
        /* <DEDUP_REMOVED lines=8> */
[----:B------:R-:W-:Y:S01]  /*63e0*/  MOV R58, R71 ;  /* 0x00000047003a7202 */ /* 0x000fe20000000f00 */
[----:B------:R-:W-:Y:S01]  /*63f0*/  IMAD.MOV.U32 R80, RZ, RZ, R59 ;  /* 0x000000ffff507224 */ /* 0x000fe200078e003b */
[----:B------:R-:W-:Y:S01]  /*6400*/  MOV R56, R69 ;  /* 0x0000004500387202 */ /* 0x000fe20000000f00 */
[----:B------:R-:W-:Y:S01]  /*6410*/  IMAD.MOV.U32 R118, RZ, RZ, R129 ;  /* 0x000000ffff767224 */ /* 0x000fe200078e0081 */
[----:B------:R-:W-:Y:S01]  /*6420*/  LDSM.16.MT88.4 R108, [R228+0x4880] ;  /* 0x00488000e46c783b */ /* 0x000fe20000004200 */
[----:B------:R-:W-:Y:S01]  /*6430*/  IMAD.MOV.U32 R116, RZ, RZ, R131 ;  /* 0x000000ffff747224 */ /* 0x000fe200078e0083 */
[C---:B------:R-:W-:Y:S01]  /*6440*/  HMMA.16816.F32 R40, R4.reuse, R42, R72 ;  /* 0x0000002a0428723c */ /* 0x040fe20000001848 */
[----:B--2---:R-:W-:Y:S01]  /*6450*/  FFMA.FTZ R8, R191, c[0x0][0x2d0], -R13 ;  /* 0x0000b400bf087a23 */ /* 0x004fe2000001080d */
[----:B------:R-:W-:Y:S01]  /*6460*/  MOV R191, R92 ;  /* 0x0000005c00bf7202 */ /* 0x000fe20000000f00 */
[----:B------:R-:W-:Y:S01]  /*6470*/  IMAD.MOV.U32 R59, RZ, RZ, R70 ;  /* 0x000000ffff3b7224 */ /* 0x000fe200078e0046 */
[----:B------:R-:W-:Y:S01]  /*6480*/  LDSM.16.MT88.4 R92, [R226+0x4880] ;  /* 0x00488000e25c783b */ /* 0x000fe20000004200 */
[----:B------:R2:W-:Y:S01]  /*6490*/  MUFU.EX2 R13, R8 ;  /* 0x00000008000d7308 */ /* 0x0005e20000000800 */
[----:B------:R-:W-:Y:S01]  /*64a0*/  IMAD.MOV.U32 R57, RZ, RZ, R68 ;  /* 0x000000ffff397224 */ /* 0x000fe200078e0044 */
[----:B------:R-:W-:Y:S01]  /*64b0*/  MOV R70, R170 ;  /* 0x000000aa00467202 */ /* 0x000fe20000000f00 */
[----:B------:R-:W-:Y:S01]  /*64c0*/  HMMA.16816.F32 R44, R4, R46, R52 ;  /* 0x0000002e042c723c */ /* 0x000fe20000001834 */
[----:B------:R-:W3:Y:S01]  /*64d0*/  LDSM.16.MT88.4 R4, [R227+0x4880] ;  /* 0x00488000e304783b */ /* 0x000ee20000004200 */
[----:B------:R-:W-:Y:S01]  /*64e0*/  IMAD.MOV.U32 R69, RZ, RZ, R171 ;  /* 0x000000ffff457224 */ /* 0x000fe200078e00ab */
[----:B------:R-:W-:Y:S01]  /*64f0*/  MOV R68, R168 ;  /* 0x000000a800447202 */ /* 0x000fe20000000f00 */
[----:B------:R-:W-:Y:S01]  /*6500*/  IMAD.MOV.U32 R71, RZ, RZ, R169 ;  /* 0x000000ffff477224 */ /* 0x000fe200078e00a9 */
[----:B------:R-:W-:Y:S01]  /*6510*/  MOV R119, R9 ;  /* 0x0000000900777202 */ /* 0x000fe20000000f00 */
[----:B------:R-:W4:Y:S01]  /*6520*/  LDSM.16.MT88.4 R168, [R226+0x3080] ;  /* 0x00308000e2a8783b */ /* 0x000f220000004200 */
[----:B------:R-:W-:Y:S01]  /*6530*/  MOV R9, R150 ;  /* 0x0000009600097202 */ /* 0x000fe20000000f00 */
[----:B------:R-:W-:Y:S01]  /*6540*/  IMAD.MOV.U32 R72, RZ, RZ, R116 ;  /* 0x000000ffff487224 */ /* 0x000fe200078e0074 */
[----:B------:R-:W-:Y:S01]  /*6550*/  MOV R98, R179 ;  /* 0x000000b300627202 */ /* 0x000fe20000000f00 */
[----:B------:R-:W-:Y:S01]  /*6560*/  IMAD.MOV.U32 R74, RZ, RZ, R118 ;  /* 0x000000ffff4a7224 */ /* 0x000fe200078e0076 */
[----:B------:R-:W-:Y:S01]  /*6570*/  MOV R73, R117 ;  /* 0x0000007500497202 */ /* 0x000fe20000000f00 */
[----:B--2---:R-:W-:Y:S01]  /*6580*/  FFMA.FTZ R8, R190, c[0x0][0x2d0], -R12 ;  /* 0x0000b400be087a23 */ /* 0x004fe2000001080c */
[----:B------:R-:W-:Y:S01]  /*6590*/  MOV R99, R119 ;  /* 0x0000007700637202 */ /* 0x000fe20000000f00 */
[----:B------:R-:W-:-:S02]  /*65a0*/  IMAD.MOV.U32 R190, RZ, RZ, R126 ;  /* 0x000000ffffbe7224 */ /* 0x000fc400078e007e */
[----:B------:R2:W-:Y:S02]  /*65b0*/  MUFU.EX2 R207, R8 ;  /* 0x0000000800cf7308 */ /* 0x0005e40000000800 */
[----:B------:R-:W-:Y:S02]  /*65c0*/  IMAD.MOV.U32 R97, RZ, RZ, R190 ;  /* 0x000000ffff617224 */ /* 0x000fe400078e00be */
[----:B------:R-:W-:Y:S02]  /*65d0*/  IMAD.MOV.U32 R190, RZ, RZ, R176 ;  /* 0x000000ffffbe7224 */ /* 0x000fe400078e00b0 */
[----:B--2---:R-:W-:Y:S01]  /*65e0*/  FFMA.FTZ R8, R189, c[0x0][0x2d0], -R12 ;  /* 0x0000b400bd087a23 */ /* 0x004fe2000001080c */
[----:B------:R-:W-:-:S03]  /*65f0*/  MOV R189, R127 ;  /* 0x0000007f00bd7202 */ /* 0x000fc60000000f00 */
[----:B------:R2:W1:Y:S01]  /*6600*/  MUFU.EX2 R244, R8 ;  /* 0x0000000800f47308 */ /* 0x0004620000000800 */
[----:B------:R-:W-:Y:S02]  /*6610*/  MOV R96, R189 ;  /* 0x000000bd00607202 */ /* 0x000fe40000000f00 */
[----:B------:R-:W-:Y:S01]  /*6620*/  MOV R189, R177 ;  /* 0x000000b100bd7202 */ /* 0x000fe20000000f00 */
[----:B--2---:R-:W-:Y:S01]  /*6630*/  FFMA.FTZ R8, R188, c[0x0][0x2d0], -R12 ;  /* 0x0000b400bc087a23 */ /* 0x004fe2000001080c */
[----:B-1----:R-:W-:Y:S01]  /*6640*/  F2FP.PACK_AB R129, R244, R207 ;  /* 0x000000cff481723e */ /* 0x002fe200000000ff */
[----:B------:R-:W-:Y:S01]  /*6650*/  IMAD.MOV.U32 R188, RZ, RZ, R128 ;  /* 0x000000ffffbc7224 */ /* 0x000fe200078e0080 */
[----:B------:R-:W-:Y:S01]  /*6660*/  F2FP.PACK_AB R128, R31, R30 ;  /* 0x0000001e1f80723e */ /* 0x000fe200000000ff */
[----:B------:R1:W-:Y:S02]  /*6670*/  MUFU.EX2 R245, R8 ;  /* 0x0000000800f57308 */ /* 0x0003e40000000800 */
[----:B------:R-:W-:-:S02]  /*6680*/  IMAD.MOV.U32 R75, RZ, RZ, R188 ;  /* 0x000000ffff4b7224 */ /* 0x000fc400078e00bc */
[----:B------:R-:W-:Y:S02]  /*6690*/  IMAD.MOV.U32 R188, RZ, RZ, R178 ;  /* 0x000000ffffbc7224 */ /* 0x000fe400078e00b2 */
[----:B-1----:R-:W-:Y:S02]  /*66a0*/  FFMA.FTZ R8, R139, c[0x0][0x2d0], -R12 ;  /* 0x0000b4008b087a23 */ /* 0x002fe4000001080c */
[----:B------:R-:W-:Y:S01]  /*66b0*/  IMAD.MOV.U32 R12, RZ, RZ, R161 ;  /* 0x000000ffff0c7224 */ /* 0x000fe200078e00a1 */
[----:B------:R-:W-:Y:S01]  /*66c0*/  MOV R161, R186 ;  /* 0x000000ba00a17202 */ /* 0x000fe20000000f00 */
[----:B------:R1:W2:Y:S02]  /*66d0*/  MUFU.EX2 R139, R8 ;  /* 0x00000008008b7308 */ /* 0x0002a40000000800 */
[----:B-1----:R-:W-:Y:S01]  /*66e0*/  FFMA.FTZ R8, R134, c[0x0][0x2d0], -R2 ;  /* 0x0000b40086087a23 */ /* 0x002fe20000010802 */
[----:B--2---:R-:W-:-:S05]  /*66f0*/  F2FP.PACK_AB R131, R139, R245 ;  /* 0x000000f58b83723e */ /* 0x004fca00000000ff */
[----:B------:R1:W-:Y:S02]  /*6700*/  MUFU.EX2 R134, R8 ;  /* 0x0000000800867308 */ /* 0x0003e40000000800 */
[----:B-1----:R-:W-:-:S06]  /*6710*/  FFMA.FTZ R8, R132, c[0x0][0x2d0], -R2 ;  /* 0x0000b40084087a23 */ /* 0x002fcc0000010802 */
[----:B------:R1:W2:Y:S02]  /*6720*/  MUFU.EX2 R132, R8 ;  /* 0x0000000800847308 */ /* 0x0002a40000000800 */
[--C-:B-1----:R-:W-:Y:S01]  /*6730*/  FFMA.FTZ R8, R133, c[0x0][0x2d0], -R2.reuse ;  /* 0x0000b40085087a23 */ /* 0x102fe20000010802 */
[----:B--2---:R-:W-:Y:S01]  /*6740*/  F2FP.PACK_AB R124, R132, R134 ;  /* 0x00000086847c723e */ /* 0x004fe200000000ff */
[----:B------:R-:W-:-:S04]  /*6750*/  FFMA.FTZ R2, R138, c[0x0][0x2d0], -R2 ;  /* 0x0000b4008a027a23 */ /* 0x000fc80000010802 */
[----:B------:R1:W-:Y:S01]  /*6760*/  MUFU.EX2 R29, R8 ;  /* 0x00000008001d7308 */ /* 0x0003e20000000800 */
[----:B------:R-:W-:Y:S02]  /*6770*/  IMAD.MOV.U32 R138, RZ, RZ, R14 ;  /* 0x000000ffff8a7224 */ /* 0x000fe400078e000e */
[----:B------:R-:W-:-:S05]  /*6780*/  IMAD.MOV.U32 R133, RZ, RZ, R13 ;  /* 0x000000ffff857224 */ /* 0x000fca00078e000d */
[----:B------:R2:W2:Y:S01]  /*6790*/  MUFU.EX2 R28, R2 ;  /* 0x00000002001c7308 */ /* 0x0004a20000000800 */
[----:B------:R-:W-:Y:S01]  /*67a0*/  F2FP.PACK_AB R130, R133, R138 ;  /* 0x0000008a8582723e */ /* 0x000fe200000000ff */
[----:B-1----:R-:W-:Y:S01]  /*67b0*/  IMAD.MOV.U32 R8, RZ, RZ, R163 ;  /* 0x000000ffff087224 */ /* 0x002fe200078e00a3 */
[----:B------:R-:W-:-:S05]  /*67c0*/  MOV R163, R184 ;  /* 0x000000b800a37202 */ /* 0x000fca0000000f00 */
[----:B------:R-:W-:Y:S01]  /*67d0*/  HMMA.16816.F32 R144, R128, R152, R144 ;  /* 0x000000988090723c */ /* 0x000fe20000001890 */
[----:B------:R-:W1:Y:S01]  /*67e0*/  LDSM.16.MT88.4 R184, [R228+0x3080] ;  /* 0x00308000e4b8783b */ /* 0x000e620000004200 */
[----:B--2---:R-:W-:Y:S01]  /*67f0*/  FFMA.FTZ R2, R87, c[0x0][0x2d0], -R0 ;  /* 0x0000b40057027a23 */ /* 0x004fe20000010800 */
[----:B------:R-:W-:-:S05]  /*6800*/  F2FP.PACK_AB R126, R28, R29 ;  /* 0x0000001d1c7e723e */ /* 0x000fca00000000ff */
[C---:B------:R-:W-:Y:S01]  /*6810*/  HMMA.16816.F32 R52, R128.reuse, R60, R212 ;  /* 0x0000003c8034723c */ /* 0x040fe200000018d4 */
[----:B------:R2:W-:Y:S07]  /*6820*/  MUFU.EX2 R14, R2 ;  /* 0x00000002000e7308 */ /* 0x0005ee0000000800 */
[C---:B---3--:R-:W-:Y:S07]  /*6830*/  HMMA.16816.F32 R116, R128.reuse, R4, R164 ;  /* 0x000000048074723c */ /* 0x048fee00000018a4 */
[----:B------:R-:W-:Y:S01]  /*6840*/  IMAD.MOV.U32 R167, RZ, RZ, R188 ;  /* 0x000000ffffa77224 */ /* 0x000fe200078e00bc */
[----:B------:R-:W-:Y:S01]  /*6850*/  MOV R166, R98 ;  /* 0x0000006200a67202 */ /* 0x000fe20000000f00 */
[----:B------:R-:W-:Y:S01]  /*6860*/  FADD.FTZ R9, R9, R246 ;  /* 0x000000f609097221 */ /* 0x000fe20000010000 */
[----:B----4-:R-:W-:Y:S01]  /*6870*/  HMMA.16816.F32 R160, R128, R168, R160 ;  /* 0x000000a880a0723c */ /* 0x010fe200000018a0 */
[----:B--2---:R-:W-:-:S04]  /*6880*/  FFMA.FTZ R2, R86, c[0x0][0x2d0], -R0 ;  /* 0x0000b40056027a23 */ /* 0x004fc80000010800 */
[----:B------:R2:W3:Y:S03]  /*6890*/  MUFU.EX2 R13, R2 ;  /* 0x00000002000d7308 */ /* 0x0004e60000000800 */
[C---:B------:R-:W-:Y:S08]  /*68a0*/  HMMA.16816.F32 R156, R128.reuse, R154, R156 ;  /* 0x0000009a809c723c */ /* 0x040ff0000000189c */
[----:B-1----:R-:W-:Y:S01]  /*68b0*/  HMMA.16816.F32 R176, R128, R184, R248 ;  /* 0x000000b880b0723c */ /* 0x002fe200000018f8 */
[--C-:B--2---:R-:W-:Y:S01]  /*68c0*/  FFMA.FTZ R2, R85, c[0x0][0x2d0], -R0.reuse ;  /* 0x0000b40055027a23 */ /* 0x104fe20000010800 */
[----:B---3--:R-:W-:Y:S01]  /*68d0*/  F2FP.PACK_AB R125, R13, R14 ;  /* 0x0000000e0d7d723e */ /* 0x008fe200000000ff */
[----:B------:R-:W-:-:S04]  /*68e0*/  FFMA.FTZ R0, R84, c[0x0][0x2d0], -R0 ;  /* 0x0000b40054007a23 */ /* 0x000fc80000010800 */
[----:B------:R-:W-:Y:S01]  /*68f0*/  MOV R248, R68 ;  /* 0x0000004400f87202 */ /* 0x000fe20000000f00 */
[----:B------:R-:W-:Y:S01]  /*6900*/  IMAD.MOV.U32 R249, RZ, RZ, R69 ;  /* 0x000000fffff97224 */ /* 0x000fe200078e0045 */
[----:B------:R-:W-:Y:S01]  /*6910*/  MOV R250, R70 ;  /* 0x0000004600fa7202 */ /* 0x000fe20000000f00 */
[----:B------:R-:W-:Y:S01]  /*6920*/  MUFU.EX2 R2, R2 ;  /* 0x0000000200027308 */ /* 0x000fe20000000800 */
[----:B------:R-:W-:Y:S01]  /*6930*/  IMAD.MOV.U32 R251, RZ, RZ, R71 ;  /* 0x000000fffffb7224 */ /* 0x000fe200078e0047 */
[C---:B------:R-:W-:Y:S06]  /*6940*/  HMMA.16816.F32 R84, R128.reuse, R92, R192 ;  /* 0x0000005c8054723c */ /* 0x040fec00000018c0 */
[----:B------:R-:W1:Y:S01]  /*6950*/  MUFU.EX2 R0, R0 ;  /* 0x0000000000007308 */ /* 0x000e620000000800 */
[----:B------:R-:W-:Y:S01]  /*6960*/  IMAD.MOV.U32 R193, RZ, RZ, R97 ;  /* 0x000000ffffc17224 */ /* 0x000fe200078e0061 */
[----:B------:R-:W-:Y:S01]  /*6970*/  HMMA.16816.F32 R68, R128, R76, R200 ;  /* 0x0000004c8044723c */ /* 0x000fe200000018c8 */
        /* <DEDUP_REMOVED lines=13> */
[----:B-1----:R-:W-:Y:S01]  /*6a50*/  F2FP.PACK_AB R127, R0, R2 ;  /* 0x00000002007f723e */ /* 0x002fe200000000ff */
[----:B------:R-:W-:Y:S01]  /*6a60*/  IMAD.MOV.U32 R59, RZ, RZ, R234 ;  /* 0x000000ffff3b7224 */ /* 0x000fe200078e00ea */
[----:B------:R1:W5:Y:S05]  /*6a70*/  LDL.LU R236, [R1+0x64] ;  /* 0x0000640001ec7983 */ /* 0x00036a0000300800 */
[----:B------:R-:W-:Y:S07]  /*6a80*/  HMMA.16816.F32 R148, R124, R152, R64 ;  /* 0x000000987c94723c */ /* 0x000fee0000001840 */
        /* <DEDUP_REMOVED lines=10> */
[C---:B------:R-:W-:Y:S07]  /*6b30*/  HMMA.16816.F32 R64, R128.reuse, R62, R208 ;  /* 0x0000003e8040723c */ /* 0x040fee00000018d0 */
[----:B------:R-:W-:Y:S01]  /*6b40*/  MOV R208, R83 ;  /* 0x0000005300d07202 */ /* 0x000fe20000000f00 */
[----:B------:R-:W-:Y:S01]  /*6b50*/  HMMA.16816.F32 R188, R128, R186, R216 ;  /* 0x000000ba80bc723c */ /* 0x000fe200000018d8 */
[----:B------:R-:W-:-:S06]  /*6b60*/  MOV R210, R113 ;  /* 0x0000007100d27202 */ /* 0x000fcc0000000f00 */
[----:B------:R-:W-:Y:S01]  /*6b70*/  IMAD.MOV.U32 R217, RZ, RZ, R82 ;  /* 0x000000ffffd97224 */ /* 0x000fe200078e0052 */
[----:B------:R-:W-:Y:S01]  /*6b80*/  MOV R218, R81 ;  /* 0x0000005100da7202 */ /* 0x000fe20000000f00 */
[----:B------:R-:W-:Y:S01]  /*6b90*/  IMAD.MOV.U32 R219, RZ, RZ, R80 ;  /* 0x000000ffffdb7224 */ /* 0x000fe200078e0050 */
[C---:B------:R-:W-:Y:S08]  /*6ba0*/  HMMA.16816.F32 R100, R128.reuse, R108, R172 ;  /* 0x0000006c8064723c */ /* 0x040ff000000018ac */
[C---:B------:R-:W-:Y:S07]  /*6bb0*/  HMMA.16816.F32 R80, R128.reuse, R78, R196 ;  /* 0x0000004e8050723c */ /* 0x040fee00000018c4 */
[----:B------:R-:W-:Y:S01]  /*6bc0*/  MOV R199, R115 ;  /* 0x0000007300c77202 */ /* 0x000fe20000000f00 */
[----:B------:R-:W-:Y:S01]  /*6bd0*/  IMAD.MOV.U32 R209, RZ, RZ, R112 ;  /* 0x000000ffffd17224 */ /* 0x000fe200078e0070 */
[----:B------:R-:W-:Y:S03]  /*6be0*/  HMMA.16816.F32 R172, R128, R170, R248 ;  /* 0x000000aa80ac723c */ /* 0x000fe600000018f8 */
        /* <DEDUP_REMOVED lines=13> */
[----:B------:R-:W-:Y:S01]  /*6cc0*/  MOV R216, R99 ;  /* 0x0000006300d87202 */ /* 0x000fe20000000f00 */
[----:B------:R-:W-:Y:S01]  /*6cd0*/  FADD.FTZ R11, R202, R11 ;  /* 0x0000000bca0b7221 */ /* 0x000fe20000010000 */
[----:B------:R-:W-:Y:S01]  /*6ce0*/  HMMA.16816.F32 R96, R128, R94, R180 ;  /* 0x0000005e8060723c */ /* 0x000fe200000018b4 */
[----:B------:R-:W-:-:S02]  /*6cf0*/  FADD.FTZ R10, R212, R10 ;  /* 0x0000000ad40a7221 */ /* 0x000fc40000010000 */
[----:B------:R-:W-:Y:S02]  /*6d00*/  FADD.FTZ R12, R12, R8 ;  /* 0x000000080c0c7221 */ /* 0x000fe40000010000 */
[----:B------:R-:W-:Y:S02]  /*6d10*/  IMAD.MOV.U32 R248, RZ, RZ, R230 ;  /* 0x000000fffff87224 */ /* 0x000fe400078e00e6 */
[----:B------:R-:W-:Y:S01]  /*6d20*/  FADD.FTZ R8, R252, R9 ;  /* 0x00000009fc087221 */ /* 0x000fe20000010000 */
[----:B------:R-:W-:Y:S01]  /*6d30*/  HMMA.16816.F32 R112, R128, R110, R140 ;  /* 0x0000006e8070723c */ /* 0x000fe2000000188c */
[----:B------:R-:W-:Y:S01]  /*6d40*/  MOV R249, R229 ;  /* 0x000000e500f97202 */ /* 0x000fe20000000f00 */
[----:B------:R-:W-:Y:S02]  /*6d50*/  FADD.FTZ R11, R213, R11 ;  /* 0x0000000bd50b7221 */ /* 0x000fe40000010000 */
[----:B------:R-:W-:-:S04]  /*6d60*/  IMAD.MOV.U32 R250, RZ, RZ, R224 ;  /* 0x000000fffffa7224 */ /* 0x000fc800078e00e0 */
[----:B------:R-:W-:Y:S01]  /*6d70*/  HMMA.16816.F32 R128, R128, R6, R120 ;  /* 0x000000068080723c */ /* 0x000fe20000001878 */
[----:B------:R-:W-:Y:S01]  /*6d80*/  FADD.FTZ R8, R248, R8 ;  /* 0x00000008f8087221 */ /* 0x000fe20000010000 */
[----:B------:R-:W-:Y:S01]  /*6d90*/  MOV R58, R235 ;  /* 0x000000eb003a7202 */ /* 0x000fe20000000f00 */
[----:B------:R-:W-:Y:S01]  /*6da0*/  IMAD.MOV.U32 R140, RZ, RZ, R166 ;  /* 0x000000ffff8c7224 */ /* 0x000fe200078e00a6 */
[----:B------:R-:W-:Y:S01]  /*6db0*/  MOV R251, R233 ;  /* 0x000000e900fb7202 */ /* 0x000fe20000000f00 */
[----:B------:R-:W-:Y:S01]  /*6dc0*/  IMAD.MOV.U32 R142, RZ, RZ, R152 ;  /* 0x000000ffff8e7224 */ /* 0x000fe200078e0098 */
[----:B------:R-:W-:Y:S01]  /*6dd0*/  MOV R141, R167 ;  /* 0x000000a7008d7202 */ /* 0x000fe20000000f00 */
[----:B------:R1:W5:Y:S01]  /*6de0*/  LDL.LU R235, [R1+0x60] ;  /* 0x0000600001eb7983 */ /* 0x0003620000300800 */
[----:B------:R-:W-:Y:S01]  /*6df0*/  HMMA.16816.F32 R120, R124, R4, R48 ;  /* 0x000000047c78723c */ /* 0x000fe20000001830 */
[----:B------:R-:W-:Y:S02]  /*6e00*/  MOV R143, R153 ;  /* 0x00000099008f7202 */ /* 0x000fe40000000f00 */
[----:B------:R1:W5:Y:S04]  /*6e10*/  LDL.LU R234, [R1+0x5c] ;  /* 0x00005c0001ea7983 */ /* 0x0003680000300800 */
[----:B------:R-:W-:-:S02]  /*6e20*/  FADD.FTZ R5, R214, R10 ;  /* 0x0000000ad6057221 */ /* 0x000fc40000010000 */
[----:B------:R-:W-:Y:S01]  /*6e30*/  FADD.FTZ R4, R215, R11 ;  /* 0x0000000bd7047221 */ /* 0x000fe20000010000 */
[C---:B------:R-:W-:Y:S01]  /*6e40*/  HMMA.16816.F32 R72, R124.reuse, R76, R72 ;  /* 0x0000004c7c48723c */ /* 0x040fe20000001848 */
[----:B------:R-:W-:Y:S01]  /*6e50*/  FADD.FTZ R10, R249, R12 ;  /* 0x0000000cf90a7221 */ /* 0x000fe20000010000 */
[----:B------:R1:W5:Y:S01]  /*6e60*/  LDL.LU R233, [R1+0x58] ;  /* 0x0000580001e97983 */ /* 0x0003620000300800 */
[----:B------:R-:W-:Y:S02]  /*6e70*/  FADD.FTZ R9, R250, R5 ;  /* 0x00000005fa097221 */ /* 0x000fe40000010000 */
[----:B------:R-:W-:Y:S01]  /*6e80*/  FADD.FTZ R5, R15, R8 ;  /* 0x000000080f057221 */ /* 0x000fe20000010000 */
[----:B------:R1:W5:Y:S01]  /*6e90*/  LDL.LU R232, [R1+0x54] ;  /* 0x0000540001e87983 */ /* 0x0003620000300800 */
[----:B------:R-:W-:Y:S01]  /*6ea0*/  FADD.FTZ R11, R251, R4 ;  /* 0x00000004fb0b7221 */ /* 0x000fe20000010000 */
[----:B------:R-:W-:Y:S01]  /*6eb0*/  HMMA.16816.F32 R164, R124, R168, R104 ;  /* 0x000000a87ca4723c */ /* 0x000fe20000001868 */
[----:B------:R-:W-:Y:S01]  /*6ec0*/  FADD.FTZ R4, R30, R10 ;  /* 0x0000000a1e047221 */ /* 0x000fe20000010000 */
[----:B------:R1:W5:Y:S01]  /*6ed0*/  LDL.LU R231, [R1+0x50] ;  /* 0x0000500001e77983 */ /* 0x0003620000300800 */
[----:B------:R-:W-:-:S05]  /*6ee0*/  FADD.FTZ R5, R206, R5 ;  /* 0x00000005ce057221 */ /* 0x000fca0000010000 */
[C---:B------:R-:W-:Y:S08]  /*6ef0*/  HMMA.16816.F32 R76, R124.reuse, R78, R88 ;  /* 0x0000004e7c4c723c */ /* 0x040ff00000001858 */
[C---:B------:R-:W-:Y:S08]  /*6f00*/  HMMA.16816.F32 R180, R124.reuse, R184, R220 ;  /* 0x000000b87cb4723c */ /* 0x040ff000000018dc */
[C---:B------:R-:W-:Y:S08]  /*6f10*/  HMMA.16816.F32 R56, R124.reuse, R60, R56 ;  /* 0x0000003c7c38723c */ /* 0x040ff00000001838 */
[C---:B------:R-:W-:Y:S01]  /*6f20*/  HMMA.16816.F32 R152, R124.reuse, R154, R32 ;  /* 0x0000009a7c98723c */ /* 0x040fe20000001820 */
[----:B------:R-:W-:Y:S01]  /*6f30*/  FADD.FTZ R8, R134, R11 ;  /* 0x0000000b86087221 */ /* 0x000fe20000010000 */
[----:B------:R1:W5:Y:S04]  /*6f40*/  LDL.LU R230, [R1+0x4c] ;  /* 0x00004c0001e67983 */ /* 0x0003680000300800 */
[----:B------:R1:W5:Y:S02]  /*6f50*/  LDL.LU R229, [R1+0x48] ;  /* 0x0000480001e57983 */ /* 0x0003640000300800 */
[C---:B------:R-:W-:Y:S02]  /*6f60*/  HMMA.16816.F32 R88, R124.reuse, R92, R140 ;  /* 0x0000005c7c58723c */ /* 0x040fe4000000188c */
[----:B------:R1:W5:Y:S06]  /*6f70*/  LDL.LU R224, [R1+0x44] ;  /* 0x0000440001e07983 */ /* 0x00036c0000300800 */
        /* <DEDUP_REMOVED lines=8> */
[----:B------:R-:W-:-:S04]  /*7000*/  FADD.FTZ R4, R205, R5 ;  /* 0x00000005cd047221 */ /* 0x000fc80000010000 */
        /* <DEDUP_REMOVED lines=13> */
[----:B------:R-:W-:Y:S01]  /*70e0*/  FADD.FTZ R2, R28, R6 ;  /* 0x000000061c027221 */ /* 0x000fe20000010000 */
[----:B------:R1:W-:Y:S04]  /*70f0*/  STL [R1+0x20], R7 ;  /* 0x0000200701007387 */ /* 0x0003e80000100800 */
[----:B------:R1:W-:Y:S04]  /*7100*/  STL [R1+0x24], R5 ;  /* 0x0000240501007387 */ /* 0x0003e80000100800 */
[----:B------:R1:W-:Y:S04]  /*7110*/  STL [R1+0x2c], R0 ;  /* 0x00002c0001007387 */ /* 0x0003e80000100800 */
[----:B------:R1:W-:Y:S01]  /*7120*/  STL [R1+0x28], R2 ;  /* 0x0000280201007387 */ /* 0x0003e20000100800 */
[----:B------:R-:W-:Y:S01]  /*7130*/  UIMAD.WIDE.U32 UR28, UR27, UR4, URZ ;  /* 0x000000041b1c72a5 */ /* 0x000fe2000f8e003f */
[----:B------:R-:W-:-:S03]  /*7140*/  PLOP3.LUT P0, PT, PT, PT, UP6, 0x40, 0x0 ;  /* 0x000000000000781c */ /* 0x000fc60003f0e868 */
[----:B------:R-:W-:-:S04]  /*7150*/  @UP5 USHF.R.U32.HI UR27, URZ, UR5, UR29 ;  /* 0x000000053f1b5299 */ /* 0x000fc8000801161d */
[----:B------:R-:W-:-:S03]  /*7160*/  UIADD3 UR4, UR26, UR27, URZ ;  /* 0x0000001b1a047290 */ /* 0x000fc6000fffe03f */
[----:B------:R-:W-:Y:S02]  /*7170*/  ULDC UR27, c[0x0][0x328] ;  /* 0x0000ca00001b7ab9 */ /* 0x000fe40000000800 */
[----:B------:R-:W-:Y:S02]  /*7180*/  UIADD3 UR23, UR23, -0x2, URZ ;  /* 0xfffffffe17177890 */ /* 0x000fe4000fffe03f */
[----:B------:R-:W-:Y:S01]  /*7190*/  UIADD3 UR27, UR4, UR27, URZ ;  /* 0x0000001b041b7290 */ /* 0x000fe2000fffe03f */
[----:B------:R-:W-:Y:S05]  /*71a0*/  @P0 BRA `(.L_x_967) ;  /* 0x0000015000000947 */ /* 0x000fea0003800000 */
[----:B------:R-:W-:Y:S01]  /*71b0*/  ISETP.LT.AND P0, PT, RZ, UR4, PT ;  /* 0x00000004ff007c0c */ /* 0x000fe2000bf01270 */
[----:B------:R-:W-:Y:S02]  /*71c0*/  UIADD3 UR28, UR4, -0x1, URZ ;  /* 0xffffffff041c7890 */ /* 0x000fe4000fffe03f */
        /* <DEDUP_REMOVED lines=10> */
.L_x_968:
[----:B------:R-:W-:Y:S02]  /*7270*/  UISETP.NE.AND UP0, UPT, UR26, 0x1, UPT ;  /* 0x000000011a00788c */ /* 0x000fe4000bf05270 */
[----:B------:R-:W-:Y:S02]  /*7280*/  ULDC.64 UR4, c[0x0][0x330] ;  /* 0x0000cc0000047ab9 */ /* 0x000fe40000000a00 */
[----:B------:R-:W-:-:S07]  /*7290*/  UIMAD.WIDE.U32 UR30, UR28, UR4, URZ ;  /* 0x000000041c1e72a5 */ /* 0x000fce000f8e003f */
[----:B------:R-:W-:Y:S02]  /*72a0*/  @UP0 UMOV UR29, UR31 ;  /* 0x0000001f001d0c82 */ /* 0x000fe40008000000 */
[----:B------:R-:W-:Y:S02]  /*72b0*/  @UP0 USHF.R.U32.HI UR28, URZ, UR5, UR29 ;  /* 0x000000053f1c0299 */ /* 0x000fe4000801161d */
.L_x_969:
[----:B------:R-:W-:Y:S02]  /*72c0*/  ULDC UR4, c[0x0][0x32c] ;  /* 0x0000cb0000047ab9 */ /* 0x000fe40000000800 */
[----:B------:R-:W-:-:S04]  /*72d0*/  UIMAD UR4, UR28, UR26, UR4 ;  /* 0x0000001a1c0472a4 */ /* 0x000fc8000f8e0204 */
[----:B------:R-:W-:-:S04]  /*72e0*/  UISETP.LT.AND UP0, UPT, UR27, UR4, UPT ;  /* 0x000000041b00728c */ /* 0x000fc8000bf01270 */
[----:B------:R-:W-:-:S04]  /*72f0*/  USEL UR27, UR27, UR4, UP0 ;  /* 0x000000041b1b7287 */ /* 0x000fc80008000000 */
.L_x_967:
[----:B------:R-:W-:-:S04]  /*7300*/  UIMAD.WIDE UR4, UR27, 0x2aaaaaab, URZ ;  /* 0x2aaaaaab1b0478a5 */ /* 0x000fc8000f8e023f */
[----:B------:R-:W-:-:S04]  /*7310*/  USHF.R.U32.HI UR4, URZ, 0x1f, UR5 ;  /* 0x0000001f3f047899 */ /* 0x000fc80008011605 */
[----:B------:R-:W-:-:S04]  /*7320*/  ULEA.HI.SX32 UR4, UR5, UR4, 0x1d ;  /* 0x0000000405047291 */ /* 0x000fc8000f8fea3f */
[----:B------:R-:W-:-:S04]  /*7330*/  UISETP.LT.AND UP0, UPT, UR7, UR4, UPT ;  /* 0x000000040700728c */ /* 0x000fc8000bf01270 */
[----:B------:R-:W-:-:S04]  /*7340*/  USEL UR5, UR7, UR4, !UP0 ;  /* 0x0000000407057287 */ /* 0x000fc8000c000000 */
[----:B------:R-:W-:-:S06]  /*7350*/  UISETP.GE.AND UP0, UPT, UR23, UR5, UPT ;  /* 0x000000051700728c */ /* 0x000fcc000bf06270 */
[----:B------:R-:W-:-:S13]  /*7360*/  PLOP3.LUT P0, PT, PT, PT, UP0, 0x80, 0x0 ;  /* 0x000000000000781c */ /* 0x000fda0003f0f008 */
[----:B------:R-:W-:Y:S05]  /*7370*/  @!P0 BRA `(.L_x_970) ;  /* 0x0000538000008947 */ /* 0x000fea0003800000 */
[----:B------:R-:W2:Y:S04]  /*7380*/  LDL R4, [R1+0x10] ;  /* 0x0000100001047983 */ /* 0x000ea80000100800 */
[----:B-1----:R-:W3:Y:S04]  /*7390*/  LDL R2, [R1+0x3c] ;  /* 0x00003c0001027983 */ /* 0x002ee80000100800 */
[----:B------:R-:W3:Y:S04]  /*73a0*/  LDL R0, [R1+0x38] ;  /* 0x0000380001007983 */ /* 0x000ee80000100800 */
[----:B------:R-:W4:Y:S01]  /*73b0*/  LDL.LU R5, [R1+0x40] ;  /* 0x0000400001057983 */ /* 0x000f220000300800 */
[----:B------:R-:W-:Y:S01]  /*73c0*/  MOV R139, R3 ;  /* 0x00000003008b7202 */ /* 0x000fe20000000f00 */
[----:B------:R-:W-:-:S02]  /*73d0*/  IMAD.MOV.U32 R134, RZ, RZ, R136 ;  /* 0x000000ffff867224 */ /* 0x000fc400078e0088 */
[----:B------:R-:W-:Y:S02]  /*73e0*/  IMAD.MOV.U32 R132, RZ, RZ, R137 ;  /* 0x000000ffff847224 */ /* 0x000fe400078e0089 */
[----:B------:R-:W-:Y:S01]  /*73f0*/  IMAD.MOV.U32 R138, RZ, RZ, R135 ;  /* 0x000000ffff8a7224 */ /* 0x000fe200078e0087 */
[----:B--2---:R-:W-:Y:S02]  /*7400*/  SHF.L.U32 R3, R4, 0x1, RZ ;  /* 0x0000000104037819 */ /* 0x004fe400000006ff */
[C---:B---3--:R-:W-:Y:S01]  /*7410*/  SHF.L.U64.HI R2, R0.reuse, 0x1, R2 ;  /* 0x0000000100027819 */ /* 0x048fe20000010202 */
[----:B------:R-:W-:Y:S01]  /*7420*/  IMAD.SHL.U32 R0, R0, 0x2, RZ ;  /* 0x0000000200007824 */ /* 0x000fe200078e00ff */
[----:B----4-:R-:W-:-:S05]  /*7430*/  SHF.L.U64.HI R5, R4, 0x1, R5 ;  /* 0x0000000104057819 */ /* 0x010fca0000010205 */
[----:B------:R1:W-:Y:S04]  /*7440*/  STL [R1+0x8], R5 ;  /* 0x0000080501007387 */ /* 0x0003e80000100800 */
[----:B------:R1:W-:Y:S04]  /*7450*/  STL [R1+0x18], R3 ;  /* 0x0000180301007387 */ /* 0x0003e80000100800 */
[----:B------:R1:W-:Y:S04]  /*7460*/  STL [R1+0x4], R2 ;  /* 0x0000040201007387 */ /* 0x0003e80000100800 */
[----:B------:R1:W-:Y:S02]  /*7470*/  STL [R1], R0 ;  /* 0x0000000001007387 */ /* 0x0003e40000100800 */
.L_x_989:
[----:B-----5:R2:W5:Y:S01]  /*7480*/  LDL R248, [R1+0x18] ;  /* 0x0000180001f87983 */ /* 0x0205620000100800 */
[----:B------:R-:W-:Y:S04]  /*7490*/  DEPBAR.LE SB0, 0x0 ;  /* 0x000080000000791a */ /* 0x000fe80000000000 */
[----:B------:R-:W-:Y:S01]  /*74a0*/  BAR.SYNC.DEFER_BLOCKING 0x0 ;  /* 0x0000000000007b1d */ /* 0x000fe20000010000 */
[----:B------:R-:W-:Y:S01]  /*74b0*/  UISETP.GT.AND UP0, UPT, UR7, UR23, UPT ;  /* 0x000000170700728c */ /* 0x000fe2000bf04270 */
[----:B------:R-:W-:Y:S04]  /*74c0*/  SEL R244, RZ, 0x10, P4 ;  /* 0x00000010fff47807 */ /* 0x000fe80002000000 */
[----:B------:R2:W5:Y:S01]  /*74d0*/  LDL R246, [R1] ;  /* 0x0000000001f67983 */ /* 0x0005620000100800 */
[----:B------:R-:W-:Y:S03]  /*74e0*/  PLOP3.LUT P0, PT, PT, PT, UP0, 0x80, 0x0 ;  /* 0x000000000000781c */ /* 0x000fe60003f0f008 */
[----:B------:R2:W5:Y:S04]  /*74f0*/  LDL R245, [R1+0x8] ;  /* 0x0000080001f57983 */ /* 0x0005680000100800 */
        /* <DEDUP_REMOVED lines=8> */
[----:B------:R2:W1:Y:S04]  /*7580*/  LDSM.16.M88.4 R196, [R235] ;  /* 0x00000000ebc4783b */ /* 0x0004680000000200 */
[----:B------:R2:W1:Y:S04]  /*7590*/  LDSM.16.M88.4 R204, [R241] ;  /* 0x00000000f1cc783b */ /* 0x0004680000000200 */
[----:B------:R2:W1:Y:S01]  /*75a0*/  LDSM.16.M88.4 R208, [R240] ;  /* 0x00000000f0d0783b */ /* 0x0004620000000200 */
[----:B------:R-:W-:-:S05]  /*75b0*/  @P0 BRA `(.L_x_971) ;  /* 0x0000029000000947 */ /* 0x000fca0003800000 */
[----:B-1----:R-:W-:Y:S01]  /*75c0*/  SHF.R.S32.HI R0, RZ, 0x1f, R243 ;  /* 0x0000001fff007819 */ /* 0x002fe200000114f3 */
[----:B------:R-:W-:Y:S01]  /*75d0*/  IMAD.WIDE.U32 R2, R243, c[0x0][0x208], RZ ;  /* 0x00008200f3027a25 */ /* 0x000fe200078e00ff */
[----:B------:R-:W-:Y:S02]  /*75e0*/  SHF.R.S32.HI R4, RZ, 0x1f, R242 ;  /* 0x0000001fff047819 */ /* 0x000fe400000114f2 */
[----:B------:R-:W-:Y:S01]  /*75f0*/  IADD3 R15, R247, 0x2080, RZ ;  /* 0x00002080f70f7810 */ /* 0x000fe20007ffe0ff */
[----:B------:R-:W-:Y:S01]  /*7600*/  IMAD R0, R0, c[0x0][0x208], RZ ;  /* 0x0000820000007a24 */ /* 0x000fe200078e02ff */
[----:B------:R-:W-:Y:S01]  /*7610*/  IADD3 R14, -R244, 0x10, RZ ;  /* 0x00000010f40e7810 */ /* 0x000fe20007ffe1ff */
[----:B------:R-:W-:Y:S02]  /*7620*/  IMAD R4, R4, c[0x0][0x218], RZ ;  /* 0x0000860004047a24 */ /* 0x000fe400078e02ff */
[----:B------:R-:W-:Y:S01]  /*7630*/  IMAD R0, R243, c[0x0][0x20c], R0 ;  /* 0x00008300f3007a24 */ /* 0x000fe200078e0200 */
[----:B------:R-:W-:Y:S01]  /*7640*/  LOP3.LUT R14, R14, 0xf, RZ, 0xc0, !PT ;  /* 0x0000000f0e0e7812 */ /* 0x000fe200078ec0ff */
[C---:B------:R-:W-:Y:S02]  /*7650*/  IMAD R4, R242.reuse, c[0x0][0x21c], R4 ;  /* 0x00008700f2047a24 */ /* 0x040fe400078e0204 */
[----:B------:R-:W-:Y:S04]  /*7660*/  IMAD.IADD R3, R3, 0x1, R0 ;  /* 0x0000000103037824 */ /* 0x000fe800078e0200 */
[----:B------:R-:W-:Y:S05]  /*7670*/  IMAD.WIDE.U32 R2, R242, c[0x0][0x218], R2 ;  /* 0x00008600f2027a25 */ /* 0x000fea00078e0002 */
[----:B------:R-:W-:Y:S04]  /*7680*/  IADD3 R0, P0, R2, UR24, RZ ;  /* 0x0000001802007c10 */ /* 0x000fe8000ff1e0ff */
[----:B------:R-:W-:Y:S02]  /*7690*/  IADD3.X R3, R3, UR18, R4, P0, !PT ;  /* 0x0000001203037c10 */ /* 0x000fe400087fe404 */
[C---:B------:R-:W-:Y:S04]  /*76a0*/  LEA R2, P0, R0.reuse, c[0x0][0x1f8], 0x1 ;  /* 0x00007e0000027a11 */ /* 0x040fe800078008ff */
[----:B------:R-:W-:Y:S01]  /*76b0*/  LEA.HI.X R0, R0, c[0x0][0x1fc], R3, 0x1, P0 ;  /* 0x00007f0000007a11 */ /* 0x000fe200000f0c03 */
[----:B------:R-:W1:Y:S04]  /*76c0*/  SHFL.IDX PT, R6, R2, 0x1, 0x181f ;  /* 0x00381f0002067f89 */ /* 0x000e6800000e0000 */
[----:B------:R-:W2:Y:S04]  /*76d0*/  SHFL.IDX PT, R3, R2, RZ, 0x181f ;  /* 0x00181fff02037589 */ /* 0x000ea800000e0000 */
[----:B------:R-:W4:Y:S04]  /*76e0*/  SHFL.IDX PT, R4, R0, RZ, 0x181f ;  /* 0x00181fff00047589 */ /* 0x000f2800000e0000 */
[----:B------:R-:W3:Y:S04]  /*76f0*/  SHFL.IDX PT, R2, R2, 0x2, 0x181f ;  /* 0x00581f0002027f89 */ /* 0x000ee800000e0000 */
[----:B------:R-:W3:Y:S04]  /*7700*/  SHFL.IDX PT, R5, R0, 0x1, 0x181f ;  /* 0x00381f0000057f89 */ /* 0x000ee800000e0000 */
[----:B------:R-:W3:Y:S01]  /*7710*/  SHFL.IDX PT, R0, R0, 0x2, 0x181f ;  /* 0x00581f0000007f89 */ /* 0x000ee200000e0000 */
[-C--:B-1---5:R-:W-:Y:S02]  /*7720*/  IADD3 R8, P2, R6, R248.reuse, RZ ;  /* 0x000000f806087210 */ /* 0x0a2fe40007f5e0ff */
[C---:B--2---:R-:W-:Y:S02]  /*7730*/  IADD3 R12, P1, R3.reuse, R248, RZ ;  /* 0x000000f8030c7210 */ /* 0x044fe40007f3e0ff */
[-C--:B------:R-:W-:Y:S03]  /*7740*/  IADD3 R10, P0, R3, R246.reuse, RZ ;  /* 0x000000f6030a7210 */ /* 0x080fe60007f1e0ff */
[----:B----4-:R-:W-:Y:S01]  /*7750*/  IMAD.X R13, R4, 0x1, R245, P1 ;  /* 0x00000001040d7824 */ /* 0x010fe200008e06f5 */
[----:B------:R-:W-:Y:S01]  /*7760*/  IADD3 R6, P1, R6, R246, RZ ;  /* 0x000000f606067210 */ /* 0x000fe20007f3e0ff */
[----:B------:R-:W-:Y:S01]  /*7770*/  IMAD.X R11, R4, 0x1, R223, P0 ;  /* 0x00000001040b7824 */ /* 0x000fe200000e06df */
[----:B---3--:R-:W-:Y:S02]  /*7780*/  IADD3 R4, P0, R2, R248, RZ ;  /* 0x000000f802047210 */ /* 0x008fe40007f1e0ff */
[----:B------:R1:W-:Y:S01]  /*7790*/  LDGSTS.E.BYPASS.LTC128B.128 [R15], [R12.64], !P5 ;  /* 0x000000000c0f7fae */ /* 0x0003e2000e901d54 */
[C---:B------:R-:W-:Y:S03]  /*77a0*/  IMAD.X R9, R5.reuse, 0x1, R245, P2 ;  /* 0x0000000105097824 */ /* 0x040fe600010e06f5 */
[----:B------:R1:W-:Y:S01]  /*77b0*/  LDGSTS.E.BYPASS.LTC128B.128 [R15+0x1800], [R10.64], !P4 ;  /* 0x018000000a0f7fae */ /* 0x0003e2000e101d54 */
        /* <DEDUP_REMOVED lines=9> */
.L_x_971:
[-C--:B-1-3--:R-:W-:Y:S01]  /*7850*/  HMMA.16816.F32 R4, R48, R16.reuse, RZ ;  /* 0x000000103004723c */ /* 0x08afe200000018ff */
[----:B------:R-:W-:Y:S01]  /*7860*/  LDSM.16.M88.4 R212, [R230+0x5080] ;  /* 0x00508000e6d4783b */ /* 0x000fe20000000200 */
[----:B------:R-:W-:Y:S06]  /*7870*/  UISETP.GT.AND UP0, UPT, UR23, UR7, UPT ;  /* 0x000000071700728c */ /* 0x000fec000bf04270 */
[C---:B----4-:R-:W-:Y:S01]  /*7880*/  HMMA.16816.F32 R8, R44.reuse, R16, RZ ;  /* 0x000000102c08723c */ /* 0x050fe200000018ff */
[----:B------:R-:W0:Y:S01]  /*7890*/  LDGDEPBAR ;  /* 0x00000000000079af */ /* 0x000e220000000000 */
[----:B------:R-:W-:Y:S06]  /*78a0*/  PLOP3.LUT P0, PT, PT, PT, UP0, 0x80, 0x0 ;  /* 0x000000000000781c */ /* 0x000fec0003f0f008 */
[-C--:B------:R-:W-:Y:S01]  /*78b0*/  HMMA.16816.F32 R12, R44, R18.reuse, RZ ;  /* 0x000000122c0c723c */ /* 0x080fe200000018ff */
[----:B------:R-:W-:Y:S07]  /*78c0*/  LDSM.16.M88.4 R216, [R232+0xa080] ;  /* 0x00a08000e8d8783b */ /* 0x000fee0000000200 */
[C---:B------:R-:W-:Y:S08]  /*78d0*/  HMMA.16816.F32 R16, R48.reuse, R18, RZ ;  /* 0x000000123010723c */ /* 0x040ff000000018ff */
[-C--:B------:R-:W-:Y:S08]  /*78e0*/  HMMA.16816.F32 R20, R48, R32.reuse, RZ ;  /* 0x000000203014723c */ /* 0x080ff000000018ff */
[C---:B------:R-:W-:Y:S08]  /*78f0*/  HMMA.16816.F32 R24, R44.reuse, R32, RZ ;  /* 0x000000202c18723c */ /* 0x040ff000000018ff */
[-C--:B------:R-:W-:Y:S08]  /*7900*/  HMMA.16816.F32 R28, R44, R34.reuse, RZ ;  /* 0x000000222c1c723c */ /* 0x080ff000000018ff */
[C---:B------:R-:W-:Y:S08]  /*7910*/  HMMA.16816.F32 R32, R48.reuse, R34, RZ ;  /* 0x000000223020723c */ /* 0x040ff000000018ff */
[-C--:B------:R-:W-:Y:S08]  /*7920*/  HMMA.16816.F32 R36, R48, R140.reuse, RZ ;  /* 0x0000008c3024723c */ /* 0x080ff000000018ff */
[C---:B------:R-:W-:Y:S08]  /*7930*/  HMMA.16816.F32 R40, R44.reuse, R140, RZ ;  /* 0x0000008c2c28723c */ /* 0x040ff000000018ff */
[-C--:B------:R-:W-:Y:S08]  /*7940*/  HMMA.16816.F32 R44, R44, R142.reuse, RZ ;  /* 0x0000008e2c2c723c */ /* 0x080ff000000018ff */
[----:B------:R-:W-:Y:S01]  /*7950*/  HMMA.16816.F32 R48, R48, R142, RZ ;  /* 0x0000008e3030723c */ /* 0x000fe200000018ff */
[----:B------:R-:W1:Y:S07]  /*7960*/  LDSM.16.M88.4 R140, [R232+0x8080] ;  /* 0x00808000e88c783b */ /* 0x000e6e0000000200 */
[-C--:B------:R-:W-:Y:S08]  /*7970*/  HMMA.16816.F32 R4, R192, R196.reuse, R4 ;  /* 0x000000c4c004723c */ /* 0x080ff00000001804 */
[C---:B------:R-:W-:Y:S08]  /*7980*/  HMMA.16816.F32 R8, R200.reuse, R196, R8 ;  /* 0x000000c4c808723c */ /* 0x040ff00000001808 */
[-C--:B------:R-:W-:Y:S08]  /*7990*/  HMMA.16816.F32 R12, R200, R198.reuse, R12 ;  /* 0x000000c6c80c723c */ /* 0x080ff0000000180c */
[C---:B------:R-:W-:Y:S01]  /*79a0*/  HMMA.16816.F32 R16, R192.reuse, R198, R16 ;  /* 0x000000c6c010723c */ /* 0x040fe20000001810 */
[----:B------:R-:W3:Y:S07]  /*79b0*/  LDSM.16.M88.4 R196, [R230+0x5880] ;  /* 0x00588000e6c4783b */ /* 0x000eee0000000200 */
[-C--:B------:R-:W-:Y:S08]  /*79c0*/  HMMA.16816.F32 R20, R192, R204.reuse, R20 ;  /* 0x000000ccc014723c */ /* 0x080ff00000001814 */
[C---:B------:R-:W-:Y:S08]  /*79d0*/  HMMA.16816.F32 R24, R200.reuse, R204, R24 ;  /* 0x000000ccc818723c */ /* 0x040ff00000001818 */
[-C--:B------:R-:W-:Y:S08]  /*79e0*/  HMMA.16816.F32 R28, R200, R206.reuse, R28 ;  /* 0x000000cec81c723c */ /* 0x080ff0000000181c */
[C---:B------:R-:W-:Y:S01]  /*79f0*/  HMMA.16816.F32 R32, R192.reuse, R206, R32 ;  /* 0x000000cec020723c */ /* 0x040fe20000001820 */
[----:B------:R-:W4:Y:S07]  /*7a00*/  LDSM.16.M88.4 R204, [R230+0x6080] ;  /* 0x00608000e6cc783b */ /* 0x000f2e0000000200 */
[-C--:B------:R-:W-:Y:S08]  /*7a10*/  HMMA.16816.F32 R36, R192, R208.reuse, R36 ;  /* 0x000000d0c024723c */ /* 0x080ff00000001824 */
[C---:B------:R-:W-:Y:S08]  /*7a20*/  HMMA.16816.F32 R40, R200.reuse, R208, R40 ;  /* 0x000000d0c828723c */ /* 0x040ff00000001828 */
[-C--:B------:R-:W-:Y:S01]  /*7a30*/  HMMA.16816.F32 R44, R200, R210.reuse, R44 ;  /* 0x000000d2c82c723c */ /* 0x080fe2000000182c */
[----:B------:R-:W-:Y:S07]  /*7a40*/  LDSM.16.M88.4 R200, [R229] ;  /* 0x00000000e5c8783b */ /* 0x000fee0000000200 */
[----:B------:R-:W-:Y:S01]  /*7a50*/  HMMA.16816.F32 R48, R192, R210, R48 ;  /* 0x000000d2c030723c */ /* 0x000fe20000001830 */
[----:B------:R-:W2:Y:S07]  /*7a60*/  LDSM.16.M88.4 R192, [R234+0x8080] ;  /* 0x00808000eac0783b */ /* 0x000eae0000000200 */
[-C--:B-1----:R-:W-:Y:S01]  /*7a70*/  HMMA.16816.F32 R4, R140, R212.reuse, R4 ;  /* 0x000000d48c04723c */ /* 0x082fe20000001804 */
[----:B------:R-:W1:Y:S07]  /*7a80*/  LDSM.16.M88.4 R208, [R234+0xa080] ;  /* 0x00a08000ead0783b */ /* 0x000e6e0000000200 */
[C---:B------:R-:W-:Y:S08]  /*7a90*/  HMMA.16816.F32 R8, R216.reuse, R212, R8 ;  /* 0x000000d4d808723c */ /* 0x040ff00000001808 */
[-C--:B------:R-:W-:Y:S08]  /*7aa0*/  HMMA.16816.F32 R12, R216, R214.reuse, R12 ;  /* 0x000000d6d80c723c */ /* 0x080ff0000000180c */
[C---:B------:R-:W-:Y:S01]  /*7ab0*/  HMMA.16816.F32 R16, R140.reuse, R214, R16 ;  /* 0x000000d68c10723c */ /* 0x040fe20000001810 */
[----:B------:R-:W-:Y:S07]  /*7ac0*/  LDSM.16.M88.4 R212, [R229+0x1000] ;  /* 0x00100000e5d4783b */ /* 0x000fee0000000200 */
[-C--:B---3--:R-:W-:Y:S08]  /*7ad0*/  HMMA.16816.F32 R20, R140, R196.reuse, R20 ;  /* 0x000000c48c14723c */ /* 0x088ff00000001814 */
[C---:B------:R-:W-:Y:S08]  /*7ae0*/  HMMA.16816.F32 R24, R216.reuse, R196, R24 ;  /* 0x000000c4d818723c */ /* 0x040ff00000001818 */
[-C--:B------:R-:W-:Y:S08]  /*7af0*/  HMMA.16816.F32 R28, R216, R198.reuse, R28 ;  /* 0x000000c6d81c723c */ /* 0x080ff0000000181c */
[C---:B------:R-:W-:Y:S01]  /*7b00*/  HMMA.16816.F32 R32, R140.reuse, R198, R32 ;  /* 0x000000c68c20723c */ /* 0x040fe20000001820 */
[----:B------:R-:W3:Y:S07]  /*7b10*/  LDSM.16.M88.4 R196, [R229+0x800] ;  /* 0x00080000e5c4783b */ /* 0x000eee0000000200 */
[-C--:B----4-:R-:W-:Y:S08]  /*7b20*/  HMMA.16816.F32 R36, R140, R204.reuse, R36 ;  /* 0x000000cc8c24723c */ /* 0x090ff00000001824 */
[C---:B------:R-:W-:Y:S08]  /*7b30*/  HMMA.16816.F32 R40, R216.reuse, R204, R40 ;  /* 0x000000ccd828723c */ /* 0x040ff00000001828 */
[-C--:B------:R-:W-:Y:S01]  /*7b40*/  HMMA.16816.F32 R44, R216, R206.reuse, R44 ;  /* 0x000000ced82c723c */ /* 0x080fe2000000182c */
[----:B------:R-:W-:Y:S07]  /*7b50*/  LDSM.16.M88.4 R216, [R231+0xe080] ;  /* 0x00e08000e7d8783b */ /* 0x000fee0000000200 */
[----:B------:R-:W-:Y:S01]  /*7b60*/  HMMA.16816.F32 R48, R140, R206, R48 ;  /* 0x000000ce8c30723c */ /* 0x000fe20000001830 */
[----:B------:R-:W-:Y:S07]  /*7b70*/  LDSM.16.M88.4 R140, [R231+0xc080] ;  /* 0x00c08000e78c783b */ /* 0x000fee0000000200 */
[-C--:B--2---:R-:W-:Y:S01]  /*7b80*/  HMMA.16816.F32 R4, R192, R200.reuse, R4 ;  /* 0x000000c8c004723c */ /* 0x084fe20000001804 */
[----:B------:R-:W2:Y:S07]  /*7b90*/  LDSM.16.M88.4 R204, [R224+0x6880] ;  /* 0x00688000e0cc783b */ /* 0x000eae0000000200 */
[C---:B-1----:R-:W-:Y:S08]  /*7ba0*/  HMMA.16816.F32 R8, R208.reuse, R200, R8 ;  /* 0x000000c8d008723c */ /* 0x042ff00000001808 */
[-C--:B------:R-:W-:Y:S08]  /*7bb0*/  HMMA.16816.F32 R12, R208, R202.reuse, R12 ;  /* 0x000000cad00c723c */ /* 0x080ff0000000180c */
[C---:B------:R-:W-:Y:S01]  /*7bc0*/  HMMA.16816.F32 R16, R192.reuse, R202, R16 ;  /* 0x000000cac010723c */ /* 0x040fe20000001810 */
[----:B------:R-:W1:Y:S07]  /*7bd0*/  LDSM.16.M88.4 R200, [R224+0x7080] ;  /* 0x00708000e0c8783b */ /* 0x000e6e0000000200 */
[-C--:B---3--:R-:W-:Y:S08]  /*7be0*/  HMMA.16816.F32 R20, R192, R196.reuse, R20 ;  /* 0x000000c4c014723c */ /* 0x088ff00000001814 */
        /* <DEDUP_REMOVED lines=10> */
[-C--:B--2---:R-:W-:Y:S01]  /*7c90*/  HMMA.16816.F32 R4, R140, R204.reuse, R4 ;  /* 0x000000cc8c04723c */ /* 0x084fe20000001804 */
[----:B------:R-:W-:Y:S07]  /*7ca0*/  LDSM.16.M88.4 R212, [R238] ;  /* 0x00000000eed4783b */ /* 0x000fee0000000200 */
[C---:B------:R-:W-:Y:S08]  /*7cb0*/  HMMA.16816.F32 R8, R216.reuse, R204, R8 ;  /* 0x000000ccd808723c */ /* 0x040ff00000001808 */
[-C--:B------:R-:W-:Y:S08]  /*7cc0*/  HMMA.16816.F32 R12, R216, R206.reuse, R12 ;  /* 0x000000ced80c723c */ /* 0x080ff0000000180c */
[C---:B------:R-:W-:Y:S01]  /*7cd0*/  HMMA.16816.F32 R16, R140.reuse, R206, R16 ;  /* 0x000000ce8c10723c */ /* 0x040fe20000001810 */
[----:B------:R-:W2:Y:S07]  /*7ce0*/  LDSM.16.M88.4 R204, [R239] ;  /* 0x00000000efcc783b */ /* 0x000eae0000000200 */
[-C--:B-1----:R-:W-:Y:S08]  /*7cf0*/  HMMA.16816.F32 R20, R140, R200.reuse, R20 ;  /* 0x000000c88c14723c */ /* 0x082ff00000001814 */
[C---:B------:R-:W-:Y:S08]  /*7d00*/  HMMA.16816.F32 R24, R216.reuse, R200, R24 ;  /* 0x000000c8d818723c */ /* 0x040ff00000001818 */
[-C--:B------:R-:W-:Y:S08]  /*7d10*/  HMMA.16816.F32 R28, R216, R202.reuse, R28 ;  /* 0x000000cad81c723c */ /* 0x080ff0000000181c */
[C---:B------:R-:W-:Y:S01]  /*7d20*/  HMMA.16816.F32 R32, R140.reuse, R202, R32 ;  /* 0x000000ca8c20723c */ /* 0x040fe20000001820 */
[----:B------:R-:W1:Y:S07]  /*7d30*/  LDSM.16.M88.4 R200, [R237] ;  /* 0x00000000edc8783b */ /* 0x000e6e0000000200 */
[-C--:B---3--:R-:W-:Y:S08]  /*7d40*/  HMMA.16816.F32 R36, R140, R192.reuse, R36 ;  /* 0x000000c08c24723c */ /* 0x088ff00000001824 */
[C---:B------:R-:W-:Y:S08]  /*7d50*/  HMMA.16816.F32 R40, R216.reuse, R192, R40 ;  /* 0x000000c0d828723c */ /* 0x040ff00000001828 */
[-C--:B------:R-:W-:Y:S01]  /*7d60*/  HMMA.16816.F32 R44, R216, R194.reuse, R44 ;  /* 0x000000c2d82c723c */ /* 0x080fe2000000182c */
[----:B------:R-:W-:Y:S07]  /*7d70*/  LDSM.16.M88.4 R216, [R236+0xe080] ;  /* 0x00e08000ecd8783b */ /* 0x000fee0000000200 */
[----:B------:R-:W-:Y:S01]  /*7d80*/  HMMA.16816.F32 R48, R140, R194, R48 ;  /* 0x000000c28c30723c */ /* 0x000fe20000001830 */
[----:B------:R-:W-:Y:S07]  /*7d90*/  LDSM.16.M88.4 R140, [R232+0xc080] ;  /* 0x00c08000e88c783b */ /* 0x000fee0000000200 */
[-C--:B--2---:R-:W-:Y:S01]  /*7da0*/  HMMA.16816.F32 R4, R196, R204.reuse, R4 ;  /* 0x000000ccc404723c */ /* 0x084fe20000001804 */
[----:B------:R-:W2:Y:S07]  /*7db0*/  LDSM.16.M88.4 R192, [R230+0x6880] ;  /* 0x00688000e6c0783b */ /* 0x000eae0000000200 */
        /* <DEDUP_REMOVED lines=8> */
[----:B------:R-:W-:Y:S07]  /*7e40*/  LDSM.16.M88.4 R212, [R230+0x7880] ;  /* 0x00788000e6d4783b */ /* 0x000fee0000000200 */
[-C--:B-1----:R-:W-:Y:S08]  /*7e50*/  HMMA.16816.F32 R36, R196, R200.reuse, R36 ;  /* 0x000000c8c424723c */ /* 0x082ff00000001824 */
[C---:B------:R-:W-:Y:S08]  /*7e60*/  HMMA.16816.F32 R40, R208.reuse, R200, R40 ;  /* 0x000000c8d028723c */ /* 0x040ff00000001828 */
[-C--:B------:R-:W-:Y:S01]  /*7e70*/  HMMA.16816.F32 R44, R208, R202.reuse, R44 ;  /* 0x000000cad02c723c */ /* 0x080fe2000000182c */
[----:B------:R-:W1:Y:S07]  /*7e80*/  LDSM.16.M88.4 R208, [R230+0x7080] ;  /* 0x00708000e6d0783b */ /* 0x000e6e0000000200 */
[----:B------:R-:W-:Y:S01]  /*7e90*/  HMMA.16816.F32 R48, R196, R202, R48 ;  /* 0x000000cac430723c */ /* 0x000fe20000001830 */
[----:B------:R-:W-:Y:S07]  /*7ea0*/  LDSM.16.M88.4 R196, [R234+0xc080] ;  /* 0x00c08000eac4783b */ /* 0x000fee0000000200 */
[-C--:B--2---:R-:W-:Y:S01]  /*7eb0*/  HMMA.16816.F32 R4, R140, R192.reuse, R4 ;  /* 0x000000c08c04723c */ /* 0x084fe20000001804 */
[----:B------:R-:W2:Y:S07]  /*7ec0*/  LDSM.16.M88.4 R200, [R229+0x1800] ;  /* 0x00180000e5c8783b */ /* 0x000eae0000000200 */
[C---:B---3--:R-:W-:Y:S08]  /*7ed0*/  HMMA.16816.F32 R8, R204.reuse, R192, R8 ;  /* 0x000000c0cc08723c */ /* 0x048ff00000001808 */
[-C--:B------:R-:W-:Y:S08]  /*7ee0*/  HMMA.16816.F32 R12, R204, R194.reuse, R12 ;  /* 0x000000c2cc0c723c */ /* 0x080ff0000000180c */
[C---:B------:R-:W-:Y:S08]  /*7ef0*/  HMMA.16816.F32 R16, R140.reuse, R194, R16 ;  /* 0x000000c28c10723c */ /* 0x040ff00000001810 */
[-C--:B-1----:R-:W-:Y:S08]  /*7f00*/  HMMA.16816.F32 R20, R140, R208.reuse, R20 ;  /* 0x000000d08c14723c */ /* 0x082ff00000001814 */
[C---:B------:R-:W-:Y:S08]  /*7f10*/  HMMA.16816.F32 R24, R204.reuse, R208, R24 ;  /* 0x000000d0cc18723c */ /* 0x040ff00000001818 */
[-C--:B------:R-:W-:Y:S08]  /*7f20*/  HMMA.16816.F32 R28, R204, R210.reuse, R28 ;  /* 0x000000d2cc1c723c */ /* 0x080ff0000000181c */
[C---:B------:R-:W-:Y:S08]  /*7f30*/  HMMA.16816.F32 R32, R140.reuse, R210, R32 ;  /* 0x000000d28c20723c */ /* 0x040ff00000001820 */
[-C--:B------:R-:W-:Y:S08]  /*7f40*/  HMMA.16816.F32 R36, R140, R212.reuse, R36 ;  /* 0x000000d48c24723c */ /* 0x080ff00000001824 */
[C---:B------:R-:W-:Y:S08]  /*7f50*/  HMMA.16816.F32 R40, R204.reuse, R212, R40 ;  /* 0x000000d4cc28723c */ /* 0x040ff00000001828 */
[-C--:B------:R-:W-:Y:S08]  /*7f60*/  HMMA.16816.F32 R44, R204, R214.reuse, R44 ;  /* 0x000000d6cc2c723c */ /* 0x080ff0000000182c */
[----:B------:R-:W-:Y:S08]  /*7f70*/  HMMA.16816.F32 R48, R140, R214, R48 ;  /* 0x000000d68c30723c */ /* 0x000ff00000001830 */
[-C--:B--2---:R-:W-:Y:S08]  /*7f80*/  HMMA.16816.F32 R4, R196, R200.reuse, R4 ;  /* 0x000000c8c404723c */ /* 0x084ff00000001804 */
[C---:B------:R-:W-:Y:S08]  /*7f90*/  HMMA.16816.F32 R8, R216.reuse, R200, R8 ;  /* 0x000000c8d808723c */ /* 0x040ff00000001808 */
[-C--:B------:R-:W-:Y:S08]  /*7fa0*/  HMMA.16816.F32 R12, R216, R202.reuse, R12 ;  /* 0x000000cad80c723c */ /* 0x080ff0000000180c */
        /* <DEDUP_REMOVED lines=26> */
[----:B------:R-:W2:Y:S10]  /*8150*/  MUFU.TANH R143, R18 ;  /* 0x00000012008f7308 */ /* 0x000eb40000002400 */
[----:B------:R2:W2:Y:S01]  /*8160*/  MUFU.TANH R142, R19 ;  /* 0x00000013008e7308 */ /* 0x0004a20000002400 */
[----:B-1----:R-:W1:Y:S01]  /*8170*/  LDSM.16.M88.4 R8, [R229+0x2800] ;  /* 0x00280000e508783b */ /* 0x002e620000000200 */
[----:B------:R-:W-:Y:S04]  /*8180*/  DEPBAR.LE SB0, 0x0 ;  /* 0x000080000000791a */ /* 0x000fe80000000000 */
[-C--:B----4-:R-:W-:Y:S04]  /*8190*/  HMMA.16816.F32 R20, R196, R4.reuse, R20 ;  /* 0x00000004c414723c */ /* 0x090fe80000001814 */
[----:B------:R-:W4:Y:S01]  /*81a0*/  MUFU.TANH R200, R12 ;  /* 0x0000000c00c87308 */ /* 0x000f220000002400 */
[----:B------:R-:W-:Y:S03]  /*81b0*/  BAR.SYNC.DEFER_BLOCKING 0x0 ;  /* 0x0000000000007b1d */ /* 0x000fe60000010000 */
[C---:B------:R-:W-:Y:S06]  /*81c0*/  HMMA.16816.F32 R24, R216.reuse, R4, R24 ;  /* 0x00000004d818723c */ /* 0x040fec0000001818 */
[----:B------:R-:W1:Y:S02]  /*81d0*/  MUFU.TANH R194, R13 ;  /* 0x0000000d00c27308 */ /* 0x000e640000002400 */
[-C--:B------:R-:W-:Y:S08]  /*81e0*/  HMMA.16816.F32 R28, R216, R6.reuse, R28 ;  /* 0x00000006d81c723c */ /* 0x080ff0000000181c */
[----:B------:R-:W2:Y:S01]  /*81f0*/  MUFU.TANH R214, R14 ;  /* 0x0000000e00d67308 */ /* 0x000ea20000002400 */
[C---:B------:R-:W-:Y:S04]  /*8200*/  HMMA.16816.F32 R32, R196.reuse, R6, R32 ;  /* 0x00000006c420723c */ /* 0x040fe80000001820 */
[----:B------:R-:W-:Y:S02]  /*8210*/  FMUL.FTZ R20, R20, c[0x0][0x320] ;  /* 0x0000c80014147a20 */ /* 0x000fe40000410000 */
[----:B------:R-:W-:Y:S03]  /*8220*/  FMUL.FTZ R21, R21, c[0x0][0x320] ;  /* 0x0000c80015157a20 */ /* 0x000fe60000410000 */
[----:B------:R-:W2:Y:S03]  /*8230*/  MUFU.TANH R213, R15 ;  /* 0x0000000f00d57308 */ /* 0x000ea60000002400 */
[----:B------:R-:W-:Y:S01]  /*8240*/  FMUL.FTZ R22, R22, c[0x0][0x320] ;  /* 0x0000c80016167a20 */ /* 0x000fe20000410000 */
[-C--:B-1----:R-:W-:Y:S03]  /*8250*/  HMMA.16816.F32 R36, R196, R8.reuse, R36 ;  /* 0x00000008c424723c */ /* 0x082fe60000001824 */
[----:B------:R-:W-:Y:S02]  /*8260*/  FMUL.FTZ R23, R23, c[0x0][0x320] ;  /* 0x0000c80017177a20 */ /* 0x000fe40000410000 */
[----:B------:R-:W-:Y:S01]  /*8270*/  FMUL.FTZ R24, R24, c[0x0][0x320] ;  /* 0x0000c80018187a20 */ /* 0x000fe20000410000 */
[----:B------:R-:W1:Y:S01]  /*8280*/  MUFU.TANH R135, R20 ;  /* 0x0000001400877308 */ /* 0x000e620000002400 */
[----:B------:R-:W-:Y:S01]  /*8290*/  FMUL.FTZ R25, R25, c[0x0][0x320] ;  /* 0x0000c80019197a20 */ /* 0x000fe20000410000 */
[C---:B------:R-:W-:Y:S04]  /*82a0*/  HMMA.16816.F32 R40, R216.reuse, R8, R40 ;  /* 0x00000008d828723c */ /* 0x040fe80000001828 */
[----:B------:R-:W-:Y:S02]  /*82b0*/  FMUL.FTZ R26, R26, c[0x0][0x320] ;  /* 0x0000c8001a1a7a20 */ /* 0x000fe40000410000 */
[----:B------:R-:W-:Y:S02]  /*82c0*/  FMUL.FTZ R27, R27, c[0x0][0x320] ;  /* 0x0000c8001b1b7a20 */ /* 0x000fe40000410000 */
[----:B------:R-:W1:Y:S01]  /*82d0*/  MUFU.TANH R133, R21 ;  /* 0x0000001500857308 */ /* 0x000e620000002400 */
[-C--:B------:R-:W-:Y:S03]  /*82e0*/  HMMA.16816.F32 R44, R216, R10.reuse, R44 ;  /* 0x0000000ad82c723c */ /* 0x080fe6000000182c */
[----:B------:R-:W-:Y:S02]  /*82f0*/  FMUL.FTZ R28, R28, c[0x0][0x320] ;  /* 0x0000c8001c1c7a20 */ /* 0x000fe40000410000 */
[----:B------:R-:W-:Y:S02]  /*8300*/  FMUL.FTZ R29, R29, c[0x0][0x320] ;  /* 0x0000c8001d1d7a20 */ /* 0x000fe40000410000 */
[----:B------:R-:W-:Y:S01]  /*8310*/  FMUL.FTZ R30, R30, c[0x0][0x320] ;  /* 0x0000c8001e1e7a20 */ /* 0x000fe20000410000 */
[----:B------:R-:W-:Y:S01]  /*8320*/  HMMA.16816.F32 R48, R196, R10, R48 ;  /* 0x0000000ac430723c */ /* 0x000fe20000001830 */
[----:B------:R1:W1:Y:S03]  /*8330*/  MUFU.TANH R140, R22 ;  /* 0x00000016008c7308 */ /* 0x0002660000002400 */
[----:B------:R-:W-:Y:S03]  /*8340*/  FMUL.FTZ R31, R31, c[0x0][0x320] ;  /* 0x0000c8001f1f7a20 */ /* 0x000fe60000410000 */
[----:B------:R-:W-:Y:S02]  /*8350*/  FMUL.FTZ R42, R42, c[0x0][0x320] ;  /* 0x0000c8002a2a7a20 */ /* 0x000fe40000410000 */
[----:B------:R-:W-:Y:S02]  /*8360*/  FMUL.FTZ R43, R43, c[0x0][0x320] ;  /* 0x0000c8002b2b7a20 */ /* 0x000fe40000410000 */
[----:B------:R3:W3:Y:S05]  /*8370*/  MUFU.TANH R137, R23 ;  /* 0x0000001700897308 */ /* 0x0006ea0000002400 */
[----:B------:R-:W-:Y:S02]  /*8380*/  FMUL.FTZ R46, R46, c[0x0][0x320] ;  /* 0x0000c8002e2e7a20 */ /* 0x000fe40000410000 */
[----:B------:R-:W-:Y:S03]  /*8390*/  FMUL.FTZ R47, R47, c[0x0][0x320] ;  /* 0x0000c8002f2f7a20 */ /* 0x000fe60000410000 */
[----:B------:R4:W4:Y:S03]  /*83a0*/  MUFU.TANH R204, R24 ;  /* 0x0000001800cc7308 */ /* 0x0009260000002400 */
[----:B--2---:R-:W-:Y:S02]  /*83b0*/  FMUL.FTZ R19, R48, c[0x0][0x320] ;  /* 0x0000c80030137a20 */ /* 0x004fe40000410000 */
[----:B-1----:R-:W-:Y:S02]  /*83c0*/  FMUL.FTZ R22, R37, c[0x0][0x320] ;  /* 0x0000c80025167a20 */ /* 0x002fe40000410000 */
[----:B------:R-:W-:Y:S02]  /*83d0*/  FMUL.FTZ R18, R49, c[0x0][0x320] ;  /* 0x0000c80031127a20 */ /* 0x000fe40000410000 */
[----:B------:R-:W-:Y:S01]  /*83e0*/  FMUL.FTZ R21, R50, c[0x0][0x320] ;  /* 0x0000c80032157a20 */ /* 0x000fe20000410000 */
[----:B------:R1:W2:Y:S01]  /*83f0*/  MUFU.TANH R208, R25 ;  /* 0x0000001900d07308 */ /* 0x0002a20000002400 */
[----:B------:R-:W-:Y:S02]  /*8400*/  FMUL.FTZ R20, R51, c[0x0][0x320] ;  /* 0x0000c80033147a20 */ /* 0x000fe40000410000 */
[----:B---3--:R-:W-:Y:S07]  /*8410*/  FMUL.FTZ R23, R45, c[0x0][0x320] ;  /* 0x0000c8002d177a20 */ /* 0x008fee0000410000 */
[----:B------:R3:W2:Y:S01]  /*8420*/  MUFU.TANH R220, R26 ;  /* 0x0000001a00dc7308 */ /* 0x0006a20000002400 */
[----:B----4-:R-:W-:Y:S09]  /*8430*/  FMUL.FTZ R24, R36, c[0x0][0x320] ;  /* 0x0000c80024187a20 */ /* 0x010ff20000410000 */
[----:B------:R4:W2:Y:S01]  /*8440*/  MUFU.TANH R215, R27 ;  /* 0x0000001b00d77308 */ /* 0x0008a20000002400 */
[----:B-1----:R-:W-:Y:S02]  /*8450*/  FMUL.FTZ R25, R33, c[0x0][0x320] ;  /* 0x0000c80021197a20 */ /* 0x002fe40000410000 */
[----:B------:R-:W-:Y:S07]  /*8460*/  FMUL.FTZ R33, R34, c[0x0][0x320] ;  /* 0x0000c80022217a20 */ /* 0x000fee0000410000 */
[----:B------:R1:W1:Y:S01]  /*8470*/  MUFU.TANH R141, R28 ;  /* 0x0000001c008d7308 */ /* 0x0002620000002400 */
[----:B---3--:R-:W-:Y:S02]  /*8480*/  FMUL.FTZ R26, R32, c[0x0][0x320] ;  /* 0x0000c800201a7a20 */ /* 0x008fe40000410000 */
[----:B------:R-:W-:Y:S07]  /*8490*/  FMUL.FTZ R32, R35, c[0x0][0x320] ;  /* 0x0000c80023207a20 */ /* 0x000fee0000410000 */
[----:B------:R3:W2:Y:S01]  /*84a0*/  MUFU.TANH R136, R29 ;  /* 0x0000001d00887308 */ /* 0x0006a20000002400 */
[----:B----4-:R-:W-:Y:S09]  /*84b0*/  FMUL.FTZ R27, R39, c[0x0][0x320] ;  /* 0x0000c800271b7a20 */ /* 0x010ff20000410000 */
[----:B------:R4:W2:Y:S01]  /*84c0*/  MUFU.TANH R212, R30 ;  /* 0x0000001e00d47308 */ /* 0x0008a20000002400 */
[----:B-1----:R-:W-:Y:S09]  /*84d0*/  FMUL.FTZ R28, R38, c[0x0][0x320] ;  /* 0x0000c800261c7a20 */ /* 0x002ff20000410000 */
[----:B------:R1:W1:Y:S01]  /*84e0*/  MUFU.TANH R209, R31 ;  /* 0x0000001f00d17308 */ /* 0x0002620000002400 */
[----:B---3--:R-:W-:Y:S09]  /*84f0*/  FMUL.FTZ R29, R44, c[0x0][0x320] ;  /* 0x0000c8002c1d7a20 */ /* 0x008ff20000410000 */
[----:B------:R-:W3:Y:S01]  /*8500*/  MUFU.TANH R16, R16 ;  /* 0x0000001000107308 */ /* 0x000ee20000002400 */
[----:B----4-:R-:W-:Y:S09]  /*8510*/  FMUL.FTZ R30, R41, c[0x0][0x320] ;  /* 0x0000c800291e7a20 */ /* 0x010ff20000410000 */
[----:B------:R-:W4:Y:S01]  /*8520*/  MUFU.TANH R17, R17 ;  /* 0x0000001100117308 */ /* 0x000f220000002400 */
[----:B-1----:R-:W-:Y:S09]  /*8530*/  FMUL.FTZ R31, R40, c[0x0][0x320] ;  /* 0x0000c800281f7a20 */ /* 0x002ff20000410000 */
        /* <DEDUP_REMOVED lines=22> */
[----:B------:R-:W-:Y:S01]  /*86a0*/  UIMAD UR4, UR23, 0x30, UR11 ;  /* 0x00000030170478a4 */ /* 0x000fe2000f8e020b */
[----:B------:R-:W-:Y:S01]  /*86b0*/  IMAD.MOV.U32 R242, RZ, RZ, RZ ;  /* 0x000000fffff27224 */ /* 0x000fe200078e00ff */
[----:B------:R-:W-:Y:S04]  /*86c0*/  IADD3 R14, -R244, 0x10, RZ ;  /* 0x00000010f40e7810 */ /* 0x000fe80007ffe1ff */
[----:B------:R-:W-:Y:S01]  /*86d0*/  IMAD.U32 R2, RZ, RZ, UR4 ;  /* 0x00000004ff027e24 */ /* 0x000fe2000f8e00ff */
[----:B------:R-:W-:Y:S04]  /*86e0*/  LOP3.LUT R14, R14, 0xf, RZ, 0xc0, !PT ;  /* 0x0000000f0e0e7812 */ /* 0x000fe800078ec0ff */
        /* <DEDUP_REMOVED lines=28> */
[----:B------:R-:W1:Y:S04]  /*88b0*/  SHFL.IDX PT, R5, R0, 0x1, 0x181f ;  /* 0x00381f0000057f89 */ /* 0x000e6800000e0000 */
[----:B------:R-:W1:Y:S01]  /*88c0*/  SHFL.IDX PT, R0, R0, 0x2, 0x181f ;  /* 0x00581f0000007f89 */ /* 0x000e6200000e0000 */
[-C--:B--2--5:R-:W-:Y:S02]  /*88d0*/  IADD3 R8, P2, R6, R248.reuse, RZ ;  /* 0x000000f806087210 */ /* 0x0a4fe40007f5e0ff */
[C---:B---3--:R-:W-:Y:S02]  /*88e0*/  IADD3 R12, P1, R3.reuse, R248, RZ ;  /* 0x000000f8030c7210 */ /* 0x048fe40007f3e0ff */
[-C--:B------:R-:W-:Y:S03]  /*88f0*/  IADD3 R10, P0, R3, R246.reuse, RZ ;  /* 0x000000f6030a7210 */ /* 0x080fe60007f1e0ff */
[----:B----4-:R-:W-:Y:S01]  /*8900*/  IMAD.X R13, R4, 0x1, R245, P1 ;  /* 0x00000001040d7824 */ /* 0x010fe200008e06f5 */
[----:B------:R-:W-:Y:S01]  /*8910*/  IADD3 R6, P1, R6, R246, RZ ;  /* 0x000000f606067210 */ /* 0x000fe20007f3e0ff */
[----:B------:R-:W-:Y:S01]  /*8920*/  IMAD.X R11, R4, 0x1, R223, P0 ;  /* 0x00000001040b7824 */ /* 0x000fe200000e06df */
[----:B-1----:R-:W-:Y:S02]  /*8930*/  IADD3 R4, P0, R2, R248, RZ ;  /* 0x000000f802047210 */ /* 0x002fe40007f1e0ff */
[----:B------:R1:W-:Y:S01]  /*8940*/  LDGSTS.E.BYPASS.LTC128B.128 [R247+0x5080], [R12.64], !P5 ;  /* 0x050800000cf77fae */ /* 0x0003e2000e901d54 */
        /* <DEDUP_REMOVED lines=11> */
.L_x_972:
[----:B-1234-:R-:W2:Y:S01]  /*8a00*/  LDL R2, [R1+0x30] ;  /* 0x0000300001027983 */ /* 0x01eea20000100800 */
[----:B------:R-:W-:Y:S02]  /*8a10*/  UISETP.NE.AND UP1, UPT, UR13, URZ, UPT ;  /* 0x0000003f0d00728c */ /* 0x000fe4000bf25270 */
[----:B------:R-:W-:Y:S01]  /*8a20*/  UIMAD UR4, UR23, -0x30, URZ ;  /* 0xffffffd0170478a4 */ /* 0x000fe2000f8e023f */
[----:B------:R-:W3:Y:S01]  /*8a30*/  LDL R35, [R1+0x1c] ;  /* 0x00001c0001237983 */ /* 0x000ee20000100800 */
[----:B------:R-:W-:Y:S02]  /*8a40*/  UISETP.NE.AND UP0, UPT, UR12, URZ, UPT ;  /* 0x0000003f0c00728c */ /* 0x000fe4000bf05270 */
[----:B------:R-:W-:Y:S01]  /*8a50*/  PLOP3.LUT P1, PT, PT, PT, UP1, 0x80, 0x0 ;  /* 0x000000000000781c */ /* 0x000fe20003f2f018 */
[----:B------:R-:W0:Y:S01]  /*8a60*/  LDGDEPBAR ;  /* 0x00000000000079af */ /* 0x000e220000000000 */
[----:B------:R-:W-:Y:S11]  /*8a70*/  PLOP3.LUT P0, PT, PT, PT, UP1, 0x80, 0x0 ;  /* 0x000000000000781c */ /* 0x000ff60003f0f018 */
[----:B--2---:R-:W-:Y:S04]  /*8a80*/  @P1 IMAD.HI.U32 R0, R2, c[0x0][0x2c8], RZ ;  /* 0x0000b20002001a27 */ /* 0x004fe800078e00ff */
[----:B------:R-:W-:Y:S01]  /*8a90*/  IMAD.MOV.U32 R4, RZ, RZ, R2 ;  /* 0x000000ffff047224 */ /* 0x000fe200078e0002 */
[----:B------:R-:W-:Y:S01]  /*8aa0*/  @P0 SHF.R.U32.HI R4, RZ, c[0x0][0x2cc], R0 ;  /* 0x0000b300ff040a19 */ /* 0x000fe20000011600 */
[----:B------:R-:W-:Y:S01]  /*8ab0*/  IMAD.U32 R0, RZ, RZ, UR4 ;  /* 0x00000004ff007e24 */ /* 0x000fe2000f8e00ff */
[----:B------:R-:W-:Y:S01]  /*8ac0*/  PLOP3.LUT P0, PT, PT, PT, UP0, 0x40, 0x0 ;  /* 0x000000000000781c */ /* 0x000fe20003f0e808 */
[----:B------:R-:W-:Y:S02]  /*8ad0*/  IMAD.U32 R2, RZ, RZ, UR22 ;  /* 0x00000016ff027e24 */ /* 0x000fe4000f8e00ff */
[----:B------:R-:W1:Y:S01]  /*8ae0*/  SHFL.IDX PT, R3, R4, RZ, 0x1c1f ;  /* 0x001c1fff04037589 */ /* 0x000e6200000e0000 */
[----:B---3--:R-:W-:Y:S05]  /*8af0*/  IADD3 R6, -R35, 0x1, R0 ;  /* 0x0000000123067810 */ /* 0x008fea0007ffe100 */
[----:B------:R-:W-:Y:S05]  /*8b00*/  IMAD R6, R2, c[0x0][0x1d0], R6 ;  /* 0x0000740002067a24 */ /* 0x000fea00078e0206 */
[----:B------:R-:W-:Y:S04]  /*8b10*/  IADD3 R6, R6, -c[0x0][0x168], RZ ;  /* 0x80005a0006067a10 */ /* 0x000fe80007ffe0ff */
[C---:B------:R-:W-:Y:S02]  /*8b20*/  IADD3 R5, R6.reuse, c[0x0][0x328], RZ ;  /* 0x0000ca0006057a10 */ /* 0x040fe40007ffe0ff */
[----:B------:R-:W-:Y:S03]  /*8b30*/  IADD3 R6, R6, UR19, RZ ;  /* 0x0000001306067c10 */ /* 0x000fe6000fffe0ff */
[----:B-1----:R-:W-:Y:S02]  /*8b40*/  IMAD.IADD R2, R5, 0x1, R3 ;  /* 0x0000000105027824 */ /* 0x002fe400078e0203 */
        /* <DEDUP_REMOVED lines=17> */
.L_x_975:
[----:B------:R-:W-:Y:S04]  /*8c60*/  MOV R7, c[0x0][0x32c] ;  /* 0x0000cb0000077a02 */ /* 0x000fe80000000f00 */
[----:B------:R-:W-:Y:S11]  /*8c70*/  ISETP.NE.AND P0, PT, R7, 0x1, PT ;  /* 0x000000010700780c */ /* 0x000ff60003f05270 */
[----:B------:R-:W-:Y:S02]  /*8c80*/  @!UPT UIADD3 URZ, URZ, URZ, URZ ;  /* 0x0000003f3f3ff290 */ /* 0x000fe4000fffe03f */
[----:B------:R-:W-:Y:S05]  /*8c90*/  @P0 IMAD.HI.U32 R7, R3, c[0x0][0x330], RZ ;  /* 0x0000cc0003070a27 */ /* 0x000fea00078e00ff */
[----:B------:R-:W-:Y:S02]  /*8ca0*/  @P0 SHF.R.U32.HI R3, RZ, c[0x0][0x334], R7 ;  /* 0x0000cd00ff030a19 */ /* 0x000fe40000011607 */
.L_x_976:
[----:B------:R-:W-:Y:S05]  /*8cb0*/  BSYNC B0 ;  /* 0x0000000000007941 */ /* 0x000fea0003800000 */
.L_x_974:
[----:B------:R-:W-:Y:S05]  /*8cc0*/  IADD3 R7, -R35, UR4, RZ ;  /* 0x0000000423077c10 */ /* 0x000fea000fffe1ff */
[----:B------:R-:W-:Y:S05]  /*8cd0*/  IMAD R3, R3, c[0x0][0x32c], R7 ;  /* 0x0000cb0003037a24 */ /* 0x000fea00078e0207 */
[----:B------:R-:W-:Y:S02]  /*8ce0*/  IADD3 R7, R3, c[0x0][0x32c], RZ ;  /* 0x0000cb0003077a10 */ /* 0x000fe40007ffe0ff */
[----:B------:R-:W-:Y:S02]  /*8cf0*/  IMNMX R0, R0, R3, !PT ;  /* 0x0000000300007217 */ /* 0x000fe40007800200 */
[----:B------:R-:W-:Y:S02]  /*8d00*/  IMNMX R2, R2, R7, PT ;  /* 0x0000000702027217 */ /* 0x000fe40003800200 */
.L_x_973:
[----:B------:R-:W-:Y:S01]  /*8d10*/  UISETP.GE.AND UP2, UPT, UR4, 0x1, UPT ;  /* 0x000000010400788c */ /* 0x000fe2000bf46270 */
[----:B------:R-:W1:Y:S01]  /*8d20*/  SHFL.IDX PT, R3, R4, 0x1, 0x1c1f ;  /* 0x003c1f0004037f89 */ /* 0x000e6200000e0000 */
[----:B------:R-:W-:Y:S02]  /*8d30*/  UISETP.GE.AND UP1, UPT, UR4, 0x2, UPT ;  /* 0x000000020400788c */ /* 0x000fe4000bf26270 */
[----:B------:R-:W-:Y:S02]  /*8d40*/  UISETP.GE.AND UP0, UPT, UR4, 0x9, UPT ;  /* 0x000000090400788c */ /* 0x000fe4000bf06270 */
[----:B------:R-:W-:Y:S01]  /*8d50*/  PLOP3.LUT P0, PT, PT, PT, UP2, 0x40, 0x0 ;  /* 0x000000000000781c */ /* 0x000fe20003f0e828 */
[----:B------:R-:W-:Y:S01]  /*8d60*/  UP2UR UR29, UPR, URZ, 0x2 ;  /* 0x000000023f1d7883 */ /* 0x000fe20008000000 */
[----:B------:R-:W-:Y:S01]  /*8d70*/  PLOP3.LUT P2, PT, PT, PT, UP1, 0x40, 0x0 ;  /* 0x000000000000781c */ /* 0x000fe20003f4e818 */
[----:B------:R-:W-:Y:S01]  /*8d80*/  UISETP.GE.AND UP1, UPT, UR4, 0xa, UPT ;  /* 0x0000000a0400788c */ /* 0x000fe2000bf26270 */
[----:B------:R-:W-:Y:S01]  /*8d90*/  ISETP.GT.AND P0, PT, R0, RZ, P0 ;  /* 0x000000ff0000720c */ /* 0x000fe20000704270 */
[----:B------:R-:W-:Y:S01]  /*8da0*/  UISETP.GE.AND UP5, UPT, UR4, 0x19, UPT ;  /* 0x000000190400788c */ /* 0x000fe2000bfa6270 */
[----:B------:R-:W-:Y:S01]  /*8db0*/  PLOP3.LUT P1, PT, PT, PT, UP0, 0x40, 0x0 ;  /* 0x000000000000781c */ /* 0x000fe20003f2e808 */
[----:B------:R-:W-:Y:S01]  /*8dc0*/  UP2UR UR28, UPR, URZ, 0x1 ;  /* 0x000000013f1c7883 */ /* 0x000fe20008000000 */
[----:B------:R-:W-:Y:S01]  /*8dd0*/  ISETP.LT.OR P0, PT, R2, 0x1, P0 ;  /* 0x000000010200780c */ /* 0x000fe20000701670 */
[----:B------:R-:W-:Y:S01]  /*8de0*/  UISETP.GE.AND UP0, UPT, UR4, 0x11, UPT ;  /* 0x000000110400788c */ /* 0x000fe2000bf06270 */
[C---:B------:R-:W-:Y:S01]  /*8df0*/  ISETP.GT.AND P2, PT, R0.reuse, 0x1, P2 ;  /* 0x000000010000780c */ /* 0x040fe20001744270 */
[----:B------:R-:W-:Y:S01]  /*8e00*/  UISETP.GE.AND UP6, UPT, UR4, 0x12, UPT ;  /* 0x000000120400788c */ /* 0x000fe2000bfc6270 */
[----:B------:R-:W-:Y:S01]  /*8e10*/  FSEL R9, R193, -INF , !P0 ;  /* 0xff800000c1097808 */ /* 0x000fe20004000000 */
[----:B------:R-:W-:Y:S01]  /*8e20*/  UP2UR UR30, UPR, URZ, 0x4 ;  /* 0x000000043f1e7883 */ /* 0x000fe20008000000 */
[----:B------:R-:W-:Y:S01]  /*8e30*/  PLOP3.LUT P0, PT, PT, PT, UP1, 0x40, 0x0 ;  /* 0x000000000000781c */ /* 0x000fe20003f0e818 */
[----:B------:R-:W-:Y:S01]  /*8e40*/  UISETP.GE.AND UP2, UPT, UR4, 0x22, UPT ;  /* 0x000000220400788c */ /* 0x000fe2000bf46270 */
[C---:B------:R-:W-:Y:S01]  /*8e50*/  ISETP.GT.AND P1, PT, R0.reuse, 0x8, P1 ;  /* 0x000000080000780c */ /* 0x040fe20000f24270 */
[----:B------:R-:W-:Y:S01]  /*8e60*/  UISETP.GE.AND UP4, UPT, UR4, 0x1a, UPT ;  /* 0x0000001a0400788c */ /* 0x000fe2000bf86270 */
[----:B------:R-:W-:Y:S01]  /*8e70*/  ISETP.GT.AND P0, PT, R0, 0x9, P0 ;  /* 0x000000090000780c */ /* 0x000fe20000704270 */
[----:B------:R-:W-:Y:S01]  /*8e80*/  UISETP.GE.AND UP3, UPT, UR4, 0x21, UPT ;  /* 0x000000210400788c */ /* 0x000fe2000bf66270 */
[C---:B------:R-:W-:Y:S01]  /*8e90*/  ISETP.LT.OR P2, PT, R2.reuse, 0x2, P2 ;  /* 0x000000020200780c */ /* 0x040fe20001741670 */
[----:B------:R-:W-:Y:S01]  /*8ea0*/  UP2UR UR31, UPR, URZ, 0x40 ;  /* 0x000000403f1f7883 */ /* 0x000fe20008000000 */
[C---:B------:R-:W-:Y:S01]  /*8eb0*/  ISETP.LT.OR P0, PT, R2.reuse, 0xa, P0 ;  /* 0x0000000a0200780c */ /* 0x040fe20000701670 */
[----:B------:R-:W-:Y:S01]  /*8ec0*/  UP2UR UR27, UPR, URZ, 0x2 ;  /* 0x000000023f1b7883 */ /* 0x000fe20008000000 */
[----:B------:R-:W-:Y:S01]  /*8ed0*/  ISETP.LT.OR P1, PT, R2, 0x9, P1 ;  /* 0x000000090200780c */ /* 0x000fe20000f21670 */
[----:B------:R-:W-:Y:S01]  /*8ee0*/  UP2UR UR26, UPR, URZ, 0x1 ;  /* 0x000000013f1a7883 */ /* 0x000fe20008000000 */
[----:B------:R-:W-:Y:S01]  /*8ef0*/  FSEL R17, R17, -INF , !P0 ;  /* 0xff80000011117808 */ /* 0x000fe20004000000 */
[----:B------:R-:W-:Y:S01]  /*8f00*/  UISETP.GE.AND UP1, UPT, UR4, 0x29, UPT ;  /* 0x000000290400788c */ /* 0x000fe2000bf26270 */
[----:B------:R-:W-:Y:S02]  /*8f10*/  PLOP3.LUT P0, PT, PT, PT, UP5, 0x40, 0x0 ;  /* 0x000000000000781c */ /* 0x000fe40003f0e858 */
[----:B------:R-:W-:Y:S02]  /*8f20*/  FSEL R15, R192, -INF , !P2 ;  /* 0xff800000c00f7808 */ /* 0x000fe40005000000 */
[----:B------:R-:W-:Y:S01]  /*8f30*/  PLOP3.LUT P2, PT, PT, PT, UP0, 0x40, 0x0 ;  /* 0x000000000000781c */ /* 0x000fe20003f4e808 */
[----:B------:R-:W-:Y:S01]  /*8f40*/  UISETP.GE.AND UP0, UPT, UR4, 0x2a, UPT ;  /* 0x0000002a0400788c */ /* 0x000fe2000bf06270 */
[----:B------:R-:W-:Y:S02]  /*8f50*/  FSEL R16, R16, -INF , !P1 ;  /* 0xff80000010107808 */ /* 0x000fe40004800000 */
[----:B------:R-:W-:Y:S01]  /*8f60*/  PLOP3.LUT P1, PT, PT, PT, UP6, 0x40, 0x0 ;  /* 0x000000000000781c */ /* 0x000fe20003f2e868 */
[----:B------:R-:W-:Y:S01]  /*8f70*/  UISETP.NE.AND UP6, UPT, UR12, URZ, UPT ;  /* 0x0000003f0c00728c */ /* 0x000fe2000bfc5270 */
[C---:B------:R-:W-:Y:S02]  /*8f80*/  ISETP.GT.AND P0, PT, R0.reuse, 0x18, P0 ;  /* 0x000000180000780c */ /* 0x040fe40000704270 */
[C---:B------:R-:W-:Y:S02]  /*8f90*/  ISETP.GT.AND P2, PT, R0.reuse, 0x10, P2 ;  /* 0x000000100000780c */ /* 0x040fe40001744270 */
[----:B------:R-:W-:Y:S02]  /*8fa0*/  ISETP.GT.AND P1, PT, R0, 0x11, P1 ;  /* 0x000000110000780c */ /* 0x000fe40000f24270 */
[C---:B------:R-:W-:Y:S02]  /*8fb0*/  ISETP.LT.OR P0, PT, R2.reuse, 0x19, P0 ;  /* 0x000000190200780c */ /* 0x040fe40000701670 */
[C---:B------:R-:W-:Y:S02]  /*8fc0*/  ISETP.LT.OR P2, PT, R2.reuse, 0x11, P2 ;  /* 0x000000110200780c */ /* 0x040fe40001741670 */
[----:B------:R-:W-:Y:S02]  /*8fd0*/  ISETP.LT.OR P1, PT, R2, 0x12, P1 ;  /* 0x000000120200780c */ /* 0x000fe40000f21670 */
[----:B------:R-:W-:Y:S02]  /*8fe0*/  FSEL R202, R26, -INF , !P0 ;  /* 0xff8000001aca7808 */ /* 0x000fe40004000000 */
[----:B------:R-:W-:Y:S02]  /*8ff0*/  PLOP3.LUT P0, PT, PT, PT, UP2, 0x40, 0x0 ;  /* 0x000000000000781c */ /* 0x000fe40003f0e828 */
[----:B------:R-:W-:Y:S02]  /*9000*/  FSEL R196, R135, -INF , !P2 ;  /* 0xff80000087c47808 */ /* 0x000fe40005000000 */
[----:B------:R-:W-:Y:S02]  /*9010*/  PLOP3.LUT P2, PT, PT, PT, UP4, 0x40, 0x0 ;  /* 0x000000000000781c */ /* 0x000fe40003f4e848 */
[----:B------:R-:W-:Y:S02]  /*9020*/  FSEL R198, R133, -INF , !P1 ;  /* 0xff80000085c67808 */ /* 0x000fe40004800000 */
[----:B------:R-:W-:Y:S02]  /*9030*/  PLOP3.LUT P1, PT, PT, PT, UP3, 0x40, 0x0 ;  /* 0x000000000000781c */ /* 0x000fe40003f2e838 */
[C---:B------:R-:W-:Y:S02]  /*9040*/  ISETP.GT.AND P0, PT, R0.reuse, 0x21, P0 ;  /* 0x000000210000780c */ /* 0x040fe40000704270 */
[C---:B------:R-:W-:Y:S02]  /*9050*/  ISETP.GT.AND P2, PT, R0.reuse, 0x19, P2 ;  /* 0x000000190000780c */ /* 0x040fe40001744270 */
[----:B------:R-:W-:Y:S02]  /*9060*/  ISETP.GT.AND P1, PT, R0, 0x20, P1 ;  /* 0x000000200000780c */ /* 0x000fe40000f24270 */
[C---:B------:R-:W-:Y:S02]  /*9070*/  ISETP.LT.OR P0, PT, R2.reuse, 0x22, P0 ;  /* 0x000000220200780c */ /* 0x040fe40000701670 */
[C---:B------:R-:W-:Y:S02]  /*9080*/  ISETP.LT.OR P2, PT, R2.reuse, 0x1a, P2 ;  /* 0x0000001a0200780c */ /* 0x040fe40001741670 */
[----:B------:R-:W-:Y:S02]  /*9090*/  ISETP.LT.OR P1, PT, R2, 0x21, P1 ;  /* 0x000000210200780c */ /* 0x000fe40000f21670 */
[----:B-----5:R-:W-:Y:S02]  /*90a0*/  FSEL R248, R22, -INF , !P0 ;  /* 0xff80000016f87808 */ /* 0x020fe40004000000 */
[----:B------:R-:W-:Y:S01]  /*90b0*/  PLOP3.LUT P0, PT, PT, PT, UP6, 0x40, 0x0 ;  /* 0x000000000000781c */ /* 0x000fe20003f0e868 */
[----:B------:R-:W-:Y:S01]  /*90c0*/  UISETP.NE.AND UP6, UPT, UR31, URZ, UPT ;  /* 0x0000003f1f00728c */ /* 0x000fe2000bfc5270 */
[----:B------:R-:W-:Y:S02]  /*90d0*/  FSEL R205, R25, -INF , !P2 ;  /* 0xff80000019cd7808 */ /* 0x000fe40005000000 */
[----:B------:R-:W-:Y:S02]  /*90e0*/  PLOP3.LUT P2, PT, PT, PT, UP1, 0x40, 0x0 ;  /* 0x000000000000781c */ /* 0x000fe40003f4e818 */
[----:B------:R-:W-:Y:S02]  /*90f0*/  FSEL R245, R24, -INF , !P1 ;  /* 0xff80000018f57808 */ /* 0x000fe40004800000 */
[----:B------:R-:W-:Y:S02]  /*9100*/  PLOP3.LUT P1, PT, PT, PT, UP0, 0x40, 0x0 ;  /* 0x000000000000781c */ /* 0x000fe40003f2e808 */
[C---:B------:R-:W-:Y:S02]  /*9110*/  ISETP.GT.AND P2, PT, R0.reuse, 0x28, P2 ;  /* 0x000000280000780c */ /* 0x040fe40001744270 */
[----:B------:R-:W-:Y:S01]  /*9120*/  ISETP.GT.AND P1, PT, R0, 0x29, P1 ;  /* 0x000000290000780c */ /* 0x000fe20000f24270 */
[--C-:B-1----:R-:W-:Y:S01]  /*9130*/  IMAD.IADD R0, R6, 0x1, R3.reuse ;  /* 0x0000000106007824 */ /* 0x102fe200078e0203 */
[C---:B------:R-:W-:Y:S02]  /*9140*/  ISETP.LT.OR P2, PT, R2.reuse, 0x29, P2 ;  /* 0x000000290200780c */ /* 0x040fe40001741670 */
[----:B------:R-:W-:Y:S01]  /*9150*/  ISETP.LT.OR P1, PT, R2, 0x2a, P1 ;  /* 0x0000002a0200780c */ /* 0x000fe20000f21670 */
[----:B------:R-:W-:Y:S01]  /*9160*/  IMAD.IADD R2, R5, 0x1, R3 ;  /* 0x0000000105027824 */ /* 0x000fe200078e0203 */
[----:B------:R-:W-:Y:S02]  /*9170*/  FSEL R51, R19, -INF , !P2 ;  /* 0xff80000013337808 */ /* 0x000fe40005000000 */
[----:B------:R-:W-:Y:S01]  /*9180*/  FSEL R34, R18, -INF , !P1 ;  /* 0xff80000012227808 */ /* 0x000fe20004800000 */
        /* <DEDUP_REMOVED lines=16> */
.L_x_979:
[----:B------:R-:W-:Y:S04]  /*9290*/  MOV R7, c[0x0][0x32c] ;  /* 0x0000cb0000077a02 */ /* 0x000fe80000000f00 */
[----:B------:R-:W-:Y:S11]  /*92a0*/  ISETP.NE.AND P0, PT, R7, 0x1, PT ;  /* 0x000000010700780c */ /* 0x000ff60003f05270 */
[----:B------:R-:W-:Y:S02]  /*92b0*/  @!UPT UIADD3 URZ, URZ, URZ, URZ ;  /* 0x0000003f3f3ff290 */ /* 0x000fe4000fffe03f */
[----:B------:R-:W-:Y:S05]  /*92c0*/  @P0 IMAD.HI.U32 R7, R3, c[0x0][0x330], RZ ;  /* 0x0000cc0003070a27 */ /* 0x000fea00078e00ff */
[----:B------:R-:W-:Y:S02]  /*92d0*/  @P0 SHF.R.U32.HI R3, RZ, c[0x0][0x334], R7 ;  /* 0x0000cd00ff030a19 */ /* 0x000fe40000011607 */
.L_x_980:
[----:B------:R-:W-:Y:S05]  /*92e0*/  BSYNC B0 ;  /* 0x0000000000007941 */ /* 0x000fea0003800000 */
.L_x_978:
[----:B------:R-:W-:Y:S05]  /*92f0*/  IADD3 R7, -R35, UR4, RZ ;  /* 0x0000000423077c10 */ /* 0x000fea000fffe1ff */
[----:B------:R-:W-:Y:S05]  /*9300*/  IMAD R3, R3, c[0x0][0x32c], R7 ;  /* 0x0000cb0003037a24 */ /* 0x000fea00078e0207 */
[----:B------:R-:W-:Y:S02]  /*9310*/  IADD3 R7, R3, c[0x0][0x32c], RZ ;  /* 0x0000cb0003077a10 */ /* 0x000fe40007ffe0ff */
[----:B------:R-:W-:Y:S02]  /*9320*/  IMNMX R0, R0, R3, !PT ;  /* 0x0000000300007217 */ /* 0x000fe40007800200 */
[----:B------:R-:W-:Y:S02]  /*9330*/  IMNMX R2, R2, R7, PT ;  /* 0x0000000702027217 */ /* 0x000fe40003800200 */
.L_x_977:
[----:B------:R-:W-:Y:S01]  /*9340*/  UP2UR UR35, UPR, URZ, 0x10 ;  /* 0x000000103f237883 */ /* 0x000fe20008000000 */
[----:B------:R-:W1:Y:S01]  /*9350*/  SHFL.IDX PT, R3, R4, 0x2, 0x1c1f ;  /* 0x005c1f0004037f89 */ /* 0x000e6200000e0000 */
[----:B------:R-:W-:Y:S02]  /*9360*/  UISETP.NE.AND UP4, UPT, UR30, URZ, UPT ;  /* 0x0000003f1e00728c */ /* 0x000fe4000bf85270 */
[----:B------:R-:W-:Y:S02]  /*9370*/  UP2UR UR32, UPR, URZ, 0x2 ;  /* 0x000000023f207883 */ /* 0x000fe40008000000 */
[----:B------:R-:W-:Y:S02]  /*9380*/  UISETP.NE.AND UP1, UPT, UR27, URZ, UPT ;  /* 0x0000003f1b00728c */ /* 0x000fe4000bf25270 */
[----:B------:R-:W-:Y:S01]  /*9390*/  PLOP3.LUT P0, PT, PT, PT, UP4, 0x40, 0x0 ;  /* 0x000000000000781c */ /* 0x000fe20003f0e848 */
[----:B------:R-:W-:Y:S02]  /*93a0*/  UP2UR UR34, UPR, URZ, 0x8 ;  /* 0x000000083f227883 */ /* 0x000fe40008000000 */
[----:B------:R-:W-:Y:S01]  /*93b0*/  UISETP.NE.AND UP3, UPT, UR29, URZ, UPT ;  /* 0x0000003f1d00728c */ /* 0x000fe2000bf65270 */
[----:B------:R-:W-:Y:S01]  /*93c0*/  ISETP.GT.AND P0, PT, R0, RZ, P0 ;  /* 0x000000ff0000720c */ /* 0x000fe20000704270 */
[----:B------:R-:W-:Y:S02]  /*93d0*/  UP2UR UR33, UPR, URZ, 0x4 ;  /* 0x000000043f217883 */ /* 0x000fe40008000000 */
[----:B------:R-:W-:Y:S01]  /*93e0*/  UISETP.NE.AND UP2, UPT, UR28, URZ, UPT ;  /* 0x0000003f1c00728c */ /* 0x000fe2000bf45270 */
[----:B------:R-:W-:Y:S01]  /*93f0*/  ISETP.LT.OR P0, PT, R2, 0x1, P0 ;  /* 0x000000010200780c */ /* 0x000fe20000701670 */
[----:B------:R-:W-:Y:S01]  /*9400*/  UP2UR UR31, UPR, URZ, 0x1 ;  /* 0x000000013f1f7883 */ /* 0x000fe20008000000 */
[----:B------:R-:W-:Y:S01]  /*9410*/  PLOP3.LUT P2, PT, PT, PT, UP3, 0x40, 0x0 ;  /* 0x000000000000781c */ /* 0x000fe20003f4e838 */
[----:B------:R-:W-:Y:S01]  /*9420*/  UISETP.NE.AND UP0, UPT, UR26, URZ, UPT ;  /* 0x0000003f1a00728c */ /* 0x000fe2000bf05270 */
[----:B------:R-:W-:Y:S01]  /*9430*/  FSEL R8, R201, -INF , !P0 ;  /* 0xff800000c9087808 */ /* 0x000fe20004000000 */
[----:B------:R-:W-:Y:S01]  /*9440*/  UISETP.NE.AND UP4, UPT, UR35, URZ, UPT ;  /* 0x0000003f2300728c */ /* 0x000fe2000bf85270 */
[----:B------:R-:W-:Y:S01]  /*9450*/  PLOP3.LUT P0, PT, PT, PT, UP1, 0x40, 0x0 ;  /* 0x000000000000781c */ /* 0x000fe20003f0e818 */
[----:B------:R-:W-:Y:S01]  /*9460*/  UISETP.NE.AND UP3, UPT, UR34, URZ, UPT ;  /* 0x0000003f2200728c */ /* 0x000fe2000bf65270 */
[----:B------:R-:W-:Y:S01]  /*9470*/  PLOP3.LUT P1, PT, PT, PT, UP2, 0x40, 0x0 ;  /* 0x000000000000781c */ /* 0x000fe20003f2e828 */
[----:B------:R-:W-:Y:S01]  /*9480*/  UISETP.NE.AND UP2, UPT, UR33, URZ, UPT ;  /* 0x0000003f2100728c */ /* 0x000fe2000bf45270 */
[C---:B------:R-:W-:Y:S01]  /*9490*/  ISETP.GT.AND P0, PT, R0.reuse, 0x9, P0 ;  /* 0x000000090000780c */ /* 0x040fe20000704270 */
[----:B------:R-:W-:Y:S01]  /*94a0*/  UISETP.NE.AND UP1, UPT, UR32, URZ, UPT ;  /* 0x0000003f2000728c */ /* 0x000fe2000bf25270 */
        /* <DEDUP_REMOVED lines=8> */
[----:B------:R-:W-:Y:S01]  /*9530*/  PLOP3.LUT P2, PT, PT, PT, UP0, 0x40, 0x0 ;  /* 0x000000000000781c */ /* 0x000fe20003f4e808 */
[----:B------:R-:W-:Y:S01]  /*9540*/  UISETP.NE.AND UP0, UPT, UR31, URZ, UPT ;  /* 0x0000003f1f00728c */ /* 0x000fe2000bf05270 */
[----:B------:R-:W-:Y:S01]  /*9550*/  FSEL R14, R143, -INF , !P1 ;  /* 0xff8000008f0e7808 */ /* 0x000fe20004800000 */
[----:B------:R-:W-:Y:S01]  /*9560*/  UP2UR UR31, UPR, URZ, 0x40 ;  /* 0x000000403f1f7883 */ /* 0x000fe20008000000 */
        /* <DEDUP_REMOVED lines=20> */
[----:B------:R-:W-:Y:S02]  /*96b0*/  FSEL R223, R27, -INF , !P0 ;  /* 0xff8000001bdf7808 */ /* 0x000fe40004000000 */
        /* <DEDUP_REMOVED lines=30> */
.L_x_983:
[----:B------:R-:W-:Y:S04]  /*98a0*/  MOV R7, c[0x0][0x32c] ;  /* 0x0000cb0000077a02 */ /* 0x000fe80000000f00 */
[----:B------:R-:W-:Y:S11]  /*98b0*/  ISETP.NE.AND P0, PT, R7, 0x1, PT ;  /* 0x000000010700780c */ /* 0x000ff60003f05270 */
[----:B------:R-:W-:Y:S02]  /*98c0*/  @!UPT UIADD3 URZ, URZ, URZ, URZ ;  /* 0x0000003f3f3ff290 */ /* 0x000fe4000fffe03f */
[----:B------:R-:W-:Y:S05]  /*98d0*/  @P0 IMAD.HI.U32 R7, R3, c[0x0][0x330], RZ ;  /* 0x0000cc0003070a27 */ /* 0x000fea00078e00ff */
[----:B------:R-:W-:Y:S02]  /*98e0*/  @P0 SHF.R.U32.HI R3, RZ, c[0x0][0x334], R7 ;  /* 0x0000cd00ff030a19 */ /* 0x000fe40000011607 */
.L_x_984:
[----:B------:R-:W-:Y:S05]  /*98f0*/  BSYNC B0 ;  /* 0x0000000000007941 */ /* 0x000fea0003800000 */
.L_x_982:
[----:B------:R-:W-:Y:S05]  /*9900*/  IADD3 R7, -R35, UR4, RZ ;  /* 0x0000000423077c10 */ /* 0x000fea000fffe1ff */
[----:B------:R-:W-:Y:S05]  /*9910*/  IMAD R3, R3, c[0x0][0x32c], R7 ;  /* 0x0000cb0003037a24 */ /* 0x000fea00078e0207 */
[----:B------:R-:W-:Y:S02]  /*9920*/  IADD3 R7, R3, c[0x0][0x32c], RZ ;  /* 0x0000cb0003077a10 */ /* 0x000fe40007ffe0ff */
[----:B------:R-:W-:Y:S02]  /*9930*/  IMNMX R0, R0, R3, !PT ;  /* 0x0000000300007217 */ /* 0x000fe40007800200 */
[----:B------:R-:W-:Y:S02]  /*9940*/  IMNMX R2, R2, R7, PT ;  /* 0x0000000702027217 */ /* 0x000fe40003800200 */
.L_x_981:
        /* <DEDUP_REMOVED lines=86> */
.L_x_987:
[----:B------:R-:W-:Y:S04]  /*9eb0*/  MOV R4, c[0x0][0x32c] ;  /* 0x0000cb0000047a02 */ /* 0x000fe80000000f00 */
[----:B------:R-:W-:Y:S11]  /*9ec0*/  ISETP.NE.AND P0, PT, R4, 0x1, PT ;  /* 0x000000010400780c */ /* 0x000ff60003f05270 */
[----:B------:R-:W-:Y:S02]  /*9ed0*/  @!UPT UIADD3 URZ, URZ, URZ, URZ ;  /* 0x0000003f3f3ff290 */ /* 0x000fe4000fffe03f */
[----:B------:R-:W-:Y:S05]  /*9ee0*/  @P0 IMAD.HI.U32 R4, R3, c[0x0][0x330], RZ ;  /* 0x0000cc0003040a27 */ /* 0x000fea00078e00ff */
[----:B------:R-:W-:Y:S02]  /*9ef0*/  @P0 SHF.R.U32.HI R3, RZ, c[0x0][0x334], R4 ;  /* 0x0000cd00ff030a19 */ /* 0x000fe40000011604 */
.L_x_988:
[----:B------:R-:W-:Y:S05]  /*9f00*/  BSYNC B0 ;  /* 0x0000000000007941 */ /* 0x000fea0003800000 */
.L_x_986:
[----:B------:R-:W-:Y:S05]  /*9f10*/  IADD3 R4, -R35, UR4, RZ ;  /* 0x0000000423047c10 */ /* 0x000fea000fffe1ff */
[----:B------:R-:W-:Y:S05]  /*9f20*/  IMAD R3, R3, c[0x0][0x32c], R4 ;  /* 0x0000cb0003037a24 */ /* 0x000fea00078e0204 */
[----:B------:R-:W-:Y:S02]  /*9f30*/  IADD3 R4, R3, c[0x0][0x32c], RZ ;  /* 0x0000cb0003047a10 */ /* 0x000fe40007ffe0ff */
[----:B------:R-:W-:Y:S02]  /*9f40*/  IMNMX R0, R0, R3, !PT ;  /* 0x0000000300007217 */ /* 0x000fe40007800200 */
[----:B------:R-:W-:Y:S02]  /*9f50*/  IMNMX R2, R2, R4, PT ;  /* 0x0000000402027217 */ /* 0x000fe40003800200 */
.L_x_985:
        /* <DEDUP_REMOVED lines=21> */
[----:B------:R-:W-:Y:S01]  /*a0b0*/  LDSM.16.MT88.4 R36, [R226+0x2080] ;  /* 0x00208000e224783b */ /* 0x000fe20000004200 */
        /* <DEDUP_REMOVED lines=13> */
[----:B------:R-:W-:Y:S01]  /*a190*/  PLOP3.LUT P0, PT, PT, PT, UP4, 0x40, 0x0 ;  /* 0x000000000000781c */ /* 0x000fe20003f0e848 */
[----:B------:R-:W1:Y:S01]  /*a1a0*/  SHFL.BFLY PT, R19, R137, 0x2, 0x1f ;  /* 0x0c401f0089137f89 */ /* 0x000e6200000e0000 */
[----:B------:R-:W-:Y:S01]  /*a1b0*/  FMNMX.FTZ R136, R250, R3, !PT ;  /* 0x00000003fa887209 */ /* 0x000fe20007810000 */
[----:B------:R-:W-:Y:S01]  /*a1c0*/  UISETP.NE.AND UP4, UPT, UR4, URZ, UPT ;  /* 0x0000003f0400728c */ /* 0x000fe2000bf85270 */
[----:B------:R-:W-:Y:S02]  /*a1d0*/  FMNMX.FTZ R3, R10, R4, !PT ;  /* 0x000000040a037209 */ /* 0x000fe40007810000 */
[----:B------:R-:W-:Y:S02]  /*a1e0*/  ISETP.GT.AND P0, PT, R0, RZ, P0 ;  /* 0x000000ff0000720c */ /* 0x000fe40000704270 */
[----:B------:R-:W-:Y:S02]  /*a1f0*/  FMNMX.FTZ R3, R13, R3, !PT ;  /* 0x000000030d037209 */ /* 0x000fe40007810000 */
[----:B------:R-:W-:Y:S02]  /*a200*/  FMNMX.FTZ R136, R252, R136, !PT ;  /* 0x00000088fc887209 */ /* 0x000fe40007810000 */
[----:B------:R-:W-:Y:S02]  /*a210*/  FMNMX.FTZ R3, R204, R3, !PT ;  /* 0x00000003cc037209 */ /* 0x000fe40007810000 */
[----:B------:R-:W-:Y:S02]  /*a220*/  ISETP.LT.OR P0, PT, R2, 0x1, P0 ;  /* 0x000000010200780c */ /* 0x000fe40000701670 */
[----:B------:R-:W-:Y:S02]  /*a230*/  FMNMX.FTZ R3, R208, R3, !PT ;  /* 0x00000003d0037209 */ /* 0x000fe40007810000 */
[----:B------:R-:W-:Y:S02]  /*a240*/  FSEL R5, R222, -INF , !P0 ;  /* 0xff800000de057808 */ /* 0x000fe40004000000 */
[----:B------:R-:W-:Y:S02]  /*a250*/  FMNMX.FTZ R3, R210, R3, !PT ;  /* 0x00000003d2037209 */ /* 0x000fe40007810000 */
[----:B------:R-:W-:Y:S01]  /*a260*/  PLOP3.LUT P0, PT, PT, PT, UP1, 0x40, 0x0 ;  /* 0x000000000000781c */ /* 0x000fe20003f0e818 */
[----:B------:R-:W-:Y:S01]  /*a270*/  UISETP.NE.AND UP1, UPT, UR28, URZ, UPT ;  /* 0x0000003f1c00728c */ /* 0x000fe2000bf25270 */
[----:B------:R-:W-:Y:S02]  /*a280*/  FMNMX.FTZ R3, R211, R3, !PT ;  /* 0x00000003d3037209 */ /* 0x000fe40007810000 */
[----:B-1----:R-:W-:Y:S02]  /*a290*/  FMNMX.FTZ R137, R137, R19, !PT ;  /* 0x0000001389897209 */ /* 0x002fe40007810000 */
[----:B------:R-:W-:Y:S01]  /*a2a0*/  FMNMX.FTZ R3, R244, R3, !PT ;  /* 0x00000003f4037209 */ /* 0x000fe20007810000 */
[----:B------:R-:W-:Y:S01]  /*a2b0*/  SHFL.BFLY PT, R19, R136, 0x2, 0x1f ;  /* 0x0c401f0088137f89 */ /* 0x000fe200000e0000 */
[----:B------:R-:W-:Y:S02]  /*a2c0*/  ISETP.GT.AND P0, PT, R0, 0x9, P0 ;  /* 0x000000090000780c */ /* 0x000fe40000704270 */
[----:B------:R-:W-:Y:S02]  /*a2d0*/  FMNMX.FTZ R3, R246, R3, !PT ;  /* 0x00000003f6037209 */ /* 0x000fe40007810000 */
[----:B------:R-:W-:Y:S01]  /*a2e0*/  PLOP3.LUT P1, PT, PT, PT, UP2, 0x40, 0x0 ;  /* 0x000000000000781c */ /* 0x000fe20003f2e828 */
[----:B------:R-:W-:Y:S01]  /*a2f0*/  UISETP.NE.AND UP2, UPT, UR29, URZ, UPT ;  /* 0x0000003f1d00728c */ /* 0x000fe2000bf45270 */
[----:B------:R-:W-:Y:S01]  /*a300*/  FMNMX.FTZ R3, R249, R3, !PT ;  /* 0x00000003f9037209 */ /* 0x000fe20007810000 */
[----:B------:R-:W1:Y:S01]  /*a310*/  SHFL.BFLY PT, R4, R137, 0x1, 0x1f ;  /* 0x0c201f0089047f89 */ /* 0x000e6200000e0000 */
[----:B------:R-:W-:Y:S02]  /*a320*/  ISETP.LT.OR P0, PT, R2, 0xa, P0 ;  /* 0x0000000a0200780c */ /* 0x000fe40000701670 */
[----:B------:R-:W-:Y:S02]  /*a330*/  FMNMX.FTZ R3, R251, R3, !PT ;  /* 0x00000003fb037209 */ /* 0x000fe40007810000 */
[----:B------:R-:W-:Y:S02]  /*a340*/  ISETP.GT.AND P1, PT, R0, 0x8, P1 ;  /* 0x000000080000780c */ /* 0x000fe40000f24270 */
[----:B------:R-:W-:Y:S01]  /*a350*/  PLOP3.LUT P2, PT, PT, PT, UP3, 0x40, 0x0 ;  /* 0x000000000000781c */ /* 0x000fe20003f4e838 */
[----:B------:R-:W2:Y:S01]  /*a360*/  SHFL.BFLY PT, R20, R3, 0x2, 0x1f ;  /* 0x0c401f0003147f89 */ /* 0x000ea200000e0000 */
[----:B------:R-:W-:Y:S01]  /*a370*/  FSEL R25, R213, -INF , !P0 ;  /* 0xff800000d5197808 */ /* 0x000fe20004000000 */
[----:B------:R-:W-:Y:S01]  /*a380*/  UISETP.NE.AND UP3, UPT, UR30, URZ, UPT ;  /* 0x0000003f1e00728c */ /* 0x000fe2000bf65270 */
[----:B------:R-:W-:Y:S02]  /*a390*/  ISETP.LT.OR P1, PT, R2, 0x9, P1 ;  /* 0x000000090200780c */ /* 0x000fe40000f21670 */
[----:B------:R-:W-:Y:S02]  /*a3a0*/  ISETP.GT.AND P2, PT, R0, 0x1, P2 ;  /* 0x000000010000780c */ /* 0x000fe40001744270 */
[----:B------:R-:W-:Y:S02]  /*a3b0*/  PLOP3.LUT P0, PT, PT, PT, UP5, 0x40, 0x0 ;  /* 0x000000000000781c */ /* 0x000fe40003f0e858 */
[----:B------:R-:W-:Y:S02]  /*a3c0*/  FSEL R24, R214, -INF , !P1 ;  /* 0xff800000d6187808 */ /* 0x000fe40004800000 */
[----:B------:R-:W-:Y:S02]  /*a3d0*/  ISETP.LT.OR P2, PT, R2, 0x2, P2 ;  /* 0x000000020200780c */ /* 0x000fe40001741670 */
[C---:B------:R-:W-:Y:S02]  /*a3e0*/  ISETP.GT.AND P0, PT, R0.reuse, 0x18, P0 ;  /* 0x000000180000780c */ /* 0x040fe40000704270 */
[----:B------:R-:W-:Y:S02]  /*a3f0*/  PLOP3.LUT P1, PT, PT, PT, UP6, 0x40, 0x0 ;  /* 0x000000000000781c */ /* 0x000fe40003f2e868 */
[----:B------:R-:W-:Y:S02]  /*a400*/  FSEL R6, R221, -INF , !P2 ;  /* 0xff800000dd067808 */ /* 0x000fe40005000000 */
[----:B-1----:R-:W-:Y:S02]  /*a410*/  FMNMX.FTZ R137, R137, R4, !PT ;  /* 0x0000000489897209 */ /* 0x002fe40007810000 */
[----:B------:R-:W-:Y:S02]  /*a420*/  FMNMX.FTZ R4, R5, R139, !PT ;  /* 0x0000008b05047209 */ /* 0x000fe40007810000 */
[----:B------:R-:W-:Y:S01]  /*a430*/  ISETP.GT.AND P1, PT, R0, 0x11, P1 ;  /* 0x000000110000780c */ /* 0x000fe20000f24270 */
[----:B------:R-:W-:Y:S01]  /*a440*/  FMUL.FTZ R141, R137, c[0x0][0x2d0] ;  /* 0x0000b400898d7a20 */ /* 0x000fe20000410000 */
[----:B------:R-:W-:Y:S02]  /*a450*/  ISETP.LT.OR P0, PT, R2, 0x19, P0 ;  /* 0x000000190200780c */ /* 0x000fe40000701670 */
[----:B------:R-:W-:Y:S01]  /*a460*/  PLOP3.LUT P2, PT, PT, PT, UP0, 0x40, 0x0 ;  /* 0x000000000000781c */ /* 0x000fe20003f4e808 */
[----:B------:R-:W-:Y:S01]  /*a470*/  UISETP.NE.AND UP0, UPT, UR27, URZ, UPT ;  /* 0x0000003f1b00728c */ /* 0x000fe2000bf05270 */
[----:B------:R-:W-:Y:S02]  /*a480*/  FMNMX.FTZ R136, R136, R19, !PT ;  /* 0x0000001388887209 */ /* 0x000fe40007810000 */
[----:B------:R-:W-:Y:S02]  /*a490*/  FMNMX.FTZ R4, R6, R4, !PT ;  /* 0x0000000406047209 */ /* 0x000fe40007810000 */
[----:B------:R-:W-:Y:S01]  /*a4a0*/  ISETP.LT.OR P1, PT, R2, 0x12, P1 ;  /* 0x000000120200780c */ /* 0x000fe20000f21670 */
[----:B------:R-:W1:Y:S01]  /*a4b0*/  SHFL.BFLY PT, R19, R136, 0x1, 0x1f ;  /* 0x0c201f0088137f89 */ /* 0x000e6200000e0000 */
[----:B------:R-:W-:Y:S02]  /*a4c0*/  FSEL R206, R212, -INF , !P0 ;  /* 0xff800000d4ce7808 */ /* 0x000fe40004000000 */
[----:B------:R-:W-:Y:S02]  /*a4d0*/  ISETP.GT.AND P2, PT, R0, 0x10, P2 ;  /* 0x000000100000780c */ /* 0x000fe40001744270 */
[----:B------:R-:W-:Y:S02]  /*a4e0*/  PLOP3.LUT P0, PT, PT, PT, UP3, 0x40, 0x0 ;  /* 0x000000000000781c */ /* 0x000fe40003f0e838 */
[----:B------:R-:W-:Y:S02]  /*a4f0*/  FMNMX.FTZ R4, R24, R4, !PT ;  /* 0x0000000418047209 */ /* 0x000fe40007810000 */
[----:B------:R-:W-:Y:S02]  /*a500*/  FSEL R201, R215, -INF , !P1 ;  /* 0xff800000d7c97808 */ /* 0x000fe40004800000 */
[----:B------:R-:W-:Y:S02]  /*a510*/  ISETP.LT.OR P2, PT, R2, 0x11, P2 ;  /* 0x000000110200780c */ /* 0x000fe40001741670 */
[----:B------:R-:W-:Y:S02]  /*a520*/  ISETP.GT.AND P0, PT, R0, 0x20, P0 ;  /* 0x000000200000780c */ /* 0x000fe40000704270 */
[----:B------:R-:W-:Y:S02]  /*a530*/  PLOP3.LUT P1, PT, PT, PT, UP4, 0x40, 0x0 ;  /* 0x000000000000781c */ /* 0x000fe40003f2e848 */
[----:B------:R-:W-:Y:S02]  /*a540*/  FMNMX.FTZ R4, R25, R4, !PT ;  /* 0x0000000419047209 */ /* 0x000fe40007810000 */
[----:B------:R-:W-:Y:S02]  /*a550*/  FSEL R200, R220, -INF , !P2 ;  /* 0xff800000dcc87808 */ /* 0x000fe40005000000 */
[----:B------:R-:W-:Y:S02]  /*a560*/  ISETP.LT.OR P0, PT, R2, 0x21, P0 ;  /* 0x000000210200780c */ /* 0x000fe40000701670 */
[----:B------:R-:W-:Y:S02]  /*a570*/  ISETP.GT.AND P1, PT, R0, 0x19, P1 ;  /* 0x000000190000780c */ /* 0x000fe40000f24270 */
[----:B--2---:R-:W-:Y:S02]  /*a580*/  FMNMX.FTZ R3, R3, R20, !PT ;  /* 0x0000001403037209 */ /* 0x004fe40007810000 */
[----:B------:R-:W-:Y:S02]  /*a590*/  FSEL R212, R42, -INF , !P0 ;  /* 0xff8000002ad47808 */ /* 0x000fe40004000000 */
[----:B------:R-:W-:Y:S01]  /*a5a0*/  ISETP.LT.OR P1, PT, R2, 0x1a, P1 ;  /* 0x0000001a0200780c */ /* 0x000fe20000f21670 */
[----:B------:R-:W2:Y:S01]  /*a5b0*/  SHFL.BFLY PT, R135, R3, 0x1, 0x1f ;  /* 0x0c201f0003877f89 */ /* 0x000ea200000e0000 */
[----:B------:R-:W-:Y:S02]  /*a5c0*/  FMNMX.FTZ R4, R200, R4, !PT ;  /* 0x00000004c8047209 */ /* 0x000fe40007810000 */
[----:B------:R-:W-:Y:S02]  /*a5d0*/  PLOP3.LUT P0, PT, PT, PT, UP1, 0x40, 0x0 ;  /* 0x000000000000781c */ /* 0x000fe40003f0e818 */
[----:B------:R-:W-:Y:S02]  /*a5e0*/  FSEL R209, R209, -INF , !P1 ;  /* 0xff800000d1d17808 */ /* 0x000fe40004800000 */
[----:B------:R-:W-:Y:S02]  /*a5f0*/  FMNMX.FTZ R4, R201, R4, !PT ;  /* 0x00000004c9047209 */ /* 0x000fe40007810000 */
[----:B------:R-:W-:Y:S02]  /*a600*/  ISETP.GT.AND P0, PT, R0, 0x28, P0 ;  /* 0x000000280000780c */ /* 0x000fe40000704270 */
[----:B------:R-:W-:Y:S02]  /*a610*/  PLOP3.LUT P1, PT, PT, PT, UP2, 0x40, 0x0 ;  /* 0x000000000000781c */ /* 0x000fe40003f2e828 */
[----:B------:R-:W-:Y:S02]  /*a620*/  ISETP.LT.OR P0, PT, R2, 0x29, P0 ;  /* 0x000000290200780c */ /* 0x000fe40000701670 */
[----:B------:R-:W-:Y:S02]  /*a630*/  FMNMX.FTZ R4, R206, R4, !PT ;  /* 0x00000004ce047209 */ /* 0x000fe40007810000 */
[----:B------:R-:W-:Y:S02]  /*a640*/  ISETP.GT.AND P1, PT, R0, 0x21, P1 ;  /* 0x000000210000780c */ /* 0x000fe40000f24270 */
[----:B------:R-:W-:Y:S02]  /*a650*/  FSEL R213, R46, -INF , !P0 ;  /* 0xff8000002ed57808 */ /* 0x000fe40004000000 */
[----:B------:R-:W-:Y:S02]  /*a660*/  FMNMX.FTZ R4, R209, R4, !PT ;  /* 0x00000004d1047209 */ /* 0x000fe40007810000 */
[----:B------:R-:W-:Y:S02]  /*a670*/  ISETP.LT.OR P1, PT, R2, 0x22, P1 ;  /* 0x000000220200780c */ /* 0x000fe40000f21670 */
[----:B------:R-:W-:Y:S01]  /*a680*/  PLOP3.LUT P0, PT, PT, PT, UP0, 0x40, 0x0 ;  /* 0x000000000000781c */ /* 0x000fe20003f0e808 */
[----:B------:R-:W-:Y:S01]  /*a690*/  UISETP.GT.AND UP0, UPT, UR23, UR5, UPT ;  /* 0x000000051700728c */ /* 0x000fe2000bf04270 */
[----:B-1----:R-:W-:Y:S01]  /*a6a0*/  FMNMX.FTZ R136, R136, R19, !PT ;  /* 0x0000001388887209 */ /* 0x002fe20007810000 */
[----:B------:R-:W-:Y:S01]  /*a6b0*/  UIADD3 UR23, UR23, -0x1, URZ ;  /* 0xffffffff17177890 */ /* 0x000fe2000fffe03f */
[----:B------:R-:W-:Y:S02]  /*a6c0*/  FSEL R214, R43, -INF , !P1 ;  /* 0xff8000002bd67808 */ /* 0x000fe40004800000 */
[----:B------:R-:W-:Y:S01]  /*a6d0*/  ISETP.GT.AND P0, PT, R0, 0x29, P0 ;  /* 0x000000290000780c */ /* 0x000fe20000704270 */
[----:B------:R-:W-:Y:S01]  /*a6e0*/  FMUL.FTZ R142, R136, c[0x0][0x2d0] ;  /* 0x0000b400888e7a20 */ /* 0x000fe20000410000 */
[----:B------:R-:W-:Y:S02]  /*a6f0*/  FMNMX.FTZ R0, R212, R4, !PT ;  /* 0x00000004d4007209 */ /* 0x000fe40007810000 */
[----:B------:R-:W-:Y:S02]  /*a700*/  FSETP.NEU.FTZ.AND P1, PT, R136, -INF , PT ;  /* 0xff8000008800780b */ /* 0x000fe40003f3d000 */
[----:B------:R-:W-:Y:S02]  /*a710*/  FMNMX.FTZ R0, R214, R0, !PT ;  /* 0x00000000d6007209 */ /* 0x000fe40007810000 */
[----:B------:R-:W-:Y:S02]  /*a720*/  ISETP.LT.OR P0, PT, R2, 0x2a, P0 ;  /* 0x0000002a0200780c */ /* 0x000fe40000701670 */
[----:B------:R-:W-:Y:S02]  /*a730*/  FSEL R142, R142, RZ, P1 ;  /* 0x000000ff8e8e7208 */ /* 0x000fe40000800000 */
[----:B------:R-:W-:Y:S02]  /*a740*/  FSEL R140, R47, -INF , !P0 ;  /* 0xff8000002f8c7808 */ /* 0x000fe40004000000 */
[----:B------:R-:W-:Y:S01]  /*a750*/  FMNMX.FTZ R0, R213, R0, !PT ;  /* 0x00000000d5007209 */ /* 0x000fe20007810000 */
[--C-:B------:R-:W-:Y:S01]  /*a760*/  FFMA.FTZ R8, R8, c[0x0][0x2d0], -R142.reuse ;  /* 0x0000b40008087a23 */ /* 0x100fe2000001088e */
[----:B--2---:R-:W-:Y:S01]  /*a770*/  FMNMX.FTZ R135, R3, R135, !PT ;  /* 0x0000008703877209 */ /* 0x004fe20007810000 */
[--C-:B------:R-:W-:Y:S01]  /*a780*/  FFMA.FTZ R3, R18, c[0x0][0x2d0], -R142.reuse ;  /* 0x0000b40012037a23 */ /* 0x100fe2000001088e */
[----:B------:R-:W-:Y:S01]  /*a790*/  FMNMX.FTZ R0, R140, R0, !PT ;  /* 0x000000008c007209 */ /* 0x000fe20007810000 */
[--C-:B------:R-:W-:Y:S01]  /*a7a0*/  FFMA.FTZ R12, R12, c[0x0][0x2d0], -R142.reuse ;  /* 0x0000b4000c0c7a23 */ /* 0x100fe2000001088e */
[----:B------:R-:W-:Y:S01]  /*a7b0*/  FSETP.NEU.FTZ.AND P2, PT, R137, -INF , PT ;  /* 0xff8000008900780b */ /* 0x000fe20003f5d000 */
[----:B------:R1:W-:Y:S01]  /*a7c0*/  MUFU.EX2 R41, R3 ;  /* 0x0000000300297308 */ /* 0x0003e20000000800 */
[C---:B------:R-:W-:Y:S01]  /*a7d0*/  FSETP.NEU.FTZ.AND P0, PT, R135.reuse, -INF , PT ;  /* 0xff8000008700780b */ /* 0x040fe20003f1d000 */
[----:B------:R-:W1:Y:S01]  /*a7e0*/  SHFL.BFLY PT, R2, R0, 0x2, 0x1f ;  /* 0x0c401f0000027f89 */ /* 0x000e6200000e0000 */
[----:B------:R-:W-:Y:S01]  /*a7f0*/  FMUL.FTZ R143, R135, c[0x0][0x2d0] ;  /* 0x0000b400878f7a20 */ /* 0x000fe20000410000 */
[----:B------:R-:W-:Y:S01]  /*a800*/  FSEL R141, R141, RZ, P2 ;  /* 0x000000ff8d8d7208 */ /* 0x000fe20001000000 */
[----:B------:R-:W-:Y:S03]  /*a810*/  FFMA.FTZ R14, R14, c[0x0][0x2d0], -R142 ;  /* 0x0000b4000e0e7a23 */ /* 0x000fe6000001088e */
[----:B------:R-:W-:Y:S01]  /*a820*/  FSEL R143, R143, RZ, P0 ;  /* 0x000000ff8f8f7208 */ /* 0x000fe20000000000 */
[--C-:B------:R-:W-:Y:S01]  /*a830*/  FFMA.FTZ R9, R9, c[0x0][0x2d0], -R141.reuse ;  /* 0x0000b40009097a23 */ /* 0x100fe2000001088d */
[----:B------:R-:W-:Y:S01]  /*a840*/  MUFU.EX2 R30, R8 ;  /* 0x00000008001e7308 */ /* 0x000fe20000000800 */
[----:B------:R-:W-:Y:S02]  /*a850*/  FFMA.FTZ R15, R15, c[0x0][0x2d0], -R141 ;  /* 0x0000b4000f0f7a23 */ /* 0x000fe4000001088d */
[----:B------:R-:W-:Y:S02]  /*a860*/  FFMA.FTZ R7, R7, c[0x0][0x2d0], -R143 ;  /* 0x0000b40007077a23 */ /* 0x000fe4000001088f */
[--C-:B------:R-:W-:Y:S02]  /*a870*/  FFMA.FTZ R16, R16, c[0x0][0x2d0], -R141.reuse ;  /* 0x0000b40010107a23 */ /* 0x100fe4000001088d */
[----:B------:R-:W-:Y:S02]  /*a880*/  FFMA.FTZ R17, R17, c[0x0][0x2d0], -R141 ;  /* 0x0000b40011117a23 */ /* 0x000fe4000001088d */
[--C-:B------:R-:W-:Y:S01]  /*a890*/  FFMA.FTZ R13, R13, c[0x0][0x2d0], -R143.reuse ;  /* 0x0000b4000d0d7a23 */ /* 0x100fe2000001088f */
[----:B------:R-:W-:Y:S01]  /*a8a0*/  MUFU.EX2 R21, R7 ;  /* 0x0000000700157308 */ /* 0x000fe20000000800 */
[--C-:B------:R-:W-:Y:S02]  /*a8b0*/  FFMA.FTZ R11, R11, c[0x0][0x2d0], -R143.reuse ;  /* 0x0000b4000b0b7a23 */ /* 0x100fe4000001088f */
[----:B------:R-:W-:Y:S01]  /*a8c0*/  FFMA.FTZ R10, R10, c[0x0][0x2d0], -R143 ;  /* 0x0000b4000a0a7a23 */ /* 0x000fe2000001088f */
[----:B-1----:R-:W-:Y:S02]  /*a8d0*/  FMNMX.FTZ R3, R0, R2, !PT ;  /* 0x0000000200037209 */ /* 0x002fe40007810000 */
[----:B------:R-:W-:Y:S02]  /*a8e0*/  FSEL R0, R137, RZ, P2 ;  /* 0x000000ff89007208 */ /* 0x000fe40001000000 */
[----:B------:R-:W-:Y:S01]  /*a8f0*/  FSEL R2, R136, RZ, P1 ;  /* 0x000000ff88027208 */ /* 0x000fe20000800000 */
[----:B------:R-:W1:Y:S01]  /*a900*/  SHFL.BFLY PT, R4, R3, 0x1, 0x1f ;  /* 0x0c201f0003047f89 */ /* 0x000e6200000e0000 */
[----:B------:R-:W-:Y:S01]  /*a910*/  MUFU.EX2 R220, R9 ;  /* 0x0000000900dc7308 */ /* 0x000fe20000000800 */
[----:B------:R-:W-:Y:S02]  /*a920*/  FADD.FTZ R0, -R0, R132 ;  /* 0x0000008400007221 */ /* 0x000fe40000010100 */
[----:B------:R-:W-:Y:S02]  /*a930*/  FADD.FTZ R2, -R2, R134 ;  /* 0x0000008602027221 */ /* 0x000fe40000010100 */
[----:B------:R-:W-:Y:S02]  /*a940*/  FMUL.FTZ R0, R0, c[0x0][0x2d0] ;  /* 0x0000b40000007a20 */ /* 0x000fe40000410000 */
[----:B------:R-:W-:Y:S03]  /*a950*/  FMUL.FTZ R2, R2, c[0x0][0x2d0] ;  /* 0x0000b40002027a20 */ /* 0x000fe60000410000 */
[----:B------:R2:W3:Y:S10]  /*a960*/  MUFU.EX2 R133, R0 ;  /* 0x0000000000857308 */ /* 0x0004f40000000800 */
[----:B------:R-:W4:Y:S01]  /*a970*/  MUFU.EX2 R132, R2 ;  /* 0x0000000200847308 */ /* 0x000f220000000800 */
[----:B-1----:R-:W-:Y:S05]  /*a980*/  FMNMX.FTZ R3, R3, R4, !PT ;  /* 0x0000000403037209 */ /* 0x002fea0007810000 */
[----:B------:R-:W-:Y:S04]  /*a990*/  FMUL.FTZ R134, R3, c[0x0][0x2d0] ;  /* 0x0000b40003867a20 */ /* 0x000fe80000410000 */
[----:B------:R-:W1:Y:S01]  /*a9a0*/  MUFU.EX2 R222, R15 ;  /* 0x0000000f00de7308 */ /* 0x000e620000000800 */
[----:B--2---:R-:W-:Y:S01]  /*a9b0*/  FSEL R0, R135, RZ, P0 ;  /* 0x000000ff87007208 */ /* 0x004fe20000000000 */
[----:B---3--:R-:W-:Y:S01]  /*a9c0*/  FMUL.FTZ R48, R133, R188 ;  /* 0x000000bc85307220 */ /* 0x008fe20000410000 */
[----:B------:R-:W-:Y:S01]  /*a9d0*/  FSETP.NEU.FTZ.AND P0, PT, R3, -INF , PT ;  /* 0xff8000000300780b */ /* 0x000fe20003f1d000 */
[----:B------:R-:W-:Y:S02]  /*a9e0*/  FMUL.FTZ R32, R133, R172 ;  /* 0x000000ac85207220 */ /* 0x000fe40000410000 */
[----:B------:R-:W-:Y:S01]  /*a9f0*/  FADD.FTZ R0, -R0, R138 ;  /* 0x0000008a00007221 */ /* 0x000fe20000010100 */
[----:B------:R-:W-:Y:S03]  /*aa00*/  FSEL R134, R134, RZ, P0 ;  /* 0x000000ff86867208 */ /* 0x000fe60000000000 */
[----:B------:R-:W2:Y:S01]  /*aa10*/  MUFU.EX2 R27, R16 ;  /* 0x00000010001b7308 */ /* 0x000ea20000000800 */
[----:B------:R-:W-:Y:S01]  /*aa20*/  MOV R138, R21 ;  /* 0x00000015008a7202 */ /* 0x000fe20000000f00 */
[----:B------:R-:W-:Y:S01]  /*aa30*/  FMUL.FTZ R0, R0, c[0x0][0x2d0] ;  /* 0x0000b40000007a20 */ /* 0x000fe20000410000 */
[----:B------:R-:W3:Y:S01]  /*aa40*/  LDSM.16.MT88.4 R20, [R225+0x2080] ;  /* 0x00208000e114783b */ /* 0x000ee20000004200 */
[--C-:B------:R-:W-:Y:S02]  /*aa50*/  FFMA.FTZ R4, R25, c[0x0][0x2d0], -R134.reuse ;  /* 0x0000b40019047a23 */ /* 0x100fe40000010886 */
[--C-:B------:R-:W-:Y:S02]  /*aa60*/  FFMA.FTZ R5, R5, c[0x0][0x2d0], -R134.reuse ;  /* 0x0000b40005057a23 */ /* 0x100fe40000010886 */
[C---:B----4-:R-:W-:Y:S02]  /*aa70*/  FMUL.FTZ R7, R132.reuse, R147 ;  /* 0x0000009384077220 */ /* 0x050fe40000410000 */
[----:B------:R4:W5:Y:S01]  /*aa80*/  MUFU.EX2 R2, R0 ;  /* 0x0000000000027308 */ /* 0x0009620000000800 */
[----:B------:R-:W-:Y:S01]  /*aa90*/  FMUL.FTZ R18, R132, R158 ;  /* 0x0000009e84127220 */ /* 0x000fe20000410000 */
[----:B-1----:R-:W-:Y:S01]  /*aaa0*/  F2FP.PACK_AB R192, R222, R220 ;  /* 0x000000dcdec0723e */ /* 0x002fe200000000ff */
[C---:B------:R-:W-:Y:S02]  /*aab0*/  FMUL.FTZ R19, R132.reuse, R159 ;  /* 0x0000009f84137220 */ /* 0x040fe40000410000 */
[C---:B------:R-:W-:Y:S02]  /*aac0*/  FMUL.FTZ R33, R133.reuse, R173 ;  /* 0x000000ad85217220 */ /* 0x040fe40000410000 */
[C---:B------:R-:W-:Y:S03]  /*aad0*/  FMUL.FTZ R35, R132.reuse, R175 ;  /* 0x000000af84237220 */ /* 0x040fe60000410000 */
[----:B------:R-:W1:Y:S01]  /*aae0*/  MUFU.EX2 R26, R12 ;  /* 0x0000000c001a7308 */ /* 0x000e620000000800 */
[C---:B------:R-:W-:Y:S02]  /*aaf0*/  FMUL.FTZ R49, R133.reuse, R189 ;  /* 0x000000bd85317220 */ /* 0x040fe40000410000 */
[C---:B------:R-:W-:Y:S01]  /*ab00*/  FMUL.FTZ R52, R133.reuse, R52 ;  /* 0x0000003485347220 */ /* 0x040fe20000410000 */
[----:B--2---:R-:W-:Y:S01]  /*ab10*/  MOV R159, R27 ;  /* 0x0000001b009f7202 */ /* 0x004fe20000000f00 */
[C---:B------:R-:W-:Y:S01]  /*ab20*/  FMUL.FTZ R16, R133.reuse, R156 ;  /* 0x0000009c85107220 */ /* 0x040fe20000410000 */
[----:B------:R-:W-:Y:S01]  /*ab30*/  MOV R156, R30 ;  /* 0x0000001e009c7202 */ /* 0x000fe20000000f00 */
[C---:B------:R-:W-:Y:S01]  /*ab40*/  FMUL.FTZ R53, R133.reuse, R53 ;  /* 0x0000003585357220 */ /* 0x040fe20000410000 */
[----:B------:R-:W-:Y:S01]  /*ab50*/  MOV R173, R159 ;  /* 0x0000009f00ad7202 */ /* 0x000fe20000000f00 */
[C---:B------:R-:W-:Y:S01]  /*ab60*/  FMUL.FTZ R54, R132.reuse, R54 ;  /* 0x0000003684367220 */ /* 0x040fe20000410000 */
[----:B------:R-:W2:Y:S01]  /*ab70*/  MUFU.EX2 R28, R14 ;  /* 0x0000000e001c7308 */ /* 0x000ea20000000800 */
[----:B------:R-:W-:Y:S02]  /*ab80*/  FMUL.FTZ R55, R132, R55 ;  /* 0x0000003784377220 */ /* 0x000fe40000410000 */
[----:B------:R-:W-:Y:S02]  /*ab90*/  FMUL.FTZ R64, R133, R64 ;  /* 0x0000004085407220 */ /* 0x000fe40000410000 */
[--C-:B----4-:R-:W-:Y:S02]  /*aba0*/  FFMA.FTZ R0, R6, c[0x0][0x2d0], -R134.reuse ;  /* 0x0000b40006007a23 */ /* 0x110fe40000010886 */
[----:B------:R-:W-:Y:S02]  /*abb0*/  FMUL.FTZ R6, R132, R146 ;  /* 0x0000009284067220 */ /* 0x000fe40000410000 */
[C---:B-----5:R-:W-:Y:S01]  /*abc0*/  FMUL.FTZ R8, R2.reuse, R148 ;  /* 0x0000009402087220 */ /* 0x060fe20000410000 */
[----:B------:R4:W-:Y:S01]  /*abd0*/  MUFU.EX2 R216, R0 ;  /* 0x0000000000d87308 */ /* 0x0009e20000000800 */
[C---:B------:R-:W-:Y:S02]  /*abe0*/  FMUL.FTZ R9, R2.reuse, R149 ;  /* 0x0000009502097220 */ /* 0x040fe40000410000 */
[----:B------:R-:W-:Y:S01]  /*abf0*/  FMUL.FTZ R25, R2, R165 ;  /* 0x000000a502197220 */ /* 0x000fe20000410000 */
[----:B-1----:R-:W-:Y:S01]  /*ac00*/  F2FP.PACK_AB R193, R26, R30 ;  /* 0x0000001e1ac1723e */ /* 0x002fe200000000ff */
[C---:B------:R-:W-:Y:S02]  /*ac10*/  FMUL.FTZ R12, R2.reuse, R152 ;  /* 0x00000098020c7220 */ /* 0x040fe40000410000 */
[C---:B------:R-:W-:Y:S01]  /*ac20*/  FMUL.FTZ R40, R2.reuse, R180 ;  /* 0x000000b402287220 */ /* 0x040fe20000410000 */
[----:B------:R-:W-:Y:S01]  /*ac30*/  MOV R180, R41 ;  /* 0x0000002900b47202 */ /* 0x000fe20000000f00 */
[C---:B------:R-:W-:Y:S01]  /*ac40*/  FMUL.FTZ R44, R2.reuse, R184 ;  /* 0x000000b8022c7220 */ /* 0x040fe20000410000 */
[----:B------:R-:W1:Y:S01]  /*ac50*/  MUFU.EX2 R221, R17 ;  /* 0x0000001100dd7308 */ /* 0x000e620000000800 */
[C---:B------:R-:W-:Y:S02]  /*ac60*/  FMUL.FTZ R45, R2.reuse, R185 ;  /* 0x000000b9022d7220 */ /* 0x040fe40000410000 */
[C---:B------:R-:W-:Y:S01]  /*ac70*/  FMUL.FTZ R56, R2.reuse, R56 ;  /* 0x0000003802387220 */ /* 0x040fe20000410000 */
[-C--:B--2---:R-:W-:Y:S01]  /*ac80*/  F2FP.PACK_AB R195, R41, R28.reuse ;  /* 0x0000001c29c3723e */ /* 0x084fe200000000ff */
[C---:B------:R-:W-:Y:S01]  /*ac90*/  FMUL.FTZ R41, R2.reuse, R181 ;  /* 0x000000b502297220 */ /* 0x040fe20000410000 */
[----:B------:R-:W-:Y:S01]  /*aca0*/  MOV R158, R28 ;  /* 0x0000001c009e7202 */ /* 0x000fe20000000f00 */
[C---:B------:R-:W-:Y:S02]  /*acb0*/  FMUL.FTZ R28, R2.reuse, R168 ;  /* 0x000000a8021c7220 */ /* 0x040fe40000410000 */
[C---:B------:R-:W-:Y:S01]  /*acc0*/  FMUL.FTZ R57, R2.reuse, R57 ;  /* 0x0000003902397220 */ /* 0x040fe20000410000 */
[----:B------:R2:W5:Y:S01]  /*acd0*/  MUFU.EX2 R215, R5 ;  /* 0x0000000500d77308 */ /* 0x0005620000000800 */
[C---:B------:R-:W-:Y:S02]  /*ace0*/  FMUL.FTZ R60, R2.reuse, R60 ;  /* 0x0000003c023c7220 */ /* 0x040fe40000410000 */
[----:B------:R-:W-:Y:S02]  /*acf0*/  FMUL.FTZ R61, R2, R61 ;  /* 0x0000003d023d7220 */ /* 0x000fe40000410000 */
[----:B----4-:R-:W-:Y:S02]  /*ad00*/  FFMA.FTZ R0, R24, c[0x0][0x2d0], -R134 ;  /* 0x0000b40018007a23 */ /* 0x010fe40000010886 */
[----:B------:R-:W-:Y:S02]  /*ad10*/  FMUL.FTZ R24, R2, R164 ;  /* 0x000000a402187220 */ /* 0x000fe40000410000 */
[----:B------:R-:W-:Y:S01]  /*ad20*/  FMUL.FTZ R65, R133, R65 ;  /* 0x0000004185417220 */ /* 0x000fe20000410000 */
[----:B------:R4:W-:Y:S01]  /*ad30*/  MUFU.EX2 R217, R0 ;  /* 0x0000000000d97308 */ /* 0x0009e20000000800 */
[C---:B------:R-:W-:Y:S02]  /*ad40*/  FMUL.FTZ R66, R132.reuse, R66 ;  /* 0x0000004284427220 */ /* 0x040fe40000410000 */
[C---:B------:R-:W-:Y:S01]  /*ad50*/  FMUL.FTZ R67, R132.reuse, R67 ;  /* 0x0000004384437220 */ /* 0x040fe20000410000 */
[----:B-1----:R-:W-:Y:S01]  /*ad60*/  F2FP.PACK_AB R194, R221, R27 ;  /* 0x0000001bddc2723e */ /* 0x002fe200000000ff */
[C---:B------:R-:W-:Y:S02]  /*ad70*/  FMUL.FTZ R17, R133.reuse, R157 ;  /* 0x0000009d85117220 */ /* 0x040fe40000410000 */
[C---:B------:R-:W-:Y:S02]  /*ad80*/  FMUL.FTZ R68, R133.reuse, R68 ;  /* 0x0000004485447220 */ /* 0x040fe40000410000 */
[C---:B------:R-:W-:Y:S01]  /*ad90*/  FMUL.FTZ R69, R133.reuse, R69 ;  /* 0x0000004585457220 */ /* 0x040fe20000410000 */
[----:B------:R-:W1:Y:S01]  /*ada0*/  MUFU.EX2 R218, R4 ;  /* 0x0000000400da7308 */ /* 0x000e620000000800 */
[C---:B------:R-:W-:Y:S02]  /*adb0*/  FMUL.FTZ R70, R132.reuse, R70 ;  /* 0x0000004684467220 */ /* 0x040fe40000410000 */
[----:B------:R-:W-:Y:S02]  /*adc0*/  FMUL.FTZ R71, R132, R71 ;  /* 0x0000004784477220 */ /* 0x000fe40000410000 */
[----:B--2---:R-:W-:Y:S01]  /*add0*/  FMUL.FTZ R5, R133, R145 ;  /* 0x0000009185057220 */ /* 0x004fe20000410000 */
[----:B-----5:R-:W-:Y:S01]  /*ade0*/  F2FP.PACK_AB R145, R216, R215 ;  /* 0x000000d7d891723e */ /* 0x020fe200000000ff */
[C---:B------:R-:W-:Y:S02]  /*adf0*/  FMUL.FTZ R72, R2.reuse, R72 ;  /* 0x0000004802487220 */ /* 0x040fe40000410000 */
[C---:B------:R-:W-:Y:S01]  /*ae00*/  FMUL.FTZ R73, R2.reuse, R73 ;  /* 0x0000004902497220 */ /* 0x040fe20000410000 */
[----:B------:R-:W2:Y:S01]  /*ae10*/  MUFU.EX2 R31, R13 ;  /* 0x0000000d001f7308 */ /* 0x000ea20000000800 */
[C---:B------:R-:W-:Y:S02]  /*ae20*/  FMUL.FTZ R76, R2.reuse, R76 ;  /* 0x0000004c024c7220 */ /* 0x040fe40000410000 */
[----:B------:R-:W-:Y:S01]  /*ae30*/  FMUL.FTZ R77, R2, R77 ;  /* 0x0000004d024d7220 */ /* 0x000fe20000410000 */
[----:B----4-:R-:W-:Y:S01]  /*ae40*/  FSEL R0, R3, RZ, P0 ;  /* 0x000000ff03007208 */ /* 0x010fe20000000000 */
[C---:B------:R-:W-:Y:S01]  /*ae50*/  FMUL.FTZ R80, R133.reuse, R80 ;  /* 0x0000005085507220 */ /* 0x040fe20000410000 */
[----:B------:R-:W-:Y:S01]  /*ae60*/  PLOP3.LUT P0, PT, PT, PT, UP0, 0x80, 0x0 ;  /* 0x000000000000781c */ /* 0x000fe20003f0f008 */
[C---:B------:R-:W-:Y:S02]  /*ae70*/  FMUL.FTZ R81, R133.reuse, R81 ;  /* 0x0000005185517220 */ /* 0x040fe40000410000 */
[----:B------:R-:W-:Y:S01]  /*ae80*/  FADD.FTZ R0, -R0, R139 ;  /* 0x0000008b00007221 */ /* 0x000fe20000010100 */
[----:B------:R-:W4:Y:S01]  /*ae90*/  MUFU.EX2 R50, R11 ;  /* 0x0000000b00327308 */ /* 0x000f220000000800 */
[----:B------:R-:W-:Y:S02]  /*aea0*/  FMUL.FTZ R82, R132, R82 ;  /* 0x0000005284527220 */ /* 0x000fe40000410000 */
[----:B------:R-:W-:Y:S01]  /*aeb0*/  FMUL.FTZ R0, R0, c[0x0][0x2d0] ;  /* 0x0000b40000007a20 */ /* 0x000fe20000410000 */
[----:B-1----:R-:W-:Y:S01]  /*aec0*/  F2FP.PACK_AB R147, R218, R217 ;  /* 0x000000d9da93723e */ /* 0x002fe200000000ff */
[C---:B------:R-:W-:Y:S02]  /*aed0*/  FMUL.FTZ R4, R133.reuse, R144 ;  /* 0x0000009085047220 */ /* 0x040fe40000410000 */
[C---:B------:R-:W-:Y:S02]  /*aee0*/  FMUL.FTZ R83, R132.reuse, R83 ;  /* 0x0000005384537220 */ /* 0x040fe40000410000 */
[C---:B------:R-:W-:Y:S01]  /*aef0*/  FMUL.FTZ R84, R133.reuse, R84 ;  /* 0x0000005485547220 */ /* 0x040fe20000410000 */
[----:B------:R-:W1:Y:S01]  /*af00*/  MUFU.EX2 R29, R10 ;  /* 0x0000000a001d7308 */ /* 0x000e620000000800 */
[C---:B------:R-:W-:Y:S01]  /*af10*/  FMUL.FTZ R85, R133.reuse, R85 ;  /* 0x0000005585557220 */ /* 0x040fe20000410000 */
[-C--:B---3--:R-:W-:Y:S01]  /*af20*/  HMMA.16816.F32 R4, R192, R20.reuse, R4 ;  /* 0x00000014c004723c */ /* 0x088fe20000001804 */
[----:B------:R-:W-:Y:S01]  /*af30*/  FMUL.FTZ R86, R132, R86 ;  /* 0x0000005684567220 */ /* 0x000fe20000410000 */
[----:B--2---:R-:W-:Y:S01]  /*af40*/  MOV R139, R31 ;  /* 0x0000001f008b7202 */ /* 0x004fe20000000f00 */
[----:B------:R-:W-:Y:S02]  /*af50*/  FMUL.FTZ R13, R2, R153 ;  /* 0x00000099020d7220 */ /* 0x000fe40000410000 */
[----:B------:R-:W-:Y:S02]  /*af60*/  FMUL.FTZ R87, R132, R87 ;  /* 0x0000005784577220 */ /* 0x000fe40000410000 */
[C---:B------:R-:W-:Y:S01]  /*af70*/  FMUL.FTZ R88, R2.reuse, R88 ;  /* 0x0000005802587220 */ /* 0x040fe20000410000 */
[----:B------:R-:W2:Y:S01]  /*af80*/  MUFU.EX2 R0, R0 ;  /* 0x0000000000007308 */ /* 0x000ea20000000800 */
[----:B------:R-:W-:Y:S03]  /*af90*/  FMUL.FTZ R89, R2, R89 ;  /* 0x0000005902597220 */ /* 0x000fe60000410000 */
[----:B----4-:R-:W-:Y:S01]  /*afa0*/  F2FP.PACK_AB R144, R50, R138 ;  /* 0x0000008a3290723e */ /* 0x010fe200000000ff */
[----:B------:R-:W-:Y:S01]  /*afb0*/  FMUL.FTZ R92, R2, R92 ;  /* 0x0000005c025c7220 */ /* 0x000fe20000410000 */
[----:B------:R-:W-:Y:S01]  /*afc0*/  MOV R172, R50 ;  /* 0x0000003200ac7202 */ /* 0x000fe20000000f00 */
[C---:B------:R-:W-:Y:S01]  /*afd0*/  FMUL.FTZ R50, R132.reuse, R190 ;  /* 0x000000be84327220 */ /* 0x040fe20000410000 */
[----:B------:R-:W-:Y:S01]  /*afe0*/  MOV R190, R51 ;  /* 0x0000003300be7202 */ /* 0x000fe20000000f00 */
[----:B------:R-:W-:Y:S02]  /*aff0*/  FMUL.FTZ R51, R132, R191 ;  /* 0x000000bf84337220 */ /* 0x000fe40000410000 */
[C---:B------:R-:W-:Y:S02]  /*b000*/  FMUL.FTZ R93, R2.reuse, R93 ;  /* 0x0000005d025d7220 */ /* 0x040fe40000410000 */
[----:B------:R-:W-:Y:S01]  /*b010*/  FMUL.FTZ R96, R133, R96 ;  /* 0x0000006085607220 */ /* 0x000fe20000410000 */
[----:B-1----:R-:W-:Y:S01]  /*b020*/  F2FP.PACK_AB R146, R139, R29 ;  /* 0x0000001d8b92723e */ /* 0x002fe200000000ff */
[C---:B------:R-:W-:Y:S01]  /*b030*/  FMUL.FTZ R97, R133.reuse, R97 ;  /* 0x0000006185617220 */ /* 0x040fe20000410000 */
[----:B------:R-:W-:Y:S01]  /*b040*/  MOV R157, R29 ;  /* 0x0000001d009d7202 */ /* 0x000fe20000000f00 */
[----:B------:R-:W-:Y:S02]  /*b050*/  FMUL.FTZ R29, R2, R169 ;  /* 0x000000a9021d7220 */ /* 0x000fe40000410000 */
[C---:B------:R-:W-:Y:S01]  /*b060*/  FMUL.FTZ R98, R132.reuse, R98 ;  /* 0x0000006284627220 */ /* 0x040fe20000410000 */
[----:B------:R-:W-:Y:S01]  /*b070*/  MOV R175, R157 ;  /* 0x0000009d00af7202 */ /* 0x000fe20000000f00 */
[----:B------:R-:W-:Y:S02]  /*b080*/  FMUL.FTZ R99, R132, R99 ;  /* 0x0000006384637220 */ /* 0x000fe40000410000 */
[C---:B------:R-:W-:Y:S02]  /*b090*/  FMUL.FTZ R100, R133.reuse, R100 ;  /* 0x0000006485647220 */ /* 0x040fe40000410000 */
[C---:B--2---:R-:W-:Y:S02]  /*b0a0*/  FMUL.FTZ R10, R0.reuse, R150 ;  /* 0x00000096000a7220 */ /* 0x044fe40000410000 */
[C---:B------:R-:W-:Y:S02]  /*b0b0*/  FMUL.FTZ R11, R0.reuse, R151 ;  /* 0x00000097000b7220 */ /* 0x040fe40000410000 */
[----:B------:R-:W1:Y:S01]  /*b0c0*/  LDSM.16.MT88.4 R148, [R228+0x2080] ;  /* 0x00208000e494783b */ /* 0x000e620000004200 */
[C---:B------:R-:W-:Y:S02]  /*b0d0*/  FMUL.FTZ R14, R0.reuse, R154 ;  /* 0x0000009a000e7220 */ /* 0x040fe40000410000 */
[C---:B------:R-:W-:Y:S02]  /*b0e0*/  FMUL.FTZ R15, R0.reuse, R155 ;  /* 0x0000009b000f7220 */ /* 0x040fe40000410000 */
[C---:B------:R-:W-:Y:S01]  /*b0f0*/  HMMA.16816.F32 R8, R144.reuse, R20, R8 ;  /* 0x000000149008723c */ /* 0x040fe20000001808 */
[C---:B------:R-:W-:Y:S02]  /*b100*/  FMUL.FTZ R27, R0.reuse, R167 ;  /* 0x000000a7001b7220 */ /* 0x040fe40000410000 */
[----:B------:R-:W2:Y:S01]  /*b110*/  LDSM.16.MT88.4 R152, [R227+0x2080] ;  /* 0x00208000e398783b */ /* 0x000ea20000004200 */
[C---:B------:R-:W-:Y:S02]  /*b120*/  FMUL.FTZ R42, R0.reuse, R182 ;  /* 0x000000b6002a7220 */ /* 0x040fe40000410000 */
[C---:B------:R-:W-:Y:S02]  /*b130*/  FMUL.FTZ R47, R0.reuse, R187 ;  /* 0x000000bb002f7220 */ /* 0x040fe40000410000 */
[-C--:B------:R-:W-:Y:S01]  /*b140*/  HMMA.16816.F32 R12, R144, R22.reuse, R12 ;  /* 0x00000016900c723c */ /* 0x080fe2000000180c */
[C---:B------:R-:W-:Y:S03]  /*b150*/  FMUL.FTZ R20, R133.reuse, R160 ;  /* 0x000000a085147220 */ /* 0x040fe60000410000 */
[----:B------:R-:W-:Y:S01]  /*b160*/  MOV R160, R26 ;  /* 0x0000001a00a07202 */ /* 0x000fe20000000f00 */
[C---:B------:R-:W-:Y:S02]  /*b170*/  FMUL.FTZ R26, R0.reuse, R166 ;  /* 0x000000a6001a7220 */ /* 0x040fe40000410000 */
[----:B------:R-:W-:Y:S01]  /*b180*/  LDSM.16.MT88.4 R164, [R227+0x2880] ;  /* 0x00288000e3a4783b */ /* 0x000fe20000004200 */
[C---:B------:R-:W-:Y:S01]  /*b190*/  HMMA.16816.F32 R16, R192.reuse, R22, R16 ;  /* 0x00000016c010723c */ /* 0x040fe20000001810 */
[C---:B------:R-:W-:Y:S03]  /*b1a0*/  FMUL.FTZ R21, R133.reuse, R161 ;  /* 0x000000a185157220 */ /* 0x040fe60000410000 */
[C---:B------:R-:W-:Y:S01]  /*b1b0*/  FMUL.FTZ R30, R0.reuse, R170 ;  /* 0x000000aa001e7220 */ /* 0x040fe20000410000 */
[----:B------:R-:W-:Y:S01]  /*b1c0*/  MOV R161, R34 ;  /* 0x0000002200a17202 */ /* 0x000fe20000000f00 */
[----:B------:R-:W-:Y:S01]  /*b1d0*/  FMUL.FTZ R43, R0, R183 ;  /* 0x000000b7002b7220 */ /* 0x000fe20000410000 */
[----:B------:R-:W-:Y:S01]  /*b1e0*/  MOV R168, R160 ;  /* 0x000000a000a87202 */ /* 0x000fe20000000f00 */
[C---:B------:R-:W-:Y:S01]  /*b1f0*/  FMUL.FTZ R22, R132.reuse, R162 ;  /* 0x000000a284167220 */ /* 0x040fe20000410000 */
[----:B------:R-:W-:Y:S03]  /*b200*/  MOV R189, R161 ;  /* 0x000000a100bd7202 */ /* 0x000fe60000000f00 */
[----:B------:R-:W-:Y:S02]  /*b210*/  FMUL.FTZ R23, R132, R163 ;  /* 0x000000a384177220 */ /* 0x000fe40000410000 */
[----:B------:R-:W-:Y:S01]  /*b220*/  LDSM.16.MT88.4 R160, [R228+0x2880] ;  /* 0x00288000e4a0783b */ /* 0x000fe20000004200 */
[----:B------:R-:W-:Y:S02]  /*b230*/  FMUL.FTZ R46, R0, R186 ;  /* 0x000000ba002e7220 */ /* 0x000fe40000410000 */
[----:B------:R-:W-:Y:S01]  /*b240*/  FMUL.FTZ R34, R132, R174 ;  /* 0x000000ae84227220 */ /* 0x000fe20000410000 */
[----:B------:R-:W-:Y:S01]  /*b250*/  MOV R174, R158 ;  /* 0x0000009e00ae7202 */ /* 0x000fe20000000f00 */
[-C--:B------:R-:W-:Y:S01]  /*b260*/  HMMA.16816.F32 R20, R192, R36.reuse, R20 ;  /* 0x00000024c014723c */ /* 0x080fe20000001814 */
[C---:B------:R-:W-:Y:S02]  /*b270*/  FMUL.FTZ R58, R0.reuse, R58 ;  /* 0x0000003a003a7220 */ /* 0x040fe40000410000 */
[C---:B------:R-:W-:Y:S02]  /*b280*/  FMUL.FTZ R59, R0.reuse, R59 ;  /* 0x0000003b003b7220 */ /* 0x040fe40000410000 */
[C---:B------:R-:W-:Y:S02]  /*b290*/  FMUL.FTZ R62, R0.reuse, R62 ;  /* 0x0000003e003e7220 */ /* 0x040fe40000410000 */
[C---:B------:R-:W-:Y:S01]  /*b2a0*/  FMUL.FTZ R63, R0.reuse, R63 ;  /* 0x0000003f003f7220 */ /* 0x040fe20000410000 */
[C---:B------:R-:W-:Y:S01]  /*b2b0*/  HMMA.16816.F32 R24, R144.reuse, R36, R24 ;  /* 0x000000249018723c */ /* 0x040fe20000001818 */
[C---:B------:R-:W-:Y:S03]  /*b2c0*/  FMUL.FTZ R31, R0.reuse, R171 ;  /* 0x000000ab001f7220 */ /* 0x040fe60000410000 */
[----:B------:R-:W-:Y:S01]  /*b2d0*/  MOV R171, R222 ;  /* 0x000000de00ab7202 */ /* 0x000fe20000000f00 */
[----:B------:R-:W-:Y:S02]  /*b2e0*/  FMUL.FTZ R74, R0, R74 ;  /* 0x0000004a004a7220 */ /* 0x000fe40000410000 */
[C---:B------:R-:W-:Y:S01]  /*b2f0*/  FMUL.FTZ R37, R133.reuse, R177 ;  /* 0x000000b185257220 */ /* 0x040fe20000410000 */
[-C--:B------:R-:W-:Y:S01]  /*b300*/  HMMA.16816.F32 R28, R144, R38.reuse, R28 ;  /* 0x00000026901c723c */ /* 0x080fe2000000181c */
[----:B------:R-:W-:Y:S03]  /*b310*/  MOV R177, R138 ;  /* 0x0000008a00b17202 */ /* 0x000fe60000000f00 */
[--C-:B------:R-:W-:Y:S02]  /*b320*/  FFMA.FTZ R138, R196, c[0x0][0x2d0], -R141.reuse ;  /* 0x0000b400c48a7a23 */ /* 0x100fe4000001088d */
[C---:B------:R-:W-:Y:S01]  /*b330*/  FMUL.FTZ R36, R133.reuse, R176 ;  /* 0x000000b085247220 */ /* 0x040fe20000410000 */
[----:B------:R-:W-:Y:S01]  /*b340*/  MOV R176, R220 ;  /* 0x000000dc00b07202 */ /* 0x000fe20000000f00 */
[C---:B------:R-:W-:Y:S01]  /*b350*/  HMMA.16816.F32 R32, R192.reuse, R38, R32 ;  /* 0x00000026c020723c */ /* 0x040fe20000001820 */
[----:B------:R3:W-:Y:S03]  /*b360*/  MUFU.EX2 R181, R138 ;  /* 0x0000008a00b57308 */ /* 0x0007e60000000800 */
[C---:B------:R-:W-:Y:S02]  /*b370*/  FMUL.FTZ R75, R0.reuse, R75 ;  /* 0x0000004b004b7220 */ /* 0x040fe40000410000 */
[----:B------:R-:W-:Y:S02]  /*b380*/  FMUL.FTZ R78, R0, R78 ;  /* 0x0000004e004e7220 */ /* 0x000fe40000410000 */
[C---:B------:R-:W-:Y:S01]  /*b390*/  FMUL.FTZ R39, R132.reuse, R179 ;  /* 0x000000b384277220 */ /* 0x040fe20000410000 */
[----:B------:R-:W-:Y:S03]  /*b3a0*/  MOV R179, R221 ;  /* 0x000000dd00b37202 */ /* 0x000fe60000000f00 */
[----:B------:R-:W-:Y:S01]  /*b3b0*/  FMUL.FTZ R38, R132, R178 ;  /* 0x000000b284267220 */ /* 0x000fe20000410000 */
[----:B------:R-:W-:Y:S01]  /*b3c0*/  MOV R178, R156 ;  /* 0x0000009c00b27202 */ /* 0x000fe20000000f00 */
[C---:B------:R-:W-:Y:S01]  /*b3d0*/  FMUL.FTZ R79, R0.reuse, R79 ;  /* 0x0000004f004f7220 */ /* 0x040fe20000410000 */
[----:B------:R-:W-:Y:S01]  /*b3e0*/  LDSM.16.MT88.4 R156, [R226+0x2880] ;  /* 0x00288000e29c783b */ /* 0x000fe20000004200 */
[C---:B------:R-:W-:Y:S02]  /*b3f0*/  FMUL.FTZ R90, R0.reuse, R90 ;  /* 0x0000005a005a7220 */ /* 0x040fe40000410000 */
[C---:B------:R-:W-:Y:S01]  /*b400*/  FMUL.FTZ R91, R0.reuse, R91 ;  /* 0x0000005b005b7220 */ /* 0x040fe20000410000 */
[-C--:B-1----:R-:W-:Y:S01]  /*b410*/  HMMA.16816.F32 R36, R192, R148.reuse, R36 ;  /* 0x00000094c024723c */ /* 0x082fe20000001824 */
[C---:B------:R-:W-:Y:S02]  /*b420*/  FMUL.FTZ R94, R0.reuse, R94 ;  /* 0x0000005e005e7220 */ /* 0x040fe40000410000 */
[----:B------:R-:W-:Y:S02]  /*b430*/  FMUL.FTZ R95, R0, R95 ;  /* 0x0000005f005f7220 */ /* 0x000fe40000410000 */
[----:B------:R-:W-:Y:S02]  /*b440*/  FMUL.FTZ R101, R133, R101 ;  /* 0x0000006585657220 */ /* 0x000fe40000410000 */
[--C-:B---3--:R-:W-:Y:S01]  /*b450*/  FFMA.FTZ R138, R198, c[0x0][0x2d0], -R141.reuse ;  /* 0x0000b400c68a7a23 */ /* 0x108fe2000001088d */
[C---:B------:R-:W-:Y:S01]  /*b460*/  HMMA.16816.F32 R40, R144.reuse, R148, R40 ;  /* 0x000000949028723c */ /* 0x040fe20000001828 */
[C---:B------:R-:W-:Y:S02]  /*b470*/  FMUL.FTZ R102, R132.reuse, R102 ;  /* 0x0000006684667220 */ /* 0x040fe40000410000 */
[----:B------:R1:W3:Y:S01]  /*b480*/  MUFU.EX2 R184, R138 ;  /* 0x0000008a00b87308 */ /* 0x0002e20000000800 */
[----:B------:R-:W-:Y:S02]  /*b490*/  FMUL.FTZ R103, R132, R103 ;  /* 0x0000006784677220 */ /* 0x000fe40000410000 */
[C---:B------:R-:W-:Y:S02]  /*b4a0*/  FMUL.FTZ R104, R2.reuse, R104 ;  /* 0x0000006802687220 */ /* 0x040fe40000410000 */
[-C--:B------:R-:W-:Y:S01]  /*b4b0*/  HMMA.16816.F32 R44, R144, R150.reuse, R44 ;  /* 0x00000096902c723c */ /* 0x080fe2000000182c */
[----:B------:R-:W-:Y:S03]  /*b4c0*/  FMUL.FTZ R105, R2, R105 ;  /* 0x0000006902697220 */ /* 0x000fe60000410000 */
[C---:B------:R-:W-:Y:S02]  /*b4d0*/  FMUL.FTZ R106, R0.reuse, R106 ;  /* 0x0000006a006a7220 */ /* 0x040fe40000410000 */
[----:B------:R-:W-:Y:S02]  /*b4e0*/  FMUL.FTZ R107, R0, R107 ;  /* 0x0000006b006b7220 */ /* 0x000fe40000410000 */
[C---:B------:R-:W-:Y:S01]  /*b4f0*/  HMMA.16816.F32 R48, R192.reuse, R150, R48 ;  /* 0x00000096c030723c */ /* 0x040fe20000001830 */
[----:B------:R-:W4:Y:S03]  /*b500*/  LDSM.16.MT88.4 R148, [R225+0x3880] ;  /* 0x00388000e194783b */ /* 0x000f260000004200 */
[C---:B------:R-:W-:Y:S02]  /*b510*/  FMUL.FTZ R108, R2.reuse, R108 ;  /* 0x0000006c026c7220 */ /* 0x040fe40000410000 */
[----:B------:R-:W-:Y:S02]  /*b520*/  FMUL.FTZ R109, R2, R109 ;  /* 0x0000006d026d7220 */ /* 0x000fe40000410000 */
[-C--:B--2---:R-:W-:Y:S01]  /*b530*/  HMMA.16816.F32 R52, R192, R152.reuse, R52 ;  /* 0x00000098c034723c */ /* 0x084fe20000001834 */
[C---:B------:R-:W-:Y:S03]  /*b540*/  FMUL.FTZ R110, R0.reuse, R110 ;  /* 0x0000006e006e7220 */ /* 0x040fe60000410000 */
[--C-:B-1----:R-:W-:Y:S02]  /*b550*/  FFMA.FTZ R138, R197, c[0x0][0x2d0], -R142.reuse ;  /* 0x0000b400c58a7a23 */ /* 0x102fe4000001088e */
[----:B------:R-:W-:Y:S02]  /*b560*/  FMUL.FTZ R111, R0, R111 ;  /* 0x0000006f006f7220 */ /* 0x000fe40000410000 */
[C---:B------:R-:W-:Y:S01]  /*b570*/  HMMA.16816.F32 R56, R144.reuse, R152, R56 ;  /* 0x000000989038723c */ /* 0x040fe20000001838 */
[----:B------:R1:W-:Y:S03]  /*b580*/  MUFU.EX2 R182, R138 ;  /* 0x0000008a00b67308 */ /* 0x0003e60000000800 */
[C---:B------:R-:W-:Y:S02]  /*b590*/  FMUL.FTZ R112, R133.reuse, R112 ;  /* 0x0000007085707220 */ /* 0x040fe40000410000 */
[----:B------:R-:W-:Y:S02]  /*b5a0*/  FMUL.FTZ R113, R133, R113 ;  /* 0x0000007185717220 */ /* 0x000fe40000410000 */
[-C--:B------:R-:W-:Y:S01]  /*b5b0*/  HMMA.16816.F32 R60, R144, R154.reuse, R60 ;  /* 0x0000009a903c723c */ /* 0x080fe2000000183c */
[C---:B------:R-:W-:Y:S03]  /*b5c0*/  FMUL.FTZ R114, R132.reuse, R114 ;  /* 0x0000007284727220 */ /* 0x040fe60000410000 */
[----:B------:R-:W-:Y:S02]  /*b5d0*/  FMUL.FTZ R115, R132, R115 ;  /* 0x0000007384737220 */ /* 0x000fe40000410000 */
[C---:B------:R-:W-:Y:S02]  /*b5e0*/  FMUL.FTZ R120, R2.reuse, R120 ;  /* 0x0000007802787220 */ /* 0x040fe40000410000 */
[C---:B------:R-:W-:Y:S01]  /*b5f0*/  HMMA.16816.F32 R64, R192.reuse, R154, R64 ;  /* 0x0000009ac040723c */ /* 0x040fe20000001840 */
[----:B------:R-:W2:Y:S03]  /*b600*/  LDSM.16.MT88.4 R152, [R226+0x3880] ;  /* 0x00388000e298783b */ /* 0x000ea60000004200 */
[----:B------:R-:W-:Y:S02]  /*b610*/  FMUL.FTZ R121, R2, R121 ;  /* 0x0000007902797220 */ /* 0x000fe40000410000 */
[C---:B------:R-:W-:Y:S02]  /*b620*/  FMUL.FTZ R122, R0.reuse, R122 ;  /* 0x0000007a007a7220 */ /* 0x040fe40000410000 */
[----:B------:R-:W-:Y:S01]  /*b630*/  FMUL.FTZ R123, R0, R123 ;  /* 0x0000007b007b7220 */ /* 0x000fe20000410000 */
[-C--:B----4-:R-:W-:Y:S03]  /*b640*/  HMMA.16816.F32 R68, R192, R148.reuse, R68 ;  /* 0x00000094c044723c */ /* 0x090fe60000001844 */
[--C-:B-1----:R-:W-:Y:S02]  /*b650*/  FFMA.FTZ R138, R199, c[0x0][0x2d0], -R142.reuse ;  /* 0x0000b400c78a7a23 */ /* 0x102fe4000001088e */
[C---:B------:R-:W-:Y:S02]  /*b660*/  FMUL.FTZ R124, R2.reuse, R124 ;  /* 0x0000007c027c7220 */ /* 0x040fe40000410000 */
[----:B------:R1:W4:Y:S01]  /*b670*/  MUFU.EX2 R185, R138 ;  /* 0x0000008a00b97308 */ /* 0x0003220000000800 */
[C---:B------:R-:W-:Y:S01]  /*b680*/  HMMA.16816.F32 R72, R144.reuse, R148, R72 ;  /* 0x000000949048723c */ /* 0x040fe20000001848 */
[----:B------:R-:W-:Y:S03]  /*b690*/  FMUL.FTZ R125, R2, R125 ;  /* 0x0000007d027d7220 */ /* 0x000fe60000410000 */
[C---:B------:R-:W-:Y:S02]  /*b6a0*/  FMUL.FTZ R126, R0.reuse, R126 ;  /* 0x0000007e007e7220 */ /* 0x040fe40000410000 */
[----:B------:R-:W-:Y:S02]  /*b6b0*/  FMUL.FTZ R127, R0, R127 ;  /* 0x0000007f007f7220 */ /* 0x000fe40000410000 */
[-C--:B------:R-:W-:Y:S01]  /*b6c0*/  HMMA.16816.F32 R76, R144, R150.reuse, R76 ;  /* 0x00000096904c723c */ /* 0x080fe2000000184c */
[C---:B------:R-:W-:Y:S03]  /*b6d0*/  FMUL.FTZ R128, R133.reuse, R128 ;  /* 0x0000008085807220 */ /* 0x040fe60000410000 */
[C---:B------:R-:W-:Y:S02]  /*b6e0*/  FMUL.FTZ R129, R133.reuse, R129 ;  /* 0x0000008185817220 */ /* 0x040fe40000410000 */
[C---:B------:R-:W-:Y:S02]  /*b6f0*/  FMUL.FTZ R130, R132.reuse, R130 ;  /* 0x0000008284827220 */ /* 0x040fe40000410000 */
[C---:B------:R-:W-:Y:S01]  /*b700*/  HMMA.16816.F32 R80, R192.reuse, R150, R80 ;  /* 0x00000096c050723c */ /* 0x040fe20000001850 */
[----:B------:R-:W5:Y:S03]  /*b710*/  LDSM.16.MT88.4 R148, [R228+0x3880] ;  /* 0x00388000e494783b */ /* 0x000f660000004200 */
[----:B------:R-:W-:Y:S02]  /*b720*/  FMUL.FTZ R131, R132, R131 ;  /* 0x0000008384837220 */ /* 0x000fe40000410000 */
[C---:B------:R-:W-:Y:S02]  /*b730*/  FMUL.FTZ R116, R133.reuse, R116 ;  /* 0x0000007485747220 */ /* 0x040fe40000410000 */
[-C--:B--2---:R-:W-:Y:S01]  /*b740*/  HMMA.16816.F32 R84, R192, R152.reuse, R84 ;  /* 0x00000098c054723c */ /* 0x084fe20000001854 */
[--C-:B-1----:R-:W-:Y:S03]  /*b750*/  FFMA.FTZ R138, R202, c[0x0][0x2d0], -R141.reuse ;  /* 0x0000b400ca8a7a23 */ /* 0x102fe6000001088d */
[----:B------:R-:W-:Y:S01]  /*b760*/  FMUL.FTZ R117, R133, R117 ;  /* 0x0000007585757220 */ /* 0x000fe20000410000 */
[----:B------:R1:W-:Y:S01]  /*b770*/  MUFU.EX2 R187, R138 ;  /* 0x0000008a00bb7308 */ /* 0x0003e20000000800 */
[C---:B------:R-:W-:Y:S02]  /*b780*/  FMUL.FTZ R118, R132.reuse, R118 ;  /* 0x0000007684767220 */ /* 0x040fe40000410000 */
[C---:B------:R-:W-:Y:S01]  /*b790*/  HMMA.16816.F32 R88, R144.reuse, R152, R88 ;  /* 0x000000989058723c */ /* 0x040fe20000001858 */
[----:B------:R-:W-:Y:S07]  /*b7a0*/  FMUL.FTZ R119, R132, R119 ;  /* 0x0000007784777220 */ /* 0x000fee0000410000 */
[-C--:B------:R-:W-:Y:S08]  /*b7b0*/  HMMA.16816.F32 R92, R144, R154.reuse, R92 ;  /* 0x0000009a905c723c */ /* 0x080ff0000000185c */
[C---:B------:R-:W-:Y:S01]  /*b7c0*/  HMMA.16816.F32 R96, R192.reuse, R154, R96 ;  /* 0x0000009ac060723c */ /* 0x040fe20000001860 */
[----:B------:R-:W2:Y:S03]  /*b7d0*/  LDSM.16.MT88.4 R152, [R227+0x3880] ;  /* 0x00388000e398783b */ /* 0x000ea60000004200 */
[----:B-1----:R-:W-:Y:S04]  /*b7e0*/  FFMA.FTZ R138, R205, c[0x0][0x2d0], -R141 ;  /* 0x0000b400cd8a7a23 */ /* 0x002fe8000001088d */
[-C--:B-----5:R-:W-:Y:S01]  /*b7f0*/  HMMA.16816.F32 R100, R192, R148.reuse, R100 ;  /* 0x00000094c064723c */ /* 0x0a0fe20000001864 */
[----:B------:R1:W5:Y:S07]  /*b800*/  MUFU.EX2 R170, R138 ;  /* 0x0000008a00aa7308 */ /* 0x00036e0000000800 */
[C---:B------:R-:W-:Y:S08]  /*b810*/  HMMA.16816.F32 R104, R144.reuse, R148, R104 ;  /* 0x000000949068723c */ /* 0x040ff00000001868 */
[-C--:B------:R-:W-:Y:S08]  /*b820*/  HMMA.16816.F32 R108, R144, R150.reuse, R108 ;  /* 0x00000096906c723c */ /* 0x080ff0000000186c */
[C---:B------:R-:W-:Y:S01]  /*b830*/  HMMA.16816.F32 R112, R192.reuse, R150, R112 ;  /* 0x00000096c070723c */ /* 0x040fe20000001870 */
[--C-:B-1----:R-:W-:Y:S01]  /*b840*/  FFMA.FTZ R138, R203, c[0x0][0x2d0], -R142.reuse ;  /* 0x0000b400cb8a7a23 */ /* 0x102fe2000001088e */
[----:B------:R-:W1:Y:S03]  /*b850*/  LDSM.16.MT88.4 R148, [R225+0x2880] ;  /* 0x00288000e194783b */ /* 0x000e660000004200 */
[----:B------:R3:W-:Y:S03]  /*b860*/  MUFU.EX2 R188, R138 ;  /* 0x0000008a00bc7308 */ /* 0x0007e60000000800 */
[-C--:B--2---:R-:W-:Y:S08]  /*b870*/  HMMA.16816.F32 R116, R192, R152.reuse, R116 ;  /* 0x00000098c074723c */ /* 0x084ff00000001874 */
[C---:B------:R-:W-:Y:S08]  /*b880*/  HMMA.16816.F32 R120, R144.reuse, R152, R120 ;  /* 0x000000989078723c */ /* 0x040ff00000001878 */
[-C--:B------:R-:W-:Y:S01]  /*b890*/  HMMA.16816.F32 R124, R144, R154.reuse, R124 ;  /* 0x0000009a907c723c */ /* 0x080fe2000000187c */
[----:B---3--:R-:W-:Y:S06]  /*b8a0*/  FFMA.FTZ R138, R207, c[0x0][0x2d0], -R142 ;  /* 0x0000b400cf8a7a23 */ /* 0x008fec000001088e */
[----:B------:R-:W-:Y:S01]  /*b8b0*/  F2FP.PACK_AB R144, R184, R181 ;  /* 0x000000b5b890723e */ /* 0x000fe200000000ff */
[----:B------:R-:W-:Y:S01]  /*b8c0*/  HMMA.16816.F32 R128, R192, R154, R128 ;  /* 0x0000009ac080723c */ /* 0x000fe20000001880 */
[----:B------:R2:W3:Y:S03]  /*b8d0*/  MUFU.EX2 R169, R138 ;  /* 0x0000008a00a97308 */ /* 0x0004e60000000800 */
[----:B----4-:R-:W-:Y:S02]  /*b8e0*/  F2FP.PACK_AB R145, R185, R182 ;  /* 0x000000b6b991723e */ /* 0x010fe400000000ff */
[----:B-----5:R-:W-:Y:S01]  /*b8f0*/  F2FP.PACK_AB R146, R170, R187 ;  /* 0x000000bbaa92723e */ /* 0x020fe200000000ff */
[--C-:B--2---:R-:W-:Y:S01]  /*b900*/  FFMA.FTZ R138, R204, c[0x0][0x2d0], -R143.reuse ;  /* 0x0000b400cc8a7a23 */ /* 0x104fe2000001088f */
[----:B---3--:R-:W-:Y:S03]  /*b910*/  F2FP.PACK_AB R147, R169, R188 ;  /* 0x000000bca993723e */ /* 0x008fe600000000ff */
[----:B------:R2:W-:Y:S04]  /*b920*/  MUFU.EX2 R183, R138 ;  /* 0x0000008a00b77308 */ /* 0x0005e80000000800 */
[-C--:B-1----:R-:W-:Y:S01]  /*b930*/  HMMA.16816.F32 R4, R144, R148.reuse, R4 ;  /* 0x000000949004723c */ /* 0x082fe20000001804 */
[--C-:B--2---:R-:W-:Y:S05]  /*b940*/  FFMA.FTZ R138, R208, c[0x0][0x2d0], -R143.reuse ;  /* 0x0000b400d08a7a23 */ /* 0x104fea000001088f */
        /* <DEDUP_REMOVED lines=13> */
[----:B------:R1:W-:Y:S02]  /*ba20*/  MUFU.EX2 R198, R138 ;  /* 0x0000008a00c67308 */ /* 0x0003e40000000800 */
[----:B-1----:R-:W-:Y:S08]  /*ba30*/  FFMA.FTZ R138, R209, c[0x0][0x2d0], -R134 ;  /* 0x0000b400d18a7a23 */ /* 0x002ff00000010886 */
[----:B------:R1:W2:Y:S02]  /*ba40*/  MUFU.EX2 R197, R138 ;  /* 0x0000008a00c57308 */ /* 0x0002a40000000800 */
[--C-:B-1----:R-:W-:Y:S01]  /*ba50*/  FFMA.FTZ R138, R245, c[0x0][0x2d0], -R141.reuse ;  /* 0x0000b400f58a7a23 */ /* 0x102fe2000001088d */
[----:B--2---:R-:W-:Y:S02]  /*ba60*/  F2FP.PACK_AB R155, R197, R198 ;  /* 0x000000c6c59b723e */ /* 0x004fe400000000ff */
[----:B------:R-:W-:Y:S05]  /*ba70*/  MOV R245, R169 ;  /* 0x000000a900f57202 */ /* 0x000fea0000000f00 */
[----:B------:R1:W-:Y:S01]  /*ba80*/  MUFU.EX2 R211, R138 ;  /* 0x0000008a00d37308 */ /* 0x0003e20000000800 */
[C---:B------:R-:W-:Y:S08]  /*ba90*/  HMMA.16816.F32 R8, R152.reuse, R148, R8 ;  /* 0x000000949808723c */ /* 0x040ff00000001808 */
[-C--:B------:R-:W-:Y:S08]  /*baa0*/  HMMA.16816.F32 R12, R152, R150.reuse, R12 ;  /* 0x00000096980c723c */ /* 0x080ff0000000180c */
[C---:B------:R-:W-:Y:S01]  /*bab0*/  HMMA.16816.F32 R16, R144.reuse, R150, R16 ;  /* 0x000000969010723c */ /* 0x040fe20000001810 */
[----:B------:R-:W2:Y:S03]  /*bac0*/  LDSM.16.MT88.4 R148, [R225+0x4080] ;  /* 0x00408000e194783b */ /* 0x000ea60000004200 */
[--C-:B-1----:R-:W-:Y:S01]  /*bad0*/  FFMA.FTZ R138, R248, c[0x0][0x2d0], -R141.reuse ;  /* 0x0000b400f88a7a23 */ /* 0x102fe2000001088d */
[----:B------:R-:W-:Y:S03]  /*bae0*/  MOV R248, R170 ;  /* 0x000000aa00f87202 */ /* 0x000fe60000000f00 */
[-C--:B------:R-:W-:Y:S01]  /*baf0*/  HMMA.16816.F32 R20, R144, R156.reuse, R20 ;  /* 0x0000009c9014723c */ /* 0x080fe20000001814 */
[----:B------:R1:W-:Y:S07]  /*bb00*/  MUFU.EX2 R220, R138 ;  /* 0x0000008a00dc7308 */ /* 0x0003ee0000000800 */
[C---:B------:R-:W-:Y:S08]  /*bb10*/  HMMA.16816.F32 R24, R152.reuse, R156, R24 ;  /* 0x0000009c9818723c */ /* 0x040ff00000001818 */
[-C--:B------:R-:W-:Y:S08]  /*bb20*/  HMMA.16816.F32 R28, R152, R158.reuse, R28 ;  /* 0x0000009e981c723c */ /* 0x080ff0000000181c */
[C---:B------:R-:W-:Y:S01]  /*bb30*/  HMMA.16816.F32 R32, R144.reuse, R158, R32 ;  /* 0x0000009e9020723c */ /* 0x040fe20000001820 */
[--C-:B-1----:R-:W-:Y:S01]  /*bb40*/  FFMA.FTZ R138, R219, c[0x0][0x2d0], -R142.reuse ;  /* 0x0000b400db8a7a23 */ /* 0x102fe2000001088e */
[----:B------:R-:W1:Y:S02]  /*bb50*/  LDSM.16.MT88.4 R156, [R226+0x4080] ;  /* 0x00408000e29c783b */ /* 0x000e640000004200 */
[----:B------:R-:W-:Y:S01]  /*bb60*/  MOV R219, R188 ;  /* 0x000000bc00db7202 */ /* 0x000fe20000000f00 */
[----:B------:R3:W-:Y:S03]  /*bb70*/  MUFU.EX2 R210, R138 ;  /* 0x0000008a00d27308 */ /* 0x0007e60000000800 */
[-C--:B------:R-:W-:Y:S08]  /*bb80*/  HMMA.16816.F32 R36, R144, R160.reuse, R36 ;  /* 0x000000a09024723c */ /* 0x080ff00000001824 */
[C---:B------:R-:W-:Y:S08]  /*bb90*/  HMMA.16816.F32 R40, R152.reuse, R160, R40 ;  /* 0x000000a09828723c */ /* 0x040ff00000001828 */
[-C--:B------:R-:W-:Y:S01]  /*bba0*/  HMMA.16816.F32 R44, R152, R162.reuse, R44 ;  /* 0x000000a2982c723c */ /* 0x080fe2000000182c */
[--C-:B---3--:R-:W-:Y:S03]  /*bbb0*/  FFMA.FTZ R138, R223, c[0x0][0x2d0], -R142.reuse ;  /* 0x0000b400df8a7a23 */ /* 0x108fe6000001088e */
[----:B------:R-:W-:Y:S04]  /*bbc0*/  MOV R223, R187 ;  /* 0x000000bb00df7202 */ /* 0x000fe80000000f00 */
[C---:B------:R-:W-:Y:S01]  /*bbd0*/  HMMA.16816.F32 R48, R144.reuse, R162, R48 ;  /* 0x000000a29030723c */ /* 0x040fe20000001830 */
[----:B------:R3:W4:Y:S01]  /*bbe0*/  MUFU.EX2 R209, R138 ;  /* 0x0000008a00d17308 */ /* 0x0007220000000800 */
[----:B------:R-:W5:Y:S06]  /*bbf0*/  LDSM.16.MT88.4 R160, [R228+0x4080] ;  /* 0x00408000e4a0783b */ /* 0x000f6c0000004200 */
[-C--:B------:R-:W-:Y:S08]  /*bc00*/  HMMA.16816.F32 R52, R144, R164.reuse, R52 ;  /* 0x000000a49034723c */ /* 0x080ff00000001834 */
[C---:B------:R-:W-:Y:S08]  /*bc10*/  HMMA.16816.F32 R56, R152.reuse, R164, R56 ;  /* 0x000000a49838723c */ /* 0x040ff00000001838 */
[-C--:B------:R-:W-:Y:S01]  /*bc20*/  HMMA.16816.F32 R60, R152, R166.reuse, R60 ;  /* 0x000000a6983c723c */ /* 0x080fe2000000183c */
[--C-:B---3--:R-:W-:Y:S03]  /*bc30*/  FFMA.FTZ R138, R190, c[0x0][0x2d0], -R141.reuse ;  /* 0x0000b400be8a7a23 */ /* 0x108fe6000001088d */
[----:B------:R-:W-:Y:S01]  /*bc40*/  FFMA.FTZ R141, R189, c[0x0][0x2d0], -R141 ;  /* 0x0000b400bd8d7a23 */ /* 0x000fe2000001088d */
[----:B------:R3:W-:Y:S01]  /*bc50*/  MUFU.EX2 R208, R138 ;  /* 0x0000008a00d07308 */ /* 0x0007e20000000800 */
[----:B------:R-:W-:Y:S02]  /*bc60*/  LDSM.16.MT88.4 R188, [R228+0x3080] ;  /* 0x00308000e4bc783b */ /* 0x000fe40000004200 */
[C---:B------:R-:W-:Y:S07]  /*bc70*/  HMMA.16816.F32 R64, R144.reuse, R166, R64 ;  /* 0x000000a69040723c */ /* 0x040fee0000001840 */
[----:B------:R4:W1:Y:S01]  /*bc80*/  MUFU.EX2 R207, R141 ;  /* 0x0000008d00cf7308 */ /* 0x0008620000000800 */
[-C--:B--2---:R-:W-:Y:S08]  /*bc90*/  HMMA.16816.F32 R68, R144, R148.reuse, R68 ;  /* 0x000000949044723c */ /* 0x084ff00000001844 */
[C---:B------:R-:W-:Y:S01]  /*bca0*/  HMMA.16816.F32 R72, R152.reuse, R148, R72 ;  /* 0x000000949848723c */ /* 0x040fe20000001848 */
[--C-:B---3--:R-:W-:Y:S03]  /*bcb0*/  FFMA.FTZ R138, R250, c[0x0][0x2d0], -R142.reuse ;  /* 0x0000b400fa8a7a23 */ /* 0x108fe6000001088e */
[----:B------:R-:W-:Y:S01]  /*bcc0*/  MOV R250, R186 ;  /* 0x000000ba00fa7202 */ /* 0x000fe20000000f00 */
[----:B------:R-:W-:Y:S03]  /*bcd0*/  FFMA.FTZ R142, R252, c[0x0][0x2d0], -R142 ;  /* 0x0000b400fc8e7a23 */ /* 0x000fe6000001088e */
[-C--:B------:R-:W-:Y:S01]  /*bce0*/  HMMA.16816.F32 R76, R152, R150.reuse, R76 ;  /* 0x00000096984c723c */ /* 0x080fe2000000184c */
[----:B------:R2:W-:Y:S03]  /*bcf0*/  MUFU.EX2 R206, R138 ;  /* 0x0000008a00ce7308 */ /* 0x0005e60000000800 */
[----:B------:R-:W-:Y:S02]  /*bd00*/  MOV R252, R185 ;  /* 0x000000b900fc7202 */ /* 0x000fe40000000f00 */
[----:B----4-:R-:W-:Y:S02]  /*bd10*/  F2FP.PACK_AB R141, R209, R210 ;  /* 0x000000d2d18d723e */ /* 0x010fe400000000ff */
[C---:B------:R-:W-:Y:S01]  /*bd20*/  HMMA.16816.F32 R80, R144.reuse, R150, R80 ;  /* 0x000000969050723c */ /* 0x040fe20000001850 */
[----:B------:R-:W3:Y:S02]  /*bd30*/  LDSM.16.MT88.4 R148, [R227+0x4080] ;  /* 0x00408000e394783b */ /* 0x000ee40000004200 */
[----:B------:R4:W-:Y:S05]  /*bd40*/  MUFU.EX2 R205, R142 ;  /* 0x0000008e00cd7308 */ /* 0x0009ea0000000800 */
[-C--:B-1----:R-:W-:Y:S08]  /*bd50*/  HMMA.16816.F32 R84, R144, R156.reuse, R84 ;  /* 0x0000009c9054723c */ /* 0x082ff00000001854 */
[C---:B------:R-:W-:Y:S01]  /*bd60*/  HMMA.16816.F32 R88, R152.reuse, R156, R88 ;  /* 0x0000009c9858723c */ /* 0x040fe20000001858 */
[--C-:B--2---:R-:W-:Y:S03]  /*bd70*/  FFMA.FTZ R138, R244, c[0x0][0x2d0], -R143.reuse ;  /* 0x0000b400f48a7a23 */ /* 0x104fe6000001088f */
[----:B------:R-:W-:Y:S01]  /*bd80*/  MOV R244, R184 ;  /* 0x000000b800f47202 */ /* 0x000fe20000000f00 */
[----:B------:R1:W-:Y:S03]  /*bd90*/  MUFU.EX2 R204, R138 ;  /* 0x0000008a00cc7308 */ /* 0x0003e60000000800 */
[-C--:B------:R-:W-:Y:S01]  /*bda0*/  HMMA.16816.F32 R92, R152, R158.reuse, R92 ;  /* 0x0000009e985c723c */ /* 0x080fe2000000185c */
[----:B----4-:R-:W-:Y:S07]  /*bdb0*/  F2FP.PACK_AB R142, R207, R208 ;  /* 0x000000d0cf8e723e */ /* 0x010fee00000000ff */
[C---:B------:R-:W-:Y:S01]  /*bdc0*/  HMMA.16816.F32 R96, R144.reuse, R158, R96 ;  /* 0x0000009e9060723c */ /* 0x040fe20000001860 */
[----:B------:R-:W2:Y:S07]  /*bdd0*/  LDSM.16.MT88.4 R156, [R225+0x3080] ;  /* 0x00308000e19c783b */ /* 0x000eae0000004200 */
[-C--:B-----5:R-:W-:Y:S01]  /*bde0*/  HMMA.16816.F32 R100, R144, R160.reuse, R100 ;  /* 0x000000a09064723c */ /* 0x0a0fe20000001864 */
[--C-:B-1----:R-:W-:Y:S03]  /*bdf0*/  FFMA.FTZ R138, R246, c[0x0][0x2d0], -R143.reuse ;  /* 0x0000b400f68a7a23 */ /* 0x102fe6000001088f */
[----:B------:R-:W-:Y:S04]  /*be00*/  MOV R246, R183 ;  /* 0x000000b700f67202 */ /* 0x000fe80000000f00 */
[C---:B------:R-:W-:Y:S01]  /*be10*/  HMMA.16816.F32 R104, R152.reuse, R160, R104 ;  /* 0x000000a09868723c */ /* 0x040fe20000001868 */
[----:B------:R1:W4:Y:S07]  /*be20*/  MUFU.EX2 R203, R138 ;  /* 0x0000008a00cb7308 */ /* 0x00032e0000000800 */
[-C--:B------:R-:W-:Y:S08]  /*be30*/  HMMA.16816.F32 R108, R152, R162.reuse, R108 ;  /* 0x000000a2986c723c */ /* 0x080ff0000000186c */
[C---:B------:R-:W-:Y:S08]  /*be40*/  HMMA.16816.F32 R112, R144.reuse, R162, R112 ;  /* 0x000000a29070723c */ /* 0x040ff00000001870 */
[-C--:B---3--:R-:W-:Y:S01]  /*be50*/  HMMA.16816.F32 R116, R144, R148.reuse, R116 ;  /* 0x000000949074723c */ /* 0x088fe20000001874 */
[--C-:B-1----:R-:W-:Y:S03]  /*be60*/  FFMA.FTZ R138, R249, c[0x0][0x2d0], -R143.reuse ;  /* 0x0000b400f98a7a23 */ /* 0x102fe6000001088f */
[----:B------:R-:W-:Y:S01]  /*be70*/  FFMA.FTZ R143, R251, c[0x0][0x2d0], -R143 ;  /* 0x0000b400fb8f7a23 */ /* 0x000fe2000001088f */
[----:B------:R1:W-:Y:S01]  /*be80*/  MUFU.EX2 R202, R138 ;  /* 0x0000008a00ca7308 */ /* 0x0003e20000000800 */
[----:B------:R-:W-:Y:S02]  /*be90*/  MOV R249, R182 ;  /* 0x000000b600f97202 */ /* 0x000fe40000000f00 */
[C---:B------:R-:W-:Y:S01]  /*bea0*/  HMMA.16816.F32 R120, R152.reuse, R148, R120 ;  /* 0x000000949878723c */ /* 0x040fe20000001878 */
[----:B------:R-:W-:Y:S03]  /*beb0*/  MOV R182, R175 ;  /* 0x000000af00b67202 */ /* 0x000fe60000000f00 */
[----:B------:R-:W-:Y:S02]  /*bec0*/  MOV R251, R181 ;  /* 0x000000b500fb7202 */ /* 0x000fe40000000f00 */
[----:B------:R-:W-:Y:S01]  /*bed0*/  MOV R181, R174 ;  /* 0x000000ae00b57202 */ /* 0x000fe20000000f00 */
[----:B------:R3:W5:Y:S01]  /*bee0*/  MUFU.EX2 R201, R143 ;  /* 0x0000008f00c97308 */ /* 0x0007620000000800 */
[-C--:B------:R-:W-:Y:S01]  /*bef0*/  HMMA.16816.F32 R124, R152, R150.reuse, R124 ;  /* 0x00000096987c723c */ /* 0x080fe2000000187c */
[----:B----4-:R-:W-:Y:S07]  /*bf00*/  F2FP.PACK_AB R192, R203, R204 ;  /* 0x000000cccbc0723e */ /* 0x010fee00000000ff */
[----:B------:R-:W-:Y:S01]  /*bf10*/  HMMA.16816.F32 R128, R144, R150, R128 ;  /* 0x000000969080723c */ /* 0x000fe20000001880 */
[--C-:B-1----:R-:W-:Y:S03]  /*bf20*/  FFMA.FTZ R138, R212, c[0x0][0x2d0], -R134.reuse ;  /* 0x0000b400d48a7a23 */ /* 0x102fe60000010886 */
[----:B------:R-:W-:Y:S02]  /*bf30*/  MOV R212, R139 ;  /* 0x0000008b00d47202 */ /* 0x000fe40000000f00 */
[----:B------:R1:W-:Y:S01]  /*bf40*/  MUFU.EX2 R139, R138 ;  /* 0x0000008a008b7308 */ /* 0x0003e20000000800 */
[----:B---3--:R-:W-:Y:S02]  /*bf50*/  F2FP.PACK_AB R143, R205, R206 ;  /* 0x000000cecd8f723e */ /* 0x008fe400000000ff */
[----:B-----5:R-:W-:Y:S03]  /*bf60*/  F2FP.PACK_AB R194, R201, R202 ;  /* 0x000000cac9c2723e */ /* 0x020fe600000000ff */
[--C-:B-1----:R-:W-:Y:S01]  /*bf70*/  FFMA.FTZ R138, R214, c[0x0][0x2d0], -R134.reuse ;  /* 0x0000b400d68a7a23 */ /* 0x102fe20000010886 */
[----:B------:R-:W-:Y:S02]  /*bf80*/  MOV R214, R180 ;  /* 0x000000b400d67202 */ /* 0x000fe40000000f00 */
[----:B------:R-:W-:Y:S01]  /*bf90*/  MOV R180, R173 ;  /* 0x000000ad00b47202 */ /* 0x000fe20000000f00 */
[----:B------:R1:W3:Y:S02]  /*bfa0*/  MUFU.EX2 R196, R138 ;  /* 0x0000008a00c47308 */ /* 0x0002e40000000800 */
[--C-:B-1----:R-:W-:Y:S01]  /*bfb0*/  FFMA.FTZ R138, R213, c[0x0][0x2d0], -R134.reuse ;  /* 0x0000b400d58a7a23 */ /* 0x102fe20000010886 */
[----:B------:R-:W-:Y:S01]  /*bfc0*/  MOV R213, R179 ;  /* 0x000000b300d57202 */ /* 0x000fe20000000f00 */
[----:B------:R-:W-:Y:S01]  /*bfd0*/  FFMA.FTZ R134, R140, c[0x0][0x2d0], -R134 ;  /* 0x0000b4008c867a23 */ /* 0x000fe20000010886 */
[----:B------:R-:W-:Y:S02]  /*bfe0*/  MOV R179, R172 ;  /* 0x000000ac00b37202 */ /* 0x000fe40000000f00 */
[----:B------:R-:W1:Y:S03]  /*bff0*/  LDSM.16.MT88.4 R172, [R226+0x3080] ;  /* 0x00308000e2ac783b */ /* 0x000e660000004200 */
[----:B------:R-:W-:Y:S01]  /*c000*/  MUFU.EX2 R138, R138 ;  /* 0x0000008a008a7308 */ /* 0x000fe20000000800 */
[----:B------:R-:W-:Y:S02]  /*c010*/  F2FP.PACK_AB R140, R220, R211 ;  /* 0x000000d3dc8c723e */ /* 0x000fe400000000ff */
[----:B---3--:R-:W-:Y:S05]  /*c020*/  F2FP.PACK_AB R193, R196, R139 ;  /* 0x0000008bc4c1723e */ /* 0x008fea00000000ff */
[-C--:B--2---:R-:W-:Y:S01]  /*c030*/  HMMA.16816.F32 R144, R140, R156.reuse, R4 ;  /* 0x0000009c8c90723c */ /* 0x084fe20000001804 */
[----:B------:R-:W2:Y:S01]  /*c040*/  LDSM.16.MT88.4 R4, [R227+0x3080] ;  /* 0x00308000e304783b */ /* 0x000ea20000004200 */
[----:B------:R-:W3:Y:S02]  /*c050*/  MUFU.EX2 R134, R134 ;  /* 0x0000008600867308 */ /* 0x000ee40000000800 */
[----:B---3--:R-:W-:Y:S07]  /*c060*/  F2FP.PACK_AB R195, R134, R138 ;  /* 0x0000008a86c3723e */ /* 0x008fee00000000ff */
[C---:B------:R-:W-:Y:S01]  /*c070*/  HMMA.16816.F32 R148, R192.reuse, R156, R8 ;  /* 0x0000009cc094723c */ /* 0x040fe20000001808 */
[----:B------:R-:W3:Y:S07]  /*c080*/  LDSM.16.MT88.4 R8, [R225+0x4880] ;  /* 0x00488000e108783b */ /* 0x000eee0000004200 */
[-C--:B------:R-:W-:Y:S01]  /*c090*/  HMMA.16816.F32 R152, R192, R158.reuse, R12 ;  /* 0x0000009ec098723c */ /* 0x080fe2000000180c */
[----:B------:R-:W4:Y:S07]  /*c0a0*/  LDSM.16.MT88.4 R12, [R226+0x4880] ;  /* 0x00488000e20c783b */ /* 0x000f2e0000004200 */
[C---:B------:R-:W-:Y:S01]  /*c0b0*/  HMMA.16816.F32 R156, R140.reuse, R158, R16 ;  /* 0x0000009e8c9c723c */ /* 0x040fe20000001810 */
[----:B------:R-:W2:Y:S07]  /*c0c0*/  LDSM.16.MT88.4 R16, [R228+0x4880] ;  /* 0x00488000e410783b */ /* 0x000eae0000004200 */
[-C--:B-1----:R-:W-:Y:S01]  /*c0d0*/  HMMA.16816.F32 R160, R140, R172.reuse, R20 ;  /* 0x000000ac8ca0723c */ /* 0x082fe20000001814 */
[----:B------:R-:W5:Y:S06]  /*c0e0*/  LDL.LU R23, [R1+0x2c] ;  /* 0x00002c0001177983 */ /* 0x000f6c0000300800 */
[----:B------:R-:W-:Y:S01]  /*c0f0*/  MOV R22, R182 ;  /* 0x000000b600167202 */ /* 0x000fe20000000f00 */
[C---:B------:R-:W-:Y:S01]  /*c100*/  HMMA.16816.F32 R164, R192.reuse, R172, R24 ;  /* 0x000000acc0a4723c */ /* 0x040fe20000001818 */
[----:B------:R-:W5:Y:S03]  /*c110*/  LDL.LU R24, [R1+0x28] ;  /* 0x0000280001187983 */ /* 0x000f660000300800 */
[----:B------:R-:W-:Y:S02]  /*c120*/  MOV R21, R181 ;  /* 0x000000b500157202 */ /* 0x000fe40000000f00 */
[----:B------:R-:W-:Y:S02]  /*c130*/  MOV R20, R180 ;  /* 0x000000b400147202 */ /* 0x000fe40000000f00 */
[----:B------:R-:W-:Y:S04]  /*c140*/  MOV R25, R171 ;  /* 0x000000ab00197202 */ /* 0x000fe80000000f00 */
[----:B------:R-:W-:Y:S02]  /*c150*/  MOV R26, R168 ;  /* 0x000000a8001a7202 */ /* 0x000fe40000000f00 */
[-C--:B------:R-:W-:Y:S01]  /*c160*/  HMMA.16816.F32 R168, R192, R174.reuse, R28 ;  /* 0x000000aec0a8723c */ /* 0x080fe2000000181c */
[----:B------:R-:W5:Y:S01]  /*c170*/  LDL.LU R29, [R1+0x20] ;  /* 0x00002000011d7983 */ /* 0x000f620000300800 */
[----:B------:R-:W-:Y:S03]  /*c180*/  MOV R27, R179 ;  /* 0x000000b3001b7202 */ /* 0x000fe60000000f00 */
[----:B------:R-:W5:Y:S02]  /*c190*/  LDL.LU R28, [R1+0x24] ;  /* 0x00002400011c7983 */ /* 0x000f640000300800 */
[----:B------:R-:W-:Y:S01]  /*c1a0*/  MOV R30, R178 ;  /* 0x000000b2001e7202 */ /* 0x000fe20000000f00 */
[C---:B------:R-:W-:Y:S01]  /*c1b0*/  HMMA.16816.F32 R172, R140.reuse, R174, R32 ;  /* 0x000000ae8cac723c */ /* 0x040fe20000001820 */
[----:B------:R-:W-:Y:S06]  /*c1c0*/  MOV R31, R177 ;  /* 0x000000b1001f7202 */ /* 0x000fec0000000f00 */
[----:B------:R-:W-:Y:S02]  /*c1d0*/  MOV R35, R176 ;  /* 0x000000b000237202 */ /* 0x000fe40000000f00 */
[-C--:B------:R-:W-:Y:S08]  /*c1e0*/  HMMA.16816.F32 R176, R140, R188.reuse, R36 ;  /* 0x000000bc8cb0723c */ /* 0x080ff00000001824 */
[C---:B------:R-:W-:Y:S08]  /*c1f0*/  HMMA.16816.F32 R180, R192.reuse, R188, R40 ;  /* 0x000000bcc0b4723c */ /* 0x040ff00000001828 */
[-C--:B------:R-:W-:Y:S08]  /*c200*/  HMMA.16816.F32 R184, R192, R190.reuse, R44 ;  /* 0x000000bec0b8723c */ /* 0x080ff0000000182c */
[C---:B------:R-:W-:Y:S08]  /*c210*/  HMMA.16816.F32 R188, R140.reuse, R190, R48 ;  /* 0x000000be8cbc723c */ /* 0x040ff00000001830 */
[-C--:B--2---:R-:W-:Y:S08]  /*c220*/  HMMA.16816.F32 R52, R140, R4.reuse, R52 ;  /* 0x000000048c34723c */ /* 0x084ff00000001834 */
[C---:B------:R-:W-:Y:S08]  /*c230*/  HMMA.16816.F32 R56, R192.reuse, R4, R56 ;  /* 0x00000004c038723c */ /* 0x040ff00000001838 */
[-C--:B------:R-:W-:Y:S08]  /*c240*/  HMMA.16816.F32 R60, R192, R6.reuse, R60 ;  /* 0x00000006c03c723c */ /* 0x080ff0000000183c */
[C---:B------:R-:W-:Y:S01]  /*c250*/  HMMA.16816.F32 R64, R140.reuse, R6, R64 ;  /* 0x000000068c40723c */ /* 0x040fe20000001840 */
[----:B------:R-:W1:Y:S07]  /*c260*/  LDSM.16.MT88.4 R4, [R227+0x4880] ;  /* 0x00488000e304783b */ /* 0x000e6e0000004200 */
[-C--:B---3--:R-:W-:Y:S08]  /*c270*/  HMMA.16816.F32 R68, R140, R8.reuse, R68 ;  /* 0x000000088c44723c */ /* 0x088ff00000001844 */
[C---:B------:R-:W-:Y:S08]  /*c280*/  HMMA.16816.F32 R72, R192.reuse, R8, R72 ;  /* 0x00000008c048723c */ /* 0x040ff00000001848 */
[-C--:B------:R-:W-:Y:S08]  /*c290*/  HMMA.16816.F32 R76, R192, R10.reuse, R76 ;  /* 0x0000000ac04c723c */ /* 0x080ff0000000184c */
[C---:B------:R-:W-:Y:S08]  /*c2a0*/  HMMA.16816.F32 R80, R140.reuse, R10, R80 ;  /* 0x0000000a8c50723c */ /* 0x040ff00000001850 */
[-C--:B----4-:R-:W-:Y:S08]  /*c2b0*/  HMMA.16816.F32 R84, R140, R12.reuse, R84 ;  /* 0x0000000c8c54723c */ /* 0x090ff00000001854 */
[C---:B------:R-:W-:Y:S08]  /*c2c0*/  HMMA.16816.F32 R88, R192.reuse, R12, R88 ;  /* 0x0000000cc058723c */ /* 0x040ff00000001858 */
[-C--:B------:R-:W-:Y:S08]  /*c2d0*/  HMMA.16816.F32 R92, R192, R14.reuse, R92 ;  /* 0x0000000ec05c723c */ /* 0x080ff0000000185c */
[C---:B------:R-:W-:Y:S08]  /*c2e0*/  HMMA.16816.F32 R96, R140.reuse, R14, R96 ;  /* 0x0000000e8c60723c */ /* 0x040ff00000001860 */
[-C--:B------:R-:W-:Y:S08]  /*c2f0*/  HMMA.16816.F32 R100, R140, R16.reuse, R100 ;  /* 0x000000108c64723c */ /* 0x080ff00000001864 */
[C---:B------:R-:W-:Y:S08]  /*c300*/  HMMA.16816.F32 R104, R192.reuse, R16, R104 ;  /* 0x00000010c068723c */ /* 0x040ff00000001868 */
[-C--:B------:R-:W-:Y:S08]  /*c310*/  HMMA.16816.F32 R108, R192, R18.reuse, R108 ;  /* 0x00000012c06c723c */ /* 0x080ff0000000186c */
[C---:B------:R-:W-:Y:S08]  /*c320*/  HMMA.16816.F32 R112, R140.reuse, R18, R112 ;  /* 0x000000128c70723c */ /* 0x040ff00000001870 */
[-C--:B-1----:R-:W-:Y:S08]  /*c330*/  HMMA.16816.F32 R116, R140, R4.reuse, R116 ;  /* 0x000000048c74723c */ /* 0x082ff00000001874 */
[C---:B------:R-:W-:Y:S08]  /*c340*/  HMMA.16816.F32 R120, R192.reuse, R4, R120 ;  /* 0x00000004c078723c */ /* 0x040ff00000001878 */
[-C--:B------:R-:W-:Y:S08]  /*c350*/  HMMA.16816.F32 R124, R192, R6.reuse, R124 ;  /* 0x00000006c07c723c */ /* 0x080ff0000000187c */
[----:B------:R-:W-:Y:S01]  /*c360*/  HMMA.16816.F32 R128, R140, R6, R128 ;  /* 0x000000068c80723c */ /* 0x000fe20000001880 */
[----:B-----5:R-:W-:Y:S04]  /*c370*/  FFMA.FTZ R8, R2, R24, R31 ;  /* 0x0000001802087223 */ /* 0x020fe8000001001f */
[----:B------:R-:W-:Y:S04]  /*c380*/  FADD.FTZ R8, R27, R8 ;  /* 0x000000081b087221 */ /* 0x000fe80000010000 */
[----:B------:R-:W-:Y:S03]  /*c390*/  FADD.FTZ R9, R22, R8 ;  /* 0x0000000816097221 */ /* 0x000fe60000010000 */
[----:B------:R-:W-:Y:S02]  /*c3a0*/  FFMA.FTZ R8, R0, R23, R215 ;  /* 0x0000001700087223 */ /* 0x000fe400000100d7 */
[----:B------:R-:W-:Y:S02]  /*c3b0*/  FADD.FTZ R0, R212, R9 ;  /* 0x00000009d4007221 */ /* 0x000fe40000010000 */
[----:B------:R-:W-:Y:S02]  /*c3c0*/  FFMA.FTZ R133, R133, R29, R35 ;  /* 0x0000001d85857223 */ /* 0x000fe40000010023 */
[----:B------:R-:W-:Y:S02]  /*c3d0*/  FADD.FTZ R8, R216, R8 ;  /* 0x00000008d8087221 */ /* 0x000fe40000010000 */
[----:B------:R-:W-:Y:S02]  /*c3e0*/  FFMA.FTZ R132, R132, R28, R30 ;  /* 0x0000001c84847223 */ /* 0x000fe4000001001e */
[----:B------:R-:W-:Y:S02]  /*c3f0*/  FADD.FTZ R2, R25, R133 ;  /* 0x0000008519027221 */ /* 0x000fe40000010000 */
[----:B------:R-:W-:Y:S02]  /*c400*/  FADD.FTZ R132, R26, R132 ;  /* 0x000000841a847221 */ /* 0x000fe40000010000 */
[----:B------:R-:W-:Y:S02]  /*c410*/  FADD.FTZ R2, R20, R2 ;  /* 0x0000000214027221 */ /* 0x000fe40000010000 */
[----:B------:R-:W-:Y:S02]  /*c420*/  FADD.FTZ R132, R21, R132 ;  /* 0x0000008415847221 */ /* 0x000fe40000010000 */
[----:B------:R-:W-:Y:S02]  /*c430*/  FADD.FTZ R10, R213, R2 ;  /* 0x00000002d50a7221 */ /* 0x000fe40000010000 */
        /* <DEDUP_REMOVED lines=31> */
[----:B------:R-:W-:Y:S01]  /*c630*/  FADD.FTZ R4, R206, R8 ;  /* 0x00000008ce047221 */ /* 0x000fe20000010000 */
[----:B------:R1:W-:Y:S01]  /*c640*/  STL [R1+0x20], R5 ;  /* 0x0000200501007387 */ /* 0x0003e20000100800 */
[----:B------:R-:W-:Y:S02]  /*c650*/  FADD.FTZ R2, R202, R2 ;  /* 0x00000002ca027221 */ /* 0x000fe40000010000 */
[----:B------:R-:W-:Y:S02]  /*c660*/  FADD.FTZ R4, R205, R4 ;  /* 0x00000004cd047221 */ /* 0x000fe40000010000 */
[----:B------:R-:W-:Y:S02]  /*c670*/  FADD.FTZ R2, R201, R2 ;  /* 0x00000002c9027221 */ /* 0x000fe40000010000 */
[----:B------:R-:W-:Y:S01]  /*c680*/  FADD.FTZ R0, R138, R0 ;  /* 0x000000008a007221 */ /* 0x000fe20000010000 */
[----:B------:R1:W-:Y:S01]  /*c690*/  STL [R1+0x24], R4 ;  /* 0x0000240401007387 */ /* 0x0003e20000100800 */
[----:B------:R-:W-:Y:S02]  /*c6a0*/  MOV R138, R135 ;  /* 0x00000087008a7202 */ /* 0x000fe40000000f00 */
[----:B------:R-:W-:Y:S01]  /*c6b0*/  FADD.FTZ R0, R134, R0 ;  /* 0x0000000086007221 */ /* 0x000fe20000010000 */
[----:B------:R1:W-:Y:S01]  /*c6c0*/  STL [R1+0x28], R2 ;  /* 0x0000280201007387 */ /* 0x0003e20000100800 */
[----:B------:R-:W-:Y:S03]  /*c6d0*/  MOV R134, R136 ;  /* 0x0000008800867202 */ /* 0x000fe60000000f00 */
[----:B------:R1:W-:Y:S01]  /*c6e0*/  STL [R1+0x2c], R0 ;  /* 0x00002c0001007387 */ /* 0x0003e20000100800 */
[----:B------:R-:W-:-:S05]  /*c6f0*/  @P0 BRA `(.L_x_989) ;  /* 0xffffad8000000947 */ /* 0x000fca000383ffff */
.L_x_970:
[----:B------:R-:W2:Y:S01]  /*c700*/  S2UR UR26, SR_CTAID.X ;  /* 0x00000000001a79c3 */ /* 0x000ea20000002500 */
[----:B------:R-:W-:-:S02]  /*c710*/  UISETP.NE.AND UP1, UPT, UR13, URZ, UPT ;  /* 0x0000003f0d00728c */ /* 0x000fc4000bf25270 */
[----:B------:R-:W-:Y:S02]  /*c720*/  UISETP.NE.AND UP0, UPT, UR12, URZ, UPT ;  /* 0x0000003f0c00728c */ /* 0x000fe4000bf05270 */
[----:B------:R-:W-:Y:S02]  /*c730*/  ULDC UR27, c[0x0][0x168] ;  /* 0x00005a00001b7ab9 */ /* 0x000fe40000000800 */
[----:B------:R-:W-:Y:S02]  /*c740*/  ULDC.64 UR4, c[0x0][0x2c8] ;  /* 0x0000b20000047ab9 */ /* 0x000fe40000000a00 */
[----:B------:R-:W-:Y:S01]  /*c750*/  UIADD3 UR27, -UR27, 0x1, URZ ;  /* 0x000000011b1b7890 */ /* 0x000fe2000fffe13f */
[----:B------:R-:W-:Y:S01]  /*c760*/  PLOP3.LUT P0, PT, PT, PT, UP0, 0x40, 0x0 ;  /* 0x000000000000781c */ /* 0x000fe20003f0e808 */
[----:B--2---:R-:W-:-:S04]  /*c770*/  ULEA UR26, UR26, 0x7f, 0x7 ;  /* 0x0000007f1a1a7891 */ /* 0x004fc8000f8e383f */
[----:B------:R-:W-:-:S03]  /*c780*/  UIMAD.WIDE.U32 UR28, UR26, UR4, URZ ;  /* 0x000000041a1c72a5 */ /* 0x000fc6000f8e003f */
[----:B------:R-:W-:Y:S02]  /*c790*/  ULDC UR4, c[0x0][0x1d0] ;  /* 0x0000740000047ab9 */ /* 0x000fe40000000800 */
[----:B------:R-:W-:Y:S02]  /*c7a0*/  UIMAD UR4, UR22, UR4, UR27 ;  /* 0x00000004160472a4 */ /* 0x000fe4000f8e021b */
[----:B------:R-:W-:Y:S02]  /*c7b0*/  @UP1 USHF.R.U32.HI UR26, URZ, UR5, UR29 ;  /* 0x000000053f1a1299 */ /* 0x000fe4000801161d */
[----:B------:R-:W-:Y:S02]  /*c7c0*/  ULDC UR22, c[0x0][0x324] ;  /* 0x0000c90000167ab9 */ /* 0x000fe40000000800 */
[----:B------:R-:W-:-:S04]  /*c7d0*/  UIADD3 UR26, UR4, UR26, URZ ;  /* 0x0000001a041a7290 */ /* 0x000fc8000fffe03f */
        /* <DEDUP_REMOVED lines=14> */
.L_x_991:
[----:B------:R-:W-:Y:S02]  /*c8c0*/  ULDC UR4, c[0x0][0x32c] ;  /* 0x0000cb0000047ab9 */ /* 0x000fe40000000800 */
[----:B------:R-:W-:-:S03]  /*c8d0*/  UISETP.NE.AND UP0, UPT, UR4, 0x1, UPT ;  /* 0x000000010400788c */ /* 0x000fc6000bf05270 */
[----:B------:R-:W-:Y:S02]  /*c8e0*/  ULDC.64 UR4, c[0x0][0x330] ;  /* 0x0000cc0000047ab9 */ /* 0x000fe40000000a00 */
[----:B------:R-:W-:-:S07]  /*c8f0*/  UIMAD.WIDE.U32 UR28, UR26, UR4, URZ ;  /* 0x000000041a1c72a5 */ /* 0x000fce000f8e003f */
[----:B------:R-:W-:Y:S02]  /*c900*/  @UP0 UMOV UR27, UR29 ;  /* 0x0000001d001b0c82 */ /* 0x000fe40008000000 */
[----:B------:R-:W-:Y:S02]  /*c910*/  @UP0 USHF.R.U32.HI UR26, URZ, UR5, UR27 ;  /* 0x000000053f1a0299 */ /* 0x000fe4000801161b */
.L_x_992:
[----:B------:R-:W-:Y:S02]  /*c920*/  ULDC UR4, c[0x0][0x32c] ;  /* 0x0000cb0000047ab9 */ /* 0x000fe40000000800 */
[----:B------:R-:W-:-:S04]  /*c930*/  UIMAD UR4, UR26, UR4, URZ ;  /* 0x000000041a0472a4 */ /* 0x000fc8000f8e023f */
[----:B------:R-:W-:-:S04]  /*c940*/  UISETP.LT.AND UP0, UPT, UR22, UR4, UPT ;  /* 0x000000041600728c */ /* 0x000fc8000bf01270 */
[----:B------:R-:W-:-:S04]  /*c950*/  USEL UR22, UR22, UR4, !UP0 ;  /* 0x0000000416167287 */ /* 0x000fc8000c000000 */
.L_x_990:
[----:B------:R-:W-:-:S04]  /*c960*/  UIADD3 UR22, UR22, 0x2f, URZ ;  /* 0x0000002f16167890 */ /* 0x000fc8000fffe03f */
        /* <DEDUP_REMOVED lines=8> */
[----:B-1----:R-:W2:Y:S04]  /*c9f0*/  LDL R0, [R1+0x10] ;  /* 0x0000100001007983 */ /* 0x002ea80000100800 */
[----:B------:R-:W3:Y:S04]  /*ca00*/  LDL R5, [R1+0x3c] ;  /* 0x00003c0001057983 */ /* 0x000ee80000100800 */
[----:B------:R-:W3:Y:S01]  /*ca10*/  LDL R4, [R1+0x38] ;  /* 0x0000380001047983 */ /* 0x000ee20000100800 */
[----:B------:R-:W-:Y:S01]  /*ca20*/  MOV R139, R3 ;  /* 0x00000003008b7202 */ /* 0x000fe20000000f00 */
[----:B------:R-:W-:-:S02]  /*ca30*/  IMAD.MOV.U32 R132, RZ, RZ, R136 ;  /* 0x000000ffff847224 */ /* 0x000fc400078e0088 */
[----:B------:R-:W-:Y:S02]  /*ca40*/  IMAD.MOV.U32 R2, RZ, RZ, R137 ;  /* 0x000000ffff027224 */ /* 0x000fe400078e0089 */
[----:B------:R-:W-:Y:S01]  /*ca50*/  IMAD.MOV.U32 R138, RZ, RZ, R135 ;  /* 0x000000ffff8a7224 */ /* 0x000fe200078e0087 */
[----:B--2---:R-:W-:-:S05]  /*ca60*/  SHF.L.U32 R3, R0, 0x1, RZ ;  /* 0x0000000100037819 */ /* 0x004fca00000006ff */
[----:B------:R1:W-:Y:S01]  /*ca70*/  STL [R1+0x34], R3 ;  /* 0x0000340301007387 */ /* 0x0003e20000100800 */
[----:B------:R-:W-:Y:S02]  /*ca80*/  SHF.R.S32.HI R250, RZ, 0x1f, R0 ;  /* 0x0000001ffffa7819 */ /* 0x000fe40000011400 */
[C---:B---3--:R-:W-:Y:S01]  /*ca90*/  SHF.L.U64.HI R249, R4.reuse, 0x1, R5 ;  /* 0x0000000104f97819 */ /* 0x048fe20000010205 */
[----:B------:R-:W-:Y:S01]  /*caa0*/  IMAD.SHL.U32 R248, R4, 0x2, RZ ;  /* 0x0000000204f87824 */ /* 0x000fe200078e00ff */
[----:B------:R-:W-:Y:S02]  /*cab0*/  SHF.L.U64.HI R250, R0, 0x1, R250 ;  /* 0x0000000100fa7819 */ /* 0x000fe400000102fa */
.L_x_996:
[----:B--2--5:R2:W5:Y:S01]  /*cac0*/  LDL R134, [R1+0x34] ;  /* 0x0000340001867983 */ /* 0x0245620000100800 */
[----:B------:R-:W-:Y:S04]  /*cad0*/  DEPBAR.LE SB0, 0x0 ;  /* 0x000080000000791a */ /* 0x000fe80000000000 */
[----:B------:R-:W-:Y:S01]  /*cae0*/  BAR.SYNC.DEFER_BLOCKING 0x0 ;  /* 0x0000000000007b1d */ /* 0x000fe20000010000 */
[----:B------:R-:W-:Y:S01]  /*caf0*/  UISETP.GT.AND UP0, UPT, UR7, UR23, UPT ;  /* 0x000000170700728c */ /* 0x000fe2000bf04270 */
[----:B------:R-:W-:Y:S05]  /*cb00*/  SEL R133, RZ, 0x10, P4 ;  /* 0x00000010ff857807 */ /* 0x000fea0002000000 */
[----:B------:R-:W-:Y:S01]  /*cb10*/  PLOP3.LUT P0, PT, PT, PT, UP0, 0x80, 0x0 ;  /* 0x000000000000781c */ /* 0x000fe20003f0f008 */
[----:B------:R2:W3:Y:S04]  /*cb20*/  LDSM.16.M88.4 R48, [R231+0x8080] ;  /* 0x00808000e730783b */ /* 0x0004e80000000200 */
[----:B------:R2:W4:Y:S04]  /*cb30*/  LDSM.16.M88.4 R44, [R231+0xa080] ;  /* 0x00a08000e72c783b */ /* 0x0005280000000200 */
[----:B------:R2:W1:Y:S04]  /*cb40*/  LDSM.16.M88.4 R16, [R224+0x5080] ;  /* 0x00508000e010783b */ /* 0x0004680000000200 */
        /* <DEDUP_REMOVED lines=8> */
[----:B------:R-:W-:Y:S01]  /*cbd0*/  SHF.R.S32.HI R0, RZ, 0x1f, R243 ;  /* 0x0000001fff007819 */ /* 0x000fe200000114f3 */
[----:B------:R-:W-:Y:S01]  /*cbe0*/  IMAD.WIDE.U32 R4, R243, c[0x0][0x208], RZ ;  /* 0x00008200f3047a25 */ /* 0x000fe200078e00ff */
[----:B-1----:R-:W-:Y:S02]  /*cbf0*/  SHF.R.S32.HI R3, RZ, 0x1f, R242 ;  /* 0x0000001fff037819 */ /* 0x002fe400000114f2 */
        /* <DEDUP_REMOVED lines=22> */
[C-C-:B----4-:R-:W-:Y:S01]  /*cd60*/  IMAD.X R15, R5.reuse, 0x1, R250.reuse, P1 ;  /* 0x00000001050f7824 */ /* 0x150fe200008e06fa */
[----:B------:R-:W-:Y:S01]  /*cd70*/  IADD3 R8, P1, R8, R248, RZ ;  /* 0x000000f808087210 */ /* 0x000fe20007f3e0ff */
[--C-:B------:R-:W-:Y:S01]  /*cd80*/  IMAD.X R13, R5, 0x1, R249.reuse, P0 ;  /* 0x00000001050d7824 */ /* 0x100fe200000e06f9 */
[----:B---3--:R-:W-:Y:S02]  /*cd90*/  IADD3 R6, P0, R3, R134, RZ ;  /* 0x0000008603067210 */ /* 0x008fe40007f1e0ff */
[----:B------:R1:W-:Y:S01]  /*cda0*/  LDGSTS.E.BYPASS.LTC128B.128 [R21], [R14.64], !P5 ;  /* 0x000000000e157fae */ /* 0x0003e2000e901d54 */
[C---:B------:R-:W-:Y:S03]  /*cdb0*/  IMAD.X R11, R7.reuse, 0x1, R250, P2 ;  /* 0x00000001070b7824 */ /* 0x040fe600010e06fa */
[----:B------:R1:W-:Y:S01]  /*cdc0*/  LDGSTS.E.BYPASS.LTC128B.128 [R21+0x1800], [R12.64], !P4 ;  /* 0x018000000c157fae */ /* 0x0003e2000e101d54 */
[--C-:B------:R-:W-:Y:S01]  /*cdd0*/  IMAD.X R9, R7, 0x1, R249.reuse, P1 ;  /* 0x0000000107097824 */ /* 0x100fe200008e06f9 */
        /* <DEDUP_REMOVED lines=8> */
.L_x_994:
        /* <DEDUP_REMOVED lines=147> */
[----:B------:R-:W-:Y:S04]  /*d790*/  DEPBAR.LE SB0, 0x0 ;  /* 0x000080000000791a */ /* 0x000fe80000000000 */
[-C--:B----4-:R-:W-:Y:S04]  /*d7a0*/  HMMA.16816.F32 R20, R196, R4.reuse, R20 ;  /* 0x00000004c414723c */ /* 0x090fe80000001814 */
[----:B------:R4:W1:Y:S01]  /*d7b0*/  MUFU.TANH R203, R14 ;  /* 0x0000000e00cb7308 */ /* 0x0008620000002400 */
[----:B------:R-:W-:Y:S03]  /*d7c0*/  BAR.SYNC.DEFER_BLOCKING 0x0 ;  /* 0x0000000000007b1d */ /* 0x000fe60000010000 */
[C---:B------:R-:W-:Y:S06]  /*d7d0*/  HMMA.16816.F32 R24, R216.reuse, R4, R24 ;  /* 0x00000004d818723c */ /* 0x040fec0000001818 */
[----:B------:R4:W1:Y:S02]  /*d7e0*/  MUFU.TANH R202, R15 ;  /* 0x0000000f00ca7308 */ /* 0x0008640000002400 */
[-C--:B------:R-:W-:Y:S08]  /*d7f0*/  HMMA.16816.F32 R28, R216, R6.reuse, R28 ;  /* 0x00000006d81c723c */ /* 0x080ff0000000181c */
[----:B------:R4:W2:Y:S01]  /*d800*/  MUFU.TANH R142, R16 ;  /* 0x00000010008e7308 */ /* 0x0008a20000002400 */
        /* <DEDUP_REMOVED lines=74> */
[----:B------:R-:W-:Y:S01]  /*dcb0*/  UIMAD UR5, UR23, 0x30, UR11 ;  /* 0x00000030170578a4 */ /* 0x000fe2000f8e020b */
[----:B------:R-:W-:Y:S01]  /*dcc0*/  IMAD.MOV.U32 R242, RZ, RZ, RZ ;  /* 0x000000fffff27224 */ /* 0x000fe200078e00ff */
[----:B----4-:R-:W-:Y:S04]  /*dcd0*/  IADD3 R16, -R133, 0x10, RZ ;  /* 0x0000001085107810 */ /* 0x010fe80007ffe1ff */
[----:B------:R-:W-:Y:S01]  /*dce0*/  IMAD.U32 R3, RZ, RZ, UR5 ;  /* 0x00000005ff037e24 */ /* 0x000fe2000f8e00ff */
[----:B------:R-:W-:Y:S04]  /*dcf0*/  LOP3.LUT R16, R16, 0xf, RZ, 0xc0, !PT ;  /* 0x0000000f10107812 */ /* 0x000fe800078ec0ff */
[----:B--2---:R-:W-:Y:S05]  /*dd00*/  IADD3 R3, R3, -0x30, R135 ;  /* 0xffffffd003037810 */ /* 0x004fea0007ffe087 */
[----:B------:R-:W-:Y:S04]  /*dd10*/  @P3 IMAD.HI.U32 R4, R3, c[0x0][0x2bc], RZ ;  /* 0x0000af0003043a27 */ /* 0x000fe800078e00ff */
[--C-:B------:R-:W-:Y:S01]  /*dd20*/  IMAD.MOV.U32 R0, RZ, RZ, R3.reuse ;  /* 0x000000ffff007224 */ /* 0x100fe200078e0003 */
        /* <DEDUP_REMOVED lines=30> */
[C-C-:B----4-:R-:W-:Y:S01]  /*df10*/  IMAD.X R15, R5.reuse, 0x1, R250.reuse, P1 ;  /* 0x00000001050f7824 */ /* 0x150fe200008e06fa */
[----:B------:R-:W-:Y:S01]  /*df20*/  IADD3 R8, P1, R8, R248, RZ ;  /* 0x000000f808087210 */ /* 0x000fe20007f3e0ff */
[--C-:B------:R-:W-:Y:S01]  /*df30*/  IMAD.X R13, R5, 0x1, R249.reuse, P0 ;  /* 0x00000001050d7824 */ /* 0x100fe200000e06f9 */
[----:B-1----:R-:W-:Y:S02]  /*df40*/  IADD3 R6, P0, R3, R134, RZ ;  /* 0x0000008603067210 */ /* 0x002fe40007f1e0ff */
[----:B------:R1:W-:Y:S01]  /*df50*/  LDGSTS.E.BYPASS.LTC128B.128 [R247+0x5080], [R14.64], !P5 ;  /* 0x050800000ef77fae */ /* 0x0003e2000e901d54 */
        /* <DEDUP_REMOVED lines=11> */
.L_x_995:
[----:B--23--:R-:W-:Y:S01]  /*e010*/  FMNMX.FTZ R137, R143, R2, !PT ;  /* 0x000000028f897209 */ /* 0x00cfe20007810000 */
[----:B----4-:R-:W-:Y:S01]  /*e020*/  LDSM.16.MT88.4 R20, [R225+0x2080] ;  /* 0x00208000e114783b */ /* 0x010fe20000004200 */
[----:B------:R-:W-:Y:S01]  /*e030*/  FMNMX.FTZ R0, R192, R132, !PT ;  /* 0x00000084c0007209 */ /* 0x000fe20007810000 */
[----:B------:R-:W-:Y:S01]  /*e040*/  UISETP.GT.AND UP0, UPT, UR23, UR4, UPT ;  /* 0x000000041700728c */ /* 0x000fe2000bf04270 */
[----:B------:R-:W-:Y:S01]  /*e050*/  FMNMX.FTZ R137, R195, R137, !PT ;  /* 0x00000089c3897209 */ /* 0x000fe20007810000 */
[----:B------:R-:W-:Y:S01]  /*e060*/  UIADD3 UR23, UR23, -0x1, URZ ;  /* 0xffffffff17177890 */ /* 0x000fe2000fffe03f */
[----:B------:R-:W-:Y:S02]  /*e070*/  FMNMX.FTZ R0, R204, R0, !PT ;  /* 0x00000000cc007209 */ /* 0x000fe40007810000 */
[----:B------:R-:W-:Y:S01]  /*e080*/  FMNMX.FTZ R137, R142, R137, !PT ;  /* 0x000000898e897209 */ /* 0x000fe20007810000 */
[----:B------:R-:W-:Y:S01]  /*e090*/  LDSM.16.MT88.4 R36, [R226+0x2080] ;  /* 0x00208000e224783b */ /* 0x000fe20000004200 */
[----:B-1----:R-:W-:Y:S02]  /*e0a0*/  FMNMX.FTZ R0, R18, R0, !PT ;  /* 0x0000000012007209 */ /* 0x002fe40007810000 */
        /* <DEDUP_REMOVED lines=21> */
[----:B------:R-:W-:Y:S02]  /*e200*/  PLOP3.LUT P0, PT, PT, PT, UP0, 0x80, 0x0 ;  /* 0x000000000000781c */ /* 0x000fe40003f0f008 */
[----:B------:R-:W-:Y:S04]  /*e210*/  FMNMX.FTZ R3, R205, R3, !PT ;  /* 0x00000003cd037209 */ /* 0x000fe80007810000 */
[----:B------:R-:W-:Y:S01]  /*e220*/  FMNMX.FTZ R3, R194, R3, !PT ;  /* 0x00000003c2037209 */ /* 0x000fe20007810000 */
[----:B------:R-:W2:Y:S03]  /*e230*/  SHFL.BFLY PT, R136, R0, 0x2, 0x1f ;  /* 0x0c401f0000887f89 */ /* 0x000ea600000e0000 */
[----:B------:R-:W-:Y:S04]  /*e240*/  FMNMX.FTZ R3, R193, R3, !PT ;  /* 0x00000003c1037209 */ /* 0x000fe80007810000 */
[----:B------:R-:W-:Y:S04]  /*e250*/  FMNMX.FTZ R3, R220, R3, !PT ;  /* 0x00000003dc037209 */ /* 0x000fe80007810000 */
[----:B------:R-:W-:Y:S04]  /*e260*/  FMNMX.FTZ R3, R215, R3, !PT ;  /* 0x00000003d7037209 */ /* 0x000fe80007810000 */
[----:B------:R-:W-:Y:S04]  /*e270*/  FMNMX.FTZ R3, R244, R3, !PT ;  /* 0x00000003f4037209 */ /* 0x000fe80007810000 */
[----:B------:R-:W-:Y:S04]  /*e280*/  FMNMX.FTZ R3, R223, R3, !PT ;  /* 0x00000003df037209 */ /* 0x000fe80007810000 */
[----:B------:R-:W-:Y:S02]  /*e290*/  FMNMX.FTZ R3, R217, R3, !PT ;  /* 0x00000003d9037209 */ /* 0x000fe40007810000 */
[----:B-1----:R-:W-:Y:S02]  /*e2a0*/  FMNMX.FTZ R137, R137, R4, !PT ;  /* 0x0000000489897209 */ /* 0x002fe40007810000 */
[----:B------:R-:W-:Y:S02]  /*e2b0*/  FMNMX.FTZ R4, R200, R139, !PT ;  /* 0x0000008bc8047209 */ /* 0x000fe40007810000 */
[----:B--2---:R-:W-:Y:S01]  /*e2c0*/  FMNMX.FTZ R136, R0, R136, !PT ;  /* 0x0000008800887209 */ /* 0x004fe20007810000 */
[----:B------:R-:W1:Y:S01]  /*e2d0*/  SHFL.BFLY PT, R7, R137, 0x1, 0x1f ;  /* 0x0c201f0089077f89 */ /* 0x000e6200000e0000 */
[----:B------:R-:W-:Y:S02]  /*e2e0*/  FMNMX.FTZ R4, R206, R4, !PT ;  /* 0x00000004ce047209 */ /* 0x000fe40007810000 */
[----:B------:R-:W-:Y:S02]  /*e2f0*/  FMNMX.FTZ R3, R218, R3, !PT ;  /* 0x00000003da037209 */ /* 0x000fe40007810000 */
[----:B------:R-:W-:Y:S02]  /*e300*/  FMNMX.FTZ R0, R203, R4, !PT ;  /* 0x00000004cb007209 */ /* 0x000fe40007810000 */
[----:B------:R-:W-:Y:S01]  /*e310*/  FMNMX.FTZ R3, R41, R3, !PT ;  /* 0x0000000329037209 */ /* 0x000fe20007810000 */
[----:B------:R-:W2:Y:S01]  /*e320*/  SHFL.BFLY PT, R6, R136, 0x1, 0x1f ;  /* 0x0c201f0088067f89 */ /* 0x000ea200000e0000 */
[----:B------:R-:W-:Y:S02]  /*e330*/  FMNMX.FTZ R0, R202, R0, !PT ;  /* 0x00000000ca007209 */ /* 0x000fe40007810000 */
[----:B------:R-:W-:Y:S02]  /*e340*/  FMNMX.FTZ R3, R40, R3, !PT ;  /* 0x0000000328037209 */ /* 0x000fe40007810000 */
[----:B------:R-:W-:Y:S03]  /*e350*/  FMNMX.FTZ R0, R221, R0, !PT ;  /* 0x00000000dd007209 */ /* 0x000fe60007810000 */
[----:B------:R-:W3:Y:S01]  /*e360*/  SHFL.BFLY PT, R5, R3, 0x2, 0x1f ;  /* 0x0c401f0003057f89 */ /* 0x000ee200000e0000 */
[----:B------:R-:W-:Y:S04]  /*e370*/  FMNMX.FTZ R0, R222, R0, !PT ;  /* 0x00000000de007209 */ /* 0x000fe80007810000 */
[----:B------:R-:W-:Y:S02]  /*e380*/  FMNMX.FTZ R0, R245, R0, !PT ;  /* 0x00000000f5007209 */ /* 0x000fe40007810000 */
[----:B-1----:R-:W-:Y:S02]  /*e390*/  FMNMX.FTZ R137, R137, R7, !PT ;  /* 0x0000000789897209 */ /* 0x002fe40007810000 */
[----:B------:R-:W-:Y:S03]  /*e3a0*/  FMNMX.FTZ R4, R246, R0, !PT ;  /* 0x00000000f6047209 */ /* 0x000fe60007810000 */
[----:B------:R-:W-:Y:S01]  /*e3b0*/  FADD.FTZ R0, -R137, R2 ;  /* 0x0000000289007221 */ /* 0x000fe20000010100 */
[----:B------:R-:W-:Y:S01]  /*e3c0*/  FMNMX.FTZ R4, R219, R4, !PT ;  /* 0x00000004db047209 */ /* 0x000fe20007810000 */
[----:B------:R-:W-:Y:S01]  /*e3d0*/  FMUL.FTZ R196, R137, c[0x0][0x2d0] ;  /* 0x0000b40089c47a20 */ /* 0x000fe20000410000 */
[----:B--2---:R-:W-:Y:S01]  /*e3e0*/  FMNMX.FTZ R136, R136, R6, !PT ;  /* 0x0000000688887209 */ /* 0x004fe20007810000 */
[----:B------:R-:W-:Y:S01]  /*e3f0*/  FMUL.FTZ R2, R0, c[0x0][0x2d0] ;  /* 0x0000b40000027a20 */ /* 0x000fe20000410000 */
[----:B------:R-:W-:Y:S01]  /*e400*/  FMNMX.FTZ R0, R42, R4, !PT ;  /* 0x000000042a007209 */ /* 0x000fe20007810000 */
[----:B------:R-:W-:Y:S02]  /*e410*/  FFMA.FTZ R4, R143, c[0x0][0x2d0], -R196 ;  /* 0x0000b4008f047a23 */ /* 0x000fe400000108c4 */
[----:B-----5:R1:W2:Y:S01]  /*e420*/  MUFU.EX2 R134, R2 ;  /* 0x0000000200867308 */ /* 0x0202a20000000800 */
[----:B------:R-:W-:Y:S02]  /*e430*/  FMNMX.FTZ R0, R140, R0, !PT ;  /* 0x000000008c007209 */ /* 0x000fe40007810000 */
[----:B---3--:R-:W-:Y:S02]  /*e440*/  FMNMX.FTZ R3, R3, R5, !PT ;  /* 0x0000000503037209 */ /* 0x008fe40007810000 */
[----:B------:R-:W-:Y:S03]  /*e450*/  FMNMX.FTZ R0, R141, R0, !PT ;  /* 0x000000008d007209 */ /* 0x000fe60007810000 */
[----:B------:R-:W3:Y:S02]  /*e460*/  SHFL.BFLY PT, R135, R3, 0x1, 0x1f ;  /* 0x0c201f0003877f89 */ /* 0x000ee400000e0000 */
[----:B------:R-:W-:Y:S01]  /*e470*/  MUFU.EX2 R29, R4 ;  /* 0x00000004001d7308 */ /* 0x000fe20000000800 */
[----:B-1----:R-:W-:Y:S02]  /*e480*/  FADD.FTZ R2, -R136, R132 ;  /* 0x0000008488027221 */ /* 0x002fe40000010100 */
[----:B--2---:R-:W-:Y:S02]  /*e490*/  FMUL.FTZ R16, R134, R156 ;  /* 0x0000009c86107220 */ /* 0x004fe40000410000 */
[----:B------:R-:W-:Y:S02]  /*e4a0*/  FMUL.FTZ R2, R2, c[0x0][0x2d0] ;  /* 0x0000b40002027a20 */ /* 0x000fe40000410000 */
[C---:B------:R-:W-:Y:S03]  /*e4b0*/  FMUL.FTZ R48, R134.reuse, R188 ;  /* 0x000000bc86307220 */ /* 0x040fe60000410000 */
[----:B------:R1:W2:Y:S01]  /*e4c0*/  MUFU.EX2 R133, R2 ;  /* 0x0000000200857308 */ /* 0x0002a20000000800 */
[----:B---3--:R-:W-:Y:S01]  /*e4d0*/  FMNMX.FTZ R135, R3, R135, !PT ;  /* 0x0000008703877209 */ /* 0x008fe20007810000 */
[C---:B------:R-:W-:Y:S01]  /*e4e0*/  FMUL.FTZ R49, R134.reuse, R189 ;  /* 0x000000bd86317220 */ /* 0x040fe20000410000 */
[----:B------:R-:W3:Y:S01]  /*e4f0*/  SHFL.BFLY PT, R3, R0, 0x2, 0x1f ;  /* 0x0c401f0000037f89 */ /* 0x000ee200000e0000 */
[C---:B------:R-:W-:Y:S02]  /*e500*/  FMUL.FTZ R52, R134.reuse, R52 ;  /* 0x0000003486347220 */ /* 0x040fe40000410000 */
[C---:B------:R-:W-:Y:S02]  /*e510*/  FMUL.FTZ R143, R135.reuse, c[0x0][0x2d0] ;  /* 0x0000b400878f7a20 */ /* 0x040fe40000410000 */
[C---:B------:R-:W-:Y:S02]  /*e520*/  FMUL.FTZ R53, R134.reuse, R53 ;  /* 0x0000003586357220 */ /* 0x040fe40000410000 */
[C---:B------:R-:W-:Y:S02]  /*e530*/  FMUL.FTZ R64, R134.reuse, R64 ;  /* 0x0000004086407220 */ /* 0x040fe40000410000 */
[C---:B------:R-:W-:Y:S02]  /*e540*/  FMUL.FTZ R65, R134.reuse, R65 ;  /* 0x0000004186417220 */ /* 0x040fe40000410000 */
[C---:B------:R-:W-:Y:S02]  /*e550*/  FMUL.FTZ R68, R134.reuse, R68 ;  /* 0x0000004486447220 */ /* 0x040fe40000410000 */
[C---:B------:R-:W-:Y:S02]  /*e560*/  FMUL.FTZ R69, R134.reuse, R69 ;  /* 0x0000004586457220 */ /* 0x040fe40000410000 */
[C---:B------:R-:W-:Y:S02]  /*e570*/  FMUL.FTZ R80, R134.reuse, R80 ;  /* 0x0000005086507220 */ /* 0x040fe40000410000 */
[C---:B------:R-:W-:Y:S02]  /*e580*/  FMUL.FTZ R81, R134.reuse, R81 ;  /* 0x0000005186517220 */ /* 0x040fe40000410000 */
[----:B------:R-:W-:Y:S02]  /*e590*/  FMUL.FTZ R84, R134, R84 ;  /* 0x0000005486547220 */ /* 0x000fe40000410000 */
[----:B-1----:R-:W-:Y:S02]  /*e5a0*/  FADD.FTZ R2, -R135, R138 ;  /* 0x0000008a87027221 */ /* 0x002fe40000010100 */
[--C-:B------:R-:W-:Y:S01]  /*e5b0*/  FFMA.FTZ R138, R207, c[0x0][0x2d0], -R196.reuse ;  /* 0x0000b400cf8a7a23 */ /* 0x100fe200000108c4 */
[----:B---3--:R-:W-:Y:S01]  /*e5c0*/  FMNMX.FTZ R0, R0, R3, !PT ;  /* 0x0000000300007209 */ /* 0x008fe20007810000 */
[----:B------:R-:W-:Y:S02]  /*e5d0*/  FMUL.FTZ R2, R2, c[0x0][0x2d0] ;  /* 0x0000b40002027a20 */ /* 0x000fe40000410000 */
[--C-:B------:R-:W-:Y:S02]  /*e5e0*/  FFMA.FTZ R3, R17, c[0x0][0x2d0], -R196.reuse ;  /* 0x0000b40011037a23 */ /* 0x100fe400000108c4 */
[----:B------:R1:W3:Y:S01]  /*e5f0*/  MUFU.EX2 R132, R2 ;  /* 0x0000000200847308 */ /* 0x0002e20000000800 */
[C---:B--2---:R-:W-:Y:S02]  /*e600*/  FMUL.FTZ R6, R133.reuse, R146 ;  /* 0x0000009285067220 */ /* 0x044fe40000410000 */
[C---:B------:R-:W-:Y:S02]  /*e610*/  FMUL.FTZ R7, R133.reuse, R147 ;  /* 0x0000009385077220 */ /* 0x040fe40000410000 */
[----:B------:R-:W-:Y:S02]  /*e620*/  FMUL.FTZ R17, R134, R157 ;  /* 0x0000009d86117220 */ /* 0x000fe40000410000 */
[C---:B------:R-:W-:Y:S02]  /*e630*/  FMUL.FTZ R50, R133.reuse, R190 ;  /* 0x000000be85327220 */ /* 0x040fe40000410000 */
[C---:B------:R-:W-:Y:S01]  /*e640*/  FMUL.FTZ R51, R133.reuse, R191 ;  /* 0x000000bf85337220 */ /* 0x040fe20000410000 */
[----:B------:R-:W-:Y:S01]  /*e650*/  MUFU.EX2 R8, R3 ;  /* 0x0000000300087308 */ /* 0x000fe20000000800 */
[C---:B------:R-:W-:Y:S01]  /*e660*/  FMUL.FTZ R54, R133.reuse, R54 ;  /* 0x0000003685367220 */ /* 0x040fe20000410000 */
[----:B------:R-:W-:Y:S01]  /*e670*/  LDSM.16.MT88.4 R188, [R228+0x3080] ;  /* 0x00308000e4bc783b */ /* 0x000fe20000004200 */
[C---:B------:R-:W-:Y:S02]  /*e680*/  FMUL.FTZ R55, R133.reuse, R55 ;  /* 0x0000003785377220 */ /* 0x040fe40000410000 */
[C---:B------:R-:W-:Y:S02]  /*e690*/  FMUL.FTZ R66, R133.reuse, R66 ;  /* 0x0000004285427220 */ /* 0x040fe40000410000 */
[C---:B------:R-:W-:Y:S02]  /*e6a0*/  FMUL.FTZ R67, R133.reuse, R67 ;  /* 0x0000004385437220 */ /* 0x040fe40000410000 */
[C---:B------:R-:W-:Y:S02]  /*e6b0*/  FMUL.FTZ R70, R133.reuse, R70 ;  /* 0x0000004685467220 */ /* 0x040fe40000410000 */
[C---:B------:R-:W-:Y:S02]  /*e6c0*/  FMUL.FTZ R71, R133.reuse, R71 ;  /* 0x0000004785477220 */ /* 0x040fe40000410000 */
[----:B------:R-:W-:Y:S02]  /*e6d0*/  FMUL.FTZ R82, R133, R82 ;  /* 0x0000005285527220 */ /* 0x000fe40000410000 */
[--C-:B-1----:R-:W-:Y:S02]  /*e6e0*/  FFMA.FTZ R2, R195, c[0x0][0x2d0], -R196.reuse ;  /* 0x0000b400c3027a23 */ /* 0x102fe400000108c4 */
[C---:B---3--:R-:W-:Y:S02]  /*e6f0*/  FMUL.FTZ R12, R132.reuse, R152 ;  /* 0x00000098840c7220 */ /* 0x048fe40000410000 */
[----:B------:R1:W-:Y:S01]  /*e700*/  MUFU.EX2 R10, R2 ;  /* 0x00000002000a7308 */ /* 0x0003e20000000800 */
        /* <DEDUP_REMOVED lines=12> */
[----:B-1----:R-:W-:Y:S02]  /*e7d0*/  FFMA.FTZ R2, R142, c[0x0][0x2d0], -R196 ;  /* 0x0000b4008e027a23 */ /* 0x002fe400000108c4 */
[----:B------:R-:W-:Y:S02]  /*e7e0*/  FMUL.FTZ R142, R136, c[0x0][0x2d0] ;  /* 0x0000b400888e7a20 */ /* 0x000fe40000410000 */
[----:B------:R1:W-:Y:S01]  /*e7f0*/  MUFU.EX2 R30, R2 ;  /* 0x00000002001e7308 */ /* 0x0003e20000000800 */
[C---:B------:R-:W-:Y:S02]  /*e800*/  FMUL.FTZ R83, R133.reuse, R83 ;  /* 0x0000005385537220 */ /* 0x040fe40000410000 */
[--C-:B------:R-:W-:Y:S02]  /*e810*/  FFMA.FTZ R3, R192, c[0x0][0x2d0], -R142.reuse ;  /* 0x0000b400c0037a23 */ /* 0x100fe4000001088e */
[----:B------:R-:W-:Y:S02]  /*e820*/  FMUL.FTZ R85, R134, R85 ;  /* 0x0000005586557220 */ /* 0x000fe40000410000 */
[C---:B------:R-:W-:Y:S02]  /*e830*/  FMUL.FTZ R86, R133.reuse, R86 ;  /* 0x0000005685567220 */ /* 0x040fe40000410000 */
[C---:B------:R-:W-:Y:S01]  /*e840*/  FMUL.FTZ R87, R133.reuse, R87 ;  /* 0x0000005785577220 */ /* 0x040fe20000410000 */
[----:B------:R2:W-:Y:S01]  /*e850*/  MUFU.EX2 R43, R3 ;  /* 0x00000003002b7308 */ /* 0x0005e20000000800 */
[C---:B------:R-:W-:Y:S02]  /*e860*/  FMUL.FTZ R88, R132.reuse, R88 ;  /* 0x0000005884587220 */ /* 0x040fe40000410000 */
[C---:B------:R-:W-:Y:S02]  /*e870*/  FMUL.FTZ R89, R132.reuse, R89 ;  /* 0x0000005984597220 */ /* 0x040fe40000410000 */
[C---:B------:R-:W-:Y:S02]  /*e880*/  FMUL.FTZ R92, R132.reuse, R92 ;  /* 0x0000005c845c7220 */ /* 0x040fe40000410000 */
[----:B------:R-:W-:Y:S02]  /*e890*/  FMUL.FTZ R93, R132, R93 ;  /* 0x0000005d845d7220 */ /* 0x000fe40000410000 */
[C---:B------:R-:W-:Y:S02]  /*e8a0*/  FMUL.FTZ R96, R134.reuse, R96 ;  /* 0x0000006086607220 */ /* 0x040fe40000410000 */
[C---:B------:R-:W-:Y:S02]  /*e8b0*/  FMUL.FTZ R97, R134.reuse, R97 ;  /* 0x0000006186617220 */ /* 0x040fe40000410000 */
[C---:B------:R-:W-:Y:S01]  /*e8c0*/  FMUL.FTZ R98, R133.reuse, R98 ;  /* 0x0000006285627220 */ /* 0x040fe20000410000 */
[----:B-1----:R-:W1:Y:S01]  /*e8d0*/  SHFL.BFLY PT, R2, R0, 0x1, 0x1f ;  /* 0x0c201f0000027f89 */ /* 0x002e6200000e0000 */
[C---:B------:R-:W-:Y:S02]  /*e8e0*/  FMUL.FTZ R99, R133.reuse, R99 ;  /* 0x0000006385637220 */ /* 0x040fe40000410000 */
[C---:B------:R-:W-:Y:S02]  /*e8f0*/  FMUL.FTZ R100, R134.reuse, R100 ;  /* 0x0000006486647220 */ /* 0x040fe40000410000 */
[----:B------:R-:W-:Y:S02]  /*e900*/  FMUL.FTZ R101, R134, R101 ;  /* 0x0000006586657220 */ /* 0x000fe40000410000 */
[C---:B------:R-:W-:Y:S02]  /*e910*/  FMUL.FTZ R102, R133.reuse, R102 ;  /* 0x0000006685667220 */ /* 0x040fe40000410000 */
[C---:B------:R-:W-:Y:S02]  /*e920*/  FMUL.FTZ R103, R133.reuse, R103 ;  /* 0x0000006785677220 */ /* 0x040fe40000410000 */
[--C-:B--2---:R-:W-:Y:S01]  /*e930*/  FFMA.FTZ R3, R204, c[0x0][0x2d0], -R142.reuse ;  /* 0x0000b400cc037a23 */ /* 0x104fe2000001088e */
[----:B------:R-:W-:Y:S01]  /*e940*/  MOV R204, R40 ;  /* 0x0000002800cc7202 */ /* 0x000fe20000000f00 */
[C---:B------:R-:W-:Y:S02]  /*e950*/  FMUL.FTZ R40, R132.reuse, R180 ;  /* 0x000000b484287220 */ /* 0x040fe40000410000 */
[----:B------:R2:W3:Y:S01]  /*e960*/  MUFU.EX2 R11, R3 ;  /* 0x00000003000b7308 */ /* 0x0004e20000000800 */
[C---:B------:R-:W-:Y:S02]  /*e970*/  FMUL.FTZ R104, R132.reuse, R104 ;  /* 0x0000006884687220 */ /* 0x040fe40000410000 */
[C---:B------:R-:W-:Y:S02]  /*e980*/  FMUL.FTZ R105, R132.reuse, R105 ;  /* 0x0000006984697220 */ /* 0x040fe40000410000 */
[C---:B------:R-:W-:Y:S02]  /*e990*/  FMUL.FTZ R108, R132.reuse, R108 ;  /* 0x0000006c846c7220 */ /* 0x040fe40000410000 */
[----:B------:R-:W-:Y:S02]  /*e9a0*/  FMUL.FTZ R109, R132, R109 ;  /* 0x0000006d846d7220 */ /* 0x000fe40000410000 */
[C---:B------:R-:W-:Y:S01]  /*e9b0*/  FMUL.FTZ R112, R134.reuse, R112 ;  /* 0x0000007086707220 */ /* 0x040fe20000410000 */
[----:B------:R4:W-:Y:S01]  /*e9c0*/  MUFU.EX2 R180, R138 ;  /* 0x0000008a00b47308 */ /* 0x0009e20000000800 */
[C---:B------:R-:W-:Y:S02]  /*e9d0*/  FMUL.FTZ R113, R134.reuse, R113 ;  /* 0x0000007186717220 */ /* 0x040fe40000410000 */
[C---:B------:R-:W-:Y:S02]  /*e9e0*/  FMUL.FTZ R114, R133.reuse, R114 ;  /* 0x0000007285727220 */ /* 0x040fe40000410000 */
[C---:B------:R-:W-:Y:S02]  /*e9f0*/  FMUL.FTZ R115, R133.reuse, R115 ;  /* 0x0000007385737220 */ /* 0x040fe40000410000 */
[C---:B------:R-:W-:Y:S02]  /*ea00*/  FMUL.FTZ R116, R134.reuse, R116 ;  /* 0x0000007486747220 */ /* 0x040fe40000410000 */
[----:B------:R-:W-:Y:S02]  /*ea10*/  FMUL.FTZ R117, R134, R117 ;  /* 0x0000007586757220 */ /* 0x000fe40000410000 */
[C---:B------:R-:W-:Y:S02]  /*ea20*/  FMUL.FTZ R118, R133.reuse, R118 ;  /* 0x0000007685767220 */ /* 0x040fe40000410000 */
[C---:B------:R-:W-:Y:S02]  /*ea30*/  FMUL.FTZ R119, R133.reuse, R119 ;  /* 0x0000007785777220 */ /* 0x040fe40000410000 */
[----:B--2---:R-:W-:Y:S02]  /*ea40*/  FFMA.FTZ R3, R18, c[0x0][0x2d0], -R142 ;  /* 0x0000b40012037a23 */ /* 0x004fe4000001088e */
[----:B------:R-:W-:Y:S02]  /*ea50*/  FMUL.FTZ R18, R133, R158 ;  /* 0x0000009e85127220 */ /* 0x000fe40000410000 */
[----:B------:R1:W-:Y:S01]  /*ea60*/  MUFU.EX2 R31, R3 ;  /* 0x00000003001f7308 */ /* 0x0003e20000000800 */
[C---:B------:R-:W-:Y:S02]  /*ea70*/  FMUL.FTZ R120, R132.reuse, R120 ;  /* 0x0000007884787220 */ /* 0x040fe40000410000 */
[C---:B------:R-:W-:Y:S02]  /*ea80*/  FMUL.FTZ R121, R132.reuse, R121 ;  /* 0x0000007984797220 */ /* 0x040fe40000410000 */
[----:B----4-:R-:W-:Y:S02]  /*ea90*/  FFMA.FTZ R138, R209, c[0x0][0x2d0], -R196 ;  /* 0x0000b400d18a7a23 */ /* 0x010fe400000108c4 */
[C---:B------:R-:W-:Y:S02]  /*eaa0*/  FMUL.FTZ R124, R132.reuse, R124 ;  /* 0x0000007c847c7220 */ /* 0x040fe40000410000 */
[----:B------:R-:W-:Y:S02]  /*eab0*/  FMUL.FTZ R125, R132, R125 ;  /* 0x0000007d847d7220 */ /* 0x000fe40000410000 */
[C---:B------:R-:W-:Y:S02]  /*eac0*/  FMUL.FTZ R128, R134.reuse, R128 ;  /* 0x0000008086807220 */ /* 0x040fe40000410000 */
[----:B------:R-:W-:Y:S02]  /*ead0*/  FMUL.FTZ R129, R134, R129 ;  /* 0x0000008186817220 */ /* 0x000fe40000410000 */
[C---:B------:R-:W-:Y:S02]  /*eae0*/  FMUL.FTZ R130, R133.reuse, R130 ;  /* 0x0000008285827220 */ /* 0x040fe40000410000 */
[----:B------:R-:W-:Y:S01]  /*eaf0*/  FMUL.FTZ R131, R133, R131 ;  /* 0x0000008385837220 */ /* 0x000fe20000410000 */
[----:B-1----:R-:W-:Y:S01]  /*eb00*/  FMNMX.FTZ R3, R0, R2, !PT ;  /* 0x0000000200037209 */ /* 0x002fe20007810000 */
[--C-:B------:R-:W-:Y:S02]  /*eb10*/  FFMA.FTZ R2, R201, c[0x0][0x2d0], -R143.reuse ;  /* 0x0000b400c9027a23 */ /* 0x100fe4000001088f */
[--C-:B------:R-:W-:Y:S02]  /*eb20*/  FFMA.FTZ R0, R19, c[0x0][0x2d0], -R142.reuse ;  /* 0x0000b40013007a23 */ /* 0x100fe4000001088e */
[----:B------:R1:W-:Y:S01]  /*eb30*/  MUFU.EX2 R195, R2 ;  /* 0x0000000200c37308 */ /* 0x0003e20000000800 */
[----:B------:R-:W-:Y:S02]  /*eb40*/  FMUL.FTZ R19, R133, R159 ;  /* 0x0000009f85137220 */ /* 0x000fe40000410000 */
[----:B------:R-:W-:Y:S07]  /*eb50*/  LDSM.16.MT88.4 R156, [R227+0x2080] ;  /* 0x00208000e39c783b */ /* 0x000fee0000004200 */
[----:B------:R2:W-:Y:S01]  /*eb60*/  MUFU.EX2 R9, R0 ;  /* 0x0000000000097308 */ /* 0x0005e20000000800 */
[----:B-1----:R-:W-:Y:S01]  /*eb70*/  FFMA.FTZ R2, R205, c[0x0][0x2d0], -R143 ;  /* 0x0000b400cd027a23 */ /* 0x002fe2000001088f */
[----:B------:R-:W-:Y:S01]  /*eb80*/  MOV R205, R41 ;  /* 0x0000002900cd7202 */ /* 0x000fe20000000f00 */
[----:B------:R-:W-:Y:S07]  /*eb90*/  FMUL.FTZ R41, R132, R181 ;  /* 0x000000b584297220 */ /* 0x000fee0000410000 */
[----:B------:R1:W-:Y:S01]  /*eba0*/  MUFU.EX2 R192, R2 ;  /* 0x0000000200c07308 */ /* 0x0003e20000000800 */
[----:B------:R-:W-:Y:S01]  /*ebb0*/  MOV R184, R205 ;  /* 0x000000cd00b87202 */ /* 0x000fe20000000f00 */
[----:B--2---:R-:W-:Y:S01]  /*ebc0*/  FADD.FTZ R0, -R3, R139 ;  /* 0x0000008b03007221 */ /* 0x004fe20000010100 */
[----:B------:R-:W-:Y:S01]  /*ebd0*/  MOV R139, R33 ;  /* 0x00000021008b7202 */ /* 0x000fe20000000f00 */
[----:B------:R-:W-:Y:S06]  /*ebe0*/  FMUL.FTZ R33, R134, R173 ;  /* 0x000000ad86217220 */ /* 0x000fec0000410000 */
[----:B------:R2:W-:Y:S01]  /*ebf0*/  MUFU.EX2 R173, R138 ;  /* 0x0000008a00ad7308 */ /* 0x0005e20000000800 */
[----:B------:R-:W-:Y:S02]  /*ec00*/  FMUL.FTZ R0, R0, c[0x0][0x2d0] ;  /* 0x0000b40000007a20 */ /* 0x000fe40000410000 */
[--C-:B------:R-:W-:Y:S07]  /*ec10*/  FFMA.FTZ R139, R139, c[0x0][0x2d0], -R142.reuse ;  /* 0x0000b4008b8b7a23 */ /* 0x100fee000001088e */
[----:B------:R-:W4:Y:S01]  /*ec20*/  MUFU.EX2 R0, R0 ;  /* 0x0000000000007308 */ /* 0x000f220000000800 */
[--C-:B-1----:R-:W-:Y:S01]  /*ec30*/  FFMA.FTZ R2, R194, c[0x0][0x2d0], -R143.reuse ;  /* 0x0000b400c2027a23 */ /* 0x102fe2000001088f */
[----:B---3--:R-:W-:Y:S08]  /*ec40*/  MOV R194, R11 ;  /* 0x0000000b00c27202 */ /* 0x008ff00000000f00 */
[----:B------:R1:W-:Y:S01]  /*ec50*/  MUFU.EX2 R24, R2 ;  /* 0x0000000200187308 */ /* 0x0003e20000000800 */
[--C-:B--2---:R-:W-:Y:S09]  /*ec60*/  FFMA.FTZ R138, R211, c[0x0][0x2d0], -R142.reuse ;  /* 0x0000b400d38a7a23 */ /* 0x104ff2000001088e */
[----:B------:R2:W-:Y:S01]  /*ec70*/  MUFU.EX2 R181, R138 ;  /* 0x0000008a00b57308 */ /* 0x0005e20000000800 */
[C---:B----4-:R-:W-:Y:S02]  /*ec80*/  FMUL.FTZ R11, R0.reuse, R151 ;  /* 0x00000097000b7220 */ /* 0x050fe40000410000 */
[C---:B------:R-:W-:Y:S02]  /*ec90*/  FMUL.FTZ R14, R0.reuse, R154 ;  /* 0x0000009a000e7220 */ /* 0x040fe40000410000 */
[C---:B------:R-:W-:Y:S02]  /*eca0*/  FMUL.FTZ R15, R0.reuse, R155 ;  /* 0x0000009b000f7220 */ /* 0x040fe40000410000 */
[----:B------:R-:W3:Y:S01]  /*ecb0*/  LDSM.16.MT88.4 R152, [R228+0x2080] ;  /* 0x00208000e498783b */ /* 0x000ee20000004200 */
[C---:B------:R-:W-:Y:S02]  /*ecc0*/  FMUL.FTZ R26, R0.reuse, R166 ;  /* 0x000000a6001a7220 */ /* 0x040fe40000410000 */
[C---:B------:R-:W-:Y:S02]  /*ecd0*/  FMUL.FTZ R27, R0.reuse, R167 ;  /* 0x000000a7001b7220 */ /* 0x040fe40000410000 */
[--C-:B-1----:R-:W-:Y:S01]  /*ece0*/  FFMA.FTZ R2, R193, c[0x0][0x2d0], -R143.reuse ;  /* 0x0000b400c1027a23 */ /* 0x102fe2000001088f */
[----:B------:R-:W-:Y:S01]  /*ecf0*/  MOV R193, R10 ;  /* 0x0000000a00c17202 */ /* 0x000fe20000000f00 */
[C---:B------:R-:W-:Y:S02]  /*ed00*/  FMUL.FTZ R10, R0.reuse, R150 ;  /* 0x00000096000a7220 */ /* 0x040fe40000410000 */
[----:B------:R1:W4:Y:S01]  /*ed10*/  MUFU.EX2 R5, R2 ;  /* 0x0000000200057308 */ /* 0x0003220000000800 */
[C---:B------:R-:W-:Y:S02]  /*ed20*/  FMUL.FTZ R46, R0.reuse, R186 ;  /* 0x000000ba002e7220 */ /* 0x040fe40000410000 */
[C---:B------:R-:W-:Y:S02]  /*ed30*/  FMUL.FTZ R47, R0.reuse, R187 ;  /* 0x000000bb002f7220 */ /* 0x040fe40000410000 */
[----:B--2---:R-:W-:Y:S02]  /*ed40*/  FFMA.FTZ R138, R213, c[0x0][0x2d0], -R142 ;  /* 0x0000b400d58a7a23 */ /* 0x004fe4000001088e */
        /* <DEDUP_REMOVED lines=9> */
[----:B-1----:R-:W-:Y:S02]  /*ede0*/  FMUL.FTZ R2, R3, c[0x0][0x2d0] ;  /* 0x0000b40003027a20 */ /* 0x002fe40000410000 */
[----:B------:R-:W-:Y:S02]  /*edf0*/  FMUL.FTZ R91, R0, R91 ;  /* 0x0000005b005b7220 */ /* 0x000fe40000410000 */
[--C-:B------:R-:W-:Y:S01]  /*ee00*/  FFMA.FTZ R4, R200, c[0x0][0x2d0], -R2.reuse ;  /* 0x0000b400c8047a23 */ /* 0x100fe20000010802 */
[----:B----4-:R-:W-:Y:S01]  /*ee10*/  MOV R200, R5 ;  /* 0x0000000500c87202 */ /* 0x010fe20000000f00 */
[----:B------:R-:W-:Y:S01]  /*ee20*/  FMUL.FTZ R5, R134, R145 ;  /* 0x0000009186057220 */ /* 0x000fe20000410000 */
[----:B------:R-:W-:Y:S01]  /*ee30*/  F2FP.PACK_AB R145, R194, R43 ;  /* 0x0000002bc291723e */ /* 0x000fe200000000ff */
[----:B------:R1:W2:Y:S01]  /*ee40*/  MUFU.EX2 R35, R4 ;  /* 0x0000000400237308 */ /* 0x0002a20000000800 */
[----:B------:R-:W-:Y:S01]  /*ee50*/  F2FP.PACK_AB R150, R200, R24 ;  /* 0x00000018c896723e */ /* 0x000fe200000000ff */
        /* <DEDUP_REMOVED lines=10> */
[--C-:B------:R-:W-:Y:S02]  /*ef00*/  FFMA.FTZ R140, R140, c[0x0][0x2d0], -R2.reuse ;  /* 0x0000b4008c8c7a23 */ /* 0x100fe40000010802 */
[--C-:B-1----:R-:W-:Y:S01]  /*ef10*/  FFMA.FTZ R4, R206, c[0x0][0x2d0], -R2.reuse ;  /* 0x0000b400ce047a23 */ /* 0x102fe20000010802 */
[----:B------:R-:W-:Y:S01]  /*ef20*/  MOV R206, R9 ;  /* 0x0000000900ce7202 */ /* 0x000fe20000000f00 */
[----:B------:R-:W-:Y:S01]  /*ef30*/  FMUL.FTZ R9, R132, R149 ;  /* 0x0000009584097220 */ /* 0x000fe20000410000 */
[----:B--2---:R-:W-:Y:S01]  /*ef40*/  MOV R166, R35 ;  /* 0x0000002300a67202 */ /* 0x004fe20000000f00 */
[----:B------:R1:W2:Y:S01]  /*ef50*/  MUFU.EX2 R34, R4 ;  /* 0x0000000400227308 */ /* 0x0002a20000000800 */
[----:B------:R-:W-:Y:S01]  /*ef60*/  F2FP.PACK_AB R147, R206, R31 ;  /* 0x0000001fce93723e */ /* 0x000fe200000000ff */
[--C-:B-1----:R-:W-:Y:S01]  /*ef70*/  FFMA.FTZ R4, R203, c[0x0][0x2d0], -R2.reuse ;  /* 0x0000b400cb047a23 */ /* 0x102fe20000010802 */
[----:B--2---:R-:W-:Y:S01]  /*ef80*/  F2FP.PACK_AB R149, R34, R35 ;  /* 0x000000232295723e */ /* 0x004fe200000000ff */
[C---:B------:R-:W-:Y:S01]  /*ef90*/  FMUL.FTZ R35, R133.reuse, R175 ;  /* 0x000000af85237220 */ /* 0x040fe20000410000 */
[----:B------:R-:W-:Y:S05]  /*efa0*/  MOV R165, R34 ;  /* 0x0000002200a57202 */ /* 0x000fea0000000f00 */
[----:B------:R1:W2:Y:S01]  /*efb0*/  MUFU.EX2 R28, R4 ;  /* 0x00000004001c7308 */ /* 0x0002a20000000800 */
[----:B------:R-:W-:Y:S01]  /*efc0*/  FMUL.FTZ R34, R133, R174 ;  /* 0x000000ae85227220 */ /* 0x000fe20000410000 */
[----:B------:R-:W-:Y:S01]  /*efd0*/  MOV R203, R42 ;  /* 0x0000002a00cb7202 */ /* 0x000fe20000000f00 */
[----:B------:R-:W-:Y:S03]  /*efe0*/  FMUL.FTZ R42, R0, R182 ;  /* 0x000000b6002a7220 */ /* 0x000fe60000410000 */
[----:B------:R-:W-:Y:S01]  /*eff0*/  MOV R185, R203 ;  /* 0x000000cb00b97202 */ /* 0x000fe20000000f00 */
[----:B-1----:R-:W-:Y:S01]  /*f000*/  FFMA.FTZ R4, R202, c[0x0][0x2d0], -R2 ;  /* 0x0000b400ca047a23 */ /* 0x002fe20000010802 */
[----:B------:R-:W-:Y:S01]  /*f010*/  MOV R202, R8 ;  /* 0x0000000800ca7202 */ /* 0x000fe20000000f00 */
[----:B------:R-:W-:Y:S01]  /*f020*/  FMUL.FTZ R8, R132, R148 ;  /* 0x0000009484087220 */ /* 0x000fe20000410000 */
[----:B------:R-:W-:Y:S01]  /*f030*/  F2FP.PACK_AB R148, R192, R195 ;  /* 0x000000c3c094723e */ /* 0x000fe200000000ff */
[----:B------:R1:W4:Y:S01]  /*f040*/  MUFU.EX2 R201, R4 ;  /* 0x0000000400c97308 */ /* 0x0003220000000800 */
[----:B------:R-:W-:Y:S02]  /*f050*/  F2FP.PACK_AB R146, R202, R30 ;  /* 0x0000001eca92723e */ /* 0x000fe400000000ff */
[----:B--2---:R-:W-:Y:S01]  /*f060*/  MOV R167, R28 ;  /* 0x0000001c00a77202 */ /* 0x004fe20000000f00 */
[----:B-1----:R-:W-:Y:S01]  /*f070*/  FMUL.FTZ R4, R134, R144 ;  /* 0x0000009086047220 */ /* 0x002fe20000410000 */
[-C--:B------:R-:W-:Y:S02]  /*f080*/  F2FP.PACK_AB R144, R193, R29.reuse ;  /* 0x0000001dc190723e */ /* 0x080fe400000000ff */
[----:B----4-:R-:W-:Y:S01]  /*f090*/  F2FP.PACK_AB R151, R201, R28 ;  /* 0x0000001cc997723e */ /* 0x010fe200000000ff */
[C---:B------:R-:W-:Y:S01]  /*f0a0*/  FMUL.FTZ R28, R132.reuse, R168 ;  /* 0x000000a8841c7220 */ /* 0x040fe20000410000 */
[----:B------:R-:W-:Y:S01]  /*f0b0*/  MOV R168, R29 ;  /* 0x0000001d00a87202 */ /* 0x000fe20000000f00 */
[----:B------:R-:W-:Y:S01]  /*f0c0*/  FMUL.FTZ R29, R132, R169 ;  /* 0x000000a9841d7220 */ /* 0x000fe20000410000 */
[----:B------:R-:W-:Y:S01]  /*f0d0*/  MOV R169, R43 ;  /* 0x0000002b00a97202 */ /* 0x000fe20000000f00 */
[-C--:B------:R-:W-:Y:S05]  /*f0e0*/  HMMA.16816.F32 R4, R144, R20.reuse, R4 ;  /* 0x000000149004723c */ /* 0x080fea0000001804 */
[----:B------:R-:W-:Y:S01]  /*f0f0*/  FMUL.FTZ R43, R0, R183 ;  /* 0x000000b7002b7220 */ /* 0x000fe20000410000 */
[----:B------:R-:W-:Y:S02]  /*f100*/  MOV R183, R204 ;  /* 0x000000cc00b77202 */ /* 0x000fe40000000f00 */
[C---:B------:R-:W-:Y:S07]  /*f110*/  HMMA.16816.F32 R8, R148.reuse, R20, R8 ;  /* 0x000000149408723c */ /* 0x040fee0000001808 */
[C---:B------:R-:W-:Y:S01]  /*f120*/  FMUL.FTZ R20, R134.reuse, R160 ;  /* 0x000000a086147220 */ /* 0x040fe20000410000 */
[-C--:B------:R-:W-:Y:S01]  /*f130*/  HMMA.16816.F32 R12, R148, R22.reuse, R12 ;  /* 0x00000016940c723c */ /* 0x080fe2000000180c */
[----:B------:R1:W-:Y:S03]  /*f140*/  MUFU.EX2 R160, R138 ;  /* 0x0000008a00a07308 */ /* 0x0003e60000000800 */
[----:B------:R-:W-:Y:S01]  /*f150*/  FMUL.FTZ R21, R134, R161 ;  /* 0x000000a186157220 */ /* 0x000fe20000410000 */
[----:B------:R-:W-:Y:S01]  /*f160*/  MOV R161, R30 ;  /* 0x0000001e00a17202 */ /* 0x000fe20000000f00 */
[----:B------:R-:W-:Y:S02]  /*f170*/  FMUL.FTZ R30, R0, R170 ;  /* 0x000000aa001e7220 */ /* 0x000fe40000410000 */
[C---:B------:R-:W-:Y:S07]  /*f180*/  HMMA.16816.F32 R16, R144.reuse, R22, R16 ;  /* 0x000000169010723c */ /* 0x040fee0000001810 */
[C---:B------:R-:W-:Y:S01]  /*f190*/  FMUL.FTZ R23, R133.reuse, R163 ;  /* 0x000000a385177220 */ /* 0x040fe20000410000 */
[----:B------:R-:W-:Y:S01]  /*f1a0*/  MOV R163, R24 ;  /* 0x0000001800a37202 */ /* 0x000fe20000000f00 */
[----:B------:R-:W-:Y:S03]  /*f1b0*/  FMUL.FTZ R24, R132, R164 ;  /* 0x000000a484187220 */ /* 0x000fe60000410000 */
[----:B------:R-:W-:Y:S01]  /*f1c0*/  MOV R164, R32 ;  /* 0x0000002000a47202 */ /* 0x000fe20000000f00 */
[----:B------:R-:W-:Y:S02]  /*f1d0*/  FMUL.FTZ R32, R134, R172 ;  /* 0x000000ac86207220 */ /* 0x000fe40000410000 */
[C---:B------:R-:W-:Y:S01]  /*f1e0*/  FMUL.FTZ R22, R133.reuse, R162 ;  /* 0x000000a285167220 */ /* 0x040fe20000410000 */
[----:B------:R-:W-:Y:S01]  /*f1f0*/  MOV R162, R31 ;  /* 0x0000001f00a27202 */ /* 0x000fe20000000f00 */
[--C-:B-1----:R-:W-:Y:S02]  /*f200*/  FFMA.FTZ R138, R208, c[0x0][0x2d0], -R196.reuse ;  /* 0x0000b400d08a7a23 */ /* 0x102fe400000108c4 */
[----:B------:R-:W-:Y:S02]  /*f210*/  FMUL.FTZ R31, R0, R171 ;  /* 0x000000ab001f7220 */ /* 0x000fe40000410000 */
[----:B------:R1:W-:Y:S01]  /*f220*/  MUFU.EX2 R170, R138 ;  /* 0x0000008a00aa7308 */ /* 0x0003e20000000800 */
[-C--:B------:R-:W-:Y:S08]  /*f230*/  HMMA.16816.F32 R20, R144, R36.reuse, R20 ;  /* 0x000000249014723c */ /* 0x080ff00000001814 */
[C---:B------:R-:W-:Y:S07]  /*f240*/  HMMA.16816.F32 R24, R148.reuse, R36, R24 ;  /* 0x000000249418723c */ /* 0x040fee0000001818 */
[C---:B------:R-:W-:Y:S01]  /*f250*/  FMUL.FTZ R36, R134.reuse, R176 ;  /* 0x000000b086247220 */ /* 0x040fe20000410000 */
[-C--:B------:R-:W-:Y:S04]  /*f260*/  HMMA.16816.F32 R28, R148, R38.reuse, R28 ;  /* 0x00000026941c723c */ /* 0x080fe8000000181c */
[----:B------:R-:W-:Y:S01]  /*f270*/  MOV R176, R164 ;  /* 0x000000a400b07202 */ /* 0x000fe20000000f00 */
[----:B------:R-:W-:Y:S01]  /*f280*/  FMUL.FTZ R37, R134, R177 ;  /* 0x000000b186257220 */ /* 0x000fe20000410000 */
[----:B------:R-:W-:Y:S01]  /*f290*/  MOV R177, R206 ;  /* 0x000000ce00b17202 */ /* 0x000fe20000000f00 */
[----:B-1----:R-:W-:Y:S01]  /*f2a0*/  FFMA.FTZ R138, R210, c[0x0][0x2d0], -R196 ;  /* 0x0000b400d28a7a23 */ /* 0x002fe200000108c4 */
[C---:B------:R-:W-:Y:S01]  /*f2b0*/  HMMA.16816.F32 R32, R144.reuse, R38, R32 ;  /* 0x000000269020723c */ /* 0x040fe20000001820 */
[----:B------:R1:W-:Y:S06]  /*f2c0*/  MUFU.EX2 R206, R139 ;  /* 0x0000008b00ce7308 */ /* 0x0003ec0000000800 */
[C---:B------:R-:W-:Y:S01]  /*f2d0*/  FMUL.FTZ R38, R133.reuse, R178 ;  /* 0x000000b285267220 */ /* 0x040fe20000410000 */
[----:B------:R-:W-:Y:S01]  /*f2e0*/  MOV R178, R200 ;  /* 0x000000c800b27202 */ /* 0x000fe20000000f00 */
[----:B------:R-:W-:Y:S02]  /*f2f0*/  FMUL.FTZ R39, R133, R179 ;  /* 0x000000b385277220 */ /* 0x000fe40000410000 */
[----:B------:R2:W-:Y:S01]  /*f300*/  MUFU.EX2 R172, R138 ;  /* 0x0000008a00ac7308 */ /* 0x0005e20000000800 */
[----:B------:R-:W-:Y:S04]  /*f310*/  MOV R179, R201 ;  /* 0x000000c900b37202 */ /* 0x000fe80000000f00 */
[-C--:B---3--:R-:W-:Y:S08]  /*f320*/  HMMA.16816.F32 R36, R144, R152.reuse, R36 ;  /* 0x000000989024723c */ /* 0x088ff00000001824 */
[C---:B------:R-:W-:Y:S04]  /*f330*/  HMMA.16816.F32 R40, R148.reuse, R152, R40 ;  /* 0x000000989428723c */ /* 0x040fe80000001828 */
[--C-:B-1----:R-:W-:Y:S01]  /*f340*/  FFMA.FTZ R139, R216, c[0x0][0x2d0], -R142.reuse ;  /* 0x0000b400d88b7a23 */ /* 0x102fe2000001088e */
[----:B------:R-:W-:Y:S03]  /*f350*/  MOV R216, R180 ;  /* 0x000000b400d87202 */ /* 0x000fe60000000f00 */
[-C--:B------:R-:W-:Y:S04]  /*f360*/  HMMA.16816.F32 R44, R148, R154.reuse, R44 ;  /* 0x0000009a942c723c */ /* 0x080fe8000000182c */
[--C-:B--2---:R-:W-:Y:S04]  /*f370*/  FFMA.FTZ R138, R212, c[0x0][0x2d0], -R142.reuse ;  /* 0x0000b400d48a7a23 */ /* 0x104fe8000001088e */
[C---:B------:R-:W-:Y:S01]  /*f380*/  HMMA.16816.F32 R48, R144.reuse, R154, R48 ;  /* 0x0000009a9030723c */ /* 0x040fe20000001830 */
[----:B------:R1:W-:Y:S01]  /*f390*/  MUFU.EX2 R171, R138 ;  /* 0x0000008a00ab7308 */ /* 0x0003e20000000800 */
[----:B------:R-:W2:Y:S06]  /*f3a0*/  LDSM.16.MT88.4 R152, [R225+0x3880] ;  /* 0x00388000e198783b */ /* 0x000eac0000004200 */
[-C--:B------:R-:W-:Y:S08]  /*f3b0*/  HMMA.16816.F32 R52, R144, R156.reuse, R52 ;  /* 0x0000009c9034723c */ /* 0x080ff00000001834 */
[C---:B------:R-:W-:Y:S08]  /*f3c0*/  HMMA.16816.F32 R56, R148.reuse, R156, R56 ;  /* 0x0000009c9438723c */ /* 0x040ff00000001838 */
[-C--:B------:R-:W-:Y:S04]  /*f3d0*/  HMMA.16816.F32 R60, R148, R158.reuse, R60 ;  /* 0x0000009e943c723c */ /* 0x080fe8000000183c */
[----:B-1----:R-:W-:Y:S04]  /*f3e0*/  FFMA.FTZ R138, R214, c[0x0][0x2d0], -R142 ;  /* 0x0000b400d68a7a23 */ /* 0x002fe8000001088e */
[C---:B------:R-:W-:Y:S01]  /*f3f0*/  HMMA.16816.F32 R64, R144.reuse, R158, R64 ;  /* 0x0000009e9040723c */ /* 0x040fe20000001840 */
[----:B------:R1:W3:Y:S01]  /*f400*/  MUFU.EX2 R174, R138 ;  /* 0x0000008a00ae7308 */ /* 0x0002e20000000800 */
[----:B------:R-:W4:Y:S06]  /*f410*/  LDSM.16.MT88.4 R156, [R226+0x3880] ;  /* 0x00388000e29c783b */ /* 0x000f2c0000004200 */
[-C--:B--2---:R-:W-:Y:S08]  /*f420*/  HMMA.16816.F32 R68, R144, R152.reuse, R68 ;  /* 0x000000989044723c */ /* 0x084ff00000001844 */
[C---:B------:R-:W-:Y:S04]  /*f430*/  HMMA.16816.F32 R72, R148.reuse, R152, R72 ;  /* 0x000000989448723c */ /* 0x040fe80000001848 */
[--C-:B-1----:R-:W-:Y:S04]  /*f440*/  FFMA.FTZ R138, R220, c[0x0][0x2d0], -R143.reuse ;  /* 0x0000b400dc8a7a23 */ /* 0x102fe8000001088f */
[-C--:B------:R-:W-:Y:S01]  /*f450*/  HMMA.16816.F32 R76, R148, R154.reuse, R76 ;  /* 0x0000009a944c723c */ /* 0x080fe2000000184c */
[----:B------:R1:W-:Y:S07]  /*f460*/  MUFU.EX2 R182, R138 ;  /* 0x0000008a00b67308 */ /* 0x0003ee0000000800 */
[C---:B------:R-:W-:Y:S01]  /*f470*/  HMMA.16816.F32 R80, R144.reuse, R154, R80 ;  /* 0x0000009a9050723c */ /* 0x040fe20000001850 */
[----:B------:R-:W2:Y:S07]  /*f480*/  LDSM.16.MT88.4 R152, [R228+0x3880] ;  /* 0x00388000e498783b */ /* 0x000eae0000004200 */
[-C--:B----4-:R-:W-:Y:S08]  /*f490*/  HMMA.16816.F32 R84, R144, R156.reuse, R84 ;  /* 0x0000009c9054723c */ /* 0x090ff00000001854 */
[C---:B------:R-:W-:Y:S04]  /*f4a0*/  HMMA.16816.F32 R88, R148.reuse, R156, R88 ;  /* 0x0000009c9458723c */ /* 0x040fe80000001858 */
[--C-:B-1----:R-:W-:Y:S04]  /*f4b0*/  FFMA.FTZ R138, R215, c[0x0][0x2d0], -R143.reuse ;  /* 0x0000b400d78a7a23 */ /* 0x102fe8000001088f */
[-C--:B------:R-:W-:Y:S01]  /*f4c0*/  HMMA.16816.F32 R92, R148, R158.reuse, R92 ;  /* 0x0000009e945c723c */ /* 0x080fe2000000185c */
[----:B------:R1:W4:Y:S07]  /*f4d0*/  MUFU.EX2 R220, R138 ;  /* 0x0000008a00dc7308 */ /* 0x00032e0000000800 */
[C---:B------:R-:W-:Y:S01]  /*f4e0*/  HMMA.16816.F32 R96, R144.reuse, R158, R96 ;  /* 0x0000009e9060723c */ /* 0x040fe20000001860 */
[----:B------:R-:W4:Y:S07]  /*f4f0*/  LDSM.16.MT88.4 R156, [R227+0x3880] ;  /* 0x00388000e39c783b */ /* 0x000f2e0000004200 */
[-C--:B--2---:R-:W-:Y:S08]  /*f500*/  HMMA.16816.F32 R100, R144, R152.reuse, R100 ;  /* 0x000000989064723c */ /* 0x084ff00000001864 */
[C---:B------:R-:W-:Y:S04]  /*f510*/  HMMA.16816.F32 R104, R148.reuse, R152, R104 ;  /* 0x000000989468723c */ /* 0x040fe80000001868 */
[--C-:B-1----:R-:W-:Y:S01]  /*f520*/  FFMA.FTZ R138, R221, c[0x0][0x2d0], -R2.reuse ;  /* 0x0000b400dd8a7a23 */ /* 0x102fe20000010802 */
[----:B---3--:R-:W-:Y:S03]  /*f530*/  MOV R221, R174 ;  /* 0x000000ae00dd7202 */ /* 0x008fe60000000f00 */
[-C--:B------:R-:W-:Y:S01]  /*f540*/  HMMA.16816.F32 R108, R148, R154.reuse, R108 ;  /* 0x0000009a946c723c */ /* 0x080fe2000000186c */
[----:B------:R1:W-:Y:S07]  /*f550*/  MUFU.EX2 R215, R138 ;  /* 0x0000008a00d77308 */ /* 0x0003ee0000000800 */
[C---:B------:R-:W-:Y:S01]  /*f560*/  HMMA.16816.F32 R112, R144.reuse, R154, R112 ;  /* 0x0000009a9070723c */ /* 0x040fe20000001870 */
[----:B------:R-:W2:Y:S07]  /*f570*/  LDSM.16.MT88.4 R152, [R225+0x2880] ;  /* 0x00288000e198783b */ /* 0x000eae0000004200 */
[-C--:B----4-:R-:W-:Y:S08]  /*f580*/  HMMA.16816.F32 R116, R144, R156.reuse, R116 ;  /* 0x0000009c9074723c */ /* 0x090ff00000001874 */
[C---:B------:R-:W-:Y:S04]  /*f590*/  HMMA.16816.F32 R120, R148.reuse, R156, R120 ;  /* 0x0000009c9478723c */ /* 0x040fe80000001878 */
[--C-:B-1----:R-:W-:Y:S01]  /*f5a0*/  FFMA.FTZ R138, R222, c[0x0][0x2d0], -R2.reuse ;  /* 0x0000b400de8a7a23 */ /* 0x102fe20000010802 */
[----:B------:R-:W-:Y:S02]  /*f5b0*/  MOV R222, R172 ;  /* 0x000000ac00de7202 */ /* 0x000fe40000000f00 */
[----:B------:R-:W-:Y:S01]  /*f5c0*/  MOV R172, R169 ;  /* 0x000000a900ac7202 */ /* 0x000fe20000000f00 */
[-C--:B------:R-:W-:Y:S01]  /*f5d0*/  HMMA.16816.F32 R124, R148, R158.reuse, R124 ;  /* 0x0000009e947c723c */ /* 0x080fe2000000187c */
[----:B------:R1:W3:Y:S03]  /*f5e0*/  MUFU.EX2 R214, R138 ;  /* 0x0000008a00d67308 */ /* 0x0002e60000000800 */
[----:B------:R-:W-:Y:S02]  /*f5f0*/  MOV R169, R163 ;  /* 0x000000a300a97202 */ /* 0x000fe40000000f00 */
[----:B------:R-:W-:Y:S02]  /*f600*/  MOV R175, R172 ;  /* 0x000000ac00af7202 */ /* 0x000fe40000000f00 */
[----:B------:R-:W-:Y:S01]  /*f610*/  HMMA.16816.F32 R128, R144, R158, R128 ;  /* 0x0000009e9080723c */ /* 0x000fe20000001880 */
[----:B------:R-:W-:Y:S03]  /*f620*/  LDSM.16.MT88.4 R156, [R227+0x2880] ;  /* 0x00288000e39c783b */ /* 0x000fe60000004200 */
[----:B------:R-:W-:Y:S02]  /*f630*/  F2FP.PACK_AB R148, R220, R182 ;  /* 0x000000b6dc94723e */ /* 0x000fe400000000ff */
[----:B------:R-:W-:Y:S01]  /*f640*/  MOV R172, R165 ;  /* 0x000000a500ac7202 */ /* 0x000fe20000000f00 */
[--C-:B-1----:R-:W-:Y:S01]  /*f650*/  FFMA.FTZ R138, R244, c[0x0][0x2d0], -R143.reuse ;  /* 0x0000b400f48a7a23 */ /* 0x102fe2000001088f */
[----:B------:R-:W-:Y:S04]  /*f660*/  MOV R244, R171 ;  /* 0x000000ab00f47202 */ /* 0x000fe80000000f00 */
[----:B------:R-:W-:Y:S01]  /*f670*/  MOV R171, R168 ;  /* 0x000000a800ab7202 */ /* 0x000fe20000000f00 */
[----:B------:R1:W-:Y:S01]  /*f680*/  MUFU.EX2 R213, R138 ;  /* 0x0000008a00d57308 */ /* 0x0003e20000000800 */
[----:B------:R-:W-:Y:S02]  /*f690*/  MOV R168, R162 ;  /* 0x000000a200a87202 */ /* 0x000fe40000000f00 */
[----:B------:R-:W-:Y:S02]  /*f6a0*/  F2FP.PACK_AB R147, R221, R244 ;  /* 0x000000f4dd93723e */ /* 0x000fe400000000ff */
[----:B---3--:R-:W-:Y:S02]  /*f6b0*/  F2FP.PACK_AB R149, R214, R215 ;  /* 0x000000d7d695723e */ /* 0x008fe400000000ff */
[----:B------:R-:W-:Y:S01]  /*f6c0*/  MOV R174, R171 ;  /* 0x000000ab00ae7202 */ /* 0x000fe20000000f00 */
[--C-:B-1----:R-:W-:Y:S01]  /*f6d0*/  FFMA.FTZ R138, R223, c[0x0][0x2d0], -R143.reuse ;  /* 0x0000b400df8a7a23 */ /* 0x102fe2000001088f */
[----:B------:R-:W-:Y:S02]  /*f6e0*/  MOV R223, R170 ;  /* 0x000000aa00df7202 */ /* 0x000fe40000000f00 */
[----:B------:R-:W-:Y:S01]  /*f6f0*/  MOV R170, R167 ;  /* 0x000000a700aa7202 */ /* 0x000fe20000000f00 */
[----:B------:R1:W3:Y:S01]  /*f700*/  MUFU.EX2 R212, R138 ;  /* 0x0000008a00d47308 */ /* 0x0002e20000000800 */
[----:B------:R-:W-:Y:S02]  /*f710*/  MOV R167, R161 ;  /* 0x000000a100a77202 */ /* 0x000fe40000000f00 */
[----:B------:R-:W-:Y:S02]  /*f720*/  F2FP.PACK_AB R146, R222, R223 ;  /* 0x000000dfde92723e */ /* 0x000fe400000000ff */
[----:B------:R-:W-:Y:S02]  /*f730*/  MOV R171, R170 ;  /* 0x000000aa00ab7202 */ /* 0x000fe40000000f00 */
[----:B------:R-:W-:Y:S02]  /*f740*/  MOV R170, R169 ;  /* 0x000000a900aa7202 */ /* 0x000fe40000000f00 */
[----:B------:R-:W-:Y:S02]  /*f750*/  MOV R169, R168 ;  /* 0x000000a800a97202 */ /* 0x000fe40000000f00 */
[----:B------:R-:W-:Y:S01]  /*f760*/  MOV R168, R167 ;  /* 0x000000a700a87202 */ /* 0x000fe20000000f00 */
[--C-:B-1----:R-:W-:Y:S01]  /*f770*/  FFMA.FTZ R138, R245, c[0x0][0x2d0], -R2.reuse ;  /* 0x0000b400f58a7a23 */ /* 0x102fe20000010802 */
[----:B------:R-:W-:Y:S02]  /*f780*/  MOV R245, R160 ;  /* 0x000000a000f57202 */ /* 0x000fe40000000f00 */
[----:B------:R-:W1:Y:S01]  /*f790*/  LDSM.16.MT88.4 R160, [R226+0x2880] ;  /* 0x00288000e2a0783b */ /* 0x000e620000004200 */
[----:B------:R4:W-:Y:S01]  /*f7a0*/  MUFU.EX2 R211, R138 ;  /* 0x0000008a00d37308 */ /* 0x0009e20000000800 */
[----:B------:R-:W-:Y:S02]  /*f7b0*/  F2FP.PACK_AB R145, R245, R181 ;  /* 0x000000b5f591723e */ /* 0x000fe400000000ff */
[----:B---3--:R-:W-:Y:S01]  /*f7c0*/  F2FP.PACK_AB R150, R212, R213 ;  /* 0x000000d5d496723e */ /* 0x008fe200000000ff */
[----:B----4-:R-:W-:Y:S01]  /*f7d0*/  FFMA.FTZ R138, R246, c[0x0][0x2d0], -R2 ;  /* 0x0000b400f68a7a23 */ /* 0x010fe20000010802 */
[----:B------:R-:W-:Y:S02]  /*f7e0*/  MOV R246, R173 ;  /* 0x000000ad00f67202 */ /* 0x000fe40000000f00 */
[----:B------:R-:W-:Y:S03]  /*f7f0*/  MOV R173, R166 ;  /* 0x000000a600ad7202 */ /* 0x000fe60000000f00 */
[----:B------:R3:W4:Y:S01]  /*f800*/  MUFU.EX2 R210, R138 ;  /* 0x0000008a00d27308 */ /* 0x0007220000000800 */
[----:B------:R-:W-:Y:S01]  /*f810*/  F2FP.PACK_AB R144, R246, R180 ;  /* 0x000000b4f690723e */ /* 0x000fe200000000ff */
[----:B------:R-:W1:Y:S01]  /*f820*/  LDSM.16.MT88.4 R164, [R228+0x2880] ;  /* 0x00288000e4a4783b */ /* 0x000e620000004200 */
[----:B------:R-:W-:Y:S05]  /*f830*/  MOV R180, R175 ;  /* 0x000000af00b47202 */ /* 0x000fea0000000f00 */
[-C--:B--2---:R-:W-:Y:S03]  /*f840*/  HMMA.16816.F32 R4, R144, R152.reuse, R4 ;  /* 0x000000989004723c */ /* 0x084fe60000001804 */
[--C-:B---3--:R-:W-:Y:S01]  /*f850*/  FFMA.FTZ R138, R176, c[0x0][0x2d0], -R196.reuse ;  /* 0x0000b400b08a7a23 */ /* 0x108fe200000108c4 */
[----:B----4-:R-:W-:Y:S02]  /*f860*/  F2FP.PACK_AB R151, R210, R211 ;  /* 0x000000d3d297723e */ /* 0x010fe400000000ff */
[----:B------:R-:W-:Y:S01]  /*f870*/  MOV R176, R202 ;  /* 0x000000ca00b07202 */ /* 0x000fe20000000f00 */
[----:B------:R2:W-:Y:S04]  /*f880*/  MUFU.EX2 R209, R138 ;  /* 0x0000008a00d17308 */ /* 0x0005e80000000800 */
[C---:B------:R-:W-:Y:S06]  /*f890*/  HMMA.16816.F32 R8, R148.reuse, R152, R8 ;  /* 0x000000989408723c */ /* 0x040fec0000001808 */
[----:B------:R-:W-:Y:S02]  /*f8a0*/  MUFU.EX2 R202, R139 ;  /* 0x0000008b00ca7308 */ /* 0x000fe40000000800 */
[-C--:B------:R-:W-:Y:S08]  /*f8b0*/  HMMA.16816.F32 R12, R148, R154.reuse, R12 ;  /* 0x0000009a940c723c */ /* 0x080ff0000000180c */
[C---:B------:R-:W-:Y:S01]  /*f8c0*/  HMMA.16816.F32 R16, R144.reuse, R154, R16 ;  /* 0x0000009a9010723c */ /* 0x040fe20000001810 */
[----:B------:R-:W3:Y:S01]  /*f8d0*/  LDSM.16.MT88.4 R152, [R225+0x4080] ;  /* 0x00408000e198783b */ /* 0x000ee20000004200 */
[----:B------:R-:W-:Y:S02]  /*f8e0*/  MUFU.EX2 R139, R140 ;  /* 0x0000008c008b7308 */ /* 0x000fe40000000800 */
[----:B--2---:R-:W-:Y:S01]  /*f8f0*/  FFMA.FTZ R138, R251, c[0x0][0x2d0], -R196 ;  /* 0x0000b400fb8a7a23 */ /* 0x004fe200000108c4 */
[----:B------:R-:W-:Y:S02]  /*f900*/  MOV R251, R182 ;  /* 0x000000b600fb7202 */ /* 0x000fe40000000f00 */
[----:B------:R-:W-:Y:S01]  /*f910*/  MOV R182, R193 ;  /* 0x000000c100b67202 */ /* 0x000fe20000000f00 */
[-C--:B-1----:R-:W-:Y:S04]  /*f920*/  HMMA.16816.F32 R20, R144, R160.reuse, R20 ;  /* 0x000000a09014723c */ /* 0x082fe80000001814 */
[----:B------:R1:W2:Y:S04]  /*f930*/  MUFU.EX2 R208, R138 ;  /* 0x0000008a00d07308 */ /* 0x0002a80000000800 */
[C---:B------:R-:W-:Y:S08]  /*f940*/  HMMA.16816.F32 R24, R148.reuse, R160, R24 ;  /* 0x000000a09418723c */ /* 0x040ff00000001818 */
[-C--:B------:R-:W-:Y:S08]  /*f950*/  HMMA.16816.F32 R28, R148, R162.reuse, R28 ;  /* 0x000000a2941c723c */ /* 0x080ff0000000181c */
[C---:B------:R-:W-:Y:S01]  /*f960*/  HMMA.16816.F32 R32, R144.reuse, R162, R32 ;  /* 0x000000a29020723c */ /* 0x040fe20000001820 */
[----:B------:R-:W4:Y:S03]  /*f970*/  LDSM.16.MT88.4 R160, [R226+0x4080] ;  /* 0x00408000e2a0783b */ /* 0x000f260000004200 */
[----:B-1----:R-:W-:Y:S01]  /*f980*/  FFMA.FTZ R138, R252, c[0x0][0x2d0], -R142 ;  /* 0x0000b400fc8a7a23 */ /* 0x002fe2000001088e */
[----:B------:R-:W-:Y:S02]  /*f990*/  MOV R252, R181 ;  /* 0x000000b500fc7202 */ /* 0x000fe40000000f00 */
[----:B------:R-:W-:Y:S01]  /*f9a0*/  MOV R181, R174 ;  /* 0x000000ae00b57202 */ /* 0x000fe20000000f00 */
[-C--:B------:R-:W-:Y:S01]  /*f9b0*/  HMMA.16816.F32 R36, R144, R164.reuse, R36 ;  /* 0x000000a49024723c */ /* 0x080fe20000001824 */
[----:B------:R1:W-:Y:S03]  /*f9c0*/  MUFU.EX2 R207, R138 ;  /* 0x0000008a00cf7308 */ /* 0x0003e60000000800 */
[----:B--2---:R-:W-:Y:S04]  /*f9d0*/  F2FP.PACK_AB R140, R208, R209 ;  /* 0x000000d1d08c723e */ /* 0x004fe800000000ff */
[C---:B------:R-:W-:Y:S08]  /*f9e0*/  HMMA.16816.F32 R40, R148.reuse, R164, R40 ;  /* 0x000000a49428723c */ /* 0x040ff00000001828 */
[-C--:B------:R-:W-:Y:S08]  /*f9f0*/  HMMA.16816.F32 R44, R148, R166.reuse, R44 ;  /* 0x000000a6942c723c */ /* 0x080ff0000000182c */
[C---:B------:R-:W-:Y:S04]  /*fa00*/  HMMA.16816.F32 R48, R144.reuse, R166, R48 ;  /* 0x000000a69030723c */ /* 0x040fe80000001830 */
[--C-:B-1----:R-:W-:Y:S04]  /*fa10*/  FFMA.FTZ R138, R197, c[0x0][0x2d0], -R196.reuse ;  /* 0x0000b400c58a7a23 */ /* 0x102fe800000108c4 */
[-C--:B------:R-:W-:Y:S01]  /*fa20*/  HMMA.16816.F32 R52, R144, R156.reuse, R52 ;  /* 0x0000009c9034723c */ /* 0x080fe20000001834 */
[----:B------:R1:W-:Y:S07]  /*fa30*/  MUFU.EX2 R205, R138 ;  /* 0x0000008a00cd7308 */ /* 0x0003ee0000000800 */
[C---:B------:R-:W-:Y:S08]  /*fa40*/  HMMA.16816.F32 R56, R148.reuse, R156, R56 ;  /* 0x0000009c9438723c */ /* 0x040ff00000001838 */
[-C--:B------:R-:W-:Y:S08]  /*fa50*/  HMMA.16816.F32 R60, R148, R158.reuse, R60 ;  /* 0x0000009e943c723c */ /* 0x080ff0000000183c */
[C---:B------:R-:W-:Y:S01]  /*fa60*/  HMMA.16816.F32 R64, R144.reuse, R158, R64 ;  /* 0x0000009e9040723c */ /* 0x040fe20000001840 */
[----:B------:R-:W2:Y:S03]  /*fa70*/  LDSM.16.MT88.4 R156, [R228+0x4080] ;  /* 0x00408000e49c783b */ /* 0x000ea60000004200 */
[----:B-1----:R-:W-:Y:S04]  /*fa80*/  FFMA.FTZ R138, R198, c[0x0][0x2d0], -R196 ;  /* 0x0000b400c68a7a23 */ /* 0x002fe800000108c4 */
[-C--:B---3--:R-:W-:Y:S01]  /*fa90*/  HMMA.16816.F32 R68, R144, R152.reuse, R68 ;  /* 0x000000989044723c */ /* 0x088fe20000001844 */
[----:B------:R1:W3:Y:S07]  /*faa0*/  MUFU.EX2 R204, R138 ;  /* 0x0000008a00cc7308 */ /* 0x0002ee0000000800 */
[C---:B------:R-:W-:Y:S08]  /*fab0*/  HMMA.16816.F32 R72, R148.reuse, R152, R72 ;  /* 0x000000989448723c */ /* 0x040ff00000001848 */
[-C--:B------:R-:W-:Y:S08]  /*fac0*/  HMMA.16816.F32 R76, R148, R154.reuse, R76 ;  /* 0x0000009a944c723c */ /* 0x080ff0000000184c */
[C---:B------:R-:W-:Y:S01]  /*fad0*/  HMMA.16816.F32 R80, R144.reuse, R154, R80 ;  /* 0x0000009a9050723c */ /* 0x040fe20000001850 */
[----:B------:R-:W2:Y:S03]  /*fae0*/  LDSM.16.MT88.4 R152, [R227+0x4080] ;  /* 0x00408000e398783b */ /* 0x000ea60000004200 */
[----:B-1----:R-:W-:Y:S01]  /*faf0*/  FFMA.FTZ R138, R199, c[0x0][0x2d0], -R142 ;  /* 0x0000b400c78a7a23 */ /* 0x002fe2000001088e */
[----:B---3--:R-:W-:Y:S03]  /*fb00*/  F2FP.PACK_AB R142, R204, R205 ;  /* 0x000000cdcc8e723e */ /* 0x008fe600000000ff */
[-C--:B----4-:R-:W-:Y:S01]  /*fb10*/  HMMA.16816.F32 R84, R144, R160.reuse, R84 ;  /* 0x000000a09054723c */ /* 0x090fe20000001854 */
[----:B------:R1:W-:Y:S07]  /*fb20*/  MUFU.EX2 R203, R138 ;  /* 0x0000008a00cb7308 */ /* 0x0003ee0000000800 */
[C---:B------:R-:W-:Y:S08]  /*fb30*/  HMMA.16816.F32 R88, R148.reuse, R160, R88 ;  /* 0x000000a09458723c */ /* 0x040ff00000001858 */
[-C--:B------:R-:W-:Y:S08]  /*fb40*/  HMMA.16816.F32 R92, R148, R162.reuse, R92 ;  /* 0x000000a2945c723c */ /* 0x080ff0000000185c */
[C---:B------:R-:W-:Y:S01]  /*fb50*/  HMMA.16816.F32 R96, R144.reuse, R162, R96 ;  /* 0x000000a29060723c */ /* 0x040fe20000001860 */
[----:B------:R-:W3:Y:S03]  /*fb60*/  LDSM.16.MT88.4 R160, [R225+0x3080] ;  /* 0x00308000e1a0783b */ /* 0x000ee60000004200 */
[--C-:B-1----:R-:W-:Y:S01]  /*fb70*/  FFMA.FTZ R138, R217, c[0x0][0x2d0], -R143.reuse ;  /* 0x0000b400d98a7a23 */ /* 0x102fe2000001088f */
[----:B------:R-:W-:Y:S02]  /*fb80*/  MOV R217, R179 ;  /* 0x000000b300d97202 */ /* 0x000fe40000000f00 */
[----:B------:R-:W-:Y:S01]  /*fb90*/  MOV R179, R194 ;  /* 0x000000c200b37202 */ /* 0x000fe20000000f00 */
[-C--:B--2---:R-:W-:Y:S01]  /*fba0*/  HMMA.16816.F32 R100, R144, R156.reuse, R100 ;  /* 0x0000009c9064723c */ /* 0x084fe20000001864 */
[----:B------:R1:W-:Y:S07]  /*fbb0*/  MUFU.EX2 R201, R138 ;  /* 0x0000008a00c97308 */ /* 0x0003ee0000000800 */
[C---:B------:R-:W-:Y:S08]  /*fbc0*/  HMMA.16816.F32 R104, R148.reuse, R156, R104 ;  /* 0x0000009c9468723c */ /* 0x040ff00000001868 */
[-C--:B------:R-:W-:Y:S08]  /*fbd0*/  HMMA.16816.F32 R108, R148, R158.reuse, R108 ;  /* 0x0000009e946c723c */ /* 0x080ff0000000186c */
[C---:B------:R-:W-:Y:S04]  /*fbe0*/  HMMA.16816.F32 R112, R144.reuse, R158, R112 ;  /* 0x0000009e9070723c */ /* 0x040fe80000001870 */
[--C-:B-1----:R-:W-:Y:S01]  /*fbf0*/  FFMA.FTZ R138, R218, c[0x0][0x2d0], -R143.reuse ;  /* 0x0000b400da8a7a23 */ /* 0x102fe2000001088f */
[----:B------:R-:W-:Y:S02]  /*fc00*/  MOV R218, R178 ;  /* 0x000000b200da7202 */ /* 0x000fe40000000f00 */
[----:B------:R-:W-:Y:S01]  /*fc10*/  MOV R178, R192 ;  /* 0x000000c000b27202 */ /* 0x000fe20000000f00 */
[-C--:B------:R-:W-:Y:S01]  /*fc20*/  HMMA.16816.F32 R116, R144, R152.reuse, R116 ;  /* 0x000000989074723c */ /* 0x080fe20000001874 */
[----:B------:R1:W2:Y:S07]  /*fc30*/  MUFU.EX2 R200, R138 ;  /* 0x0000008a00c87308 */ /* 0x0002ae0000000800 */
[C---:B------:R-:W-:Y:S08]  /*fc40*/  HMMA.16816.F32 R120, R148.reuse, R152, R120 ;  /* 0x000000989478723c */ /* 0x040ff00000001878 */
[-C--:B------:R-:W-:Y:S08]  /*fc50*/  HMMA.16816.F32 R124, R148, R154.reuse, R124 ;  /* 0x0000009a947c723c */ /* 0x080ff0000000187c */
[----:B------:R-:W-:Y:S04]  /*fc60*/  HMMA.16816.F32 R128, R144, R154, R128 ;  /* 0x0000009a9080723c */ /* 0x000fe80000001880 */
[--C-:B-1----:R-:W-:Y:S01]  /*fc70*/  FFMA.FTZ R138, R219, c[0x0][0x2d0], -R2.reuse ;  /* 0x0000b400db8a7a23 */ /* 0x102fe20000010802 */
[----:B--2---:R-:W-:Y:S02]  /*fc80*/  F2FP.PACK_AB R192, R200, R201 ;  /* 0x000000c9c8c0723e */ /* 0x004fe400000000ff */
[----:B------:R-:W-:Y:S01]  /*fc90*/  MOV R219, R177 ;  /* 0x000000b100db7202 */ /* 0x000fe20000000f00 */
[----:B------:R1:W-:Y:S01]  /*fca0*/  MUFU.EX2 R198, R138 ;  /* 0x0000008a00c67308 */ /* 0x0003e20000000800 */
[----:B------:R-:W-:Y:S03]  /*fcb0*/  MOV R177, R195 ;  /* 0x000000c300b17202 */ /* 0x000fe60000000f00 */
[--C-:B-1----:R-:W-:Y:S02]  /*fcc0*/  FFMA.FTZ R138, R185, c[0x0][0x2d0], -R2.reuse ;  /* 0x0000b400b98a7a23 */ /* 0x102fe40000010802 */
[----:B------:R-:W-:Y:S01]  /*fcd0*/  FFMA.FTZ R2, R141, c[0x0][0x2d0], -R2 ;  /* 0x0000b4008d027a23 */ /* 0x000fe20000010802 */
[----:B------:R-:W-:Y:S03]  /*fce0*/  F2FP.PACK_AB R141, R206, R207 ;  /* 0x000000cfce8d723e */ /* 0x000fe600000000ff */
[----:B------:R1:W2:Y:S02]  /*fcf0*/  MUFU.EX2 R199, R138 ;  /* 0x0000008a00c77308 */ /* 0x0002a40000000800 */
[--C-:B-1----:R-:W-:Y:S01]  /*fd00*/  FFMA.FTZ R138, R184, c[0x0][0x2d0], -R143.reuse ;  /* 0x0000b400b88a7a23 */ /* 0x102fe2000001088f */
[----:B--2---:R-:W-:Y:S07]  /*fd10*/  F2FP.PACK_AB R193, R199, R198 ;  /* 0x000000c6c7c1723e */ /* 0x004fee00000000ff */
[----:B------:R1:W-:Y:S02]  /*fd20*/  MUFU.EX2 R197, R138 ;  /* 0x0000008a00c57308 */ /* 0x0003e40000000800 */
[----:B-1----:R-:W-:Y:S01]  /*fd30*/  FFMA.FTZ R138, R183, c[0x0][0x2d0], -R143 ;  /* 0x0000b400b78a7a23 */ /* 0x002fe2000001088f */
[----:B------:R-:W-:Y:S02]  /*fd40*/  MOV R183, R172 ;  /* 0x000000ac00b77202 */ /* 0x000fe40000000f00 */
[----:B------:R-:W-:Y:S05]  /*fd50*/  F2FP.PACK_AB R143, R202, R203 ;  /* 0x000000cbca8f723e */ /* 0x000fea00000000ff */
[----:B------:R-:W1:Y:S02]  /*fd60*/  MUFU.EX2 R196, R138 ;  /* 0x0000008a00c47308 */ /* 0x000e640000000800 */
[-C--:B---3--:R-:W-:Y:S01]  /*fd70*/  HMMA.16816.F32 R144, R140, R160.reuse, R4 ;  /* 0x000000a08c90723c */ /* 0x088fe20000001804 */
[----:B------:R-:W-:Y:S07]  /*fd80*/  LDSM.16.MT88.4 R4, [R227+0x3080] ;  /* 0x00308000e304783b */ /* 0x000fee0000004200 */
[----:B------:R2:W3:Y:S01]  /*fd90*/  MUFU.EX2 R138, R2 ;  /* 0x00000002008a7308 */ /* 0x0004e20000000800 */
[----:B-1----:R-:W-:Y:S03]  /*fda0*/  F2FP.PACK_AB R194, R196, R197 ;  /* 0x000000c5c4c2723e */ /* 0x002fe600000000ff */
[----:B--2---:R-:W-:Y:S02]  /*fdb0*/  MOV R2, R176 ;  /* 0x000000b000027202 */ /* 0x004fe40000000f00 */
[----:B------:R-:W-:Y:S02]  /*fdc0*/  MOV R176, R173 ;  /* 0x000000ad00b07202 */ /* 0x000fe40000000f00 */
[----:B------:R-:W1:Y:S01]  /*fdd0*/  LDSM.16.MT88.4 R172, [R226+0x3080] ;  /* 0x00308000e2ac783b */ /* 0x000e620000004200 */
[----:B---3--:R-:W-:Y:S07]  /*fde0*/  F2FP.PACK_AB R195, R138, R139 ;  /* 0x0000008b8ac3723e */ /* 0x008fee00000000ff */
[C---:B------:R-:W-:Y:S01]  /*fdf0*/  HMMA.16816.F32 R148, R192.reuse, R160, R8 ;  /* 0x000000a0c094723c */ /* 0x040fe20000001808 */
[----:B------:R-:W2:Y:S07]  /*fe00*/  LDSM.16.MT88.4 R8, [R225+0x4880] ;  /* 0x00488000e108783b */ /* 0x000eae0000004200 */
[-C--:B------:R-:W-:Y:S01]  /*fe10*/  HMMA.16816.F32 R152, R192, R162.reuse, R12 ;  /* 0x000000a2c098723c */ /* 0x080fe2000000180c */
[----:B------:R-:W3:Y:S07]  /*fe20*/  LDSM.16.MT88.4 R12, [R226+0x4880] ;  /* 0x00488000e20c783b */ /* 0x000eee0000004200 */
[C---:B------:R-:W-:Y:S01]  /*fe30*/  HMMA.16816.F32 R156, R140.reuse, R162, R16 ;  /* 0x000000a28c9c723c */ /* 0x040fe20000001810 */
[----:B------:R-:W2:Y:S07]  /*fe40*/  LDSM.16.MT88.4 R16, [R228+0x4880] ;  /* 0x00488000e410783b */ /* 0x000eae0000004200 */
[-C--:B-1----:R-:W-:Y:S01]  /*fe50*/  HMMA.16816.F32 R160, R140, R172.reuse, R20 ;  /* 0x000000ac8ca0723c */ /* 0x082fe20000001814 */
[----:B------:R-:W1:Y:S07]  /*fe60*/  LDSM.16.MT88.4 R20, [R227+0x4880] ;  /* 0x00488000e314783b */ /* 0x000e6e0000004200 */
[C---:B------:R-:W-:Y:S07]  /*fe70*/  HMMA.16816.F32 R164, R192.reuse, R172, R24 ;  /* 0x000000acc0a4723c */ /* 0x040fee0000001818 */
[----:B------:R-:W-:Y:S02]  /*fe80*/  MOV R27, R171 ;  /* 0x000000ab001b7202 */ /* 0x000fe40000000f00 */
[----:B------:R-:W-:Y:S03]  /*fe90*/  MOV R26, R170 ;  /* 0x000000aa001a7202 */ /* 0x000fe60000000f00 */
[----:B------:R-:W-:Y:S02]  /*fea0*/  MOV R25, R169 ;  /* 0x000000a900197202 */ /* 0x000fe40000000f00 */
[----:B------:R-:W-:Y:S02]  /*feb0*/  MOV R24, R168 ;  /* 0x000000a800187202 */ /* 0x000fe40000000f00 */
[-C--:B------:R-:W-:Y:S07]  /*fec0*/  HMMA.16816.F32 R168, R192, R174.reuse, R28 ;  /* 0x000000aec0a8723c */ /* 0x080fee000000181c */
[----:B------:R-:W-:Y:S01]  /*fed0*/  MOV R29, R179 ;  /* 0x000000b3001d7202 */ /* 0x000fe20000000f00 */
[C---:B------:R-:W-:Y:S01]  /*fee0*/  HMMA.16816.F32 R172, R140.reuse, R174, R32 ;  /* 0x000000ae8cac723c */ /* 0x040fe20000001820 */
[----:B------:R-:W4:Y:S03]  /*fef0*/  LDL.LU R32, [R1+0x28] ;  /* 0x0000280001207983 */ /* 0x000f260000300800 */
[----:B------:R-:W-:Y:S01]  /*ff00*/  MOV R30, R178 ;  /* 0x000000b2001e7202 */ /* 0x000fe20000000f00 */
[----:B------:R-:W4:Y:S01]  /*ff10*/  LDL.LU R35, [R1+0x2c] ;  /* 0x00002c0001237983 */ /* 0x000f220000300800 */
[----:B------:R-:W-:Y:S02]  /*ff20*/  MOV R31, R183 ;  /* 0x000000b7001f7202 */ /* 0x000fe40000000f00 */
[----:B------:R-:W-:Y:S04]  /*ff30*/  MOV R33, R177 ;  /* 0x000000b100217202 */ /* 0x000fe80000000f00 */
[----:B------:R-:W-:Y:S02]  /*ff40*/  MOV R34, R176 ;  /* 0x000000b000227202 */ /* 0x000fe40000000f00 */
[-C--:B------:R-:W-:Y:S01]  /*ff50*/  HMMA.16816.F32 R176, R140, R188.reuse, R36 ;  /* 0x000000bc8cb0723c */ /* 0x080fe20000001824 */
[----:B------:R-:W4:Y:S02]  /*ff60*/  LDL.LU R37, [R1+0x20] ;  /* 0x0000200001257983 */ /* 0x000f240000300800 */
[----:B------:R-:W-:Y:S02]  /*ff70*/  MOV R28, R182 ;  /* 0x000000b6001c7202 */ /* 0x000fe40000000f00 */
[----:B------:R-:W4:Y:S02]  /*ff80*/  LDL.LU R39, [R1+0x24] ;  /* 0x0000240001277983 */ /* 0x000f240000300800 */
[----:B------:R-:W-:Y:S02]  /*ff90*/  MOV R36, R181 ;  /* 0x000000b500247202 */ /* 0x000fe40000000f00 */
[----:B------:R-:W-:Y:S02]  /*ffa0*/  MOV R38, R180 ;  /* 0x000000b400267202 */ /* 0x000fe40000000f00 */
[C---:B------:R-:W-:Y:S08]  /*ffb0*/  HMMA.16816.F32 R180, R192.reuse, R188, R40 ;  /* 0x000000bcc0b4723c */ /* 0x040ff00000001828 */
[-C--:B------:R-:W-:Y:S08]  /*ffc0*/  HMMA.16816.F32 R184, R192, R190.reuse, R44 ;  /* 0x000000bec0b8723c */ /* 0x080ff0000000182c */
[C---:B------:R-:W-:Y:S08]  /*ffd0*/  HMMA.16816.F32 R188, R140.reuse, R190, R48 ;  /* 0x000000be8cbc723c */ /* 0x040ff00000001830 */
[-C--:B------:R-:W-:Y:S08]  /*ffe0*/  HMMA.16816.F32 R52, R140, R4.reuse, R52 ;  /* 0x000000048c34723c */ /* 0x080ff00000001834 */
[C---:B------:R-:W-:Y:S08]  /*fff0*/  HMMA.16816.F32 R56, R192.reuse, R4, R56 ;  /* 0x00000004c038723c */ /* 0x040ff00000001838 */
[-C--:B------:R-:W-:Y:S08]  /*10000*/  HMMA.16816.F32 R60, R192, R6.reuse, R60 ;  /* 0x00000006c03c723c */ /* 0x080ff0000000183c */
[C---:B------:R-:W-:Y:S08]  /*10010*/  HMMA.16816.F32 R64, R140.reuse, R6, R64 ;  /* 0x000000068c40723c */ /* 0x040ff00000001840 */
[-C--:B--2---:R-:W-:Y:S08]  /*10020*/  HMMA.16816.F32 R68, R140, R8.reuse, R68 ;  /* 0x000000088c44723c */ /* 0x084ff00000001844 */
[C---:B------:R-:W-:Y:S08]  /*10030*/  HMMA.16816.F32 R72, R192.reuse, R8, R72 ;  /* 0x00000008c048723c */ /* 0x040ff00000001848 */
[-C--:B------:R-:W-:Y:S08]  /*10040*/  HMMA.16816.F32 R76, R192, R10.reuse, R76 ;  /* 0x0000000ac04c723c */ /* 0x080ff0000000184c */
[C---:B------:R-:W-:Y:S08]  /*10050*/  HMMA.16816.F32 R80, R140.reuse, R10, R80 ;  /* 0x0000000a8c50723c */ /* 0x040ff00000001850 */
[-C--:B---3--:R-:W-:Y:S08]  /*10060*/  HMMA.16816.F32 R84, R140, R12.reuse, R84 ;  /* 0x0000000c8c54723c */ /* 0x088ff00000001854 */
        /* <DEDUP_REMOVED lines=10> */
[----:B------:R-:W-:Y:S04]  /*10110*/  HMMA.16816.F32 R128, R140, R22, R128 ;  /* 0x000000168c80723c */ /* 0x000fe80000001880 */
[----:B----4-:R-:W-:Y:S02]  /*10120*/  FFMA.FTZ R132, R132, R32, R33 ;  /* 0x0000002084847223 */ /* 0x010fe40000010021 */
[----:B------:R-:W-:Y:S02]  /*10130*/  FFMA.FTZ R0, R0, R35, R34 ;  /* 0x0000002300007223 */ /* 0x000fe40000010022 */
[----:B------:R-:W-:Y:S01]  /*10140*/  FADD.FTZ R4, R30, R132 ;  /* 0x000000841e047221 */ /* 0x000fe20000010000 */
[----:B------:R-:W-:Y:S03]  /*10150*/  MOV R132, R136 ;  /* 0x0000008800847202 */ /* 0x000fe60000000f00 */
[----:B------:R-:W-:Y:S02]  /*10160*/  FADD.FTZ R0, R31, R0 ;  /* 0x000000001f007221 */ /* 0x000fe40000010000 */
[----:B------:R-:W-:Y:S02]  /*10170*/  FADD.FTZ R4, R26, R4 ;  /* 0x000000041a047221 */ /* 0x000fe40000010000 */
        /* <DEDUP_REMOVED lines=40> */
[----:B------:R-:W-:Y:S01]  /*10400*/  FADD.FTZ R0, R199, R6 ;  /* 0x00000006c7007221 */ /* 0x000fe20000010000 */
[----:B------:R-:W-:Y:S01]  /*10410*/  STL [R1+0x24], R4 ;  /* 0x0000240401007387 */ /* 0x000fe20000100800 */
[----:B------:R-:W-:Y:S02]  /*10420*/  FADD.FTZ R2, R196, R2 ;  /* 0x00000002c4027221 */ /* 0x000fe40000010000 */
[----:B------:R-:W-:Y:S01]  /*10430*/  FADD.FTZ R0, R139, R0 ;  /* 0x000000008b007221 */ /* 0x000fe20000010000 */
[----:B------:R-:W-:Y:S02]  /*10440*/  MOV R139, R3 ;  /* 0x00000003008b7202 */ /* 0x000fe40000000f00 */
[----:B------:R1:W-:Y:S01]  /*10450*/  STL [R1+0x28], R2 ;  /* 0x0000280201007387 */ /* 0x0003e20000100800 */
[----:B------:R-:W-:Y:S01]  /*10460*/  FADD.FTZ R0, R138, R0 ;  /* 0x000000008a007221 */ /* 0x000fe20000010000 */
[----:B------:R-:W-:Y:S04]  /*10470*/  MOV R138, R135 ;  /* 0x00000087008a7202 */ /* 0x000fe80000000f00 */
[----:B------:R2:W-:Y:S01]  /*10480*/  STL [R1+0x2c], R0 ;  /* 0x00002c0001007387 */ /* 0x0005e20000100800 */
[----:B-1----:R-:W-:Y:S01]  /*10490*/  MOV R2, R137 ;  /* 0x0000008900027202 */ /* 0x002fe20000000f00 */
[----:B------:R-:W-:-:S05]  /*104a0*/  @P0 BRA `(.L_x_996) ;  /* 0xffffc61000000947 */ /* 0x000fca000383ffff */
.L_x_993:
[----:B------:R-:W-:-:S06]  /*104b0*/  UISETP.GE.AND UP0, UPT, UR23, UR7, UPT ;  /* 0x000000071700728c */ /* 0x000fcc000bf06270 */
[----:B------:R-:W-:-:S13]  /*104c0*/  PLOP3.LUT P0, PT, PT, PT, UP0, 0x80, 0x0 ;  /* 0x000000000000781c */ /* 0x000fda0003f0f008 */
[----:B------:R-:W-:Y:S05]  /*104d0*/  @!P0 BRA `(.L_x_997) ;  /* 0x000052a000008947 */ /* 0x000fea0003800000 */
[----:B-1----:R-:W3:Y:S01]  /*104e0*/  LDL.LU R4, [R1+0x10] ;  /* 0x0000100001047983 */ /* 0x002ee20000300800 */
[----:B------:R-:W-:Y:S01]  /*104f0*/  IMAD.MOV.U32 R134, RZ, RZ, R136 ;  /* 0x000000ffff867224 */ /* 0x000fe200078e0088 */
[----:B------:R-:W-:Y:S01]  /*10500*/  MOV R139, R3 ;  /* 0x00000003008b7202 */ /* 0x000fe20000000f00 */
[----:B------:R-:W-:Y:S02]  /*10510*/  IMAD.MOV.U32 R132, RZ, RZ, R137 ;  /* 0x000000ffff847224 */ /* 0x000fe400078e0089 */
[----:B------:R-:W-:Y:S01]  /*10520*/  IMAD.MOV.U32 R138, RZ, RZ, R135 ;  /* 0x000000ffff8a7224 */ /* 0x000fe200078e0087 */
[----:B--23--:R-:W-:-:S04]  /*10530*/  SHF.R.S32.HI R0, RZ, 0x1f, R4 ;  /* 0x0000001fff007819 */ /* 0x00cfc80000011404 */
[C---:B------:R-:W-:Y:S02]  /*10540*/  SHF.L.U64.HI R2, R4.reuse, 0x1, R0 ;  /* 0x0000000104027819 */ /* 0x040fe40000010200 */
[----:B------:R-:W-:-:S05]  /*10550*/  SHF.L.U32 R0, R4, 0x1, RZ ;  /* 0x0000000104007819 */ /* 0x000fca00000006ff */
[----:B------:R1:W-:Y:S04]  /*10560*/  STL [R1+0x8], R0 ;  /* 0x0000080001007387 */ /* 0x0003e80000100800 */
[----:B------:R2:W-:Y:S04]  /*10570*/  STL [R1+0xc], R2 ;  /* 0x00000c0201007387 */ /* 0x0005e80000100800 */
[----:B------:R-:W2:Y:S04]  /*10580*/  LDL.LU R5, [R1+0x3c] ;  /* 0x00003c0001057983 */ /* 0x000ea80000300800 */
[----:B------:R-:W1:Y:S02]  /*10590*/  LDL.LU R4, [R1+0x38] ;  /* 0x0000380001047983 */ /* 0x000e640000300800 */
[C---:B-1----:R-:W-:Y:S01]  /*105a0*/  IMAD.SHL.U32 R0, R4.reuse, 0x2, RZ ;  /* 0x0000000204007824 */ /* 0x042fe200078e00ff */
[----:B--2---:R-:W-:-:S04]  /*105b0*/  SHF.L.U64.HI R2, R4, 0x1, R5 ;  /* 0x0000000104027819 */ /* 0x004fc80000010205 */
[----:B------:R1:W-:Y:S04]  /*105c0*/  STL [R1], R0 ;  /* 0x0000000001007387 */ /* 0x0003e80000100800 */
[----:B------:R1:W-:Y:S02]  /*105d0*/  STL [R1+0x4], R2 ;  /* 0x0000040201007387 */ /* 0x0003e40000100800 */
.L_x_1015:
[----:B------:R-:W2:Y:S01]  /*105e0*/  LDL R249, [R1+0x8] ;  /* 0x0000080001f97983 */ /* 0x000ea20000100800 */
[----:B-1----:R-:W-:Y:S01]  /*105f0*/  SHF.R.S32.HI R0, RZ, 0x1f, R243 ;  /* 0x0000001fff007819 */ /* 0x002fe200000114f3 */
[----:B------:R-:W-:Y:S04]  /*10600*/  DEPBAR.LE SB0, 0x0 ;  /* 0x000080000000791a */ /* 0x000fe80000000000 */
[----:B------:R-:W3:Y:S01]  /*10610*/  LDL R246, [R1+0xc] ;  /* 0x00000c0001f67983 */ /* 0x000ee20000100800 */
[----:B------:R-:W-:Y:S01]  /*10620*/  IMAD R0, R0, c[0x0][0x208], RZ ;  /* 0x0000820000007a24 */ /* 0x000fe200078e02ff */
[----:B------:R-:W-:Y:S01]  /*10630*/  IADD3 R38, R247, 0x2080, RZ ;  /* 0x00002080f7267810 */ /* 0x000fe20007ffe0ff */
[C---:B------:R-:W-:Y:S01]  /*10640*/  IMAD.WIDE.U32 R2, R243.reuse, c[0x0][0x208], RZ ;  /* 0x00008200f3027a25 */ /* 0x040fe200078e00ff */
[----:B------:R-:W4:Y:S01]  /*10650*/  LDL R248, [R1] ;  /* 0x0000000001f87983 */ /* 0x000f220000100800 */
[----:B------:R-:W-:Y:S02]  /*10660*/  UISETP.GT.AND UP0, UPT, UR23, UR7, UPT ;  /* 0x000000071700728c */ /* 0x000fe4000bf04270 */
[----:B------:R-:W-:Y:S01]  /*10670*/  IMAD R0, R243, c[0x0][0x20c], R0 ;  /* 0x00008300f3007a24 */ /* 0x000fe200078e0200 */
[----:B------:R-:W4:Y:S04]  /*10680*/  LDL R245, [R1+0x4] ;  /* 0x0000040001f57983 */ /* 0x000f280000100800 */
[----:B------:R-:W-:Y:S01]  /*10690*/  BAR.SYNC.DEFER_BLOCKING 0x0 ;  /* 0x0000000000007b1d */ /* 0x000fe20000010000 */
[----:B------:R-:W-:Y:S02]  /*106a0*/  IADD3 R3, R3, R0, RZ ;  /* 0x0000000003037210 */ /* 0x000fe40007ffe0ff */
[----:B------:R-:W-:Y:S03]  /*106b0*/  SHF.R.S32.HI R0, RZ, 0x1f, R242 ;  /* 0x0000001fff007819 */ /* 0x000fe600000114f2 */
[----:B------:R-:W-:Y:S04]  /*106c0*/  IMAD.WIDE.U32 R2, R242, c[0x0][0x218], R2 ;  /* 0x00008600f2027a25 */ /* 0x000fe800078e0002 */
[----:B------:R-:W-:Y:S01]  /*106d0*/  IMAD R0, R0, c[0x0][0x218], RZ ;  /* 0x0000860000007a24 */ /* 0x000fe200078e02ff */
[----:B------:R-:W-:Y:S03]  /*106e0*/  IADD3 R2, P0, R2, UR24, RZ ;  /* 0x0000001802027c10 */ /* 0x000fe6000ff1e0ff */
[----:B------:R-:W-:Y:S05]  /*106f0*/  IMAD R0, R242, c[0x0][0x21c], R0 ;  /* 0x00008700f2007a24 */ /* 0x000fea00078e0200 */
[----:B------:R-:W-:Y:S02]  /*10700*/  IADD3.X R3, R3, UR18, R0, P0, !PT ;  /* 0x0000001203037c10 */ /* 0x000fe400087fe400 */
[C---:B------:R-:W-:Y:S01]  /*10710*/  LEA R0, P0, R2.reuse, c[0x0][0x1f8], 0x1 ;  /* 0x00007e0002007a11 */ /* 0x040fe200078008ff */
[----:B-----5:R-:W-:Y:S03]  /*10720*/  LDSM.16.M88.4 R48, [R231+0x8080] ;  /* 0x00808000e730783b */ /* 0x020fe60000000200 */
[----:B------:R-:W-:Y:S05]  /*10730*/  LEA.HI.X R2, R2, c[0x0][0x1fc], R3, 0x1, P0 ;  /* 0x00007f0002027a11 */ /* 0x000fea00000f0c03 */
[----:B------:R-:W1:Y:S08]  /*10740*/  LDSM.16.M88.4 R16, [R224+0x5080] ;  /* 0x00508000e010783b */ /* 0x000e700000000200 */
[----:B------:R-:W-:Y:S08]  /*10750*/  SHFL.IDX PT, R3, R0, RZ, 0x181f ;  /* 0x00181fff00037589 */ /* 0x000ff000000e0000 */
[----:B------:R-:W-:Y:S08]  /*10760*/  SHFL.IDX PT, R20, R2, RZ, 0x181f ;  /* 0x00181fff02147589 */ /* 0x000ff000000e0000 */
[----:B------:R-:W1:Y:S08]  /*10770*/  LDSM.16.M88.4 R44, [R231+0xa080] ;  /* 0x00a08000e72c783b */ /* 0x000e700000000200 */
[----:B------:R-:W-:Y:S01]  /*10780*/  SHFL.IDX PT, R31, R2, 0x1, 0x181f ;  /* 0x00381f00021f7f89 */ /* 0x000fe200000e0000 */
[-C--:B-1----:R-:W-:Y:S07]  /*10790*/  HMMA.16816.F32 R4, R48, R16.reuse, RZ ;  /* 0x000000103004723c */ /* 0x082fee00000018ff */
[----:B------:R-:W-:Y:S08]  /*107a0*/  SHFL.IDX PT, R30, R2, 0x2, 0x181f ;  /* 0x00581f00021e7f89 */ /* 0x000ff000000e0000 */
[----:B------:R-:W-:Y:S08]  /*107b0*/  LDSM.16.M88.4 R32, [R224+0x5880] ;  /* 0x00588000e020783b */ /* 0x000ff00000000200 */
[----:B------:R-:W-:Y:S01]  /*107c0*/  LDSM.16.M88.4 R140, [R224+0x6080] ;  /* 0x00608000e08c783b */ /* 0x000fe20000000200 */
[C---:B------:R-:W-:Y:S07]  /*107d0*/  HMMA.16816.F32 R8, R44.reuse, R16, RZ ;  /* 0x000000102c08723c */ /* 0x040fee00000018ff */
[----:B------:R-:W-:Y:S01]  /*107e0*/  LDSM.16.M88.4 R192, [R233+0x8080] ;  /* 0x00808000e9c0783b */ /* 0x000fe20000000200 */
[-C--:B------:R-:W-:Y:S07]  /*107f0*/  HMMA.16816.F32 R12, R44, R18.reuse, RZ ;  /* 0x000000122c0c723c */ /* 0x080fee00000018ff */
[----:B------:R-:W-:Y:S01]  /*10800*/  LDSM.16.M88.4 R196, [R235] ;  /* 0x00000000ebc4783b */ /* 0x000fe20000000200 */
[C---:B------:R-:W-:Y:S07]  /*10810*/  HMMA.16816.F32 R16, R48.reuse, R18, RZ ;  /* 0x000000123010723c */ /* 0x040fee00000018ff */
[----:B------:R-:W-:Y:S08]  /*10820*/  LDSM.16.M88.4 R200, [R233+0xa080] ;  /* 0x00a08000e9c8783b */ /* 0x000ff00000000200 */
[----:B------:R-:W-:Y:S08]  /*10830*/  LDSM.16.M88.4 R204, [R241] ;  /* 0x00000000f1cc783b */ /* 0x000ff00000000200 */
[----:B------:R-:W-:Y:S08]  /*10840*/  LDSM.16.M88.4 R208, [R240] ;  /* 0x00000000f0d0783b */ /* 0x000ff00000000200 */
[----:B------:R-:W-:Y:S08]  /*10850*/  SHFL.IDX PT, R26, R0, 0x1, 0x181f ;  /* 0x00381f00001a7f89 */ /* 0x000ff000000e0000 */
[----:B------:R-:W1:Y:S01]  /*10860*/  SHFL.IDX PT, R0, R0, 0x2, 0x181f ;  /* 0x00581f0000007f89 */ /* 0x000e6200000e0000 */
[CC--:B--2---:R-:W-:Y:S04]  /*10870*/  IADD3 R24, P1, R3.reuse, R249.reuse, RZ ;  /* 0x000000f903187210 */ /* 0x0c4fe80007f3e0ff */
[----:B---3--:R-:W-:Y:S02]  /*10880*/  IADD3.X R25, R20, R246, RZ, P1, !PT ;  /* 0x000000f614197210 */ /* 0x008fe40000ffe4ff */
[----:B-1----:R-:W-:Y:S02]  /*10890*/  IADD3 R36, P1, R0, R249, RZ ;  /* 0x000000f900247210 */ /* 0x002fe40007f3e0ff */
[----:B----4-:R-:W-:Y:S01]  /*108a0*/  IADD3 R2, P0, R3, R248, RZ ;  /* 0x000000f803027210 */ /* 0x010fe20007f1e0ff */
[----:B------:R-:W-:Y:S01]  /*108b0*/  @!PT LDS RZ, [RZ] ;  /* 0x00000000fffff984 */ /* 0x000fe20000000800 */
[----:B------:R1:W-:Y:S01]  /*108c0*/  LDGSTS.E.BYPASS.LTC128B.128 [R38], [R24.64], !P5 ;  /* 0x0000000018267fae */ /* 0x0003e2000e901d54 */
[-C--:B------:R-:W-:Y:S02]  /*108d0*/  IADD3.X R37, R30, R246.reuse, RZ, P1, !PT ;  /* 0x000000f61e257210 */ /* 0x080fe40000ffe4ff */
[----:B------:R-:W-:Y:S02]  /*108e0*/  IADD3.X R3, R20, R245, RZ, P0, !PT ;  /* 0x000000f514037210 */ /* 0x000fe400007fe4ff */
[-C--:B------:R-:W-:Y:S01]  /*108f0*/  HMMA.16816.F32 R20, R48, R32.reuse, RZ ;  /* 0x000000203014723c */ /* 0x080fe200000018ff */
[C---:B------:R-:W-:Y:S02]  /*10900*/  IADD3 R28, P0, R26.reuse, R249, RZ ;  /* 0x000000f91a1c7210 */ /* 0x040fe40007f1e0ff */
[----:B------:R2:W-:Y:S02]  /*10910*/  LDGSTS.E.BYPASS.LTC128B.128 [R38+0x1800], [R2.64], !P4 ;  /* 0x0180000002267fae */ /* 0x0005e4000e101d54 */
[C---:B------:R-:W-:Y:S06]  /*10920*/  IADD3.X R29, R31.reuse, R246, RZ, P0, !PT ;  /* 0x000000f61f1d7210 */ /* 0x040fec00007fe4ff */
[----:B------:R3:W-:Y:S01]  /*10930*/  LDGSTS.E.BYPASS.LTC128B.128 [R38+0x800], [R28.64], !P5 ;  /* 0x008000001c267fae */ /* 0x0007e2000e901d54 */
[-C--:B--2---:R-:W-:Y:S02]  /*10940*/  IADD3 R2, P2, R26, R248.reuse, RZ ;  /* 0x000000f81a027210 */ /* 0x084fe40007f5e0ff */
[C---:B-1----:R-:W-:Y:S02]  /*10950*/  HMMA.16816.F32 R24, R44.reuse, R32, RZ ;  /* 0x000000202c18723c */ /* 0x042fe400000018ff */
[-C--:B------:R-:W-:Y:S05]  /*10960*/  IADD3.X R3, R31, R245.reuse, RZ, P2, !PT ;  /* 0x000000f51f037210 */ /* 0x080fea00017fe4ff */
[----:B------:R1:W-:Y:S01]  /*10970*/  LDGSTS.E.BYPASS.LTC128B.128 [R38+0x2000], [R2.64], !P4 ;  /* 0x0200000002267fae */ /* 0x0003e2000e101d54 */
[----:B------:R-:W-:Y:S04]  /*10980*/  IADD3 R32, P0, R0, R248, RZ ;  /* 0x000000f800207210 */ /* 0x000fe80007f1e0ff */
[----:B------:R-:W-:Y:S02]  /*10990*/  IADD3.X R33, R30, R245, RZ, P0, !PT ;  /* 0x000000f51e217210 */ /* 0x000fe400007fe4ff */
[-C--:B---3--:R-:W-:Y:S01]  /*109a0*/  HMMA.16816.F32 R28, R44, R34.reuse, RZ ;  /* 0x000000222c1c723c */ /* 0x088fe200000018ff */
[----:B------:R1:W-:Y:S01]  /*109b0*/  LDGSTS.E.BYPASS.LTC128B.128 [R38+0x1000], [R36.64], !P5 ;  /* 0x0100000024267fae */ /* 0x0003e2000e901d54 */
[----:B------:R-:W-:Y:S07]  /*109c0*/  PLOP3.LUT P0, PT, PT, PT, UP0, 0x80, 0x0 ;  /* 0x000000000000781c */ /* 0x000fee0003f0f008 */
[----:B------:R2:W-:Y:S08]  /*109d0*/  LDGSTS.E.BYPASS.LTC128B.128 [R38+0x2800], [R32.64], !P4 ;  /* 0x0280000020267fae */ /* 0x0005f0000e101d54 */
[----:B------:R-:W-:Y:S08]  /*109e0*/  LDSM.16.M88.4 R212, [R232+0x8080] ;  /* 0x00808000e8d4783b */ /* 0x000ff00000000200 */
[----:B------:R-:W0:Y:S08]  /*109f0*/  LDGDEPBAR ;  /* 0x00000000000079af */ /* 0x000e300000000000 */
[----:B------:R-:W3:Y:S01]  /*10a00*/  LDSM.16.M88.4 R216, [R230+0x5080] ;  /* 0x00508000e6d8783b */ /* 0x000ee20000000200 */
[C---:B--2---:R-:W-:Y:S07]  /*10a10*/  HMMA.16816.F32 R32, R48.reuse, R34, RZ ;  /* 0x000000223020723c */ /* 0x044fee00000018ff */
[----:B------:R-:W2:Y:S01]  /*10a20*/  LDSM.16.M88.4 R220, [R232+0xa080] ;  /* 0x00a08000e8dc783b */ /* 0x000ea20000000200 */
[-C--:B-1----:R-:W-:Y:S08]  /*10a30*/  HMMA.16816.F32 R36, R48, R140.reuse, RZ ;  /* 0x0000008c3024723c */ /* 0x082ff000000018ff */
        /* <DEDUP_REMOVED lines=8> */
[----:B------:R-:W4:Y:S07]  /*10ac0*/  LDSM.16.M88.4 R196, [R230+0x6080] ;  /* 0x00608000e6c4783b */ /* 0x000f2e0000000200 */
        /* <DEDUP_REMOVED lines=8> */
[----:B------:R-:W-:Y:S07]  /*10b50*/  LDSM.16.M88.4 R200, [R229] ;  /* 0x00000000e5c8783b */ /* 0x000fee0000000200 */
[----:B------:R-:W-:Y:S01]  /*10b60*/  HMMA.16816.F32 R48, R192, R210, R48 ;  /* 0x000000d2c030723c */ /* 0x000fe20000001830 */
[----:B------:R-:W4:Y:S07]  /*10b70*/  LDSM.16.M88.4 R192, [R234+0x8080] ;  /* 0x00808000eac0783b */ /* 0x000f2e0000000200 */
[-C--:B---3--:R-:W-:Y:S01]  /*10b80*/  HMMA.16816.F32 R4, R212, R216.reuse, R4 ;  /* 0x000000d8d404723c */ /* 0x088fe20000001804 */
[----:B------:R-:W3:Y:S07]  /*10b90*/  LDSM.16.M88.4 R208, [R229+0x800] ;  /* 0x00080000e5d0783b */ /* 0x000eee0000000200 */
[C---:B--2---:R-:W-:Y:S08]  /*10ba0*/  HMMA.16816.F32 R8, R220.reuse, R216, R8 ;  /* 0x000000d8dc08723c */ /* 0x044ff00000001808 */
[-C--:B------:R-:W-:Y:S08]  /*10bb0*/  HMMA.16816.F32 R12, R220, R218.reuse, R12 ;  /* 0x000000dadc0c723c */ /* 0x080ff0000000180c */
[C---:B------:R-:W-:Y:S01]  /*10bc0*/  HMMA.16816.F32 R16, R212.reuse, R218, R16 ;  /* 0x000000dad410723c */ /* 0x040fe20000001810 */
[----:B------:R-:W2:Y:S07]  /*10bd0*/  LDSM.16.M88.4 R216, [R229+0x1000] ;  /* 0x00100000e5d8783b */ /* 0x000eae0000000200 */
[-C--:B-1----:R-:W-:Y:S08]  /*10be0*/  HMMA.16816.F32 R20, R212, R140.reuse, R20 ;  /* 0x0000008cd414723c */ /* 0x082ff00000001814 */
[C---:B------:R-:W-:Y:S08]  /*10bf0*/  HMMA.16816.F32 R24, R220.reuse, R140, R24 ;  /* 0x0000008cdc18723c */ /* 0x040ff00000001818 */
[-C--:B------:R-:W-:Y:S08]  /*10c00*/  HMMA.16816.F32 R28, R220, R142.reuse, R28 ;  /* 0x0000008edc1c723c */ /* 0x080ff0000000181c */
[C---:B------:R-:W-:Y:S01]  /*10c10*/  HMMA.16816.F32 R32, R212.reuse, R142, R32 ;  /* 0x0000008ed420723c */ /* 0x040fe20000001820 */
[----:B------:R-:W-:Y:S07]  /*10c20*/  LDSM.16.M88.4 R140, [R231+0xc080] ;  /* 0x00c08000e78c783b */ /* 0x000fee0000000200 */
[-C--:B----4-:R-:W-:Y:S08]  /*10c30*/  HMMA.16816.F32 R36, R212, R196.reuse, R36 ;  /* 0x000000c4d424723c */ /* 0x090ff00000001824 */
[C---:B------:R-:W-:Y:S08]  /*10c40*/  HMMA.16816.F32 R40, R220.reuse, R196, R40 ;  /* 0x000000c4dc28723c */ /* 0x040ff00000001828 */
[-C--:B------:R-:W-:Y:S01]  /*10c50*/  HMMA.16816.F32 R44, R220, R198.reuse, R44 ;  /* 0x000000c6dc2c723c */ /* 0x080fe2000000182c */
[----:B------:R-:W-:Y:S07]  /*10c60*/  LDSM.16.M88.4 R220, [R238] ;  /* 0x00000000eedc783b */ /* 0x000fee0000000200 */
[----:B------:R-:W-:Y:S01]  /*10c70*/  HMMA.16816.F32 R48, R212, R198, R48 ;  /* 0x000000c6d430723c */ /* 0x000fe20000001830 */
[----:B------:R-:W1:Y:S07]  /*10c80*/  LDSM.16.M88.4 R196, [R224+0x6880] ;  /* 0x00688000e0c4783b */ /* 0x000e6e0000000200 */
[-C--:B------:R-:W-:Y:S01]  /*10c90*/  HMMA.16816.F32 R4, R192, R200.reuse, R4 ;  /* 0x000000c8c004723c */ /* 0x080fe20000001804 */
[----:B------:R-:W4:Y:S07]  /*10ca0*/  LDSM.16.M88.4 R212, [R231+0xe080] ;  /* 0x00e08000e7d4783b */ /* 0x000f2e0000000200 */
[C---:B------:R-:W-:Y:S08]  /*10cb0*/  HMMA.16816.F32 R8, R204.reuse, R200, R8 ;  /* 0x000000c8cc08723c */ /* 0x040ff00000001808 */
[-C--:B------:R-:W-:Y:S08]  /*10cc0*/  HMMA.16816.F32 R12, R204, R202.reuse, R12 ;  /* 0x000000cacc0c723c */ /* 0x080ff0000000180c */
[C---:B------:R-:W-:Y:S01]  /*10cd0*/  HMMA.16816.F32 R16, R192.reuse, R202, R16 ;  /* 0x000000cac010723c */ /* 0x040fe20000001810 */
[----:B------:R-:W1:Y:S07]  /*10ce0*/  LDSM.16.M88.4 R200, [R224+0x7080] ;  /* 0x00708000e0c8783b */ /* 0x000e6e0000000200 */
[-C--:B---3--:R-:W-:Y:S08]  /*10cf0*/  HMMA.16816.F32 R20, R192, R208.reuse, R20 ;  /* 0x000000d0c014723c */ /* 0x088ff00000001814 */
[C---:B------:R-:W-:Y:S08]  /*10d00*/  HMMA.16816.F32 R24, R204.reuse, R208, R24 ;  /* 0x000000d0cc18723c */ /* 0x040ff00000001818 */
[-C--:B------:R-:W-:Y:S08]  /*10d10*/  HMMA.16816.F32 R28, R204, R210.reuse, R28 ;  /* 0x000000d2cc1c723c */ /* 0x080ff0000000181c */
[C---:B------:R-:W-:Y:S01]  /*10d20*/  HMMA.16816.F32 R32, R192.reuse, R210, R32 ;  /* 0x000000d2c020723c */ /* 0x040fe20000001820 */
[----:B------:R-:W-:Y:S07]  /*10d30*/  LDSM.16.M88.4 R208, [R239] ;  /* 0x00000000efd0783b */ /* 0x000fee0000000200 */
[-C--:B--2---:R-:W-:Y:S08]  /*10d40*/  HMMA.16816.F32 R36, R192, R216.reuse, R36 ;  /* 0x000000d8c024723c */ /* 0x084ff00000001824 */
[C---:B------:R-:W-:Y:S08]  /*10d50*/  HMMA.16816.F32 R40, R204.reuse, R216, R40 ;  /* 0x000000d8cc28723c */ /* 0x040ff00000001828 */
[-C--:B------:R-:W-:Y:S01]  /*10d60*/  HMMA.16816.F32 R44, R204, R218.reuse, R44 ;  /* 0x000000dacc2c723c */ /* 0x080fe2000000182c */
[----:B------:R-:W2:Y:S07]  /*10d70*/  LDSM.16.M88.4 R204, [R224+0x7880] ;  /* 0x00788000e0cc783b */ /* 0x000eae0000000200 */
[----:B------:R-:W-:Y:S01]  /*10d80*/  HMMA.16816.F32 R48, R192, R218, R48 ;  /* 0x000000dac030723c */ /* 0x000fe20000001830 */
[----:B------:R-:W3:Y:S07]  /*10d90*/  LDSM.16.M88.4 R192, [R233+0xc080] ;  /* 0x00c08000e9c0783b */ /* 0x000eee0000000200 */
[-C--:B-1----:R-:W-:Y:S01]  /*10da0*/  HMMA.16816.F32 R4, R140, R196.reuse, R4 ;  /* 0x000000c48c04723c */ /* 0x082fe20000001804 */
[----:B------:R-:W1:Y:S07]  /*10db0*/  LDSM.16.M88.4 R216, [R233+0xe080] ;  /* 0x00e08000e9d8783b */ /* 0x000e6e0000000200 */
[C---:B----4-:R-:W-:Y:S08]  /*10dc0*/  HMMA.16816.F32 R8, R212.reuse, R196, R8 ;  /* 0x000000c4d408723c */ /* 0x050ff00000001808 */
[-C--:B------:R-:W-:Y:S08]  /*10dd0*/  HMMA.16816.F32 R12, R212, R198.reuse, R12 ;  /* 0x000000c6d40c723c */ /* 0x080ff0000000180c */
[C---:B------:R-:W-:Y:S01]  /*10de0*/  HMMA.16816.F32 R16, R140.reuse, R198, R16 ;  /* 0x000000c68c10723c */ /* 0x040fe20000001810 */
[----:B------:R-:W4:Y:S07]  /*10df0*/  LDSM.16.M88.4 R196, [R237] ;  /* 0x00000000edc4783b */ /* 0x000f2e0000000200 */
[-C--:B------:R-:W-:Y:S08]  /*10e00*/  HMMA.16816.F32 R20, R140, R200.reuse, R20 ;  /* 0x000000c88c14723c */ /* 0x080ff00000001814 */
[C---:B------:R-:W-:Y:S08]  /*10e10*/  HMMA.16816.F32 R24, R212.reuse, R200, R24 ;  /* 0x000000c8d418723c */ /* 0x040ff00000001818 */
[-C--:B------:R-:W-:Y:S08]  /*10e20*/  HMMA.16816.F32 R28, R212, R202.reuse, R28 ;  /* 0x000000cad41c723c */ /* 0x080ff0000000181c */
[C---:B------:R-:W-:Y:S01]  /*10e30*/  HMMA.16816.F32 R32, R140.reuse, R202, R32 ;  /* 0x000000ca8c20723c */ /* 0x040fe20000001820 */
[----:B------:R-:W-:Y:S07]  /*10e40*/  LDSM.16.M88.4 R200, [R230+0x6880] ;  /* 0x00688000e6c8783b */ /* 0x000fee0000000200 */
[-C--:B--2---:R-:W-:Y:S08]  /*10e50*/  HMMA.16816.F32 R36, R140, R204.reuse, R36 ;  /* 0x000000cc8c24723c */ /* 0x084ff00000001824 */
[C---:B------:R-:W-:Y:S08]  /*10e60*/  HMMA.16816.F32 R40, R212.reuse, R204, R40 ;  /* 0x000000ccd428723c */ /* 0x040ff00000001828 */
[-C--:B------:R-:W-:Y:S01]  /*10e70*/  HMMA.16816.F32 R44, R212, R206.reuse, R44 ;  /* 0x000000ced42c723c */ /* 0x080fe2000000182c */
[----:B------:R-:W-:Y:S07]  /*10e80*/  LDSM.16.M88.4 R212, [R230+0x7880] ;  /* 0x00788000e6d4783b */ /* 0x000fee0000000200 */
[----:B------:R-:W-:Y:S01]  /*10e90*/  HMMA.16816.F32 R48, R140, R206, R48 ;  /* 0x000000ce8c30723c */ /* 0x000fe20000001830 */
[----:B------:R-:W2:Y:S07]  /*10ea0*/  LDSM.16.M88.4 R140, [R232+0xc080] ;  /* 0x00c08000e88c783b */ /* 0x000eae0000000200 */
[-C--:B---3--:R-:W-:Y:S01]  /*10eb0*/  HMMA.16816.F32 R4, R192, R208.reuse, R4 ;  /* 0x000000d0c004723c */ /* 0x088fe20000001804 */
[----:B------:R-:W3:Y:S07]  /*10ec0*/  LDSM.16.M88.4 R204, [R232+0xe080] ;  /* 0x00e08000e8cc783b */ /* 0x000eee0000000200 */
[C---:B-1----:R-:W-:Y:S08]  /*10ed0*/  HMMA.16816.F32 R8, R216.reuse, R208, R8 ;  /* 0x000000d0d808723c */ /* 0x042ff00000001808 */
[-C--:B------:R-:W-:Y:S08]  /*10ee0*/  HMMA.16816.F32 R12, R216, R210.reuse, R12 ;  /* 0x000000d2d80c723c */ /* 0x080ff0000000180c */
[C---:B------:R-:W-:Y:S01]  /*10ef0*/  HMMA.16816.F32 R16, R192.reuse, R210, R16 ;  /* 0x000000d2c010723c */ /* 0x040fe20000001810 */
[----:B------:R-:W1:Y:S07]  /*10f00*/  LDSM.16.M88.4 R208, [R230+0x7080] ;  /* 0x00708000e6d0783b */ /* 0x000e6e0000000200 */
[-C--:B------:R-:W-:Y:S08]  /*10f10*/  HMMA.16816.F32 R20, R192, R220.reuse, R20 ;  /* 0x000000dcc014723c */ /* 0x080ff00000001814 */
[C---:B------:R-:W-:Y:S08]  /*10f20*/  HMMA.16816.F32 R24, R216.reuse, R220, R24 ;  /* 0x000000dcd818723c */ /* 0x040ff00000001818 */
[-C--:B------:R-:W-:Y:S08]  /*10f30*/  HMMA.16816.F32 R28, R216, R222.reuse, R28 ;  /* 0x000000ded81c723c */ /* 0x080ff0000000181c */
[C---:B------:R-:W-:Y:S01]  /*10f40*/  HMMA.16816.F32 R32, R192.reuse, R222, R32 ;  /* 0x000000dec020723c */ /* 0x040fe20000001820 */
[----:B------:R-:W-:Y:S07]  /*10f50*/  LDSM.16.M88.4 R220, [R229+0x1800] ;  /* 0x00180000e5dc783b */ /* 0x000fee0000000200 */
[-C--:B----4-:R-:W-:Y:S08]  /*10f60*/  HMMA.16816.F32 R36, R192, R196.reuse, R36 ;  /* 0x000000c4c024723c */ /* 0x090ff00000001824 */
[C---:B------:R-:W-:Y:S08]  /*10f70*/  HMMA.16816.F32 R40, R216.reuse, R196, R40 ;  /* 0x000000c4d828723c */ /* 0x040ff00000001828 */
[-C--:B------:R-:W-:Y:S01]  /*10f80*/  HMMA.16816.F32 R44, R216, R198.reuse, R44 ;  /* 0x000000c6d82c723c */ /* 0x080fe2000000182c */
[----:B------:R-:W4:Y:S07]  /*10f90*/  LDSM.16.M88.4 R216, [R234+0xc080] ;  /* 0x00c08000ead8783b */ /* 0x000f2e0000000200 */
[----:B------:R-:W-:Y:S01]  /*10fa0*/  HMMA.16816.F32 R48, R192, R198, R48 ;  /* 0x000000c6c030723c */ /* 0x000fe20000001830 */
[----:B------:R-:W4:Y:S07]  /*10fb0*/  LDSM.16.M88.4 R192, [R236+0xe080] ;  /* 0x00e08000ecc0783b */ /* 0x000f2e0000000200 */
[-C--:B--2---:R-:W-:Y:S08]  /*10fc0*/  HMMA.16816.F32 R4, R140, R200.reuse, R4 ;  /* 0x000000c88c04723c */ /* 0x084ff00000001804 */
        /* <DEDUP_REMOVED lines=11> */
[-C--:B----4-:R-:W-:Y:S08]  /*11080*/  HMMA.16816.F32 R4, R216, R220.reuse, R4 ;  /* 0x000000dcd804723c */ /* 0x090ff00000001804 */
        /* <DEDUP_REMOVED lines=29> */
[----:B------:R-:W2:Y:S01]  /*11260*/  MUFU.TANH R214, R14 ;  /* 0x0000000e00d67308 */ /* 0x000ea20000002400 */
[----:B-1----:R-:W1:Y:S01]  /*11270*/  LDSM.16.M88.4 R8, [R229+0x2800] ;  /* 0x00280000e508783b */ /* 0x002e620000000200 */
[----:B------:R-:W-:Y:S04]  /*11280*/  DEPBAR.LE SB0, 0x0 ;  /* 0x000080000000791a */ /* 0x000fe80000000000 */
[-C--:B----4-:R-:W-:Y:S04]  /*11290*/  HMMA.16816.F32 R20, R216, R4.reuse, R20 ;  /* 0x00000004d814723c */ /* 0x090fe80000001814 */
[----:B------:R-:W4:Y:S01]  /*112a0*/  MUFU.TANH R213, R15 ;  /* 0x0000000f00d57308 */ /* 0x000f220000002400 */
[----:B------:R-:W-:Y:S03]  /*112b0*/  BAR.SYNC.DEFER_BLOCKING 0x0 ;  /* 0x0000000000007b1d */ /* 0x000fe60000010000 */
[C---:B------:R-:W-:Y:S06]  /*112c0*/  HMMA.16816.F32 R24, R192.reuse, R4, R24 ;  /* 0x00000004c018723c */ /* 0x040fec0000001818 */
[----:B------:R1:W1:Y:S02]  /*112d0*/  MUFU.TANH R143, R18 ;  /* 0x00000012008f7308 */ /* 0x0002640000002400 */
        /* <DEDUP_REMOVED lines=25> */
[----:B------:R2:W2:Y:S01]  /*11470*/  MUFU.TANH R199, R23 ;  /* 0x0000001700c77308 */ /* 0x0004a20000002400 */
[----:B------:R-:W-:Y:S02]  /*11480*/  FMUL.FTZ R42, R42, c[0x0][0x320] ;  /* 0x0000c8002a2a7a20 */ /* 0x000fe40000410000 */
[----:B------:R-:W-:Y:S02]  /*11490*/  FMUL.FTZ R43, R43, c[0x0][0x320] ;  /* 0x0000c8002b2b7a20 */ /* 0x000fe40000410000 */
[----:B------:R-:W-:Y:S02]  /*114a0*/  FMUL.FTZ R46, R46, c[0x0][0x320] ;  /* 0x0000c8002e2e7a20 */ /* 0x000fe40000410000 */
[----:B------:R-:W-:Y:S03]  /*114b0*/  FMUL.FTZ R47, R47, c[0x0][0x320] ;  /* 0x0000c8002f2f7a20 */ /* 0x000fe60000410000 */
[----:B------:R3:W3:Y:S03]  /*114c0*/  MUFU.TANH R205, R24 ;  /* 0x0000001800cd7308 */ /* 0x0006e60000002400 */
[----:B------:R-:W-:Y:S02]  /*114d0*/  FMUL.FTZ R14, R48, c[0x0][0x320] ;  /* 0x0000c800300e7a20 */ /* 0x000fe40000410000 */
[----:B-1----:R-:W-:Y:S02]  /*114e0*/  FMUL.FTZ R22, R45, c[0x0][0x320] ;  /* 0x0000c8002d167a20 */ /* 0x002fe40000410000 */
[----:B------:R-:W-:Y:S02]  /*114f0*/  FMUL.FTZ R13, R49, c[0x0][0x320] ;  /* 0x0000c800310d7a20 */ /* 0x000fe40000410000 */
[----:B------:R-:W-:Y:S01]  /*11500*/  FMUL.FTZ R21, R50, c[0x0][0x320] ;  /* 0x0000c80032157a20 */ /* 0x000fe20000410000 */
[----:B------:R1:W1:Y:S01]  /*11510*/  MUFU.TANH R208, R25 ;  /* 0x0000001900d07308 */ /* 0x0002620000002400 */
[----:B------:R-:W-:Y:S02]  /*11520*/  FMUL.FTZ R20, R51, c[0x0][0x320] ;  /* 0x0000c80033147a20 */ /* 0x000fe40000410000 */
[----:B--2---:R-:W-:Y:S07]  /*11530*/  FMUL.FTZ R23, R33, c[0x0][0x320] ;  /* 0x0000c80021177a20 */ /* 0x004fee0000410000 */
[----:B------:R2:W2:Y:S01]  /*11540*/  MUFU.TANH R220, R26 ;  /* 0x0000001a00dc7308 */ /* 0x0004a20000002400 */
[----:B---3--:R-:W-:Y:S09]  /*11550*/  FMUL.FTZ R24, R39, c[0x0][0x320] ;  /* 0x0000c80027187a20 */ /* 0x008ff20000410000 */
[----:B------:R3:W3:Y:S01]  /*11560*/  MUFU.TANH R215, R27 ;  /* 0x0000001b00d77308 */ /* 0x0006e20000002400 */
[----:B-1----:R-:W-:Y:S09]  /*11570*/  FMUL.FTZ R25, R32, c[0x0][0x320] ;  /* 0x0000c80020197a20 */ /* 0x002ff20000410000 */
[----:B------:R1:W1:Y:S01]  /*11580*/  MUFU.TANH R141, R28 ;  /* 0x0000001c008d7308 */ /* 0x0002620000002400 */
[----:B--2---:R-:W-:Y:S09]  /*11590*/  FMUL.FTZ R26, R38, c[0x0][0x320] ;  /* 0x0000c800261a7a20 */ /* 0x004ff20000410000 */
        /* <DEDUP_REMOVED lines=8> */
[----:B------:R3:W2:Y:S01]  /*11620*/  MUFU.TANH R142, R19 ;  /* 0x00000013008e7308 */ /* 0x0006a20000002400 */
        /* <DEDUP_REMOVED lines=24> */
[----:B------:R-:W-:Y:S05]  /*117b0*/  IMAD.MOV.U32 R242, RZ, RZ, RZ ;  /* 0x000000fffff27224 */ /* 0x000fea00078e00ff */
        /* <DEDUP_REMOVED lines=26> */
[----:B------:R-:W-:Y:S04]  /*11960*/  SHFL.IDX PT, R6, R2, 0x1, 0x181f ;  /* 0x00381f0002067f89 */ /* 0x000fe800000e0000 */
[----:B------:R3:W-:Y:S04]  /*11970*/  SHFL.IDX PT, R7, R2, 0x2, 0x181f ;  /* 0x00581f0002077f89 */ /* 0x0007e800000e0000 */
[----:B------:R-:W4:Y:S04]  /*11980*/  SHFL.IDX PT, R5, R0, RZ, 0x181f ;  /* 0x00181fff00057589 */ /* 0x000f2800000e0000 */
[----:B------:R-:W5:Y:S04]  /*11990*/  SHFL.IDX PT, R12, R0, 0x1, 0x181f ;  /* 0x00381f00000c7f89 */ /* 0x000f6800000e0000 */
[----:B------:R-:W1:Y:S01]  /*119a0*/  SHFL.IDX PT, R0, R0, 0x2, 0x181f ;  /* 0x00581f0000007f89 */ /* 0x000e6200000e0000 */
[C---:B--2---:R-:W-:Y:S02]  /*119b0*/  IADD3 R10, P1, R4.reuse, R248, RZ ;  /* 0x000000f8040a7210 */ /* 0x044fe40007f3e0ff */
[-C--:B---3--:R-:W-:Y:S04]  /*119c0*/  IADD3 R2, P0, R4, R249.reuse, RZ ;  /* 0x000000f904027210 */ /* 0x088fe80007f1e0ff */
[C---:B----4-:R-:W-:Y:S01]  /*119d0*/  IADD3.X R3, R5.reuse, R246, RZ, P0, !PT ;  /* 0x000000f605037210 */ /* 0x050fe200007fe4ff */
[--C-:B------:R-:W-:Y:S01]  /*119e0*/  IMAD.X R11, R5, 0x1, R245.reuse, P1 ;  /* 0x00000001050b7824 */ /* 0x100fe200008e06f5 */
[CC--:B------:R-:W-:Y:S02]  /*119f0*/  IADD3 R8, P0, R6.reuse, R249.reuse, RZ ;  /* 0x000000f906087210 */ /* 0x0c0fe40007f1e0ff */
[----:B------:R-:W-:Y:S01]  /*11a00*/  IADD3 R6, P2, R6, R248, RZ ;  /* 0x000000f806067210 */ /* 0x000fe20007f5e0ff */
[----:B------:R2:W-:Y:S01]  /*11a10*/  LDGSTS.E.BYPASS.LTC128B.128 [R247+0x5080], [R2.64], !P5 ;  /* 0x0508000002f77fae */ /* 0x0005e2000e901d54 */
[C---:B------:R-:W-:Y:S01]  /*11a20*/  IADD3 R4, P1, R7.reuse, R249, RZ ;  /* 0x000000f907047210 */ /* 0x040fe20007f3e0ff */
[----:B-----5:R-:W-:Y:S02]  /*11a30*/  IMAD.X R9, R12, 0x1, R246, P0 ;  /* 0x000000010c097824 */ /* 0x020fe400000e06f6 */
[----:B------:R3:W-:Y:S01]  /*11a40*/  LDGSTS.E.BYPASS.LTC128B.128 [R247+0x6880], [R10.64], !P4 ;  /* 0x068800000af77fae */ /* 0x0007e2000e101d54 */
[----:B-1----:R-:W-:Y:S03]  /*11a50*/  IADD3.X R5, R0, R246, RZ, P1, !PT ;  /* 0x000000f600057210 */ /* 0x002fe60000ffe4ff */
[----:B------:R3:W-:Y:S01]  /*11a60*/  LDGSTS.E.BYPASS.LTC128B.128 [R247+0x5880], [R8.64], !P5 ;  /* 0x0588000008f77fae */ /* 0x0007e2000e901d54 */
[----:B--2---:R-:W-:Y:S01]  /*11a70*/  IADD3 R2, P0, R7, R248, RZ ;  /* 0x000000f807027210 */ /* 0x004fe20007f1e0ff */
[--C-:B------:R-:W-:Y:S04]  /*11a80*/  IMAD.X R7, R12, 0x1, R245.reuse, P2 ;  /* 0x000000010c077824 */ /* 0x100fe800010e06f5 */
[----:B------:R-:W-:Y:S01]  /*11a90*/  IMAD.X R3, R0, 0x1, R245, P0 ;  /* 0x0000000100037824 */ /* 0x000fe200000e06f5 */
[----:B------:R3:W-:Y:S04]  /*11aa0*/  LDGSTS.E.BYPASS.LTC128B.128 [R247+0x7080], [R6.64], !P4 ;  /* 0x0708000006f77fae */ /* 0x0007e8000e101d54 */
[----:B------:R3:W-:Y:S04]  /*11ab0*/  LDGSTS.E.BYPASS.LTC128B.128 [R247+0x6080], [R4.64], !P5 ;  /* 0x0608000004f77fae */ /* 0x0007e8000e901d54 */
[----:B------:R3:W-:Y:S02]  /*11ac0*/  LDGSTS.E.BYPASS.LTC128B.128 [R247+0x7880], [R2.64], !P4 ;  /* 0x0788000002f77fae */ /* 0x0007e4000e101d54 */
.L_x_998:
[----:B--234-:R-:W2:Y:S01]  /*11ad0*/  LDL R3, [R1+0x30] ;  /* 0x0000300001037983 */ /* 0x01cea20000100800 */
[----:B------:R-:W-:Y:S01]  /*11ae0*/  UISETP.NE.AND UP1, UPT, UR13, URZ, UPT ;  /* 0x0000003f0d00728c */ /* 0x000fe2000bf25270 */
[----:B------:R-:W-:Y:S01]  /*11af0*/  IMAD.U32 R6, RZ, RZ, UR9 ;  /* 0x00000009ff067e24 */ /* 0x000fe2000f8e00ff */
[----:B------:R-:W-:Y:S01]  /*11b00*/  UIMAD UR28, UR23, -0x30, URZ ;  /* 0xffffffd0171c78a4 */ /* 0x000fe2000f8e023f */
[----:B------:R-:W3:Y:S01]  /*11b10*/  LDL R2, [R1+0x1c] ;  /* 0x00001c0001027983 */ /* 0x000ee20000100800 */
[----:B------:R-:W-:Y:S02]  /*11b20*/  UISETP.NE.AND UP0, UPT, UR12, URZ, UPT ;  /* 0x0000003f0c00728c */ /* 0x000fe4000bf05270 */
[----:B------:R-:W-:Y:S01]  /*11b30*/  PLOP3.LUT P1, PT, PT, PT, UP1, 0x80, 0x0 ;  /* 0x000000000000781c */ /* 0x000fe20003f2f018 */
[----:B------:R-:W0:Y:S01]  /*11b40*/  LDGDEPBAR ;  /* 0x00000000000079af */ /* 0x000e220000000000 */
[----:B------:R-:W-:Y:S02]  /*11b50*/  PLOP3.LUT P0, PT, PT, PT, UP1, 0x80, 0x0 ;  /* 0x000000000000781c */ /* 0x000fe40003f0f018 */
[C---:B---3--:R-:W-:Y:S09]  /*11b60*/  IADD3 R7, -R2.reuse, UR28, RZ ;  /* 0x0000001c02077c10 */ /* 0x048ff2000fffe1ff */
[----:B--2---:R-:W-:Y:S04]  /*11b70*/  @P1 IMAD.HI.U32 R0, R3, c[0x0][0x2c8], RZ ;  /* 0x0000b20003001a27 */ /* 0x004fe800078e00ff */
[----:B------:R-:W-:Y:S01]  /*11b80*/  IMAD.MOV.U32 R4, RZ, RZ, R3 ;  /* 0x000000ffff047224 */ /* 0x000fe200078e0003 */
[----:B------:R-:W-:Y:S01]  /*11b90*/  @P0 SHF.R.U32.HI R4, RZ, c[0x0][0x2cc], R0 ;  /* 0x0000b300ff040a19 */ /* 0x000fe20000011600 */
[----:B------:R-:W-:Y:S01]  /*11ba0*/  IMAD.U32 R0, RZ, RZ, UR28 ;  /* 0x0000001cff007e24 */ /* 0x000fe2000f8e00ff */
[----:B------:R-:W-:Y:S03]  /*11bb0*/  PLOP3.LUT P0, PT, PT, PT, UP0, 0x40, 0x0 ;  /* 0x000000000000781c */ /* 0x000fe60003f0e808 */
[----:B------:R-:W2:Y:S01]  /*11bc0*/  SHFL.IDX PT, R3, R4, RZ, 0x1c1f ;  /* 0x001c1fff04037589 */ /* 0x000ea200000e0000 */
[----:B------:R-:W-:Y:S04]  /*11bd0*/  IADD3 R0, -R2, 0x1, R0 ;  /* 0x0000000102007810 */ /* 0x000fe80007ffe100 */
[----:B------:R-:W-:Y:S04]  /*11be0*/  IADD3 R6, R0, -c[0x0][0x168], R6 ;  /* 0x80005a0000067a10 */ /* 0x000fe80007ffe006 */
[C---:B------:R-:W-:Y:S02]  /*11bf0*/  IADD3 R5, R6.reuse, c[0x0][0x328], RZ ;  /* 0x0000ca0006057a10 */ /* 0x040fe40007ffe0ff */
[----:B------:R-:W-:Y:S03]  /*11c00*/  IADD3 R6, R6, UR19, RZ ;  /* 0x0000001306067c10 */ /* 0x000fe6000fffe0ff */
[--C-:B--2---:R-:W-:Y:S02]  /*11c10*/  IMAD.IADD R2, R5, 0x1, R3.reuse ;  /* 0x0000000105027824 */ /* 0x104fe400078e0203 */
[----:B------:R-:W-:Y:S01]  /*11c20*/  IMAD.IADD R0, R6, 0x1, R3 ;  /* 0x0000000106007824 */ /* 0x000fe200078e0203 */
        /* <DEDUP_REMOVED lines=16> */
.L_x_1001:
[----:B------:R-:W-:Y:S04]  /*11d30*/  MOV R8, c[0x0][0x32c] ;  /* 0x0000cb0000087a02 */ /* 0x000fe80000000f00 */
[----:B------:R-:W-:Y:S11]  /*11d40*/  ISETP.NE.AND P0, PT, R8, 0x1, PT ;  /* 0x000000010800780c */ /* 0x000ff60003f05270 */
[----:B------:R-:W-:Y:S02]  /*11d50*/  @!UPT UIADD3 URZ, URZ, URZ, URZ ;  /* 0x0000003f3f3ff290 */ /* 0x000fe4000fffe03f */
[----:B------:R-:W-:Y:S05]  /*11d60*/  @P0 IMAD.HI.U32 R8, R3, c[0x0][0x330], RZ ;  /* 0x0000cc0003080a27 */ /* 0x000fea00078e00ff */
[----:B------:R-:W-:Y:S02]  /*11d70*/  @P0 SHF.R.U32.HI R3, RZ, c[0x0][0x334], R8 ;  /* 0x0000cd00ff030a19 */ /* 0x000fe40000011608 */
.L_x_1002:
[----:B------:R-:W-:Y:S05]  /*11d80*/  BSYNC B0 ;  /* 0x0000000000007941 */ /* 0x000fea0003800000 */
.L_x_1000:
[----:B------:R-:W-:Y:S05]  /*11d90*/  IMAD R3, R3, c[0x0][0x32c], R7 ;  /* 0x0000cb0003037a24 */ /* 0x000fea00078e0207 */
[----:B------:R-:W-:Y:S02]  /*11da0*/  IADD3 R8, R3, c[0x0][0x32c], RZ ;  /* 0x0000cb0003087a10 */ /* 0x000fe40007ffe0ff */
[----:B------:R-:W-:Y:S02]  /*11db0*/  IMNMX R0, R0, R3, !PT ;  /* 0x0000000300007217 */ /* 0x000fe40007800200 */
[----:B------:R-:W-:Y:S02]  /*11dc0*/  IMNMX R2, R2, R8, PT ;  /* 0x0000000802027217 */ /* 0x000fe40003800200 */
.L_x_999:
[----:B------:R-:W-:Y:S01]  /*11dd0*/  UISETP.GE.AND UP2, UPT, UR28, 0x1, UPT ;  /* 0x000000011c00788c */ /* 0x000fe2000bf46270 */
[----:B------:R-:W2:Y:S01]  /*11de0*/  SHFL.IDX PT, R3, R4, 0x1, 0x1c1f ;  /* 0x003c1f0004037f89 */ /* 0x000ea200000e0000 */
        /* <DEDUP_REMOVED lines=43> */
[----:B-1----:R-:W-:Y:S02]  /*120a0*/  FSEL R201, R25, -INF , !P0 ;  /* 0xff80000019c97808 */ /* 0x002fe40004000000 */
        /* <DEDUP_REMOVED lines=20> */
[--C-:B--2---:R-:W-:Y:S01]  /*121f0*/  IMAD.IADD R0, R6, 0x1, R3.reuse ;  /* 0x0000000106007824 */ /* 0x104fe200078e0203 */
[C---:B------:R-:W-:Y:S02]  /*12200*/  ISETP.LT.OR P2, PT, R2.reuse, 0x29, P2 ;  /* 0x000000290200780c */ /* 0x040fe40001741670 */
[----:B------:R-:W-:Y:S01]  /*12210*/  ISETP.LT.OR P1, PT, R2, 0x2a, P1 ;  /* 0x0000002a0200780c */ /* 0x000fe20000f21670 */
[----:B------:R-:W-:Y:S01]  /*12220*/  IMAD.IADD R2, R5, 0x1, R3 ;  /* 0x0000000105027824 */ /* 0x000fe200078e0203 */
[----:B------:R-:W-:Y:S02]  /*12230*/  FSEL R33, R14, -INF , !P2 ;  /* 0xff8000000e217808 */ /* 0x000fe40005000000 */
[----:B------:R-:W-:Y:S01]  /*12240*/  FSEL R32, R13, -INF , !P1 ;  /* 0xff8000000d207808 */ /* 0x000fe20004800000 */
        /* <DEDUP_REMOVED lines=16> */
.L_x_1005:
[----:B------:R-:W-:Y:S04]  /*12350*/  MOV R8, c[0x0][0x32c] ;  /* 0x0000cb0000087a02 */ /* 0x000fe80000000f00 */
[----:B------:R-:W-:Y:S11]  /*12360*/  ISETP.NE.AND P0, PT, R8, 0x1, PT ;  /* 0x000000010800780c */ /* 0x000ff60003f05270 */
[----:B------:R-:W-:Y:S02]  /*12370*/  @!UPT UIADD3 URZ, URZ, URZ, URZ ;  /* 0x0000003f3f3ff290 */ /* 0x000fe4000fffe03f */
[----:B------:R-:W-:Y:S05]  /*12380*/  @P0 IMAD.HI.U32 R8, R3, c[0x0][0x330], RZ ;  /* 0x0000cc0003080a27 */ /* 0x000fea00078e00ff */
[----:B------:R-:W-:Y:S02]  /*12390*/  @P0 SHF.R.U32.HI R3, RZ, c[0x0][0x334], R8 ;  /* 0x0000cd00ff030a19 */ /* 0x000fe40000011608 */
.L_x_1006:
[----:B------:R-:W-:Y:S05]  /*123a0*/  BSYNC B0 ;  /* 0x0000000000007941 */ /* 0x000fea0003800000 */
.L_x_1004:
[----:B------:R-:W-:Y:S05]  /*123b0*/  IMAD R3, R3, c[0x0][0x32c], R7 ;  /* 0x0000cb0003037a24 */ /* 0x000fea00078e0207 */
[----:B------:R-:W-:Y:S02]  /*123c0*/  IADD3 R8, R3, c[0x0][0x32c], RZ ;  /* 0x0000cb0003087a10 */ /* 0x000fe40007ffe0ff */
[----:B------:R-:W-:Y:S02]  /*123d0*/  IMNMX R0, R0, R3, !PT ;  /* 0x0000000300007217 */ /* 0x000fe40007800200 */
[----:B------:R-:W-:Y:S02]  /*123e0*/  IMNMX R2, R2, R8, PT ;  /* 0x0000000802027217 */ /* 0x000fe40003800200 */
.L_x_1003:
        /* <DEDUP_REMOVED lines=86> */
.L_x_1009:
[----:B------:R-:W-:Y:S04]  /*12950*/  MOV R8, c[0x0][0x32c] ;  /* 0x0000cb0000087a02 */ /* 0x000fe80000000f00 */
[----:B------:R-:W-:Y:S11]  /*12960*/  ISETP.NE.AND P0, PT, R8, 0x1, PT ;  /* 0x000000010800780c */ /* 0x000ff60003f05270 */
[----:B------:R-:W-:Y:S02]  /*12970*/  @!UPT UIADD3 URZ, URZ, URZ, URZ ;  /* 0x0000003f3f3ff290 */ /* 0x000fe4000fffe03f */
[----:B------:R-:W-:Y:S05]  /*12980*/  @P0 IMAD.HI.U32 R8, R3, c[0x0][0x330], RZ ;  /* 0x0000cc0003080a27 */ /* 0x000fea00078e00ff */
[----:B------:R-:W-:Y:S02]  /*12990*/  @P0 SHF.R.U32.HI R3, RZ, c[0x0][0x334], R8 ;  /* 0x0000cd00ff030a19 */ /* 0x000fe40000011608 */
.L_x_1010:
[----:B------:R-:W-:Y:S05]  /*129a0*/  BSYNC B0 ;  /* 0x0000000000007941 */ /* 0x000fea0003800000 */
.L_x_1008:
[----:B------:R-:W-:Y:S05]  /*129b0*/  IMAD R3, R3, c[0x0][0x32c], R7 ;  /* 0x0000cb0003037a24 */ /* 0x000fea00078e0207 */
[----:B------:R-:W-:Y:S02]  /*129c0*/  IADD3 R8, R3, c[0x0][0x32c], RZ ;  /* 0x0000cb0003087a10 */ /* 0x000fe40007ffe0ff */
[----:B------:R-:W-:Y:S02]  /*129d0*/  IMNMX R0, R0, R3, !PT ;  /* 0x0000000300007217 */ /* 0x000fe40007800200 */
[----:B------:R-:W-:Y:S02]  /*129e0*/  IMNMX R2, R2, R8, PT ;  /* 0x0000000802027217 */ /* 0x000fe40003800200 */
.L_x_1007:
        /* <DEDUP_REMOVED lines=86> */
.L_x_1013:
[----:B------:R-:W-:Y:S04]  /*12f50*/  MOV R4, c[0x0][0x32c] ;  /* 0x0000cb0000047a02 */ /* 0x000fe80000000f00 */
[----:B------:R-:W-:Y:S11]  /*12f60*/  ISETP.NE.AND P0, PT, R4, 0x1, PT ;  /* 0x000000010400780c */ /* 0x000ff60003f05270 */
[----:B------:R-:W-:Y:S02]  /*12f70*/  @!UPT UIADD3 URZ, URZ, URZ, URZ ;  /* 0x0000003f3f3ff290 */ /* 0x000fe4000fffe03f */
[----:B------:R-:W-:Y:S05]  /*12f80*/  @P0 IMAD.HI.U32 R4, R3, c[0x0][0x330], RZ ;  /* 0x0000cc0003040a27 */ /* 0x000fea00078e00ff */
[----:B------:R-:W-:Y:S02]  /*12f90*/  @P0 SHF.R.U32.HI R3, RZ, c[0x0][0x334], R4 ;  /* 0x0000cd00ff030a19 */ /* 0x000fe40000011604 */
.L_x_1014:
[----:B------:R-:W-:Y:S05]  /*12fa0*/  BSYNC B0 ;  /* 0x0000000000007941 */ /* 0x000fea0003800000 */
.L_x_1012:
[----:B------:R-:W-:Y:S05]  /*12fb0*/  IMAD R7, R3, c[0x0][0x32c], R7 ;  /* 0x0000cb0003077a24 */ /* 0x000fea00078e0207 */
[----:B------:R-:W-:Y:S02]  /*12fc0*/  IADD3 R3, R7, c[0x0][0x32c], RZ ;  /* 0x0000cb0007037a10 */ /* 0x000fe40007ffe0ff */
[----:B------:R-:W-:Y:S02]  /*12fd0*/  IMNMX R0, R0, R7, !PT ;  /* 0x0000000700007217 */ /* 0x000fe40007800200 */
[----:B------:R-:W-:Y:S02]  /*12fe0*/  IMNMX R2, R2, R3, PT ;  /* 0x0000000302027217 */ /* 0x000fe40003800200 */
.L_x_1011:
        /* <DEDUP_REMOVED lines=10> */
[----:B------:R-:W-:Y:S01]  /*13090*/  PLOP3.LUT P0, PT, PT, PT, UP4, 0x40, 0x0 ;  /* 0x000000000000781c */ /* 0x000fe20003f0e848 */
[----:B------:R-:W-:Y:S01]  /*130a0*/  UISETP.NE.AND UP2, UPT, UR22, URZ, UPT ;  /* 0x0000003f1600728c */ /* 0x000fe2000bf45270 */
[----:B------:R-:W-:Y:S01]  /*130b0*/  FMNMX.FTZ R137, R19, R137, !PT ;  /* 0x0000008913897209 */ /* 0x000fe20007810000 */
[----:B------:R-:W-:Y:S01]  /*130c0*/  UP2UR UR22, UPR, URZ, 0x2 ;  /* 0x000000023f167883 */ /* 0x000fe20008000000 */
[----:B------:R-:W-:Y:S01]  /*130d0*/  ISETP.GT.AND P0, PT, R0, RZ, P0 ;  /* 0x000000ff0000720c */ /* 0x000fe20000704270 */
[----:B------:R-:W-:Y:S01]  /*130e0*/  UISETP.NE.AND UP1, UPT, UR5, URZ, UPT ;  /* 0x0000003f0500728c */ /* 0x000fe2000bf25270 */
[----:B------:R-:W-:Y:S01]  /*130f0*/  FMNMX.FTZ R137, R196, R137, !PT ;  /* 0x00000089c4897209 */ /* 0x000fe20007810000 */
[----:B------:R-:W-:Y:S01]  /*13100*/  UP2UR UR5, UPR, URZ, 0x1 ;  /* 0x000000013f057883 */ /* 0x000fe20008000000 */
[----:B------:R-:W-:Y:S01]  /*13110*/  ISETP.LT.OR P0, PT, R2, 0x1, P0 ;  /* 0x000000010200780c */ /* 0x000fe20000701670 */
[----:B------:R-:W-:Y:S01]  /*13120*/  UISETP.NE.AND UP0, UPT, UR4, URZ, UPT ;  /* 0x0000003f0400728c */ /* 0x000fe2000bf05270 */
[----:B------:R-:W-:Y:S01]  /*13130*/  FMNMX.FTZ R137, R197, R137, !PT ;  /* 0x00000089c5897209 */ /* 0x000fe20007810000 */
[----:B------:R-:W-:Y:S01]  /*13140*/  UISETP.NE.AND UP4, UPT, UR28, URZ, UPT ;  /* 0x0000003f1c00728c */ /* 0x000fe2000bf85270 */
[----:B------:R-:W-:Y:S01]  /*13150*/  FSEL R5, R244, -INF , !P0 ;  /* 0xff800000f4057808 */ /* 0x000fe20004000000 */
[----:B------:R-:W-:Y:S01]  /*13160*/  LDSM.16.MT88.4 R36, [R226+0x2080] ;  /* 0x00208000e224783b */ /* 0x000fe20000004200 */
        /* <DEDUP_REMOVED lines=17> */
[----:B------:R-:W-:Y:S01]  /*13280*/  PLOP3.LUT P0, PT, PT, PT, UP1, 0x40, 0x0 ;  /* 0x000000000000781c */ /* 0x000fe20003f0e818 */
[----:B------:R-:W-:Y:S01]  /*13290*/  UISETP.NE.AND UP1, UPT, UR22, URZ, UPT ;  /* 0x0000003f1600728c */ /* 0x000fe2000bf25270 */
[----:B------:R-:W-:Y:S02]  /*132a0*/  FMNMX.FTZ R3, R222, R3, !PT ;  /* 0x00000003de037209 */ /* 0x000fe40007810000 */
[----:B------:R-:W-:Y:S02]  /*132b0*/  ISETP.GT.AND P0, PT, R0, 0x9, P0 ;  /* 0x000000090000780c */ /* 0x000fe40000704270 */
[----:B------:R-:W-:Y:S02]  /*132c0*/  FMNMX.FTZ R136, R250, R3, !PT ;  /* 0x00000003fa887209 */ /* 0x000fe40007810000 */
[----:B------:R-:W-:Y:S02]  /*132d0*/  FMNMX.FTZ R3, R11, R4, !PT ;  /* 0x000000040b037209 */ /* 0x000fe40007810000 */
[----:B------:R-:W-:Y:S01]  /*132e0*/  PLOP3.LUT P1, PT, PT, PT, UP2, 0x40, 0x0 ;  /* 0x000000000000781c */ /* 0x000fe20003f2e828 */
[----:B------:R-:W-:Y:S01]  /*132f0*/  UISETP.NE.AND UP2, UPT, UR26, URZ, UPT ;  /* 0x0000003f1a00728c */ /* 0x000fe2000bf45270 */
[----:B------:R-:W-:Y:S02]  /*13300*/  FMNMX.FTZ R3, R14, R3, !PT ;  /* 0x000000030e037209 */ /* 0x000fe40007810000 */
[----:B------:R-:W-:Y:S02]  /*13310*/  ISETP.LT.OR P0, PT, R2, 0xa, P0 ;  /* 0x0000000a0200780c */ /* 0x000fe40000701670 */
[----:B------:R-:W-:Y:S02]  /*13320*/  FMNMX.FTZ R3, R205, R3, !PT ;  /* 0x00000003cd037209 */ /* 0x000fe40007810000 */
[----:B-1----:R-:W-:Y:S02]  /*13330*/  FMNMX.FTZ R137, R137, R7, !PT ;  /* 0x0000000789897209 */ /* 0x002fe40007810000 */
[----:B------:R-:W-:Y:S02]  /*13340*/  ISETP.GT.AND P1, PT, R0, 0x8, P1 ;  /* 0x000000080000780c */ /* 0x000fe40000f24270 */
[----:B------:R-:W-:Y:S01]  /*13350*/  PLOP3.LUT P2, PT, PT, PT, UP3, 0x40, 0x0 ;  /* 0x000000000000781c */ /* 0x000fe20003f4e838 */
[----:B------:R-:W1:Y:S01]  /*13360*/  SHFL.BFLY PT, R4, R137, 0x1, 0x1f ;  /* 0x0c201f0089047f89 */ /* 0x000e6200000e0000 */
[----:B------:R-:W-:Y:S01]  /*13370*/  FMNMX.FTZ R3, R208, R3, !PT ;  /* 0x00000003d0037209 */ /* 0x000fe20007810000 */
[----:B------:R-:W-:Y:S01]  /*13380*/  UISETP.NE.AND UP3, UPT, UR27, URZ, UPT ;  /* 0x0000003f1b00728c */ /* 0x000fe2000bf65270 */
[----:B------:R-:W-:Y:S02]  /*13390*/  FSEL R25, R213, -INF , !P0 ;  /* 0xff800000d5197808 */ /* 0x000fe40004000000 */
[----:B------:R-:W-:Y:S02]  /*133a0*/  ISETP.LT.OR P1, PT, R2, 0x9, P1 ;  /* 0x000000090200780c */ /* 0x000fe40000f21670 */
[----:B------:R-:W-:Y:S02]  /*133b0*/  ISETP.GT.AND P2, PT, R0, 0x1, P2 ;  /* 0x000000010000780c */ /* 0x000fe40001744270 */
[----:B------:R-:W-:Y:S02]  /*133c0*/  PLOP3.LUT P0, PT, PT, PT, UP5, 0x40, 0x0 ;  /* 0x000000000000781c */ /* 0x000fe40003f0e858 */
[----:B------:R-:W-:Y:S02]  /*133d0*/  FMNMX.FTZ R3, R210, R3, !PT ;  /* 0x00000003d2037209 */ /* 0x000fe40007810000 */
[----:B------:R-:W-:Y:S02]  /*133e0*/  FSEL R24, R214, -INF , !P1 ;  /* 0xff800000d6187808 */ /* 0x000fe40004800000 */
[----:B------:R-:W-:Y:S02]  /*133f0*/  ISETP.LT.OR P2, PT, R2, 0x2, P2 ;  /* 0x000000020200780c */ /* 0x000fe40001741670 */
[C---:B------:R-:W-:Y:S02]  /*13400*/  ISETP.GT.AND P0, PT, R0.reuse, 0x18, P0 ;  /* 0x000000180000780c */ /* 0x040fe40000704270 */
[----:B------:R-:W-:Y:S02]  /*13410*/  PLOP3.LUT P1, PT, PT, PT, UP6, 0x40, 0x0 ;  /* 0x000000000000781c */ /* 0x000fe40003f2e868 */
[----:B------:R-:W-:Y:S02]  /*13420*/  FMNMX.FTZ R3, R211, R3, !PT ;  /* 0x00000003d3037209 */ /* 0x000fe40007810000 */
        /* <DEDUP_REMOVED lines=10> */
[----:B------:R-:W-:Y:S02]  /*134d0*/  FSEL R207, R212, -INF , !P0 ;  /* 0xff800000d4cf7808 */ /* 0x000fe40004000000 */
[----:B------:R-:W-:Y:S02]  /*134e0*/  ISETP.GT.AND P2, PT, R0, 0x10, P2 ;  /* 0x000000100000780c */ /* 0x000fe40001744270 */
[----:B------:R-:W-:Y:S02]  /*134f0*/  ISETP.LT.OR P1, PT, R2, 0x12, P1 ;  /* 0x000000120200780c */ /* 0x000fe40000f21670 */
[----:B------:R-:W-:Y:S02]  /*13500*/  PLOP3.LUT P0, PT, PT, PT, UP3, 0x40, 0x0 ;  /* 0x000000000000781c */ /* 0x000fe40003f0e838 */
[----:B------:R-:W-:Y:S02]  /*13510*/  FMNMX.FTZ R3, R248, R3, !PT ;  /* 0x00000003f8037209 */ /* 0x000fe40007810000 */
[----:B------:R-:W-:Y:S02]  /*13520*/  FMNMX.FTZ R4, R24, R4, !PT ;  /* 0x0000000418047209 */ /* 0x000fe40007810000 */
[----:B------:R-:W-:Y:S02]  /*13530*/  ISETP.LT.OR P2, PT, R2, 0x11, P2 ;  /* 0x000000110200780c */ /* 0x000fe40001741670 */
[----:B------:R-:W-:Y:S02]  /*13540*/  FSEL R202, R215, -INF , !P1 ;  /* 0xff800000d7ca7808 */ /* 0x000fe40004800000 */
[----:B------:R-:W-:Y:S02]  /*13550*/  ISETP.GT.AND P0, PT, R0, 0x20, P0 ;  /* 0x000000200000780c */ /* 0x000fe40000704270 */
[----:B------:R-:W-:Y:S02]  /*13560*/  PLOP3.LUT P1, PT, PT, PT, UP4, 0x40, 0x0 ;  /* 0x000000000000781c */ /* 0x000fe40003f2e848 */
[----:B------:R-:W-:Y:S02]  /*13570*/  FMNMX.FTZ R3, R249, R3, !PT ;  /* 0x00000003f9037209 */ /* 0x000fe40007810000 */
[----:B------:R-:W-:Y:S02]  /*13580*/  FMNMX.FTZ R4, R25, R4, !PT ;  /* 0x0000000419047209 */ /* 0x000fe40007810000 */
[----:B------:R-:W-:Y:S02]  /*13590*/  FSEL R200, R220, -INF , !P2 ;  /* 0xff800000dcc87808 */ /* 0x000fe40005000000 */
[----:B------:R-:W-:Y:S02]  /*135a0*/  ISETP.LT.OR P0, PT, R2, 0x21, P0 ;  /* 0x000000210200780c */ /* 0x000fe40000701670 */
[----:B------:R-:W-:Y:S02]  /*135b0*/  ISETP.GT.AND P1, PT, R0, 0x19, P1 ;  /* 0x000000190000780c */ /* 0x000fe40000f24270 */
[----:B------:R-:W-:Y:S02]  /*135c0*/  FMNMX.FTZ R3, R251, R3, !PT ;  /* 0x00000003fb037209 */ /* 0x000fe40007810000 */
[----:B------:R-:W-:Y:S02]  /*135d0*/  FSEL R212, R42, -INF , !P0 ;  /* 0xff8000002ad47808 */ /* 0x000fe40004000000 */
[----:B------:R-:W-:Y:S01]  /*135e0*/  ISETP.LT.OR P1, PT, R2, 0x1a, P1 ;  /* 0x0000001a0200780c */ /* 0x000fe20000f21670 */
[----:B------:R-:W1:Y:S01]  /*135f0*/  SHFL.BFLY PT, R20, R3, 0x2, 0x1f ;  /* 0x0c401f0003147f89 */ /* 0x000e6200000e0000 */
        /* <DEDUP_REMOVED lines=14> */
[----:B------:R-:W-:Y:S01]  /*136e0*/  FSEL R214, R43, -INF , !P1 ;  /* 0xff8000002bd67808 */ /* 0x000fe20004800000 */
[----:B------:R-:W-:Y:S01]  /*136f0*/  UIADD3 UR23, UR23, -0x1, URZ ;  /* 0xffffffff17177890 */ /* 0x000fe2000fffe03f */
[----:B------:R-:W-:Y:S02]  /*13700*/  ISETP.GT.AND P0, PT, R0, 0x29, P0 ;  /* 0x000000290000780c */ /* 0x000fe40000704270 */
[----:B------:R-:W-:Y:S02]  /*13710*/  FMNMX.FTZ R0, R212, R4, !PT ;  /* 0x00000004d4007209 */ /* 0x000fe40007810000 */
[----:B------:R-:W-:Y:S02]  /*13720*/  ISETP.LT.OR P0, PT, R2, 0x2a, P0 ;  /* 0x0000002a0200780c */ /* 0x000fe40000701670 */
[----:B------:R-:W-:Y:S02]  /*13730*/  FMNMX.FTZ R0, R214, R0, !PT ;  /* 0x00000000d6007209 */ /* 0x000fe40007810000 */
[----:B------:R-:W-:Y:S02]  /*13740*/  FSEL R140, R47, -INF , !P0 ;  /* 0xff8000002f8c7808 */ /* 0x000fe40004000000 */
[----:B------:R-:W-:Y:S02]  /*13750*/  FMNMX.FTZ R0, R213, R0, !PT ;  /* 0x00000000d5007209 */ /* 0x000fe40007810000 */
[----:B------:R-:W-:Y:S02]  /*13760*/  FMNMX.FTZ R136, R252, R136, !PT ;  /* 0x00000088fc887209 */ /* 0x000fe40007810000 */
[----:B-1----:R-:W-:Y:S02]  /*13770*/  FMNMX.FTZ R3, R3, R20, !PT ;  /* 0x0000001403037209 */ /* 0x002fe40007810000 */
[----:B------:R-:W-:Y:S01]  /*13780*/  FMNMX.FTZ R0, R140, R0, !PT ;  /* 0x000000008c007209 */ /* 0x000fe20007810000 */
[----:B------:R-:W1:Y:S01]  /*13790*/  SHFL.BFLY PT, R7, R136, 0x2, 0x1f ;  /* 0x0c401f0088077f89 */ /* 0x000e6200000e0000 */
[----:B------:R-:W-:Y:S04]  /*137a0*/  FSETP.NEU.FTZ.AND P2, PT, R137, -INF , PT ;  /* 0xff8000008900780b */ /* 0x000fe80003f5d000 */
[----:B------:R-:W-:Y:S03]  /*137b0*/  FSEL R141, R141, RZ, P2 ;  /* 0x000000ff8d8d7208 */ /* 0x000fe60001000000 */
[----:B------:R-:W2:Y:S02]  /*137c0*/  SHFL.BFLY PT, R135, R3, 0x1, 0x1f ;  /* 0x0c201f0003877f89 */ /* 0x000ea400000e0000 */
[--C-:B------:R-:W-:Y:S02]  /*137d0*/  FFMA.FTZ R16, R16, c[0x0][0x2d0], -R141.reuse ;  /* 0x0000b40010107a23 */ /* 0x100fe4000001088d */
[--C-:B------:R-:W-:Y:S02]  /*137e0*/  FFMA.FTZ R10, R10, c[0x0][0x2d0], -R141.reuse ;  /* 0x0000b4000a0a7a23 */ /* 0x100fe4000001088d */
[----:B------:R-:W-:Y:S01]  /*137f0*/  MUFU.EX2 R27, R16 ;  /* 0x00000010001b7308 */ /* 0x000fe20000000800 */
[--C-:B------:R-:W-:Y:S01]  /*13800*/  FFMA.FTZ R17, R17, c[0x0][0x2d0], -R141.reuse ;  /* 0x0000b40011117a23 */ /* 0x100fe2000001088d */
[----:B------:R-:W3:Y:S01]  /*13810*/  SHFL.BFLY PT, R2, R0, 0x2, 0x1f ;  /* 0x0c401f0000027f89 */ /* 0x000ee200000e0000 */
[----:B------:R-:W-:Y:S01]  /*13820*/  FFMA.FTZ R19, R19, c[0x0][0x2d0], -R141 ;  /* 0x0000b40013137a23 */ /* 0x000fe2000001088d */
[----:B-1----:R-:W-:Y:S06]  /*13830*/  FMNMX.FTZ R136, R136, R7, !PT ;  /* 0x0000000788887209 */ /* 0x002fec0007810000 */
[----:B------:R-:W-:Y:S01]  /*13840*/  LDSM.16.MT88.4 R20, [R225+0x2080] ;  /* 0x00208000e114783b */ /* 0x000fe20000004200 */
[----:B------:R-:W-:Y:S01]  /*13850*/  MUFU.EX2 R44, R10 ;  /* 0x0000000a002c7308 */ /* 0x000fe20000000800 */
[----:B--2---:R-:W-:Y:S06]  /*13860*/  FMNMX.FTZ R135, R3, R135, !PT ;  /* 0x0000008703877209 */ /* 0x004fec0007810000 */
[----:B------:R-:W1:Y:S01]  /*13870*/  SHFL.BFLY PT, R7, R136, 0x1, 0x1f ;  /* 0x0c201f0088077f89 */ /* 0x000e6200000e0000 */
[C---:B------:R-:W-:Y:S01]  /*13880*/  FSETP.NEU.FTZ.AND P0, PT, R135.reuse, -INF , PT ;  /* 0xff8000008700780b */ /* 0x040fe20003f1d000 */
[----:B------:R-:W-:Y:S01]  /*13890*/  FMUL.FTZ R143, R135, c[0x0][0x2d0] ;  /* 0x0000b400878f7a20 */ /* 0x000fe20000410000 */
[----:B------:R-:W-:Y:S01]  /*138a0*/  MUFU.EX2 R26, R17 ;  /* 0x00000011001a7308 */ /* 0x000fe20000000800 */
[----:B---3--:R-:W-:Y:S02]  /*138b0*/  FMNMX.FTZ R3, R0, R2, !PT ;  /* 0x0000000200037209 */ /* 0x008fe40007810000 */
[----:B------:R-:W-:Y:S02]  /*138c0*/  FSEL R0, R137, RZ, P2 ;  /* 0x000000ff89007208 */ /* 0x000fe40001000000 */
[----:B------:R-:W-:Y:S01]  /*138d0*/  FSEL R143, R143, RZ, P0 ;  /* 0x000000ff8f8f7208 */ /* 0x000fe20000000000 */
[----:B------:R-:W2:Y:S02]  /*138e0*/  SHFL.BFLY PT, R4, R3, 0x1, 0x1f ;  /* 0x0c201f0003047f89 */ /* 0x000ea400000e0000 */
[----:B------:R-:W-:Y:S02]  /*138f0*/  FADD.FTZ R0, -R0, R132 ;  /* 0x0000008400007221 */ /* 0x000fe40000010100 */
[----:B------:R-:W3:Y:S01]  /*13900*/  MUFU.EX2 R48, R19 ;  /* 0x0000001300307308 */ /* 0x000ee20000000800 */
[--C-:B------:R-:W-:Y:S02]  /*13910*/  FFMA.FTZ R8, R8, c[0x0][0x2d0], -R143.reuse ;  /* 0x0000b40008087a23 */ /* 0x100fe4000001088f */
[----:B------:R-:W-:Y:S02]  /*13920*/  FMUL.FTZ R0, R0, c[0x0][0x2d0] ;  /* 0x0000b40000007a20 */ /* 0x000fe40000410000 */
[--C-:B------:R-:W-:Y:S02]  /*13930*/  FFMA.FTZ R12, R12, c[0x0][0x2d0], -R143.reuse ;  /* 0x0000b4000c0c7a23 */ /* 0x100fe4000001088f */
[--C-:B------:R-:W-:Y:S01]  /*13940*/  FFMA.FTZ R11, R11, c[0x0][0x2d0], -R143.reuse ;  /* 0x0000b4000b0b7a23 */ /* 0x100fe2000001088f */
[----:B-1----:R-:W-:Y:S02]  /*13950*/  FMNMX.FTZ R136, R136, R7, !PT ;  /* 0x0000000788887209 */ /* 0x002fe40007810000 */
[----:B------:R1:W4:Y:S01]  /*13960*/  MUFU.EX2 R133, R0 ;  /* 0x0000000000857308 */ /* 0x0003220000000800 */
[----:B------:R-:W-:Y:S01]  /*13970*/  FFMA.FTZ R14, R14, c[0x0][0x2d0], -R143 ;  /* 0x0000b4000e0e7a23 */ /* 0x000fe2000001088f */
[C---:B------:R-:W-:Y:S01]  /*13980*/  FSETP.NEU.FTZ.AND P1, PT, R136.reuse, -INF , PT ;  /* 0xff8000008800780b */ /* 0x040fe20003f3d000 */
[C---:B------:R-:W-:Y:S03]  /*13990*/  FMUL.FTZ R142, R136.reuse, c[0x0][0x2d0] ;  /* 0x0000b400888e7a20 */ /* 0x040fe60000410000 */
[----:B------:R-:W-:Y:S02]  /*139a0*/  FSEL R2, R136, RZ, P1 ;  /* 0x000000ff88027208 */ /* 0x000fe40000800000 */
[----:B------:R-:W-:Y:S02]  /*139b0*/  FSEL R142, R142, RZ, P1 ;  /* 0x000000ff8e8e7208 */ /* 0x000fe40000800000 */
[----:B------:R-:W-:Y:S01]  /*139c0*/  MUFU.EX2 R50, R8 ;  /* 0x0000000800327308 */ /* 0x000fe20000000800 */
[----:B--2---:R-:W-:Y:S01]  /*139d0*/  FMNMX.FTZ R3, R3, R4, !PT ;  /* 0x0000000403037209 */ /* 0x004fe20007810000 */
[----:B------:R-:W-:Y:S02]  /*139e0*/  FADD.FTZ R2, -R2, R134 ;  /* 0x0000008602027221 */ /* 0x000fe40000010100 */
[--C-:B------:R-:W-:Y:S01]  /*139f0*/  FFMA.FTZ R9, R9, c[0x0][0x2d0], -R142.reuse ;  /* 0x0000b40009097a23 */ /* 0x100fe2000001088e */
[----:B---3--:R-:W-:Y:S01]  /*13a00*/  F2FP.PACK_AB R194, R48, R26 ;  /* 0x0000001a30c2723e */ /* 0x008fe200000000ff */
[----:B------:R-:W-:Y:S02]  /*13a10*/  FMUL.FTZ R2, R2, c[0x0][0x2d0] ;  /* 0x0000b40002027a20 */ /* 0x000fe40000410000 */
[----:B------:R-:W-:Y:S02]  /*13a20*/  FMUL.FTZ R134, R3, c[0x0][0x2d0] ;  /* 0x0000b40003867a20 */ /* 0x000fe40000410000 */
[----:B------:R-:W2:Y:S01]  /*13a30*/  MUFU.EX2 R132, R2 ;  /* 0x0000000200847308 */ /* 0x000ea20000000800 */
[--C-:B------:R-:W-:Y:S02]  /*13a40*/  FFMA.FTZ R13, R13, c[0x0][0x2d0], -R142.reuse ;  /* 0x0000b4000d0d7a23 */ /* 0x100fe4000001088e */
[--C-:B------:R-:W-:Y:S01]  /*13a50*/  FFMA.FTZ R15, R15, c[0x0][0x2d0], -R142.reuse ;  /* 0x0000b4000f0f7a23 */ /* 0x100fe2000001088e */
[----:B-1----:R-:W-:Y:S01]  /*13a60*/  FSEL R0, R135, RZ, P0 ;  /* 0x000000ff87007208 */ /* 0x002fe20000000000 */
[----:B------:R-:W-:Y:S01]  /*13a70*/  FFMA.FTZ R18, R18, c[0x0][0x2d0], -R142 ;  /* 0x0000b40012127a23 */ /* 0x000fe2000001088e */
[----:B------:R-:W-:Y:S01]  /*13a80*/  FSETP.NEU.FTZ.AND P0, PT, R3, -INF , PT ;  /* 0xff8000000300780b */ /* 0x000fe20003f1d000 */
[C---:B----4-:R-:W-:Y:S02]  /*13a90*/  FMUL.FTZ R17, R133.reuse, R157 ;  /* 0x0000009d85117220 */ /* 0x050fe40000410000 */
[----:B------:R-:W-:Y:S01]  /*13aa0*/  FADD.FTZ R0, -R0, R138 ;  /* 0x0000008a00007221 */ /* 0x000fe20000010100 */
[----:B------:R-:W-:Y:S01]  /*13ab0*/  FSEL R134, R134, RZ, P0 ;  /* 0x000000ff86867208 */ /* 0x000fe20000000000 */
[----:B------:R-:W-:Y:S01]  /*13ac0*/  MUFU.EX2 R51, R9 ;  /* 0x0000000900337308 */ /* 0x000fe20000000800 */
[----:B------:R-:W-:Y:S01]  /*13ad0*/  FMUL.FTZ R16, R133, R156 ;  /* 0x0000009c85107220 */ /* 0x000fe20000410000 */
[----:B------:R-:W-:Y:S01]  /*13ae0*/  MOV R156, R26 ;  /* 0x0000001a009c7202 */ /* 0x000fe20000000f00 */
[----:B------:R-:W-:Y:S01]  /*13af0*/  FMUL.FTZ R0, R0, c[0x0][0x2d0] ;  /* 0x0000b40000007a20 */ /* 0x000fe20000410000 */
[----:B------:R-:W-:Y:S01]  /*13b00*/  MOV R138, R32 ;  /* 0x00000020008a7202 */ /* 0x000fe20000000f00 */
[--C-:B------:R-:W-:Y:S02]  /*13b10*/  FFMA.FTZ R4, R25, c[0x0][0x2d0], -R134.reuse ;  /* 0x0000b40019047a23 */ /* 0x100fe40000010886 */
[--C-:B------:R-:W-:Y:S02]  /*13b20*/  FFMA.FTZ R5, R5, c[0x0][0x2d0], -R134.reuse ;  /* 0x0000b40005057a23 */ /* 0x100fe40000010886 */
[C---:B------:R-:W-:Y:S01]  /*13b30*/  FMUL.FTZ R32, R133.reuse, R172 ;  /* 0x000000ac85207220 */ /* 0x040fe20000410000 */
[----:B------:R1:W3:Y:S01]  /*13b40*/  MUFU.EX2 R2, R0 ;  /* 0x0000000000027308 */ /* 0x0002e20000000800 */
[C---:B------:R-:W-:Y:S02]  /*13b50*/  FMUL.FTZ R33, R133.reuse, R173 ;  /* 0x000000ad85217220 */ /* 0x040fe40000410000 */
[C---:B--2---:R-:W-:Y:S02]  /*13b60*/  FMUL.FTZ R7, R132.reuse, R147 ;  /* 0x0000009384077220 */ /* 0x044fe40000410000 */
[C---:B------:R-:W-:Y:S02]  /*13b70*/  FMUL.FTZ R19, R132.reuse, R159 ;  /* 0x0000009f84137220 */ /* 0x040fe40000410000 */
[C---:B------:R-:W-:Y:S02]  /*13b80*/  FMUL.FTZ R34, R132.reuse, R174 ;  /* 0x000000ae84227220 */ /* 0x040fe40000410000 */
[C---:B------:R-:W-:Y:S01]  /*13b90*/  FMUL.FTZ R35, R132.reuse, R175 ;  /* 0x000000af84237220 */ /* 0x040fe20000410000 */
[----:B------:R-:W2:Y:S01]  /*13ba0*/  MUFU.EX2 R47, R13 ;  /* 0x0000000d002f7308 */ /* 0x000ea20000000800 */
[----:B------:R-:W-:Y:S01]  /*13bb0*/  MOV R175, R48 ;  /* 0x0000003000af7202 */ /* 0x000fe20000000f00 */
[C---:B------:R-:W-:Y:S02]  /*13bc0*/  FMUL.FTZ R48, R133.reuse, R188 ;  /* 0x000000bc85307220 */ /* 0x040fe40000410000 */
[C---:B------:R-:W-:Y:S02]  /*13bd0*/  FMUL.FTZ R52, R133.reuse, R52 ;  /* 0x0000003485347220 */ /* 0x040fe40000410000 */
[C---:B------:R-:W-:Y:S02]  /*13be0*/  FMUL.FTZ R53, R133.reuse, R53 ;  /* 0x0000003585357220 */ /* 0x040fe40000410000 */
[C---:B------:R-:W-:Y:S02]  /*13bf0*/  FMUL.FTZ R54, R132.reuse, R54 ;  /* 0x0000003684367220 */ /* 0x040fe40000410000 */
[----:B------:R-:W-:Y:S01]  /*13c00*/  MUFU.EX2 R45, R15 ;  /* 0x0000000f002d7308 */ /* 0x000fe20000000800 */
[----:B------:R-:W-:Y:S02]  /*13c10*/  FMUL.FTZ R55, R132, R55 ;  /* 0x0000003784377220 */ /* 0x000fe40000410000 */
[----:B------:R-:W-:Y:S02]  /*13c20*/  FMUL.FTZ R64, R133, R64 ;  /* 0x0000004085407220 */ /* 0x000fe40000410000 */
[--C-:B-1----:R-:W-:Y:S02]  /*13c30*/  FFMA.FTZ R0, R6, c[0x0][0x2d0], -R134.reuse ;  /* 0x0000b40006007a23 */ /* 0x102fe40000010886 */
[----:B------:R-:W-:Y:S02]  /*13c40*/  FMUL.FTZ R6, R132, R146 ;  /* 0x0000009284067220 */ /* 0x000fe40000410000 */
[C---:B---3--:R-:W-:Y:S01]  /*13c50*/  FMUL.FTZ R8, R2.reuse, R148 ;  /* 0x0000009402087220 */ /* 0x048fe20000410000 */
[----:B------:R1:W-:Y:S01]  /*13c60*/  MUFU.EX2 R216, R0 ;  /* 0x0000000000d87308 */ /* 0x0003e20000000800 */
[C---:B------:R-:W-:Y:S02]  /*13c70*/  FMUL.FTZ R9, R2.reuse, R149 ;  /* 0x0000009502097220 */ /* 0x040fe40000410000 */
[C---:B------:R-:W-:Y:S01]  /*13c80*/  FMUL.FTZ R25, R2.reuse, R165 ;  /* 0x000000a502197220 */ /* 0x040fe20000410000 */
[----:B--2---:R-:W-:Y:S01]  /*13c90*/  F2FP.PACK_AB R193, R47, R51 ;  /* 0x000000332fc1723e */ /* 0x004fe200000000ff */
[C---:B------:R-:W-:Y:S02]  /*13ca0*/  FMUL.FTZ R13, R2.reuse, R153 ;  /* 0x00000099020d7220 */ /* 0x040fe40000410000 */
[C---:B------:R-:W-:Y:S02]  /*13cb0*/  FMUL.FTZ R41, R2.reuse, R181 ;  /* 0x000000b502297220 */ /* 0x040fe40000410000 */
[C---:B------:R-:W-:Y:S01]  /*13cc0*/  FMUL.FTZ R28, R2.reuse, R168 ;  /* 0x000000a8021c7220 */ /* 0x040fe20000410000 */
[----:B------:R-:W2:Y:S01]  /*13cd0*/  MUFU.EX2 R221, R18 ;  /* 0x0000001200dd7308 */ /* 0x000ea20000000800 */
[C---:B------:R-:W-:Y:S02]  /*13ce0*/  FMUL.FTZ R29, R2.reuse, R169 ;  /* 0x000000a9021d7220 */ /* 0x040fe40000410000 */
[C---:B------:R-:W-:Y:S01]  /*13cf0*/  FMUL.FTZ R40, R2.reuse, R180 ;  /* 0x000000b402287220 */ /* 0x040fe20000410000 */
[----:B------:R-:W-:Y:S01]  /*13d00*/  MOV R180, R44 ;  /* 0x0000002c00b47202 */ /* 0x000fe20000000f00 */
[C---:B------:R-:W-:Y:S02]  /*13d10*/  FMUL.FTZ R56, R2.reuse, R56 ;  /* 0x0000003802387220 */ /* 0x040fe40000410000 */
[C---:B------:R-:W-:Y:S02]  /*13d20*/  FMUL.FTZ R57, R2.reuse, R57 ;  /* 0x0000003902397220 */ /* 0x040fe40000410000 */
[C---:B------:R-:W-:Y:S01]  /*13d30*/  FMUL.FTZ R60, R2.reuse, R60 ;  /* 0x0000003c023c7220 */ /* 0x040fe20000410000 */
[----:B------:R3:W4:Y:S01]  /*13d40*/  MUFU.EX2 R215, R5 ;  /* 0x0000000500d77308 */ /* 0x0007220000000800 */
[----:B------:R-:W-:Y:S02]  /*13d50*/  FMUL.FTZ R61, R2, R61 ;  /* 0x0000003d023d7220 */ /* 0x000fe40000410000 */
[C---:B------:R-:W-:Y:S02]  /*13d60*/  FMUL.FTZ R65, R133.reuse, R65 ;  /* 0x0000004185417220 */ /* 0x040fe40000410000 */
[----:B-1----:R-:W-:Y:S02]  /*13d70*/  FFMA.FTZ R0, R24, c[0x0][0x2d0], -R134 ;  /* 0x0000b40018007a23 */ /* 0x002fe40000010886 */
[----:B------:R-:W-:Y:S02]  /*13d80*/  FMUL.FTZ R24, R2, R164 ;  /* 0x000000a402187220 */ /* 0x000fe40000410000 */
[C---:B------:R-:W-:Y:S01]  /*13d90*/  FMUL.FTZ R66, R132.reuse, R66 ;  /* 0x0000004284427220 */ /* 0x040fe20000410000 */
[----:B------:R1:W-:Y:S01]  /*13da0*/  MUFU.EX2 R217, R0 ;  /* 0x0000000000d97308 */ /* 0x0003e20000000800 */
[C---:B------:R-:W-:Y:S02]  /*13db0*/  FMUL.FTZ R67, R132.reuse, R67 ;  /* 0x0000004384437220 */ /* 0x040fe40000410000 */
[----:B------:R-:W-:Y:S01]  /*13dc0*/  FMUL.FTZ R68, R133, R68 ;  /* 0x0000004485447220 */ /* 0x000fe20000410000 */
[----:B--2---:R-:W-:Y:S01]  /*13dd0*/  F2FP.PACK_AB R195, R221, R45 ;  /* 0x0000002dddc3723e */ /* 0x004fe200000000ff */
[C---:B------:R-:W-:Y:S01]  /*13de0*/  FMUL.FTZ R18, R132.reuse, R158 ;  /* 0x0000009e84127220 */ /* 0x040fe20000410000 */
[----:B------:R-:W-:Y:S01]  /*13df0*/  MOV R172, R221 ;  /* 0x000000dd00ac7202 */ /* 0x000fe20000000f00 */
[C---:B------:R-:W-:Y:S02]  /*13e00*/  FMUL.FTZ R69, R133.reuse, R69 ;  /* 0x0000004585457220 */ /* 0x040fe40000410000 */
[C---:B------:R-:W-:Y:S01]  /*13e10*/  FMUL.FTZ R70, R132.reuse, R70 ;  /* 0x0000004684467220 */ /* 0x040fe20000410000 */
[----:B------:R2:W5:Y:S01]  /*13e20*/  MUFU.EX2 R219, R4 ;  /* 0x0000000400db7308 */ /* 0x0005620000000800 */
[----:B------:R-:W-:Y:S02]  /*13e30*/  FMUL.FTZ R71, R132, R71 ;  /* 0x0000004784477220 */ /* 0x000fe40000410000 */
[----:B------:R-:W-:Y:S02]  /*13e40*/  FMUL.FTZ R72, R2, R72 ;  /* 0x0000004802487220 */ /* 0x000fe40000410000 */
[C---:B---3--:R-:W-:Y:S01]  /*13e50*/  FMUL.FTZ R5, R133.reuse, R145 ;  /* 0x0000009185057220 */ /* 0x048fe20000410000 */
[----:B----4-:R-:W-:Y:S01]  /*13e60*/  F2FP.PACK_AB R145, R216, R215 ;  /* 0x000000d7d891723e */ /* 0x010fe200000000ff */
[C---:B------:R-:W-:Y:S02]  /*13e70*/  FMUL.FTZ R73, R2.reuse, R73 ;  /* 0x0000004902497220 */ /* 0x040fe40000410000 */
[C---:B------:R-:W-:Y:S01]  /*13e80*/  FMUL.FTZ R76, R2.reuse, R76 ;  /* 0x0000004c024c7220 */ /* 0x040fe20000410000 */
[----:B------:R-:W3:Y:S01]  /*13e90*/  MUFU.EX2 R46, R12 ;  /* 0x0000000c002e7308 */ /* 0x000ee20000000800 */
[----:B------:R-:W-:Y:S02]  /*13ea0*/  FMUL.FTZ R77, R2, R77 ;  /* 0x0000004d024d7220 */ /* 0x000fe40000410000 */
[----:B------:R-:W-:Y:S01]  /*13eb0*/  FMUL.FTZ R80, R133, R80 ;  /* 0x0000005085507220 */ /* 0x000fe20000410000 */
[----:B-1----:R-:W-:Y:S01]  /*13ec0*/  FSEL R0, R3, RZ, P0 ;  /* 0x000000ff03007208 */ /* 0x002fe20000000000 */
[----:B------:R-:W-:Y:S01]  /*13ed0*/  FMUL.FTZ R81, R133, R81 ;  /* 0x0000005185517220 */ /* 0x000fe20000410000 */
[----:B------:R-:W-:Y:S01]  /*13ee0*/  PLOP3.LUT P0, PT, PT, PT, UP0, 0x80, 0x0 ;  /* 0x000000000000781c */ /* 0x000fe20003f0f008 */
[----:B------:R-:W-:Y:S02]  /*13ef0*/  FMUL.FTZ R82, R132, R82 ;  /* 0x0000005284527220 */ /* 0x000fe40000410000 */
[----:B------:R-:W-:Y:S01]  /*13f00*/  FADD.FTZ R0, -R0, R139 ;  /* 0x0000008b00007221 */ /* 0x000fe20000010100 */
[----:B------:R-:W1:Y:S01]  /*13f10*/  MUFU.EX2 R49, R11 ;  /* 0x0000000b00317308 */ /* 0x000e620000000800 */
[----:B------:R-:W-:Y:S01]  /*13f20*/  MOV R139, R27 ;  /* 0x0000001b008b7202 */ /* 0x000fe20000000f00 */
[----:B------:R-:W-:Y:S02]  /*13f30*/  FMUL.FTZ R83, R132, R83 ;  /* 0x0000005384537220 */ /* 0x000fe40000410000 */
[----:B------:R-:W-:Y:S01]  /*13f40*/  FMUL.FTZ R0, R0, c[0x0][0x2d0] ;  /* 0x0000b40000007a20 */ /* 0x000fe20000410000 */
[----:B------:R-:W-:Y:S01]  /*13f50*/  F2FP.PACK_AB R192, R139, R44 ;  /* 0x0000002c8bc0723e */ /* 0x000fe200000000ff */
[----:B--2---:R-:W-:Y:S01]  /*13f60*/  FMUL.FTZ R4, R133, R144 ;  /* 0x0000009085047220 */ /* 0x004fe20000410000 */
[----:B-----5:R-:W-:Y:S01]  /*13f70*/  F2FP.PACK_AB R147, R219, R217 ;  /* 0x000000d9db93723e */ /* 0x020fe200000000ff */
[----:B------:R-:W-:Y:S01]  /*13f80*/  FMUL.FTZ R44, R2, R184 ;  /* 0x000000b8022c7220 */ /* 0x000fe20000410000 */
[----:B------:R-:W-:Y:S01]  /*13f90*/  MOV R181, R139 ;  /* 0x0000008b00b57202 */ /* 0x000fe20000000f00 */
[----:B------:R-:W2:Y:S01]  /*13fa0*/  MUFU.EX2 R220, R14 ;  /* 0x0000000e00dc7308 */ /* 0x000ea20000000800 */
[C---:B------:R-:W-:Y:S01]  /*13fb0*/  FMUL.FTZ R84, R133.reuse, R84 ;  /* 0x0000005485547220 */ /* 0x040fe20000410000 */
[----:B------:R-:W-:Y:S01]  /*13fc0*/  MOV R184, R45 ;  /* 0x0000002d00b87202 */ /* 0x000fe20000000f00 */
[-C--:B------:R-:W-:Y:S05]  /*13fd0*/  HMMA.16816.F32 R4, R192, R20.reuse, R4 ;  /* 0x00000014c004723c */ /* 0x080fea0000001804 */
[----:B---3--:R-:W-:Y:S01]  /*13fe0*/  F2FP.PACK_AB R144, R46, R50 ;  /* 0x000000322e90723e */ /* 0x008fe200000000ff */
[C---:B------:R-:W-:Y:S01]  /*13ff0*/  FMUL.FTZ R12, R2.reuse, R152 ;  /* 0x00000098020c7220 */ /* 0x040fe20000410000 */
[----:B------:R-:W3:Y:S01]  /*14000*/  MUFU.EX2 R0, R0 ;  /* 0x0000000000007308 */ /* 0x000ee20000000800 */
[----:B------:R-:W-:Y:S01]  /*14010*/  FMUL.FTZ R45, R2, R185 ;  /* 0x000000b9022d7220 */ /* 0x000fe20000410000 */
[----:B-1----:R-:W-:Y:S03]  /*14020*/  MOV R185, R49 ;  /* 0x0000003100b97202 */ /* 0x002fe60000000f00 */
[C---:B------:R-:W-:Y:S02]  /*14030*/  FMUL.FTZ R85, R133.reuse, R85 ;  /* 0x0000005585557220 */ /* 0x040fe40000410000 */
[C---:B------:R-:W-:Y:S02]  /*14040*/  FMUL.FTZ R86, R132.reuse, R86 ;  /* 0x0000005684567220 */ /* 0x040fe40000410000 */
[----:B------:R-:W-:Y:S02]  /*14050*/  FMUL.FTZ R87, R132, R87 ;  /* 0x0000005784577220 */ /* 0x000fe40000410000 */
[----:B------:R-:W-:Y:S01]  /*14060*/  FMUL.FTZ R88, R2, R88 ;  /* 0x0000005802587220 */ /* 0x000fe20000410000 */
[----:B--2---:R-:W-:Y:S01]  /*14070*/  F2FP.PACK_AB R146, R220, R49 ;  /* 0x00000031dc92723e */ /* 0x004fe200000000ff */
[C---:B------:R-:W-:Y:S01]  /*14080*/  FMUL.FTZ R49, R133.reuse, R189 ;  /* 0x000000bd85317220 */ /* 0x040fe20000410000 */
[----:B------:R-:W-:Y:S01]  /*14090*/  MOV R173, R220 ;  /* 0x000000dc00ad7202 */ /* 0x000fe20000000f00 */
[C---:B------:R-:W-:Y:S02]  /*140a0*/  FMUL.FTZ R89, R2.reuse, R89 ;  /* 0x0000005902597220 */ /* 0x040fe40000410000 */
[C---:B------:R-:W-:Y:S02]  /*140b0*/  FMUL.FTZ R92, R2.reuse, R92 ;  /* 0x0000005c025c7220 */ /* 0x040fe40000410000 */
[----:B------:R-:W-:Y:S02]  /*140c0*/  FMUL.FTZ R93, R2, R93 ;  /* 0x0000005d025d7220 */ /* 0x000fe40000410000 */
[C---:B------:R-:W-:Y:S02]  /*140d0*/  FMUL.FTZ R96, R133.reuse, R96 ;  /* 0x0000006085607220 */ /* 0x040fe40000410000 */
[C---:B---3--:R-:W-:Y:S02]  /*140e0*/  FMUL.FTZ R10, R0.reuse, R150 ;  /* 0x00000096000a7220 */ /* 0x048fe40000410000 */
[C---:B------:R-:W-:Y:S02]  /*140f0*/  FMUL.FTZ R11, R0.reuse, R151 ;  /* 0x00000097000b7220 */ /* 0x040fe40000410000 */
[----:B------:R-:W1:Y:S01]  /*14100*/  LDSM.16.MT88.4 R148, [R228+0x2080] ;  /* 0x00208000e494783b */ /* 0x000e620000004200 */
[C---:B------:R-:W-:Y:S02]  /*14110*/  FMUL.FTZ R14, R0.reuse, R154 ;  /* 0x0000009a000e7220 */ /* 0x040fe40000410000 */
[C---:B------:R-:W-:Y:S02]  /*14120*/  FMUL.FTZ R15, R0.reuse, R155 ;  /* 0x0000009b000f7220 */ /* 0x040fe40000410000 */
[C---:B------:R-:W-:Y:S03]  /*14130*/  HMMA.16816.F32 R8, R144.reuse, R20, R8 ;  /* 0x000000149008723c */ /* 0x040fe60000001808 */
[----:B------:R-:W2:Y:S01]  /*14140*/  LDSM.16.MT88.4 R152, [R227+0x2080] ;  /* 0x00208000e398783b */ /* 0x000ea20000004200 */
[C---:B------:R-:W-:Y:S02]  /*14150*/  FMUL.FTZ R26, R0.reuse, R166 ;  /* 0x000000a6001a7220 */ /* 0x040fe40000410000 */
[C---:B------:R-:W-:Y:S02]  /*14160*/  FMUL.FTZ R27, R0.reuse, R167 ;  /* 0x000000a7001b7220 */ /* 0x040fe40000410000 */
[-C--:B------:R-:W-:Y:S03]  /*14170*/  HMMA.16816.F32 R12, R144, R22.reuse, R12 ;  /* 0x00000016900c723c */ /* 0x080fe6000000180c */
[----:B------:R-:W-:Y:S01]  /*14180*/  LDSM.16.MT88.4 R164, [R227+0x2880] ;  /* 0x00288000e3a4783b */ /* 0x000fe20000004200 */
[C---:B------:R-:W-:Y:S02]  /*14190*/  FMUL.FTZ R20, R133.reuse, R160 ;  /* 0x000000a085147220 */ /* 0x040fe40000410000 */
[C---:B------:R-:W-:Y:S02]  /*141a0*/  FMUL.FTZ R21, R133.reuse, R161 ;  /* 0x000000a185157220 */ /* 0x040fe40000410000 */
[C---:B------:R-:W-:Y:S04]  /*141b0*/  HMMA.16816.F32 R16, R192.reuse, R22, R16 ;  /* 0x00000016c010723c */ /* 0x040fe80000001810 */
[C---:B------:R-:W-:Y:S02]  /*141c0*/  FMUL.FTZ R30, R0.reuse, R170 ;  /* 0x000000aa001e7220 */ /* 0x040fe40000410000 */
[----:B------:R-:W-:Y:S02]  /*141d0*/  FMUL.FTZ R31, R0, R171 ;  /* 0x000000ab001f7220 */ /* 0x000fe40000410000 */
[C---:B------:R-:W-:Y:S04]  /*141e0*/  FMUL.FTZ R22, R132.reuse, R162 ;  /* 0x000000a284167220 */ /* 0x040fe80000410000 */
[----:B------:R-:W-:Y:S02]  /*141f0*/  FMUL.FTZ R23, R132, R163 ;  /* 0x000000a384177220 */ /* 0x000fe40000410000 */
[----:B------:R-:W-:Y:S01]  /*14200*/  LDSM.16.MT88.4 R160, [R228+0x2880] ;  /* 0x00288000e4a0783b */ /* 0x000fe20000004200 */
[C---:B------:R-:W-:Y:S02]  /*14210*/  FMUL.FTZ R42, R0.reuse, R182 ;  /* 0x000000b6002a7220 */ /* 0x040fe40000410000 */
[C---:B------:R-:W-:Y:S01]  /*14220*/  FMUL.FTZ R43, R0.reuse, R183 ;  /* 0x000000b7002b7220 */ /* 0x040fe20000410000 */
[----:B------:R-:W-:Y:S01]  /*14230*/  MOV R183, R156 ;  /* 0x0000009c00b77202 */ /* 0x000fe20000000f00 */
[-C--:B------:R-:W-:Y:S03]  /*14240*/  HMMA.16816.F32 R20, R192, R36.reuse, R20 ;  /* 0x00000024c014723c */ /* 0x080fe60000001814 */
[----:B------:R-:W-:Y:S01]  /*14250*/  LDSM.16.MT88.4 R156, [R226+0x2880] ;  /* 0x00288000e29c783b */ /* 0x000fe20000004200 */
[C---:B------:R-:W-:Y:S02]  /*14260*/  FMUL.FTZ R58, R0.reuse, R58 ;  /* 0x0000003a003a7220 */ /* 0x040fe40000410000 */
[C---:B------:R-:W-:Y:S02]  /*14270*/  FMUL.FTZ R59, R0.reuse, R59 ;  /* 0x0000003b003b7220 */ /* 0x040fe40000410000 */
[C---:B------:R-:W-:Y:S04]  /*14280*/  HMMA.16816.F32 R24, R144.reuse, R36, R24 ;  /* 0x000000249018723c */ /* 0x040fe80000001818 */
[C---:B------:R-:W-:Y:S02]  /*14290*/  FMUL.FTZ R62, R0.reuse, R62 ;  /* 0x0000003e003e7220 */ /* 0x040fe40000410000 */
[----:B------:R-:W-:Y:S02]  /*142a0*/  FMUL.FTZ R63, R0, R63 ;  /* 0x0000003f003f7220 */ /* 0x000fe40000410000 */
[-C--:B------:R-:W-:Y:S04]  /*142b0*/  HMMA.16816.F32 R28, R144, R38.reuse, R28 ;  /* 0x00000026901c723c */ /* 0x080fe8000000181c */
[C---:B------:R-:W-:Y:S01]  /*142c0*/  FMUL.FTZ R37, R133.reuse, R177 ;  /* 0x000000b185257220 */ /* 0x040fe20000410000 */
[----:B------:R-:W-:Y:S01]  /*142d0*/  MOV R177, R51 ;  /* 0x0000003300b17202 */ /* 0x000fe20000000f00 */
[----:B------:R-:W-:Y:S01]  /*142e0*/  FMUL.FTZ R51, R132, R191 ;  /* 0x000000bf84337220 */ /* 0x000fe20000410000 */
[----:B------:R-:W-:Y:S01]  /*142f0*/  MOV R191, R138 ;  /* 0x0000008a00bf7202 */ /* 0x000fe20000000f00 */
[C---:B------:R-:W-:Y:S04]  /*14300*/  HMMA.16816.F32 R32, R192.reuse, R38, R32 ;  /* 0x00000026c020723c */ /* 0x040fe80000001820 */
[--C-:B------:R-:W-:Y:S01]  /*14310*/  FFMA.FTZ R138, R196, c[0x0][0x2d0], -R141.reuse ;  /* 0x0000b400c48a7a23 */ /* 0x100fe2000001088d */
[----:B------:R-:W-:Y:S01]  /*14320*/  MOV R196, R244 ;  /* 0x000000f400c47202 */ /* 0x000fe20000000f00 */
[----:B------:R-:W-:Y:S01]  /*14330*/  FMUL.FTZ R36, R133, R176 ;  /* 0x000000b085247220 */ /* 0x000fe20000410000 */
[----:B------:R-:W-:Y:S01]  /*14340*/  MOV R176, R50 ;  /* 0x0000003200b07202 */ /* 0x000fe20000000f00 */
[----:B------:R3:W-:Y:S01]  /*14350*/  MUFU.EX2 R174, R138 ;  /* 0x0000008a00ae7308 */ /* 0x0007e20000000800 */
[----:B------:R-:W-:Y:S03]  /*14360*/  FMUL.FTZ R38, R132, R178 ;  /* 0x000000b284267220 */ /* 0x000fe60000410000 */
[----:B------:R-:W-:Y:S01]  /*14370*/  MOV R178, R46 ;  /* 0x0000002e00b27202 */ /* 0x000fe20000000f00 */
[----:B------:R-:W-:Y:S02]  /*14380*/  FMUL.FTZ R46, R0, R186 ;  /* 0x000000ba002e7220 */ /* 0x000fe40000410000 */
[C---:B------:R-:W-:Y:S02]  /*14390*/  FMUL.FTZ R50, R132.reuse, R190 ;  /* 0x000000be84327220 */ /* 0x040fe40000410000 */
[----:B------:R-:W-:Y:S01]  /*143a0*/  FMUL.FTZ R39, R132, R179 ;  /* 0x000000b384277220 */ /* 0x000fe20000410000 */
[----:B------:R-:W-:Y:S01]  /*143b0*/  MOV R179, R47 ;  /* 0x0000002f00b37202 */ /* 0x000fe20000000f00 */
[C---:B------:R-:W-:Y:S02]  /*143c0*/  FMUL.FTZ R47, R0.reuse, R187 ;  /* 0x000000bb002f7220 */ /* 0x040fe40000410000 */
[C---:B------:R-:W-:Y:S02]  /*143d0*/  FMUL.FTZ R74, R0.reuse, R74 ;  /* 0x0000004a004a7220 */ /* 0x040fe40000410000 */
[C---:B------:R-:W-:Y:S01]  /*143e0*/  FMUL.FTZ R75, R0.reuse, R75 ;  /* 0x0000004b004b7220 */ /* 0x040fe20000410000 */
[-C--:B-1----:R-:W-:Y:S03]  /*143f0*/  HMMA.16816.F32 R36, R192, R148.reuse, R36 ;  /* 0x00000094c024723c */ /* 0x082fe60000001824 */
[C---:B------:R-:W-:Y:S02]  /*14400*/  FMUL.FTZ R78, R0.reuse, R78 ;  /* 0x0000004e004e7220 */ /* 0x040fe40000410000 */
[C---:B------:R-:W-:Y:S02]  /*14410*/  FMUL.FTZ R79, R0.reuse, R79 ;  /* 0x0000004f004f7220 */ /* 0x040fe40000410000 */
[C---:B------:R-:W-:Y:S01]  /*14420*/  FMUL.FTZ R90, R0.reuse, R90 ;  /* 0x0000005a005a7220 */ /* 0x040fe20000410000 */
[C---:B------:R-:W-:Y:S04]  /*14430*/  HMMA.16816.F32 R40, R144.reuse, R148, R40 ;  /* 0x000000949028723c */ /* 0x040fe80000001828 */
[--C-:B---3--:R-:W-:Y:S02]  /*14440*/  FFMA.FTZ R138, R197, c[0x0][0x2d0], -R141.reuse ;  /* 0x0000b400c58a7a23 */ /* 0x108fe4000001088d */
[C---:B------:R-:W-:Y:S02]  /*14450*/  FMUL.FTZ R91, R0.reuse, R91 ;  /* 0x0000005b005b7220 */ /* 0x040fe40000410000 */
[-C--:B------:R-:W-:Y:S01]  /*14460*/  HMMA.16816.F32 R44, R144, R150.reuse, R44 ;  /* 0x00000096902c723c */ /* 0x080fe2000000182c */
[----:B------:R1:W3:Y:S03]  /*14470*/  MUFU.EX2 R139, R138 ;  /* 0x0000008a008b7308 */ /* 0x0002e60000000800 */
[C---:B------:R-:W-:Y:S02]  /*14480*/  FMUL.FTZ R94, R0.reuse, R94 ;  /* 0x0000005e005e7220 */ /* 0x040fe40000410000 */
[----:B------:R-:W-:Y:S02]  /*14490*/  FMUL.FTZ R95, R0, R95 ;  /* 0x0000005f005f7220 */ /* 0x000fe40000410000 */
[C---:B------:R-:W-:Y:S01]  /*144a0*/  HMMA.16816.F32 R48, R192.reuse, R150, R48 ;  /* 0x00000096c030723c */ /* 0x040fe20000001830 */
[----:B------:R-:W4:Y:S03]  /*144b0*/  LDSM.16.MT88.4 R148, [R225+0x3880] ;  /* 0x00388000e194783b */ /* 0x000f260000004200 */
[C---:B------:R-:W-:Y:S02]  /*144c0*/  FMUL.FTZ R97, R133.reuse, R97 ;  /* 0x0000006185617220 */ /* 0x040fe40000410000 */
[C---:B------:R-:W-:Y:S02]  /*144d0*/  FMUL.FTZ R98, R132.reuse, R98 ;  /* 0x0000006284627220 */ /* 0x040fe40000410000 */
[-C--:B--2---:R-:W-:Y:S04]  /*144e0*/  HMMA.16816.F32 R52, R192, R152.reuse, R52 ;  /* 0x00000098c034723c */ /* 0x084fe80000001834 */
[----:B------:R-:W-:Y:S02]  /*144f0*/  FMUL.FTZ R99, R132, R99 ;  /* 0x0000006384637220 */ /* 0x000fe40000410000 */
[C---:B------:R-:W-:Y:S02]  /*14500*/  FMUL.FTZ R100, R133.reuse, R100 ;  /* 0x0000006485647220 */ /* 0x040fe40000410000 */
[C---:B------:R-:W-:Y:S04]  /*14510*/  HMMA.16816.F32 R56, R144.reuse, R152, R56 ;  /* 0x000000989038723c */ /* 0x040fe80000001838 */
[--C-:B-1----:R-:W-:Y:S02]  /*14520*/  FFMA.FTZ R138, R198, c[0x0][0x2d0], -R142.reuse ;  /* 0x0000b400c68a7a23 */ /* 0x102fe4000001088e */
[----:B------:R-:W-:Y:S02]  /*14530*/  FMUL.FTZ R101, R133, R101 ;  /* 0x0000006585657220 */ /* 0x000fe40000410000 */
[-C--:B------:R-:W-:Y:S01]  /*14540*/  HMMA.16816.F32 R60, R144, R154.reuse, R60 ;  /* 0x0000009a903c723c */ /* 0x080fe2000000183c */
[----:B------:R1:W-:Y:S03]  /*14550*/  MUFU.EX2 R186, R138 ;  /* 0x0000008a00ba7308 */ /* 0x0003e60000000800 */
[C---:B------:R-:W-:Y:S02]  /*14560*/  FMUL.FTZ R102, R132.reuse, R102 ;  /* 0x0000006684667220 */ /* 0x040fe40000410000 */
[----:B------:R-:W-:Y:S02]  /*14570*/  FMUL.FTZ R103, R132, R103 ;  /* 0x0000006784677220 */ /* 0x000fe40000410000 */
[C---:B------:R-:W-:Y:S01]  /*14580*/  HMMA.16816.F32 R64, R192.reuse, R154, R64 ;  /* 0x0000009ac040723c */ /* 0x040fe20000001840 */
[----:B------:R-:W2:Y:S03]  /*14590*/  LDSM.16.MT88.4 R152, [R226+0x3880] ;  /* 0x00388000e298783b */ /* 0x000ea60000004200 */
[C---:B------:R-:W-:Y:S02]  /*145a0*/  FMUL.FTZ R104, R2.reuse, R104 ;  /* 0x0000006802687220 */ /* 0x040fe40000410000 */
[----:B------:R-:W-:Y:S02]  /*145b0*/  FMUL.FTZ R105, R2, R105 ;  /* 0x0000006902697220 */ /* 0x000fe40000410000 */
[C---:B------:R-:W-:Y:S01]  /*145c0*/  FMUL.FTZ R106, R0.reuse, R106 ;  /* 0x0000006a006a7220 */ /* 0x040fe20000410000 */
[-C--:B----4-:R-:W-:Y:S03]  /*145d0*/  HMMA.16816.F32 R68, R192, R148.reuse, R68 ;  /* 0x00000094c044723c */ /* 0x090fe60000001844 */
[----:B------:R-:W-:Y:S02]  /*145e0*/  FMUL.FTZ R107, R0, R107 ;  /* 0x0000006b006b7220 */ /* 0x000fe40000410000 */
[C---:B------:R-:W-:Y:S02]  /*145f0*/  FMUL.FTZ R108, R2.reuse, R108 ;  /* 0x0000006c026c7220 */ /* 0x040fe40000410000 */
[----:B------:R-:W-:Y:S01]  /*14600*/  FMUL.FTZ R109, R2, R109 ;  /* 0x0000006d026d7220 */ /* 0x000fe20000410000 */
[C---:B------:R-:W-:Y:S04]  /*14610*/  HMMA.16816.F32 R72, R144.reuse, R148, R72 ;  /* 0x000000949048723c */ /* 0x040fe80000001848 */
[--C-:B-1----:R-:W-:Y:S02]  /*14620*/  FFMA.FTZ R138, R199, c[0x0][0x2d0], -R142.reuse ;  /* 0x0000b400c78a7a23 */ /* 0x102fe4000001088e */
[C---:B------:R-:W-:Y:S02]  /*14630*/  FMUL.FTZ R110, R0.reuse, R110 ;  /* 0x0000006e006e7220 */ /* 0x040fe40000410000 */
[-C--:B------:R-:W-:Y:S01]  /*14640*/  HMMA.16816.F32 R76, R144, R150.reuse, R76 ;  /* 0x00000096904c723c */ /* 0x080fe2000000184c */
[----:B------:R1:W4:Y:S03]  /*14650*/  MUFU.EX2 R188, R138 ;  /* 0x0000008a00bc7308 */ /* 0x0003260000000800 */
[----:B------:R-:W-:Y:S02]  /*14660*/  FMUL.FTZ R111, R0, R111 ;  /* 0x0000006f006f7220 */ /* 0x000fe40000410000 */
[C---:B------:R-:W-:Y:S02]  /*14670*/  FMUL.FTZ R112, R133.reuse, R112 ;  /* 0x0000007085707220 */ /* 0x040fe40000410000 */
[C---:B------:R-:W-:Y:S01]  /*14680*/  HMMA.16816.F32 R80, R192.reuse, R150, R80 ;  /* 0x00000096c050723c */ /* 0x040fe20000001850 */
[----:B------:R-:W5:Y:S03]  /*14690*/  LDSM.16.MT88.4 R148, [R228+0x3880] ;  /* 0x00388000e494783b */ /* 0x000f660000004200 */
[C---:B------:R-:W-:Y:S02]  /*146a0*/  FMUL.FTZ R113, R133.reuse, R113 ;  /* 0x0000007185717220 */ /* 0x040fe40000410000 */
[C---:B------:R-:W-:Y:S02]  /*146b0*/  FMUL.FTZ R114, R132.reuse, R114 ;  /* 0x0000007284727220 */ /* 0x040fe40000410000 */
[-C--:B--2---:R-:W-:Y:S04]  /*146c0*/  HMMA.16816.F32 R84, R192, R152.reuse, R84 ;  /* 0x00000098c054723c */ /* 0x084fe80000001854 */
[C---:B------:R-:W-:Y:S02]  /*146d0*/  FMUL.FTZ R115, R132.reuse, R115 ;  /* 0x0000007384737220 */ /* 0x040fe40000410000 */
[----:B------:R-:W-:Y:S02]  /*146e0*/  FMUL.FTZ R116, R133, R116 ;  /* 0x0000007485747220 */ /* 0x000fe40000410000 */
[C---:B------:R-:W-:Y:S04]  /*146f0*/  HMMA.16816.F32 R88, R144.reuse, R152, R88 ;  /* 0x000000989058723c */ /* 0x040fe80000001858 */
[--C-:B-1----:R-:W-:Y:S02]  /*14700*/  FFMA.FTZ R138, R201, c[0x0][0x2d0], -R141.reuse ;  /* 0x0000b400c98a7a23 */ /* 0x102fe4000001088d */
[C---:B------:R-:W-:Y:S02]  /*14710*/  FMUL.FTZ R117, R133.reuse, R117 ;  /* 0x0000007585757220 */ /* 0x040fe40000410000 */
        /* <DEDUP_REMOVED lines=9> */
[-C--:B-----5:R-:W-:Y:S03]  /*147b0*/  HMMA.16816.F32 R100, R192, R148.reuse, R100 ;  /* 0x00000094c064723c */ /* 0x0a0fe60000001864 */
[----:B------:R-:W-:Y:S02]  /*147c0*/  FMUL.FTZ R123, R0, R123 ;  /* 0x0000007b007b7220 */ /* 0x000fe40000410000 */
[C---:B------:R-:W-:Y:S02]  /*147d0*/  FMUL.FTZ R124, R2.reuse, R124 ;  /* 0x0000007c027c7220 */ /* 0x040fe40000410000 */
[----:B------:R-:W-:Y:S01]  /*147e0*/  FMUL.FTZ R125, R2, R125 ;  /* 0x0000007d027d7220 */ /* 0x000fe20000410000 */
[C---:B------:R-:W-:Y:S04]  /*147f0*/  HMMA.16816.F32 R104, R144.reuse, R148, R104 ;  /* 0x000000949068723c */ /* 0x040fe80000001868 */
[----:B-1----:R-:W-:Y:S02]  /*14800*/  FFMA.FTZ R138, R204, c[0x0][0x2d0], -R141 ;  /* 0x0000b400cc8a7a23 */ /* 0x002fe4000001088d */
[C---:B------:R-:W-:Y:S02]  /*14810*/  FMUL.FTZ R126, R0.reuse, R126 ;  /* 0x0000007e007e7220 */ /* 0x040fe40000410000 */
[-C--:B------:R-:W-:Y:S01]  /*14820*/  HMMA.16816.F32 R108, R144, R150.reuse, R108 ;  /* 0x00000096906c723c */ /* 0x080fe2000000186c */
[----:B------:R1:W5:Y:S03]  /*14830*/  MUFU.EX2 R170, R138 ;  /* 0x0000008a00aa7308 */ /* 0x0003660000000800 */
[----:B------:R-:W-:Y:S02]  /*14840*/  FMUL.FTZ R127, R0, R127 ;  /* 0x0000007f007f7220 */ /* 0x000fe40000410000 */
[C---:B------:R-:W-:Y:S02]  /*14850*/  FMUL.FTZ R128, R133.reuse, R128 ;  /* 0x0000008085807220 */ /* 0x040fe40000410000 */
[C---:B------:R-:W-:Y:S01]  /*14860*/  HMMA.16816.F32 R112, R192.reuse, R150, R112 ;  /* 0x00000096c070723c */ /* 0x040fe20000001870 */
[----:B------:R-:W5:Y:S03]  /*14870*/  LDSM.16.MT88.4 R148, [R225+0x2880] ;  /* 0x00288000e194783b */ /* 0x000f660000004200 */
[----:B------:R-:W-:Y:S02]  /*14880*/  FMUL.FTZ R129, R133, R129 ;  /* 0x0000008185817220 */ /* 0x000fe40000410000 */
[C---:B------:R-:W-:Y:S02]  /*14890*/  FMUL.FTZ R130, R132.reuse, R130 ;  /* 0x0000008284827220 */ /* 0x040fe40000410000 */
[-C--:B--2---:R-:W-:Y:S04]  /*148a0*/  HMMA.16816.F32 R116, R192, R152.reuse, R116 ;  /* 0x00000098c074723c */ /* 0x084fe80000001874 */
[----:B------:R-:W-:Y:S04]  /*148b0*/  FMUL.FTZ R131, R132, R131 ;  /* 0x0000008384837220 */ /* 0x000fe80000410000 */
[C---:B------:R-:W-:Y:S04]  /*148c0*/  HMMA.16816.F32 R120, R144.reuse, R152, R120 ;  /* 0x000000989078723c */ /* 0x040fe80000001878 */
[--C-:B-1----:R-:W-:Y:S04]  /*148d0*/  FFMA.FTZ R138, R203, c[0x0][0x2d0], -R142.reuse ;  /* 0x0000b400cb8a7a23 */ /* 0x102fe8000001088e */
[-C--:B------:R-:W-:Y:S01]  /*148e0*/  HMMA.16816.F32 R124, R144, R154.reuse, R124 ;  /* 0x0000009a907c723c */ /* 0x080fe2000000187c */
[----:B------:R1:W-:Y:S06]  /*148f0*/  MUFU.EX2 R168, R138 ;  /* 0x0000008a00a87308 */ /* 0x0003ec0000000800 */
[----:B---3--:R-:W-:Y:S01]  /*14900*/  F2FP.PACK_AB R144, R139, R174 ;  /* 0x000000ae8b90723e */ /* 0x008fe200000000ff */
[----:B------:R-:W-:Y:S04]  /*14910*/  HMMA.16816.F32 R128, R192, R154, R128 ;  /* 0x0000009ac080723c */ /* 0x000fe80000001880 */
[----:B----4-:R-:W-:Y:S02]  /*14920*/  F2FP.PACK_AB R145, R188, R186 ;  /* 0x000000babc91723e */ /* 0x010fe400000000ff */
[----:B-----5:R-:W-:Y:S01]  /*14930*/  F2FP.PACK_AB R146, R170, R190 ;  /* 0x000000beaa92723e */ /* 0x020fe200000000ff */
[----:B-1----:R-:W-:Y:S04]  /*14940*/  FFMA.FTZ R138, R206, c[0x0][0x2d0], -R142 ;  /* 0x0000b400ce8a7a23 */ /* 0x002fe8000001088e */
[----:B------:R1:W2:Y:S02]  /*14950*/  MUFU.EX2 R171, R138 ;  /* 0x0000008a00ab7308 */ /* 0x0002a40000000800 */
[--C-:B-1----:R-:W-:Y:S01]  /*14960*/  FFMA.FTZ R138, R205, c[0x0][0x2d0], -R143.reuse ;  /* 0x0000b400cd8a7a23 */ /* 0x102fe2000001088f */
[----:B--2---:R-:W-:Y:S07]  /*14970*/  F2FP.PACK_AB R147, R171, R168 ;  /* 0x000000a8ab93723e */ /* 0x004fee00000000ff */
[----:B------:R1:W-:Y:S01]  /*14980*/  MUFU.EX2 R187, R138 ;  /* 0x0000008a00bb7308 */ /* 0x0003e20000000800 */
[-C--:B------:R-:W-:Y:S05]  /*14990*/  HMMA.16816.F32 R4, R144, R148.reuse, R4 ;  /* 0x000000949004723c */ /* 0x080fea0000001804 */
[--C-:B-1----:R-:W-:Y:S04]  /*149a0*/  FFMA.FTZ R138, R208, c[0x0][0x2d0], -R143.reuse ;  /* 0x0000b400d08a7a23 */ /* 0x102fe8000001088f */
[----:B------:R1:W2:Y:S03]  /*149b0*/  MUFU.EX2 R189, R138 ;  /* 0x0000008a00bd7308 */ /* 0x0002a60000000800 */
[--C-:B-1----:R-:W-:Y:S01]  /*149c0*/  FFMA.FTZ R138, R210, c[0x0][0x2d0], -R143.reuse ;  /* 0x0000b400d28a7a23 */ /* 0x102fe2000001088f */
[----:B--2---:R-:W-:Y:S06]  /*149d0*/  F2FP.PACK_AB R152, R189, R187 ;  /* 0x000000bbbd98723e */ /* 0x004fec00000000ff */
        /* <DEDUP_REMOVED lines=27> */
[----:B------:R-:W3:Y:S03]  /*14b90*/  LDSM.16.MT88.4 R156, [R226+0x4080] ;  /* 0x00408000e29c783b */ /* 0x000ee60000004200 */
[--C-:B-1----:R-:W-:Y:S04]  /*14ba0*/  FFMA.FTZ R138, R218, c[0x0][0x2d0], -R142.reuse ;  /* 0x0000b400da8a7a23 */ /* 0x102fe8000001088e */
[-C--:B------:R-:W-:Y:S01]  /*14bb0*/  HMMA.16816.F32 R36, R144, R160.reuse, R36 ;  /* 0x000000a09024723c */ /* 0x080fe20000001824 */
[----:B------:R1:W-:Y:S07]  /*14bc0*/  MUFU.EX2 R221, R138 ;  /* 0x0000008a00dd7308 */ /* 0x0003ee0000000800 */
[C---:B------:R-:W-:Y:S08]  /*14bd0*/  HMMA.16816.F32 R40, R152.reuse, R160, R40 ;  /* 0x000000a09828723c */ /* 0x040ff00000001828 */
[-C--:B------:R-:W-:Y:S08]  /*14be0*/  HMMA.16816.F32 R44, R152, R162.reuse, R44 ;  /* 0x000000a2982c723c */ /* 0x080ff0000000182c */
[C---:B------:R-:W-:Y:S01]  /*14bf0*/  HMMA.16816.F32 R48, R144.reuse, R162, R48 ;  /* 0x000000a29030723c */ /* 0x040fe20000001830 */
[----:B------:R-:W4:Y:S03]  /*14c00*/  LDSM.16.MT88.4 R160, [R228+0x4080] ;  /* 0x00408000e4a0783b */ /* 0x000f260000004200 */
[--C-:B-1----:R-:W-:Y:S01]  /*14c10*/  FFMA.FTZ R138, R222, c[0x0][0x2d0], -R142.reuse ;  /* 0x0000b400de8a7a23 */ /* 0x102fe2000001088e */
[----:B------:R-:W-:Y:S03]  /*14c20*/  MOV R222, R171 ;  /* 0x000000ab00de7202 */ /* 0x000fe60000000f00 */
[-C--:B------:R-:W-:Y:S01]  /*14c30*/  HMMA.16816.F32 R52, R144, R164.reuse, R52 ;  /* 0x000000a49034723c */ /* 0x080fe20000001834 */
[----:B------:R1:W5:Y:S07]  /*14c40*/  MUFU.EX2 R220, R138 ;  /* 0x0000008a00dc7308 */ /* 0x00036e0000000800 */
[C---:B------:R-:W-:Y:S07]  /*14c50*/  HMMA.16816.F32 R56, R152.reuse, R164, R56 ;  /* 0x000000a49838723c */ /* 0x040fee0000001838 */
[----:B------:R-:W-:Y:S01]  /*14c60*/  MOV R165, R174 ;  /* 0x000000ae00a57202 */ /* 0x000fe20000000f00 */
[-C--:B------:R-:W-:Y:S08]  /*14c70*/  HMMA.16816.F32 R60, R152, R166.reuse, R60 ;  /* 0x000000a6983c723c */ /* 0x080ff0000000183c */
[C---:B------:R-:W-:Y:S04]  /*14c80*/  HMMA.16816.F32 R64, R144.reuse, R166, R64 ;  /* 0x000000a69040723c */ /* 0x040fe80000001840 */
[--C-:B-1----:R-:W-:Y:S02]  /*14c90*/  FFMA.FTZ R138, R196, c[0x0][0x2d0], -R141.reuse ;  /* 0x0000b400c48a7a23 */ /* 0x102fe4000001088d */
[----:B------:R-:W-:Y:S01]  /*14ca0*/  LDSM.16.MT88.4 R196, [R227+0x3080] ;  /* 0x00308000e3c4783b */ /* 0x000fe20000004200 */
[----:B------:R-:W-:Y:S01]  /*14cb0*/  FFMA.FTZ R141, R191, c[0x0][0x2d0], -R141 ;  /* 0x0000b400bf8d7a23 */ /* 0x000fe2000001088d */
[-C--:B--2---:R-:W-:Y:S01]  /*14cc0*/  HMMA.16816.F32 R68, R144, R148.reuse, R68 ;  /* 0x000000949044723c */ /* 0x084fe20000001844 */
[----:B------:R1:W-:Y:S07]  /*14cd0*/  MUFU.EX2 R218, R138 ;  /* 0x0000008a00da7308 */ /* 0x0003ee0000000800 */
[C---:B------:R-:W-:Y:S03]  /*14ce0*/  HMMA.16816.F32 R72, R152.reuse, R148, R72 ;  /* 0x000000949848723c */ /* 0x040fe60000001848 */
[----:B------:R5:W2:Y:S05]  /*14cf0*/  MUFU.EX2 R211, R141 ;  /* 0x0000008d00d37308 */ /* 0x000aaa0000000800 */
[-C--:B------:R-:W-:Y:S08]  /*14d00*/  HMMA.16816.F32 R76, R152, R150.reuse, R76 ;  /* 0x00000096984c723c */ /* 0x080ff0000000184c */
[C---:B------:R-:W-:Y:S01]  /*14d10*/  HMMA.16816.F32 R80, R144.reuse, R150, R80 ;  /* 0x000000969050723c */ /* 0x040fe20000001850 */
[----:B------:R-:W2:Y:S03]  /*14d20*/  LDSM.16.MT88.4 R148, [R227+0x4080] ;  /* 0x00408000e394783b */ /* 0x000ea60000004200 */
[--C-:B-1----:R-:W-:Y:S01]  /*14d30*/  FFMA.FTZ R138, R250, c[0x0][0x2d0], -R142.reuse ;  /* 0x0000b400fa8a7a23 */ /* 0x102fe2000001088e */
[----:B------:R-:W-:Y:S01]  /*14d40*/  MOV R250, R170 ;  /* 0x000000aa00fa7202 */ /* 0x000fe20000000f00 */
[----:B------:R-:W-:Y:S01]  /*14d50*/  FFMA.FTZ R142, R252, c[0x0][0x2d0], -R142 ;  /* 0x0000b400fc8e7a23 */ /* 0x000fe2000001088e */
[----:B------:R-:W-:Y:S01]  /*14d60*/  MOV R252, R169 ;  /* 0x000000a900fc7202 */ /* 0x000fe20000000f00 */
[-C--:B---3--:R-:W-:Y:S01]  /*14d70*/  HMMA.16816.F32 R84, R144, R156.reuse, R84 ;  /* 0x0000009c9054723c */ /* 0x088fe20000001854 */
[----:B------:R1:W-:Y:S03]  /*14d80*/  MUFU.EX2 R210, R138 ;  /* 0x0000008a00d27308 */ /* 0x0003e60000000800 */
[----:B-----5:R-:W-:Y:S04]  /*14d90*/  F2FP.PACK_AB R141, R220, R221 ;  /* 0x000000dddc8d723e */ /* 0x020fe800000000ff */
[C---:B------:R-:W-:Y:S03]  /*14da0*/  HMMA.16816.F32 R88, R152.reuse, R156, R88 ;  /* 0x0000009c9858723c */ /* 0x040fe60000001858 */
[----:B------:R2:W-:Y:S05]  /*14db0*/  MUFU.EX2 R209, R142 ;  /* 0x0000008e00d17308 */ /* 0x0005ea0000000800 */
[-C--:B------:R-:W-:Y:S08]  /*14dc0*/  HMMA.16816.F32 R92, R152, R158.reuse, R92 ;  /* 0x0000009e985c723c */ /* 0x080ff0000000185c */
[C---:B------:R-:W-:Y:S01]  /*14dd0*/  HMMA.16816.F32 R96, R144.reuse, R158, R96 ;  /* 0x0000009e9060723c */ /* 0x040fe20000001860 */
[----:B------:R-:W3:Y:S03]  /*14de0*/  LDSM.16.MT88.4 R156, [R225+0x3080] ;  /* 0x00308000e19c783b */ /* 0x000ee60000004200 */
[--C-:B-1----:R-:W-:Y:S01]  /*14df0*/  FFMA.FTZ R138, R246, c[0x0][0x2d0], -R143.reuse ;  /* 0x0000b400f68a7a23 */ /* 0x102fe2000001088f */
[----:B------:R-:W-:Y:S03]  /*14e00*/  MOV R246, R168 ;  /* 0x000000a800f67202 */ /* 0x000fe60000000f00 */
[-C--:B----4-:R-:W-:Y:S01]  /*14e10*/  HMMA.16816.F32 R100, R144, R160.reuse, R100 ;  /* 0x000000a09064723c */ /* 0x090fe20000001864 */
[----:B------:R1:W-:Y:S03]  /*14e20*/  MUFU.EX2 R208, R138 ;  /* 0x0000008a00d07308 */ /* 0x0003e60000000800 */
[----:B--2---:R-:W-:Y:S04]  /*14e30*/  F2FP.PACK_AB R142, R211, R218 ;  /* 0x000000dad38e723e */ /* 0x004fe800000000ff */
[C---:B------:R-:W-:Y:S08]  /*14e40*/  HMMA.16816.F32 R104, R152.reuse, R160, R104 ;  /* 0x000000a09868723c */ /* 0x040ff00000001868 */
[-C--:B------:R-:W-:Y:S08]  /*14e50*/  HMMA.16816.F32 R108, R152, R162.reuse, R108 ;  /* 0x000000a2986c723c */ /* 0x080ff0000000186c */
[C---:B------:R-:W-:Y:S04]  /*14e60*/  HMMA.16816.F32 R112, R144.reuse, R162, R112 ;  /* 0x000000a29070723c */ /* 0x040fe80000001870 */
[--C-:B-1----:R-:W-:Y:S01]  /*14e70*/  FFMA.FTZ R138, R248, c[0x0][0x2d0], -R143.reuse ;  /* 0x0000b400f88a7a23 */ /* 0x102fe2000001088f */
[----:B------:R-:W-:Y:S03]  /*14e80*/  MOV R248, R190 ;  /* 0x000000be00f87202 */ /* 0x000fe60000000f00 */
[-C--:B------:R-:W-:Y:S01]  /*14e90*/  HMMA.16816.F32 R116, R144, R148.reuse, R116 ;  /* 0x000000949074723c */ /* 0x080fe20000001874 */
[----:B------:R1:W2:Y:S07]  /*14ea0*/  MUFU.EX2 R207, R138 ;  /* 0x0000008a00cf7308 */ /* 0x0002ae0000000800 */
[C---:B------:R-:W-:Y:S08]  /*14eb0*/  HMMA.16816.F32 R120, R152.reuse, R148, R120 ;  /* 0x000000949878723c */ /* 0x040ff00000001878 */
[-C--:B------:R-:W-:Y:S08]  /*14ec0*/  HMMA.16816.F32 R124, R152, R150.reuse, R124 ;  /* 0x00000096987c723c */ /* 0x080ff0000000187c */
[----:B------:R-:W-:Y:S04]  /*14ed0*/  HMMA.16816.F32 R128, R144, R150, R128 ;  /* 0x000000969080723c */ /* 0x000fe80000001880 */
[--C-:B-1----:R-:W-:Y:S01]  /*14ee0*/  FFMA.FTZ R138, R249, c[0x0][0x2d0], -R143.reuse ;  /* 0x0000b400f98a7a23 */ /* 0x102fe2000001088f */
[----:B--2---:R-:W-:Y:S01]  /*14ef0*/  F2FP.PACK_AB R192, R207, R208 ;  /* 0x000000d0cfc0723e */ /* 0x004fe200000000ff */
[----:B------:R-:W-:Y:S01]  /*14f00*/  FFMA.FTZ R143, R251, c[0x0][0x2d0], -R143 ;  /* 0x0000b400fb8f7a23 */ /* 0x000fe2000001088f */
[----:B------:R-:W-:Y:S01]  /*14f10*/  MOV R249, R189 ;  /* 0x000000bd00f97202 */ /* 0x000fe20000000f00 */
[----:B------:R1:W-:Y:S01]  /*14f20*/  MUFU.EX2 R206, R138 ;  /* 0x0000008a00ce7308 */ /* 0x0003e20000000800 */
[----:B------:R-:W-:Y:S02]  /*14f30*/  MOV R251, R188 ;  /* 0x000000bc00fb7202 */ /* 0x000fe40000000f00 */
[----:B------:R-:W-:Y:S07]  /*14f40*/  LDSM.16.MT88.4 R188, [R228+0x3080] ;  /* 0x00308000e4bc783b */ /* 0x000fee0000004200 */
[----:B------:R2:W4:Y:S01]  /*14f50*/  MUFU.EX2 R205, R143 ;  /* 0x0000008f00cd7308 */ /* 0x0005220000000800 */
[--C-:B-1----:R-:W-:Y:S01]  /*14f60*/  FFMA.FTZ R138, R212, c[0x0][0x2d0], -R134.reuse ;  /* 0x0000b400d48a7a23 */ /* 0x102fe20000010886 */
[----:B------:R-:W-:Y:S08]  /*14f70*/  MOV R212, R139 ;  /* 0x0000008b00d47202 */ /* 0x000ff00000000f00 */
[----:B------:R1:W-:Y:S01]  /*14f80*/  MUFU.EX2 R139, R138 ;  /* 0x0000008a008b7308 */ /* 0x0003e20000000800 */
[----:B--2---:R-:W-:Y:S02]  /*14f90*/  F2FP.PACK_AB R143, R209, R210 ;  /* 0x000000d2d18f723e */ /* 0x004fe400000000ff */
[----:B----4-:R-:W-:Y:S01]  /*14fa0*/  F2FP.PACK_AB R194, R205, R206 ;  /* 0x000000cecdc2723e */ /* 0x010fe200000000ff */
[--C-:B-1----:R-:W-:Y:S01]  /*14fb0*/  FFMA.FTZ R138, R214, c[0x0][0x2d0], -R134.reuse ;  /* 0x0000b400d68a7a23 */ /* 0x102fe20000010886 */
[----:B------:R-:W-:Y:S02]  /*14fc0*/  MOV R214, R187 ;  /* 0x000000bb00d67202 */ /* 0x000fe40000000f00 */
[----:B------:R-:W-:Y:S03]  /*14fd0*/  MOV R187, R172 ;  /* 0x000000ac00bb7202 */ /* 0x000fe60000000f00 */
[----:B------:R1:W2:Y:S02]  /*14fe0*/  MUFU.EX2 R200, R138 ;  /* 0x0000008a00c87308 */ /* 0x0002a40000000800 */
[--C-:B-1----:R-:W-:Y:S01]  /*14ff0*/  FFMA.FTZ R138, R213, c[0x0][0x2d0], -R134.reuse ;  /* 0x0000b400d58a7a23 */ /* 0x102fe20000010886 */
[----:B------:R-:W-:Y:S01]  /*15000*/  MOV R213, R186 ;  /* 0x000000ba00d57202 */ /* 0x000fe20000000f00 */
[----:B------:R-:W-:Y:S01]  /*15010*/  FFMA.FTZ R134, R140, c[0x0][0x2d0], -R134 ;  /* 0x0000b4008c867a23 */ /* 0x000fe20000010886 */
[----:B------:R-:W-:Y:S02]  /*15020*/  MOV R186, R175 ;  /* 0x000000af00ba7202 */ /* 0x000fe40000000f00 */
[----:B------:R-:W1:Y:S03]  /*15030*/  LDSM.16.MT88.4 R172, [R226+0x3080] ;  /* 0x00308000e2ac783b */ /* 0x000e660000004200 */
[----:B------:R-:W-:Y:S01]  /*15040*/  MUFU.EX2 R138, R138 ;  /* 0x0000008a008a7308 */ /* 0x000fe20000000800 */
[----:B------:R-:W-:Y:S02]  /*15050*/  F2FP.PACK_AB R140, R244, R223 ;  /* 0x000000dff48c723e */ /* 0x000fe400000000ff */
[----:B--2---:R-:W-:Y:S05]  /*15060*/  F2FP.PACK_AB R193, R200, R139 ;  /* 0x0000008bc8c1723e */ /* 0x004fea00000000ff */
[-C--:B---3--:R-:W-:Y:S01]  /*15070*/  HMMA.16816.F32 R144, R140, R156.reuse, R4 ;  /* 0x0000009c8c90723c */ /* 0x088fe20000001804 */
[----:B------:R-:W2:Y:S01]  /*15080*/  LDSM.16.MT88.4 R4, [R225+0x4880] ;  /* 0x00488000e104783b */ /* 0x000ea20000004200 */
[----:B------:R-:W3:Y:S03]  /*15090*/  MUFU.EX2 R134, R134 ;  /* 0x0000008600867308 */ /* 0x000ee60000000800 */
[----:B---3--:R-:W-:Y:S07]  /*150a0*/  F2FP.PACK_AB R195, R134, R138 ;  /* 0x0000008a86c3723e */ /* 0x008fee00000000ff */
[C---:B------:R-:W-:Y:S01]  /*150b0*/  HMMA.16816.F32 R148, R192.reuse, R156, R8 ;  /* 0x0000009cc094723c */ /* 0x040fe20000001808 */
[----:B------:R-:W3:Y:S07]  /*150c0*/  LDSM.16.MT88.4 R8, [R226+0x4880] ;  /* 0x00488000e208783b */ /* 0x000eee0000004200 */
[-C--:B------:R-:W-:Y:S01]  /*150d0*/  HMMA.16816.F32 R152, R192, R158.reuse, R12 ;  /* 0x0000009ec098723c */ /* 0x080fe2000000180c */
[----:B------:R-:W4:Y:S07]  /*150e0*/  LDSM.16.MT88.4 R12, [R228+0x4880] ;  /* 0x00488000e40c783b */ /* 0x000f2e0000004200 */
[C---:B------:R-:W-:Y:S01]  /*150f0*/  HMMA.16816.F32 R156, R140.reuse, R158, R16 ;  /* 0x0000009e8c9c723c */ /* 0x040fe20000001810 */
[----:B------:R-:W2:Y:S07]  /*15100*/  LDSM.16.MT88.4 R16, [R227+0x4880] ;  /* 0x00488000e310783b */ /* 0x000eae0000004200 */
[-C--:B-1----:R-:W-:Y:S07]  /*15110*/  HMMA.16816.F32 R160, R140, R172.reuse, R20 ;  /* 0x000000ac8ca0723c */ /* 0x082fee0000001814 */
[----:B------:R-:W-:Y:S02]  /*15120*/  MOV R23, R165 ;  /* 0x000000a500177202 */ /* 0x000fe40000000f00 */
[C---:B------:R-:W-:Y:S01]  /*15130*/  HMMA.16816.F32 R164, R192.reuse, R172, R24 ;  /* 0x000000acc0a4723c */ /* 0x040fe20000001818 */
[----:B------:R-:W5:Y:S03]  /*15140*/  LDL.LU R27, [R1+0x2c] ;  /* 0x00002c00011b7983 */ /* 0x000f660000300800 */
[----:B------:R-:W-:Y:S02]  /*15150*/  MOV R22, R245 ;  /* 0x000000f500167202 */ /* 0x000fe40000000f00 */
[----:B------:R-:W-:Y:S02]  /*15160*/  MOV R245, R182 ;  /* 0x000000b600f57202 */ /* 0x000fe40000000f00 */
[-C--:B------:R-:W-:Y:S01]  /*15170*/  HMMA.16816.F32 R168, R192, R174.reuse, R28 ;  /* 0x000000aec0a8723c */ /* 0x080fe2000000181c */
[----:B------:R-:W5:Y:S03]  /*15180*/  LDL.LU R28, [R1+0x28] ;  /* 0x00002800011c7983 */ /* 0x000f660000300800 */
[----:B------:R-:W-:Y:S02]  /*15190*/  MOV R21, R187 ;  /* 0x000000bb00157202 */ /* 0x000fe40000000f00 */
[----:B------:R-:W-:Y:S02]  /*151a0*/  MOV R20, R186 ;  /* 0x000000ba00147202 */ /* 0x000fe40000000f00 */
[C---:B------:R-:W-:Y:S01]  /*151b0*/  HMMA.16816.F32 R172, R140.reuse, R174, R32 ;  /* 0x000000ae8cac723c */ /* 0x040fe20000001820 */
[----:B------:R-:W5:Y:S03]  /*151c0*/  LDL.LU R33, [R1+0x20] ;  /* 0x0000200001217983 */ /* 0x000f660000300800 */
[----:B------:R-:W-:Y:S01]  /*151d0*/  MOV R31, R178 ;  /* 0x000000b2001f7202 */ /* 0x000fe20000000f00 */
[----:B------:R-:W5:Y:S01]  /*151e0*/  LDL.LU R32, [R1+0x24] ;  /* 0x0000240001207983 */ /* 0x000f620000300800 */
[----:B------:R-:W-:Y:S02]  /*151f0*/  MOV R30, R179 ;  /* 0x000000b3001e7202 */ /* 0x000fe40000000f00 */
[----:B------:R-:W-:Y:S04]  /*15200*/  MOV R35, R176 ;  /* 0x000000b000237202 */ /* 0x000fe80000000f00 */
[----:B------:R-:W-:Y:S02]  /*15210*/  MOV R34, R177 ;  /* 0x000000b100227202 */ /* 0x000fe40000000f00 */
[-C--:B------:R-:W-:Y:S03]  /*15220*/  HMMA.16816.F32 R176, R140, R188.reuse, R36 ;  /* 0x000000bc8cb0723c */ /* 0x080fe60000001824 */
[----:B------:R-:W-:Y:S02]  /*15230*/  MOV R24, R183 ;  /* 0x000000b700187202 */ /* 0x000fe40000000f00 */
[----:B------:R-:W-:Y:S02]  /*15240*/  MOV R29, R181 ;  /* 0x000000b5001d7202 */ /* 0x000fe40000000f00 */
[----:B------:R-:W-:Y:S02]  /*15250*/  MOV R39, R180 ;  /* 0x000000b400277202 */ /* 0x000fe40000000f00 */
[C---:B------:R-:W-:Y:S04]  /*15260*/  HMMA.16816.F32 R180, R192.reuse, R188, R40 ;  /* 0x000000bcc0b4723c */ /* 0x040fe80000001828 */
[----:B------:R-:W-:Y:S02]  /*15270*/  MOV R26, R185 ;  /* 0x000000b9001a7202 */ /* 0x000fe40000000f00 */
[----:B------:R-:W-:Y:S02]  /*15280*/  MOV R25, R184 ;  /* 0x000000b800197202 */ /* 0x000fe40000000f00 */
        /* <DEDUP_REMOVED lines=21> */
[----:B------:R-:W-:Y:S04]  /*153e0*/  HMMA.16816.F32 R128, R140, R18, R128 ;  /* 0x000000128c80723c */ /* 0x000fe80000001880 */
[----:B-----5:R-:W-:Y:S04]  /*153f0*/  FFMA.FTZ R4, R2, R28, R35 ;  /* 0x0000001c02047223 */ /* 0x020fe80000010023 */
[----:B------:R-:W-:Y:S04]  /*15400*/  FADD.FTZ R4, R31, R4 ;  /* 0x000000041f047221 */ /* 0x000fe80000010000 */
[----:B------:R-:W-:Y:S02]  /*15410*/  FFMA.FTZ R133, R133, R33, R39 ;  /* 0x0000002185857223 */ /* 0x000fe40000010027 */
[----:B------:R-:W-:Y:S02]  /*15420*/  FADD.FTZ R5, R26, R4 ;  /* 0x000000041a057221 */ /* 0x000fe40000010000 */
[----:B------:R-:W-:Y:S02]  /*15430*/  FFMA.FTZ R132, R132, R32, R34 ;  /* 0x0000002084847223 */ /* 0x000fe40000010022 */
[----:B------:R-:W-:Y:S02]  /*15440*/  FADD.FTZ R2, R29, R133 ;  /* 0x000000851d027221 */ /* 0x000fe40000010000 */
[----:B------:R-:W-:Y:S02]  /*15450*/  FADD.FTZ R132, R30, R132 ;  /* 0x000000841e847221 */ /* 0x000fe40000010000 */
[----:B------:R-:W-:Y:S02]  /*15460*/  FADD.FTZ R2, R24, R2 ;  /* 0x0000000218027221 */ /* 0x000fe40000010000 */
[----:B------:R-:W-:Y:S02]  /*15470*/  FFMA.FTZ R4, R0, R27, R215 ;  /* 0x0000001b00047223 */ /* 0x000fe400000100d7 */
        /* <DEDUP_REMOVED lines=48> */
.L_x_997:
[----:B-12---:R-:W2:Y:S04]  /*15780*/  LDL.LU R0, [R1+0x20] ;  /* 0x0000200001007983 */ /* 0x006ea80000300800 */
        /* <DEDUP_REMOVED lines=26> */
[----:B------:R-:W-:Y:S01]  /*15930*/  FSETP.NE.FTZ.AND P2, PT, R9, RZ, PT ;  /* 0x000000ff0900720b */ /* 0x000fe20003f55000 */
[----:B----4-:R-:W-:-:S03]  /*15940*/  FADD.FTZ R8, R2, R8 ;  /* 0x0000000802087221 */ /* 0x010fc60000010000 */
[----:B------:R-:W-:Y:S02]  /*15950*/  FSETP.NE.FTZ.AND P1, PT, R6, RZ, PT ;  /* 0x000000ff0600720b */ /* 0x000fe40003f35000 */
[----:B------:R-:W-:-:S03]  /*15960*/  MOV R2, RZ ;  /* 0x000000ff00027202 */ /* 0x000fc60000000f00 */
[----:B------:R-:W1:Y:S01]  /*15970*/  @P3 MUFU.RCP R0, R5 ;  /* 0x0000000500003308 */ /* 0x000e620000001000 */
[----:B------:R-:W-:-:S07]  /*15980*/  FSETP.NE.FTZ.AND P0, PT, R8, RZ, PT ;  /* 0x000000ff0800720b */ /* 0x000fce0003f15000 */
[----:B------:R-:W-:Y:S01]  /*15990*/  @P2 MUFU.RCP R4, R9 ;  /* 0x0000000900042308 */ /* 0x000fe20000001000 */
[----:B-1----:R-:W-:-:S07]  /*159a0*/  FMUL.FTZ R144, R0, R144 ;  /* 0x0000009000907220 */ /* 0x002fce0000410000 */
        /* <DEDUP_REMOVED lines=19> */
[C---:B------:R-:W-:Y:S01]  /*15ae0*/  FMUL.FTZ R68, R0.reuse, R68 ;  /* 0x0000004400447220 */ /* 0x040fe20000410000 */
[----:B------:R-:W-:Y:S01]  /*15af0*/  @P0 MUFU.LG2 R6, R8 ;  /* 0x0000000800060308 */ /* 0x000fe20000000c00 */
        /* <DEDUP_REMOVED lines=16> */
[----:B-1----:R-:W-:-:S02]  /*15c00*/  FMUL.FTZ R148, R2, R148 ;  /* 0x0000009402947220 */ /* 0x002fc40000410000 */
[C---:B------:R-:W-:Y:S02]  /*15c10*/  FMUL.FTZ R149, R2.reuse, R149 ;  /* 0x0000009502957220 */ /* 0x040fe40000410000 */
[C---:B------:R-:W-:Y:S01]  /*15c20*/  FMUL.FTZ R152, R2.reuse, R152 ;  /* 0x0000009802987220 */ /* 0x040fe20000410000 */
[----:B------:R1:W2:Y:S01]  /*15c30*/  @P0 MUFU.RCP R0, R8 ;  /* 0x0000000800000308 */ /* 0x0002a20000001000 */
[C---:B------:R-:W-:Y:S02]  /*15c40*/  FMUL.FTZ R153, R2.reuse, R153 ;  /* 0x0000009902997220 */ /* 0x040fe40000410000 */
[C---:B------:R-:W-:Y:S02]  /*15c50*/  FMUL.FTZ R164, R2.reuse, R164 ;  /* 0x000000a402a47220 */ /* 0x040fe40000410000 */
[C---:B------:R-:W-:Y:S02]  /*15c60*/  FMUL.FTZ R165, R2.reuse, R165 ;  /* 0x000000a502a57220 */ /* 0x040fe40000410000 */
[----:B------:R-:W-:-:S02]  /*15c70*/  FMUL.FTZ R168, R2, R168 ;  /* 0x000000a802a87220 */ /* 0x000fc40000410000 */
[C---:B------:R-:W-:Y:S02]  /*15c80*/  FMUL.FTZ R169, R2.reuse, R169 ;  /* 0x000000a902a97220 */ /* 0x040fe40000410000 */
[C---:B------:R-:W-:Y:S02]  /*15c90*/  FMUL.FTZ R180, R2.reuse, R180 ;  /* 0x000000b402b47220 */ /* 0x040fe40000410000 */
[C---:B------:R-:W-:Y:S02]  /*15ca0*/  FMUL.FTZ R181, R2.reuse, R181 ;  /* 0x000000b502b57220 */ /* 0x040fe40000410000 */
[C---:B------:R-:W-:Y:S01]  /*15cb0*/  FMUL.FTZ R184, R2.reuse, R184 ;  /* 0x000000b802b87220 */ /* 0x040fe20000410000 */
[----:B-1----:R-:W-:Y:S01]  /*15cc0*/  @P0 MOV R8, 0x3f317218 ;  /* 0x3f31721800080802 */ /* 0x002fe20000000f00 */
        /* <DEDUP_REMOVED lines=55> */
[C---:B--2---:R-:W-:Y:S02]  /*16040*/  FMUL.FTZ R150, R0.reuse, R150 ;  /* 0x0000009600967220 */ /* 0x044fe40000410000 */
        /* <DEDUP_REMOVED lines=30> */
[----:B------:R-:W-:Y:S01]  /*16230*/  FMUL.FTZ R127, R0, R127 ;  /* 0x0000007f007f7220 */ /* 0x000fe20000410000 */
[----:B------:R-:W-:Y:S01]  /*16240*/  @P1 MOV R0, 0x3f317218 ;  /* 0x3f31721800001802 */ /* 0x000fe20000000f00 */
[----:B------:R-:W-:-:S02]  /*16250*/  @P2 FMUL.FTZ R5, R2, c[0x0][0x2d0] ;  /* 0x0000b40002052a20 */ /* 0x000fc40000410000 */
[----:B------:R-:W-:Y:S02]  /*16260*/  @P3 FMUL.FTZ R10, R4, c[0x0][0x2d0] ;  /* 0x0000b400040a3a20 */ /* 0x000fe40000410000 */
[----:B------:R-:W-:Y:S02]  /*16270*/  @P1 FMUL.FTZ R2, R0, c[0x0][0x2d0] ;  /* 0x0000b40000021a20 */ /* 0x000fe40000410000 */
[----:B------:R-:W-:Y:S02]  /*16280*/  @P3 FMUL.FTZ R11, R11, 0.69314718246459960938 ;  /* 0x3f3172180b0b3820 */ /* 0x000fe40000410000 */
[----:B------:R-:W-:Y:S02]  /*16290*/  @P2 FMUL.FTZ R9, R9, 0.69314718246459960938 ;  /* 0x3f31721809092820 */ /* 0x000fe40000410000 */
[----:B------:R-:W-:Y:S02]  /*162a0*/  @P1 FMUL.FTZ R7, R7, 0.69314718246459960938 ;  /* 0x3f31721807071820 */ /* 0x000fe40000410000 */
[----:B------:R-:W-:-:S02]  /*162b0*/  @P0 FMUL.FTZ R4, R6, 0.69314718246459960938 ;  /* 0x3f31721806040820 */ /* 0x000fc40000410000 */
[----:B------:R-:W-:Y:S02]  /*162c0*/  @P0 FMUL.FTZ R0, R8, c[0x0][0x2d0] ;  /* 0x0000b40008000a20 */ /* 0x000fe40000410000 */
[----:B------:R-:W-:Y:S02]  /*162d0*/  @P3 FFMA.FTZ R37, R10, R137, R11 ;  /* 0x000000890a253223 */ /* 0x000fe4000001000b */
[----:B------:R-:W-:Y:S02]  /*162e0*/  @P2 FFMA.FTZ R38, R5, R136, R9 ;  /* 0x0000008805262223 */ /* 0x000fe40000010009 */
[----:B------:R-:W-:Y:S02]  /*162f0*/  @P1 FFMA.FTZ R39, R2, R135, R7 ;  /* 0x0000008702271223 */ /* 0x000fe40000010007 */
[----:B------:R-:W-:Y:S02]  /*16300*/  @P0 FFMA.FTZ R40, R0, R3, R4 ;  /* 0x0000000300280223 */ /* 0x000fe40000010004 */
.L_x_949:
[----:B------:R-:W-:Y:S01]  /*16310*/  USHF.R.S32.HI UR6, URZ, 0x1f, UR10 ;  /* 0x0000001f3f067899 */ /* 0x000fe2000801140a */
[----:B------:R-:W-:Y:S05]  /*16320*/  @P4 BRA `(.L_x_1016) ;  /* 0x00001b4000004947 */ /* 0x000fea0003800000 */
[----:B------:R-:W3:Y:S01]  /*16330*/  S2R R12, SR_TID.X ;  /* 0x00000000000c7919 */ /* 0x000ee20000002100 */
[----:B------:R-:W-:Y:S01]  /*16340*/  ULDC.64 UR4, c[0x0][0x490] ;  /* 0x0001240000047ab9 */ /* 0x000fe20000000a00 */
[----:B------:R-:W-:Y:S01]  /*16350*/  F2FP.PACK_AB R42, R42, R52 ;  /* 0x000000342a2a723e */ /* 0x000fe200000000ff */
[----:B------:R-:W-:Y:S01]  /*16360*/  UIMAD UR7, UR6, UR4, URZ ;  /* 0x00000004060772a4 */ /* 0x000fe2000f8e023f */
[----:B------:R-:W4:Y:S01]  /*16370*/  S2R R14, SR_CTAID.Z ;  /* 0x00000000000e7919 */ /* 0x000f220000002700 */
[----:B------:R-:W-:Y:S01]  /*16380*/  UIMAD.WIDE.U32 UR8, UR10, UR4, URZ ;  /* 0x000000040a0872a5 */ /* 0x000fe2000f8e003f */
[----:B------:R-:W-:Y:S01]  /*16390*/  F2FP.PACK_AB R35, R35, R80 ;  /* 0x000000502323723e */ /* 0x000fe200000000ff */
[----:B------:R-:W-:Y:S01]  /*163a0*/  UIMAD UR7, UR10, UR5, UR7 ;  /* 0x000000050a0772a4 */ /* 0x000fe2000f8e0207 */
[----:B------:R-:W1:Y:S01]  /*163b0*/  S2R R80, SR_CTAID.X ;  /* 0x0000000000507919 */ /* 0x000e620000002500 */
[----:B------:R-:W-:Y:S01]  /*163c0*/  F2FP.PACK_AB R54, R55, R54 ;  /* 0x000000363736723e */ /* 0x000fe200000000ff */
[----:B------:R-:W-:Y:S01]  /*163d0*/  ULDC.64 UR4, c[0x0][0x3e8] ;  /* 0x0000fa0000047ab9 */ /* 0x000fe20000000a00 */
[----:B------:R-:W-:Y:S01]  /*163e0*/  IMAD.U32 R3, RZ, RZ, UR9 ;  /* 0x00000009ff037e24 */ /* 0x000fe2000f8e00ff */
[----:B------:R-:W-:Y:S01]  /*163f0*/  UIMAD.WIDE.U32 UR12, UR10, UR4, URZ ;  /* 0x000000040a0c72a5 */ /* 0x000fe2000f8e003f */
[----:B-1----:R-:W-:Y:S01]  /*16400*/  IMAD.U32 R2, RZ, RZ, UR8 ;  /* 0x00000008ff027e24 */ /* 0x002fe2000f8e00ff */
[----:B------:R-:W-:Y:S01]  /*16410*/  UIMAD UR6, UR6, UR4, URZ ;  /* 0x00000004060672a4 */ /* 0x000fe2000f8e023f */
[----:B------:R-:W-:Y:S01]  /*16420*/  IMAD.MOV.U32 R55, RZ, RZ, c[0x0][0x4e8] ;  /* 0x00013a00ff377624 */ /* 0x000fe200078e00ff */
[----:B------:R-:W-:Y:S01]  /*16430*/  UIADD3 UR7, UR9, UR7, URZ ;  /* 0x0000000709077290 */ /* 0x000fe2000fffe03f */
[----:B------:R-:W-:Y:S01]  /*16440*/  F2FP.PACK_AB R46, R46, R144 ;  /* 0x000000902e2e723e */ /* 0x000fe200000000ff */
[----:B------:R-:W-:Y:S01]  /*16450*/  IMAD.U32 R7, RZ, RZ, UR13 ;  /* 0x0000000dff077e24 */ /* 0x000fe2000f8e00ff */
[----:B------:R-:W-:Y:S01]  /*16460*/  UIMAD UR5, UR10, UR5, UR6 ;  /* 0x000000050a0572a4 */ /* 0x000fe2000f8e0206 */
[----:B------:R-:W-:Y:S01]  /*16470*/  IMAD.U32 R6, RZ, RZ, UR12 ;  /* 0x0000000cff067e24 */ /* 0x000fe2000f8e00ff */
[C---:B------:R-:W-:Y:S01]  /*16480*/  ISETP.NE.AND P0, PT, R55.reuse, 0x1, PT ;  /* 0x000000013700780c */ /* 0x040fe20003f05270 */
[----:B------:R-:W-:Y:S01]  /*16490*/  IMAD.U32 R5, RZ, RZ, UR7 ;  /* 0x00000007ff057e24 */ /* 0x000fe2000f8e00ff */
[----:B------:R-:W-:Y:S01]  /*164a0*/  UIADD3 UR5, UR13, UR5, URZ ;  /* 0x000000050d057290 */ /* 0x000fe2000fffe03f */
[----:B---3--:R-:W-:Y:S01]  /*164b0*/  SHF.R.S32.HI R18, RZ, 0x1f, R12 ;  /* 0x0000001fff127819 */ /* 0x008fe2000001140c */
[----:B------:R-:W-:Y:S01]  /*164c0*/  IMAD R55, R55, c[0x0][0x388], RZ ;  /* 0x0000e20037377a24 */ /* 0x000fe200078e02ff */
[----:B------:R-:W-:Y:S01]  /*164d0*/  F2FP.PACK_AB R146, R147, R146 ;  /* 0x000000929392723e */ /* 0x000fe200000000ff */
[----:B------:R-:W-:Y:S01]  /*164e0*/  BSSY B0, `(.L_x_1017) ;  /* 0x0000121000007945 */ /* 0x000fe20003800000 */
[----:B------:R-:W-:-:S02]  /*164f0*/  LEA.HI R4, R18, R12, RZ, 0x2 ;  /* 0x0000000c12047211 */ /* 0x000fc400078f10ff */
[-C--:B------:R-:W-:Y:S02]  /*16500*/  LEA.HI R8, R18, R12.reuse, RZ, 0x5 ;  /* 0x0000000c12087211 */ /* 0x080fe400078f28ff */
[--C-:B------:R-:W-:Y:S02]  /*16510*/  SHF.R.S32.HI R7, RZ, 0x2, R4.reuse ;  /* 0x00000002ff077819 */ /* 0x100fe40000011404 */
[----:B------:R-:W-:Y:S02]  /*16520*/  SHF.R.S32.HI R0, RZ, 0x1f, R4 ;  /* 0x0000001fff007819 */ /* 0x000fe40000011404 */
[----:B------:R-:W-:Y:S02]  /*16530*/  LOP3.LUT R3, R4, 0xfffffffc, RZ, 0xc0, !PT ;  /* 0xfffffffc04037812 */ /* 0x000fe400078ec0ff */
[----:B------:R-:W-:Y:S02]  /*16540*/  LOP3.LUT R4, R8, 0xffffffe0, RZ, 0xc0, !PT ;  /* 0xffffffe008047812 */ /* 0x000fe400078ec0ff */
[-C--:B------:R-:W-:Y:S01]  /*16550*/  LEA.HI R11, R18, R12.reuse, RZ, 0x3 ;  /* 0x0000000c120b7211 */ /* 0x080fe200078f18ff */
[----:B------:R-:W-:Y:S01]  /*16560*/  IMAD.IADD R10, R12, 0x1, -R3 ;  /* 0x000000010c0a7824 */ /* 0x000fe200078e0a03 */
[----:B------:R-:W-:Y:S01]  /*16570*/  LEA.HI R9, R0, R7, RZ, 0x3 ;  /* 0x0000000700097211 */ /* 0x000fe200078f18ff */
[----:B------:R-:W-:Y:S01]  /*16580*/  IMAD.IADD R0, R12, 0x1, -R4 ;  /* 0x000000010c007824 */ /* 0x000fe200078e0a04 */
[----:B------:R-:W-:Y:S01]  /*16590*/  LOP3.LUT R13, R11, 0xfffffff8, RZ, 0xc0, !PT ;  /* 0xfffffff80b0d7812 */ /* 0x000fe200078ec0ff */
[----:B------:R-:W-:Y:S01]  /*165a0*/  IMAD.MOV.U32 R4, RZ, RZ, R2 ;  /* 0x000000ffff047224 */ /* 0x000fe200078e0002 */
[----:B------:R-:W-:Y:S01]  /*165b0*/  LEA.HI R18, R18, R12, RZ, 0x6 ;  /* 0x0000000c12127211 */ /* 0x000fe200078f30ff */
[----:B------:R-:W-:Y:S01]  /*165c0*/  IMAD.MOV.U32 R2, RZ, RZ, R6 ;  /* 0x000000ffff027224 */ /* 0x000fe200078e0006 */
[----:B------:R-:W-:Y:S01]  /*165d0*/  SHF.R.S32.HI R6, RZ, 0x1f, R0 ;  /* 0x0000001fff067819 */ /* 0x000fe20000011400 */
[----:B------:R-:W-:Y:S01]  /*165e0*/  IMAD.IADD R13, R12, 0x1, -R13 ;  /* 0x000000010c0d7824 */ /* 0x000fe200078e0a0d */
[----:B----4-:R-:W-:Y:S01]  /*165f0*/  SHF.R.S32.HI R12, RZ, 0x1f, R14 ;  /* 0x0000001fff0c7819 */ /* 0x010fe2000001140e */
[----:B------:R-:W-:Y:S01]  /*16600*/  IMAD.U32 R3, RZ, RZ, UR5 ;  /* 0x00000005ff037e24 */ /* 0x000fe2000f8e00ff */
[----:B------:R-:W-:Y:S01]  /*16610*/  LOP3.LUT P3, RZ, R0, 0x3, RZ, 0xc0, !PT ;  /* 0x0000000300ff7812 */ /* 0x000fe2000786c0ff */
[----:B------:R-:W-:Y:S01]  /*16620*/  IMAD.WIDE.U32 R20, R14, c[0x0][0x498], R4 ;  /* 0x000126000e147a25 */ /* 0x000fe200078e0004 */
[----:B------:R-:W-:-:S02]  /*16630*/  LEA.HI R16, R6, R0, RZ, 0x2 ;  /* 0x0000000006107211 */ /* 0x000fc400078f10ff */
[--C-:B------:R-:W-:Y:S01]  /*16640*/  SHF.R.S32.HI R6, RZ, 0x5, R8.reuse ;  /* 0x00000005ff067819 */ /* 0x100fe20000011408 */
[C---:B------:R-:W-:Y:S01]  /*16650*/  IMAD R19, R12.reuse, c[0x0][0x498], RZ ;  /* 0x000126000c137a24 */ /* 0x040fe200078e02ff */
[----:B------:R-:W-:Y:S01]  /*16660*/  SHF.R.S32.HI R0, RZ, 0x1f, R8 ;  /* 0x0000001fff007819 */ /* 0x000fe20000011408 */
[----:B------:R-:W-:Y:S01]  /*16670*/  IMAD R12, R12, c[0x0][0x3f0], RZ ;  /* 0x0000fc000c0c7a24 */ /* 0x000fe200078e02ff */
[----:B------:R-:W-:Y:S01]  /*16680*/  SHF.R.S32.HI R52, RZ, 0x3, R11 ;  /* 0x00000003ff347819 */ /* 0x000fe2000001140b */
[----:B------:R-:W-:Y:S01]  /*16690*/  IMAD R19, R14, c[0x0][0x49c], R19 ;  /* 0x000127000e137a24 */ /* 0x000fe200078e0213 */
[----:B------:R-:W-:Y:S01]  /*166a0*/  LEA.HI R0, R0, R6, RZ, 0x2 ;  /* 0x0000000600007211 */ /* 0x000fe200078f10ff */
[----:B------:R-:W-:Y:S01]  /*166b0*/  IMAD R8, R14, c[0x0][0x3f4], R12 ;  /* 0x0000fd000e087a24 */ /* 0x000fe200078e020c */
[----:B------:R-:W-:Y:S01]  /*166c0*/  LOP3.LUT R9, R9, 0xfffffff8, RZ, 0xc0, !PT ;  /* 0xfffffff809097812 */ /* 0x000fe200078ec0ff */
[----:B------:R-:W-:Y:S01]  /*166d0*/  IMAD.SHL.U32 R4, R52, 0x40, RZ ;  /* 0x0000004034047824 */ /* 0x000fe200078e00ff */
[----:B------:R-:W-:Y:S01]  /*166e0*/  F2FP.PACK_AB R44, R44, R156 ;  /* 0x0000009c2c2c723e */ /* 0x000fe200000000ff */
[----:B------:R-:W-:Y:S01]  /*166f0*/  IMAD.WIDE.U32 R14, R14, c[0x0][0x3f0], R2 ;  /* 0x0000fc000e0e7a25 */ /* 0x000fe200078e0002 */
[----:B------:R-:W-:-:S02]  /*16700*/  LOP3.LUT R3, R0, 0xffffffc, RZ, 0xc0, !PT ;  /* 0x0ffffffc00037812 */ /* 0x000fc400078ec0ff */
[----:B------:R-:W-:Y:S01]  /*16710*/  LEA.HI R2, R10, R10, RZ, 0x1 ;  /* 0x0000000a0a027211 */ /* 0x000fe200078f08ff */
[----:B------:R-:W-:Y:S01]  /*16720*/  IMAD.SHL.U32 R12, R13, 0x8, RZ ;  /* 0x000000080d0c7824 */ /* 0x000fe200078e00ff */
[----:B------:R-:W-:Y:S01]  /*16730*/  LOP3.LUT R0, R4, 0x1c0, RZ, 0xc0, !PT ;  /* 0x000001c004007812 */ /* 0x000fe200078ec0ff */
[----:B------:R-:W-:Y:S01]  /*16740*/  IMAD.IADD R9, R7, 0x1, -R9 ;  /* 0x0000000107097824 */ /* 0x000fe200078e0a09 */
[----:B------:R-:W-:Y:S01]  /*16750*/  LOP3.LUT R4, R2, 0x1ffffffe, RZ, 0xc0, !PT ;  /* 0x1ffffffe02047812 */ /* 0x000fe200078ec0ff */
[C---:B------:R-:W-:Y:S01]  /*16760*/  IMAD.IADD R7, R6.reuse, 0x1, -R3 ;  /* 0x0000000106077824 */ /* 0x040fe200078e0a03 */
[----:B------:R-:W-:Y:S01]  /*16770*/  SHF.R.U32.HI R5, RZ, 0x3, R0 ;  /* 0x00000003ff057819 */ /* 0x000fe20000011600 */
[----:B------:R-:W-:Y:S01]  /*16780*/  IMAD R17, R6, 0x200, R10 ;  /* 0x0000020006117824 */ /* 0x000fe200078e020a */
[----:B------:R-:W-:Y:S01]  /*16790*/  LOP3.LUT R3, R0, 0x38, R12, 0xf8, !PT ;  /* 0x0000003800037812 */ /* 0x000fe200078ef80c */
[----:B------:R-:W-:Y:S01]  /*167a0*/  IMAD.SHL.U32 R0, R2, 0x20, RZ ;  /* 0x0000002002007824 */ /* 0x000fe200078e00ff */
[----:B------:R-:W-:Y:S01]  /*167b0*/  F2FP.PACK_AB R158, R159, R158 ;  /* 0x0000009e9f9e723e */ /* 0x000fe200000000ff */
[----:B------:R-:W-:Y:S01]  /*167c0*/  IMAD.IADD R6, R10, 0x1, -R4 ;  /* 0x000000010a067824 */ /* 0x000fe200078e0a04 */
[----:B------:R-:W-:-:S02]  /*167d0*/  LOP3.LUT R4, R9, 0x1, RZ, 0xc0, !PT ;  /* 0x0000000109047812 */ /* 0x000fc400078ec0ff */
[----:B------:R-:W-:Y:S01]  /*167e0*/  LOP3.LUT R2, R0, 0xffffffc0, RZ, 0xc0, !PT ;  /* 0xffffffc000027812 */ /* 0x000fe200078ec0ff */
[----:B------:R-:W-:Y:S01]  /*167f0*/  IMAD R0, R13, 0x10, R52 ;  /* 0x000000100d007824 */ /* 0x000fe200078e0234 */
[----:B------:R-:W-:Y:S02]  /*16800*/  LOP3.LUT R11, R3, R5, RZ, 0x3c, !PT ;  /* 0x00000005030b7212 */ /* 0x000fe400078e3cff */
[----:B------:R-:W-:Y:S01]  /*16810*/  SHF.R.S32.HI R3, RZ, 0x2, R16 ;  /* 0x00000002ff037819 */ /* 0x000fe20000011410 */
[----:B------:R-:W-:Y:S01]  /*16820*/  IMAD R10, R6, 0x8, R2 ;  /* 0x00000008060a7824 */ /* 0x000fe200078e0202 */
[----:B------:R-:W-:Y:S01]  /*16830*/  ISETP.NE.U32.AND P4, PT, R4, 0x1, PT ;  /* 0x000000010400780c */ /* 0x000fe20003f85070 */
[----:B------:R-:W-:Y:S01]  /*16840*/  IMAD R4, R80, 0x80, R0 ;  /* 0x0000008050047824 */ /* 0x000fe200078e0200 */
[----:B------:R-:W-:Y:S01]  /*16850*/  F2FP.PACK_AB R148, R149, R148 ;  /* 0x000000949594723e */ /* 0x000fe200000000ff */
[----:B------:R-:W-:Y:S01]  /*16860*/  IMAD R5, R7, 0x10, R3 ;  /* 0x0000001007057824 */ /* 0x000fe200078e0203 */
[----:B------:R-:W-:Y:S01]  /*16870*/  R2P PR, R9, 0x6 ;  /* 0x0000000609007804 */ /* 0x000fe20000000000 */
[----:B------:R-:W-:Y:S01]  /*16880*/  IMAD.IADD R3, R15, 0x1, R8 ;  /* 0x000000010f037824 */ /* 0x000fe200078e0208 */
[----:B------:R-:W-:Y:S01]  /*16890*/  F2FP.PACK_AB R150, R151, R150 ;  /* 0x000000969796723e */ /* 0x000fe200000000ff */
[----:B------:R-:W-:Y:S01]  /*168a0*/  @P0 IMAD.HI.U32 R8, R4, c[0x0][0x4ec], RZ ;  /* 0x00013b0004080a27 */ /* 0x000fe200078e00ff */
[----:B------:R-:W-:-:S02]  /*168b0*/  F2FP.PACK_AB R152, R153, R152 ;  /* 0x000000989998723e */ /* 0x000fc400000000ff */
[----:B------:R-:W-:Y:S01]  /*168c0*/  F2FP.PACK_AB R154, R155, R154 ;  /* 0x0000009a9b9a723e */ /* 0x000fe200000000ff */
[----:B------:R-:W-:Y:S01]  /*168d0*/  IMAD.SHL.U32 R6, R9, 0x40, RZ ;  /* 0x0000004009067824 */ /* 0x000fe200078e00ff */
[----:B------:R-:W-:Y:S01]  /*168e0*/  F2FP.PACK_AB R48, R48, R160 ;  /* 0x000000a03030723e */ /* 0x000fe200000000ff */
[----:B------:R-:W-:Y:S01]  /*168f0*/  IMAD.SHL.U32 R7, R18, 0x8, RZ ;  /* 0x0000000812077824 */ /* 0x000fe200078e00ff */
[----:B------:R-:W-:Y:S01]  /*16900*/  F2FP.PACK_AB R162, R163, R162 ;  /* 0x000000a2a3a2723e */ /* 0x000fe200000000ff */
[----:B------:R-:W-:Y:S01]  /*16910*/  IMAD.MOV.U32 R0, RZ, RZ, R4 ;  /* 0x000000ffff007224 */ /* 0x000fe200078e0004 */
[----:B------:R-:W-:Y:S01]  /*16920*/  @P0 SHF.R.U32.HI R0, RZ, c[0x0][0x4f0], R8 ;  /* 0x00013c00ff000a19 */ /* 0x000fe20000011608 */
[----:B------:R-:W-:Y:S01]  /*16930*/  IMAD.MOV.U32 R2, RZ, RZ, R14 ;  /* 0x000000ffff027224 */ /* 0x000fe200078e000e */
[----:B------:R-:W-:Y:S02]  /*16940*/  LOP3.LUT R6, R6, 0x1c0, RZ, 0xc0, !PT ;  /* 0x000001c006067812 */ /* 0x000fe400078ec0ff */
[----:B------:R-:W-:Y:S01]  /*16950*/  LOP3.LUT R13, R11, 0x7ffffe00, R7, 0xf8, !PT ;  /* 0x7ffffe000b0d7812 */ /* 0x000fe200078ef807 */
[----:B------:R-:W-:Y:S01]  /*16960*/  IMAD.IADD R11, R5, 0x1, R10 ;  /* 0x00000001050b7824 */ /* 0x000fe200078e020a */
[--C-:B------:R-:W-:Y:S01]  /*16970*/  SHF.R.S32.HI R7, RZ, 0x1f, R0.reuse ;  /* 0x0000001fff077819 */ /* 0x100fe20000011400 */
[----:B------:R-:W-:Y:S01]  /*16980*/  IMAD R5, R80, 0x80, R5 ;  /* 0x0000008050057824 */ /* 0x000fe200078e0205 */
[----:B------:R-:W-:Y:S01]  /*16990*/  LEA.HI R9, R6, R6, RZ, 0x1d ;  /* 0x0000000606097211 */ /* 0x000fe200078fe8ff */
[----:B------:R-:W-:Y:S01]  /*169a0*/  IMAD.MOV R6, RZ, RZ, -R0 ;  /* 0x000000ffff067224 */ /* 0x000fe200078e0a00 */
[----:B------:R-:W-:Y:S01]  /*169b0*/  F2FP.PACK_AB R47, R47, R172 ;  /* 0x000000ac2f2f723e */ /* 0x000fe200000000ff */
[----:B------:R-:W-:Y:S01]  /*169c0*/  IMAD R7, R7, c[0x0][0x3e0], RZ ;  /* 0x0000f80007077a24 */ /* 0x000fe200078e02ff */
[----:B------:R-:W-:Y:S01]  /*169d0*/  IADD3 R8, R5, 0x8, RZ ;  /* 0x0000000805087810 */ /* 0x000fe20007ffe0ff */
[----:B------:R-:W-:Y:S01]  /*169e0*/  IMAD.U32 R10, R17, 0x2, R9 ;  /* 0x00000002110a7824 */ /* 0x000fe200078e0009 */
[-C--:B------:R-:W-:Y:S01]  /*169f0*/  ISETP.GE.OR P6, PT, R5, R55.reuse, P3 ;  /* 0x000000370500720c */ /* 0x080fe20001fc6670 */
[----:B------:R-:W-:Y:S01]  /*16a00*/  IMAD R7, R0, c[0x0][0x3e4], R7 ;  /* 0x0000f90000077a24 */ /* 0x000fe200078e0207 */
[----:B------:R-:W-:Y:S01]  /*16a10*/  ISETP.GE.OR P5, PT, R8, R55, P3 ;  /* 0x000000370800720c */ /* 0x000fe20001fa6670 */
[----:B------:R-:W-:Y:S01]  /*16a20*/  IMAD.WIDE.U32 R8, R0, c[0x0][0x3e0], R2 ;  /* 0x0000f80000087a25 */ /* 0x000fe200078e0002 */
[----:B------:R-:W-:-:S02]  /*16a30*/  F2FP.PACK_AB R174, R175, R174 ;  /* 0x000000aeafae723e */ /* 0x000fc400000000ff */
[----:B------:R-:W-:Y:S01]  /*16a40*/  F2FP.PACK_AB R164, R165, R164 ;  /* 0x000000a4a5a4723e */ /* 0x000fe200000000ff */
[----:B------:R-:W-:Y:S01]  /*16a50*/  IMAD R18, R6, c[0x0][0x4e8], R4 ;  /* 0x00013a0006127a24 */ /* 0x000fe200078e0204 */
[----:B------:R-:W-:Y:S01]  /*16a60*/  F2FP.PACK_AB R166, R167, R166 ;  /* 0x000000a6a7a6723e */ /* 0x000fe200000000ff */
[----:B------:R-:W-:Y:S01]  /*16a70*/  IMAD.SHL.U32 R0, R10, 0x2, RZ ;  /* 0x000000020a007824 */ /* 0x000fe200078e00ff */
[C---:B------:R-:W-:Y:S01]  /*16a80*/  IADD3 R10, R5.reuse, 0x40, RZ ;  /* 0x00000040050a7810 */ /* 0x040fe20007ffe0ff */
[----:B------:R-:W-:Y:S01]  /*16a90*/  IMAD R6, R80, 0x80, R11 ;  /* 0x0000008050067824 */ /* 0x000fe200078e020b */
[----:B------:R-:W-:Y:S01]  /*16aa0*/  IADD3 R5, R5, 0x48, RZ ;  /* 0x0000004805057810 */ /* 0x000fe20007ffe0ff */
[----:B------:R-:W-:Y:S01]  /*16ab0*/  BAR.SYNC.DEFER_BLOCKING 0x1, 0x80 ;  /* 0x0042000000007b1d */ /* 0x000fe20000010000 */
[----:B------:R-:W-:Y:S01]  /*16ac0*/  IADD3 R11, R0, 0x80, RZ ;  /* 0x00000080000b7810 */ /* 0x000fe20007ffe0ff */
[----:B------:R-:W-:Y:S01]  /*16ad0*/  @P0 IMAD.HI.U32 R4, R6, c[0x0][0x4ec], RZ ;  /* 0x00013b0006040a27 */ /* 0x000fe200078e00ff */
[----:B------:R-:W-:-:S02]  /*16ae0*/  IADD3 R2, R0, 0x70, RZ ;  /* 0x0000007000027810 */ /* 0x000fc40007ffe0ff */
[----:B------:R-:W-:Y:S01]  /*16af0*/  @P4 IADD3 R2, R11, 0x10, RZ ;  /* 0x000000100b024810 */ /* 0x000fe20007ffe0ff */
[----:B------:R-:W-:Y:S01]  /*16b00*/  IMAD.MOV.U32 R3, RZ, RZ, R6 ;  /* 0x000000ffff037224 */ /* 0x000fe200078e0006 */
[-C--:B------:R-:W-:Y:S02]  /*16b10*/  ISETP.GE.OR P4, PT, R10, R55.reuse, P3 ;  /* 0x000000370a00720c */ /* 0x080fe40001f86670 */
[----:B------:R-:W-:Y:S01]  /*16b20*/  @P0 SHF.R.U32.HI R3, RZ, c[0x0][0x4f0], R4 ;  /* 0x00013c00ff030a19 */ /* 0x000fe20000011604 */
[----:B------:R-:W-:Y:S01]  /*16b30*/  IMAD.MOV.U32 R4, RZ, RZ, R8 ;  /* 0x000000ffff047224 */ /* 0x000fe200078e0008 */
[----:B------:R-:W-:Y:S01]  /*16b40*/  ISETP.GE.OR P3, PT, R5, R55, P3 ;  /* 0x000000370500720c */ /* 0x000fe20001f66670 */
[----:B------:R-:W-:Y:S01]  /*16b50*/  IMAD.IADD R5, R9, 0x1, R7 ;  /* 0x0000000109057824 */ /* 0x000fe200078e0207 */
[----:B------:R-:W-:Y:S01]  /*16b60*/  SHF.R.S32.HI R7, RZ, 0x1f, R18 ;  /* 0x0000001fff077819 */ /* 0x000fe20000011412 */
[--C-:B------:R-:W-:Y:S01]  /*16b70*/  IMAD.MOV R8, RZ, RZ, -R3.reuse ;  /* 0x000000ffff087224 */ /* 0x100fe200078e0a03 */
[----:B------:R-:W-:-:S02]  /*16b80*/  SHF.R.S32.HI R9, RZ, 0x1f, R3 ;  /* 0x0000001fff097819 */ /* 0x000fc40000011403 */
[----:B------:R-:W-:Y:S01]  /*16b90*/  IADD3 R10, P0, R3, R20, RZ ;  /* 0x00000014030a7210 */ /* 0x000fe20007f1e0ff */
[----:B------:R-:W-:Y:S01]  /*16ba0*/  IMAD R7, R7, c[0x0][0x3d8], RZ ;  /* 0x0000f60007077a24 */ /* 0x000fe200078e02ff */
[----:B------:R-:W-:Y:S01]  /*16bb0*/  F2FP.PACK_AB R168, R169, R168 ;  /* 0x000000a8a9a8723e */ /* 0x000fe200000000ff */
[----:B------:R-:W-:Y:S01]  /*16bc0*/  IMAD R8, R8, c[0x0][0x4e8], R6 ;  /* 0x00013a0008087a24 */ /* 0x000fe200078e0206 */
[----:B------:R-:W-:Y:S01]  /*16bd0*/  IADD3.X R11, R9, R21, R19, P0, !PT ;  /* 0x00000015090b7210 */ /* 0x000fe200007fe413 */
[C---:B------:R-:W-:Y:S01]  /*16be0*/  IMAD R53, R18.reuse, c[0x0][0x3dc], R7 ;  /* 0x0000f70012357a24 */ /* 0x040fe200078e0207 */
[----:B------:R-:W-:Y:S01]  /*16bf0*/  F2FP.PACK_AB R170, R171, R170 ;  /* 0x000000aaabaa723e */ /* 0x000fe200000000ff */
[----:B------:R-:W-:Y:S01]  /*16c00*/  IMAD.WIDE.U32 R18, R18, c[0x0][0x3d8], R4 ;  /* 0x0000f60012127a25 */ /* 0x000fe200078e0004 */
[----:B------:R-:W-:Y:S01]  /*16c10*/  SHF.R.S32.HI R4, RZ, 0x1f, R8 ;  /* 0x0000001fff047819 */ /* 0x000fe20000011408 */
[----:B------:R-:W-:Y:S01]  /*16c20*/  STS [R0+0x80], R46 ;  /* 0x0000802e00007388 */ /* 0x000fe20000000800 */
[----:B------:R-:W-:Y:S01]  /*16c30*/  F2FP.PACK_AB R45, R45, R176 ;  /* 0x000000b02d2d723e */ /* 0x000fe200000000ff */
[----:B------:R-:W-:Y:S01]  /*16c40*/  IMAD.MOV.U32 R9, RZ, RZ, 0x20 ;  /* 0x00000020ff097424 */ /* 0x000fe200078e00ff */
[----:B------:R-:W-:Y:S01]  /*16c50*/  F2FP.PACK_AB R178, R179, R178 ;  /* 0x000000b2b3b2723e */ /* 0x000fe200000000ff */
[----:B------:R-:W-:Y:S01]  /*16c60*/  IMAD R4, R4, c[0x0][0x488], RZ ;  /* 0x0001220004047a24 */ /* 0x000fe200078e02ff */
[----:B------:R-:W-:Y:S01]  /*16c70*/  STS [R0+0x480], R146 ;  /* 0x0004809200007388 */ /* 0x000fe20000000800 */
[----:B------:R-:W-:Y:S01]  /*16c80*/  IMAD.WIDE.U32 R6, R8, c[0x0][0x488], R10 ;  /* 0x0001220008067a25 */ /* 0x000fe200078e000a */
[----:B------:R-:W-:-:S02]  /*16c90*/  SEL R9, R9, 0xffffffe0, !P1 ;  /* 0xffffffe009097807 */ /* 0x000fc40004800000 */
[----:B------:R-:W-:Y:S01]  /*16ca0*/  STS [R2], R44 ;  /* 0x0000002c02007388 */ /* 0x000fe20000000800 */
[----:B------:R-:W-:Y:S01]  /*16cb0*/  IMAD R8, R8, c[0x0][0x48c], R4 ;  /* 0x0001230008087a24 */ /* 0x000fe200078e0204 */
[----:B------:R-:W-:Y:S01]  /*16cc0*/  LEA R10, P0, R6, c[0x0][0x450], 0x2 ;  /* 0x00011400060a7a11 */ /* 0x000fe200078010ff */
[----:B------:R-:W-:Y:S01]  /*16cd0*/  IMAD.MOV.U32 R5, RZ, RZ, 0x40 ;  /* 0x00000040ff057424 */ /* 0x000fe200078e00ff */
[----:B------:R-:W-:Y:S01]  /*16ce0*/  STS [R2+0x400], R158 ;  /* 0x0004009e02007388 */ /* 0x000fe20000000800 */
[----:B------:R-:W-:Y:S01]  /*16cf0*/  IMAD.IADD R8, R7, 0x1, R8 ;  /* 0x0000000107087824 */ /* 0x000fe200078e0208 */
[----:B------:R-:W-:Y:S01]  /*16d00*/  F2FP.PACK_AB R43, R43, R188 ;  /* 0x000000bc2b2b723e */ /* 0x000fe200000000ff */
[----:B------:R-:W-:Y:S01]  /*16d10*/  IMAD.IADD R3, R0, 0x1, R9 ;  /* 0x0000000100037824 */ /* 0x000fe200078e0209 */
[----:B------:R-:W-:Y:S01]  /*16d20*/  SEL R7, R5, 0xffffffc0, !P2 ;  /* 0xffffffc005077807 */ /* 0x000fe20005000000 */
[----:B------:R-:W-:Y:S01]  /*16d30*/  IMAD.IADD R4, R9, 0x1, R2 ;  /* 0x0000000109047824 */ /* 0x000fe200078e0202 */
[----:B------:R-:W-:Y:S01]  /*16d40*/  STS [R0+0x2080], R148 ;  /* 0x0020809400007388 */ /* 0x000fe20000000800 */
[----:B------:R-:W-:-:S02]  /*16d50*/  LEA.HI.X R9, R6, c[0x0][0x454], R8, 0x2, P0 ;  /* 0x0001150006097a11 */ /* 0x000fc400000f1408 */
[----:B------:R-:W-:Y:S01]  /*16d60*/  IMAD.IADD R6, R0, 0x1, R7 ;  /* 0x0000000100067824 */ /* 0x000fe200078e0207 */
[----:B------:R-:W-:Y:S01]  /*16d70*/  STS [R0+0x2480], R150 ;  /* 0x0024809600007388 */ /* 0x000fe20000000800 */
[----:B------:R-:W-:Y:S01]  /*16d80*/  F2FP.PACK_AB R190, R191, R190 ;  /* 0x000000bebfbe723e */ /* 0x000fe200000000ff */
[----:B------:R-:W-:Y:S01]  /*16d90*/  IMAD.IADD R8, R7, 0x1, R2 ;  /* 0x0000000107087824 */ /* 0x000fe200078e0202 */
[----:B------:R-:W-:Y:S01]  /*16da0*/  F2FP.PACK_AB R180, R181, R180 ;  /* 0x000000b4b5b4723e */ /* 0x000fe200000000ff */
        /* <DEDUP_REMOVED lines=79> */
[----:B------:R-:W-:Y:S01]  /*172a0*/  STS [R4+0x4400], R29 ;  /* 0x0044001d04007388 */ /* 0x000fe20000000800 */
[----:B-1----:R-:W-:Y:S01]  /*172b0*/  IMAD.SHL.U32 R0, R13, 0x2, RZ ;  /* 0x000000020d007824 */ /* 0x002fe200078e00ff */
[----:B------:R-:W-:-:S02]  /*172c0*/  LEA R13, P0, R18, c[0x0][0x380], 0x1 ;  /* 0x0000e000120d7a11 */ /* 0x000fc400078008ff */
        /* <DEDUP_REMOVED lines=16> */
[----:B-1----:R-:W-:-:S03]  /*173d0*/  IMAD R6, R80, 0x80, R52 ;  /* 0x0000008050067824 */ /* 0x002fc600078e0234 */
[----:B------:R-:W-:Y:S04]  /*173e0*/  STS [R5+0x6080], R120 ;  /* 0x0060807805007388 */ /* 0x000fe80000000800 */
[----:B------:R-:W-:Y:S04]  /*173f0*/  STS [R5+0x6480], R122 ;  /* 0x0064807a05007388 */ /* 0x000fe80000000800 */
[----:B------:R-:W-:Y:S04]  /*17400*/  STS [R7+0x6000], R124 ;  /* 0x0060007c07007388 */ /* 0x000fe80000000800 */
[----:B------:R-:W-:Y:S04]  /*17410*/  STS [R7+0x6400], R126 ;  /* 0x0064007e07007388 */ /* 0x000fe80000000800 */
[----:B------:R-:W-:Y:S04]  /*17420*/  SHFL.IDX PT, R16, R10, RZ, 0x1c1f ;  /* 0x001c1fff0a107589 */ /* 0x000fe800000e0000 */
[----:B------:R-:W1:Y:S04]  /*17430*/  SHFL.IDX PT, R17, R9, RZ, 0x1c1f ;  /* 0x001c1fff09117589 */ /* 0x000e6800000e0000 */
[----:B------:R-:W-:Y:S06]  /*17440*/  BAR.SYNC.DEFER_BLOCKING 0x1, 0x80 ;  /* 0x0042000000007b1d */ /* 0x000fec0000010000 */
[----:B------:R-:W-:Y:S04]  /*17450*/  SHFL.IDX PT, R2, R10, 0x1, 0x1c1f ;  /* 0x003c1f000a027f89 */ /* 0x000fe800000e0000 */
[----:B------:R-:W3:Y:S04]  /*17460*/  SHFL.IDX PT, R3, R9, 0x1, 0x1c1f ;  /* 0x003c1f0009037f89 */ /* 0x000ee800000e0000 */
[----:B------:R-:W-:Y:S04]  /*17470*/  SHFL.IDX PT, R14, R10, 0x2, 0x1c1f ;  /* 0x005c1f000a0e7f89 */ /* 0x000fe800000e0000 */
[----:B------:R-:W4:Y:S04]  /*17480*/  SHFL.IDX PT, R15, R9, 0x2, 0x1c1f ;  /* 0x005c1f00090f7f89 */ /* 0x000f2800000e0000 */
[----:B------:R-:W-:Y:S04]  /*17490*/  SHFL.IDX PT, R10, R10, 0x3, 0x1c1f ;  /* 0x007c1f000a0a7f89 */ /* 0x000fe800000e0000 */
[----:B------:R-:W2:Y:S04]  /*174a0*/  SHFL.IDX PT, R11, R9, 0x3, 0x1c1f ;  /* 0x007c1f00090b7f89 */ /* 0x000ea800000e0000 */
[----:B-1----:R-:W-:Y:S04]  /*174b0*/  @!P6 ST.E [R16.64], R37 ;  /* 0x000000251000e985 */ /* 0x002fe8000c101914 */
[----:B---3--:R1:W-:Y:S04]  /*174c0*/  @!P5 ST.E [R2.64], R38 ;  /* 0x000000260200d985 */ /* 0x0083e8000c101914 */
[----:B----4-:R3:W-:Y:S04]  /*174d0*/  @!P4 ST.E [R14.64], R39 ;  /* 0x000000270e00c985 */ /* 0x0107e8000c101914 */
[----:B--2---:R3:W-:Y:S04]  /*174e0*/  @!P3 ST.E [R10.64], R40 ;  /* 0x000000280a00b985 */ /* 0x0047e8000c101914 */
[----:B------:R3:W2:Y:S04]  /*174f0*/  LDS.128 R24, [R0+0x880] ;  /* 0x0008800000187984 */ /* 0x0006a80000000c00 */
[----:B------:R3:W4:Y:S01]  /*17500*/  LDS.128 R32, [R0+0x1080] ;  /* 0x0010800000207984 */ /* 0x0007220000000c00 */
[----:B-1----:R-:W-:-:S03]  /*17510*/  IMAD.IADD R2, R19, 0x1, R53 ;  /* 0x0000000113027824 */ /* 0x002fc600078e0235 */
[----:B------:R3:W1:Y:S04]  /*17520*/  LDS.128 R40, [R0+0x1880] ;  /* 0x0018800000287984 */ /* 0x0006680000000c00 */
[----:B------:R3:W1:Y:S01]  /*17530*/  LDS.128 R48, [R0+0x2080] ;  /* 0x0020800000307984 */ /* 0x0006620000000c00 */
[----:B------:R-:W-:Y:S02]  /*17540*/  LEA.HI.X R7, R18, c[0x0][0x384], R2, 0x1, P0 ;  /* 0x0000e10012077a11 */ /* 0x000fe400000f0c02 */
[----:B------:R-:W-:Y:S01]  /*17550*/  ISETP.GE.AND P0, PT, R6, R55, PT ;  /* 0x000000370600720c */ /* 0x000fe20003f06270 */
        /* <DEDUP_REMOVED lines=13> */
[----:B--2-4-:R-:W2:Y:S01]  /*17630*/  LDS.128 R16, [R0+0x80] ;  /* 0x0000800000107984 */ /* 0x014ea20000000c00 */
[----:B------:R-:W-:-:S02]  /*17640*/  IADD3 R4, R12, 0x40, RZ ;  /* 0x000000400c047810 */ /* 0x000fc40007ffe0ff */
[----:B------:R-:W-:Y:S01]  /*17650*/  ISETP.GE.AND P1, PT, R12, c[0x0][0x3c8], PT ;  /* 0x0000f2000c007a0c */ /* 0x000fe20003f26270 */
[----:B---3--:R3:W4:Y:S01]  /*17660*/  LDS.128 R8, [R0+0x4080] ;  /* 0x0040800000087984 */ /* 0x0087220000000c00 */
[----:B------:R-:W-:-:S13]  /*17670*/  ISETP.GE.AND P0, PT, R4, c[0x0][0x3c8], PT ;  /* 0x0000f20004007a0c */ /* 0x000fda0003f06270 */
[----:B---3--:R-:W-:-:S04]  /*17680*/  @!P0 SHF.R.S32.HI R0, RZ, 0x1f, R4 ;  /* 0x0000001fff008819 */ /* 0x008fc80000011404 */
[----:B------:R-:W-:Y:S01]  /*17690*/  @!P0 LEA.HI R0, R0, R4, RZ, 0x3 ;  /* 0x0000000400008211 */ /* 0x000fe200078f18ff */
[----:B-1----:R-:W-:-:S03]  /*176a0*/  @!P1 IMAD.WIDE R4, R12, 0x2, R2 ;  /* 0x000000020c049825 */ /* 0x002fc600078e0202 */
[----:B------:R-:W-:-:S05]  /*176b0*/  @!P0 LOP3.LUT R0, R0, 0xfffffff8, RZ, 0xc0, !PT ;  /* 0xfffffff800008812 */ /* 0x000fca00078ec0ff */
[----:B------:R-:W-:Y:S01]  /*176c0*/  @!P0 IMAD.WIDE R2, R0, 0x2, R2 ;  /* 0x0000000200028825 */ /* 0x000fe200078e0202 */
[----:B--2---:R1:W-:Y:S04]  /*176d0*/  @!P1 ST.E.128 [R4.64], R16 ;  /* 0x0000001004009985 */ /* 0x0043e8000c101d14 */
[----:B----4-:R1:W-:Y:S02]  /*176e0*/  @!P0 ST.E.128 [R2.64], R8 ;  /* 0x0000000802008985 */ /* 0x0103e4000c101d14 */
.L_x_1018:
[----:B--2-4-:R-:W-:Y:S05]  /*176f0*/  BSYNC B0 ;  /* 0x0000000000007941 */ /* 0x014fea0003800000 */
.L_x_1017:
[----:B---3--:R-:W-:Y:S01]  /*17700*/  IADD3 R0, R6, 0x10, RZ ;  /* 0x0000001006007810 */ /* 0x008fe20007ffe0ff */
[----:B-1----:R1:W2:Y:S01]  /*17710*/  SHFL.IDX PT, R3, R7, 0x1, 0x181f ;  /* 0x00381f0007037f89 */ /* 0x0022a200000e0000 */
        /* <DEDUP_REMOVED lines=14> */
.L_x_1020:
[----:B------:R-:W-:Y:S05]  /*17800*/  BSYNC B0 ;  /* 0x0000000000007941 */ /* 0x000fea0003800000 */
.L_x_1019:
        /* <DEDUP_REMOVED lines=16> */
.L_x_1022:
[----:B------:R-:W-:Y:S05]  /*17910*/  BSYNC B0 ;  /* 0x0000000000007941 */ /* 0x000fea0003800000 */
.L_x_1021:
        /* <DEDUP_REMOVED lines=16> */
.L_x_1024:
[----:B------:R-:W-:Y:S05]  /*17a20*/  BSYNC B0 ;  /* 0x0000000000007941 */ /* 0x000fea0003800000 */
.L_x_1023:
        /* <DEDUP_REMOVED lines=16> */
.L_x_1026:
[----:B------:R-:W-:Y:S05]  /*17b30*/  BSYNC B0 ;  /* 0x0000000000007941 */ /* 0x000fea0003800000 */
.L_x_1025:
        /* <DEDUP_REMOVED lines=16> */
.L_x_1028:
[----:B------:R-:W-:Y:S05]  /*17c40*/  BSYNC B0 ;  /* 0x0000000000007941 */ /* 0x000fea0003800000 */
.L_x_1027:
        /* <DEDUP_REMOVED lines=16> */
.L_x_1030:
[----:B------:R-:W-:Y:S05]  /*17d50*/  BSYNC B0 ;  /* 0x0000000000007941 */ /* 0x000fea0003800000 */
.L_x_1029:
        /* <DEDUP_REMOVED lines=17> */
.L_x_1016:
[----:B------:R-:W3:Y:S01]  /*17e70*/  S2R R11, SR_TID.X ;  /* 0x00000000000b7919 */ /* 0x000ee20000002100 */
[----:B------:R-:W-:Y:S03]  /*17e80*/  BSSY B0, `(.L_x_1031) ;  /* 0x0000028000007945 */ /* 0x000fe60003800000 */
[----:B------:R-:W4:Y:S01]  /*17e90*/  S2R R9, SR_CTAID.Z ;  /* 0x0000000000097919 */ /* 0x000f220000002700 */
[----:B---3--:R-:W-:Y:S02]  /*17ea0*/  ISETP.GT.AND P0, PT, R11, 0x7f, PT ;  /* 0x0000007f0b00780c */ /* 0x008fe40003f04270 */
[----:B----4-:R-:W-:-:S11]  /*17eb0*/  SHF.R.S32.HI R10, RZ, 0x1f, R9 ;  /* 0x0000001fff0a7819 */ /* 0x010fd60000011409 */
[----:B------:R-:W-:Y:S05]  /*17ec0*/  @P0 BRA `(.L_x_1032) ;  /* 0x0000023000000947 */ /* 0x000fea0003800000 */
[----:B------:R-:W3:Y:S01]  /*17ed0*/  S2R R5, SR_CTAID.X ;  /* 0x0000000000057919 */ /* 0x000ee20000002500 */
[----:B-1----:R-:W-:-:S05]  /*17ee0*/  MOV R2, c[0x0][0x4e8] ;  /* 0x00013a0000027a02 */ /* 0x002fca0000000f00 */
[----:B------:R-:W-:Y:S01]  /*17ef0*/  IMAD R0, R2, c[0x0][0x388], RZ ;  /* 0x0000e20002007a24 */ /* 0x000fe200078e02ff */
[----:B---3--:R-:W-:-:S04]  /*17f00*/  LEA R5, R5, R11, 0x7 ;  /* 0x0000000b05057211 */ /* 0x008fc800078e38ff */
[----:B------:R-:W-:-:S13]  /*17f10*/  ISETP.GE.AND P0, PT, R5, R0, PT ;  /* 0x000000000500720c */ /* 0x000fda0003f06270 */
[----:B------:R-:W-:Y:S05]  /*17f20*/  @P0 BRA `(.L_x_1032) ;  /* 0x000001d000000947 */ /* 0x000fea0003800000 */
[----:B------:R-:W-:Y:S01]  /*17f30*/  ISETP.NE.AND P0, PT, R2, 0x1, PT ;  /* 0x000000010200780c */ /* 0x000fe20003f05270 */
[----:B------:R-:W-:Y:S01]  /*17f40*/  ULDC.64 UR4, c[0x0][0x490] ;  /* 0x0001240000047ab9 */ /* 0x000fe20000000a00 */
[----:B------:R-:W-:Y:S01]  /*17f50*/  MOV R0, R5 ;  /* 0x0000000500007202 */ /* 0x000fe20000000f00 */
[----:B------:R-:W-:Y:S01]  /*17f60*/  UIMAD UR7, UR6, UR4, URZ ;  /* 0x00000004060772a4 */ /* 0x000fe2000f8e023f */
[----:B------:R-:W-:Y:S01]  /*17f70*/  IMAD R6, R10, c[0x0][0x498], RZ ;  /* 0x000126000a067a24 */ /* 0x000fe200078e02ff */
[----:B------:R-:W-:Y:S02]  /*17f80*/  UIMAD.WIDE.U32 UR8, UR10, UR4, URZ ;  /* 0x000000040a0872a5 */ /* 0x000fe4000f8e003f */
[----:B------:R-:W-:Y:S01]  /*17f90*/  UIMAD UR4, UR10, UR5, UR7 ;  /* 0x000000050a0472a4 */ /* 0x000fe2000f8e0207 */
[----:B------:R-:W-:-:S03]  /*17fa0*/  IMAD R6, R9, c[0x0][0x49c], R6 ;  /* 0x0001270009067a24 */ /* 0x000fc600078e0206 */
[----:B------:R-:W-:Y:S01]  /*17fb0*/  UIADD3 UR4, UR9, UR4, URZ ;  /* 0x0000000409047290 */ /* 0x000fe2000fffe03f */
[----:B------:R-:W-:Y:S01]  /*17fc0*/  MOV R3, UR9 ;  /* 0x0000000900037c02 */ /* 0x000fe20008000f00 */
[----:B------:R-:W-:-:S04]  /*17fd0*/  @P0 IMAD.HI.U32 R2, R5, c[0x0][0x4ec], RZ ;  /* 0x00013b0005020a27 */ /* 0x000fc800078e00ff */
[----:B------:R-:W-:Y:S01]  /*17fe0*/  IMAD.U32 R3, RZ, RZ, UR4 ;  /* 0x00000004ff037e24 */ /* 0x000fe2000f8e00ff */
[----:B------:R-:W-:Y:S01]  /*17ff0*/  @P0 SHF.R.U32.HI R0, RZ, c[0x0][0x4f0], R2 ;  /* 0x00013c00ff000a19 */ /* 0x000fe20000011602 */
[----:B------:R-:W-:-:S03]  /*18000*/  IMAD.U32 R2, RZ, RZ, UR8 ;  /* 0x00000008ff027e24 */ /* 0x000fc6000f8e00ff */
[----:B------:R-:W-:Y:S01]  /*18010*/  IADD3 R4, -R0, RZ, RZ ;  /* 0x000000ff00047210 */ /* 0x000fe20007ffe1ff */
[----:B------:R-:W-:Y:S01]  /*18020*/  IMAD.WIDE.U32 R2, R9, c[0x0][0x498], R2 ;  /* 0x0001260009027a25 */ /* 0x000fe200078e0002 */
[----:B------:R-:W-:-:S03]  /*18030*/  SHF.R.S32.HI R7, RZ, 0x1f, R0 ;  /* 0x0000001fff077819 */ /* 0x000fc60000011400 */
[----:B------:R-:W-:Y:S01]  /*18040*/  IMAD R4, R4, c[0x0][0x4e8], R5 ;  /* 0x00013a0004047a24 */ /* 0x000fe200078e0205 */
[----:B------:R-:W-:-:S04]  /*18050*/  IADD3 R2, P0, R0, R2, RZ ;  /* 0x0000000200027210 */ /* 0x000fc80007f1e0ff */
[----:B------:R-:W-:Y:S02]  /*18060*/  SHF.R.S32.HI R5, RZ, 0x1f, R4 ;  /* 0x0000001fff057819 */ /* 0x000fe40000011404 */
[----:B------:R-:W-:-:S03]  /*18070*/  IADD3.X R3, R7, R3, R6, P0, !PT ;  /* 0x0000000307037210 */ /* 0x000fc600007fe406 */
        /* <DEDUP_REMOVED lines=8> */
.L_x_1032:
[----:B------:R-:W-:Y:S05]  /*18100*/  BSYNC B0 ;  /* 0x0000000000007941 */ /* 0x000fea0003800000 */
.L_x_1031:
[----:B------:R-:W3:Y:S01]  /*18110*/  S2R R13, SR_CTAID.X ;  /* 0x00000000000d7919 */ /* 0x000ee20000002500 */
[----:B-1----:R-:W-:Y:S01]  /*18120*/  SHF.R.S32.HI R0, RZ, 0x1f, R11 ;  /* 0x0000001fff007819 */ /* 0x002fe2000001140b */
[----:B------:R-:W-:Y:S01]  /*18130*/  IMAD.MOV.U32 R12, RZ, RZ, c[0x0][0x4e8] ;  /* 0x00013a00ff0c7624 */ /* 0x000fe200078e00ff */
[----:B------:R-:W-:Y:S01]  /*18140*/  ULDC.64 UR4, c[0x0][0x3e8] ;  /* 0x0000fa0000047ab9 */ /* 0x000fe20000000a00 */
[----:B------:R-:W-:Y:S01]  /*18150*/  IMAD R7, R10, c[0x0][0x3f0], RZ ;  /* 0x0000fc000a077a24 */ /* 0x000fe200078e02ff */
[----:B------:R-:W-:Y:S01]  /*18160*/  LEA.HI R0, R0, R11, RZ, 0x3 ;  /* 0x0000000b00007211 */ /* 0x000fe200078f18ff */
[----:B------:R-:W-:Y:S01]  /*18170*/  UIMAD UR6, UR6, UR4, URZ ;  /* 0x00000004060672a4 */ /* 0x000fe2000f8e023f */
[----:B------:R-:W-:Y:S01]  /*18180*/  ISETP.NE.AND P0, PT, R12, 0x1, PT ;  /* 0x000000010c00780c */ /* 0x000fe20003f05270 */
[----:B------:R-:W-:Y:S01]  /*18190*/  UIMAD.WIDE.U32 UR8, UR10, UR4, URZ ;  /* 0x000000040a0872a5 */ /* 0x000fe2000f8e003f */
[----:B------:R-:W-:Y:S01]  /*181a0*/  LOP3.LUT R2, R0, 0xfffffff8, RZ, 0xc0, !PT ;  /* 0xfffffff800027812 */ /* 0x000fe200078ec0ff */
[----:B------:R-:W-:Y:S01]  /*181b0*/  UIMAD UR4, UR10, UR5, UR6 ;  /* 0x000000050a0472a4 */ /* 0x000fe2000f8e0206 */
[----:B------:R-:W-:Y:S01]  /*181c0*/  SHF.R.S32.HI R8, RZ, 0x3, R0 ;  /* 0x00000003ff087819 */ /* 0x000fe20000011400 */
[----:B------:R-:W-:Y:S01]  /*181d0*/  IMAD R7, R9, c[0x0][0x3f4], R7 ;  /* 0x0000fd0009077a24 */ /* 0x000fe200078e0207 */
[----:B------:R-:W-:Y:S01]  /*181e0*/  BSSY B0, `(.L_x_1033) ;  /* 0x000002c000007945 */ /* 0x000fe20003800000 */
[----:B------:R-:W-:Y:S01]  /*181f0*/  IMAD.IADD R11, R11, 0x1, -R2 ;  /* 0x000000010b0b7824 */ /* 0x000fe200078e0a02 */
[----:B------:R-:W-:Y:S01]  /*18200*/  UIADD3 UR4, UR9, UR4, URZ ;  /* 0x0000000409047290 */ /* 0x000fe2000fffe03f */
[----:B------:R-:W-:Y:S01]  /*18210*/  IMAD.U32 R3, RZ, RZ, UR9 ;  /* 0x00000009ff037e24 */ /* 0x000fe2000f8e00ff */
[----:B------:R-:W-:Y:S01]  /*18220*/  MOV R2, UR8 ;  /* 0x0000000800027c02 */ /* 0x000fe20008000f00 */
[----:B------:R-:W-:Y:S01]  /*18230*/  IMAD R12, R12, c[0x0][0x388], RZ ;  /* 0x0000e2000c0c7a24 */ /* 0x000fe200078e02ff */
[----:B------:R-:W-:-:S02]  /*18240*/  LEA R0, R11, R8, 0x4 ;  /* 0x000000080b007211 */ /* 0x000fc400078e20ff */
[----:B------:R-:W-:-:S03]  /*18250*/  MOV R3, UR4 ;  /* 0x0000000400037c02 */ /* 0x000fc60008000f00 */
[C---:B---3--:R-:W-:Y:S01]  /*18260*/  IMAD R4, R13.reuse, 0x80, R0 ;  /* 0x000000800d047824 */ /* 0x048fe200078e0200 */
        /* <DEDUP_REMOVED lines=10> */
[----:B------:R-:W-:Y:S02]  /*18310*/  IMAD R5, R5, c[0x0][0x4e8], R4 ;  /* 0x00013a0005057a24 */ /* 0x000fe400078e0204 */
[----:B------:R-:W-:Y:S01]  /*18320*/  IMAD R0, R0, c[0x0][0x3e4], R6 ;  /* 0x0000f90000007a24 */ /* 0x000fe200078e0206 */
[----:B------:R-:W-:Y:S02]  /*18330*/  SHF.L.U32 R6, R11, 0x3, RZ ;  /* 0x000000030b067819 */ /* 0x000fe400000006ff */
[----:B------:R-:W-:Y:S02]  /*18340*/  SHF.R.S32.HI R4, RZ, 0x1f, R5 ;  /* 0x0000001fff047819 */ /* 0x000fe40000011405 */
[----:B------:R-:W-:Y:S02]  /*18350*/  IADD3 R3, R3, R0, RZ ;  /* 0x0000000003037210 */ /* 0x000fe40007ffe0ff */
[----:B------:R-:W-:Y:S01]  /*18360*/  IADD3 R7, R6, 0x40, RZ ;  /* 0x0000004006077810 */ /* 0x000fe20007ffe0ff */
[----:B------:R-:W-:-:S02]  /*18370*/  IMAD R0, R4, c[0x0][0x3d8], RZ ;  /* 0x0000f60004007a24 */ /* 0x000fc400078e02ff */
[----:B------:R-:W-:-:S04]  /*18380*/  IMAD.WIDE.U32 R2, R5, c[0x0][0x3d8], R2 ;  /* 0x0000f60005027a25 */ /* 0x000fc800078e0002 */
[----:B------:R-:W-:Y:S01]  /*18390*/  IMAD R0, R5, c[0x0][0x3dc], R0 ;  /* 0x0000f70005007a24 */ /* 0x000fe200078e0200 */
[----:B------:R-:W-:-:S03]  /*183a0*/  LEA R10, P0, R2, c[0x0][0x380], 0x1 ;  /* 0x0000e000020a7a11 */ /* 0x000fc600078008ff */
[----:B------:R-:W-:-:S05]  /*183b0*/  IMAD.IADD R0, R3, 0x1, R0 ;  /* 0x0000000103007824 */ /* 0x000fca00078e0200 */
[----:B------:R-:W-:Y:S02]  /*183c0*/  LEA.HI.X R9, R2, c[0x0][0x384], R0, 0x1, P0 ;  /* 0x0000e10002097a11 */ /* 0x000fe400000f0c00 */
[----:B------:R-:W-:Y:S01]  /*183d0*/  ISETP.GE.AND P0, PT, R8, R12, PT ;  /* 0x0000000c0800720c */ /* 0x000fe20003f06270 */
[----:B------:R1:W3:Y:S04]  /*183e0*/  SHFL.IDX PT, R2, R10, RZ, 0x181f ;  /* 0x00181fff0a027589 */ /* 0x0002e800000e0000 */
[----:B------:R1:W4:Y:S08]  /*183f0*/  SHFL.IDX PT, R3, R9, RZ, 0x181f ;  /* 0x00181fff09037589 */ /* 0x00033000000e0000 */
        /* <DEDUP_REMOVED lines=10> */
.L_x_1034:
[----:B------:R-:W-:Y:S05]  /*184a0*/  BSYNC B0 ;  /* 0x0000000000007941 */ /* 0x000fea0003800000 */
.L_x_1033:
[----:B------:R-:W-:Y:S01]  /*184b0*/  IADD3 R0, R8, 0x10, RZ ;  /* 0x0000001008007810 */ /* 0x000fe20007ffe0ff */
[----:B---34-:R3:W4:Y:S01]  /*184c0*/  SHFL.IDX PT, R3, R9, 0x1, 0x181f ;  /* 0x00381f0009037f89 */ /* 0x01872200000e0000 */
        /* <DEDUP_REMOVED lines=13> */
.L_x_1036:
[----:B------:R-:W-:Y:S05]  /*185a0*/  BSYNC B0 ;  /* 0x0000000000007941 */ /* 0x000fea0003800000 */
.L_x_1035:
[----:B------:R-:W-:Y:S01]  /*185b0*/  IADD3 R0, R8, 0x20, RZ ;  /* 0x0000002008007810 */ /* 0x000fe20007ffe0ff */
[----:B-1--4-:R1:W4:Y:S01]  /*185c0*/  SHFL.IDX PT, R3, R9, 0x2, 0x181f ;  /* 0x00581f0009037f89 */ /* 0x01232200000e0000 */
        /* <DEDUP_REMOVED lines=13> */
.L_x_1038:
[----:B------:R-:W-:Y:S05]  /*186a0*/  BSYNC B0 ;  /* 0x0000000000007941 */ /* 0x000fea0003800000 */
.L_x_1037:
        /* <DEDUP_REMOVED lines=15> */
.L_x_1040:
[----:B------:R-:W-:Y:S05]  /*187a0*/  BSYNC B0 ;  /* 0x0000000000007941 */ /* 0x000fea0003800000 */
.L_x_1039:
        /* <DEDUP_REMOVED lines=15> */
.L_x_1042:
[----:B------:R-:W-:Y:S05]  /*188a0*/  BSYNC B0 ;  /* 0x0000000000007941 */ /* 0x000fea0003800000 */
.L_x_1041:
        /* <DEDUP_REMOVED lines=15> */
.L_x_1044:
[----:B------:R-:W-:Y:S05]  /*189a0*/  BSYNC B0 ;  /* 0x0000000000007941 */ /* 0x000fea0003800000 */
.L_x_1043:
        /* <DEDUP_REMOVED lines=15> */
.L_x_1046:
[----:B------:R-:W-:Y:S05]  /*18aa0*/  BSYNC B0 ;  /* 0x0000000000007941 */ /* 0x000fea0003800000 */
.L_x_1045:
[----:B------:R-:W-:Y:S01]  /*18ab0*/  IADD3 R0, R8, 0x70, RZ ;  /* 0x0000007008007810 */ /* 0x000fe20007ffe0ff */
[----:B---34-:R3:W4:Y:S03]  /*18ac0*/  SHFL.IDX PT, R3, R9, 0x7, 0x181f ;  /* 0x00f81f0009037f89 */ /* 0x01872600000e0000 */
[----:B------:R-:W-:Y:S01]  /*18ad0*/  ISETP.GE.AND P0, PT, R0, R12, PT ;  /* 0x0000000c0000720c */ /* 0x000fe20003f06270 */
[----:B------:R3:W1:-:S12]  /*18ae0*/  SHFL.IDX PT, R2, R10, 0x7, 0x181f ;  /* 0x00f81f000a027f89 */ /* 0x00065800000e0000 */
[----:B------:R-:W-:Y:S05]  /*18af0*/  @P0 EXIT ;  /* 0x000000000000094d */ /* 0x000fea0003800000 */
[----:B------:R-:W-:-:S13]  /*18b00*/  ISETP.GE.AND P0, PT, R6, c[0x0][0x3c8], PT ;  /* 0x0000f20006007a0c */ /* 0x000fda0003f06270 */
[----:B-1--4-:R-:W-:-:S05]  /*18b10*/  @!P0 IMAD.WIDE R4, R6, 0x2, R2 ;  /* 0x0000000206048825 */ /* 0x012fca00078e0202 */
        /* <DEDUP_REMOVED lines=9> */
.L_x_1047:
        /* <DEDUP_REMOVED lines=13> */
.L_x_4344:


//--------------------- .text._ZN7cutlass13device_kernelIN5flash19enable_sm80_to_sm89INS1_16FlashAttnFwdSm80INS1_25CollectiveMainloopFwdSm80ILi4ELi1ELb0EN4cute5tupleIJNS5_1CILi128EEENS7_ILi48EEES8_EEELi128ENS_6half_tEfNS_4arch4Sm80ELb0ELb1ELb1ELb1ELb1ELb0ELb1ELb0EEENS1_21CollectiveEpilogueFwdINS6_IJS8_S8_S9_EEENS6_IJNS7_ILi1EEESH_SH_EEESB_SD_Li128ELb1ELb1ELb0ELb0EEENS1_19SingleTileSchedulerILb1ELb0ELb1ELi128EEEEEEEEEvNT_6ParamsE --------------------------
	.section	.text._ZN7cutlass13device_kernelIN5flash19enable_sm80_to_sm89INS1_16FlashAttnFwdSm80INS1_25CollectiveMainloopFwdSm80ILi4ELi1ELb0EN4cute5tupleIJNS5_1CILi128EEENS7_ILi48EEES8_EEELi128ENS_6half_tEfNS_4arch4Sm80ELb0ELb1ELb1ELb1ELb1ELb0ELb1ELb0EEENS1_21CollectiveEpilogueFwdINS6_IJS8_S8_S9_EEENS6_IJNS7_ILi1EEESH_SH_EEESB_SD_Li128ELb1ELb1ELb0ELb0EEENS1_19SingleTileSchedulerILb1ELb0ELb1ELi128EEEEEEEEEvNT_6ParamsE,"ax",@progbits
	.sectioninfo	@"SHI_REGISTERS=255"
	.align	128
.text._ZN7cutlass13device_kernelIN5flash19enable_sm80_to_sm89INS1_16FlashAttnFwdSm80INS1_25CollectiveMainloopFwdSm80ILi4ELi1ELb0EN4cute5tupleIJNS5_1CILi128EEENS7_ILi48EEES8_EEELi128ENS_6half_tEfNS_4arch4Sm80ELb0ELb1ELb1ELb1ELb1ELb0ELb1ELb0EEENS1_21CollectiveEpilogueFwdINS6_IJS8_S8_S9_EEENS6_IJNS7_ILi1EEESH_SH_EEESB_SD_Li128ELb1ELb1ELb0ELb0EEENS1_19SingleTileSchedulerILb1ELb0ELb1ELi128EEEEEEEEEvNT_6ParamsE:
        .type           _ZN7cutlass13device_kernelIN5flash19enable_sm80_to_sm89INS1_16FlashAttnFwdSm80INS1_25CollectiveMainloopFwdSm80ILi4ELi1ELb0EN4cute5tupleIJNS5_1CILi128EEENS7_ILi48EEES8_EEELi128ENS_6half_tEfNS_4arch4Sm80ELb0ELb1ELb1ELb1ELb1ELb0ELb1ELb0EEENS1_21CollectiveEpilogueFwdINS6_IJS8_S8_S9_EEENS6_IJNS7_ILi1EEESH_SH_EEESB_SD_Li128ELb1ELb1ELb0ELb0EEENS1_19SingleTileSchedulerILb1ELb0ELb1ELi128EEEEEEEEEvNT_6ParamsE,@function
        .size           _ZN7cutlass13device_kernelIN5flash19enable_sm80_to_sm89INS1_16FlashAttnFwdSm80INS1_25CollectiveMainloopFwdSm80ILi4ELi1ELb0EN4cute5tupleIJNS5_1CILi128EEENS7_ILi48EEES8_EEELi128ENS_6half_tEfNS_4arch4Sm80ELb0ELb1ELb1ELb1ELb1ELb0ELb1ELb0EEENS1_21CollectiveEpilogueFwdINS6_IJS8_S8_S9_EEENS6_IJNS7_ILi1EEESH_SH_EEESB_SD_Li128ELb1ELb1ELb0ELb0EEENS1_19SingleTileSchedulerILb1ELb0ELb1ELi128EEEEEEEEEvNT_6ParamsE,(.L_x_4345 - _ZN7cutlass13device_kernelIN5flash19enable_sm80_to_sm89INS1_16FlashAttnFwdSm80INS1_25CollectiveMainloopFwdSm80ILi4ELi1ELb0EN4cute5tupleIJNS5_1CILi128EEENS7_ILi48EEES8_EEELi128ENS_6half_tEfNS_4arch4Sm80ELb0ELb1ELb1ELb1ELb1ELb0ELb1ELb0EEENS1_21CollectiveEpilogueFwdINS6_IJS8_S8_S9_EEENS6_IJNS7_ILi1EEESH_SH_EEESB_SD_Li128ELb1ELb1ELb0ELb0EEENS1_19SingleTileSchedulerILb1ELb0ELb1ELi128EEEEEEEEEvNT_6ParamsE)
        .other          _ZN7cutlass13device_kernelIN5flash19enable_sm80_to_sm89INS1_16FlashAttnFwdSm80INS1_25CollectiveMainloopFwdSm80ILi4ELi1ELb0EN4cute5tupleIJNS5_1CILi128EEENS7_ILi48EEES8_EEELi128ENS_6half_tEfNS_4arch4Sm80ELb0ELb1ELb1ELb1ELb1ELb0ELb1ELb0EEENS1_21CollectiveEpilogueFwdINS6_IJS8_S8_S9_EEENS6_IJNS7_ILi1EEESH_SH_EEESB_SD_Li128ELb1ELb1ELb0ELb0EEENS1_19SingleTileSchedulerILb1ELb0ELb1ELi128EEEEEEEEEvNT_6ParamsE,@"STO_CUDA_ENTRY STV_DEFAULT"
_ZN7cutlass13device_kernelIN5flash19enable_sm80_to_sm89INS1_16FlashAttnFwdSm80INS1_25CollectiveMainloopFwdSm80ILi4ELi1ELb0EN4cute5tupleIJNS5_1CILi128EEENS7_ILi48EEES8_EEELi128ENS_6half_tEfNS_4arch4Sm80ELb0ELb1ELb1ELb1ELb1ELb0ELb1ELb0EEENS1_21CollectiveEpilogueFwdINS6_IJS8_S8_S9_EEENS6_IJNS7_ILi1EEESH_SH_EEESB_SD_Li128ELb1ELb1ELb0ELb0EEENS1_19SingleTileSchedulerILb1ELb0ELb1ELi128EEEEEEEEEvNT_6ParamsE:
        /* <DEDUP_REMOVED lines=21> */
.L_x_1049:
        /* <DEDUP_REMOVED lines=13> */
.L_x_1051:
[----:B------:R-:W-:Y:S02]  /*0220*/  ULDC UR5, c[0x0][0x54c] ;  /* 0x0001530000057ab9 */ /* 0x000fe40000000800 */
.L_x_1050:
[----:B------:R-:W-:Y:S02]  /*0230*/  ULDC UR4, c[0x0][0x548] ;  /* 0x0001520000047ab9 */ /* 0x000fe40000000800 */
[----:B------:R-:W-:-:S02]  /*0240*/  USHF.L.U32 UR28, UR28, 0x7, URZ ;  /* 0x000000071c1c7899 */ /* 0x000fc4000800063f */
[----:B------:R-:W-:-:S04]  /*0250*/  UIMAD UR4, UR5, UR4, URZ ;  /* 0x00000004050472a4 */ /* 0x000fc8000f8e023f */
[----:B------:R-:W-:-:S04]  /*0260*/  UISETP.GE.AND UP0, UPT, UR28, UR4, UPT ;  /* 0x000000041c00728c */ /* 0x000fc8000bf06270 */
[----:B------:R-:W-:Y:S01]  /*0270*/  USEL UR13, UR13, 0xffffffff, !UP0 ;  /* 0xffffffff0d0d7887 */ /* 0x000fe2000c000000 */
[----:B------:R-:W-:Y:S05]  /*0280*/  BRA `(.L_x_1052) ;  /* 0x000001b000007947 */ /* 0x000fea0003800000 */
.L_x_1048:
        /* <DEDUP_REMOVED lines=8> */
.L_x_1053:
        /* <DEDUP_REMOVED lines=13> */
.L_x_1055:
[----:B------:R-:W-:Y:S02]  /*03e0*/  ULDC UR5, c[0x0][0x54c] ;  /* 0x0001530000057ab9 */ /* 0x000fe40000000800 */
.L_x_1054:
[----:B------:R-:W-:Y:S02]  /*03f0*/  ULDC UR4, c[0x0][0x548] ;  /* 0x0001520000047ab9 */ /* 0x000fe40000000800 */
[----:B------:R-:W-:-:S02]  /*0400*/  USHF.L.U32 UR28, UR28, 0x7, URZ ;  /* 0x000000071c1c7899 */ /* 0x000fc4000800063f */
[----:B------:R-:W-:-:S04]  /*0410*/  UIMAD UR4, UR5, UR4, URZ ;  /* 0x00000004050472a4 */ /* 0x000fc8000f8e023f */
[----:B------:R-:W-:-:S04]  /*0420*/  UISETP.GE.AND UP0, UPT, UR28, UR4, UPT ;  /* 0x000000041c00728c */ /* 0x000fc8000bf06270 */
[----:B------:R-:W-:-:S06]  /*0430*/  USEL UR13, UR13, 0xffffffff, !UP0 ;  /* 0xffffffff0d0d7887 */ /* 0x000fcc000c000000 */
.L_x_1052:
[----:B------:R-:W-:-:S13]  /*0440*/  ISETP.LE.AND P0, PT, RZ, UR13, PT ;  /* 0x0000000dff007c0c */ /* 0x000fda000bf03270 */
[----:B------:R-:W-:Y:S05]  /*0450*/  @!P0 EXIT ;  /* 0x000000000000894d */ /* 0x000fea0003800000 */
[----:B------:R-:W-:Y:S02]  /*0460*/  ULDC.64 UR8, c[0x0][0x370] ;  /* 0x0000dc0000087ab9 */ /* 0x000fe40000000a00 */
[----:B------:R-:W-:Y:S02]  /*0470*/  UISETP.NE.U32.AND UP2, UPT, URZ, UR8, UPT ;  /* 0x000000083f00728c */ /* 0x000fe4000bf45070 */
[----:B------:R-:W-:Y:S02]  /*0480*/  ULDC.64 UR4, c[0x0][0x360] ;  /* 0x0000d80000047ab9 */ /* 0x000fe40000000a00 */
[----:B------:R-:W-:Y:S02]  /*0490*/  UISETP.NE.U32.AND UP0, UPT, URZ, UR4, UPT ;  /* 0x000000043f00728c */ /* 0x000fe4000bf05070 */
[----:B------:R-:W-:Y:S02]  /*04a0*/  ULDC.64 UR6, c[0x0][0x348] ;  /* 0x0000d20000067ab9 */ /* 0x000fe40000000a00 */
[----:B------:R-:W-:-:S02]  /*04b0*/  UISETP.NE.AND.EX UP2, UPT, URZ, UR9, UPT, UP2 ;  /* 0x000000093f00728c */ /* 0x000fc4000bf45320 */
[----:B------:R-:W-:Y:S02]  /*04c0*/  UISETP.NE.U32.AND UP1, UPT, URZ, UR6, UPT ;  /* 0x000000063f00728c */ /* 0x000fe4000bf25070 */
[----:B------:R-:W-:Y:S02]  /*04d0*/  UISETP.NE.AND.EX UP0, UPT, URZ, UR5, UPT, UP0 ;  /* 0x000000053f00728c */ /* 0x000fe4000bf05300 */
[----:B------:R-:W-:Y:S01]  /*04e0*/  UISETP.NE.AND.EX UP1, UPT, URZ, UR7, UPT, UP1 ;  /* 0x000000073f00728c */ /* 0x000fe2000bf25310 */
[----:B------:R-:W-:Y:S01]  /*04f0*/  PLOP3.LUT P2, PT, PT, PT, UP2, 0x80, 0x0 ;  /* 0x000000000000781c */ /* 0x000fe20003f4f028 */
[----:B------:R-:W-:Y:S02]  /*0500*/  ULDC.64 UR8, c[0x0][0x370] ;  /* 0x0000dc0000087ab9 */ /* 0x000fe40000000a00 */
        /* <DEDUP_REMOVED lines=13> */
[----:B------:R1:W2:Y:S04]  /*05e0*/  @P2 LDG.E R3, [R2.64] ;  /* 0x0000001602032981 */ /* 0x0002a8000c1e1900 */
[----:B------:R-:W3:Y:S04]  /*05f0*/  @P0 LDG.E R0, [R4.64] ;  /* 0x0000001604000981 */ /* 0x000ee8000c1e1900 */
[----:B-1----:R-:W4:Y:S01]  /*0600*/  @P1 LDG.E R2, [R6.64] ;  /* 0x0000001606021981 */ /* 0x002f22000c1e1900 */
        /* <DEDUP_REMOVED lines=11> */
[----:B-1--4-:R-:W-:Y:S05]  /*06c0*/  @P0 BRA `(.L_x_1056) ;  /* 0x0000006000000947 */ /* 0x012fea0003800000 */
[----:B--2---:R-:W-:Y:S05]  /*06d0*/  @!P1 BRA `(.L_x_1056) ;  /* 0x0000005000009947 */ /* 0x004fea0003800000 */
[----:B------:R-:W2:Y:S04]  /*06e0*/  LDG.E R2, [R6.64] ;  /* 0x0000001606027981 */ /* 0x000ea8000c1e1900 */
[----:B------:R-:W4:Y:S01]  /*06f0*/  LDG.E R0, [R6.64+0x4] ;  /* 0x0000041606007981 */ /* 0x000f22000c1e1900 */
[----:B--23--:R-:W1:Y:S08]  /*0700*/  R2UR UR12, R2 ;  /* 0x00000000020c73c2 */ /* 0x00ce7000000e0000 */
[----:B----4-:R-:W1:Y:S02]  /*0710*/  R2UR UR4, R0 ;  /* 0x00000000000473c2 */ /* 0x010e6400000e0000 */
[----:B-1----:R-:W-:-:S06]  /*0720*/  UIADD3 UR12, -UR12, UR4, URZ ;  /* 0x000000040c0c7290 */ /* 0x002fcc000fffe13f */
.L_x_1056:
[----:B--2---:R-:W-:-:S04]  /*0730*/  ISETP.NE.U32.AND P0, PT, RZ, c[0x0][0x368], PT ;  /* 0x0000da00ff007a0c */ /* 0x004fc80003f05070 */
        /* <DEDUP_REMOVED lines=9> */
.L_x_1057:
        /* <DEDUP_REMOVED lines=8> */
[----:B------:R-:W4:Y:S01]  /*0850*/  LDG.E R0, [R2.64+0x4] ;  /* 0x0000041602007981 */ /* 0x000f22000c1e1900 */
[----:B--2---:R-:W1:Y:S08]  /*0860*/  R2UR UR4, R4 ;  /* 0x00000000040473c2 */ /* 0x004e7000000e0000 */
[----:B----4-:R-:W1:Y:S02]  /*0870*/  R2UR UR8, R0 ;  /* 0x00000000000873c2 */ /* 0x010e6400000e0000 */
[----:B-1----:R-:W-:-:S06]  /*0880*/  UIADD3 UR8, -UR4, UR8, URZ ;  /* 0x0000000804087290 */ /* 0x002fcc000fffe13f */
.L_x_1058:
[----:B------:R-:W-:Y:S02]  /*0890*/  ULDC UR4, c[0x0][0x2c4] ;  /* 0x0000b10000047ab9 */ /* 0x000fe40000000800 */
[----:B------:R-:W-:-:S02]  /*08a0*/  UISETP.NE.AND UP0, UPT, UR4, 0x1, UPT ;  /* 0x000000010400788c */ /* 0x000fc4000bf05270 */
[----:B------:R-:W-:Y:S02]  /*08b0*/  ULDC.64 UR6, c[0x0][0x2c8] ;  /* 0x0000b20000067ab9 */ /* 0x000fe40000000a00 */
[----:B------:R-:W-:Y:S02]  /*08c0*/  UIADD3 UR14, UR28, 0x7f, URZ ;  /* 0x0000007f1c0e7890 */ /* 0x000fe4000fffe03f */
[----:B------:R-:W-:Y:S02]  /*08d0*/  ULDC.64 UR4, c[0x0][0x328] ;  /* 0x0000ca0000047ab9 */ /* 0x000fe40000000a00 */
[----:B------:R-:W-:Y:S02]  /*08e0*/  UP2UR UR15, UPR, URZ, 0x1 ;  /* 0x000000013f0f7883 */ /* 0x000fe40008000000 */
[----:B------:R-:W-:Y:S02]  /*08f0*/  UIADD3 UR8, -UR11, UR8, URZ ;  /* 0x000000080b087290 */ /* 0x000fe4000fffe13f */
[----:B------:R-:W-:-:S04]  /*0900*/  @UP0 UIADD3 UR18, UR28, 0x7f, URZ ;  /* 0x0000007f1c120890 */ /* 0x000fc8000fffe03f */
[----:B------:R-:W-:Y:S02]  /*0910*/  UIMAD.WIDE.U32 UR18, UR18, UR6, URZ ;  /* 0x00000006121272a5 */ /* 0x000fe4000f8e003f */
[----:B---3--:R-:W-:Y:S02]  /*0920*/  UIADD3 UR6, UR8, 0x1, -UR12 ;  /* 0x0000000108067890 */ /* 0x008fe4000fffe80c */
[----:B------:R-:W-:Y:S02]  /*0930*/  @UP0 USHF.R.U32.HI UR14, URZ, UR7, UR19 ;  /* 0x000000073f0e0299 */ /* 0x000fe40008011613 */
[----:B------:R-:W-:Y:S02]  /*0940*/  UISETP.GE.AND UP0, UPT, UR5, 0x1, UPT ;  /* 0x000000010500788c */ /* 0x000fe4000bf06270 */
[----:B------:R-:W-:Y:S02]  /*0950*/  UIADD3 UR6, UR6, UR14, URZ ;  /* 0x0000000e06067290 */ /* 0x000fe4000fffe03f */
[----:B------:R-:W-:-:S02]  /*0960*/  UP2UR UR14, UPR, URZ, 0x1 ;  /* 0x000000013f0e7883 */ /* 0x000fc40008000000 */
[----:B------:R-:W-:Y:S01]  /*0970*/  PLOP3.LUT P0, PT, PT, PT, UP0, 0x40, 0x0 ;  /* 0x000000000000781c */ /* 0x000fe20003f0e808 */
[----:B------:R-:W-:-:S12]  /*0980*/  UIADD3 UR4, UR6, UR4, URZ ;  /* 0x0000000406047290 */ /* 0x000fd8000fffe03f */
[----:B------:R-:W-:Y:S05]  /*0990*/  @P0 BRA `(.L_x_1059) ;  /* 0x0000012000000947 */ /* 0x000fea0003800000 */
[----:B------:R-:W-:Y:S01]  /*09a0*/  ISETP.LT.AND P0, PT, RZ, UR6, PT ;  /* 0x00000006ff007c0c */ /* 0x000fe2000bf01270 */
[----:B------:R-:W-:-:S12]  /*09b0*/  UIADD3 UR17, UR6, -0x1, URZ ;  /* 0xffffffff06117890 */ /* 0x000fd8000fffe03f */
[----:B------:R-:W-:Y:S05]  /*09c0*/  @P0 BRA `(.L_x_1060) ;  /* 0x0000007000000947 */ /* 0x000fea0003800000 */
[----:B------:R-:W-:Y:S02]  /*09d0*/  UISETP.NE.AND UP0, UPT, UR5, 0x1, UPT ;  /* 0x000000010500788c */ /* 0x000fe4000bf05270 */
[----:B------:R-:W-:-:S03]  /*09e0*/  UIADD3 UR17, -UR6, URZ, URZ ;  /* 0x0000003f06117290 */ /* 0x000fc6000fffe13f */
[----:B------:R-:W-:Y:S02]  /*09f0*/  ULDC.64 UR6, c[0x0][0x330] ;  /* 0x0000cc0000067ab9 */ /* 0x000fe40000000a00 */
[----:B------:R-:W-:-:S04]  /*0a00*/  UIMAD.WIDE.U32 UR18, UR17, UR6, URZ ;  /* 0x00000006111272a5 */ /* 0x000fc8000f8e003f */
[----:B------:R-:W-:-:S04]  /*0a10*/  @UP0 USHF.R.U32.HI UR17, URZ, UR7, UR19 ;  /* 0x000000073f110299 */ /* 0x000fc80008011613 */
[----:B------:R-:W-:Y:S01]  /*0a20*/  ULOP3.LUT UR17, URZ, UR17, URZ, 0x33, !UPT ;  /* 0x000000113f117292 */ /* 0x000fe2000f8e333f */
[----:B------:R-:W-:Y:S05]  /*0a30*/  BRA `(.L_x_1061) ;  /* 0x0000004000007947 */ /* 0x000fea0003800000 */
.L_x_1060:
[----:B------:R-:W-:Y:S02]  /*0a40*/  UISETP.NE.AND UP0, UPT, UR5, 0x1, UPT ;  /* 0x000000010500788c */ /* 0x000fe4000bf05270 */
[----:B------:R-:W-:Y:S02]  /*0a50*/  ULDC.64 UR6, c[0x0][0x330] ;  /* 0x0000cc0000067ab9 */ /* 0x000fe40000000a00 */
[----:B------:R-:W-:-:S07]  /*0a60*/  UIMAD.WIDE.U32 UR18, UR17, UR6, URZ ;  /* 0x00000006111272a5 */ /* 0x000fce000f8e003f */
[----:B------:R-:W-:Y:S02]  /*0a70*/  @UP0 USHF.R.U32.HI UR17, URZ, UR7, UR19 ;  /* 0x000000073f110299 */ /* 0x000fe40008011613 */
.L_x_1061:
[----:B------:R-:W-:Y:S02]  /*0a80*/  ULDC UR6, c[0x0][0x32c] ;  /* 0x0000cb0000067ab9 */ /* 0x000fe40000000800 */
[----:B------:R-:W-:-:S04]  /*0a90*/  UIMAD UR6, UR17, UR5, UR6 ;  /* 0x00000005110672a4 */ /* 0x000fc8000f8e0206 */
[----:B------:R-:W-:-:S04]  /*0aa0*/  UISETP.LT.AND UP0, UPT, UR4, UR6, UPT ;  /* 0x000000060400728c */ /* 0x000fc8000bf01270 */
[----:B------:R-:W-:Y:S02]  /*0ab0*/  USEL UR4, UR4, UR6, UP0 ;  /* 0x0000000604047287 */ /* 0x000fe40008000000 */
.L_x_1059:
[----:B------:R-:W-:Y:S02]  /*0ac0*/  UISETP.NE.AND UP0, UPT, UR15, URZ, UPT ;  /* 0x0000003f0f00728c */ /* 0x000fe4000bf05270 */
[----:B------:R-:W-:Y:S02]  /*0ad0*/  ULDC.64 UR6, c[0x0][0x2c8] ;  /* 0x0000b20000067ab9 */ /* 0x000fe40000000a00 */
[----:B------:R-:W-:Y:S02]  /*0ae0*/  UIADD3 UR24, UR4, 0x2f, URZ ;  /* 0x0000002f04187890 */ /* 0x000fe4000fffe03f */
[----:B------:R-:W-:Y:S02]  /*0af0*/  UIMAD.WIDE.U32 UR26, UR28, UR6, URZ ;  /* 0x000000061c1a72a5 */ /* 0x000fe4000f8e003f */
[----:B------:R-:W-:Y:S02]  /*0b00*/  UIMAD.WIDE UR24, UR24, 0x2aaaaaab, URZ ;  /* 0x2aaaaaab181878a5 */ /* 0x000fe4000f8e023f */
[----:B------:R-:W-:-:S02]  /*0b10*/  UIADD3 UR18, UR8, 0x2f, URZ ;  /* 0x0000002f08127890 */ /* 0x000fc4000fffe03f */
[----:B------:R-:W-:Y:S02]  /*0b20*/  UISETP.GE.AND UP2, UPT, UR5, 0x1, UPT ;  /* 0x000000010500788c */ /* 0x000fe4000bf46270 */
[----:B------:R-:W-:Y:S02]  /*0b30*/  @UP0 UMOV UR17, UR27 ;  /* 0x0000001b00110c82 */ /* 0x000fe40008000000 */
[----:B------:R-:W-:Y:S02]  /*0b40*/  UMOV UR4, UR28 ;  /* 0x0000001c00047c82 */ /* 0x000fe40008000000 */
[----:B------:R-:W-:Y:S01]  /*0b50*/  UIMAD.WIDE UR18, UR18, 0x2aaaaaab, URZ ;  /* 0x2aaaaaab121278a5 */ /* 0x000fe2000f8e023f */
[----:B------:R-:W-:Y:S01]  /*0b60*/  PLOP3.LUT P0, PT, PT, PT, UP2, 0x40, 0x0 ;  /* 0x000000000000781c */ /* 0x000fe20003f0e828 */
[----:B------:R-:W-:Y:S02]  /*0b70*/  @UP0 USHF.R.U32.HI UR4, URZ, UR7, UR17 ;  /* 0x000000073f040299 */ /* 0x000fe40008011611 */
[----:B------:R-:W-:-:S02]  /*0b80*/  USHF.R.U32.HI UR7, URZ, 0x1f, UR19 ;  /* 0x0000001f3f077899 */ /* 0x000fc40008011613 */
[----:B------:R-:W-:Y:S02]  /*0b90*/  UMOV UR17, UR25 ;  /* 0x0000001900117c82 */ /* 0x000fe40008000000 */
[----:B------:R-:W-:Y:S02]  /*0ba0*/  USHF.R.U32.HI UR26, URZ, 0x1f, UR17 ;  /* 0x0000001f3f1a7899 */ /* 0x000fe40008011611 */
[----:B------:R-:W-:Y:S02]  /*0bb0*/  UIADD3 UR27, UR8, -UR12, URZ ;  /* 0x8000000c081b7290 */ /* 0x000fe4000fffe03f */
[----:B------:R-:W-:Y:S02]  /*0bc0*/  ULEA.HI.SX32 UR7, UR19, UR7, 0x1d ;  /* 0x0000000713077291 */ /* 0x000fe4000f8fea3f */
[----:B------:R-:W-:Y:S02]  /*0bd0*/  ULEA.HI.SX32 UR26, UR17, UR26, 0x1d ;  /* 0x0000001a111a7291 */ /* 0x000fe4000f8fea3f */
[----:B------:R-:W-:-:S02]  /*0be0*/  UIADD3 UR4, UR27, UR4, URZ ;  /* 0x000000041b047290 */ /* 0x000fc4000fffe03f */
        /* <DEDUP_REMOVED lines=17> */
.L_x_1063:
[----:B------:R-:W-:-:S03]  /*0d00*/  UISETP.NE.AND UP0, UPT, UR5, 0x1, UPT ;  /* 0x000000010500788c */ /* 0x000fc6000bf05270 */
[----:B------:R-:W-:Y:S02]  /*0d10*/  ULDC.64 UR4, c[0x0][0x330] ;  /* 0x0000cc0000047ab9 */ /* 0x000fe40000000a00 */
[----:B------:R-:W-:-:S07]  /*0d20*/  UIMAD.WIDE.U32 UR18, UR7, UR4, URZ ;  /* 0x00000004071272a5 */ /* 0x000fce000f8e003f */
[----:B------:R-:W-:Y:S02]  /*0d30*/  @UP0 UMOV UR17, UR19 ;  /* 0x0000001300110c82 */ /* 0x000fe40008000000 */
[----:B------:R-:W-:Y:S02]  /*0d40*/  @UP0 USHF.R.U32.HI UR7, URZ, UR5, UR17 ;  /* 0x000000053f070299 */ /* 0x000fe40008011611 */
.L_x_1064:
[----:B------:R-:W-:Y:S02]  /*0d50*/  ULDC UR4, c[0x0][0x32c] ;  /* 0x0000cb0000047ab9 */ /* 0x000fe40000000800 */
[----:B------:R-:W-:-:S04]  /*0d60*/  UIMAD UR4, UR7, UR4, URZ ;  /* 0x00000004070472a4 */ /* 0x000fc8000f8e023f */
[----:B------:R-:W-:-:S04]  /*0d70*/  UISETP.LT.AND UP0, UPT, UR6, UR4, UPT ;  /* 0x000000040600728c */ /* 0x000fc8000bf01270 */
[----:B------:R-:W-:-:S04]  /*0d80*/  USEL UR6, UR6, UR4, !UP0 ;  /* 0x0000000406067287 */ /* 0x000fc8000c000000 */
.L_x_1062:
[----:B------:R-:W-:Y:S01]  /*0d90*/  UIMAD.WIDE UR4, UR6, 0x2aaaaaab, URZ ;  /* 0x2aaaaaab060478a5 */ /* 0x000fe2000f8e023f */
[----:B------:R-:W-:Y:S01]  /*0da0*/  PLOP3.LUT P4, PT, PT, PT, PT, 0x80, 0x0 ;  /* 0x000000000000781c */ /* 0x000fe20003f8f070 */
[----:B------:R-:W-:Y:S01]  /*0db0*/  CS2R R14, SRZ ;  /* 0x00000000000e7805 */ /* 0x000fe2000001ff00 */
[----:B------:R-:W-:Y:S01]  /*0dc0*/  IMAD.MOV.U32 R126, RZ, RZ, RZ ;  /* 0x000000ffff7e7224 */ /* 0x000fe200078e00ff */
[----:B------:R-:W-:Y:S01]  /*0dd0*/  USHF.R.U32.HI UR4, URZ, 0x1f, UR5 ;  /* 0x0000001f3f047899 */ /* 0x000fe20008011605 */
[----:B------:R-:W-:Y:S01]  /*0de0*/  CS2R R124, SRZ ;  /* 0x00000000007c7805 */ /* 0x000fe2000001ff00 */
[----:B------:R-:W-:Y:S01]  /*0df0*/  CS2R R130, SRZ ;  /* 0x0000000000827805 */ /* 0x000fe2000001ff00 */
[----:B------:R-:W-:Y:S01]  /*0e00*/  CS2R R128, SRZ ;  /* 0x0000000000807805 */ /* 0x000fe2000001ff00 */
[----:B------:R-:W-:Y:S01]  /*0e10*/  ULEA.HI.SX32 UR4, UR5, UR4, 0x1d ;  /* 0x0000000405047291 */ /* 0x000fe2000f8fea3f */
[----:B------:R-:W-:Y:S01]  /*0e20*/  CS2R R16, SRZ ;  /* 0x0000000000107805 */ /* 0x000fe2000001ff00 */
[----:B------:R-:W-:Y:S01]  /*0e30*/  IMAD.MOV.U32 R122, RZ, RZ, RZ ;  /* 0x000000ffff7a7224 */ /* 0x000fe200078e00ff */
[----:B------:R-:W-:Y:S01]  /*0e40*/  CS2R R120, SRZ ;  /* 0x0000000000787805 */ /* 0x000fe2000001ff00 */
[----:B------:R-:W-:Y:S01]  /*0e50*/  UISETP.LT.AND UP0, UPT, URZ, UR4, UPT ;  /* 0x000000043f00728c */ /* 0x000fe2000bf01270 */
[----:B------:R-:W-:Y:S01]  /*0e60*/  CS2R R118, SRZ ;  /* 0x0000000000767805 */ /* 0x000fe2000001ff00 */
[----:B------:R-:W-:Y:S01]  /*0e70*/  CS2R R116, SRZ ;  /* 0x0000000000747805 */ /* 0x000fe2000001ff00 */
[----:B------:R-:W-:Y:S01]  /*0e80*/  MOV R110, RZ ;  /* 0x000000ff006e7202 */ /* 0x000fe20000000f00 */
[----:B------:R-:W-:Y:S01]  /*0e90*/  USEL UR7, URZ, UR4, !UP0 ;  /* 0x000000043f077287 */ /* 0x000fe2000c000000 */
[----:B------:R-:W-:Y:S01]  /*0ea0*/  CS2R R18, SRZ ;  /* 0x0000000000127805 */ /* 0x000fe2000001ff00 */
[----:B------:R-:W-:Y:S01]  /*0eb0*/  IMAD.MOV.U32 R108, RZ, RZ, RZ ;  /* 0x000000ffff6c7224 */ /* 0x000fe200078e00ff */
[----:B------:R-:W-:Y:S01]  /*0ec0*/  CS2R R114, SRZ ;  /* 0x0000000000727805 */ /* 0x000fe2000001ff00 */
[----:B------:R-:W-:Y:S01]  /*0ed0*/  UISETP.GT.AND UP0, UPT, UR26, UR7, UPT ;  /* 0x000000071a00728c */ /* 0x000fe2000bf04270 */
[----:B------:R-:W-:Y:S01]  /*0ee0*/  CS2R R112, SRZ ;  /* 0x0000000000707805 */ /* 0x000fe2000001ff00 */
[----:B------:R-:W-:Y:S01]  /*0ef0*/  CS2R R20, SRZ ;  /* 0x0000000000147805 */ /* 0x000fe2000001ff00 */
[----:B------:R-:W-:Y:S01]  /*0f00*/  MOV R106, RZ ;  /* 0x000000ff006a7202 */ /* 0x000fe20000000f00 */
[----:B------:R-:W-:Y:S01]  /*0f10*/  CS2R R22, SRZ ;  /* 0x0000000000167805 */ /* 0x000fe2000001ff00 */
[----:B------:R-:W-:Y:S01]  /*0f20*/  IMAD.MOV.U32 R104, RZ, RZ, RZ ;  /* 0x000000ffff687224 */ /* 0x000fe200078e00ff */
[----:B------:R-:W-:Y:S01]  /*0f30*/  PLOP3.LUT P0, PT, PT, PT, UP0, 0x80, 0x0 ;  /* 0x000000000000781c */ /* 0x000fe20003f0f008 */
[----:B------:R-:W-:Y:S01]  /*0f40*/  CS2R R100, SRZ ;  /* 0x0000000000647805 */ /* 0x000fe2000001ff00 */
[----:B------:R-:W-:Y:S01]  /*0f50*/  MOV R102, RZ ;  /* 0x000000ff00667202 */ /* 0x000fe20000000f00 */
[----:B------:R-:W-:Y:S01]  /*0f60*/  CS2R R24, SRZ ;  /* 0x0000000000187805 */ /* 0x000fe2000001ff00 */
        /* <DEDUP_REMOVED lines=62> */
[----:B------:R-:W-:-:S02]  /*1350*/  UISETP.NE.U32.AND UP0, UPT, URZ, UR4, UPT ;  /* 0x000000043f00728c */ /* 0x000fc4000bf05070 */
[----:B------:R-:W-:Y:S02]  /*1360*/  UISETP.NE.AND UP2, UPT, UR15, URZ, UPT ;  /* 0x0000003f0f00728c */ /* 0x000fe4000bf45270 */
[----:B------:R-:W-:-:S03]  /*1370*/  UISETP.NE.AND.EX UP0, UPT, URZ, UR5, UPT, UP0 ;  /* 0x000000053f00728c */ /* 0x000fc6000bf05300 */
[----:B------:R-:W-:-:S03]  /*1380*/  ULDC.64 UR4, c[0x0][0x340] ;  /* 0x0000d00000047ab9 */ /* 0x000fc60000000a00 */
[----:B------:R-:W-:-:S05]  /*1390*/  PLOP3.LUT P2, PT, PT, PT, UP0, 0x80, 0x0 ;  /* 0x000000000000781c */ /* 0x000fca0003f4f008 */
[----:B------:R-:W-:-:S06]  /*13a0*/  @UP0 UIMAD.WIDE UR4, UR13, UR16, UR4 ;  /* 0x000000100d0402a5 */ /* 0x000fcc000f8e0204 */
[----:B------:R-:W-:Y:S02]  /*13b0*/  IMAD.U32 R2, RZ, RZ, UR4 ;  /* 0x00000004ff027e24 */ /* 0x000fe4000f8e00ff */
[----:B------:R-:W-:Y:S01]  /*13c0*/  IMAD.U32 R3, RZ, RZ, UR5 ;  /* 0x00000005ff037e24 */ /* 0x000fe2000f8e00ff */
[----:B------:R-:W-:Y:S01]  /*13d0*/  SHF.R.S32.HI R124, RZ, 0x1f, R127 ;  /* 0x0000001fff7c7819 */ /* 0x000fe2000001147f */
[----:B------:R-:W-:Y:S02]  /*13e0*/  USHF.R.S32.HI UR6, URZ, 0x1f, UR9 ;  /* 0x0000001f3f067899 */ /* 0x000fe40008011409 */
[----:B------:R-:W-:Y:S01]  /*13f0*/  ULDC.64 UR4, c[0x0][0x178] ;  /* 0x00005e0000047ab9 */ /* 0x000fe20000000a00 */
[----:B------:R1:W2:Y:S01]  /*1400*/  @P2 LDG.E R7, [R2.64] ;  /* 0x0000001602072981 */ /* 0x0002a2000c1e1900 */
[----:B------:R-:W-:Y:S01]  /*1410*/  UIMAD UR6, UR6, UR4, URZ ;  /* 0x00000004060672a4 */ /* 0x000fe2000f8e023f */
[----:B------:R-:W-:Y:S01]  /*1420*/  PLOP3.LUT P1, PT, PT, PT, UP2, 0x80, 0x0 ;  /* 0x000000000000781c */ /* 0x000fe20003f2f028 */
[----:B------:R-:W-:Y:S01]  /*1430*/  UIMAD.WIDE.U32 UR16, UR9, UR4, URZ ;  /* 0x00000004091072a5 */ /* 0x000fe2000f8e003f */
[----:B------:R-:W-:Y:S01]  /*1440*/  PLOP3.LUT P0, PT, PT, PT, UP2, 0x80, 0x0 ;  /* 0x000000000000781c */ /* 0x000fe20003f0f028 */
[----:B------:R-:W-:Y:S01]  /*1450*/  UIMAD UR6, UR9, UR5, UR6 ;  /* 0x00000005090672a4 */ /* 0x000fe2000f8e0206 */
[----:B------:R-:W-:Y:S01]  /*1460*/  LEA.HI R13, R124, R127, RZ, 0x4 ;  /* 0x0000007f7c0d7211 */ /* 0x000fe200078f20ff */
[----:B------:R-:W-:Y:S01]  /*1470*/  USHF.R.S32.HI UR9, URZ, 0x1f, UR13 ;  /* 0x0000001f3f097899 */ /* 0x000fe2000801140d */
[----:B------:R-:W-:Y:S01]  /*1480*/  BSSY B0, `(.L_x_1066) ;  /* 0x0000053000007945 */ /* 0x000fe20003800000 */
[----:B------:R-:W-:-:S02]  /*1490*/  ULDC.64 UR4, c[0x0][0x1b8] ;  /* 0x00006e0000047ab9 */ /* 0x000fc40000000a00 */
[----:B------:R-:W-:Y:S02]  /*14a0*/  UIADD3 UR17, UR17, UR6, URZ ;  /* 0x0000000611117290 */ /* 0x000fe4000fffe03f */
[----:B------:R-:W-:Y:S02]  /*14b0*/  UIMAD UR6, UR20, UR4, URZ ;  /* 0x00000004140672a4 */ /* 0x000fe4000f8e023f */
[----:B------:R-:W-:Y:S02]  /*14c0*/  USEL UR9, UR9, URZ, !UP1 ;  /* 0x0000003f09097287 */ /* 0x000fe4000c800000 */
[----:B------:R-:W-:Y:S02]  /*14d0*/  UIMAD UR6, UR10, UR5, UR6 ;  /* 0x000000050a0672a4 */ /* 0x000fe4000f8e0206 */
[----:B------:R-:W-:Y:S02]  /*14e0*/  UIMAD.WIDE.U32 UR18, UR10, UR4, UR16 ;  /* 0x000000040a1272a5 */ /* 0x000fe4000f8e0010 */
[----:B------:R-:W-:-:S02]  /*14f0*/  USEL UR16, UR13, URZ, !UP1 ;  /* 0x0000003f0d107287 */ /* 0x000fc4000c800000 */
[----:B------:R-:W-:Y:S01]  /*1500*/  ULDC.64 UR4, c[0x0][0x1c0] ;  /* 0x0000700000047ab9 */ /* 0x000fe20000000a00 */
[----:B-1----:R-:W-:Y:S01]  /*1510*/  LEA.HI R2, R124, R127, RZ, 0x3 ;  /* 0x0000007f7c027211 */ /* 0x002fe200078f18ff */
[----:B------:R-:W-:Y:S02]  /*1520*/  UIMAD UR9, UR9, UR4, URZ ;  /* 0x00000004090972a4 */ /* 0x000fe4000f8e023f */
[----:B------:R-:W-:Y:S01]  /*1530*/  UIADD3 UR19, UR19, UR6, URZ ;  /* 0x0000000613137290 */ /* 0x000fe2000fffe03f */
[----:B------:R-:W-:Y:S01]  /*1540*/  LOP3.LUT R0, R2, 0xfffffff8, RZ, 0xc0, !PT ;  /* 0xfffffff802007812 */ /* 0x000fe200078ec0ff */
[----:B------:R-:W-:Y:S01]  /*1550*/  UIMAD UR5, UR16, UR5, UR9 ;  /* 0x00000005100572a4 */ /* 0x000fe2000f8e0209 */
[----:B------:R-:W-:Y:S01]  /*1560*/  SHF.R.S32.HI R15, RZ, 0x3, R2 ;  /* 0x00000003ff0f7819 */ /* 0x000fe20000011402 */
[----:B------:R-:W-:Y:S02]  /*1570*/  UIMAD.WIDE.U32 UR16, UR16, UR4, UR18 ;  /* 0x00000004101072a5 */ /* 0x000fe4000f8e0012 */
[----:B------:R-:W-:Y:S01]  /*1580*/  IMAD.IADD R36, R127, 0x1, -R0 ;  /* 0x000000017f247824 */ /* 0x000fe200078e0a00 */
[----:B------:R-:W-:Y:S01]  /*1590*/  ULDC UR6, c[0x0][0x2c4] ;  /* 0x0000b10000067ab9 */ /* 0x000fe20000000800 */
[----:B------:R-:W-:Y:S01]  /*15a0*/  IADD3 R9, R15, UR28, RZ ;  /* 0x0000001c0f097c10 */ /* 0x000fe2000fffe0ff */
[----:B------:R-:W-:Y:S01]  /*15b0*/  UIADD3 UR5, UR17, UR5, URZ ;  /* 0x0000000511057290 */ /* 0x000fe2000fffe03f */
[----:B------:R-:W-:Y:S01]  /*15c0*/  IMAD R131, R36, 0x10, R15 ;  /* 0x0000001024837824 */ /* 0x000fe200078e020f */
[----:B------:R-:W-:Y:S01]  /*15d0*/  UIMAD UR6, UR12, UR6, URZ ;  /* 0x000000060c0672a4 */ /* 0x000fe2000f8e023f */
[----:B------:R-:W-:-:S02]  /*15e0*/  IMAD.U32 R3, RZ, RZ, UR17 ;  /* 0x00000011ff037e24 */ /* 0x000fc4000f8e00ff */
[----:B------:R-:W-:Y:S01]  /*15f0*/  IMAD.SHL.U32 R129, R36, 0x8, RZ ;  /* 0x0000000824817824 */ /* 0x000fe200078e00ff */
[----:B------:R-:W-:Y:S01]  /*1600*/  IADD3 R4, R131, UR28, RZ ;  /* 0x0000001c83047c10 */ /* 0x000fe2000fffe0ff */
[----:B------:R-:W-:Y:S01]  /*1610*/  IMAD.U32 R3, RZ, RZ, UR5 ;  /* 0x00000005ff037e24 */ /* 0x000fe2000f8e00ff */
[----:B------:R1:W-:Y:S01]  /*1620*/  STL [R1+0x1c], R131 ;  /* 0x00001c8301007387 */ /* 0x0003e20000100800 */
[----:B------:R-:W-:Y:S02]  /*1630*/  ISETP.GE.AND P4, PT, R9, UR6, PT ;  /* 0x0000000609007c0c */ /* 0x000fe4000bf86270 */
[----:B------:R-:W-:Y:S01]  /*1640*/  @P1 IMAD.HI.U32 R2, R4, c[0x0][0x2c8], RZ ;  /* 0x0000b20004021a27 */ /* 0x000fe200078e00ff */
[----:B------:R1:W-:Y:S01]  /*1650*/  STL [R1+0x14], R129 ;  /* 0x0000148101007387 */ /* 0x0003e20000100800 */
[C---:B------:R-:W-:Y:S02]  /*1660*/  IADD3 R23, R129.reuse, 0x40, RZ ;  /* 0x0000004081177810 */ /* 0x040fe40007ffe0ff */
[----:B------:R-:W-:Y:S01]  /*1670*/  IMAD.MOV.U32 R0, RZ, RZ, R4 ;  /* 0x000000ffff007224 */ /* 0x000fe200078e0004 */
[----:B------:R-:W-:Y:S01]  /*1680*/  @P0 SHF.R.U32.HI R0, RZ, c[0x0][0x2cc], R2 ;  /* 0x0000b300ff000a19 */ /* 0x000fe20000011602 */
[----:B------:R-:W-:Y:S01]  /*1690*/  IMAD.U32 R2, RZ, RZ, UR16 ;  /* 0x00000010ff027e24 */ /* 0x000fe2000f8e00ff */
[----:B------:R-:W-:-:S02]  /*16a0*/  ISETP.GE.AND P3, PT, R129, c[0x0][0x198], PT ;  /* 0x0000660081007a0c */ /* 0x000fc40003f66270 */
[--C-:B------:R-:W-:Y:S01]  /*16b0*/  SHF.R.S32.HI R6, RZ, 0x1f, R0.reuse ;  /* 0x0000001fff067819 */ /* 0x100fe20000011400 */
[----:B------:R-:W-:Y:S02]  /*16c0*/  IMAD.MOV R5, RZ, RZ, -R0 ;  /* 0x000000ffff057224 */ /* 0x000fe400078e0a00 */
[----:B------:R-:W-:-:S04]  /*16d0*/  IMAD.WIDE.U32 R2, R0, c[0x0][0x1b0], R2 ;  /* 0x00006c0000027a25 */ /* 0x000fc800078e0002 */
[----:B------:R-:W-:Y:S02]  /*16e0*/  IMAD R4, R5, c[0x0][0x2c4], R4 ;  /* 0x0000b10005047a24 */ /* 0x000fe400078e0204 */
[----:B------:R-:W-:-:S04]  /*16f0*/  IMAD R5, R6, c[0x0][0x1b0], RZ ;  /* 0x00006c0006057a24 */ /* 0x000fc800078e02ff */
[----:B------:R-:W-:Y:S01]  /*1700*/  IMAD R6, R0, c[0x0][0x1b4], R5 ;  /* 0x00006d0000067a24 */ /* 0x000fe200078e0205 */
[----:B------:R-:W-:-:S03]  /*1710*/  SHF.R.S32.HI R5, RZ, 0x1f, R4 ;  /* 0x0000001fff057819 */ /* 0x000fc60000011404 */
[----:B------:R-:W-:Y:S02]  /*1720*/  IMAD.IADD R3, R3, 0x1, R6 ;  /* 0x0000000103037824 */ /* 0x000fe400078e0206 */
[----:B------:R-:W-:Y:S02]  /*1730*/  IMAD R0, R5, c[0x0][0x1a8], RZ ;  /* 0x00006a0005007a24 */ /* 0x000fe400078e02ff */
[----:B------:R-:W-:-:S04]  /*1740*/  IMAD.WIDE.U32 R2, R4, c[0x0][0x1a8], R2 ;  /* 0x00006a0004027a25 */ /* 0x000fc800078e0002 */
[----:B------:R-:W-:Y:S01]  /*1750*/  IMAD R0, R4, c[0x0][0x1ac], R0 ;  /* 0x00006b0004007a24 */ /* 0x000fe200078e0200 */
[----:B------:R-:W-:Y:S01]  /*1760*/  LEA R12, P0, R2, c[0x0][0x160], 0x1 ;  /* 0x00005800020c7a11 */ /* 0x000fe200078008ff */
[----:B------:R-:W-:Y:S02]  /*1770*/  IMAD.SHL.U32 R4, R15, 0x40, RZ ;  /* 0x000000400f047824 */ /* 0x000fe400078e00ff */
[----:B------:R-:W-:Y:S01]  /*1780*/  IMAD.IADD R0, R3, 0x1, R0 ;  /* 0x0000000103007824 */ /* 0x000fe200078e0200 */
[----:B------:R-:W-:-:S04]  /*1790*/  LOP3.LUT R3, R13, 0xfffffff0, RZ, 0xc0, !PT ;  /* 0xfffffff00d037812 */ /* 0x000fc800078ec0ff */
[----:B------:R-:W-:Y:S01]  /*17a0*/  LEA.HI.X R11, R2, c[0x0][0x164], R0, 0x1, P0 ;  /* 0x00005900020b7a11 */ /* 0x000fe200000f0c00 */
[----:B------:R-:W-:Y:S01]  /*17b0*/  IMAD.IADD R0, R127, 0x1, -R3 ;  /* 0x000000017f007824 */ /* 0x000fe200078e0a03 */
[----:B------:R-:W-:Y:S02]  /*17c0*/  LOP3.LUT R2, R4, 0x1c0, RZ, 0xc0, !PT ;  /* 0x000001c004027812 */ /* 0x000fe400078ec0ff */
[----:B------:R-:W-:Y:S01]  /*17d0*/  ISETP.GE.AND P0, PT, R23, c[0x0][0x198], PT ;  /* 0x0000660017007a0c */ /* 0x000fe20003f06270 */
[----:B------:R1:W3:Y:S01]  /*17e0*/  SHFL.IDX PT, R4, R12, RZ, 0x181f ;  /* 0x00181fff0c047589 */ /* 0x0002e200000e0000 */
[----:B------:R-:W-:Y:S02]  /*17f0*/  SHF.R.S32.HI R6, RZ, 0x1f, R0 ;  /* 0x0000001fff067819 */ /* 0x000fe40000011400 */
[----:B------:R-:W-:Y:S01]  /*1800*/  SHF.R.U32.HI R3, RZ, 0x3, R2 ;  /* 0x00000003ff037819 */ /* 0x000fe20000011602 */
[----:B------:R1:W4:Y:S01]  /*1810*/  SHFL.IDX PT, R5, R11, RZ, 0x181f ;  /* 0x00181fff0b057589 */ /* 0x00032200000e0000 */
[----:B------:R-:W-:-:S02]  /*1820*/  LOP3.LUT R2, R2, 0x38, R129, 0xf8, !PT ;  /* 0x0000003802027812 */ /* 0x000fc400078ef881 */
[----:B------:R-:W-:Y:S02]  /*1830*/  LEA.HI R19, R6, R0, RZ, 0x3 ;  /* 0x0000000006137211 */ /* 0x000fe400078f18ff */
[----:B------:R-:W-:Y:S02]  /*1840*/  LOP3.LUT R3, R2, R3, RZ, 0x3c, !PT ;  /* 0x0000000302037212 */ /* 0x000fe400078e3cff */
[----:B------:R-:W-:Y:S02]  /*1850*/  LOP3.LUT R2, R19, 0xfffffff8, RZ, 0xc0, !PT ;  /* 0xfffffff813027812 */ /* 0x000fe400078ec0ff */
[----:B------:R-:W-:-:S03]  /*1860*/  LEA.HI R6, R124, R127, RZ, 0x6 ;  /* 0x0000007f7c067211 */ /* 0x000fc600078f30ff */
[----:B------:R-:W-:Y:S02]  /*1870*/  IMAD.IADD R18, R0, 0x1, -R2 ;  /* 0x0000000100127824 */ /* 0x000fe400078e0a02 */
[----:B------:R-:W-:Y:S02]  /*1880*/  IMAD.SHL.U32 R0, R6, 0x8, RZ ;  /* 0x0000000806007824 */ /* 0x000fe400078e00ff */
[----:B------:R-:W-:Y:S02]  /*1890*/  IMAD.MOV.U32 R2, RZ, RZ, 0x10 ;  /* 0x00000010ff027424 */ /* 0x000fe400078e00ff */
[----:B------:R-:W-:Y:S01]  /*18a0*/  IMAD.MOV.U32 R6, RZ, RZ, 0x20 ;  /* 0x00000020ff067424 */ /* 0x000fe200078e00ff */
[----:B------:R-:W-:Y:S01]  /*18b0*/  LOP3.LUT R10, R3, 0xfffffe00, R0, 0xf8, !PT ;  /* 0xfffffe00030a7812 */ /* 0x000fe200078ef800 */
[----:B--2---:R1:W2:Y:S01]  /*18c0*/  @P2 R2UR UR18, R7 ;  /* 0x00000000071223c2 */ /* 0x0042a200000e0000 */
[----:B------:R-:W-:Y:S01]  /*18d0*/  R2P PR, R18, 0x6 ;  /* 0x0000000612007804 */ /* 0x000fe20000000000 */
[----:B--2---:R-:W-:-:S04]  /*18e0*/  @!UP0 UMOV UR18, UR13 ;  /* 0x0000000d00128c82 */ /* 0x004fc80008000000 */
[----:B------:R-:W-:Y:S02]  /*18f0*/  SEL R3, R2, 0xfffffff0, !P1 ;  /* 0xfffffff002037807 */ /* 0x000fe40004800000 */
[----:B------:R-:W-:Y:S01]  /*1900*/  SEL R2, R6, 0xffffffe0, !P2 ;  /* 0xffffffe006027807 */ /* 0x000fe20005000000 */
[----:B------:R-:W-:Y:S05]  /*1910*/  @P4 BRA `(.L_x_1067) ;  /* 0x0000009000004947 */ /* 0x000fea0003800000 */
[----:B---34-:R-:W-:Y:S01]  /*1920*/  SHF.R.S32.HI R0, RZ, 0x1f, R23 ;  /* 0x0000001fff007819 */ /* 0x018fe20000011417 */
        /* <DEDUP_REMOVED lines=8> */
.L_x_1067:
[----:B---34-:R-:W-:Y:S05]  /*19b0*/  BSYNC B0 ;  /* 0x0000000000007941 */ /* 0x018fea0003800000 */
.L_x_1066:
[----:B-1----:R-:W-:Y:S01]  /*19c0*/  IADD3 R0, R9, 0x10, RZ ;  /* 0x0000001009007810 */ /* 0x002fe20007ffe0ff */
[----:B------:R1:W2:Y:S01]  /*19d0*/  SHFL.IDX PT, R5, R11, 0x1, 0x181f ;  /* 0x00381f000b057f89 */ /* 0x0002a200000e0000 */
[----:B------:R-:W-:Y:S02]  /*19e0*/  BSSY B0, `(.L_x_1068) ;  /* 0x000000d000007945 */ /* 0x000fe40003800000 */
[----:B------:R-:W-:Y:S01]  /*19f0*/  ISETP.GE.AND P1, PT, R0, UR6, PT ;  /* 0x0000000600007c0c */ /* 0x000fe2000bf26270 */
        /* <DEDUP_REMOVED lines=11> */
.L_x_1069:
[----:B------:R-:W-:Y:S05]  /*1ab0*/  BSYNC B0 ;  /* 0x0000000000007941 */ /* 0x000fea0003800000 */
.L_x_1068:
[----:B--2---:R-:W-:Y:S01]  /*1ac0*/  IADD3 R0, R9, 0x20, RZ ;  /* 0x0000002009007810 */ /* 0x004fe20007ffe0ff */
[----:B------:R2:W4:Y:S01]  /*1ad0*/  SHFL.IDX PT, R5, R11, 0x2, 0x181f ;  /* 0x00581f000b057f89 */ /* 0x00052200000e0000 */
[----:B------:R-:W-:Y:S02]  /*1ae0*/  BSSY B0, `(.L_x_1070) ;  /* 0x000000d000007945 */ /* 0x000fe40003800000 */
[----:B------:R-:W-:Y:S01]  /*1af0*/  ISETP.GE.AND P1, PT, R0, UR6, PT ;  /* 0x0000000600007c0c */ /* 0x000fe2000bf26270 */
        /* <DEDUP_REMOVED lines=11> */
.L_x_1071:
[----:B------:R-:W-:Y:S05]  /*1bb0*/  BSYNC B0 ;  /* 0x0000000000007941 */ /* 0x000fea0003800000 */
.L_x_1070:
[----:B---3--:R-:W-:Y:S01]  /*1bc0*/  IADD3 R0, R9, 0x30, RZ ;  /* 0x0000003009007810 */ /* 0x008fe20007ffe0ff */
[----:B----4-:R3:W4:Y:S01]  /*1bd0*/  SHFL.IDX PT, R5, R11, 0x3, 0x181f ;  /* 0x00781f000b057f89 */ /* 0x01072200000e0000 */
[----:B------:R-:W-:Y:S02]  /*1be0*/  BSSY B0, `(.L_x_1072) ;  /* 0x000000d000007945 */ /* 0x000fe40003800000 */
[----:B------:R-:W-:Y:S01]  /*1bf0*/  ISETP.GE.AND P1, PT, R0, UR6, PT ;  /* 0x0000000600007c0c */ /* 0x000fe2000bf26270 */
        /* <DEDUP_REMOVED lines=11> */
.L_x_1073:
[----:B------:R-:W-:Y:S05]  /*1cb0*/  BSYNC B0 ;  /* 0x0000000000007941 */ /* 0x000fea0003800000 */
.L_x_1072:
[----:B-1----:R-:W-:Y:S01]  /*1cc0*/  IADD3 R0, R9, 0x40, RZ ;  /* 0x0000004009007810 */ /* 0x002fe20007ffe0ff */
[----:B----4-:R1:W4:Y:S01]  /*1cd0*/  SHFL.IDX PT, R5, R11, 0x4, 0x181f ;  /* 0x00981f000b057f89 */ /* 0x01032200000e0000 */
[----:B------:R-:W-:Y:S02]  /*1ce0*/  BSSY B0, `(.L_x_1074) ;  /* 0x000000d000007945 */ /* 0x000fe40003800000 */
[----:B------:R-:W-:Y:S01]  /*1cf0*/  ISETP.GE.AND P1, PT, R0, UR6, PT ;  /* 0x0000000600007c0c */ /* 0x000fe2000bf26270 */
        /* <DEDUP_REMOVED lines=11> */
.L_x_1075:
[----:B------:R-:W-:Y:S05]  /*1db0*/  BSYNC B0 ;  /* 0x0000000000007941 */ /* 0x000fea0003800000 */
.L_x_1074:
[----:B--2---:R-:W-:Y:S01]  /*1dc0*/  IADD3 R0, R9, 0x50, RZ ;  /* 0x0000005009007810 */ /* 0x004fe20007ffe0ff */
        /* <DEDUP_REMOVED lines=14> */
.L_x_1077:
[----:B------:R-:W-:Y:S05]  /*1eb0*/  BSYNC B0 ;  /* 0x0000000000007941 */ /* 0x000fea0003800000 */
.L_x_1076:
        /* <DEDUP_REMOVED lines=15> */
.L_x_1079:
[----:B------:R-:W-:Y:S05]  /*1fb0*/  BSYNC B0 ;  /* 0x0000000000007941 */ /* 0x000fea0003800000 */
.L_x_1078:
[----:B--2---:R-:W-:Y:S01]  /*1fc0*/  IMAD.MOV.U32 R0, RZ, RZ, c[0x0][0x2b8] ;  /* 0x0000ae00ff007624 */ /* 0x004fe200078e00ff */
[----:B------:R-:W-:Y:S01]  /*1fd0*/  UMOV UR32, 0x30 ;  /* 0x0000003000207882 */ /* 0x000fe20000000000 */
[----:B------:R-:W-:Y:S01]  /*1fe0*/  SHFL.IDX PT, R4, R12, 0x7, 0x181f ;  /* 0x00f81f000c047f89 */ /* 0x000fe200000e0000 */
[----:B------:R-:W-:Y:S01]  /*1ff0*/  UIMAD UR21, UR26, UR32, -0x30 ;  /* 0xffffffd01a1574a4 */ /* 0x000fe2000f8e0220 */
[----:B------:R-:W-:Y:S01]  /*2000*/  IADD3 R6, R9, 0x70, RZ ;  /* 0x0000007009067810 */ /* 0x000fe20007ffe0ff */
[----:B------:R-:W-:Y:S01]  /*2010*/  IMAD.SHL.U32 R125, R10, 0x2, RZ ;  /* 0x000000020a7d7824 */ /* 0x000fe200078e00ff */
[----:B------:R-:W-:Y:S01]  /*2020*/  ISETP.NE.AND P4, PT, R0, 0x1, PT ;  /* 0x000000010000780c */ /* 0x000fe20003f85270 */
[----:B----4-:R-:W2:Y:S01]  /*2030*/  SHFL.IDX PT, R5, R11, 0x7, 0x181f ;  /* 0x00f81f000b057f89 */ /* 0x010ea200000e0000 */
[----:B------:R-:W-:Y:S01]  /*2040*/  ISETP.GE.AND P2, PT, R6, UR6, PT ;  /* 0x0000000606007c0c */ /* 0x000fe2000bf46270 */
[----:B------:R-:W-:Y:S01]  /*2050*/  USHF.R.S32.HI UR9, URZ, 0x1f, UR18 ;  /* 0x0000001f3f097899 */ /* 0x000fe20008011412 */
[C---:B------:R-:W-:Y:S01]  /*2060*/  IADD3 R0, R131.reuse, UR21, RZ ;  /* 0x0000001583007c10 */ /* 0x040fe2000fffe0ff */
[----:B------:R-:W-:Y:S01]  /*2070*/  ULDC.64 UR4, c[0x0][0x2b0] ;  /* 0x0000ac0000047ab9 */ /* 0x000fe20000000a00 */
[----:B------:R-:W-:Y:S01]  /*2080*/  SHF.R.S32.HI R7, RZ, 0x1f, R23 ;  /* 0x0000001fff077819 */ /* 0x000fe20000011417 */
[----:B------:R-:W-:Y:S01]  /*2090*/  UIMAD UR9, UR9, UR4, URZ ;  /* 0x00000004090972a4 */ /* 0x000fe2000f8e023f */
[C---:B------:R-:W-:Y:S01]  /*20a0*/  IADD3 R8, R0.reuse, UR11, RZ ;  /* 0x0000000b00087c10 */ /* 0x040fe2000fffe0ff */
[----:B------:R-:W-:Y:S01]  /*20b0*/  UIMAD.WIDE.U32 UR16, UR18, UR4, URZ ;  /* 0x00000004121072a5 */ /* 0x000fe2000f8e003f */
[----:B------:R-:W-:Y:S01]  /*20c0*/  ISETP.GE.AND P5, PT, R0, UR8, PT ;  /* 0x0000000800007c0c */ /* 0x000fe2000bfa6270 */
[----:B------:R-:W-:Y:S01]  /*20d0*/  UIMAD UR5, UR18, UR5, UR9 ;  /* 0x00000005120572a4 */ /* 0x000fe2000f8e0209 */
[----:B------:R-:W-:Y:S01]  /*20e0*/  IMAD.MOV.U32 R242, RZ, RZ, RZ ;  /* 0x000000fffff27224 */ /* 0x000fe200078e00ff */
[----:B------:R-:W-:Y:S01]  /*20f0*/  UIMAD UR32, UR26, -0x30, UR32 ;  /* 0xffffffd01a2078a4 */ /* 0x000fe2000f8e0220 */
[----:B------:R-:W-:Y:S01]  /*2100*/  @P4 IMAD.HI.U32 R6, R8, c[0x0][0x2bc], RZ ;  /* 0x0000af0008064a27 */ /* 0x000fe200078e00ff */
[----:B------:R-:W-:Y:S01]  /*2110*/  ISETP.GT.OR P5, PT, R131, 0x2f, P5 ;  /* 0x0000002f8300780c */ /* 0x000fe20002fa4670 */
[----:B------:R-:W-:Y:S01]  /*2120*/  UIADD3 UR6, UR17, UR5, URZ ;  /* 0x0000000511067290 */ /* 0x000fe2000fffe03f */
[----:B------:R-:W-:Y:S01]  /*2130*/  ISETP.GE.AND P6, PT, R129, c[0x0][0x1d4], PT ;  /* 0x0000750081007a0c */ /* 0x000fe20003fc6270 */
[----:B------:R-:W-:Y:S01]  /*2140*/  IMAD.MOV.U32 R0, RZ, RZ, R8 ;  /* 0x000000ffff007224 */ /* 0x000fe200078e0008 */
[----:B------:R-:W-:Y:S01]  /*2150*/  @P4 SHF.R.U32.HI R0, RZ, c[0x0][0x2c0], R6 ;  /* 0x0000b000ff004a19 */ /* 0x000fe20000011606 */
[----:B------:R-:W-:Y:S01]  /*2160*/  ULDC.64 UR4, c[0x0][0x1e8] ;  /* 0x00007a0000047ab9 */ /* 0x000fe20000000a00 */
[----:B------:R-:W-:Y:S01]  /*2170*/  LEA.HI R6, R7, R23, RZ, 0x3 ;  /* 0x0000001707067211 */ /* 0x000fe200078f18ff */
[----:B------:R-:W-:Y:S03]  /*2180*/  STL [R1], R125 ;  /* 0x0000007d01007387 */ /* 0x000fe60000100800 */
[----:B------:R-:W-:Y:S01]  /*2190*/  LOP3.LUT R128, R6, 0xfffffff8, RZ, 0xc0, !PT ;  /* 0xfffffff806807812 */ /* 0x000fe200078ec0ff */
[----:B-123--:R-:W-:-:S02]  /*21a0*/  @!P2 IMAD.WIDE R10, R129, 0x2, R4 ;  /* 0x00000002810aa825 */ /* 0x00efc400078e0204 */
[----:B------:R-:W-:Y:S02]  /*21b0*/  @!P5 IADD3 R7, P1, R0, UR16, RZ ;  /* 0x000000100007dc10 */ /* 0x000fe4000ff3e0ff */
[----:B------:R-:W-:Y:S01]  /*21c0*/  @!P2 IMAD.WIDE R4, R128, 0x2, R4 ;  /* 0x000000028004a825 */ /* 0x000fe200078e0204 */
[----:B------:R-:W-:Y:S01]  /*21d0*/  @!PT LDS RZ, [RZ] ;  /* 0x00000000fffff984 */ /* 0x000fe20000000800 */
[----:B------:R1:W-:Y:S01]  /*21e0*/  @!P2 LDGSTS.E.BYPASS.LTC128B.128 [R125+0xb880], [R10.64], !P3 ;  /* 0x0b8800000a7dafae */ /* 0x0003e2000d901d56 */
[----:B------:R-:W-:Y:S02]  /*21f0*/  @!P5 LEA.HI.X.SX32 R9, R0, UR6, 0x1, P1 ;  /* 0x000000060009dc11 */ /* 0x000fe400088f0eff */
[C---:B------:R-:W-:Y:S01]  /*2200*/  @!P5 LEA R6, P1, R7.reuse, c[0x0][0x2a0], 0x2 ;  /* 0x0000a8000706da11 */ /* 0x040fe200078210ff */
[----:B------:R2:W-:Y:S03]  /*2210*/  @!P2 LDGSTS.E.BYPASS.LTC128B.128 [R125+0xf880], [R4.64], !P0 ;  /* 0x0f880000047dafae */ /* 0x0005e6000c101d56 */
[----:B------:R-:W-:Y:S01]  /*2220*/  @!P5 LEA.HI.X R7, R7, c[0x0][0x2a4], R9, 0x2, P1 ;  /* 0x0000a9000707da11 */ /* 0x000fe200008f1409 */
[----:B------:R-:W0:Y:S04]  /*2230*/  LDGDEPBAR ;  /* 0x00000000000079af */ /* 0x000e280000000000 */
[----:B------:R-:W-:Y:S01]  /*2240*/  BAR.SYNC.DEFER_BLOCKING 0x0 ;  /* 0x0000000000007b1d */ /* 0x000fe20000010000 */
[----:B------:R-:W-:-:S04]  /*2250*/  UIMAD UR9, UR20, UR4, URZ ;  /* 0x00000004140972a4 */ /* 0x000fc8000f8e023f */
[----:B------:R-:W-:Y:S01]  /*2260*/  UIMAD UR9, UR10, UR5, UR9 ;  /* 0x000000050a0972a4 */ /* 0x000fe2000f8e0209 */
[----:B------:R-:W-:Y:S01]  /*2270*/  SHF.R.S32.HI R12, RZ, 0x4, R13 ;  /* 0x00000004ff0c7819 */ /* 0x000fe2000001140d */
[----:B------:R-:W-:Y:S01]  /*2280*/  UIMAD.WIDE.U32 UR18, UR10, UR4, URZ ;  /* 0x000000040a1272a5 */ /* 0x000fe2000f8e003f */
[----:B------:R-:W-:Y:S01]  /*2290*/  LEA.HI R123, R124, R127, RZ, 0x5 ;  /* 0x0000007f7c7b7211 */ /* 0x000fe200078f28ff */
[----:B------:R-:W-:Y:S01]  /*22a0*/  UIADD3 UR29, UR8, UR32, URZ ;  /* 0x00000020081d7290 */ /* 0x000fe2000fffe03f */
[----:B------:R-:W-:Y:S01]  /*22b0*/  SHF.R.S32.HI R130, RZ, 0x1f, R129 ;  /* 0x0000001fff827819 */ /* 0x000fe20000011481 */
[----:B------:R-:W-:Y:S01]  /*22c0*/  UIADD3 UR9, UR19, UR9, URZ ;  /* 0x0000000913097290 */ /* 0x000fe2000fffe03f */
[----:B------:R-:W-:Y:S01]  /*22d0*/  STL [R1+0x3c], R128 ;  /* 0x00003c8001007387 */ /* 0x000fe20000100800 */
[----:B------:R-:W-:Y:S02]  /*22e0*/  ULDC.64 UR4, c[0x0][0x210] ;  /* 0x0000840000047ab9 */ /* 0x000fe40000000a00 */
[----:B------:R-:W-:-:S04]  /*22f0*/  IADD3 R37, -R15, UR29, RZ ;  /* 0x0000001d0f257c10 */ /* 0x000fc8000fffe1ff */
[C---:B------:R-:W-:Y:S02]  /*2300*/  ISETP.GE.AND P2, PT, R37.reuse, 0x1, PT ;  /* 0x000000012500780c */ /* 0x040fe40003f46270 */
[----:B------:R-:W-:Y:S02]  /*2310*/  ISETP.GE.AND P1, PT, R37, 0x11, PT ;  /* 0x000000112500780c */ /* 0x000fe40003f26270 */
[----:B------:R-:W-:Y:S01]  /*2320*/  SHF.R.S32.HI R122, RZ, 0x5, R123 ;  /* 0x00000005ff7a7819 */ /* 0x000fe2000001147b */
[----:B------:R-:W-:Y:S01]  /*2330*/  UIMAD UR20, UR20, UR4, URZ ;  /* 0x00000004141472a4 */ /* 0x000fe2000f8e023f */
[----:B------:R3:W4:Y:S01]  /*2340*/  @!P5 LDG.E R242, [R6.64] ;  /* 0x0000001606f2d981 */ /* 0x000722000c1e1900 */
[----:B------:R-:W-:Y:S01]  /*2350*/  IMAD.MOV R0, RZ, RZ, -R0 ;  /* 0x000000ffff007224 */ /* 0x000fe200078e0a00 */
[----:B------:R-:W-:Y:S01]  /*2360*/  ISETP.GE.AND P5, PT, R23, c[0x0][0x1d4], PT ;  /* 0x0000750017007a0c */ /* 0x000fe20003fa6270 */
[----:B------:R-:W-:Y:S01]  /*2370*/  UIMAD.WIDE.U32 UR24, UR10, UR4, URZ ;  /* 0x000000040a1872a5 */ /* 0x000fe2000f8e003f */
[----:B------:R-:W-:Y:S01]  /*2380*/  STL [R1+0x48], R130 ;  /* 0x0000488201007387 */ /* 0x000fe20000100800 */
[----:B------:R-:W-:Y:S01]  /*2390*/  IMAD R243, R0, c[0x0][0x2b8], R8 ;  /* 0x0000ae0000f37a24 */ /* 0x000fe200078e0208 */
[----:B------:R-:W-:Y:S01]  /*23a0*/  UIMAD UR20, UR10, UR5, UR20 ;  /* 0x000000050a1472a4 */ /* 0x000fe2000f8e0214 */
[----:B------:R-:W-:Y:S01]  /*23b0*/  SEL R126, RZ, 0x10, P5 ;  /* 0x00000010ff7e7807 */ /* 0x000fe20002800000 */
[----:B------:R-:W-:Y:S01]  /*23c0*/  UIADD3 UR4, UR26, -0x1, URZ ;  /* 0xffffffff1a047890 */ /* 0x000fe2000fffe03f */
[----:B--2---:R-:W-:Y:S01]  /*23d0*/  IMAD.WIDE.U32 R4, R243, c[0x0][0x1e0], RZ ;  /* 0x00007800f3047a25 */ /* 0x004fe200078e00ff */
[----:B------:R-:W-:Y:S01]  /*23e0*/  SHF.R.S32.HI R16, RZ, 0x1f, R243 ;  /* 0x0000001fff107819 */ /* 0x000fe200000114f3 */
[----:B------:R-:W-:-:S02]  /*23f0*/  UIADD3 UR20, UR25, UR20, URZ ;  /* 0x0000001419147290 */ /* 0x000fc4000fffe03f */
[----:B------:R-:W-:Y:S02]  /*2400*/  UISETP.GT.AND UP0, UPT, UR4, UR7, UPT ;  /* 0x000000070400728c */ /* 0x000fe4000bf04270 */
[----:B------:R-:W-:-:S04]  /*2410*/  IMAD R0, R16, c[0x0][0x1e0], RZ ;  /* 0x0000780010007a24 */ /* 0x000fc800078e02ff */
[----:B------:R-:W-:-:S04]  /*2420*/  IMAD R0, R243, c[0x0][0x1e4], R0 ;  /* 0x00007900f3007a24 */ /* 0x000fc800078e0200 */
[----:B------:R-:W-:Y:S02]  /*2430*/  IMAD.IADD R5, R5, 0x1, R0 ;  /* 0x0000000105057824 */ /* 0x000fe400078e0200 */
[----:B---3--:R-:W-:Y:S01]  /*2440*/  IMAD R7, R243, c[0x0][0x1e0], RZ ;  /* 0x00007800f3077a24 */ /* 0x008fe200078e02ff */
[----:B----4-:R-:W-:Y:S01]  /*2450*/  SHF.R.S32.HI R17, RZ, 0x1f, R242 ;  /* 0x0000001fff117819 */ /* 0x010fe200000114f2 */
[----:B------:R-:W-:-:S04]  /*2460*/  IMAD.WIDE.U32 R4, R242, c[0x0][0x1f0], R4 ;  /* 0x00007c00f2047a25 */ /* 0x000fc800078e0004 */
[----:B------:R-:W-:Y:S01]  /*2470*/  IMAD R6, R17, c[0x0][0x1f0], RZ ;  /* 0x00007c0011067a24 */ /* 0x000fe200078e02ff */
[----:B------:R-:W-:-:S03]  /*2480*/  IADD3 R0, P0, R4, UR18, RZ ;  /* 0x0000001204007c10 */ /* 0x000fc6000ff1e0ff */
[----:B------:R-:W-:-:S05]  /*2490*/  IMAD R6, R242, c[0x0][0x1f4], R6 ;  /* 0x00007d00f2067a24 */ /* 0x000fca00078e0206 */
[----:B------:R-:W-:Y:S01]  /*24a0*/  IADD3.X R4, R5, UR9, R6, P0, !PT ;  /* 0x0000000905047c10 */ /* 0x000fe200087fe406 */
[----:B------:R-:W-:Y:S01]  /*24b0*/  IMAD.U32 R6, RZ, RZ, UR10 ;  /* 0x0000000aff067e24 */ /* 0x000fe2000f8e00ff */
[----:B------:R-:W-:Y:S01]  /*24c0*/  LEA R8, P0, R0, c[0x0][0x1c8], 0x1 ;  /* 0x0000720000087a11 */ /* 0x000fe200078008ff */
[----:B------:R-:W-:-:S03]  /*24d0*/  IMAD R5, R242, c[0x0][0x1f0], R7 ;  /* 0x00007c00f2057a24 */ /* 0x000fc600078e0207 */
[----:B------:R-:W-:Y:S01]  /*24e0*/  LEA.HI.X R0, R0, c[0x0][0x1cc], R4, 0x1, P0 ;  /* 0x0000730000007a11 */ /* 0x000fe200000f0c04 */
[----:B------:R-:W-:Y:S01]  /*24f0*/  IMAD R6, R6, c[0x0][0x1e8], R5 ;  /* 0x00007a0006067a24 */ /* 0x000fe200078e0205 */
[----:B------:R-:W-:Y:S01]  /*2500*/  SHFL.IDX PT, R4, R8, RZ, 0x181f ;  /* 0x00181fff08047589 */ /* 0x000fe200000e0000 */
[----:B------:R-:W-:-:S03]  /*2510*/  ISETP.GT.AND P0, PT, R37, 0x20, PT ;  /* 0x000000202500780c */ /* 0x000fc60003f04270 */
[----:B------:R-:W1:Y:S01]  /*2520*/  SHFL.IDX PT, R5, R0, RZ, 0x181f ;  /* 0x00181fff00057589 */ /* 0x000e6200000e0000 */
[----:B------:R-:W-:-:S03]  /*2530*/  LEA R6, R6, c[0x0][0x1c8], 0x1 ;  /* 0x0000720006067a11 */ /* 0x000fc600078e08ff */
[----:B------:R-:W-:Y:S04]  /*2540*/  SHFL.IDX PT, R8, R8, 0x1, 0x181f ;  /* 0x00381f0008087f89 */ /* 0x000fe800000e0000 */
[----:B------:R-:W2:Y:S04]  /*2550*/  SHFL.IDX PT, R9, R0, 0x1, 0x181f ;  /* 0x00381f0000097f89 */ /* 0x000ea800000e0000 */
[----:B------:R-:W-:Y:S04]  /*2560*/  SHFL.IDX PT, R6, R6, 0x2, 0x181f ;  /* 0x00581f0006067f89 */ /* 0x000fe800000e0000 */
[----:B------:R3:W4:Y:S01]  /*2570*/  SHFL.IDX PT, R7, R0, 0x2, 0x181f ;  /* 0x00581f0000077f89 */ /* 0x00072200000e0000 */
[----:B-1----:R-:W-:-:S05]  /*2580*/  @P2 IMAD.WIDE R10, R129, 0x2, R4 ;  /* 0x00000002810a2825 */ /* 0x002fca00078e0204 */
[----:B------:R1:W-:Y:S01]  /*2590*/  @P2 LDGSTS.E.BYPASS.LTC128B.128 [R125+0x5080], [R10.64], !P6 ;  /* 0x050800000a7d2fae */ /* 0x0003e2000f101d56 */
[----:B---3--:R-:W-:-:S04]  /*25a0*/  LEA.HI R0, R13, R12, RZ, 0x1 ;  /* 0x0000000c0d007211 */ /* 0x008fc800078f08ff */
[----:B------:R-:W-:-:S05]  /*25b0*/  LOP3.LUT R0, R0, 0xfffffffe, RZ, 0xc0, !PT ;  /* 0xfffffffe00007812 */ /* 0x000fca00078ec0ff */
[----:B------:R-:W-:Y:S02]  /*25c0*/  IMAD.IADD R14, R12, 0x1, -R0 ;  /* 0x000000010c0e7824 */ /* 0x000fe400078e0a00 */
[----:B--2---:R-:W-:-:S04]  /*25d0*/  @P1 IMAD.WIDE R12, R129, 0x2, R8 ;  /* 0x00000002810c1825 */ /* 0x004fc800078e0208 */
[----:B------:R-:W-:-:S04]  /*25e0*/  @P1 IMAD.WIDE R8, R128, 0x2, R8 ;  /* 0x0000000280081825 */ /* 0x000fc800078e0208 */
[----:B-1----:R-:W-:-:S04]  /*25f0*/  @P2 IMAD.WIDE R10, R128, 0x2, R4 ;  /* 0x00000002800a2825 */ /* 0x002fc800078e0204 */
[--C-:B----4-:R-:W-:Y:S01]  /*2600*/  @P0 IMAD.WIDE R4, R129, 0x2, R6.reuse ;  /* 0x0000000281040825 */ /* 0x110fe200078e0206 */
[----:B------:R1:W-:Y:S01]  /*2610*/  @P2 LDGSTS.E.BYPASS.LTC128B.128 [R125+0x6880], [R10.64], !P5 ;  /* 0x068800000a7d2fae */ /* 0x0003e2000e901d56 */
[----:B------:R-:W-:Y:S02]  /*2620*/  ISETP.GE.AND P2, PT, R23, c[0x0][0x1d4], PT ;  /* 0x0000750017007a0c */ /* 0x000fe40003f46270 */
[----:B------:R-:W-:Y:S01]  /*2630*/  @P0 IMAD.WIDE R6, R128, 0x2, R6 ;  /* 0x0000000280060825 */ /* 0x000fe200078e0206 */
[----:B------:R2:W-:Y:S03]  /*2640*/  @P1 LDGSTS.E.BYPASS.LTC128B.128 [R125+0x5880], [R12.64], !P6 ;  /* 0x058800000c7d1fae */ /* 0x0005e6000f101d56 */
[C---:B------:R-:W-:Y:S01]  /*2650*/  IMAD.SHL.U32 R0, R36.reuse, 0x40, RZ ;  /* 0x0000004024007824 */ /* 0x040fe200078e00ff */
[----:B------:R1:W-:Y:S01]  /*2660*/  @P1 LDGSTS.E.BYPASS.LTC128B.128 [R125+0x7080], [R8.64], !P5 ;  /* 0x07080000087d1fae */ /* 0x0003e2000e901d56 */
[----:B------:R-:W-:-:S03]  /*2670*/  LOP3.LUT P1, RZ, R36, 0x2, RZ, 0xc0, !PT ;  /* 0x0000000224ff7812 */ /* 0x000fc6000782c0ff */
[----:B------:R3:W-:Y:S01]  /*2680*/  @P0 LDGSTS.E.BYPASS.LTC128B.128 [R125+0x6080], [R4.64], !P6 ;  /* 0x06080000047d0fae */ /* 0x0007e2000f101d56 */
[----:B------:R-:W-:-:S03]  /*2690*/  LOP3.LUT R0, R0, 0x1c0, RZ, 0xc0, !PT ;  /* 0x000001c000007812 */ /* 0x000fc600078ec0ff */
[----:B------:R4:W-:Y:S04]  /*26a0*/  @P0 LDGSTS.E.BYPASS.LTC128B.128 [R125+0x7880], [R6.64], !P5 ;  /* 0x07880000067d0fae */ /* 0x0009e8000e901d56 */
[----:B------:R-:W0:Y:S01]  /*26b0*/  LDGDEPBAR ;  /* 0x00000000000079af */ /* 0x000e220000000000 */
[----:B---3--:R-:W-:Y:S02]  /*26c0*/  IMAD.SHL.U32 R4, R18, 0x40, RZ ;  /* 0x0000004012047824 */ /* 0x008fe400078e00ff */
[----:B------:R-:W-:Y:S02]  /*26d0*/  IMAD.SHL.U32 R5, R19, 0x40, RZ ;  /* 0x0000004013057824 */ /* 0x000fe400078e00ff */
[----:B----4-:R-:W-:Y:S01]  /*26e0*/  IMAD.SHL.U32 R7, R15, 0x8, RZ ;  /* 0x000000080f077824 */ /* 0x010fe200078e00ff */
[----:B------:R-:W-:-:S04]  /*26f0*/  DEPBAR.LE SB0, 0x1 ;  /* 0x000080400000791a */ /* 0x000fc80000000000 */
[----:B------:R-:W-:-:S04]  /*2700*/  DEPBAR.LE SB0, 0x0 ;  /* 0x000080000000791a */ /* 0x000fc80000000000 */
[----:B------:R-:W-:Y:S01]  /*2710*/  IMAD.SHL.U32 R6, R14, 0x8, RZ ;  /* 0x000000080e067824 */ /* 0x000fe200078e00ff */
[----:B------:R-:W-:Y:S02]  /*2720*/  LOP3.LUT R4, R4, 0x1c0, RZ, 0xc0, !PT ;  /* 0x000001c004047812 */ /* 0x000fe400078ec0ff */
[----:B------:R-:W-:Y:S02]  /*2730*/  LOP3.LUT R121, R5, 0xfffffe00, RZ, 0xc0, !PT ;  /* 0xfffffe0005797812 */ /* 0x000fe400078ec0ff */
[----:B------:R-:W-:Y:S02]  /*2740*/  LOP3.LUT R7, R0, 0x8, R7, 0xf8, !PT ;  /* 0x0000000800077812 */ /* 0x000fe400078ef807 */
[----:B------:R-:W-:Y:S02]  /*2750*/  LOP3.LUT R5, R4, 0x8, R6, 0xf8, !PT ;  /* 0x0000000804057812 */ /* 0x000fe400078ef806 */
[----:B------:R-:W-:Y:S02]  /*2760*/  SHF.R.U32.HI R0, RZ, 0x3, R0 ;  /* 0x00000003ff007819 */ /* 0x000fe40000011600 */
[----:B------:R-:W-:-:S02]  /*2770*/  SHF.R.U32.HI R4, RZ, 0x3, R4 ;  /* 0x00000003ff047819 */ /* 0x000fc40000011604 */
[----:B------:R-:W-:Y:S02]  /*2780*/  LOP3.LUT R0, R7, R0, RZ, 0x3c, !PT ;  /* 0x0000000007007212 */ /* 0x000fe400078e3cff */
[----:B------:R-:W-:Y:S01]  /*2790*/  LOP3.LUT R120, R5, R4, RZ, 0x3c, !PT ;  /* 0x0000000405787212 */ /* 0x000fe200078e3cff */
[----:B------:R-:W-:Y:S02]  /*27a0*/  IMAD R4, R122, 0x400, R121 ;  /* 0x000004007a047824 */ /* 0x000fe400078e0279 */
[----:B------:R-:W-:Y:S02]  /*27b0*/  IMAD R0, R14, 0x200, R0 ;  /* 0x000002000e007824 */ /* 0x000fe400078e0200 */
[----:B------:R-:W-:Y:S02]  /*27c0*/  IMAD.IADD R4, R120, 0x1, R4 ;  /* 0x0000000178047824 */ /* 0x000fe400078e0204 */
[----:B------:R-:W-:Y:S01]  /*27d0*/  IMAD.SHL.U32 R224, R0, 0x2, RZ ;  /* 0x0000000200e07824 */ /* 0x000fe200078e00ff */
[----:B------:R-:W-:Y:S01]  /*27e0*/  BAR.SYNC.DEFER_BLOCKING 0x0 ;  /* 0x0000000000007b1d */ /* 0x000fe20000010000 */
[----:B------:R-:W-:-:S02]  /*27f0*/  IMAD.SHL.U32 R231, R4, 0x2, RZ ;  /* 0x0000000204e77824 */ /* 0x000fc400078e00ff */
[----:B------:R-:W-:Y:S01]  /*2800*/  IMAD R0, R16, c[0x0][0x208], RZ ;  /* 0x0000820010007a24 */ /* 0x000fe200078e02ff */
[----:B------:R-:W-:Y:S01]  /*2810*/  IADD3 R235, R224, 0x50a0, RZ ;  /* 0x000050a0e0eb7810 */ /* 0x000fe20007ffe0ff */
[--C-:B------:R-:W-:Y:S02]  /*2820*/  IMAD R233, R3, 0x2, R231.reuse ;  /* 0x0000000203e97824 */ /* 0x100fe400078e02e7 */
[----:B------:R-:W-:Y:S02]  /*2830*/  IMAD R0, R243, c[0x0][0x20c], R0 ;  /* 0x00008300f3007a24 */ /* 0x000fe400078e0200 */
[C---:B------:R-:W-:Y:S02]  /*2840*/  IMAD R232, R2.reuse, 0x2, R231 ;  /* 0x0000000202e87824 */ /* 0x040fe400078e02e7 */
[----:B------:R-:W-:Y:S02]  /*2850*/  IMAD R234, R2, 0x2, R233 ;  /* 0x0000000202ea7824 */ /* 0x000fe400078e02e9 */
[----:B------:R-:W-:Y:S01]  /*2860*/  IMAD R236, R3, 0x2, R232 ;  /* 0x0000000203ec7824 */ /* 0x000fe200078e02e8 */
[----:B------:R-:W-:Y:S04]  /*2870*/  LDSM.16.M88.4 R4, [R224+0x5080] ;  /* 0x00508000e004783b */ /* 0x000fe80000000200 */
[----:B--2---:R-:W2:Y:S04]  /*2880*/  LDSM.16.M88.4 R12, [R231+0x8080] ;  /* 0x00808000e70c783b */ /* 0x004ea80000000200 */
[----:B-1----:R-:W1:Y:S04]  /*2890*/  LDSM.16.M88.4 R8, [R231+0xa080] ;  /* 0x00a08000e708783b */ /* 0x002e680000000200 */
[----:B------:R-:W3:Y:S04]  /*28a0*/  LDSM.16.M88.4 R24, [R224+0x5880] ;  /* 0x00588000e018783b */ /* 0x000ee80000000200 */
[----:B------:R-:W4:Y:S01]  /*28b0*/  LDSM.16.M88.4 R32, [R224+0x6080] ;  /* 0x00608000e020783b */ /* 0x000f220000000200 */
[-C--:B--2---:R-:W-:Y:S08]  /*28c0*/  HMMA.16816.F32 R112, R12, R4.reuse, RZ ;  /* 0x000000040c70723c */ /* 0x084ff000000018ff */
[C---:B-1----:R-:W-:Y:S07]  /*28d0*/  HMMA.16816.F32 R68, R8.reuse, R4, RZ ;  /* 0x000000040844723c */ /* 0x042fee00000018ff */
[----:B------:R-:W-:Y:S01]  /*28e0*/  IMAD.WIDE.U32 R4, R243, c[0x0][0x208], RZ ;  /* 0x00008200f3047a25 */ /* 0x000fe200078e00ff */
[----:B------:R-:W-:Y:S03]  /*28f0*/  HMMA.16816.F32 R72, R8, R6, RZ ;  /* 0x000000060848723c */ /* 0x000fe600000018ff */
[----:B------:R-:W-:-:S02]  /*2900*/  IMAD.IADD R5, R5, 0x1, R0 ;  /* 0x0000000105057824 */ /* 0x000fc400078e0200 */
[----:B------:R-:W-:Y:S02]  /*2910*/  IMAD R0, R17, c[0x0][0x218], RZ ;  /* 0x0000860011007a24 */ /* 0x000fe400078e02ff */
[C---:B------:R-:W-:Y:S01]  /*2920*/  IMAD.WIDE.U32 R4, R242.reuse, c[0x0][0x218], R4 ;  /* 0x00008600f2047a25 */ /* 0x040fe200078e0004 */
[C---:B------:R-:W-:Y:S01]  /*2930*/  HMMA.16816.F32 R116, R12.reuse, R6, RZ ;  /* 0x000000060c74723c */ /* 0x040fe200000018ff */
[----:B------:R-:W-:Y:S06]  /*2940*/  LDSM.16.M88.4 R16, [R233+0xa080] ;  /* 0x00a08000e910783b */ /* 0x000fec0000000200 */
[----:B------:R-:W-:Y:S01]  /*2950*/  IMAD R6, R242, c[0x0][0x21c], R0 ;  /* 0x00008700f2067a24 */ /* 0x000fe200078e0200 */
[----:B------:R-:W-:Y:S01]  /*2960*/  IADD3 R0, P0, R4, UR24, RZ ;  /* 0x0000001804007c10 */ /* 0x000fe2000ff1e0ff */
[----:B---3--:R-:W-:Y:S01]  /*2970*/  HMMA.16816.F32 R92, R12, R24, RZ ;  /* 0x000000180c5c723c */ /* 0x008fe200000018ff */
[----:B------:R-:W-:-:S02]  /*2980*/  IADD3 R7, R224, 0x5080, RZ ;  /* 0x00005080e0077810 */ /* 0x000fc40007ffe0ff */
[----:B------:R-:W-:Y:S02]  /*2990*/  IADD3.X R5, R5, UR20, R6, P0, !PT ;  /* 0x0000001405057c10 */ /* 0x000fe400087fe406 */
[C---:B------:R-:W-:Y:S02]  /*29a0*/  LEA R4, P0, R0.reuse, c[0x0][0x1f8], 0x1 ;  /* 0x00007e0000047a11 */ /* 0x040fe400078008ff */
[----:B------:R-:W-:Y:S01]  /*29b0*/  @P1 IADD3 R235, R7, -0x20, RZ ;  /* 0xffffffe007eb1810 */ /* 0x000fe20007ffe0ff */
[C---:B------:R-:W-:Y:S01]  /*29c0*/  HMMA.16816.F32 R60, R8.reuse, R24, RZ ;  /* 0x00000018083c723c */ /* 0x040fe200000018ff */
[----:B------:R-:W-:Y:S01]  /*29d0*/  LEA.HI.X R0, R0, c[0x0][0x1fc], R5, 0x1, P0 ;  /* 0x00007f0000007a11 */ /* 0x000fe200000f0c05 */
[----:B------:R-:W1:Y:S01]  /*29e0*/  SHFL.IDX PT, R20, R4, 0x2, 0x181f ;  /* 0x00581f0004147f89 */ /* 0x000e6200000e0000 */
[C---:B------:R-:W-:Y:S02]  /*29f0*/  IADD3 R241, R235.reuse, 0x800, RZ ;  /* 0x00000800ebf17810 */ /* 0x040fe40007ffe0ff */
[----:B------:R-:W-:Y:S01]  /*2a00*/  IADD3 R240, R235, 0x1000, RZ ;  /* 0x00001000ebf07810 */ /* 0x000fe20007ffe0ff */
[----:B------:R-:W2:Y:S01]  /*2a10*/  SHFL.IDX PT, R7, R4, 0x1, 0x181f ;  /* 0x00381f0004077f89 */ /* 0x000ea200000e0000 */
[----:B------:R-:W-:Y:S01]  /*2a20*/  IMAD.WIDE R24, R129, 0x2, RZ ;  /* 0x0000000281187825 */ /* 0x000fe200078e02ff */
[----:B------:R-:W-:Y:S01]  /*2a30*/  HMMA.16816.F32 R56, R8, R26, RZ ;  /* 0x0000001a0838723c */ /* 0x000fe200000018ff */
[C---:B------:R-:W-:Y:S01]  /*2a40*/  IADD3 R239, R235.reuse, 0x1800, RZ ;  /* 0x00001800ebef7810 */ /* 0x040fe20007ffe0ff */
[----:B------:R3:W5:Y:S01]  /*2a50*/  SHFL.IDX PT, R6, R4, RZ, 0x181f ;  /* 0x00181fff04067589 */ /* 0x00076200000e0000 */
[----:B------:R-:W-:-:S02]  /*2a60*/  IADD3 R238, R235, 0x2000, RZ ;  /* 0x00002000ebee7810 */ /* 0x000fc40007ffe0ff */
[----:B------:R-:W-:Y:S01]  /*2a70*/  IADD3 R237, R235, 0x2800, RZ ;  /* 0x00002800ebed7810 */ /* 0x000fe20007ffe0ff */
[----:B------:R-:W5:Y:S02]  /*2a80*/  SHFL.IDX PT, R21, R0, RZ, 0x181f ;  /* 0x00181fff00157589 */ /* 0x000f6400000e0000 */
[----:B------:R-:W-:Y:S02]  /*2a90*/  HMMA.16816.F32 R104, R12, R26, RZ ;  /* 0x0000001a0c68723c */ /* 0x000fe400000018ff */
[----:B------:R-:W5:Y:S04]  /*2aa0*/  SHFL.IDX PT, R22, R0, 0x1, 0x181f ;  /* 0x00381f0000167f89 */ /* 0x000f6800000e0000 */
[----:B------:R-:W5:Y:S02]  /*2ab0*/  SHFL.IDX PT, R0, R0, 0x2, 0x181f ;  /* 0x00581f0000007f89 */ /* 0x000f6400000e0000 */
[----:B----4-:R-:W-:Y:S01]  /*2ac0*/  HMMA.16816.F32 R48, R8, R32, RZ ;  /* 0x000000200830723c */ /* 0x010fe200000018ff */
[C---:B-1----:R-:W-:Y:S01]  /*2ad0*/  IADD3 R30, P0, R24.reuse, R20, RZ ;  /* 0x00000014181e7210 */ /* 0x042fe20007f1e0ff */
[----:B------:R-:W1:Y:S01]  /*2ae0*/  LDSM.16.M88.4 R44, [R235] ;  /* 0x00000000eb2c783b */ /* 0x000e620000000200 */
[----:B--2---:R-:W-:-:S03]  /*2af0*/  IADD3 R26, P1, R24, R7, RZ ;  /* 0x00000007181a7210 */ /* 0x004fc60007f3e0ff */
[----:B------:R-:W2:Y:S02]  /*2b00*/  LDSM.16.M88.4 R40, [R235+0x800] ;  /* 0x00080000eb28783b */ /* 0x000ea40000000200 */
[----:B------:R-:W-:Y:S01]  /*2b10*/  HMMA.16816.F32 R64, R8, R34, RZ ;  /* 0x000000220840723c */ /* 0x000fe200000018ff */
[----:B---3--:R-:W-:Y:S01]  /*2b20*/  IMAD.WIDE R4, R128, 0x2, RZ ;  /* 0x0000000280047825 */ /* 0x008fe200078e02ff */
[----:B-----5:R-:W-:Y:S01]  /*2b30*/  IADD3 R28, P3, R6, R24, RZ ;  /* 0x00000018061c7210 */ /* 0x020fe20007f7e0ff */
[----:B------:R-:W3:Y:S04]  /*2b40*/  LDSM.16.M88.4 R52, [R235+0x1000] ;  /* 0x00100000eb34783b */ /* 0x000ee80000000200 */
[----:B------:R-:W-:Y:S01]  /*2b50*/  IMAD.X R29, R21, 0x1, R25, P3 ;  /* 0x00000001151d7824 */ /* 0x000fe200018e0619 */
[----:B------:R-:W-:Y:S01]  /*2b60*/  ISETP.GE.AND P3, PT, R129, c[0x0][0x1d4], PT ;  /* 0x0000750081007a0c */ /* 0x000fe20003f66270 */
[----:B------:R-:W-:Y:S01]  /*2b70*/  HMMA.16816.F32 R84, R12, R32, RZ ;  /* 0x000000200c54723c */ /* 0x000fe200000018ff */
[----:B------:R-:W-:-:S02]  /*2b80*/  IMAD.X R27, R25, 0x1, R22, P1 ;  /* 0x00000001191b7824 */ /* 0x000fc400008e0616 */
[----:B------:R-:W-:Y:S01]  /*2b90*/  IMAD.X R31, R25, 0x1, R0, P0 ;  /* 0x00000001191f7824 */ /* 0x000fe200000e0600 */
[----:B------:R-:W-:Y:S02]  /*2ba0*/  IADD3 R24, P0, R6, R4, RZ ;  /* 0x0000000406187210 */ /* 0x000fe40007f1e0ff */
[C---:B------:R-:W-:Y:S02]  /*2bb0*/  IADD3 R6, P1, R4.reuse, R7, RZ ;  /* 0x0000000704067210 */ /* 0x040fe40007f3e0ff */
[----:B------:R-:W-:Y:S01]  /*2bc0*/  HMMA.16816.F32 R100, R12, R34, RZ ;  /* 0x000000220c64723c */ /* 0x000fe200000018ff */
[----:B------:R-:W-:Y:S01]  /*2bd0*/  IMAD.X R25, R21, 0x1, R5, P0 ;  /* 0x0000000115197824 */ /* 0x000fe200000e0605 */
[----:B------:R-:W-:Y:S01]  /*2be0*/  IADD3 R4, P0, R4, R20, RZ ;  /* 0x0000001404047210 */ /* 0x000fe20007f1e0ff */
[----:B------:R-:W-:Y:S01]  /*2bf0*/  IMAD.X R7, R5, 0x1, R22, P1 ;  /* 0x0000000105077824 */ /* 0x000fe200008e0616 */
[----:B------:R-:W-:Y:S01]  /*2c00*/  ISETP.LT.OR P1, PT, R37, 0x1, P3 ;  /* 0x000000012500780c */ /* 0x000fe20001f21670 */
[----:B------:R-:W4:Y:S02]  /*2c10*/  LDSM.16.M88.4 R20, [R233+0x8080] ;  /* 0x00808000e914783b */ /* 0x000f240000000200 */
[----:B------:R-:W-:Y:S01]  /*2c20*/  IMAD.X R5, R5, 0x1, R0, P0 ;  /* 0x0000000105057824 */ /* 0x000fe200000e0600 */
[C---:B------:R-:W-:Y:S01]  /*2c30*/  ISETP.LT.OR P0, PT, R37.reuse, 0x1, P2 ;  /* 0x000000012500780c */ /* 0x040fe20001701670 */
[----:B------:R-:W-:Y:S01]  /*2c40*/  IMAD.MOV.U32 R0, RZ, RZ, 0x40 ;  /* 0x00000040ff007424 */ /* 0x000fe200078e00ff */
[----:B-1----:R-:W-:Y:S07]  /*2c50*/  HMMA.16816.F32 R80, R16, R46, R72 ;  /* 0x0000002e1050723c */ /* 0x002fee0000001848 */
[----:B------:R-:W-:Y:S01]  /*2c60*/  @!PT LDS RZ, [RZ] ;  /* 0x00000000fffff984 */ /* 0x000fe20000000800 */
[----:B------:R-:W-:Y:S01]  /*2c70*/  @!PT LDS RZ, [RZ] ;  /* 0x00000000fffff984 */ /* 0x000fe20000000800 */
[----:B------:R-:W-:Y:S01]  /*2c80*/  @!PT LDS RZ, [RZ] ;  /* 0x00000000fffff984 */ /* 0x000fe20000000800 */
[----:B------:R1:W-:Y:S01]  /*2c90*/  LDGSTS.E.BYPASS.LTC128B.128 [R125+0x2080], [R28.64], !P1 ;  /* 0x020800001c7d7fae */ /* 0x0003e2000c901d56 */
[----:B------:R-:W-:-:S02]  /*2ca0*/  ISETP.LT.OR P1, PT, R37, 0x11, P3 ;  /* 0x000000112500780c */ /* 0x000fc40001f21670 */
[C---:B------:R-:W-:Y:S01]  /*2cb0*/  ISETP.LT.OR P3, PT, R37.reuse, 0x21, P3 ;  /* 0x000000212500780c */ /* 0x040fe20001f61670 */
[----:B------:R5:W-:Y:S01]  /*2cc0*/  LDGSTS.E.BYPASS.LTC128B.128 [R125+0x3880], [R24.64], !P0 ;  /* 0x03880000187d7fae */ /* 0x000be2000c101d56 */
[C---:B------:R-:W-:Y:S02]  /*2cd0*/  ISETP.LT.OR P0, PT, R37.reuse, 0x11, P2 ;  /* 0x000000112500780c */ /* 0x040fe40001701670 */
[----:B------:R-:W-:Y:S01]  /*2ce0*/  ISETP.LT.OR P2, PT, R37, 0x21, P2 ;  /* 0x000000212500780c */ /* 0x000fe20001741670 */
[C---:B--2---:R-:W-:Y:S06]  /*2cf0*/  HMMA.16816.F32 R76, R16.reuse, R42, R56 ;  /* 0x0000002a104c723c */ /* 0x044fec0000001838 */
[----:B------:R5:W-:Y:S01]  /*2d00*/  LDGSTS.E.BYPASS.LTC128B.128 [R125+0x2880], [R26.64], !P1 ;  /* 0x028800001a7d7fae */ /* 0x000be2000c901d56 */
[----:B------:R-:W-:Y:S01]  /*2d10*/  LOP3.LUT P1, RZ, R36, 0x4, RZ, 0xc0, !PT ;  /* 0x0000000424ff7812 */ /* 0x000fe2000782c0ff */
[----:B------:R-:W-:Y:S02]  /*2d20*/  HMMA.16816.F32 R108, R16, R44, R68 ;  /* 0x0000002c106c723c */ /* 0x000fe40000001844 */
[----:B------:R2:W-:Y:S01]  /*2d30*/  LDGSTS.E.BYPASS.LTC128B.128 [R125+0x4080], [R6.64], !P0 ;  /* 0x04080000067d7fae */ /* 0x0005e2000c101d56 */
[----:B------:R-:W-:-:S02]  /*2d40*/  SEL R0, R0, 0xffffffc0, !P1 ;  /* 0xffffffc000007807 */ /* 0x000fc40004800000 */
[----:B------:R-:W-:Y:S01]  /*2d50*/  PLOP3.LUT P0, PT, PT, PT, UP0, 0x80, 0x0 ;  /* 0x000000000000781c */ /* 0x000fe20003f0f008 */
[----:B------:R1:W-:Y:S01]  /*2d60*/  LDGSTS.E.BYPASS.LTC128B.128 [R125+0x3080], [R30.64], !P3 ;  /* 0x030800001e7d7fae */ /* 0x0003e2000d901d56 */
[----:B------:R-:W-:Y:S01]  /*2d70*/  ISETP.GT.AND P3, PT, R131, 0x2f, PT ;  /* 0x0000002f8300780c */ /* 0x000fe20003f64270 */
[----:B------:R-:W-:Y:S01]  /*2d80*/  IMAD.IADD R230, R224, 0x1, R0 ;  /* 0x00000001e0e67824 */ /* 0x000fe200078e0200 */
[C---:B------:R-:W-:Y:S01]  /*2d90*/  HMMA.16816.F32 R96, R16.reuse, R40, R60 ;  /* 0x000000281060723c */ /* 0x040fe2000000183c */
[----:B------:R2:W-:Y:S01]  /*2da0*/  LDGSTS.E.BYPASS.LTC128B.128 [R125+0x4880], [R4.64], !P2 ;  /* 0x04880000047d7fae */ /* 0x0005e2000d101d56 */
[----:B------:R-:W-:Y:S01]  /*2db0*/  IMAD.IADD R229, R0, 0x1, R235 ;  /* 0x0000000100e57824 */ /* 0x000fe200078e02eb */
[----:B------:R-:W-:Y:S02]  /*2dc0*/  LOP3.LUT R0, R120, R121, RZ, 0xfc, !PT ;  /* 0x0000007978007212 */ /* 0x000fe400078efcff */
[----:B------:R-:W-:Y:S03]  /*2dd0*/  LDSM.16.M88.4 R8, [R232+0xa080] ;  /* 0x00a08000e808783b */ /* 0x000fe60000000200 */
[C---:B---3--:R-:W-:Y:S01]  /*2de0*/  HMMA.16816.F32 R88, R16.reuse, R52, R48 ;  /* 0x000000341058723c */ /* 0x048fe20000001830 */
[----:B------:R-:W-:Y:S04]  /*2df0*/  LDSM.16.M88.4 R32, [R230+0x6080] ;  /* 0x00608000e620783b */ /* 0x000fe80000000200 */
[----:B------:R-:W-:Y:S03]  /*2e00*/  LDSM.16.M88.4 R12, [R232+0x8080] ;  /* 0x00808000e80c783b */ /* 0x000fe60000000200 */
[----:B------:R-:W-:Y:S01]  /*2e10*/  HMMA.16816.F32 R72, R16, R54, R64 ;  /* 0x000000361048723c */ /* 0x000fe20000001840 */
[----:B-----5:R-:W3:Y:S04]  /*2e20*/  LDSM.16.M88.4 R24, [R230+0x5880] ;  /* 0x00588000e618783b */ /* 0x020ee80000000200 */
[----:B------:R-:W-:Y:S03]  /*2e30*/  LDSM.16.M88.4 R36, [R229] ;  /* 0x00000000e524783b */ /* 0x000fe60000000200 */
[C---:B----4-:R-:W-:Y:S01]  /*2e40*/  HMMA.16816.F32 R68, R20.reuse, R44, R112 ;  /* 0x0000002c1444723c */ /* 0x050fe20000001870 */
[----:B-1----:R-:W1:Y:S04]  /*2e50*/  LDSM.16.M88.4 R28, [R230+0x5080] ;  /* 0x00508000e61c783b */ /* 0x002e680000000200 */
[----:B--2---:R-:W2:Y:S03]  /*2e60*/  LDSM.16.M88.4 R4, [R234+0xa080] ;  /* 0x00a08000ea04783b */ /* 0x004ea60000000200 */
[C---:B------:R-:W-:Y:S01]  /*2e70*/  HMMA.16816.F32 R56, R20.reuse, R40, R92 ;  /* 0x000000281438723c */ /* 0x040fe2000000185c */
[----:B------:R-:W4:Y:S04]  /*2e80*/  LDSM.16.M88.4 R60, [R229+0x800] ;  /* 0x00080000e53c783b */ /* 0x000f280000000200 */
[----:B------:R-:W5:Y:S03]  /*2e90*/  LDSM.16.M88.4 R64, [R229+0x1000] ;  /* 0x00100000e540783b */ /* 0x000f660000000200 */
[C---:B------:R-:W-:Y:S01]  /*2ea0*/  HMMA.16816.F32 R48, R20.reuse, R52, R84 ;  /* 0x000000341430723c */ /* 0x040fe20000001854 */
[----:B------:R-:W0:Y:S07]  /*2eb0*/  LDGDEPBAR ;  /* 0x00000000000079af */ /* 0x000e2e0000000000 */
[C---:B------:R-:W-:Y:S08]  /*2ec0*/  HMMA.16816.F32 R44, R20.reuse, R46, R116 ;  /* 0x0000002e142c723c */ /* 0x040ff00000001874 */
[C---:B------:R-:W-:Y:S08]  /*2ed0*/  HMMA.16816.F32 R16, R20.reuse, R42, R104 ;  /* 0x0000002a1410723c */ /* 0x040ff00000001868 */
[----:B------:R-:W-:Y:S01]  /*2ee0*/  HMMA.16816.F32 R52, R20, R54, R100 ;  /* 0x000000361434723c */ /* 0x000fe20000001864 */
[----:B------:R-:W2:Y:S07]  /*2ef0*/  LDSM.16.M88.4 R20, [R234+0x8080] ;  /* 0x00808000ea14783b */ /* 0x000eae0000000200 */
[C---:B---3--:R-:W-:Y:S08]  /*2f00*/  HMMA.16816.F32 R84, R8.reuse, R26, R76 ;  /* 0x0000001a0854723c */ /* 0x048ff0000000184c */
[C---:B-1----:R-:W-:Y:S08]  /*2f10*/  HMMA.16816.F32 R40, R8.reuse, R28, R108 ;  /* 0x0000001c0828723c */ /* 0x042ff0000000186c */
[C---:B------:R-:W-:Y:S08]  /*2f20*/  HMMA.16816.F32 R92, R8.reuse, R24, R96 ;  /* 0x00000018085c723c */ /* 0x040ff00000001860 */
[C---:B------:R-:W-:Y:S08]  /*2f30*/  HMMA.16816.F32 R88, R8.reuse, R32, R88 ;  /* 0x000000200858723c */ /* 0x040ff00000001858 */
[C---:B------:R-:W-:Y:S08]  /*2f40*/  HMMA.16816.F32 R80, R8.reuse, R30, R80 ;  /* 0x0000001e0850723c */ /* 0x040ff00000001850 */
[----:B------:R-:W-:Y:S08]  /*2f50*/  HMMA.16816.F32 R76, R8, R34, R72 ;  /* 0x00000022084c723c */ /* 0x000ff00000001848 */
[C---:B------:R-:W-:Y:S08]  /*2f60*/  HMMA.16816.F32 R8, R12.reuse, R28, R68 ;  /* 0x0000001c0c08723c */ /* 0x040ff00000001844 */
[C---:B------:R-:W-:Y:S01]  /*2f70*/  HMMA.16816.F32 R44, R12.reuse, R30, R44 ;  /* 0x0000001e0c2c723c */ /* 0x040fe2000000182c */
[----:B------:R-:W-:Y:S07]  /*2f80*/  LDSM.16.M88.4 R28, [R224+0x6880] ;  /* 0x00688000e01c783b */ /* 0x000fee0000000200 */
[C---:B------:R-:W-:Y:S08]  /*2f90*/  HMMA.16816.F32 R56, R12.reuse, R24, R56 ;  /* 0x000000180c38723c */ /* 0x040ff00000001838 */
[C---:B------:R-:W-:Y:S01]  /*2fa0*/  HMMA.16816.F32 R104, R12.reuse, R26, R16 ;  /* 0x0000001a0c68723c */ /* 0x040fe20000001810 */
[----:B------:R-:W1:Y:S04]  /*2fb0*/  LDSM.16.M88.4 R16, [R231+0xe080] ;  /* 0x00e08000e710783b */ /* 0x000e680000000200 */
[----:B------:R-:W3:Y:S03]  /*2fc0*/  LDSM.16.M88.4 R24, [R224+0x7080] ;  /* 0x00708000e018783b */ /* 0x000ee60000000200 */
[C---:B------:R-:W-:Y:S01]  /*2fd0*/  HMMA.16816.F32 R108, R12.reuse, R32, R48 ;  /* 0x000000200c6c723c */ /* 0x040fe20000001830 */
[----:B------:R-:W-:Y:S07]  /*2fe0*/  LDSM.16.M88.4 R48, [R235+0x1800] ;  /* 0x00180000eb30783b */ /* 0x000fee0000000200 */
[----:B------:R-:W-:Y:S01]  /*2ff0*/  HMMA.16816.F32 R52, R12, R34, R52 ;  /* 0x000000220c34723c */ /* 0x000fe20000001834 */
[----:B------:R-:W1:Y:S07]  /*3000*/  LDSM.16.M88.4 R12, [R224+0x7880] ;  /* 0x00788000e00c783b */ /* 0x000e6e0000000200 */
[C---:B--2---:R-:W-:Y:S08]  /*3010*/  HMMA.16816.F32 R40, R4.reuse, R36, R40 ;  /* 0x000000240428723c */ /* 0x044ff00000001828 */
[C---:B------:R-:W-:Y:S08]  /*3020*/  HMMA.16816.F32 R32, R4.reuse, R38, R80 ;  /* 0x000000260420723c */ /* 0x040ff00000001850 */
[C---:B----4-:R-:W-:Y:S08]  /*3030*/  HMMA.16816.F32 R68, R4.reuse, R60, R92 ;  /* 0x0000003c0444723c */ /* 0x050ff0000000185c */
[C---:B------:R-:W-:Y:S08]  /*3040*/  HMMA.16816.F32 R72, R4.reuse, R62, R84 ;  /* 0x0000003e0448723c */ /* 0x040ff00000001854 */
[----:B-----5:R-:W-:Y:S08]  /*3050*/  HMMA.16816.F32 R100, R4, R64, R88 ;  /* 0x000000400464723c */ /* 0x020ff00000001858 */
[----:B------:R-:W-:Y:S01]  /*3060*/  HMMA.16816.F32 R92, R20, R36, R8 ;  /* 0x00000024145c723c */ /* 0x000fe20000001808 */
[----:B------:R-:W2:Y:S07]  /*3070*/  LDSM.16.M88.4 R8, [R231+0xc080] ;  /* 0x00c08000e708783b */ /* 0x000eae0000000200 */
[----:B------:R-:W-:Y:S01]  /*3080*/  HMMA.16816.F32 R96, R4, R66, R76 ;  /* 0x000000420460723c */ /* 0x000fe2000000184c */
[----:B------:R-:W-:Y:S07]  /*3090*/  LDSM.16.M88.4 R4, [R233+0xe080] ;  /* 0x00e08000e904783b */ /* 0x000fee0000000200 */
[C---:B------:R-:W-:Y:S01]  /*30a0*/  HMMA.16816.F32 R84, R20.reuse, R38, R44 ;  /* 0x000000261454723c */ /* 0x040fe2000000182c */
[----:B------:R-:W4:Y:S07]  /*30b0*/  LDSM.16.M88.4 R44, [R235+0x2000] ;  /* 0x00200000eb2c783b */ /* 0x000f2e0000000200 */
[C---:B------:R-:W-:Y:S01]  /*30c0*/  HMMA.16816.F32 R88, R20.reuse, R60, R56 ;  /* 0x0000003c1458723c */ /* 0x040fe20000001838 */
[----:B------:R-:W5:Y:S07]  /*30d0*/  LDSM.16.M88.4 R56, [R235+0x2800] ;  /* 0x00280000eb38783b */ /* 0x000f6e0000000200 */
[C---:B------:R-:W-:Y:S08]  /*30e0*/  HMMA.16816.F32 R104, R20.reuse, R62, R104 ;  /* 0x0000003e1468723c */ /* 0x040ff00000001868 */
[C---:B------:R-:W-:Y:S08]  /*30f0*/  HMMA.16816.F32 R108, R20.reuse, R64, R108 ;  /* 0x00000040146c723c */ /* 0x040ff0000000186c */
[----:B------:R-:W-:Y:S01]  /*3100*/  HMMA.16816.F32 R80, R20, R66, R52 ;  /* 0x000000421450723c */ /* 0x000fe20000001834 */
[----:B------:R-:W2:Y:S07]  /*3110*/  LDSM.16.M88.4 R20, [R233+0xc080] ;  /* 0x00c08000e914783b */ /* 0x000eae0000000200 */
[C---:B-1----:R-:W-:Y:S08]  /*3120*/  HMMA.16816.F32 R76, R16.reuse, R28, R40 ;  /* 0x0000001c104c723c */ /* 0x042ff00000001828 */
[C---:B------:R-:W-:Y:S08]  /*3130*/  HMMA.16816.F32 R52, R16.reuse, R30, R32 ;  /* 0x0000001e1034723c */ /* 0x040ff00000001820 */
[C---:B---3--:R-:W-:Y:S08]  /*3140*/  HMMA.16816.F32 R36, R16.reuse, R26, R72 ;  /* 0x0000001a1024723c */ /* 0x048ff00000001848 */
[C---:B------:R-:W-:Y:S08]  /*3150*/  HMMA.16816.F32 R40, R16.reuse, R24, R68 ;  /* 0x000000181028723c */ /* 0x040ff00000001844 */
[C---:B------:R-:W-:Y:S08]  /*3160*/  HMMA.16816.F32 R32, R16.reuse, R12, R100 ;  /* 0x0000000c1020723c */ /* 0x040ff00000001864 */
[----:B------:R-:W-:Y:S01]  /*3170*/  HMMA.16816.F32 R64, R16, R14, R96 ;  /* 0x0000000e1040723c */ /* 0x000fe20000001860 */
[----:B------:R-:W-:Y:S07]  /*3180*/  LDSM.16.M88.4 R16, [R232+0xe080] ;  /* 0x00e08000e810783b */ /* 0x000fee0000000200 */
[C---:B--2---:R-:W-:Y:S08]  /*3190*/  HMMA.16816.F32 R72, R8.reuse, R28, R92 ;  /* 0x0000001c0848723c */ /* 0x044ff0000000185c */
[C---:B------:R-:W-:Y:S08]  /*31a0*/  HMMA.16816.F32 R68, R8.reuse, R30, R84 ;  /* 0x0000001e0844723c */ /* 0x040ff00000001854 */
[C---:B------:R-:W-:Y:S08]  /*31b0*/  HMMA.16816.F32 R60, R8.reuse, R24, R88 ;  /* 0x00000018083c723c */ /* 0x040ff00000001858 */
[C---:B------:R-:W-:Y:S08]  /*31c0*/  HMMA.16816.F32 R28, R8.reuse, R26, R104 ;  /* 0x0000001a081c723c */ /* 0x040ff00000001868 */
[C---:B------:R-:W-:Y:S08]  /*31d0*/  HMMA.16816.F32 R24, R8.reuse, R12, R108 ;  /* 0x0000000c0818723c */ /* 0x040ff0000000186c */
[----:B------:R-:W-:Y:S01]  /*31e0*/  HMMA.16816.F32 R80, R8, R14, R80 ;  /* 0x0000000e0850723c */ /* 0x000fe20000001850 */
[----:B------:R-:W-:Y:S04]  /*31f0*/  LDSM.16.M88.4 R12, [R232+0xc080] ;  /* 0x00c08000e80c783b */ /* 0x000fe80000000200 */
[----:B------:R-:W-:Y:S03]  /*3200*/  LDSM.16.M88.4 R8, [R234+0xc080] ;  /* 0x00c08000ea08783b */ /* 0x000fe60000000200 */
[C---:B----4-:R-:W-:Y:S01]  /*3210*/  HMMA.16816.F32 R104, R4.reuse, R46, R36 ;  /* 0x0000002e0468723c */ /* 0x050fe20000001824 */
[----:B------:R-:W1:Y:S07]  /*3220*/  LDSM.16.M88.4 R36, [R230+0x7080] ;  /* 0x00708000e624783b */ /* 0x000e6e0000000200 */
[C---:B------:R-:W-:Y:S01]  /*3230*/  HMMA.16816.F32 R108, R4.reuse, R44, R40 ;  /* 0x0000002c046c723c */ /* 0x040fe20000001828 */
[----:B------:R-:W2:Y:S07]  /*3240*/  LDSM.16.M88.4 R40, [R230+0x6880] ;  /* 0x00688000e628783b */ /* 0x000eae0000000200 */
[C---:B-----5:R-:W-:Y:S01]  /*3250*/  HMMA.16816.F32 R100, R4.reuse, R56, R32 ;  /* 0x000000380464723c */ /* 0x060fe20000001820 */
[----:B------:R-:W3:Y:S07]  /*3260*/  LDSM.16.M88.4 R32, [R230+0x7880] ;  /* 0x00788000e620783b */ /* 0x000eee0000000200 */
[C---:B------:R-:W-:Y:S08]  /*3270*/  HMMA.16816.F32 R112, R4.reuse, R48, R76 ;  /* 0x000000300470723c */ /* 0x040ff0000000184c */
[C---:B------:R-:W-:Y:S08]  /*3280*/  HMMA.16816.F32 R76, R4.reuse, R50, R52 ;  /* 0x00000032044c723c */ /* 0x040ff00000001834 */
[----:B------:R-:W-:Y:S01]  /*3290*/  HMMA.16816.F32 R52, R4, R58, R64 ;  /* 0x0000003a0434723c */ /* 0x000fe20000001840 */
[----:B------:R-:W-:Y:S07]  /*32a0*/  LDSM.16.M88.4 R4, [R236+0xe080] ;  /* 0x00e08000ec04783b */ /* 0x000fee0000000200 */
[C---:B------:R-:W-:Y:S08]  /*32b0*/  HMMA.16816.F32 R96, R20.reuse, R48, R72 ;  /* 0x000000301460723c */ /* 0x040ff00000001848 */
[C---:B------:R-:W-:Y:S08]  /*32c0*/  HMMA.16816.F32 R92, R20.reuse, R50, R68 ;  /* 0x00000032145c723c */ /* 0x040ff00000001844 */
[C---:B------:R-:W-:Y:S08]  /*32d0*/  HMMA.16816.F32 R88, R20.reuse, R44, R60 ;  /* 0x0000002c1458723c */ /* 0x040ff0000000183c */
[C---:B------:R-:W-:Y:S01]  /*32e0*/  HMMA.16816.F32 R84, R20.reuse, R46, R28 ;  /* 0x0000002e1454723c */ /* 0x040fe2000000181c */
[----:B------:R-:W-:Y:S07]  /*32f0*/  LDSM.16.M88.4 R28, [R229+0x1800] ;  /* 0x00180000e51c783b */ /* 0x000fee0000000200 */
[C---:B------:R-:W-:Y:S01]  /*3300*/  HMMA.16816.F32 R60, R20.reuse, R56, R24 ;  /* 0x00000038143c723c */ /* 0x040fe20000001818 */
[----:B------:R-:W4:Y:S07]  /*3310*/  LDSM.16.M88.4 R24, [R229+0x2000] ;  /* 0x00200000e518783b */ /* 0x000f2e0000000200 */
[----:B------:R-:W-:Y:S01]  /*3320*/  HMMA.16816.F32 R56, R20, R58, R80 ;  /* 0x0000003a1438723c */ /* 0x000fe20000001850 */
[----:B------:R-:W5:Y:S01]  /*3330*/  LDSM.16.M88.4 R20, [R229+0x2800] ;  /* 0x00280000e514783b */ /* 0x000f620000000200 */
[----:B------:R-:W-:-:S06]  /*3340*/  DEPBAR.LE SB0, 0x0 ;  /* 0x000080000000791a */ /* 0x000fcc0000000000 */
[C---:B-1----:R-:W-:Y:S08]  /*3350*/  HMMA.16816.F32 R72, R16.reuse, R36, R108 ;  /* 0x000000241048723c */ /* 0x042ff0000000186c */
[C---:B--2---:R-:W-:Y:S08]  /*3360*/  HMMA.16816.F32 R80, R16.reuse, R40, R112 ;  /* 0x000000281050723c */ /* 0x044ff00000001870 */
[C---:B------:R-:W-:Y:S08]  /*3370*/  HMMA.16816.F32 R76, R16.reuse, R42, R76 ;  /* 0x0000002a104c723c */ /* 0x040ff0000000184c */
[----:B---3--:R-:W-:Y:S08]  /*3380*/  HMMA.16816.F32 R52, R16, R34, R52 ;  /* 0x000000221034723c */ /* 0x008ff00000001834 */
[C---:B------:R-:W-:Y:S08]  /*3390*/  HMMA.16816.F32 R48, R12.reuse, R40, R96 ;  /* 0x000000280c30723c */ /* 0x040ff00000001860 */
[----:B------:R-:W-:Y:S08]  /*33a0*/  HMMA.16816.F32 R44, R12, R42, R92 ;  /* 0x0000002a0c2c723c */ /* 0x000ff0000000185c */
[C---:B------:R-:W-:Y:S08]  /*33b0*/  HMMA.16816.F32 R68, R16.reuse, R38, R104 ;  /* 0x000000261044723c */ /* 0x040ff00000001868 */
[----:B------:R-:W-:Y:S08]  /*33c0*/  HMMA.16816.F32 R64, R16, R32, R100 ;  /* 0x000000201040723c */ /* 0x000ff00000001864 */
[C---:B------:R-:W-:Y:S08]  /*33d0*/  HMMA.16816.F32 R40, R12.reuse, R36, R88 ;  /* 0x000000240c28723c */ /* 0x040ff00000001858 */
[C---:B------:R-:W-:Y:S08]  /*33e0*/  HMMA.16816.F32 R36, R12.reuse, R38, R84 ;  /* 0x000000260c24723c */ /* 0x040ff00000001854 */
[C---:B------:R-:W-:Y:S08]  /*33f0*/  HMMA.16816.F32 R16, R12.reuse, R32, R60 ;  /* 0x000000200c10723c */ /* 0x040ff0000000183c */
[----:B------:R-:W-:Y:S08]  /*3400*/  HMMA.16816.F32 R12, R12, R34, R56 ;  /* 0x000000220c0c723c */ /* 0x000ff00000001838 */
[C---:B----4-:R-:W-:Y:S08]  /*3410*/  HMMA.16816.F32 R92, R4.reuse, R24, R72 ;  /* 0x00000018045c723c */ /* 0x050ff00000001848 */
[C---:B-----5:R-:W-:Y:S08]  /*3420*/  HMMA.16816.F32 R72, R4.reuse, R22, R52 ;  /* 0x000000160448723c */ /* 0x060ff00000001834 */
[C---:B------:R-:W-:Y:S08]  /*3430*/  HMMA.16816.F32 R84, R4.reuse, R28, R80 ;  /* 0x0000001c0454723c */ /* 0x040ff00000001850 */
[-C--:B------:R-:W-:Y:S08]  /*3440*/  HMMA.16816.F32 R88, R4, R30.reuse, R76 ;  /* 0x0000001e0458723c */ /* 0x080ff0000000184c */
[----:B------:R-:W-:Y:S08]  /*3450*/  HMMA.16816.F32 R52, R8, R30, R44 ;  /* 0x0000001e0834723c */ /* 0x000ff0000000182c */
[C---:B------:R-:W-:Y:S08]  /*3460*/  HMMA.16816.F32 R80, R4.reuse, R26, R68 ;  /* 0x0000001a0450723c */ /* 0x040ff00000001844 */
[----:B------:R-:W-:Y:S07]  /*3470*/  HMMA.16816.F32 R76, R4, R20, R64 ;  /* 0x00000014044c723c */ /* 0x000fee0000001840 */
[----:B------:R-:W-:Y:S01]  /*3480*/  IADD3 R4, R125, 0x2080, RZ ;  /* 0x000020807d047810 */ /* 0x000fe20007ffe0ff */
[C---:B------:R-:W-:Y:S04]  /*3490*/  HMMA.16816.F32 R44, R8.reuse, R24, R40 ;  /* 0x00000018082c723c */ /* 0x040fe80000001828 */
[----:B------:R1:W-:Y:S04]  /*34a0*/  STL [R1+0x8], R4 ;  /* 0x0000080401007387 */ /* 0x0003e80000100800 */
[C---:B------:R-:W-:Y:S07]  /*34b0*/  HMMA.16816.F32 R40, R8.reuse, R22, R12 ;  /* 0x000000160828723c */ /* 0x040fee000000180c */
[----:B------:R-:W-:Y:S01]  /*34c0*/  SHF.R.S32.HI R12, RZ, 0x1f, R128 ;  /* 0x0000001fff0c7819 */ /* 0x000fe20000011480 */
[C---:B------:R-:W-:Y:S04]  /*34d0*/  HMMA.16816.F32 R56, R8.reuse, R28, R48 ;  /* 0x0000001c0838723c */ /* 0x040fe80000001830 */
[----:B------:R1:W-:Y:S04]  /*34e0*/  STL [R1+0x44], R12 ;  /* 0x0000440c01007387 */ /* 0x0003e80000100800 */
[C---:B------:R-:W-:Y:S08]  /*34f0*/  HMMA.16816.F32 R48, R8.reuse, R26, R36 ;  /* 0x0000001a0830723c */ /* 0x040ff00000001824 */
[----:B------:R-:W-:Y:S01]  /*3500*/  HMMA.16816.F32 R32, R8, R20, R16 ;  /* 0x000000140820723c */ /* 0x000fe20000001810 */
[----:B------:R-:W-:Y:S06]  /*3510*/  BAR.SYNC.DEFER_BLOCKING 0x0 ;  /* 0x0000000000007b1d */ /* 0x000fec0000010000 */
[----:B------:R-:W-:Y:S05]  /*3520*/  @!P0 BRA `(.L_x_1080) ;  /* 0x000003e000008947 */ /* 0x000fea0003800000 */
[----:B-1----:R-:W-:Y:S02]  /*3530*/  IMAD.U32 R4, RZ, RZ, UR21 ;  /* 0x00000015ff047e24 */ /* 0x002fe4000f8e00ff */
        /* <DEDUP_REMOVED lines=30> */
[----:B------:R-:W-:-:S03]  /*3720*/  SHF.L.U64.HI R6, R129, 0x1, R130 ;  /* 0x0000000181067819 */ /* 0x000fc60000010282 */
[----:B------:R-:W-:Y:S04]  /*3730*/  SHFL.IDX PT, R9, R4, 0x2, 0x181f ;  /* 0x00581f0004097f89 */ /* 0x000fe800000e0000 */
[----:B------:R-:W1:Y:S04]  /*3740*/  SHFL.IDX PT, R10, R5, RZ, 0x181f ;  /* 0x00181fff050a7589 */ /* 0x000e6800000e0000 */
[----:B------:R2:W3:Y:S04]  /*3750*/  SHFL.IDX PT, R11, R5, 0x1, 0x181f ;  /* 0x00381f00050b7f89 */ /* 0x0004e800000e0000 */
[----:B------:R-:W4:Y:S04]  /*3760*/  SHFL.IDX PT, R13, R4, RZ, 0x181f ;  /* 0x00181fff040d7589 */ /* 0x000f2800000e0000 */
[----:B------:R5:W3:Y:S01]  /*3770*/  SHFL.IDX PT, R18, R4, 0x1, 0x181f ;  /* 0x00381f0004127f89 */ /* 0x000ae200000e0000 */
[----:B-1----:R-:W-:-:S02]  /*3780*/  IADD3 R14, P2, R10, R15, RZ ;  /* 0x0000000f0a0e7210 */ /* 0x002fc40007f5e0ff */
[----:B--2---:R-:W-:-:S04]  /*3790*/  IADD3 R5, -R19, 0x10, RZ ;  /* 0x0000001013057810 */ /* 0x004fc80007ffe1ff */
[----:B------:R-:W-:Y:S01]  /*37a0*/  LOP3.LUT R5, R5, 0xf, RZ, 0xc0, !PT ;  /* 0x0000000f05057812 */ /* 0x000fe200078ec0ff */
[----:B-----5:R-:W-:-:S03]  /*37b0*/  IMAD.SHL.U32 R4, R128, 0x2, RZ ;  /* 0x0000000280047824 */ /* 0x020fc600078e00ff */
[----:B------:R-:W-:Y:S02]  /*37c0*/  IADD3 R16, P1, P0, R5, R7, R15 ;  /* 0x0000000705107210 */ /* 0x000fe4000783e00f */
[----:B------:R-:W-:Y:S02]  /*37d0*/  LOP3.LUT R5, R8, 0xf, RZ, 0xc0, !PT ;  /* 0x0000000f08057812 */ /* 0x000fe400078ec0ff */
[----:B------:R-:W-:Y:S02]  /*37e0*/  IADD3.X R17, RZ, R9, R6, P1, P0 ;  /* 0x00000009ff117210 */ /* 0x000fe40000fe0406 */
[----:B------:R-:W-:Y:S02]  /*37f0*/  IADD3 R8, P1, P0, R5, R7, R4 ;  /* 0x0000000705087210 */ /* 0x000fe4000783e004 */
        /* <DEDUP_REMOVED lines=8> */
[----:B------:R-:W-:Y:S01]  /*3880*/  IMAD.X R11, R18, 0x1, R6, P0 ;  /* 0x00000001120b7824 */ /* 0x000fe200000e0606 */
        /* <DEDUP_REMOVED lines=8> */
.L_x_1080:
[----:B-1----:R-:W-:Y:S01]  /*3910*/  FMUL.FTZ R4, R52, c[0x0][0x320] ;  /* 0x0000c80034047a20 */ /* 0x002fe20000410000 */
[----:B------:R-:W-:Y:S01]  /*3920*/  SHF.R.S32.HI R7, RZ, 0x1f, R122 ;  /* 0x0000001fff077819 */ /* 0x000fe2000001147a */
        /* <DEDUP_REMOVED lines=13> */
[----:B------:R-:W-:Y:S01]  /*3a00*/  ULOP3.LUT UR21, URZ, UR21, URZ, 0x33, !UPT ;  /* 0x000000153f157292 */ /* 0x000fe2000f8e333f */
[----:B------:R-:W-:Y:S01]  /*3a10*/  PLOP3.LUT P0, PT, PT, PT, UP1, 0x80, 0x0 ;  /* 0x000000000000781c */ /* 0x000fe20003f0f018 */
[----:B-1----:R-:W-:-:S03]  /*3a20*/  FMUL.FTZ R4, R53, c[0x0][0x320] ;  /* 0x0000c80035047a20 */ /* 0x002fc60000410000 */
        /* <DEDUP_REMOVED lines=18> */
[C---:B------:R-:W-:Y:S02]  /*3b50*/  SHF.L.U32 R8, R5.reuse, 0x5, RZ ;  /* 0x0000000505087819 */ /* 0x040fe400000006ff */
[----:B------:R-:W-:Y:S02]  /*3b60*/  LOP3.LUT R9, R5, 0x1ffffffe, RZ, 0xc0, !PT ;  /* 0x1ffffffe05097812 */ /* 0x000fe400078ec0ff */
[----:B------:R-:W-:Y:S02]  /*3b70*/  LOP3.LUT R5, R8, 0xffffffc0, RZ, 0xc0, !PT ;  /* 0xffffffc008057812 */ /* 0x000fe400078ec0ff */
[----:B------:R-:W-:Y:S01]  /*3b80*/  IADD3 R7, R4, -R7, RZ ;  /* 0x8000000704077210 */ /* 0x000fe20007ffe0ff */
[----:B------:R-:W-:Y:S02]  /*3b90*/  IMAD.IADD R6, R6, 0x1, -R9 ;  /* 0x0000000106067824 */ /* 0x000fe400078e0a09 */
[----:B------:R-:W-:-:S02]  /*3ba0*/  IMAD.IADD R5, R5, 0x1, R11 ;  /* 0x0000000105057824 */ /* 0x000fc400078e020b */
[----:B------:R-:W-:Y:S02]  /*3bb0*/  IMAD.SHL.U32 R8, R7, 0x2, RZ ;  /* 0x0000000207087824 */ /* 0x000fe400078e00ff */
[----:B------:R-:W-:Y:S02]  /*3bc0*/  IMAD R12, R6, 0x8, R5 ;  /* 0x00000008060c7824 */ /* 0x000fe400078e0205 */
[----:B------:R-:W-:Y:S01]  /*3bd0*/  FMUL.FTZ R5, R33, c[0x0][0x320] ;  /* 0x0000c80021057a20 */ /* 0x000fe20000410000 */
[----:B------:R-:W-:Y:S01]  /*3be0*/  IADD3 R16, -R8, UR32, RZ ;  /* 0x0000002008107c10 */ /* 0x000fe2000fffe1ff */
[----:B------:R-:W-:Y:S01]  /*3bf0*/  @P1 IMAD.HI.U32 R6, R12, c[0x0][0x2c8], RZ ;  /* 0x0000b2000c061a27 */ /* 0x000fe200078e00ff */
[----:B------:R3:W-:Y:S01]  /*3c00*/  STL [R1+0x38], R12 ;  /* 0x0000380c01007387 */ /* 0x0007e20000100800 */
[----:B------:R5:W1:Y:S02]  /*3c10*/  MUFU.TANH R24, R5 ;  /* 0x0000000500187308 */ /* 0x000a640000002400 */
[----:B------:R-:W-:Y:S01]  /*3c20*/  IMAD.U32 R4, RZ, RZ, UR29 ;  /* 0x0000001dff047e24 */ /* 0x000fe2000f8e00ff */
[----:B------:R-:W-:Y:S01]  /*3c30*/  STL [R1+0x24], R8 ;  /* 0x0000240801007387 */ /* 0x000fe20000100800 */
[----:B------:R-:W-:-:S03]  /*3c40*/  FMUL.FTZ R7, R57, c[0x0][0x320] ;  /* 0x0000c80039077a20 */ /* 0x000fc60000410000 */
[----:B------:R-:W-:Y:S01]  /*3c50*/  IADD3 R4, -R8, 0x1, R4 ;  /* 0x0000000108047810 */ /* 0x000fe20007ffe104 */
[----:B------:R-:W1:Y:S03]  /*3c60*/  MUFU.TANH R17, R7 ;  /* 0x0000000700117308 */ /* 0x000e660000002400 */
[----:B------:R-:W-:-:S04]  /*3c70*/  IADD3 R4, R4, -UR12, RZ ;  /* 0x8000000c04047c10 */ /* 0x000fc8000fffe0ff */
[----:B------:R-:W-:Y:S01]  /*3c80*/  IADD3 R13, R4, c[0x0][0x328], RZ ;  /* 0x0000ca00040d7a10 */ /* 0x000fe20007ffe0ff */
[----:B-----5:R-:W-:Y:S01]  /*3c90*/  FMUL.FTZ R5, R40, c[0x0][0x320] ;  /* 0x0000c80028057a20 */ /* 0x020fe20000410000 */
[----:B------:R-:W-:-:S03]  /*3ca0*/  IADD3 R15, R4, UR21, RZ ;  /* 0x00000015040f7c10 */ /* 0x000fc6000fffe0ff */
        /* <DEDUP_REMOVED lines=9> */
[----:B---3--:R-:W-:-:S05]  /*3d40*/  IMAD.U32 R5, RZ, RZ, UR32 ;  /* 0x00000020ff057e24 */ /* 0x008fca000f8e00ff */
[----:B------:R-:W-:Y:S02]  /*3d50*/  IADD3 R14, -R8, UR8, R5 ;  /* 0x00000008080e7c10 */ /* 0x000fe4000fffe105 */
[----:B------:R-:W-:-:S04]  /*3d60*/  IADD3 R5, R13, R6, RZ ;  /* 0x000000060d057210 */ /* 0x000fc80007ffe0ff */
[----:B------:R-:W-:Y:S01]  /*3d70*/  IMNMX R5, R5, R14, PT ;  /* 0x0000000e05057217 */ /* 0x000fe20003800200 */
[----:B------:R-:W-:Y:S05]  /*3d80*/  @P0 BRA `(.L_x_1081) ;  /* 0x0000015000000947 */ /* 0x000fea0003800000 */
[----:B-12-4-:R-:W-:Y:S01]  /*3d90*/  IMAD.U32 R7, RZ, RZ, UR12 ;  /* 0x0000000cff077e24 */ /* 0x016fe2000f8e00ff */
[----:B------:R-:W-:Y:S04]  /*3da0*/  BSSY B0, `(.L_x_1082) ;  /* 0x000000f000007945 */ /* 0x000fe80003800000 */
[----:B------:R-:W-:-:S04]  /*3db0*/  IADD3 R6, -R7, UR8, R6 ;  /* 0x0000000807067c10 */ /* 0x000fc8000fffe106 */
        /* <DEDUP_REMOVED lines=9> */
.L_x_1083:
[----:B------:R-:W-:-:S04]  /*3e50*/  MOV R7, c[0x0][0x32c] ;  /* 0x0000cb0000077a02 */ /* 0x000fc80000000f00 */
[----:B------:R-:W-:-:S13]  /*3e60*/  ISETP.NE.AND P0, PT, R7, 0x1, PT ;  /* 0x000000010700780c */ /* 0x000fda0003f05270 */
[----:B------:R-:W-:-:S05]  /*3e70*/  @P0 IMAD.HI.U32 R7, R6, c[0x0][0x330], RZ ;  /* 0x0000cc0006070a27 */ /* 0x000fca00078e00ff */
[----:B------:R-:W-:Y:S02]  /*3e80*/  @P0 SHF.R.U32.HI R6, RZ, c[0x0][0x334], R7 ;  /* 0x0000cd00ff060a19 */ /* 0x000fe40000011607 */
.L_x_1084:
[----:B------:R-:W-:Y:S05]  /*3e90*/  BSYNC B0 ;  /* 0x0000000000007941 */ /* 0x000fea0003800000 */
.L_x_1082:
[----:B------:R-:W-:-:S05]  /*3ea0*/  IMAD R6, R6, c[0x0][0x32c], R16 ;  /* 0x0000cb0006067a24 */ /* 0x000fca00078e0210 */
[----:B------:R-:W-:Y:S02]  /*3eb0*/  IADD3 R7, R6, c[0x0][0x32c], RZ ;  /* 0x0000cb0006077a10 */ /* 0x000fe40007ffe0ff */
[----:B------:R-:W-:Y:S02]  /*3ec0*/  IMNMX R4, R4, R6, !PT ;  /* 0x0000000604047217 */ /* 0x000fe40007800200 */
[----:B------:R-:W-:Y:S02]  /*3ed0*/  IMNMX R5, R5, R7, PT ;  /* 0x0000000705057217 */ /* 0x000fe40003800200 */
.L_x_1081:
        /* <DEDUP_REMOVED lines=10> */
[----:B------:R-:W-:Y:S01]  /*3f80*/  ISETP.GT.AND P0, PT, R4, RZ, P0 ;  /* 0x000000ff0400720c */ /* 0x000fe20000704270 */
[----:B------:R-:W-:Y:S01]  /*3f90*/  UISETP.GE.AND UP5, UPT, UR32, 0x19, UPT ;  /* 0x000000192000788c */ /* 0x000fe2000bfa6270 */
[----:B------:R-:W-:Y:S01]  /*3fa0*/  PLOP3.LUT P2, PT, PT, PT, UP3, 0x40, 0x0 ;  /* 0x000000000000781c */ /* 0x000fe20003f4e838 */
[----:B------:R-:W-:Y:S01]  /*3fb0*/  UISETP.GE.AND UP0, UPT, UR32, 0x11, UPT ;  /* 0x000000112000788c */ /* 0x000fe2000bf06270 */
[C---:B------:R-:W-:Y:S01]  /*3fc0*/  ISETP.LT.OR P0, PT, R5.reuse, 0x1, P0 ;  /* 0x000000010500780c */ /* 0x040fe20000701670 */
        /* <DEDUP_REMOVED lines=24> */
[----:B------:R-:W-:Y:S01]  /*4150*/  FMUL.FTZ R8, R46, c[0x0][0x320] ;  /* 0x0000c8002e087a20 */ /* 0x000fe20000410000 */
[----:B------:R-:W-:Y:S01]  /*4160*/  PLOP3.LUT P2, PT, PT, PT, UP0, 0x40, 0x0 ;  /* 0x000000000000781c */ /* 0x000fe20003f4e808 */
[----:B-1----:R-:W-:Y:S01]  /*4170*/  FMUL.FTZ R6, R35, c[0x0][0x320] ;  /* 0x0000c80023067a20 */ /* 0x002fe20000410000 */
[C---:B------:R-:W-:Y:S01]  /*4180*/  ISETP.GT.AND P0, PT, R4.reuse, 0x18, P0 ;  /* 0x000000180400780c */ /* 0x040fe20000704270 */
[----:B------:R-:W-:Y:S01]  /*4190*/  UISETP.GE.AND UP0, UPT, UR32, 0x2a, UPT ;  /* 0x0000002a2000788c */ /* 0x000fe2000bf06270 */
[----:B------:R-:W-:Y:S01]  /*41a0*/  ISETP.GT.AND P2, PT, R4, 0x10, P2 ;  /* 0x000000100400780c */ /* 0x000fe20001744270 */
[----:B------:R1:W4:Y:S01]  /*41b0*/  MUFU.TANH R35, R6 ;  /* 0x0000000600237308 */ /* 0x0003220000002400 */
[----:B------:R-:W-:Y:S01]  /*41c0*/  ISETP.LT.OR P0, PT, R5, 0x19, P0 ;  /* 0x000000190500780c */ /* 0x000fe20000701670 */
[----:B------:R-:W-:Y:S01]  /*41d0*/  FMUL.FTZ R7, R59, c[0x0][0x320] ;  /* 0x0000c8003b077a20 */ /* 0x000fe20000410000 */
[----:B------:R-:W-:Y:S01]  /*41e0*/  ISETP.LT.OR P2, PT, R5, 0x11, P2 ;  /* 0x000000110500780c */ /* 0x000fe20001741670 */
[----:B------:R-:W-:Y:S01]  /*41f0*/  FMUL.FTZ R11, R50, c[0x0][0x320] ;  /* 0x0000c800320b7a20 */ /* 0x000fe20000410000 */
[----:B------:R-:W-:-:S02]  /*4200*/  FSEL R69, R28, -INF , !P0 ;  /* 0xff8000001c457808 */ /* 0x000fc40004000000 */
[----:B------:R-:W-:Y:S01]  /*4210*/  FSEL R64, R30, -INF , !P2 ;  /* 0xff8000001e407808 */ /* 0x000fe20005000000 */
[----:B------:R-:W2:Y:S01]  /*4220*/  MUFU.TANH R33, R10 ;  /* 0x0000000a00217308 */ /* 0x000ea20000002400 */
[----:B------:R-:W-:Y:S02]  /*4230*/  PLOP3.LUT P0, PT, PT, PT, UP2, 0x40, 0x0 ;  /* 0x000000000000781c */ /* 0x000fe40003f0e828 */
[----:B------:R-:W-:Y:S02]  /*4240*/  PLOP3.LUT P2, PT, PT, PT, UP4, 0x40, 0x0 ;  /* 0x000000000000781c */ /* 0x000fe40003f4e848 */
[C---:B------:R-:W-:Y:S02]  /*4250*/  ISETP.GT.AND P0, PT, R4.reuse, 0x21, P0 ;  /* 0x000000210400780c */ /* 0x040fe40000704270 */
[----:B------:R-:W-:Y:S01]  /*4260*/  ISETP.GT.AND P2, PT, R4, 0x19, P2 ;  /* 0x000000190400780c */ /* 0x000fe20001744270 */
[----:B-1----:R-:W-:Y:S01]  /*4270*/  FMUL.FTZ R6, R54, c[0x0][0x320] ;  /* 0x0000c80036067a20 */ /* 0x002fe20000410000 */
[C---:B------:R-:W-:Y:S01]  /*4280*/  ISETP.LT.OR P0, PT, R5.reuse, 0x22, P0 ;  /* 0x000000220500780c */ /* 0x040fe20000701670 */
[----:B------:R-:W1:Y:S01]  /*4290*/  MUFU.TANH R18, R8 ;  /* 0x0000000800127308 */ /* 0x000e620000002400 */
[----:B------:R-:W-:-:S02]  /*42a0*/  ISETP.LT.OR P2, PT, R5, 0x1a, P2 ;  /* 0x0000001a0500780c */ /* 0x000fc40001741670 */
[----:B------:R-:W-:Y:S02]  /*42b0*/  FSEL R252, R24, -INF , !P0 ;  /* 0xff80000018fc7808 */ /* 0x000fe40004000000 */
[----:B------:R-:W-:Y:S02]  /*42c0*/  FSEL R71, R27, -INF , !P2 ;  /* 0xff8000001b477808 */ /* 0x000fe40005000000 */
[----:B------:R-:W-:Y:S01]  /*42d0*/  PLOP3.LUT P2, PT, PT, PT, UP1, 0x40, 0x0 ;  /* 0x000000000000781c */ /* 0x000fe20003f4e818 */
[----:B------:R5:W1:Y:S03]  /*42e0*/  MUFU.TANH R22, R6 ;  /* 0x0000000600167308 */ /* 0x000a660000002400 */
[----:B------:R-:W-:-:S04]  /*42f0*/  ISETP.GT.AND P2, PT, R4, 0x28, P2 ;  /* 0x000000280400780c */ /* 0x000fc80001744270 */
[----:B------:R-:W-:Y:S01]  /*4300*/  ISETP.LT.OR P2, PT, R5, 0x29, P2 ;  /* 0x000000290500780c */ /* 0x000fe20001741670 */
[----:B------:R-:W1:Y:S03]  /*4310*/  MUFU.TANH R17, R7 ;  /* 0x0000000700117308 */ /* 0x000e660000002400 */
[----:B------:R-:W-:Y:S01]  /*4320*/  FSEL R207, R26, -INF , !P2 ;  /* 0xff8000001acf7808 */ /* 0x000fe20005000000 */
[----:B-----5:R-:W-:-:S04]  /*4330*/  FMUL.FTZ R6, R55, c[0x0][0x320] ;  /* 0x0000c80037067a20 */ /* 0x020fc80000410000 */
[----:B------:R-:W1:Y:S08]  /*4340*/  MUFU.TANH R23, R11 ;  /* 0x0000000b00177308 */ /* 0x000e700000002400 */
[----:B------:R5:W1:Y:S02]  /*4350*/  MUFU.TANH R19, R6 ;  /* 0x0000000600137308 */ /* 0x000a640000002400 */
[----:B-----5:R-:W-:Y:S01]  /*4360*/  FMUL.FTZ R6, R42, c[0x0][0x320] ;  /* 0x0000c8002a067a20 */ /* 0x020fe20000410000 */
[----:B------:R-:W-:-:S02]  /*4370*/  FSEL R42, R20, -INF , !P1 ;  /* 0xff800000142a7808 */ /* 0x000fc40004800000 */
[----:B------:R-:W-:-:S03]  /*4380*/  PLOP3.LUT P1, PT, PT, PT, UP6, 0x40, 0x0 ;  /* 0x000000000000781c */ /* 0x000fc60003f2e868 */
[----:B------:R5:W1:Y:S01]  /*4390*/  MUFU.TANH R34, R6 ;  /* 0x0000000600227308 */ /* 0x000a620000002400 */
[----:B------:R-:W-:Y:S01]  /*43a0*/  UISETP.NE.AND UP6, UPT, UR14, URZ, UPT ;  /* 0x0000003f0e00728c */ /* 0x000fe2000bfc5270 */
[----:B------:R-:W-:-:S04]  /*43b0*/  ISETP.GT.AND P1, PT, R4, 0x11, P1 ;  /* 0x000000110400780c */ /* 0x000fc80000f24270 */
[----:B------:R-:W-:Y:S02]  /*43c0*/  ISETP.LT.OR P1, PT, R5, 0x12, P1 ;  /* 0x000000120500780c */ /* 0x000fe40000f21670 */
[----:B------:R-:W1:Y:S01]  /*43d0*/  MUFU.TANH R20, R9 ;  /* 0x0000000900147308 */ /* 0x000e620000002400 */
[----:B------:R-:W-:Y:S01]  /*43e0*/  PLOP3.LUT P0, PT, PT, PT, UP6, 0x40, 0x0 ;  /* 0x000000000000781c */ /* 0x000fe20003f0e868 */
[----:B------:R-:W-:Y:S01]  /*43f0*/  UISETP.NE.AND UP6, UPT, UR33, URZ, UPT ;  /* 0x0000003f2100728c */ /* 0x000fe2000bfc5270 */
[----:B------:R-:W-:Y:S02]  /*4400*/  FSEL R70, R29, -INF , !P1 ;  /* 0xff8000001d467808 */ /* 0x000fe40004800000 */
[----:B------:R-:W-:Y:S01]  /*4410*/  PLOP3.LUT P1, PT, PT, PT, UP3, 0x40, 0x0 ;  /* 0x000000000000781c */ /* 0x000fe20003f2e838 */
[----:B-----5:R-:W5:Y:S03]  /*4420*/  SHFL.IDX PT, R6, R12, 0x1, 0x1c1f ;  /* 0x003c1f000c067f89 */ /* 0x020f6600000e0000 */
[----:B------:R-:W-:-:S04]  /*4430*/  ISETP.GT.AND P1, PT, R4, 0x20, P1 ;  /* 0x000000200400780c */ /* 0x000fc80000f24270 */
[----:B------:R-:W-:-:S04]  /*4440*/  ISETP.LT.OR P1, PT, R5, 0x21, P1 ;  /* 0x000000210500780c */ /* 0x000fc80000f21670 */
[----:B------:R-:W-:Y:S02]  /*4450*/  FSEL R192, R25, -INF , !P1 ;  /* 0xff80000019c07808 */ /* 0x000fe40004800000 */
[----:B------:R-:W-:-:S04]  /*4460*/  PLOP3.LUT P1, PT, PT, PT, UP0, 0x40, 0x0 ;  /* 0x000000000000781c */ /* 0x000fc80003f2e808 */
[----:B------:R-:W-:Y:S01]  /*4470*/  ISETP.GT.AND P1, PT, R4, 0x29, P1 ;  /* 0x000000290400780c */ /* 0x000fe20000f24270 */
[----:B------:R-:W-:-:S03]  /*4480*/  FMUL.FTZ R4, R58, c[0x0][0x320] ;  /* 0x0000c8003a047a20 */ /* 0x000fc60000410000 */
[----:B------:R-:W-:Y:S01]  /*4490*/  ISETP.LT.OR P1, PT, R5, 0x2a, P1 ;  /* 0x0000002a0500780c */ /* 0x000fe20000f21670 */
[----:B------:R1:W1:Y:S03]  /*44a0*/  MUFU.TANH R11, R4 ;  /* 0x00000004000b7308 */ /* 0x0002660000002400 */
[----:B------:R-:W-:Y:S01]  /*44b0*/  FSEL R191, R21, -INF , !P1 ;  /* 0xff80000015bf7808 */ /* 0x000fe20004800000 */
[----:B-----5:R-:W-:-:S05]  /*44c0*/  IMAD.IADD R5, R13, 0x1, R6 ;  /* 0x000000010d057824 */ /* 0x020fca00078e0206 */
[----:B------:R-:W-:Y:S01]  /*44d0*/  IMNMX R5, R5, R14, PT ;  /* 0x0000000e05057217 */ /* 0x000fe20003800200 */
[----:B-1----:R-:W-:Y:S01]  /*44e0*/  IMAD.IADD R4, R15, 0x1, R6 ;  /* 0x000000010f047824 */ /* 0x002fe200078e0206 */
[----:B------:R-:W-:Y:S05]  /*44f0*/  @P0 BRA `(.L_x_1085) ;  /* 0x0000015000000947 */ /* 0x000fea0003800000 */
[----:B--234-:R-:W-:Y:S01]  /*4500*/  IMAD.U32 R7, RZ, RZ, UR12 ;  /* 0x0000000cff077e24 */ /* 0x01cfe2000f8e00ff */
        /* <DEDUP_REMOVED lines=11> */
.L_x_1087:
[----:B------:R-:W-:-:S04]  /*45c0*/  MOV R7, c[0x0][0x32c] ;  /* 0x0000cb0000077a02 */ /* 0x000fc80000000f00 */
[----:B------:R-:W-:-:S13]  /*45d0*/  ISETP.NE.AND P0, PT, R7, 0x1, PT ;  /* 0x000000010700780c */ /* 0x000fda0003f05270 */
[----:B------:R-:W-:-:S05]  /*45e0*/  @P0 IMAD.HI.U32 R7, R6, c[0x0][0x330], RZ ;  /* 0x0000cc0006070a27 */ /* 0x000fca00078e00ff */
[----:B------:R-:W-:Y:S02]  /*45f0*/  @P0 SHF.R.U32.HI R6, RZ, c[0x0][0x334], R7 ;  /* 0x0000cd00ff060a19 */ /* 0x000fe40000011607 */
.L_x_1088:
[----:B------:R-:W-:Y:S05]  /*4600*/  BSYNC B0 ;  /* 0x0000000000007941 */ /* 0x000fea0003800000 */
.L_x_1086:
[----:B------:R-:W-:-:S05]  /*4610*/  IMAD R6, R6, c[0x0][0x32c], R16 ;  /* 0x0000cb0006067a24 */ /* 0x000fca00078e0210 */
[----:B------:R-:W-:Y:S02]  /*4620*/  IADD3 R7, R6, c[0x0][0x32c], RZ ;  /* 0x0000cb0006077a10 */ /* 0x000fe40007ffe0ff */
[----:B------:R-:W-:Y:S02]  /*4630*/  IMNMX R4, R4, R6, !PT ;  /* 0x0000000604047217 */ /* 0x000fe40007800200 */
[----:B------:R-:W-:Y:S02]  /*4640*/  IMNMX R5, R5, R7, PT ;  /* 0x0000000705057217 */ /* 0x000fe40003800200 */
.L_x_1085:
[----:B--234-:R-:W-:Y:S01]  /*4650*/  UP2UR UR32, UPR, URZ, 0x1 ;  /* 0x000000013f207883 */ /* 0x01cfe20008000000 */
        /* <DEDUP_REMOVED lines=34> */
[----:B------:R-:W-:Y:S01]  /*4880*/  ISETP.LT.OR P1, PT, R5, 0x9, P1 ;  /* 0x000000090500780c */ /* 0x000fe20000f21670 */
[----:B------:R-:W3:Y:S01]  /*4890*/  MUFU.TANH R24, R7 ;  /* 0x0000000700187308 */ /* 0x000ee20000002400 */
[----:B------:R-:W-:-:S02]  /*48a0*/  FSEL R41, R19, -INF , !P0 ;  /* 0xff80000013297808 */ /* 0x000fc40004000000 */
        /* <DEDUP_REMOVED lines=8> */
[C---:B------:R-:W-:Y:S01]  /*4930*/  ISETP.GT.AND P0, PT, R4.reuse, 0x18, P0 ;  /* 0x000000180400780c */ /* 0x040fe20000704270 */
[----:B------:R-:W-:Y:S01]  /*4940*/  UP2UR UR32, UPR, URZ, 0x40 ;  /* 0x000000403f207883 */ /* 0x000fe20008000000 */
[C---:B------:R-:W-:Y:S01]  /*4950*/  ISETP.GT.AND P2, PT, R4.reuse, 0x10, P2 ;  /* 0x000000100400780c */ /* 0x040fe20001744270 */
[----:B------:R-:W-:Y:S01]  /*4960*/  UISETP.NE.AND UP6, UPT, UR14, URZ, UPT ;  /* 0x0000003f0e00728c */ /* 0x000fe2000bfc5270 */
[----:B------:R-:W-:-:S02]  /*4970*/  ISETP.GT.AND P1, PT, R4, 0x11, P1 ;  /* 0x000000110400780c */ /* 0x000fc40000f24270 */
[C---:B------:R-:W-:Y:S01]  /*4980*/  ISETP.LT.OR P0, PT, R5.reuse, 0x19, P0 ;  /* 0x000000190500780c */ /* 0x040fe20000701670 */
[----:B------:R-:W1:Y:S01]  /*4990*/  MUFU.TANH R19, R9 ;  /* 0x0000000900137308 */ /* 0x000e620000002400 */
[C---:B------:R-:W-:Y:S02]  /*49a0*/  ISETP.LT.OR P2, PT, R5.reuse, 0x11, P2 ;  /* 0x000000110500780c */ /* 0x040fe40001741670 */
[----:B------:R-:W-:Y:S02]  /*49b0*/  ISETP.LT.OR P1, PT, R5, 0x12, P1 ;  /* 0x000000120500780c */ /* 0x000fe40000f21670 */
[----:B------:R-:W-:Y:S02]  /*49c0*/  FSEL R62, R23, -INF , !P0 ;  /* 0xff800000173e7808 */ /* 0x000fe40004000000 */
[----:B------:R-:W-:Y:S01]  /*49d0*/  FSEL R61, R18, -INF , !P2 ;  /* 0xff800000123d7808 */ /* 0x000fe20005000000 */
[----:B-----5:R-:W-:Y:S01]  /*49e0*/  FMUL.FTZ R6, R76, c[0x0][0x320] ;  /* 0x0000c8004c067a20 */ /* 0x020fe20000410000 */
[----:B------:R-:W-:Y:S01]  /*49f0*/  FSEL R63, R31, -INF , !P1 ;  /* 0xff8000001f3f7808 */ /* 0x000fe20004800000 */
[----:B------:R-:W1:Y:S01]  /*4a00*/  MUFU.TANH R18, R8 ;  /* 0x0000000800127308 */ /* 0x000e620000002400 */
[----:B------:R-:W-:-:S02]  /*4a10*/  PLOP3.LUT P0, PT, PT, PT, UP2, 0x40, 0x0 ;  /* 0x000000000000781c */ /* 0x000fc40003f0e828 */
[----:B------:R-:W-:Y:S02]  /*4a20*/  PLOP3.LUT P2, PT, PT, PT, UP4, 0x40, 0x0 ;  /* 0x000000000000781c */ /* 0x000fe40003f4e848 */
[----:B------:R-:W-:Y:S02]  /*4a30*/  PLOP3.LUT P1, PT, PT, PT, UP3, 0x40, 0x0 ;  /* 0x000000000000781c */ /* 0x000fe40003f2e838 */
[C---:B------:R-:W-:Y:S01]  /*4a40*/  ISETP.GT.AND P0, PT, R4.reuse, 0x21, P0 ;  /* 0x000000210400780c */ /* 0x040fe20000704270 */
[----:B------:R5:W1:Y:S01]  /*4a50*/  MUFU.TANH R26, R6 ;  /* 0x00000006001a7308 */ /* 0x000a620000002400 */
[C---:B------:R-:W-:Y:S02]  /*4a60*/  ISETP.GT.AND P2, PT, R4.reuse, 0x19, P2 ;  /* 0x000000190400780c */ /* 0x040fe40001744270 */
[----:B------:R-:W-:Y:S02]  /*4a70*/  ISETP.GT.AND P1, PT, R4, 0x20, P1 ;  /* 0x000000200400780c */ /* 0x000fe40000f24270 */
[----:B------:R-:W-:-:S02]  /*4a80*/  ISETP.LT.OR P0, PT, R5, 0x22, P0 ;  /* 0x000000220500780c */ /* 0x000fc40000701670 */
[C---:B------:R-:W-:Y:S02]  /*4a90*/  ISETP.LT.OR P2, PT, R5.reuse, 0x1a, P2 ;  /* 0x0000001a0500780c */ /* 0x040fe40001741670 */
[----:B------:R-:W-:Y:S02]  /*4aa0*/  ISETP.LT.OR P1, PT, R5, 0x21, P1 ;  /* 0x000000210500780c */ /* 0x000fe40000f21670 */
[----:B------:R-:W-:Y:S02]  /*4ab0*/  FSEL R189, R35, -INF , !P0 ;  /* 0xff80000023bd7808 */ /* 0x000fe40004000000 */
[----:B------:R-:W-:Y:S02]  /*4ac0*/  FSEL R68, R20, -INF , !P2 ;  /* 0xff80000014447808 */ /* 0x000fe40005000000 */
[----:B------:R-:W-:Y:S01]  /*4ad0*/  FSEL R190, R32, -INF , !P1 ;  /* 0xff80000020be7808 */ /* 0x000fe20004800000 */
[----:B-----5:R-:W-:Y:S01]  /*4ae0*/  FMUL.FTZ R6, R77, c[0x0][0x320] ;  /* 0x0000c8004d067a20 */ /* 0x020fe20000410000 */
[----:B------:R-:W-:Y:S01]  /*4af0*/  PLOP3.LUT P0, PT, PT, PT, UP6, 0x40, 0x0 ;  /* 0x000000000000781c */ /* 0x000fe20003f0e868 */
[----:B------:R-:W-:Y:S01]  /*4b00*/  UISETP.NE.AND UP6, UPT, UR32, URZ, UPT ;  /* 0x0000003f2000728c */ /* 0x000fe2000bfc5270 */
[----:B------:R-:W-:Y:S01]  /*4b10*/  PLOP3.LUT P2, PT, PT, PT, UP1, 0x40, 0x0 ;  /* 0x000000000000781c */ /* 0x000fe20003f4e818 */
[----:B------:R5:W1:Y:S01]  /*4b20*/  MUFU.TANH R29, R6 ;  /* 0x00000006001d7308 */ /* 0x000a620000002400 */
[----:B------:R-:W-:-:S02]  /*4b30*/  PLOP3.LUT P1, PT, PT, PT, UP0, 0x40, 0x0 ;  /* 0x000000000000781c */ /* 0x000fc40003f2e808 */
[C---:B------:R-:W-:Y:S02]  /*4b40*/  ISETP.GT.AND P2, PT, R4.reuse, 0x28, P2 ;  /* 0x000000280400780c */ /* 0x040fe40001744270 */
        /* <DEDUP_REMOVED lines=26> */
.L_x_1091:
[----:B------:R-:W-:-:S04]  /*4cf0*/  MOV R7, c[0x0][0x32c] ;  /* 0x0000cb0000077a02 */ /* 0x000fc80000000f00 */
[----:B------:R-:W-:-:S13]  /*4d00*/  ISETP.NE.AND P0, PT, R7, 0x1, PT ;  /* 0x000000010700780c */ /* 0x000fda0003f05270 */
[----:B------:R-:W-:-:S05]  /*4d10*/  @P0 IMAD.HI.U32 R7, R6, c[0x0][0x330], RZ ;  /* 0x0000cc0006070a27 */ /* 0x000fca00078e00ff */
[----:B------:R-:W-:Y:S02]  /*4d20*/  @P0 SHF.R.U32.HI R6, RZ, c[0x0][0x334], R7 ;  /* 0x0000cd00ff060a19 */ /* 0x000fe40000011607 */
.L_x_1092:
[----:B------:R-:W-:Y:S05]  /*4d30*/  BSYNC B0 ;  /* 0x0000000000007941 */ /* 0x000fea0003800000 */
.L_x_1090:
[----:B------:R-:W-:-:S05]  /*4d40*/  IMAD R6, R6, c[0x0][0x32c], R16 ;  /* 0x0000cb0006067a24 */ /* 0x000fca00078e0210 */
[----:B------:R-:W-:Y:S02]  /*4d50*/  IADD3 R7, R6, c[0x0][0x32c], RZ ;  /* 0x0000cb0006077a10 */ /* 0x000fe40007ffe0ff */
[----:B------:R-:W-:Y:S02]  /*4d60*/  IMNMX R4, R4, R6, !PT ;  /* 0x0000000604047217 */ /* 0x000fe40007800200 */
[----:B------:R-:W-:Y:S02]  /*4d70*/  IMNMX R5, R5, R7, PT ;  /* 0x0000000705057217 */ /* 0x000fe40003800200 */
.L_x_1089:
        /* <DEDUP_REMOVED lines=21> */
[----:B------:R-:W-:Y:S01]  /*4ed0*/  FSEL R55, R28, -INF , !P0 ;  /* 0xff8000001c377808 */ /* 0x000fe20004000000 */
[----:B-1----:R-:W-:Y:S01]  /*4ee0*/  FMUL.FTZ R6, R83, c[0x0][0x320] ;  /* 0x0000c80053067a20 */ /* 0x002fe20000410000 */
[----:B------:R-:W-:Y:S01]  /*4ef0*/  PLOP3.LUT P0, PT, PT, PT, UP1, 0x40, 0x0 ;  /* 0x000000000000781c */ /* 0x000fe20003f0e818 */
[----:B------:R-:W-:Y:S01]  /*4f00*/  UISETP.NE.AND UP1, UPT, UR33, URZ, UPT ;  /* 0x0000003f2100728c */ /* 0x000fe2000bf25270 */
[----:B------:R-:W-:Y:S01]  /*4f10*/  PLOP3.LUT P1, PT, PT, PT, UP2, 0x40, 0x0 ;  /* 0x000000000000781c */ /* 0x000fe20003f2e828 */
[----:B------:R1:W1:Y:S01]  /*4f20*/  MUFU.TANH R53, R6 ;  /* 0x0000000600357308 */ /* 0x0002620000002400 */
[C---:B------:R-:W-:Y:S01]  /*4f30*/  ISETP.GT.AND P0, PT, R4.reuse, 0x9, P0 ;  /* 0x000000090400780c */ /* 0x040fe20000704270 */
[----:B------:R-:W-:Y:S01]  /*4f40*/  UISETP.NE.AND UP2, UPT, UR34, URZ, UPT ;  /* 0x0000003f2200728c */ /* 0x000fe2000bf45270 */
[----:B------:R-:W-:Y:S01]  /*4f50*/  ISETP.GT.AND P2, PT, R4, 0x1, P2 ;  /* 0x000000010400780c */ /* 0x000fe20001744270 */
[----:B---3--:R-:W-:Y:S01]  /*4f60*/  FMUL.FTZ R7, R82, c[0x0][0x320] ;  /* 0x0000c80052077a20 */ /* 0x008fe20000410000 */
[----:B------:R-:W-:Y:S01]  /*4f70*/  ISETP.GT.AND P1, PT, R4, 0x8, P1 ;  /* 0x000000080400780c */ /* 0x000fe20000f24270 */
[----:B------:R-:W-:Y:S01]  /*4f80*/  FMUL.FTZ R9, R75, c[0x0][0x320] ;  /* 0x0000c8004b097a20 */ /* 0x000fe20000410000 */
[C---:B------:R-:W-:Y:S01]  /*4f90*/  ISETP.LT.OR P0, PT, R5.reuse, 0xa, P0 ;  /* 0x0000000a0500780c */ /* 0x040fe20000701670 */
[----:B------:R-:W3:Y:S01]  /*4fa0*/  MUFU.TANH R28, R11 ;  /* 0x0000000b001c7308 */ /* 0x000ee20000002400 */
[----:B------:R-:W-:-:S02]  /*4fb0*/  ISETP.LT.OR P2, PT, R5, 0x2, P2 ;  /* 0x000000020500780c */ /* 0x000fc40001741670 */
[----:B------:R-:W-:Y:S02]  /*4fc0*/  ISETP.LT.OR P1, PT, R5, 0x9, P1 ;  /* 0x000000090500780c */ /* 0x000fe40000f21670 */
[----:B------:R-:W-:Y:S02]  /*4fd0*/  FSEL R56, R19, -INF , !P0 ;  /* 0xff80000013387808 */ /* 0x000fe40004000000 */
[----:B------:R-:W-:Y:S01]  /*4fe0*/  FSEL R54, R27, -INF , !P2 ;  /* 0xff8000001b367808 */ /* 0x000fe20005000000 */
[----:B-1----:R-:W-:Y:S01]  /*4ff0*/  FMUL.FTZ R6, R86, c[0x0][0x320] ;  /* 0x0000c80056067a20 */ /* 0x002fe20000410000 */
[----:B------:R-:W-:Y:S01]  /*5000*/  FSEL R57, R21, -INF , !P1 ;  /* 0xff80000015397808 */ /* 0x000fe20004800000 */
[----:B------:R-:W1:Y:S01]  /*5010*/  MUFU.TANH R48, R8 ;  /* 0x0000000800307308 */ /* 0x000e620000002400 */
[----:B------:R-:W-:Y:S02]  /*5020*/  PLOP3.LUT P0, PT, PT, PT, UP5, 0x40, 0x0 ;  /* 0x000000000000781c */ /* 0x000fe40003f0e858 */
        /* <DEDUP_REMOVED lines=63> */
.L_x_1095:
[----:B------:R-:W-:-:S04]  /*5420*/  MOV R7, c[0x0][0x32c] ;  /* 0x0000cb0000077a02 */ /* 0x000fc80000000f00 */
[----:B------:R-:W-:-:S13]  /*5430*/  ISETP.NE.AND P0, PT, R7, 0x1, PT ;  /* 0x000000010700780c */ /* 0x000fda0003f05270 */
[----:B------:R-:W-:-:S05]  /*5440*/  @P0 IMAD.HI.U32 R7, R6, c[0x0][0x330], RZ ;  /* 0x0000cc0006070a27 */ /* 0x000fca00078e00ff */
[----:B------:R-:W-:Y:S02]  /*5450*/  @P0 SHF.R.U32.HI R6, RZ, c[0x0][0x334], R7 ;  /* 0x0000cd00ff060a19 */ /* 0x000fe40000011607 */
.L_x_1096:
[----:B------:R-:W-:Y:S05]  /*5460*/  BSYNC B0 ;  /* 0x0000000000007941 */ /* 0x000fea0003800000 */
.L_x_1094:
[----:B------:R-:W-:-:S05]  /*5470*/  IMAD R6, R6, c[0x0][0x32c], R16 ;  /* 0x0000cb0006067a24 */ /* 0x000fca00078e0210 */
[----:B------:R-:W-:Y:S02]  /*5480*/  IADD3 R7, R6, c[0x0][0x32c], RZ ;  /* 0x0000cb0006077a10 */ /* 0x000fe40007ffe0ff */
[----:B------:R-:W-:Y:S02]  /*5490*/  IMNMX R4, R4, R6, !PT ;  /* 0x0000000604047217 */ /* 0x000fe40007800200 */
[----:B------:R-:W-:Y:S02]  /*54a0*/  IMNMX R5, R5, R7, PT ;  /* 0x0000000705057217 */ /* 0x000fe40003800200 */
.L_x_1093:
        /* <DEDUP_REMOVED lines=61> */
[C---:B------:R-:W-:Y:S01]  /*5880*/  ISETP.LT.OR P2, PT, R5.reuse, 0xa, P2 ;  /* 0x0000000a0500780c */ /* 0x040fe20001741670 */
[----:B------:R-:W-:Y:S01]  /*5890*/  STL [R1+0x50], R229 ;  /* 0x000050e501007387 */ /* 0x000fe20000100800 */
[----:B------:R-:W-:-:S02]  /*58a0*/  ISETP.LT.OR P1, PT, R5, 0x11, P1 ;  /* 0x000000110500780c */ /* 0x000fc40000f21670 */
[----:B-1----:R-:W-:Y:S01]  /*58b0*/  FMNMX.FTZ R137, R137, R7, !PT ;  /* 0x0000000789897209 */ /* 0x002fe20007810000 */
[----:B------:R-:W-:Y:S01]  /*58c0*/  STL [R1+0x4c], R224 ;  /* 0x00004ce001007387 */ /* 0x000fe20000100800 */
[----:B------:R-:W-:Y:S02]  /*58d0*/  FSEL R49, R49, -INF , !P2 ;  /* 0xff80000031317808 */ /* 0x000fe40005000000 */
[----:B--2---:R-:W-:Y:S01]  /*58e0*/  FMNMX.FTZ R6, R6, R8, !PT ;  /* 0x0000000806067209 */ /* 0x004fe20007810000 */
[----:B------:R-:W1:Y:S01]  /*58f0*/  SHFL.BFLY PT, R7, R137, 0x1, 0x1f ;  /* 0x0c201f0089077f89 */ /* 0x000e6200000e0000 */
[----:B------:R-:W-:Y:S02]  /*5900*/  FMNMX.FTZ R8, R14, R15, !PT ;  /* 0x0000000f0e087209 */ /* 0x000fe40007810000 */
        /* <DEDUP_REMOVED lines=14> */
[----:B------:R-:W-:Y:S01]  /*59f0*/  ISETP.GT.AND P1, PT, R4, 0x28, P1 ;  /* 0x000000280400780c */ /* 0x000fe20000f24270 */
        /* <DEDUP_REMOVED lines=29> */
[----:B------:R1:W2:Y:S01]  /*5bd0*/  MUFU.EX2 R223, R7 ;  /* 0x0000000700df7308 */ /* 0x0002a20000000800 */
[----:B------:R-:W-:Y:S02]  /*5be0*/  FMNMX.FTZ R8, R48, R8, !PT ;  /* 0x0000000830087209 */ /* 0x000fe40007810000 */
[----:B------:R-:W-:Y:S02]  /*5bf0*/  FSEL R51, R51, -INF , !P0 ;  /* 0xff80000033337808 */ /* 0x000fe40004000000 */
[----:B------:R-:W-:Y:S02]  /*5c00*/  PLOP3.LUT P0, PT, PT, PT, UP3, 0x40, 0x0 ;  /* 0x000000000000781c */ /* 0x000fe40003f0e838 */
[----:B------:R-:W-:Y:S02]  /*5c10*/  FMNMX.FTZ R6, R134, R6, !PT ;  /* 0x0000000686067209 */ /* 0x000fe40007810000 */
[----:B------:R-:W-:-:S02]  /*5c20*/  ISETP.GT.AND P0, PT, R4, 0x20, P0 ;  /* 0x000000200400780c */ /* 0x000fc40000704270 */
[----:B------:R-:W-:Y:S02]  /*5c30*/  FMNMX.FTZ R8, R49, R8, !PT ;  /* 0x0000000831087209 */ /* 0x000fe40007810000 */
[----:B------:R-:W-:Y:S02]  /*5c40*/  FMNMX.FTZ R6, R132, R6, !PT ;  /* 0x0000000684067209 */ /* 0x000fe40007810000 */
[----:B------:R-:W-:Y:S01]  /*5c50*/  ISETP.LT.OR P0, PT, R5, 0x21, P0 ;  /* 0x000000210500780c */ /* 0x000fe20000701670 */
[----:B-1----:R-:W-:Y:S01]  /*5c60*/  FFMA.FTZ R7, R42, c[0x0][0x2d0], -R13 ;  /* 0x0000b4002a077a23 */ /* 0x002fe2000001080d */
[----:B------:R-:W-:Y:S02]  /*5c70*/  FMNMX.FTZ R8, R52, R8, !PT ;  /* 0x0000000834087209 */ /* 0x000fe40007810000 */
[----:B------:R-:W-:Y:S01]  /*5c80*/  FMNMX.FTZ R6, R133, R6, !PT ;  /* 0x0000000685067209 */ /* 0x000fe20007810000 */
[----:B------:R1:W-:Y:S01]  /*5c90*/  MUFU.EX2 R222, R7 ;  /* 0x0000000700de7308 */ /* 0x0003e20000000800 */
[----:B------:R-:W-:-:S02]  /*5ca0*/  FSEL R87, R23, -INF , !P0 ;  /* 0xff80000017577808 */ /* 0x000fc40004000000 */
[----:B------:R-:W-:Y:S01]  /*5cb0*/  PLOP3.LUT P2, PT, PT, PT, UP2, 0x40, 0x0 ;  /* 0x000000000000781c */ /* 0x000fe20003f4e828 */
[----:B------:R-:W-:Y:S01]  /*5cc0*/  LDSM.16.MT88.4 R20, [R227+0x2080] ;  /* 0x00208000e314783b */ /* 0x000fe20000004200 */
[----:B------:R-:W-:Y:S02]  /*5cd0*/  PLOP3.LUT P0, PT, PT, PT, UP0, 0x40, 0x0 ;  /* 0x000000000000781c */ /* 0x000fe40003f0e808 */
[----:B------:R-:W-:Y:S02]  /*5ce0*/  FMNMX.FTZ R8, R51, R8, !PT ;  /* 0x0000000833087209 */ /* 0x000fe40007810000 */
[----:B------:R-:W-:Y:S02]  /*5cf0*/  FMNMX.FTZ R6, R138, R6, !PT ;  /* 0x000000068a067209 */ /* 0x000fe40007810000 */
        /* <DEDUP_REMOVED lines=9> */
[----:B------:R-:W3:Y:S01]  /*5d90*/  MUFU.EX2 R220, R7 ;  /* 0x0000000700dc7308 */ /* 0x000ee20000000800 */
[----:B------:R-:W-:Y:S02]  /*5da0*/  FSEL R86, R28, -INF , !P2 ;  /* 0xff8000001c567808 */ /* 0x000fe40005000000 */
[----:B------:R-:W-:-:S02]  /*5db0*/  FMNMX.FTZ R4, R87, R4, !PT ;  /* 0x0000000457047209 */ /* 0x000fc40007810000 */
[----:B------:R-:W-:Y:S01]  /*5dc0*/  ISETP.LT.OR P0, PT, R5, 0x2a, P0 ;  /* 0x0000002a0500780c */ /* 0x000fe20000701670 */
[--C-:B------:R-:W-:Y:S01]  /*5dd0*/  FFMA.FTZ R5, R36, c[0x0][0x2d0], -R12.reuse ;  /* 0x0000b40024057a23 */ /* 0x100fe2000001080c */
[----:B------:R-:W-:Y:S02]  /*5de0*/  FSEL R85, R31, -INF , !P1 ;  /* 0xff8000001f557808 */ /* 0x000fe40004800000 */
[----:B------:R-:W-:Y:S01]  /*5df0*/  FMNMX.FTZ R4, R86, R4, !PT ;  /* 0x0000000456047209 */ /* 0x000fe20007810000 */
[----:B------:R4:W-:Y:S01]  /*5e00*/  MUFU.EX2 R216, R5 ;  /* 0x0000000500d87308 */ /* 0x0009e20000000800 */
[----:B------:R-:W-:Y:S01]  /*5e10*/  FSEL R84, R32, -INF , !P0 ;  /* 0xff80000020547808 */ /* 0x000fe20004000000 */
[----:B------:R-:W-:Y:S01]  /*5e20*/  LDSM.16.MT88.4 R28, [R226+0x2080] ;  /* 0x00208000e21c783b */ /* 0x000fe20000004200 */
[----:B------:R-:W-:Y:S01]  /*5e30*/  FMNMX.FTZ R0, R85, R4, !PT ;  /* 0x0000000455007209 */ /* 0x000fe20007810000 */
[----:B------:R-:W-:Y:S02]  /*5e40*/  FFMA.FTZ R4, R37, c[0x0][0x2d0], -R12 ;  /* 0x0000b40025047a23 */ /* 0x000fe4000001080c */
[----:B------:R-:W-:Y:S01]  /*5e50*/  LDSM.16.MT88.4 R32, [R225+0x2080] ;  /* 0x00208000e120783b */ /* 0x000fe20000004200 */
[----:B------:R-:W-:Y:S01]  /*5e60*/  FMNMX.FTZ R0, R84, R0, !PT ;  /* 0x0000000054007209 */ /* 0x000fe20007810000 */
[----:B------:R4:W4:Y:S01]  /*5e70*/  MUFU.EX2 R219, R4 ;  /* 0x0000000400db7308 */ /* 0x0009220000000800 */
[----:B-1----:R-:W-:-:S02]  /*5e80*/  FMNMX.FTZ R3, R6, R8, !PT ;  /* 0x0000000806037209 */ /* 0x002fc40007810000 */
[----:B--2---:R-:W-:Y:S02]  /*5e90*/  F2FP.PACK_AB R8, R223, R221 ;  /* 0x000000dddf08723e */ /* 0x004fe400000000ff */
[----:B---3--:R-:W-:Y:S01]  /*5ea0*/  F2FP.PACK_AB R10, R220, R222 ;  /* 0x000000dedc0a723e */ /* 0x008fe200000000ff */
[----:B------:R-:W1:Y:S04]  /*5eb0*/  SHFL.BFLY PT, R135, R3, 0x1, 0x1f ;  /* 0x0c201f0003877f89 */ /* 0x000e6800000e0000 */
[----:B----4-:R-:W2:Y:S01]  /*5ec0*/  SHFL.BFLY PT, R5, R0, 0x2, 0x1f ;  /* 0x0c401f0000057f89 */ /* 0x010ea200000e0000 */
[----:B------:R-:W-:Y:S01]  /*5ed0*/  FFMA.FTZ R4, R39, c[0x0][0x2d0], -R12 ;  /* 0x0000b40027047a23 */ /* 0x000fe2000001080c */
[----:B------:R-:W-:Y:S02]  /*5ee0*/  F2FP.PACK_AB R9, R219, R216 ;  /* 0x000000d8db09723e */ /* 0x000fe400000000ff */
[----:B------:R-:W-:Y:S01]  /*5ef0*/  LDSM.16.MT88.4 R36, [R226+0x3880] ;  /* 0x00388000e224783b */ /* 0x000fe20000004200 */
[----:B------:R-:W3:Y:S01]  /*5f00*/  MUFU.EX2 R210, R4 ;  /* 0x0000000400d27308 */ /* 0x000ee20000000800 */
[----:B-1----:R-:W-:-:S02]  /*5f10*/  FMNMX.FTZ R135, R3, R135, !PT ;  /* 0x0000008703877209 */ /* 0x002fc40007810000 */
[----:B--2---:R-:W-:-:S03]  /*5f20*/  FMNMX.FTZ R0, R0, R5, !PT ;  /* 0x0000000500007209 */ /* 0x004fc60007810000 */
[C---:B------:R-:W-:Y:S01]  /*5f30*/  FMUL.FTZ R2, R135.reuse, c[0x0][0x2d0] ;  /* 0x0000b40087027a20 */ /* 0x040fe20000410000 */
[----:B------:R-:W-:Y:S02]  /*5f40*/  FSETP.NEU.FTZ.AND P0, PT, R135, -INF , PT ;  /* 0xff8000008700780b */ /* 0x000fe40003f1d000 */
[----:B---3--:R-:W-:Y:S01]  /*5f50*/  F2FP.PACK_AB R11, R238, R210 ;  /* 0x000000d2ee0b723e */ /* 0x008fe200000000ff */
        /* <DEDUP_REMOVED lines=11> */
[----:B-1----:R-:W-:-:S07]  /*6010*/  FMNMX.FTZ R3, R4, R0, !PT ;  /* 0x0000000004037209 */ /* 0x002fce0007810000 */
[C---:B------:R-:W-:Y:S01]  /*6020*/  HMMA.16816.F32 R168, R8.reuse, R36, RZ ;  /* 0x0000002408a8723c */ /* 0x040fe200000018ff */
[--C-:B------:R-:W-:Y:S01]  /*6030*/  FFMA.FTZ R0, R57, c[0x0][0x2d0], -R2.reuse ;  /* 0x0000b40039007a23 */ /* 0x100fe20000010802 */
[C---:B------:R-:W-:Y:S01]  /*6040*/  FSETP.NEU.FTZ.AND P0, PT, R3.reuse, -INF , PT ;  /* 0xff8000000300780b */ /* 0x040fe20003f1d000 */
[----:B------:R-:W-:Y:S02]  /*6050*/  FFMA.FTZ R4, R56, c[0x0][0x2d0], -R2 ;  /* 0x0000b40038047a23 */ /* 0x000fe40000010802 */
[----:B------:R1:W-:Y:S03]  /*6060*/  MUFU.EX2 R196, R0 ;  /* 0x0000000000c47308 */ /* 0x0003e60000000800 */
[C---:B------:R-:W-:Y:S05]  /*6070*/  HMMA.16816.F32 R164, R8.reuse, R40, RZ ;  /* 0x0000002808a4723c */ /* 0x040fea00000018ff */
[----:B------:R-:W2:Y:S03]  /*6080*/  MUFU.EX2 R237, R4 ;  /* 0x0000000400ed7308 */ /* 0x000ea60000000800 */
[----:B------:R-:W-:Y:S01]  /*6090*/  HMMA.16816.F32 R160, R8, R44, RZ ;  /* 0x0000002c08a0723c */ /* 0x000fe200000018ff */
[----:B-1----:R-:W-:-:S07]  /*60a0*/  FMUL.FTZ R0, R3, c[0x0][0x2d0] ;  /* 0x0000b40003007a20 */ /* 0x002fce0000410000 */
[----:B------:R-:W-:Y:S01]  /*60b0*/  HMMA.16816.F32 R156, R8, R34, RZ ;  /* 0x00000022089c723c */ /* 0x000fe200000018ff */
[----:B------:R-:W-:Y:S02]  /*60c0*/  FSEL R0, R0, RZ, P0 ;  /* 0x000000ff00007208 */ /* 0x000fe40000000000 */
[----:B--2---:R-:W-:-:S03]  /*60d0*/  F2FP.PACK_AB R6, R237, R196 ;  /* 0x000000c4ed06723e */ /* 0x004fc600000000ff */
[--C-:B------:R-:W-:Y:S02]  /*60e0*/  FFMA.FTZ R4, R14, c[0x0][0x2d0], -R0.reuse ;  /* 0x0000b4000e047a23 */ /* 0x100fe40000010800 */
[C---:B------:R-:W-:Y:S01]  /*60f0*/  HMMA.16816.F32 R152, R8.reuse, R30, RZ ;  /* 0x0000001e0898723c */ /* 0x040fe200000018ff */
[----:B------:R-:W-:Y:S01]  /*6100*/  IMAD.MOV.U32 R14, RZ, RZ, R65 ;  /* 0x000000ffff0e7224 */ /* 0x000fe200078e0041 */
[----:B------:R1:W-:Y:S06]  /*6110*/  MUFU.EX2 R234, R4 ;  /* 0x0000000400ea7308 */ /* 0x0003ec0000000800 */
[C---:B------:R-:W-:Y:S08]  /*6120*/  HMMA.16816.F32 R148, R8.reuse, R26, RZ ;  /* 0x0000001a0894723c */ /* 0x040ff000000018ff */
[----:B------:R-:W-:Y:S01]  /*6130*/  HMMA.16816.F32 R140, R8, R22, RZ ;  /* 0x00000016088c723c */ /* 0x000fe200000018ff */
[----:B-1----:R-:W-:-:S04]  /*6140*/  FFMA.FTZ R4, R15, c[0x0][0x2d0], -R0 ;  /* 0x0000b4000f047a23 */ /* 0x002fc80000010800 */
[----:B------:R1:W2:Y:S03]  /*6150*/  MUFU.EX2 R231, R4 ;  /* 0x0000000400e77308 */ /* 0x0002a60000000800 */
[C---:B------:R-:W-:Y:S08]  /*6160*/  HMMA.16816.F32 R128, R8.reuse, R18, RZ ;  /* 0x000000120880723c */ /* 0x040ff000000018ff */
[----:B------:R-:W-:Y:S01]  /*6170*/  HMMA.16816.F32 R124, R8, R38, RZ ;  /* 0x00000026087c723c */ /* 0x000fe200000018ff */
[----:B-1----:R-:W-:-:S07]  /*6180*/  FFMA.FTZ R4, R48, c[0x0][0x2d0], -R0 ;  /* 0x0000b40030047a23 */ /* 0x002fce0000010800 */
[C---:B------:R-:W-:Y:S01]  /*6190*/  HMMA.16816.F32 R120, R8.reuse, R42, RZ ;  /* 0x0000002a0878723c */ /* 0x040fe200000018ff */
[----:B--2---:R-:W-:Y:S01]  /*61a0*/  F2FP.PACK_AB R5, R231, R234 ;  /* 0x000000eae705723e */ /* 0x004fe200000000ff */
[----:B------:R1:W-:Y:S06]  /*61b0*/  MUFU.EX2 R218, R4 ;  /* 0x0000000400da7308 */ /* 0x0003ec0000000800 */
[----:B------:R-:W-:Y:S07]  /*61c0*/  HMMA.16816.F32 R112, R8, R46, RZ ;  /* 0x0000002e0870723c */ /* 0x000fee00000018ff */
[----:B------:R-:W-:-:S04]  /*61d0*/  FFMA.FTZ R8, R64, c[0x0][0x2d0], -R13 ;  /* 0x0000b40040087a23 */ /* 0x000fc8000001080d */
[----:B------:R2:W-:Y:S01]  /*61e0*/  MUFU.EX2 R236, R8 ;  /* 0x0000000800ec7308 */ /* 0x0005e20000000800 */
[----:B-1----:R-:W-:-:S07]  /*61f0*/  FFMA.FTZ R4, R49, c[0x0][0x2d0], -R0 ;  /* 0x0000b40031047a23 */ /* 0x002fce0000010800 */
[----:B------:R1:W3:Y:S01]  /*6200*/  MUFU.EX2 R198, R4 ;  /* 0x0000000400c67308 */ /* 0x0002e20000000800 */
[----:B--2---:R-:W-:-:S07]  /*6210*/  FFMA.FTZ R8, R70, c[0x0][0x2d0], -R13 ;  /* 0x0000b40046087a23 */ /* 0x004fce000001080d */
[----:B------:R2:W-:Y:S01]  /*6220*/  MUFU.EX2 R232, R8 ;  /* 0x0000000800e87308 */ /* 0x0005e20000000800 */
[----:B-1----:R-:W-:Y:S02]  /*6230*/  F2FP.PACK_AB R4, R14, R217 ;  /* 0x000000d90e04723e */ /* 0x002fe400000000ff */
[----:B---3--:R-:W-:-:S07]  /*6240*/  F2FP.PACK_AB R7, R198, R218 ;  /* 0x000000dac607723e */ /* 0x008fce00000000ff */
[----:B------:R-:W-:Y:S01]  /*6250*/  HMMA.16816.F32 R64, R4, R32, RZ ;  /* 0x000000200440723c */ /* 0x000fe200000018ff */
[----:B--2---:R-:W-:-:S04]  /*6260*/  FFMA.FTZ R8, R69, c[0x0][0x2d0], -R13 ;  /* 0x0000b40045087a23 */ /* 0x004fc8000001080d */
[----:B------:R1:W-:Y:S03]  /*6270*/  MUFU.EX2 R224, R8 ;  /* 0x0000000800e07308 */ /* 0x0003e60000000800 */
[C---:B------:R-:W-:Y:S01]  /*6280*/  HMMA.16816.F32 R116, R4.reuse, R34, RZ ;  /* 0x000000220474723c */ /* 0x040fe200000018ff */
[----:B------:R-:W2:Y:S07]  /*6290*/  LDSM.16.MT88.4 R32, [R225+0x2880] ;  /* 0x00288000e120783b */ /* 0x000eae0000004200 */
[----:B------:R-:W-:Y:S01]  /*62a0*/  HMMA.16816.F32 R92, R4, R24, RZ ;  /* 0x00000018045c723c */ /* 0x000fe200000018ff */
[----:B-1----:R-:W-:-:S07]  /*62b0*/  FFMA.FTZ R8, R71, c[0x0][0x2d0], -R13 ;  /* 0x0000b40047087a23 */ /* 0x002fce000001080d */
[C---:B------:R-:W-:Y:S01]  /*62c0*/  HMMA.16816.F32 R100, R4.reuse, R26, RZ ;  /* 0x0000001a0464723c */ /* 0x040fe200000018ff */
[----:B------:R-:W-:Y:S01]  /*62d0*/  LDSM.16.MT88.4 R24, [R226+0x2880] ;  /* 0x00288000e218783b */ /* 0x000fe20000004200 */
[----:B------:R1:W3:Y:S06]  /*62e0*/  MUFU.EX2 R197, R8 ;  /* 0x0000000800c57308 */ /* 0x0002ec0000000800 */
[C---:B------:R-:W-:Y:S08]  /*62f0*/  HMMA.16816.F32 R88, R4.reuse, R18, RZ ;  /* 0x000000120458723c */ /* 0x040ff000000018ff */
[----:B------:R-:W-:Y:S01]  /*6300*/  HMMA.16816.F32 R80, R4, R20, RZ ;  /* 0x000000140450723c */ /* 0x000fe200000018ff */
[----:B-1----:R-:W-:Y:S01]  /*6310*/  FFMA.FTZ R8, R61, c[0x0][0x2d0], -R12 ;  /* 0x0000b4003d087a23 */ /* 0x002fe2000001080c */
[----:B---3--:R-:W-:-:S03]  /*6320*/  F2FP.PACK_AB R10, R197, R224 ;  /* 0x000000e0c50a723e */ /* 0x008fc600000000ff */
[----:B------:R1:W-:Y:S03]  /*6330*/  MUFU.EX2 R235, R8 ;  /* 0x0000000800eb7308 */ /* 0x0003e60000000800 */
[C---:B------:R-:W-:Y:S08]  /*6340*/  HMMA.16816.F32 R104, R4.reuse, R28, RZ ;  /* 0x0000001c0468723c */ /* 0x040ff000000018ff */
[----:B------:R-:W-:Y:S01]  /*6350*/  HMMA.16816.F32 R108, R4, R30, RZ ;  /* 0x0000001e046c723c */ /* 0x000fe200000018ff */
[----:B------:R-:W-:Y:S01]  /*6360*/  LDSM.16.MT88.4 R28, [R225+0x4080] ;  /* 0x00408000e11c783b */ /* 0x000fe20000004200 */
[----:B-1----:R-:W-:-:S06]  /*6370*/  FFMA.FTZ R8, R63, c[0x0][0x2d0], -R12 ;  /* 0x0000b4003f087a23 */ /* 0x002fcc000001080c */
[C---:B------:R-:W-:Y:S01]  /*6380*/  HMMA.16816.F32 R76, R4.reuse, R38, RZ ;  /* 0x00000026044c723c */ /* 0x040fe200000018ff */
[----:B------:R1:W3:Y:S07]  /*6390*/  MUFU.EX2 R230, R8 ;  /* 0x0000000800e67308 */ /* 0x0002ee0000000800 */
[----:B------:R-:W-:Y:S01]  /*63a0*/  HMMA.16816.F32 R96, R4, R22, RZ ;  /* 0x000000160460723c */ /* 0x000fe200000018ff */
[----:B------:R-:W-:Y:S01]  /*63b0*/  LDSM.16.MT88.4 R20, [R228+0x2880] ;  /* 0x00288000e414783b */ /* 0x000fe20000004200 */
[----:B-1----:R-:W-:Y:S01]  /*63c0*/  FFMA.FTZ R8, R62, c[0x0][0x2d0], -R12 ;  /* 0x0000b4003e087a23 */ /* 0x002fe2000001080c */
[----:B---3--:R-:W-:-:S03]  /*63d0*/  F2FP.PACK_AB R9, R230, R235 ;  /* 0x000000ebe609723e */ /* 0x008fc600000000ff */
[----:B------:R1:W-:Y:S02]  /*63e0*/  MUFU.EX2 R208, R8 ;  /* 0x0000000800d07308 */ /* 0x0003e40000000800 */
[----:B-1----:R-:W-:Y:S02]  /*63f0*/  FFMA.FTZ R8, R68, c[0x0][0x2d0], -R12 ;  /* 0x0000b40044087a23 */ /* 0x002fe4000001080c */
[----:B------:R-:W-:Y:S01]  /*6400*/  HMMA.16816.F32 R68, R4, R16, RZ ;  /* 0x000000100444723c */ /* 0x000fe200000018ff */
[----:B------:R-:W1:Y:S03]  /*6410*/  LDSM.16.MT88.4 R16, [R227+0x2880] ;  /* 0x00288000e310783b */ /* 0x000e660000004200 */
[----:B------:R3:W4:Y:S02]  /*6420*/  MUFU.EX2 R209, R8 ;  /* 0x0000000800d17308 */ /* 0x0007240000000800 */
[----:B---3--:R-:W-:Y:S01]  /*6430*/  FFMA.FTZ R8, R58, c[0x0][0x2d0], -R2 ;  /* 0x0000b4003a087a23 */ /* 0x008fe20000010802 */
[----:B----4-:R-:W-:-:S05]  /*6440*/  F2FP.PACK_AB R11, R209, R208 ;  /* 0x000000d0d10b723e */ /* 0x010fca00000000ff */
[----:B------:R3:W-:Y:S02]  /*6450*/  MUFU.EX2 R233, R8 ;  /* 0x0000000800e97308 */ /* 0x0007e40000000800 */
[--C-:B---3--:R-:W-:Y:S02]  /*6460*/  FFMA.FTZ R8, R60, c[0x0][0x2d0], -R2.reuse ;  /* 0x0000b4003c087a23 */ /* 0x108fe40000010802 */
[----:B------:R-:W-:Y:S01]  /*6470*/  HMMA.16816.F32 R60, R4, R36, RZ ;  /* 0x00000024043c723c */ /* 0x000fe200000018ff */
[----:B------:R-:W3:Y:S03]  /*6480*/  LDSM.16.MT88.4 R36, [R226+0x4080] ;  /* 0x00408000e224783b */ /* 0x000ee60000004200 */
[----:B------:R4:W1:Y:S02]  /*6490*/  MUFU.EX2 R229, R8 ;  /* 0x0000000800e57308 */ /* 0x0008640000000800 */
[----:B----4-:R-:W-:-:S02]  /*64a0*/  FFMA.FTZ R8, R59, c[0x0][0x2d0], -R2 ;  /* 0x0000b4003b087a23 */ /* 0x010fc40000010802 */
[C---:B------:R-:W-:Y:S04]  /*64b0*/  HMMA.16816.F32 R56, R4.reuse, R40, RZ ;  /* 0x000000280438723c */ /* 0x040fe800000018ff */
[----:B------:R4:W-:Y:S02]  /*64c0*/  MUFU.EX2 R199, R8 ;  /* 0x0000000800c77308 */ /* 0x0009e40000000800 */
[----:B----4-:R-:W-:Y:S02]  /*64d0*/  FFMA.FTZ R8, R72, c[0x0][0x2d0], -R2 ;  /* 0x0000b40048087a23 */ /* 0x010fe40000010802 */
[----:B------:R-:W-:Y:S01]  /*64e0*/  HMMA.16816.F32 R72, R4, R42, RZ ;  /* 0x0000002a0448723c */ /* 0x000fe200000018ff */
[----:B------:R-:W4:Y:S03]  /*64f0*/  LDSM.16.MT88.4 R40, [R228+0x4080] ;  /* 0x00408000e428783b */ /* 0x000f260000004200 */
        /* <DEDUP_REMOVED lines=12> */
[----:B------:R-:W-:Y:S02]  /*65c0*/  F2FP.PACK_AB R4, R229, R233 ;  /* 0x000000e9e504723e */ /* 0x000fe400000000ff */
[----:B------:R-:W-:Y:S02]  /*65d0*/  F2FP.PACK_AB R6, R211, R199 ;  /* 0x000000c7d306723e */ /* 0x000fe400000000ff */
[----:B------:R-:W-:-:S02]  /*65e0*/  F2FP.PACK_AB R5, R206, R15 ;  /* 0x0000000fce05723e */ /* 0x000fc400000000ff */
[----:B--2---:R-:W-:Y:S02]  /*65f0*/  F2FP.PACK_AB R8, R232, R236 ;  /* 0x000000ece808723e */ /* 0x004fe400000000ff */
[----:B------:R-:W-:-:S05]  /*6600*/  F2FP.PACK_AB R7, R204, R205 ;  /* 0x000000cdcc07723e */ /* 0x000fca00000000ff */
[-C--:B------:R-:W-:Y:S08]  /*6610*/  HMMA.16816.F32 R144, R8, R32.reuse, R144 ;  /* 0x000000200890723c */ /* 0x080ff00000001890 */
[C---:B------:R-:W-:Y:S07]  /*6620*/  HMMA.16816.F32 R64, R4.reuse, R32, R64 ;  /* 0x000000200440723c */ /* 0x040fee0000001840 */
[----:B------:R-:W-:Y:S01]  /*6630*/  MOV R33, R192 ;  /* 0x000000c000217202 */ /* 0x000fe20000000f00 */
[----:B------:R-:W-:Y:S01]  /*6640*/  HMMA.16816.F32 R80, R4, R16, R80 ;  /* 0x000000100450723c */ /* 0x000fe20000001850 */
[----:B------:R-:W-:-:S07]  /*6650*/  IMAD.MOV.U32 R32, RZ, RZ, R219 ;  /* 0x000000ffff207224 */ /* 0x000fce00078e00db */
[C---:B------:R-:W-:Y:S08]  /*6660*/  HMMA.16816.F32 R192, R8.reuse, R24, R184 ;  /* 0x0000001808c0723c */ /* 0x040ff000000018b8 */
[C---:B------:R-:W-:Y:S07]  /*6670*/  HMMA.16816.F32 R212, R8.reuse, R16, R176 ;  /* 0x0000001008d4723c */ /* 0x040fee00000018b0 */
[----:B------:R-:W-:Y:S01]  /*6680*/  IMAD.MOV.U32 R179, RZ, RZ, R211 ;  /* 0x000000ffffb37224 */ /* 0x000fe200078e00d3 */
[----:B------:R-:W-:Y:S01]  /*6690*/  HMMA.16816.F32 R200, R8, R28, R172 ;  /* 0x0000001c08c8723c */ /* 0x000fe200000018ac */
[----:B------:R-:W-:Y:S01]  /*66a0*/  IMAD.MOV.U32 R176, RZ, RZ, R218 ;  /* 0x000000ffffb07224 */ /* 0x000fe200078e00da */
[----:B------:R-:W-:Y:S01]  /*66b0*/  MOV R177, R217 ;  /* 0x000000d900b17202 */ /* 0x000fe20000000f00 */
[----:B------:R-:W-:-:S05]  /*66c0*/  IMAD.MOV.U32 R178, RZ, RZ, R216 ;  /* 0x000000ffffb27224 */ /* 0x000fca00078e00d8 */
[----:B------:R-:W-:Y:S01]  /*66d0*/  IMAD.MOV.U32 R187, RZ, RZ, R192 ;  /* 0x000000ffffbb7224 */ /* 0x000fe200078e00c0 */
[----:B------:R-:W-:Y:S01]  /*66e0*/  MOV R185, R194 ;  /* 0x000000c200b97202 */ /* 0x000fe20000000f00 */
[----:B------:R-:W-:Y:S01]  /*66f0*/  IMAD.MOV.U32 R186, RZ, RZ, R193 ;  /* 0x000000ffffba7224 */ /* 0x000fe200078e00c1 */
[----:B------:R-:W-:Y:S01]  /*6700*/  HMMA.16816.F32 R248, R8, R26, R152 ;  /* 0x0000001a08f8723c */ /* 0x000fe20000001898 */
[----:B------:R-:W-:-:S06]  /*6710*/  IMAD.MOV.U32 R184, RZ, RZ, R195 ;  /* 0x000000ffffb87224 */ /* 0x000fcc00078e00c3 */
[----:B------:R-:W-:Y:S01]  /*6720*/  IMAD.MOV.U32 R154, RZ, RZ, R209 ;  /* 0x000000ffff9a7224 */ /* 0x000fe200078e00d1 */
[C---:B---3--:R-:W-:Y:S01]  /*6730*/  HMMA.16816.F32 R192, R8.reuse, R36, R168 ;  /* 0x0000002408c0723c */ /* 0x048fe200000018a8 */
[----:B------:R-:W-:Y:S02]  /*6740*/  IMAD.MOV.U32 R155, RZ, RZ, R208 ;  /* 0x000000ffff9b7224 */ /* 0x000fe400078e00d0 */
[----:B------:R-:W-:Y:S01]  /*6750*/  IMAD.MOV.U32 R153, RZ, RZ, R33 ;  /* 0x000000ffff997224 */ /* 0x000fe200078e0021 */
[----:B------:R-:W-:Y:S02]  /*6760*/  MOV R33, R220 ;  /* 0x000000dc00217202 */ /* 0x000fe40000000f00 */
[----:B------:R-:W-:Y:S01]  /*6770*/  MOV R152, R155 ;  /* 0x0000009b00987202 */ /* 0x000fe20000000f00 */
[----:B------:R-:W-:Y:S01]  /*6780*/  IMAD.MOV.U32 R169, RZ, RZ, R222 ;  /* 0x000000ffffa97224 */ /* 0x000fe200078e00de */
[----:B----4-:R-:W-:Y:S01]  /*6790*/  HMMA.16816.F32 R172, R8, R40, R164 ;  /* 0x0000002808ac723c */ /* 0x010fe200000018a4 */
[----:B------:R-:W-:Y:S01]  /*67a0*/  MOV R171, R210 ;  /* 0x000000d200ab7202 */ /* 0x000fe20000000f00 */
[----:B------:R-:W-:Y:S01]  /*67b0*/  IMAD.MOV.U32 R168, RZ, RZ, R221 ;  /* 0x000000ffffa87224 */ /* 0x000fe200078e00dd */
[----:B------:R-:W-:-:S05]  /*67c0*/  MOV R170, R223 ;  /* 0x000000df00aa7202 */ /* 0x000fca0000000f00 */
[C---:B-1----:R-:W-:Y:S07]  /*67d0*/  HMMA.16816.F32 R164, R8.reuse, R44, R160 ;  /* 0x0000002c08a4723c */ /* 0x042fee00000018a0 */
[----:B------:R-:W-:Y:S01]  /*67e0*/  MOV R160, R199 ;  /* 0x000000c700a07202 */ /* 0x000fe20000000f00 */
[----:B------:R-:W-:Y:S01]  /*67f0*/  HMMA.16816.F32 R208, R8, R18, R140 ;  /* 0x0000001208d0723c */ /* 0x000fe2000000188c */
[----:B------:R-:W-:Y:S01]  /*6800*/  IMAD.MOV.U32 R161, RZ, RZ, R198 ;  /* 0x000000ffffa17224 */ /* 0x000fe200078e00c6 */
[----:B------:R-:W-:Y:S01]  /*6810*/  MOV R163, R196 ;  /* 0x000000c400a37202 */ /* 0x000fe20000000f00 */
[----:B------:R-:W-:-:S05]  /*6820*/  IMAD.MOV.U32 R162, RZ, RZ, R197 ;  /* 0x000000ffffa27224 */ /* 0x000fca00078e00c5 */
[----:B------:R-:W-:Y:S01]  /*6830*/  HMMA.16816.F32 R244, R8, R20, R180 ;  /* 0x0000001408f4723c */ /* 0x000fe200000018b4 */
[----:B------:R-:W-:Y:S02]  /*6840*/  MOV R155, R162 ;  /* 0x000000a2009b7202 */ /* 0x000fe40000000f00 */
[----:B------:R-:W-:Y:S02]  /*6850*/  MOV R162, R169 ;  /* 0x000000a900a27202 */ /* 0x000fe40000000f00 */
[----:B------:R-:W-:-:S03]  /*6860*/  MOV R169, R33 ;  /* 0x0000002100a97202 */ /* 0x000fc60000000f00 */
[C---:B------:R-:W-:Y:S08]  /*6870*/  HMMA.16816.F32 R140, R8.reuse, R42, R120 ;  /* 0x0000002a088c723c */ /* 0x040ff00000001878 */
[C---:B------:R-:W-:Y:S08]  /*6880*/  HMMA.16816.F32 R156, R8.reuse, R34, R156 ;  /* 0x00000022089c723c */ /* 0x040ff0000000189c */
[C---:B------:R-:W-:Y:S07]  /*6890*/  HMMA.16816.F32 R216, R8.reuse, R22, R148 ;  /* 0x0000001608d8723c */ /* 0x040fee0000001894 */
[----:B------:R-:W-:Y:S01]  /*68a0*/  IMAD.MOV.U32 R151, RZ, RZ, R154 ;  /* 0x000000ffff977224 */ /* 0x000fe200078e009a */
[----:B------:R-:W-:Y:S01]  /*68b0*/  HMMA.16816.F32 R196, R8, R30, R128 ;  /* 0x0000001e08c4723c */ /* 0x000fe20000001880 */
[----:B------:R-:W-:-:S02]  /*68c0*/  IMAD.MOV.U32 R154, RZ, RZ, R161 ;  /* 0x000000ffff9a7224 */ /* 0x000fc400078e00a1 */
[----:B------:R-:W-:Y:S02]  /*68d0*/  IMAD.MOV.U32 R161, RZ, RZ, R168 ;  /* 0x000000ffffa17224 */ /* 0x000fe400078e00a8 */
[----:B------:R-:W-:Y:S01]  /*68e0*/  IMAD.MOV.U32 R168, RZ, RZ, R32 ;  /* 0x000000ffffa87224 */ /* 0x000fe200078e0020 */
[----:B------:R-:W-:Y:S01]  /*68f0*/  MOV R150, R154 ;  /* 0x0000009a00967202 */ /* 0x000fe20000000f00 */
[----:B------:R-:W-:Y:S01]  /*6900*/  IMAD.MOV.U32 R148, RZ, RZ, R152 ;  /* 0x000000ffff947224 */ /* 0x000fe200078e0098 */
[----:B------:R-:W-:Y:S01]  /*6910*/  HMMA.16816.F32 R180, R8, R38, R124 ;  /* 0x0000002608b4723c */ /* 0x000fe2000000187c */
[----:B------:R-:W-:Y:S01]  /*6920*/  MOV R131, R151 ;  /* 0x0000009700837202 */ /* 0x000fe20000000f00 */
[----:B------:R-:W-:-:S06]  /*6930*/  IMAD.MOV.U32 R151, RZ, RZ, R155 ;  /* 0x000000ffff977224 */ /* 0x000fcc00078e009b */
[----:B------:R-:W-:Y:S07]  /*6940*/  HMMA.16816.F32 R120, R8, R46, R112 ;  /* 0x0000002e0878723c */ /* 0x000fee0000001870 */
[----:B------:R-:W-:Y:S01]  /*6950*/  IMAD.MOV.U32 R9, RZ, RZ, R80 ;  /* 0x000000ffff097224 */ /* 0x000fe200078e0050 */
[----:B------:R-:W-:Y:S01]  /*6960*/  HMMA.16816.F32 R220, R4, R20, R92 ;  /* 0x0000001404dc723c */ /* 0x000fe2000000185c */
[----:B------:R-:W-:Y:S01]  /*6970*/  MOV R11, R82 ;  /* 0x00000052000b7202 */ /* 0x000fe20000000f00 */
[----:B------:R-:W-:Y:S01]  /*6980*/  IMAD.MOV.U32 R10, RZ, RZ, R83 ;  /* 0x000000ffff0a7224 */ /* 0x000fe200078e0053 */
[----:B------:R-:W-:Y:S01]  /*6990*/  MOV R115, R162 ;  /* 0x000000a200737202 */ /* 0x000fe20000000f00 */
[----:B------:R-:W-:-:S02]  /*69a0*/  FFMA.FTZ R8, R153, c[0x0][0x2d0], -R13 ;  /* 0x0000b40099087a23 */ /* 0x000fc4000001080d */
[----:B------:R-:W-:Y:S02]  /*69b0*/  IMAD.MOV.U32 R153, RZ, RZ, R160 ;  /* 0x000000ffff997224 */ /* 0x000fe400078e00a0 */
[----:B------:R-:W-:Y:S01]  /*69c0*/  IMAD.MOV.U32 R92, RZ, RZ, R81 ;  /* 0x000000ffff5c7224 */ /* 0x000fe200078e0051 */
[C---:B------:R-:W-:Y:S01]  /*69d0*/  HMMA.16816.F32 R60, R4.reuse, R36, R60 ;  /* 0x00000024043c723c */ /* 0x040fe2000000183c */
[----:B------:R1:W-:Y:S01]  /*69e0*/  MUFU.EX2 R16, R8 ;  /* 0x0000000800107308 */ /* 0x0003e20000000800 */
[----:B------:R-:W-:Y:S02]  /*69f0*/  IMAD.MOV.U32 R160, RZ, RZ, R163 ;  /* 0x000000ffffa07224 */ /* 0x000fe400078e00a3 */
[----:B------:R-:W-:Y:S02]  /*6a00*/  IMAD.MOV.U32 R163, RZ, RZ, R170 ;  /* 0x000000ffffa37224 */ /* 0x000fe400078e00aa */
[----:B------:R-:W-:Y:S02]  /*6a10*/  IMAD.MOV.U32 R170, RZ, RZ, R14 ;  /* 0x000000ffffaa7224 */ /* 0x000fe400078e000e */
[----:B------:R-:W-:Y:S01]  /*6a20*/  HMMA.16816.F32 R80, R4, R28, R68 ;  /* 0x0000001c0450723c */ /* 0x000fe20000001844 */
[----:B------:R-:W-:-:S02]  /*6a30*/  IMAD.MOV.U32 R162, RZ, RZ, R185 ;  /* 0x000000ffffa27224 */ /* 0x000fc400078e00b9 */
[----:B------:R-:W-:Y:S02]  /*6a40*/  IMAD.MOV.U32 R149, RZ, RZ, R153 ;  /* 0x000000ffff957224 */ /* 0x000fe400078e0099 */
[----:B------:R-:W-:Y:S01]  /*6a50*/  LDSM.16.MT88.4 R152, [R225+0x3080] ;  /* 0x00308000e198783b */ /* 0x000fe20000004200 */
[----:B------:R-:W-:Y:S01]  /*6a60*/  IMAD.MOV.U32 R114, RZ, RZ, R170 ;  /* 0x000000ffff727224 */ /* 0x000fe200078e00aa */
[----:B------:R-:W-:Y:S01]  /*6a70*/  MOV R71, R92 ;  /* 0x0000005c00477202 */ /* 0x000fe20000000f00 */
[----:B------:R-:W-:Y:S01]  /*6a80*/  HMMA.16816.F32 R56, R4, R40, R56 ;  /* 0x000000280438723c */ /* 0x000fe20000001838 */
[----:B-1----:R-:W-:Y:S01]  /*6a90*/  FFMA.FTZ R8, R252, c[0x0][0x2d0], -R13 ;  /* 0x0000b400fc087a23 */ /* 0x002fe2000001080d */
[----:B------:R-:W-:Y:S01]  /*6aa0*/  LDSM.16.MT88.4 R92, [R226+0x4880] ;  /* 0x00488000e25c783b */ /* 0x000fe20000004200 */
[----:B------:R-:W-:-:S05]  /*6ab0*/  IMAD.MOV.U32 R113, RZ, RZ, R171 ;  /* 0x000000ffff717224 */ /* 0x000fca00078e00ab */
[C---:B------:R-:W-:Y:S07]  /*6ac0*/  HMMA.16816.F32 R32, R4.reuse, R34, R116 ;  /* 0x000000220420723c */ /* 0x040fee0000001874 */
[----:B------:R-:W-:Y:S01]  /*6ad0*/  IMAD.MOV.U32 R119, RZ, RZ, R168 ;  /* 0x000000ffff777224 */ /* 0x000fe200078e00a8 */
[----:B------:R-:W-:Y:S01]  /*6ae0*/  MOV R69, R81 ;  /* 0x0000005100457202 */ /* 0x000fe20000000f00 */
[----:B------:R-:W-:Y:S01]  /*6af0*/  IMAD.MOV.U32 R70, RZ, RZ, R80 ;  /* 0x000000ffff467224 */ /* 0x000fe200078e0050 */
[----:B------:R-:W-:Y:S01]  /*6b00*/  MOV R80, R61 ;  /* 0x0000003d00507202 */ /* 0x000fe20000000f00 */
[----:B------:R-:W-:Y:S01]  /*6b10*/  IMAD.MOV.U32 R81, RZ, RZ, R60 ;  /* 0x000000ffff517224 */ /* 0x000fe200078e003c */
[----:B------:R1:W2:Y:S01]  /*6b20*/  MUFU.EX2 R61, R8 ;  /* 0x00000008003d7308 */ /* 0x0002a20000000800 */
        /* <DEDUP_REMOVED lines=14> */
[----:B-1----:R-:W-:Y:S01]  /*6c10*/  FFMA.FTZ R8, R207, c[0x0][0x2d0], -R13 ;  /* 0x0000b400cf087a23 */ /* 0x002fe2000001080d */
[C---:B------:R-:W-:Y:S01]  /*6c20*/  HMMA.16816.F32 R36, R4.reuse, R38, R76 ;  /* 0x000000260424723c */ /* 0x040fe2000000184c */
[----:B------:R-:W1:Y:S01]  /*6c30*/  LDSM.16.MT88.4 R76, [R225+0x4880] ;  /* 0x00488000e14c783b */ /* 0x000e620000004200 */
[----:B--2---:R-:W-:Y:S01]  /*6c40*/  IMAD.MOV.U32 R30, RZ, RZ, R61 ;  /* 0x000000ffff1e7224 */ /* 0x004fe200078e003d */
[----:B------:R2:W3:Y:S05]  /*6c50*/  MUFU.EX2 R60, R8 ;  /* 0x00000008003c7308 */ /* 0x0004ea0000000800 */
[C---:B------:R-:W-:Y:S01]  /*6c60*/  HMMA.16816.F32 R24, R4.reuse, R26, R108 ;  /* 0x0000001a0418723c */ /* 0x040fe2000000186c */
[----:B------:R-:W-:Y:S07]  /*6c70*/  LDSM.16.MT88.4 R108, [R228+0x4880] ;  /* 0x00488000e46c783b */ /* 0x000fee0000004200 */
[----:B------:R-:W-:Y:S01]  /*6c80*/  HMMA.16816.F32 R20, R4, R22, R100 ;  /* 0x000000160414723c */ /* 0x000fe20000001864 */
[----:B--2---:R-:W-:-:S02]  /*6c90*/  FFMA.FTZ R8, R191, c[0x0][0x2d0], -R13 ;  /* 0x0000b400bf087a23 */ /* 0x004fc4000001080d */
[----:B---3--:R-:W-:Y:S02]  /*6ca0*/  IMAD.MOV.U32 R31, RZ, RZ, R60 ;  /* 0x000000ffff1f7224 */ /* 0x008fe400078e003c */
[----:B------:R2:W-:Y:S01]  /*6cb0*/  MUFU.EX2 R17, R8 ;  /* 0x0000000800117308 */ /* 0x0005e20000000800 */
[----:B------:R-:W3:Y:S01]  /*6cc0*/  LDSM.16.MT88.4 R60, [R227+0x3080] ;  /* 0x00308000e33c783b */ /* 0x000ee20000004200 */
[----:B------:R-:W-:Y:S01]  /*6cd0*/  IMAD.MOV.U32 R191, RZ, RZ, R9 ;  /* 0x000000ffffbf7224 */ /* 0x000fe200078e0009 */
[----:B------:R-:W-:Y:S01]  /*6ce0*/  MOV R9, R169 ;  /* 0x000000a900097202 */ /* 0x000fe20000000f00 */
[----:B------:R-:W-:Y:S01]  /*6cf0*/  IMAD.MOV.U32 R13, RZ, RZ, R56 ;  /* 0x000000ffff0d7224 */ /* 0x000fe200078e0038 */
[----:B------:R-:W-:Y:S01]  /*6d00*/  LDSM.16.MT88.4 R168, [R226+0x3080] ;  /* 0x00308000e2a8783b */ /* 0x000fe20000004200 */
[----:B------:R-:W-:Y:S01]  /*6d10*/  IMAD.MOV.U32 R101, RZ, RZ, R16 ;  /* 0x000000ffff657224 */ /* 0x000fe200078e0010 */
[----:B------:R-:W-:Y:S01]  /*6d20*/  HMMA.16816.F32 R48, R4, R44, R48 ;  /* 0x0000002c0430723c */ /* 0x000fe20000001830 */
[----:B------:R-:W-:-:S02]  /*6d30*/  IMAD.MOV.U32 R118, RZ, RZ, R13 ;  /* 0x000000ffff767224 */ /* 0x000fc400078e000d */
[----:B------:R-:W-:Y:S01]  /*6d40*/  IMAD.MOV.U32 R56, RZ, RZ, R150 ;  /* 0x000000ffff387224 */ /* 0x000fe200078e0096 */
[----:B------:R-:W-:-:S03]  /*6d50*/  F2FP.PACK_AB R128, R30, R101 ;  /* 0x000000651e80723e */ /* 0x000fc600000000ff */
[----:B------:R-:W-:Y:S01]  /*6d60*/  IMAD.MOV.U32 R103, RZ, RZ, R56 ;  /* 0x000000ffff677224 */ /* 0x000fe200078e0038 */
[----:B------:R-:W-:Y:S01]  /*6d70*/  HMMA.16816.F32 R44, R4, R46, R52 ;  /* 0x0000002e042c723c */ /* 0x000fe20000001834 */
[----:B--2---:R-:W-:Y:S01]  /*6d80*/  FFMA.FTZ R8, R190, c[0x0][0x2d0], -R12 ;  /* 0x0000b400be087a23 */ /* 0x004fe2000001080c */
[----:B------:R-:W-:Y:S02]  /*6d90*/  MOV R190, R151 ;  /* 0x0000009700be7202 */ /* 0x000fe40000000f00 */
[----:B------:R-:W-:Y:S01]  /*6da0*/  MOV R56, R191 ;  /* 0x000000bf00387202 */ /* 0x000fe20000000f00 */
[----:B------:R2:W-:Y:S01]  /*6db0*/  MUFU.EX2 R207, R8 ;  /* 0x0000000800cf7308 */ /* 0x0005e20000000800 */
[----:B------:R-:W-:Y:S01]  /*6dc0*/  MOV R191, R68 ;  /* 0x0000004400bf7202 */ /* 0x000fe20000000f00 */
[----:B------:R-:W-:Y:S02]  /*6dd0*/  IMAD.MOV.U32 R102, RZ, RZ, R190 ;  /* 0x000000ffff667224 */ /* 0x000fe400078e00be */
[----:B------:R-:W-:-:S02]  /*6de0*/  IMAD.MOV.U32 R190, RZ, RZ, R69 ;  /* 0x000000ffffbe7224 */ /* 0x000fc400078e0045 */
[----:B--2---:R-:W-:Y:S02]  /*6df0*/  FFMA.FTZ R8, R189, c[0x0][0x2d0], -R12 ;  /* 0x0000b400bd087a23 */ /* 0x004fe4000001080c */
[----:B------:R-:W-:Y:S01]  /*6e00*/  IMAD.MOV.U32 R189, RZ, RZ, R160 ;  /* 0x000000ffffbd7224 */ /* 0x000fe200078e00a0 */
[----:B------:R-:W-:Y:S01]  /*6e10*/  MOV R160, R187 ;  /* 0x000000bb00a07202 */ /* 0x000fe20000000f00 */
[----:B------:R2:W4:Y:S02]  /*6e20*/  MUFU.EX2 R252, R8 ;  /* 0x0000000800fc7308 */ /* 0x0005240000000800 */
[----:B--2---:R-:W-:Y:S01]  /*6e30*/  FFMA.FTZ R8, R188, c[0x0][0x2d0], -R12 ;  /* 0x0000b400bc087a23 */ /* 0x004fe2000001080c */
[----:B----4-:R-:W-:Y:S01]  /*6e40*/  F2FP.PACK_AB R129, R252, R207 ;  /* 0x000000cffc81723e */ /* 0x010fe200000000ff */
[----:B------:R-:W-:-:S04]  /*6e50*/  IMAD.MOV.U32 R188, RZ, RZ, R161 ;  /* 0x000000ffffbc7224 */ /* 0x000fc800078e00a1 */
[----:B------:R2:W-:Y:S01]  /*6e60*/  MUFU.EX2 R14, R8 ;  /* 0x00000008000e7308 */ /* 0x0005e20000000800 */
[----:B------:R-:W-:Y:S02]  /*6e70*/  IMAD.MOV.U32 R161, RZ, RZ, R186 ;  /* 0x000000ffffa17224 */ /* 0x000fe400078e00ba */
[----:B--2---:R-:W-:Y:S02]  /*6e80*/  FFMA.FTZ R8, R139, c[0x0][0x2d0], -R12 ;  /* 0x0000b4008b087a23 */ /* 0x004fe4000001080c */
[----:B------:R-:W-:Y:S01]  /*6e90*/  IMAD.MOV.U32 R12, RZ, RZ, R163 ;  /* 0x000000ffff0c7224 */ /* 0x000fe200078e00a3 */
[----:B------:R-:W-:Y:S02]  /*6ea0*/  MOV R163, R184 ;  /* 0x000000b800a37202 */ /* 0x000fe40000000f00 */
[----:B------:R2:W-:Y:S01]  /*6eb0*/  MUFU.EX2 R139, R8 ;  /* 0x00000008008b7308 */ /* 0x0005e20000000800 */
[----:B------:R-:W4:Y:S01]  /*6ec0*/  LDSM.16.MT88.4 R184, [R228+0x3080] ;  /* 0x00308000e4b8783b */ /* 0x000f220000004200 */
[----:B------:R-:W-:Y:S01]  /*6ed0*/  IMAD.MOV.U32 R100, RZ, RZ, R12 ;  /* 0x000000ffff647224 */ /* 0x000fe200078e000c */
[----:B------:R-:W-:-:S02]  /*6ee0*/  MOV R12, R189 ;  /* 0x000000bd000c7202 */ /* 0x000fc40000000f00 */
[----:B------:R-:W-:Y:S01]  /*6ef0*/  MOV R189, R70 ;  /* 0x0000004600bd7202 */ /* 0x000fe20000000f00 */
[----:B--2---:R-:W-:-:S04]  /*6f00*/  FFMA.FTZ R8, R134, c[0x0][0x2d0], -R2 ;  /* 0x0000b40086087a23 */ /* 0x004fc80000010802 */
[----:B------:R2:W-:Y:S02]  /*6f10*/  MUFU.EX2 R134, R8 ;  /* 0x0000000800867308 */ /* 0x0005e40000000800 */
[----:B--2---:R-:W-:-:S06]  /*6f20*/  FFMA.FTZ R8, R132, c[0x0][0x2d0], -R2 ;  /* 0x0000b40084087a23 */ /* 0x004fcc0000010802 */
[----:B------:R2:W1:Y:S02]  /*6f30*/  MUFU.EX2 R132, R8 ;  /* 0x0000000800847308 */ /* 0x0004640000000800 */
[--C-:B--2---:R-:W-:Y:S01]  /*6f40*/  FFMA.FTZ R8, R133, c[0x0][0x2d0], -R2.reuse ;  /* 0x0000b40085087a23 */ /* 0x104fe20000010802 */
[----:B-1----:R-:W-:Y:S01]  /*6f50*/  F2FP.PACK_AB R124, R132, R134 ;  /* 0x00000086847c723e */ /* 0x002fe200000000ff */
[----:B------:R-:W-:Y:S01]  /*6f60*/  FFMA.FTZ R2, R138, c[0x0][0x2d0], -R2 ;  /* 0x0000b4008a027a23 */ /* 0x000fe20000010802 */
[----:B------:R-:W-:-:S03]  /*6f70*/  MOV R138, R14 ;  /* 0x0000000e008a7202 */ /* 0x000fc60000000f00 */
[----:B------:R1:W-:Y:S01]  /*6f80*/  MUFU.EX2 R29, R8 ;  /* 0x00000008001d7308 */ /* 0x0003e20000000800 */
[----:B------:R-:W-:Y:S02]  /*6f90*/  IMAD.MOV.U32 R133, RZ, RZ, R17 ;  /* 0x000000ffff857224 */ /* 0x000fe400078e0011 */
[----:B------:R-:W-:Y:S01]  /*6fa0*/  HMMA.16816.F32 R16, R4, R18, R96 ;  /* 0x000000120410723c */ /* 0x000fe20000001860 */
[----:B------:R-:W-:Y:S02]  /*6fb0*/  F2FP.PACK_AB R131, R139, R138 ;  /* 0x0000008a8b83723e */ /* 0x000fe400000000ff */
[----:B------:R-:W-:Y:S02]  /*6fc0*/  F2FP.PACK_AB R130, R133, R31 ;  /* 0x0000001f8582723e */ /* 0x000fe400000000ff */
[----:B------:R-:W2:Y:S02]  /*6fd0*/  MUFU.EX2 R28, R2 ;  /* 0x00000002001c7308 */ /* 0x000ea40000000800 */
[----:B------:R-:W-:Y:S01]  /*6fe0*/  MOV R96, R116 ;  /* 0x0000007400607202 */ /* 0x000fe20000000f00 */
[----:B------:R-:W-:Y:S01]  /*6ff0*/  IMAD.MOV.U32 R97, RZ, RZ, R117 ;  /* 0x000000ffff617224 */ /* 0x000fe200078e0075 */
[----:B------:R-:W-:Y:S01]  /*7000*/  MOV R116, R57 ;  /* 0x0000003900747202 */ /* 0x000fe20000000f00 */
[----:B------:R-:W-:Y:S01]  /*7010*/  IMAD.MOV.U32 R98, RZ, RZ, R118 ;  /* 0x000000ffff627224 */ /* 0x000fe200078e0076 */
[----:B------:R-:W-:Y:S01]  /*7020*/  MOV R99, R119 ;  /* 0x0000007700637202 */ /* 0x000fe20000000f00 */
[----:B------:R-:W-:Y:S01]  /*7030*/  IMAD.MOV.U32 R57, RZ, RZ, R71 ;  /* 0x000000ffff397224 */ /* 0x000fe200078e0047 */
[----:B------:R-:W-:Y:S01]  /*7040*/  MOV R119, R176 ;  /* 0x000000b000777202 */ /* 0x000fe20000000f00 */
[----:B-1----:R-:W-:Y:S01]  /*7050*/  IMAD.MOV.U32 R8, RZ, RZ, R40 ;  /* 0x000000ffff087224 */ /* 0x002fe200078e0028 */
[----:B------:R-:W-:Y:S01]  /*7060*/  HMMA.16816.F32 R68, R128, R76, R200 ;  /* 0x0000004c8044723c */ /* 0x000fe200000018c8 */
[----:B------:R-:W-:Y:S01]  /*7070*/  IMAD.MOV.U32 R117, RZ, RZ, R58 ;  /* 0x000000ffff757224 */ /* 0x000fe200078e003a */
[----:B------:R-:W-:Y:S01]  /*7080*/  MOV R58, R11 ;  /* 0x0000000b003a7202 */ /* 0x000fe20000000f00 */
[----:B------:R-:W-:-:S02]  /*7090*/  IMAD.MOV.U32 R118, RZ, RZ, R59 ;  /* 0x000000ffff767224 */ /* 0x000fc400078e003b */
[----:B------:R-:W-:Y:S01]  /*70a0*/  IMAD.MOV.U32 R59, RZ, RZ, R10 ;  /* 0x000000ffff3b7224 */ /* 0x000fe200078e000a */
[----:B--2---:R-:W-:Y:S01]  /*70b0*/  F2FP.PACK_AB R126, R28, R29 ;  /* 0x0000001d1c7e723e */ /* 0x004fe200000000ff */
[----:B------:R-:W-:Y:S01]  /*70c0*/  FFMA.FTZ R2, R87, c[0x0][0x2d0], -R0 ;  /* 0x0000b40057027a23 */ /* 0x000fe20000010800 */
[----:B------:R-:W-:Y:S01]  /*70d0*/  HMMA.16816.F32 R40, R4, R42, R72 ;  /* 0x0000002a0428723c */ /* 0x000fe20000001848 */
[----:B------:R-:W1:Y:S01]  /*70e0*/  LDSM.16.MT88.4 R4, [R227+0x4880] ;  /* 0x00488000e304783b */ /* 0x000e620000004200 */
[----:B------:R-:W-:Y:S01]  /*70f0*/  IMAD.MOV.U32 R87, RZ, RZ, R8 ;  /* 0x000000ffff577224 */ /* 0x000fe200078e0008 */
[----:B------:R2:W-:Y:S01]  /*7100*/  MUFU.EX2 R14, R2 ;  /* 0x00000002000e7308 */ /* 0x0005e20000000800 */
[----:B------:R-:W-:Y:S01]  /*7110*/  IMAD.MOV.U32 R8, RZ, RZ, R188 ;  /* 0x000000ffff087224 */ /* 0x000fe200078e00bc */
[----:B------:R-:W-:Y:S01]  /*7120*/  MOV R10, R178 ;  /* 0x000000b2000a7202 */ /* 0x000fe20000000f00 */
[----:B------:R-:W-:Y:S01]  /*7130*/  IMAD.MOV.U32 R188, RZ, RZ, R179 ;  /* 0x000000ffffbc7224 */ /* 0x000fe200078e00b3 */
[----:B------:R-:W-:Y:S01]  /*7140*/  MOV R73, R190 ;  /* 0x000000be00497202 */ /* 0x000fe20000000f00 */
[----:B------:R-:W-:Y:S01]  /*7150*/  IMAD.MOV.U32 R201, RZ, RZ, R87 ;  /* 0x000000ffffc97224 */ /* 0x000fe200078e0057 */
[C---:B---3--:R-:W-:Y:S01]  /*7160*/  HMMA.16816.F32 R52, R128.reuse, R60, R212 ;  /* 0x0000003c8034723c */ /* 0x048fe200000018d4 */
[----:B------:R-:W-:Y:S01]  /*7170*/  IMAD.MOV.U32 R11, RZ, RZ, R177 ;  /* 0x000000ffff0b7224 */ /* 0x000fe200078e00b1 */
[----:B------:R-:W-:Y:S01]  /*7180*/  MOV R200, R98 ;  /* 0x0000006200c87202 */ /* 0x000fe20000000f00 */
        /* <DEDUP_REMOVED lines=8> */
[----:B--2---:R-:W-:-:S02]  /*7210*/  FFMA.FTZ R2, R86, c[0x0][0x2d0], -R0 ;  /* 0x0000b40056027a23 */ /* 0x004fc40000010800 */
[----:B------:R-:W-:Y:S02]  /*7220*/  IMAD.MOV.U32 R212, RZ, RZ, R119 ;  /* 0x000000ffffd47224 */ /* 0x000fe400078e0077 */
[----:B------:R2:W3:Y:S01]  /*7230*/  MUFU.EX2 R13, R2 ;  /* 0x00000002000d7308 */ /* 0x0004e20000000800 */
[----:B------:R-:W-:Y:S01]  /*7240*/  MOV R246, R188 ;  /* 0x000000bc00f67202 */ /* 0x000fe20000000f00 */
[----:B------:R-:W-:Y:S01]  /*7250*/  IMAD.MOV.U32 R247, RZ, RZ, R101 ;  /* 0x000000fffff77224 */ /* 0x000fe200078e0065 */
[----:B------:R-:W-:Y:S01]  /*7260*/  HMMA.16816.F32 R188, R128, R186, R216 ;  /* 0x000000ba80bc723c */ /* 0x000fe200000018d8 */
[----:B------:R-:W-:Y:S01]  /*7270*/  MOV R244, R102 ;  /* 0x0000006600f47202 */ /* 0x000fe20000000f00 */
[----:B------:R-:W-:Y:S01]  /*7280*/  IMAD.MOV.U32 R213, RZ, RZ, R117 ;  /* 0x000000ffffd57224 */ /* 0x000fe200078e0075 */
[----:B------:R-:W-:-:S04]  /*7290*/  MOV R245, R118 ;  /* 0x0000007600f57202 */ /* 0x000fc80000000f00 */
[----:B------:R-:W-:Y:S01]  /*72a0*/  IMAD.MOV.U32 R219, RZ, RZ, R115 ;  /* 0x000000ffffdb7224 */ /* 0x000fe200078e0073 */
[----:B------:R-:W-:Y:S01]  /*72b0*/  MOV R216, R200 ;  /* 0x000000c800d87202 */ /* 0x000fe20000000f00 */
[----:B------:R-:W-:Y:S01]  /*72c0*/  IMAD.MOV.U32 R217, RZ, RZ, R201 ;  /* 0x000000ffffd97224 */ /* 0x000fe200078e00c9 */
[----:B------:R-:W-:Y:S01]  /*72d0*/  HMMA.16816.F32 R144, R128, R152, R144 ;  /* 0x000000988090723c */ /* 0x000fe20000001890 */
[--C-:B--2---:R-:W-:Y:S01]  /*72e0*/  FFMA.FTZ R2, R85, c[0x0][0x2d0], -R0.reuse ;  /* 0x0000b40055027a23 */ /* 0x104fe20000010800 */
[----:B---3--:R-:W-:Y:S01]  /*72f0*/  F2FP.PACK_AB R125, R13, R14 ;  /* 0x0000000e0d7d723e */ /* 0x008fe200000000ff */
[----:B------:R-:W-:Y:S01]  /*7300*/  FFMA.FTZ R0, R84, c[0x0][0x2d0], -R0 ;  /* 0x0000b40054007a23 */ /* 0x000fe20000010800 */
[----:B------:R-:W-:-:S04]  /*7310*/  MOV R218, R202 ;  /* 0x000000ca00da7202 */ /* 0x000fc80000000f00 */
[C---:B------:R-:W-:Y:S01]  /*7320*/  HMMA.16816.F32 R84, R128.reuse, R92, R192 ;  /* 0x0000005c8054723c */ /* 0x040fe200000018c0 */
[----:B------:R-:W-:Y:S06]  /*7330*/  MUFU.EX2 R2, R2 ;  /* 0x0000000200027308 */ /* 0x000fec0000000800 */
[----:B------:R-:W-:Y:S01]  /*7340*/  MOV R194, R100 ;  /* 0x0000006400c27202 */ /* 0x000fe20000000f00 */
[----:B------:R-:W-:Y:S01]  /*7350*/  IMAD.MOV.U32 R195, RZ, RZ, R99 ;  /* 0x000000ffffc37224 */ /* 0x000fe200078e0063 */
[----:B------:R-:W2:Y:S01]  /*7360*/  MUFU.EX2 R0, R0 ;  /* 0x0000000000007308 */ /* 0x000ea20000000800 */
[----:B------:R-:W-:Y:S01]  /*7370*/  HMMA.16816.F32 R100, R128, R108, R172 ;  /* 0x0000006c8064723c */ /* 0x000fe200000018ac */
[----:B------:R-:W-:Y:S01]  /*7380*/  IMAD.MOV.U32 R192, RZ, RZ, R83 ;  /* 0x000000ffffc07224 */ /* 0x000fe200078e0053 */
[----:B------:R-:W-:-:S06]  /*7390*/  MOV R193, R82 ;  /* 0x0000005200c17202 */ /* 0x000fcc0000000f00 */
[----:B------:R-:W-:Y:S01]  /*73a0*/  HMMA.16816.F32 R172, R128, R170, R248 ;  /* 0x000000aa80ac723c */ /* 0x000fe200000018f8 */
[----:B--2---:R-:W-:-:S06]  /*73b0*/  F2FP.PACK_AB R127, R0, R2 ;  /* 0x00000002007f723e */ /* 0x004fcc00000000ff */
[----:B------:R-:W-:Y:S01]  /*73c0*/  IMAD.MOV.U32 R250, RZ, RZ, R81 ;  /* 0x000000fffffa7224 */ /* 0x000fe200078e0051 */
[----:B------:R-:W-:Y:S01]  /*73d0*/  MOV R249, R114 ;  /* 0x0000007200f97202 */ /* 0x000fe20000000f00 */
[----:B------:R-:W-:Y:S01]  /*73e0*/  IMAD.MOV.U32 R248, RZ, RZ, R113 ;  /* 0x000000fffff87224 */ /* 0x000fe200078e0071 */
[----:B------:R-:W-:Y:S01]  /*73f0*/  MOV R251, R80 ;  /* 0x0000005000fb7202 */ /* 0x000fe20000000f00 */
[----:B------:R-:W-:Y:S08]  /*7400*/  HMMA.16816.F32 R160, R128, R168, R160 ;  /* 0x000000a880a0723c */ /* 0x000ff000000018a0 */
[----:B------:R-:W-:Y:S08]  /*7410*/  HMMA.16816.F32 R148, R124, R152, R64 ;  /* 0x000000987c94723c */ /* 0x000ff00000001840 */
[C---:B------:R-:W-:Y:S07]  /*7420*/  HMMA.16816.F32 R64, R128.reuse, R62, R208 ;  /* 0x0000003e8040723c */ /* 0x040fee00000018d0 */
[----:B------:R-:W-:Y:S01]  /*7430*/  MOV R208, R194 ;  /* 0x000000c200d07202 */ /* 0x000fe20000000f00 */
[----:B------:R-:W-:Y:S01]  /*7440*/  IMAD.MOV.U32 R209, RZ, RZ, R195 ;  /* 0x000000ffffd17224 */ /* 0x000fe200078e00c3 */
[----:B------:R-:W-:Y:S01]  /*7450*/  MOV R211, R219 ;  /* 0x000000db00d37202 */ /* 0x000fe20000000f00 */
[----:B------:R-:W-:Y:S01]  /*7460*/  HMMA.16816.F32 R80, R128, R78, R196 ;  /* 0x0000004e8050723c */ /* 0x000fe200000018c4 */
[----:B------:R-:W-:Y:S01]  /*7470*/  IMAD.MOV.U32 R210, RZ, RZ, R249 ;  /* 0x000000ffffd27224 */ /* 0x000fe200078e00f9 */
[----:B------:R-:W-:Y:S01]  /*7480*/  MOV R249, R12 ;  /* 0x0000000c00f97202 */ /* 0x000fe20000000f00 */
[----:B------:R-:W-:-:S02]  /*7490*/  FADD.FTZ R8, R8, R208 ;  /* 0x000000d008087221 */ /* 0x000fc40000010000 */
[----:B------:R-:W-:Y:S02]  /*74a0*/  FADD.FTZ R10, R10, R209 ;  /* 0x000000d10a0a7221 */ /* 0x000fe40000010000 */
[----:B------:R-:W-:Y:S01]  /*74b0*/  MOV R196, R250 ;  /* 0x000000fa00c47202 */ /* 0x000fe20000000f00 */
[----:B------:R-:W-:Y:S01]  /*74c0*/  IMAD.MOV.U32 R250, RZ, RZ, R9 ;  /* 0x000000fffffa7224 */ /* 0x000fe200078e0009 */
[----:B------:R-:W-:Y:S01]  /*74d0*/  MOV R198, R192 ;  /* 0x000000c000c67202 */ /* 0x000fe20000000f00 */
[----:B------:R-:W-:Y:S01]  /*74e0*/  FADD.FTZ R8, R211, R8 ;  /* 0x00000008d3087221 */ /* 0x000fe20000010000 */
[----:B------:R-:W-:Y:S01]  /*74f0*/  MOV R200, R232 ;  /* 0x000000e800c87202 */ /* 0x000fe20000000f00 */
[----:B------:R-:W-:Y:S01]  /*7500*/  IMAD.MOV.U32 R197, RZ, RZ, R251 ;  /* 0x000000ffffc57224 */ /* 0x000fe200078e00fb */
[----:B------:R-:W-:Y:S01]  /*7510*/  MOV R251, R238 ;  /* 0x000000ee00fb7202 */ /* 0x000fe20000000f00 */
[----:B------:R-:W-:Y:S01]  /*7520*/  IMAD.MOV.U32 R199, RZ, RZ, R193 ;  /* 0x000000ffffc77224 */ /* 0x000fe200078e00c1 */
[----:B------:R-:W-:Y:S01]  /*7530*/  MOV R193, R236 ;  /* 0x000000ec00c17202 */ /* 0x000fe20000000f00 */
[----:B------:R-:W-:Y:S01]  /*7540*/  FADD.FTZ R11, R11, R210 ;  /* 0x000000d20b0b7221 */ /* 0x000fe20000010000 */
[----:B-1----:R-:W-:Y:S01]  /*7550*/  HMMA.16816.F32 R116, R128, R4, R164 ;  /* 0x000000048074723c */ /* 0x002fe200000018a4 */
[----:B------:R-:W-:Y:S01]  /*7560*/  FADD.FTZ R10, R248, R10 ;  /* 0x0000000af80a7221 */ /* 0x000fe20000010000 */
[----:B------:R-:W-:Y:S01]  /*7570*/  MOV R9, R234 ;  /* 0x000000ea00097202 */ /* 0x000fe20000000f00 */
[----:B------:R-:W-:-:S02]  /*7580*/  FADD.FTZ R8, R250, R8 ;  /* 0x00000008fa087221 */ /* 0x000fc40000010000 */
[----:B------:R-:W-:Y:S02]  /*7590*/  IMAD.MOV.U32 R194, RZ, RZ, R235 ;  /* 0x000000ffffc27224 */ /* 0x000fe400078e00eb */
[----:B------:R-:W-:Y:S01]  /*75a0*/  IMAD.MOV.U32 R201, RZ, RZ, R231 ;  /* 0x000000ffffc97224 */ /* 0x000fe200078e00e7 */
[----:B------:R-:W-:Y:S01]  /*75b0*/  MOV R202, R230 ;  /* 0x000000e600ca7202 */ /* 0x000fe20000000f00 */
[----:B------:R-:W-:Y:S01]  /*75c0*/  IMAD.MOV.U32 R192, RZ, RZ, R237 ;  /* 0x000000ffffc07224 */ /* 0x000fe200078e00ed */
[----:B------:R-:W-:Y:S01]  /*75d0*/  MOV R12, R224 ;  /* 0x000000e0000c7202 */ /* 0x000fe20000000f00 */
[----:B------:R-:W-:Y:S01]  /*75e0*/  FADD.FTZ R11, R249, R11 ;  /* 0x0000000bf90b7221 */ /* 0x000fe20000010000 */
[----:B------:R-:W-:Y:S01]  /*75f0*/  HMMA.16816.F32 R156, R128, R154, R156 ;  /* 0x0000009a809c723c */ /* 0x000fe2000000189c */
[----:B------:R-:W-:Y:S01]  /*7600*/  FADD.FTZ R10, R251, R10 ;  /* 0x0000000afb0a7221 */ /* 0x000fe20000010000 */
[----:B------:R1:W5:Y:S01]  /*7610*/  LDL.LU R238, [R1+0x74] ;  /* 0x0000740001ee7983 */ /* 0x0003620000300800 */
[----:B------:R-:W-:-:S02]  /*7620*/  FADD.FTZ R8, R193, R8 ;  /* 0x00000008c1087221 */ /* 0x000fc40000010000 */
[----:B------:R-:W-:Y:S01]  /*7630*/  IMAD.MOV.U32 R195, RZ, RZ, R233 ;  /* 0x000000ffffc37224 */ /* 0x000fe200078e00e9 */
[----:B------:R1:W5:Y:S01]  /*7640*/  LDL.LU R237, [R1+0x70] ;  /* 0x0000700001ed7983 */ /* 0x0003620000300800 */
[----:B------:R-:W-:Y:S01]  /*7650*/  FADD.FTZ R11, R192, R11 ;  /* 0x0000000bc00b7221 */ /* 0x000fe20000010000 */
[C---:B------:R-:W-:Y:S01]  /*7660*/  HMMA.16816.F32 R96, R128.reuse, R94, R180 ;  /* 0x0000005e8060723c */ /* 0x040fe200000018b4 */
[----:B------:R-:W-:Y:S01]  /*7670*/  FADD.FTZ R10, R194, R10 ;  /* 0x0000000ac20a7221 */ /* 0x000fe20000010000 */
[----:B------:R1:W5:Y:S01]  /*7680*/  LDL.LU R236, [R1+0x6c] ;  /* 0x00006c0001ec7983 */ /* 0x0003620000300800 */
[----:B------:R-:W-:Y:S02]  /*7690*/  FADD.FTZ R8, R200, R8 ;  /* 0x00000008c8087221 */ /* 0x000fe40000010000 */
[----:B------:R-:W-:Y:S01]  /*76a0*/  FADD.FTZ R9, R9, R201 ;  /* 0x000000c909097221 */ /* 0x000fe20000010000 */
[----:B------:R1:W5:Y:S01]  /*76b0*/  LDL.LU R235, [R1+0x68] ;  /* 0x0000680001eb7983 */ /* 0x0003620000300800 */
[----:B------:R-:W-:Y:S01]  /*76c0*/  IMAD.MOV.U32 R219, RZ, RZ, R203 ;  /* 0x000000ffffdb7224 */ /* 0x000fe200078e00cb */
[----:B------:R-:W-:Y:S01]  /*76d0*/  HMMA.16816.F32 R112, R128, R110, R140 ;  /* 0x0000006e8070723c */ /* 0x000fe2000000188c */
[----:B------:R-:W-:Y:S01]  /*76e0*/  IMAD.MOV.U32 R203, RZ, RZ, R229 ;  /* 0x000000ffffcb7224 */ /* 0x000fe200078e00e5 */
[----:B------:R1:W5:Y:S01]  /*76f0*/  LDL.LU R234, [R1+0x64] ;  /* 0x0000640001ea7983 */ /* 0x0003620000300800 */
[----:B------:R-:W-:-:S02]  /*7700*/  FADD.FTZ R11, R195, R11 ;  /* 0x0000000bc30b7221 */ /* 0x000fc40000010000 */
[----:B------:R-:W-:Y:S01]  /*7710*/  FADD.FTZ R10, R202, R10 ;  /* 0x0000000aca0a7221 */ /* 0x000fe20000010000 */
[----:B------:R1:W5:Y:S01]  /*7720*/  LDL.LU R233, [R1+0x60] ;  /* 0x0000600001e97983 */ /* 0x0003620000300800 */
[----:B------:R-:W-:Y:S01]  /*7730*/  FADD.FTZ R12, R12, R8 ;  /* 0x000000080c0c7221 */ /* 0x000fe20000010000 */
[----:B------:R-:W-:Y:S01]  /*7740*/  HMMA.16816.F32 R128, R128, R6, R120 ;  /* 0x000000068080723c */ /* 0x000fe20000001878 */
[----:B------:R-:W-:Y:S01]  /*7750*/  FADD.FTZ R8, R212, R9 ;  /* 0x00000009d4087221 */ /* 0x000fe20000010000 */
[----:B------:R1:W5:Y:S01]  /*7760*/  LDL.LU R232, [R1+0x5c] ;  /* 0x00005c0001e87983 */ /* 0x0003620000300800 */
[----:B------:R-:W-:Y:S02]  /*7770*/  FADD.FTZ R11, R203, R11 ;  /* 0x0000000bcb0b7221 */ /* 0x000fe40000010000 */
[----:B------:R-:W-:Y:S01]  /*7780*/  FADD.FTZ R8, R215, R8 ;  /* 0x00000008d7087221 */ /* 0x000fe20000010000 */
[----:B------:R1:W5:Y:S02]  /*7790*/  LDL.LU R231, [R1+0x58] ;  /* 0x0000580001e77983 */ /* 0x0003640000300800 */
[C---:B------:R-:W-:Y:S02]  /*77a0*/  HMMA.16816.F32 R120, R124.reuse, R4, R48 ;  /* 0x000000047c78723c */ /* 0x040fe40000001830 */
[----:B------:R1:W5:Y:S04]  /*77b0*/  LDL.LU R230, [R1+0x54] ;  /* 0x0000540001e67983 */ /* 0x0003680000300800 */
[----:B------:R1:W5:Y:S01]  /*77c0*/  LDL.LU R229, [R1+0x50] ;  /* 0x0000500001e57983 */ /* 0x0003620000300800 */
[----:B------:R-:W-:Y:S01]  /*77d0*/  FADD.FTZ R5, R213, R10 ;  /* 0x0000000ad5057221 */ /* 0x000fe20000010000 */
[----:B------:R-:W-:Y:S01]  /*77e0*/  HMMA.16816.F32 R72, R124, R76, R72 ;  /* 0x0000004c7c48723c */ /* 0x000fe20000001848 */
[----:B------:R-:W-:Y:S01]  /*77f0*/  FADD.FTZ R4, R214, R11 ;  /* 0x0000000bd6047221 */ /* 0x000fe20000010000 */
[----:B------:R1:W5:Y:S01]  /*7800*/  LDL.LU R224, [R1+0x4c] ;  /* 0x00004c0001e07983 */ /* 0x0003620000300800 */
[----:B------:R-:W-:-:S02]  /*7810*/  FADD.FTZ R10, R244, R12 ;  /* 0x0000000cf40a7221 */ /* 0x000fc40000010000 */
[----:B------:R-:W-:Y:S02]  /*7820*/  FADD.FTZ R9, R245, R5 ;  /* 0x00000005f5097221 */ /* 0x000fe40000010000 */
[----:B------:R-:W-:Y:S01]  /*7830*/  FADD.FTZ R5, R15, R8 ;  /* 0x000000080f057221 */ /* 0x000fe20000010000 */
[----:B------:R-:W-:Y:S01]  /*7840*/  HMMA.16816.F32 R164, R124, R168, R104 ;  /* 0x000000a87ca4723c */ /* 0x000fe20000001868 */
[----:B------:R-:W-:Y:S02]  /*7850*/  FADD.FTZ R11, R246, R4 ;  /* 0x00000004f60b7221 */ /* 0x000fe40000010000 */
[----:B------:R-:W-:Y:S02]  /*7860*/  FADD.FTZ R4, R247, R10 ;  /* 0x0000000af7047221 */ /* 0x000fe40000010000 */
[----:B------:R-:W-:-:S03]  /*7870*/  FADD.FTZ R5, R206, R5 ;  /* 0x00000005ce057221 */ /* 0x000fc60000010000 */
        /* <DEDUP_REMOVED lines=29> */
[----:B------:R1:W-:Y:S01]  /*7a50*/  STL [R1+0x28], R7 ;  /* 0x0000280701007387 */ /* 0x0003e20000100800 */
[----:B------:R-:W-:-:S03]  /*7a60*/  UIMAD.WIDE.U32 UR30, UR28, UR4, URZ ;  /* 0x000000041c1e72a5 */ /* 0x000fc6000f8e003f */
[----:B------:R1:W-:Y:S04]  /*7a70*/  STL [R1+0x2c], R5 ;  /* 0x00002c0501007387 */ /* 0x0003e80000100800 */
[----:B------:R1:W-:Y:S04]  /*7a80*/  STL [R1+0x34], R0 ;  /* 0x0000340001007387 */ /* 0x0003e80000100800 */
[----:B------:R1:W-:Y:S01]  /*7a90*/  STL [R1+0x30], R2 ;  /* 0x0000300201007387 */ /* 0x0003e20000100800 */
[----:B------:R-:W-:Y:S01]  /*7aa0*/  PLOP3.LUT P0, PT, PT, PT, UP6, 0x40, 0x0 ;  /* 0x000000000000781c */ /* 0x000fe20003f0e868 */
[----:B------:R-:W-:-:S02]  /*7ab0*/  @UP5 UMOV UR29, UR31 ;  /* 0x0000001f001d5c82 */ /* 0x000fc40008000000 */
[----:B------:R-:W-:-:S04]  /*7ac0*/  @UP5 USHF.R.U32.HI UR28, URZ, UR5, UR29 ;  /* 0x000000053f1c5299 */ /* 0x000fc8000801161d */
[----:B------:R-:W-:-:S03]  /*7ad0*/  UIADD3 UR4, UR27, UR28, URZ ;  /* 0x0000001c1b047290 */ /* 0x000fc6000fffe03f */
[----:B------:R-:W-:Y:S02]  /*7ae0*/  ULDC UR27, c[0x0][0x328] ;  /* 0x0000ca00001b7ab9 */ /* 0x000fe40000000800 */
[----:B------:R-:W-:Y:S02]  /*7af0*/  UIADD3 UR26, UR26, -0x2, URZ ;  /* 0xfffffffe1a1a7890 */ /* 0x000fe4000fffe03f */
[----:B------:R-:W-:Y:S01]  /*7b00*/  UIADD3 UR27, UR4, UR27, URZ ;  /* 0x0000001b041b7290 */ /* 0x000fe2000fffe03f */
[----:B------:R-:W-:Y:S05]  /*7b10*/  @P0 BRA `(.L_x_1097) ;  /* 0x0000018000000947 */ /* 0x000fea0003800000 */
[----:B------:R-:W-:Y:S01]  /*7b20*/  ISETP.LT.AND P0, PT, RZ, UR4, PT ;  /* 0x00000004ff007c0c */ /* 0x000fe2000bf01270 */
[----:B------:R-:W-:-:S12]  /*7b30*/  UIADD3 UR28, UR4, -0x1, URZ ;  /* 0xffffffff041c7890 */ /* 0x000fd8000fffe03f */
[----:B------:R-:W-:Y:S05]  /*7b40*/  @P0 BRA `(.L_x_1098) ;  /* 0x000000a000000947 */ /* 0x000fea0003800000 */
[----:B------:R-:W-:Y:S02]  /*7b50*/  UMOV UR28, 0x1 ;  /* 0x00000001001c7882 */ /* 0x000fe40000000000 */
        /* <DEDUP_REMOVED lines=9> */
.L_x_1098:
[----:B------:R-:W-:Y:S02]  /*7bf0*/  UMOV UR5, 0x1 ;  /* 0x0000000100057882 */ /* 0x000fe40000000000 */
[----:B------:R-:W-:Y:S02]  /*7c00*/  ULDC UR4, c[0x0][0x32c] ;  /* 0x0000cb0000047ab9 */ /* 0x000fe40000000800 */
[----:B------:R-:W-:-:S03]  /*7c10*/  UISETP.NE.AND UP0, UPT, UR5, UR4, UPT ;  /* 0x000000040500728c */ /* 0x000fc6000bf05270 */
[----:B------:R-:W-:Y:S02]  /*7c20*/  ULDC.64 UR4, c[0x0][0x330] ;  /* 0x0000cc0000047ab9 */ /* 0x000fe40000000a00 */
[----:B------:R-:W-:-:S07]  /*7c30*/  UIMAD.WIDE.U32 UR30, UR28, UR4, URZ ;  /* 0x000000041c1e72a5 */ /* 0x000fce000f8e003f */
[----:B------:R-:W-:Y:S02]  /*7c40*/  @UP0 UMOV UR29, UR31 ;  /* 0x0000001f001d0c82 */ /* 0x000fe40008000000 */
[----:B------:R-:W-:Y:S02]  /*7c50*/  @UP0 USHF.R.U32.HI UR28, URZ, UR5, UR29 ;  /* 0x000000053f1c0299 */ /* 0x000fe4000801161d */
.L_x_1099:
[----:B------:R-:W-:Y:S02]  /*7c60*/  ULDC UR4, c[0x0][0x32c] ;  /* 0x0000cb0000047ab9 */ /* 0x000fe40000000800 */
[----:B------:R-:W-:-:S04]  /*7c70*/  UIMAD UR4, UR28, UR4, UR4 ;  /* 0x000000041c0472a4 */ /* 0x000fc8000f8e0204 */
[----:B------:R-:W-:-:S04]  /*7c80*/  UISETP.LT.AND UP0, UPT, UR27, UR4, UPT ;  /* 0x000000041b00728c */ /* 0x000fc8000bf01270 */
[----:B------:R-:W-:-:S04]  /*7c90*/  USEL UR27, UR27, UR4, UP0 ;  /* 0x000000041b1b7287 */ /* 0x000fc80008000000 */
.L_x_1097:
        /* <DEDUP_REMOVED lines=23> */
[----:B------:R1:W-:Y:S02]  /*7e10*/  STL [R1+0x4], R0 ;  /* 0x0000040001007387 */ /* 0x0003e40000100800 */
.L_x_1119:
[----:B-----5:R2:W5:Y:S01]  /*7e20*/  LDL R247, [R1+0x20] ;  /* 0x0000200001f77983 */ /* 0x0205620000100800 */
[----:B------:R-:W-:Y:S04]  /*7e30*/  DEPBAR.LE SB0, 0x0 ;  /* 0x000080000000791a */ /* 0x000fe80000000000 */
[----:B------:R-:W-:Y:S01]  /*7e40*/  BAR.SYNC.DEFER_BLOCKING 0x0 ;  /* 0x0000000000007b1d */ /* 0x000fe20000010000 */
[----:B------:R-:W-:Y:S01]  /*7e50*/  UISETP.GT.AND UP0, UPT, UR7, UR26, UPT ;  /* 0x0000001a0700728c */ /* 0x000fe2000bf04270 */
[----:B------:R-:W-:Y:S04]  /*7e60*/  SEL R244, RZ, 0x10, P5 ;  /* 0x00000010fff47807 */ /* 0x000fe80002800000 */
[----:B------:R2:W5:Y:S01]  /*7e70*/  LDL R246, [R1+0x4] ;  /* 0x0000040001f67983 */ /* 0x0005620000100800 */
        /* <DEDUP_REMOVED lines=14> */
[----:B--2---:R-:W2:Y:S01]  /*7f60*/  LDL R15, [R1+0x8] ;  /* 0x00000800010f7983 */ /* 0x004ea20000100800 */
[----:B-1----:R-:W-:Y:S01]  /*7f70*/  SHF.R.S32.HI R0, RZ, 0x1f, R243 ;  /* 0x0000001fff007819 */ /* 0x002fe200000114f3 */
[C---:B------:R-:W-:Y:S01]  /*7f80*/  IMAD.WIDE.U32 R2, R243.reuse, c[0x0][0x208], RZ ;  /* 0x00008200f3027a25 */ /* 0x040fe200078e00ff */
[----:B------:R-:W-:Y:S02]  /*7f90*/  SHF.R.S32.HI R4, RZ, 0x1f, R242 ;  /* 0x0000001fff047819 */ /* 0x000fe400000114f2 */
[----:B------:R-:W-:Y:S01]  /*7fa0*/  IADD3 R14, -R244, 0x10, RZ ;  /* 0x00000010f40e7810 */ /* 0x000fe20007ffe1ff */
[----:B------:R-:W-:Y:S02]  /*7fb0*/  IMAD R0, R0, c[0x0][0x208], RZ ;  /* 0x0000820000007a24 */ /* 0x000fe400078e02ff */
[----:B------:R-:W-:Y:S01]  /*7fc0*/  IMAD R4, R4, c[0x0][0x218], RZ ;  /* 0x0000860004047a24 */ /* 0x000fe200078e02ff */
[----:B------:R-:W-:Y:S01]  /*7fd0*/  LOP3.LUT R14, R14, 0xf, RZ, 0xc0, !PT ;  /* 0x0000000f0e0e7812 */ /* 0x000fe200078ec0ff */
[----:B------:R-:W-:Y:S02]  /*7fe0*/  IMAD R0, R243, c[0x0][0x20c], R0 ;  /* 0x00008300f3007a24 */ /* 0x000fe400078e0200 */
        /* <DEDUP_REMOVED lines=8> */
[----:B------:R-:W4:Y:S04]  /*8070*/  SHFL.IDX PT, R3, R2, RZ, 0x181f ;  /* 0x00181fff02037589 */ /* 0x000f2800000e0000 */
[----:B------:R-:W3:Y:S04]  /*8080*/  SHFL.IDX PT, R4, R0, RZ, 0x181f ;  /* 0x00181fff00047589 */ /* 0x000ee800000e0000 */
[----:B------:R-:W3:Y:S04]  /*8090*/  SHFL.IDX PT, R2, R2, 0x2, 0x181f ;  /* 0x00581f0002027f89 */ /* 0x000ee800000e0000 */
[----:B------:R-:W3:Y:S04]  /*80a0*/  SHFL.IDX PT, R5, R0, 0x1, 0x181f ;  /* 0x00381f0000057f89 */ /* 0x000ee800000e0000 */
[----:B------:R-:W3:Y:S01]  /*80b0*/  SHFL.IDX PT, R0, R0, 0x2, 0x181f ;  /* 0x00581f0000007f89 */ /* 0x000ee200000e0000 */
[-C--:B-1---5:R-:W-:Y:S02]  /*80c0*/  IADD3 R8, P1, R6, R247.reuse, RZ ;  /* 0x000000f706087210 */ /* 0x0a2fe40007f3e0ff */
[CC--:B----4-:R-:W-:Y:S02]  /*80d0*/  IADD3 R12, P0, R3.reuse, R247.reuse, RZ ;  /* 0x000000f7030c7210 */ /* 0x0d0fe40007f1e0ff */
[-C--:B------:R-:W-:Y:S03]  /*80e0*/  IADD3 R10, P2, R3, R246.reuse, RZ ;  /* 0x000000f6030a7210 */ /* 0x080fe60007f5e0ff */
[----:B---3--:R-:W-:Y:S01]  /*80f0*/  IMAD.X R13, R4, 0x1, R245, P0 ;  /* 0x00000001040d7824 */ /* 0x008fe200000e06f5 */
[----:B------:R-:W-:Y:S01]  /*8100*/  IADD3 R6, P0, R6, R246, RZ ;  /* 0x000000f606067210 */ /* 0x000fe20007f1e0ff */
[----:B------:R-:W-:Y:S01]  /*8110*/  IMAD.X R11, R4, 0x1, R223, P2 ;  /* 0x00000001040b7824 */ /* 0x000fe200010e06df */
[----:B------:R-:W-:Y:S01]  /*8120*/  IADD3 R4, P2, R2, R247, RZ ;  /* 0x000000f702047210 */ /* 0x000fe20007f5e0ff */
[C---:B------:R-:W-:Y:S02]  /*8130*/  IMAD.X R9, R5.reuse, 0x1, R245, P1 ;  /* 0x0000000105097824 */ /* 0x040fe400008e06f5 */
[----:B------:R-:W-:Y:S01]  /*8140*/  IMAD.X R7, R5, 0x1, R223, P0 ;  /* 0x0000000105077824 */ /* 0x000fe200000e06df */
[----:B------:R-:W-:Y:S01]  /*8150*/  IADD3 R2, P1, P0, R14, R2, R246 ;  /* 0x000000020e027210 */ /* 0x000fe2000783e0f6 */
[----:B------:R-:W-:Y:S01]  /*8160*/  IMAD.X R5, R0, 0x1, R245, P2 ;  /* 0x0000000100057824 */ /* 0x000fe200010e06f5 */
[----:B------:R-:W-:Y:S02]  /*8170*/  ISETP.NE.U32.AND P2, PT, R244, RZ, PT ;  /* 0x000000fff400720c */ /* 0x000fe40003f45070 */
[----:B------:R-:W-:Y:S01]  /*8180*/  IADD3.X R3, RZ, R0, R223, P1, P0 ;  /* 0x00000000ff037210 */ /* 0x000fe20000fe04df */
[----:B--2---:R1:W-:Y:S04]  /*8190*/  LDGSTS.E.BYPASS.LTC128B.128 [R15], [R12.64], !P6 ;  /* 0x000000000c0f7fae */ /* 0x0043e8000f101d56 */
[----:B------:R1:W-:Y:S04]  /*81a0*/  LDGSTS.E.BYPASS.LTC128B.128 [R15+0x1800], [R10.64], !P5 ;  /* 0x018000000a0f7fae */ /* 0x0003e8000e901d56 */
[----:B------:R1:W-:Y:S04]  /*81b0*/  LDGSTS.E.BYPASS.LTC128B.128 [R15+0x800], [R8.64], !P6 ;  /* 0x00800000080f7fae */ /* 0x0003e8000f101d56 */
[----:B------:R1:W-:Y:S04]  /*81c0*/  LDGSTS.E.BYPASS.LTC128B.128 [R15+0x2000], [R6.64], !P5 ;  /* 0x02000000060f7fae */ /* 0x0003e8000e901d56 */
[----:B------:R1:W-:Y:S04]  /*81d0*/  LDGSTS.E.BYPASS.LTC128B.128 [R15+0x1000], [R4.64], !P6 ;  /* 0x01000000040f7fae */ /* 0x0003e8000f101d56 */
[----:B------:R1:W-:Y:S02]  /*81e0*/  LDGSTS.E.BYPASS.LTC128B.128.ZFILL [R15+0x2800], [R2.64], P2 ;  /* 0x02800000020f7fae */ /* 0x0003e40009141d56 */
.L_x_1101:
        /* <DEDUP_REMOVED lines=176> */
[----:B--2---:R-:W-:Y:S02]  /*8cf0*/  FMUL.FTZ R19, R37, c[0x0][0x320] ;  /* 0x0000c80025137a20 */ /* 0x004fe40000410000 */
[----:B------:R-:W-:Y:S03]  /*8d00*/  FMUL.FTZ R42, R42, c[0x0][0x320] ;  /* 0x0000c8002a2a7a20 */ /* 0x000fe60000410000 */
[----:B------:R2:W2:Y:S01]  /*8d10*/  MUFU.TANH R137, R23 ;  /* 0x0000001700897308 */ /* 0x0004a20000002400 */
[----:B------:R-:W-:Y:S04]  /*8d20*/  FMUL.FTZ R43, R43, c[0x0][0x320] ;  /* 0x0000c8002b2b7a20 */ /* 0x000fe80000410000 */
        /* <DEDUP_REMOVED lines=13> */
[----:B-1----:R-:W-:Y:S02]  /*8e00*/  FMUL.FTZ R25, R32, c[0x0][0x320] ;  /* 0x0000c80020197a20 */ /* 0x002fe40000410000 */
[----:B------:R-:W-:Y:S07]  /*8e10*/  FMUL.FTZ R32, R34, c[0x0][0x320] ;  /* 0x0000c80022207a20 */ /* 0x000fee0000410000 */
        /* <DEDUP_REMOVED lines=36> */
[----:B------:R-:W-:Y:S01]  /*9060*/  IADD3 R14, -R244, 0x10, RZ ;  /* 0x00000010f40e7810 */ /* 0x000fe20007ffe1ff */
[----:B------:R-:W3:Y:S03]  /*9070*/  LDL R33, [R1] ;  /* 0x0000000001217983 */ /* 0x000ee60000100800 */
        /* <DEDUP_REMOVED lines=27> */
[----:B------:R-:W4:Y:S04]  /*9230*/  SHFL.IDX PT, R3, R2, RZ, 0x181f ;  /* 0x00181fff02037589 */ /* 0x000f2800000e0000 */
[----:B------:R-:W1:Y:S04]  /*9240*/  SHFL.IDX PT, R4, R0, RZ, 0x181f ;  /* 0x00181fff00047589 */ /* 0x000e6800000e0000 */
[----:B------:R-:W3:Y:S04]  /*9250*/  SHFL.IDX PT, R2, R2, 0x2, 0x181f ;  /* 0x00581f0002027f89 */ /* 0x000ee800000e0000 */
[----:B------:R-:W3:Y:S04]  /*9260*/  SHFL.IDX PT, R5, R0, 0x1, 0x181f ;  /* 0x00381f0000057f89 */ /* 0x000ee800000e0000 */
[----:B------:R-:W3:Y:S01]  /*9270*/  SHFL.IDX PT, R0, R0, 0x2, 0x181f ;  /* 0x00581f0000007f89 */ /* 0x000ee200000e0000 */
[-C--:B--2--5:R-:W-:Y:S02]  /*9280*/  IADD3 R8, P1, R6, R247.reuse, RZ ;  /* 0x000000f706087210 */ /* 0x0a4fe40007f3e0ff */
[CC--:B----4-:R-:W-:Y:S02]  /*9290*/  IADD3 R12, P0, R3.reuse, R247.reuse, RZ ;  /* 0x000000f7030c7210 */ /* 0x0d0fe40007f1e0ff */
[-C--:B------:R-:W-:Y:S03]  /*92a0*/  IADD3 R10, P2, R3, R246.reuse, RZ ;  /* 0x000000f6030a7210 */ /* 0x080fe60007f5e0ff */
[----:B-1----:R-:W-:Y:S01]  /*92b0*/  IMAD.X R13, R4, 0x1, R245, P0 ;  /* 0x00000001040d7824 */ /* 0x002fe200000e06f5 */
[----:B------:R-:W-:Y:S01]  /*92c0*/  IADD3 R6, P0, R6, R246, RZ ;  /* 0x000000f606067210 */ /* 0x000fe20007f1e0ff */
[----:B------:R-:W-:Y:S01]  /*92d0*/  IMAD.X R11, R4, 0x1, R223, P2 ;  /* 0x00000001040b7824 */ /* 0x000fe200010e06df */
[----:B---3--:R-:W-:Y:S02]  /*92e0*/  IADD3 R4, P2, R2, R247, RZ ;  /* 0x000000f702047210 */ /* 0x008fe40007f5e0ff */
        /* <DEDUP_REMOVED lines=12> */
.L_x_1102:
[----:B-1234-:R-:W2:Y:S01]  /*93b0*/  LDL R2, [R1+0x38] ;  /* 0x0000380001027983 */ /* 0x01eea20000100800 */
[----:B------:R-:W-:Y:S01]  /*93c0*/  UISETP.NE.AND UP1, UPT, UR15, URZ, UPT ;  /* 0x0000003f0f00728c */ /* 0x000fe2000bf25270 */
[----:B------:R-:W-:Y:S01]  /*93d0*/  IMAD.U32 R6, RZ, RZ, UR12 ;  /* 0x0000000cff067e24 */ /* 0x000fe2000f8e00ff */
        /* <DEDUP_REMOVED lines=10> */
[----:B------:R-:W-:Y:S03]  /*9480*/  PLOP3.LUT P0, PT, PT, PT, UP0, 0x40, 0x0 ;  /* 0x000000000000781c */ /* 0x000fe60003f0e808 */
[----:B------:R-:W1:Y:S01]  /*9490*/  SHFL.IDX PT, R3, R4, RZ, 0x1c1f ;  /* 0x001c1fff04037589 */ /* 0x000e6200000e0000 */
[----:B---3--:R-:W-:Y:S04]  /*94a0*/  IADD3 R0, -R33, 0x1, R0 ;  /* 0x0000000121007810 */ /* 0x008fe80007ffe100 */
[----:B------:R-:W-:Y:S04]  /*94b0*/  IADD3 R6, -R6, UR8, R0 ;  /* 0x0000000806067c10 */ /* 0x000fe8000fffe100 */
[C---:B------:R-:W-:Y:S02]  /*94c0*/  IADD3 R5, R6.reuse, c[0x0][0x328], RZ ;  /* 0x0000ca0006057a10 */ /* 0x040fe40007ffe0ff */
[----:B------:R-:W-:Y:S03]  /*94d0*/  IADD3 R6, R6, UR21, RZ ;  /* 0x0000001506067c10 */ /* 0x000fe6000fffe0ff */
[--C-:B-1----:R-:W-:Y:S02]  /*94e0*/  IMAD.IADD R2, R5, 0x1, R3.reuse ;  /* 0x0000000105027824 */ /* 0x102fe400078e0203 */
[----:B------:R-:W-:Y:S01]  /*94f0*/  IMAD.IADD R0, R6, 0x1, R3 ;  /* 0x0000000106007824 */ /* 0x000fe200078e0203 */
[----:B------:R-:W-:-:S05]  /*9500*/  @P0 BRA `(.L_x_1103) ;  /* 0x0000019000000947 */ /* 0x000fca0003800000 */
[----:B------:R-:W-:Y:S01]  /*9510*/  IMAD.U32 R7, RZ, RZ, UR12 ;  /* 0x0000000cff077e24 */ /* 0x000fe2000f8e00ff */
[----:B------:R-:W-:Y:S04]  /*9520*/  BSSY B0, `(.L_x_1104) ;  /* 0x0000012000007945 */ /* 0x000fe80003800000 */
[----:B------:R-:W-:Y:S04]  /*9530*/  IADD3 R3, -R7, UR8, R3 ;  /* 0x0000000807037c10 */ /* 0x000fe8000fffe103 */
        /* <DEDUP_REMOVED lines=11> */
.L_x_1105:
[----:B------:R-:W-:Y:S04]  /*95f0*/  MOV R7, c[0x0][0x32c] ;  /* 0x0000cb0000077a02 */ /* 0x000fe80000000f00 */
[----:B------:R-:W-:Y:S11]  /*9600*/  ISETP.NE.AND P0, PT, R7, 0x1, PT ;  /* 0x000000010700780c */ /* 0x000ff60003f05270 */
[----:B------:R-:W-:Y:S02]  /*9610*/  @!UPT UIADD3 URZ, URZ, URZ, URZ ;  /* 0x0000003f3f3ff290 */ /* 0x000fe4000fffe03f */
[----:B------:R-:W-:Y:S05]  /*9620*/  @P0 IMAD.HI.U32 R7, R3, c[0x0][0x330], RZ ;  /* 0x0000cc0003070a27 */ /* 0x000fea00078e00ff */
[----:B------:R-:W-:Y:S02]  /*9630*/  @P0 SHF.R.U32.HI R3, RZ, c[0x0][0x334], R7 ;  /* 0x0000cd00ff030a19 */ /* 0x000fe40000011607 */
.L_x_1106:
[----:B------:R-:W-:Y:S05]  /*9640*/  BSYNC B0 ;  /* 0x0000000000007941 */ /* 0x000fea0003800000 */
.L_x_1104:
[----:B------:R-:W-:Y:S05]  /*9650*/  IADD3 R7, -R33, UR4, RZ ;  /* 0x0000000421077c10 */ /* 0x000fea000fffe1ff */
[----:B------:R-:W-:Y:S05]  /*9660*/  IMAD R3, R3, c[0x0][0x32c], R7 ;  /* 0x0000cb0003037a24 */ /* 0x000fea00078e0207 */
[----:B------:R-:W-:Y:S02]  /*9670*/  IADD3 R7, R3, c[0x0][0x32c], RZ ;  /* 0x0000cb0003077a10 */ /* 0x000fe40007ffe0ff */
[----:B------:R-:W-:Y:S02]  /*9680*/  IMNMX R0, R0, R3, !PT ;  /* 0x0000000300007217 */ /* 0x000fe40007800200 */
[----:B------:R-:W-:Y:S02]  /*9690*/  IMNMX R2, R2, R7, PT ;  /* 0x0000000702027217 */ /* 0x000fe40003800200 */
.L_x_1103:
        /* <DEDUP_REMOVED lines=87> */
.L_x_1109:
[----:B------:R-:W-:Y:S04]  /*9c10*/  MOV R7, c[0x0][0x32c] ;  /* 0x0000cb0000077a02 */ /* 0x000fe80000000f00 */
[----:B------:R-:W-:Y:S11]  /*9c20*/  ISETP.NE.AND P0, PT, R7, 0x1, PT ;  /* 0x000000010700780c */ /* 0x000ff60003f05270 */
[----:B------:R-:W-:Y:S02]  /*9c30*/  @!UPT UIADD3 URZ, URZ, URZ, URZ ;  /* 0x0000003f3f3ff290 */ /* 0x000fe4000fffe03f */
[----:B------:R-:W-:Y:S05]  /*9c40*/  @P0 IMAD.HI.U32 R7, R3, c[0x0][0x330], RZ ;  /* 0x0000cc0003070a27 */ /* 0x000fea00078e00ff */
[----:B------:R-:W-:Y:S02]  /*9c50*/  @P0 SHF.R.U32.HI R3, RZ, c[0x0][0x334], R7 ;  /* 0x0000cd00ff030a19 */ /* 0x000fe40000011607 */
.L_x_1110:
[----:B------:R-:W-:Y:S05]  /*9c60*/  BSYNC B0 ;  /* 0x0000000000007941 */ /* 0x000fea0003800000 */
.L_x_1108:
[----:B------:R-:W-:Y:S05]  /*9c70*/  IADD3 R7, -R33, UR4, RZ ;  /* 0x0000000421077c10 */ /* 0x000fea000fffe1ff */
[----:B------:R-:W-:Y:S05]  /*9c80*/  IMAD R3, R3, c[0x0][0x32c], R7 ;  /* 0x0000cb0003037a24 */ /* 0x000fea00078e0207 */
[----:B------:R-:W-:Y:S02]  /*9c90*/  IADD3 R7, R3, c[0x0][0x32c], RZ ;  /* 0x0000cb0003077a10 */ /* 0x000fe40007ffe0ff */
[----:B------:R-:W-:Y:S02]  /*9ca0*/  IMNMX R0, R0, R3, !PT ;  /* 0x0000000300007217 */ /* 0x000fe40007800200 */
[----:B------:R-:W-:Y:S02]  /*9cb0*/  IMNMX R2, R2, R7, PT ;  /* 0x0000000702027217 */ /* 0x000fe40003800200 */
.L_x_1107:
        /* <DEDUP_REMOVED lines=85> */
.L_x_1113:
[----:B------:R-:W-:Y:S04]  /*a210*/  MOV R7, c[0x0][0x32c] ;  /* 0x0000cb0000077a02 */ /* 0x000fe80000000f00 */
[----:B------:R-:W-:Y:S11]  /*a220*/  ISETP.NE.AND P0, PT, R7, 0x1, PT ;  /* 0x000000010700780c */ /* 0x000ff60003f05270 */
[----:B------:R-:W-:Y:S02]  /*a230*/  @!UPT UIADD3 URZ, URZ, URZ, URZ ;  /* 0x0000003f3f3ff290 */ /* 0x000fe4000fffe03f */
[----:B------:R-:W-:Y:S05]  /*a240*/  @P0 IMAD.HI.U32 R7, R3, c[0x0][0x330], RZ ;  /* 0x0000cc0003070a27 */ /* 0x000fea00078e00ff */
[----:B------:R-:W-:Y:S02]  /*a250*/  @P0 SHF.R.U32.HI R3, RZ, c[0x0][0x334], R7 ;  /* 0x0000cd00ff030a19 */ /* 0x000fe40000011607 */
.L_x_1114:
[----:B------:R-:W-:Y:S05]  /*a260*/  BSYNC B0 ;  /* 0x0000000000007941 */ /* 0x000fea0003800000 */
.L_x_1112:
[----:B------:R-:W-:Y:S05]  /*a270*/  IADD3 R7, -R33, UR4, RZ ;  /* 0x0000000421077c10 */ /* 0x000fea000fffe1ff */
[----:B------:R-:W-:Y:S05]  /*a280*/  IMAD R3, R3, c[0x0][0x32c], R7 ;  /* 0x0000cb0003037a24 */ /* 0x000fea00078e0207 */
[----:B------:R-:W-:Y:S02]  /*a290*/  IADD3 R7, R3, c[0x0][0x32c], RZ ;  /* 0x0000cb0003077a10 */ /* 0x000fe40007ffe0ff */
[----:B------:R-:W-:Y:S02]  /*a2a0*/  IMNMX R0, R0, R3, !PT ;  /* 0x0000000300007217 */ /* 0x000fe40007800200 */
[----:B------:R-:W-:Y:S02]  /*a2b0*/  IMNMX R2, R2, R7, PT ;  /* 0x0000000702027217 */ /* 0x000fe40003800200 */
.L_x_1111:
        /* <DEDUP_REMOVED lines=85> */
.L_x_1117:
[----:B------:R-:W-:Y:S04]  /*a810*/  MOV R4, c[0x0][0x32c] ;  /* 0x0000cb0000047a02 */ /* 0x000fe80000000f00 */
[----:B------:R-:W-:Y:S11]  /*a820*/  ISETP.NE.AND P0, PT, R4, 0x1, PT ;  /* 0x000000010400780c */ /* 0x000ff60003f05270 */
[----:B------:R-:W-:Y:S02]  /*a830*/  @!UPT UIADD3 URZ, URZ, URZ, URZ ;  /* 0x0000003f3f3ff290 */ /* 0x000fe4000fffe03f */
[----:B------:R-:W-:Y:S05]  /*a840*/  @P0 IMAD.HI.U32 R4, R3, c[0x0][0x330], RZ ;  /* 0x0000cc0003040a27 */ /* 0x000fea00078e00ff */
[----:B------:R-:W-:Y:S02]  /*a850*/  @P0 SHF.R.U32.HI R3, RZ, c[0x0][0x334], R4 ;  /* 0x0000cd00ff030a19 */ /* 0x000fe40000011604 */
.L_x_1118:
[----:B------:R-:W-:Y:S05]  /*a860*/  BSYNC B0 ;  /* 0x0000000000007941 */ /* 0x000fea0003800000 */
.L_x_1116:
[----:B------:R-:W-:Y:S05]  /*a870*/  IADD3 R4, -R33, UR4, RZ ;  /* 0x0000000421047c10 */ /* 0x000fea000fffe1ff */
[----:B------:R-:W-:Y:S05]  /*a880*/  IMAD R3, R3, c[0x0][0x32c], R4 ;  /* 0x0000cb0003037a24 */ /* 0x000fea00078e0204 */
[----:B------:R-:W-:Y:S02]  /*a890*/  IADD3 R4, R3, c[0x0][0x32c], RZ ;  /* 0x0000cb0003047a10 */ /* 0x000fe40007ffe0ff */
[----:B------:R-:W-:Y:S02]  /*a8a0*/  IMNMX R0, R0, R3, !PT ;  /* 0x0000000300007217 */ /* 0x000fe40007800200 */
[----:B------:R-:W-:Y:S02]  /*a8b0*/  IMNMX R2, R2, R4, PT ;  /* 0x0000000402027217 */ /* 0x000fe40003800200 */
.L_x_1115:
        /* <DEDUP_REMOVED lines=37> */
[----:B------:R-:W-:Y:S01]  /*ab10*/  PLOP3.LUT P0, PT, PT, PT, UP4, 0x40, 0x0 ;  /* 0x000000000000781c */ /* 0x000fe20003f0e848 */
[----:B------:R-:W-:Y:S01]  /*ab20*/  UISETP.NE.AND UP4, UPT, UR4, URZ, UPT ;  /* 0x0000003f0400728c */ /* 0x000fe2000bf85270 */
[----:B------:R-:W-:Y:S02]  /*ab30*/  FMNMX.FTZ R4, R11, R4, !PT ;  /* 0x000000040b047209 */ /* 0x000fe40007810000 */
[----:B------:R-:W-:Y:S02]  /*ab40*/  ISETP.GT.AND P0, PT, R0, RZ, P0 ;  /* 0x000000ff0000720c */ /* 0x000fe40000704270 */
[----:B------:R-:W-:Y:S01]  /*ab50*/  FMNMX.FTZ R4, R10, R4, !PT ;  /* 0x000000040a047209 */ /* 0x000fe20007810000 */
[----:B------:R-:W2:Y:S01]  /*ab60*/  SHFL.BFLY PT, R20, R3, 0x2, 0x1f ;  /* 0x0c401f0003147f89 */ /* 0x000ea200000e0000 */
[----:B------:R-:W-:Y:S02]  /*ab70*/  ISETP.LT.OR P0, PT, R2, 0x1, P0 ;  /* 0x000000010200780c */ /* 0x000fe40000701670 */
[----:B------:R-:W-:Y:S02]  /*ab80*/  FMNMX.FTZ R4, R17, R4, !PT ;  /* 0x0000000411047209 */ /* 0x000fe40007810000 */
[----:B------:R-:W-:Y:S02]  /*ab90*/  FSEL R5, R222, -INF , !P0 ;  /* 0xff800000de057808 */ /* 0x000fe40004000000 */
[----:B------:R-:W-:Y:S02]  /*aba0*/  FMNMX.FTZ R4, R205, R4, !PT ;  /* 0x00000004cd047209 */ /* 0x000fe40007810000 */
[----:B------:R-:W-:Y:S01]  /*abb0*/  PLOP3.LUT P0, PT, PT, PT, UP1, 0x40, 0x0 ;  /* 0x000000000000781c */ /* 0x000fe20003f0e818 */
[----:B------:R-:W-:Y:S01]  /*abc0*/  UISETP.NE.AND UP1, UPT, UR29, URZ, UPT ;  /* 0x0000003f1d00728c */ /* 0x000fe2000bf25270 */
[----:B------:R-:W-:Y:S02]  /*abd0*/  FMNMX.FTZ R4, R208, R4, !PT ;  /* 0x00000004d0047209 */ /* 0x000fe40007810000 */
[----:B------:R-:W-:Y:S02]  /*abe0*/  ISETP.GT.AND P0, PT, R0, 0x9, P0 ;  /* 0x000000090000780c */ /* 0x000fe40000704270 */
[----:B------:R-:W-:Y:S01]  /*abf0*/  PLOP3.LUT P1, PT, PT, PT, UP2, 0x40, 0x0 ;  /* 0x000000000000781c */ /* 0x000fe20003f2e828 */
[----:B------:R-:W-:Y:S01]  /*ac00*/  UISETP.NE.AND UP2, UPT, UR30, URZ, UPT ;  /* 0x0000003f1e00728c */ /* 0x000fe2000bf45270 */
[----:B------:R-:W-:Y:S02]  /*ac10*/  FMNMX.FTZ R4, R210, R4, !PT ;  /* 0x00000004d2047209 */ /* 0x000fe40007810000 */
[----:B------:R-:W-:Y:S02]  /*ac20*/  ISETP.LT.OR P0, PT, R2, 0xa, P0 ;  /* 0x0000000a0200780c */ /* 0x000fe40000701670 */
[----:B------:R-:W-:Y:S02]  /*ac30*/  ISETP.GT.AND P1, PT, R0, 0x8, P1 ;  /* 0x000000080000780c */ /* 0x000fe40000f24270 */
[----:B------:R-:W-:Y:S01]  /*ac40*/  PLOP3.LUT P2, PT, PT, PT, UP3, 0x40, 0x0 ;  /* 0x000000000000781c */ /* 0x000fe20003f4e838 */
[----:B------:R-:W-:Y:S01]  /*ac50*/  UISETP.NE.AND UP3, UPT, UR31, URZ, UPT ;  /* 0x0000003f1f00728c */ /* 0x000fe2000bf65270 */
[----:B-1----:R-:W-:Y:S02]  /*ac60*/  FMNMX.FTZ R137, R137, R6, !PT ;  /* 0x0000000689897209 */ /* 0x002fe40007810000 */
[----:B--2---:R-:W-:Y:S02]  /*ac70*/  FMNMX.FTZ R3, R3, R20, !PT ;  /* 0x0000001403037209 */ /* 0x004fe40007810000 */
[----:B------:R-:W-:Y:S01]  /*ac80*/  FMNMX.FTZ R4, R211, R4, !PT ;  /* 0x00000004d3047209 */ /* 0x000fe20007810000 */
[----:B------:R-:W1:Y:S01]  /*ac90*/  SHFL.BFLY PT, R6, R137, 0x1, 0x1f ;  /* 0x0c201f0089067f89 */ /* 0x000e6200000e0000 */
[----:B------:R-:W-:Y:S02]  /*aca0*/  FSEL R25, R213, -INF , !P0 ;  /* 0xff800000d5197808 */ /* 0x000fe40004000000 */
[----:B------:R-:W-:Y:S02]  /*acb0*/  ISETP.LT.OR P1, PT, R2, 0x9, P1 ;  /* 0x000000090200780c */ /* 0x000fe40000f21670 */
[----:B------:R-:W-:Y:S02]  /*acc0*/  ISETP.GT.AND P2, PT, R0, 0x1, P2 ;  /* 0x000000010000780c */ /* 0x000fe40001744270 */
[----:B------:R-:W-:Y:S01]  /*acd0*/  PLOP3.LUT P0, PT, PT, PT, UP5, 0x40, 0x0 ;  /* 0x000000000000781c */ /* 0x000fe20003f0e858 */
[----:B------:R-:W2:Y:S01]  /*ace0*/  SHFL.BFLY PT, R136, R3, 0x1, 0x1f ;  /* 0x0c201f0003887f89 */ /* 0x000ea200000e0000 */
[----:B------:R-:W-:Y:S02]  /*acf0*/  FMNMX.FTZ R4, R245, R4, !PT ;  /* 0x00000004f5047209 */ /* 0x000fe40007810000 */
[----:B------:R-:W-:Y:S02]  /*ad00*/  FSEL R24, R214, -INF , !P1 ;  /* 0xff800000d6187808 */ /* 0x000fe40004800000 */
[----:B------:R-:W-:Y:S02]  /*ad10*/  ISETP.LT.OR P2, PT, R2, 0x2, P2 ;  /* 0x000000020200780c */ /* 0x000fe40001741670 */
[C---:B------:R-:W-:Y:S02]  /*ad20*/  ISETP.GT.AND P0, PT, R0.reuse, 0x18, P0 ;  /* 0x000000180000780c */ /* 0x040fe40000704270 */
[----:B------:R-:W-:Y:S02]  /*ad30*/  PLOP3.LUT P1, PT, PT, PT, UP6, 0x40, 0x0 ;  /* 0x000000000000781c */ /* 0x000fe40003f2e868 */
[----:B------:R-:W-:Y:S02]  /*ad40*/  FMNMX.FTZ R4, R247, R4, !PT ;  /* 0x00000004f7047209 */ /* 0x000fe40007810000 */
[----:B------:R-:W-:Y:S02]  /*ad50*/  FSEL R18, R221, -INF , !P2 ;  /* 0xff800000dd127808 */ /* 0x000fe40005000000 */
[----:B------:R-:W-:Y:S02]  /*ad60*/  ISETP.GT.AND P1, PT, R0, 0x11, P1 ;  /* 0x000000110000780c */ /* 0x000fe40000f24270 */
[----:B-1----:R-:W-:Y:S02]  /*ad70*/  FMNMX.FTZ R137, R137, R6, !PT ;  /* 0x0000000689897209 */ /* 0x002fe40007810000 */
[----:B------:R-:W-:Y:S02]  /*ad80*/  FMNMX.FTZ R6, R5, R139, !PT ;  /* 0x0000008b05067209 */ /* 0x000fe40007810000 */
[----:B------:R-:W-:Y:S01]  /*ad90*/  ISETP.LT.OR P0, PT, R2, 0x19, P0 ;  /* 0x000000190200780c */ /* 0x000fe20000701670 */
[----:B------:R-:W-:Y:S01]  /*ada0*/  FMUL.FTZ R141, R137, c[0x0][0x2d0] ;  /* 0x0000b400898d7a20 */ /* 0x000fe20000410000 */
[----:B------:R-:W-:Y:S01]  /*adb0*/  PLOP3.LUT P2, PT, PT, PT, UP0, 0x40, 0x0 ;  /* 0x000000000000781c */ /* 0x000fe20003f4e808 */
[----:B------:R-:W-:Y:S01]  /*adc0*/  UISETP.NE.AND UP0, UPT, UR28, URZ, UPT ;  /* 0x0000003f1c00728c */ /* 0x000fe2000bf05270 */
[----:B------:R-:W-:Y:S02]  /*add0*/  FMNMX.FTZ R4, R248, R4, !PT ;  /* 0x00000004f8047209 */ /* 0x000fe40007810000 */
[----:B------:R-:W-:Y:S02]  /*ade0*/  FMNMX.FTZ R6, R18, R6, !PT ;  /* 0x0000000612067209 */ /* 0x000fe40007810000 */
[----:B------:R-:W-:Y:S02]  /*adf0*/  ISETP.GT.AND P2, PT, R0, 0x10, P2 ;  /* 0x000000100000780c */ /* 0x000fe40001744270 */
[----:B------:R-:W-:Y:S02]  /*ae00*/  ISETP.LT.OR P1, PT, R2, 0x12, P1 ;  /* 0x000000120200780c */ /* 0x000fe40000f21670 */
[----:B------:R-:W-:Y:S02]  /*ae10*/  FSEL R206, R212, -INF , !P0 ;  /* 0xff800000d4ce7808 */ /* 0x000fe40004000000 */
[----:B------:R-:W-:Y:S02]  /*ae20*/  PLOP3.LUT P0, PT, PT, PT, UP3, 0x40, 0x0 ;  /* 0x000000000000781c */ /* 0x000fe40003f0e838 */
[----:B------:R-:W-:Y:S02]  /*ae30*/  FMNMX.FTZ R4, R250, R4, !PT ;  /* 0x00000004fa047209 */ /* 0x000fe40007810000 */
[----:B------:R-:W-:Y:S02]  /*ae40*/  FSEL R201, R215, -INF , !P1 ;  /* 0xff800000d7c97808 */ /* 0x000fe40004800000 */
[----:B--2---:R-:W-:Y:S01]  /*ae50*/  FMNMX.FTZ R136, R3, R136, !PT ;  /* 0x0000008803887209 */ /* 0x004fe20007810000 */
[----:B------:R-:W1:Y:S01]  /*ae60*/  SHFL.BFLY PT, R20, R4, 0x2, 0x1f ;  /* 0x0c401f0004147f89 */ /* 0x000e6200000e0000 */
[----:B------:R-:W-:Y:S02]  /*ae70*/  FMNMX.FTZ R3, R24, R6, !PT ;  /* 0x0000000618037209 */ /* 0x000fe40007810000 */
[----:B------:R-:W-:Y:S01]  /*ae80*/  ISETP.LT.OR P2, PT, R2, 0x11, P2 ;  /* 0x000000110200780c */ /* 0x000fe20001741670 */
[----:B------:R-:W-:Y:S01]  /*ae90*/  FMUL.FTZ R142, R136, c[0x0][0x2d0] ;  /* 0x0000b400888e7a20 */ /* 0x000fe20000410000 */
[----:B------:R-:W-:Y:S02]  /*aea0*/  ISETP.GT.AND P0, PT, R0, 0x20, P0 ;  /* 0x000000200000780c */ /* 0x000fe40000704270 */
[----:B------:R-:W-:Y:S02]  /*aeb0*/  PLOP3.LUT P1, PT, PT, PT, UP4, 0x40, 0x0 ;  /* 0x000000000000781c */ /* 0x000fe40003f2e848 */
[----:B------:R-:W-:Y:S02]  /*aec0*/  FMNMX.FTZ R3, R25, R3, !PT ;  /* 0x0000000319037209 */ /* 0x000fe40007810000 */
[----:B------:R-:W-:Y:S02]  /*aed0*/  FSEL R200, R220, -INF , !P2 ;  /* 0xff800000dcc87808 */ /* 0x000fe40005000000 */
[----:B------:R-:W-:Y:S02]  /*aee0*/  ISETP.GT.AND P1, PT, R0, 0x19, P1 ;  /* 0x000000190000780c */ /* 0x000fe40000f24270 */
[C---:B------:R-:W-:Y:S02]  /*aef0*/  ISETP.LT.OR P0, PT, R2.reuse, 0x21, P0 ;  /* 0x000000210200780c */ /* 0x040fe40000701670 */
[----:B------:R-:W-:Y:S02]  /*af00*/  ISETP.LT.OR P1, PT, R2, 0x1a, P1 ;  /* 0x0000001a0200780c */ /* 0x000fe40000f21670 */
[----:B------:R-:W-:Y:S02]  /*af10*/  FSEL R212, R42, -INF , !P0 ;  /* 0xff8000002ad47808 */ /* 0x000fe40004000000 */
[----:B------:R-:W-:Y:S02]  /*af20*/  PLOP3.LUT P0, PT, PT, PT, UP1, 0x40, 0x0 ;  /* 0x000000000000781c */ /* 0x000fe40003f0e818 */
[----:B------:R-:W-:Y:S02]  /*af30*/  FMNMX.FTZ R3, R200, R3, !PT ;  /* 0x00000003c8037209 */ /* 0x000fe40007810000 */
[----:B------:R-:W-:Y:S02]  /*af40*/  ISETP.GT.AND P0, PT, R0, 0x28, P0 ;  /* 0x000000280000780c */ /* 0x000fe40000704270 */
[----:B------:R-:W-:Y:S02]  /*af50*/  FMNMX.FTZ R3, R201, R3, !PT ;  /* 0x00000003c9037209 */ /* 0x000fe40007810000 */
[----:B------:R-:W-:Y:S02]  /*af60*/  FSEL R209, R209, -INF , !P1 ;  /* 0xff800000d1d17808 */ /* 0x000fe40004800000 */
[----:B------:R-:W-:Y:S02]  /*af70*/  PLOP3.LUT P1, PT, PT, PT, UP2, 0x40, 0x0 ;  /* 0x000000000000781c */ /* 0x000fe40003f2e828 */
[----:B------:R-:W-:Y:S02]  /*af80*/  ISETP.LT.OR P0, PT, R2, 0x29, P0 ;  /* 0x000000290200780c */ /* 0x000fe40000701670 */
[----:B------:R-:W-:Y:S02]  /*af90*/  ISETP.GT.AND P1, PT, R0, 0x21, P1 ;  /* 0x000000210000780c */ /* 0x000fe40000f24270 */
[----:B------:R-:W-:Y:S02]  /*afa0*/  FMNMX.FTZ R3, R206, R3, !PT ;  /* 0x00000003ce037209 */ /* 0x000fe40007810000 */
        /* <DEDUP_REMOVED lines=9> */
[----:B-1----:R-:W-:Y:S02]  /*b040*/  FMNMX.FTZ R4, R4, R20, !PT ;  /* 0x0000001404047209 */ /* 0x002fe40007810000 */
[----:B------:R-:W-:Y:S01]  /*b050*/  FMNMX.FTZ R0, R214, R0, !PT ;  /* 0x00000000d6007209 */ /* 0x000fe20007810000 */
[----:B------:R-:W-:Y:S01]  /*b060*/  LDSM.16.MT88.4 R20, [R225+0x2080] ;  /* 0x00208000e114783b */ /* 0x000fe20000004200 */
[----:B------:R-:W-:Y:S02]  /*b070*/  FSETP.NEU.FTZ.AND P1, PT, R136, -INF , PT ;  /* 0xff8000008800780b */ /* 0x000fe40003f3d000 */
[----:B------:R-:W-:Y:S02]  /*b080*/  ISETP.LT.OR P0, PT, R2, 0x2a, P0 ;  /* 0x0000002a0200780c */ /* 0x000fe40000701670 */
[----:B------:R-:W-:Y:S02]  /*b090*/  FMNMX.FTZ R0, R213, R0, !PT ;  /* 0x00000000d5007209 */ /* 0x000fe40007810000 */
[----:B------:R-:W-:Y:S01]  /*b0a0*/  FSEL R142, R142, RZ, P1 ;  /* 0x000000ff8e8e7208 */ /* 0x000fe20000800000 */
[----:B------:R-:W1:Y:S01]  /*b0b0*/  SHFL.BFLY PT, R135, R4, 0x1, 0x1f ;  /* 0x0c201f0004877f89 */ /* 0x000e6200000e0000 */
[----:B------:R-:W-:Y:S02]  /*b0c0*/  FSEL R140, R47, -INF , !P0 ;  /* 0xff8000002f8c7808 */ /* 0x000fe40004000000 */
[----:B------:R-:W-:Y:S01]  /*b0d0*/  FSETP.NEU.FTZ.AND P2, PT, R137, -INF , PT ;  /* 0xff8000008900780b */ /* 0x000fe20003f5d000 */
[--C-:B------:R-:W-:Y:S01]  /*b0e0*/  FFMA.FTZ R3, R19, c[0x0][0x2d0], -R142.reuse ;  /* 0x0000b40013037a23 */ /* 0x100fe2000001088e */
[----:B------:R-:W-:Y:S01]  /*b0f0*/  FMNMX.FTZ R0, R140, R0, !PT ;  /* 0x000000008c007209 */ /* 0x000fe20007810000 */
[--C-:B------:R-:W-:Y:S01]  /*b100*/  FFMA.FTZ R8, R8, c[0x0][0x2d0], -R142.reuse ;  /* 0x0000b40008087a23 */ /* 0x100fe2000001088e */
[----:B------:R-:W-:Y:S01]  /*b110*/  FSEL R141, R141, RZ, P2 ;  /* 0x000000ff8d8d7208 */ /* 0x000fe20001000000 */
[----:B------:R2:W-:Y:S01]  /*b120*/  MUFU.EX2 R26, R3 ;  /* 0x00000003001a7308 */ /* 0x0005e20000000800 */
[--C-:B------:R-:W-:Y:S01]  /*b130*/  FFMA.FTZ R12, R12, c[0x0][0x2d0], -R142.reuse ;  /* 0x0000b4000c0c7a23 */ /* 0x100fe2000001088e */
[----:B------:R-:W2:Y:S01]  /*b140*/  SHFL.BFLY PT, R2, R0, 0x2, 0x1f ;  /* 0x0c401f0000027f89 */ /* 0x000ea200000e0000 */
[----:B------:R-:W-:Y:S02]  /*b150*/  FFMA.FTZ R13, R13, c[0x0][0x2d0], -R142 ;  /* 0x0000b4000d0d7a23 */ /* 0x000fe4000001088e */
[--C-:B------:R-:W-:Y:S02]  /*b160*/  FFMA.FTZ R9, R9, c[0x0][0x2d0], -R141.reuse ;  /* 0x0000b40009097a23 */ /* 0x100fe4000001088d */
[--C-:B------:R-:W-:Y:S02]  /*b170*/  FFMA.FTZ R14, R14, c[0x0][0x2d0], -R141.reuse ;  /* 0x0000b4000e0e7a23 */ /* 0x100fe4000001088d */
[--C-:B------:R-:W-:Y:S01]  /*b180*/  FFMA.FTZ R15, R15, c[0x0][0x2d0], -R141.reuse ;  /* 0x0000b4000f0f7a23 */ /* 0x100fe2000001088d */
[----:B------:R-:W-:Y:S01]  /*b190*/  MUFU.EX2 R45, R9 ;  /* 0x00000009002d7308 */ /* 0x000fe20000000800 */
[----:B------:R-:W-:Y:S01]  /*b1a0*/  FFMA.FTZ R16, R16, c[0x0][0x2d0], -R141 ;  /* 0x0000b40010107a23 */ /* 0x000fe2000001088d */
[----:B-1----:R-:W-:Y:S04]  /*b1b0*/  FMNMX.FTZ R135, R4, R135, !PT ;  /* 0x0000008704877209 */ /* 0x002fe80007810000 */
[C---:B------:R-:W-:Y:S01]  /*b1c0*/  FSETP.NEU.FTZ.AND P0, PT, R135.reuse, -INF , PT ;  /* 0xff8000008700780b */ /* 0x040fe20003f1d000 */
[----:B------:R-:W-:Y:S03]  /*b1d0*/  FMUL.FTZ R143, R135, c[0x0][0x2d0] ;  /* 0x0000b400878f7a20 */ /* 0x000fe60000410000 */
[----:B------:R-:W1:Y:S01]  /*b1e0*/  MUFU.EX2 R51, R14 ;  /* 0x0000000e00337308 */ /* 0x000e620000000800 */
[----:B--2---:R-:W-:Y:S02]  /*b1f0*/  FMNMX.FTZ R3, R0, R2, !PT ;  /* 0x0000000200037209 */ /* 0x004fe40007810000 */
[----:B------:R-:W-:Y:S02]  /*b200*/  FSEL R0, R137, RZ, P2 ;  /* 0x000000ff89007208 */ /* 0x000fe40001000000 */
[----:B------:R-:W-:Y:S01]  /*b210*/  FSEL R143, R143, RZ, P0 ;  /* 0x000000ff8f8f7208 */ /* 0x000fe20000000000 */
[----:B------:R-:W2:Y:S04]  /*b220*/  SHFL.BFLY PT, R4, R3, 0x1, 0x1f ;  /* 0x0c201f0003047f89 */ /* 0x000ea800000e0000 */
[----:B------:R-:W-:Y:S01]  /*b230*/  MUFU.EX2 R35, R15 ;  /* 0x0000000f00237308 */ /* 0x000fe20000000800 */
[----:B------:R-:W-:Y:S02]  /*b240*/  FADD.FTZ R0, -R0, R132 ;  /* 0x0000008400007221 */ /* 0x000fe40000010100 */
[--C-:B------:R-:W-:Y:S02]  /*b250*/  FFMA.FTZ R2, R17, c[0x0][0x2d0], -R143.reuse ;  /* 0x0000b40011027a23 */ /* 0x100fe4000001088f */
[----:B------:R-:W-:Y:S02]  /*b260*/  FMUL.FTZ R0, R0, c[0x0][0x2d0] ;  /* 0x0000b40000007a20 */ /* 0x000fe40000410000 */
[--C-:B------:R-:W-:Y:S02]  /*b270*/  FFMA.FTZ R7, R7, c[0x0][0x2d0], -R143.reuse ;  /* 0x0000b40007077a23 */ /* 0x100fe4000001088f */
[--C-:B------:R-:W-:Y:S01]  /*b280*/  FFMA.FTZ R11, R11, c[0x0][0x2d0], -R143.reuse ;  /* 0x0000b4000b0b7a23 */ /* 0x100fe2000001088f */
[----:B------:R3:W-:Y:S01]  /*b290*/  MUFU.EX2 R41, R2 ;  /* 0x0000000200297308 */ /* 0x0007e20000000800 */
[----:B------:R-:W-:Y:S01]  /*b2a0*/  FFMA.FTZ R10, R10, c[0x0][0x2d0], -R143 ;  /* 0x0000b4000a0a7a23 */ /* 0x000fe2000001088f */
[----:B-1----:R-:W-:Y:S08]  /*b2b0*/  F2FP.PACK_AB R192, R51, R45 ;  /* 0x0000002d33c0723e */ /* 0x002ff000000000ff */
[----:B------:R1:W4:Y:S01]  /*b2c0*/  MUFU.EX2 R133, R0 ;  /* 0x0000000000857308 */ /* 0x0003220000000800 */
[----:B--2---:R-:W-:Y:S09]  /*b2d0*/  FMNMX.FTZ R3, R4, R3, !PT ;  /* 0x0000000304037209 */ /* 0x004ff20007810000 */
[----:B------:R-:W2:Y:S01]  /*b2e0*/  MUFU.EX2 R40, R16 ;  /* 0x0000001000287308 */ /* 0x000ea20000000800 */
[----:B---3--:R-:W-:Y:S05]  /*b2f0*/  FSEL R2, R136, RZ, P1 ;  /* 0x000000ff88027208 */ /* 0x008fea0000800000 */
[----:B------:R-:W-:Y:S04]  /*b300*/  FADD.FTZ R2, -R2, R134 ;  /* 0x0000008602027221 */ /* 0x000fe80000010100 */
[----:B------:R-:W-:Y:S01]  /*b310*/  MUFU.EX2 R44, R8 ;  /* 0x00000008002c7308 */ /* 0x000fe20000000800 */
[----:B------:R-:W-:Y:S02]  /*b320*/  FMUL.FTZ R134, R3, c[0x0][0x2d0] ;  /* 0x0000b40003867a20 */ /* 0x000fe40000410000 */
[----:B------:R-:W-:Y:S01]  /*b330*/  FMUL.FTZ R2, R2, c[0x0][0x2d0] ;  /* 0x0000b40002027a20 */ /* 0x000fe20000410000 */
[----:B-1----:R-:W-:Y:S01]  /*b340*/  FSEL R0, R135, RZ, P0 ;  /* 0x000000ff87007208 */ /* 0x002fe20000000000 */
[----:B----4-:R-:W-:Y:S01]  /*b350*/  FMUL.FTZ R17, R133, R157 ;  /* 0x0000009d85117220 */ /* 0x010fe20000410000 */
[----:B------:R-:W-:Y:S01]  /*b360*/  FSETP.NEU.FTZ.AND P0, PT, R3, -INF , PT ;  /* 0xff8000000300780b */ /* 0x000fe20003f1d000 */
[----:B------:R-:W-:Y:S02]  /*b370*/  FMUL.FTZ R32, R133, R172 ;  /* 0x000000ac85207220 */ /* 0x000fe40000410000 */
[----:B------:R-:W-:Y:S01]  /*b380*/  FADD.FTZ R0, -R0, R138 ;  /* 0x0000008a00007221 */ /* 0x000fe20000010100 */
[----:B------:R-:W1:Y:S01]  /*b390*/  MUFU.EX2 R132, R2 ;  /* 0x0000000200847308 */ /* 0x000e620000000800 */
[----:B------:R-:W-:Y:S01]  /*b3a0*/  FSEL R134, R134, RZ, P0 ;  /* 0x000000ff86867208 */ /* 0x000fe20000000000 */
[----:B------:R-:W-:Y:S02]  /*b3b0*/  FFMA.FTZ R138, R196, c[0x0][0x2d0], -R141 ;  /* 0x0000b400c48a7a23 */ /* 0x000fe4000001088d */
[----:B------:R-:W-:Y:S01]  /*b3c0*/  FMUL.FTZ R0, R0, c[0x0][0x2d0] ;  /* 0x0000b40000007a20 */ /* 0x000fe20000410000 */
[----:B--2---:R-:W-:Y:S01]  /*b3d0*/  F2FP.PACK_AB R194, R40, R35 ;  /* 0x0000002328c2723e */ /* 0x004fe200000000ff */
[--C-:B------:R-:W-:Y:S02]  /*b3e0*/  FFMA.FTZ R4, R25, c[0x0][0x2d0], -R134.reuse ;  /* 0x0000b40019047a23 */ /* 0x100fe40000010886 */
[--C-:B------:R-:W-:Y:S02]  /*b3f0*/  FFMA.FTZ R5, R5, c[0x0][0x2d0], -R134.reuse ;  /* 0x0000b40005057a23 */ /* 0x100fe40000010886 */
[----:B------:R2:W3:Y:S01]  /*b400*/  MUFU.EX2 R2, R0 ;  /* 0x0000000000027308 */ /* 0x0004e20000000800 */
[C---:B------:R-:W-:Y:S02]  /*b410*/  FMUL.FTZ R16, R133.reuse, R156 ;  /* 0x0000009c85107220 */ /* 0x040fe40000410000 */
[C---:B------:R-:W-:Y:S02]  /*b420*/  FMUL.FTZ R52, R133.reuse, R52 ;  /* 0x0000003485347220 */ /* 0x040fe40000410000 */
[C---:B------:R-:W-:Y:S02]  /*b430*/  FMUL.FTZ R53, R133.reuse, R53 ;  /* 0x0000003585357220 */ /* 0x040fe40000410000 */
[C---:B------:R-:W-:Y:S02]  /*b440*/  FMUL.FTZ R64, R133.reuse, R64 ;  /* 0x0000004085407220 */ /* 0x040fe40000410000 */
[C---:B------:R-:W-:Y:S01]  /*b450*/  FMUL.FTZ R65, R133.reuse, R65 ;  /* 0x0000004185417220 */ /* 0x040fe20000410000 */
[----:B------:R-:W4:Y:S01]  /*b460*/  MUFU.EX2 R48, R12 ;  /* 0x0000000c00307308 */ /* 0x000f220000000800 */
[C---:B------:R-:W-:Y:S02]  /*b470*/  FMUL.FTZ R68, R133.reuse, R68 ;  /* 0x0000004485447220 */ /* 0x040fe40000410000 */
[C---:B------:R-:W-:Y:S02]  /*b480*/  FMUL.FTZ R69, R133.reuse, R69 ;  /* 0x0000004585457220 */ /* 0x040fe40000410000 */
[C---:B-1----:R-:W-:Y:S02]  /*b490*/  FMUL.FTZ R6, R132.reuse, R146 ;  /* 0x0000009284067220 */ /* 0x042fe40000410000 */
[C---:B------:R-:W-:Y:S02]  /*b4a0*/  FMUL.FTZ R19, R132.reuse, R159 ;  /* 0x0000009f84137220 */ /* 0x040fe40000410000 */
[C---:B------:R-:W-:Y:S01]  /*b4b0*/  FMUL.FTZ R54, R132.reuse, R54 ;  /* 0x0000003684367220 */ /* 0x040fe20000410000 */
[----:B------:R-:W1:Y:S01]  /*b4c0*/  MUFU.EX2 R33, R13 ;  /* 0x0000000d00217308 */ /* 0x000e620000000800 */
[C---:B------:R-:W-:Y:S02]  /*b4d0*/  FMUL.FTZ R55, R132.reuse, R55 ;  /* 0x0000003784377220 */ /* 0x040fe40000410000 */
[----:B------:R-:W-:Y:S02]  /*b4e0*/  FMUL.FTZ R66, R132, R66 ;  /* 0x0000004284427220 */ /* 0x000fe40000410000 */
[--C-:B--2---:R-:W-:Y:S02]  /*b4f0*/  FFMA.FTZ R0, R18, c[0x0][0x2d0], -R134.reuse ;  /* 0x0000b40012007a23 */ /* 0x104fe40000010886 */
[C---:B---3--:R-:W-:Y:S02]  /*b500*/  FMUL.FTZ R8, R2.reuse, R148 ;  /* 0x0000009402087220 */ /* 0x048fe40000410000 */
[----:B------:R-:W-:Y:S01]  /*b510*/  FMUL.FTZ R9, R2, R149 ;  /* 0x0000009502097220 */ /* 0x000fe20000410000 */
[----:B------:R2:W-:Y:S01]  /*b520*/  MUFU.EX2 R216, R0 ;  /* 0x0000000000d87308 */ /* 0x0005e20000000800 */
[----:B------:R-:W-:Y:S02]  /*b530*/  FMUL.FTZ R18, R132, R158 ;  /* 0x0000009e84127220 */ /* 0x000fe40000410000 */
[----:B------:R-:W-:Y:S01]  /*b540*/  FMUL.FTZ R25, R2, R165 ;  /* 0x000000a502197220 */ /* 0x000fe20000410000 */
[----:B----4-:R-:W-:Y:S01]  /*b550*/  F2FP.PACK_AB R193, R48, R44 ;  /* 0x0000002c30c1723e */ /* 0x010fe200000000ff */
[C---:B------:R-:W-:Y:S01]  /*b560*/  FMUL.FTZ R12, R2.reuse, R152 ;  /* 0x00000098020c7220 */ /* 0x040fe20000410000 */
[----:B------:R-:W-:Y:S01]  /*b570*/  LDSM.16.MT88.4 R156, [R226+0x2880] ;  /* 0x00288000e29c783b */ /* 0x000fe20000004200 */
[C---:B------:R-:W-:Y:S01]  /*b580*/  FMUL.FTZ R28, R2.reuse, R168 ;  /* 0x000000a8021c7220 */ /* 0x040fe20000410000 */
[----:B------:R-:W-:Y:S01]  /*b590*/  MOV R168, R48 ;  /* 0x0000003000a87202 */ /* 0x000fe20000000f00 */
[C---:B------:R-:W-:Y:S01]  /*b5a0*/  FMUL.FTZ R29, R2.reuse, R169 ;  /* 0x000000a9021d7220 */ /* 0x040fe20000410000 */
[----:B------:R-:W3:Y:S01]  /*b5b0*/  MUFU.EX2 R49, R7 ;  /* 0x0000000700317308 */ /* 0x000ee20000000800 */
[C---:B------:R-:W-:Y:S02]  /*b5c0*/  FMUL.FTZ R48, R133.reuse, R188 ;  /* 0x000000bc85307220 */ /* 0x040fe40000410000 */
[C---:B------:R-:W-:Y:S01]  /*b5d0*/  FMUL.FTZ R56, R2.reuse, R56 ;  /* 0x0000003802387220 */ /* 0x040fe20000410000 */
[----:B-1----:R-:W-:Y:S01]  /*b5e0*/  MOV R172, R33 ;  /* 0x0000002100ac7202 */ /* 0x002fe20000000f00 */
[C---:B------:R-:W-:Y:S02]  /*b5f0*/  FMUL.FTZ R13, R2.reuse, R153 ;  /* 0x00000099020d7220 */ /* 0x040fe40000410000 */
[C---:B------:R-:W-:Y:S02]  /*b600*/  FMUL.FTZ R57, R2.reuse, R57 ;  /* 0x0000003902397220 */ /* 0x040fe40000410000 */
[C---:B------:R-:W-:Y:S01]  /*b610*/  FMUL.FTZ R60, R2.reuse, R60 ;  /* 0x0000003c023c7220 */ /* 0x040fe20000410000 */
[----:B------:R1:W4:Y:S01]  /*b620*/  MUFU.EX2 R215, R5 ;  /* 0x0000000500d77308 */ /* 0x0003220000000800 */
[----:B------:R-:W-:Y:S02]  /*b630*/  FMUL.FTZ R61, R2, R61 ;  /* 0x0000003d023d7220 */ /* 0x000fe40000410000 */
[----:B------:R-:W-:Y:S02]  /*b640*/  FMUL.FTZ R67, R132, R67 ;  /* 0x0000004384437220 */ /* 0x000fe40000410000 */
[----:B--2---:R-:W-:Y:S02]  /*b650*/  FFMA.FTZ R0, R24, c[0x0][0x2d0], -R134 ;  /* 0x0000b40018007a23 */ /* 0x004fe40000010886 */
[----:B------:R-:W-:Y:S02]  /*b660*/  FMUL.FTZ R24, R2, R164 ;  /* 0x000000a402187220 */ /* 0x000fe40000410000 */
[C---:B------:R-:W-:Y:S01]  /*b670*/  FMUL.FTZ R70, R132.reuse, R70 ;  /* 0x0000004684467220 */ /* 0x040fe20000410000 */
[----:B------:R2:W-:Y:S01]  /*b680*/  MUFU.EX2 R217, R0 ;  /* 0x0000000000d97308 */ /* 0x0005e20000000800 */
[----:B------:R-:W-:Y:S02]  /*b690*/  FMUL.FTZ R71, R132, R71 ;  /* 0x0000004784477220 */ /* 0x000fe40000410000 */
[----:B------:R-:W-:Y:S01]  /*b6a0*/  FMUL.FTZ R72, R2, R72 ;  /* 0x0000004802487220 */ /* 0x000fe20000410000 */
[----:B---3--:R-:W-:Y:S01]  /*b6b0*/  MOV R169, R49 ;  /* 0x0000003100a97202 */ /* 0x008fe20000000f00 */
[----:B------:R-:W-:Y:S02]  /*b6c0*/  FMUL.FTZ R7, R132, R147 ;  /* 0x0000009384077220 */ /* 0x000fe40000410000 */
[C---:B------:R-:W-:Y:S02]  /*b6d0*/  FMUL.FTZ R73, R2.reuse, R73 ;  /* 0x0000004902497220 */ /* 0x040fe40000410000 */
[C---:B------:R-:W-:Y:S01]  /*b6e0*/  FMUL.FTZ R76, R2.reuse, R76 ;  /* 0x0000004c024c7220 */ /* 0x040fe20000410000 */
[----:B------:R3:W5:Y:S01]  /*b6f0*/  MUFU.EX2 R218, R4 ;  /* 0x0000000400da7308 */ /* 0x0007620000000800 */
[----:B------:R-:W-:Y:S02]  /*b700*/  FMUL.FTZ R77, R2, R77 ;  /* 0x0000004d024d7220 */ /* 0x000fe40000410000 */
[C---:B------:R-:W-:Y:S02]  /*b710*/  FMUL.FTZ R80, R133.reuse, R80 ;  /* 0x0000005085507220 */ /* 0x040fe40000410000 */
[C---:B-1----:R-:W-:Y:S01]  /*b720*/  FMUL.FTZ R5, R133.reuse, R145 ;  /* 0x0000009185057220 */ /* 0x042fe20000410000 */
[----:B----4-:R-:W-:Y:S01]  /*b730*/  F2FP.PACK_AB R145, R216, R215 ;  /* 0x000000d7d891723e */ /* 0x010fe200000000ff */
[C---:B------:R-:W-:Y:S02]  /*b740*/  FMUL.FTZ R81, R133.reuse, R81 ;  /* 0x0000005185517220 */ /* 0x040fe40000410000 */
[C---:B------:R-:W-:Y:S01]  /*b750*/  FMUL.FTZ R82, R132.reuse, R82 ;  /* 0x0000005284527220 */ /* 0x040fe20000410000 */
[----:B------:R-:W1:Y:S01]  /*b760*/  MUFU.EX2 R222, R11 ;  /* 0x0000000b00de7308 */ /* 0x000e620000000800 */
[C---:B------:R-:W-:Y:S02]  /*b770*/  FMUL.FTZ R83, R132.reuse, R83 ;  /* 0x0000005384537220 */ /* 0x040fe40000410000 */
[----:B------:R-:W-:Y:S01]  /*b780*/  FMUL.FTZ R84, R133, R84 ;  /* 0x0000005485547220 */ /* 0x000fe20000410000 */
[----:B--2---:R-:W-:Y:S01]  /*b790*/  FSEL R0, R3, RZ, P0 ;  /* 0x000000ff03007208 */ /* 0x004fe20000000000 */
[----:B------:R-:W-:Y:S01]  /*b7a0*/  FMUL.FTZ R85, R133, R85 ;  /* 0x0000005585557220 */ /* 0x000fe20000410000 */
[----:B------:R-:W-:Y:S01]  /*b7b0*/  PLOP3.LUT P0, PT, PT, PT, UP0, 0x80, 0x0 ;  /* 0x000000000000781c */ /* 0x000fe20003f0f008 */
[----:B------:R-:W-:Y:S02]  /*b7c0*/  FMUL.FTZ R86, R132, R86 ;  /* 0x0000005684567220 */ /* 0x000fe40000410000 */
[----:B------:R-:W-:Y:S01]  /*b7d0*/  FADD.FTZ R0, -R0, R139 ;  /* 0x0000008b00007221 */ /* 0x000fe20000010100 */
[----:B------:R-:W2:Y:S01]  /*b7e0*/  MUFU.EX2 R34, R10 ;  /* 0x0000000a00227308 */ /* 0x000ea20000000800 */
[----:B------:R-:W-:Y:S01]  /*b7f0*/  MOV R139, R26 ;  /* 0x0000001a008b7202 */ /* 0x000fe20000000f00 */
[----:B------:R-:W-:Y:S02]  /*b800*/  FMUL.FTZ R87, R132, R87 ;  /* 0x0000005784577220 */ /* 0x000fe40000410000 */
[----:B------:R-:W-:Y:S01]  /*b810*/  FMUL.FTZ R0, R0, c[0x0][0x2d0] ;  /* 0x0000b40000007a20 */ /* 0x000fe20000410000 */
[----:B------:R-:W-:Y:S01]  /*b820*/  F2FP.PACK_AB R195, R139, R33 ;  /* 0x000000218bc3723e */ /* 0x000fe200000000ff */
[C---:B---3--:R-:W-:Y:S01]  /*b830*/  FMUL.FTZ R4, R133.reuse, R144 ;  /* 0x0000009085047220 */ /* 0x048fe20000410000 */
[----:B-----5:R-:W-:Y:S01]  /*b840*/  F2FP.PACK_AB R147, R218, R217 ;  /* 0x000000d9da93723e */ /* 0x020fe200000000ff */
[C---:B------:R-:W-:Y:S02]  /*b850*/  FMUL.FTZ R33, R133.reuse, R173 ;  /* 0x000000ad85217220 */ /* 0x040fe40000410000 */
[----:B------:R-:W3:Y:S01]  /*b860*/  MUFU.EX2 R0, R0 ;  /* 0x0000000000007308 */ /* 0x000ee20000000800 */
[----:B------:R-:W-:Y:S02]  /*b870*/  FMUL.FTZ R88, R2, R88 ;  /* 0x0000005802587220 */ /* 0x000fe40000410000 */
[-C--:B------:R-:W-:Y:S05]  /*b880*/  HMMA.16816.F32 R4, R192, R20.reuse, R4 ;  /* 0x00000014c004723c */ /* 0x080fea0000001804 */
[----:B-1----:R-:W-:Y:S01]  /*b890*/  F2FP.PACK_AB R144, R222, R49 ;  /* 0x00000031de90723e */ /* 0x002fe200000000ff */
[----:B------:R-:W-:Y:S01]  /*b8a0*/  FMUL.FTZ R49, R133, R189 ;  /* 0x000000bd85317220 */ /* 0x000fe20000410000 */
[----:B------:R-:W-:Y:S01]  /*b8b0*/  MOV R189, R50 ;  /* 0x0000003200bd7202 */ /* 0x000fe20000000f00 */
[----:B------:R-:W-:Y:S01]  /*b8c0*/  FMUL.FTZ R50, R132, R190 ;  /* 0x000000be84327220 */ /* 0x000fe20000410000 */
[-C--:B--2---:R-:W-:Y:S03]  /*b8d0*/  F2FP.PACK_AB R146, R41, R34.reuse ;  /* 0x000000222992723e */ /* 0x084fe600000000ff */
[----:B------:R-:W-:Y:S01]  /*b8e0*/  FMUL.FTZ R89, R2, R89 ;  /* 0x0000005902597220 */ /* 0x000fe20000410000 */
[----:B------:R-:W-:Y:S01]  /*b8f0*/  MOV R173, R34 ;  /* 0x0000002200ad7202 */ /* 0x000fe20000000f00 */
[C---:B------:R-:W-:Y:S01]  /*b900*/  FMUL.FTZ R34, R132.reuse, R174 ;  /* 0x000000ae84227220 */ /* 0x040fe20000410000 */
[----:B------:R-:W-:Y:S01]  /*b910*/  MOV R174, R35 ;  /* 0x0000002300ae7202 */ /* 0x000fe20000000f00 */
[----:B------:R-:W-:Y:S01]  /*b920*/  FMUL.FTZ R35, R132, R175 ;  /* 0x000000af84237220 */ /* 0x000fe20000410000 */
[----:B------:R-:W-:Y:S01]  /*b930*/  MOV R175, R222 ;  /* 0x000000de00af7202 */ /* 0x000fe20000000f00 */
[----:B------:R-:W-:Y:S02]  /*b940*/  FMUL.FTZ R92, R2, R92 ;  /* 0x0000005c025c7220 */ /* 0x000fe40000410000 */
        /* <DEDUP_REMOVED lines=20> */
[C---:B------:R-:W-:Y:S02]  /*ba90*/  FMUL.FTZ R47, R0.reuse, R187 ;  /* 0x000000bb002f7220 */ /* 0x040fe40000410000 */
[-C--:B------:R-:W-:Y:S03]  /*baa0*/  HMMA.16816.F32 R20, R192, R36.reuse, R20 ;  /* 0x00000024c014723c */ /* 0x080fe60000001814 */
[C---:B------:R-:W-:Y:S02]  /*bab0*/  FMUL.FTZ R43, R0.reuse, R183 ;  /* 0x000000b7002b7220 */ /* 0x040fe40000410000 */
[C---:B------:R-:W-:Y:S02]  /*bac0*/  FMUL.FTZ R46, R0.reuse, R186 ;  /* 0x000000ba002e7220 */ /* 0x040fe40000410000 */
[C---:B------:R-:W-:Y:S01]  /*bad0*/  FMUL.FTZ R58, R0.reuse, R58 ;  /* 0x0000003a003a7220 */ /* 0x040fe20000410000 */
[C---:B------:R-:W-:Y:S04]  /*bae0*/  HMMA.16816.F32 R24, R144.reuse, R36, R24 ;  /* 0x000000249018723c */ /* 0x040fe80000001818 */
[C---:B------:R-:W-:Y:S02]  /*baf0*/  FMUL.FTZ R59, R0.reuse, R59 ;  /* 0x0000003b003b7220 */ /* 0x040fe40000410000 */
[----:B------:R-:W-:Y:S02]  /*bb00*/  FMUL.FTZ R62, R0, R62 ;  /* 0x0000003e003e7220 */ /* 0x000fe40000410000 */
[-C--:B------:R-:W-:Y:S04]  /*bb10*/  HMMA.16816.F32 R28, R144, R38.reuse, R28 ;  /* 0x00000026901c723c */ /* 0x080fe8000000181c */
[C---:B------:R-:W-:Y:S01]  /*bb20*/  FMUL.FTZ R36, R133.reuse, R176 ;  /* 0x000000b085247220 */ /* 0x040fe20000410000 */
[----:B------:R-:W-:Y:S01]  /*bb30*/  MOV R176, R44 ;  /* 0x0000002c00b07202 */ /* 0x000fe20000000f00 */
[C---:B------:R-:W-:Y:S02]  /*bb40*/  FMUL.FTZ R44, R2.reuse, R184 ;  /* 0x000000b8022c7220 */ /* 0x040fe40000410000 */
[C---:B------:R-:W-:Y:S04]  /*bb50*/  HMMA.16816.F32 R32, R192.reuse, R38, R32 ;  /* 0x00000026c020723c */ /* 0x040fe80000001820 */
[C---:B------:R-:W-:Y:S01]  /*bb60*/  FMUL.FTZ R37, R133.reuse, R177 ;  /* 0x000000b185257220 */ /* 0x040fe20000410000 */
[----:B------:R-:W-:Y:S01]  /*bb70*/  MOV R177, R45 ;  /* 0x0000002d00b17202 */ /* 0x000fe20000000f00 */
[----:B------:R-:W-:Y:S02]  /*bb80*/  FMUL.FTZ R45, R2, R185 ;  /* 0x000000b9022d7220 */ /* 0x000fe40000410000 */
[----:B------:R-:W-:Y:S01]  /*bb90*/  FMUL.FTZ R39, R132, R179 ;  /* 0x000000b384277220 */ /* 0x000fe20000410000 */
[----:B------:R-:W-:Y:S03]  /*bba0*/  MOV R179, R40 ;  /* 0x0000002800b37202 */ /* 0x000fe60000000f00 */
[C---:B------:R-:W-:Y:S01]  /*bbb0*/  FMUL.FTZ R40, R2.reuse, R180 ;  /* 0x000000b402287220 */ /* 0x040fe20000410000 */
[----:B------:R-:W-:Y:S01]  /*bbc0*/  MOV R180, R41 ;  /* 0x0000002900b47202 */ /* 0x000fe20000000f00 */
[----:B------:R-:W-:Y:S02]  /*bbd0*/  FMUL.FTZ R41, R2, R181 ;  /* 0x000000b502297220 */ /* 0x000fe40000410000 */
[----:B------:R3:W-:Y:S01]  /*bbe0*/  MUFU.EX2 R181, R138 ;  /* 0x0000008a00b57308 */ /* 0x0007e20000000800 */
[C---:B------:R-:W-:Y:S01]  /*bbf0*/  FMUL.FTZ R38, R132.reuse, R178 ;  /* 0x000000b284267220 */ /* 0x040fe20000410000 */
[----:B------:R-:W-:Y:S01]  /*bc00*/  MOV R178, R51 ;  /* 0x0000003300b27202 */ /* 0x000fe20000000f00 */
[----:B------:R-:W-:Y:S02]  /*bc10*/  FMUL.FTZ R51, R132, R191 ;  /* 0x000000bf84337220 */ /* 0x000fe40000410000 */
[C---:B------:R-:W-:Y:S02]  /*bc20*/  FMUL.FTZ R63, R0.reuse, R63 ;  /* 0x0000003f003f7220 */ /* 0x040fe40000410000 */
[C---:B------:R-:W-:Y:S01]  /*bc30*/  FMUL.FTZ R74, R0.reuse, R74 ;  /* 0x0000004a004a7220 */ /* 0x040fe20000410000 */
[-C--:B-1----:R-:W-:Y:S03]  /*bc40*/  HMMA.16816.F32 R36, R192, R148.reuse, R36 ;  /* 0x00000094c024723c */ /* 0x082fe60000001824 */
[C---:B------:R-:W-:Y:S02]  /*bc50*/  FMUL.FTZ R75, R0.reuse, R75 ;  /* 0x0000004b004b7220 */ /* 0x040fe40000410000 */
[C---:B------:R-:W-:Y:S02]  /*bc60*/  FMUL.FTZ R78, R0.reuse, R78 ;  /* 0x0000004e004e7220 */ /* 0x040fe40000410000 */
[C---:B------:R-:W-:Y:S01]  /*bc70*/  FMUL.FTZ R79, R0.reuse, R79 ;  /* 0x0000004f004f7220 */ /* 0x040fe20000410000 */
[C---:B------:R-:W-:Y:S04]  /*bc80*/  HMMA.16816.F32 R40, R144.reuse, R148, R40 ;  /* 0x000000949028723c */ /* 0x040fe80000001828 */
[C---:B------:R-:W-:Y:S02]  /*bc90*/  FMUL.FTZ R90, R0.reuse, R90 ;  /* 0x0000005a005a7220 */ /* 0x040fe40000410000 */
[----:B------:R-:W-:Y:S02]  /*bca0*/  FMUL.FTZ R91, R0, R91 ;  /* 0x0000005b005b7220 */ /* 0x000fe40000410000 */
[-C--:B------:R-:W-:Y:S04]  /*bcb0*/  HMMA.16816.F32 R44, R144, R150.reuse, R44 ;  /* 0x00000096902c723c */ /* 0x080fe8000000182c */
[--C-:B---3--:R-:W-:Y:S02]  /*bcc0*/  FFMA.FTZ R138, R198, c[0x0][0x2d0], -R141.reuse ;  /* 0x0000b400c68a7a23 */ /* 0x108fe4000001088d */
[----:B------:R-:W-:Y:S02]  /*bcd0*/  FMUL.FTZ R93, R2, R93 ;  /* 0x0000005d025d7220 */ /* 0x000fe40000410000 */
[C---:B------:R-:W-:Y:S01]  /*bce0*/  HMMA.16816.F32 R48, R192.reuse, R150, R48 ;  /* 0x00000096c030723c */ /* 0x040fe20000001830 */
[----:B------:R1:W3:Y:S01]  /*bcf0*/  MUFU.EX2 R184, R138 ;  /* 0x0000008a00b87308 */ /* 0x0002e20000000800 */
[----:B------:R-:W4:Y:S02]  /*bd00*/  LDSM.16.MT88.4 R148, [R225+0x3880] ;  /* 0x00388000e194783b */ /* 0x000f240000004200 */
[C---:B------:R-:W-:Y:S02]  /*bd10*/  FMUL.FTZ R94, R0.reuse, R94 ;  /* 0x0000005e005e7220 */ /* 0x040fe40000410000 */
[----:B------:R-:W-:Y:S02]  /*bd20*/  FMUL.FTZ R95, R0, R95 ;  /* 0x0000005f005f7220 */ /* 0x000fe40000410000 */
[-C--:B--2---:R-:W-:Y:S04]  /*bd30*/  HMMA.16816.F32 R52, R192, R152.reuse, R52 ;  /* 0x00000098c034723c */ /* 0x084fe80000001834 */
[C---:B------:R-:W-:Y:S02]  /*bd40*/  FMUL.FTZ R96, R133.reuse, R96 ;  /* 0x0000006085607220 */ /* 0x040fe40000410000 */
[----:B------:R-:W-:Y:S02]  /*bd50*/  FMUL.FTZ R97, R133, R97 ;  /* 0x0000006185617220 */ /* 0x000fe40000410000 */
[C---:B------:R-:W-:Y:S04]  /*bd60*/  HMMA.16816.F32 R56, R144.reuse, R152, R56 ;  /* 0x000000989038723c */ /* 0x040fe80000001838 */
[C---:B------:R-:W-:Y:S02]  /*bd70*/  FMUL.FTZ R98, R132.reuse, R98 ;  /* 0x0000006284627220 */ /* 0x040fe40000410000 */
[C---:B------:R-:W-:Y:S02]  /*bd80*/  FMUL.FTZ R99, R132.reuse, R99 ;  /* 0x0000006384637220 */ /* 0x040fe40000410000 */
[-C--:B------:R-:W-:Y:S04]  /*bd90*/  HMMA.16816.F32 R60, R144, R154.reuse, R60 ;  /* 0x0000009a903c723c */ /* 0x080fe8000000183c */
[--C-:B-1----:R-:W-:Y:S02]  /*bda0*/  FFMA.FTZ R138, R197, c[0x0][0x2d0], -R142.reuse ;  /* 0x0000b400c58a7a23 */ /* 0x102fe4000001088e */
[C---:B------:R-:W-:Y:S02]  /*bdb0*/  FMUL.FTZ R100, R133.reuse, R100 ;  /* 0x0000006485647220 */ /* 0x040fe40000410000 */
[C---:B------:R-:W-:Y:S01]  /*bdc0*/  HMMA.16816.F32 R64, R192.reuse, R154, R64 ;  /* 0x0000009ac040723c */ /* 0x040fe20000001840 */
[----:B------:R1:W-:Y:S01]  /*bdd0*/  MUFU.EX2 R182, R138 ;  /* 0x0000008a00b67308 */ /* 0x0003e20000000800 */
[----:B------:R-:W2:Y:S02]  /*bde0*/  LDSM.16.MT88.4 R152, [R226+0x3880] ;  /* 0x00388000e298783b */ /* 0x000ea40000004200 */
[----:B------:R-:W-:Y:S02]  /*bdf0*/  FMUL.FTZ R101, R133, R101 ;  /* 0x0000006585657220 */ /* 0x000fe40000410000 */
[C---:B------:R-:W-:Y:S02]  /*be00*/  FMUL.FTZ R102, R132.reuse, R102 ;  /* 0x0000006684667220 */ /* 0x040fe40000410000 */
[----:B------:R-:W-:Y:S01]  /*be10*/  FMUL.FTZ R103, R132, R103 ;  /* 0x0000006784677220 */ /* 0x000fe20000410000 */
[-C--:B----4-:R-:W-:Y:S03]  /*be20*/  HMMA.16816.F32 R68, R192, R148.reuse, R68 ;  /* 0x00000094c044723c */ /* 0x090fe60000001844 */
[C---:B------:R-:W-:Y:S02]  /*be30*/  FMUL.FTZ R104, R2.reuse, R104 ;  /* 0x0000006802687220 */ /* 0x040fe40000410000 */
[----:B------:R-:W-:Y:S02]  /*be40*/  FMUL.FTZ R105, R2, R105 ;  /* 0x0000006902697220 */ /* 0x000fe40000410000 */
[C---:B------:R-:W-:Y:S01]  /*be50*/  FMUL.FTZ R106, R0.reuse, R106 ;  /* 0x0000006a006a7220 */ /* 0x040fe20000410000 */
[C---:B------:R-:W-:Y:S04]  /*be60*/  HMMA.16816.F32 R72, R144.reuse, R148, R72 ;  /* 0x000000949048723c */ /* 0x040fe80000001848 */
[----:B------:R-:W-:Y:S02]  /*be70*/  FMUL.FTZ R107, R0, R107 ;  /* 0x0000006b006b7220 */ /* 0x000fe40000410000 */
[C---:B------:R-:W-:Y:S02]  /*be80*/  FMUL.FTZ R108, R2.reuse, R108 ;  /* 0x0000006c026c7220 */ /* 0x040fe40000410000 */
[-C--:B------:R-:W-:Y:S04]  /*be90*/  HMMA.16816.F32 R76, R144, R150.reuse, R76 ;  /* 0x00000096904c723c */ /* 0x080fe8000000184c */
[--C-:B-1----:R-:W-:Y:S02]  /*bea0*/  FFMA.FTZ R138, R199, c[0x0][0x2d0], -R142.reuse ;  /* 0x0000b400c78a7a23 */ /* 0x102fe4000001088e */
[----:B------:R-:W-:Y:S02]  /*beb0*/  FMUL.FTZ R109, R2, R109 ;  /* 0x0000006d026d7220 */ /* 0x000fe40000410000 */
[C---:B------:R-:W-:Y:S01]  /*bec0*/  HMMA.16816.F32 R80, R192.reuse, R150, R80 ;  /* 0x00000096c050723c */ /* 0x040fe20000001850 */
[----:B------:R1:W4:Y:S01]  /*bed0*/  MUFU.EX2 R185, R138 ;  /* 0x0000008a00b97308 */ /* 0x0003220000000800 */
[----:B------:R-:W5:Y:S02]  /*bee0*/  LDSM.16.MT88.4 R148, [R228+0x3880] ;  /* 0x00388000e494783b */ /* 0x000f640000004200 */
[C---:B------:R-:W-:Y:S02]  /*bef0*/  FMUL.FTZ R110, R0.reuse, R110 ;  /* 0x0000006e006e7220 */ /* 0x040fe40000410000 */
[----:B------:R-:W-:Y:S02]  /*bf00*/  FMUL.FTZ R111, R0, R111 ;  /* 0x0000006f006f7220 */ /* 0x000fe40000410000 */
[-C--:B--2---:R-:W-:Y:S04]  /*bf10*/  HMMA.16816.F32 R84, R192, R152.reuse, R84 ;  /* 0x00000098c054723c */ /* 0x084fe80000001854 */
[C---:B------:R-:W-:Y:S02]  /*bf20*/  FMUL.FTZ R112, R133.reuse, R112 ;  /* 0x0000007085707220 */ /* 0x040fe40000410000 */
[C---:B------:R-:W-:Y:S02]  /*bf30*/  FMUL.FTZ R113, R133.reuse, R113 ;  /* 0x0000007185717220 */ /* 0x040fe40000410000 */
[C---:B------:R-:W-:Y:S04]  /*bf40*/  HMMA.16816.F32 R88, R144.reuse, R152, R88 ;  /* 0x000000989058723c */ /* 0x040fe80000001858 */
[C---:B------:R-:W-:Y:S02]  /*bf50*/  FMUL.FTZ R114, R132.reuse, R114 ;  /* 0x0000007284727220 */ /* 0x040fe40000410000 */
[----:B------:R-:W-:Y:S02]  /*bf60*/  FMUL.FTZ R115, R132, R115 ;  /* 0x0000007384737220 */ /* 0x000fe40000410000 */
        /* <DEDUP_REMOVED lines=9> */
[-C--:B-----5:R-:W-:Y:S03]  /*c000*/  HMMA.16816.F32 R100, R192, R148.reuse, R100 ;  /* 0x00000094c064723c */ /* 0x0a0fe60000001864 */
[C---:B------:R-:W-:Y:S02]  /*c010*/  FMUL.FTZ R124, R2.reuse, R124 ;  /* 0x0000007c027c7220 */ /* 0x040fe40000410000 */
[----:B------:R-:W-:Y:S02]  /*c020*/  FMUL.FTZ R125, R2, R125 ;  /* 0x0000007d027d7220 */ /* 0x000fe40000410000 */
[C---:B------:R-:W-:Y:S01]  /*c030*/  FMUL.FTZ R126, R0.reuse, R126 ;  /* 0x0000007e007e7220 */ /* 0x040fe20000410000 */
[C---:B------:R-:W-:Y:S04]  /*c040*/  HMMA.16816.F32 R104, R144.reuse, R148, R104 ;  /* 0x000000949068723c */ /* 0x040fe80000001868 */
[----:B------:R-:W-:Y:S02]  /*c050*/  FMUL.FTZ R127, R0, R127 ;  /* 0x0000007f007f7220 */ /* 0x000fe40000410000 */
[C---:B------:R-:W-:Y:S02]  /*c060*/  FMUL.FTZ R128, R133.reuse, R128 ;  /* 0x0000008085807220 */ /* 0x040fe40000410000 */
[-C--:B------:R-:W-:Y:S04]  /*c070*/  HMMA.16816.F32 R108, R144, R150.reuse, R108 ;  /* 0x00000096906c723c */ /* 0x080fe8000000186c */
[----:B-1----:R-:W-:Y:S02]  /*c080*/  FFMA.FTZ R138, R204, c[0x0][0x2d0], -R141 ;  /* 0x0000b400cc8a7a23 */ /* 0x002fe4000001088d */
[C---:B------:R-:W-:Y:S02]  /*c090*/  FMUL.FTZ R129, R133.reuse, R129 ;  /* 0x0000008185817220 */ /* 0x040fe40000410000 */
[C---:B------:R-:W-:Y:S01]  /*c0a0*/  HMMA.16816.F32 R112, R192.reuse, R150, R112 ;  /* 0x00000096c070723c */ /* 0x040fe20000001870 */
[----:B------:R1:W5:Y:S01]  /*c0b0*/  MUFU.EX2 R171, R138 ;  /* 0x0000008a00ab7308 */ /* 0x0003620000000800 */
[----:B------:R-:W3:Y:S02]  /*c0c0*/  LDSM.16.MT88.4 R148, [R225+0x2880] ;  /* 0x00288000e194783b */ /* 0x000ee40000004200 */
[C---:B------:R-:W-:Y:S02]  /*c0d0*/  FMUL.FTZ R116, R133.reuse, R116 ;  /* 0x0000007485747220 */ /* 0x040fe40000410000 */
[----:B------:R-:W-:Y:S02]  /*c0e0*/  FMUL.FTZ R117, R133, R117 ;  /* 0x0000007585757220 */ /* 0x000fe40000410000 */
[C---:B------:R-:W-:Y:S04]  /*c0f0*/  FMUL.FTZ R118, R132.reuse, R118 ;  /* 0x0000007684767220 */ /* 0x040fe80000410000 */
[C---:B------:R-:W-:Y:S02]  /*c100*/  FMUL.FTZ R119, R132.reuse, R119 ;  /* 0x0000007784777220 */ /* 0x040fe40000410000 */
[C---:B------:R-:W-:Y:S02]  /*c110*/  FMUL.FTZ R130, R132.reuse, R130 ;  /* 0x0000008284827220 */ /* 0x040fe40000410000 */
[----:B------:R-:W-:Y:S03]  /*c120*/  FMUL.FTZ R131, R132, R131 ;  /* 0x0000008384837220 */ /* 0x000fe60000410000 */
[-C--:B--2---:R-:W-:Y:S03]  /*c130*/  HMMA.16816.F32 R116, R192, R152.reuse, R116 ;  /* 0x00000098c074723c */ /* 0x084fe60000001874 */
[--C-:B-1----:R-:W-:Y:S05]  /*c140*/  FFMA.FTZ R138, R203, c[0x0][0x2d0], -R142.reuse ;  /* 0x0000b400cb8a7a23 */ /* 0x102fea000001088e */
[C---:B------:R-:W-:Y:S01]  /*c150*/  HMMA.16816.F32 R120, R144.reuse, R152, R120 ;  /* 0x000000989078723c */ /* 0x040fe20000001878 */
[----:B------:R1:W-:Y:S07]  /*c160*/  MUFU.EX2 R188, R138 ;  /* 0x0000008a00bc7308 */ /* 0x0003ee0000000800 */
[-C--:B------:R-:W-:Y:S07]  /*c170*/  HMMA.16816.F32 R124, R144, R154.reuse, R124 ;  /* 0x0000009a907c723c */ /* 0x080fee000000187c */
        /* <DEDUP_REMOVED lines=43> */
[--C-:B-1----:R-:W-:Y:S01]  /*c430*/  FFMA.FTZ R138, R219, c[0x0][0x2d0], -R142.reuse ;  /* 0x0000b400db8a7a23 */ /* 0x102fe2000001088e */
[----:B------:R-:W-:Y:S03]  /*c440*/  MOV R219, R188 ;  /* 0x000000bc00db7202 */ /* 0x000fe60000000f00 */
        /* <DEDUP_REMOVED lines=10> */
[C---:B------:R-:W-:Y:S08]  /*c4f0*/  HMMA.16816.F32 R56, R152.reuse, R164, R56 ;  /* 0x000000a49838723c */ /* 0x040ff00000001838 */
[-C--:B------:R-:W-:Y:S08]  /*c500*/  HMMA.16816.F32 R60, R152, R166.reuse, R60 ;  /* 0x000000a6983c723c */ /* 0x080ff0000000183c */
[C---:B------:R-:W-:Y:S04]  /*c510*/  HMMA.16816.F32 R64, R144.reuse, R166, R64 ;  /* 0x000000a69040723c */ /* 0x040fe80000001840 */
[--C-:B-1----:R-:W-:Y:S01]  /*c520*/  FFMA.FTZ R138, R252, c[0x0][0x2d0], -R141.reuse ;  /* 0x0000b400fc8a7a23 */ /* 0x102fe2000001088d */
[----:B------:R-:W-:Y:S01]  /*c530*/  MOV R252, R186 ;  /* 0x000000ba00fc7202 */ /* 0x000fe20000000f00 */
[----:B------:R-:W-:Y:S02]  /*c540*/  FFMA.FTZ R141, R189, c[0x0][0x2d0], -R141 ;  /* 0x0000b400bd8d7a23 */ /* 0x000fe4000001088d */
[-C--:B--2---:R-:W-:Y:S01]  /*c550*/  HMMA.16816.F32 R68, R144, R148.reuse, R68 ;  /* 0x000000949044723c */ /* 0x084fe20000001844 */
[----:B------:R1:W-:Y:S01]  /*c560*/  MUFU.EX2 R208, R138 ;  /* 0x0000008a00d07308 */ /* 0x0003e20000000800 */
[----:B------:R-:W-:Y:S06]  /*c570*/  LDSM.16.MT88.4 R188, [R228+0x3080] ;  /* 0x00308000e4bc783b */ /* 0x000fec0000004200 */
        /* <DEDUP_REMOVED lines=34> */
[----:B------:R-:W-:Y:S01]  /*c7a0*/  MOV R248, R181 ;  /* 0x000000b500f87202 */ /* 0x000fe20000000f00 */
[----:B------:R-:W-:Y:S01]  /*c7b0*/  FFMA.FTZ R143, R250, c[0x0][0x2d0], -R143 ;  /* 0x0000b400fa8f7a23 */ /* 0x000fe2000001088f */
[----:B------:R-:W-:Y:S01]  /*c7c0*/  MOV R181, R172 ;  /* 0x000000ac00b57202 */ /* 0x000fe20000000f00 */
[----:B------:R1:W-:Y:S01]  /*c7d0*/  MUFU.EX2 R202, R138 ;  /* 0x0000008a00ca7308 */ /* 0x0003e20000000800 */
[----:B------:R-:W-:Y:S03]  /*c7e0*/  MOV R250, R180 ;  /* 0x000000b400fa7202 */ /* 0x000fe60000000f00 */
[----:B------:R-:W-:Y:S02]  /*c7f0*/  MOV R180, R174 ;  /* 0x000000ae00b47202 */ /* 0x000fe40000000f00 */
[----:B--2---:R-:W-:Y:S04]  /*c800*/  F2FP.PACK_AB R192, R203, R204 ;  /* 0x000000cccbc0723e */ /* 0x004fe800000000ff */
        /* <DEDUP_REMOVED lines=9> */
[----:B------:R1:W2:Y:S01]  /*c8a0*/  MUFU.EX2 R196, R138 ;  /* 0x0000008a00c47308 */ /* 0x0002a20000000800 */
[----:B------:R-:W4:Y:S01]  /*c8b0*/  LDSM.16.MT88.4 R172, [R226+0x3080] ;  /* 0x00308000e2ac783b */ /* 0x000f220000004200 */
[--C-:B-1----:R-:W-:Y:S01]  /*c8c0*/  FFMA.FTZ R138, R213, c[0x0][0x2d0], -R134.reuse ;  /* 0x0000b400d58a7a23 */ /* 0x102fe20000010886 */
[----:B--2---:R-:W-:Y:S01]  /*c8d0*/  F2FP.PACK_AB R193, R196, R139 ;  /* 0x0000008bc4c1723e */ /* 0x004fe200000000ff */
[----:B------:R-:W-:Y:S01]  /*c8e0*/  FFMA.FTZ R134, R140, c[0x0][0x2d0], -R134 ;  /* 0x0000b4008c867a23 */ /* 0x000fe20000010886 */
[----:B------:R-:W-:Y:S04]  /*c8f0*/  F2FP.PACK_AB R140, R220, R211 ;  /* 0x000000d3dc8c723e */ /* 0x000fe800000000ff */
[----:B------:R-:W2:Y:S01]  /*c900*/  LDL.LU R213, [R1+0x34] ;  /* 0x0000340001d57983 */ /* 0x000ea20000300800 */
[----:B------:R-:W-:Y:S02]  /*c910*/  MUFU.EX2 R138, R138 ;  /* 0x0000008a008a7308 */ /* 0x000fe40000000800 */
[-C--:B---3--:R-:W-:Y:S01]  /*c920*/  HMMA.16816.F32 R144, R140, R156.reuse, R4 ;  /* 0x0000009c8c90723c */ /* 0x088fe20000001804 */
[----:B------:R-:W1:Y:S07]  /*c930*/  LDSM.16.MT88.4 R4, [R227+0x3080] ;  /* 0x00308000e304783b */ /* 0x000e6e0000004200 */
[----:B------:R-:W3:Y:S04]  /*c940*/  MUFU.EX2 R134, R134 ;  /* 0x0000008600867308 */ /* 0x000ee80000000800 */
[----:B---3--:R-:W-:Y:S07]  /*c950*/  F2FP.PACK_AB R195, R134, R138 ;  /* 0x0000008a86c3723e */ /* 0x008fee00000000ff */
[C---:B------:R-:W-:Y:S01]  /*c960*/  HMMA.16816.F32 R148, R192.reuse, R156, R8 ;  /* 0x0000009cc094723c */ /* 0x040fe20000001808 */
[----:B------:R-:W3:Y:S07]  /*c970*/  LDSM.16.MT88.4 R8, [R225+0x4880] ;  /* 0x00488000e108783b */ /* 0x000eee0000004200 */
[-C--:B------:R-:W-:Y:S01]  /*c980*/  HMMA.16816.F32 R152, R192, R158.reuse, R12 ;  /* 0x0000009ec098723c */ /* 0x080fe2000000180c */
[----:B------:R-:W5:Y:S07]  /*c990*/  LDSM.16.MT88.4 R12, [R226+0x4880] ;  /* 0x00488000e20c783b */ /* 0x000f6e0000004200 */
[C---:B------:R-:W-:Y:S01]  /*c9a0*/  HMMA.16816.F32 R156, R140.reuse, R158, R16 ;  /* 0x0000009e8c9c723c */ /* 0x040fe20000001810 */
[----:B------:R-:W1:Y:S07]  /*c9b0*/  LDSM.16.MT88.4 R16, [R228+0x4880] ;  /* 0x00488000e410783b */ /* 0x000e6e0000004200 */
[-C--:B----4-:R-:W-:Y:S07]  /*c9c0*/  HMMA.16816.F32 R160, R140, R172.reuse, R20 ;  /* 0x000000ac8ca0723c */ /* 0x090fee0000001814 */
[----:B------:R-:W-:Y:S01]  /*c9d0*/  MOV R20, R179 ;  /* 0x000000b300147202 */ /* 0x000fe20000000f00 */
[C---:B------:R-:W-:Y:S01]  /*c9e0*/  HMMA.16816.F32 R164, R192.reuse, R172, R24 ;  /* 0x000000acc0a4723c */ /* 0x040fe20000001818 */
[----:B------:R-:W4:Y:S03]  /*c9f0*/  LDL.LU R24, [R1+0x30] ;  /* 0x0000300001187983 */ /* 0x000f260000300800 */
[----:B------:R-:W-:Y:S02]  /*ca00*/  MOV R23, R182 ;  /* 0x000000b600177202 */ /* 0x000fe40000000f00 */
[----:B------:R-:W-:Y:S02]  /*ca10*/  MOV R22, R181 ;  /* 0x000000b500167202 */ /* 0x000fe40000000f00 */
[----:B------:R-:W-:Y:S04]  /*ca20*/  MOV R25, R169 ;  /* 0x000000a900197202 */ /* 0x000fe80000000f00 */
[----:B------:R-:W-:Y:S02]  /*ca30*/  MOV R27, R168 ;  /* 0x000000a8001b7202 */ /* 0x000fe40000000f00 */
[-C--:B------:R-:W-:Y:S01]  /*ca40*/  HMMA.16816.F32 R168, R192, R174.reuse, R28 ;  /* 0x000000aec0a8723c */ /* 0x080fe2000000181c */
[----:B------:R-:W2:Y:S02]  /*ca50*/  LDL.LU R29, [R1+0x28] ;  /* 0x00002800011d7983 */ /* 0x000ea40000300800 */
[----:B------:R-:W-:Y:S02]  /*ca60*/  MOV R26, R178 ;  /* 0x000000b2001a7202 */ /* 0x000fe40000000f00 */
[----:B------:R-:W2:Y:S01]  /*ca70*/  LDL.LU R31, [R1+0x2c] ;  /* 0x00002c00011f7983 */ /* 0x000ea20000300800 */
        /* <DEDUP_REMOVED lines=8> */
[-C--:B-1----:R-:W-:Y:S08]  /*cb00*/  HMMA.16816.F32 R52, R140, R4.reuse, R52 ;  /* 0x000000048c34723c */ /* 0x082ff00000001834 */
        /* <DEDUP_REMOVED lines=8> */
[-C--:B-----5:R-:W-:Y:S08]  /*cb90*/  HMMA.16816.F32 R84, R140, R12.reuse, R84 ;  /* 0x0000000c8c54723c */ /* 0x0a0ff00000001854 */
        /* <DEDUP_REMOVED lines=11> */
[----:B----4-:R-:W-:Y:S04]  /*cc50*/  FFMA.FTZ R8, R2, R24, R25 ;  /* 0x0000001802087223 */ /* 0x010fe80000010019 */
[----:B------:R-:W-:Y:S04]  /*cc60*/  FADD.FTZ R8, R20, R8 ;  /* 0x0000000814087221 */ /* 0x000fe80000010000 */
[----:B------:R-:W-:Y:S02]  /*cc70*/  FADD.FTZ R9, R23, R8 ;  /* 0x0000000817097221 */ /* 0x000fe40000010000 */
[----:B--2---:R-:W-:Y:S02]  /*cc80*/  FFMA.FTZ R8, R0, R213, R215 ;  /* 0x000000d500087223 */ /* 0x004fe400000100d7 */
        /* <DEDUP_REMOVED lines=53> */
.L_x_1100:
[----:B------:R-:W2:Y:S01]  /*cfe0*/  S2UR UR27, SR_CTAID.X ;  /* 0x00000000001b79c3 */ /* 0x000ea20000002500 */
[----:B------:R-:W-:-:S02]  /*cff0*/  UISETP.NE.AND UP1, UPT, UR15, URZ, UPT ;  /* 0x0000003f0f00728c */ /* 0x000fc4000bf25270 */
[----:B------:R-:W-:Y:S02]  /*d000*/  ULDC.64 UR4, c[0x0][0x2c8] ;  /* 0x0000b20000047ab9 */ /* 0x000fe40000000a00 */
[----:B------:R-:W-:-:S06]  /*d010*/  UISETP.NE.AND UP0, UPT, UR14, URZ, UPT ;  /* 0x0000003f0e00728c */ /* 0x000fcc000bf05270 */
[----:B------:R-:W-:Y:S01]  /*d020*/  PLOP3.LUT P0, PT, PT, PT, UP0, 0x40, 0x0 ;  /* 0x000000000000781c */ /* 0x000fe20003f0e808 */
[----:B--2---:R-:W-:-:S04]  /*d030*/  ULEA UR27, UR27, 0x7f, 0x7 ;  /* 0x0000007f1b1b7891 */ /* 0x004fc8000f8e383f */
[----:B------:R-:W-:Y:S02]  /*d040*/  UIMAD.WIDE.U32 UR30, UR27, UR4, URZ ;  /* 0x000000041b1e72a5 */ /* 0x000fe4000f8e003f */
[----:B------:R-:W-:Y:S02]  /*d050*/  UIADD3 UR4, UR8, 0x1, -UR12 ;  /* 0x0000000108047890 */ /* 0x000fe4000fffe80c */
[----:B------:R-:W-:-:S03]  /*d060*/  UMOV UR28, UR27 ;  /* 0x0000001b001c7c82 */ /* 0x000fc60008000000 */
[----:B------:R-:W-:Y:S02]  /*d070*/  @UP1 UMOV UR27, UR31 ;  /* 0x0000001f001b1c82 */ /* 0x000fe40008000000 */
[----:B------:R-:W-:-:S03]  /*d080*/  @UP1 USHF.R.U32.HI UR28, URZ, UR5, UR27 ;  /* 0x000000053f1c1299 */ /* 0x000fc6000801161b */
[----:B------:R-:W-:Y:S02]  /*d090*/  ULDC UR27, c[0x0][0x324] ;  /* 0x0000c900001b7ab9 */ /* 0x000fe40000000800 */
[----:B------:R-:W-:-:S04]  /*d0a0*/  UIADD3 UR28, UR4, UR28, URZ ;  /* 0x0000001c041c7290 */ /* 0x000fc8000fffe03f */
[----:B------:R-:W-:Y:S01]  /*d0b0*/  UIADD3 UR27, UR28, -UR27, URZ ;  /* 0x8000001b1c1b7290 */ /* 0x000fe2000fffe03f */
[----:B------:R-:W-:Y:S05]  /*d0c0*/  @P0 BRA `(.L_x_1120) ;  /* 0x0000018000000947 */ /* 0x000fea0003800000 */
[----:B------:R-:W-:-:S06]  /*d0d0*/  UISETP.GT.AND UP0, UPT, UR28, -0x1, UPT ;  /* 0xffffffff1c00788c */ /* 0x000fcc000bf04270 */
[----:B------:R-:W-:-:S13]  /*d0e0*/  PLOP3.LUT P0, PT, PT, PT, UP0, 0x80, 0x0 ;  /* 0x000000000000781c */ /* 0x000fda0003f0f008 */
[----:B------:R-:W-:Y:S05]  /*d0f0*/  @P0 BRA `(.L_x_1121) ;  /* 0x000000a000000947 */ /* 0x000fea0003800000 */
[----:B------:R-:W-:Y:S02]  /*d100*/  UMOV UR5, 0x1 ;  /* 0x0000000100057882 */ /* 0x000fe40000000000 */
[----:B------:R-:W-:Y:S02]  /*d110*/  ULDC UR4, c[0x0][0x32c] ;  /* 0x0000cb0000047ab9 */ /* 0x000fe40000000800 */
[----:B------:R-:W-:Y:S02]  /*d120*/  UISETP.NE.AND UP0, UPT, UR5, UR4, UPT ;  /* 0x000000040500728c */ /* 0x000fe4000bf05270 */
[----:B------:R-:W-:Y:S02]  /*d130*/  ULOP3.LUT UR28, URZ, UR28, URZ, 0x33, !UPT ;  /* 0x0000001c3f1c7292 */ /* 0x000fe4000f8e333f */
[----:B------:R-:W-:Y:S02]  /*d140*/  ULDC.64 UR4, c[0x0][0x330] ;  /* 0x0000cc0000047ab9 */ /* 0x000fe40000000a00 */
[----:B------:R-:W-:-:S07]  /*d150*/  UIMAD.WIDE.U32 UR30, UR28, UR4, URZ ;  /* 0x000000041c1e72a5 */ /* 0x000fce000f8e003f */
[----:B------:R-:W-:Y:S02]  /*d160*/  @UP0 UMOV UR29, UR31 ;  /* 0x0000001f001d0c82 */ /* 0x000fe40008000000 */
[----:B------:R-:W-:-:S04]  /*d170*/  @UP0 USHF.R.U32.HI UR28, URZ, UR5, UR29 ;  /* 0x000000053f1c0299 */ /* 0x000fc8000801161d */
[----:B------:R-:W-:Y:S01]  /*d180*/  ULOP3.LUT UR28, URZ, UR28, URZ, 0x33, !UPT ;  /* 0x0000001c3f1c7292 */ /* 0x000fe2000f8e333f */
[----:B------:R-:W-:Y:S05]  /*d190*/  BRA `(.L_x_1122) ;  /* 0x0000007000007947 */ /* 0x000fea0003800000 */
.L_x_1121:
[----:B------:R-:W-:Y:S02]  /*d1a0*/  UMOV UR5, 0x1 ;  /* 0x0000000100057882 */ /* 0x000fe40000000000 */
[----:B------:R-:W-:Y:S02]  /*d1b0*/  ULDC UR4, c[0x0][0x32c] ;  /* 0x0000cb0000047ab9 */ /* 0x000fe40000000800 */
[----:B------:R-:W-:-:S03]  /*d1c0*/  UISETP.NE.AND UP0, UPT, UR5, UR4, UPT ;  /* 0x000000040500728c */ /* 0x000fc6000bf05270 */
[----:B------:R-:W-:Y:S02]  /*d1d0*/  ULDC.64 UR4, c[0x0][0x330] ;  /* 0x0000cc0000047ab9 */ /* 0x000fe40000000a00 */
[----:B------:R-:W-:-:S07]  /*d1e0*/  UIMAD.WIDE.U32 UR30, UR28, UR4, URZ ;  /* 0x000000041c1e72a5 */ /* 0x000fce000f8e003f */
[----:B------:R-:W-:Y:S02]  /*d1f0*/  @UP0 UMOV UR29, UR31 ;  /* 0x0000001f001d0c82 */ /* 0x000fe40008000000 */
[----:B------:R-:W-:Y:S02]  /*d200*/  @UP0 USHF.R.U32.HI UR28, URZ, UR5, UR29 ;  /* 0x000000053f1c0299 */ /* 0x000fe4000801161d */
.L_x_1122:
[----:B------:R-:W-:Y:S02]  /*d210*/  ULDC UR4, c[0x0][0x32c] ;  /* 0x0000cb0000047ab9 */ /* 0x000fe40000000800 */
[----:B------:R-:W-:-:S04]  /*d220*/  UIMAD UR4, UR28, UR4, URZ ;  /* 0x000000041c0472a4 */ /* 0x000fc8000f8e023f */
[----:B------:R-:W-:-:S04]  /*d230*/  UISETP.LT.AND UP0, UPT, UR27, UR4, UPT ;  /* 0x000000041b00728c */ /* 0x000fc8000bf01270 */
[----:B------:R-:W-:-:S04]  /*d240*/  USEL UR27, UR27, UR4, !UP0 ;  /* 0x000000041b1b7287 */ /* 0x000fc8000c000000 */
.L_x_1120:
        /* <DEDUP_REMOVED lines=22> */
.L_x_1126:
        /* <DEDUP_REMOVED lines=18> */
[----:B------:R-:W-:Y:S01]  /*d4d0*/  SHF.R.S32.HI R0, RZ, 0x1f, R243 ;  /* 0x0000001fff007819 */ /* 0x000fe200000114f3 */
[----:B------:R-:W-:Y:S01]  /*d4e0*/  IMAD.WIDE.U32 R4, R243, c[0x0][0x208], RZ ;  /* 0x00008200f3047a25 */ /* 0x000fe200078e00ff */
[----:B-1----:R-:W-:Y:S02]  /*d4f0*/  SHF.R.S32.HI R3, RZ, 0x1f, R242 ;  /* 0x0000001fff037819 */ /* 0x002fe400000114f2 */
        /* <DEDUP_REMOVED lines=21> */
[C-C-:B---3--:R-:W-:Y:S01]  /*d650*/  IMAD.X R15, R5.reuse, 0x1, R249.reuse, P0 ;  /* 0x00000001050f7824 */ /* 0x148fe200000e06f9 */
[----:B------:R-:W-:Y:S01]  /*d660*/  IADD3 R8, P0, R8, R247, RZ ;  /* 0x000000f708087210 */ /* 0x000fe20007f1e0ff */
[--C-:B------:R-:W-:Y:S01]  /*d670*/  IMAD.X R13, R5, 0x1, R248.reuse, P2 ;  /* 0x00000001050d7824 */ /* 0x100fe200010e06f8 */
[----:B------:R-:W-:Y:S01]  /*d680*/  IADD3 R6, P2, R3, R134, RZ ;  /* 0x0000008603067210 */ /* 0x000fe20007f5e0ff */
[C---:B------:R-:W-:Y:S02]  /*d690*/  IMAD.X R11, R7.reuse, 0x1, R249, P1 ;  /* 0x00000001070b7824 */ /* 0x040fe400008e06f9 */
[--C-:B------:R-:W-:Y:S01]  /*d6a0*/  IMAD.X R9, R7, 0x1, R248.reuse, P0 ;  /* 0x0000000107097824 */ /* 0x100fe200000e06f8 */
        /* <DEDUP_REMOVED lines=10> */
.L_x_1124:
        /* <DEDUP_REMOVED lines=231> */
[----:B----4-:R-:W-:Y:S01]  /*e5c0*/  IADD3 R16, -R133, 0x10, RZ ;  /* 0x0000001085107810 */ /* 0x010fe20007ffe1ff */
[----:B------:R-:W3:Y:S03]  /*e5d0*/  LDL R20, [R1] ;  /* 0x0000000001147983 */ /* 0x000ee60000100800 */
        /* <DEDUP_REMOVED lines=13> */
[----:B------:R2:W4:Y:S04]  /*e6b0*/  @!P3 LDG.E R242, [R4.64] ;  /* 0x0000001604f2b981 */ /* 0x000528000c1e1900 */
[----:B------:R-:W-:Y:S04]  /*e6c0*/  IMAD R0, R0, c[0x0][0x1e0], RZ ;  /* 0x0000780000007a24 */ /* 0x000fe800078e02ff */
[C---:B------:R-:W-:Y:S02]  /*e6d0*/  IMAD R0, R243.reuse, c[0x0][0x1e4], R0 ;  /* 0x00007900f3007a24 */ /* 0x040fe400078e0200 */
[----:B--2---:R-:W-:Y:S04]  /*e6e0*/  IMAD.WIDE.U32 R4, R243, c[0x0][0x1e0], RZ ;  /* 0x00007800f3047a25 */ /* 0x004fe800078e00ff */
[----:B------:R-:W-:Y:S01]  /*e6f0*/  IMAD.IADD R5, R5, 0x1, R0 ;  /* 0x0000000105057824 */ /* 0x000fe200078e0200 */
[----:B----4-:R-:W-:Y:S03]  /*e700*/  SHF.R.S32.HI R3, RZ, 0x1f, R242 ;  /* 0x0000001fff037819 */ /* 0x010fe600000114f2 */
        /* <DEDUP_REMOVED lines=16> */
[C-C-:B-1----:R-:W-:Y:S01]  /*e810*/  IMAD.X R15, R5.reuse, 0x1, R249.reuse, P0 ;  /* 0x00000001050f7824 */ /* 0x142fe200000e06f9 */
[----:B------:R-:W-:Y:S01]  /*e820*/  IADD3 R8, P0, R8, R247, RZ ;  /* 0x000000f708087210 */ /* 0x000fe20007f1e0ff */
[--C-:B------:R-:W-:Y:S01]  /*e830*/  IMAD.X R13, R5, 0x1, R248.reuse, P2 ;  /* 0x00000001050d7824 */ /* 0x100fe200010e06f8 */
[----:B---3--:R-:W-:Y:S02]  /*e840*/  IADD3 R6, P2, R3, R134, RZ ;  /* 0x0000008603067210 */ /* 0x008fe40007f5e0ff */
        /* <DEDUP_REMOVED lines=12> */
.L_x_1125:
[----:B--23--:R-:W-:Y:S01]  /*e910*/  FMNMX.FTZ R137, R143, R2, !PT ;  /* 0x000000028f897209 */ /* 0x00cfe20007810000 */
[----:B-1--4-:R-:W-:Y:S01]  /*e920*/  LDSM.16.MT88.4 R20, [R225+0x2080] ;  /* 0x00208000e114783b */ /* 0x012fe20000004200 */
[----:B------:R-:W-:Y:S01]  /*e930*/  FMNMX.FTZ R0, R201, R138, !PT ;  /* 0x0000008ac9007209 */ /* 0x000fe20007810000 */
[----:B------:R-:W-:Y:S01]  /*e940*/  UISETP.GT.AND UP0, UPT, UR26, UR4, UPT ;  /* 0x000000041a00728c */ /* 0x000fe2000bf04270 */
[----:B------:R-:W-:Y:S01]  /*e950*/  FMNMX.FTZ R137, R195, R137, !PT ;  /* 0x00000089c3897209 */ /* 0x000fe20007810000 */
[----:B------:R-:W-:Y:S01]  /*e960*/  UIADD3 UR26, UR26, -0x1, URZ ;  /* 0xffffffff1a1a7890 */ /* 0x000fe2000fffe03f */
        /* <DEDUP_REMOVED lines=24> */
[----:B------:R-:W-:Y:S01]  /*eaf0*/  SHFL.BFLY PT, R4, R137, 0x2, 0x1f ;  /* 0x0c401f0089047f89 */ /* 0x000fe200000e0000 */
        /* <DEDUP_REMOVED lines=11> */
[----:B------:R-:W-:Y:S01]  /*ebb0*/  SHFL.BFLY PT, R135, R0, 0x2, 0x1f ;  /* 0x0c401f0000877f89 */ /* 0x000fe200000e0000 */
[----:B------:R-:W-:Y:S07]  /*ebc0*/  FMNMX.FTZ R3, R216, R3, !PT ;  /* 0x00000003d8037209 */ /* 0x000fee0007810000 */
[----:B------:R-:W1:Y:S02]  /*ebd0*/  SHFL.BFLY PT, R5, R3, 0x2, 0x1f ;  /* 0x0c401f0003057f89 */ /* 0x000e6400000e0000 */
[----:B-1----:R-:W-:Y:S02]  /*ebe0*/  FMNMX.FTZ R3, R3, R5, !PT ;  /* 0x0000000503037209 */ /* 0x002fe40007810000 */
[----:B------:R-:W-:Y:S02]  /*ebf0*/  FMNMX.FTZ R137, R137, R4, !PT ;  /* 0x0000000489897209 */ /* 0x000fe40007810000 */
[----:B------:R-:W-:Y:S02]  /*ec00*/  FMNMX.FTZ R4, R200, R139, !PT ;  /* 0x0000008bc8047209 */ /* 0x000fe40007810000 */
[----:B------:R-:W1:Y:S01]  /*ec10*/  SHFL.BFLY PT, R136, R3, 0x1, 0x1f ;  /* 0x0c201f0003887f89 */ /* 0x000e6200000e0000 */
[----:B------:R-:W-:Y:S02]  /*ec20*/  FMNMX.FTZ R135, R0, R135, !PT ;  /* 0x0000008700877209 */ /* 0x000fe40007810000 */
[----:B------:R-:W-:Y:S04]  /*ec30*/  FMNMX.FTZ R4, R206, R4, !PT ;  /* 0x00000004ce047209 */ /* 0x000fe80007810000 */
[----:B------:R-:W-:Y:S01]  /*ec40*/  FMNMX.FTZ R4, R203, R4, !PT ;  /* 0x00000004cb047209 */ /* 0x000fe20007810000 */
[----:B------:R-:W2:Y:S03]  /*ec50*/  SHFL.BFLY PT, R6, R137, 0x1, 0x1f ;  /* 0x0c201f0089067f89 */ /* 0x000ea600000e0000 */
[----:B------:R-:W-:Y:S04]  /*ec60*/  FMNMX.FTZ R4, R202, R4, !PT ;  /* 0x00000004ca047209 */ /* 0x000fe80007810000 */
[----:B------:R-:W-:Y:S01]  /*ec70*/  FMNMX.FTZ R4, R221, R4, !PT ;  /* 0x00000004dd047209 */ /* 0x000fe20007810000 */
[----:B------:R-:W3:Y:S03]  /*ec80*/  SHFL.BFLY PT, R5, R135, 0x1, 0x1f ;  /* 0x0c201f0087057f89 */ /* 0x000ee600000e0000 */
[----:B------:R-:W-:Y:S04]  /*ec90*/  FMNMX.FTZ R0, R222, R4, !PT ;  /* 0x00000004de007209 */ /* 0x000fe80007810000 */
[----:B------:R-:W-:Y:S02]  /*eca0*/  FMNMX.FTZ R0, R245, R0, !PT ;  /* 0x00000000f5007209 */ /* 0x000fe40007810000 */
[----:B-1----:R-:W-:Y:S02]  /*ecb0*/  FMNMX.FTZ R136, R3, R136, !PT ;  /* 0x0000008803887209 */ /* 0x002fe40007810000 */
[----:B------:R-:W-:Y:S04]  /*ecc0*/  FMNMX.FTZ R4, R246, R0, !PT ;  /* 0x00000000f6047209 */ /* 0x000fe80007810000 */
[----:B------:R-:W-:Y:S02]  /*ecd0*/  FMNMX.FTZ R4, R219, R4, !PT ;  /* 0x00000004db047209 */ /* 0x000fe40007810000 */
[----:B--2---:R-:W-:Y:S05]  /*ece0*/  FMNMX.FTZ R137, R137, R6, !PT ;  /* 0x0000000689897209 */ /* 0x004fea0007810000 */
[----:B------:R-:W-:Y:S01]  /*ecf0*/  FADD.FTZ R0, -R137, R2 ;  /* 0x0000000289007221 */ /* 0x000fe20000010100 */
[----:B---3--:R-:W-:Y:S01]  /*ed00*/  FMNMX.FTZ R135, R135, R5, !PT ;  /* 0x0000000587877209 */ /* 0x008fe20007810000 */
[----:B------:R-:W-:Y:S02]  /*ed10*/  FMUL.FTZ R196, R137, c[0x0][0x2d0] ;  /* 0x0000b40089c47a20 */ /* 0x000fe40000410000 */
[----:B------:R-:W-:Y:S01]  /*ed20*/  FMUL.FTZ R2, R0, c[0x0][0x2d0] ;  /* 0x0000b40000027a20 */ /* 0x000fe20000410000 */
[----:B------:R-:W-:Y:S01]  /*ed30*/  FMNMX.FTZ R0, R35, R4, !PT ;  /* 0x0000000423007209 */ /* 0x000fe20007810000 */
[----:B------:R-:W-:Y:S02]  /*ed40*/  FFMA.FTZ R4, R143, c[0x0][0x2d0], -R196 ;  /* 0x0000b4008f047a23 */ /* 0x000fe400000108c4 */
[----:B-----5:R1:W2:Y:S01]  /*ed50*/  MUFU.EX2 R134, R2 ;  /* 0x0000000200867308 */ /* 0x0202a20000000800 */
[----:B------:R-:W-:Y:S01]  /*ed60*/  FMNMX.FTZ R0, R140, R0, !PT ;  /* 0x000000008c007209 */ /* 0x000fe20007810000 */
[----:B------:R-:W-:Y:S03]  /*ed70*/  FMUL.FTZ R143, R135, c[0x0][0x2d0] ;  /* 0x0000b400878f7a20 */ /* 0x000fe60000410000 */
[----:B------:R-:W-:Y:S05]  /*ed80*/  FMNMX.FTZ R0, R141, R0, !PT ;  /* 0x000000008d007209 */ /* 0x000fea0007810000 */
[----:B------:R-:W3:Y:S01]  /*ed90*/  SHFL.BFLY PT, R3, R0, 0x2, 0x1f ;  /* 0x0c401f0000037f89 */ /* 0x000ee200000e0000 */
[----:B------:R-:W-:Y:S01]  /*eda0*/  MUFU.EX2 R32, R4 ;  /* 0x0000000400207308 */ /* 0x000fe20000000800 */
[----:B-1----:R-:W-:Y:S02]  /*edb0*/  FADD.FTZ R2, -R136, R132 ;  /* 0x0000008488027221 */ /* 0x002fe40000010100 */
[----:B--2---:R-:W-:Y:S02]  /*edc0*/  FMUL.FTZ R16, R134, R156 ;  /* 0x0000009c86107220 */ /* 0x004fe40000410000 */
[----:B------:R-:W-:Y:S02]  /*edd0*/  FMUL.FTZ R2, R2, c[0x0][0x2d0] ;  /* 0x0000b40002027a20 */ /* 0x000fe40000410000 */
[C---:B------:R-:W-:Y:S03]  /*ede0*/  FMUL.FTZ R48, R134.reuse, R188 ;  /* 0x000000bc86307220 */ /* 0x040fe60000410000 */
[----:B------:R1:W2:Y:S01]  /*edf0*/  MUFU.EX2 R133, R2 ;  /* 0x0000000200857308 */ /* 0x0002a20000000800 */
[----:B------:R-:W-:Y:S01]  /*ee00*/  FMUL.FTZ R49, R134, R189 ;  /* 0x000000bd86317220 */ /* 0x000fe20000410000 */
[----:B---3--:R-:W-:Y:S01]  /*ee10*/  FMNMX.FTZ R0, R0, R3, !PT ;  /* 0x0000000300007209 */ /* 0x008fe20007810000 */
[----:B------:R-:W-:Y:S02]  /*ee20*/  FFMA.FTZ R3, R17, c[0x0][0x2d0], -R196 ;  /* 0x0000b40011037a23 */ /* 0x000fe400000108c4 */
        /* <DEDUP_REMOVED lines=12> */
[----:B--2---:R-:W-:Y:S02]  /*eef0*/  FMUL.FTZ R6, R133, R146 ;  /* 0x0000009285067220 */ /* 0x004fe40000410000 */
[----:B------:R-:W-:Y:S02]  /*ef00*/  FMUL.FTZ R2, R2, c[0x0][0x2d0] ;  /* 0x0000b40002027a20 */ /* 0x000fe40000410000 */
[--C-:B------:R-:W-:Y:S02]  /*ef10*/  FFMA.FTZ R138, R207, c[0x0][0x2d0], -R196.reuse ;  /* 0x0000b400cf8a7a23 */ /* 0x100fe400000108c4 */
[----:B------:R1:W2:Y:S01]  /*ef20*/  MUFU.EX2 R132, R2 ;  /* 0x0000000200847308 */ /* 0x0002a20000000800 */
[C---:B------:R-:W-:Y:S02]  /*ef30*/  FMUL.FTZ R50, R133.reuse, R190 ;  /* 0x000000be85327220 */ /* 0x040fe40000410000 */
[C---:B------:R-:W-:Y:S02]  /*ef40*/  FMUL.FTZ R51, R133.reuse, R191 ;  /* 0x000000bf85337220 */ /* 0x040fe40000410000 */
[C---:B------:R-:W-:Y:S01]  /*ef50*/  FMUL.FTZ R54, R133.reuse, R54 ;  /* 0x0000003685367220 */ /* 0x040fe20000410000 */
[----:B------:R-:W-:Y:S01]  /*ef60*/  LDSM.16.MT88.4 R188, [R228+0x3080] ;  /* 0x00308000e4bc783b */ /* 0x000fe20000004200 */
        /* <DEDUP_REMOVED lines=10> */
[C---:B--2---:R-:W-:Y:S02]  /*f010*/  FMUL.FTZ R12, R132.reuse, R152 ;  /* 0x00000098840c7220 */ /* 0x044fe40000410000 */
        /* <DEDUP_REMOVED lines=18> */
[C---:B------:R-:W-:Y:S02]  /*f140*/  FMUL.FTZ R88, R132.reuse, R88 ;  /* 0x0000005884587220 */ /* 0x040fe40000410000 */
[C---:B------:R-:W-:Y:S02]  /*f150*/  FMUL.FTZ R89, R132.reuse, R89 ;  /* 0x0000005984597220 */ /* 0x040fe40000410000 */
[C---:B------:R-:W-:Y:S01]  /*f160*/  FMUL.FTZ R92, R132.reuse, R92 ;  /* 0x0000005c845c7220 */ /* 0x040fe20000410000 */
[----:B------:R2:W-:Y:S01]  /*f170*/  MUFU.EX2 R28, R3 ;  /* 0x00000003001c7308 */ /* 0x0005e20000000800 */
[----:B------:R-:W-:Y:S02]  /*f180*/  FMUL.FTZ R93, R132, R93 ;  /* 0x0000005d845d7220 */ /* 0x000fe40000410000 */
[C---:B------:R-:W-:Y:S02]  /*f190*/  FMUL.FTZ R96, R134.reuse, R96 ;  /* 0x0000006086607220 */ /* 0x040fe40000410000 */
[C---:B------:R-:W-:Y:S02]  /*f1a0*/  FMUL.FTZ R97, R134.reuse, R97 ;  /* 0x0000006186617220 */ /* 0x040fe40000410000 */
[C---:B------:R-:W-:Y:S02]  /*f1b0*/  FMUL.FTZ R98, R133.reuse, R98 ;  /* 0x0000006285627220 */ /* 0x040fe40000410000 */
[C---:B------:R-:W-:Y:S02]  /*f1c0*/  FMUL.FTZ R99, R133.reuse, R99 ;  /* 0x0000006385637220 */ /* 0x040fe40000410000 */
[C---:B------:R-:W-:Y:S02]  /*f1d0*/  FMUL.FTZ R100, R134.reuse, R100 ;  /* 0x0000006486647220 */ /* 0x040fe40000410000 */
[----:B------:R-:W-:Y:S01]  /*f1e0*/  FMUL.FTZ R101, R134, R101 ;  /* 0x0000006586657220 */ /* 0x000fe20000410000 */
[----:B-1----:R-:W1:Y:S01]  /*f1f0*/  SHFL.BFLY PT, R2, R0, 0x1, 0x1f ;  /* 0x0c201f0000027f89 */ /* 0x002e6200000e0000 */
[C---:B------:R-:W-:Y:S02]  /*f200*/  FMUL.FTZ R102, R133.reuse, R102 ;  /* 0x0000006685667220 */ /* 0x040fe40000410000 */
[C---:B------:R-:W-:Y:S02]  /*f210*/  FMUL.FTZ R103, R133.reuse, R103 ;  /* 0x0000006785677220 */ /* 0x040fe40000410000 */
[C---:B------:R-:W-:Y:S02]  /*f220*/  FMUL.FTZ R104, R132.reuse, R104 ;  /* 0x0000006884687220 */ /* 0x040fe40000410000 */
[C---:B------:R-:W-:Y:S02]  /*f230*/  FMUL.FTZ R105, R132.reuse, R105 ;  /* 0x0000006984697220 */ /* 0x040fe40000410000 */
[----:B------:R-:W-:Y:S02]  /*f240*/  FMUL.FTZ R108, R132, R108 ;  /* 0x0000006c846c7220 */ /* 0x000fe40000410000 */
[--C-:B--2---:R-:W-:Y:S01]  /*f250*/  FFMA.FTZ R3, R204, c[0x0][0x2d0], -R142.reuse ;  /* 0x0000b400cc037a23 */ /* 0x104fe2000001088e */
[----:B------:R-:W-:Y:S01]  /*f260*/  MOV R204, R33 ;  /* 0x0000002100cc7202 */ /* 0x000fe20000000f00 */
[----:B------:R-:W-:Y:S02]  /*f270*/  FMUL.FTZ R33, R134, R173 ;  /* 0x000000ad86217220 */ /* 0x000fe40000410000 */
[----:B------:R2:W-:Y:S01]  /*f280*/  MUFU.EX2 R9, R3 ;  /* 0x0000000300097308 */ /* 0x0005e20000000800 */
[----:B------:R-:W-:Y:S02]  /*f290*/  FMUL.FTZ R109, R132, R109 ;  /* 0x0000006d846d7220 */ /* 0x000fe40000410000 */
[C---:B------:R-:W-:Y:S02]  /*f2a0*/  FMUL.FTZ R112, R134.reuse, R112 ;  /* 0x0000007086707220 */ /* 0x040fe40000410000 */
[C---:B------:R-:W-:Y:S02]  /*f2b0*/  FMUL.FTZ R113, R134.reuse, R113 ;  /* 0x0000007186717220 */ /* 0x040fe40000410000 */
[C---:B------:R-:W-:Y:S02]  /*f2c0*/  FMUL.FTZ R114, R133.reuse, R114 ;  /* 0x0000007285727220 */ /* 0x040fe40000410000 */
[C---:B------:R-:W-:Y:S02]  /*f2d0*/  FMUL.FTZ R115, R133.reuse, R115 ;  /* 0x0000007385737220 */ /* 0x040fe40000410000 */
[C---:B------:R-:W-:Y:S02]  /*f2e0*/  FMUL.FTZ R116, R134.reuse, R116 ;  /* 0x0000007486747220 */ /* 0x040fe40000410000 */
[----:B------:R-:W-:Y:S02]  /*f2f0*/  FMUL.FTZ R117, R134, R117 ;  /* 0x0000007586757220 */ /* 0x000fe40000410000 */
[C---:B------:R-:W-:Y:S02]  /*f300*/  FMUL.FTZ R118, R133.reuse, R118 ;  /* 0x0000007685767220 */ /* 0x040fe40000410000 */
[C---:B------:R-:W-:Y:S02]  /*f310*/  FMUL.FTZ R119, R133.reuse, R119 ;  /* 0x0000007785777220 */ /* 0x040fe40000410000 */
[C---:B------:R-:W-:Y:S02]  /*f320*/  FMUL.FTZ R120, R132.reuse, R120 ;  /* 0x0000007884787220 */ /* 0x040fe40000410000 */
[C---:B------:R-:W-:Y:S02]  /*f330*/  FMUL.FTZ R121, R132.reuse, R121 ;  /* 0x0000007984797220 */ /* 0x040fe40000410000 */
[----:B------:R-:W-:Y:S02]  /*f340*/  FMUL.FTZ R124, R132, R124 ;  /* 0x0000007c847c7220 */ /* 0x000fe40000410000 */
[--C-:B--2---:R-:W-:Y:S02]  /*f350*/  FFMA.FTZ R3, R18, c[0x0][0x2d0], -R142.reuse ;  /* 0x0000b40012037a23 */ /* 0x104fe4000001088e */
[C---:B------:R-:W-:Y:S02]  /*f360*/  FMUL.FTZ R18, R133.reuse, R158 ;  /* 0x0000009e85127220 */ /* 0x040fe40000410000 */
[----:B------:R1:W-:Y:S01]  /*f370*/  MUFU.EX2 R24, R3 ;  /* 0x0000000300187308 */ /* 0x0003e20000000800 */
        /* <DEDUP_REMOVED lines=15> */
[----:B------:R1:W3:Y:S01]  /*f470*/  MUFU.EX2 R10, R2 ;  /* 0x00000002000a7308 */ /* 0x0002e20000000800 */
[----:B------:R-:W-:Y:S01]  /*f480*/  MOV R184, R205 ;  /* 0x000000cd00b87202 */ /* 0x000fe20000000f00 */
[----:B--2---:R-:W-:Y:S01]  /*f490*/  FADD.FTZ R0, -R3, R139 ;  /* 0x0000008b03007221 */ /* 0x004fe20000010100 */
[----:B------:R-:W-:Y:S03]  /*f4a0*/  MOV R139, R30 ;  /* 0x0000001e008b7202 */ /* 0x000fe60000000f00 */
[----:B------:R-:W-:Y:S02]  /*f4b0*/  FMUL.FTZ R0, R0, c[0x0][0x2d0] ;  /* 0x0000b40000007a20 */ /* 0x000fe40000410000 */
[----:B------:R-:W-:Y:S04]  /*f4c0*/  FFMA.FTZ R139, R139, c[0x0][0x2d0], -R142 ;  /* 0x0000b4008b8b7a23 */ /* 0x000fe8000001088e */
[----:B------:R-:W2:Y:S01]  /*f4d0*/  MUFU.EX2 R0, R0 ;  /* 0x0000000000007308 */ /* 0x000ea20000000800 */
[--C-:B-1----:R-:W-:Y:S01]  /*f4e0*/  FFMA.FTZ R2, R194, c[0x0][0x2d0], -R143.reuse ;  /* 0x0000b400c2027a23 */ /* 0x102fe2000001088f */
[----:B---3--:R-:W-:Y:S08]  /*f4f0*/  MOV R194, R10 ;  /* 0x0000000a00c27202 */ /* 0x008ff00000000f00 */
[----:B------:R1:W3:Y:S01]  /*f500*/  MUFU.EX2 R27, R2 ;  /* 0x00000002001b7308 */ /* 0x0002e20000000800 */
[C---:B--2---:R-:W-:Y:S02]  /*f510*/  FMUL.FTZ R10, R0.reuse, R150 ;  /* 0x00000096000a7220 */ /* 0x044fe40000410000 */
[C---:B------:R-:W-:Y:S02]  /*f520*/  FMUL.FTZ R11, R0.reuse, R151 ;  /* 0x00000097000b7220 */ /* 0x040fe40000410000 */
[C---:B------:R-:W-:Y:S02]  /*f530*/  FMUL.FTZ R26, R0.reuse, R166 ;  /* 0x000000a6001a7220 */ /* 0x040fe40000410000 */
[C---:B------:R-:W-:Y:S02]  /*f540*/  FMUL.FTZ R14, R0.reuse, R154 ;  /* 0x0000009a000e7220 */ /* 0x040fe40000410000 */
[C---:B------:R-:W-:Y:S02]  /*f550*/  FMUL.FTZ R15, R0.reuse, R155 ;  /* 0x0000009b000f7220 */ /* 0x040fe40000410000 */
[----:B------:R-:W-:Y:S01]  /*f560*/  FMUL.FTZ R30, R0, R170 ;  /* 0x000000aa001e7220 */ /* 0x000fe20000410000 */
[----:B------:R-:W2:Y:S01]  /*f570*/  LDSM.16.MT88.4 R152, [R228+0x2080] ;  /* 0x00208000e498783b */ /* 0x000ea20000004200 */
[--C-:B-1----:R-:W-:Y:S01]  /*f580*/  FFMA.FTZ R2, R193, c[0x0][0x2d0], -R143.reuse ;  /* 0x0000b400c1027a23 */ /* 0x102fe2000001088f */
[----:B------:R-:W-:Y:S01]  /*f590*/  MOV R193, R9 ;  /* 0x0000000900c17202 */ /* 0x000fe20000000f00 */
[----:B------:R-:W-:Y:S01]  /*f5a0*/  FMUL.FTZ R9, R132, R149 ;  /* 0x0000009584097220 */ /* 0x000fe20000410000 */
[----:B---3--:R-:W-:Y:S01]  /*f5b0*/  MOV R166, R27 ;  /* 0x0000001b00a67202 */ /* 0x008fe20000000f00 */
[----:B------:R1:W3:Y:S01]  /*f5c0*/  MUFU.EX2 R5, R2 ;  /* 0x0000000200057308 */ /* 0x0002e20000000800 */
[C---:B------:R-:W-:Y:S02]  /*f5d0*/  FMUL.FTZ R42, R0.reuse, R182 ;  /* 0x000000b6002a7220 */ /* 0x040fe40000410000 */
[C---:B------:R-:W-:Y:S01]  /*f5e0*/  FMUL.FTZ R43, R0.reuse, R183 ;  /* 0x000000b7002b7220 */ /* 0x040fe20000410000 */
[----:B------:R-:W-:Y:S01]  /*f5f0*/  MOV R183, R204 ;  /* 0x000000cc00b77202 */ /* 0x000fe20000000f00 */
        /* <DEDUP_REMOVED lines=13> */
[----:B---3--:R-:W-:Y:S01]  /*f6d0*/  MOV R200, R5 ;  /* 0x0000000500c87202 */ /* 0x008fe20000000f00 */
[----:B------:R-:W-:Y:S01]  /*f6e0*/  FMUL.FTZ R5, R134, R145 ;  /* 0x0000009186057220 */ /* 0x000fe20000410000 */
[-C--:B------:R-:W-:Y:S01]  /*f6f0*/  F2FP.PACK_AB R145, R193, R28.reuse ;  /* 0x0000001cc191723e */ /* 0x080fe200000000ff */
[----:B------:R1:W-:Y:S01]  /*f700*/  MUFU.EX2 R192, R4 ;  /* 0x0000000400c07308 */ /* 0x0003e20000000800 */
[----:B------:R-:W-:Y:S01]  /*f710*/  F2FP.PACK_AB R150, R200, R27 ;  /* 0x0000001bc896723e */ /* 0x000fe200000000ff */
[----:B------:R-:W-:Y:S01]  /*f720*/  FMUL.FTZ R27, R0, R167 ;  /* 0x000000a7001b7220 */ /* 0x000fe20000410000 */
[----:B------:R-:W-:Y:S01]  /*f730*/  MOV R167, R28 ;  /* 0x0000001c00a77202 */ /* 0x000fe20000000f00 */
[----:B------:R-:W-:Y:S02]  /*f740*/  FMUL.FTZ R28, R132, R168 ;  /* 0x000000a8841c7220 */ /* 0x000fe40000410000 */
        /* <DEDUP_REMOVED lines=9> */
[--C-:B-1----:R-:W-:Y:S01]  /*f7e0*/  FFMA.FTZ R4, R206, c[0x0][0x2d0], -R2.reuse ;  /* 0x0000b400ce047a23 */ /* 0x102fe20000010802 */
[----:B------:R-:W-:Y:S01]  /*f7f0*/  MOV R206, R8 ;  /* 0x0000000800ce7202 */ /* 0x000fe20000000f00 */
[----:B------:R-:W-:Y:S01]  /*f800*/  FMUL.FTZ R8, R132, R148 ;  /* 0x0000009484087220 */ /* 0x000fe20000410000 */
[----:B------:R-:W-:Y:S01]  /*f810*/  F2FP.PACK_AB R148, R194, R195 ;  /* 0x000000c3c294723e */ /* 0x000fe200000000ff */
[----:B------:R1:W3:Y:S01]  /*f820*/  MUFU.EX2 R29, R4 ;  /* 0x00000004001d7308 */ /* 0x0002e20000000800 */
[C---:B------:R-:W-:Y:S02]  /*f830*/  FMUL.FTZ R126, R0.reuse, R126 ;  /* 0x0000007e007e7220 */ /* 0x040fe40000410000 */
[----:B------:R-:W-:Y:S02]  /*f840*/  FMUL.FTZ R127, R0, R127 ;  /* 0x0000007f007f7220 */ /* 0x000fe40000410000 */
[--C-:B------:R-:W-:Y:S02]  /*f850*/  FFMA.FTZ R140, R140, c[0x0][0x2d0], -R2.reuse ;  /* 0x0000b4008c8c7a23 */ /* 0x100fe40000010802 */
[--C-:B-1----:R-:W-:Y:S01]  /*f860*/  FFMA.FTZ R4, R203, c[0x0][0x2d0], -R2.reuse ;  /* 0x0000b400cb047a23 */ /* 0x102fe20000010802 */
[----:B---3--:R-:W-:Y:S02]  /*f870*/  F2FP.PACK_AB R149, R29, R192 ;  /* 0x000000c01d95723e */ /* 0x008fe400000000ff */
[----:B------:R-:W-:Y:S01]  /*f880*/  MOV R203, R35 ;  /* 0x0000002300cb7202 */ /* 0x000fe20000000f00 */
[----:B------:R1:W3:Y:S01]  /*f890*/  MUFU.EX2 R40, R4 ;  /* 0x0000000400287308 */ /* 0x0002e20000000800 */
[C---:B------:R-:W-:Y:S02]  /*f8a0*/  FMUL.FTZ R35, R133.reuse, R175 ;  /* 0x000000af85237220 */ /* 0x040fe40000410000 */
[----:B------:R-:W-:Y:S01]  /*f8b0*/  MOV R185, R203 ;  /* 0x000000cb00b97202 */ /* 0x000fe20000000f00 */
[----:B-1----:R-:W-:Y:S01]  /*f8c0*/  FFMA.FTZ R4, R202, c[0x0][0x2d0], -R2 ;  /* 0x0000b400ca047a23 */ /* 0x002fe20000010802 */
[----:B------:R-:W-:Y:S01]  /*f8d0*/  MOV R202, R7 ;  /* 0x0000000700ca7202 */ /* 0x000fe20000000f00 */
[----:B------:R-:W-:Y:S01]  /*f8e0*/  FMUL.FTZ R7, R133, R147 ;  /* 0x0000009385077220 */ /* 0x000fe20000410000 */
[----:B------:R-:W-:Y:S03]  /*f8f0*/  F2FP.PACK_AB R147, R206, R24 ;  /* 0x00000018ce93723e */ /* 0x000fe600000000ff */
[----:B------:R1:W4:Y:S01]  /*f900*/  MUFU.EX2 R201, R4 ;  /* 0x0000000400c97308 */ /* 0x0003220000000800 */
[----:B------:R-:W-:Y:S02]  /*f910*/  F2FP.PACK_AB R146, R202, R25 ;  /* 0x00000019ca92723e */ /* 0x000fe400000000ff */
[----:B---3--:R-:W-:Y:S01]  /*f920*/  MOV R168, R40 ;  /* 0x0000002800a87202 */ /* 0x008fe20000000f00 */
[----:B-1----:R-:W-:Y:S01]  /*f930*/  FMUL.FTZ R4, R134, R144 ;  /* 0x0000009086047220 */ /* 0x002fe20000410000 */
[----:B------:R-:W-:Y:S02]  /*f940*/  F2FP.PACK_AB R144, R31, R32 ;  /* 0x000000201f90723e */ /* 0x000fe400000000ff */
[----:B----4-:R-:W-:Y:S01]  /*f950*/  F2FP.PACK_AB R151, R201, R40 ;  /* 0x00000028c997723e */ /* 0x010fe200000000ff */
[----:B------:R-:W-:Y:S02]  /*f960*/  FMUL.FTZ R40, R132, R180 ;  /* 0x000000b484287220 */ /* 0x000fe40000410000 */
[----:B------:R1:W-:Y:S02]  /*f970*/  MUFU.EX2 R180, R138 ;  /* 0x0000008a00b47308 */ /* 0x0003e40000000800 */
[-C--:B------:R-:W-:Y:S08]  /*f980*/  HMMA.16816.F32 R4, R144, R20.reuse, R4 ;  /* 0x000000149004723c */ /* 0x080ff00000001804 */
[C---:B------:R-:W-:Y:S07]  /*f990*/  HMMA.16816.F32 R8, R148.reuse, R20, R8 ;  /* 0x000000149408723c */ /* 0x040fee0000001808 */
[C---:B------:R-:W-:Y:S01]  /*f9a0*/  FMUL.FTZ R20, R134.reuse, R160 ;  /* 0x000000a086147220 */ /* 0x040fe20000410000 */
[-C--:B------:R-:W-:Y:S04]  /*f9b0*/  HMMA.16816.F32 R12, R148, R22.reuse, R12 ;  /* 0x00000016940c723c */ /* 0x080fe8000000180c */
[----:B------:R-:W-:Y:S01]  /*f9c0*/  FMUL.FTZ R21, R134, R161 ;  /* 0x000000a186157220 */ /* 0x000fe20000410000 */
[----:B------:R-:W-:Y:S01]  /*f9d0*/  MOV R161, R29 ;  /* 0x0000001d00a17202 */ /* 0x000fe20000000f00 */
[----:B-1----:R-:W-:Y:S02]  /*f9e0*/  FFMA.FTZ R138, R209, c[0x0][0x2d0], -R196 ;  /* 0x0000b400d18a7a23 */ /* 0x002fe400000108c4 */
[C---:B------:R-:W-:Y:S04]  /*f9f0*/  HMMA.16816.F32 R16, R144.reuse, R22, R16 ;  /* 0x000000169010723c */ /* 0x040fe80000001810 */
[C---:B------:R-:W-:Y:S03]  /*fa00*/  FMUL.FTZ R29, R132.reuse, R169 ;  /* 0x000000a9841d7220 */ /* 0x040fe60000410000 */
[C---:B------:R-:W-:Y:S01]  /*fa10*/  FMUL.FTZ R22, R133.reuse, R162 ;  /* 0x000000a285167220 */ /* 0x040fe20000410000 */
[----:B------:R-:W-:Y:S01]  /*fa20*/  MOV R162, R25 ;  /* 0x0000001900a27202 */ /* 0x000fe20000000f00 */
[----:B------:R-:W-:Y:S03]  /*fa30*/  FMUL.FTZ R25, R132, R165 ;  /* 0x000000a584197220 */ /* 0x000fe60000410000 */
[----:B------:R-:W-:Y:S01]  /*fa40*/  MOV R165, R32 ;  /* 0x0000002000a57202 */ /* 0x000fe20000000f00 */
[----:B------:R-:W-:Y:S02]  /*fa50*/  FMUL.FTZ R32, R134, R172 ;  /* 0x000000ac86207220 */ /* 0x000fe40000410000 */
[----:B------:R1:W-:Y:S01]  /*fa60*/  MUFU.EX2 R172, R138 ;  /* 0x0000008a00ac7308 */ /* 0x0003e20000000800 */
[----:B------:R-:W-:Y:S01]  /*fa70*/  FMUL.FTZ R23, R133, R163 ;  /* 0x000000a385177220 */ /* 0x000fe20000410000 */
[----:B------:R-:W-:Y:S01]  /*fa80*/  MOV R163, R24 ;  /* 0x0000001800a37202 */ /* 0x000fe20000000f00 */
[----:B------:R-:W-:Y:S01]  /*fa90*/  FMUL.FTZ R24, R132, R164 ;  /* 0x000000a484187220 */ /* 0x000fe20000410000 */
[----:B------:R-:W-:Y:S01]  /*faa0*/  MOV R164, R31 ;  /* 0x0000001f00a47202 */ /* 0x000fe20000000f00 */
[----:B------:R-:W-:Y:S03]  /*fab0*/  FMUL.FTZ R31, R0, R171 ;  /* 0x000000ab001f7220 */ /* 0x000fe60000410000 */
[-C--:B------:R-:W-:Y:S08]  /*fac0*/  HMMA.16816.F32 R20, R144, R36.reuse, R20 ;  /* 0x000000249014723c */ /* 0x080ff00000001814 */
[C---:B------:R-:W-:Y:S07]  /*fad0*/  HMMA.16816.F32 R24, R148.reuse, R36, R24 ;  /* 0x000000249418723c */ /* 0x040fee0000001818 */
[C---:B------:R-:W-:Y:S01]  /*fae0*/  FMUL.FTZ R36, R134.reuse, R176 ;  /* 0x000000b086247220 */ /* 0x040fe20000410000 */
[-C--:B------:R-:W-:Y:S04]  /*faf0*/  HMMA.16816.F32 R28, R148, R38.reuse, R28 ;  /* 0x00000026941c723c */ /* 0x080fe8000000181c */
[--C-:B-1----:R-:W-:Y:S01]  /*fb00*/  FFMA.FTZ R138, R211, c[0x0][0x2d0], -R142.reuse ;  /* 0x0000b400d38a7a23 */ /* 0x102fe2000001088e */
[----:B------:R-:W-:Y:S01]  /*fb10*/  MOV R176, R202 ;  /* 0x000000ca00b07202 */ /* 0x000fe20000000f00 */
[----:B------:R-:W-:Y:S01]  /*fb20*/  FMUL.FTZ R37, R134, R177 ;  /* 0x000000b186257220 */ /* 0x000fe20000410000 */
[----:B------:R-:W-:Y:S01]  /*fb30*/  MOV R177, R206 ;  /* 0x000000ce00b17202 */ /* 0x000fe20000000f00 */
[C---:B------:R-:W-:Y:S01]  /*fb40*/  HMMA.16816.F32 R32, R144.reuse, R38, R32 ;  /* 0x000000269020723c */ /* 0x040fe20000001820 */
[----:B------:R1:W-:Y:S06]  /*fb50*/  MUFU.EX2 R181, R138 ;  /* 0x0000008a00b57308 */ /* 0x0003ec0000000800 */
[C---:B------:R-:W-:Y:S01]  /*fb60*/  FMUL.FTZ R38, R133.reuse, R178 ;  /* 0x000000b285267220 */ /* 0x040fe20000410000 */
[----:B------:R-:W-:Y:S01]  /*fb70*/  MOV R178, R200 ;  /* 0x000000c800b27202 */ /* 0x000fe20000000f00 */
[----:B------:R-:W-:Y:S02]  /*fb80*/  FMUL.FTZ R39, R133, R179 ;  /* 0x000000b385277220 */ /* 0x000fe40000410000 */
[----:B------:R3:W-:Y:S01]  /*fb90*/  MUFU.EX2 R206, R139 ;  /* 0x0000008b00ce7308 */ /* 0x0007e20000000800 */
[----:B------:R-:W-:Y:S04]  /*fba0*/  MOV R179, R201 ;  /* 0x000000c900b37202 */ /* 0x000fe80000000f00 */
[-C--:B--2---:R-:W-:Y:S08]  /*fbb0*/  HMMA.16816.F32 R36, R144, R152.reuse, R36 ;  /* 0x000000989024723c */ /* 0x084ff00000001824 */
[C---:B------:R-:W-:Y:S04]  /*fbc0*/  HMMA.16816.F32 R40, R148.reuse, R152, R40 ;  /* 0x000000989428723c */ /* 0x040fe80000001828 */
[--C-:B-1----:R-:W-:Y:S04]  /*fbd0*/  FFMA.FTZ R138, R213, c[0x0][0x2d0], -R142.reuse ;  /* 0x0000b400d58a7a23 */ /* 0x102fe8000001088e */
[-C--:B------:R-:W-:Y:S01]  /*fbe0*/  HMMA.16816.F32 R44, R148, R154.reuse, R44 ;  /* 0x0000009a942c723c */ /* 0x080fe2000000182c */
[----:B------:R1:W-:Y:S03]  /*fbf0*/  MUFU.EX2 R160, R138 ;  /* 0x0000008a00a07308 */ /* 0x0003e60000000800 */
[----:B---3--:R-:W-:Y:S01]  /*fc00*/  FFMA.FTZ R139, R216, c[0x0][0x2d0], -R142 ;  /* 0x0000b400d88b7a23 */ /* 0x008fe2000001088e */
[----:B------:R-:W-:Y:S02]  /*fc10*/  MOV R216, R179 ;  /* 0x000000b300d87202 */ /* 0x000fe40000000f00 */
[----:B------:R-:W-:Y:S01]  /*fc20*/  MOV R179, R193 ;  /* 0x000000c100b37202 */ /* 0x000fe20000000f00 */
[C---:B------:R-:W-:Y:S01]  /*fc30*/  HMMA.16816.F32 R48, R144.reuse, R154, R48 ;  /* 0x0000009a9030723c */ /* 0x040fe20000001830 */
[----:B------:R-:W2:Y:S02]  /*fc40*/  LDSM.16.MT88.4 R152, [R225+0x3880] ;  /* 0x00388000e198783b */ /* 0x000ea40000004200 */
[----:B------:R-:W-:Y:S05]  /*fc50*/  MUFU.EX2 R202, R139 ;  /* 0x0000008b00ca7308 */ /* 0x000fea0000000800 */
[-C--:B------:R-:W-:Y:S05]  /*fc60*/  HMMA.16816.F32 R52, R144, R156.reuse, R52 ;  /* 0x0000009c9034723c */ /* 0x080fea0000001834 */
[----:B------:R-:W-:Y:S03]  /*fc70*/  MUFU.EX2 R139, R140 ;  /* 0x0000008c008b7308 */ /* 0x000fe60000000800 */
[C---:B------:R-:W-:Y:S04]  /*fc80*/  HMMA.16816.F32 R56, R148.reuse, R156, R56 ;  /* 0x0000009c9438723c */ /* 0x040fe80000001838 */
[--C-:B-1----:R-:W-:Y:S04]  /*fc90*/  FFMA.FTZ R138, R208, c[0x0][0x2d0], -R196.reuse ;  /* 0x0000b400d08a7a23 */ /* 0x102fe800000108c4 */
[-C--:B------:R-:W-:Y:S01]  /*fca0*/  HMMA.16816.F32 R60, R148, R158.reuse, R60 ;  /* 0x0000009e943c723c */ /* 0x080fe2000000183c */
[----:B------:R1:W-:Y:S07]  /*fcb0*/  MUFU.EX2 R169, R138 ;  /* 0x0000008a00a97308 */ /* 0x0003ee0000000800 */
[C---:B------:R-:W-:Y:S01]  /*fcc0*/  HMMA.16816.F32 R64, R144.reuse, R158, R64 ;  /* 0x0000009e9040723c */ /* 0x040fe20000001840 */
[----:B------:R-:W3:Y:S07]  /*fcd0*/  LDSM.16.MT88.4 R156, [R226+0x3880] ;  /* 0x00388000e29c783b */ /* 0x000eee0000004200 */
[-C--:B--2---:R-:W-:Y:S08]  /*fce0*/  HMMA.16816.F32 R68, R144, R152.reuse, R68 ;  /* 0x000000989044723c */ /* 0x084ff00000001844 */
[C---:B------:R-:W-:Y:S04]  /*fcf0*/  HMMA.16816.F32 R72, R148.reuse, R152, R72 ;  /* 0x000000989448723c */ /* 0x040fe80000001848 */
[----:B-1----:R-:W-:Y:S04]  /*fd00*/  FFMA.FTZ R138, R210, c[0x0][0x2d0], -R196 ;  /* 0x0000b400d28a7a23 */ /* 0x002fe800000108c4 */
[-C--:B------:R-:W-:Y:S01]  /*fd10*/  HMMA.16816.F32 R76, R148, R154.reuse, R76 ;  /* 0x0000009a944c723c */ /* 0x080fe2000000184c */
[----:B------:R1:W-:Y:S07]  /*fd20*/  MUFU.EX2 R171, R138 ;  /* 0x0000008a00ab7308 */ /* 0x0003ee0000000800 */
[C---:B------:R-:W-:Y:S01]  /*fd30*/  HMMA.16816.F32 R80, R144.reuse, R154, R80 ;  /* 0x0000009a9050723c */ /* 0x040fe20000001850 */
[----:B------:R-:W2:Y:S07]  /*fd40*/  LDSM.16.MT88.4 R152, [R228+0x3880] ;  /* 0x00388000e498783b */ /* 0x000eae0000004200 */
[-C--:B---3--:R-:W-:Y:S08]  /*fd50*/  HMMA.16816.F32 R84, R144, R156.reuse, R84 ;  /* 0x0000009c9054723c */ /* 0x088ff00000001854 */
        /* <DEDUP_REMOVED lines=10> */
[----:B------:R1:W2:Y:S07]  /*fe00*/  MUFU.EX2 R173, R138 ;  /* 0x0000008a00ad7308 */ /* 0x0002ae0000000800 */
[C---:B------:R-:W-:Y:S01]  /*fe10*/  HMMA.16816.F32 R112, R144.reuse, R154, R112 ;  /* 0x0000009a9070723c */ /* 0x040fe20000001870 */
[----:B------:R-:W4:Y:S07]  /*fe20*/  LDSM.16.MT88.4 R152, [R225+0x2880] ;  /* 0x00288000e198783b */ /* 0x000f2e0000004200 */
[-C--:B---3--:R-:W-:Y:S08]  /*fe30*/  HMMA.16816.F32 R116, R144, R156.reuse, R116 ;  /* 0x0000009c9074723c */ /* 0x088ff00000001874 */
[C---:B------:R-:W-:Y:S04]  /*fe40*/  HMMA.16816.F32 R120, R148.reuse, R156, R120 ;  /* 0x0000009c9478723c */ /* 0x040fe80000001878 */
[--C-:B-1----:R-:W-:Y:S04]  /*fe50*/  FFMA.FTZ R138, R220, c[0x0][0x2d0], -R143.reuse ;  /* 0x0000b400dc8a7a23 */ /* 0x102fe8000001088f */
[-C--:B------:R-:W-:Y:S01]  /*fe60*/  HMMA.16816.F32 R124, R148, R158.reuse, R124 ;  /* 0x0000009e947c723c */ /* 0x080fe2000000187c */
[----:B------:R1:W-:Y:S07]  /*fe70*/  MUFU.EX2 R182, R138 ;  /* 0x0000008a00b67308 */ /* 0x0003ee0000000800 */
[----:B------:R-:W-:Y:S01]  /*fe80*/  HMMA.16816.F32 R128, R144, R158, R128 ;  /* 0x0000009e9080723c */ /* 0x000fe20000001880 */
[----:B------:R-:W-:Y:S03]  /*fe90*/  LDSM.16.MT88.4 R156, [R227+0x2880] ;  /* 0x00288000e39c783b */ /* 0x000fe60000004200 */
[--C-:B-1----:R-:W-:Y:S04]  /*fea0*/  FFMA.FTZ R138, R215, c[0x0][0x2d0], -R143.reuse ;  /* 0x0000b400d78a7a23 */ /* 0x102fe8000001088f */
[----:B------:R1:W3:Y:S04]  /*feb0*/  MUFU.EX2 R220, R138 ;  /* 0x0000008a00dc7308 */ /* 0x0002e80000000800 */
[--C-:B-1----:R-:W-:Y:S01]  /*fec0*/  FFMA.FTZ R138, R221, c[0x0][0x2d0], -R2.reuse ;  /* 0x0000b400dd8a7a23 */ /* 0x102fe20000010802 */
[----:B--2---:R-:W-:Y:S02]  /*fed0*/  MOV R221, R173 ;  /* 0x000000ad00dd7202 */ /* 0x004fe40000000f00 */
[----:B---3--:R-:W-:Y:S03]  /*fee0*/  F2FP.PACK_AB R148, R220, R182 ;  /* 0x000000b6dc94723e */ /* 0x008fe600000000ff */
[----:B------:R1:W-:Y:S01]  /*fef0*/  MUFU.EX2 R215, R138 ;  /* 0x0000008a00d77308 */ /* 0x0003e20000000800 */
[----:B------:R-:W-:Y:S01]  /*ff00*/  MOV R173, R165 ;  /* 0x000000a500ad7202 */ /* 0x000fe20000000f00 */
[--C-:B-1----:R-:W-:Y:S01]  /*ff10*/  FFMA.FTZ R138, R222, c[0x0][0x2d0], -R2.reuse ;  /* 0x0000b400de8a7a23 */ /* 0x102fe20000010802 */
[----:B------:R-:W-:Y:S02]  /*ff20*/  MOV R222, R171 ;  /* 0x000000ab00de7202 */ /* 0x000fe40000000f00 */
[----:B------:R-:W-:Y:S05]  /*ff30*/  MOV R171, R168 ;  /* 0x000000a800ab7202 */ /* 0x000fea0000000f00 */
[----:B------:R1:W2:Y:S01]  /*ff40*/  MUFU.EX2 R214, R138 ;  /* 0x0000008a00d67308 */ /* 0x0002a20000000800 */
[----:B------:R-:W-:Y:S02]  /*ff50*/  MOV R168, R163 ;  /* 0x000000a300a87202 */ /* 0x000fe40000000f00 */
[----:B------:R-:W-:Y:S01]  /*ff60*/  MOV R175, R171 ;  /* 0x000000ab00af7202 */ /* 0x000fe20000000f00 */
[--C-:B-1----:R-:W-:Y:S01]  /*ff70*/  FFMA.FTZ R138, R244, c[0x0][0x2d0], -R143.reuse ;  /* 0x0000b400f48a7a23 */ /* 0x102fe2000001088f */
[----:B------:R-:W-:Y:S02]  /*ff80*/  MOV R244, R170 ;  /* 0x000000aa00f47202 */ /* 0x000fe40000000f00 */
[----:B------:R-:W-:Y:S03]  /*ff90*/  MOV R170, R167 ;  /* 0x000000a700aa7202 */ /* 0x000fe60000000f00 */
[----:B------:R1:W-:Y:S01]  /*ffa0*/  MUFU.EX2 R213, R138 ;  /* 0x0000008a00d57308 */ /* 0x0003e20000000800 */
[----:B------:R-:W-:Y:S02]  /*ffb0*/  MOV R167, R162 ;  /* 0x000000a200a77202 */ /* 0x000fe40000000f00 */
[----:B------:R-:W-:Y:S02]  /*ffc0*/  F2FP.PACK_AB R147, R221, R244 ;  /* 0x000000f4dd93723e */ /* 0x000fe400000000ff */
[----:B--2---:R-:W-:Y:S02]  /*ffd0*/  F2FP.PACK_AB R149, R214, R215 ;  /* 0x000000d7d695723e */ /* 0x004fe400000000ff */
[----:B------:R-:W-:Y:S02]  /*ffe0*/  MOV R174, R170 ;  /* 0x000000aa00ae7202 */ /* 0x000fe40000000f00 */
[----:B------:R-:W-:Y:S01]  /*fff0*/  MOV R170, R168 ;  /* 0x000000a800aa7202 */ /* 0x000fe20000000f00 */
[--C-:B-1----:R-:W-:Y:S01]  /*10000*/  FFMA.FTZ R138, R223, c[0x0][0x2d0], -R143.reuse ;  /* 0x0000b400df8a7a23 */ /* 0x102fe2000001088f */
[----:B------:R-:W-:Y:S02]  /*10010*/  MOV R223, R169 ;  /* 0x000000a900df7202 */ /* 0x000fe40000000f00 */
[----:B------:R-:W-:Y:S01]  /*10020*/  MOV R169, R166 ;  /* 0x000000a600a97202 */ /* 0x000fe20000000f00 */
[----:B------:R1:W2:Y:S01]  /*10030*/  MUFU.EX2 R212, R138 ;  /* 0x0000008a00d47308 */ /* 0x0002a20000000800 */
[----:B------:R-:W-:Y:S02]  /*10040*/  MOV R166, R161 ;  /* 0x000000a100a67202 */ /* 0x000fe40000000f00 */
[----:B------:R-:W-:Y:S02]  /*10050*/  F2FP.PACK_AB R146, R222, R223 ;  /* 0x000000dfde92723e */ /* 0x000fe400000000ff */
        /* <DEDUP_REMOVED lines=8> */
[----:B--2---:R-:W-:Y:S01]  /*100e0*/  F2FP.PACK_AB R150, R212, R213 ;  /* 0x000000d5d496723e */ /* 0x004fe200000000ff */
[----:B---3--:R-:W-:Y:S01]  /*100f0*/  FFMA.FTZ R138, R246, c[0x0][0x2d0], -R2 ;  /* 0x0000b400f68a7a23 */ /* 0x008fe20000010802 */
[----:B------:R-:W-:Y:S02]  /*10100*/  MOV R246, R172 ;  /* 0x000000ac00f67202 */ /* 0x000fe40000000f00 */
[----:B------:R-:W-:Y:S03]  /*10110*/  MOV R172, R164 ;  /* 0x000000a400ac7202 */ /* 0x000fe60000000f00 */
[----:B------:R2:W3:Y:S01]  /*10120*/  MUFU.EX2 R210, R138 ;  /* 0x0000008a00d27308 */ /* 0x0004e20000000800 */
[----:B------:R-:W-:Y:S01]  /*10130*/  F2FP.PACK_AB R144, R246, R180 ;  /* 0x000000b4f690723e */ /* 0x000fe200000000ff */
[----:B------:R-:W1:Y:S06]  /*10140*/  LDSM.16.MT88.4 R164, [R228+0x2880] ;  /* 0x00288000e4a4783b */ /* 0x000e6c0000004200 */
[-C--:B----4-:R-:W-:Y:S03]  /*10150*/  HMMA.16816.F32 R4, R144, R152.reuse, R4 ;  /* 0x000000989004723c */ /* 0x090fe60000001804 */
[--C-:B--2---:R-:W-:Y:S01]  /*10160*/  FFMA.FTZ R138, R252, c[0x0][0x2d0], -R196.reuse ;  /* 0x0000b400fc8a7a23 */ /* 0x104fe200000108c4 */
[----:B---3--:R-:W-:Y:S02]  /*10170*/  F2FP.PACK_AB R151, R210, R211 ;  /* 0x000000d3d297723e */ /* 0x008fe400000000ff */
[----:B------:R-:W-:Y:S01]  /*10180*/  MOV R252, R182 ;  /* 0x000000b600fc7202 */ /* 0x000fe20000000f00 */
[----:B------:R2:W-:Y:S01]  /*10190*/  MUFU.EX2 R209, R138 ;  /* 0x0000008a00d17308 */ /* 0x0005e20000000800 */
[----:B------:R-:W-:Y:S03]  /*101a0*/  MOV R182, R172 ;  /* 0x000000ac00b67202 */ /* 0x000fe60000000f00 */
[C---:B------:R-:W-:Y:S08]  /*101b0*/  HMMA.16816.F32 R8, R148.reuse, R152, R8 ;  /* 0x000000989408723c */ /* 0x040ff00000001808 */
[-C--:B------:R-:W-:Y:S08]  /*101c0*/  HMMA.16816.F32 R12, R148, R154.reuse, R12 ;  /* 0x0000009a940c723c */ /* 0x080ff0000000180c */
[C---:B------:R-:W-:Y:S01]  /*101d0*/  HMMA.16816.F32 R16, R144.reuse, R154, R16 ;  /* 0x0000009a9010723c */ /* 0x040fe20000001810 */
[----:B------:R-:W3:Y:S03]  /*101e0*/  LDSM.16.MT88.4 R152, [R225+0x4080] ;  /* 0x00408000e198783b */ /* 0x000ee60000004200 */
[----:B--2---:R-:W-:Y:S01]  /*101f0*/  FFMA.FTZ R138, R250, c[0x0][0x2d0], -R196 ;  /* 0x0000b400fa8a7a23 */ /* 0x004fe200000108c4 */
[----:B------:R-:W-:Y:S02]  /*10200*/  MOV R250, R181 ;  /* 0x000000b500fa7202 */ /* 0x000fe40000000f00 */
[----:B------:R-:W-:Y:S01]  /*10210*/  MOV R181, R173 ;  /* 0x000000ad00b57202 */ /* 0x000fe20000000f00 */
[-C--:B-1----:R-:W-:Y:S01]  /*10220*/  HMMA.16816.F32 R20, R144, R160.reuse, R20 ;  /* 0x000000a09014723c */ /* 0x082fe20000001814 */
[----:B------:R1:W2:Y:S07]  /*10230*/  MUFU.EX2 R208, R138 ;  /* 0x0000008a00d07308 */ /* 0x0002ae0000000800 */
        /* <DEDUP_REMOVED lines=52> */
[----:B------:R-:W-:Y:S02]  /*10580*/  MOV R219, R176 ;  /* 0x000000b000db7202 */ /* 0x000fe40000000f00 */
[----:B------:R-:W-:Y:S01]  /*10590*/  MOV R176, R192 ;  /* 0x000000c000b07202 */ /* 0x000fe20000000f00 */
[----:B------:R1:W-:Y:S01]  /*105a0*/  MUFU.EX2 R198, R138 ;  /* 0x0000008a00c67308 */ /* 0x0003e20000000800 */
[----:B--2---:R-:W-:Y:S03]  /*105b0*/  F2FP.PACK_AB R192, R200, R201 ;  /* 0x000000c9c8c0723e */ /* 0x004fe600000000ff */
        /* <DEDUP_REMOVED lines=8> */
[----:B------:R-:W-:Y:S07]  /*10640*/  F2FP.PACK_AB R143, R202, R203 ;  /* 0x000000cbca8f723e */ /* 0x000fee00000000ff */
[----:B------:R-:W1:Y:S01]  /*10650*/  MUFU.EX2 R196, R138 ;  /* 0x0000008a00c47308 */ /* 0x000e620000000800 */
[-C--:B---3--:R-:W-:Y:S01]  /*10660*/  HMMA.16816.F32 R144, R140, R160.reuse, R4 ;  /* 0x000000a08c90723c */ /* 0x088fe20000001804 */
[----:B------:R-:W-:Y:S08]  /*10670*/  LDSM.16.MT88.4 R4, [R227+0x3080] ;  /* 0x00308000e304783b */ /* 0x000ff00000004200 */
[----:B------:R2:W3:Y:S03]  /*10680*/  MUFU.EX2 R138, R2 ;  /* 0x00000002008a7308 */ /* 0x0004e60000000800 */
[----:B-1----:R-:W-:Y:S02]  /*10690*/  F2FP.PACK_AB R194, R196, R197 ;  /* 0x000000c5c4c2723e */ /* 0x002fe400000000ff */
[----:B--2---:R-:W-:Y:S02]  /*106a0*/  MOV R2, R175 ;  /* 0x000000af00027202 */ /* 0x004fe40000000f00 */
        /* <DEDUP_REMOVED lines=15> */
[-C--:B------:R-:W-:Y:S01]  /*107a0*/  HMMA.16816.F32 R168, R192, R174.reuse, R28 ;  /* 0x000000aec0a8723c */ /* 0x080fe2000000181c */
[----:B------:R-:W4:Y:S06]  /*107b0*/  LDL.LU R28, [R1+0x34] ;  /* 0x00003400011c7983 */ /* 0x000f2c0000300800 */
        /* <DEDUP_REMOVED lines=9> */
[----:B------:R-:W4:Y:S06]  /*10850*/  LDL.LU R38, [R1+0x28] ;  /* 0x0000280001267983 */ /* 0x000f2c0000300800 */
        /* <DEDUP_REMOVED lines=27> */
[----:B------:R-:W-:Y:S02]  /*10a10*/  FFMA.FTZ R133, R133, R33, R39 ;  /* 0x0000002185857223 */ /* 0x000fe40000010027 */
[----:B------:R-:W-:Y:S02]  /*10a20*/  FADD.FTZ R0, R2, R0 ;  /* 0x0000000002007221 */ /* 0x000fe40000010000 */
[----:B------:R-:W-:Y:S02]  /*10a30*/  FFMA.FTZ R132, R132, R32, R34 ;  /* 0x0000002084847223 */ /* 0x000fe40000010022 */
[----:B------:R-:W-:Y:S02]  /*10a40*/  FADD.FTZ R6, R30, R133 ;  /* 0x000000851e067221 */ /* 0x000fe40000010000 */
[----:B------:R-:W-:Y:S01]  /*10a50*/  FADD.FTZ R4, R31, R132 ;  /* 0x000000841f047221 */ /* 0x000fe20000010000 */
[----:B------:R-:W-:Y:S01]  /*10a60*/  MOV R132, R136 ;  /* 0x0000008800847202 */ /* 0x000fe20000000f00 */
[----:B------:R-:W-:Y:S02]  /*10a70*/  FADD.FTZ R6, R26, R6 ;  /* 0x000000061a067221 */ /* 0x000fe40000010000 */
        /* <DEDUP_REMOVED lines=48> */
.L_x_1123:
        /* <DEDUP_REMOVED lines=17> */
[----:B------:R1:W-:Y:S04]  /*10e90*/  STL [R1+0xc], R0 ;  /* 0x00000c0001007387 */ /* 0x0003e80000100800 */
[----:B------:R1:W-:Y:S02]  /*10ea0*/  STL [R1+0x10], R2 ;  /* 0x0000100201007387 */ /* 0x0003e40000100800 */
.L_x_1145:
[----:B------:R-:W2:Y:S01]  /*10eb0*/  LDL R249, [R1+0x14] ;  /* 0x0000140001f97983 */ /* 0x000ea20000100800 */
[----:B-1----:R-:W-:Y:S01]  /*10ec0*/  SHF.R.S32.HI R0, RZ, 0x1f, R243 ;  /* 0x0000001fff007819 */ /* 0x002fe200000114f3 */
[----:B------:R-:W-:Y:S04]  /*10ed0*/  DEPBAR.LE SB0, 0x0 ;  /* 0x000080000000791a */ /* 0x000fe80000000000 */
[----:B------:R-:W3:Y:S01]  /*10ee0*/  LDL R247, [R1+0x18] ;  /* 0x0000180001f77983 */ /* 0x000ee20000100800 */
[----:B------:R-:W-:Y:S01]  /*10ef0*/  IMAD R0, R0, c[0x0][0x208], RZ ;  /* 0x0000820000007a24 */ /* 0x000fe200078e02ff */
[----:B------:R-:W-:Y:S01]  /*10f00*/  UISETP.GT.AND UP0, UPT, UR26, UR7, UPT ;  /* 0x000000071a00728c */ /* 0x000fe2000bf04270 */
[C---:B------:R-:W-:Y:S01]  /*10f10*/  IMAD.WIDE.U32 R2, R243.reuse, c[0x0][0x208], RZ ;  /* 0x00008200f3027a25 */ /* 0x040fe200078e00ff */
[----:B------:R-:W4:Y:S03]  /*10f20*/  LDL R248, [R1+0xc] ;  /* 0x00000c0001f87983 */ /* 0x000f260000100800 */
[----:B------:R-:W-:Y:S01]  /*10f30*/  IMAD R0, R243, c[0x0][0x20c], R0 ;  /* 0x00008300f3007a24 */ /* 0x000fe200078e0200 */
[----:B------:R-:W4:Y:S04]  /*10f40*/  LDL R38, [R1+0x8] ;  /* 0x0000080001267983 */ /* 0x000f280000100800 */
[----:B------:R-:W4:Y:S01]  /*10f50*/  LDL R246, [R1+0x10] ;  /* 0x0000100001f67983 */ /* 0x000f220000100800 */
[----:B------:R-:W-:Y:S02]  /*10f60*/  IADD3 R3, R3, R0, RZ ;  /* 0x0000000003037210 */ /* 0x000fe40007ffe0ff */
[----:B------:R-:W-:Y:S01]  /*10f70*/  SHF.R.S32.HI R0, RZ, 0x1f, R242 ;  /* 0x0000001fff007819 */ /* 0x000fe200000114f2 */
[----:B------:R-:W-:Y:S02]  /*10f80*/  BAR.SYNC.DEFER_BLOCKING 0x0 ;  /* 0x0000000000007b1d */ /* 0x000fe40000010000 */
[----:B------:R-:W-:Y:S04]  /*10f90*/  IMAD.WIDE.U32 R2, R242, c[0x0][0x218], R2 ;  /* 0x00008600f2027a25 */ /* 0x000fe800078e0002 */
[----:B------:R-:W-:Y:S01]  /*10fa0*/  IMAD R0, R0, c[0x0][0x218], RZ ;  /* 0x0000860000007a24 */ /* 0x000fe200078e02ff */
[----:B------:R-:W-:Y:S03]  /*10fb0*/  IADD3 R2, P0, R2, UR24, RZ ;  /* 0x0000001802027c10 */ /* 0x000fe6000ff1e0ff */
[----:B------:R-:W-:Y:S05]  /*10fc0*/  IMAD R0, R242, c[0x0][0x21c], R0 ;  /* 0x00008700f2007a24 */ /* 0x000fea00078e0200 */
[----:B------:R-:W-:Y:S02]  /*10fd0*/  IADD3.X R3, R3, UR20, R0, P0, !PT ;  /* 0x0000001403037c10 */ /* 0x000fe400087fe400 */
[C---:B------:R-:W-:Y:S04]  /*10fe0*/  LEA R0, P0, R2.reuse, c[0x0][0x1f8], 0x1 ;  /* 0x00007e0002007a11 */ /* 0x040fe800078008ff */
[----:B------:R-:W-:Y:S01]  /*10ff0*/  LEA.HI.X R2, R2, c[0x0][0x1fc], R3, 0x1, P0 ;  /* 0x00007f0002027a11 */ /* 0x000fe200000f0c03 */
[----:B-----5:R-:W-:Y:S08]  /*11000*/  LDSM.16.M88.4 R48, [R231+0x8080] ;  /* 0x00808000e730783b */ /* 0x020ff00000000200 */
        /* <DEDUP_REMOVED lines=19> */
[C---:B--2---:R-:W-:Y:S04]  /*11140*/  IADD3 R24, P1, R3.reuse, R249, RZ ;  /* 0x000000f903187210 */ /* 0x044fe80007f3e0ff */
[----:B---3--:R-:W-:Y:S02]  /*11150*/  IADD3.X R25, R20, R247, RZ, P1, !PT ;  /* 0x000000f714197210 */ /* 0x008fe40000ffe4ff */
[----:B-1----:R-:W-:Y:S02]  /*11160*/  IADD3 R36, P1, R0, R249, RZ ;  /* 0x000000f900247210 */ /* 0x002fe40007f3e0ff */
[----:B----4-:R-:W-:Y:S02]  /*11170*/  IADD3 R2, P0, R3, R248, RZ ;  /* 0x000000f803027210 */ /* 0x010fe40007f1e0ff */
[----:B------:R-:W-:Y:S01]  /*11180*/  IADD3.X R37, R30, R247, RZ, P1, !PT ;  /* 0x000000f71e257210 */ /* 0x000fe20000ffe4ff */
[----:B------:R-:W-:Y:S01]  /*11190*/  @!PT LDS RZ, [RZ] ;  /* 0x00000000fffff984 */ /* 0x000fe20000000800 */
[----:B------:R1:W-:Y:S01]  /*111a0*/  LDGSTS.E.BYPASS.LTC128B.128 [R38], [R24.64], !P6 ;  /* 0x0000000018267fae */ /* 0x0003e2000f101d56 */
[----:B------:R-:W-:Y:S02]  /*111b0*/  IADD3.X R3, R20, R246, RZ, P0, !PT ;  /* 0x000000f614037210 */ /* 0x000fe400007fe4ff */
[-C--:B------:R-:W-:Y:S01]  /*111c0*/  HMMA.16816.F32 R20, R48, R32.reuse, RZ ;  /* 0x000000203014723c */ /* 0x080fe200000018ff */
[C---:B------:R-:W-:Y:S04]  /*111d0*/  IADD3 R28, P0, R26.reuse, R249, RZ ;  /* 0x000000f91a1c7210 */ /* 0x040fe80007f1e0ff */
[----:B------:R2:W-:Y:S01]  /*111e0*/  LDGSTS.E.BYPASS.LTC128B.128 [R38+0x1800], [R2.64], !P5 ;  /* 0x0180000002267fae */ /* 0x0005e2000e901d56 */
[C---:B------:R-:W-:Y:S07]  /*111f0*/  IADD3.X R29, R31.reuse, R247, RZ, P0, !PT ;  /* 0x000000f71f1d7210 */ /* 0x040fee00007fe4ff */
[----:B------:R3:W-:Y:S01]  /*11200*/  LDGSTS.E.BYPASS.LTC128B.128 [R38+0x800], [R28.64], !P6 ;  /* 0x008000001c267fae */ /* 0x0007e2000f101d56 */
[----:B--2---:R-:W-:Y:S02]  /*11210*/  IADD3 R2, P2, R26, R248, RZ ;  /* 0x000000f81a027210 */ /* 0x004fe40007f5e0ff */
[C---:B-1----:R-:W-:Y:S02]  /*11220*/  HMMA.16816.F32 R24, R44.reuse, R32, RZ ;  /* 0x000000202c18723c */ /* 0x042fe400000018ff */
[----:B------:R-:W-:Y:S05]  /*11230*/  IADD3.X R3, R31, R246, RZ, P2, !PT ;  /* 0x000000f61f037210 */ /* 0x000fea00017fe4ff */
        /* <DEDUP_REMOVED lines=166> */
[----:B------:R1:W1:Y:S01]  /*11ca0*/  MUFU.TANH R133, R21 ;  /* 0x0000001500857308 */ /* 0x0002620000002400 */
[-C--:B------:R-:W-:Y:S03]  /*11cb0*/  HMMA.16816.F32 R44, R192, R10.reuse, R44 ;  /* 0x0000000ac02c723c */ /* 0x080fe6000000182c */
[----:B------:R-:W-:Y:S02]  /*11cc0*/  FMUL.FTZ R28, R28, c[0x0][0x320] ;  /* 0x0000c8001c1c7a20 */ /* 0x000fe40000410000 */
[----:B------:R-:W-:Y:S02]  /*11cd0*/  FMUL.FTZ R29, R29, c[0x0][0x320] ;  /* 0x0000c8001d1d7a20 */ /* 0x000fe40000410000 */
[----:B------:R-:W-:Y:S01]  /*11ce0*/  FMUL.FTZ R30, R30, c[0x0][0x320] ;  /* 0x0000c8001e1e7a20 */ /* 0x000fe20000410000 */
[----:B------:R-:W-:Y:S01]  /*11cf0*/  HMMA.16816.F32 R48, R216, R10, R48 ;  /* 0x0000000ad830723c */ /* 0x000fe20000001830 */
[----:B------:R2:W2:Y:S03]  /*11d00*/  MUFU.TANH R198, R22 ;  /* 0x0000001600c67308 */ /* 0x0004a60000002400 */
[----:B------:R-:W-:Y:S02]  /*11d10*/  FMUL.FTZ R31, R31, c[0x0][0x320] ;  /* 0x0000c8001f1f7a20 */ /* 0x000fe40000410000 */
[----:B------:R-:W-:Y:S02]  /*11d20*/  FMUL.FTZ R19, R37, c[0x0][0x320] ;  /* 0x0000c80025137a20 */ /* 0x000fe40000410000 */
[----:B------:R-:W-:Y:S03]  /*11d30*/  FMUL.FTZ R42, R42, c[0x0][0x320] ;  /* 0x0000c8002a2a7a20 */ /* 0x000fe60000410000 */
[----:B------:R3:W3:Y:S01]  /*11d40*/  MUFU.TANH R199, R23 ;  /* 0x0000001700c77308 */ /* 0x0006e20000002400 */
[----:B------:R-:W-:Y:S04]  /*11d50*/  FMUL.FTZ R43, R43, c[0x0][0x320] ;  /* 0x0000c8002b2b7a20 */ /* 0x000fe80000410000 */
[----:B-1----:R-:W-:Y:S02]  /*11d60*/  FMUL.FTZ R21, R45, c[0x0][0x320] ;  /* 0x0000c8002d157a20 */ /* 0x002fe40000410000 */
[----:B------:R-:W-:Y:S02]  /*11d70*/  FMUL.FTZ R46, R46, c[0x0][0x320] ;  /* 0x0000c8002e2e7a20 */ /* 0x000fe40000410000 */
[----:B------:R-:W-:Y:S01]  /*11d80*/  FMUL.FTZ R47, R47, c[0x0][0x320] ;  /* 0x0000c8002f2f7a20 */ /* 0x000fe20000410000 */
[----:B------:R1:W1:Y:S03]  /*11d90*/  MUFU.TANH R205, R24 ;  /* 0x0000001800cd7308 */ /* 0x0002660000002400 */
[----:B------:R-:W-:Y:S02]  /*11da0*/  FMUL.FTZ R14, R48, c[0x0][0x320] ;  /* 0x0000c800300e7a20 */ /* 0x000fe40000410000 */
[----:B--2---:R-:W-:Y:S02]  /*11db0*/  FMUL.FTZ R22, R36, c[0x0][0x320] ;  /* 0x0000c80024167a20 */ /* 0x004fe40000410000 */
[----:B------:R-:W-:Y:S02]  /*11dc0*/  FMUL.FTZ R13, R49, c[0x0][0x320] ;  /* 0x0000c800310d7a20 */ /* 0x000fe40000410000 */
[----:B------:R-:W-:Y:S01]  /*11dd0*/  FMUL.FTZ R20, R50, c[0x0][0x320] ;  /* 0x0000c80032147a20 */ /* 0x000fe20000410000 */
[----:B------:R2:W2:Y:S01]  /*11de0*/  MUFU.TANH R208, R25 ;  /* 0x0000001900d07308 */ /* 0x0004a20000002400 */
[----:B------:R-:W-:Y:S02]  /*11df0*/  FMUL.FTZ R18, R51, c[0x0][0x320] ;  /* 0x0000c80033127a20 */ /* 0x000fe40000410000 */
[----:B---3--:R-:W-:Y:S07]  /*11e00*/  FMUL.FTZ R23, R33, c[0x0][0x320] ;  /* 0x0000c80021177a20 */ /* 0x008fee0000410000 */
        /* <DEDUP_REMOVED lines=12> */
[----:B------:R-:W3:Y:S01]  /*11ed0*/  MUFU.TANH R16, R16 ;  /* 0x0000001000107308 */ /* 0x000ee20000002400 */
[----:B-1----:R-:W-:Y:S09]  /*11ee0*/  FMUL.FTZ R30, R35, c[0x0][0x320] ;  /* 0x0000c800231e7a20 */ /* 0x002ff20000410000 */
[----:B------:R-:W1:Y:S01]  /*11ef0*/  MUFU.TANH R17, R17 ;  /* 0x0000001100117308 */ /* 0x000e620000002400 */
[----:B--2---:R-:W-:Y:S09]  /*11f00*/  FMUL.FTZ R31, R34, c[0x0][0x320] ;  /* 0x0000c800221f7a20 */ /* 0x004ff20000410000 */
[----:B------:R-:W2:Y:S10]  /*11f10*/  MUFU.TANH R24, R24 ;  /* 0x0000001800187308 */ /* 0x000eb40000002400 */
        /* <DEDUP_REMOVED lines=52> */
[----:B------:R-:W5:Y:S04]  /*12260*/  SHFL.IDX PT, R5, R0, RZ, 0x181f ;  /* 0x00181fff00057589 */ /* 0x000f6800000e0000 */
[----:B------:R-:W1:Y:S04]  /*12270*/  SHFL.IDX PT, R12, R0, 0x1, 0x181f ;  /* 0x00381f00000c7f89 */ /* 0x000e6800000e0000 */
[----:B------:R-:W1:Y:S01]  /*12280*/  SHFL.IDX PT, R0, R0, 0x2, 0x181f ;  /* 0x00581f0000007f89 */ /* 0x000e6200000e0000 */
[CC--:B--2---:R-:W-:Y:S02]  /*12290*/  IADD3 R10, P1, R4.reuse, R248.reuse, RZ ;  /* 0x000000f8040a7210 */ /* 0x0c4fe40007f3e0ff */
[----:B----4-:R-:W-:Y:S04]  /*122a0*/  IADD3 R2, P0, R4, R249, RZ ;  /* 0x000000f904027210 */ /* 0x010fe80007f1e0ff */
[C---:B-----5:R-:W-:Y:S01]  /*122b0*/  IADD3.X R3, R5.reuse, R247, RZ, P0, !PT ;  /* 0x000000f705037210 */ /* 0x060fe200007fe4ff */
[--C-:B------:R-:W-:Y:S01]  /*122c0*/  IMAD.X R11, R5, 0x1, R246.reuse, P1 ;  /* 0x00000001050b7824 */ /* 0x100fe200008e06f6 */
[CC--:B------:R-:W-:Y:S02]  /*122d0*/  IADD3 R8, P0, R6.reuse, R249.reuse, RZ ;  /* 0x000000f906087210 */ /* 0x0c0fe40007f1e0ff */
[-C--:B------:R-:W-:Y:S01]  /*122e0*/  IADD3 R6, P2, R6, R248.reuse, RZ ;  /* 0x000000f806067210 */ /* 0x080fe20007f5e0ff */
[----:B---3--:R2:W-:Y:S01]  /*122f0*/  LDGSTS.E.BYPASS.LTC128B.128 [R15+0x5080], [R2.64], !P6 ;  /* 0x05080000020f7fae */ /* 0x0085e2000f101d56 */
[C---:B------:R-:W-:Y:S01]  /*12300*/  IADD3 R4, P1, R7.reuse, R249, RZ ;  /* 0x000000f907047210 */ /* 0x040fe20007f3e0ff */
[----:B-1----:R-:W-:Y:S02]  /*12310*/  IMAD.X R9, R12, 0x1, R247, P0 ;  /* 0x000000010c097824 */ /* 0x002fe400000e06f7 */
[----:B------:R1:W-:Y:S01]  /*12320*/  LDGSTS.E.BYPASS.LTC128B.128 [R15+0x6880], [R10.64], !P5 ;  /* 0x068800000a0f7fae */ /* 0x0003e2000e901d56 */
[----:B------:R-:W-:Y:S03]  /*12330*/  IADD3.X R5, R0, R247, RZ, P1, !PT ;  /* 0x000000f700057210 */ /* 0x000fe60000ffe4ff */
[----:B------:R1:W-:Y:S01]  /*12340*/  LDGSTS.E.BYPASS.LTC128B.128 [R15+0x5880], [R8.64], !P6 ;  /* 0x05880000080f7fae */ /* 0x0003e2000f101d56 */
[----:B--2---:R-:W-:Y:S01]  /*12350*/  IADD3 R2, P0, R7, R248, RZ ;  /* 0x000000f807027210 */ /* 0x004fe20007f1e0ff */
[--C-:B------:R-:W-:Y:S04]  /*12360*/  IMAD.X R7, R12, 0x1, R246.reuse, P2 ;  /* 0x000000010c077824 */ /* 0x100fe800010e06f6 */
[----:B------:R-:W-:Y:S01]  /*12370*/  IMAD.X R3, R0, 0x1, R246, P0 ;  /* 0x0000000100037824 */ /* 0x000fe200000e06f6 */
[----:B------:R1:W-:Y:S04]  /*12380*/  LDGSTS.E.BYPASS.LTC128B.128 [R15+0x7080], [R6.64], !P5 ;  /* 0x07080000060f7fae */ /* 0x0003e8000e901d56 */
[----:B------:R1:W-:Y:S04]  /*12390*/  LDGSTS.E.BYPASS.LTC128B.128 [R15+0x6080], [R4.64], !P6 ;  /* 0x06080000040f7fae */ /* 0x0003e8000f101d56 */
[----:B------:R1:W-:Y:S02]  /*123a0*/  LDGSTS.E.BYPASS.LTC128B.128 [R15+0x7880], [R2.64], !P5 ;  /* 0x07880000020f7fae */ /* 0x0003e4000e901d56 */
.L_x_1128:
        /* <DEDUP_REMOVED lines=15> */
[----:B------:R-:W1:Y:S01]  /*124a0*/  SHFL.IDX PT, R3, R4, RZ, 0x1c1f ;  /* 0x001c1fff04037589 */ /* 0x000e6200000e0000 */
[----:B------:R-:W-:Y:S04]  /*124b0*/  IADD3 R0, -R2, 0x1, R0 ;  /* 0x0000000102007810 */ /* 0x000fe80007ffe100 */
        /* <DEDUP_REMOVED lines=20> */
.L_x_1131:
[----:B------:R-:W-:Y:S04]  /*12600*/  MOV R8, c[0x0][0x32c] ;  /* 0x0000cb0000087a02 */ /* 0x000fe80000000f00 */
[----:B------:R-:W-:Y:S11]  /*12610*/  ISETP.NE.AND P0, PT, R8, 0x1, PT ;  /* 0x000000010800780c */ /* 0x000ff60003f05270 */
[----:B------:R-:W-:Y:S02]  /*12620*/  @!UPT UIADD3 URZ, URZ, URZ, URZ ;  /* 0x0000003f3f3ff290 */ /* 0x000fe4000fffe03f */
[----:B------:R-:W-:Y:S05]  /*12630*/  @P0 IMAD.HI.U32 R8, R3, c[0x0][0x330], RZ ;  /* 0x0000cc0003080a27 */ /* 0x000fea00078e00ff */
[----:B------:R-:W-:Y:S02]  /*12640*/  @P0 SHF.R.U32.HI R3, RZ, c[0x0][0x334], R8 ;  /* 0x0000cd00ff030a19 */ /* 0x000fe40000011608 */
.L_x_1132:
[----:B------:R-:W-:Y:S05]  /*12650*/  BSYNC B0 ;  /* 0x0000000000007941 */ /* 0x000fea0003800000 */
.L_x_1130:
[----:B------:R-:W-:Y:S05]  /*12660*/  IMAD R3, R3, c[0x0][0x32c], R7 ;  /* 0x0000cb0003037a24 */ /* 0x000fea00078e0207 */
[----:B------:R-:W-:Y:S02]  /*12670*/  IADD3 R8, R3, c[0x0][0x32c], RZ ;  /* 0x0000cb0003087a10 */ /* 0x000fe40007ffe0ff */
[----:B------:R-:W-:Y:S02]  /*12680*/  IMNMX R0, R0, R3, !PT ;  /* 0x0000000300007217 */ /* 0x000fe40007800200 */
[----:B------:R-:W-:Y:S02]  /*12690*/  IMNMX R2, R2, R8, PT ;  /* 0x0000000802027217 */ /* 0x000fe40003800200 */
.L_x_1129:
        /* <DEDUP_REMOVED lines=87> */
.L_x_1135:
[----:B------:R-:W-:Y:S04]  /*12c10*/  MOV R8, c[0x0][0x32c] ;  /* 0x0000cb0000087a02 */ /* 0x000fe80000000f00 */
[----:B------:R-:W-:Y:S11]  /*12c20*/  ISETP.NE.AND P0, PT, R8, 0x1, PT ;  /* 0x000000010800780c */ /* 0x000ff60003f05270 */
[----:B------:R-:W-:Y:S02]  /*12c30*/  @!UPT UIADD3 URZ, URZ, URZ, URZ ;  /* 0x0000003f3f3ff290 */ /* 0x000fe4000fffe03f */
[----:B------:R-:W-:Y:S05]  /*12c40*/  @P0 IMAD.HI.U32 R8, R3, c[0x0][0x330], RZ ;  /* 0x0000cc0003080a27 */ /* 0x000fea00078e00ff */
[----:B------:R-:W-:Y:S02]  /*12c50*/  @P0 SHF.R.U32.HI R3, RZ, c[0x0][0x334], R8 ;  /* 0x0000cd00ff030a19 */ /* 0x000fe40000011608 */
.L_x_1136:
[----:B------:R-:W-:Y:S05]  /*12c60*/  BSYNC B0 ;  /* 0x0000000000007941 */ /* 0x000fea0003800000 */
.L_x_1134:
[----:B------:R-:W-:Y:S05]  /*12c70*/  IMAD R3, R3, c[0x0][0x32c], R7 ;  /* 0x0000cb0003037a24 */ /* 0x000fea00078e0207 */
[----:B------:R-:W-:Y:S02]  /*12c80*/  IADD3 R8, R3, c[0x0][0x32c], RZ ;  /* 0x0000cb0003087a10 */ /* 0x000fe40007ffe0ff */
[----:B------:R-:W-:Y:S02]  /*12c90*/  IMNMX R0, R0, R3, !PT ;  /* 0x0000000300007217 */ /* 0x000fe40007800200 */
[----:B------:R-:W-:Y:S02]  /*12ca0*/  IMNMX R2, R2, R8, PT ;  /* 0x0000000802027217 */ /* 0x000fe40003800200 */
.L_x_1133:
        /* <DEDUP_REMOVED lines=85> */
.L_x_1139:
[----:B------:R-:W-:Y:S04]  /*13200*/  MOV R8, c[0x0][0x32c] ;  /* 0x0000cb0000087a02 */ /* 0x000fe80000000f00 */
[----:B------:R-:W-:Y:S11]  /*13210*/  ISETP.NE.AND P0, PT, R8, 0x1, PT ;  /* 0x000000010800780c */ /* 0x000ff60003f05270 */
[----:B------:R-:W-:Y:S02]  /*13220*/  @!UPT UIADD3 URZ, URZ, URZ, URZ ;  /* 0x0000003f3f3ff290 */ /* 0x000fe4000fffe03f */
[----:B------:R-:W-:Y:S05]  /*13230*/  @P0 IMAD.HI.U32 R8, R3, c[0x0][0x330], RZ ;  /* 0x0000cc0003080a27 */ /* 0x000fea00078e00ff */
[----:B------:R-:W-:Y:S02]  /*13240*/  @P0 SHF.R.U32.HI R3, RZ, c[0x0][0x334], R8 ;  /* 0x0000cd00ff030a19 */ /* 0x000fe40000011608 */
.L_x_1140:
[----:B------:R-:W-:Y:S05]  /*13250*/  BSYNC B0 ;  /* 0x0000000000007941 */ /* 0x000fea0003800000 */
.L_x_1138:
[----:B------:R-:W-:Y:S05]  /*13260*/  IMAD R3, R3, c[0x0][0x32c], R7 ;  /* 0x0000cb0003037a24 */ /* 0x000fea00078e0207 */
[----:B------:R-:W-:Y:S02]  /*13270*/  IADD3 R8, R3, c[0x0][0x32c], RZ ;  /* 0x0000cb0003087a10 */ /* 0x000fe40007ffe0ff */
[----:B------:R-:W-:Y:S02]  /*13280*/  IMNMX R0, R0, R3, !PT ;  /* 0x0000000300007217 */ /* 0x000fe40007800200 */
[----:B------:R-:W-:Y:S02]  /*13290*/  IMNMX R2, R2, R8, PT ;  /* 0x0000000802027217 */ /* 0x000fe40003800200 */
.L_x_1137:
        /* <DEDUP_REMOVED lines=85> */
.L_x_1143:
[----:B------:R-:W-:Y:S04]  /*137f0*/  MOV R4, c[0x0][0x32c] ;  /* 0x0000cb0000047a02 */ /* 0x000fe80000000f00 */
[----:B------:R-:W-:Y:S11]  /*13800*/  ISETP.NE.AND P0, PT, R4, 0x1, PT ;  /* 0x000000010400780c */ /* 0x000ff60003f05270 */
[----:B------:R-:W-:Y:S02]  /*13810*/  @!UPT UIADD3 URZ, URZ, URZ, URZ ;  /* 0x0000003f3f3ff290 */ /* 0x000fe4000fffe03f */
[----:B------:R-:W-:Y:S05]  /*13820*/  @P0 IMAD.HI.U32 R4, R3, c[0x0][0x330], RZ ;  /* 0x0000cc0003040a27 */ /* 0x000fea00078e00ff */
[----:B------:R-:W-:Y:S02]  /*13830*/  @P0 SHF.R.U32.HI R3, RZ, c[0x0][0x334], R4 ;  /* 0x0000cd00ff030a19 */ /* 0x000fe40000011604 */
.L_x_1144:
[----:B------:R-:W-:Y:S05]  /*13840*/  BSYNC B0 ;  /* 0x0000000000007941 */ /* 0x000fea0003800000 */
.L_x_1142:
[----:B------:R-:W-:Y:S05]  /*13850*/  IMAD R7, R3, c[0x0][0x32c], R7 ;  /* 0x0000cb0003077a24 */ /* 0x000fea00078e0207 */
[----:B------:R-:W-:Y:S02]  /*13860*/  IADD3 R3, R7, c[0x0][0x32c], RZ ;  /* 0x0000cb0007037a10 */ /* 0x000fe40007ffe0ff */
[----:B------:R-:W-:Y:S02]  /*13870*/  IMNMX R0, R0, R7, !PT ;  /* 0x0000000700007217 */ /* 0x000fe40007800200 */
[----:B------:R-:W-:Y:S02]  /*13880*/  IMNMX R2, R2, R3, PT ;  /* 0x0000000302027217 */ /* 0x000fe40003800200 */
.L_x_1141:
        /* <DEDUP_REMOVED lines=22> */
[----:B------:R-:W-:Y:S01]  /*139f0*/  PLOP3.LUT P0, PT, PT, PT, UP4, 0x40, 0x0 ;  /* 0x000000000000781c */ /* 0x000fe20003f0e848 */
[----:B------:R-:W-:Y:S01]  /*13a00*/  UISETP.NE.AND UP4, UPT, UR30, URZ, UPT ;  /* 0x0000003f1e00728c */ /* 0x000fe2000bf85270 */
[----:B------:R-:W-:Y:S02]  /*13a10*/  FMNMX.FTZ R137, R201, R137, !PT ;  /* 0x00000089c9897209 */ /* 0x000fe40007810000 */
[----:B------:R-:W-:Y:S02]  /*13a20*/  FMNMX.FTZ R3, R199, R3, !PT ;  /* 0x00000003c7037209 */ /* 0x000fe40007810000 */
[----:B------:R-:W-:Y:S02]  /*13a30*/  FMNMX.FTZ R137, R204, R137, !PT ;  /* 0x00000089cc897209 */ /* 0x000fe40007810000 */
[----:B------:R-:W-:Y:S02]  /*13a40*/  ISETP.GT.AND P0, PT, R0, RZ, P0 ;  /* 0x000000ff0000720c */ /* 0x000fe40000704270 */
[----:B------:R-:W-:Y:S02]  /*13a50*/  FMNMX.FTZ R137, R223, R137, !PT ;  /* 0x00000089df897209 */ /* 0x000fe40007810000 */
[----:B------:R-:W-:Y:S02]  /*13a60*/  ISETP.LT.OR P0, PT, R2, 0x1, P0 ;  /* 0x000000010200780c */ /* 0x000fe40000701670 */
[----:B------:R-:W-:Y:S02]  /*13a70*/  FMNMX.FTZ R3, R203, R3, !PT ;  /* 0x00000003cb037209 */ /* 0x000fe40007810000 */
[----:B------:R-:W-:Y:S02]  /*13a80*/  FSEL R5, R245, -INF , !P0 ;  /* 0xff800000f5057808 */ /* 0x000fe40004000000 */
[----:B------:R-:W-:Y:S02]  /*13a90*/  MOV R245, R33 ;  /* 0x0000002100f57202 */ /* 0x000fe40000000f00 */
        /* <DEDUP_REMOVED lines=12> */
[----:B------:R-:W-:Y:S01]  /*13b60*/  PLOP3.LUT P1, PT, PT, PT, UP2, 0x40, 0x0 ;  /* 0x000000000000781c */ /* 0x000fe20003f2e828 */
[----:B------:R-:W2:Y:S01]  /*13b70*/  SHFL.BFLY PT, R20, R3, 0x2, 0x1f ;  /* 0x0c401f0003147f89 */ /* 0x000ea200000e0000 */
[----:B------:R-:W-:Y:S01]  /*13b80*/  FMNMX.FTZ R4, R18, R4, !PT ;  /* 0x0000000412047209 */ /* 0x000fe20007810000 */
[----:B------:R-:W-:Y:S01]  /*13b90*/  UISETP.NE.AND UP2, UPT, UR28, URZ, UPT ;  /* 0x0000003f1c00728c */ /* 0x000fe2000bf45270 */
[----:B------:R-:W-:Y:S01]  /*13ba0*/  PLOP3.LUT P0, PT, PT, PT, UP1, 0x40, 0x0 ;  /* 0x000000000000781c */ /* 0x000fe20003f0e818 */
[----:B------:R-:W-:Y:S01]  /*13bb0*/  UISETP.NE.AND UP1, UPT, UR27, URZ, UPT ;  /* 0x0000003f1b00728c */ /* 0x000fe2000bf25270 */
[----:B------:R-:W-:Y:S02]  /*13bc0*/  FMNMX.FTZ R4, R205, R4, !PT ;  /* 0x00000004cd047209 */ /* 0x000fe40007810000 */
[----:B------:R-:W-:Y:S02]  /*13bd0*/  ISETP.GT.AND P1, PT, R0, 0x8, P1 ;  /* 0x000000080000780c */ /* 0x000fe40000f24270 */
[----:B------:R-:W-:Y:S02]  /*13be0*/  FMNMX.FTZ R4, R208, R4, !PT ;  /* 0x00000004d0047209 */ /* 0x000fe40007810000 */
[----:B------:R-:W-:Y:S02]  /*13bf0*/  ISETP.GT.AND P0, PT, R0, 0x9, P0 ;  /* 0x000000090000780c */ /* 0x000fe40000704270 */
[----:B------:R-:W-:Y:S02]  /*13c00*/  FMNMX.FTZ R4, R210, R4, !PT ;  /* 0x00000004d2047209 */ /* 0x000fe40007810000 */
[C---:B------:R-:W-:Y:S02]  /*13c10*/  ISETP.LT.OR P1, PT, R2.reuse, 0x9, P1 ;  /* 0x000000090200780c */ /* 0x040fe40000f21670 */
[----:B------:R-:W-:Y:S02]  /*13c20*/  ISETP.LT.OR P0, PT, R2, 0xa, P0 ;  /* 0x0000000a0200780c */ /* 0x000fe40000701670 */
[----:B------:R-:W-:Y:S01]  /*13c30*/  PLOP3.LUT P2, PT, PT, PT, UP3, 0x40, 0x0 ;  /* 0x000000000000781c */ /* 0x000fe20003f4e838 */
[----:B------:R-:W-:Y:S01]  /*13c40*/  UISETP.NE.AND UP3, UPT, UR29, URZ, UPT ;  /* 0x0000003f1d00728c */ /* 0x000fe2000bf65270 */
[----:B------:R-:W-:Y:S02]  /*13c50*/  FMNMX.FTZ R4, R211, R4, !PT ;  /* 0x00000004d3047209 */ /* 0x000fe40007810000 */
[----:B------:R-:W-:Y:S02]  /*13c60*/  FSEL R24, R215, -INF , !P1 ;  /* 0xff800000d7187808 */ /* 0x000fe40004800000 */
[----:B-1----:R-:W-:Y:S02]  /*13c70*/  FMNMX.FTZ R137, R137, R6, !PT ;  /* 0x0000000689897209 */ /* 0x002fe40007810000 */
[----:B--2---:R-:W-:Y:S02]  /*13c80*/  FMNMX.FTZ R3, R3, R20, !PT ;  /* 0x0000001403037209 */ /* 0x004fe40007810000 */
[----:B------:R-:W-:Y:S01]  /*13c90*/  FSEL R25, R214, -INF , !P0 ;  /* 0xff800000d6197808 */ /* 0x000fe20004000000 */
[----:B------:R-:W1:Y:S01]  /*13ca0*/  SHFL.BFLY PT, R6, R137, 0x1, 0x1f ;  /* 0x0c201f0089067f89 */ /* 0x000e6200000e0000 */
[----:B------:R-:W-:Y:S02]  /*13cb0*/  ISETP.GT.AND P2, PT, R0, 0x1, P2 ;  /* 0x000000010000780c */ /* 0x000fe40001744270 */
[----:B------:R-:W-:Y:S02]  /*13cc0*/  PLOP3.LUT P1, PT, PT, PT, UP6, 0x40, 0x0 ;  /* 0x000000000000781c */ /* 0x000fe40003f2e868 */
[----:B------:R-:W-:Y:S02]  /*13cd0*/  PLOP3.LUT P0, PT, PT, PT, UP5, 0x40, 0x0 ;  /* 0x000000000000781c */ /* 0x000fe40003f0e858 */
[----:B------:R-:W-:Y:S01]  /*13ce0*/  FMNMX.FTZ R4, R247, R4, !PT ;  /* 0x00000004f7047209 */ /* 0x000fe20007810000 */
[----:B------:R-:W2:Y:S01]  /*13cf0*/  SHFL.BFLY PT, R136, R3, 0x1, 0x1f ;  /* 0x0c201f0003887f89 */ /* 0x000ea200000e0000 */
[----:B------:R-:W-:Y:S02]  /*13d00*/  ISETP.LT.OR P2, PT, R2, 0x2, P2 ;  /* 0x000000020200780c */ /* 0x000fe40001741670 */
[C---:B------:R-:W-:Y:S02]  /*13d10*/  ISETP.GT.AND P1, PT, R0.reuse, 0x11, P1 ;  /* 0x000000110000780c */ /* 0x040fe40000f24270 */
[----:B------:R-:W-:Y:S02]  /*13d20*/  ISETP.GT.AND P0, PT, R0, 0x18, P0 ;  /* 0x000000180000780c */ /* 0x000fe40000704270 */
[----:B------:R-:W-:Y:S02]  /*13d30*/  FMNMX.FTZ R4, R248, R4, !PT ;  /* 0x00000004f8047209 */ /* 0x000fe40007810000 */
[----:B------:R-:W-:Y:S02]  /*13d40*/  FSEL R7, R244, -INF , !P2 ;  /* 0xff800000f4077808 */ /* 0x000fe40005000000 */
[C---:B------:R-:W-:Y:S02]  /*13d50*/  ISETP.LT.OR P1, PT, R2.reuse, 0x12, P1 ;  /* 0x000000120200780c */ /* 0x040fe40000f21670 */
[----:B------:R-:W-:Y:S02]  /*13d60*/  ISETP.LT.OR P0, PT, R2, 0x19, P0 ;  /* 0x000000190200780c */ /* 0x000fe40000701670 */
[----:B------:R-:W-:Y:S01]  /*13d70*/  PLOP3.LUT P2, PT, PT, PT, UP0, 0x40, 0x0 ;  /* 0x000000000000781c */ /* 0x000fe20003f4e808 */
[----:B------:R-:W-:Y:S01]  /*13d80*/  UISETP.NE.AND UP0, UPT, UR5, URZ, UPT ;  /* 0x0000003f0500728c */ /* 0x000fe2000bf05270 */
[----:B-1----:R-:W-:Y:S02]  /*13d90*/  FMNMX.FTZ R137, R137, R6, !PT ;  /* 0x0000000689897209 */ /* 0x002fe40007810000 */
[----:B------:R-:W-:Y:S02]  /*13da0*/  FMNMX.FTZ R6, R5, R139, !PT ;  /* 0x0000008b05067209 */ /* 0x000fe40007810000 */
[----:B------:R-:W-:Y:S01]  /*13db0*/  FMNMX.FTZ R4, R249, R4, !PT ;  /* 0x00000004f9047209 */ /* 0x000fe20007810000 */
[----:B------:R-:W-:Y:S01]  /*13dc0*/  FMUL.FTZ R141, R137, c[0x0][0x2d0] ;  /* 0x0000b400898d7a20 */ /* 0x000fe20000410000 */
[----:B------:R-:W-:Y:S02]  /*13dd0*/  FSEL R202, R220, -INF , !P1 ;  /* 0xff800000dcca7808 */ /* 0x000fe40004800000 */
[----:B------:R-:W-:Y:S02]  /*13de0*/  FMNMX.FTZ R6, R7, R6, !PT ;  /* 0x0000000607067209 */ /* 0x000fe40007810000 */
[----:B------:R-:W-:Y:S02]  /*13df0*/  FSEL R206, R213, -INF , !P0 ;  /* 0xff800000d5ce7808 */ /* 0x000fe40004000000 */
[----:B------:R-:W-:Y:S02]  /*13e00*/  ISETP.GT.AND P2, PT, R0, 0x10, P2 ;  /* 0x000000100000780c */ /* 0x000fe40001744270 */
[----:B------:R-:W-:Y:S02]  /*13e10*/  PLOP3.LUT P1, PT, PT, PT, UP4, 0x40, 0x0 ;  /* 0x000000000000781c */ /* 0x000fe40003f2e848 */
[----:B------:R-:W-:Y:S02]  /*13e20*/  PLOP3.LUT P0, PT, PT, PT, UP3, 0x40, 0x0 ;  /* 0x000000000000781c */ /* 0x000fe40003f0e838 */
[----:B------:R-:W-:Y:S02]  /*13e30*/  FMNMX.FTZ R4, R251, R4, !PT ;  /* 0x00000004fb047209 */ /* 0x000fe40007810000 */
[----:B--2---:R-:W-:Y:S02]  /*13e40*/  FMNMX.FTZ R136, R3, R136, !PT ;  /* 0x0000008803887209 */ /* 0x004fe40007810000 */
[----:B------:R-:W-:Y:S01]  /*13e50*/  FMNMX.FTZ R3, R24, R6, !PT ;  /* 0x0000000618037209 */ /* 0x000fe20007810000 */
[----:B------:R-:W1:Y:S01]  /*13e60*/  SHFL.BFLY PT, R20, R4, 0x2, 0x1f ;  /* 0x0c401f0004147f89 */ /* 0x000e6200000e0000 */
[----:B------:R-:W-:Y:S01]  /*13e70*/  ISETP.LT.OR P2, PT, R2, 0x11, P2 ;  /* 0x000000110200780c */ /* 0x000fe20001741670 */
[----:B------:R-:W-:Y:S01]  /*13e80*/  FMUL.FTZ R142, R136, c[0x0][0x2d0] ;  /* 0x0000b400888e7a20 */ /* 0x000fe20000410000 */
[C---:B------:R-:W-:Y:S02]  /*13e90*/  ISETP.GT.AND P1, PT, R0.reuse, 0x19, P1 ;  /* 0x000000190000780c */ /* 0x040fe40000f24270 */
[----:B------:R-:W-:Y:S02]  /*13ea0*/  ISETP.GT.AND P0, PT, R0, 0x20, P0 ;  /* 0x000000200000780c */ /* 0x000fe40000704270 */
[----:B------:R-:W-:Y:S02]  /*13eb0*/  FMNMX.FTZ R3, R25, R3, !PT ;  /* 0x0000000319037209 */ /* 0x000fe40007810000 */
[----:B------:R-:W-:Y:S02]  /*13ec0*/  FSEL R200, R221, -INF , !P2 ;  /* 0xff800000ddc87808 */ /* 0x000fe40005000000 */
[C---:B------:R-:W-:Y:S02]  /*13ed0*/  ISETP.LT.OR P1, PT, R2.reuse, 0x1a, P1 ;  /* 0x0000001a0200780c */ /* 0x040fe40000f21670 */
[----:B------:R-:W-:Y:S02]  /*13ee0*/  ISETP.LT.OR P0, PT, R2, 0x21, P0 ;  /* 0x000000210200780c */ /* 0x000fe40000701670 */
[----:B------:R-:W-:Y:S02]  /*13ef0*/  FSEL R209, R212, -INF , !P1 ;  /* 0xff800000d4d17808 */ /* 0x000fe40004800000 */
[----:B------:R-:W-:Y:S02]  /*13f00*/  FSEL R212, R42, -INF , !P0 ;  /* 0xff8000002ad47808 */ /* 0x000fe40004000000 */
[----:B------:R-:W-:Y:S02]  /*13f10*/  FMNMX.FTZ R3, R200, R3, !PT ;  /* 0x00000003c8037209 */ /* 0x000fe40007810000 */
[----:B------:R-:W-:Y:S02]  /*13f20*/  PLOP3.LUT P0, PT, PT, PT, UP1, 0x40, 0x0 ;  /* 0x000000000000781c */ /* 0x000fe40003f0e818 */
        /* <DEDUP_REMOVED lines=16> */
[----:B------:R-:W-:Y:S02]  /*14030*/  FSETP.NEU.FTZ.AND P1, PT, R136, -INF , PT ;  /* 0xff8000008800780b */ /* 0x000fe40003f3d000 */
[----:B------:R-:W-:Y:S01]  /*14040*/  FMNMX.FTZ R0, R214, R0, !PT ;  /* 0x00000000d6007209 */ /* 0x000fe20007810000 */
[----:B------:R-:W1:Y:S01]  /*14050*/  SHFL.BFLY PT, R135, R4, 0x1, 0x1f ;  /* 0x0c201f0004877f89 */ /* 0x000e6200000e0000 */
[----:B------:R-:W-:Y:S02]  /*14060*/  ISETP.LT.OR P0, PT, R2, 0x2a, P0 ;  /* 0x0000002a0200780c */ /* 0x000fe40000701670 */
[----:B------:R-:W-:Y:S02]  /*14070*/  FSEL R142, R142, RZ, P1 ;  /* 0x000000ff8e8e7208 */ /* 0x000fe40000800000 */
[----:B------:R-:W-:Y:S02]  /*14080*/  FSEL R140, R47, -INF , !P0 ;  /* 0xff8000002f8c7808 */ /* 0x000fe40004000000 */
[----:B------:R-:W-:Y:S01]  /*14090*/  FMNMX.FTZ R0, R213, R0, !PT ;  /* 0x00000000d5007209 */ /* 0x000fe20007810000 */
[--C-:B------:R-:W-:Y:S01]  /*140a0*/  FFMA.FTZ R3, R19, c[0x0][0x2d0], -R142.reuse ;  /* 0x0000b40013037a23 */ /* 0x100fe2000001088e */
[----:B------:R-:W-:Y:S01]  /*140b0*/  FSETP.NEU.FTZ.AND P2, PT, R137, -INF , PT ;  /* 0xff8000008900780b */ /* 0x000fe20003f5d000 */
[--C-:B------:R-:W-:Y:S01]  /*140c0*/  FFMA.FTZ R13, R13, c[0x0][0x2d0], -R142.reuse ;  /* 0x0000b4000d0d7a23 */ /* 0x100fe2000001088e */
[----:B------:R-:W-:Y:S01]  /*140d0*/  FMNMX.FTZ R0, R140, R0, !PT ;  /* 0x000000008c007209 */ /* 0x000fe20007810000 */
[----:B------:R2:W-:Y:S01]  /*140e0*/  MUFU.EX2 R244, R3 ;  /* 0x0000000300f47308 */ /* 0x0005e20000000800 */
[----:B------:R-:W-:Y:S01]  /*140f0*/  FSEL R141, R141, RZ, P2 ;  /* 0x000000ff8d8d7208 */ /* 0x000fe20001000000 */
[--C-:B------:R-:W-:Y:S02]  /*14100*/  FFMA.FTZ R9, R9, c[0x0][0x2d0], -R142.reuse ;  /* 0x0000b40009097a23 */ /* 0x100fe4000001088e */
[----:B------:R-:W2:Y:S01]  /*14110*/  SHFL.BFLY PT, R2, R0, 0x2, 0x1f ;  /* 0x0c401f0000027f89 */ /* 0x000ea200000e0000 */
[----:B------:R-:W-:Y:S02]  /*14120*/  FFMA.FTZ R14, R14, c[0x0][0x2d0], -R142 ;  /* 0x0000b4000e0e7a23 */ /* 0x000fe4000001088e */
[--C-:B------:R-:W-:Y:S02]  /*14130*/  FFMA.FTZ R10, R10, c[0x0][0x2d0], -R141.reuse ;  /* 0x0000b4000a0a7a23 */ /* 0x100fe4000001088d */
[--C-:B------:R-:W-:Y:S01]  /*14140*/  FFMA.FTZ R15, R15, c[0x0][0x2d0], -R141.reuse ;  /* 0x0000b4000f0f7a23 */ /* 0x100fe2000001088d */
[----:B------:R-:W-:Y:S01]  /*14150*/  MUFU.EX2 R33, R13 ;  /* 0x0000000d00217308 */ /* 0x000fe20000000800 */
[--C-:B------:R-:W-:Y:S01]  /*14160*/  FFMA.FTZ R16, R16, c[0x0][0x2d0], -R141.reuse ;  /* 0x0000b40010107a23 */ /* 0x100fe2000001088d */
[----:B-1----:R-:W-:Y:S01]  /*14170*/  FMNMX.FTZ R135, R4, R135, !PT ;  /* 0x0000008704877209 */ /* 0x002fe20007810000 */
[----:B------:R-:W-:Y:S03]  /*14180*/  FFMA.FTZ R17, R17, c[0x0][0x2d0], -R141 ;  /* 0x0000b40011117a23 */ /* 0x000fe6000001088d */
[C---:B------:R-:W-:Y:S01]  /*14190*/  FSETP.NEU.FTZ.AND P0, PT, R135.reuse, -INF , PT ;  /* 0xff8000008700780b */ /* 0x040fe20003f1d000 */
[----:B------:R-:W-:Y:S03]  /*141a0*/  FMUL.FTZ R143, R135, c[0x0][0x2d0] ;  /* 0x0000b400878f7a20 */ /* 0x000fe60000410000 */
[----:B------:R-:W-:Y:S02]  /*141b0*/  MUFU.EX2 R21, R10 ;  /* 0x0000000a00157308 */ /* 0x000fe40000000800 */
[----:B------:R-:W-:Y:S05]  /*141c0*/  FSEL R143, R143, RZ, P0 ;  /* 0x000000ff8f8f7208 */ /* 0x000fea0000000000 */
[--C-:B------:R-:W-:Y:S01]  /*141d0*/  FFMA.FTZ R8, R8, c[0x0][0x2d0], -R143.reuse ;  /* 0x0000b40008087a23 */ /* 0x100fe2000001088f */
[----:B--2---:R-:W-:Y:S01]  /*141e0*/  FMNMX.FTZ R3, R0, R2, !PT ;  /* 0x0000000200037209 */ /* 0x004fe20007810000 */
[--C-:B------:R-:W-:Y:S01]  /*141f0*/  FFMA.FTZ R2, R18, c[0x0][0x2d0], -R143.reuse ;  /* 0x0000b40012027a23 */ /* 0x100fe2000001088f */
[----:B------:R-:W-:Y:S01]  /*14200*/  FSEL R0, R137, RZ, P2 ;  /* 0x000000ff89007208 */ /* 0x000fe20001000000 */
[----:B------:R-:W-:Y:S01]  /*14210*/  MUFU.EX2 R31, R15 ;  /* 0x0000000f001f7308 */ /* 0x000fe20000000800 */
[--C-:B------:R-:W-:Y:S01]  /*14220*/  FFMA.FTZ R12, R12, c[0x0][0x2d0], -R143.reuse ;  /* 0x0000b4000c0c7a23 */ /* 0x100fe2000001088f */
[----:B------:R-:W1:Y:S01]  /*14230*/  SHFL.BFLY PT, R4, R3, 0x1, 0x1f ;  /* 0x0c201f0003047f89 */ /* 0x000e6200000e0000 */
[----:B------:R-:W-:Y:S02]  /*14240*/  FFMA.FTZ R11, R11, c[0x0][0x2d0], -R143 ;  /* 0x0000b4000b0b7a23 */ /* 0x000fe4000001088f */
[----:B------:R-:W-:Y:S04]  /*14250*/  FADD.FTZ R0, -R0, R132 ;  /* 0x0000008400007221 */ /* 0x000fe80000010100 */
[----:B------:R-:W-:Y:S01]  /*14260*/  FMUL.FTZ R0, R0, c[0x0][0x2d0] ;  /* 0x0000b40000007a20 */ /* 0x000fe20000410000 */
[----:B------:R2:W-:Y:S10]  /*14270*/  MUFU.EX2 R221, R2 ;  /* 0x0000000200dd7308 */ /* 0x0005f40000000800 */
[----:B------:R3:W4:Y:S01]  /*14280*/  MUFU.EX2 R133, R0 ;  /* 0x0000000000857308 */ /* 0x0007220000000800 */
[----:B-1----:R-:W-:Y:S09]  /*14290*/  FMNMX.FTZ R3, R4, R3, !PT ;  /* 0x0000000304037209 */ /* 0x002ff20007810000 */
[----:B------:R1:W-:Y:S01]  /*142a0*/  MUFU.EX2 R28, R16 ;  /* 0x00000010001c7308 */ /* 0x0003e20000000800 */
[----:B--2---:R-:W-:Y:S05]  /*142b0*/  FSEL R2, R136, RZ, P1 ;  /* 0x000000ff88027208 */ /* 0x004fea0000800000 */
[----:B------:R-:W-:Y:S04]  /*142c0*/  FADD.FTZ R2, -R2, R134 ;  /* 0x0000008602027221 */ /* 0x000fe80000010100 */
[----:B------:R-:W2:Y:S01]  /*142d0*/  MUFU.EX2 R51, R17 ;  /* 0x0000001100337308 */ /* 0x000ea20000000800 */
[----:B------:R-:W-:Y:S02]  /*142e0*/  FMUL.FTZ R134, R3, c[0x0][0x2d0] ;  /* 0x0000b40003867a20 */ /* 0x000fe40000410000 */
[----:B------:R-:W-:Y:S01]  /*142f0*/  FMUL.FTZ R2, R2, c[0x0][0x2d0] ;  /* 0x0000b40002027a20 */ /* 0x000fe20000410000 */
[----:B---3--:R-:W-:Y:S01]  /*14300*/  FSEL R0, R135, RZ, P0 ;  /* 0x000000ff87007208 */ /* 0x008fe20000000000 */
[----:B----4-:R-:W-:Y:S01]  /*14310*/  FMUL.FTZ R48, R133, R188 ;  /* 0x000000bc85307220 */ /* 0x010fe20000410000 */
[----:B------:R-:W-:Y:S01]  /*14320*/  FSETP.NEU.FTZ.AND P0, PT, R3, -INF , PT ;  /* 0xff8000000300780b */ /* 0x000fe20003f1d000 */
[C---:B------:R-:W-:Y:S02]  /*14330*/  FMUL.FTZ R49, R133.reuse, R189 ;  /* 0x000000bd85317220 */ /* 0x040fe40000410000 */
[----:B------:R-:W-:Y:S01]  /*14340*/  FADD.FTZ R0, -R0, R138 ;  /* 0x0000008a00007221 */ /* 0x000fe20000010100 */
[----:B------:R-:W3:Y:S01]  /*14350*/  MUFU.EX2 R132, R2 ;  /* 0x0000000200847308 */ /* 0x000ee20000000800 */
[----:B------:R-:W-:Y:S01]  /*14360*/  FSEL R134, R134, RZ, P0 ;  /* 0x000000ff86867208 */ /* 0x000fe20000000000 */
[----:B------:R-:W-:Y:S01]  /*14370*/  FMUL.FTZ R52, R133, R52 ;  /* 0x0000003485347220 */ /* 0x000fe20000410000 */
[----:B------:R-:W-:Y:S01]  /*14380*/  MOV R138, R21 ;  /* 0x00000015008a7202 */ /* 0x000fe20000000f00 */
[----:B------:R-:W-:Y:S01]  /*14390*/  FMUL.FTZ R0, R0, c[0x0][0x2d0] ;  /* 0x0000b40000007a20 */ /* 0x000fe20000410000 */
[----:B------:R-:W4:Y:S01]  /*143a0*/  LDSM.16.MT88.4 R20, [R225+0x2080] ;  /* 0x00208000e114783b */ /* 0x000f220000004200 */
[--C-:B------:R-:W-:Y:S01]  /*143b0*/  FFMA.FTZ R4, R25, c[0x0][0x2d0], -R134.reuse ;  /* 0x0000b40019047a23 */ /* 0x100fe20000010886 */
[----:B------:R-:W-:Y:S01]  /*143c0*/  F2FP.PACK_AB R192, R31, R138 ;  /* 0x0000008a1fc0723e */ /* 0x000fe200000000ff */
[--C-:B------:R-:W-:Y:S02]  /*143d0*/  FFMA.FTZ R5, R5, c[0x0][0x2d0], -R134.reuse ;  /* 0x0000b40005057a23 */ /* 0x100fe40000010886 */
[----:B------:R5:W5:Y:S01]  /*143e0*/  MUFU.EX2 R2, R0 ;  /* 0x0000000000027308 */ /* 0x000b620000000800 */
[C---:B-1----:R-:W-:Y:S01]  /*143f0*/  FMUL.FTZ R16, R133.reuse, R156 ;  /* 0x0000009c85107220 */ /* 0x042fe20000410000 */
[----:B------:R-:W-:Y:S01]  /*14400*/  MOV R156, R31 ;  /* 0x0000001f009c7202 */ /* 0x000fe20000000f00 */
        /* <DEDUP_REMOVED lines=11> */
[----:B------:R-:W2:Y:S01]  /*144c0*/  MUFU.EX2 R27, R14 ;  /* 0x0000000e001b7308 */ /* 0x000ea20000000800 */
[----:B------:R-:W-:Y:S01]  /*144d0*/  MOV R159, R28 ;  /* 0x0000001c009f7202 */ /* 0x000fe20000000f00 */
[C---:B------:R-:W-:Y:S01]  /*144e0*/  FMUL.FTZ R34, R132.reuse, R174 ;  /* 0x000000ae84227220 */ /* 0x040fe20000410000 */
[----:B------:R-:W-:Y:S01]  /*144f0*/  MOV R174, R221 ;  /* 0x000000dd00ae7202 */ /* 0x000fe20000000f00 */
[--C-:B-----5:R-:W-:Y:S02]  /*14500*/  FFMA.FTZ R0, R7, c[0x0][0x2d0], -R134.reuse ;  /* 0x0000b40007007a23 */ /* 0x120fe40000010886 */
[----:B------:R-:W-:Y:S02]  /*14510*/  FMUL.FTZ R7, R132, R147 ;  /* 0x0000009384077220 */ /* 0x000fe40000410000 */
[C---:B------:R-:W-:Y:S02]  /*14520*/  FMUL.FTZ R13, R2.reuse, R153 ;  /* 0x00000099020d7220 */ /* 0x040fe40000410000 */
[----:B------:R3:W-:Y:S01]  /*14530*/  MUFU.EX2 R216, R0 ;  /* 0x0000000000d87308 */ /* 0x0007e20000000800 */
[C---:B------:R-:W-:Y:S02]  /*14540*/  FMUL.FTZ R25, R2.reuse, R165 ;  /* 0x000000a502197220 */ /* 0x040fe40000410000 */
[C---:B------:R-:W-:Y:S02]  /*14550*/  FMUL.FTZ R45, R2.reuse, R185 ;  /* 0x000000b9022d7220 */ /* 0x040fe40000410000 */
[C---:B-1----:R-:W-:Y:S02]  /*14560*/  FMUL.FTZ R9, R2.reuse, R149 ;  /* 0x0000009502097220 */ /* 0x042fe40000410000 */
[C---:B------:R-:W-:Y:S02]  /*14570*/  FMUL.FTZ R44, R2.reuse, R184 ;  /* 0x000000b8022c7220 */ /* 0x040fe40000410000 */
[----:B------:R-:W-:Y:S01]  /*14580*/  FMUL.FTZ R28, R2, R168 ;  /* 0x000000a8021c7220 */ /* 0x000fe20000410000 */
[----:B------:R1:W5:Y:S01]  /*14590*/  MUFU.EX2 R215, R5 ;  /* 0x0000000500d77308 */ /* 0x0003620000000800 */
[----:B------:R-:W-:Y:S02]  /*145a0*/  FMUL.FTZ R35, R132, R175 ;  /* 0x000000af84237220 */ /* 0x000fe40000410000 */
[----:B------:R-:W-:Y:S01]  /*145b0*/  FMUL.FTZ R40, R2, R180 ;  /* 0x000000b402287220 */ /* 0x000fe20000410000 */
[----:B--2---:R-:W-:Y:S01]  /*145c0*/  F2FP.PACK_AB R195, R244, R27 ;  /* 0x0000001bf4c3723e */ /* 0x004fe200000000ff */
[----:B------:R-:W-:Y:S01]  /*145d0*/  FMUL.FTZ R41, R2, R181 ;  /* 0x000000b502297220 */ /* 0x000fe20000410000 */
[----:B------:R-:W-:Y:S01]  /*145e0*/  MOV R181, R159 ;  /* 0x0000009f00b57202 */ /* 0x000fe20000000f00 */
[C---:B------:R-:W-:Y:S02]  /*145f0*/  FMUL.FTZ R50, R132.reuse, R190 ;  /* 0x000000be84327220 */ /* 0x040fe40000410000 */
[C---:B------:R-:W-:Y:S01]  /*14600*/  FMUL.FTZ R54, R132.reuse, R54 ;  /* 0x0000003684367220 */ /* 0x040fe20000410000 */
[----:B------:R2:W-:Y:S01]  /*14610*/  MUFU.EX2 R219, R4 ;  /* 0x0000000400db7308 */ /* 0x0005e20000000800 */
[----:B------:R-:W-:Y:S02]  /*14620*/  FMUL.FTZ R55, R132, R55 ;  /* 0x0000003784377220 */ /* 0x000fe40000410000 */
[----:B------:R-:W-:Y:S02]  /*14630*/  FMUL.FTZ R56, R2, R56 ;  /* 0x0000003802387220 */ /* 0x000fe40000410000 */
[----:B---3--:R-:W-:Y:S02]  /*14640*/  FFMA.FTZ R0, R24, c[0x0][0x2d0], -R134 ;  /* 0x0000b40018007a23 */ /* 0x008fe40000010886 */
[C---:B------:R-:W-:Y:S02]  /*14650*/  FMUL.FTZ R24, R2.reuse, R164 ;  /* 0x000000a402187220 */ /* 0x040fe40000410000 */
[C---:B------:R-:W-:Y:S01]  /*14660*/  FMUL.FTZ R57, R2.reuse, R57 ;  /* 0x0000003902397220 */ /* 0x040fe20000410000 */
[----:B------:R3:W3:Y:S01]  /*14670*/  MUFU.EX2 R217, R0 ;  /* 0x0000000000d97308 */ /* 0x0006e20000000800 */
[C---:B------:R-:W-:Y:S02]  /*14680*/  FMUL.FTZ R60, R2.reuse, R60 ;  /* 0x0000003c023c7220 */ /* 0x040fe40000410000 */
[----:B------:R-:W-:Y:S02]  /*14690*/  FMUL.FTZ R61, R2, R61 ;  /* 0x0000003d023d7220 */ /* 0x000fe40000410000 */
[C---:B-1----:R-:W-:Y:S01]  /*146a0*/  FMUL.FTZ R5, R133.reuse, R145 ;  /* 0x0000009185057220 */ /* 0x042fe20000410000 */
[----:B-----5:R-:W-:Y:S01]  /*146b0*/  F2FP.PACK_AB R145, R216, R215 ;  /* 0x000000d7d891723e */ /* 0x020fe200000000ff */
[C---:B------:R-:W-:Y:S02]  /*146c0*/  FMUL.FTZ R66, R132.reuse, R66 ;  /* 0x0000004284427220 */ /* 0x040fe40000410000 */
[C---:B------:R-:W-:Y:S01]  /*146d0*/  FMUL.FTZ R67, R132.reuse, R67 ;  /* 0x0000004384437220 */ /* 0x040fe20000410000 */
[----:B------:R1:W5:Y:S01]  /*146e0*/  MUFU.EX2 R30, R8 ;  /* 0x00000008001e7308 */ /* 0x0003620000000800 */
[C---:B------:R-:W-:Y:S02]  /*146f0*/  FMUL.FTZ R70, R132.reuse, R70 ;  /* 0x0000004684467220 */ /* 0x040fe40000410000 */
[----:B------:R-:W-:Y:S02]  /*14700*/  FMUL.FTZ R71, R132, R71 ;  /* 0x0000004784477220 */ /* 0x000fe40000410000 */
[----:B--2---:R-:W-:Y:S02]  /*14710*/  FMUL.FTZ R4, R133, R144 ;  /* 0x0000009085047220 */ /* 0x004fe40000410000 */
[C---:B------:R-:W-:Y:S02]  /*14720*/  FMUL.FTZ R72, R2.reuse, R72 ;  /* 0x0000004802487220 */ /* 0x040fe40000410000 */
[C---:B------:R-:W-:Y:S01]  /*14730*/  FMUL.FTZ R73, R2.reuse, R73 ;  /* 0x0000004902497220 */ /* 0x040fe20000410000 */
[----:B------:R-:W2:Y:S01]  /*14740*/  MUFU.EX2 R29, R12 ;  /* 0x0000000c001d7308 */ /* 0x000ea20000000800 */
[C---:B------:R-:W-:Y:S02]  /*14750*/  FMUL.FTZ R76, R2.reuse, R76 ;  /* 0x0000004c024c7220 */ /* 0x040fe40000410000 */
[----:B------:R-:W-:Y:S01]  /*14760*/  FMUL.FTZ R77, R2, R77 ;  /* 0x0000004d024d7220 */ /* 0x000fe20000410000 */
[----:B---3--:R-:W-:Y:S01]  /*14770*/  FSEL R0, R3, RZ, P0 ;  /* 0x000000ff03007208 */ /* 0x008fe20000000000 */
[----:B------:R-:W-:Y:S01]  /*14780*/  FMUL.FTZ R80, R133, R80 ;  /* 0x0000005085507220 */ /* 0x000fe20000410000 */
[----:B------:R-:W-:Y:S01]  /*14790*/  F2FP.PACK_AB R147, R219, R217 ;  /* 0x000000d9db93723e */ /* 0x000fe200000000ff */
[C---:B------:R-:W-:Y:S01]  /*147a0*/  FMUL.FTZ R81, R133.reuse, R81 ;  /* 0x0000005185517220 */ /* 0x040fe20000410000 */
[----:B------:R-:W-:Y:S01]  /*147b0*/  PLOP3.LUT P0, PT, PT, PT, UP0, 0x80, 0x0 ;  /* 0x000000000000781c */ /* 0x000fe20003f0f008 */
[----:B------:R-:W-:Y:S01]  /*147c0*/  FADD.FTZ R0, -R0, R139 ;  /* 0x0000008b00007221 */ /* 0x000fe20000010100 */
[----:B------:R-:W3:Y:S01]  /*147d0*/  MUFU.EX2 R26, R11 ;  /* 0x0000000b001a7308 */ /* 0x000ee20000000800 */
[----:B------:R-:W-:Y:S01]  /*147e0*/  MOV R139, R33 ;  /* 0x00000021008b7202 */ /* 0x000fe20000000f00 */
[----:B------:R-:W-:Y:S01]  /*147f0*/  FMUL.FTZ R33, R133, R173 ;  /* 0x000000ad85217220 */ /* 0x000fe20000410000 */
[----:B------:R-:W-:Y:S01]  /*14800*/  MOV R173, R244 ;  /* 0x000000f400ad7202 */ /* 0x000fe20000000f00 */
[----:B------:R-:W-:Y:S01]  /*14810*/  FMUL.FTZ R0, R0, c[0x0][0x2d0] ;  /* 0x0000b40000007a20 */ /* 0x000fe20000410000 */
[----:B------:R-:W-:Y:S01]  /*14820*/  F2FP.PACK_AB R193, R139, R220 ;  /* 0x000000dc8bc1723e */ /* 0x000fe200000000ff */
[----:B-1----:R-:W-:Y:S01]  /*14830*/  FMUL.FTZ R8, R2, R148 ;  /* 0x0000009402087220 */ /* 0x002fe20000410000 */
[----:B-----5:R-:W-:Y:S01]  /*14840*/  MOV R157, R30 ;  /* 0x0000001e009d7202 */ /* 0x020fe20000000f00 */
[C---:B------:R-:W-:Y:S02]  /*14850*/  FMUL.FTZ R82, R132.reuse, R82 ;  /* 0x0000005284527220 */ /* 0x040fe40000410000 */
[----:B------:R-:W1:Y:S01]  /*14860*/  MUFU.EX2 R0, R0 ;  /* 0x0000000000007308 */ /* 0x000e620000000800 */
[----:B------:R-:W-:Y:S01]  /*14870*/  MOV R180, R157 ;  /* 0x0000009d00b47202 */ /* 0x000fe20000000f00 */
[-C--:B----4-:R-:W-:Y:S01]  /*14880*/  HMMA.16816.F32 R4, R192, R20.reuse, R4 ;  /* 0x00000014c004723c */ /* 0x090fe20000001804 */
[----:B------:R-:W-:Y:S01]  /*14890*/  FMUL.FTZ R83, R132, R83 ;  /* 0x0000005384537220 */ /* 0x000fe20000410000 */
[----:B--2---:R-:W-:Y:S01]  /*148a0*/  F2FP.PACK_AB R144, R29, R30 ;  /* 0x0000001e1d90723e */ /* 0x004fe200000000ff */
[C---:B------:R-:W-:Y:S01]  /*148b0*/  FMUL.FTZ R12, R2.reuse, R152 ;  /* 0x00000098020c7220 */ /* 0x040fe20000410000 */
[----:B------:R-:W-:Y:S01]  /*148c0*/  MOV R158, R29 ;  /* 0x0000001d009e7202 */ /* 0x000fe20000000f00 */
[----:B------:R-:W-:Y:S02]  /*148d0*/  FMUL.FTZ R29, R2, R169 ;  /* 0x000000a9021d7220 */ /* 0x000fe40000410000 */
[C---:B------:R-:W-:Y:S01]  /*148e0*/  FMUL.FTZ R84, R133.reuse, R84 ;  /* 0x0000005485547220 */ /* 0x040fe20000410000 */
[----:B------:R-:W-:Y:S01]  /*148f0*/  MOV R168, R158 ;  /* 0x0000009e00a87202 */ /* 0x000fe20000000f00 */
[----:B------:R-:W-:Y:S03]  /*14900*/  FMUL.FTZ R85, R133, R85 ;  /* 0x0000005585557220 */ /* 0x000fe60000410000 */
[----:B---3--:R-:W-:Y:S01]  /*14910*/  F2FP.PACK_AB R146, R221, R26 ;  /* 0x0000001add92723e */ /* 0x008fe200000000ff */
[C---:B------:R-:W-:Y:S02]  /*14920*/  FMUL.FTZ R86, R132.reuse, R86 ;  /* 0x0000005684567220 */ /* 0x040fe40000410000 */
[----:B------:R-:W-:Y:S02]  /*14930*/  FMUL.FTZ R87, R132, R87 ;  /* 0x0000005784577220 */ /* 0x000fe40000410000 */
[C---:B------:R-:W-:Y:S02]  /*14940*/  FMUL.FTZ R88, R2.reuse, R88 ;  /* 0x0000005802587220 */ /* 0x040fe40000410000 */
[C---:B------:R-:W-:Y:S02]  /*14950*/  FMUL.FTZ R89, R2.reuse, R89 ;  /* 0x0000005902597220 */ /* 0x040fe40000410000 */
[----:B------:R-:W-:Y:S02]  /*14960*/  FMUL.FTZ R92, R2, R92 ;  /* 0x0000005c025c7220 */ /* 0x000fe40000410000 */
[C---:B-1----:R-:W-:Y:S02]  /*14970*/  FMUL.FTZ R10, R0.reuse, R150 ;  /* 0x00000096000a7220 */ /* 0x042fe40000410000 */
        /* <DEDUP_REMOVED lines=13> */
[C---:B------:R-:W-:Y:S01]  /*14a50*/  FMUL.FTZ R21, R133.reuse, R161 ;  /* 0x000000a185157220 */ /* 0x040fe20000410000 */
[C---:B------:R-:W-:Y:S01]  /*14a60*/  HMMA.16816.F32 R16, R192.reuse, R22, R16 ;  /* 0x00000016c010723c */ /* 0x040fe20000001810 */
[----:B------:R-:W-:Y:S03]  /*14a70*/  MOV R161, R26 ;  /* 0x0000001a00a17202 */ /* 0x000fe60000000f00 */
[C---:B------:R-:W-:Y:S01]  /*14a80*/  FMUL.FTZ R26, R0.reuse, R166 ;  /* 0x000000a6001a7220 */ /* 0x040fe20000410000 */
[----:B------:R-:W-:Y:S01]  /*14a90*/  MOV R175, R161 ;  /* 0x000000a100af7202 */ /* 0x000fe20000000f00 */
[----:B------:R-:W-:Y:S01]  /*14aa0*/  FMUL.FTZ R31, R0, R171 ;  /* 0x000000ab001f7220 */ /* 0x000fe20000410000 */
[----:B------:R-:W-:Y:S01]  /*14ab0*/  LDSM.16.MT88.4 R164, [R227+0x2880] ;  /* 0x00288000e3a4783b */ /* 0x000fe20000004200 */
[C---:B------:R-:W-:Y:S04]  /*14ac0*/  FMUL.FTZ R23, R132.reuse, R163 ;  /* 0x000000a384177220 */ /* 0x040fe80000410000 */
[C---:B------:R-:W-:Y:S01]  /*14ad0*/  FMUL.FTZ R22, R132.reuse, R162 ;  /* 0x000000a284167220 */ /* 0x040fe20000410000 */
[----:B------:R-:W-:Y:S01]  /*14ae0*/  MOV R162, R32 ;  /* 0x0000002000a27202 */ /* 0x000fe20000000f00 */
[C---:B------:R-:W-:Y:S01]  /*14af0*/  FMUL.FTZ R32, R133.reuse, R172 ;  /* 0x000000ac85207220 */ /* 0x040fe20000410000 */
[----:B------:R-:W-:Y:S01]  /*14b00*/  MOV R172, R51 ;  /* 0x0000003300ac7202 */ /* 0x000fe20000000f00 */
[----:B------:R-:W-:Y:S01]  /*14b10*/  FMUL.FTZ R51, R132, R191 ;  /* 0x000000bf84337220 */ /* 0x000fe20000410000 */
[----:B------:R-:W-:Y:S01]  /*14b20*/  MOV R191, R245 ;  /* 0x000000f500bf7202 */ /* 0x000fe20000000f00 */
[C---:B------:R-:W-:Y:S01]  /*14b30*/  FMUL.FTZ R42, R0.reuse, R182 ;  /* 0x000000b6002a7220 */ /* 0x040fe20000410000 */
[-C--:B------:R-:W-:Y:S01]  /*14b40*/  HMMA.16816.F32 R20, R192, R36.reuse, R20 ;  /* 0x00000024c014723c */ /* 0x080fe20000001814 */
[----:B------:R-:W-:Y:S01]  /*14b50*/  MOV R190, R162 ;  /* 0x000000a200be7202 */ /* 0x000fe20000000f00 */
[C---:B------:R-:W-:Y:S01]  /*14b60*/  FMUL.FTZ R58, R0.reuse, R58 ;  /* 0x0000003a003a7220 */ /* 0x040fe20000410000 */
[----:B------:R-:W-:Y:S01]  /*14b70*/  MOV R182, R160 ;  /* 0x000000a000b67202 */ /* 0x000fe20000000f00 */
[C---:B------:R-:W-:Y:S01]  /*14b80*/  FMUL.FTZ R59, R0.reuse, R59 ;  /* 0x0000003b003b7220 */ /* 0x040fe20000410000 */
[----:B------:R-:W-:Y:S01]  /*14b90*/  LDSM.16.MT88.4 R160, [R228+0x2880] ;  /* 0x00288000e4a0783b */ /* 0x000fe20000004200 */
[C---:B------:R-:W-:Y:S02]  /*14ba0*/  FMUL.FTZ R62, R0.reuse, R62 ;  /* 0x0000003e003e7220 */ /* 0x040fe40000410000 */
[C---:B------:R-:W-:Y:S01]  /*14bb0*/  HMMA.16816.F32 R24, R144.reuse, R36, R24 ;  /* 0x000000249018723c */ /* 0x040fe20000001818 */
[C---:B------:R-:W-:Y:S03]  /*14bc0*/  FMUL.FTZ R30, R0.reuse, R170 ;  /* 0x000000aa001e7220 */ /* 0x040fe60000410000 */
[C---:B------:R-:W-:Y:S02]  /*14bd0*/  FMUL.FTZ R63, R0.reuse, R63 ;  /* 0x0000003f003f7220 */ /* 0x040fe40000410000 */
[----:B------:R-:W-:Y:S02]  /*14be0*/  FMUL.FTZ R74, R0, R74 ;  /* 0x0000004a004a7220 */ /* 0x000fe40000410000 */
[-C--:B------:R-:W-:Y:S01]  /*14bf0*/  HMMA.16816.F32 R28, R144, R38.reuse, R28 ;  /* 0x00000026901c723c */ /* 0x080fe2000000181c */
[C---:B------:R-:W-:Y:S03]  /*14c00*/  FMUL.FTZ R37, R133.reuse, R177 ;  /* 0x000000b185257220 */ /* 0x040fe60000410000 */
[----:B------:R-:W-:Y:S01]  /*14c10*/  MOV R177, R138 ;  /* 0x0000008a00b17202 */ /* 0x000fe20000000f00 */
[--C-:B------:R-:W-:Y:S02]  /*14c20*/  FFMA.FTZ R138, R196, c[0x0][0x2d0], -R141.reuse ;  /* 0x0000b400c48a7a23 */ /* 0x100fe4000001088d */
[----:B------:R-:W-:Y:S01]  /*14c30*/  FMUL.FTZ R36, R133, R176 ;  /* 0x000000b085247220 */ /* 0x000fe20000410000 */
[C---:B------:R-:W-:Y:S01]  /*14c40*/  HMMA.16816.F32 R32, R192.reuse, R38, R32 ;  /* 0x00000026c020723c */ /* 0x040fe20000001820 */
[----:B------:R3:W-:Y:S03]  /*14c50*/  MUFU.EX2 R183, R138 ;  /* 0x0000008a00b77308 */ /* 0x0007e60000000800 */
[C---:B------:R-:W-:Y:S01]  /*14c60*/  FMUL.FTZ R75, R0.reuse, R75 ;  /* 0x0000004b004b7220 */ /* 0x040fe20000410000 */
[----:B------:R-:W-:Y:S01]  /*14c70*/  MOV R176, R220 ;  /* 0x000000dc00b07202 */ /* 0x000fe20000000f00 */
        /* <DEDUP_REMOVED lines=8> */
[----:B------:R-:W-:Y:S01]  /*14d00*/  FMUL.FTZ R91, R0, R91 ;  /* 0x0000005b005b7220 */ /* 0x000fe20000410000 */
[-C--:B-1----:R-:W-:Y:S01]  /*14d10*/  HMMA.16816.F32 R36, R192, R148.reuse, R36 ;  /* 0x00000094c024723c */ /* 0x082fe20000001824 */
[----:B------:R-:W-:Y:S02]  /*14d20*/  FMUL.FTZ R93, R2, R93 ;  /* 0x0000005d025d7220 */ /* 0x000fe40000410000 */
[C---:B------:R-:W-:Y:S02]  /*14d30*/  FMUL.FTZ R94, R0.reuse, R94 ;  /* 0x0000005e005e7220 */ /* 0x040fe40000410000 */
[----:B------:R-:W-:Y:S02]  /*14d40*/  FMUL.FTZ R95, R0, R95 ;  /* 0x0000005f005f7220 */ /* 0x000fe40000410000 */
[--C-:B---3--:R-:W-:Y:S01]  /*14d50*/  FFMA.FTZ R138, R197, c[0x0][0x2d0], -R141.reuse ;  /* 0x0000b400c58a7a23 */ /* 0x108fe2000001088d */
[C---:B------:R-:W-:Y:S01]  /*14d60*/  HMMA.16816.F32 R40, R144.reuse, R148, R40 ;  /* 0x000000949028723c */ /* 0x040fe20000001828 */
[C---:B------:R-:W-:Y:S02]  /*14d70*/  FMUL.FTZ R96, R133.reuse, R96 ;  /* 0x0000006085607220 */ /* 0x040fe40000410000 */
[----:B------:R1:W-:Y:S01]  /*14d80*/  MUFU.EX2 R185, R138 ;  /* 0x0000008a00b97308 */ /* 0x0003e20000000800 */
[C---:B------:R-:W-:Y:S02]  /*14d90*/  FMUL.FTZ R97, R133.reuse, R97 ;  /* 0x0000006185617220 */ /* 0x040fe40000410000 */
[C---:B------:R-:W-:Y:S02]  /*14da0*/  FMUL.FTZ R98, R132.reuse, R98 ;  /* 0x0000006284627220 */ /* 0x040fe40000410000 */
[-C--:B------:R-:W-:Y:S01]  /*14db0*/  HMMA.16816.F32 R44, R144, R150.reuse, R44 ;  /* 0x00000096902c723c */ /* 0x080fe2000000182c */
[C---:B------:R-:W-:Y:S03]  /*14dc0*/  FMUL.FTZ R99, R132.reuse, R99 ;  /* 0x0000006384637220 */ /* 0x040fe60000410000 */
[C---:B------:R-:W-:Y:S02]  /*14dd0*/  FMUL.FTZ R100, R133.reuse, R100 ;  /* 0x0000006485647220 */ /* 0x040fe40000410000 */
[C---:B------:R-:W-:Y:S02]  /*14de0*/  FMUL.FTZ R101, R133.reuse, R101 ;  /* 0x0000006585657220 */ /* 0x040fe40000410000 */
[C---:B------:R-:W-:Y:S01]  /*14df0*/  HMMA.16816.F32 R48, R192.reuse, R150, R48 ;  /* 0x00000096c030723c */ /* 0x040fe20000001830 */
[----:B------:R-:W3:Y:S03]  /*14e00*/  LDSM.16.MT88.4 R148, [R225+0x3880] ;  /* 0x00388000e194783b */ /* 0x000ee60000004200 */
[C---:B------:R-:W-:Y:S02]  /*14e10*/  FMUL.FTZ R102, R132.reuse, R102 ;  /* 0x0000006684667220 */ /* 0x040fe40000410000 */
[----:B------:R-:W-:Y:S02]  /*14e20*/  FMUL.FTZ R103, R132, R103 ;  /* 0x0000006784677220 */ /* 0x000fe40000410000 */
[-C--:B--2---:R-:W-:Y:S01]  /*14e30*/  HMMA.16816.F32 R52, R192, R152.reuse, R52 ;  /* 0x00000098c034723c */ /* 0x084fe20000001834 */
[----:B------:R-:W-:Y:S03]  /*14e40*/  FMUL.FTZ R104, R2, R104 ;  /* 0x0000006802687220 */ /* 0x000fe60000410000 */
        /* <DEDUP_REMOVED lines=15> */
[-C--:B---3--:R-:W-:Y:S03]  /*14f40*/  HMMA.16816.F32 R68, R192, R148.reuse, R68 ;  /* 0x00000094c044723c */ /* 0x088fe60000001844 */
[--C-:B-1----:R-:W-:Y:S02]  /*14f50*/  FFMA.FTZ R138, R199, c[0x0][0x2d0], -R142.reuse ;  /* 0x0000b400c78a7a23 */ /* 0x102fe4000001088e */
[----:B------:R-:W-:Y:S01]  /*14f60*/  LDSM.16.MT88.4 R196, [R227+0x3080] ;  /* 0x00308000e3c4783b */ /* 0x000fe20000004200 */
[C---:B------:R-:W-:Y:S01]  /*14f70*/  FMUL.FTZ R114, R132.reuse, R114 ;  /* 0x0000007284727220 */ /* 0x040fe20000410000 */
[----:B------:R1:W-:Y:S01]  /*14f80*/  MUFU.EX2 R186, R138 ;  /* 0x0000008a00ba7308 */ /* 0x0003e20000000800 */
[C---:B------:R-:W-:Y:S01]  /*14f90*/  HMMA.16816.F32 R72, R144.reuse, R148, R72 ;  /* 0x000000949048723c */ /* 0x040fe20000001848 */
[----:B------:R-:W-:Y:S03]  /*14fa0*/  FMUL.FTZ R115, R132, R115 ;  /* 0x0000007384737220 */ /* 0x000fe60000410000 */
[C---:B------:R-:W-:Y:S02]  /*14fb0*/  FMUL.FTZ R120, R2.reuse, R120 ;  /* 0x0000007802787220 */ /* 0x040fe40000410000 */
[----:B------:R-:W-:Y:S02]  /*14fc0*/  FMUL.FTZ R121, R2, R121 ;  /* 0x0000007902797220 */ /* 0x000fe40000410000 */
[-C--:B------:R-:W-:Y:S01]  /*14fd0*/  HMMA.16816.F32 R76, R144, R150.reuse, R76 ;  /* 0x00000096904c723c */ /* 0x080fe2000000184c */
[C---:B------:R-:W-:Y:S03]  /*14fe0*/  FMUL.FTZ R122, R0.reuse, R122 ;  /* 0x0000007a007a7220 */ /* 0x040fe60000410000 */
[----:B------:R-:W-:Y:S02]  /*14ff0*/  FMUL.FTZ R123, R0, R123 ;  /* 0x0000007b007b7220 */ /* 0x000fe40000410000 */
[C---:B------:R-:W-:Y:S02]  /*15000*/  FMUL.FTZ R124, R2.reuse, R124 ;  /* 0x0000007c027c7220 */ /* 0x040fe40000410000 */
[C---:B------:R-:W-:Y:S01]  /*15010*/  HMMA.16816.F32 R80, R192.reuse, R150, R80 ;  /* 0x00000096c050723c */ /* 0x040fe20000001850 */
[----:B------:R-:W3:Y:S03]  /*15020*/  LDSM.16.MT88.4 R148, [R228+0x3880] ;  /* 0x00388000e494783b */ /* 0x000ee60000004200 */
        /* <DEDUP_REMOVED lines=8> */
[C---:B------:R-:W-:Y:S03]  /*150b0*/  FMUL.FTZ R129, R133.reuse, R129 ;  /* 0x0000008185817220 */ /* 0x040fe60000410000 */
[C---:B------:R-:W-:Y:S02]  /*150c0*/  FMUL.FTZ R130, R132.reuse, R130 ;  /* 0x0000008284827220 */ /* 0x040fe40000410000 */
[C---:B------:R-:W-:Y:S02]  /*150d0*/  FMUL.FTZ R131, R132.reuse, R131 ;  /* 0x0000008384837220 */ /* 0x040fe40000410000 */
[-C--:B------:R-:W-:Y:S01]  /*150e0*/  HMMA.16816.F32 R92, R144, R154.reuse, R92 ;  /* 0x0000009a905c723c */ /* 0x080fe2000000185c */
[C---:B------:R-:W-:Y:S03]  /*150f0*/  FMUL.FTZ R116, R133.reuse, R116 ;  /* 0x0000007485747220 */ /* 0x040fe60000410000 */
[----:B------:R-:W-:Y:S02]  /*15100*/  FMUL.FTZ R117, R133, R117 ;  /* 0x0000007585757220 */ /* 0x000fe40000410000 */
[C---:B------:R-:W-:Y:S02]  /*15110*/  FMUL.FTZ R118, R132.reuse, R118 ;  /* 0x0000007684767220 */ /* 0x040fe40000410000 */
[C---:B------:R-:W-:Y:S01]  /*15120*/  HMMA.16816.F32 R96, R192.reuse, R154, R96 ;  /* 0x0000009ac060723c */ /* 0x040fe20000001860 */
[----:B------:R-:W2:Y:S03]  /*15130*/  LDSM.16.MT88.4 R152, [R227+0x3880] ;  /* 0x00388000e398783b */ /* 0x000ea60000004200 */
[----:B------:R-:W-:Y:S02]  /*15140*/  FMUL.FTZ R119, R132, R119 ;  /* 0x0000007784777220 */ /* 0x000fe40000410000 */
[----:B-1----:R-:W-:Y:S02]  /*15150*/  FFMA.FTZ R138, R204, c[0x0][0x2d0], -R141 ;  /* 0x0000b400cc8a7a23 */ /* 0x002fe4000001088d */
[-C--:B---3--:R-:W-:Y:S02]  /*15160*/  HMMA.16816.F32 R100, R192, R148.reuse, R100 ;  /* 0x00000094c064723c */ /* 0x088fe40000001864 */
[----:B------:R1:W3:Y:S06]  /*15170*/  MUFU.EX2 R171, R138 ;  /* 0x0000008a00ab7308 */ /* 0x0002ec0000000800 */
        /* <DEDUP_REMOVED lines=9> */
[----:B----4-:R-:W-:Y:S06]  /*15210*/  FFMA.FTZ R138, R207, c[0x0][0x2d0], -R142 ;  /* 0x0000b400cf8a7a23 */ /* 0x010fec000001088e */
[----:B---3--:R-:W-:Y:S01]  /*15220*/  F2FP.PACK_AB R146, R171, R188 ;  /* 0x000000bcab92723e */ /* 0x008fe200000000ff */
[----:B------:R-:W-:Y:S01]  /*15230*/  HMMA.16816.F32 R128, R192, R154, R128 ;  /* 0x0000009ac080723c */ /* 0x000fe20000001880 */
[----:B------:R2:W3:Y:S03]  /*15240*/  MUFU.EX2 R169, R138 ;  /* 0x0000008a00a97308 */ /* 0x0004e60000000800 */
[----:B------:R-:W-:Y:S02]  /*15250*/  F2FP.PACK_AB R144, R185, R183 ;  /* 0x000000b7b990723e */ /* 0x000fe400000000ff */
[----:B------:R-:W-:Y:S01]  /*15260*/  F2FP.PACK_AB R145, R186, R184 ;  /* 0x000000b8ba91723e */ /* 0x000fe200000000ff */
        /* <DEDUP_REMOVED lines=36> */
[----:B------:R-:W1:Y:S03]  /*154b0*/  LDSM.16.MT88.4 R156, [R226+0x4080] ;  /* 0x00408000e29c783b */ /* 0x000e660000004200 */
        /* <DEDUP_REMOVED lines=14> */
[----:B------:R3:W-:Y:S03]  /*155a0*/  MUFU.EX2 R218, R138 ;  /* 0x0000008a00da7308 */ /* 0x0007e60000000800 */
        /* <DEDUP_REMOVED lines=18> */
[----:B------:R1:W-:Y:S01]  /*156d0*/  MUFU.EX2 R208, R138 ;  /* 0x0000008a00d07308 */ /* 0x0003e20000000800 */
[----:B------:R-:W-:Y:S02]  /*156e0*/  LDSM.16.MT88.4 R188, [R228+0x3080] ;  /* 0x00308000e4bc783b */ /* 0x000fe40000004200 */
        /* <DEDUP_REMOVED lines=55> */
[----:B------:R-:W-:Y:S03]  /*15a60*/  MOV R22, R185 ;  /* 0x000000b900167202 */ /* 0x000fe60000000f00 */
[----:B------:R-:W-:Y:S03]  /*15a70*/  MOV R21, R184 ;  /* 0x000000b800157202 */ /* 0x000fe60000000f00 */
[----:B------:R-:W-:Y:S02]  /*15a80*/  MOV R24, R168 ;  /* 0x000000a800187202 */ /* 0x000fe40000000f00 */
[-C--:B------:R-:W-:Y:S01]  /*15a90*/  HMMA.16816.F32 R168, R192, R174.reuse, R28 ;  /* 0x000000aec0a8723c */ /* 0x080fe2000000181c */
[----:B------:R-:W5:Y:S02]  /*15aa0*/  LDL.LU R28, [R1+0x30] ;  /* 0x00003000011c7983 */ /* 0x000f640000300800 */
[----:B------:R-:W-:Y:S02]  /*15ab0*/  MOV R27, R183 ;  /* 0x000000b7001b7202 */ /* 0x000fe40000000f00 */
[----:B------:R-:W-:Y:S02]  /*15ac0*/  MOV R26, R182 ;  /* 0x000000b6001a7202 */ /* 0x000fe40000000f00 */
[----:B------:R-:W-:Y:S01]  /*15ad0*/  MOV R25, R181 ;  /* 0x000000b500197202 */ /* 0x000fe20000000f00 */
[C---:B------:R-:W-:Y:S01]  /*15ae0*/  HMMA.16816.F32 R172, R140.reuse, R174, R32 ;  /* 0x000000ae8cac723c */ /* 0x040fe20000001820 */
[----:B------:R-:W5:Y:S03]  /*15af0*/  LDL.LU R33, [R1+0x28] ;  /* 0x0000280001217983 */ /* 0x000f660000300800 */
[----:B------:R-:W-:Y:S01]  /*15b00*/  MOV R30, R179 ;  /* 0x000000b3001e7202 */ /* 0x000fe20000000f00 */
[----:B------:R-:W5:Y:S01]  /*15b10*/  LDL.LU R35, [R1+0x2c] ;  /* 0x00002c0001237983 */ /* 0x000f620000300800 */
[----:B------:R-:W-:Y:S02]  /*15b20*/  MOV R31, R178 ;  /* 0x000000b2001f7202 */ /* 0x000fe40000000f00 */
[----:B------:R-:W-:Y:S04]  /*15b30*/  MOV R32, R177 ;  /* 0x000000b100207202 */ /* 0x000fe80000000f00 */
[----:B------:R-:W-:Y:S02]  /*15b40*/  MOV R34, R176 ;  /* 0x000000b000227202 */ /* 0x000fe40000000f00 */
[-C--:B------:R-:W-:Y:S01]  /*15b50*/  HMMA.16816.F32 R176, R140, R188.reuse, R36 ;  /* 0x000000bc8cb0723c */ /* 0x080fe20000001824 */
[----:B------:R-:W-:Y:S07]  /*15b60*/  MOV R29, R180 ;  /* 0x000000b4001d7202 */ /* 0x000fee0000000f00 */
        /* <DEDUP_REMOVED lines=22> */
[----:B------:R-:W-:Y:S01]  /*15cd0*/  HMMA.16816.F32 R128, R140, R18, R128 ;  /* 0x000000128c80723c */ /* 0x000fe20000001880 */
[----:B-----5:R-:W-:Y:S04]  /*15ce0*/  FFMA.FTZ R4, R2, R28, R29 ;  /* 0x0000001c02047223 */ /* 0x020fe8000001001d */
[----:B------:R-:W-:Y:S02]  /*15cf0*/  FADD.FTZ R4, R24, R4 ;  /* 0x0000000418047221 */ /* 0x000fe40000010000 */
[----:B------:R-:W-:Y:S02]  /*15d00*/  FFMA.FTZ R133, R133, R33, R32 ;  /* 0x0000002185857223 */ /* 0x000fe40000010020 */
[----:B------:R-:W-:Y:S03]  /*15d10*/  FADD.FTZ R5, R27, R4 ;  /* 0x000000041b057221 */ /* 0x000fe60000010000 */
        /* <DEDUP_REMOVED lines=53> */
.L_x_1127:
[----:B-12---:R-:W2:Y:S04]  /*16070*/  LDL.LU R0, [R1+0x28] ;  /* 0x0000280001007983 */ /* 0x006ea80000300800 */
[----:B------:R-:W3:Y:S04]  /*16080*/  LDL.LU R4, [R1+0x2c] ;  /* 0x00002c0001047983 */ /* 0x000ee80000300800 */
[----:B------:R-:W4:Y:S04]  /*16090*/  LDL.LU R5, [R1+0x30] ;  /* 0x0000300001057983 */ /* 0x000f280000300800 */
[----:B------:R-:W4:Y:S01]  /*160a0*/  LDL.LU R2, [R1+0x34] ;  /* 0x0000340001027983 */ /* 0x000f220000300800 */
[----:B------:R-:W-:-:S03]  /*160b0*/  PLOP3.LUT P4, PT, PT, PT, PT, 0x8, 0x0 ;  /* 0x000000000000781c */ /* 0x000fc60003f8e170 */
        /* <DEDUP_REMOVED lines=21> */
[----:B------:R-:W-:-:S05]  /*16210*/  FSETP.NE.FTZ.AND P1, PT, R7, RZ, PT ;  /* 0x000000ff0700720b */ /* 0x000fca0003f35000 */
[----:B------:R-:W1:Y:S01]  /*16220*/  @P3 MUFU.RCP R0, R11 ;  /* 0x0000000b00003308 */ /* 0x000e620000001000 */
[----:B------:R-:W-:-:S07]  /*16230*/  FSETP.NE.FTZ.AND P0, PT, R6, RZ, PT ;  /* 0x000000ff0600720b */ /* 0x000fce0003f15000 */
[----:B------:R-:W2:Y:S06]  /*16240*/  @P2 MUFU.RCP R4, R9 ;  /* 0x0000000900042308 */ /* 0x000eac0000001000 */
[----:B------:R-:W-:Y:S01]  /*16250*/  @P0 MOV R8, 0x3f317218 ;  /* 0x3f31721800080802 */ /* 0x000fe20000000f00 */
[C---:B-1----:R-:W-:Y:S01]  /*16260*/  FMUL.FTZ R144, R0.reuse, R144 ;  /* 0x0000009000907220 */ /* 0x042fe20000410000 */
[----:B------:R-:W1:Y:S01]  /*16270*/  @P1 MUFU.RCP R2, R7 ;  /* 0x0000000700021308 */ /* 0x000e620000001000 */
        /* <DEDUP_REMOVED lines=16> */
[C---:B------:R-:W-:Y:S01]  /*16380*/  FMUL.FTZ R24, R0.reuse, R64 ;  /* 0x0000004000187220 */ /* 0x040fe20000410000 */
[----:B------:R-:W-:Y:S01]  /*16390*/  MOV R64, 0xff800000 ;  /* 0xff80000000407802 */ /* 0x000fe20000000f00 */
[C---:B------:R-:W-:Y:S01]  /*163a0*/  FMUL.FTZ R41, R0.reuse, R65 ;  /* 0x0000004100297220 */ /* 0x040fe20000410000 */
[----:B------:R-:W-:Y:S01]  /*163b0*/  MOV R65, 0xff800000 ;  /* 0xff80000000417802 */ /* 0x000fe20000000f00 */
        /* <DEDUP_REMOVED lines=16> */
[----:B------:R-:W-:Y:S01]  /*164c0*/  MOV R0, RZ ;  /* 0x000000ff00007202 */ /* 0x000fe20000000f00 */
[C---:B--2---:R-:W-:Y:S02]  /*164d0*/  FMUL.FTZ R15, R4.reuse, R54 ;  /* 0x00000036040f7220 */ /* 0x044fe40000410000 */
[----:B------:R-:W-:Y:S02]  /*164e0*/  FMUL.FTZ R43, R4, R55 ;  /* 0x00000037042b7220 */ /* 0x000fe40000410000 */
[C---:B-1----:R-:W-:Y:S01]  /*164f0*/  FMUL.FTZ R148, R2.reuse, R148 ;  /* 0x0000009402947220 */ /* 0x042fe20000410000 */
[----:B------:R-:W1:Y:S01]  /*16500*/  @P0 MUFU.RCP R0, R6 ;  /* 0x0000000600000308 */ /* 0x000e620000001000 */
[----:B------:R-:W-:-:S02]  /*16510*/  FMUL.FTZ R149, R2, R149 ;  /* 0x0000009502957220 */ /* 0x000fc40000410000 */
[C---:B------:R-:W-:Y:S02]  /*16520*/  FMUL.FTZ R152, R2.reuse, R152 ;  /* 0x0000009802987220 */ /* 0x040fe40000410000 */
[C---:B------:R-:W-:Y:S02]  /*16530*/  FMUL.FTZ R55, R2.reuse, R153 ;  /* 0x0000009902377220 */ /* 0x040fe40000410000 */
[C---:B------:R-:W-:Y:S01]  /*16540*/  FMUL.FTZ R164, R2.reuse, R164 ;  /* 0x000000a402a47220 */ /* 0x040fe20000410000 */
[----:B------:R-:W2:Y:S01]  /*16550*/  @P0 MUFU.LG2 R6, R6 ;  /* 0x0000000600060308 */ /* 0x000ea20000000c00 */
        /* <DEDUP_REMOVED lines=61> */
[C---:B-1----:R-:W-:Y:S02]  /*16930*/  FMUL.FTZ R150, R0.reuse, R150 ;  /* 0x0000009600967220 */ /* 0x042fe40000410000 */
        /* <DEDUP_REMOVED lines=38> */
[----:B--2---:R-:W-:-:S02]  /*16ba0*/  @P0 FMUL.FTZ R4, R6, 0.69314718246459960938 ;  /* 0x3f31721806040820 */ /* 0x004fc40000410000 */
[----:B------:R-:W-:Y:S02]  /*16bb0*/  @P0 FMUL.FTZ R0, R8, c[0x0][0x2d0] ;  /* 0x0000b40008000a20 */ /* 0x000fe40000410000 */
[----:B------:R-:W-:Y:S02]  /*16bc0*/  @P3 FFMA.FTZ R64, R10, R137, R11 ;  /* 0x000000890a403223 */ /* 0x000fe4000001000b */
[----:B------:R-:W-:Y:S02]  /*16bd0*/  @P2 FFMA.FTZ R65, R5, R136, R9 ;  /* 0x0000008805412223 */ /* 0x000fe40000010009 */
[----:B------:R-:W-:Y:S02]  /*16be0*/  @P1 FFMA.FTZ R66, R2, R135, R7 ;  /* 0x0000008702421223 */ /* 0x000fe40000010007 */
[----:B------:R-:W-:Y:S02]  /*16bf0*/  @P0 FFMA.FTZ R67, R0, R3, R4 ;  /* 0x0000000300430223 */ /* 0x000fe40000010004 */
.L_x_1065:
        /* <DEDUP_REMOVED lines=197> */
.L_x_1147:
[----:B---3--:R-:W-:Y:S01]  /*17850*/  LOP3.LUT R0, R61, 0xffffffe0, RZ, 0xc0, !PT ;  /* 0xffffffe03d007812 */ /* 0x008fe200078ec0ff */
[----:B------:R-:W-:Y:S01]  /*17860*/  IMAD.MOV.U32 R3, RZ, RZ, c[0x0][0x4e8] ;  /* 0x00013a00ff037624 */ /* 0x000fe200078e00ff */
[----:B------:R-:W-:Y:S01]  /*17870*/  SHF.R.S32.HI R2, RZ, 0x1f, R59 ;  /* 0x0000001fff027819 */ /* 0x000fe2000001143b */
[----:B------:R-:W1:Y:S01]  /*17880*/  S2R R76, SR_CTAID.X ;  /* 0x00000000004c7919 */ /* 0x000e620000002500 */
[----:B------:R-:W-:Y:S01]  /*17890*/  ULDC.64 UR4, c[0x0][0x490] ;  /* 0x0001240000047ab9 */ /* 0x000fe20000000a00 */
[----:B------:R-:W-:Y:S01]  /*178a0*/  IMAD.IADD R5, R69, 0x1, -R0 ;  /* 0x0000000145057824 */ /* 0x000fe200078e0a00 */
[----:B------:R-:W-:Y:S01]  /*178b0*/  LEA.HI R0, R29, R29, RZ, 0x1 ;  /* 0x0000001d1d007211 */ /* 0x000fe200078f08ff */
[----:B------:R-:W-:Y:S01]  /*178c0*/  UIMAD UR6, UR8, UR4, URZ ;  /* 0x00000004080672a4 */ /* 0x000fe2000f8e023f */
[----:B------:R-:W-:Y:S01]  /*178d0*/  LEA.HI R2, R2, R59, RZ, 0x2 ;  /* 0x0000003b02027211 */ /* 0x000fe200078f10ff */
[----:B------:R-:W-:Y:S01]  /*178e0*/  USHF.R.S32.HI UR9, URZ, 0x1f, UR13 ;  /* 0x0000001f3f097899 */ /* 0x000fe2000801140d */
[----:B------:R-:W-:Y:S01]  /*178f0*/  SHF.R.S32.HI R6, RZ, 0x1f, R5 ;  /* 0x0000001fff067819 */ /* 0x000fe20000011405 */
[----:B------:R-:W-:Y:S01]  /*17900*/  UMOV UR16, UR14 ;  /* 0x0000000e00107c82 */ /* 0x000fe20008000000 */
[----:B------:R-:W-:Y:S01]  /*17910*/  ISETP.NE.AND P2, PT, R3, 0x1, PT ;  /* 0x000000010300780c */ /* 0x000fe20003f45270 */
[----:B------:R-:W-:Y:S01]  /*17920*/  UMOV UR17, UR15 ;  /* 0x0000000f00117c82 */ /* 0x000fe20008000000 */
[C---:B------:R-:W-:Y:S01]  /*17930*/  LOP3.LUT R3, R0.reuse, 0x1ffffffe, RZ, 0xc0, !PT ;  /* 0x1ffffffe00037812 */ /* 0x040fe200078ec0ff */
[----:B------:R-:W-:Y:S01]  /*17940*/  IMAD.SHL.U32 R0, R0, 0x20, RZ ;  /* 0x0000002000007824 */ /* 0x000fe200078e00ff */
[----:B------:R-:W-:Y:S01]  /*17950*/  LOP3.LUT R2, R2, 0xffffffc, RZ, 0xc0, !PT ;  /* 0x0ffffffc02027812 */ /* 0x000fe200078ec0ff */
[----:B------:R-:W-:Y:S01]  /*17960*/  UIMAD.WIDE.U32 UR16, UR10, UR4, UR16 ;  /* 0x000000040a1072a5 */ /* 0x000fe2000f8e0010 */
[----:B------:R-:W-:Y:S01]  /*17970*/  LEA.HI R6, R6, R5, RZ, 0x2 ;  /* 0x0000000506067211 */ /* 0x000fe200078f10ff */
[----:B------:R-:W-:Y:S01]  /*17980*/  IMAD.IADD R4, R29, 0x1, -R3 ;  /* 0x000000011d047824 */ /* 0x000fe200078e0a03 */
[----:B------:R-:W-:Y:S01]  /*17990*/  LOP3.LUT R0, R0, 0xffffffc0, RZ, 0xc0, !PT ;  /* 0xffffffc000007812 */ /* 0x000fe200078ec0ff */
[----:B------:R-:W-:Y:S01]  /*179a0*/  IMAD.IADD R2, R59, 0x1, -R2 ;  /* 0x000000013b027824 */ /* 0x000fe200078e0a02 */
[----:B------:R-:W-:Y:S01]  /*179b0*/  SHF.R.S32.HI R3, RZ, 0x2, R6 ;  /* 0x00000002ff037819 */ /* 0x000fe20000011406 */
[----:B------:R-:W-:Y:S01]  /*179c0*/  UIMAD UR6, UR10, UR5, UR6 ;  /* 0x000000050a0672a4 */ /* 0x000fe2000f8e0206 */
[-C--:B------:R-:W-:Y:S01]  /*179d0*/  LEA.HI R7, R63, R69.reuse, RZ, 0x3 ;  /* 0x000000453f077211 */ /* 0x080fe200078f18ff */
[----:B------:R-:W-:Y:S01]  /*179e0*/  IMAD R0, R4, 0x8, R0 ;  /* 0x0000000804007824 */ /* 0x000fe200078e0200 */
[----:B------:R-:W-:Y:S01]  /*179f0*/  USEL UR9, UR9, URZ, !UP1 ;  /* 0x0000003f09097287 */ /* 0x000fe2000c800000 */
[----:B------:R-:W-:Y:S01]  /*17a00*/  IMAD R15, R2, 0x10, R3 ;  /* 0x00000010020f7824 */ /* 0x000fe200078e0203 */
[----:B------:R-:W-:Y:S01]  /*17a10*/  ULDC.64 UR4, c[0x0][0x498] ;  /* 0x0001260000047ab9 */ /* 0x000fe20000000a00 */
[----:B------:R-:W-:Y:S01]  /*17a20*/  LOP3.LUT R6, R7, 0xfffffff8, RZ, 0xc0, !PT ;  /* 0xfffffff807067812 */ /* 0x000fe200078ec0ff */
[----:B------:R-:W-:Y:S01]  /*17a30*/  USEL UR13, UR13, URZ, !UP1 ;  /* 0x0000003f0d0d7287 */ /* 0x000fe2000c800000 */
[----:B------:R-:W-:Y:S01]  /*17a40*/  IMAD.IADD R2, R15, 0x1, R0 ;  /* 0x000000010f027824 */ /* 0x000fe200078e0200 */
[----:B------:R-:W-:Y:S01]  /*17a50*/  UIMAD UR11, UR9, UR4, URZ ;  /* 0x00000004090b72a4 */ /* 0x000fe2000f8e023f */
[----:B------:R-:W-:Y:S01]  /*17a60*/  SHF.R.S32.HI R19, RZ, 0x3, R7 ;  /* 0x00000003ff137819 */ /* 0x000fe20000011407 */
[----:B------:R-:W-:Y:S01]  /*17a70*/  UIADD3 UR7, UR17, UR6, URZ ;  /* 0x0000000611077290 */ /* 0x000fe2000fffe03f */
[----:B-1----:R-:W-:Y:S01]  /*17a80*/  IMAD R2, R76, 0x80, R2 ;  /* 0x000000804c027824 */ /* 0x002fe200078e0202 */
[----:B------:R-:W-:Y:S01]  /*17a90*/  UIMAD UR11, UR13, UR5, UR11 ;  /* 0x000000050d0b72a4 */ /* 0x000fe2000f8e020b */
[----:B------:R-:W-:Y:S01]  /*17aa0*/  IMAD.IADD R6, R69, 0x1, -R6 ;  /* 0x0000000145067824 */ /* 0x000fe200078e0a06 */
[----:B------:R-:W-:Y:S01]  /*17ab0*/  UMOV UR6, UR16 ;  /* 0x0000001000067c82 */ /* 0x000fe20008000000 */
[----:B------:R-:W-:Y:S01]  /*17ac0*/  @P2 IMAD.HI.U32 R3, R2, c[0x0][0x4ec], RZ ;  /* 0x00013b0002032a27 */ /* 0x000fe200078e00ff */
[----:B------:R-:W-:Y:S01]  /*17ad0*/  UIMAD.WIDE.U32 UR18, UR13, UR4, UR6 ;  /* 0x000000040d1272a5 */ /* 0x000fe2000f8e0006 */
[----:B------:R-:W-:Y:S01]  /*17ae0*/  LOP3.LUT P0, RZ, R5, 0x3, RZ, 0xc0, !PT ;  /* 0x0000000305ff7812 */ /* 0x000fe2000780c0ff */
[----:B------:R-:W-:Y:S01]  /*17af0*/  BSSY B0, `(.L_x_1148) ;  /* 0x0000074000007945 */ /* 0x000fe20003800000 */
[----:B------:R-:W-:Y:S01]  /*17b00*/  IMAD.MOV.U32 R0, RZ, RZ, R2 ;  /* 0x000000ffff007224 */ /* 0x000fe200078e0002 */
[----:B------:R-:W-:Y:S01]  /*17b10*/  @P2 SHF.R.U32.HI R0, RZ, c[0x0][0x4f0], R3 ;  /* 0x00013c00ff002a19 */ /* 0x000fe20000011603 */
[----:B------:R-:W-:Y:S01]  /*17b20*/  ULDC.64 UR6, c[0x0][0x3a0] ;  /* 0x0000e80000067ab9 */ /* 0x000fe20000000a00 */
[----:B------:R-:W-:Y:S01]  /*17b30*/  IMAD R15, R76, 0x80, R15 ;  /* 0x000000804c0f7824 */ /* 0x000fe200078e020f */
[----:B------:R-:W-:Y:S01]  /*17b40*/  UIMAD.WIDE.U32 UR16, UR14, UR6, URZ ;  /* 0x000000060e1072a5 */ /* 0x000fe2000f8e003f */
[----:B------:R-:W-:Y:S01]  /*17b50*/  IADD3 R8, P1, R0, UR18, RZ ;  /* 0x0000001200087c10 */ /* 0x000fe2000ff3e0ff */
[----:B------:R-:W-:Y:S01]  /*17b60*/  IMAD.MOV R3, RZ, RZ, -R0 ;  /* 0x000000ffff037224 */ /* 0x000fe200078e0a00 */
[----:B------:R-:W-:Y:S01]  /*17b70*/  UIMAD UR6, UR15, UR6, URZ ;  /* 0x000000060f0672a4 */ /* 0x000fe2000f8e023f */
[----:B-----5:R-:W-:Y:S01]  /*17b80*/  IMAD R17, R17, c[0x0][0x4e8], RZ ;  /* 0x00013a0011117a24 */ /* 0x020fe200078e02ff */
[----:B------:R-:W-:Y:S01]  /*17b90*/  ULDC.64 UR4, c[0x0][0x3e8] ;  /* 0x0000fa0000047ab9 */ /* 0x000fe20000000a00 */
[----:B------:R-:W-:Y:S01]  /*17ba0*/  IMAD R4, R3, c[0x0][0x4e8], R2 ;  /* 0x00013a0003047a24 */ /* 0x000fe200078e0202 */
[----:B------:R-:W-:Y:S01]  /*17bb0*/  SHF.R.S32.HI R3, RZ, 0x1f, R0 ;  /* 0x0000001fff037819 */ /* 0x000fe20000011400 */
[----:B------:R-:W-:Y:S01]  /*17bc0*/  IMAD.U32 R2, RZ, RZ, UR11 ;  /* 0x0000000bff027e24 */ /* 0x000fe2000f8e00ff */
[----:B------:R-:W-:Y:S01]  /*17bd0*/  UIMAD UR6, UR14, UR7, UR6 ;  /* 0x000000070e0672a4 */ /* 0x000fe2000f8e0206 */
[----:B------:R-:W-:Y:S01]  /*17be0*/  IMAD.SHL.U32 R0, R19, 0x40, RZ ;  /* 0x0000004013007824 */ /* 0x000fe200078e00ff */
[----:B------:R-:W-:Y:S01]  /*17bf0*/  UIMAD UR8, UR8, UR4, URZ ;  /* 0x00000004080872a4 */ /* 0x000fe2000f8e023f */
[----:B------:R-:W-:Y:S01]  /*17c00*/  LEA.HI R21, R63, R69, RZ, 0x6 ;  /* 0x000000453f157211 */ /* 0x000fe200078f30ff */
[----:B------:R-:W-:Y:S01]  /*17c10*/  UIADD3 UR7, UR17, UR6, URZ ;  /* 0x0000000611077290 */ /* 0x000fe2000fffe03f */
[----:B------:R-:W-:Y:S01]  /*17c20*/  IADD3.X R9, R3, UR19, R2, P1, !PT ;  /* 0x0000001303097c10 */ /* 0x000fe20008ffe402 */
[----:B------:R-:W-:Y:S01]  /*17c30*/  UIMAD UR5, UR10, UR5, UR8 ;  /* 0x000000050a0572a4 */ /* 0x000fe2000f8e0208 */
[C---:B------:R-:W-:Y:S01]  /*17c40*/  LEA R2, R6.reuse, R19, 0x4 ;  /* 0x0000001306027211 */ /* 0x040fe200078e20ff */
[----:B------:R-:W-:Y:S01]  /*17c50*/  IMAD.SHL.U32 R6, R6, 0x8, RZ ;  /* 0x0000000806067824 */ /* 0x000fe200078e00ff */
[----:B------:R-:W-:Y:S01]  /*17c60*/  LOP3.LUT R0, R0, 0x1c0, RZ, 0xc0, !PT ;  /* 0x000001c000007812 */ /* 0x000fe200078ec0ff */
[----:B------:R-:W-:Y:S01]  /*17c70*/  UMOV UR6, UR16 ;  /* 0x0000001000067c82 */ /* 0x000fe20008000000 */
[----:B------:R-:W-:Y:S01]  /*17c80*/  ISETP.GE.OR P3, PT, R15, R17, P0 ;  /* 0x000000110f00720c */ /* 0x000fe20000766670 */
[----:B------:R-:W-:Y:S01]  /*17c90*/  IMAD R5, R76, 0x80, R2 ;  /* 0x000000804c057824 */ /* 0x000fe200078e0202 */
[----:B------:R-:W-:Y:S01]  /*17ca0*/  SHF.R.U32.HI R7, RZ, 0x3, R0 ;  /* 0x00000003ff077819 */ /* 0x000fe20000011600 */
[----:B------:R-:W-:Y:S01]  /*17cb0*/  UIMAD.WIDE.U32 UR10, UR10, UR4, UR6 ;  /* 0x000000040a0a72a5 */ /* 0x000fe2000f8e0006 */
[----:B------:R-:W-:Y:S01]  /*17cc0*/  LOP3.LUT R0, R0, 0x38, R6, 0xf8, !PT ;  /* 0x0000003800007812 */ /* 0x000fe200078ef806 */
[----:B------:R-:W-:Y:S01]  /*17cd0*/  @P2 IMAD.HI.U32 R3, R5, c[0x0][0x4ec], RZ ;  /* 0x00013b0005032a27 */ /* 0x000fe200078e00ff */
[----:B------:R-:W-:Y:S01]  /*17ce0*/  SHF.R.S32.HI R2, RZ, 0x1f, R4 ;  /* 0x0000001fff027819 */ /* 0x000fe20000011404 */
[----:B------:R-:W-:Y:S01]  /*17cf0*/  UIADD3 UR11, UR11, UR5, URZ ;  /* 0x000000050b0b7290 */ /* 0x000fe2000fffe03f */
[----:B------:R-:W-:Y:S01]  /*17d00*/  LOP3.LUT R20, R0, R7, RZ, 0x3c, !PT ;  /* 0x0000000700147212 */ /* 0x000fe200078e3cff */
[----:B------:R-:W-:Y:S01]  /*17d10*/  IMAD.MOV.U32 R14, RZ, RZ, R5 ;  /* 0x000000ffff0e7224 */ /* 0x000fe200078e0005 */
[----:B------:R-:W-:Y:S01]  /*17d20*/  @P2 SHF.R.U32.HI R14, RZ, c[0x0][0x4f0], R3 ;  /* 0x00013c00ff0e2a19 */ /* 0x000fe20000011603 */
[----:B------:R-:W-:Y:S01]  /*17d30*/  IMAD R0, R2, c[0x0][0x488], RZ ;  /* 0x0001220002007a24 */ /* 0x000fe200078e02ff */
[----:B------:R-:W-:Y:S01]  /*17d40*/  ULDC.64 UR4, c[0x0][0x3f0] ;  /* 0x0000fc0000047ab9 */ /* 0x000fe20000000a00 */
[C---:B------:R-:W-:Y:S01]  /*17d50*/  IMAD.WIDE.U32 R2, R4.reuse, c[0x0][0x488], R8 ;  /* 0x0001220004027a25 */ /* 0x040fe200078e0008 */
[----:B------:R-:W-:Y:S01]  /*17d60*/  UIMAD UR9, UR9, UR4, URZ ;  /* 0x00000004090972a4 */ /* 0x000fe2000f8e023f */
[----:B------:R-:W-:Y:S01]  /*17d70*/  IADD3 R8, R15, 0x8, RZ ;  /* 0x000000080f087810 */ /* 0x000fe20007ffe0ff */
[----:B------:R-:W-:Y:S01]  /*17d80*/  UIMAD.WIDE.U32 UR10, UR13, UR4, UR10 ;  /* 0x000000040d0a72a5 */ /* 0x000fe2000f8e000a */
[----:B------:R-:W-:Y:S01]  /*17d90*/  IMAD R0, R4, c[0x0][0x48c], R0 ;  /* 0x0001230004007a24 */ /* 0x000fe200078e0200 */
[----:B------:R-:W-:Y:S01]  /*17da0*/  LEA R4, P1, R2, c[0x0][0x450], 0x2 ;  /* 0x0001140002047a11 */ /* 0x000fe200078210ff */
[----:B------:R-:W-:Y:S01]  /*17db0*/  UIMAD UR5, UR13, UR5, UR9 ;  /* 0x000000050d0572a4 */ /* 0x000fe2000f8e0209 */
[----:B------:R-:W-:Y:S01]  /*17dc0*/  SHF.R.S32.HI R9, RZ, 0x1f, R14 ;  /* 0x0000001fff097819 */ /* 0x000fe2000001140e */
[----:B------:R-:W-:Y:S01]  /*17dd0*/  IMAD.IADD R0, R3, 0x1, R0 ;  /* 0x0000000103007824 */ /* 0x000fe200078e0200 */
[----:B------:R-:W-:Y:S01]  /*17de0*/  ISETP.GE.OR P2, PT, R8, R17, P0 ;  /* 0x000000110800720c */ /* 0x000fe20000746670 */
[----:B------:R-:W-:Y:S01]  /*17df0*/  IMAD.MOV R7, RZ, RZ, -R14 ;  /* 0x000000ffff077224 */ /* 0x000fe200078e0a0e */
[----:B------:R-:W-:Y:S01]  /*17e00*/  UIADD3 UR5, UR11, UR5, URZ ;  /* 0x000000050b057290 */ /* 0x000fe2000fffe03f */
[----:B------:R-:W-:Y:S01]  /*17e10*/  IMAD R16, R9, c[0x0][0x3e0], RZ ;  /* 0x0000f80009107a24 */ /* 0x000fe200078e02ff */
[----:B------:R-:W-:Y:S01]  /*17e20*/  LEA.HI.X R0, R2, c[0x0][0x454], R0, 0x2, P1 ;  /* 0x0001150002007a11 */ /* 0x000fe200008f1400 */
        /* <DEDUP_REMOVED lines=64> */
.L_x_1149:
[----:B--234-:R-:W-:Y:S05]  /*18230*/  BSYNC B0 ;  /* 0x0000000000007941 */ /* 0x01cfea0003800000 */
.L_x_1148:
        /* <DEDUP_REMOVED lines=16> */
.L_x_1151:
[----:B------:R-:W-:Y:S05]  /*18340*/  BSYNC B0 ;  /* 0x0000000000007941 */ /* 0x000fea0003800000 */
.L_x_1150:
        /* <DEDUP_REMOVED lines=16> */
.L_x_1153:
[----:B------:R-:W-:Y:S05]  /*18450*/  BSYNC B0 ;  /* 0x0000000000007941 */ /* 0x000fea0003800000 */
.L_x_1152:
        /* <DEDUP_REMOVED lines=16> */
.L_x_1155:
[----:B------:R-:W-:Y:S05]  /*18560*/  BSYNC B0 ;  /* 0x0000000000007941 */ /* 0x000fea0003800000 */
.L_x_1154:
        /* <DEDUP_REMOVED lines=16> */
.L_x_1157:
[----:B------:R-:W-:Y:S05]  /*18670*/  BSYNC B0 ;  /* 0x0000000000007941 */ /* 0x000fea0003800000 */
.L_x_1156:
        /* <DEDUP_REMOVED lines=16> */
.L_x_1159:
[----:B------:R-:W-:Y:S05]  /*18780*/  BSYNC B0 ;  /* 0x0000000000007941 */ /* 0x000fea0003800000 */
.L_x_1158:
        /* <DEDUP_REMOVED lines=16> */
.L_x_1161:
[----:B------:R-:W-:Y:S05]  /*18890*/  BSYNC B0 ;  /* 0x0000000000007941 */ /* 0x000fea0003800000 */
.L_x_1160:
        /* <DEDUP_REMOVED lines=17> */
.L_x_1146:
        /* <DEDUP_REMOVED lines=31> */
.L_x_1162:
        /* <DEDUP_REMOVED lines=43> */
.L_x_1164:
[----:B------:R-:W-:Y:S05]  /*18e50*/  BSYNC B0 ;  /* 0x0000000000007941 */ /* 0x000fea0003800000 */
.L_x_1163:
        /* <DEDUP_REMOVED lines=63> */
.L_x_1166:
[----:B------:R-:W-:Y:S05]  /*19250*/  BSYNC B0 ;  /* 0x0000000000007941 */ /* 0x000fea0003800000 */
.L_x_1165:
        /* <DEDUP_REMOVED lines=15> */
.L_x_1168:
[----:B------:R-:W-:Y:S05]  /*19350*/  BSYNC B0 ;  /* 0x0000000000007941 */ /* 0x000fea0003800000 */
.L_x_1167:
        /* <DEDUP_REMOVED lines=15> */
.L_x_1170:
[----:B------:R-:W-:Y:S05]  /*19450*/  BSYNC B0 ;  /* 0x0000000000007941 */ /* 0x000fea0003800000 */
.L_x_1169:
        /* <DEDUP_REMOVED lines=15> */
.L_x_1172:
[----:B------:R-:W-:Y:S05]  /*19550*/  BSYNC B0 ;  /* 0x0000000000007941 */ /* 0x000fea0003800000 */
.L_x_1171:
        /* <DEDUP_REMOVED lines=15> */
.L_x_1174:
[----:B------:R-:W-:Y:S05]  /*19650*/  BSYNC B0 ;  /* 0x0000000000007941 */ /* 0x000fea0003800000 */
.L_x_1173:
        /* <DEDUP_REMOVED lines=15> */
.L_x_1176:
[----:B------:R-:W-:Y:S05]  /*19750*/  BSYNC B0 ;  /* 0x0000000000007941 */ /* 0x000fea0003800000 */
.L_x_1175:
        /* <DEDUP_REMOVED lines=15> */
.L_x_1178:
[----:B------:R-:W-:Y:S05]  /*19850*/  BSYNC B0 ;  /* 0x0000000000007941 */ /* 0x000fea0003800000 */
.L_x_1177:
        /* <DEDUP_REMOVED lines=16> */
.L_x_1179:
        /* <DEDUP_REMOVED lines=10> */
.L_x_4345:


//--------------------- .text._ZN7cutlass13device_kernelIN5flash19enable_sm80_to_sm89INS1_16FlashAttnFwdSm80INS1_25CollectiveMainloopFwdSm80ILi4ELi1ELb0EN4cute5tupleIJNS5_1CILi128EEENS7_ILi48EEES8_EEELi128ENS_6half_tEfNS_4arch4Sm80ELb0ELb1ELb1ELb1ELb1ELb1ELb1ELb0EEENS1_21CollectiveEpilogueFwdINS6_IJS8_S8_S9_EEENS6_IJNS7_ILi1EEESH_SH_EEESB_SD_Li128ELb1ELb1ELb0ELb0EEENS1_19SingleTileSchedulerILb1ELb0ELb1ELi128EEEEEEEEEvNT_6ParamsE --------------------------
	.section	.text._ZN7cutlass13device_kernelIN5flash19enable_sm80_to_sm89INS1_16FlashAttnFwdSm80INS1_25CollectiveMainloopFwdSm80ILi4ELi1ELb0EN4cute5tupleIJNS5_1CILi128EEENS7_ILi48EEES8_EEELi128ENS_6half_tEfNS_4arch4Sm80ELb0ELb1ELb1ELb1ELb1ELb1ELb1ELb0EEENS1_21CollectiveEpilogueFwdINS6_IJS8_S8_S9_EEENS6_IJNS7_ILi1EEESH_SH_EEESB_SD_Li128ELb1ELb1ELb0ELb0EEENS1_19SingleTileSchedulerILb1ELb0ELb1ELi128EEEEEEEEEvNT_6ParamsE,"ax",@progbits
	.sectioninfo	@"SHI_REGISTERS=255"
	.align	128
.text._ZN7cutlass13device_kernelIN5flash19enable_sm80_to_sm89INS1_16FlashAttnFwdSm80INS1_25CollectiveMainloopFwdSm80ILi4ELi1ELb0EN4cute5tupleIJNS5_1CILi128EEENS7_ILi48EEES8_EEELi128ENS_6half_tEfNS_4arch4Sm80ELb0ELb1ELb1ELb1ELb1ELb1ELb1ELb0EEENS1_21CollectiveEpilogueFwdINS6_IJS8_S8_S9_EEENS6_IJNS7_ILi1EEESH_SH_EEESB_SD_Li128ELb1ELb1ELb0ELb0EEENS1_19SingleTileSchedulerILb1ELb0ELb1ELi128EEEEEEEEEvNT_6ParamsE:
        .type           _ZN7cutlass13device_kernelIN5flash19enable_sm80_to_sm89INS1_16FlashAttnFwdSm80INS1_25CollectiveMainloopFwdSm80ILi4ELi1ELb0EN4cute5tupleIJNS5_1CILi128EEENS7_ILi48EEES8_EEELi128ENS_6half_tEfNS_4arch4Sm80ELb0ELb1ELb1ELb1ELb1ELb1ELb1ELb0EEENS1_21CollectiveEpilogueFwdINS6_IJS8_S8_S9_EEENS6_IJNS7_ILi1EEESH_SH_EEESB_SD_Li128ELb1ELb1ELb0ELb0EEENS1_19SingleTileSchedulerILb1ELb0ELb1ELi128EEEEEEEEEvNT_6ParamsE,@function
        .size           _ZN7cutlass13device_kernelIN5flash19enable_sm80_to_sm89INS1_16FlashAttnFwdSm80INS1_25CollectiveMainloopFwdSm80ILi4ELi1ELb0EN4cute5tupleIJNS5_1CILi128EEENS7_ILi48EEES8_EEELi128ENS_6half_tEfNS_4arch4Sm80ELb0ELb1ELb1ELb1ELb1ELb1ELb1ELb0EEENS1_21CollectiveEpilogueFwdINS6_IJS8_S8_S9_EEENS6_IJNS7_ILi1EEESH_SH_EEESB_SD_Li128ELb1ELb1ELb0ELb0EEENS1_19SingleTileSchedulerILb1ELb0ELb1ELi128EEEEEEEEEvNT_6ParamsE,(.L_x_4346 - _ZN7cutlass13device_kernelIN5flash19enable_sm80_to_sm89INS1_16FlashAttnFwdSm80INS1_25CollectiveMainloopFwdSm80ILi4ELi1ELb0EN4cute5tupleIJNS5_1CILi128EEENS7_ILi48EEES8_EEELi128ENS_6half_tEfNS_4arch4Sm80ELb0ELb1ELb1ELb1ELb1ELb1ELb1ELb0EEENS1_21CollectiveEpilogueFwdINS6_IJS8_S8_S9_EEENS6_IJNS7_ILi1EEESH_SH_EEESB_SD_Li128ELb1ELb1ELb0ELb0EEENS1_19SingleTileSchedulerILb1ELb0ELb1ELi128EEEEEEEEEvNT_6ParamsE)
        .other          _ZN7cutlass13device_kernelIN5flash19enable_sm80_to_sm89INS1_16FlashAttnFwdSm80INS1_25CollectiveMainloopFwdSm80ILi4ELi1ELb0EN4cute5tupleIJNS5_1CILi128EEENS7_ILi48EEES8_EEELi128ENS_6half_tEfNS_4arch4Sm80ELb0ELb1ELb1ELb1ELb1ELb1ELb1ELb0EEENS1_21CollectiveEpilogueFwdINS6_IJS8_S8_S9_EEENS6_IJNS7_ILi1EEESH_SH_EEESB_SD_Li128ELb1ELb1ELb0ELb0EEENS1_19SingleTileSchedulerILb1ELb0ELb1ELi128EEEEEEEEEvNT_6ParamsE,@"STO_CUDA_ENTRY STV_DEFAULT"
_ZN7cutlass13device_kernelIN5flash19enable_sm80_to_sm89INS1_16FlashAttnFwdSm80INS1_25CollectiveMainloopFwdSm80ILi4ELi1ELb0EN4cute5tupleIJNS5_1CILi128EEENS7_ILi48EEES8_EEELi128ENS_6half_tEfNS_4arch4Sm80ELb0ELb1ELb1ELb1ELb1ELb1ELb1ELb0EEENS1_21CollectiveEpilogueFwdINS6_IJS8_S8_S9_EEENS6_IJNS7_ILi1EEESH_SH_EEESB_SD_Li128ELb1ELb1ELb0ELb0EEENS1_19SingleTileSchedulerILb1ELb0ELb1ELi128EEEEEEEEEvNT_6ParamsE:
[----:B------:R-:W-:Y:S02]  /*0000*/  MOV R1, c[0x0][0x28] ;  /* 0x00000a0000017a02 */ /* 0x000fe40000000f00 */
[----:B------:R-:W1:Y:S01]  /*0010*/  S2R R168, SR_TID.X ;  /* 0x0000000000a87919 */ /* 0x000e620000002100 */
[----:B------:R-:W-:Y:S01]  /*0020*/  IMAD.MOV.U32 R29, RZ, RZ, 0x4 ;  /* 0x00000004ff1d7424 */ /* 0x000fe200078e00ff */
[----:B------:R-:W-:Y:S01]  /*0030*/  ULDC.64 UR6, c[0x0][0x118] ;  /* 0x0000460000067ab9 */ /* 0x000fe20000000a00 */
[----:B------:R-:W-:Y:S01]  /*0040*/  IADD3 R1, R1, -0x108, RZ ;  /* 0xfffffef801017810 */ /* 0x000fe20007ffe0ff */
[----:B------:R-:W2:Y:S04]  /*0050*/  S2R R5, SR_CTAID.Z ;  /* 0x0000000000057919 */ /* 0x000ea80000002700 */
[----:B------:R-:W3:Y:S01]  /*0060*/  S2R R169, SR_CTAID.X ;  /* 0x0000000000a97919 */ /* 0x000ee20000002500 */
[----:B-1----:R-:W-:Y:S01]  /*0070*/  SHF.R.U32.HI R0, RZ, 0x5, R168 ;  /* 0x00000005ff007819 */ /* 0x002fe200000116a8 */
[----:B--2---:R-:W-:-:S05]  /*0080*/  IMAD.WIDE R2, R5, R29, c[0x0][0x568] ;  /* 0x00015a0005027625 */ /* 0x004fca00078e021d */
[----:B------:R-:W1:Y:S02]  /*0090*/  SHFL.IDX PT, R0, R0, RZ, 0x1f ;  /* 0x00001fff00007589 */ /* 0x000e6400000e0000 */
[----:B-1----:R-:W-:-:S13]  /*00a0*/  ISETP.NE.AND P0, PT, R0, RZ, PT ;  /* 0x000000ff0000720c */ /* 0x002fda0003f05270 */
[----:B------:R-:W-:Y:S05]  /*00b0*/  @!P0 BRA `(.L_x_1180) ;  /* 0x0000014000008947 */ /* 0x000fea0003800000 */
[----:B---3--:R-:W-:-:S04]  /*00c0*/  ISETP.NE.U32.AND P0, PT, RZ, c[0x0][0x568], PT ;  /* 0x00015a00ff007a0c */ /* 0x008fc80003f05070 */
[----:B------:R-:W-:-:S13]  /*00d0*/  ISETP.NE.AND.EX P0, PT, RZ, c[0x0][0x56c], PT, P0 ;  /* 0x00015b00ff007a0c */ /* 0x000fda0003f05300 */
[----:B------:R-:W-:Y:S05]  /*00e0*/  @!P0 BRA `(.L_x_1181) ;  /* 0x0000002000008947 */ /* 0x000fea0003800000 */
[----:B------:R1:W5:Y:S01]  /*00f0*/  LDG.E R0, [R2.64] ;  /* 0x0000000602007981 */ /* 0x000362000c1e1900 */
[----:B------:R-:W-:Y:S05]  /*0100*/  BRA `(.L_x_1182) ;  /* 0x0000009000007947 */ /* 0x000fea0003800000 */
.L_x_1181:
        /* <DEDUP_REMOVED lines=8> */
.L_x_1183:
[----:B------:R-:W-:-:S05]  /*0190*/  MOV R0, c[0x0][0x54c] ;  /* 0x0001530000007a02 */ /* 0x000fca0000000f00 */
.L_x_1182:
[----:B-----5:R-:W-:Y:S01]  /*01a0*/  IMAD R0, R0, c[0x0][0x548], RZ ;  /* 0x0001520000007a24 */ /* 0x020fe200078e02ff */
[----:B------:R-:W-:-:S04]  /*01b0*/  SHF.L.U32 R136, R169, 0x7, RZ ;  /* 0x00000007a9887819 */ /* 0x000fc800000006ff */
[----:B------:R-:W-:-:S04]  /*01c0*/  ISETP.GE.AND P0, PT, R136, R0, PT ;  /* 0x000000008800720c */ /* 0x000fc80003f06270 */
[----:B------:R-:W-:-:S05]  /*01d0*/  SEL R0, R5, 0xffffffff, !P0 ;  /* 0xffffffff05007807 */ /* 0x000fca0004000000 */
[----:B------:R2:W-:Y:S01]  /*01e0*/  STL [R1+0xec], R0 ;  /* 0x0000ec0001007387 */ /* 0x0005e20000100800 */
[----:B------:R-:W-:Y:S05]  /*01f0*/  BRA `(.L_x_1184) ;  /* 0x0000013000007947 */ /* 0x000fea0003800000 */
.L_x_1180:
[----:B---3--:R-:W-:-:S04]  /*0200*/  ISETP.NE.U32.AND P0, PT, RZ, c[0x0][0x568], PT ;  /* 0x00015a00ff007a0c */ /* 0x008fc80003f05070 */
[----:B------:R-:W-:-:S13]  /*0210*/  ISETP.NE.AND.EX P0, PT, RZ, c[0x0][0x56c], PT, P0 ;  /* 0x00015b00ff007a0c */ /* 0x000fda0003f05300 */
[----:B------:R-:W-:Y:S05]  /*0220*/  @!P0 BRA `(.L_x_1185) ;  /* 0x0000002000008947 */ /* 0x000fea0003800000 */
[----:B------:R1:W5:Y:S01]  /*0230*/  LDG.E R0, [R2.64] ;  /* 0x0000000602007981 */ /* 0x000362000c1e1900 */
[----:B------:R-:W-:Y:S05]  /*0240*/  BRA `(.L_x_1186) ;  /* 0x0000009000007947 */ /* 0x000fea0003800000 */
.L_x_1185:
        /* <DEDUP_REMOVED lines=8> */
.L_x_1187:
[----:B------:R-:W-:-:S05]  /*02d0*/  MOV R0, c[0x0][0x54c] ;  /* 0x0001530000007a02 */ /* 0x000fca0000000f00 */
.L_x_1186:
[----:B-----5:R-:W-:Y:S01]  /*02e0*/  IMAD R0, R0, c[0x0][0x548], RZ ;  /* 0x0001520000007a24 */ /* 0x020fe200078e02ff */
[----:B------:R-:W-:-:S04]  /*02f0*/  SHF.L.U32 R136, R169, 0x7, RZ ;  /* 0x00000007a9887819 */ /* 0x000fc800000006ff */
[----:B------:R-:W-:-:S04]  /*0300*/  ISETP.GE.AND P0, PT, R136, R0, PT ;  /* 0x000000008800720c */ /* 0x000fc80003f06270 */
[----:B------:R-:W-:-:S05]  /*0310*/  SEL R0, R5, 0xffffffff, !P0 ;  /* 0xffffffff05007807 */ /* 0x000fca0004000000 */
[----:B------:R2:W-:Y:S04]  /*0320*/  STL [R1+0xec], R0 ;  /* 0x0000ec0001007387 */ /* 0x0005e80000100800 */
.L_x_1184:
[----:B------:R-:W3:Y:S02]  /*0330*/  LDL R36, [R1+0xec] ;  /* 0x0000ec0001247983 */ /* 0x000ee40000100800 */
[----:B---3--:R-:W-:-:S13]  /*0340*/  ISETP.GE.AND P0, PT, R36, RZ, PT ;  /* 0x000000ff2400720c */ /* 0x008fda0003f06270 */
[----:B------:R-:W-:Y:S05]  /*0350*/  @!P0 EXIT ;  /* 0x000000000000894d */ /* 0x000fea0003800000 */
[----:B------:R-:W-:Y:S01]  /*0360*/  ISETP.NE.U32.AND P0, PT, RZ, c[0x0][0x370], PT ;  /* 0x0000dc00ff007a0c */ /* 0x000fe20003f05070 */
[----:B------:R-:W-:Y:S01]  /*0370*/  IMAD.MOV.U32 R10, RZ, RZ, RZ ;  /* 0x000000ffff0a7224 */ /* 0x000fe200078e00ff */
[----:B------:R-:W-:Y:S01]  /*0380*/  ISETP.NE.U32.AND P1, PT, RZ, c[0x0][0x348], PT ;  /* 0x0000d200ff007a0c */ /* 0x000fe20003f25070 */
[----:B------:R-:W-:Y:S01]  /*0390*/  IMAD.MOV.U32 R12, RZ, RZ, RZ ;  /* 0x000000ffff0c7224 */ /* 0x000fe200078e00ff */
[----:B------:R-:W-:Y:S01]  /*03a0*/  ISETP.NE.AND.EX P0, PT, RZ, c[0x0][0x374], PT, P0 ;  /* 0x0000dd00ff007a0c */ /* 0x000fe20003f05300 */
[----:B------:R-:W-:Y:S01]  /*03b0*/  IMAD.WIDE R6, R36, R29, c[0x0][0x350] ;  /* 0x0000d40024067625 */ /* 0x000fe200078e021d */
[----:B------:R-:W-:Y:S02]  /*03c0*/  ISETP.NE.U32.AND P5, PT, RZ, c[0x0][0x358], PT ;  /* 0x0000d600ff007a0c */ /* 0x000fe40003fa5070 */
[----:B------:R-:W-:Y:S02]  /*03d0*/  ISETP.NE.AND.EX P1, PT, RZ, c[0x0][0x34c], PT, P1 ;  /* 0x0000d300ff007a0c */ /* 0x000fe40003f25310 */
[----:B------:R-:W-:Y:S01]  /*03e0*/  ISETP.NE.AND.EX P5, PT, RZ, c[0x0][0x35c], PT, P5 ;  /* 0x0000d700ff007a0c */ /* 0x000fe20003fa5350 */
[----:B------:R-:W-:Y:S01]  /*03f0*/  IMAD.MOV.U32 R14, RZ, RZ, RZ ;  /* 0x000000ffff0e7224 */ /* 0x000fe200078e00ff */
[----:B--2---:R-:W-:-:S02]  /*0400*/  MOV R0, RZ ;  /* 0x000000ff00007202 */ /* 0x004fc40000000f00 */
[----:B------:R-:W-:-:S03]  /*0410*/  ISETP.NE.U32.AND P2, PT, RZ, c[0x0][0x350], PT ;  /* 0x0000d400ff007a0c */ /* 0x000fc60003f45070 */
[----:B-1----:R-:W-:Y:S01]  /*0420*/  @P0 IMAD.WIDE R2, R36, R29, c[0x0][0x370] ;  /* 0x0000dc0024020625 */ /* 0x002fe200078e021d */
[----:B------:R-:W-:-:S03]  /*0430*/  ISETP.NE.AND.EX P2, PT, RZ, c[0x0][0x354], PT, P2 ;  /* 0x0000d500ff007a0c */ /* 0x000fc60003f45320 */
[CC--:B------:R-:W-:Y:S01]  /*0440*/  IMAD.WIDE R8, R36.reuse, R29.reuse, c[0x0][0x348] ;  /* 0x0000d20024087625 */ /* 0x0c0fe200078e021d */
[----:B------:R1:W2:Y:S04]  /*0450*/  @P0 LDG.E R10, [R2.64] ;  /* 0x00000006020a0981 */ /* 0x0002a8000c1e1900 */
[----:B------:R-:W3:Y:S05]  /*0460*/  @P1 LDG.E R0, [R8.64] ;  /* 0x0000000608001981 */ /* 0x000eea000c1e1900 */
[----:B------:R-:W4:Y:S01]  /*0470*/  @P2 LDG.E R12, [R6.64] ;  /* 0x00000006060c2981 */ /* 0x000f22000c1e1900 */
[----:B-1----:R-:W-:-:S05]  /*0480*/  IMAD.WIDE R2, R36, R29, c[0x0][0x358] ;  /* 0x0000d60024027625 */ /* 0x002fca00078e021d */
[----:B------:R-:W4:Y:S01]  /*0490*/  @P5 LDG.E R14, [R2.64] ;  /* 0x00000006020e5981 */ /* 0x000f22000c1e1900 */
[----:B------:R-:W-:-:S03]  /*04a0*/  ISETP.NE.U32.AND P0, PT, RZ, c[0x0][0x360], PT ;  /* 0x0000d800ff007a0c */ /* 0x000fc60003f05070 */
[----:B------:R-:W1:Y:S01]  /*04b0*/  S2R R34, SR_CTAID.Y ;  /* 0x0000000000227919 */ /* 0x000e620000002600 */
[----:B------:R-:W-:Y:S01]  /*04c0*/  ISETP.NE.AND.EX P0, PT, RZ, c[0x0][0x364], PT, P0 ;  /* 0x0000d900ff007a0c */ /* 0x000fe20003f05300 */
[----:B------:R-:W-:Y:S02]  /*04d0*/  IMAD.MOV.U32 R13, RZ, RZ, c[0x0][0x168] ;  /* 0x00005a00ff0d7624 */ /* 0x000fe400078e00ff */
[----:B------:R-:W-:-:S10]  /*04e0*/  IMAD.MOV.U32 R11, RZ, RZ, c[0x0][0x2ac] ;  /* 0x0000ab00ff0b7624 */ /* 0x000fd400078e00ff */
[----:B------:R-:W-:-:S05]  /*04f0*/  @P0 IMAD.WIDE R4, R36, R29, c[0x0][0x360] ;  /* 0x0000d80024040625 */ /* 0x000fca00078e021d */
[----:B------:R4:W5:Y:S01]  /*0500*/  @P0 LDG.E R13, [R4.64] ;  /* 0x00000006040d0981 */ /* 0x000962000c1e1900 */
[----:B------:R-:W-:Y:S01]  /*0510*/  IMAD R11, R11, c[0x0][0x1d0], RZ ;  /* 0x000074000b0b7a24 */ /* 0x000fe200078e02ff */
[----:B-1----:R-:W-:Y:S02]  /*0520*/  SHF.R.S32.HI R35, RZ, 0x1f, R34 ;  /* 0x0000001fff237819 */ /* 0x002fe40000011422 */
[----:B--2---:R-:W-:Y:S04]  /*0530*/  STL [R1+0x48], R10 ;  /* 0x0000480a01007387 */ /* 0x004fe80000100800 */
[----:B---3--:R-:W-:Y:S01]  /*0540*/  STL [R1+0x4c], R0 ;  /* 0x00004c0001007387 */ /* 0x008fe20000100800 */
[----:B----4-:R-:W-:-:S03]  /*0550*/  IADD3 R4, R12, R10, RZ ;  /* 0x0000000a0c047210 */ /* 0x010fc60007ffe0ff */
[----:B------:R-:W-:Y:S04]  /*0560*/  STL [R1+0x54], R14 ;  /* 0x0000540e01007387 */ /* 0x000fe80000100800 */
[----:B------:R1:W-:Y:S02]  /*0570*/  STL [R1+0x50], R4 ;  /* 0x0000500401007387 */ /* 0x0003e40000100800 */
[----:B-1----:R-:W-:Y:S01]  /*0580*/  MOV R4, c[0x0][0x228] ;  /* 0x00008a0000047a02 */ /* 0x002fe20000000f00 */
[----:B------:R-:W-:Y:S05]  /*0590*/  @P0 BRA `(.L_x_1188) ;  /* 0x0000004000000947 */ /* 0x000fea0003800000 */
[----:B------:R-:W-:Y:S05]  /*05a0*/  @!P1 BRA `(.L_x_1188) ;  /* 0x0000003000009947 */ /* 0x000fea0003800000 */
[----:B------:R1:W2:Y:S04]  /*05b0*/  LDG.E R0, [R8.64] ;  /* 0x0000000608007981 */ /* 0x0002a8000c1e1900 */
[----:B-1----:R-:W2:Y:S02]  /*05c0*/  LDG.E R8, [R8.64+0x4] ;  /* 0x0000040608087981 */ /* 0x002ea4000c1e1900 */
[----:B--2--5:R-:W-:-:S05]  /*05d0*/  IADD3 R13, -R0, R8, RZ ;  /* 0x00000008000d7210 */ /* 0x024fca0007ffe1ff */
.L_x_1188:
[----:B-----5:R1:W-:Y:S01]  /*05e0*/  STL [R1+0x58], R13 ;  /* 0x0000580d01007387 */ /* 0x0203e20000100800 */
[----:B------:R-:W-:-:S04]  /*05f0*/  ISETP.NE.U32.AND P0, PT, RZ, c[0x0][0x368], PT ;  /* 0x0000da00ff007a0c */ /* 0x000fc80003f05070 */
[----:B------:R-:W-:-:S13]  /*0600*/  ISETP.NE.AND.EX P0, PT, RZ, c[0x0][0x36c], PT, P0 ;  /* 0x0000db00ff007a0c */ /* 0x000fda0003f05300 */
[----:B------:R-:W-:Y:S05]  /*0610*/  @!P0 BRA `(.L_x_1189) ;  /* 0x0000003000008947 */ /* 0x000fea0003800000 */
[----:B------:R-:W-:-:S05]  /*0620*/  IMAD.WIDE R6, R36, R29, c[0x0][0x368] ;  /* 0x0000da0024067625 */ /* 0x000fca00078e021d */
[----:B------:R2:W5:Y:S01]  /*0630*/  LDG.E R11, [R6.64] ;  /* 0x00000006060b7981 */ /* 0x000562000c1e1900 */
[----:B------:R-:W-:Y:S05]  /*0640*/  BRA `(.L_x_1190) ;  /* 0x0000004000007947 */ /* 0x000fea0003800000 */
.L_x_1189:
[----:B------:R-:W-:Y:S05]  /*0650*/  @!P2 BRA `(.L_x_1190) ;  /* 0x000000300000a947 */ /* 0x000fea0003800000 */
[----:B------:R2:W3:Y:S04]  /*0660*/  LDG.E R0, [R6.64] ;  /* 0x0000000606007981 */ /* 0x0004e8000c1e1900 */
[----:B--2---:R-:W3:Y:S02]  /*0670*/  LDG.E R6, [R6.64+0x4] ;  /* 0x0000040606067981 */ /* 0x004ee4000c1e1900 */
[----:B---3--:R-:W-:Y:S02]  /*0680*/  IADD3 R11, -R0, R6, RZ ;  /* 0x00000006000b7210 */ /* 0x008fe40007ffe1ff */
.L_x_1190:
[----:B------:R-:W-:Y:S01]  /*0690*/  ISETP.NE.U32.AND P0, PT, RZ, c[0x0][0x378], PT ;  /* 0x0000de00ff007a0c */ /* 0x000fe20003f05070 */
[----:B------:R3:W4:Y:S03]  /*06a0*/  @P5 LDG.E R5, [R2.64] ;  /* 0x0000000602055981 */ /* 0x000726000c1e1900 */
[----:B------:R-:W-:Y:S01]  /*06b0*/  ISETP.NE.AND.EX P0, PT, RZ, c[0x0][0x37c], PT, P0 ;  /* 0x0000df00ff007a0c */ /* 0x000fe20003f05300 */
[----:B------:R3:W4:Y:S01]  /*06c0*/  @P5 LDG.E R0, [R2.64+0x4] ;  /* 0x0000040602005981 */ /* 0x000722000c1e1900 */
[----:B-----5:R-:W-:-:S11]  /*06d0*/  IMAD.MOV.U32 R22, RZ, RZ, R11 ;  /* 0x000000ffff167224 */ /* 0x020fd600078e000b */
[----:B---3--:R-:W-:-:S05]  /*06e0*/  @P0 IMAD.WIDE R2, R36, R29, c[0x0][0x378] ;  /* 0x0000de0024020625 */ /* 0x008fca00078e021d */
[----:B--2---:R3:W2:Y:S01]  /*06f0*/  @P0 LDG.E R22, [R2.64] ;  /* 0x0000000602160981 */ /* 0x0046a2000c1e1900 */
[----:B------:R-:W-:Y:S02]  /*0700*/  IMAD.IADD R10, R11, 0x1, -R10 ;  /* 0x000000010b0a7824 */ /* 0x000fe400078e0a0a */
[----:B------:R-:W-:-:S03]  /*0710*/  IMAD.MOV.U32 R8, RZ, RZ, c[0x0][0x32c] ;  /* 0x0000cb00ff087624 */ /* 0x000fc600078e00ff */
[----:B------:R1:W-:Y:S01]  /*0720*/  STL [R1+0x5c], R10 ;  /* 0x00005c0a01007387 */ /* 0x0003e20000100800 */
[----:B---3--:R-:W-:-:S05]  /*0730*/  IMAD.MOV.U32 R2, RZ, RZ, c[0x0][0x2c4] ;  /* 0x0000b100ff027624 */ /* 0x008fca00078e00ff */
[----:B------:R-:W-:Y:S02]  /*0740*/  ISETP.NE.AND P1, PT, R2, 0x1, PT ;  /* 0x000000010200780c */ /* 0x000fe40003f25270 */
[----:B------:R-:W-:Y:S01]  /*0750*/  ISETP.GE.AND P2, PT, R8, 0x1, PT ;  /* 0x000000010800780c */ /* 0x000fe20003f46270 */
[----:B----4-:R-:W-:Y:S01]  /*0760*/  @P5 IMAD.IADD R4, R0, 0x1, -R5 ;  /* 0x0000000100045824 */ /* 0x010fe200078e0a05 */
[----:B------:R-:W-:-:S03]  /*0770*/  IADD3 R0, R136, 0x7f, RZ ;  /* 0x0000007f88007810 */ /* 0x000fc60007ffe0ff */
[----:B------:R-:W-:-:S06]  /*0780*/  IMAD.IADD R5, R10, 0x1, R4 ;  /* 0x000000010a057824 */ /* 0x000fcc00078e0204 */
[----:B------:R-:W-:Y:S01]  /*0790*/  @P1 IMAD.HI.U32 R2, R0, c[0x0][0x2c8], RZ ;  /* 0x0000b20000021a27 */ /* 0x000fe200078e00ff */
[----:B------:R1:W-:Y:S01]  /*07a0*/  STL.64 [R1+0x60], R4 ;  /* 0x0000600401007387 */ /* 0x0003e20000100a00 */
[----:B------:R-:W-:-:S03]  /*07b0*/  IADD3 R3, R5, 0x2f, RZ ;  /* 0x0000002f05037810 */ /* 0x000fc60007ffe0ff */
[----:B------:R-:W-:Y:S02]  /*07c0*/  @P1 SHF.R.U32.HI R0, RZ, c[0x0][0x2cc], R2 ;  /* 0x0000b300ff001a19 */ /* 0x000fe40000011602 */
[----:B------:R-:W-:Y:S02]  /*07d0*/  IMAD.HI R3, R3, 0x2aaaaaab, RZ ;  /* 0x2aaaaaab03037827 */ /* 0x000fe400078e02ff */
[----:B------:R-:W-:Y:S01]  /*07e0*/  IADD3 R0, R0, 0x1, R5 ;  /* 0x0000000100007810 */ /* 0x000fe20007ffe005 */
[----:B--2---:R1:W-:Y:S02]  /*07f0*/  STL [R1+0x68], R22 ;  /* 0x0000681601007387 */ /* 0x0043e40000100800 */
[----:B------:R-:W-:Y:S02]  /*0800*/  SHF.R.U32.HI R6, RZ, 0x1f, R3 ;  /* 0x0000001fff067819 */ /* 0x000fe40000011603 */
[----:B------:R-:W-:Y:S02]  /*0810*/  IMAD.IADD R2, R0, 0x1, -R13 ;  /* 0x0000000100027824 */ /* 0x000fe400078e0a0d */
[----:B------:R-:W-:-:S03]  /*0820*/  LEA.HI.SX32 R7, R3, R6, 0x1d ;  /* 0x0000000603077211 */ /* 0x000fc600078feaff */
        /* <DEDUP_REMOVED lines=11> */
.L_x_1192:
[----:B------:R-:W-:-:S13]  /*08e0*/  ISETP.NE.AND P0, PT, R8, 0x1, PT ;  /* 0x000000010800780c */ /* 0x000fda0003f05270 */
[----:B------:R-:W-:-:S05]  /*08f0*/  @P0 IMAD.HI.U32 R2, R0, c[0x0][0x330], RZ ;  /* 0x0000cc0000020a27 */ /* 0x000fca00078e00ff */
[----:B------:R-:W-:-:S05]  /*0900*/  @P0 SHF.R.U32.HI R0, RZ, c[0x0][0x334], R2 ;  /* 0x0000cd00ff000a19 */ /* 0x000fca0000011602 */
.L_x_1193:
[----:B------:R-:W-:-:S05]  /*0910*/  IMAD R0, R0, R8, c[0x0][0x32c] ;  /* 0x0000cb0000007624 */ /* 0x000fca00078e0208 */
[----:B------:R-:W-:Y:S02]  /*0920*/  IMNMX R6, R6, R0, PT ;  /* 0x0000000006067217 */ /* 0x000fe40003800200 */
.L_x_1191:
[----:B------:R-:W-:-:S04]  /*0930*/  @P1 IMAD.HI.U32 R2, R136, c[0x0][0x2c8], RZ ;  /* 0x0000b20088021a27 */ /* 0x000fc800078e00ff */
[----:B------:R-:W-:Y:S01]  /*0940*/  IMAD.MOV.U32 R0, RZ, RZ, R136 ;  /* 0x000000ffff007224 */ /* 0x000fe200078e0088 */
[----:B------:R-:W-:-:S04]  /*0950*/  @P1 SHF.R.U32.HI R0, RZ, c[0x0][0x2cc], R2 ;  /* 0x0000b300ff001a19 */ /* 0x000fc80000011602 */
[----:B------:R-:W-:-:S04]  /*0960*/  IADD3 R0, R0, R5, -R13 ;  /* 0x0000000500007210 */ /* 0x000fc80007ffe80d */
        /* <DEDUP_REMOVED lines=10> */
.L_x_1195:
[----:B------:R-:W-:-:S13]  /*0a10*/  ISETP.NE.AND P0, PT, R8, 0x1, PT ;  /* 0x000000010800780c */ /* 0x000fda0003f05270 */
[----:B------:R-:W-:-:S05]  /*0a20*/  @P0 IMAD.HI.U32 R2, R0, c[0x0][0x330], RZ ;  /* 0x0000cc0000020a27 */ /* 0x000fca00078e00ff */
[----:B------:R-:W-:-:S05]  /*0a30*/  @P0 SHF.R.U32.HI R0, RZ, c[0x0][0x334], R2 ;  /* 0x0000cd00ff000a19 */ /* 0x000fca0000011602 */
.L_x_1196:
[----:B------:R-:W-:-:S05]  /*0a40*/  IMAD R0, R0, c[0x0][0x32c], RZ ;  /* 0x0000cb0000007a24 */ /* 0x000fca00078e02ff */
[----:B------:R-:W-:-:S04]  /*0a50*/  IMNMX R3, R3, R0, !PT ;  /* 0x0000000003037217 */ /* 0x000fc80007800200 */
.L_x_1194:
        /* <DEDUP_REMOVED lines=12> */
[----:B------:R-:W-:-:S04]  /*0b20*/  IMNMX R0, R0, R4, PT ;  /* 0x0000000400007217 */ /* 0x000fc80003800200 */
[----:B------:R-:W-:Y:S01]  /*0b30*/  ISETP.GT.AND P0, PT, R0, R2, PT ;  /* 0x000000020000720c */ /* 0x000fe20003f04270 */
[----:B------:R-:W-:-:S05]  /*0b40*/  IMAD.WIDE.U32 R2, R2, -0x55555555, RZ ;  /* 0xaaaaaaab02027825 */ /* 0x000fca00078e00ff */
[----:B------:R-:W-:-:S07]  /*0b50*/  SHF.R.U32.HI R122, RZ, 0x5, R3 ;  /* 0x00000005ff7a7819 */ /* 0x000fce0000011603 */
[----:B------:R-:W-:Y:S01]  /*0b60*/  @P0 IADD3 R2, R0, 0x2f, RZ ;  /* 0x0000002f00020810 */ /* 0x000fe20007ffe0ff */
[----:B------:R-:W-:-:S04]  /*0b70*/  IMAD.MOV.U32 R0, RZ, RZ, R122 ;  /* 0x000000ffff007224 */ /* 0x000fc800078e007a */
[----:B------:R-:W-:-:S05]  /*0b80*/  @P0 IMAD.HI R2, R2, 0x2aaaaaab, RZ ;  /* 0x2aaaaaab02020827 */ /* 0x000fca00078e02ff */
[----:B------:R-:W-:-:S04]  /*0b90*/  @P0 SHF.R.U32.HI R3, RZ, 0x1f, R2 ;  /* 0x0000001fff030819 */ /* 0x000fc80000011602 */
[----:B------:R-:W-:-:S04]  /*0ba0*/  @P0 LEA.HI.SX32 R0, R2, R3, 0x1d ;  /* 0x0000000302000211 */ /* 0x000fc800078feaff */
[----:B------:R-:W-:-:S13]  /*0bb0*/  ISETP.GT.AND P0, PT, R0, R122, PT ;  /* 0x0000007a0000720c */ /* 0x000fda0003f04270 */
[----:B------:R-:W-:Y:S05]  /*0bc0*/  @!P0 BRA `(.L_x_1197) ;  /* 0x0000571000008947 */ /* 0x000fea0003800000 */
[----:B------:R-:W-:-:S04]  /*0bd0*/  ISETP.NE.U32.AND P0, PT, RZ, c[0x0][0x340], PT ;  /* 0x0000d000ff007a0c */ /* 0x000fc80003f05070 */
[----:B------:R-:W-:-:S13]  /*0be0*/  ISETP.NE.AND.EX P4, PT, RZ, c[0x0][0x344], PT, P0 ;  /* 0x0000d100ff007a0c */ /* 0x000fda0003f85300 */
[----:B------:R-:W-:-:S05]  /*0bf0*/  @P4 IMAD.WIDE R2, R36, R29, c[0x0][0x340] ;  /* 0x0000d00024024625 */ /* 0x000fca00078e021d */
[----:B------:R2:W3:Y:S01]  /*0c00*/  @P4 LDG.E R28, [R2.64] ;  /* 0x00000006021c4981 */ /* 0x0004e2000c1e1900 */
[----:B-1----:R-:W-:Y:S01]  /*0c10*/  SHF.R.S32.HI R13, RZ, 0x1f, R168 ;  /* 0x0000001fff0d7819 */ /* 0x002fe200000114a8 */
[----:B------:R-:W-:Y:S01]  /*0c20*/  IMAD.MOV.U32 R140, RZ, RZ, 0x30 ;  /* 0x00000030ff8c7424 */ /* 0x000fe200078e00ff */
[----:B------:R-:W-:Y:S01]  /*0c30*/  IADD3 R41, R0, -0x1, RZ ;  /* 0xffffffff00297810 */ /* 0x000fe20007ffe0ff */
[----:B------:R-:W-:Y:S01]  /*0c40*/  IMAD R7, R35, c[0x0][0x240], RZ ;  /* 0x0000900023077a24 */ /* 0x000fe200078e02ff */
[----:B------:R-:W-:Y:S01]  /*0c50*/  LEA.HI R37, R13, R168, RZ, 0x3 ;  /* 0x000000a80d257211 */ /* 0x000fe200078f18ff */
[----:B------:R-:W-:Y:S01]  /*0c60*/  IMAD.WIDE.U32 R142, R140, c[0x0][0x238], RZ ;  /* 0x00008e008c8e7a25 */ /* 0x000fe200078e00ff */
[----:B------:R-:W-:Y:S01]  /*0c70*/  SHF.R.S32.HI R25, RZ, 0x1f, R36 ;  /* 0x0000001fff197819 */ /* 0x000fe20000011424 */
[----:B------:R-:W-:Y:S01]  /*0c80*/  ULDC.U8 UR4, c[0x0][0x298] ;  /* 0x0000a60000047ab9 */ /* 0x000fe20000000000 */
[----:B------:R-:W-:Y:S01]  /*0c90*/  SEL R94, R36, RZ, !P5 ;  /* 0x000000ff245e7207 */ /* 0x000fe20006800000 */
[----:B------:R-:W-:Y:S01]  /*0ca0*/  IMAD R7, R34, c[0x0][0x244], R7 ;  /* 0x0000910022077a24 */ /* 0x000fe200078e0207 */
[----:B------:R-:W-:Y:S01]  /*0cb0*/  SEL R24, R25, RZ, !P5 ;  /* 0x000000ff19187207 */ /* 0x000fe20006800000 */
[----:B------:R-:W-:Y:S01]  /*0cc0*/  IMAD.IADD R134, R12, 0x1, R11 ;  /* 0x000000010c867824 */ /* 0x000fe200078e020b */
[----:B------:R-:W-:Y:S01]  /*0cd0*/  SHF.R.S32.HI R8, RZ, 0x1f, R41 ;  /* 0x0000001fff087819 */ /* 0x000fe20000011429 */
[----:B------:R-:W-:Y:S01]  /*0ce0*/  IMAD R20, R35, c[0x0][0x260], RZ ;  /* 0x0000980023147a24 */ /* 0x000fe200078e02ff */
[----:B------:R-:W-:Y:S01]  /*0cf0*/  MOV R138, c[0x0][0x290] ;  /* 0x0000a400008a7a02 */ /* 0x000fe20000000f00 */
[----:B------:R-:W-:Y:S01]  /*0d00*/  IMAD.MOV.U32 R147, RZ, RZ, c[0x0][0x238] ;  /* 0x00008e00ff937624 */ /* 0x000fe200078e00ff */
[----:B------:R-:W-:Y:S01]  /*0d10*/  MOV R165, c[0x0][0x2b8] ;  /* 0x0000ae0000a57a02 */ /* 0x000fe20000000f00 */
[----:B------:R-:W-:Y:S01]  /*0d20*/  IMAD R20, R34, c[0x0][0x264], R20 ;  /* 0x0000990022147a24 */ /* 0x000fe200078e0214 */
[C---:B------:R-:W-:Y:S01]  /*0d30*/  SHF.L.U64.HI R137, R138.reuse, R29, c[0x0][0x294] ;  /* 0x0000a5008a897619 */ /* 0x040fe2000001021d */
[----:B------:R-:W-:Y:S01]  /*0d40*/  IMAD.MOV.U32 R135, RZ, RZ, c[0x0][0x23c] ;  /* 0x00008f00ff877624 */ /* 0x000fe200078e00ff */
[----:B------:R-:W-:Y:S01]  /*0d50*/  SHF.L.U32 R157, R138, 0x4, RZ ;  /* 0x000000048a9d7819 */ /* 0x000fe200000006ff */
[----:B------:R-:W-:Y:S01]  /*0d60*/  IMAD.WIDE.U32 R30, R147, 0x20, RZ ;  /* 0x00000020931e7825 */ /* 0x000fe200078e00ff */
[----:B--2---:R-:W-:-:S03]  /*0d70*/  LOP3.LUT R2, R37, 0xfffffff8, RZ, 0xc0, !PT ;  /* 0xfffffff825027812 */ /* 0x004fc600078ec0ff */
[----:B------:R-:W-:Y:S01]  /*0d80*/  IMAD R3, R140, c[0x0][0x23c], RZ ;  /* 0x00008f008c037a24 */ /* 0x000fe200078e02ff */
[----:B------:R-:W-:Y:S01]  /*0d90*/  SHF.R.S32.HI R37, RZ, 0x3, R37 ;  /* 0x00000003ff257819 */ /* 0x000fe20000011425 */
[----:B------:R-:W-:-:S03]  /*0da0*/  IMAD.WIDE.U32 R160, R34, c[0x0][0x1e8], RZ ;  /* 0x00007a0022a07a25 */ /* 0x000fc600078e00ff */
[--C-:B------:R-:W-:Y:S01]  /*0db0*/  SHF.R.S32.HI R11, RZ, 0x1f, R37.reuse ;  /* 0x0000001fff0b7819 */ /* 0x100fe20000011425 */
[----:B------:R-:W-:Y:S01]  /*0dc0*/  IMAD.IADD R0, R168, 0x1, -R2 ;  /* 0x00000001a8007824 */ /* 0x000fe200078e0a02 */
[----:B------:R-:W-:Y:S01]  /*0dd0*/  IADD3 R112, P2, R37, R14, RZ ;  /* 0x0000000e25707210 */ /* 0x000fe20007f5e0ff */
[----:B------:R-:W-:Y:S01]  /*0de0*/  IMAD R5, R41, -0x30, -R37 ;  /* 0xffffffd029057824 */ /* 0x000fe200078e0a25 */
[----:B------:R-:W-:Y:S01]  /*0df0*/  IADD3 R149, R37, 0x10, RZ ;  /* 0x0000001025957810 */ /* 0x000fe20007ffe0ff */
[----:B------:R-:W-:Y:S01]  /*0e00*/  IMAD.IADD R154, R143, 0x1, R3 ;  /* 0x000000018f9a7824 */ /* 0x000fe200078e0203 */
[----:B------:R-:W-:Y:S01]  /*0e10*/  SHF.L.U32 R26, R0, 0x3, RZ ;  /* 0x00000003001a7819 */ /* 0x000fe200000006ff */
[----:B------:R-:W-:Y:S01]  /*0e20*/  IMAD.IADD R5, R5, 0x1, R4 ;  /* 0x0000000105057824 */ /* 0x000fe200078e0204 */
[----:B------:R-:W-:Y:S01]  /*0e30*/  LEA.HI.X.SX32 R113, R14, R11, 0x1, P2 ;  /* 0x0000000b0e717211 */ /* 0x000fe200010f0eff */
[----:B------:R-:W-:Y:S01]  /*0e40*/  IMAD R6, R154, R41, RZ ;  /* 0x000000299a067224 */ /* 0x000fe200078e02ff */
[----:B------:R-:W-:Y:S01]  /*0e50*/  SHF.R.S32.HI R27, RZ, 0x1f, R26 ;  /* 0x0000001fff1b7819 */ /* 0x000fe2000001141a */
[----:B------:R-:W-:Y:S01]  /*0e60*/  IMAD.MOV.U32 R144, RZ, RZ, c[0x0][0x280] ;  /* 0x0000a000ff907624 */ /* 0x000fe200078e00ff */
[C---:B------:R-:W-:Y:S01]  /*0e70*/  ISETP.GE.AND P3, PT, R5.reuse, 0x1, PT ;  /* 0x000000010500780c */ /* 0x040fe20003f66270 */
[----:B------:R-:W-:Y:S01]  /*0e80*/  IMAD R10, R8, R142, R6 ;  /* 0x0000008e080a7224 */ /* 0x000fe200078e0206 */
[C---:B------:R-:W-:Y:S01]  /*0e90*/  ISETP.GE.AND P1, PT, R5.reuse, 0x11, PT ;  /* 0x000000110500780c */ /* 0x040fe20003f26270 */
[----:B------:R-:W-:Y:S01]  /*0ea0*/  IMAD.WIDE.U32 R2, R34, c[0x0][0x240], R26 ;  /* 0x0000900022027a25 */ /* 0x000fe200078e001a */
[----:B------:R-:W-:-:S02]  /*0eb0*/  ISETP.GT.AND P0, PT, R5, 0x20, PT ;  /* 0x000000200500780c */ /* 0x000fc40003f04270 */
[----:B------:R-:W-:Y:S01]  /*0ec0*/  SHF.L.U32 R32, R0, 0x2, RZ ;  /* 0x0000000200207819 */ /* 0x000fe200000006ff */
[----:B------:R-:W-:Y:S01]  /*0ed0*/  IMAD.IADD R3, R3, 0x1, R7 ;  /* 0x0000000103037824 */ /* 0x000fe200078e0207 */
[----:B------:R-:W-:Y:S01]  /*0ee0*/  IADD3 R88, R26, 0x40, RZ ;  /* 0x000000401a587810 */ /* 0x000fe20007ffe0ff */
[----:B------:R-:W-:Y:S01]  /*0ef0*/  IMAD R5, R24, c[0x0][0x248], RZ ;  /* 0x0000920018057a24 */ /* 0x000fe200078e02ff */
[----:B------:R-:W-:Y:S01]  /*0f00*/  ISETP.GE.AND P5, PT, R26, c[0x0][0x1d4], PT ;  /* 0x000075001a007a0c */ /* 0x000fe20003fa6270 */
[----:B------:R-:W-:Y:S01]  /*0f10*/  IMAD.WIDE.U32 R2, R94, c[0x0][0x248], R2 ;  /* 0x000092005e027a25 */ /* 0x000fe200078e0002 */
[----:B------:R-:W-:Y:S02]  /*0f20*/  SHF.R.S32.HI R33, RZ, 0x1f, R32 ;  /* 0x0000001fff217819 */ /* 0x000fe40000011420 */
[----:B------:R-:W-:Y:S01]  /*0f30*/  ISETP.GE.AND P6, PT, R88, c[0x0][0x1d4], PT ;  /* 0x0000750058007a0c */ /* 0x000fe20003fc6270 */
[----:B------:R-:W-:Y:S01]  /*0f40*/  IMAD R5, R94, c[0x0][0x24c], R5 ;  /* 0x000093005e057a24 */ /* 0x000fe200078e0205 */
[----:B------:R-:W-:Y:S01]  /*0f50*/  IADD3 R148, R37, 0x20, RZ ;  /* 0x0000002025947810 */ /* 0x000fe20007ffe0ff */
[----:B------:R-:W-:Y:S01]  /*0f60*/  IMAD.WIDE.U32 R6, R34, c[0x0][0x260], R26 ;  /* 0x0000980022067a25 */ /* 0x000fe200078e001a */
[----:B------:R-:W-:-:S02]  /*0f70*/  SHF.R.S32.HI R83, RZ, 0x1f, R88 ;  /* 0x0000001fff537819 */ /* 0x000fc40000011458 */
[C---:B------:R-:W-:Y:S01]  /*0f80*/  SHF.L.U32 R158, R144.reuse, 0x5, RZ ;  /* 0x00000005909e7819 */ /* 0x040fe200000006ff */
[----:B------:R-:W-:Y:S01]  /*0f90*/  IMAD.IADD R3, R3, 0x1, R5 ;  /* 0x0000000103037824 */ /* 0x000fe200078e0205 */
[----:B------:R-:W-:Y:S01]  /*0fa0*/  LEA.HI R83, R83, R88, RZ, 0x3 ;  /* 0x0000005853537211 */ /* 0x000fe200078f18ff */
[----:B------:R-:W-:Y:S01]  /*0fb0*/  IMAD R5, R113, c[0x0][0x238], RZ ;  /* 0x00008e0071057a24 */ /* 0x000fe200078e02ff */
[----:B------:R-:W-:Y:S01]  /*0fc0*/  SHF.L.U64.HI R146, R144, R29, c[0x0][0x284] ;  /* 0x0000a10090927619 */ /* 0x000fe2000001021d */
[----:B------:R-:W-:Y:S01]  /*0fd0*/  IMAD.IADD R21, R7, 0x1, R20 ;  /* 0x0000000107157824 */ /* 0x000fe200078e0214 */
[----:B------:R-:W-:Y:S01]  /*0fe0*/  LEA.HI R7, R13, R168, RZ, 0x6 ;  /* 0x000000a80d077211 */ /* 0x000fe200078f30ff */
[C---:B------:R-:W-:Y:S01]  /*0ff0*/  IMAD R5, R112.reuse, c[0x0][0x23c], R5 ;  /* 0x00008f0070057a24 */ /* 0x040fe200078e0205 */
[----:B------:R-:W-:Y:S01]  /*1000*/  LOP3.LUT R83, R83, 0xfffffff8, RZ, 0xc0, !PT ;  /* 0xfffffff853537812 */ /* 0x000fe200078ec0ff */
[----:B------:R-:W-:Y:S01]  /*1010*/  IMAD.WIDE.U32 R118, R112, c[0x0][0x238], R2 ;  /* 0x00008e0070767a25 */ /* 0x000fe200078e0002 */
[----:B------:R-:W-:-:S02]  /*1020*/  SHF.L.U32 R2, R37, 0x6, RZ ;  /* 0x0000000625027819 */ /* 0x000fc400000006ff */
[----:B------:R-:W-:Y:S01]  /*1030*/  P2R R133, PR, RZ, 0x20 ;  /* 0x00000020ff857803 */ /* 0x000fe20000000000 */
[----:B------:R-:W-:Y:S01]  /*1040*/  IMAD.SHL.U32 R7, R7, 0x8, RZ ;  /* 0x0000000807077824 */ /* 0x000fe200078e00ff */
[----:B------:R-:W-:Y:S01]  /*1050*/  LOP3.LUT R115, R2, 0x1c0, RZ, 0xc0, !PT ;  /* 0x000001c002737812 */ /* 0x000fe200078ec0ff */
[----:B------:R-:W-:Y:S01]  /*1060*/  IMAD.IADD R117, R119, 0x1, R5 ;  /* 0x0000000177757824 */ /* 0x000fe200078e0205 */
[----:B------:R-:W-:Y:S01]  /*1070*/  P2R R132, PR, RZ, 0x40 ;  /* 0x00000040ff847803 */ /* 0x000fe20000000000 */
[----:B------:R-:W-:Y:S01]  /*1080*/  IMAD.MOV.U32 R116, RZ, RZ, R118 ;  /* 0x000000ffff747224 */ /* 0x000fe200078e0076 */
[----:B------:R-:W-:Y:S01]  /*1090*/  LOP3.LUT R7, R7, 0xfffffe00, RZ, 0xc0, !PT ;  /* 0xfffffe0007077812 */ /* 0x000fe200078ec0ff */
[----:B------:R-:W-:Y:S01]  /*10a0*/  IMAD R8, R11, c[0x0][0x280], RZ ;  /* 0x0000a0000b087a24 */ /* 0x000fe200078e02ff */
[----:B------:R-:W-:Y:S01]  /*10b0*/  LOP3.LUT R74, R115, 0x38, R26, 0xf8, !PT ;  /* 0x00000038734a7812 */ /* 0x000fe200078ef81a */
[----:B------:R-:W-:Y:S01]  /*10c0*/  IMAD.WIDE.U32 R16, R41, R142, R116 ;  /* 0x0000008e29107225 */ /* 0x000fe200078e0074 */
[----:B------:R-:W-:-:S02]  /*10d0*/  SHF.R.U32.HI R155, RZ, 0x3, R115 ;  /* 0x00000003ff9b7819 */ /* 0x000fc40000011673 */
[----:B------:R-:W-:Y:S01]  /*10e0*/  SHF.R.S32.HI R89, RZ, 0x1f, R83 ;  /* 0x0000001fff597819 */ /* 0x000fe20000011453 */
[----:B------:R-:W-:Y:S01]  /*10f0*/  IMAD.MOV.U32 R20, RZ, RZ, R6 ;  /* 0x000000ffff147224 */ /* 0x000fe200078e0006 */
[----:B------:R-:W-:Y:S01]  /*1100*/  @P3 LEA R2, P2, R16, c[0x0][0x220], 0x1 ;  /* 0x0000880010023a11 */ /* 0x000fe200078408ff */
[----:B------:R-:W-:Y:S01]  /*1110*/  IMAD R3, R11, c[0x0][0x290], RZ ;  /* 0x0000a4000b037a24 */ /* 0x000fe200078e02ff */
[----:B------:R-:W-:Y:S01]  /*1120*/  LOP3.LUT R74, R7, R74, R155, 0xf6, !PT ;  /* 0x0000004a074a7212 */ /* 0x000fe200078ef69b */
[----:B------:R-:W-:Y:S02]  /*1130*/  IMAD.IADD R6, R17, 0x1, R10 ;  /* 0x0000000111067824 */ /* 0x000fe400078e020a */
[C---:B------:R-:W-:Y:S01]  /*1140*/  IMAD R14, R37.reuse, c[0x0][0x284], R8 ;  /* 0x0000a100250e7a24 */ /* 0x040fe200078e0208 */
[----:B------:R-:W-:Y:S01]  /*1150*/  SHF.L.U32 R74, R74, 0x1, RZ ;  /* 0x000000014a4a7819 */ /* 0x000fe200000006ff */
[----:B------:R-:W-:-:S04]  /*1160*/  IMAD.WIDE.U32 R8, R37, c[0x0][0x280], R32 ;  /* 0x0000a00025087a25 */ /* 0x000fc800078e0020 */
[----:B------:R-:W-:Y:S01]  /*1170*/  IMAD R5, R37, c[0x0][0x294], R3 ;  /* 0x0000a50025057a24 */ /* 0x000fe200078e0203 */
[----:B------:R-:W-:Y:S01]  /*1180*/  @P3 LEA.HI.X R3, R16, c[0x0][0x224], R6, 0x1, P2 ;  /* 0x0000890010033a11 */ /* 0x000fe200010f0c06 */
[----:B------:R-:W-:Y:S01]  /*1190*/  IMAD.MOV.U32 R18, RZ, RZ, R8 ;  /* 0x000000ffff127224 */ /* 0x000fe200078e0008 */
[----:B------:R-:W-:Y:S01]  /*11a0*/  IADD3 R19, R9, R14, RZ ;  /* 0x0000000e09137210 */ /* 0x000fe20007ffe0ff */
[C---:B------:R-:W-:Y:S01]  /*11b0*/  IMAD.WIDE.U32 R8, R37.reuse, c[0x0][0x280], R26 ;  /* 0x0000a00025087a25 */ /* 0x040fe200078e001a */
[----:B------:R-:W-:Y:S01]  /*11c0*/  ISETP.GE.AND P2, PT, R26, c[0x0][0x27c], PT ;  /* 0x00009f001a007a0c */ /* 0x000fe20003f46270 */
[----:B------:R-:W-:Y:S01]  /*11d0*/  @!PT LDS RZ, [RZ] ;  /* 0x00000000fffff984 */ /* 0x000fe20000000800 */
[----:B------:R-:W-:Y:S01]  /*11e0*/  @!PT LDS RZ, [RZ] ;  /* 0x00000000fffff984 */ /* 0x000fe20000000800 */
[----:B------:R-:W-:Y:S01]  /*11f0*/  @!PT LDS RZ, [RZ] ;  /* 0x00000000fffff984 */ /* 0x000fe20000000800 */
[----:B------:R1:W-:Y:S02]  /*1200*/  @P3 LDGSTS.E.BYPASS.LTC128B.128 [R74+0x5080], [R2.64], !P5 ;  /* 0x05080000024a3fae */ /* 0x0003e4000e901d46 */
[----:B------:R-:W-:Y:S01]  /*1210*/  IMAD.WIDE.U32 R10, R37, c[0x0][0x290], R32 ;  /* 0x0000a400250a7a25 */ /* 0x000fe200078e0020 */
[----:B------:R-:W-:Y:S01]  /*1220*/  IADD3 R15, R14, R9, RZ ;  /* 0x000000090e0f7210 */ /* 0x000fe20007ffe0ff */
[----:B------:R1:W-:Y:S01]  /*1230*/  @P3 LDGSTS.E.BYPASS.LTC128B.128 [R74+0x6880], [R2.64+0x80], !P6 ;  /* 0x06880080024a3fae */ /* 0x0003e2000f101d46 */
[----:B------:R-:W-:Y:S01]  /*1240*/  @P1 LEA R13, P3, R147, R16, 0x4 ;  /* 0x00000010930d1211 */ /* 0x000fe200078620ff */
[----:B------:R-:W-:-:S02]  /*1250*/  IMAD.MOV.U32 R14, RZ, RZ, R8 ;  /* 0x000000ffff0e7224 */ /* 0x000fc400078e0008 */
[----:B------:R-:W-:Y:S01]  /*1260*/  IMAD.WIDE.U32 R8, R37, c[0x0][0x290], R26 ;  /* 0x0000a40025087a25 */ /* 0x000fe200078e001a */
[----:B------:R-:W-:Y:S02]  /*1270*/  @P1 LEA.HI.X R23, R147, R6, R135, 0x4, P3 ;  /* 0x0000000693171211 */ /* 0x000fe400018f2487 */
[----:B------:R-:W-:Y:S01]  /*1280*/  @P1 LEA R12, P3, R13, c[0x0][0x220], 0x1 ;  /* 0x000088000d0c1a11 */ /* 0x000fe200078608ff */
[----:B------:R-:W-:Y:S01]  /*1290*/  IMAD.IADD R11, R11, 0x1, R5 ;  /* 0x000000010b0b7824 */ /* 0x000fe200078e0205 */
[----:B------:R-:W-:Y:S01]  /*12a0*/  IADD3 R9, R5, R9, RZ ;  /* 0x0000000905097210 */ /* 0x000fe20007ffe0ff */
[----:B------:R-:W-:Y:S01]  /*12b0*/  IMAD R17, R24, c[0x0][0x268], RZ ;  /* 0x00009a0018117a24 */ /* 0x000fe200078e02ff */
[----:B------:R-:W-:Y:S01]  /*12c0*/  @P1 LEA.HI.X R13, R13, c[0x0][0x224], R23, 0x1, P3 ;  /* 0x000089000d0d1a11 */ /* 0x000fe200018f0c17 */
[----:B------:R-:W-:Y:S01]  /*12d0*/  IMAD.WIDE.U32 R100, R22, c[0x0][0x290], R10 ;  /* 0x0000a40016647a25 */ /* 0x000fe200078e000a */
[----:B------:R-:W-:-:S03]  /*12e0*/  IADD3 R131, P3, R30, 0x80, RZ ;  /* 0x000000801e837810 */ /* 0x000fc60007f7e0ff */
[C---:B------:R-:W-:Y:S01]  /*12f0*/  IMAD R105, R94.reuse, c[0x0][0x26c], R17 ;  /* 0x00009b005e697a24 */ /* 0x040fe200078e0211 */
[----:B------:R2:W-:Y:S01]  /*1300*/  @P1 LDGSTS.E.BYPASS.LTC128B.128 [R74+0x5880], [R12.64], !P5 ;  /* 0x058800000c4a1fae */ /* 0x0005e2000e901d46 */
[----:B------:R-:W-:Y:S01]  /*1310*/  IMAD.WIDE.U32 R94, R94, c[0x0][0x268], R20 ;  /* 0x00009a005e5e7a25 */ /* 0x000fe200078e0014 */
[----:B------:R-:W-:Y:S02]  /*1320*/  SHF.L.U32 R20, R135, 0x5, RZ ;  /* 0x0000000587147819 */ /* 0x000fe400000006ff */
[----:B------:R2:W-:Y:S01]  /*1330*/  @P1 LDGSTS.E.BYPASS.LTC128B.128 [R74+0x7080], [R12.64+0x80], !P6 ;  /* 0x070800800c4a1fae */ /* 0x0005e2000f101d46 */
[----:B------:R-:W-:Y:S01]  /*1340*/  @P0 IADD3 R17, P1, R16, R30, RZ ;  /* 0x0000001e10110210 */ /* 0x000fe20007f3e0ff */
[----:B------:R-:W-:Y:S01]  /*1350*/  IMAD.WIDE.U32 R96, R22, c[0x0][0x290], R8 ;  /* 0x0000a40016607a25 */ /* 0x000fe200078e0008 */
[----:B------:R-:W-:Y:S02]  /*1360*/  SHF.L.U64.HI R135, R147, 0x5, R135 ;  /* 0x0000000593877819 */ /* 0x000fe40000010287 */
[----:B-1----:R-:W-:Y:S01]  /*1370*/  SEL R3, RZ, c[0x0][0x27c], !P2 ;  /* 0x00009f00ff037a07 */ /* 0x002fe20005000000 */
[----:B------:R-:W-:-:S02]  /*1380*/  IMAD.IADD R20, R31, 0x1, R20 ;  /* 0x000000011f147824 */ /* 0x000fc400078e0214 */
[----:B------:R-:W-:Y:S02]  /*1390*/  IMAD.MOV.U32 R145, RZ, RZ, 0x5 ;  /* 0x00000005ff917424 */ /* 0x000fe400078e00ff */
[----:B------:R-:W-:Y:S01]  /*13a0*/  IMAD.IADD R3, R26, 0x1, R3 ;  /* 0x000000011a037824 */ /* 0x000fe200078e0203 */
[----:B------:R-:W-:Y:S01]  /*13b0*/  IADD3.X R128, RZ, R20, RZ, P3, !PT ;  /* 0x00000014ff807210 */ /* 0x000fe20001ffe4ff */
[----:B------:R-:W-:Y:S01]  /*13c0*/  @P0 IMAD.X R6, R20, 0x1, R6, P1 ;  /* 0x0000000114060824 */ /* 0x000fe200008e0606 */
[C---:B------:R-:W-:Y:S01]  /*13d0*/  @P0 LEA R16, P1, R17.reuse, c[0x0][0x220], 0x1 ;  /* 0x0000880011100a11 */ /* 0x040fe200078208ff */
[----:B------:R-:W-:Y:S01]  /*13e0*/  IMAD.SHL.U32 R159, R144, 0x10, RZ ;  /* 0x00000010909f7824 */ /* 0x000fe200078e00ff */
[----:B------:R-:W-:Y:S01]  /*13f0*/  SHF.R.S32.HI R5, RZ, 0x1f, R3 ;  /* 0x0000001fff057819 */ /* 0x000fe20000011403 */
[C---:B------:R-:W-:Y:S01]  /*1400*/  IMAD.WIDE.U32 R102, R22.reuse, c[0x0][0x280], R18 ;  /* 0x0000a00016667a25 */ /* 0x040fe200078e0012 */
[----:B------:R-:W-:Y:S02]  /*1410*/  @P0 LEA.HI.X R17, R17, c[0x0][0x224], R6, 0x1, P1 ;  /* 0x0000890011110a11 */ /* 0x000fe400008f0c06 */
[CC--:B------:R-:W-:Y:S01]  /*1420*/  LEA.HI R2, R5.reuse, R3.reuse, RZ, 0x3 ;  /* 0x0000000305027211 */ /* 0x0c0fe200078f18ff */
[----:B------:R-:W-:Y:S01]  /*1430*/  IMAD.WIDE.U32 R98, R22, c[0x0][0x280], R14 ;  /* 0x0000a00016627a25 */ /* 0x000fe200078e000e */
[----:B------:R-:W-:Y:S01]  /*1440*/  LEA.HI R24, R5, R3, RZ, 0x6 ;  /* 0x0000000305187211 */ /* 0x000fe200078f30ff */
[----:B------:R1:W-:Y:S01]  /*1450*/  @P0 LDGSTS.E.BYPASS.LTC128B.128 [R74+0x6080], [R16.64], !P5 ;  /* 0x06080000104a0fae */ /* 0x0003e2000e901d46 */
[----:B------:R-:W-:Y:S01]  /*1460*/  SHF.R.S32.HI R3, RZ, 0x1f, R22 ;  /* 0x0000001fff037819 */ /* 0x000fe20000011416 */
[----:B------:R-:W-:Y:S01]  /*1470*/  IMAD R150, R140, c[0x0][0x284], RZ ;  /* 0x0000a1008c967a24 */ /* 0x000fe200078e02ff */
[----:B------:R-:W-:Y:S01]  /*1480*/  LOP3.LUT R6, R115, 0x38, R2, 0xf8, !PT ;  /* 0x0000003873067812 */ /* 0x000fe200078ef802 */
[----:B------:R1:W-:Y:S01]  /*1490*/  @P0 LDGSTS.E.BYPASS.LTC128B.128 [R74+0x7880], [R16.64+0x80], !P6 ;  /* 0x07880080104a0fae */ /* 0x0003e2000f101d46 */
[----:B--2---:R-:W-:Y:S01]  /*14a0*/  SHF.R.S32.HI R12, RZ, 0x1f, R149 ;  /* 0x0000001fff0c7819 */ /* 0x004fe20000011495 */
[C---:B------:R-:W-:Y:S01]  /*14b0*/  IMAD R5, R3.reuse, c[0x0][0x280], RZ ;  /* 0x0000a00003057a24 */ /* 0x040fe200078e02ff */
[----:B------:R-:W-:Y:S01]  /*14c0*/  SHF.R.S32.HI R13, RZ, 0x1f, R148 ;  /* 0x0000001fff0d7819 */ /* 0x000fe20000011494 */
[----:B------:R-:W-:Y:S01]  /*14d0*/  IMAD R3, R3, c[0x0][0x290], RZ ;  /* 0x0000a40003037a24 */ /* 0x000fe200078e02ff */
[----:B------:R-:W-:Y:S01]  /*14e0*/  LEA.HI R12, R12, R149, RZ, 0x3 ;  /* 0x000000950c0c7211 */ /* 0x000fe200078f18ff */
[C---:B------:R-:W-:Y:S01]  /*14f0*/  IMAD R107, R22.reuse, c[0x0][0x284], R5 ;  /* 0x0000a100166b7a24 */ /* 0x040fe200078e0205 */
[----:B------:R-:W-:Y:S01]  /*1500*/  LEA.HI R13, R13, R148, RZ, 0x3 ;  /* 0x000000940d0d7211 */ /* 0x000fe200078f18ff */
[----:B------:R-:W-:Y:S01]  /*1510*/  IMAD R106, R22, c[0x0][0x294], R3 ;  /* 0x0000a500166a7a24 */ /* 0x000fe200078e0203 */
[----:B------:R-:W-:Y:S01]  /*1520*/  SHF.L.U32 R5, R149, 0x6, RZ ;  /* 0x0000000695057819 */ /* 0x000fe200000006ff */
[----:B------:R-:W-:Y:S01]  /*1530*/  IMAD.SHL.U32 R3, R148, 0x40, RZ ;  /* 0x0000004094037824 */ /* 0x000fe200078e00ff */
[----:B------:R-:W-:Y:S01]  /*1540*/  SHF.L.U32 R13, R13, 0x6, RZ ;  /* 0x000000060d0d7819 */ /* 0x000fe200000006ff */
[----:B------:R-:W-:Y:S01]  /*1550*/  IMAD.SHL.U32 R12, R12, 0x40, RZ ;  /* 0x000000400c0c7824 */ /* 0x000fe200078e00ff */
[----:B------:R-:W-:Y:S01]  /*1560*/  LOP3.LUT R114, R5, 0x1c0, RZ, 0xc0, !PT ;  /* 0x000001c005727812 */ /* 0x000fe200078ec0ff */
[----:B------:R-:W0:Y:S01]  /*1570*/  LDGDEPBAR ;  /* 0x00000000000079af */ /* 0x000e220000000000 */
[----:B------:R-:W-:Y:S01]  /*1580*/  LOP3.LUT R111, R3, 0x1c0, RZ, 0xc0, !PT ;  /* 0x000001c0036f7812 */ /* 0x000fe200078ec0ff */
[----:B------:R-:W-:Y:S01]  /*1590*/  IMAD R151, R140, c[0x0][0x294], RZ ;  /* 0x0000a5008c977a24 */ /* 0x000fe200078e02ff */
[----:B------:R-:W-:Y:S01]  /*15a0*/  LOP3.LUT R12, R12, 0xfffffe00, RZ, 0xc0, !PT ;  /* 0xfffffe000c0c7812 */ /* 0x000fe200078ec0ff */
[----:B------:R-:W-:Y:S01]  /*15b0*/  IMAD.SHL.U32 R156, R138, 0x20, RZ ;  /* 0x000000208a9c7824 */ /* 0x000fe200078e00ff */
[----:B------:R-:W-:Y:S01]  /*15c0*/  SHF.R.S32.HI R3, RZ, 0x6, R24 ;  /* 0x00000006ff037819 */ /* 0x000fe20000011418 */
[----:B------:R-:W-:Y:S01]  /*15d0*/  IMAD.MOV.U32 R164, RZ, RZ, c[0x0][0x27c] ;  /* 0x00009f00ffa47624 */ /* 0x000fe200078e00ff */
[----:B------:R-:W-:Y:S01]  /*15e0*/  LOP3.LUT R13, R13, 0xfffffe00, RZ, 0xc0, !PT ;  /* 0xfffffe000d0d7812 */ /* 0x000fe200078ec0ff */
[----:B------:R-:W-:Y:S01]  /*15f0*/  IMAD.MOV.U32 R71, RZ, RZ, c[0x0][0x27c] ;  /* 0x00009f00ff477624 */ /* 0x000fe200078e00ff */
[----:B------:R-:W-:Y:S01]  /*1600*/  SHF.R.U32.HI R152, RZ, 0x3, R111 ;  /* 0x00000003ff987819 */ /* 0x000fe2000001166f */
[----:B------:R-:W-:Y:S01]  /*1610*/  IMAD R11, R3, 0xc00, R7 ;  /* 0x00000c00030b7824 */ /* 0x000fe200078e0207 */
[----:B------:R-:W-:Y:S01]  /*1620*/  LOP3.LUT R8, R111, 0x38, R2, 0xf8, !PT ;  /* 0x000000386f087812 */ /* 0x000fe200078ef802 */
[C---:B------:R-:W-:Y:S01]  /*1630*/  IMAD R9, R3.reuse, 0xc00, R12 ;  /* 0x00000c0003097824 */ /* 0x040fe200078e020c */
[----:B------:R-:W-:Y:S01]  /*1640*/  LOP3.LUT R10, R6, R155, RZ, 0x3c, !PT ;  /* 0x0000009b060a7212 */ /* 0x000fe200078e3cff */
[----:B------:R-:W-:Y:S01]  /*1650*/  IMAD R6, R3, 0xc00, R13 ;  /* 0x00000c0003067824 */ /* 0x000fe200078e020d */
[----:B------:R-:W-:Y:S01]  /*1660*/  SHF.R.U32.HI R153, RZ, 0x3, R114 ;  /* 0x00000003ff997819 */ /* 0x000fe20000011672 */
[----:B------:R-:W-:Y:S01]  /*1670*/  IMAD.WIDE.U32 R162, R34, c[0x0][0x210], RZ ;  /* 0x0000840022a27a25 */ /* 0x000fe200078e00ff */
[----:B------:R-:W-:-:S02]  /*1680*/  LOP3.LUT R5, R114, 0x38, R2, 0xf8, !PT ;  /* 0x0000003872057812 */ /* 0x000fc400078ef802 */
[----:B------:R-:W-:Y:S01]  /*1690*/  LOP3.LUT R3, R8, R152, RZ, 0x3c, !PT ;  /* 0x0000009808037212 */ /* 0x000fe200078e3cff */
[----:B------:R-:W-:Y:S01]  /*16a0*/  IMAD.IADD R11, R11, 0x1, R10 ;  /* 0x000000010b0b7824 */ /* 0x000fe200078e020a */
[----:B------:R-:W-:Y:S01]  /*16b0*/  LOP3.LUT R5, R5, R153, RZ, 0x3c, !PT ;  /* 0x0000009905057212 */ /* 0x000fe200078e3cff */
[----:B------:R-:W-:Y:S01]  /*16c0*/  IMAD.WIDE.U32 R140, R140, c[0x0][0x280], RZ ;  /* 0x0000a0008c8c7a25 */ /* 0x000fe200078e00ff */
[----:B------:R-:W-:Y:S02]  /*16d0*/  IADD3 R6, R6, R3, RZ ;  /* 0x0000000306067210 */ /* 0x000fe40007ffe0ff */
[-C--:B------:R-:W-:Y:S01]  /*16e0*/  SHF.L.U64.HI R144, R144, R145.reuse, c[0x0][0x284] ;  /* 0x0000a10090907619 */ /* 0x080fe20000010291 */
[----:B------:R-:W-:Y:S01]  /*16f0*/  IMAD R3, R35, c[0x0][0x1e8], RZ ;  /* 0x00007a0023037a24 */ /* 0x000fe200078e02ff */
[----:B------:R-:W-:Y:S01]  /*1700*/  SHF.L.U64.HI R145, R138, R145, c[0x0][0x294] ;  /* 0x0000a5008a917619 */ /* 0x000fe20000010291 */
[----:B------:R-:W-:Y:S01]  /*1710*/  IMAD.IADD R10, R9, 0x1, R5 ;  /* 0x00000001090a7824 */ /* 0x000fe200078e0205 */
[----:B------:R-:W-:Y:S01]  /*1720*/  LOP3.LUT R92, R2, 0xfffffff8, RZ, 0xc0, !PT ;  /* 0xfffffff8025c7812 */ /* 0x000fe200078ec0ff */
[----:B------:R-:W-:Y:S01]  /*1730*/  IMAD R3, R34, c[0x0][0x1ec], R3 ;  /* 0x00007b0022037a24 */ /* 0x000fe200078e0203 */
[----:B------:R-:W-:Y:S01]  /*1740*/  ISETP.GE.AND P5, PT, R26, c[0x0][0x1d4], PT ;  /* 0x000075001a007a0c */ /* 0x000fe20003fa6270 */
[----:B------:R-:W-:Y:S01]  /*1750*/  IMAD R5, R35, c[0x0][0x210], RZ ;  /* 0x0000840023057a24 */ /* 0x000fe200078e02ff */
[----:B------:R-:W-:Y:S01]  /*1760*/  IADD3 R35, R32, 0x20, RZ ;  /* 0x0000002020237810 */ /* 0x000fe20007ffe0ff */
[----:B------:R-:W-:Y:S01]  /*1770*/  IMAD.WIDE.U32 R138, R138, 0x30, RZ ;  /* 0x000000308a8a7825 */ /* 0x000fe200078e00ff */
[----:B------:R-:W-:-:S02]  /*1780*/  IADD3 R129, R161, R3, RZ ;  /* 0x00000003a1817210 */ /* 0x000fc40007ffe0ff */
[----:B------:R-:W-:Y:S01]  /*1790*/  SHF.R.S32.HI R69, RZ, 0x3, R2 ;  /* 0x00000003ff457819 */ /* 0x000fe20000011402 */
[----:B------:R-:W-:Y:S01]  /*17a0*/  IMAD R5, R34, c[0x0][0x214], R5 ;  /* 0x0000850022057a24 */ /* 0x000fe200078e0205 */
[----:B------:R-:W-:Y:S01]  /*17b0*/  SHF.R.S32.HI R110, RZ, 0x1f, R92 ;  /* 0x0000001fff6e7819 */ /* 0x000fe2000001145c */
[----:B------:R-:W-:Y:S01]  /*17c0*/  IMAD.IADD R109, R103, 0x1, R107 ;  /* 0x00000001676d7824 */ /* 0x000fe200078e026b */
[----:B------:R-:W-:Y:S01]  /*17d0*/  IADD3 R107, R107, R99, RZ ;  /* 0x000000636b6b7210 */ /* 0x000fe20007ffe0ff */
[----:B------:R-:W-:Y:S01]  /*17e0*/  IMAD.IADD R108, R101, 0x1, R106 ;  /* 0x00000001656c7824 */ /* 0x000fe200078e026a */
[----:B------:R-:W-:Y:S01]  /*17f0*/  SHF.L.U32 R125, R11, 0x1, RZ ;  /* 0x000000010b7d7819 */ /* 0x000fe200000006ff */
[----:B------:R-:W-:Y:S01]  /*1800*/  IMAD.SHL.U32 R147, R147, 0x20, RZ ;  /* 0x0000002093937824 */ /* 0x000fe200078e00ff */
[----:B------:R-:W-:Y:S01]  /*1810*/  ISETP.NE.AND P1, PT, R165, 0x1, PT ;  /* 0x00000001a500780c */ /* 0x000fe20003f25270 */
[----:B------:R-:W-:Y:S01]  /*1820*/  IMAD.SHL.U32 R71, R71, 0x2, RZ ;  /* 0x0000000247477824 */ /* 0x000fe200078e00ff */
[----:B------:R-:W-:Y:S01]  /*1830*/  ISETP.GE.AND P0, PT, R164, 0x1, PT ;  /* 0x00000001a400780c */ /* 0x000fe20003f06270 */
[----:B------:R-:W-:-:S02]  /*1840*/  IMAD.IADD R130, R163, 0x1, R5 ;  /* 0x00000001a3827824 */ /* 0x000fc400078e0205 */
[----:B------:R-:W-:Y:S02]  /*1850*/  IMAD.IADD R150, R141, 0x1, R150 ;  /* 0x000000018d967824 */ /* 0x000fe400078e0296 */
[----:B------:R-:W-:Y:S02]  /*1860*/  IMAD.IADD R151, R139, 0x1, R151 ;  /* 0x000000018b977824 */ /* 0x000fe400078e0297 */
[--C-:B------:R-:W-:Y:S02]  /*1870*/  IMAD.IADD R127, R4, 0x1, -R37.reuse ;  /* 0x00000001047f7824 */ /* 0x100fe400078e0a25 */
[----:B------:R-:W-:Y:S02]  /*1880*/  IMAD R0, R0, 0x10, R37 ;  /* 0x0000001000007824 */ /* 0x000fe400078e0225 */
[----:B------:R-:W-:Y:S02]  /*1890*/  IMAD.IADD R105, R95, 0x1, R105 ;  /* 0x000000015f697824 */ /* 0x000fe400078e0269 */
[----:B------:R-:W-:-:S02]  /*18a0*/  IMAD.IADD R106, R106, 0x1, R97 ;  /* 0x000000016a6a7824 */ /* 0x000fc400078e0261 */
[----:B------:R-:W-:Y:S02]  /*18b0*/  IMAD.SHL.U32 R124, R10, 0x2, RZ ;  /* 0x000000020a7c7824 */ /* 0x000fe400078e00ff */
[----:B------:R-:W-:Y:S01]  /*18c0*/  IMAD.SHL.U32 R123, R6, 0x2, RZ ;  /* 0x00000002067b7824 */ /* 0x000fe200078e00ff */
[--C-:B---3--:R-:W-:Y:S01]  /*18d0*/  @P4 SHF.R.S32.HI R9, RZ, 0x1f, R28.reuse ;  /* 0x0000001fff094819 */ /* 0x108fe2000001141c */
[----:B------:R-:W-:Y:S01]  /*18e0*/  @P4 IMAD.MOV.U32 R8, RZ, RZ, R28 ;  /* 0x000000ffff084224 */ /* 0x000fe200078e001c */
[----:B------:R-:W-:Y:S01]  /*18f0*/  @!P4 MOV R9, R25 ;  /* 0x000000190009c202 */ /* 0x000fe20000000f00 */
[----:B------:R-:W-:-:S04]  /*1900*/  @!P4 IMAD.MOV.U32 R8, RZ, RZ, R36 ;  /* 0x000000ffff08c224 */ /* 0x000fc800078e0024 */
[----:B------:R-:W-:Y:S02]  /*1910*/  IMAD R3, R9, c[0x0][0x2b0], RZ ;  /* 0x0000ac0009037a24 */ /* 0x000fe400078e02ff */
[----:B------:R-:W-:-:S04]  /*1920*/  IMAD.WIDE.U32 R120, R8, c[0x0][0x2b0], RZ ;  /* 0x0000ac0008787a25 */ /* 0x000fc800078e00ff */
[----:B------:R-:W-:-:S05]  /*1930*/  IMAD R3, R8, c[0x0][0x2b4], R3 ;  /* 0x0000ad0008037a24 */ /* 0x000fca00078e0203 */
[----:B------:R-:W-:Y:S01]  /*1940*/  IADD3 R126, R121, R3, RZ ;  /* 0x00000003797e7210 */ /* 0x000fe20007ffe0ff */
[----:B-1----:R-:W-:Y:S06]  /*1950*/  BAR.SYNC.DEFER_BLOCKING 0x0 ;  /* 0x0000000000007b1d */ /* 0x002fec0000010000 */
.L_x_1232:
[----:B---3--:R-:W-:Y:S01]  /*1960*/  IMAD R2, R41, 0x30, R0 ;  /* 0x0000003029027824 */ /* 0x008fe200078e0200 */
[----:B------:R-:W-:Y:S01]  /*1970*/  ISETP.NE.AND P1, PT, R165, 0x1, PT ;  /* 0x00000001a500780c */ /* 0x000fe20003f25270 */
[----:B------:R-:W-:Y:S01]  /*1980*/  IMAD.MOV.U32 R90, RZ, RZ, RZ ;  /* 0x000000ffff5a7224 */ /* 0x000fe200078e00ff */
[----:B------:R-:W-:Y:S04]  /*1990*/  DEPBAR.LE SB0, 0x0 ;  /* 0x000080000000791a */ /* 0x000fe80000000000 */
[----:B------:R-:W-:Y:S01]  /*19a0*/  ISETP.GE.AND P0, PT, R2, R4, PT ;  /* 0x000000040200720c */ /* 0x000fe20003f06270 */
[----:B------:R-:W-:Y:S01]  /*19b0*/  IMAD.IADD R2, R134, 0x1, R2 ;  /* 0x0000000186027824 */ /* 0x000fe200078e0202 */
[----:B------:R-:W-:Y:S01]  /*19c0*/  ISETP.GE.AND P3, PT, R164, 0x1, PT ;  /* 0x00000001a400780c */ /* 0x000fe20003f66270 */
[----:B------:R-:W-:Y:S01]  /*19d0*/  BSSY B2, `(.L_x_1198) ;  /* 0x00003fa000027945 */ /* 0x000fe20003800000 */
[----:B------:R-:W-:Y:S01]  /*19e0*/  ISETP.GT.OR P0, PT, R0, 0x2f, P0 ;  /* 0x0000002f0000780c */ /* 0x000fe20000704670 */
[----:B------:R-:W-:Y:S02]  /*19f0*/  IMAD.MOV.U32 R5, RZ, RZ, R2 ;  /* 0x000000ffff057224 */ /* 0x000fe400078e0002 */
[----:B------:R-:W-:Y:S05]  /*1a00*/  @P1 IMAD.HI.U32 R3, R2, c[0x0][0x2bc], RZ ;  /* 0x0000af0002031a27 */ /* 0x000fea00078e00ff */
[----:B------:R-:W-:Y:S05]  /*1a10*/  @P1 SHF.R.U32.HI R5, RZ, c[0x0][0x2c0], R3 ;  /* 0x0000b000ff051a19 */ /* 0x000fea0000011603 */
[C---:B------:R-:W-:Y:S04]  /*1a20*/  @!P0 IADD3 R3, P1, R5.reuse, R120, RZ ;  /* 0x0000007805038210 */ /* 0x040fe80007f3e0ff */
[----:B------:R-:W-:Y:S02]  /*1a30*/  @!P0 LEA.HI.X.SX32 R6, R5, R126, 0x1, P1 ;  /* 0x0000007e05068211 */ /* 0x000fe400008f0eff */
[C---:B------:R-:W-:Y:S04]  /*1a40*/  @!P0 LEA R8, P1, R3.reuse, c[0x0][0x2a0], 0x2 ;  /* 0x0000a80003088a11 */ /* 0x040fe800078210ff */
[----:B------:R-:W-:Y:S01]  /*1a50*/  @!P0 LEA.HI.X R9, R3, c[0x0][0x2a4], R6, 0x2, P1 ;  /* 0x0000a90003098a11 */ /* 0x000fe200008f1406 */
[----:B------:R-:W-:Y:S04]  /*1a60*/  IMAD.MOV R3, RZ, RZ, -R5 ;  /* 0x000000ffff037224 */ /* 0x000fe800078e0a05 */
[----:B------:R-:W-:Y:S01]  /*1a70*/  IMAD R91, R3, c[0x0][0x2b8], R2 ;  /* 0x0000ae00035b7a24 */ /* 0x000fe200078e0202 */
[----:B------:R-:W2:Y:S03]  /*1a80*/  @!P0 LDG.E R90, [R8.64] ;  /* 0x00000006085a8981 */ /* 0x000ea6000c1e1900 */
[----:B------:R-:W-:Y:S01]  /*1a90*/  IMAD.WIDE.U32 R2, R91, c[0x0][0x1e0], RZ ;  /* 0x000078005b027a25 */ /* 0x000fe200078e00ff */
[----:B------:R-:W-:Y:S01]  /*1aa0*/  SHF.R.S32.HI R93, RZ, 0x1f, R91 ;  /* 0x0000001fff5d7819 */ /* 0x000fe2000001145b */
[----:B------:R-:W-:Y:S04]  /*1ab0*/  BAR.SYNC.DEFER_BLOCKING 0x0 ;  /* 0x0000000000007b1d */ /* 0x000fe80000010000 */
[----:B------:R-:W-:Y:S04]  /*1ac0*/  IMAD R5, R93, c[0x0][0x1e0], RZ ;  /* 0x000078005d057a24 */ /* 0x000fe800078e02ff */
        /* <DEDUP_REMOVED lines=17> */
[----:B------:R-:W-:Y:S02]  /*1be0*/  IMAD R3, R2, R138, R3 ;  /* 0x0000008a02037224 */ /* 0x000fe400078e0203 */
[----:B------:R-:W-:Y:S01]  /*1bf0*/  IMAD R2, R41, -0x30, R4 ;  /* 0xffffffd029027824 */ /* 0x000fe200078e0204 */
[----:B------:R-:W-:Y:S01]  /*1c00*/  IADD3 R34, R65, R5, RZ ;  /* 0x0000000541227210 */ /* 0x000fe20007ffe0ff */
[----:B------:R-:W-:Y:S03]  /*1c10*/  IMAD.WIDE.U32 R66, R138, R41, RZ ;  /* 0x000000298a427225 */ /* 0x000fe600078e00ff */
        /* <DEDUP_REMOVED lines=31> */
.L_x_1202:
[----:B------:R-:W-:Y:S05]  /*1e10*/  BSYNC B0 ;  /* 0x0000000000007941 */ /* 0x000fea0003800000 */
.L_x_1201:
        /* <DEDUP_REMOVED lines=39> */
.L_x_1204:
[----:B------:R-:W-:Y:S05]  /*2090*/  BSYNC B0 ;  /* 0x0000000000007941 */ /* 0x000fea0003800000 */
.L_x_1203:
        /* <DEDUP_REMOVED lines=19> */
[----:B------:R-:W-:Y:S01]  /*21d0*/  IADD3 R64, P1, P0, R102, R158, R64 ;  /* 0x0000009e66407210 */ /* 0x000fe2000783e040 */
[----:B------:R-:W-:Y:S01]  /*21e0*/  CS2R R54, SRZ ;  /* 0x0000000000367805 */ /* 0x000fe2000001ff00 */
[----:B------:R-:W-:Y:S02]  /*21f0*/  CS2R R24, SRZ ;  /* 0x0000000000187805 */ /* 0x000fe4000001ff00 */
[----:B------:R-:W-:Y:S02]  /*2200*/  IADD3.X R34, R109, R144, R34, P1, P0 ;  /* 0x000000906d227210 */ /* 0x000fe40000fe0422 */
        /* <DEDUP_REMOVED lines=14> */
.L_x_1206:
[----:B------:R-:W-:Y:S05]  /*22f0*/  BSYNC B0 ;  /* 0x0000000000007941 */ /* 0x000fea0003800000 */
.L_x_1205:
        /* <DEDUP_REMOVED lines=23> */
[----:B------:R-:W-:Y:S01]  /*2470*/  @!P0 SHF.R.U64 R10, R2, 0x10, R3 ;  /* 0x00000010020a8819 */ /* 0x000fe20000001203 */
[----:B------:R-:W-:Y:S01]  /*2480*/  @!P0 HADD2.F32 R2, -RZ, R28.H0_H0 ;  /* 0x2000001cff028230 */ /* 0x000fe20000004100 */
[----:B------:R-:W-:Y:S02]  /*2490*/  @!P0 SHF.R.U64 R42, R38, 0x10, R39 ;  /* 0x00000010262a8819 */ /* 0x000fe40000001227 */
[----:B------:R-:W-:Y:S02]  /*24a0*/  @!P0 SHF.R.U32.HI R11, RZ, 0x10, R3 ;  /* 0x00000010ff0b8819 */ /* 0x000fe40000011603 */
        /* <DEDUP_REMOVED lines=45> */
.L_x_1210:
[----:B------:R-:W-:Y:S05]  /*2780*/  BSYNC B0 ;  /* 0x0000000000007941 */ /* 0x000fea0003800000 */
.L_x_1209:
        /* <DEDUP_REMOVED lines=57> */
.L_x_1208:
[----:B------:R-:W-:Y:S05]  /*2b20*/  BSYNC B1 ;  /* 0x0000000000017941 */ /* 0x000fea0003800000 */
.L_x_1207:
        /* <DEDUP_REMOVED lines=45> */
[----:B------:R-:W-:Y:S01]  /*2e00*/  @!P0 FMUL.FTZ R6, R19, R5 ;  /* 0x0000000513068220 */ /* 0x000fe20000410000 */
        /* <DEDUP_REMOVED lines=14> */
.L_x_1214:
[----:B------:R-:W-:Y:S05]  /*2ef0*/  BSYNC B0 ;  /* 0x0000000000007941 */ /* 0x000fea0003800000 */
.L_x_1213:
        /* <DEDUP_REMOVED lines=57> */
.L_x_1212:
[----:B------:R-:W-:Y:S05]  /*3290*/  BSYNC B1 ;  /* 0x0000000000017941 */ /* 0x000fea0003800000 */
.L_x_1211:
        /* <DEDUP_REMOVED lines=59> */
.L_x_1217:
[----:B------:R-:W-:Y:S05]  /*3650*/  BSYNC B0 ;  /* 0x0000000000007941 */ /* 0x000fea0003800000 */
.L_x_1216:
        /* <DEDUP_REMOVED lines=58> */
.L_x_1200:
        /* <DEDUP_REMOVED lines=14> */
[----:B------:R-:W-:Y:S02]  /*3ae0*/  @!P1 IADD3 R2, P3, P0, R98, R64, R159 ;  /* 0x0000004062029210 */ /* 0x000fe4000787e09f */
[----:B------:R1:W3:Y:S02]  /*3af0*/  SHFL.IDX PT, R72, R87, RZ, 0x181f ;  /* 0x00181fff57487589 */ /* 0x0002e400000e0000 */
        /* <DEDUP_REMOVED lines=22> */
[CC--:B------:R-:W-:Y:S04]  /*3c60*/  ISETP.GE.AND P0, PT, R37.reuse, R75.reuse, PT ;  /* 0x0000004b2500720c */ /* 0x0c0fe80003f06270 */
        /* <DEDUP_REMOVED lines=17> */
[----:B------:R-:W-:Y:S02]  /*3d80*/  IMAD.MOV.U32 R5, RZ, RZ, R59 ;  /* 0x000000ffff057224 */ /* 0x000fe400078e003b */
[----:B----4-:R-:W-:Y:S02]  /*3d90*/  IMAD.MOV.U32 R3, RZ, RZ, R56 ;  /* 0x000000ffff037224 */ /* 0x010fe400078e0038 */
        /* <DEDUP_REMOVED lines=29> */
[----:B------:R-:W-:Y:S02]  /*3f70*/  LEA.HI.X R81, R92, R73, R110, 0x1, P0 ;  /* 0x000000495c517211 */ /* 0x000fe400000f0c6e */
[----:B------:R-:W-:Y:S02]  /*3f80*/  LEA.HI R2, R3, R2, RZ, 0x4 ;  /* 0x0000000203027211 */ /* 0x000fe400078f20ff */
[----:B------:R-:W-:Y:S02]  /*3f90*/  @!P1 SHF.R.U64 R6, R8, 0x10, R9 ;  /* 0x0000001008069819 */ /* 0x000fe40000001209 */
[----:B------:R-:W-:Y:S02]  /*3fa0*/  LEA.HI.SX32 R2, R2, R69, 0x1c ;  /* 0x0000004502027211 */ /* 0x000fe400078fe2ff */
[----:B------:R-:W-:Y:S02]  /*3fb0*/  @!P1 SHF.R.U64 R24, R10, 0x10, R11 ;  /* 0x000000100a189819 */ /* 0x000fe4000000120b */
[----:B------:R-:W-:Y:S02]  /*3fc0*/  SHF.R.S32.HI R3, RZ, 0x1f, R2 ;  /* 0x0000001fff037819 */ /* 0x000fe40000011402 */
[----:B------:R-:W-:Y:S02]  /*3fd0*/  SHF.L.U32 R5, R2, 0x3, RZ ;  /* 0x0000000302057819 */ /* 0x000fe400000006ff */
        /* <DEDUP_REMOVED lines=9> */
[----:B------:R-:W-:Y:S01]  /*4070*/  @!P1 SHF.R.U32.HI R64, RZ, 0x10, R47 ;  /* 0x00000010ff409819 */ /* 0x000fe2000001162f */
[----:B------:R-:W-:Y:S01]  /*4080*/  IMAD.IADD R2, R2, 0x1, R3 ;  /* 0x0000000102027824 */ /* 0x000fe200078e0203 */
[----:B------:R-:W-:Y:S01]  /*4090*/  @!P1 SHF.R.U64 R44, R44, 0x10, R45 ;  /* 0x000000102c2c9819 */ /* 0x000fe2000000122d */
[----:B------:R-:W-:Y:S01]  /*40a0*/  IMAD.MOV.U32 R3, RZ, RZ, R8 ;  /* 0x000000ffff037224 */ /* 0x000fe200078e0008 */
[----:B------:R-:W-:Y:S01]  /*40b0*/  MOV R14, R9 ;  /* 0x00000009000e7202 */ /* 0x000fe20000000f00 */
[----:B------:R-:W-:Y:S01]  /*40c0*/  @!P0 IMAD.WIDE R72, R5, 0x2, R72 ;  /* 0x0000000205488825 */ /* 0x000fe200078e0248 */
[----:B------:R-:W-:Y:S01]  /*40d0*/  SHF.L.U32 R52, R2, 0x1, RZ ;  /* 0x0000000102347819 */ /* 0x000fe200000006ff */
[----:B------:R-:W-:Y:S01]  /*40e0*/  @!P1 HADD2.F32 R43, -RZ, R44.H0_H0 ;  /* 0x2000002cff2b9230 */ /* 0x000fe20000004100 */
[----:B-1----:R-:W-:Y:S01]  /*40f0*/  @!P1 MOV R2, R20 ;  /* 0x0000001400029202 */ /* 0x002fe20000000f00 */
[----:B------:R-:W-:Y:S01]  /*4100*/  @!P1 HADD2.F32 R5, -RZ, R3.H0_H0 ;  /* 0x20000003ff059230 */ /* 0x000fe20000004100 */
[----:B------:R-:W-:Y:S01]  /*4110*/  @!P1 SHF.R.U32.HI R9, RZ, 0x10, R9 ;  /* 0x00000010ff099819 */ /* 0x000fe20000011609 */
[----:B------:R-:W-:Y:S01]  /*4120*/  @!P1 HADD2.F32 R3, -RZ, R6.H0_H0 ;  /* 0x20000006ff039230 */ /* 0x000fe20000004100 */
[----:B------:R-:W1:Y:S01]  /*4130*/  LDS.128 R52, [R52+0x5080] ;  /* 0x0050800034347984 */ /* 0x000e620000000c00 */
[--C-:B------:R-:W-:Y:S01]  /*4140*/  @!P1 HADD2.F32 R6, -RZ, R2.reuse.H1_H1 ;  /* 0x30000002ff069230 */ /* 0x100fe20000004100 */
[----:B------:R-:W-:Y:S01]  /*4150*/  MOV R48, R45 ;  /* 0x0000002d00307202 */ /* 0x000fe20000000f00 */
[----:B------:R-:W-:Y:S01]  /*4160*/  @!P1 HADD2.F32 R8, -RZ, R2.H0_H0 ;  /* 0x20000002ff089230 */ /* 0x000fe20000004100 */
[----:B------:R-:W-:Y:S02]  /*4170*/  @!P1 SHF.R.U32.HI R45, RZ, 0x10, R45 ;  /* 0x00000010ff2d9819 */ /* 0x000fe4000001162d */
[----:B------:R-:W-:Y:S02]  /*4180*/  @!P1 SHF.R.U64 R50, R46, 0x10, R47 ;  /* 0x000000102e329819 */ /* 0x000fe4000000122f */
[----:B------:R-:W-:Y:S01]  /*4190*/  @!P1 FMUL.FTZ R2, R8, R5 ;  /* 0x0000000508029220 */ /* 0x000fe20000410000 */
[----:B------:R-:W-:Y:S01]  /*41a0*/  @!P1 HADD2.F32 R45, -RZ, R45.H0_H0 ;  /* 0x2000002dff2d9230 */ /* 0x000fe20000004100 */
[----:B------:R-:W-:Y:S01]  /*41b0*/  MOV R51, R47 ;  /* 0x0000002f00337202 */ /* 0x000fe20000000f00 */
[----:B------:R-:W-:Y:S02]  /*41c0*/  @!P1 HADD2.F32 R47, -RZ, R49.H0_H0 ;  /* 0x20000031ff2f9230 */ /* 0x000fe40000004100 */
[----:B------:R-:W-:Y:S01]  /*41d0*/  @!P1 HADD2.F32 R49, -RZ, R50.H0_H0 ;  /* 0x20000032ff319230 */ /* 0x000fe20000004100 */
[----:B-1----:R-:W-:Y:S05]  /*41e0*/  @!P1 IMAD.MOV.U32 R42, RZ, RZ, R52 ;  /* 0x000000ffff2a9224 */ /* 0x002fea00078e0034 */
[--C-:B------:R-:W-:Y:S02]  /*41f0*/  @!P1 HADD2.F32 R10, -RZ, R42.reuse.H0_H0 ;  /* 0x2000002aff0a9230 */ /* 0x100fe40000004100 */
[----:B------:R-:W-:Y:S03]  /*4200*/  @!P1 HADD2.F32 R42, -RZ, R42.H1_H1 ;  /* 0x3000002aff2a9230 */ /* 0x000fe60000004100 */
[----:B------:R-:W-:Y:S02]  /*4210*/  @!P1 FMUL.FTZ R44, R10, R5 ;  /* 0x000000050a2c9220 */ /* 0x000fe40000410000 */
[----:B------:R-:W-:Y:S02]  /*4220*/  @!P1 FMUL.FTZ R5, R42, R3 ;  /* 0x000000032a059220 */ /* 0x000fe40000410000 */
        /* <DEDUP_REMOVED lines=9> */
[----:B------:R-:W-:Y:S01]  /*42c0*/  @!P1 HADD2.F32 R44, -RZ, R11.H1_H1 ;  /* 0x3000000bff2c9230 */ /* 0x000fe20000004100 */
[----:B------:R-:W-:Y:S01]  /*42d0*/  @!P1 IMAD.MOV.U32 R11, RZ, RZ, R54 ;  /* 0x000000ffff0b9224 */ /* 0x000fe200078e0036 */
[----:B------:R-:W-:Y:S01]  /*42e0*/  @!P1 HADD2.F32 R5, -RZ, R14.H0_H0 ;  /* 0x2000000eff059230 */ /* 0x000fe20000004100 */
[----:B------:R-:W-:Y:S01]  /*42f0*/  @!P1 F2FP.PACK_AB R2, R3, R2 ;  /* 0x000000020302923e */ /* 0x000fe200000000ff */
[----:B------:R-:W-:Y:S01]  /*4300*/  @!P1 HADD2.F32 R9, -RZ, R6.H1_H1 ;  /* 0x30000006ff099230 */ /* 0x000fe20000004100 */
[----:B------:R-:W-:Y:S01]  /*4310*/  @!P1 FMUL.FTZ R14, R44, R8 ;  /* 0x000000082c0e9220 */ /* 0x000fe20000410000 */
[----:B------:R-:W-:Y:S01]  /*4320*/  @!P1 HADD2.F32 R43, -RZ, R48.H0_H0 ;  /* 0x20000030ff2b9230 */ /* 0x000fe20000004100 */
[----:B------:R-:W-:Y:S01]  /*4330*/  @!P1 MOV R52, R2 ;  /* 0x0000000200349202 */ /* 0x000fe20000000f00 */
[----:B------:R-:W-:Y:S01]  /*4340*/  @!P1 HADD2.F32 R10, -RZ, R6.H0_H0 ;  /* 0x20000006ff0a9230 */ /* 0x000fe20000004100 */
[----:B------:R-:W-:Y:S01]  /*4350*/  @!P1 FMUL.FTZ R6, R42, R5 ;  /* 0x000000052a069220 */ /* 0x000fe20000410000 */
[--C-:B------:R-:W-:Y:S01]  /*4360*/  @!P1 HADD2.F32 R46, -RZ, R11.reuse.H0_H0 ;  /* 0x2000000bff2e9230 */ /* 0x100fe20000004100 */
[C---:B------:R-:W-:Y:S01]  /*4370*/  @!P1 FFMA.FTZ R79, R9.reuse, R45, -R14 ;  /* 0x0000002d094f9223 */ /* 0x040fe2000001080e */
[----:B------:R-:W-:Y:S01]  /*4380*/  @!P1 HADD2.F32 R48, -RZ, R11.H1_H1 ;  /* 0x3000000bff309230 */ /* 0x000fe20000004100 */
[C---:B------:R-:W-:Y:S02]  /*4390*/  @!P1 FFMA.FTZ R82, R10.reuse, R43, -R6 ;  /* 0x0000002b0a529223 */ /* 0x040fe40000010806 */
[----:B------:R-:W-:Y:S01]  /*43a0*/  @!P1 FMUL.FTZ R6, R9, R8 ;  /* 0x0000000809069220 */ /* 0x000fe20000410000 */
[----:B------:R-:W-:Y:S01]  /*43b0*/  @!P1 MOV R9, R22 ;  /* 0x0000001600099202 */ /* 0x000fe20000000f00 */
[----:B------:R-:W-:Y:S01]  /*43c0*/  @!P1 FMUL.FTZ R5, R10, R5 ;  /* 0x000000050a059220 */ /* 0x000fe20000410000 */
[----:B------:R-:W-:Y:S01]  /*43d0*/  @!P1 HADD2.F32 R8, -RZ, R15.H0_H0 ;  /* 0x2000000fff089230 */ /* 0x000fe20000004100 */
[----:B------:R-:W-:Y:S01]  /*43e0*/  @!P1 MOV R15, R55 ;  /* 0x00000037000f9202 */ /* 0x000fe20000000f00 */
[----:B------:R-:W-:Y:S01]  /*43f0*/  @!P1 HADD2.F32 R10, -RZ, R24.H0_H0 ;  /* 0x20000018ff0a9230 */ /* 0x000fe20000004100 */
[----:B------:R-:W-:Y:S01]  /*4400*/  @!P1 FFMA.FTZ R5, R42, R43, R5 ;  /* 0x0000002b2a059223 */ /* 0x000fe20000010005 */
[--C-:B------:R-:W-:Y:S01]  /*4410*/  @!P1 HADD2.F32 R11, -RZ, R9.reuse.H1_H1 ;  /* 0x30000009ff0b9230 */ /* 0x100fe20000004100 */
[----:B------:R-:W-:Y:S01]  /*4420*/  @!P1 FFMA.FTZ R6, R44, R45, R6 ;  /* 0x0000002d2c069223 */ /* 0x000fe20000010006 */
[----:B------:R-:W-:Y:S01]  /*4430*/  @!P1 HADD2.F32 R14, -RZ, R9.H0_H0 ;  /* 0x20000009ff0e9230 */ /* 0x000fe20000004100 */
[----:B------:R-:W-:Y:S01]  /*4440*/  @!P1 FMUL.FTZ R9, R46, R8 ;  /* 0x000000082e099220 */ /* 0x000fe20000410000 */
[----:B------:R-:W-:Y:S01]  /*4450*/  @!P1 HADD2.F32 R50, -RZ, R15.H1_H1 ;  /* 0x3000000fff329230 */ /* 0x000fe20000004100 */
[-C--:B------:R-:W-:Y:S01]  /*4460*/  @!P1 FMUL.FTZ R24, R48, R10.reuse ;  /* 0x0000000a30189220 */ /* 0x080fe20000410000 */
[----:B------:R-:W-:Y:S01]  /*4470*/  @!P1 F2FP.PACK_AB R5, R6, R5 ;  /* 0x000000050605923e */ /* 0x000fe200000000ff */
[C---:B------:R-:W-:Y:S02]  /*4480*/  @!P1 FFMA.FTZ R78, R14.reuse, R47, -R9 ;  /* 0x0000002f0e4e9223 */ /* 0x040fe40000010809 */
[C---:B------:R-:W-:Y:S01]  /*4490*/  @!P1 FMUL.FTZ R9, R11.reuse, R10 ;  /* 0x0000000a0b099220 */ /* 0x040fe20000410000 */
[----:B------:R-:W-:Y:S01]  /*44a0*/  @!P1 HADD2.F32 R10, -RZ, R25.H0_H0 ;  /* 0x20000019ff0a9230 */ /* 0x000fe20000004100 */
[----:B------:R-:W-:Y:S01]  /*44b0*/  @!P1 FFMA.FTZ R77, R11, R49, -R24 ;  /* 0x000000310b4d9223 */ /* 0x000fe20000010818 */
[----:B------:R-:W-:Y:S01]  /*44c0*/  @!P1 HADD2.F32 R25, -RZ, R15.H0_H0 ;  /* 0x2000000fff199230 */ /* 0x000fe20000004100 */
[----:B------:R-:W-:Y:S02]  /*44d0*/  @!P1 IMAD.MOV.U32 R11, RZ, RZ, R23 ;  /* 0x000000ffff0b9224 */ /* 0x000fe400078e0017 */
[----:B------:R-:W-:Y:S01]  /*44e0*/  @!P1 FMUL.FTZ R8, R14, R8 ;  /* 0x000000080e089220 */ /* 0x000fe20000410000 */
[----:B------:R-:W-:Y:S01]  /*44f0*/  @!P1 HADD2.F32 R14, -RZ, R34.H0_H0 ;  /* 0x20000022ff0e9230 */ /* 0x000fe20000004100 */
[----:B------:R-:W-:Y:S01]  /*4500*/  @!P1 IMAD.MOV.U32 R53, RZ, RZ, R5 ;  /* 0x000000ffff359224 */ /* 0x000fe200078e0005 */
[--C-:B------:R-:W-:Y:S01]  /*4510*/  @!P1 HADD2.F32 R24, -RZ, R11.reuse.H0_H0 ;  /* 0x2000000bff189230 */ /* 0x100fe20000004100 */
[----:B------:R-:W-:Y:S01]  /*4520*/  @!P1 FFMA.FTZ R8, R46, R47, R8 ;  /* 0x0000002f2e089223 */ /* 0x000fe20000010008 */
[----:B------:R-:W-:Y:S01]  /*4530*/  @!P1 HADD2.F32 R15, -RZ, R11.H1_H1 ;  /* 0x3000000bff0f9230 */ /* 0x000fe20000004100 */
[-C--:B------:R-:W-:Y:S01]  /*4540*/  @!P1 FMUL.FTZ R11, R25, R10.reuse ;  /* 0x0000000a190b9220 */ /* 0x080fe20000410000 */
        /* <DEDUP_REMOVED lines=16> */
[----:B------:R-:W-:Y:S02]  /*4650*/  @!P1 MOV R21, R15 ;  /* 0x0000000f00159202 */ /* 0x000fe40000000f00 */
[----:B------:R-:W-:Y:S02]  /*4660*/  @!P1 MOV R23, R42 ;  /* 0x0000002a00179202 */ /* 0x000fe40000000f00 */
[----:B------:R-:W-:Y:S02]  /*4670*/  @!P1 F2FP.PACK_AB R8, R9, R8 ;  /* 0x000000080908923e */ /* 0x000fe400000000ff */
[----:B------:R-:W-:Y:S01]  /*4680*/  @!P1 F2FP.PACK_AB R10, R11, R10 ;  /* 0x0000000a0b0a923e */ /* 0x000fe200000000ff */
[----:B------:R1:W-:Y:S01]  /*4690*/  ST.E.128 [R80.64], R20 ;  /* 0x0000001450007985 */ /* 0x0003e2000c101d06 */
[----:B------:R-:W-:Y:S02]  /*46a0*/  @!P1 MOV R54, R8 ;  /* 0x0000000800369202 */ /* 0x000fe40000000f00 */
[----:B------:R-:W-:Y:S05]  /*46b0*/  @!P1 MOV R55, R10 ;  /* 0x0000000a00379202 */ /* 0x000fea0000000f00 */
[----:B------:R1:W-:Y:S02]  /*46c0*/  @!P0 ST.E.128 [R72.64], R52 ;  /* 0x0000003448008985 */ /* 0x0003e4000c101d06 */
.L_x_1219:
[----:B-1----:R-:W-:Y:S05]  /*46d0*/  BSYNC B0 ;  /* 0x0000000000007941 */ /* 0x002fea0003800000 */
.L_x_1218:
        /* <DEDUP_REMOVED lines=10> */
[----:B------:R-:W-:Y:S01]  /*4780*/  @!P1 HADD2.F32 R34, -RZ, R66.H1_H1 ;  /* 0x30000042ff229230 */ /* 0x000fe20000004100 */
        /* <DEDUP_REMOVED lines=57> */
[-C--:B------:R-:W-:Y:S01]  /*4b20*/  @!P1 FMUL.FTZ R6, R17, R5.reuse ;  /* 0x0000000511069220 */ /* 0x080fe20000410000 */
        /* <DEDUP_REMOVED lines=53> */
.L_x_1221:
[----:B------:R-:W-:Y:S05]  /*4e80*/  BSYNC B0 ;  /* 0x0000000000007941 */ /* 0x000fea0003800000 */
.L_x_1220:
[----:B-----5:R4:W1:Y:S01]  /*4e90*/  SHFL.IDX PT, R47, R86, 0x2, 0x181f ;  /* 0x00581f00562f7f89 */ /* 0x02086200000e0000 */
[----:B------:R-:W-:Y:S03]  /*4ea0*/  ISETP.GE.OR P0, PT, R148, R75, P5 ;  /* 0x0000004b9400720c */ /* 0x000fe60002f06670 */
[----:B------:R4:W3:Y:S10]  /*4eb0*/  SHFL.IDX PT, R46, R87, 0x2, 0x181f ;  /* 0x00581f00572e7f89 */ /* 0x0008f400000e0000 */
[----:B------:R-:W-:-:S05]  /*4ec0*/  @P0 BRA `(.L_x_1215) ;  /* 0x00000aa000000947 */ /* 0x000fca0003800000 */
[----:B------:R-:W-:Y:S01]  /*4ed0*/  SEL R2, R71, R70, !P2 ;  /* 0x0000004647027207 */ /* 0x000fe20005000000 */
[----:B------:R-:W5:Y:S01]  /*4ee0*/  LDS.128 R16, [R123+0x5080] ;  /* 0x005080007b107984 */ /* 0x000f620000000c00 */
[C---:B---3--:R-:W-:Y:S01]  /*4ef0*/  LEA R58, P0, R92.reuse, R46, 0x1 ;  /* 0x0000002e5c3a7211 */ /* 0x048fe200078008ff */
[----:B--2---:R-:W-:Y:S01]  /*4f00*/  @!P1 HADD2.F32 R23, -RZ, R67.H1_H1 ;  /* 0x30000043ff179230 */ /* 0x004fe20000004100 */
[----:B------:R-:W-:Y:S01]  /*4f10*/  SHF.R.S32.HI R3, RZ, 0x1f, R2 ;  /* 0x0000001fff037819 */ /* 0x000fe20000011402 */
[--C-:B------:R-:W-:Y:S01]  /*4f20*/  @!P1 HADD2.F32 R43, -RZ, R68.reuse.H0_H0 ;  /* 0x20000044ff2b9230 */ /* 0x100fe20000004100 */
[----:B-1----:R-:W-:Y:S01]  /*4f30*/  LEA.HI.X R59, R92, R47, R110, 0x1, P0 ;  /* 0x0000002f5c3b7211 */ /* 0x002fe200000f0c6e */
[----:B------:R-:W-:Y:S01]  /*4f40*/  @!P1 HADD2.F32 R36, -RZ, R68.H1_H1 ;  /* 0x30000044ff249230 */ /* 0x000fe20000004100 */
[----:B------:R-:W-:Y:S02]  /*4f50*/  LEA.HI R2, R3, R2, RZ, 0x4 ;  /* 0x0000000203027211 */ /* 0x000fe400078f20ff */
[----:B------:R-:W-:Y:S02]  /*4f60*/  @!P1 SHF.R.U64 R14, R28, 0x10, R29 ;  /* 0x000000101c0e9819 */ /* 0x000fe4000000121d */
[----:B------:R-:W-:Y:S02]  /*4f70*/  LEA.HI.SX32 R2, R2, R69, 0x1c ;  /* 0x0000004502027211 */ /* 0x000fe400078fe2ff */
[--C-:B------:R-:W-:Y:S02]  /*4f80*/  @!P1 SHF.R.U32.HI R10, RZ, 0x10, R61.reuse ;  /* 0x00000010ff0a9819 */ /* 0x100fe4000001163d */
[----:B------:R-:W-:Y:S02]  /*4f90*/  SHF.R.S32.HI R3, RZ, 0x1f, R2 ;  /* 0x0000001fff037819 */ /* 0x000fe40000011402 */
[----:B------:R-:W-:Y:S02]  /*4fa0*/  SHF.L.U32 R52, R2, 0x3, RZ ;  /* 0x0000000302347819 */ /* 0x000fe400000006ff */
[----:B------:R-:W-:Y:S02]  /*4fb0*/  LEA.HI R3, R3, R2, RZ, 0x3 ;  /* 0x0000000203037211 */ /* 0x000fe400078f18ff */
[----:B------:R-:W-:Y:S02]  /*4fc0*/  @!P1 SHF.R.U64 R25, R60, 0x10, R61 ;  /* 0x000000103c199819 */ /* 0x000fe4000000123d */
[----:B------:R-:W-:Y:S02]  /*4fd0*/  SHF.R.S32.HI R2, RZ, 0x3, R3 ;  /* 0x00000003ff027819 */ /* 0x000fe40000011403 */
[----:B------:R-:W-:Y:S01]  /*4fe0*/  LOP3.LUT R3, R111, 0x38, R52, 0xf8, !PT ;  /* 0x000000386f037812 */ /* 0x000fe200078ef834 */
[----:B------:R-:W-:Y:S01]  /*4ff0*/  @!P1 HADD2.F32 R25, -RZ, R25.H0_H0 ;  /* 0x20000019ff199230 */ /* 0x000fe20000004100 */
[----:B------:R-:W-:Y:S01]  /*5000*/  @!P1 SHF.R.U64 R15, R30, 0x10, R31 ;  /* 0x000000101e0f9819 */ /* 0x000fe2000000121f */
[----:B------:R-:W-:Y:S01]  /*5010*/  IMAD R2, R2, 0xc00, R13 ;  /* 0x00000c0002027824 */ /* 0x000fe200078e020d */
[----:B------:R-:W-:Y:S02]  /*5020*/  LOP3.LUT R3, R3, R152, RZ, 0x3c, !PT ;  /* 0x0000009803037212 */ /* 0x000fe400078e3cff */
[----:B------:R-:W-:Y:S01]  /*5030*/  @!P1 SHF.R.U32.HI R21, RZ, 0x10, R31 ;  /* 0x00000010ff159819 */ /* 0x000fe2000001161f */
[----:B------:R-:W-:Y:S01]  /*5040*/  @!P1 HADD2.F32 R31, -RZ, R10.H0_H0 ;  /* 0x2000000aff1f9230 */ /* 0x000fe20000004100 */
[----:B------:R-:W-:Y:S01]  /*5050*/  @!P1 SHF.R.U32.HI R8, RZ, 0x10, R29 ;  /* 0x00000010ff089819 */ /* 0x000fe2000001161d */
[----:B------:R-:W-:Y:S01]  /*5060*/  IMAD.IADD R2, R2, 0x1, R3 ;  /* 0x0000000102027824 */ /* 0x000fe200078e0203 */
[----:B------:R-:W-:Y:S01]  /*5070*/  @!P1 HADD2.F32 R29, -RZ, R67.H0_H0 ;  /* 0x20000043ff1d9230 */ /* 0x000fe20000004100 */
[--C-:B------:R-:W-:Y:S01]  /*5080*/  @!P1 SHF.R.U64 R34, R62, 0x10, R63.reuse ;  /* 0x000000103e229819 */ /* 0x100fe2000000123f */
[----:B------:R-:W-:Y:S01]  /*5090*/  @!P1 HADD2.F32 R21, -RZ, R21.H0_H0 ;  /* 0x20000015ff159230 */ /* 0x000fe20000004100 */
[----:B------:R-:W-:Y:S02]  /*50a0*/  @!P1 SHF.R.U32.HI R44, RZ, 0x10, R63 ;  /* 0x00000010ff2c9819 */ /* 0x000fe4000001163f */
[----:B------:R-:W-:Y:S01]  /*50b0*/  SHF.L.U32 R48, R2, 0x1, RZ ;  /* 0x0000000102307819 */ /* 0x000fe200000006ff */
[----:B------:R-:W-:Y:S01]  /*50c0*/  @!P1 HADD2.F32 R2, -RZ, R39.H0_H0 ;  /* 0x20000027ff029230 */ /* 0x000fe20000004100 */
[----:B-----5:R-:W-:Y:S01]  /*50d0*/  @!P1 MOV R6, R17 ;  /* 0x0000001100069202 */ /* 0x020fe20000000f00 */
[----:B------:R-:W-:Y:S01]  /*50e0*/  @!P1 HADD2.F32 R44, -RZ, R44.H0_H0 ;  /* 0x2000002cff2c9230 */ /* 0x000fe20000004100 */
[----:B------:R-:W-:Y:S02]  /*50f0*/  ISETP.GE.AND P0, PT, R52, c[0x0][0x1d4], PT ;  /* 0x0000750034007a0c */ /* 0x000fe40003f06270 */
[----:B------:R-:W1:Y:S01]  /*5100*/  LDS.128 R48, [R48+0x5080] ;  /* 0x0050800030307984 */ /* 0x000e620000000c00 */
[----:B------:R-:W-:Y:S05]  /*5110*/  @!P1 HADD2.F32 R3, -RZ, R6.H0_H0 ;  /* 0x20000006ff039230 */ /* 0x000fea0000004100 */
[CC--:B------:R-:W-:Y:S02]  /*5120*/  @!P1 FMUL.FTZ R5, R3.reuse, R2.reuse ;  /* 0x0000000203059220 */ /* 0x0c0fe40000410000 */
[----:B-1----:R-:W-:Y:S02]  /*5130*/  @!P1 IMAD.MOV.U32 R9, RZ, RZ, R49 ;  /* 0x000000ffff099224 */ /* 0x002fe400078e0031 */
[----:B------:R-:W-:Y:S02]  /*5140*/  @!P1 IMAD.MOV.U32 R20, RZ, RZ, R48 ;  /* 0x000000ffff149224 */ /* 0x000fe400078e0030 */
[----:B------:R-:W-:Y:S01]  /*5150*/  @!P1 IMAD.MOV.U32 R45, RZ, RZ, R51 ;  /* 0x000000ffff2d9224 */ /* 0x000fe200078e0033 */
[--C-:B------:R-:W-:Y:S01]  /*5160*/  @!P1 HADD2.F32 R28, -RZ, R9.reuse.H0_H0 ;  /* 0x20000009ff1c9230 */ /* 0x100fe20000004100 */
[----:B------:R-:W-:Y:S01]  /*5170*/  @!P1 IMAD.MOV.U32 R38, RZ, RZ, R50 ;  /* 0x000000ffff269224 */ /* 0x000fe200078e0032 */
[----:B------:R-:W-:Y:S02]  /*5180*/  @!P1 HADD2.F32 R30, -RZ, R9.H1_H1 ;  /* 0x30000009ff1e9230 */ /* 0x000fe40000004100 */
[----:B------:R-:W-:Y:S01]  /*5190*/  @!P1 HADD2.F32 R42, -RZ, R45.H0_H0 ;  /* 0x2000002dff2a9230 */ /* 0x000fe20000004100 */
[----:B------:R-:W-:Y:S01]  /*51a0*/  @!P1 FMUL.FTZ R11, R28, R2 ;  /* 0x000000021c0b9220 */ /* 0x000fe20000410000 */
[----:B------:R-:W-:Y:S02]  /*51b0*/  @!P1 HADD2.F32 R2, -RZ, R8.H0_H0 ;  /* 0x20000008ff029230 */ /* 0x000fe40000004100 */
[----:B------:R-:W-:Y:S01]  /*51c0*/  @!P1 HADD2.F32 R8, -RZ, R6.H1_H1 ;  /* 0x30000006ff089230 */ /* 0x000fe20000004100 */
[----:B------:R-:W-:Y:S01]  /*51d0*/  @!P1 FFMA.FTZ R61, R3, R29, -R11 ;  /* 0x0000001d033d9223 */ /* 0x000fe2000001080b */
[----:B------:R-:W-:Y:S01]  /*51e0*/  @!P1 MOV R11, R16 ;  /* 0x00000010000b9202 */ /* 0x000fe20000000f00 */
[-C--:B------:R-:W-:Y:S01]  /*51f0*/  @!P1 FMUL.FTZ R10, R30, R2.reuse ;  /* 0x000000021e0a9220 */ /* 0x080fe20000410000 */
[----:B------:R-:W-:Y:S01]  /*5200*/  @!P1 HADD2.F32 R3, -RZ, R39.H1_H1 ;  /* 0x30000027ff039230 */ /* 0x000fe20000004100 */
[C---:B------:R-:W-:Y:S01]  /*5210*/  @!P1 FMUL.FTZ R6, R8.reuse, R2 ;  /* 0x0000000208069220 */ /* 0x040fe20000410000 */
[----:B------:R-:W-:Y:S01]  /*5220*/  @!P1 HADD2.F32 R22, -RZ, R20.H0_H0 ;  /* 0x20000014ff169230 */ /* 0x000fe20000004100 */
[----:B------:R-:W-:Y:S01]  /*5230*/  @!P1 FFMA.FTZ R60, R8, R31, -R10 ;  /* 0x0000001f083c9223 */ /* 0x000fe2000001080a */
[--C-:B------:R-:W-:Y:S02]  /*5240*/  @!P1 HADD2.F32 R9, -RZ, R11.reuse.H0_H0 ;  /* 0x2000000bff099230 */ /* 0x100fe40000004100 */
[----:B------:R-:W-:Y:S01]  /*5250*/  @!P1 HADD2.F32 R10, -RZ, R40.H0_H0 ;  /* 0x20000028ff0a9230 */ /* 0x000fe20000004100 */
[-C--:B------:R-:W-:Y:S01]  /*5260*/  @!P1 FMUL.FTZ R24, R22, R3.reuse ;  /* 0x0000000316189220 */ /* 0x080fe20000410000 */
[----:B------:R-:W-:Y:S01]  /*5270*/  @!P1 HADD2.F32 R8, -RZ, R11.H1_H1 ;  /* 0x3000000bff089230 */ /* 0x000fe20000004100 */
[C---:B------:R-:W-:Y:S01]  /*5280*/  @!P1 FMUL.FTZ R2, R9.reuse, R3 ;  /* 0x0000000309029220 */ /* 0x040fe20000410000 */
[----:B------:R-:W-:Y:S01]  /*5290*/  @!P1 HADD2.F32 R3, -RZ, R14.H0_H0 ;  /* 0x2000000eff039230 */ /* 0x000fe20000004100 */
[----:B------:R-:W-:Y:S01]  /*52a0*/  @!P1 FFMA.FTZ R57, R9, R23, -R24 ;  /* 0x0000001709399223 */ /* 0x000fe20000010818 */
[----:B------:R-:W-:Y:S01]  /*52b0*/  @!P1 MOV R14, R19 ;  /* 0x00000013000e9202 */ /* 0x000fe20000000f00 */
[-C--:B------:R-:W-:Y:S01]  /*52c0*/  @!P1 FMUL.FTZ R11, R42, R10.reuse ;  /* 0x0000000a2a0b9220 */ /* 0x080fe20000410000 */
[----:B------:R-:W-:Y:S01]  /*52d0*/  @!P1 HADD2.F32 R24, -RZ, R20.H1_H1 ;  /* 0x30000014ff189230 */ /* 0x000fe20000004100 */
[----:B------:R-:W-:Y:S01]  /*52e0*/  @!P1 FFMA.FTZ R2, R22, R23, R2 ;  /* 0x0000001716029223 */ /* 0x000fe20000010002 */
[----:B------:R-:W-:Y:S02]  /*52f0*/  @!P1 HADD2.F32 R39, -RZ, R34.H0_H0 ;  /* 0x20000022ff279230 */ /* 0x000fe40000004100 */
[--C-:B------:R-:W-:Y:S01]  /*5300*/  @!P1 HADD2.F32 R9, -RZ, R14.reuse.H0_H0 ;  /* 0x2000000eff099230 */ /* 0x100fe20000004100 */
[-C--:B------:R-:W-:Y:S01]  /*5310*/  @!P1 FMUL.FTZ R20, R24, R3.reuse ;  /* 0x0000000318149220 */ /* 0x080fe20000410000 */
[----:B------:R-:W-:Y:S01]  /*5320*/  @!P1 HADD2.F32 R14, -RZ, R14.H1_H1 ;  /* 0x3000000eff0e9230 */ /* 0x000fe20000004100 */
[C---:B------:R-:W-:Y:S01]  /*5330*/  @!P1 FMUL.FTZ R3, R8.reuse, R3 ;  /* 0x0000000308039220 */ /* 0x040fe20000410000 */
[--C-:B------:R-:W-:Y:S01]  /*5340*/  @!P1 HADD2.F32 R34, -RZ, R38.reuse.H0_H0 ;  /* 0x20000026ff229230 */ /* 0x100fe20000004100 */
[C---:B------:R-:W-:Y:S01]  /*5350*/  @!P1 FMUL.FTZ R10, R9.reuse, R10 ;  /* 0x0000000a090a9220 */ /* 0x040fe20000410000 */
[----:B------:R-:W-:Y:S01]  /*5360*/  @!P1 HADD2.F32 R38, -RZ, R38.H1_H1 ;  /* 0x30000026ff269230 */ /* 0x000fe20000004100 */
[----:B------:R-:W-:Y:S01]  /*5370*/  @!P1 FFMA.FTZ R55, R9, R43, -R11 ;  /* 0x0000002b09379223 */ /* 0x000fe2000001080b */
[----:B------:R-:W-:Y:S01]  /*5380*/  @!P1 MOV R9, R18 ;  /* 0x0000001200099202 */ /* 0x000fe20000000f00 */
[-C--:B------:R-:W-:Y:S01]  /*5390*/  @!P1 FFMA.FTZ R56, R8, R25.reuse, -R20 ;  /* 0x0000001908389223 */ /* 0x080fe20000010814 */
[----:B------:R-:W-:Y:S01]  /*53a0*/  @!P1 HADD2.F32 R8, -RZ, R40.H1_H1 ;  /* 0x30000028ff089230 */ /* 0x000fe20000004100 */
[----:B------:R-:W-:Y:S01]  /*53b0*/  @!P1 FFMA.FTZ R3, R24, R25, R3 ;  /* 0x0000001918039223 */ /* 0x000fe20000010003 */
[----:B------:R-:W-:Y:S01]  /*53c0*/  @!P1 HADD2.F32 R11, -RZ, R15.H0_H0 ;  /* 0x2000000fff0b9230 */ /* 0x000fe20000004100 */
[----:B------:R-:W-:Y:S01]  /*53d0*/  @!P1 FFMA.FTZ R5, R28, R29, R5 ;  /* 0x0000001d1c059223 */ /* 0x000fe20000010005 */
[----:B------:R-:W-:Y:S01]  /*53e0*/  @!P1 HADD2.F32 R40, -RZ, R45.H1_H1 ;  /* 0x3000002dff289230 */ /* 0x000fe20000004100 */
[----:B------:R-:W-:Y:S01]  /*53f0*/  @!P1 FFMA.FTZ R6, R30, R31, R6 ;  /* 0x0000001f1e069223 */ /* 0x000fe20000010006 */
[--C-:B------:R-:W-:Y:S01]  /*5400*/  @!P1 HADD2.F32 R20, -RZ, R9.reuse.H0_H0 ;  /* 0x20000009ff149230 */ /* 0x100fe20000004100 */
[----:B------:R-:W-:Y:S01]  /*5410*/  @!P1 FMUL.FTZ R53, R38, R11 ;  /* 0x0000000b26359220 */ /* 0x000fe20000410000 */
[----:B------:R-:W-:Y:S01]  /*5420*/  @!P1 F2FP.PACK_AB R2, R3, R2 ;  /* 0x000000020302923e */ /* 0x000fe200000000ff */
[----:B------:R-:W-:Y:S01]  /*5430*/  @!P1 FMUL.FTZ R45, R40, R21 ;  /* 0x00000015282d9220 */ /* 0x000fe20000410000 */
[----:B------:R-:W-:Y:S01]  /*5440*/  @!P1 F2FP.PACK_AB R5, R6, R5 ;  /* 0x000000050605923e */ /* 0x000fe200000000ff */
[----:B------:R-:W-:Y:S01]  /*5450*/  @!P1 HADD2.F32 R15, -RZ, R9.H1_H1 ;  /* 0x30000009ff0f9230 */ /* 0x000fe20000004100 */
[----:B------:R-:W-:Y:S01]  /*5460*/  @!P1 FMUL.FTZ R9, R34, R8 ;  /* 0x0000000822099220 */ /* 0x000fe20000410000 */
[----:B------:R-:W-:Y:S01]  /*5470*/  @!P1 MOV R48, R2 ;  /* 0x0000000200309202 */ /* 0x000fe20000000f00 */
[----:B------:R-:W-:Y:S02]  /*5480*/  @!P1 FFMA.FTZ R45, R14, R44, -R45 ;  /* 0x0000002c0e2d9223 */ /* 0x000fe4000001082d */
[----:B------:R-:W-:Y:S02]  /*5490*/  @!P1 FFMA.FTZ R54, R20, R36, -R9 ;  /* 0x0000002414369223 */ /* 0x000fe40000010809 */
[C---:B------:R-:W-:Y:S02]  /*54a0*/  @!P1 FFMA.FTZ R53, R15.reuse, R39, -R53 ;  /* 0x000000270f359223 */ /* 0x040fe40000010835 */
        /* <DEDUP_REMOVED lines=8> */
[----:B------:R-:W-:Y:S01]  /*5530*/  @!P1 IMAD.MOV.U32 R18, RZ, RZ, R14 ;  /* 0x000000ffff129224 */ /* 0x000fe200078e000e */
[----:B------:R-:W-:Y:S01]  /*5540*/  @!P1 MOV R17, R21 ;  /* 0x0000001500119202 */ /* 0x000fe20000000f00 */
[----:B------:R-:W-:Y:S01]  /*5550*/  @!P1 FFMA.FTZ R8, R34, R36, R8 ;  /* 0x0000002422089223 */ /* 0x000fe20000010008 */
[----:B------:R-:W-:Y:S01]  /*5560*/  @!P1 MOV R16, R20 ;  /* 0x0000001400109202 */ /* 0x000fe20000000f00 */
[----:B------:R-:W-:Y:S01]  /*5570*/  @!P1 FFMA.FTZ R9, R38, R39, R9 ;  /* 0x0000002726099223 */ /* 0x000fe20000010009 */
[----:B------:R-:W-:Y:S01]  /*5580*/  @!P1 MOV R19, R15 ;  /* 0x0000000f00139202 */ /* 0x000fe20000000f00 */
[----:B------:R-:W-:Y:S02]  /*5590*/  @!P1 FFMA.FTZ R10, R42, R43, R10 ;  /* 0x0000002b2a0a9223 */ /* 0x000fe4000001000a */
[----:B------:R-:W-:Y:S01]  /*55a0*/  @!P1 FFMA.FTZ R11, R40, R44, R11 ;  /* 0x0000002c280b9223 */ /* 0x000fe2000001000b */
[----:B------:R-:W-:Y:S01]  /*55b0*/  @!P1 F2FP.PACK_AB R8, R9, R8 ;  /* 0x000000080908923e */ /* 0x000fe200000000ff */
[----:B------:R1:W-:Y:S03]  /*55c0*/  ST.E.128 [R58.64], R16 ;  /* 0x000000103a007985 */ /* 0x0003e6000c101d06 */
[----:B------:R-:W-:Y:S02]  /*55d0*/  @!P1 F2FP.PACK_AB R10, R11, R10 ;  /* 0x0000000a0b0a923e */ /* 0x000fe400000000ff */
[----:B------:R-:W-:Y:S02]  /*55e0*/  @!P1 MOV R50, R8 ;  /* 0x0000000800329202 */ /* 0x000fe40000000f00 */
[----:B------:R-:W-:Y:S01]  /*55f0*/  @!P1 MOV R51, R10 ;  /* 0x0000000a00339202 */ /* 0x000fe20000000f00 */
[----:B------:R-:W-:-:S05]  /*5600*/  @P0 BRA `(.L_x_1215) ;  /* 0x0000036000000947 */ /* 0x000fca0003800000 */
[C---:B------:R-:W-:Y:S04]  /*5610*/  LEA R2, P0, R52.reuse, R46, 0x1 ;  /* 0x0000002e34027211 */ /* 0x040fe800078008ff */
[----:B------:R-:W-:Y:S05]  /*5620*/  LEA.HI.X.SX32 R3, R52, R47, 0x1, P0 ;  /* 0x0000002f34037211 */ /* 0x000fea00000f0eff */
[----:B------:R2:W-:Y:S01]  /*5630*/  ST.E.128 [R2.64], R48 ;  /* 0x0000003002007985 */ /* 0x0005e2000c101d06 */
[----:B------:R-:W-:-:S05]  /*5640*/  BRA `(.L_x_1215) ;  /* 0x0000032000007947 */ /* 0x000fca0003800000 */
.L_x_1199:
        /* <DEDUP_REMOVED lines=10> */
[C---:B---3--:R-:W-:Y:S04]  /*56f0*/  @!P5 LEA R8, P0, R26.reuse, R3, 0x1 ;  /* 0x000000031a08d211 */ /* 0x048fe800078008ff */
[----:B------:R-:W-:Y:S02]  /*5700*/  @!P5 LEA.HI.X R9, R26, R5, R27, 0x1, P0 ;  /* 0x000000051a09d211 */ /* 0x000fe400000f0c1b */
[----:B------:R-:W-:Y:S11]  /*5710*/  ISETP.GE.AND P0, PT, R88, c[0x0][0x1d4], PT ;  /* 0x0000750058007a0c */ /* 0x000ff60003f06270 */
[----:B------:R-:W-:Y:S02]  /*5720*/  @!UPT UIADD3 URZ, URZ, URZ, URZ ;  /* 0x0000003f3f3ff290 */ /* 0x000fe4000fffe03f */
[C---:B------:R-:W-:Y:S04]  /*5730*/  @!P0 LEA R2, P1, R83.reuse, R3, 0x1 ;  /* 0x0000000353028211 */ /* 0x040fe800078208ff */
[----:B------:R-:W-:Y:S01]  /*5740*/  @!P0 LEA.HI.X R3, R83, R5, R89, 0x1, P1 ;  /* 0x0000000553038211 */ /* 0x000fe200008f0c59 */
[----:B-1----:R-:W-:Y:S04]  /*5750*/  @!P5 ST.E.128 [R8.64], R16 ;  /* 0x000000100800d985 */ /* 0x002fe8000c101d06 */
[----:B------:R-:W1:Y:S04]  /*5760*/  @!P0 LDS.128 R8, [R74+0x6880] ;  /* 0x006880004a088984 */ /* 0x000e680000000c00 */
[----:B-1----:R1:W-:Y:S02]  /*5770*/  @!P0 ST.E.128 [R2.64], R8 ;  /* 0x0000000802008985 */ /* 0x0023e4000c101d06 */
.L_x_1223:
[----:B-12---:R-:W-:Y:S05]  /*5780*/  BSYNC B0 ;  /* 0x0000000000007941 */ /* 0x006fea0003800000 */
.L_x_1222:
[----:B---3--:R1:W2:Y:S01]  /*5790*/  SHFL.IDX PT, R3, R86, 0x1, 0x181f ;  /* 0x00381f0056037f89 */ /* 0x0082a200000e0000 */
        /* <DEDUP_REMOVED lines=14> */
.L_x_1225:
[----:B------:R-:W-:Y:S05]  /*5880*/  BSYNC B0 ;  /* 0x0000000000007941 */ /* 0x000fea0003800000 */
.L_x_1224:
        /* <DEDUP_REMOVED lines=14> */
.L_x_1215:
[----:B------:R-:W-:Y:S05]  /*5970*/  BSYNC B2 ;  /* 0x0000000000027941 */ /* 0x000fea0003800000 */
.L_x_1198:
[C---:B-1----:R-:W-:Y:S01]  /*5980*/  IMAD R17, R41.reuse, -0x30, RZ ;  /* 0xffffffd029117824 */ /* 0x042fe200078e02ff */
[----:B------:R-:W-:Y:S01]  /*5990*/  ISETP.NE.AND P6, PT, R132, RZ, PT ;  /* 0x000000ff8400720c */ /* 0x000fe20003fc5270 */
[----:B--23--:R-:W-:Y:S01]  /*59a0*/  IMAD.WIDE R8, R41, 0x30, R112 ;  /* 0x0000003029087825 */ /* 0x00cfe200078e0270 */
[----:B------:R-:W-:Y:S03]  /*59b0*/  BSSY B0, `(.L_x_1226) ;  /* 0x000004d000007945 */ /* 0x000fe60003800000 */
[----:B------:R-:W-:Y:S05]  /*59c0*/  IMAD.IADD R2, R127, 0x1, R17 ;  /* 0x000000017f027824 */ /* 0x000fea00078e0211 */
[----:B------:R-:W-:Y:S11]  /*59d0*/  ISETP.GE.AND P1, PT, R2, 0x11, PT ;  /* 0x000000110200780c */ /* 0x000ff60003f26270 */
[----:B------:R-:W-:Y:S02]  /*59e0*/  @!UPT UIADD3 URZ, URZ, URZ, URZ ;  /* 0x0000003f3f3ff290 */ /* 0x000fe4000fffe03f */
        /* <DEDUP_REMOVED lines=9> */
[----:B------:R-:W-:Y:S01]  /*5a80*/  @P3 MOV R2, R94 ;  /* 0x0000005e00023202 */ /* 0x000fe20000000f00 */
[----:B----4-:R-:W-:Y:S04]  /*5a90*/  @P3 IMAD.MOV.U32 R3, RZ, RZ, R105 ;  /* 0x000000ffff033224 */ /* 0x010fe800078e0069 */
[C---:B------:R-:W-:Y:S04]  /*5aa0*/  @P3 IMAD.WIDE.U32 R2, R8.reuse, c[0x0][0x258], R2 ;  /* 0x0000960008023a25 */ /* 0x040fe800078e0002 */
[----:B------:R-:W-:Y:S01]  /*5ab0*/  @P3 IMAD R8, R8, c[0x0][0x25c], R5 ;  /* 0x0000970008083a24 */ /* 0x000fe200078e0205 */
[----:B------:R-:W-:Y:S01]  /*5ac0*/  @P3 LEA R14, P4, R2, c[0x0][0x250], 0x1 ;  /* 0x00009400020e3a11 */ /* 0x000fe200078808ff */
[----:B------:R-:W-:Y:S03]  /*5ad0*/  @P1 IMAD R5, R10, c[0x0][0x258], RZ ;  /* 0x000096000a051a24 */ /* 0x000fe600078e02ff */
[----:B------:R-:W-:Y:S01]  /*5ae0*/  @P3 IADD3 R8, R3, R8, RZ ;  /* 0x0000000803083210 */ /* 0x000fe20007ffe0ff */
[----:B------:R-:W-:Y:S01]  /*5af0*/  @P1 IMAD R5, R6, c[0x0][0x25c], R5 ;  /* 0x0000970006051a24 */ /* 0x000fe200078e0205 */
[----:B------:R-:W-:Y:S02]  /*5b00*/  @P1 MOV R3, R105 ;  /* 0x0000006900031202 */ /* 0x000fe40000000f00 */
[----:B------:R-:W-:Y:S01]  /*5b10*/  @P3 LEA.HI.X R15, R2, c[0x0][0x254], R8, 0x1, P4 ;  /* 0x00009500020f3a11 */ /* 0x000fe200020f0c08 */
[----:B------:R-:W-:Y:S04]  /*5b20*/  @P1 IMAD.MOV.U32 R2, RZ, RZ, R94 ;  /* 0x000000ffff021224 */ /* 0x000fe800078e005e */
[----:B------:R-:W-:Y:S04]  /*5b30*/  @P1 IMAD.WIDE.U32 R2, R6, c[0x0][0x258], R2 ;  /* 0x0000960006021a25 */ /* 0x000fe800078e0002 */
[----:B------:R-:W-:Y:S01]  /*5b40*/  @P1 IMAD.IADD R5, R3, 0x1, R5 ;  /* 0x0000000103051824 */ /* 0x000fe200078e0205 */
[C---:B------:R-:W-:Y:S01]  /*5b50*/  @P1 LEA R10, P4, R2.reuse, c[0x0][0x250], 0x1 ;  /* 0x00009400020a1a11 */ /* 0x040fe200078808ff */
[----:B------:R-:W-:Y:S03]  /*5b60*/  @P0 IMAD.MOV.U32 R3, RZ, RZ, R105 ;  /* 0x000000ffff030224 */ /* 0x000fe600078e0069 */
[----:B------:R-:W-:Y:S01]  /*5b70*/  @P1 LEA.HI.X R11, R2, c[0x0][0x254], R5, 0x1, P4 ;  /* 0x00009500020b1a11 */ /* 0x000fe200020f0c05 */
[----:B------:R-:W-:Y:S01]  /*5b80*/  @P0 IMAD R5, R18, c[0x0][0x258], RZ ;  /* 0x0000960012050a24 */ /* 0x000fe200078e02ff */
[----:B------:R-:W-:Y:S03]  /*5b90*/  @P0 MOV R2, R94 ;  /* 0x0000005e00020202 */ /* 0x000fe60000000f00 */
[C---:B------:R-:W-:Y:S02]  /*5ba0*/  @P0 IMAD R5, R16.reuse, c[0x0][0x25c], R5 ;  /* 0x0000970010050a24 */ /* 0x040fe400078e0205 */
[----:B------:R-:W-:Y:S05]  /*5bb0*/  @P0 IMAD.WIDE.U32 R2, R16, c[0x0][0x258], R2 ;  /* 0x0000960010020a25 */ /* 0x000fea00078e0002 */
[C---:B------:R-:W-:Y:S02]  /*5bc0*/  @P0 LEA R8, P4, R2.reuse, c[0x0][0x250], 0x1 ;  /* 0x0000940002080a11 */ /* 0x040fe400078808ff */
[----:B------:R-:W-:Y:S04]  /*5bd0*/  @P0 IADD3 R5, R3, R5, RZ ;  /* 0x0000000503050210 */ /* 0x000fe80007ffe0ff */
[----:B------:R-:W-:Y:S01]  /*5be0*/  @P0 LEA.HI.X R9, R2, c[0x0][0x254], R5, 0x1, P4 ;  /* 0x0000950002090a11 */ /* 0x000fe200020f0c05 */
[----:B------:R-:W-:Y:S01]  /*5bf0*/  IMAD R2, R93, c[0x0][0x208], RZ ;  /* 0x000082005d027a24 */ /* 0x000fe200078e02ff */
[----:B------:R-:W-:Y:S03]  /*5c00*/  ISETP.NE.AND P4, PT, R133, RZ, PT ;  /* 0x000000ff8500720c */ /* 0x000fe60003f85270 */
[C---:B------:R-:W-:Y:S02]  /*5c10*/  IMAD R5, R91.reuse, c[0x0][0x20c], R2 ;  /* 0x000083005b057a24 */ /* 0x040fe400078e0202 */
[----:B------:R-:W-:Y:S04]  /*5c20*/  IMAD.WIDE.U32 R2, R91, c[0x0][0x208], RZ ;  /* 0x000082005b027a25 */ /* 0x000fe800078e00ff */
[----:B------:R-:W-:Y:S02]  /*5c30*/  IMAD.IADD R3, R3, 0x1, R5 ;  /* 0x0000000103037824 */ /* 0x000fe400078e0205 */
[----:B------:R-:W-:Y:S02]  /*5c40*/  IMAD R5, R104, c[0x0][0x218], RZ ;  /* 0x0000860068057a24 */ /* 0x000fe400078e02ff */
[----:B------:R-:W-:Y:S01]  /*5c50*/  @!PT LDS RZ, [RZ] ;  /* 0x00000000fffff984 */ /* 0x000fe20000000800 */
[----:B------:R-:W-:Y:S01]  /*5c60*/  @!PT LDS RZ, [RZ] ;  /* 0x00000000fffff984 */ /* 0x000fe20000000800 */
[----:B------:R-:W-:Y:S01]  /*5c70*/  @!PT LDS RZ, [RZ] ;  /* 0x00000000fffff984 */ /* 0x000fe20000000800 */
[----:B------:R1:W-:Y:S01]  /*5c80*/  @P3 LDGSTS.E.BYPASS.LTC128B.128 [R74+0x2080], [R14.64], !P4 ;  /* 0x020800000e4a3fae */ /* 0x0003e2000e101d46 */
[C---:B------:R-:W-:Y:S04]  /*5c90*/  IMAD.WIDE.U32 R2, R90.reuse, c[0x0][0x218], R2 ;  /* 0x000086005a027a25 */ /* 0x040fe800078e0002 */
[----:B------:R1:W-:Y:S01]  /*5ca0*/  @P3 LDGSTS.E.BYPASS.LTC128B.128 [R74+0x3880], [R14.64+0x80], !P6 ;  /* 0x038800800e4a3fae */ /* 0x0003e2000f101d46 */
[----:B------:R-:W-:Y:S04]  /*5cb0*/  IMAD R5, R90, c[0x0][0x21c], R5 ;  /* 0x000087005a057a24 */ /* 0x000fe800078e0205 */
[----:B------:R2:W-:Y:S05]  /*5cc0*/  @P1 LDGSTS.E.BYPASS.LTC128B.128 [R74+0x2880], [R10.64], !P4 ;  /* 0x028800000a4a1fae */ /* 0x0005ea000e101d46 */
[----:B------:R2:W-:Y:S05]  /*5cd0*/  @P1 LDGSTS.E.BYPASS.LTC128B.128 [R74+0x4080], [R10.64+0x80], !P6 ;  /* 0x040800800a4a1fae */ /* 0x0005ea000f101d46 */
[----:B------:R2:W-:Y:S05]  /*5ce0*/  @P0 LDGSTS.E.BYPASS.LTC128B.128 [R74+0x3080], [R8.64], !P4 ;  /* 0x03080000084a0fae */ /* 0x0005ea000e101d46 */
[----:B------:R2:W-:Y:S01]  /*5cf0*/  @P0 LDGSTS.E.BYPASS.LTC128B.128 [R74+0x4880], [R8.64+0x80], !P6 ;  /* 0x04880080084a0fae */ /* 0x0005e2000f101d46 */
[----:B------:R-:W-:Y:S04]  /*5d00*/  IADD3 R2, P0, R162, R2, RZ ;  /* 0x00000002a2027210 */ /* 0x000fe80007f1e0ff */
[----:B------:R-:W0:Y:S01]  /*5d10*/  LDGDEPBAR ;  /* 0x00000000000079af */ /* 0x000e220000000000 */
[----:B------:R-:W-:Y:S02]  /*5d20*/  IADD3.X R3, R130, R3, R5, P0, !PT ;  /* 0x0000000382037210 */ /* 0x000fe400007fe405 */
[C---:B-1----:R-:W-:Y:S02]  /*5d30*/  LEA R14, P0, R2.reuse, c[0x0][0x1f8], 0x1 ;  /* 0x00007e00020e7a11 */ /* 0x042fe400078008ff */
[----:B------:R-:W-:Y:S02]  /*5d40*/  IADD3 R5, R17, R4, RZ ;  /* 0x0000000411057210 */ /* 0x000fe40007ffe0ff */
[----:B------:R-:W-:Y:S02]  /*5d50*/  LEA.HI.X R6, R2, c[0x0][0x1fc], R3, 0x1, P0 ;  /* 0x00007f0002067a11 */ /* 0x000fe400000f0c03 */
[----:B------:R2:W1:Y:S01]  /*5d60*/  SHFL.IDX PT, R2, R14, RZ, 0x181f ;  /* 0x00181fff0e027589 */ /* 0x00046200000e0000 */
[----:B------:R-:W-:Y:S04]  /*5d70*/  IMNMX R5, R5, 0x30, PT ;  /* 0x0000003005057817 */ /* 0x000fe80003800200 */
[----:B------:R2:W3:Y:S01]  /*5d80*/  SHFL.IDX PT, R3, R6, RZ, 0x181f ;  /* 0x00181fff06037589 */ /* 0x0004e200000e0000 */
[----:B------:R-:W-:Y:S05]  /*5d90*/  IMAD.IADD R5, R5, 0x1, -R37 ;  /* 0x0000000105057824 */ /* 0x000fea00078e0a25 */
[----:B------:R-:W-:Y:S01]  /*5da0*/  ISETP.GE.AND P0, PT, R5, 0x1, PT ;  /* 0x000000010500780c */ /* 0x000fe20003f06270 */
[----:B------:R-:W-:Y:S04]  /*5db0*/  DEPBAR.LE SB0, 0x0 ;  /* 0x000080000000791a */ /* 0x000fe80000000000 */
[----:B------:R-:W-:Y:S08]  /*5dc0*/  BAR.SYNC.DEFER_BLOCKING 0x0 ;  /* 0x0000000000007b1d */ /* 0x000ff00000010000 */
[----:B------:R-:W-:-:S05]  /*5dd0*/  @!P0 BRA `(.L_x_1227) ;  /* 0x000000a000008947 */ /* 0x000fca0003800000 */
[----:B-1----:R-:W1:Y:S01]  /*5de0*/  @!P5 LDS.128 R16, [R74+0x2080] ;  /* 0x002080004a10d984 */ /* 0x002e620000000c00 */
[CC--:B--2---:R-:W-:Y:S04]  /*5df0*/  @!P5 LEA R8, P0, R26.reuse, R2.reuse, 0x1 ;  /* 0x000000021a08d211 */ /* 0x0c4fe800078008ff */
[-C--:B---3--:R-:W-:Y:S02]  /*5e00*/  @!P5 LEA.HI.X R9, R26, R3.reuse, R27, 0x1, P0 ;  /* 0x000000031a09d211 */ /* 0x088fe400000f0c1b */
[----:B------:R-:W-:Y:S11]  /*5e10*/  ISETP.GE.AND P0, PT, R88, c[0x0][0x1d4], PT ;  /* 0x0000750058007a0c */ /* 0x000ff60003f06270 */
[----:B------:R-:W-:Y:S02]  /*5e20*/  @!UPT UIADD3 URZ, URZ, URZ, URZ ;  /* 0x0000003f3f3ff290 */ /* 0x000fe4000fffe03f */
[C---:B------:R-:W-:Y:S04]  /*5e30*/  @!P0 LEA R2, P1, R83.reuse, R2, 0x1 ;  /* 0x0000000253028211 */ /* 0x040fe800078208ff */
[----:B------:R-:W-:Y:S01]  /*5e40*/  @!P0 LEA.HI.X R3, R83, R3, R89, 0x1, P1 ;  /* 0x0000000353038211 */ /* 0x000fe200008f0c59 */
[----:B-1----:R-:W-:Y:S04]  /*5e50*/  @!P5 ST.E.128 [R8.64], R16 ;  /* 0x000000100800d985 */ /* 0x002fe8000c101d06 */
[----:B------:R-:W1:Y:S04]  /*5e60*/  @!P0 LDS.128 R8, [R74+0x3880] ;  /* 0x003880004a088984 */ /* 0x000e680000000c00 */
[----:B-1----:R1:W-:Y:S02]  /*5e70*/  @!P0 ST.E.128 [R2.64], R8 ;  /* 0x0000000802008985 */ /* 0x0023e4000c101d06 */
.L_x_1227:
[----:B-1----:R-:W-:Y:S05]  /*5e80*/  BSYNC B0 ;  /* 0x0000000000007941 */ /* 0x002fea0003800000 */
.L_x_1226:
[----:B---3--:R1:W3:Y:S01]  /*5e90*/  SHFL.IDX PT, R3, R6, 0x1, 0x181f ;  /* 0x00381f0006037f89 */ /* 0x0082e200000e0000 */
[----:B------:R-:W-:Y:S01]  /*5ea0*/  ISETP.GE.AND P0, PT, R5, 0x11, PT ;  /* 0x000000110500780c */ /* 0x000fe20003f06270 */
[----:B------:R-:W-:Y:S02]  /*5eb0*/  BSSY B0, `(.L_x_1228) ;  /* 0x000000d000007945 */ /* 0x000fe40003800000 */
[----:B------:R1:W4:Y:S10]  /*5ec0*/  SHFL.IDX PT, R2, R14, 0x1, 0x181f ;  /* 0x00381f000e027f89 */ /* 0x00033400000e0000 */
[----:B------:R-:W-:-:S05]  /*5ed0*/  @!P0 BRA `(.L_x_1229) ;  /* 0x000000a000008947 */ /* 0x000fca0003800000 */
[----:B------:R-:W5:Y:S01]  /*5ee0*/  @!P5 LDS.128 R16, [R74+0x2880] ;  /* 0x002880004a10d984 */ /* 0x000f620000000c00 */
[CC--:B--2-4-:R-:W-:Y:S04]  /*5ef0*/  @!P5 LEA R8, P0, R26.reuse, R2.reuse, 0x1 ;  /* 0x000000021a08d211 */ /* 0x0d4fe800078008ff */
[-C--:B---3--:R-:W-:Y:S02]  /*5f00*/  @!P5 LEA.HI.X R9, R26, R3.reuse, R27, 0x1, P0 ;  /* 0x000000031a09d211 */ /* 0x088fe400000f0c1b */
[----:B------:R-:W-:Y:S11]  /*5f10*/  ISETP.GE.AND P0, PT, R88, c[0x0][0x1d4], PT ;  /* 0x0000750058007a0c */ /* 0x000ff60003f06270 */
[----:B------:R-:W-:Y:S02]  /*5f20*/  @!UPT UIADD3 URZ, URZ, URZ, URZ ;  /* 0x0000003f3f3ff290 */ /* 0x000fe4000fffe03f */
[C---:B------:R-:W-:Y:S04]  /*5f30*/  @!P0 LEA R2, P1, R83.reuse, R2, 0x1 ;  /* 0x0000000253028211 */ /* 0x040fe800078208ff */
[----:B------:R-:W-:Y:S01]  /*5f40*/  @!P0 LEA.HI.X R3, R83, R3, R89, 0x1, P1 ;  /* 0x0000000353038211 */ /* 0x000fe200008f0c59 */
[----:B-----5:R-:W-:Y:S04]  /*5f50*/  @!P5 ST.E.128 [R8.64], R16 ;  /* 0x000000100800d985 */ /* 0x020fe8000c101d06 */
[----:B------:R-:W2:Y:S04]  /*5f60*/  @!P0 LDS.128 R8, [R74+0x4080] ;  /* 0x004080004a088984 */ /* 0x000ea80000000c00 */
[----:B--2---:R2:W-:Y:S02]  /*5f70*/  @!P0 ST.E.128 [R2.64], R8 ;  /* 0x0000000802008985 */ /* 0x0045e4000c101d06 */
.L_x_1229:
[----:B------:R-:W-:Y:S05]  /*5f80*/  BSYNC B0 ;  /* 0x0000000000007941 */ /* 0x000fea0003800000 */
.L_x_1228:
[----:B--23--:R2:W3:Y:S01]  /*5f90*/  SHFL.IDX PT, R3, R6, 0x2, 0x181f ;  /* 0x00581f0006037f89 */ /* 0x00c4e200000e0000 */
[----:B------:R-:W-:Y:S01]  /*5fa0*/  ISETP.GE.AND P0, PT, R5, 0x21, PT ;  /* 0x000000210500780c */ /* 0x000fe20003f06270 */
[----:B------:R-:W-:Y:S02]  /*5fb0*/  BSSY B0, `(.L_x_1230) ;  /* 0x000000d000007945 */ /* 0x000fe40003800000 */
[----:B----4-:R2:W4:Y:S10]  /*5fc0*/  SHFL.IDX PT, R2, R14, 0x2, 0x181f ;  /* 0x00581f000e027f89 */ /* 0x01053400000e0000 */
[----:B------:R-:W-:-:S05]  /*5fd0*/  @!P0 BRA `(.L_x_1231) ;  /* 0x000000a000008947 */ /* 0x000fca0003800000 */
[----:B------:R-:W5:Y:S01]  /*5fe0*/  @!P5 LDS.128 R16, [R74+0x3080] ;  /* 0x003080004a10d984 */ /* 0x000f620000000c00 */
[CC--:B----4-:R-:W-:Y:S04]  /*5ff0*/  @!P5 LEA R8, P0, R26.reuse, R2.reuse, 0x1 ;  /* 0x000000021a08d211 */ /* 0x0d0fe800078008ff */
[-C--:B---3--:R-:W-:Y:S02]  /*6000*/  @!P5 LEA.HI.X R9, R26, R3.reuse, R27, 0x1, P0 ;  /* 0x000000031a09d211 */ /* 0x088fe400000f0c1b */
[----:B------:R-:W-:Y:S11]  /*6010*/  ISETP.GE.AND P0, PT, R88, c[0x0][0x1d4], PT ;  /* 0x0000750058007a0c */ /* 0x000ff60003f06270 */
[----:B------:R-:W-:Y:S02]  /*6020*/  @!UPT UIADD3 URZ, URZ, URZ, URZ ;  /* 0x0000003f3f3ff290 */ /* 0x000fe4000fffe03f */
[C---:B------:R-:W-:Y:S04]  /*6030*/  @!P0 LEA R2, P1, R83.reuse, R2, 0x1 ;  /* 0x0000000253028211 */ /* 0x040fe800078208ff */
[----:B------:R-:W-:Y:S01]  /*6040*/  @!P0 LEA.HI.X R3, R83, R3, R89, 0x1, P1 ;  /* 0x0000000353038211 */ /* 0x000fe200008f0c59 */
[----:B-----5:R-:W-:Y:S04]  /*6050*/  @!P5 ST.E.128 [R8.64], R16 ;  /* 0x000000100800d985 */ /* 0x020fe8000c101d06 */
[----:B------:R-:W3:Y:S04]  /*6060*/  @!P0 LDS.128 R8, [R74+0x4880] ;  /* 0x004880004a088984 */ /* 0x000ee80000000c00 */
[----:B---3--:R3:W-:Y:S02]  /*6070*/  @!P0 ST.E.128 [R2.64], R8 ;  /* 0x0000000802008985 */ /* 0x0087e4000c101d06 */
.L_x_1231:
[----:B------:R-:W-:Y:S05]  /*6080*/  BSYNC B0 ;  /* 0x0000000000007941 */ /* 0x000fea0003800000 */
.L_x_1230:
        /* <DEDUP_REMOVED lines=20> */
[C---:B-12---:R-:W-:Y:S04]  /*61d0*/  @P0 IADD3 R14, P1, R8.reuse, R147, RZ ;  /* 0x00000093080e0210 */ /* 0x046fe80007f3e0ff */
        /* <DEDUP_REMOVED lines=9> */
[----:B------:R-:W2:Y:S04]  /*6270*/  LDL R5, [R1+0x64] ;  /* 0x0000640001057983 */ /* 0x000ea80000100800 */
[----:B------:R1:W5:Y:S04]  /*6280*/  LDL R13, [R1+0x58] ;  /* 0x00005800010d7983 */ /* 0x0003680000100800 */
[----:B------:R-:W-:Y:S01]  /*6290*/  BAR.SYNC.DEFER_BLOCKING 0x0 ;  /* 0x0000000000007b1d */ /* 0x000fe20000010000 */
[----:B--2---:R-:W-:-:S05]  /*62a0*/  IADD3 R0, R5, 0x2f, RZ ;  /* 0x0000002f05007810 */ /* 0x004fca0007ffe0ff */
[----:B------:R-:W-:-:S05]  /*62b0*/  IMAD.HI R0, R0, 0x2aaaaaab, RZ ;  /* 0x2aaaaaab00007827 */ /* 0x000fca00078e02ff */
[----:B---3--:R-:W-:-:S04]  /*62c0*/  SHF.R.U32.HI R2, RZ, 0x1f, R0 ;  /* 0x0000001fff027819 */ /* 0x008fc80000011600 */
[----:B------:R-:W-:Y:S02]  /*62d0*/  LEA.HI.SX32 R7, R0, R2, 0x1d ;  /* 0x0000000200077211 */ /* 0x000fe400078feaff */
.L_x_1197:
[----:B-1----:R-:W-:Y:S01]  /*62e0*/  IMAD.MOV.U32 R0, RZ, RZ, c[0x0][0x2c4] ;  /* 0x0000b100ff007624 */ /* 0x002fe200078e00ff */
[----:B------:R1:W-:Y:S01]  /*62f0*/  STL.64 [R1], R168 ;  /* 0x000000a801007387 */ /* 0x0003e20000100a00 */
[----:B------:R-:W-:-:S03]  /*6300*/  IMAD.MOV.U32 R4, RZ, RZ, c[0x0][0x32c] ;  /* 0x0000cb00ff047624 */ /* 0x000fc600078e00ff */
[----:B------:R-:W-:Y:S02]  /*6310*/  ISETP.NE.AND P2, PT, R0, 0x1, PT ;  /* 0x000000010000780c */ /* 0x000fe40003f45270 */
[----:B------:R-:W-:Y:S02]  /*6320*/  IADD3 R0, R136, 0x7f, RZ ;  /* 0x0000007f88007810 */ /* 0x000fe40007ffe0ff */
[----:B------:R-:W-:-:S09]  /*6330*/  ISETP.GE.AND P1, PT, R4, 0x1, PT ;  /* 0x000000010400780c */ /* 0x000fd20003f26270 */
[----:B------:R-:W-:-:S05]  /*6340*/  @P2 IMAD.HI.U32 R2, R0, c[0x0][0x2c8], RZ ;  /* 0x0000b20000022a27 */ /* 0x000fca00078e00ff */
[----:B------:R-:W-:-:S04]  /*6350*/  @P2 SHF.R.U32.HI R0, RZ, c[0x0][0x2cc], R2 ;  /* 0x0000b300ff002a19 */ /* 0x000fc80000011602 */
[----:B------:R-:W-:-:S05]  /*6360*/  IADD3 R0, R0, 0x1, R5 ;  /* 0x0000000100007810 */ /* 0x000fca0007ffe005 */
[----:B-----5:R-:W-:-:S05]  /*6370*/  IMAD.IADD R2, R0, 0x1, -R13 ;  /* 0x0000000100027824 */ /* 0x020fca00078e0a0d */
[----:B------:R-:W-:Y:S01]  /*6380*/  IADD3 R3, R2, c[0x0][0x328], RZ ;  /* 0x0000ca0002037a10 */ /* 0x000fe20007ffe0ff */
[----:B------:R-:W-:Y:S05]  /*6390*/  @!P1 BRA `(.L_x_1233) ;  /* 0x0000010000009947 */ /* 0x000fea0003800000 */
[C---:B-1----:R-:W-:Y:S01]  /*63a0*/  ISETP.GT.AND P0, PT, R2.reuse, RZ, PT ;  /* 0x000000ff0200720c */ /* 0x042fe20003f04270 */
[----:B------:R-:W-:Y:S01]  /*63b0*/  BSSY B0, `(.L_x_1234) ;  /* 0x000000c000007945 */ /* 0x000fe20003800000 */
        /* <DEDUP_REMOVED lines=8> */
.L_x_1235:
[----:B------:R-:W-:-:S13]  /*6440*/  ISETP.NE.AND P0, PT, R4, 0x1, PT ;  /* 0x000000010400780c */ /* 0x000fda0003f05270 */
[----:B------:R-:W-:-:S05]  /*6450*/  @P0 IMAD.HI.U32 R2, R0, c[0x0][0x330], RZ ;  /* 0x0000cc0000020a27 */ /* 0x000fca00078e00ff */
[----:B------:R-:W-:Y:S02]  /*6460*/  @P0 SHF.R.U32.HI R0, RZ, c[0x0][0x334], R2 ;  /* 0x0000cd00ff000a19 */ /* 0x000fe40000011602 */
.L_x_1236:
[----:B------:R-:W-:Y:S05]  /*6470*/  BSYNC B0 ;  /* 0x0000000000007941 */ /* 0x000fea0003800000 */
.L_x_1234:
[----:B------:R-:W-:-:S05]  /*6480*/  IMAD R0, R0, R4, c[0x0][0x32c] ;  /* 0x0000cb0000007624 */ /* 0x000fca00078e0204 */
[----:B------:R-:W-:-:S04]  /*6490*/  IMNMX R3, R3, R0, PT ;  /* 0x0000000003037217 */ /* 0x000fc80003800200 */
.L_x_1233:
[----:B-1----:R-:W-:Y:S01]  /*64a0*/  IADD3 R3, R3, 0x2f, RZ ;  /* 0x0000002f03037810 */ /* 0x002fe20007ffe0ff */
[----:B------:R-:W-:-:S04]  /*64b0*/  @P2 IMAD.HI.U32 R2, R136, c[0x0][0x2c8], RZ ;  /* 0x0000b20088022a27 */ /* 0x000fc800078e00ff */
[----:B------:R-:W-:-:S04]  /*64c0*/  IMAD.HI R3, R3, 0x2aaaaaab, RZ ;  /* 0x2aaaaaab03037827 */ /* 0x000fc800078e02ff */
[----:B------:R-:W-:Y:S01]  /*64d0*/  IMAD.MOV.U32 R0, RZ, RZ, R136 ;  /* 0x000000ffff007224 */ /* 0x000fe200078e0088 */
[----:B------:R-:W-:Y:S02]  /*64e0*/  @P2 SHF.R.U32.HI R0, RZ, c[0x0][0x2cc], R2 ;  /* 0x0000b300ff002a19 */ /* 0x000fe40000011602 */
[----:B------:R-:W-:Y:S02]  /*64f0*/  SHF.R.U32.HI R2, RZ, 0x1f, R3 ;  /* 0x0000001fff027819 */ /* 0x000fe40000011603 */
[----:B------:R-:W-:Y:S02]  /*6500*/  IADD3 R0, R0, R5, -R13 ;  /* 0x0000000500007210 */ /* 0x000fe40007ffe80d */
[----:B------:R-:W-:Y:S02]  /*6510*/  LEA.HI.SX32 R2, R3, R2, 0x1d ;  /* 0x0000000203027211 */ /* 0x000fe400078feaff */
[----:B------:R-:W-:Y:S02]  /*6520*/  IADD3 R3, R0, -c[0x0][0x324], RZ ;  /* 0x8000c90000037a10 */ /* 0x000fe40007ffe0ff */
[----:B------:R-:W-:Y:S01]  /*6530*/  IMNMX R230, R2, R7, PT ;  /* 0x0000000702e67217 */ /* 0x000fe20003800200 */
[----:B------:R-:W-:Y:S05]  /*6540*/  @!P1 BRA `(.L_x_1237) ;  /* 0x000000f000009947 */ /* 0x000fea0003800000 */
[----:B------:R-:W-:Y:S01]  /*6550*/  ISETP.GT.AND P0, PT, R0, -0x1, PT ;  /* 0xffffffff0000780c */ /* 0x000fe20003f04270 */
[----:B------:R-:W-:-:S12]  /*6560*/  BSSY B0, `(.L_x_1238) ;  /* 0x000000b000007945 */ /* 0x000fd80003800000 */
[----:B------:R-:W-:Y:S05]  /*6570*/  @P0 BRA `(.L_x_1239) ;  /* 0x0000006000000947 */ /* 0x000fea0003800000 */
[----:B------:R-:W-:Y:S02]  /*6580*/  ISETP.NE.AND P0, PT, R4, 0x1, PT ;  /* 0x000000010400780c */ /* 0x000fe40003f05270 */
[----:B------:R-:W-:-:S11]  /*6590*/  LOP3.LUT R0, RZ, R0, RZ, 0x33, !PT ;  /* 0x00000000ff007212 */ /* 0x000fd600078e33ff */
[----:B------:R-:W-:-:S05]  /*65a0*/  @P0 IMAD.HI.U32 R2, R0, c[0x0][0x330], RZ ;  /* 0x0000cc0000020a27 */ /* 0x000fca00078e00ff */
[----:B------:R-:W-:-:S04]  /*65b0*/  @P0 SHF.R.U32.HI R0, RZ, c[0x0][0x334], R2 ;  /* 0x0000cd00ff000a19 */ /* 0x000fc80000011602 */
[----:B------:R-:W-:Y:S01]  /*65c0*/  LOP3.LUT R0, RZ, R0, RZ, 0x33, !PT ;  /* 0x00000000ff007212 */ /* 0x000fe200078e33ff */
[----:B------:R-:W-:Y:S05]  /*65d0*/  BRA `(.L_x_1240) ;  /* 0x0000003000007947 */ /* 0x000fea0003800000 */
.L_x_1239:
[----:B------:R-:W-:-:S13]  /*65e0*/  ISETP.NE.AND P0, PT, R4, 0x1, PT ;  /* 0x000000010400780c */ /* 0x000fda0003f05270 */
[----:B------:R-:W-:-:S05]  /*65f0*/  @P0 IMAD.HI.U32 R2, R0, c[0x0][0x330], RZ ;  /* 0x0000cc0000020a27 */ /* 0x000fca00078e00ff */
[----:B------:R-:W-:Y:S02]  /*6600*/  @P0 SHF.R.U32.HI R0, RZ, c[0x0][0x334], R2 ;  /* 0x0000cd00ff000a19 */ /* 0x000fe40000011602 */
.L_x_1240:
[----:B------:R-:W-:Y:S05]  /*6610*/  BSYNC B0 ;  /* 0x0000000000007941 */ /* 0x000fea0003800000 */
.L_x_1238:
[----:B------:R-:W-:-:S05]  /*6620*/  IMAD R0, R0, c[0x0][0x32c], RZ ;  /* 0x0000cb0000007a24 */ /* 0x000fca00078e02ff */
[----:B------:R-:W-:-:S05]  /*6630*/  IMNMX R3, R3, R0, !PT ;  /* 0x0000000003037217 */ /* 0x000fca0007800200 */
.L_x_1237:
[----:B------:R-:W-:Y:S01]  /*6640*/  IMAD.HI R0, R3, 0x2aaaaaab, RZ ;  /* 0x2aaaaaab03007827 */ /* 0x000fe200078e02ff */
[----:B------:R-:W-:Y:S01]  /*6650*/  PLOP3.LUT P0, PT, PT, PT, PT, 0x80, 0x0 ;  /* 0x000000000000781c */ /* 0x000fe20003f0f070 */
[----:B------:R-:W-:Y:S01]  /*6660*/  CS2R R14, SRZ ;  /* 0x00000000000e7805 */ /* 0x000fe2000001ff00 */
[----:B------:R-:W-:Y:S01]  /*6670*/  CS2R R134, SRZ ;  /* 0x0000000000867805 */ /* 0x000fe2000001ff00 */
[----:B------:R-:W-:Y:S01]  /*6680*/  IMAD.MOV.U32 R131, RZ, RZ, RZ ;  /* 0x000000ffff837224 */ /* 0x000fe200078e00ff */
[----:B------:R-:W-:Y:S01]  /*6690*/  SHF.R.U32.HI R2, RZ, 0x1f, R0 ;  /* 0x0000001fff027819 */ /* 0x000fe20000011600 */
[----:B------:R-:W-:Y:S01]  /*66a0*/  IMAD.MOV.U32 R128, RZ, RZ, RZ ;  /* 0x000000ffff807224 */ /* 0x000fe200078e00ff */
[----:B------:R-:W-:Y:S01]  /*66b0*/  CS2R R132, SRZ ;  /* 0x0000000000847805 */ /* 0x000fe2000001ff00 */
[----:B------:R-:W-:Y:S01]  /*66c0*/  CS2R R16, SRZ ;  /* 0x0000000000107805 */ /* 0x000fe2000001ff00 */
[----:B------:R-:W-:Y:S01]  /*66d0*/  LEA.HI.SX32 R0, R0, R2, 0x1d ;  /* 0x0000000200007211 */ /* 0x000fe200078feaff */
[----:B------:R-:W-:Y:S01]  /*66e0*/  IMAD.MOV.U32 R11, RZ, RZ, RZ ;  /* 0x000000ffff0b7224 */ /* 0x000fe200078e00ff */
[----:B------:R-:W-:Y:S01]  /*66f0*/  MOV R126, RZ ;  /* 0x000000ff007e7202 */ /* 0x000fe20000000f00 */
[----:B------:R-:W-:Y:S01]  /*6700*/  IMAD.MOV.U32 R124, RZ, RZ, RZ ;  /* 0x000000ffff7c7224 */ /* 0x000fe200078e00ff */
[----:B------:R-:W-:Y:S01]  /*6710*/  IMNMX R4, RZ, R0, !PT ;  /* 0x00000000ff047217 */ /* 0x000fe20007800200 */
[----:B------:R-:W-:Y:S01]  /*6720*/  IMAD.MOV.U32 R122, RZ, RZ, RZ ;  /* 0x000000ffff7a7224 */ /* 0x000fe200078e00ff */
[----:B------:R-:W-:Y:S01]  /*6730*/  MOV R12, RZ ;  /* 0x000000ff000c7202 */ /* 0x000fe20000000f00 */
[----:B------:R-:W-:Y:S01]  /*6740*/  CS2R R120, SRZ ;  /* 0x0000000000787805 */ /* 0x000fe2000001ff00 */
[----:B------:R-:W-:Y:S01]  /*6750*/  ISETP.GT.AND P1, PT, R230, R4, PT ;  /* 0x00000004e600720c */ /* 0x000fe20003f24270 */
[----:B------:R1:W-:Y:S01]  /*6760*/  STL [R1+0xb4], R4 ;  /* 0x0000b40401007387 */ /* 0x0003e20000100800 */
[----:B------:R-:W-:Y:S01]  /*6770*/  MOV R114, RZ ;  /* 0x000000ff00727202 */ /* 0x000fe20000000f00 */
        /* <DEDUP_REMOVED lines=42> */
[----:B------:R-:W-:Y:S01]  /*6a20*/  IMAD.MOV.U32 R20, RZ, RZ, RZ ;  /* 0x000000ffff147224 */ /* 0x000fe200078e00ff */
[----:B------:R-:W-:Y:S01]  /*6a30*/  CS2R R190, SRZ ;  /* 0x0000000000be7805 */ /* 0x000fe2000001ff00 */
[----:B------:R-:W-:Y:S01]  /*6a40*/  CS2R R44, SRZ ;  /* 0x00000000002c7805 */ /* 0x000fe2000001ff00 */
        /* <DEDUP_REMOVED lines=28> */
[----:B------:R-:W-:Y:S01]  /*6c10*/  MOV R164, RZ ;  /* 0x000000ff00a47202 */ /* 0x000fe20000000f00 */
[----:B------:R-:W-:Y:S05]  /*6c20*/  @!P1 BRA `(.L_x_1241) ;  /* 0x0001505000009947 */ /* 0x000fea0003800000 */
[----:B-1----:R-:W2:Y:S04]  /*6c30*/  LDL R57, [R1+0xec] ;  /* 0x0000ec0001397983 */ /* 0x002ea80000100800 */
[----:B------:R-:W3:Y:S01]  /*6c40*/  LDL R0, [R1+0x4c] ;  /* 0x00004c0001007983 */ /* 0x000ee20000100800 */
[----:B------:R-:W-:Y:S01]  /*6c50*/  ISETP.NE.U32.AND P5, PT, RZ, c[0x0][0x340], PT ;  /* 0x0000d000ff007a0c */ /* 0x000fe20003fa5070 */
[----:B------:R-:W-:-:S03]  /*6c60*/  ULDC.64 UR4, c[0x0][0x18] ;  /* 0x0000060000047ab9 */ /* 0x000fc60000000a00 */
[----:B------:R-:W-:-:S13]  /*6c70*/  ISETP.NE.AND.EX P5, PT, RZ, c[0x0][0x344], PT, P5 ;  /* 0x0000d100ff007a0c */ /* 0x000fda0003fa5350 */
[----:B------:R-:W-:Y:S01]  /*6c80*/  @P5 IMAD.MOV.U32 R2, RZ, RZ, 0x4 ;  /* 0x00000004ff025424 */ /* 0x000fe200078e00ff */
[----:B------:R-:W1:Y:S01]  /*6c90*/  S2R R7, SR_CTAID.Y ;  /* 0x0000000000077919 */ /* 0x000e620000002600 */
[----:B------:R-:W-:-:S04]  /*6ca0*/  SHF.R.S32.HI R27, RZ, 0x1f, R168 ;  /* 0x0000001fff1b7819 */ /* 0x000fc800000114a8 */
[----:B------:R-:W-:Y:S02]  /*6cb0*/  LEA.HI R6, R27, R168, RZ, 0x3 ;  /* 0x000000a81b067211 */ /* 0x000fe400078f18ff */
[----:B-1----:R-:W-:Y:S02]  /*6cc0*/  SHF.R.S32.HI R7, RZ, 0x1f, R7 ;  /* 0x0000001fff077819 */ /* 0x002fe40000011407 */
[----:B------:R-:W-:Y:S02]  /*6cd0*/  SHF.R.S32.HI R25, RZ, 0x3, R6 ;  /* 0x00000003ff197819 */ /* 0x000fe40000011406 */
[----:B------:R-:W-:Y:S01]  /*6ce0*/  ISETP.NE.U32.AND P0, PT, RZ, c[0x0][0x348], PT ;  /* 0x0000d200ff007a0c */ /* 0x000fe20003f05070 */
[----:B--2---:R-:W-:-:S05]  /*6cf0*/  @P5 IMAD.WIDE R2, R57, R2, c[0x0][0x340] ;  /* 0x0000d00039025625 */ /* 0x004fca00078e0202 */
[----:B------:R3:W5:Y:S01]  /*6d00*/  @P5 LDG.E R19, [R2.64] ;  /* 0x0000000602135981 */ /* 0x000762000c1e1900 */
[----:B------:R-:W-:Y:S01]  /*6d10*/  ISETP.NE.AND.EX P0, PT, RZ, c[0x0][0x34c], PT, P0 ;  /* 0x0000d300ff007a0c */ /* 0x000fe20003f05300 */
[----:B------:R-:W-:Y:S01]  /*6d20*/  UIADD3 UR4, UP0, UR4, 0x8080, URZ ;  /* 0x0000808004047890 */ /* 0x000fe2000ff1e03f */
[----:B------:R-:W-:Y:S01]  /*6d30*/  LEA.HI R22, R27, R168, RZ, 0x4 ;  /* 0x000000a81b167211 */ /* 0x000fe200078f20ff */
[----:B------:R-:W-:Y:S01]  /*6d40*/  STL [R1+0x10], R13 ;  /* 0x0000100d01007387 */ /* 0x000fe20000100800 */
[----:B------:R-:W-:Y:S01]  /*6d50*/  IADD3 R143, R230, -0x1, RZ ;  /* 0xffffffffe68f7810 */ /* 0x000fe20007ffe0ff */
[----:B------:R-:W-:Y:S01]  /*6d60*/  UIADD3.X UR5, URZ, UR5, URZ, UP0, !UPT ;  /* 0x000000053f057290 */ /* 0x000fe200087fe43f */
[----:B---3--:R-:W-:-:S05]  /*6d70*/  SHF.R.S32.HI R2, RZ, 0x1f, R0 ;  /* 0x0000001fff027819 */ /* 0x008fca0000011400 */
[----:B------:R-:W-:-:S04]  /*6d80*/  IMAD R2, R2, c[0x0][0x178], RZ ;  /* 0x00005e0002027a24 */ /* 0x000fc800078e02ff */
[C---:B------:R-:W-:Y:S02]  /*6d90*/  IMAD R4, R0.reuse, c[0x0][0x17c], R2 ;  /* 0x00005f0000047a24 */ /* 0x040fe400078e0202 */
[----:B------:R-:W-:Y:S01]  /*6da0*/  IMAD.WIDE.U32 R2, R0, c[0x0][0x178], RZ ;  /* 0x00005e0000027a25 */ /* 0x000fe200078e00ff */
[----:B------:R-:W-:-:S03]  /*6db0*/  LOP3.LUT R0, R6, 0xfffffff8, RZ, 0xc0, !PT ;  /* 0xfffffff806007812 */ /* 0x000fc600078ec0ff */
[----:B------:R-:W-:Y:S02]  /*6dc0*/  IMAD.IADD R3, R3, 0x1, R4 ;  /* 0x0000000103037824 */ /* 0x000fe400078e0204 */
[----:B------:R-:W-:Y:S02]  /*6dd0*/  IMAD R4, R7, c[0x0][0x1b8], RZ ;  /* 0x00006e0007047a24 */ /* 0x000fe400078e02ff */
[----:B------:R-:W1:Y:S01]  /*6de0*/  S2R R7, SR_CTAID.Y ;  /* 0x0000000000077919 */ /* 0x000e620000002600 */
[----:B------:R-:W-:Y:S01]  /*6df0*/  IMAD.IADD R21, R168, 0x1, -R0 ;  /* 0x00000001a8157824 */ /* 0x000fe200078e0a00 */
[----:B------:R-:W-:-:S03]  /*6e00*/  SHF.R.S32.HI R0, RZ, 0x1f, R57 ;  /* 0x0000001fff007819 */ /* 0x000fc60000011439 */
[C---:B------:R-:W-:Y:S01]  /*6e10*/  IMAD R9, R21.reuse, 0x10, R25 ;  /* 0x0000001015097824 */ /* 0x040fe200078e0219 */
[----:B------:R-:W-:Y:S01]  /*6e20*/  SEL R0, R0, RZ, !P0 ;  /* 0x000000ff00007207 */ /* 0x000fe20004000000 */
[----:B------:R-:W-:Y:S02]  /*6e30*/  IMAD.SHL.U32 R11, R21, 0x8, RZ ;  /* 0x00000008150b7824 */ /* 0x000fe400078e00ff */
[----:B------:R-:W-:Y:S02]  /*6e40*/  IMAD.IADD R9, R136, 0x1, R9 ;  /* 0x0000000188097824 */ /* 0x000fe400078e0209 */
[----:B------:R-:W-:Y:S01]  /*6e50*/  IMAD R6, R0, c[0x0][0x1c0], RZ ;  /* 0x0000700000067a24 */ /* 0x000fe200078e02ff */
[C---:B------:R-:W-:Y:S01]  /*6e60*/  IADD3 R16, R11.reuse, 0x40, RZ ;  /* 0x000000400b107810 */ /* 0x040fe20007ffe0ff */
[----:B------:R-:W-:Y:S01]  /*6e70*/  IMAD.MOV.U32 R0, RZ, RZ, R9 ;  /* 0x000000ffff007224 */ /* 0x000fe200078e0009 */
[----:B------:R-:W-:Y:S02]  /*6e80*/  ISETP.GE.AND P3, PT, R11, c[0x0][0x198], PT ;  /* 0x000066000b007a0c */ /* 0x000fe40003f66270 */
[----:B------:R-:W-:Y:S01]  /*6e90*/  ISETP.GE.AND P4, PT, R16, c[0x0][0x198], PT ;  /* 0x0000660010007a0c */ /* 0x000fe20003f86270 */
[----:B-1----:R-:W-:-:S02]  /*6ea0*/  IMAD R4, R7, c[0x0][0x1bc], R4 ;  /* 0x00006f0007047a24 */ /* 0x002fc400078e0204 */
[----:B------:R-:W-:-:S04]  /*6eb0*/  IMAD.WIDE.U32 R2, R7, c[0x0][0x1b8], R2 ;  /* 0x00006e0007027a25 */ /* 0x000fc800078e0002 */
[----:B------:R-:W-:-:S04]  /*6ec0*/  @P2 IMAD.HI.U32 R7, R9, c[0x0][0x2c8], RZ ;  /* 0x0000b20009072a27 */ /* 0x000fc800078e00ff */
[----:B------:R-:W-:Y:S01]  /*6ed0*/  IMAD.IADD R3, R3, 0x1, R4 ;  /* 0x0000000103037824 */ /* 0x000fe200078e0204 */
[----:B------:R-:W-:Y:S02]  /*6ee0*/  SEL R4, R57, RZ, !P0 ;  /* 0x000000ff39047207 */ /* 0x000fe40004000000 */
[----:B------:R-:W-:Y:S01]  /*6ef0*/  @P2 SHF.R.U32.HI R0, RZ, c[0x0][0x2cc], R7 ;  /* 0x0000b300ff002a19 */ /* 0x000fe20000011607 */
[----:B------:R-:W-:Y:S02]  /*6f00*/  IMAD.U32 R7, RZ, RZ, UR5 ;  /* 0x00000005ff077e24 */ /* 0x000fe4000f8e00ff */
[C---:B------:R-:W-:Y:S02]  /*6f10*/  IMAD R6, R4.reuse, c[0x0][0x1c4], R6 ;  /* 0x0000710004067a24 */ /* 0x040fe400078e0206 */
[----:B------:R-:W-:Y:S01]  /*6f20*/  IMAD.WIDE.U32 R2, R4, c[0x0][0x1c0], R2 ;  /* 0x0000700004027a25 */ /* 0x000fe200078e0002 */
[----:B------:R-:W-:-:S03]  /*6f30*/  SHF.R.S32.HI R4, RZ, 0x1f, R0 ;  /* 0x0000001fff047819 */ /* 0x000fc60000011400 */
[----:B------:R-:W-:Y:S01]  /*6f40*/  IMAD.MOV R8, RZ, RZ, -R0 ;  /* 0x000000ffff087224 */ /* 0x000fe200078e0a00 */
[----:B------:R-:W-:Y:S01]  /*6f50*/  IADD3 R3, R3, R6, RZ ;  /* 0x0000000603037210 */ /* 0x000fe20007ffe0ff */
[----:B------:R-:W-:Y:S02]  /*6f60*/  IMAD R4, R4, c[0x0][0x1b0], RZ ;  /* 0x00006c0004047a24 */ /* 0x000fe400078e02ff */
[----:B------:R-:W-:Y:S02]  /*6f70*/  IMAD.U32 R6, RZ, RZ, UR4 ;  /* 0x00000004ff067e24 */ /* 0x000fe4000f8e00ff */
[C---:B------:R-:W-:Y:S02]  /*6f80*/  IMAD R4, R0.reuse, c[0x0][0x1b4], R4 ;  /* 0x00006d0000047a24 */ /* 0x040fe400078e0204 */
[----:B------:R-:W-:Y:S01]  /*6f90*/  IMAD.WIDE.U32 R2, R0, c[0x0][0x1b0], R2 ;  /* 0x00006c0000027a25 */ /* 0x000fe200078e0002 */
[----:B------:R-:W-:Y:S01]  /*6fa0*/  LOP3.LUT R0, R22, 0xfffffff0, RZ, 0xc0, !PT ;  /* 0xfffffff016007812 */ /* 0x000fe200078ec0ff */
[----:B------:R1:W-:Y:S02]  /*6fb0*/  STL.64 [R1+0x8], R6 ;  /* 0x0000080601007387 */ /* 0x0003e40000100a00 */
[----:B------:R-:W-:-:S02]  /*6fc0*/  IMAD R8, R8, c[0x0][0x2c4], R9 ;  /* 0x0000b10008087a24 */ /* 0x000fc400078e0209 */
[----:B------:R-:W-:Y:S01]  /*6fd0*/  IMAD.IADD R3, R3, 0x1, R4 ;  /* 0x0000000103037824 */ /* 0x000fe200078e0204 */
[----:B------:R-:W-:Y:S01]  /*6fe0*/  SHF.L.U32 R4, R25, 0x6, RZ ;  /* 0x0000000619047819 */ /* 0x000fe200000006ff */
[----:B------:R-:W-:Y:S02]  /*6ff0*/  IMAD.IADD R0, R168, 0x1, -R0 ;  /* 0x00000001a8007824 */ /* 0x000fe400078e0a00 */
[----:B------:R-:W-:Y:S01]  /*7000*/  IMAD.WIDE.U32 R2, R8, c[0x0][0x1a8], R2 ;  /* 0x00006a0008027a25 */ /* 0x000fe200078e0002 */
[----:B------:R-:W-:Y:S02]  /*7010*/  LOP3.LUT R4, R4, 0x1c0, RZ, 0xc0, !PT ;  /* 0x000001c004047812 */ /* 0x000fe400078ec0ff */
[----:B------:R-:W-:Y:S02]  /*7020*/  SHF.R.S32.HI R10, RZ, 0x1f, R0 ;  /* 0x0000001fff0a7819 */ /* 0x000fe40000011400 */
[----:B------:R-:W-:Y:S02]  /*7030*/  LEA R14, P0, R2, c[0x0][0x160], 0x1 ;  /* 0x00005800020e7a11 */ /* 0x000fe400078008ff */
[----:B------:R-:W-:-:S02]  /*7040*/  LEA.HI R26, R10, R0, RZ, 0x3 ;  /* 0x000000000a1a7211 */ /* 0x000fc400078f18ff */
[----:B-1----:R-:W-:Y:S02]  /*7050*/  SHF.R.S32.HI R6, RZ, 0x1f, R8 ;  /* 0x0000001fff067819 */ /* 0x002fe40000011408 */
[----:B------:R-:W-:Y:S02]  /*7060*/  SHF.R.U32.HI R7, RZ, 0x3, R4 ;  /* 0x00000003ff077819 */ /* 0x000fe40000011604 */
[----:B------:R-:W-:Y:S01]  /*7070*/  LOP3.LUT R4, R4, 0x38, R11, 0xf8, !PT ;  /* 0x0000003804047812 */ /* 0x000fe200078ef80b */
[----:B------:R-:W-:-:S04]  /*7080*/  IMAD R6, R6, c[0x0][0x1a8], RZ ;  /* 0x00006a0006067a24 */ /* 0x000fc800078e02ff */
[----:B------:R-:W-:Y:S01]  /*7090*/  IMAD R9, R8, c[0x0][0x1ac], R6 ;  /* 0x00006b0008097a24 */ /* 0x000fe200078e0206 */
[----:B------:R-:W-:Y:S02]  /*70a0*/  LOP3.LUT R6, R4, R7, RZ, 0x3c, !PT ;  /* 0x0000000704067212 */ /* 0x000fe400078e3cff */
[----:B------:R-:W-:Y:S01]  /*70b0*/  LOP3.LUT R7, R26, 0xfffffff8, RZ, 0xc0, !PT ;  /* 0xfffffff81a077812 */ /* 0x000fe200078ec0ff */
[----:B------:R-:W-:Y:S01]  /*70c0*/  IMAD.IADD R3, R3, 0x1, R9 ;  /* 0x0000000103037824 */ /* 0x000fe200078e0209 */
[----:B------:R-:W-:Y:S01]  /*70d0*/  LEA.HI R8, R27, R168, RZ, 0x6 ;  /* 0x000000a81b087211 */ /* 0x000fe200078f30ff */
[----:B------:R-:W-:Y:S01]  /*70e0*/  IMAD.MOV.U32 R9, RZ, RZ, 0x10 ;  /* 0x00000010ff097424 */ /* 0x000fe200078e00ff */
[----:B------:R-:W-:Y:S02]  /*70f0*/  IADD3 R20, R0, -R7, RZ ;  /* 0x8000000700147210 */ /* 0x000fe40007ffe0ff */
[----:B------:R-:W-:Y:S01]  /*7100*/  LEA.HI.X R12, R2, c[0x0][0x164], R3, 0x1, P0 ;  /* 0x00005900020c7a11 */ /* 0x000fe200000f0c03 */
[----:B------:R-:W-:Y:S01]  /*7110*/  IMAD.SHL.U32 R4, R8, 0x8, RZ ;  /* 0x0000000808047824 */ /* 0x000fe200078e00ff */
[----:B------:R-:W-:Y:S01]  /*7120*/  R2P PR, R20, 0x6 ;  /* 0x0000000614007804 */ /* 0x000fe20000000000 */
[----:B------:R-:W-:-:S03]  /*7130*/  IMAD.MOV.U32 R8, RZ, RZ, 0x20 ;  /* 0x00000020ff087424 */ /* 0x000fc600078e00ff */
[----:B------:R-:W-:Y:S02]  /*7140*/  LOP3.LUT R17, R6, 0xfffffe00, R4, 0xf8, !PT ;  /* 0xfffffe0006117812 */ /* 0x000fe400078ef804 */
[----:B------:R-:W-:Y:S02]  /*7150*/  SEL R9, R9, 0xfffffff0, !P1 ;  /* 0xfffffff009097807 */ /* 0x000fe40004800000 */
[----:B------:R-:W-:Y:S01]  /*7160*/  SEL R8, R8, 0xffffffe0, !P2 ;  /* 0xffffffe008087807 */ /* 0x000fe20005000000 */
[----:B------:R-:W-:Y:S01]  /*7170*/  @!P5 IMAD.MOV.U32 R19, RZ, RZ, R57 ;  /* 0x000000ffff13d224 */ /* 0x000fe200078e0039 */
[----:B------:R-:W-:Y:S05]  /*7180*/  BRA.DIV ~URZ, `(.L_x_1242) ;  /* 0x000177327f007947 */ /* 0x000fea000b800000 */
[----:B------:R1:W2:Y:S02]  /*7190*/  SHFL.IDX PT, R0, R12, RZ, 0x181f ;  /* 0x00181fff0c007589 */ /* 0x0002a400000e0000 */
.L_x_1424:
[----:B------:R-:W-:Y:S05]  /*71a0*/  BRA.DIV ~URZ, `(.L_x_1243) ;  /* 0x000177927f007947 */ /* 0x000fea000b800000 */
[----:B------:R3:W4:Y:S02]  /*71b0*/  SHFL.IDX PT, R2, R14, RZ, 0x181f ;  /* 0x00181fff0e027589 */ /* 0x00072400000e0000 */
.L_x_1425:
[----:B------:R-:W-:Y:S01]  /*71c0*/  IMAD R13, R13, c[0x0][0x2c4], RZ ;  /* 0x0000b1000d0d7a24 */ /* 0x000fe200078e02ff */
[----:B------:R-:W-:Y:S01]  /*71d0*/  IADD3 R10, R136, R25, RZ ;  /* 0x00000019880a7210 */ /* 0x000fe20007ffe0ff */
[----:B------:R-:W-:Y:S01]  /*71e0*/  BSSY B0, `(.L_x_1244) ;  /* 0x000000f000007945 */ /* 0x000fe20003800000 */
[----:B--2---:R-:W-:Y:S02]  /*71f0*/  MOV R3, R0 ;  /* 0x0000000000037202 */ /* 0x004fe40000000f00 */
[----:B------:R-:W-:-:S13]  /*7200*/  ISETP.GE.AND P0, PT, R10, R13, PT ;  /* 0x0000000d0a00720c */ /* 0x000fda0003f06270 */
[----:B------:R-:W-:Y:S05]  /*7210*/  @P0 BRA `(.L_x_1245) ;  /* 0x000000b000000947 */ /* 0x000fea0003800000 */
[----:B------:R-:W-:Y:S01]  /*7220*/  SHF.R.S32.HI R0, RZ, 0x1f, R16 ;  /* 0x0000001fff007819 */ /* 0x000fe20000011410 */
[----:B----4-:R-:W-:-:S03]  /*7230*/  IMAD.WIDE R6, R11, 0x2, R2 ;  /* 0x000000020b067825 */ /* 0x010fc600078e0202 */
[----:B------:R-:W-:-:S04]  /*7240*/  LEA.HI R0, R0, R16, RZ, 0x3 ;  /* 0x0000001000007211 */ /* 0x000fc800078f18ff */
[----:B------:R-:W-:Y:S02]  /*7250*/  LOP3.LUT R4, R0, 0xfffffff8, RZ, 0xc0, !PT ;  /* 0xfffffff800047812 */ /* 0x000fe400078ec0ff */
[----:B------:R-:W-:-:S03]  /*7260*/  SHF.L.U32 R0, R17, 0x1, RZ ;  /* 0x0000000111007819 */ /* 0x000fc600000006ff */
[----:B------:R-:W-:Y:S02]  /*7270*/  IMAD.WIDE R2, R4, 0x2, R2 ;  /* 0x0000000204027825 */ /* 0x000fe400078e0202 */
[----:B------:R-:W-:Y:S01]  /*7280*/  @!PT LDS RZ, [RZ] ;  /* 0x00000000fffff984 */ /* 0x000fe20000000800 */
[----:B------:R-:W-:Y:S01]  /*7290*/  @!PT LDS RZ, [RZ] ;  /* 0x00000000fffff984 */ /* 0x000fe20000000800 */
[----:B------:R-:W-:Y:S01]  /*72a0*/  @!PT LDS RZ, [RZ] ;  /* 0x00000000fffff984 */ /* 0x000fe20000000800 */
[----:B------:R2:W-:Y:S04]  /*72b0*/  LDGSTS.E.BYPASS.LTC128B.128 [R0+0x8080], [R6.64], !P3 ;  /* 0x0808000006007fae */ /* 0x0005e8000d901d46 */
[----:B------:R2:W-:Y:S02]  /*72c0*/  LDGSTS.E.BYPASS.LTC128B.128 [R0+0xc080], [R2.64], !P4 ;  /* 0x0c08000002007fae */ /* 0x0005e4000e101d46 */
.L_x_1245:
[----:B------:R-:W-:Y:S05]  /*72d0*/  BSYNC B0 ;  /* 0x0000000000007941 */ /* 0x000fea0003800000 */
.L_x_1244:
[----:B------:R-:W-:Y:S05]  /*72e0*/  BRA.DIV ~URZ, `(.L_x_1246) ;  /* 0x000176d27f007947 */ /* 0x000fea000b800000 */
[----:B------:R1:W2:Y:S04]  /*72f0*/  SHFL.IDX PT, R4, R12, 0x1, 0x181f ;  /* 0x00381f000c047f89 */ /* 0x0002a800000e0000 */
[----:B--2-4-:R1:W2:Y:S02]  /*7300*/  SHFL.IDX PT, R2, R14, 0x1, 0x181f ;  /* 0x00381f000e027f89 */ /* 0x0142a400000e0000 */
.L_x_1426:
[----:B------:R-:W-:Y:S01]  /*7310*/  IADD3 R0, R10, 0x10, RZ ;  /* 0x000000100a007810 */ /* 0x000fe20007ffe0ff */
[----:B------:R-:W-:Y:S01]  /*7320*/  BSSY B0, `(.L_x_1247) ;  /* 0x000000f000007945 */ /* 0x000fe20003800000 */
[----:B------:R-:W-:-:S02]  /*7330*/  IMAD.MOV.U32 R3, RZ, RZ, R4 ;  /* 0x000000ffff037224 */ /* 0x000fc400078e0004 */
[----:B------:R-:W-:-:S13]  /*7340*/  ISETP.GE.AND P0, PT, R0, R13, PT ;  /* 0x0000000d0000720c */ /* 0x000fda0003f06270 */
[----:B------:R-:W-:Y:S05]  /*7350*/  @P0 BRA `(.L_x_1248) ;  /* 0x000000b000000947 */ /* 0x000fea0003800000 */
[----:B------:R-:W-:Y:S01]  /*7360*/  SHF.R.S32.HI R0, RZ, 0x1f, R16 ;  /* 0x0000001fff007819 */ /* 0x000fe20000011410 */
[----:B--2---:R-:W-:-:S03]  /*7370*/  IMAD.WIDE R6, R11, 0x2, R2 ;  /* 0x000000020b067825 */ /* 0x004fc600078e0202 */
        /* <DEDUP_REMOVED lines=9> */
.L_x_1248:
[----:B------:R-:W-:Y:S05]  /*7410*/  BSYNC B0 ;  /* 0x0000000000007941 */ /* 0x000fea0003800000 */
.L_x_1247:
[----:B------:R-:W-:Y:S05]  /*7420*/  BRA.DIV ~URZ, `(.L_x_1249) ;  /* 0x000176a27f007947 */ /* 0x000fea000b800000 */
[----:B------:R4:W1:Y:S02]  /*7430*/  SHFL.IDX PT, R4, R12, 0x2, 0x181f ;  /* 0x00581f000c047f89 */ /* 0x00086400000e0000 */
.L_x_1427:
[----:B------:R-:W-:Y:S05]  /*7440*/  BRA.DIV ~URZ, `(.L_x_1250) ;  /* 0x000177127f007947 */ /* 0x000fea000b800000 */
[----:B--2---:R2:W3:Y:S02]  /*7450*/  SHFL.IDX PT, R2, R14, 0x2, 0x181f ;  /* 0x00581f000e027f89 */ /* 0x0044e400000e0000 */
.L_x_1428:
[----:B------:R-:W-:Y:S01]  /*7460*/  IADD3 R0, R10, 0x20, RZ ;  /* 0x000000200a007810 */ /* 0x000fe20007ffe0ff */
[----:B------:R-:W-:Y:S01]  /*7470*/  BSSY B0, `(.L_x_1251) ;  /* 0x000000f000007945 */ /* 0x000fe20003800000 */
[----:B-1----:R-:W-:Y:S02]  /*7480*/  IMAD.MOV.U32 R3, RZ, RZ, R4 ;  /* 0x000000ffff037224 */ /* 0x002fe400078e0004 */
[----:B------:R-:W-:-:S13]  /*7490*/  ISETP.GE.AND P0, PT, R0, R13, PT ;  /* 0x0000000d0000720c */ /* 0x000fda0003f06270 */
[----:B------:R-:W-:Y:S05]  /*74a0*/  @P0 BRA `(.L_x_1252) ;  /* 0x000000b000000947 */ /* 0x000fea0003800000 */
[----:B------:R-:W-:Y:S01]  /*74b0*/  SHF.R.S32.HI R0, RZ, 0x1f, R16 ;  /* 0x0000001fff007819 */ /* 0x000fe20000011410 */
[----:B---3--:R-:W-:-:S03]  /*74c0*/  IMAD.WIDE R6, R11, 0x2, R2 ;  /* 0x000000020b067825 */ /* 0x008fc600078e0202 */
        /* <DEDUP_REMOVED lines=9> */
.L_x_1252:
[----:B------:R-:W-:Y:S05]  /*7560*/  BSYNC B0 ;  /* 0x0000000000007941 */ /* 0x000fea0003800000 */
.L_x_1251:
[----:B------:R-:W-:Y:S05]  /*7570*/  BRA.DIV ~URZ, `(.L_x_1253) ;  /* 0x000176727f007947 */ /* 0x000fea000b800000 */
[----:B------:R1:W2:Y:S04]  /*7580*/  SHFL.IDX PT, R4, R12, 0x3, 0x181f ;  /* 0x00781f000c047f89 */ /* 0x0002a800000e0000 */
[----:B-1-3--:R1:W3:Y:S02]  /*7590*/  SHFL.IDX PT, R2, R14, 0x3, 0x181f ;  /* 0x00781f000e027f89 */ /* 0x00a2e400000e0000 */
.L_x_1429:
[----:B------:R-:W-:Y:S01]  /*75a0*/  IADD3 R0, R10, 0x30, RZ ;  /* 0x000000300a007810 */ /* 0x000fe20007ffe0ff */
[----:B------:R-:W-:Y:S01]  /*75b0*/  BSSY B0, `(.L_x_1254) ;  /* 0x000000f000007945 */ /* 0x000fe20003800000 */
[----:B--2---:R-:W-:-:S02]  /*75c0*/  IMAD.MOV.U32 R3, RZ, RZ, R4 ;  /* 0x000000ffff037224 */ /* 0x004fc400078e0004 */
        /* <DEDUP_REMOVED lines=13> */
.L_x_1255:
[----:B------:R-:W-:Y:S05]  /*76a0*/  BSYNC B0 ;  /* 0x0000000000007941 */ /* 0x000fea0003800000 */
.L_x_1254:
[----:B------:R-:W-:Y:S05]  /*76b0*/  BRA.DIV ~URZ, `(.L_x_1256) ;  /* 0x000176427f007947 */ /* 0x000fea000b800000 */
[----:B------:R1:W2:Y:S02]  /*76c0*/  SHFL.IDX PT, R4, R12, 0x4, 0x181f ;  /* 0x00981f000c047f89 */ /* 0x0002a400000e0000 */
.L_x_1430:
[----:B------:R-:W-:Y:S05]  /*76d0*/  BRA.DIV ~URZ, `(.L_x_1257) ;  /* 0x000176b27f007947 */ /* 0x000fea000b800000 */
[----:B--23--:R2:W3:Y:S02]  /*76e0*/  SHFL.IDX PT, R2, R14, 0x4, 0x181f ;  /* 0x00981f000e027f89 */ /* 0x00c4e400000e0000 */
.L_x_1431:
[----:B------:R-:W-:Y:S01]  /*76f0*/  IADD3 R0, R10, 0x40, RZ ;  /* 0x000000400a007810 */ /* 0x000fe20007ffe0ff */
[----:B------:R-:W-:Y:S01]  /*7700*/  BSSY B0, `(.L_x_1258) ;  /* 0x000000f000007945 */ /* 0x000fe20003800000 */
[----:B------:R-:W-:Y:S02]  /*7710*/  IMAD.MOV.U32 R3, RZ, RZ, R4 ;  /* 0x000000ffff037224 */ /* 0x000fe400078e0004 */
        /* <DEDUP_REMOVED lines=13> */
.L_x_1259:
[----:B------:R-:W-:Y:S05]  /*77f0*/  BSYNC B0 ;  /* 0x0000000000007941 */ /* 0x000fea0003800000 */
.L_x_1258:
[----:B------:R-:W-:Y:S05]  /*7800*/  BRA.DIV ~URZ, `(.L_x_1260) ;  /* 0x000176127f007947 */ /* 0x000fea000b800000 */
[----:B------:R1:W2:Y:S04]  /*7810*/  SHFL.IDX PT, R4, R12, 0x5, 0x181f ;  /* 0x00b81f000c047f89 */ /* 0x0002a800000e0000 */
[----:B---3--:R1:W3:Y:S02]  /*7820*/  SHFL.IDX PT, R2, R14, 0x5, 0x181f ;  /* 0x00b81f000e027f89 */ /* 0x0082e400000e0000 */
.L_x_1432:
        /* <DEDUP_REMOVED lines=16> */
.L_x_1262:
[----:B------:R-:W-:Y:S05]  /*7930*/  BSYNC B0 ;  /* 0x0000000000007941 */ /* 0x000fea0003800000 */
.L_x_1261:
[----:B------:R-:W-:Y:S05]  /*7940*/  BRA.DIV ~URZ, `(.L_x_1263) ;  /* 0x000175e27f007947 */ /* 0x000fea000b800000 */
[----:B------:R1:W2:Y:S02]  /*7950*/  SHFL.IDX PT, R4, R12, 0x6, 0x181f ;  /* 0x00d81f000c047f89 */ /* 0x0002a400000e0000 */
.L_x_1433:
[----:B------:R-:W-:Y:S05]  /*7960*/  BRA.DIV ~URZ, `(.L_x_1264) ;  /* 0x000176527f007947 */ /* 0x000fea000b800000 */
[----:B--23--:R2:W3:Y:S02]  /*7970*/  SHFL.IDX PT, R2, R14, 0x6, 0x181f ;  /* 0x00d81f000e027f89 */ /* 0x00c4e400000e0000 */
.L_x_1434:
        /* <DEDUP_REMOVED lines=16> */
.L_x_1266:
[----:B------:R-:W-:Y:S05]  /*7a80*/  BSYNC B0 ;  /* 0x0000000000007941 */ /* 0x000fea0003800000 */
.L_x_1265:
[----:B------:R-:W-:Y:S05]  /*7a90*/  BRA.DIV ~URZ, `(.L_x_1267) ;  /* 0x000175b27f007947 */ /* 0x000fea000b800000 */
[----:B------:R1:W2:Y:S04]  /*7aa0*/  SHFL.IDX PT, R4, R12, 0x7, 0x181f ;  /* 0x00f81f000c047f89 */ /* 0x0002a800000e0000 */
[----:B---3--:R1:W3:Y:S02]  /*7ab0*/  SHFL.IDX PT, R0, R14, 0x7, 0x181f ;  /* 0x00f81f000e007f89 */ /* 0x0082e400000e0000 */
.L_x_1435:
[----:B----4-:R-:W4:Y:S04]  /*7ac0*/  LDL R18, [R1] ;  /* 0x0000000001127983 */ /* 0x010f280000100800 */
[----:B---3--:R-:W3:Y:S04]  /*7ad0*/  LDL R29, [R1+0x48] ;  /* 0x00004800011d7983 */ /* 0x008ee80000100800 */
[----:B------:R1:W5:Y:S01]  /*7ae0*/  LDL R23, [R1+0x64] ;  /* 0x0000640001177983 */ /* 0x0003620000100800 */
[----:B------:R-:W-:Y:S01]  /*7af0*/  IADD3 R2, R10, 0x70, RZ ;  /* 0x000000700a027810 */ /* 0x000fe20007ffe0ff */
[----:B-12---:R-:W-:Y:S01]  /*7b00*/  IMAD.MOV.U32 R14, RZ, RZ, R0 ;  /* 0x000000ffff0e7224 */ /* 0x006fe200078e0000 */
[----:B------:R-:W-:-:S02]  /*7b10*/  ULDC.64 UR4, c[0x0][0x40] ;  /* 0x0000100000047ab9 */ /* 0x000fc40000000a00 */
[----:B------:R-:W-:Y:S01]  /*7b20*/  ISETP.GE.AND P0, PT, R2, R13, PT ;  /* 0x0000000d0200720c */ /* 0x000fe20003f06270 */
[----:B------:R-:W-:Y:S01]  /*7b30*/  IMAD.MOV.U32 R15, RZ, RZ, R4 ;  /* 0x000000ffff0f7224 */ /* 0x000fe200078e0004 */
[----:B------:R-:W-:Y:S02]  /*7b40*/  SHF.R.S32.HI R10, RZ, 0x4, R22 ;  /* 0x00000004ff0a7819 */ /* 0x000fe40000011416 */
[----:B------:R-:W-:Y:S02]  /*7b50*/  IADD3 R2, P1, R1, c[0x0][0x20], RZ ;  /* 0x0000080001027a10 */ /* 0x000fe40007f3e0ff */
[----:B------:R-:W-:-:S04]  /*7b60*/  LEA.HI R4, R22, R10, RZ, 0x1 ;  /* 0x0000000a16047211 */ /* 0x000fc800078f08ff */
[----:B------:R-:W-:-:S03]  /*7b70*/  LOP3.LUT R4, R4, 0xfffffffe, RZ, 0xc0, !PT ;  /* 0xfffffffe04047812 */ /* 0x000fc600078ec0ff */
[----:B------:R-:W-:Y:S02]  /*7b80*/  @!P0 IMAD.SHL.U32 R17, R17, 0x2, RZ ;  /* 0x0000000211118824 */ /* 0x000fe400078e00ff */
[----:B------:R-:W-:-:S04]  /*7b90*/  @!P0 IMAD.WIDE R6, R11, 0x2, R14 ;  /* 0x000000020b068825 */ /* 0x000fc800078e020e */
[----:B------:R-:W-:Y:S01]  /*7ba0*/  IMAD.X R3, RZ, RZ, c[0x0][0x24], P1 ;  /* 0x00000900ff037624 */ /* 0x000fe200008e06ff */
[----:B------:R-:W-:Y:S01]  /*7bb0*/  @!PT LDS RZ, [RZ] ;  /* 0x00000000fffff984 */ /* 0x000fe20000000800 */
[----:B------:R-:W-:Y:S01]  /*7bc0*/  @!PT LDS RZ, [RZ] ;  /* 0x00000000fffff984 */ /* 0x000fe20000000800 */
[----:B------:R-:W-:Y:S01]  /*7bd0*/  @!PT LDS RZ, [RZ] ;  /* 0x00000000fffff984 */ /* 0x000fe20000000800 */
[----:B------:R1:W-:Y:S01]  /*7be0*/  @!P0 LDGSTS.E.BYPASS.LTC128B.128 [R17+0xb880], [R6.64], !P3 ;  /* 0x0b88000006118fae */ /* 0x0003e2000d901d46 */
[----:B------:R-:W-:Y:S01]  /*7bf0*/  IMAD.IADD R24, R10, 0x1, -R4 ;  /* 0x000000010a187824 */ /* 0x000fe200078e0a04 */
[C---:B------:R-:W-:Y:S01]  /*7c00*/  IADD3 R10, P2, R2.reuse, 0x48, RZ ;  /* 0x00000048020a7810 */ /* 0x040fe20007f5e0ff */
[----:B------:R-:W-:Y:S01]  /*7c10*/  UIADD3 UR4, UP0, UR4, 0x160, URZ ;  /* 0x0000016004047890 */ /* 0x000fe2000ff1e03f */
[----:B------:R-:W2:Y:S01]  /*7c20*/  S2R R28, SR_CTAID.Y ;  /* 0x00000000001c7919 */ /* 0x000ea20000002600 */
[----:B------:R-:W-:Y:S02]  /*7c30*/  @!P0 SHF.R.S32.HI R0, RZ, 0x1f, R16 ;  /* 0x0000001fff008819 */ /* 0x000fe40000011410 */
[----:B------:R-:W-:Y:S01]  /*7c40*/  IADD3 R12, P3, R2, 0x10, RZ ;  /* 0x00000010020c7810 */ /* 0x000fe20007f7e0ff */
[----:B------:R-:W-:Y:S01]  /*7c50*/  IMAD.X R11, RZ, RZ, R3, P2 ;  /* 0x000000ffff0b7224 */ /* 0x000fe200010e0603 */
[----:B------:R-:W-:Y:S01]  /*7c60*/  UIADD3.X UR5, URZ, UR5, URZ, UP0, !UPT ;  /* 0x000000053f057290 */ /* 0x000fe200087fe43f */
[----:B------:R-:W-:Y:S01]  /*7c70*/  @!P0 LEA.HI R16, R0, R16, RZ, 0x3 ;  /* 0x0000001000108211 */ /* 0x000fe200078f18ff */
[----:B------:R-:W-:-:S02]  /*7c80*/  IMAD.SHL.U32 R0, R20, 0x40, RZ ;  /* 0x0000004014007824 */ /* 0x000fc400078e00ff */
[----:B------:R-:W-:Y:S01]  /*7c90*/  IMAD.X R13, RZ, RZ, R3, P3 ;  /* 0x000000ffff0d7224 */ /* 0x000fe200018e0603 */
[----:B------:R2:W-:Y:S01]  /*7ca0*/  STL.64 [R1+0x30], R10 ;  /* 0x0000300a01007387 */ /* 0x0005e20000100a00 */
[----:B-1----:R-:W-:-:S05]  /*7cb0*/  IADD3 R6, P1, R2, 0x4, RZ ;  /* 0x0000000402067810 */ /* 0x002fca0007f3e0ff */
[----:B------:R-:W-:-:S05]  /*7cc0*/  IMAD.X R7, RZ, RZ, R3, P1 ;  /* 0x000000ffff077224 */ /* 0x000fca00008e0603 */
[----:B------:R1:W-:Y:S01]  /*7cd0*/  STL.64 [R1+0x38], R6 ;  /* 0x0000380601007387 */ /* 0x0003e20000100a00 */
[----:B------:R-:W-:Y:S01]  /*7ce0*/  IMAD.SHL.U32 R4, R24, 0x8, RZ ;  /* 0x0000000818047824 */ /* 0x000fe200078e00ff */
[----:B------:R-:W-:Y:S01]  /*7cf0*/  LOP3.LUT R0, R0, 0x1c0, RZ, 0xc0, !PT ;  /* 0x000001c000007812 */ /* 0x000fe200078ec0ff */
[----:B--2---:R-:W-:Y:S02]  /*7d00*/  IMAD.U32 R10, RZ, RZ, UR4 ;  /* 0x00000004ff0a7e24 */ /* 0x004fe4000f8e00ff */
[----:B------:R-:W-:Y:S01]  /*7d10*/  IMAD.U32 R11, RZ, RZ, UR5 ;  /* 0x00000005ff0b7e24 */ /* 0x000fe2000f8e00ff */
[----:B------:R-:W-:Y:S01]  /*7d20*/  STL.64 [R1+0x28], R12 ;  /* 0x0000280c01007387 */ /* 0x000fe20000100a00 */
[----:B------:R-:W-:-:S03]  /*7d30*/  LOP3.LUT R4, R0, 0x8, R4, 0xf8, !PT ;  /* 0x0000000800047812 */ /* 0x000fc600078ef804 */
[----:B------:R-:W2:Y:S01]  /*7d40*/  S2R R36, SR_CTAID.Y ;  /* 0x0000000000247919 */ /* 0x000ea20000002600 */
[----:B------:R-:W-:-:S03]  /*7d50*/  SHF.R.U32.HI R0, RZ, 0x3, R0 ;  /* 0x00000003ff007819 */ /* 0x000fc60000011600 */
[----:B------:R2:W-:Y:S01]  /*7d60*/  STL.64 [R1+0x18], R10 ;  /* 0x0000180a01007387 */ /* 0x0005e20000100a00 */
[----:B-1----:R-:W-:-:S05]  /*7d70*/  IADD3 R6, P1, R2, 0x8, RZ ;  /* 0x0000000802067810 */ /* 0x002fca0007f3e0ff */
[----:B------:R-:W-:Y:S01]  /*7d80*/  IMAD.X R7, RZ, RZ, R3, P1 ;  /* 0x000000ffff077224 */ /* 0x000fe200008e0603 */
[----:B------:R-:W-:-:S04]  /*7d90*/  LOP3.LUT R22, R4, R0, RZ, 0x3c, !PT ;  /* 0x0000000004167212 */ /* 0x000fc800078e3cff */
[----:B------:R1:W-:Y:S01]  /*7da0*/  STL.64 [R1+0x40], R6 ;  /* 0x0000400601007387 */ /* 0x0003e20000100a00 */
[----:B--2--5:R-:W-:Y:S02]  /*7db0*/  SHF.R.S32.HI R11, RZ, 0x1f, R19 ;  /* 0x0000001fff0b7819 */ /* 0x024fe40000011413 */
[----:B------:R-:W-:-:S03]  /*7dc0*/  SHF.R.S32.HI R28, RZ, 0x1f, R28 ;  /* 0x0000001fff1c7819 */ /* 0x000fc6000001141c */
[----:B------:R-:W-:-:S04]  /*7dd0*/  IMAD R0, R11, c[0x0][0x2b0], RZ ;  /* 0x0000ac000b007a24 */ /* 0x000fc800078e02ff */
[----:B------:R-:W-:Y:S01]  /*7de0*/  IMAD R11, R19, c[0x0][0x2b4], R0 ;  /* 0x0000ad00130b7a24 */ /* 0x000fe200078e0200 */
[----:B-1----:R-:W-:-:S05]  /*7df0*/  @!P0 LOP3.LUT R6, R16, 0xfffffff8, RZ, 0xc0, !PT ;  /* 0xfffffff810068812 */ /* 0x002fca00078ec0ff */
[----:B------:R-:W-:-:S05]  /*7e00*/  @!P0 IMAD.WIDE R6, R6, 0x2, R14 ;  /* 0x0000000206068825 */ /* 0x000fca00078e020e */
[----:B------:R1:W-:Y:S01]  /*7e10*/  @!P0 LDGSTS.E.BYPASS.LTC128B.128 [R17+0xf880], [R6.64], !P4 ;  /* 0x0f88000006118fae */ /* 0x0003e2000e101d46 */
[----:B------:R-:W-:-:S04]  /*7e20*/  IMAD.WIDE.U32 R30, R36, c[0x0][0x1e8], RZ ;  /* 0x00007a00241e7a25 */ /* 0x000fc800078e00ff */
[----:B------:R-:W-:-:S04]  /*7e30*/  IMAD.WIDE.U32 R34, R36, c[0x0][0x210], RZ ;  /* 0x0000840024227a25 */ /* 0x000fc800078e00ff */
[----:B------:R-:W-:-:S04]  /*7e40*/  IMAD.WIDE.U32 R32, R19, c[0x0][0x2b0], RZ ;  /* 0x0000ac0013207a25 */ /* 0x000fc800078e00ff */
[----:B-1----:R-:W-:Y:S01]  /*7e50*/  IMAD R7, R28, c[0x0][0x1e8], RZ ;  /* 0x00007a001c077a24 */ /* 0x002fe200078e02ff */
[----:B------:R1:W-:Y:S03]  /*7e60*/  STL.64 [R1+0x20], R2 ;  /* 0x0000200201007387 */ /* 0x0003e60000100a00 */
[----:B------:R-:W-:Y:S01]  /*7e70*/  IMAD R7, R36, c[0x0][0x1ec], R7 ;  /* 0x00007b0024077a24 */ /* 0x000fe200078e0207 */
[----:B------:R-:W-:Y:S01]  /*7e80*/  LOP3.LUT R229, R229, 0xffffffbf, RZ, 0xc0, !PT ;  /* 0xffffffbfe5e57812 */ /* 0x000fe200078ec0ff */
[----:B------:R-:W-:Y:S01]  /*7e90*/  IMAD.SHL.U32 R6, R26, 0x40, RZ ;  /* 0x000000401a067824 */ /* 0x000fe200078e00ff */
[----:B------:R-:W-:Y:S01]  /*7ea0*/  LOP3.LUT P0, RZ, R21, 0x4, RZ, 0xc0, !PT ;  /* 0x0000000415ff7812 */ /* 0x000fe2000780c0ff */
[----:B------:R-:W-:Y:S01]  /*7eb0*/  IMAD.IADD R15, R31, 0x1, R7 ;  /* 0x000000011f0f7824 */ /* 0x000fe200078e0207 */
[----:B------:R-:W0:Y:S01]  /*7ec0*/  LDGDEPBAR ;  /* 0x00000000000079af */ /* 0x000e220000000000 */
[----:B------:R-:W-:-:S03]  /*7ed0*/  IMAD.IADD R7, R33, 0x1, R11 ;  /* 0x0000000121077824 */ /* 0x000fc600078e020b */
[----:B------:R1:W-:Y:S04]  /*7ee0*/  STL.64 [R1+0xd0], R32 ;  /* 0x0000d02001007387 */ /* 0x0003e80000100a00 */
[----:B------:R1:W-:Y:S01]  /*7ef0*/  STL [R1+0xe4], R7 ;  /* 0x0000e40701007387 */ /* 0x0003e20000100800 */
[----:B------:R-:W-:Y:S02]  /*7f00*/  IMAD.MOV.U32 R14, RZ, RZ, 0x20 ;  /* 0x00000020ff0e7424 */ /* 0x000fe400078e00ff */
[----:B------:R-:W-:Y:S01]  /*7f10*/  IMAD.SHL.U32 R12, R21, 0x40, RZ ;  /* 0x00000040150c7824 */ /* 0x000fe200078e00ff */
[----:B------:R-:W-:Y:S01]  /*7f20*/  WARPSYNC 0xffffffff ;  /* 0xffffffff00007948 */ /* 0x000fe20003800000 */
[----:B------:R-:W-:Y:S02]  /*7f30*/  LOP3.LUT R20, R6, 0xfffffe00, RZ, 0xc0, !PT ;  /* 0xfffffe0006147812 */ /* 0x000fe400078ec0ff */
[----:B------:R-:W-:-:S02]  /*7f40*/  SEL R6, R14, 0xffffffe0, !P0 ;  /* 0xffffffe00e067807 */ /* 0x000fc40004000000 */
[----:B------:R-:W-:Y:S02]  /*7f50*/  LOP3.LUT R19, R12, 0x1c0, RZ, 0xc0, !PT ;  /* 0x000001c00c137812 */ /* 0x000fe400078ec0ff */
[----:B----4-:R-:W-:-:S04]  /*7f60*/  SHF.R.S32.HI R13, RZ, 0x1f, R18 ;  /* 0x0000001fff0d7819 */ /* 0x010fc80000011412 */
[----:B------:R-:W-:-:S04]  /*7f70*/  LEA.HI R10, R13, R18, RZ, 0x3 ;  /* 0x000000120d0a7211 */ /* 0x000fc800078f18ff */
[----:B------:R-:W-:-:S05]  /*7f80*/  LOP3.LUT R4, R10, 0xfffffff8, RZ, 0xc0, !PT ;  /* 0xfffffff80a047812 */ /* 0x000fca00078ec0ff */
[----:B------:R-:W-:Y:S02]  /*7f90*/  IMAD.IADD R0, R18, 0x1, -R4 ;  /* 0x0000000112007824 */ /* 0x000fe400078e0a04 */
[----:B------:R-:W-:Y:S02]  /*7fa0*/  IMAD R4, R28, c[0x0][0x210], RZ ;  /* 0x000084001c047a24 */ /* 0x000fe400078e02ff */
[----:B------:R-:W-:Y:S02]  /*7fb0*/  IMAD.SHL.U32 R28, R0, 0x8, RZ ;  /* 0x00000008001c7824 */ /* 0x000fe400078e00ff */
[----:B------:R-:W-:-:S03]  /*7fc0*/  IMAD R4, R36, c[0x0][0x214], R4 ;  /* 0x0000850024047a24 */ /* 0x000fc600078e0204 */
[----:B------:R-:W-:Y:S01]  /*7fd0*/  IADD3 R16, R28, 0x40, RZ ;  /* 0x000000401c107810 */ /* 0x000fe20007ffe0ff */
[----:B------:R-:W-:-:S03]  /*7fe0*/  IMAD.IADD R4, R35, 0x1, R4 ;  /* 0x0000000123047824 */ /* 0x000fc600078e0204 */
[----:B------:R-:W-:-:S04]  /*7ff0*/  ISETP.GE.AND P5, PT, R16, c[0x0][0x1d4], PT ;  /* 0x0000750010007a0c */ /* 0x000fc80003fa6270 */
[----:B------:R-:W-:Y:S01]  /*8000*/  SEL R4, RZ, 0x10, P5 ;  /* 0x00000010ff047807 */ /* 0x000fe20002800000 */
[----:B---3--:R1:W-:Y:S01]  /*8010*/  STL [R1+0xc8], R29 ;  /* 0x0000c81d01007387 */ /* 0x0083e20000100800 */
[----:B------:R-:W-:-:S03]  /*8020*/  ISETP.GE.AND P6, PT, R28, c[0x0][0x1d4], PT ;  /* 0x000075001c007a0c */ /* 0x000fc60003fc6270 */
[----:B------:R1:W-:Y:S04]  /*8030*/  STL [R1+0xa4], R28 ;  /* 0x0000a41c01007387 */ /* 0x0003e80000100800 */
[----:B------:R1:W-:Y:S04]  /*8040*/  STL [R1+0xf4], R16 ;  /* 0x0000f41001007387 */ /* 0x0003e80000100800 */
[----:B------:R1:W-:Y:S02]  /*8050*/  STL [R1+0xa0], R4 ;  /* 0x0000a00401007387 */ /* 0x0003e40000100800 */
[----:B------:R-:W-:-:S04]  /*8060*/  @P6 LOP3.LUT R229, R229, 0x40, RZ, 0xfc, !PT ;  /* 0x00000040e5e56812 */ /* 0x000fc800078efcff */
[----:B------:R-:W-:-:S04]  /*8070*/  LOP3.LUT R229, R229, 0xfffffeff, RZ, 0xc0, !PT ;  /* 0xfffffeffe5e57812 */ /* 0x000fc800078ec0ff */
[----:B------:R-:W-:Y:S02]  /*8080*/  @P5 LOP3.LUT R229, R229, 0x100, RZ, 0xfc, !PT ;  /* 0x00000100e5e55812 */ /* 0x000fe400078efcff */
[----:B------:R-:W-:Y:S01]  /*8090*/  SHF.R.S32.HI R12, RZ, 0x3, R10 ;  /* 0x00000003ff0c7819 */ /* 0x000fe2000001140a */
[----:B------:R-:W-:Y:S01]  /*80a0*/  IMAD.MOV.U32 R121, RZ, RZ, 0x30 ;  /* 0x00000030ff797424 */ /* 0x000fe200078e00ff */
[----:B------:R-:W-:Y:S01]  /*80b0*/  BAR.SYNC.DEFER_BLOCKING 0x0 ;  /* 0x0000000000007b1d */ /* 0x000fe20000010000 */
[----:B-1----:R-:W-:Y:S02]  /*80c0*/  IMAD.MOV.U32 R3, RZ, RZ, c[0x0][0x2b8] ;  /* 0x0000ae00ff037624 */ /* 0x002fe400078e00ff */
[----:B------:R-:W-:Y:S02]  /*80d0*/  IMAD R142, R230, R121, -0x30 ;  /* 0xffffffd0e68e7424 */ /* 0x000fe400078e0279 */
[----:B------:R-:W-:Y:S01]  /*80e0*/  IMAD R26, R0, 0x10, R12 ;  /* 0x00000010001a7824 */ /* 0x000fe200078e020c */
[----:B------:R-:W-:Y:S01]  /*80f0*/  ISETP.NE.AND P1, PT, R3, 0x1, PT ;  /* 0x000000010300780c */ /* 0x000fe20003f25270 */
[----:B------:R-:W-:Y:S02]  /*8100*/  IMAD.MOV.U32 R14, RZ, RZ, RZ ;  /* 0x000000ffff0e7224 */ /* 0x000fe400078e00ff */
[----:B------:R-:W-:Y:S01]  /*8110*/  IMAD.IADD R3, R26, 0x1, R142 ;  /* 0x000000011a037824 */ /* 0x000fe200078e028e */
[----:B------:R-:W-:Y:S01]  /*8120*/  LEA.HI R18, R13, R18, RZ, 0x6 ;  /* 0x000000120d127211 */ /* 0x000fe200078f30ff */
[----:B------:R-:W-:Y:S01]  /*8130*/  IMAD R121, R230, -0x30, R121 ;  /* 0xffffffd0e6797824 */ /* 0x000fe200078e0279 */
[----:B------:R-:W-:Y:S01]  /*8140*/  IADD3 R100, R2, 0x18, RZ ;  /* 0x0000001802647810 */ /* 0x000fe20007ffe0ff */
[----:B------:R-:W-:Y:S01]  /*8150*/  STL [R1+0xb8], R26 ;  /* 0x0000b81a01007387 */ /* 0x000fe20000100800 */
[----:B------:R-:W-:Y:S01]  /*8160*/  ISETP.GE.AND P0, PT, R3, R23, PT ;  /* 0x000000170300720c */ /* 0x000fe20003f06270 */
[----:B------:R-:W-:-:S03]  /*8170*/  IMAD.IADD R3, R29, 0x1, R3 ;  /* 0x000000011d037824 */ /* 0x000fc600078e0203 */
[----:B------:R-:W-:Y:S01]  /*8180*/  ISETP.GT.OR P0, PT, R26, 0x2f, P0 ;  /* 0x0000002f1a00780c */ /* 0x000fe20000704670 */
[----:B------:R-:W-:-:S04]  /*8190*/  @P1 IMAD.HI.U32 R4, R3, c[0x0][0x2bc], RZ ;  /* 0x0000af0003041a27 */ /* 0x000fc800078e00ff */
[----:B------:R-:W-:Y:S01]  /*81a0*/  IMAD.MOV.U32 R0, RZ, RZ, R3 ;  /* 0x000000ffff007224 */ /* 0x000fe200078e0003 */
[----:B------:R-:W-:-:S07]  /*81b0*/  @P1 SHF.R.U32.HI R0, RZ, c[0x0][0x2c0], R4 ;  /* 0x0000b000ff001a19 */ /* 0x000fce0000011604 */
[----:B------:R-:W-:-:S04]  /*81c0*/  @!P0 IADD3 R4, P1, R0, R32, RZ ;  /* 0x0000002000048210 */ /* 0x000fc80007f3e0ff */
[----:B------:R-:W-:Y:S02]  /*81d0*/  @!P0 LEA.HI.X.SX32 R7, R0, R7, 0x1, P1 ;  /* 0x0000000700078211 */ /* 0x000fe400008f0eff */
[----:B------:R-:W-:-:S04]  /*81e0*/  @!P0 LEA R10, P1, R4, c[0x0][0x2a0], 0x2 ;  /* 0x0000a800040a8a11 */ /* 0x000fc800078210ff */
[----:B------:R-:W-:-:S05]  /*81f0*/  @!P0 LEA.HI.X R11, R4, c[0x0][0x2a4], R7, 0x2, P1 ;  /* 0x0000a900040b8a11 */ /* 0x000fca00008f1407 */
[----:B------:R1:W2:Y:S01]  /*8200*/  @!P0 LDG.E R14, [R10.64] ;  /* 0x000000060a0e8981 */ /* 0x0002a2000c1e1900 */
[----:B------:R-:W-:Y:S01]  /*8210*/  IMAD.MOV R0, RZ, RZ, -R0 ;  /* 0x000000ffff007224 */ /* 0x000fe200078e0a00 */
[----:B------:R-:W-:Y:S01]  /*8220*/  IADD3 R116, -R12, R23, R121 ;  /* 0x000000170c747210 */ /* 0x000fe20007ffe179 */
[----:B------:R-:W-:Y:S01]  /*8230*/  BSSY B2, `(.L_x_1268) ;  /* 0x0000049000027945 */ /* 0x000fe20003800000 */
[----:B------:R-:W-:Y:S01]  /*8240*/  SHF.R.S32.HI R7, RZ, 0x1f, R16 ;  /* 0x0000001fff077819 */ /* 0x000fe20000011410 */
[----:B------:R-:W-:Y:S01]  /*8250*/  IMAD R3, R0, c[0x0][0x2b8], R3 ;  /* 0x0000ae0000037a24 */ /* 0x000fe200078e0203 */
[C---:B------:R-:W-:Y:S02]  /*8260*/  ISETP.GE.AND P2, PT, R116.reuse, 0x1, PT ;  /* 0x000000017400780c */ /* 0x040fe40003f46270 */
[----:B------:R-:W-:Y:S02]  /*8270*/  ISETP.GE.AND P1, PT, R116, 0x11, PT ;  /* 0x000000117400780c */ /* 0x000fe40003f26270 */
[----:B------:R-:W-:Y:S01]  /*8280*/  SHF.R.S32.HI R140, RZ, 0x1f, R3 ;  /* 0x0000001fff8c7819 */ /* 0x000fe20000011403 */
[----:B------:R3:W-:Y:S01]  /*8290*/  STL [R1+0x7c], R3 ;  /* 0x00007c0301007387 */ /* 0x0007e20000100800 */
[----:B------:R-:W-:-:S02]  /*82a0*/  LOP3.LUT R229, R229, 0xffffff7f, RZ, 0xc0, !PT ;  /* 0xffffff7fe5e57812 */ /* 0x000fc400078ec0ff */
[----:B------:R-:W-:Y:S01]  /*82b0*/  MOV R144, 0x86c0 ;  /* 0x000086c000907802 */ /* 0x000fe20000000f00 */
[----:B------:R-:W-:-:S04]  /*82c0*/  IMAD R0, R140, c[0x0][0x1e0], RZ ;  /* 0x000078008c007a24 */ /* 0x000fc800078e02ff */
[C---:B------:R-:W-:Y:S02]  /*82d0*/  IMAD R0, R3.reuse, c[0x0][0x1e4], R0 ;  /* 0x0000790003007a24 */ /* 0x040fe400078e0200 */
[----:B-1----:R-:W-:-:S04]  /*82e0*/  IMAD.WIDE.U32 R10, R3, c[0x0][0x1e0], RZ ;  /* 0x00007800030a7a25 */ /* 0x002fc800078e00ff */
[----:B------:R-:W-:Y:S01]  /*82f0*/  IMAD.IADD R11, R11, 0x1, R0 ;  /* 0x000000010b0b7824 */ /* 0x000fe200078e0200 */
[----:B--2---:R-:W-:-:S03]  /*8300*/  SHF.R.S32.HI R141, RZ, 0x1f, R14 ;  /* 0x0000001fff8d7819 */ /* 0x004fc6000001140e */
[----:B------:R-:W-:Y:S01]  /*8310*/  IMAD.WIDE.U32 R10, R14, c[0x0][0x1f0], R10 ;  /* 0x00007c000e0a7a25 */ /* 0x000fe200078e000a */
[----:B------:R-:W-:Y:S03]  /*8320*/  STL [R1+0x70], R14 ;  /* 0x0000700e01007387 */ /* 0x000fe60000100800 */
[----:B---3--:R-:W-:Y:S01]  /*8330*/  IMAD R3, R141, c[0x0][0x1f0], RZ ;  /* 0x00007c008d037a24 */ /* 0x008fe200078e02ff */
[----:B------:R-:W-:-:S03]  /*8340*/  IADD3 R0, P0, R30, R10, RZ ;  /* 0x0000000a1e007210 */ /* 0x000fc60007f1e0ff */
[----:B------:R-:W-:-:S05]  /*8350*/  IMAD R3, R14, c[0x0][0x1f4], R3 ;  /* 0x00007d000e037a24 */ /* 0x000fca00078e0203 */
[----:B------:R-:W-:Y:S01]  /*8360*/  IADD3.X R11, R15, R11, R3, P0, !PT ;  /* 0x0000000b0f0b7210 */ /* 0x000fe200007fe403 */
[----:B------:R-:W-:Y:S01]  /*8370*/  IMAD.SHL.U32 R3, R12, 0x40, RZ ;  /* 0x000000400c037824 */ /* 0x000fe200078e00ff */
[----:B------:R-:W-:-:S04]  /*8380*/  LEA R10, P0, R0, c[0x0][0x1c8], 0x1 ;  /* 0x00007200000a7a11 */ /* 0x000fc800078008ff */
[----:B------:R-:W-:Y:S01]  /*8390*/  LEA.HI.X R0, R0, c[0x0][0x1cc], R11, 0x1, P0 ;  /* 0x0000730000007a11 */ /* 0x000fe200000f0c0b */
[----:B------:R-:W-:Y:S01]  /*83a0*/  SHFL.IDX PT, R14, R10, RZ, 0x181f ;  /* 0x00181fff0a0e7589 */ /* 0x000fe200000e0000 */
[----:B------:R-:W-:Y:S02]  /*83b0*/  LOP3.LUT R3, R3, 0x1c0, RZ, 0xc0, !PT ;  /* 0x000001c003037812 */ /* 0x000fe400078ec0ff */
[----:B------:R-:W-:Y:S01]  /*83c0*/  ISETP.GT.AND P0, PT, R116, 0x20, PT ;  /* 0x000000207400780c */ /* 0x000fe20003f04270 */
[----:B------:R-:W1:Y:S01]  /*83d0*/  SHFL.IDX PT, R15, R0, RZ, 0x181f ;  /* 0x00181fff000f7589 */ /* 0x000e6200000e0000 */
[----:B------:R-:W-:Y:S02]  /*83e0*/  LOP3.LUT R4, R3, 0x38, R28, 0xf8, !PT ;  /* 0x0000003803047812 */ /* 0x000fe400078ef81c */
[----:B------:R-:W-:Y:S01]  /*83f0*/  SHF.R.U32.HI R3, RZ, 0x3, R3 ;  /* 0x00000003ff037819 */ /* 0x000fe20000011603 */
[----:B------:R-:W-:Y:S03]  /*8400*/  SHFL.IDX PT, R12, R10, 0x1, 0x181f ;  /* 0x00381f000a0c7f89 */ /* 0x000fe600000e0000 */
[----:B------:R-:W-:Y:S01]  /*8410*/  LOP3.LUT R4, R4, R3, RZ, 0x3c, !PT ;  /* 0x0000000304047212 */ /* 0x000fe200078e3cff */
[----:B------:R-:W2:Y:S01]  /*8420*/  SHFL.IDX PT, R13, R0, 0x1, 0x181f ;  /* 0x00381f00000d7f89 */ /* 0x000ea200000e0000 */
[----:B------:R-:W-:-:S03]  /*8430*/  IMAD.SHL.U32 R3, R18, 0x8, RZ ;  /* 0x0000000812037824 */ /* 0x000fc600078e00ff */
[----:B------:R-:W-:Y:S02]  /*8440*/  SHFL.IDX PT, R10, R10, 0x2, 0x181f ;  /* 0x00581f000a0a7f89 */ /* 0x000fe400000e0000 */
[----:B------:R-:W-:Y:S02]  /*8450*/  LOP3.LUT R137, R4, 0xfffffe00, R3, 0xf8, !PT ;  /* 0xfffffe0004897812 */ /* 0x000fe400078ef803 */
[----:B------:R3:W4:Y:S01]  /*8460*/  SHFL.IDX PT, R11, R0, 0x2, 0x181f ;  /* 0x00581f00000b7f89 */ /* 0x00072200000e0000 */
[----:B------:R-:W-:Y:S02]  /*8470*/  SHF.R.U32.HI R4, RZ, 0x3, R19 ;  /* 0x00000003ff047819 */ /* 0x000fe40000011613 */
[----:B------:R-:W-:Y:S01]  /*8480*/  @P1 IMAD.SHL.U32 R3, R137, 0x2, RZ ;  /* 0x0000000289031824 */ /* 0x000fe200078e00ff */
[----:B---3--:R-:W-:Y:S01]  /*8490*/  LEA.HI R0, R7, R16, RZ, 0x3 ;  /* 0x0000001007007211 */ /* 0x008fe200078f18ff */
[----:B-1----:R-:W-:-:S03]  /*84a0*/  @P2 IMAD.WIDE R16, R28, 0x2, R14 ;  /* 0x000000021c102825 */ /* 0x002fc600078e020e */
[----:B------:R-:W-:Y:S01]  /*84b0*/  LOP3.LUT R18, R0, 0xfffffff8, RZ, 0xc0, !PT ;  /* 0xfffffff800127812 */ /* 0x000fe200078ec0ff */
[----:B------:R-:W-:-:S03]  /*84c0*/  @P2 IMAD.SHL.U32 R0, R137, 0x2, RZ ;  /* 0x0000000289002824 */ /* 0x000fc600078e00ff */
[----:B------:R-:W-:Y:S01]  /*84d0*/  SHF.R.S32.HI R2, RZ, 0x1f, R18 ;  /* 0x0000001fff027819 */ /* 0x000fe20000011412 */
[----:B------:R-:W-:Y:S01]  /*84e0*/  @P2 IMAD.WIDE R14, R18, 0x2, R14 ;  /* 0x00000002120e2825 */ /* 0x000fe200078e020e */
[----:B------:R2:W-:Y:S04]  /*84f0*/  @P2 LDGSTS.E.BYPASS.LTC128B.128 [R0+0x5080], [R16.64], !P6 ;  /* 0x0508000010002fae */ /* 0x0005e8000f101d46 */
[----:B------:R1:W-:Y:S04]  /*8500*/  @P2 LDGSTS.E.BYPASS.LTC128B.128 [R0+0x6880], [R14.64], !P5 ;  /* 0x068800000e002fae */ /* 0x0003e8000e901d46 */
[----:B------:R3:W-:Y:S04]  /*8510*/  STL [R1+0xe8], R18 ;  /* 0x0000e81201007387 */ /* 0x0007e80000100800 */
[----:B------:R3:W-:Y:S01]  /*8520*/  STL [R1+0xf0], R2 ;  /* 0x0000f00201007387 */ /* 0x0007e20000100800 */
[----:B--2---:R-:W-:-:S04]  /*8530*/  @P1 IMAD.WIDE R16, R28, 0x2, R12 ;  /* 0x000000021c101825 */ /* 0x004fc800078e020c */
[----:B-1----:R-:W-:Y:S01]  /*8540*/  @P1 IMAD.WIDE R14, R18, 0x2, R12 ;  /* 0x00000002120e1825 */ /* 0x002fe200078e020c */
[----:B------:R1:W-:Y:S03]  /*8550*/  @P1 LDGSTS.E.BYPASS.LTC128B.128 [R3+0x5880], [R16.64], !P6 ;  /* 0x0588000010031fae */ /* 0x0003e6000f101d46 */
[----:B------:R-:W-:Y:S01]  /*8560*/  @P0 IMAD.SHL.U32 R0, R137, 0x2, RZ ;  /* 0x0000000289000824 */ /* 0x000fe200078e00ff */
[----:B------:R1:W-:Y:S01]  /*8570*/  @P1 LDGSTS.E.BYPASS.LTC128B.128 [R3+0x7080], [R14.64], !P5 ;  /* 0x070800000e031fae */ /* 0x0003e2000e901d46 */
[----:B----4-:R-:W-:Y:S01]  /*8580*/  @P0 IMAD.WIDE R12, R28, 0x2, R10 ;  /* 0x000000021c0c0825 */ /* 0x010fe200078e020a */
[----:B------:R-:W-:-:S03]  /*8590*/  ISETP.GT.AND P1, PT, R26, 0x2f, PT ;  /* 0x0000002f1a00780c */ /* 0x000fc60003f24270 */
[----:B------:R-:W-:Y:S01]  /*85a0*/  @P0 IMAD.WIDE R10, R18, 0x2, R10 ;  /* 0x00000002120a0825 */ /* 0x000fe200078e020a */
[----:B------:R2:W-:Y:S04]  /*85b0*/  @P0 LDGSTS.E.BYPASS.LTC128B.128 [R0+0x6080], [R12.64], !P6 ;  /* 0x060800000c000fae */ /* 0x0005e8000f101d46 */
[----:B------:R2:W-:Y:S01]  /*85c0*/  @P0 LDGSTS.E.BYPASS.LTC128B.128 [R0+0x7880], [R10.64], !P5 ;  /* 0x078800000a000fae */ /* 0x0005e2000e901d46 */
[----:B------:R-:W-:-:S03]  /*85d0*/  LOP3.LUT P0, RZ, R21, 0x2, RZ, 0xc0, !PT ;  /* 0x0000000215ff7812 */ /* 0x000fc6000780c0ff */
[----:B------:R-:W0:Y:S01]  /*85e0*/  LDGDEPBAR ;  /* 0x00000000000079af */ /* 0x000e220000000000 */
[----:B------:R-:W-:Y:S01]  /*85f0*/  @P1 LOP3.LUT R229, R229, 0x80, RZ, 0xfc, !PT ;  /* 0x00000080e5e51812 */ /* 0x000fe200078efcff */
[----:B-1----:R-:W-:-:S05]  /*8600*/  IMAD.SHL.U32 R3, R25, 0x8, RZ ;  /* 0x0000000819037824 */ /* 0x002fca00078e00ff */
[----:B------:R-:W-:-:S04]  /*8610*/  LOP3.LUT R3, R19, 0x8, R3, 0xf8, !PT ;  /* 0x0000000813037812 */ /* 0x000fc800078ef803 */
[----:B------:R-:W-:Y:S01]  /*8620*/  LOP3.LUT R3, R3, R4, RZ, 0x3c, !PT ;  /* 0x0000000403037212 */ /* 0x000fe200078e3cff */
[----:B------:R-:W-:Y:S01]  /*8630*/  IMAD.MOV.U32 R4, RZ, RZ, 0x10 ;  /* 0x00000010ff047424 */ /* 0x000fe200078e00ff */
[----:B--2---:R-:W-:Y:S02]  /*8640*/  LEA.HI R0, R27, R168, RZ, 0x5 ;  /* 0x000000a81b007211 */ /* 0x004fe400078f28ff */
[----:B------:R-:W-:Y:S01]  /*8650*/  LOP3.LUT R10, R22, R20, RZ, 0xfc, !PT ;  /* 0x00000014160a7212 */ /* 0x000fe200078efcff */
[----:B------:R-:W-:Y:S01]  /*8660*/  IMAD R7, R24, 0x200, R3 ;  /* 0x0000020018077824 */ /* 0x000fe200078e0203 */
[----:B------:R-:W-:Y:S01]  /*8670*/  SEL R4, R4, 0xfffffff0, !P0 ;  /* 0xfffffff004047807 */ /* 0x000fe20004000000 */
[----:B------:R-:W-:-:S05]  /*8680*/  IMAD.SHL.U32 R0, R0, 0x20, RZ ;  /* 0x0000002000007824 */ /* 0x000fca00078e00ff */
[----:B------:R-:W-:-:S04]  /*8690*/  LOP3.LUT R0, R0, 0xfffffc00, RZ, 0xc0, !PT ;  /* 0xfffffc0000007812 */ /* 0x000fc800078ec0ff */
[----:B------:R-:W-:Y:S02]  /*86a0*/  IADD3 R0, R22, R20, R0 ;  /* 0x0000001416007210 */ /* 0x000fe40007ffe000 */
[----:B---3--:R-:W-:Y:S05]  /*86b0*/  CALL.REL.NOINC `($_ZN7cutlass13device_kernelIN5flash19enable_sm80_to_sm89INS1_16FlashAttnFwdSm80INS1_25CollectiveMainloopFwdSm80ILi4ELi1ELb0EN4cute5tupleIJNS5_1CILi128EEENS7_ILi48EEES8_EEELi128ENS_6half_tEfNS_4arch4Sm80ELb0ELb1ELb1ELb1ELb1ELb1ELb1ELb0EEENS1_21CollectiveEpilogueFwdINS6_IJS8_S8_S9_EEENS6_IJNS7_ILi1EEESH_SH_EEESB_SD_Li128ELb1ELb1ELb0ELb0EEENS1_19SingleTileSchedulerILb1ELb0ELb1ELi128EEEEEEEEEvNT_6ParamsE$_ZZN5flash25CollectiveMainloopFwdSm80ILi4ELi1ELb0EN4cute5tupleIJNS1_1CILi128EEENS3_ILi48EEES4_EEELi128EN7cutlass6half_tEfNS7_4arch4Sm80ELb0ELb1ELb1ELb1ELb1ELb1ELb1ELb0EE3mmaINS_16FlashAttnFwdSm80ISB_NS_21CollectiveEpilogueFwdINS2_IJS4_S4_S5_EEENS2_IJNS3_ILi1EEESG_SG_EEES8_SA_Li128ELb1ELb1ELb0ELb0EEENS_19SingleTileSchedulerILb1ELb0ELb1ELi128EEEE13SharedStorageENS1_6TensorINS1_11ArrayEngineIfLm128EEENS1_6LayoutINS2_IJNS2_IJNS3_ILi2EEESR_EEESR_NS3_ILi16EEEEEENS2_IJNS2_IJSG_SR_EEENS3_ILi4EEENS3_ILi8EEEEEEEEEENS_7SoftmaxILi4ELi0EEEEEbRKNSB_6ParamsERT0_RT1_iRKNS_16SeqlenInfoQKNewKILb1ELb1EEENS2_IJiiiiEEERT_ENKUlvE_clEv) ;  /* 0x0001a98000007944 */ /* 0x008fea0003c00000 */
[----:B------:R-:W-:Y:S05]  /*86c0*/  BSYNC B2 ;  /* 0x0000000000027941 */ /* 0x000fea0003800000 */
.L_x_1268:
[----:B------:R-:W2:Y:S01]  /*86d0*/  LDL R28, [R1+0x7c] ;  /* 0x00007c00011c7983 */ /* 0x000ea20000100800 */
[----:B------:R-:W-:-:S04]  /*86e0*/  DEPBAR.LE SB0, 0x0 ;  /* 0x000080000000791a */ /* 0x000fc80000000000 */
[----:B-1----:R-:W3:Y:S04]  /*86f0*/  LDL R32, [R1+0x10] ;  /* 0x0000100001207983 */ /* 0x002ee80000100800 */
[----:B------:R-:W4:Y:S04]  /*8700*/  LDL R11, [R1+0x70] ;  /* 0x00007000010b7983 */ /* 0x000f280000100800 */
[----:B------:R1:W5:Y:S01]  /*8710*/  LDL R120, [R1] ;  /* 0x0000000001787983 */ /* 0x0003620000100800 */
[----:B------:R-:W-:Y:S01]  /*8720*/  WARPSYNC 0xffffffff ;  /* 0xffffffff00007948 */ /* 0x000fe20003800000 */
[----:B------:R-:W-:-:S02]  /*8730*/  SHF.L.U32 R216, R7, 0x1, RZ ;  /* 0x0000000107d87819 */ /* 0x000fc400000006ff */
[----:B------:R-:W-:Y:S01]  /*8740*/  BAR.SYNC.DEFER_BLOCKING 0x0 ;  /* 0x0000000000007b1d */ /* 0x000fe20000010000 */
[----:B------:R-:W-:Y:S02]  /*8750*/  SHF.L.U32 R224, R0, 0x1, RZ ;  /* 0x0000000100e07819 */ /* 0x000fe400000006ff */
[----:B------:R-:W-:-:S03]  /*8760*/  IMAD R0, R4, 0x2, R216 ;  /* 0x0000000204007824 */ /* 0x000fc600078e02d8 */
[----:B------:R-:W1:Y:S04]  /*8770*/  S2R R29, SR_CTAID.Y ;  /* 0x00000000001d7919 */ /* 0x000e680000002600 */
[----:B------:R-:W2:Y:S04]  /*8780*/  LDSM.16.M88.4 R72, [R0+0x5080] ;  /* 0x005080000048783b */ /* 0x000ea80000000200 */
[----:B------:R-:W2:Y:S04]  /*8790*/  LDSM.16.M88.4 R80, [R0+0x5880] ;  /* 0x005880000050783b */ /* 0x000ea80000000200 */
[----:B------:R1:W2:Y:S04]  /*87a0*/  LDSM.16.M88.4 R88, [R0+0x6080] ;  /* 0x006080000058783b */ /* 0x0002a80000000200 */
[----:B------:R2:W2:Y:S04]  /*87b0*/  LDSM.16.M88.4 R16, [R224+0x8080] ;  /* 0x00808000e010783b */ /* 0x0004a80000000200 */
[----:B------:R2:W2:Y:S04]  /*87c0*/  LDSM.16.M88.4 R12, [R224+0xa080] ;  /* 0x00a08000e00c783b */ /* 0x0004a80000000200 */
[----:B------:R2:W2:Y:S04]  /*87d0*/  LDSM.16.M88.4 R48, [R216+0x5080] ;  /* 0x00508000d830783b */ /* 0x0004a80000000200 */
[----:B------:R2:W2:Y:S04]  /*87e0*/  LDSM.16.M88.4 R44, [R216+0x5880] ;  /* 0x00588000d82c783b */ /* 0x0004a80000000200 */
[----:B------:R2:W2:Y:S01]  /*87f0*/  LDSM.16.M88.4 R40, [R216+0x6080] ;  /* 0x00608000d828783b */ /* 0x0004a20000000200 */
[----:B-1----:R-:W-:-:S02]  /*8800*/  IMAD R0, R140, c[0x0][0x208], RZ ;  /* 0x000082008c007a24 */ /* 0x002fc400078e02ff */
[----:B------:R-:W-:Y:S01]  /*8810*/  IMAD.WIDE.U32 R30, R29, c[0x0][0x210], RZ ;  /* 0x000084001d1e7a25 */ /* 0x000fe200078e00ff */
[----:B------:R-:W-:-:S05]  /*8820*/  LEA R226, R9, R224, 0x1 ;  /* 0x000000e009e27211 */ /* 0x000fca00078e08ff */
[----:B------:R1:W1:Y:S04]  /*8830*/  LDSM.16.M88.4 R24, [R226+0x8080] ;  /* 0x00808000e218783b */ /* 0x0002680000000200 */
[----:B------:R1:W1:Y:S01]  /*8840*/  LDSM.16.M88.4 R20, [R226+0xa080] ;  /* 0x00a08000e214783b */ /* 0x0002620000000200 */
[----:B--2---:R-:W-:-:S04]  /*8850*/  IMAD.WIDE.U32 R2, R28, c[0x0][0x208], RZ ;  /* 0x000082001c027a25 */ /* 0x004fc800078e00ff */
[----:B------:R-:W-:Y:S02]  /*8860*/  IMAD R0, R28, c[0x0][0x20c], R0 ;  /* 0x000083001c007a24 */ /* 0x000fe400078e0200 */
[----:B------:R-:W2:Y:S04]  /*8870*/  S2R R28, SR_CTAID.Y ;  /* 0x00000000001c7919 */ /* 0x000ea80000002600 */
[----:B---3--:R3:W-:Y:S01]  /*8880*/  STL [R1+0x8c], R32 ;  /* 0x00008c2001007387 */ /* 0x0087e20000100800 */
[----:B------:R-:W-:Y:S02]  /*8890*/  IMAD.IADD R3, R3, 0x1, R0 ;  /* 0x0000000103037824 */ /* 0x000fe400078e0200 */
[----:B------:R-:W-:Y:S02]  /*88a0*/  IMAD R0, R141, c[0x0][0x218], RZ ;  /* 0x000086008d007a24 */ /* 0x000fe400078e02ff */
[----:B----4-:R-:W-:Y:S01]  /*88b0*/  IMAD.WIDE.U32 R2, R11, c[0x0][0x218], R2 ;  /* 0x000086000b027a25 */ /* 0x010fe200078e0002 */
[----:B--2---:R-:W-:-:S05]  /*88c0*/  SHF.R.S32.HI R28, RZ, 0x1f, R28 ;  /* 0x0000001fff1c7819 */ /* 0x004fca000001141c */
[----:B------:R-:W-:-:S04]  /*88d0*/  IMAD R28, R28, c[0x0][0x210], RZ ;  /* 0x000084001c1c7a24 */ /* 0x000fc800078e02ff */
[----:B------:R-:W-:Y:S01]  /*88e0*/  IMAD R28, R29, c[0x0][0x214], R28 ;  /* 0x000085001d1c7a24 */ /* 0x000fe200078e021c */
[----:B------:R-:W-:Y:S01]  /*88f0*/  IADD3 R2, P1, R30, R2, RZ ;  /* 0x000000021e027210 */ /* 0x000fe20007f3e0ff */
[----:B------:R-:W-:-:S03]  /*8900*/  IMAD R11, R11, c[0x0][0x21c], R0 ;  /* 0x000087000b0b7a24 */ /* 0x000fc600078e0200 */
[----:B------:R-:W-:Y:S02]  /*8910*/  IADD3 R28, R31, R28, RZ ;  /* 0x0000001c1f1c7210 */ /* 0x000fe40007ffe0ff */
[----:B------:R-:W-:Y:S02]  /*8920*/  IADD3 R0, R216, 0x5080, RZ ;  /* 0x00005080d8007810 */ /* 0x000fe40007ffe0ff */
[----:B------:R-:W-:Y:S02]  /*8930*/  LEA R7, P0, R2, c[0x0][0x1f8], 0x1 ;  /* 0x00007e0002077a11 */ /* 0x000fe400078008ff */
[----:B------:R-:W-:Y:S02]  /*8940*/  IADD3.X R3, R28, R3, R11, P1, !PT ;  /* 0x000000031c037210 */ /* 0x000fe40000ffe40b */
[----:B------:R-:W-:Y:S02]  /*8950*/  LEA R223, R4, R0, 0x1 ;  /* 0x0000000004df7211 */ /* 0x000fe400078e08ff */
[----:B------:R-:W-:Y:S01]  /*8960*/  LEA.HI.X R4, R2, c[0x0][0x1fc], R3, 0x1, P0 ;  /* 0x00007f0002047a11 */ /* 0x000fe200000f0c03 */
[----:B------:R-:W-:Y:S05]  /*8970*/  BRA.DIV ~URZ, `(.L_x_1269) ;  /* 0x000167e27f007947 */ /* 0x000fea000b800000 */
[----:B-1-3--:R-:W2:Y:S04]  /*8980*/  LDL R35, [R1+0xa4] ;  /* 0x0000a40001237983 */ /* 0x00aea80000100800 */
[----:B------:R-:W3:Y:S04]  /*8990*/  LDL R30, [R1+0xf4] ;  /* 0x0000f400011e7983 */ /* 0x000ee80000100800 */
[----:B------:R-:W4:Y:S04]  /*89a0*/  LDL R2, [R1+0xe8] ;  /* 0x0000e80001027983 */ /* 0x000f280000100800 */
[----:B------:R-:W1:Y:S04]  /*89b0*/  SHFL.IDX PT, R11, R7, RZ, 0x181f ;  /* 0x00181fff070b7589 */ /* 0x000e6800000e0000 */
[----:B------:R-:W1:Y:S04]  /*89c0*/  SHFL.IDX PT, R33, R4, RZ, 0x181f ;  /* 0x00181fff04217589 */ /* 0x000e6800000e0000 */
[----:B------:R-:W1:Y:S04]  /*89d0*/  SHFL.IDX PT, R32, R7, 0x1, 0x181f ;  /* 0x00381f0007207f89 */ /* 0x000e6800000e0000 */
[----:B------:R-:W1:Y:S01]  /*89e0*/  SHFL.IDX PT, R34, R4, 0x1, 0x181f ;  /* 0x00381f0004227f89 */ /* 0x000e6200000e0000 */
[----:B------:R-:W-:-:S05]  /*89f0*/  IMAD.SHL.U32 R0, R137, 0x2, RZ ;  /* 0x0000000289007824 */ /* 0x000fca00078e00ff */
[----:B------:R1:W-:Y:S01]  /*8a00*/  STL [R1+0x74], R0 ;  /* 0x0000740001007387 */ /* 0x0003e20000100800 */
[C---:B--2---:R-:W-:Y:S01]  /*8a10*/  IMAD.WIDE R36, R35.reuse, 0x2, RZ ;  /* 0x0000000223247825 */ /* 0x044fe200078e02ff */
[----:B------:R-:W-:-:S04]  /*8a20*/  ISETP.GE.AND P1, PT, R35, c[0x0][0x1d4], PT ;  /* 0x0000750023007a0c */ /* 0x000fc80003f26270 */
[-C--:B-1----:R-:W-:Y:S02]  /*8a30*/  IADD3 R28, P0, R11, R36.reuse, RZ ;  /* 0x000000240b1c7210 */ /* 0x082fe40007f1e0ff */
[----:B------:R-:W-:Y:S02]  /*8a40*/  ISETP.LT.OR P3, PT, R116, 0x1, P1 ;  /* 0x000000017400780c */ /* 0x000fe40000f61670 */
[----:B---3--:R-:W-:Y:S01]  /*8a50*/  ISETP.GE.AND P2, PT, R30, c[0x0][0x1d4], PT ;  /* 0x000075001e007a0c */ /* 0x008fe20003f46270 */
[----:B------:R-:W-:Y:S01]  /*8a60*/  IMAD.X R29, R33, 0x1, R37, P0 ;  /* 0x00000001211d7824 */ /* 0x000fe200000e0625 */
[----:B------:R-:W-:Y:S01]  /*8a70*/  IADD3 R30, P0, R32, R36, RZ ;  /* 0x00000024201e7210 */ /* 0x000fe20007f1e0ff */
[----:B----4-:R-:W-:-:S04]  /*8a80*/  IMAD.WIDE R2, R2, 0x2, RZ ;  /* 0x0000000202027825 */ /* 0x010fc800078e02ff */
[----:B------:R-:W-:Y:S01]  /*8a90*/  IMAD.X R31, R34, 0x1, R37, P0 ;  /* 0x00000001221f7824 */ /* 0x000fe200000e0625 */
[----:B------:R-:W-:-:S03]  /*8aa0*/  ISETP.LT.OR P0, PT, R116, 0x1, P2 ;  /* 0x000000017400780c */ /* 0x000fc60001701670 */
[----:B------:R1:W-:Y:S01]  /*8ab0*/  LDGSTS.E.BYPASS.LTC128B.128 [R0+0x2080], [R28.64], !P3 ;  /* 0x020800001c007fae */ /* 0x0003e2000d901d46 */
[----:B------:R-:W-:Y:S01]  /*8ac0*/  ISETP.LT.OR P4, PT, R116, 0x11, P1 ;  /* 0x000000117400780c */ /* 0x000fe20000f81670 */
[----:B------:R-:W-:Y:S01]  /*8ad0*/  IMAD.MOV.U32 R62, RZ, RZ, R2 ;  /* 0x000000ffff3e7224 */ /* 0x000fe200078e0002 */
[--C-:B------:R-:W-:Y:S01]  /*8ae0*/  SHF.R.S32.HI R39, RZ, 0x1f, R35.reuse ;  /* 0x0000001fff277819 */ /* 0x100fe20000011423 */
[----:B------:R-:W-:Y:S01]  /*8af0*/  IMAD.MOV.U32 R38, RZ, RZ, R35 ;  /* 0x000000ffff267224 */ /* 0x000fe200078e0023 */
[----:B-1----:R-:W-:-:S05]  /*8b00*/  IADD3 R28, P3, R11, R2, RZ ;  /* 0x000000020b1c7210 */ /* 0x002fca0007f7e0ff */
[----:B------:R-:W-:Y:S01]  /*8b10*/  IMAD.X R29, R33, 0x1, R3, P3 ;  /* 0x00000001211d7824 */ /* 0x000fe200018e0603 */
[----:B------:R-:W-:-:S04]  /*8b20*/  ISETP.LT.OR P3, PT, R116, 0x11, P2 ;  /* 0x000000117400780c */ /* 0x000fc80001761670 */
[----:B------:R1:W-:Y:S04]  /*8b30*/  LDGSTS.E.BYPASS.LTC128B.128 [R0+0x3880], [R28.64], !P0 ;  /* 0x038800001c007fae */ /* 0x0003e8000c101d46 */
[----:B------:R2:W-:Y:S04]  /*8b40*/  LDGSTS.E.BYPASS.LTC128B.128 [R0+0x2880], [R30.64], !P4 ;  /* 0x028800001e007fae */ /* 0x0005e8000e101d46 */
[----:B------:R2:W3:Y:S04]  /*8b50*/  SHFL.IDX PT, R11, R4, 0x2, 0x181f ;  /* 0x00581f00040b7f89 */ /* 0x0004e800000e0000 */
[----:B------:R2:W4:Y:S04]  /*8b60*/  SHFL.IDX PT, R4, R7, 0x2, 0x181f ;  /* 0x00581f0007047f89 */ /* 0x00052800000e0000 */
[----:B------:R2:W-:Y:S01]  /*8b70*/  STL.64 [R1+0xc0], R38 ;  /* 0x0000c02601007387 */ /* 0x0005e20000100a00 */
[----:B-1----:R-:W-:-:S02]  /*8b80*/  IADD3 R28, P0, R32, R2, RZ ;  /* 0x00000002201c7210 */ /* 0x002fc40007f1e0ff */
[----:B------:R-:W-:-:S03]  /*8b90*/  IADD3 R2, R0, 0x2080, RZ ;  /* 0x0000208000027810 */ /* 0x000fc60007ffe0ff */
[----:B------:R-:W-:Y:S02]  /*8ba0*/  IMAD.X R29, R34, 0x1, R3, P0 ;  /* 0x00000001221d7824 */ /* 0x000fe400000e0603 */
[----:B------:R2:W-:Y:S04]  /*8bb0*/  STL [R1+0x78], R2 ;  /* 0x0000780201007387 */ /* 0x0005e80000100800 */
[----:B------:R2:W-:Y:S01]  /*8bc0*/  LDGSTS.E.BYPASS.LTC128B.128 [R0+0x4080], [R28.64], !P3 ;  /* 0x040800001c007fae */ /* 0x0005e2000d901d46 */
[----:B------:R-:W-:Y:S01]  /*8bd0*/  PLOP3.LUT P0, PT, P2, PT, PT, 0x80, 0x0 ;  /* 0x000000000000781c */ /* 0x000fe2000170f070 */
[----:B------:R-:W-:Y:S02]  /*8be0*/  IMAD.MOV.U32 R60, RZ, RZ, R36 ;  /* 0x000000ffff3c7224 */ /* 0x000fe400078e0024 */
[----:B------:R-:W-:-:S02]  /*8bf0*/  IMAD.MOV.U32 R63, RZ, RZ, R37 ;  /* 0x000000ffff3f7224 */ /* 0x000fc400078e0025 */
[----:B------:R-:W-:Y:S02]  /*8c00*/  IMAD.MOV.U32 R61, RZ, RZ, R3 ;  /* 0x000000ffff3d7224 */ /* 0x000fe400078e0003 */
.L_x_1436:
[----:B--234-:R-:W2:Y:S01]  /*8c10*/  LDL R0, [R1+0x74] ;  /* 0x0000740001007983 */ /* 0x01cea20000100800 */
[C---:B------:R-:W-:Y:S01]  /*8c20*/  ISETP.LT.OR P3, PT, R116.reuse, 0x21, P1 ;  /* 0x000000217400780c */ /* 0x040fe20000f61670 */
[----:B------:R-:W-:Y:S01]  /*8c30*/  HMMA.16816.F32 R36, R12, R48, RZ ;  /* 0x000000300c24723c */ /* 0x000fe200000018ff */
[----:B------:R-:W-:Y:S01]  /*8c40*/  ISETP.LT.OR P1, PT, R116, 0x21, P0 ;  /* 0x000000217400780c */ /* 0x000fe20000721670 */
[----:B------:R-:W-:Y:S01]  /*8c50*/  IMAD R225, R8, 0x2, R224 ;  /* 0x0000000208e17824 */ /* 0x000fe200078e02e0 */
[----:B------:R-:W-:Y:S02]  /*8c60*/  IADD3 R2, P2, R4, R60, RZ ;  /* 0x0000003c04027210 */ /* 0x000fe40007f5e0ff */
[----:B------:R-:W-:-:S03]  /*8c70*/  LEA R222, R6, R216, 0x1 ;  /* 0x000000d806de7211 */ /* 0x000fc600078e08ff */
[----:B------:R-:W-:Y:S01]  /*8c80*/  HMMA.16816.F32 R32, R12, R44, RZ ;  /* 0x0000002c0c20723c */ /* 0x000fe200000018ff */
[----:B------:R-:W-:-:S07]  /*8c90*/  IMAD.X R3, R11, 0x1, R63, P2 ;  /* 0x000000010b037824 */ /* 0x000fce00010e063f */
[C---:B------:R-:W-:Y:S08]  /*8ca0*/  HMMA.16816.F32 R28, R12.reuse, R40, RZ ;  /* 0x000000280c1c723c */ /* 0x040ff000000018ff */
[C---:B------:R-:W-:Y:S08]  /*8cb0*/  HMMA.16816.F32 R52, R12.reuse, R50, RZ ;  /* 0x000000320c34723c */ /* 0x040ff000000018ff */
[C---:B------:R-:W-:Y:S08]  /*8cc0*/  HMMA.16816.F32 R56, R12.reuse, R46, RZ ;  /* 0x0000002e0c38723c */ /* 0x040ff000000018ff */
[----:B------:R-:W-:Y:S07]  /*8cd0*/  HMMA.16816.F32 R64, R12, R42, RZ ;  /* 0x0000002a0c40723c */ /* 0x000fee00000018ff */
[----:B------:R-:W-:Y:S01]  /*8ce0*/  IADD3 R12, P0, R4, R62, RZ ;  /* 0x0000003e040c7210 */ /* 0x000fe20007f1e0ff */
[----:B------:R-:W-:Y:S04]  /*8cf0*/  HMMA.16816.F32 R68, R16, R48, RZ ;  /* 0x000000301044723c */ /* 0x000fe800000018ff */
[----:B------:R-:W-:-:S04]  /*8d00*/  IMAD.X R13, R11, 0x1, R61, P0 ;  /* 0x000000010b0d7824 */ /* 0x000fc800000e063d */
[C---:B------:R-:W-:Y:S08]  /*8d10*/  HMMA.16816.F32 R76, R16.reuse, R44, RZ ;  /* 0x0000002c104c723c */ /* 0x040ff000000018ff */
[C---:B------:R-:W-:Y:S08]  /*8d20*/  HMMA.16816.F32 R48, R16.reuse, R50, RZ ;  /* 0x000000321030723c */ /* 0x040ff000000018ff */
[C---:B------:R-:W-:Y:S08]  /*8d30*/  HMMA.16816.F32 R84, R16.reuse, R40, RZ ;  /* 0x000000281054723c */ /* 0x040ff000000018ff */
[C---:B------:R-:W-:Y:S08]  /*8d40*/  HMMA.16816.F32 R44, R16.reuse, R46, RZ ;  /* 0x0000002e102c723c */ /* 0x040ff000000018ff */
[----:B------:R-:W-:Y:S08]  /*8d50*/  HMMA.16816.F32 R96, R16, R42, RZ ;  /* 0x0000002a1060723c */ /* 0x000ff000000018ff */
[C---:B------:R-:W-:Y:S08]  /*8d60*/  HMMA.16816.F32 R112, R20.reuse, R72, R36 ;  /* 0x000000481470723c */ /* 0x040ff00000001824 */
[C---:B------:R-:W-:Y:S08]  /*8d70*/  HMMA.16816.F32 R108, R20.reuse, R80, R32 ;  /* 0x00000050146c723c */ /* 0x040ff00000001820 */
[C---:B------:R-:W-:Y:S08]  /*8d80*/  HMMA.16816.F32 R92, R20.reuse, R74, R52 ;  /* 0x0000004a145c723c */ /* 0x040ff00000001834 */
[C---:B------:R-:W-:Y:S08]  /*8d90*/  HMMA.16816.F32 R104, R20.reuse, R88, R28 ;  /* 0x000000581468723c */ /* 0x040ff0000000181c */
[C---:B------:R-:W-:Y:S08]  /*8da0*/  HMMA.16816.F32 R100, R20.reuse, R82, R56 ;  /* 0x000000521464723c */ /* 0x040ff00000001838 */
[----:B------:R-:W-:Y:S01]  /*8db0*/  HMMA.16816.F32 R52, R20, R90, R64 ;  /* 0x0000005a1434723c */ /* 0x000fe20000001840 */
[----:B------:R-:W-:-:S02]  /*8dc0*/  IMAD R227, R8, 0x2, R226 ;  /* 0x0000000208e37824 */ /* 0x000fc400078e02e2 */
[----:B------:R-:W-:-:S05]  /*8dd0*/  IMAD R221, R6, 0x2, R223 ;  /* 0x0000000206dd7824 */ /* 0x000fca00078e02df */
[C---:B------:R-:W-:Y:S01]  /*8de0*/  HMMA.16816.F32 R64, R24.reuse, R74, R48 ;  /* 0x0000004a1840723c */ /* 0x040fe20000001830 */
[----:B------:R-:W-:Y:S01]  /*8df0*/  @!PT LDS RZ, [RZ] ;  /* 0x00000000fffff984 */ /* 0x000fe20000000800 */
[----:B------:R-:W-:Y:S01]  /*8e00*/  @!PT LDS RZ, [RZ] ;  /* 0x00000000fffff984 */ /* 0x000fe20000000800 */
[----:B------:R-:W-:Y:S01]  /*8e10*/  @!PT LDS RZ, [RZ] ;  /* 0x00000000fffff984 */ /* 0x000fe20000000800 */
[----:B--2---:R1:W-:Y:S04]  /*8e20*/  LDGSTS.E.BYPASS.LTC128B.128 [R0+0x3080], [R2.64], !P3 ;  /* 0x0308000002007fae */ /* 0x0043e8000d901d46 */
[----:B------:R1:W-:Y:S04]  /*8e30*/  LDGSTS.E.BYPASS.LTC128B.128 [R0+0x4880], [R12.64], !P1 ;  /* 0x048800000c007fae */ /* 0x0003e8000c901d46 */
[----:B------:R-:W-:Y:S04]  /*8e40*/  LDSM.16.M88.4 R16, [R225+0xa080] ;  /* 0x00a08000e110783b */ /* 0x000fe80000000200 */
[----:B------:R-:W2:Y:S04]  /*8e50*/  LDSM.16.M88.4 R36, [R222+0x5080] ;  /* 0x00508000de24783b */ /* 0x000ea80000000200 */
[----:B------:R-:W3:Y:S04]  /*8e60*/  LDSM.16.M88.4 R32, [R222+0x5880] ;  /* 0x00588000de20783b */ /* 0x000ee80000000200 */
[----:B------:R-:W2:Y:S04]  /*8e70*/  LDSM.16.M88.4 R40, [R222+0x6080] ;  /* 0x00608000de28783b */ /* 0x000ea80000000200 */
[----:B------:R-:W2:Y:S01]  /*8e80*/  LDSM.16.M88.4 R20, [R225+0x8080] ;  /* 0x00808000e114783b */ /* 0x000ea20000000200 */
[C---:B------:R-:W-:Y:S03]  /*8e90*/  HMMA.16816.F32 R68, R24.reuse, R72, R68 ;  /* 0x000000481844723c */ /* 0x040fe60000001844 */
[----:B------:R-:W-:Y:S04]  /*8ea0*/  LDSM.16.M88.4 R72, [R221+0x800] ;  /* 0x00080000dd48783b */ /* 0x000fe80000000200 */
[----:B-1----:R-:W4:Y:S01]  /*8eb0*/  LDL R0, [R1+0xb4] ;  /* 0x0000b40001007983 */ /* 0x002f220000100800 */
[C---:B------:R-:W-:Y:S01]  /*8ec0*/  HMMA.16816.F32 R48, R24.reuse, R82, R44 ;  /* 0x000000521830723c */ /* 0x040fe2000000182c */
[----:B------:R-:W-:Y:S01]  /*8ed0*/  LEA R228, R9, R225, 0x1 ;  /* 0x000000e109e47211 */ /* 0x000fe200078e08ff */
[----:B------:R-:W-:Y:S01]  /*8ee0*/  BSSY B0, `(.L_x_1270) ;  /* 0x00000ca000007945 */ /* 0x000fe20003800000 */
[----:B------:R-:W-:Y:S04]  /*8ef0*/  LDSM.16.M88.4 R12, [R227+0xa080] ;  /* 0x00a08000e30c783b */ /* 0x000fe80000000200 */
[----:B------:R-:W1:Y:S01]  /*8f00*/  LDSM.16.M88.4 R44, [R221] ;  /* 0x00000000dd2c783b */ /* 0x000e620000000200 */
[C---:B------:R-:W-:Y:S03]  /*8f10*/  HMMA.16816.F32 R60, R24.reuse, R80, R76 ;  /* 0x00000050183c723c */ /* 0x040fe6000000184c */
[----:B------:R-:W1:Y:S04]  /*8f20*/  LDSM.16.M88.4 R76, [R221+0x1000] ;  /* 0x00100000dd4c783b */ /* 0x000e680000000200 */
[----:B------:R-:W1:Y:S01]  /*8f30*/  LDSM.16.M88.4 R28, [R227+0x8080] ;  /* 0x00808000e31c783b */ /* 0x000e620000000200 */
[C---:B------:R-:W-:Y:S03]  /*8f40*/  HMMA.16816.F32 R56, R24.reuse, R88, R84 ;  /* 0x000000581838723c */ /* 0x040fe60000001854 */
[----:B------:R-:W0:Y:S05]  /*8f50*/  LDGDEPBAR ;  /* 0x00000000000079af */ /* 0x000e2a0000000000 */
[----:B------:R-:W-:Y:S01]  /*8f60*/  HMMA.16816.F32 R80, R24, R90, R96 ;  /* 0x0000005a1850723c */ /* 0x000fe20000001860 */
[----:B------:R-:W-:Y:S07]  /*8f70*/  LDSM.16.M88.4 R24, [R224+0xe080] ;  /* 0x00e08000e018783b */ /* 0x000fee0000000200 */
[C---:B--2---:R-:W-:Y:S08]  /*8f80*/  HMMA.16816.F32 R84, R16.reuse, R36, R112 ;  /* 0x000000241054723c */ /* 0x044ff00000001870 */
[C---:B---3--:R-:W-:Y:S08]  /*8f90*/  HMMA.16816.F32 R96, R16.reuse, R32, R108 ;  /* 0x000000201060723c */ /* 0x048ff0000000186c */
[C---:B------:R-:W-:Y:S08]  /*8fa0*/  HMMA.16816.F32 R88, R16.reuse, R38, R92 ;  /* 0x000000261058723c */ /* 0x040ff0000000185c */
[C---:B------:R-:W-:Y:S08]  /*8fb0*/  HMMA.16816.F32 R100, R16.reuse, R34, R100 ;  /* 0x000000221064723c */ /* 0x040ff00000001864 */
[----:B------:R-:W-:Y:S08]  /*8fc0*/  HMMA.16816.F32 R104, R16, R40, R104 ;  /* 0x000000281068723c */ /* 0x000ff00000001868 */
[C---:B------:R-:W-:Y:S08]  /*8fd0*/  HMMA.16816.F32 R92, R20.reuse, R36, R68 ;  /* 0x00000024145c723c */ /* 0x040ff00000001844 */
[----:B------:R-:W-:Y:S01]  /*8fe0*/  HMMA.16816.F32 R64, R20, R38, R64 ;  /* 0x000000261440723c */ /* 0x000fe20000001840 */
[----:B------:R-:W2:Y:S07]  /*8ff0*/  LDSM.16.M88.4 R36, [R216+0x6880] ;  /* 0x00688000d824783b */ /* 0x000eae0000000200 */
[----:B------:R-:W-:Y:S01]  /*9000*/  HMMA.16816.F32 R52, R16, R42, R52 ;  /* 0x0000002a1034723c */ /* 0x000fe20000001834 */
[----:B------:R-:W-:Y:S07]  /*9010*/  LDSM.16.M88.4 R16, [R224+0xc080] ;  /* 0x00c08000e010783b */ /* 0x000fee0000000200 */
[C---:B------:R-:W-:Y:S08]  /*9020*/  HMMA.16816.F32 R108, R20.reuse, R32, R60 ;  /* 0x00000020146c723c */ /* 0x040ff0000000183c */
[C---:B------:R-:W-:Y:S01]  /*9030*/  HMMA.16816.F32 R112, R20.reuse, R34, R48 ;  /* 0x000000221470723c */ /* 0x040fe20000001830 */
[----:B------:R-:W3:Y:S07]  /*9040*/  LDSM.16.M88.4 R32, [R216+0x7080] ;  /* 0x00708000d820783b */ /* 0x000eee0000000200 */
[C---:B------:R-:W-:Y:S01]  /*9050*/  HMMA.16816.F32 R116, R20.reuse, R40, R56 ;  /* 0x000000281474723c */ /* 0x040fe20000001838 */
[----:B------:R-:W-:Y:S07]  /*9060*/  LDSM.16.M88.4 R56, [R223+0x1800] ;  /* 0x00180000df38783b */ /* 0x000fee0000000200 */
[----:B------:R-:W-:Y:S01]  /*9070*/  HMMA.16816.F32 R60, R20, R42, R80 ;  /* 0x0000002a143c723c */ /* 0x000fe20000001850 */
[----:B------:R-:W2:Y:S07]  /*9080*/  LDSM.16.M88.4 R20, [R216+0x7880] ;  /* 0x00788000d814783b */ /* 0x000eae0000000200 */
[C---:B-1----:R-:W-:Y:S08]  /*9090*/  HMMA.16816.F32 R48, R12.reuse, R44, R84 ;  /* 0x0000002c0c30723c */ /* 0x042ff00000001854 */
[C---:B------:R-:W-:Y:S08]  /*90a0*/  HMMA.16816.F32 R68, R12.reuse, R72, R96 ;  /* 0x000000480c44723c */ /* 0x040ff00000001860 */
[C---:B------:R-:W-:Y:S08]  /*90b0*/  HMMA.16816.F32 R40, R12.reuse, R46, R88 ;  /* 0x0000002e0c28723c */ /* 0x040ff00000001858 */
[C---:B------:R-:W-:Y:S08]  /*90c0*/  HMMA.16816.F32 R80, R12.reuse, R74, R100 ;  /* 0x0000004a0c50723c */ /* 0x040ff00000001864 */
[C---:B------:R-:W-:Y:S08]  /*90d0*/  HMMA.16816.F32 R84, R12.reuse, R76, R104 ;  /* 0x0000004c0c54723c */ /* 0x040ff00000001868 */
[----:B------:R-:W-:Y:S01]  /*90e0*/  HMMA.16816.F32 R100, R12, R78, R52 ;  /* 0x0000004e0c64723c */ /* 0x000fe20000001834 */
[----:B------:R-:W-:Y:S04]  /*90f0*/  LDSM.16.M88.4 R12, [R226+0xe080] ;  /* 0x00e08000e20c783b */ /* 0x000fe80000000200 */
[----:B------:R-:W1:Y:S03]  /*9100*/  LDSM.16.M88.4 R52, [R223+0x2000] ;  /* 0x00200000df34783b */ /* 0x000e660000000200 */
[C---:B------:R-:W-:Y:S01]  /*9110*/  HMMA.16816.F32 R104, R28.reuse, R46, R64 ;  /* 0x0000002e1c68723c */ /* 0x040fe20000001840 */
[----:B------:R-:W1:Y:S07]  /*9120*/  LDSM.16.M88.4 R64, [R223+0x2800] ;  /* 0x00280000df40783b */ /* 0x000e6e0000000200 */
[C---:B------:R-:W-:Y:S08]  /*9130*/  HMMA.16816.F32 R92, R28.reuse, R44, R92 ;  /* 0x0000002c1c5c723c */ /* 0x040ff0000000185c */
[C---:B------:R-:W-:Y:S08]  /*9140*/  HMMA.16816.F32 R108, R28.reuse, R72, R108 ;  /* 0x000000481c6c723c */ /* 0x040ff0000000186c */
[C---:B------:R-:W-:Y:S08]  /*9150*/  HMMA.16816.F32 R112, R28.reuse, R74, R112 ;  /* 0x0000004a1c70723c */ /* 0x040ff00000001870 */
[C---:B------:R-:W-:Y:S08]  /*9160*/  HMMA.16816.F32 R116, R28.reuse, R76, R116 ;  /* 0x0000004c1c74723c */ /* 0x040ff00000001874 */
[----:B------:R-:W-:Y:S01]  /*9170*/  HMMA.16816.F32 R96, R28, R78, R60 ;  /* 0x0000004e1c60723c */ /* 0x000fe2000000183c */
[----:B------:R-:W1:Y:S07]  /*9180*/  LDSM.16.M88.4 R28, [R226+0xc080] ;  /* 0x00c08000e21c783b */ /* 0x000e6e0000000200 */
[C---:B--2---:R-:W-:Y:S08]  /*9190*/  HMMA.16816.F32 R88, R24.reuse, R36, R48 ;  /* 0x000000241858723c */ /* 0x044ff00000001830 */
[C---:B---3--:R-:W-:Y:S08]  /*91a0*/  HMMA.16816.F32 R48, R24.reuse, R32, R68 ;  /* 0x000000201830723c */ /* 0x048ff00000001844 */
[C---:B------:R-:W-:Y:S08]  /*91b0*/  HMMA.16816.F32 R60, R24.reuse, R38, R40 ;  /* 0x00000026183c723c */ /* 0x040ff00000001828 */
[C---:B------:R-:W-:Y:S08]  /*91c0*/  HMMA.16816.F32 R44, R24.reuse, R34, R80 ;  /* 0x00000022182c723c */ /* 0x040ff00000001850 */
[----:B------:R-:W-:Y:S08]  /*91d0*/  HMMA.16816.F32 R40, R24, R20, R84 ;  /* 0x000000141828723c */ /* 0x000ff00000001854 */
[C---:B------:R-:W-:Y:S08]  /*91e0*/  HMMA.16816.F32 R80, R16.reuse, R36, R92 ;  /* 0x000000241050723c */ /* 0x040ff0000000185c */
[C---:B------:R-:W-:Y:S08]  /*91f0*/  HMMA.16816.F32 R76, R16.reuse, R38, R104 ;  /* 0x00000026104c723c */ /* 0x040ff00000001868 */
[----:B------:R-:W-:Y:S08]  /*9200*/  HMMA.16816.F32 R68, R16, R32, R108 ;  /* 0x000000201044723c */ /* 0x000ff0000000186c */
[----:B------:R-:W-:Y:S01]  /*9210*/  HMMA.16816.F32 R72, R24, R22, R100 ;  /* 0x000000161848723c */ /* 0x000fe20000001864 */
[----:B------:R-:W-:Y:S07]  /*9220*/  LDSM.16.M88.4 R24, [R225+0xe080] ;  /* 0x00e08000e118783b */ /* 0x000fee0000000200 */
[----:B------:R-:W-:Y:S01]  /*9230*/  HMMA.16816.F32 R36, R16, R34, R112 ;  /* 0x000000221024723c */ /* 0x000fe20000001870 */
[----:B----4-:R-:W-:-:S07]  /*9240*/  ISETP.GT.AND P0, PT, R143, R0, PT ;  /* 0x000000008f00720c */ /* 0x010fce0003f04270 */
[C---:B------:R-:W-:Y:S08]  /*9250*/  HMMA.16816.F32 R32, R16.reuse, R20, R116 ;  /* 0x000000141020723c */ /* 0x040ff00000001874 */
[----:B------:R-:W-:Y:S01]  /*9260*/  HMMA.16816.F32 R16, R16, R22, R96 ;  /* 0x000000161010723c */ /* 0x000fe20000001860 */
[----:B------:R-:W-:Y:S07]  /*9270*/  LDSM.16.M88.4 R20, [R225+0xc080] ;  /* 0x00c08000e114783b */ /* 0x000fee0000000200 */
[C---:B-1----:R-:W-:Y:S01]  /*9280*/  HMMA.16816.F32 R116, R12.reuse, R52, R48 ;  /* 0x000000340c74723c */ /* 0x042fe20000001830 */
[----:B------:R-:W1:Y:S07]  /*9290*/  LDSM.16.M88.4 R48, [R222+0x6880] ;  /* 0x00688000de30783b */ /* 0x000e6e0000000200 */
[C---:B------:R-:W-:Y:S01]  /*92a0*/  HMMA.16816.F32 R112, R12.reuse, R54, R44 ;  /* 0x000000360c70723c */ /* 0x040fe2000000182c */
[----:B------:R-:W2:Y:S07]  /*92b0*/  LDSM.16.M88.4 R44, [R222+0x7080] ;  /* 0x00708000de2c783b */ /* 0x000eae0000000200 */
[C---:B------:R-:W-:Y:S01]  /*92c0*/  HMMA.16816.F32 R108, R12.reuse, R64, R40 ;  /* 0x000000400c6c723c */ /* 0x040fe20000001828 */
[----:B------:R-:W3:Y:S07]  /*92d0*/  LDSM.16.M88.4 R40, [R222+0x7880] ;  /* 0x00788000de28783b */ /* 0x000eee0000000200 */
[C---:B------:R-:W-:Y:S08]  /*92e0*/  HMMA.16816.F32 R88, R12.reuse, R56, R88 ;  /* 0x000000380c58723c */ /* 0x040ff00000001858 */
[----:B------:R-:W-:Y:S08]  /*92f0*/  HMMA.16816.F32 R84, R12, R58, R60 ;  /* 0x0000003a0c54723c */ /* 0x000ff0000000183c */
[C---:B------:R-:W-:Y:S08]  /*9300*/  HMMA.16816.F32 R104, R28.reuse, R56, R80 ;  /* 0x000000381c68723c */ /* 0x040ff00000001850 */
[C---:B------:R-:W-:Y:S08]  /*9310*/  HMMA.16816.F32 R100, R28.reuse, R58, R76 ;  /* 0x0000003a1c64723c */ /* 0x040ff0000000184c */
[----:B------:R-:W-:Y:S08]  /*9320*/  HMMA.16816.F32 R96, R28, R52, R68 ;  /* 0x000000341c60723c */ /* 0x000ff00000001844 */
[----:B------:R-:W-:Y:S01]  /*9330*/  HMMA.16816.F32 R60, R12, R66, R72 ;  /* 0x000000420c3c723c */ /* 0x000fe20000001848 */
[----:B------:R-:W-:Y:S07]  /*9340*/  LDSM.16.M88.4 R12, [R228+0xe080] ;  /* 0x00e08000e40c783b */ /* 0x000fee0000000200 */
[C---:B------:R-:W-:Y:S01]  /*9350*/  HMMA.16816.F32 R92, R28.reuse, R54, R36 ;  /* 0x000000361c5c723c */ /* 0x040fe20000001824 */
[----:B------:R-:W4:Y:S07]  /*9360*/  LDSM.16.M88.4 R36, [R221+0x1800] ;  /* 0x00180000dd24783b */ /* 0x000f2e0000000200 */
[C---:B------:R-:W-:Y:S01]  /*9370*/  HMMA.16816.F32 R68, R28.reuse, R64, R32 ;  /* 0x000000401c44723c */ /* 0x040fe20000001820 */
[----:B------:R-:W-:Y:S07]  /*9380*/  LDSM.16.M88.4 R32, [R221+0x2000] ;  /* 0x00200000dd20783b */ /* 0x000fee0000000200 */
[----:B------:R-:W-:Y:S01]  /*9390*/  HMMA.16816.F32 R64, R28, R66, R16 ;  /* 0x000000421c40723c */ /* 0x000fe20000001810 */
[----:B------:R-:W2:Y:S04]  /*93a0*/  LDSM.16.M88.4 R16, [R227+0xc080] ;  /* 0x00c08000e310783b */ /* 0x000ea80000000200 */
[----:B------:R-:W3:Y:S01]  /*93b0*/  LDSM.16.M88.4 R28, [R221+0x2800] ;  /* 0x00280000dd1c783b */ /* 0x000ee20000000200 */
[----:B------:R-:W-:-:S04]  /*93c0*/  DEPBAR.LE SB0, 0x0 ;  /* 0x000080000000791a */ /* 0x000fc80000000000 */
[C---:B-1----:R-:W-:Y:S08]  /*93d0*/  HMMA.16816.F32 R88, R24.reuse, R48, R88 ;  /* 0x000000301858723c */ /* 0x042ff00000001858 */
[----:B------:R-:W-:Y:S08]  /*93e0*/  HMMA.16816.F32 R84, R24, R50, R84 ;  /* 0x000000321854723c */ /* 0x000ff00000001854 */
[C---:B------:R-:W-:Y:S08]  /*93f0*/  HMMA.16816.F32 R56, R20.reuse, R48, R104 ;  /* 0x000000301438723c */ /* 0x040ff00000001868 */
[----:B------:R-:W-:Y:S08]  /*9400*/  HMMA.16816.F32 R52, R20, R50, R100 ;  /* 0x000000321434723c */ /* 0x000ff00000001864 */
[C---:B--2---:R-:W-:Y:S08]  /*9410*/  HMMA.16816.F32 R80, R24.reuse, R44, R116 ;  /* 0x0000002c1850723c */ /* 0x044ff00000001874 */
[----:B------:R-:W-:Y:S08]  /*9420*/  HMMA.16816.F32 R76, R24, R46, R112 ;  /* 0x0000002e184c723c */ /* 0x000ff00000001870 */
[----:B------:R-:W-:Y:S08]  /*9430*/  HMMA.16816.F32 R48, R20, R44, R96 ;  /* 0x0000002c1430723c */ /* 0x000ff00000001860 */
[C---:B---3--:R-:W-:Y:S08]  /*9440*/  HMMA.16816.F32 R72, R24.reuse, R40, R108 ;  /* 0x000000281848723c */ /* 0x048ff0000000186c */
[----:B------:R-:W-:Y:S08]  /*9450*/  HMMA.16816.F32 R60, R24, R42, R60 ;  /* 0x0000002a183c723c */ /* 0x000ff0000000183c */
[C---:B------:R-:W-:Y:S08]  /*9460*/  HMMA.16816.F32 R44, R20.reuse, R46, R92 ;  /* 0x0000002e142c723c */ /* 0x040ff0000000185c */
[C---:B------:R-:W-:Y:S08]  /*9470*/  HMMA.16816.F32 R24, R20.reuse, R40, R68 ;  /* 0x000000281418723c */ /* 0x040ff00000001844 */
[----:B------:R-:W-:Y:S08]  /*9480*/  HMMA.16816.F32 R20, R20, R42, R64 ;  /* 0x0000002a1414723c */ /* 0x000ff00000001840 */
[C---:B----4-:R-:W-:Y:S08]  /*9490*/  HMMA.16816.F32 R88, R12.reuse, R36, R88 ;  /* 0x000000240c58723c */ /* 0x050ff00000001858 */
[----:B------:R-:W-:Y:S08]  /*94a0*/  HMMA.16816.F32 R84, R12, R38, R84 ;  /* 0x000000260c54723c */ /* 0x000ff00000001854 */
[C---:B------:R-:W-:Y:S08]  /*94b0*/  HMMA.16816.F32 R64, R16.reuse, R36, R56 ;  /* 0x000000241040723c */ /* 0x040ff00000001838 */
        /* <DEDUP_REMOVED lines=8> */
[----:B------:R-:W-:Y:S01]  /*9540*/  HMMA.16816.F32 R28, R16, R30, R20 ;  /* 0x0000001e101c723c */ /* 0x000fe20000001814 */
[----:B------:R-:W-:Y:S06]  /*9550*/  BAR.SYNC.DEFER_BLOCKING 0x0 ;  /* 0x0000000000007b1d */ /* 0x000fec0000010000 */
[----:B------:R-:W-:Y:S01]  /*9560*/  @!UPT UIADD3 URZ, URZ, URZ, URZ ;  /* 0x0000003f3f3ff290 */ /* 0x000fe2000fffe03f */
[----:B------:R-:W-:Y:S11]  /*9570*/  @!P0 BRA `(.L_x_1271) ;  /* 0x0000060000008947 */ /* 0x000ff60003800000 */
[----:B------:R-:W2:Y:S04]  /*9580*/  LDL R2, [R1+0xc8] ;  /* 0x0000c80001027983 */ /* 0x000ea80000100800 */
[----:B------:R-:W2:Y:S04]  /*9590*/  LDL R3, [R1+0xb8] ;  /* 0x0000b80001037983 */ /* 0x000ea80000100800 */
[----:B------:R-:W3:Y:S04]  /*95a0*/  LDL.64 R122, [R1+0xd0] ;  /* 0x0000d000017a7983 */ /* 0x000ee80000100a00 */
[----:B------:R-:W4:Y:S01]  /*95b0*/  LDL R4, [R1+0xe4] ;  /* 0x0000e40001047983 */ /* 0x000f220000100800 */
[----:B------:R-:W-:-:S02]  /*95c0*/  IMAD.MOV.U32 R0, RZ, RZ, 0x1 ;  /* 0x00000001ff007424 */ /* 0x000fc400078e00ff */
[----:B------:R-:W-:-:S03]  /*95d0*/  IMAD.MOV.U32 R12, RZ, RZ, RZ ;  /* 0x000000ffff0c7224 */ /* 0x000fc600078e00ff */
[----:B------:R-:W-:Y:S02]  /*95e0*/  ISETP.NE.AND P0, PT, R0, c[0x0][0x2b8], PT ;  /* 0x0000ae0000007a0c */ /* 0x000fe40003f05270 */
[C---:B--2---:R-:W-:Y:S02]  /*95f0*/  IADD3 R2, R3.reuse, R142, R2 ;  /* 0x0000008e03027210 */ /* 0x044fe40007ffe002 */
[----:B------:R-:W-:Y:S02]  /*9600*/  ISETP.GT.AND P4, PT, R3, 0x2f, PT ;  /* 0x0000002f0300780c */ /* 0x000fe40003f84270 */
[----:B------:R-:W-:-:S07]  /*9610*/  IADD3 R2, R2, -0x30, RZ ;  /* 0xffffffd002027810 */ /* 0x000fce0007ffe0ff */
[----:B------:R-:W-:-:S04]  /*9620*/  @P0 IMAD.HI.U32 R3, R2, c[0x0][0x2bc], RZ ;  /* 0x0000af0002030a27 */ /* 0x000fc800078e00ff */
[----:B------:R-:W-:Y:S01]  /*9630*/  IMAD.MOV.U32 R0, RZ, RZ, R2 ;  /* 0x000000ffff007224 */ /* 0x000fe200078e0002 */
[----:B------:R-:W-:-:S04]  /*9640*/  @P0 SHF.R.U32.HI R0, RZ, c[0x0][0x2c0], R3 ;  /* 0x0000b000ff000a19 */ /* 0x000fc80000011603 */
[----:B---3--:R-:W-:-:S04]  /*9650*/  @!P4 IADD3 R3, P0, R0, R122, RZ ;  /* 0x0000007a0003c210 */ /* 0x008fc80007f1e0ff */
[----:B----4-:R-:W-:Y:S02]  /*9660*/  @!P4 LEA.HI.X.SX32 R4, R0, R4, 0x1, P0 ;  /* 0x000000040004c211 */ /* 0x010fe400000f0eff */
[----:B------:R-:W-:-:S04]  /*9670*/  @!P4 LEA R6, P0, R3, c[0x0][0x2a0], 0x2 ;  /* 0x0000a8000306ca11 */ /* 0x000fc800078010ff */
[----:B------:R-:W-:-:S05]  /*9680*/  @!P4 LEA.HI.X R7, R3, c[0x0][0x2a4], R4, 0x2, P0 ;  /* 0x0000a9000307ca11 */ /* 0x000fca00000f1404 */
[----:B------:R-:W2:Y:S01]  /*9690*/  @!P4 LDG.E R12, [R6.64] ;  /* 0x00000006060cc981 */ /* 0x000ea2000c1e1900 */
[----:B------:R-:W-:-:S03]  /*96a0*/  IADD3 R0, -R0, RZ, RZ ;  /* 0x000000ff00007210 */ /* 0x000fc60007ffe1ff */
[----:B------:R-:W1:Y:S02]  /*96b0*/  S2R R122, SR_CTAID.Y ;  /* 0x00000000007a7919 */ /* 0x000e640000002600 */
[----:B------:R-:W-:Y:S02]  /*96c0*/  IMAD R11, R0, c[0x0][0x2b8], R2 ;  /* 0x0000ae00000b7a24 */ /* 0x000fe400078e0202 */
[----:B------:R-:W3:Y:S02]  /*96d0*/  S2R R124, SR_CTAID.Y ;  /* 0x00000000007c7919 */ /* 0x000ee40000002600 */
[----:B------:R-:W-:Y:S01]  /*96e0*/  IMAD.WIDE.U32 R2, R11, c[0x0][0x1e0], RZ ;  /* 0x000078000b027a25 */ /* 0x000fe200078e00ff */
[----:B------:R-:W-:Y:S01]  /*96f0*/  SHF.R.S32.HI R0, RZ, 0x1f, R11 ;  /* 0x0000001fff007819 */ /* 0x000fe2000001140b */
[----:B------:R1:W-:Y:S04]  /*9700*/  STL [R1+0x7c], R11 ;  /* 0x00007c0b01007387 */ /* 0x0003e80000100800 */
[----:B------:R-:W-:-:S04]  /*9710*/  IMAD R0, R0, c[0x0][0x1e0], RZ ;  /* 0x0000780000007a24 */ /* 0x000fc800078e02ff */
[----:B------:R-:W-:-:S04]  /*9720*/  IMAD R0, R11, c[0x0][0x1e4], R0 ;  /* 0x000079000b007a24 */ /* 0x000fc800078e0200 */
[----:B------:R-:W-:Y:S01]  /*9730*/  IMAD.IADD R3, R3, 0x1, R0 ;  /* 0x0000000103037824 */ /* 0x000fe200078e0200 */
[----:B-1----:R-:W-:Y:S01]  /*9740*/  SHF.R.S32.HI R11, RZ, 0x1f, R122 ;  /* 0x0000001fff0b7819 */ /* 0x002fe2000001147a */
[----:B---3--:R-:W-:-:S04]  /*9750*/  IMAD.WIDE.U32 R122, R124, c[0x0][0x1e8], RZ ;  /* 0x00007a007c7a7a25 */ /* 0x008fc800078e00ff */
[----:B------:R-:W-:-:S04]  /*9760*/  IMAD R11, R11, c[0x0][0x1e8], RZ ;  /* 0x00007a000b0b7a24 */ /* 0x000fc800078e02ff */
[----:B------:R-:W-:-:S05]  /*9770*/  IMAD R11, R124, c[0x0][0x1ec], R11 ;  /* 0x00007b007c0b7a24 */ /* 0x000fca00078e020b */
[----:B------:R-:W-:Y:S01]  /*9780*/  IADD3 R11, R123, R11, RZ ;  /* 0x0000000b7b0b7210 */ /* 0x000fe20007ffe0ff */
[----:B--2---:R1:W-:Y:S01]  /*9790*/  STL [R1+0x70], R12 ;  /* 0x0000700c01007387 */ /* 0x0043e20000100800 */
[----:B------:R-:W-:Y:S01]  /*97a0*/  SHF.R.S32.HI R0, RZ, 0x1f, R12 ;  /* 0x0000001fff007819 */ /* 0x000fe2000001140c */
        /* <DEDUP_REMOVED lines=8> */
[----:B------:R2:W3:Y:S02]  /*9830*/  SHFL.IDX PT, R13, R4, RZ, 0x181f ;  /* 0x00181fff040d7589 */ /* 0x0004e400000e0000 */
.L_x_1437:
[----:B------:R-:W-:Y:S05]  /*9840*/  BRA.DIV ~URZ, `(.L_x_1273) ;  /* 0x00015f127f007947 */ /* 0x000fea000b800000 */
[----:B------:R-:W4:Y:S04]  /*9850*/  LDL.64 R24, [R1+0xc0] ;  /* 0x0000c00001187983 */ /* 0x000f280000100a00 */
[----:B--2---:R-:W2:Y:S04]  /*9860*/  LDL R2, [R1+0xe8] ;  /* 0x0000e80001027983 */ /* 0x004ea80000100800 */
[----:B---3--:R-:W3:Y:S04]  /*9870*/  LDL R22, [R1+0xa4] ;  /* 0x0000a40001167983 */ /* 0x008ee80000100800 */
[----:B------:R-:W3:Y:S04]  /*9880*/  LDL R21, [R1+0xf4] ;  /* 0x0000f40001157983 */ /* 0x000ee80000100800 */
[----:B------:R-:W3:Y:S04]  /*9890*/  LDL R23, [R1+0xf0] ;  /* 0x0000f00001177983 */ /* 0x000ee80000100800 */
[----:B------:R-:W3:Y:S04]  /*98a0*/  LDL R20, [R1+0x74] ;  /* 0x0000740001147983 */ /* 0x000ee80000100800 */
[----:B------:R-:W1:Y:S04]  /*98b0*/  SHFL.IDX PT, R6, R18, RZ, 0x181f ;  /* 0x00181fff12067589 */ /* 0x000e6800000e0000 */
[----:B------:R-:W1:Y:S04]  /*98c0*/  SHFL.IDX PT, R7, R18, 0x1, 0x181f ;  /* 0x00381f0012077f89 */ /* 0x000e6800000e0000 */
[----:B------:R-:W1:Y:S01]  /*98d0*/  SHFL.IDX PT, R11, R4, 0x1, 0x181f ;  /* 0x00381f00040b7f89 */ /* 0x000e6200000e0000 */
[----:B----4-:R-:W-:-:S02]  /*98e0*/  IMAD.SHL.U32 R19, R24, 0x2, RZ ;  /* 0x0000000218137824 */ /* 0x010fc400078e00ff */
[----:B--2---:R-:W-:Y:S01]  /*98f0*/  IMAD.SHL.U32 R0, R2, 0x2, RZ ;  /* 0x0000000202007824 */ /* 0x004fe200078e00ff */
[----:B------:R-:W-:Y:S02]  /*9900*/  SHF.L.U64.HI R3, R24, 0x1, R25 ;  /* 0x0000000118037819 */ /* 0x000fe40000010219 */
[----:B---3--:R-:W-:Y:S02]  /*9910*/  ISETP.GE.AND P3, PT, R22, c[0x0][0x1d4], PT ;  /* 0x0000750016007a0c */ /* 0x008fe40003f66270 */
[C---:B-1----:R-:W-:Y:S02]  /*9920*/  IADD3 R16, P0, R6.reuse, R19, RZ ;  /* 0x0000001306107210 */ /* 0x042fe40007f1e0ff */
[----:B------:R-:W-:Y:S02]  /*9930*/  ISETP.GE.AND P4, PT, R21, c[0x0][0x1d4], PT ;  /* 0x0000750015007a0c */ /* 0x000fe40003f86270 */
[----:B------:R-:W-:Y:S02]  /*9940*/  IADD3 R12, P2, R6, R0, RZ ;  /* 0x00000000060c7210 */ /* 0x000fe40007f5e0ff */
[----:B------:R-:W-:-:S02]  /*9950*/  SHF.L.U64.HI R2, R2, 0x1, R23 ;  /* 0x0000000102027819 */ /* 0x000fc40000010217 */
[----:B------:R-:W-:Y:S01]  /*9960*/  IADD3 R6, P1, R7, R19, RZ ;  /* 0x0000001307067210 */ /* 0x000fe20007f3e0ff */
[--C-:B------:R-:W-:Y:S01]  /*9970*/  IMAD.X R17, R13, 0x1, R3.reuse, P0 ;  /* 0x000000010d117824 */ /* 0x100fe200000e0603 */
[----:B------:R-:W-:Y:S01]  /*9980*/  IADD3 R14, P0, R7, R0, RZ ;  /* 0x00000000070e7210 */ /* 0x000fe20007f1e0ff */
[--C-:B------:R-:W-:Y:S02]  /*9990*/  IMAD.X R13, R13, 0x1, R2.reuse, P2 ;  /* 0x000000010d0d7824 */ /* 0x100fe400010e0602 */
[C---:B------:R-:W-:Y:S01]  /*99a0*/  IMAD.X R7, R11.reuse, 0x1, R3, P1 ;  /* 0x000000010b077824 */ /* 0x040fe200008e0603 */
[----:B------:R1:W-:Y:S04]  /*99b0*/  LDGSTS.E.BYPASS.LTC128B.128 [R20+0x5080], [R16.64], !P3 ;  /* 0x0508000010147fae */ /* 0x0003e8000d901d46 */
[----:B------:R2:W-:Y:S04]  /*99c0*/  LDGSTS.E.BYPASS.LTC128B.128 [R20+0x6880], [R12.64], !P4 ;  /* 0x068800000c147fae */ /* 0x0005e8000e101d46 */
[----:B------:R3:W-:Y:S04]  /*99d0*/  LDGSTS.E.BYPASS.LTC128B.128 [R20+0x5880], [R6.64], !P3 ;  /* 0x0588000006147fae */ /* 0x0007e8000d901d46 */
[----:B---3--:R3:W5:Y:S04]  /*99e0*/  LDL R7, [R1+0xa0] ;  /* 0x0000a00001077983 */ /* 0x0087680000100800 */
[----:B--2---:R3:W2:Y:S04]  /*99f0*/  SHFL.IDX PT, R12, R4, 0x2, 0x181f ;  /* 0x00581f00040c7f89 */ /* 0x0046a800000e0000 */
[----:B------:R3:W4:Y:S01]  /*9a00*/  SHFL.IDX PT, R4, R18, 0x2, 0x181f ;  /* 0x00581f0012047f89 */ /* 0x00072200000e0000 */
[----:B------:R-:W-:Y:S01]  /*9a10*/  IADD3.X R15, R11, R2, RZ, P0, !PT ;  /* 0x000000020b0f7210 */ /* 0x000fe200007fe4ff */
[----:B------:R-:W-:Y:S01]  /*9a20*/  IMAD.MOV.U32 R6, RZ, RZ, R19 ;  /* 0x000000ffff067224 */ /* 0x000fe200078e0013 */
[----:B------:R-:W-:Y:S01]  /*9a30*/  SEL R11, RZ, 0x10, P3 ;  /* 0x00000010ff0b7807 */ /* 0x000fe20001800000 */
[----:B-1----:R-:W-:-:S02]  /*9a40*/  IMAD.MOV.U32 R16, RZ, RZ, R2 ;  /* 0x000000ffff107224 */ /* 0x002fc400078e0002 */
[----:B------:R1:W-:Y:S02]  /*9a50*/  LDGSTS.E.BYPASS.LTC128B.128 [R20+0x7080], [R14.64], !P4 ;  /* 0x070800000e147fae */ /* 0x0003e4000e101d46 */
[----:B-1----:R-:W-:Y:S01]  /*9a60*/  IMAD.MOV.U32 R15, RZ, RZ, R3 ;  /* 0x000000ffff0f7224 */ /* 0x002fe200078e0003 */
[----:B------:R-:W-:Y:S02]  /*9a70*/  MOV R14, R0 ;  /* 0x00000000000e7202 */ /* 0x000fe40000000f00 */
.L_x_1438:
[----:B--234-:R-:W2:Y:S01]  /*9a80*/  LDL R13, [R1+0x74] ;  /* 0x00007400010d7983 */ /* 0x01cea20000100800 */
[----:B------:R-:W-:Y:S02]  /*9a90*/  IADD3 R0, -R11, 0x10, RZ ;  /* 0x000000100b007810 */ /* 0x000fe40007ffe1ff */
[----:B-----5:R-:W-:Y:S02]  /*9aa0*/  IADD3 R2, -R7, 0x10, RZ ;  /* 0x0000001007027810 */ /* 0x020fe40007ffe1ff */
[----:B------:R-:W-:Y:S02]  /*9ab0*/  LOP3.LUT R0, R0, 0xf, RZ, 0xc0, !PT ;  /* 0x0000000f00007812 */ /* 0x000fe400078ec0ff */
[----:B------:R-:W-:-:S02]  /*9ac0*/  ISETP.NE.U32.AND P3, PT, R11, RZ, PT ;  /* 0x000000ff0b00720c */ /* 0x000fc40003f65070 */
[----:B------:R-:W-:Y:S02]  /*9ad0*/  IADD3 R6, P1, P0, R0, R4, R6 ;  /* 0x0000000400067210 */ /* 0x000fe4000783e006 */
[----:B------:R-:W-:Y:S02]  /*9ae0*/  LOP3.LUT R2, R2, 0xf, RZ, 0xc0, !PT ;  /* 0x0000000f02027812 */ /* 0x000fe400078ec0ff */
[----:B------:R-:W-:Y:S02]  /*9af0*/  ISETP.NE.U32.AND P2, PT, R7, RZ, PT ;  /* 0x000000ff0700720c */ /* 0x000fe40003f45070 */
[----:B------:R-:W-:Y:S02]  /*9b00*/  IADD3.X R7, RZ, R12, R15, P1, P0 ;  /* 0x0000000cff077210 */ /* 0x000fe40000fe040f */
[----:B------:R-:W-:-:S04]  /*9b10*/  IADD3 R2, P1, P0, R2, R4, R14 ;  /* 0x0000000402027210 */ /* 0x000fc8000783e00e */
[----:B------:R-:W-:Y:S01]  /*9b20*/  IADD3.X R3, RZ, R12, R16, P1, P0 ;  /* 0x0000000cff037210 */ /* 0x000fe20000fe0410 */
[----:B------:R-:W-:Y:S01]  /*9b30*/  @!PT LDS RZ, [RZ] ;  /* 0x00000000fffff984 */ /* 0x000fe20000000800 */
[----:B------:R-:W-:Y:S01]  /*9b40*/  @!PT LDS RZ, [RZ] ;  /* 0x00000000fffff984 */ /* 0x000fe20000000800 */
[----:B------:R-:W-:Y:S01]  /*9b50*/  @!PT LDS RZ, [RZ] ;  /* 0x00000000fffff984 */ /* 0x000fe20000000800 */
[----:B--2---:R1:W-:Y:S04]  /*9b60*/  LDGSTS.E.BYPASS.LTC128B.128.ZFILL [R13+0x6080], [R6.64], P3 ;  /* 0x06080000060d7fae */ /* 0x0043e80009941d46 */
[----:B------:R1:W-:Y:S04]  /*9b70*/  LDGSTS.E.BYPASS.LTC128B.128.ZFILL [R13+0x7880], [R2.64], P2 ;  /* 0x07880000020d7fae */ /* 0x0003e80009141d46 */
.L_x_1271:
[----:B------:R-:W-:Y:S05]  /*9b80*/  BSYNC B0 ;  /* 0x0000000000007941 */ /* 0x000fea0003800000 */
.L_x_1270:
[----:B------:R-:W2:Y:S04]  /*9b90*/  LDL R12, [R1+0x4] ;  /* 0x00000400010c7983 */ /* 0x000ea80000100800 */
[----:B------:R-:W3:Y:S01]  /*9ba0*/  LDL R15, [R1+0x8c] ;  /* 0x00008c00010f7983 */ /* 0x000ee20000100800 */
[----:B-----5:R-:W-:Y:S01]  /*9bb0*/  SHF.R.S32.HI R0, RZ, 0x1f, R120 ;  /* 0x0000001fff007819 */ /* 0x020fe20000011478 */
[----:B------:R-:W-:-:S02]  /*9bc0*/  IMAD.MOV.U32 R14, RZ, RZ, 0x1 ;  /* 0x00000001ff0e7424 */ /* 0x000fc400078e00ff */
[----:B------:R-:W0:Y:S01]  /*9bd0*/  LDGDEPBAR ;  /* 0x00000000000079af */ /* 0x000e220000000000 */
[CC--:B-1----:R-:W-:Y:S02]  /*9be0*/  LEA.HI R2, R0.reuse, R120.reuse, RZ, 0x2 ;  /* 0x0000007800027211 */ /* 0x0c2fe400078f10ff */
[----:B------:R-:W-:Y:S02]  /*9bf0*/  LEA.HI R0, R0, R120, RZ, 0x5 ;  /* 0x0000007800007211 */ /* 0x000fe400078f28ff */
[----:B------:R-:W-:Y:S02]  /*9c00*/  LOP3.LUT R2, R2, 0xfffffffc, RZ, 0xc0, !PT ;  /* 0xfffffffc02027812 */ /* 0x000fe400078ec0ff */
[----:B------:R-:W-:Y:S02]  /*9c10*/  LOP3.LUT R4, R0, 0xffffffe0, RZ, 0xc0, !PT ;  /* 0xffffffe000047812 */ /* 0x000fe400078ec0ff */
[----:B------:R-:W-:Y:S01]  /*9c20*/  SHF.R.S32.HI R6, RZ, 0x5, R0 ;  /* 0x00000005ff067819 */ /* 0x000fe20000011400 */
[C---:B------:R-:W-:Y:S01]  /*9c30*/  IMAD.IADD R3, R120.reuse, 0x1, -R2 ;  /* 0x0000000178037824 */ /* 0x040fe200078e0a02 */
[----:B------:R-:W-:Y:S01]  /*9c40*/  SHF.R.S32.HI R7, RZ, 0x1f, R0 ;  /* 0x0000001fff077819 */ /* 0x000fe20000011400 */
[----:B------:R-:W-:-:S03]  /*9c50*/  IMAD.IADD R0, R120, 0x1, -R4 ;  /* 0x0000000178007824 */ /* 0x000fc600078e0a04 */
[----:B------:R-:W-:Y:S02]  /*9c60*/  LEA.HI R4, R7, R6, RZ, 0x2 ;  /* 0x0000000607047211 */ /* 0x000fe400078f10ff */
[----:B------:R-:W-:Y:S02]  /*9c70*/  LEA.HI R2, R3, R3, RZ, 0x1 ;  /* 0x0000000303027211 */ /* 0x000fe400078f08ff */
[----:B------:R-:W-:Y:S02]  /*9c80*/  SHF.R.S32.HI R13, RZ, 0x1f, R0 ;  /* 0x0000001fff0d7819 */ /* 0x000fe40000011400 */
[----:B------:R-:W-:Y:S02]  /*9c90*/  LOP3.LUT R7, R4, 0xffffffc, RZ, 0xc0, !PT ;  /* 0x0ffffffc04077812 */ /* 0x000fe400078ec0ff */
[----:B------:R-:W-:Y:S02]  /*9ca0*/  LOP3.LUT R11, R2, 0x1ffffffe, RZ, 0xc0, !PT ;  /* 0x1ffffffe020b7812 */ /* 0x000fe400078ec0ff */
[----:B------:R-:W-:Y:S01]  /*9cb0*/  LEA.HI R4, R13, R0, RZ, 0x2 ;  /* 0x000000000d047211 */ /* 0x000fe200078f10ff */
[----:B------:R-:W-:-:S02]  /*9cc0*/  IMAD.IADD R6, R6, 0x1, -R7 ;  /* 0x0000000106067824 */ /* 0x000fc400078e0a07 */
[----:B------:R-:W-:Y:S01]  /*9cd0*/  IMAD.IADD R7, R3, 0x1, -R11 ;  /* 0x0000000103077824 */ /* 0x000fe200078e0a0b */
[----:B------:R-:W-:Y:S01]  /*9ce0*/  LOP3.LUT R3, R4, 0x7ffffffc, RZ, 0xc0, !PT ;  /* 0x7ffffffc04037812 */ /* 0x000fe200078ec0ff */
[----:B------:R-:W-:Y:S01]  /*9cf0*/  IMAD.SHL.U32 R2, R2, 0x20, RZ ;  /* 0x0000002002027824 */ /* 0x000fe200078e00ff */
[----:B------:R-:W-:-:S03]  /*9d00*/  SHF.R.S32.HI R17, RZ, 0x2, R4 ;  /* 0x00000002ff117819 */ /* 0x000fc60000011404 */
[----:B------:R-:W-:Y:S01]  /*9d10*/  IMAD.IADD R3, R0, 0x1, -R3 ;  /* 0x0000000100037824 */ /* 0x000fe200078e0a03 */
[----:B------:R-:W-:Y:S01]  /*9d20*/  LOP3.LUT R11, R2, 0xffffffc0, RZ, 0xc0, !PT ;  /* 0xffffffc0020b7812 */ /* 0x000fe200078ec0ff */
[----:B------:R-:W-:Y:S02]  /*9d30*/  IMAD.SHL.U32 R4, R7, 0x8, RZ ;  /* 0x0000000807047824 */ /* 0x000fe400078e00ff */
[----:B------:R-:W-:Y:S02]  /*9d40*/  IMAD.SHL.U32 R16, R6, 0x10, RZ ;  /* 0x0000001006107824 */ /* 0x000fe400078e00ff */
[----:B------:R-:W-:Y:S01]  /*9d50*/  IMAD.SHL.U32 R7, R3, 0x2, RZ ;  /* 0x0000000203077824 */ /* 0x000fe200078e00ff */
[----:B------:R-:W-:Y:S01]  /*9d60*/  STL [R1+0xe0], R17 ;  /* 0x0000e01101007387 */ /* 0x000fe20000100800 */
[----:B------:R-:W-:-:S03]  /*9d70*/  ISETP.NE.AND P0, PT, R14, c[0x0][0x2c4], PT ;  /* 0x0000b1000e007a0c */ /* 0x000fc60003f05270 */
[----:B------:R-:W-:Y:S04]  /*9d80*/  STL [R1+0xdc], R16 ;  /* 0x0000dc1001007387 */ /* 0x000fe80000100800 */
[----:B------:R-:W-:Y:S04]  /*9d90*/  STL [R1+0xd8], R11 ;  /* 0x0000d80b01007387 */ /* 0x000fe80000100800 */
[----:B------:R-:W-:Y:S01]  /*9da0*/  STL [R1+0xb0], R7 ;  /* 0x0000b00701007387 */ /* 0x000fe20000100800 */
[----:B------:R-:W-:-:S03]  /*9db0*/  IMAD.IADD R0, R121, 0x1, R5 ;  /* 0x0000000179007824 */ /* 0x000fc600078e0205 */
[----:B------:R1:W-:Y:S01]  /*9dc0*/  STL [R1+0xcc], R4 ;  /* 0x0000cc0401007387 */ /* 0x0003e20000100800 */
[--C-:B------:R-:W-:Y:S02]  /*9dd0*/  IMAD.IADD R24, R0, 0x1, -R7.reuse ;  /* 0x0000000100187824 */ /* 0x100fe400078e0a07 */
[----:B------:R-:W-:Y:S02]  /*9de0*/  IMAD.IADD R25, R121, 0x1, -R7 ;  /* 0x0000000179197824 */ /* 0x000fe400078e0a07 */
[----:B--2---:R-:W-:-:S05]  /*9df0*/  IMAD R2, R12, 0x80, R17 ;  /* 0x000000800c027824 */ /* 0x004fca00078e0211 */
[----:B------:R-:W-:-:S05]  /*9e00*/  IADD3 R2, R11, R2, R16 ;  /* 0x000000020b027210 */ /* 0x000fca0007ffe010 */
[----:B------:R-:W-:Y:S01]  /*9e10*/  IMAD.IADD R6, R4, 0x1, R2 ;  /* 0x0000000104067824 */ /* 0x000fe200078e0202 */
[----:B------:R-:W-:Y:S02]  /*9e20*/  IADD3 R2, -R7, 0x1, R0 ;  /* 0x0000000107027810 */ /* 0x000fe40007ffe100 */
[----:B-1----:R-:W-:Y:S01]  /*9e30*/  LOP3.LUT R4, RZ, c[0x0][0x324], RZ, 0x33, !PT ;  /* 0x0000c900ff047a12 */ /* 0x002fe200078e33ff */
[----:B------:R-:W-:-:S04]  /*9e40*/  @P0 IMAD.HI.U32 R3, R6, c[0x0][0x2c8], RZ ;  /* 0x0000b20006030a27 */ /* 0x000fc800078e00ff */
[----:B---3--:R-:W-:Y:S01]  /*9e50*/  IMAD.IADD R2, R2, 0x1, -R15 ;  /* 0x0000000102027824 */ /* 0x008fe200078e0a0f */
[----:B------:R-:W-:-:S03]  /*9e60*/  @P0 SHF.R.U32.HI R6, RZ, c[0x0][0x2cc], R3 ;  /* 0x0000b300ff060a19 */ /* 0x000fc60000011603 */
[C---:B------:R-:W-:Y:S01]  /*9e70*/  IMAD.IADD R23, R2.reuse, 0x1, R4 ;  /* 0x0000000102177824 */ /* 0x040fe200078e0204 */
[----:B------:R-:W-:Y:S01]  /*9e80*/  IADD3 R22, R2, c[0x0][0x328], RZ ;  /* 0x0000ca0002167a10 */ /* 0x000fe20007ffe0ff */
[----:B------:R-:W-:Y:S05]  /*9e90*/  BRA.DIV ~URZ, `(.L_x_1274) ;  /* 0x00015db27f007947 */ /* 0x000fea000b800000 */
[----:B------:R1:W2:Y:S02]  /*9ea0*/  SHFL.IDX PT, R3, R6, RZ, 0x1c1f ;  /* 0x001c1fff06037589 */ /* 0x0002a400000e0000 */
.L_x_1439:
[----:B------:R-:W-:Y:S01]  /*9eb0*/  FMUL.FTZ R0, R41, c[0x0][0x320] ;  /* 0x0000c80029007a20 */ /* 0x000fe20000410000 */
[----:B------:R-:W-:Y:S02]  /*9ec0*/  MOV R51, 0x1 ;  /* 0x0000000100337802 */ /* 0x000fe40000000f00 */
[----:B--2---:R-:W-:Y:S01]  /*9ed0*/  IADD3 R2, R22, R3, RZ ;  /* 0x0000000316027210 */ /* 0x004fe20007ffe0ff */
[----:B------:R2:W3:Y:S01]  /*9ee0*/  MUFU.TANH R21, R0 ;  /* 0x0000000000157308 */ /* 0x0004e20000002400 */
[----:B------:R-:W-:Y:S02]  /*9ef0*/  ISETP.LE.AND P0, PT, R51, c[0x0][0x32c], PT ;  /* 0x0000cb0033007a0c */ /* 0x000fe40003f03270 */
[----:B------:R-:W-:Y:S02]  /*9f00*/  LOP3.LUT R229, R229, 0xfffffdff, RZ, 0xc0, !PT ;  /* 0xfffffdffe5e57812 */ /* 0x000fe400078ec0ff */
[----:B------:R-:W-:-:S09]  /*9f10*/  IMNMX R2, R24, R2, PT ;  /* 0x0000000218027217 */ /* 0x000fd20003800200 */
[----:B------:R-:W-:Y:S01]  /*9f20*/  @P0 LOP3.LUT R229, R229, 0x200, RZ, 0xfc, !PT ;  /* 0x00000200e5e50812 */ /* 0x000fe200078efcff */
[----:B--2---:R-:W-:-:S04]  /*9f30*/  FMUL.FTZ R0, R36, c[0x0][0x320] ;  /* 0x0000c80024007a20 */ /* 0x004fc80000410000 */
[----:B------:R2:W4:Y:S02]  /*9f40*/  MUFU.TANH R20, R0 ;  /* 0x0000000000147308 */ /* 0x0005240000002400 */
[----:B--2---:R-:W-:-:S06]  /*9f50*/  FMUL.FTZ R0, R37, c[0x0][0x320] ;  /* 0x0000c80025007a20 */ /* 0x004fcc0000410000 */
[----:B------:R2:W1:Y:S02]  /*9f60*/  MUFU.TANH R19, R0 ;  /* 0x0000000000137308 */ /* 0x0004640000002400 */
        /* <DEDUP_REMOVED lines=18> */
[----:B--2---:R-:W-:Y:S01]  /*a090*/  IADD3 R0, R23, R3, RZ ;  /* 0x0000000317007210 */ /* 0x004fe20007ffe0ff */
[----:B------:R-:W-:Y:S05]  /*a0a0*/  @!P0 BRA `(.L_x_1275) ;  /* 0x0000013000008947 */ /* 0x000fea0003800000 */
[----:B-1-34-:R-:W2:Y:S01]  /*a0b0*/  LDL R4, [R1+0x8c] ;  /* 0x00008c0001047983 */ /* 0x01aea20000100800 */
[----:B------:R-:W-:Y:S01]  /*a0c0*/  BSSY B0, `(.L_x_1276) ;  /* 0x000000d000007945 */ /* 0x000fe20003800000 */
[----:B--2---:R-:W-:-:S04]  /*a0d0*/  IADD3 R3, -R4, R5, R3 ;  /* 0x0000000504037210 */ /* 0x004fc80007ffe103 */
[----:B------:R-:W-:-:S13]  /*a0e0*/  ISETP.GT.AND P0, PT, R3, -0x1, PT ;  /* 0xffffffff0300780c */ /* 0x000fda0003f04270 */
[----:B------:R-:W-:Y:S05]  /*a0f0*/  @P0 BRA `(.L_x_1277) ;  /* 0x0000006000000947 */ /* 0x000fea0003800000 */
[----:B------:R-:W-:Y:S02]  /*a100*/  ISETP.NE.AND P0, PT, R51, c[0x0][0x32c], PT ;  /* 0x0000cb0033007a0c */ /* 0x000fe40003f05270 */
[----:B------:R-:W-:-:S11]  /*a110*/  LOP3.LUT R3, RZ, R3, RZ, 0x33, !PT ;  /* 0x00000003ff037212 */ /* 0x000fd600078e33ff */
[----:B------:R-:W-:-:S05]  /*a120*/  @P0 IMAD.HI.U32 R4, R3, c[0x0][0x330], RZ ;  /* 0x0000cc0003040a27 */ /* 0x000fca00078e00ff */
[----:B------:R-:W-:-:S04]  /*a130*/  @P0 SHF.R.U32.HI R3, RZ, c[0x0][0x334], R4 ;  /* 0x0000cd00ff030a19 */ /* 0x000fc80000011604 */
[----:B------:R-:W-:Y:S01]  /*a140*/  LOP3.LUT R3, RZ, R3, RZ, 0x33, !PT ;  /* 0x00000003ff037212 */ /* 0x000fe200078e33ff */
[----:B------:R-:W-:Y:S05]  /*a150*/  BRA `(.L_x_1278) ;  /* 0x0000003000007947 */ /* 0x000fea0003800000 */
.L_x_1277:
[----:B------:R-:W-:-:S13]  /*a160*/  ISETP.NE.AND P0, PT, R51, c[0x0][0x32c], PT ;  /* 0x0000cb0033007a0c */ /* 0x000fda0003f05270 */
[----:B------:R-:W-:-:S05]  /*a170*/  @P0 IMAD.HI.U32 R4, R3, c[0x0][0x330], RZ ;  /* 0x0000cc0003040a27 */ /* 0x000fca00078e00ff */
[----:B------:R-:W-:Y:S02]  /*a180*/  @P0 SHF.R.U32.HI R3, RZ, c[0x0][0x334], R4 ;  /* 0x0000cd00ff030a19 */ /* 0x000fe40000011604 */
.L_x_1278:
[----:B------:R-:W-:Y:S05]  /*a190*/  BSYNC B0 ;  /* 0x0000000000007941 */ /* 0x000fea0003800000 */
.L_x_1276:
[----:B------:R-:W-:-:S05]  /*a1a0*/  IMAD R3, R3, c[0x0][0x32c], R25 ;  /* 0x0000cb0003037a24 */ /* 0x000fca00078e0219 */
[----:B------:R-:W-:Y:S02]  /*a1b0*/  IADD3 R4, R3, c[0x0][0x32c], RZ ;  /* 0x0000cb0003047a10 */ /* 0x000fe40007ffe0ff */
[----:B------:R-:W-:Y:S02]  /*a1c0*/  IMNMX R0, R0, R3, !PT ;  /* 0x0000000300007217 */ /* 0x000fe40007800200 */
[----:B------:R-:W-:Y:S02]  /*a1d0*/  IMNMX R2, R2, R4, PT ;  /* 0x0000000402027217 */ /* 0x000fe40003800200 */
.L_x_1275:
[----:B-1-34-:R-:W-:Y:S02]  /*a1e0*/  ISETP.GE.AND P0, PT, R121, 0x2, PT ;  /* 0x000000027900780c */ /* 0x01afe40003f06270 */
[----:B------:R-:W-:Y:S02]  /*a1f0*/  LOP3.LUT R229, R229, 0xfffffff7, RZ, 0xc0, !PT ;  /* 0xfffffff7e5e57812 */ /* 0x000fe400078ec0ff */
[C---:B------:R-:W-:Y:S02]  /*a200*/  ISETP.GE.AND P1, PT, R121.reuse, 0x9, PT ;  /* 0x000000097900780c */ /* 0x040fe40003f26270 */
[----:B------:R-:W-:-:S02]  /*a210*/  ISETP.GE.AND P6, PT, R121, 0x19, PT ;  /* 0x000000197900780c */ /* 0x000fc40003fc6270 */
[C---:B------:R-:W-:Y:S02]  /*a220*/  ISETP.GE.AND P5, PT, R121.reuse, 0x1a, PT ;  /* 0x0000001a7900780c */ /* 0x040fe40003fa6270 */
[C---:B------:R-:W-:Y:S02]  /*a230*/  ISETP.GE.AND P4, PT, R121.reuse, 0x21, PT ;  /* 0x000000217900780c */ /* 0x040fe40003f86270 */
[----:B------:R-:W-:Y:S02]  /*a240*/  ISETP.GE.AND P3, PT, R121, 0x29, PT ;  /* 0x000000297900780c */ /* 0x000fe40003f66270 */
[----:B------:R-:W-:Y:S02]  /*a250*/  @P0 LOP3.LUT R229, R229, 0x8, RZ, 0xfc, !PT ;  /* 0x00000008e5e50812 */ /* 0x000fe400078efcff */
[----:B------:R-:W-:Y:S02]  /*a260*/  ISETP.GT.AND P0, PT, R0, 0x1, !P0 ;  /* 0x000000010000780c */ /* 0x000fe40004704270 */
[----:B------:R-:W-:-:S02]  /*a270*/  LOP3.LUT R229, R229, 0xffffffef, RZ, 0xc0, !PT ;  /* 0xffffffefe5e57812 */ /* 0x000fc400078ec0ff */
[----:B------:R-:W-:Y:S02]  /*a280*/  ISETP.LT.OR P0, PT, R2, 0x2, P0 ;  /* 0x000000020200780c */ /* 0x000fe40000701670 */
[----:B------:R-:W-:Y:S02]  /*a290*/  @P1 LOP3.LUT R229, R229, 0x10, RZ, 0xfc, !PT ;  /* 0x00000010e5e51812 */ /* 0x000fe400078efcff */
[----:B------:R-:W-:Y:S02]  /*a2a0*/  FSEL R52, R11, -INF , !P0 ;  /* 0xff8000000b347808 */ /* 0x000fe40004000000 */
[----:B------:R-:W-:Y:S02]  /*a2b0*/  ISETP.GT.AND P0, PT, R0, 0x8, !P1 ;  /* 0x000000080000780c */ /* 0x000fe40004f04270 */
[----:B------:R-:W-:Y:S02]  /*a2c0*/  ISETP.GE.AND P1, PT, R121, 0xa, PT ;  /* 0x0000000a7900780c */ /* 0x000fe40003f26270 */
[----:B------:R-:W-:-:S02]  /*a2d0*/  ISETP.LT.OR P0, PT, R2, 0x9, P0 ;  /* 0x000000090200780c */ /* 0x000fc40000701670 */
[----:B------:R-:W-:Y:S02]  /*a2e0*/  LOP3.LUT R229, R229, 0xfffffffb, RZ, 0xc0, !PT ;  /* 0xfffffffbe5e57812 */ /* 0x000fe400078ec0ff */
[----:B------:R-:W-:Y:S02]  /*a2f0*/  FSEL R62, R7, -INF , !P0 ;  /* 0xff800000073e7808 */ /* 0x000fe40004000000 */
[----:B------:R-:W-:Y:S02]  /*a300*/  ISETP.GT.AND P0, PT, R0, 0x9, !P1 ;  /* 0x000000090000780c */ /* 0x000fe40004f04270 */
[----:B------:R-:W-:Y:S02]  /*a310*/  ISETP.GE.AND P2, PT, R121, 0x1, PT ;  /* 0x000000017900780c */ /* 0x000fe40003f46270 */
[----:B------:R-:W-:Y:S02]  /*a320*/  ISETP.LT.OR P0, PT, R2, 0xa, P0 ;  /* 0x0000000a0200780c */ /* 0x000fe40000701670 */
[----:B------:R-:W-:-:S02]  /*a330*/  @P1 LOP3.LUT R229, R229, 0x4, RZ, 0xfc, !PT ;  /* 0x00000004e5e51812 */ /* 0x000fc400078efcff */
[----:B------:R-:W-:Y:S02]  /*a340*/  ISETP.GE.AND P1, PT, R121, 0x11, PT ;  /* 0x000000117900780c */ /* 0x000fe40003f26270 */
[----:B------:R-:W-:Y:S02]  /*a350*/  FSEL R61, R21, -INF , !P0 ;  /* 0xff800000153d7808 */ /* 0x000fe40004000000 */
[----:B------:R-:W-:Y:S02]  /*a360*/  LOP3.LUT R229, R229, 0xfffffffd, RZ, 0xc0, !PT ;  /* 0xfffffffde5e57812 */ /* 0x000fe400078ec0ff */
[----:B------:R-:W-:-:S04]  /*a370*/  ISETP.GT.AND P0, PT, R0, 0x10, !P1 ;  /* 0x000000100000780c */ /* 0x000fc80004f04270 */
[----:B------:R-:W-:-:S03]  /*a380*/  ISETP.LT.OR P0, PT, R2, 0x11, P0 ;  /* 0x000000110200780c */ /* 0x000fc60000701670 */
[----:B------:R-:W-:Y:S02]  /*a390*/  @P1 LOP3.LUT R229, R229, 0x2, RZ, 0xfc, !PT ;  /* 0x00000002e5e51812 */ /* 0x000fe400078efcff */
[----:B------:R-:W-:Y:S02]  /*a3a0*/  ISETP.GE.AND P1, PT, R121, 0x12, PT ;  /* 0x000000127900780c */ /* 0x000fe40003f26270 */
[----:B------:R-:W-:Y:S02]  /*a3b0*/  FSEL R60, R20, -INF , !P0 ;  /* 0xff800000143c7808 */ /* 0x000fe40004000000 */
[----:B------:R-:W-:Y:S02]  /*a3c0*/  ISETP.GT.AND P0, PT, R0, 0x11, !P1 ;  /* 0x000000110000780c */ /* 0x000fe40004f04270 */
[----:B------:R-:W-:Y:S02]  /*a3d0*/  LOP3.LUT R229, R229, 0xfffffffe, RZ, 0xc0, !PT ;  /* 0xfffffffee5e57812 */ /* 0x000fe400078ec0ff */
[----:B------:R-:W-:-:S04]  /*a3e0*/  ISETP.LT.OR P0, PT, R2, 0x12, P0 ;  /* 0x000000120200780c */ /* 0x000fc80000701670 */
[----:B------:R-:W-:Y:S02]  /*a3f0*/  FSEL R59, R19, -INF , !P0 ;  /* 0xff800000133b7808 */ /* 0x000fe40004000000 */
[----:B------:R-:W-:Y:S02]  /*a400*/  ISETP.GT.AND P0, PT, R0, 0x18, !P6 ;  /* 0x000000180000780c */ /* 0x000fe40007704270 */
[----:B------:R-:W-:Y:S02]  /*a410*/  @P1 LOP3.LUT R229, R229, 0x1, RZ, 0xfc, !PT ;  /* 0x00000001e5e51812 */ /* 0x000fe400078efcff */
[----:B------:R-:W-:Y:S02]  /*a420*/  ISETP.LT.OR P0, PT, R2, 0x19, P0 ;  /* 0x000000190200780c */ /* 0x000fe40000701670 */
[----:B------:R-:W-:Y:S02]  /*a430*/  ISETP.GE.AND P1, PT, R121, 0x22, PT ;  /* 0x000000227900780c */ /* 0x000fe40003f26270 */
[----:B------:R-:W-:-:S02]  /*a440*/  FSEL R58, R18, -INF , !P0 ;  /* 0xff800000123a7808 */ /* 0x000fc40004000000 */
[----:B------:R-:W-:Y:S02]  /*a450*/  ISETP.GT.AND P0, PT, R0, 0x19, !P5 ;  /* 0x000000190000780c */ /* 0x000fe40006f04270 */
[----:B------:R-:W-:Y:S02]  /*a460*/  LOP3.LUT R229, R229, 0xffffffdf, RZ, 0xc0, !PT ;  /* 0xffffffdfe5e57812 */ /* 0x000fe400078ec0ff */
        /* <DEDUP_REMOVED lines=11> */
[----:B------:R-:W-:-:S04]  /*a520*/  ISETP.GT.AND P0, PT, R0, RZ, !P2 ;  /* 0x000000ff0000720c */ /* 0x000fc80005704270 */
[----:B------:R-:W-:-:S04]  /*a530*/  ISETP.LT.OR P0, PT, R2, 0x1, P0 ;  /* 0x000000010200780c */ /* 0x000fc80000701670 */
[----:B------:R-:W-:Y:S02]  /*a540*/  FSEL R50, R12, -INF , !P0 ;  /* 0xff8000000c327808 */ /* 0x000fe40004000000 */
[----:B------:R-:W-:-:S13]  /*a550*/  ISETP.GE.AND P0, PT, R121, 0x2a, PT ;  /* 0x0000002a7900780c */ /* 0x000fda0003f06270 */
[----:B------:R-:W-:Y:S02]  /*a560*/  @P0 LOP3.LUT R229, R229, 0x20, RZ, 0xfc, !PT ;  /* 0x00000020e5e50812 */ /* 0x000fe400078efcff */
[----:B------:R-:W-:-:S04]  /*a570*/  ISETP.GT.AND P0, PT, R0, 0x29, !P0 ;  /* 0x000000290000780c */ /* 0x000fc80004704270 */
[----:B------:R-:W-:-:S04]  /*a580*/  ISETP.LT.OR P0, PT, R2, 0x2a, P0 ;  /* 0x0000002a0200780c */ /* 0x000fc80000701670 */
[----:B------:R-:W-:Y:S01]  /*a590*/  FSEL R53, R13, -INF , !P0 ;  /* 0xff8000000d357808 */ /* 0x000fe20004000000 */
[----:B------:R-:W-:Y:S06]  /*a5a0*/  BRA.DIV ~URZ, `(.L_x_1279) ;  /* 0x000157227f007947 */ /* 0x000fec000b800000 */
[----:B------:R1:W2:Y:S02]  /*a5b0*/  SHFL.IDX PT, R3, R6, 0x1, 0x1c1f ;  /* 0x003c1f0006037f89 */ /* 0x0002a400000e0000 */
.L_x_1440:
[----:B------:R-:W-:Y:S01]  /*a5c0*/  FMUL.FTZ R0, R47, c[0x0][0x320] ;  /* 0x0000c8002f007a20 */ /* 0x000fe20000410000 */
[----:B------:R-:W-:Y:S02]  /*a5d0*/  ISETP.LE.AND P0, PT, R51, c[0x0][0x32c], PT ;  /* 0x0000cb0033007a0c */ /* 0x000fe40003f03270 */
[----:B--2---:R-:W-:Y:S01]  /*a5e0*/  IADD3 R2, R22, R3, RZ ;  /* 0x0000000316027210 */ /* 0x004fe20007ffe0ff */
[----:B------:R2:W3:Y:S03]  /*a5f0*/  MUFU.TANH R21, R0 ;  /* 0x0000000000157308 */ /* 0x0004e60000002400 */
[----:B------:R-:W-:Y:S01]  /*a600*/  IMNMX R2, R24, R2, PT ;  /* 0x0000000218027217 */ /* 0x000fe20003800200 */
        /* <DEDUP_REMOVED lines=36> */
.L_x_1282:
[----:B------:R-:W-:-:S04]  /*a850*/  MOV R4, 0x1 ;  /* 0x0000000100047802 */ /* 0x000fc80000000f00 */
[----:B------:R-:W-:-:S13]  /*a860*/  ISETP.NE.AND P0, PT, R4, c[0x0][0x32c], PT ;  /* 0x0000cb0004007a0c */ /* 0x000fda0003f05270 */
[----:B------:R-:W-:-:S05]  /*a870*/  @P0 IMAD.HI.U32 R4, R3, c[0x0][0x330], RZ ;  /* 0x0000cc0003040a27 */ /* 0x000fca00078e00ff */
[----:B------:R-:W-:Y:S02]  /*a880*/  @P0 SHF.R.U32.HI R3, RZ, c[0x0][0x334], R4 ;  /* 0x0000cd00ff030a19 */ /* 0x000fe40000011604 */
.L_x_1283:
[----:B------:R-:W-:Y:S05]  /*a890*/  BSYNC B0 ;  /* 0x0000000000007941 */ /* 0x000fea0003800000 */
.L_x_1281:
[----:B------:R-:W-:-:S05]  /*a8a0*/  IMAD R3, R3, c[0x0][0x32c], R25 ;  /* 0x0000cb0003037a24 */ /* 0x000fca00078e0219 */
[----:B------:R-:W-:Y:S02]  /*a8b0*/  IADD3 R4, R3, c[0x0][0x32c], RZ ;  /* 0x0000cb0003047a10 */ /* 0x000fe40007ffe0ff */
[----:B------:R-:W-:Y:S02]  /*a8c0*/  IMNMX R0, R0, R3, !PT ;  /* 0x0000000300007217 */ /* 0x000fe40007800200 */
[----:B------:R-:W-:Y:S02]  /*a8d0*/  IMNMX R2, R2, R4, PT ;  /* 0x0000000402027217 */ /* 0x000fe40003800200 */
.L_x_1280:
[----:B-1-34-:R-:W-:-:S04]  /*a8e0*/  LOP3.LUT P0, RZ, R229, 0x8, RZ, 0xc0, !PT ;  /* 0x00000008e5ff7812 */ /* 0x01afc8000780c0ff */
[----:B------:R-:W-:-:S04]  /*a8f0*/  ISETP.GT.AND P0, PT, R0, 0x1, !P0 ;  /* 0x000000010000780c */ /* 0x000fc80004704270 */
[----:B------:R-:W-:-:S04]  /*a900*/  ISETP.LT.OR P0, PT, R2, 0x2, P0 ;  /* 0x000000020200780c */ /* 0x000fc80000701670 */
[----:B------:R-:W-:Y:S02]  /*a910*/  FSEL R39, R14, -INF , !P0 ;  /* 0xff8000000e277808 */ /* 0x000fe40004000000 */
[----:B------:R-:W-:-:S04]  /*a920*/  LOP3.LUT P0, RZ, R229, 0x10, RZ, 0xc0, !PT ;  /* 0x00000010e5ff7812 */ /* 0x000fc8000780c0ff */
        /* <DEDUP_REMOVED lines=33> */
[----:B------:R-:W-:-:S04]  /*ab40*/  LOP3.LUT P0, RZ, R229, 0x20, RZ, 0xc0, !PT ;  /* 0x00000020e5ff7812 */ /* 0x000fc8000780c0ff */
[----:B------:R-:W-:-:S04]  /*ab50*/  ISETP.GT.AND P0, PT, R0, 0x29, !P0 ;  /* 0x000000290000780c */ /* 0x000fc80004704270 */
[----:B------:R-:W-:-:S04]  /*ab60*/  ISETP.LT.OR P0, PT, R2, 0x2a, P0 ;  /* 0x0000002a0200780c */ /* 0x000fc80000701670 */
[----:B------:R-:W-:Y:S01]  /*ab70*/  FSEL R40, R18, -INF , !P0 ;  /* 0xff80000012287808 */ /* 0x000fe20004000000 */
[----:B------:R-:W-:Y:S06]  /*ab80*/  BRA.DIV ~URZ, `(.L_x_1284) ;  /* 0x000151d27f007947 */ /* 0x000fec000b800000 */
[----:B------:R1:W2:Y:S02]  /*ab90*/  SHFL.IDX PT, R3, R6, 0x2, 0x1c1f ;  /* 0x005c1f0006037f89 */ /* 0x0002a400000e0000 */
.L_x_1441:
        /* <DEDUP_REMOVED lines=41> */
.L_x_1287:
[----:B------:R-:W-:-:S04]  /*ae30*/  MOV R4, 0x1 ;  /* 0x0000000100047802 */ /* 0x000fc80000000f00 */
[----:B------:R-:W-:-:S13]  /*ae40*/  ISETP.NE.AND P0, PT, R4, c[0x0][0x32c], PT ;  /* 0x0000cb0004007a0c */ /* 0x000fda0003f05270 */
[----:B------:R-:W-:-:S05]  /*ae50*/  @P0 IMAD.HI.U32 R4, R3, c[0x0][0x330], RZ ;  /* 0x0000cc0003040a27 */ /* 0x000fca00078e00ff */
[----:B------:R-:W-:Y:S02]  /*ae60*/  @P0 SHF.R.U32.HI R3, RZ, c[0x0][0x334], R4 ;  /* 0x0000cd00ff030a19 */ /* 0x000fe40000011604 */
.L_x_1288:
[----:B------:R-:W-:Y:S05]  /*ae70*/  BSYNC B0 ;  /* 0x0000000000007941 */ /* 0x000fea0003800000 */
.L_x_1286:
[----:B------:R-:W-:-:S05]  /*ae80*/  IMAD R3, R3, c[0x0][0x32c], R25 ;  /* 0x0000cb0003037a24 */ /* 0x000fca00078e0219 */
[----:B------:R-:W-:Y:S02]  /*ae90*/  IADD3 R4, R3, c[0x0][0x32c], RZ ;  /* 0x0000cb0003047a10 */ /* 0x000fe40007ffe0ff */
[----:B------:R-:W-:Y:S02]  /*aea0*/  IMNMX R0, R0, R3, !PT ;  /* 0x0000000300007217 */ /* 0x000fe40007800200 */
[----:B------:R-:W-:Y:S02]  /*aeb0*/  IMNMX R2, R2, R4, PT ;  /* 0x0000000402027217 */ /* 0x000fe40003800200 */
.L_x_1285:
        /* <DEDUP_REMOVED lines=44> */
.L_x_1442:
        /* <DEDUP_REMOVED lines=26> */
[----:B-1----:R1:W2:Y:S02]  /*b320*/  MUFU.TANH R6, R0 ;  /* 0x0000000000067308 */ /* 0x0022a40000002400 */
[----:B-1----:R-:W-:Y:S01]  /*b330*/  IADD3 R0, R23, R3, RZ ;  /* 0x0000000317007210 */ /* 0x002fe20007ffe0ff */
[----:B------:R-:W-:Y:S05]  /*b340*/  @!P0 BRA `(.L_x_1290) ;  /* 0x0000015000008947 */ /* 0x000fea0003800000 */
[----:B--234-:R-:W2:Y:S01]  /*b350*/  LDL R4, [R1+0x8c] ;  /* 0x00008c0001047983 */ /* 0x01cea20000100800 */
        /* <DEDUP_REMOVED lines=11> */
.L_x_1292:
[----:B------:R-:W-:-:S04]  /*b410*/  MOV R4, 0x1 ;  /* 0x0000000100047802 */ /* 0x000fc80000000f00 */
[----:B------:R-:W-:-:S13]  /*b420*/  ISETP.NE.AND P0, PT, R4, c[0x0][0x32c], PT ;  /* 0x0000cb0004007a0c */ /* 0x000fda0003f05270 */
[----:B------:R-:W-:-:S05]  /*b430*/  @P0 IMAD.HI.U32 R4, R3, c[0x0][0x330], RZ ;  /* 0x0000cc0003040a27 */ /* 0x000fca00078e00ff */
[----:B------:R-:W-:Y:S02]  /*b440*/  @P0 SHF.R.U32.HI R3, RZ, c[0x0][0x334], R4 ;  /* 0x0000cd00ff030a19 */ /* 0x000fe40000011604 */
.L_x_1293:
[----:B------:R-:W-:Y:S05]  /*b450*/  BSYNC B0 ;  /* 0x0000000000007941 */ /* 0x000fea0003800000 */
.L_x_1291:
[----:B------:R-:W-:-:S05]  /*b460*/  IMAD R3, R3, c[0x0][0x32c], R25 ;  /* 0x0000cb0003037a24 */ /* 0x000fca00078e0219 */
[----:B------:R-:W-:Y:S02]  /*b470*/  IADD3 R4, R3, c[0x0][0x32c], RZ ;  /* 0x0000cb0003047a10 */ /* 0x000fe40007ffe0ff */
[----:B------:R-:W-:Y:S02]  /*b480*/  IMNMX R0, R0, R3, !PT ;  /* 0x0000000300007217 */ /* 0x000fe40007800200 */
[----:B------:R-:W-:Y:S02]  /*b490*/  IMNMX R2, R2, R4, PT ;  /* 0x0000000402027217 */ /* 0x000fe40003800200 */
.L_x_1290:
[----:B--234-:R-:W-:Y:S02]  /*b4a0*/  LOP3.LUT P0, RZ, R229, 0x8, RZ, 0xc0, !PT ;  /* 0x00000008e5ff7812 */ /* 0x01cfe4000780c0ff */
[C---:B------:R-:W-:Y:S02]  /*b4b0*/  ISETP.GT.AND P1, PT, R0.reuse, 0x21, !P1 ;  /* 0x000000210000780c */ /* 0x040fe40004f24270 */
[C---:B------:R-:W-:Y:S02]  /*b4c0*/  ISETP.GT.AND P0, PT, R0.reuse, 0x1, !P0 ;  /* 0x000000010000780c */ /* 0x040fe40004704270 */
[----:B------:R-:W-:-:S02]  /*b4d0*/  ISETP.GT.AND P2, PT, R0, RZ, !P2 ;  /* 0x000000ff0000720c */ /* 0x000fc40005744270 */
[C---:B------:R-:W-:Y:S02]  /*b4e0*/  ISETP.LT.OR P0, PT, R2.reuse, 0x2, P0 ;  /* 0x000000020200780c */ /* 0x040fe40000701670 */
[----:B------:R-:W-:Y:S02]  /*b4f0*/  ISETP.LT.OR P2, PT, R2, 0x1, P2 ;  /* 0x000000010200780c */ /* 0x000fe40001741670 */
[----:B------:R-:W-:Y:S02]  /*b500*/  FSEL R13, R13, -INF , !P0 ;  /* 0xff8000000d0d7808 */ /* 0x000fe40004000000 */
[----:B------:R-:W-:Y:S02]  /*b510*/  LOP3.LUT P0, RZ, R229, 0x10, RZ, 0xc0, !PT ;  /* 0x00000010e5ff7812 */ /* 0x000fe4000780c0ff */
[----:B------:R-:W-:Y:S02]  /*b520*/  FMNMX.FTZ R3, R50, R52, !PT ;  /* 0x0000003432037209 */ /* 0x000fe40007810000 */
[----:B------:R-:W-:-:S02]  /*b530*/  ISETP.GT.AND P0, PT, R0, 0x8, !P0 ;  /* 0x000000080000780c */ /* 0x000fc40004704270 */
[----:B------:R-:W-:Y:S02]  /*b540*/  FSEL R12, R12, -INF , !P2 ;  /* 0xff8000000c0c7808 */ /* 0x000fe40005000000 */
[----:B------:R-:W-:Y:S02]  /*b550*/  ISETP.LT.OR P0, PT, R2, 0x9, P0 ;  /* 0x000000090200780c */ /* 0x000fe40000701670 */
[----:B------:R-:W-:Y:S02]  /*b560*/  FMNMX.FTZ R4, R62, R3, !PT ;  /* 0x000000033e047209 */ /* 0x000fe40007810000 */
[----:B------:R-:W-:Y:S02]  /*b570*/  FSEL R21, R11, -INF , !P0 ;  /* 0xff8000000b157808 */ /* 0x000fe40004000000 */
[----:B------:R-:W-:Y:S02]  /*b580*/  LOP3.LUT P0, RZ, R229, 0x4, RZ, 0xc0, !PT ;  /* 0x00000004e5ff7812 */ /* 0x000fe4000780c0ff */
[----:B------:R-:W-:-:S02]  /*b590*/  FMNMX.FTZ R4, R61, R4, !PT ;  /* 0x000000043d047209 */ /* 0x000fc40007810000 */
[----:B------:R-:W-:Y:S02]  /*b5a0*/  ISETP.GT.AND P0, PT, R0, 0x9, !P0 ;  /* 0x000000090000780c */ /* 0x000fe40004704270 */
[----:B------:R-:W-:Y:S02]  /*b5b0*/  FMNMX.FTZ R4, R60, R4, !PT ;  /* 0x000000043c047209 */ /* 0x000fe40007810000 */
[----:B------:R-:W-:Y:S02]  /*b5c0*/  ISETP.LT.OR P0, PT, R2, 0xa, P0 ;  /* 0x0000000a0200780c */ /* 0x000fe40000701670 */
[----:B------:R-:W-:Y:S02]  /*b5d0*/  FMNMX.FTZ R4, R59, R4, !PT ;  /* 0x000000043b047209 */ /* 0x000fe40007810000 */
[----:B------:R-:W-:Y:S02]  /*b5e0*/  FSEL R11, R7, -INF , !P0 ;  /* 0xff800000070b7808 */ /* 0x000fe40004000000 */
[----:B------:R-:W-:-:S02]  /*b5f0*/  LOP3.LUT P0, RZ, R229, 0x2, RZ, 0xc0, !PT ;  /* 0x00000002e5ff7812 */ /* 0x000fc4000780c0ff */
[----:B------:R-:W-:Y:S02]  /*b600*/  FMNMX.FTZ R4, R58, R4, !PT ;  /* 0x000000043a047209 */ /* 0x000fe40007810000 */
[----:B------:R-:W-:Y:S02]  /*b610*/  ISETP.GT.AND P0, PT, R0, 0x10, !P0 ;  /* 0x000000100000780c */ /* 0x000fe40004704270 */
[----:B------:R-:W-:Y:S02]  /*b620*/  FMNMX.FTZ R4, R57, R4, !PT ;  /* 0x0000000439047209 */ /* 0x000fe40007810000 */
[----:B------:R-:W-:Y:S02]  /*b630*/  ISETP.LT.OR P0, PT, R2, 0x11, P0 ;  /* 0x000000110200780c */ /* 0x000fe40000701670 */
[----:B------:R-:W-:Y:S02]  /*b640*/  FMNMX.FTZ R4, R56, R4, !PT ;  /* 0x0000000438047209 */ /* 0x000fe40007810000 */
[----:B------:R-:W-:-:S02]  /*b650*/  FSEL R17, R17, -INF , !P0 ;  /* 0xff80000011117808 */ /* 0x000fc40004000000 */
[----:B------:R-:W-:Y:S02]  /*b660*/  LOP3.LUT P0, RZ, R229, 0x1, RZ, 0xc0, !PT ;  /* 0x00000001e5ff7812 */ /* 0x000fe4000780c0ff */
[----:B------:R-:W-:Y:S02]  /*b670*/  FMNMX.FTZ R4, R55, R4, !PT ;  /* 0x0000000437047209 */ /* 0x000fe40007810000 */
[----:B------:R-:W-:Y:S02]  /*b680*/  ISETP.GT.AND P0, PT, R0, 0x11, !P0 ;  /* 0x000000110000780c */ /* 0x000fe40004704270 */
[----:B------:R-:W-:Y:S02]  /*b690*/  FMNMX.FTZ R4, R54, R4, !PT ;  /* 0x0000000436047209 */ /* 0x000fe40007810000 */
[----:B------:R-:W-:-:S04]  /*b6a0*/  ISETP.LT.OR P0, PT, R2, 0x12, P0 ;  /* 0x000000120200780c */ /* 0x000fc80000701670 */
[----:B------:R-:W-:Y:S02]  /*b6b0*/  FSEL R14, R14, -INF , !P0 ;  /* 0xff8000000e0e7808 */ /* 0x000fe40004000000 */
[----:B------:R-:W-:Y:S02]  /*b6c0*/  ISETP.GT.AND P0, PT, R0, 0x18, !P6 ;  /* 0x000000180000780c */ /* 0x000fe40007704270 */
[----:B------:R-:W-:Y:S02]  /*b6d0*/  LOP3.LUT P6, RZ, R229, 0x20, RZ, 0xc0, !PT ;  /* 0x00000020e5ff7812 */ /* 0x000fe400078cc0ff */
[----:B------:R-:W-:-:S04]  /*b6e0*/  ISETP.LT.OR P0, PT, R2, 0x19, P0 ;  /* 0x000000190200780c */ /* 0x000fc80000701670 */
[----:B------:R-:W-:Y:S02]  /*b6f0*/  FSEL R22, R6, -INF , !P0 ;  /* 0xff80000006167808 */ /* 0x000fe40004000000 */
[----:B------:R-:W-:-:S04]  /*b700*/  ISETP.GT.AND P0, PT, R0, 0x19, !P5 ;  /* 0x000000190000780c */ /* 0x000fc80006f04270 */
[----:B------:R-:W-:-:S04]  /*b710*/  ISETP.LT.OR P0, PT, R2, 0x1a, P0 ;  /* 0x0000001a0200780c */ /* 0x000fc80000701670 */
[----:B------:R-:W-:Y:S02]  /*b720*/  FSEL R15, R15, -INF , !P0 ;  /* 0xff8000000f0f7808 */ /* 0x000fe40004000000 */
[----:B------:R-:W-:Y:S02]  /*b730*/  ISETP.GT.AND P0, PT, R0, 0x20, !P4 ;  /* 0x000000200000780c */ /* 0x000fe40006704270 */
[C---:B------:R-:W-:Y:S02]  /*b740*/  ISETP.LT.OR P4, PT, R2.reuse, 0x22, P1 ;  /* 0x000000220200780c */ /* 0x040fe40000f81670 */
[----:B------:R-:W-:Y:S02]  /*b750*/  ISETP.LT.OR P0, PT, R2, 0x21, P0 ;  /* 0x000000210200780c */ /* 0x000fe40000701670 */
[----:B------:R-:W-:Y:S02]  /*b760*/  FSEL R18, R18, -INF , !P4 ;  /* 0xff80000012127808 */ /* 0x000fe40006000000 */
[----:B------:R-:W-:-:S02]  /*b770*/  FSEL R16, R16, -INF , !P0 ;  /* 0xff80000010107808 */ /* 0x000fc40004000000 */
[C---:B------:R-:W-:Y:S02]  /*b780*/  ISETP.GT.AND P0, PT, R0.reuse, 0x28, !P3 ;  /* 0x000000280000780c */ /* 0x040fe40005f04270 */
[----:B------:R-:W-:Y:S02]  /*b790*/  ISETP.GT.AND P3, PT, R0, 0x29, !P6 ;  /* 0x000000290000780c */ /* 0x000fe40007764270 */
[C---:B------:R-:W-:Y:S02]  /*b7a0*/  ISETP.LT.OR P1, PT, R2.reuse, 0x29, P0 ;  /* 0x000000290200780c */ /* 0x040fe40000721670 */
[----:B------:R-:W-:Y:S02]  /*b7b0*/  ISETP.LT.OR P0, PT, R2, 0x2a, P3 ;  /* 0x0000002a0200780c */ /* 0x000fe40001f01670 */
        /* <DEDUP_REMOVED lines=25> */
[----:B------:R-:W-:-:S02]  /*b950*/  FSEL R20, R20, -INF , !P1 ;  /* 0xff80000014147808 */ /* 0x000fc40004800000 */
[----:B------:R-:W-:Y:S02]  /*b960*/  FMNMX.FTZ R3, R42, R3, !PT ;  /* 0x000000032a037209 */ /* 0x000fe40007810000 */
[----:B------:R-:W-:Y:S02]  /*b970*/  FMNMX.FTZ R0, R18, R0, !PT ;  /* 0x0000000012007209 */ /* 0x000fe40007810000 */
[----:B------:R-:W-:Y:S02]  /*b980*/  FMNMX.FTZ R141, R37, R2, !PT ;  /* 0x00000002258d7209 */ /* 0x000fe40007810000 */
[----:B------:R-:W-:Y:S02]  /*b990*/  FSEL R19, R19, -INF , !P0 ;  /* 0xff80000013137808 */ /* 0x000fe40004000000 */
[----:B------:R-:W-:Y:S02]  /*b9a0*/  FMNMX.FTZ R3, R41, R3, !PT ;  /* 0x0000000329037209 */ /* 0x000fe40007810000 */
[----:B------:R-:W-:-:S02]  /*b9b0*/  FMNMX.FTZ R2, R20, R0, !PT ;  /* 0x0000000014027209 */ /* 0x000fc40007810000 */
[----:B------:R-:W-:Y:S02]  /*b9c0*/  FMNMX.FTZ R0, R53, R4, !PT ;  /* 0x0000000435007209 */ /* 0x000fe40007810000 */
[----:B------:R-:W-:Y:S02]  /*b9d0*/  FMNMX.FTZ R140, R40, R3, !PT ;  /* 0x00000003288c7209 */ /* 0x000fe40007810000 */
[----:B------:R-:W-:Y:S02]  /*b9e0*/  FMNMX.FTZ R141, R28, R141, !PT ;  /* 0x0000008d1c8d7209 */ /* 0x000fe40007810000 */
[----:B------:R-:W-:Y:S01]  /*b9f0*/  FMNMX.FTZ R6, R19, R2, !PT ;  /* 0x0000000213067209 */ /* 0x000fe20007810000 */
[----:B------:R-:W-:Y:S05]  /*ba00*/  BRA.DIV ~URZ, `(.L_x_1294) ;  /* 0x000144727f007947 */ /* 0x000fea000b800000 */
[----:B------:R1:W2:Y:S02]  /*ba10*/  SHFL.BFLY PT, R139, R0, 0x2, 0x1f ;  /* 0x0c401f00008b7f89 */ /* 0x0002a400000e0000 */
.L_x_1443:
[----:B--2---:R-:W-:Y:S01]  /*ba20*/  FMNMX.FTZ R139, R0, R139, !PT ;  /* 0x0000008b008b7209 */ /* 0x004fe20007810000 */
[----:B------:R-:W-:Y:S05]  /*ba30*/  BRA.DIV ~URZ, `(.L_x_1295) ;  /* 0x000144a27f007947 */ /* 0x000fea000b800000 */
[----:B-1----:R-:W1:Y:S04]  /*ba40*/  SHFL.BFLY PT, R0, R140, 0x2, 0x1f ;  /* 0x0c401f008c007f89 */ /* 0x002e6800000e0000 */
[----:B------:R-:W2:Y:S04]  /*ba50*/  SHFL.BFLY PT, R2, R141, 0x2, 0x1f ;  /* 0x0c401f008d027f89 */ /* 0x000ea800000e0000 */
[----:B------:R-:W3:Y:S01]  /*ba60*/  SHFL.BFLY PT, R4, R6, 0x2, 0x1f ;  /* 0x0c401f0006047f89 */ /* 0x000ee200000e0000 */
[----:B-1----:R-:W-:-:S03]  /*ba70*/  FMNMX.FTZ R140, R140, R0, !PT ;  /* 0x000000008c8c7209 */ /* 0x002fc60007810000 */
[----:B------:R-:W1:Y:S01]  /*ba80*/  SHFL.BFLY PT, R0, R139, 0x1, 0x1f ;  /* 0x0c201f008b007f89 */ /* 0x000e6200000e0000 */
[----:B--2---:R-:W-:-:S03]  /*ba90*/  FMNMX.FTZ R141, R141, R2, !PT ;  /* 0x000000028d8d7209 */ /* 0x004fc60007810000 */
[----:B------:R-:W2:Y:S01]  /*baa0*/  SHFL.BFLY PT, R2, R140, 0x1, 0x1f ;  /* 0x0c201f008c027f89 */ /* 0x000ea200000e0000 */
[----:B---3--:R-:W-:-:S03]  /*bab0*/  FMNMX.FTZ R6, R6, R4, !PT ;  /* 0x0000000406067209 */ /* 0x008fc60007810000 */
[----:B------:R-:W3:Y:S04]  /*bac0*/  SHFL.BFLY PT, R3, R141, 0x1, 0x1f ;  /* 0x0c201f008d037f89 */ /* 0x000ee800000e0000 */
[----:B------:R4:W4:Y:S01]  /*bad0*/  SHFL.BFLY PT, R7, R6, 0x1, 0x1f ;  /* 0x0c201f0006077f89 */ /* 0x00092200000e0000 */
[----:B-1----:R-:W-:Y:S02]  /*bae0*/  FMNMX.FTZ R139, R139, R0, !PT ;  /* 0x000000008b8b7209 */ /* 0x002fe40007810000 */
[----:B--2---:R-:W-:Y:S02]  /*baf0*/  FMNMX.FTZ R140, R140, R2, !PT ;  /* 0x000000028c8c7209 */ /* 0x004fe40007810000 */
[----:B---3--:R-:W-:Y:S02]  /*bb00*/  FMNMX.FTZ R141, R141, R3, !PT ;  /* 0x000000038d8d7209 */ /* 0x008fe40007810000 */
.L_x_1444:
[C---:B------:R-:W-:Y:S01]  /*bb10*/  FMUL.FTZ R0, R139.reuse, c[0x0][0x2d0] ;  /* 0x0000b4008b007a20 */ /* 0x040fe20000410000 */
[----:B------:R-:W-:Y:S01]  /*bb20*/  FSETP.NEU.FTZ.AND P0, PT, R139, -INF , PT ;  /* 0xff8000008b00780b */ /* 0x000fe20003f1d000 */
[----:B------:R-:W-:Y:S01]  /*bb30*/  FMUL.FTZ R3, R140, c[0x0][0x2d0] ;  /* 0x0000b4008c037a20 */ /* 0x000fe20000410000 */
[----:B----4-:R-:W-:Y:S01]  /*bb40*/  FMNMX.FTZ R7, R7, R6, !PT ;  /* 0x0000000607077209 */ /* 0x010fe20007810000 */
[----:B------:R-:W-:Y:S01]  /*bb50*/  WARPSYNC 0xffffffff ;  /* 0xffffffff00007948 */ /* 0x000fe20003800000 */
[----:B------:R-:W-:-:S02]  /*bb60*/  FSEL R0, R0, RZ, P0 ;  /* 0x000000ff00007208 */ /* 0x000fc40000000000 */
[----:B------:R-:W-:Y:S02]  /*bb70*/  FSETP.NEU.FTZ.AND P0, PT, R140, -INF , PT ;  /* 0xff8000008c00780b */ /* 0x000fe40003f1d000 */
[----:B------:R-:W-:Y:S01]  /*bb80*/  SHF.L.U32 R217, R10, 0x1, RZ ;  /* 0x000000010ad97819 */ /* 0x000fe200000006ff */
[----:B------:R-:W-:-:S04]  /*bb90*/  FFMA.FTZ R2, R50, c[0x0][0x2d0], -R0 ;  /* 0x0000b40032027a23 */ /* 0x000fc80000010800 */
[----:B------:R1:W-:Y:S02]  /*bba0*/  MUFU.EX2 R64, R2 ;  /* 0x0000000200407308 */ /* 0x0003e40000000800 */
[----:B-1----:R-:W-:-:S06]  /*bbb0*/  FFMA.FTZ R2, R52, c[0x0][0x2d0], -R0 ;  /* 0x0000b40034027a23 */ /* 0x002fcc0000010800 */
[----:B------:R1:W2:Y:S02]  /*bbc0*/  MUFU.EX2 R63, R2 ;  /* 0x00000002003f7308 */ /* 0x0002a40000000800 */
[----:B-1----:R-:W-:Y:S02]  /*bbd0*/  FFMA.FTZ R2, R62, c[0x0][0x2d0], -R0 ;  /* 0x0000b4003e027a23 */ /* 0x002fe40000010800 */
[----:B--2---:R-:W-:-:S04]  /*bbe0*/  FADD.FTZ R4, R64, R63 ;  /* 0x0000003f40047221 */ /* 0x004fc80000010000 */
[----:B------:R1:W2:Y:S02]  /*bbf0*/  MUFU.EX2 R62, R2 ;  /* 0x00000002003e7308 */ /* 0x0002a40000000800 */
[----:B-1----:R-:W-:Y:S02]  /*bc00*/  FFMA.FTZ R2, R61, c[0x0][0x2d0], -R0 ;  /* 0x0000b4003d027a23 */ /* 0x002fe40000010800 */
[----:B--2---:R-:W-:-:S04]  /*bc10*/  FADD.FTZ R4, R62, R4 ;  /* 0x000000043e047221 */ /* 0x004fc80000010000 */
[----:B------:R1:W-:Y:S02]  /*bc20*/  MUFU.EX2 R61, R2 ;  /* 0x00000002003d7308 */ /* 0x0003e40000000800 */
[----:B-1----:R-:W-:-:S06]  /*bc30*/  FFMA.FTZ R2, R60, c[0x0][0x2d0], -R0 ;  /* 0x0000b4003c027a23 */ /* 0x002fcc0000010800 */
[----:B------:R1:W-:Y:S02]  /*bc40*/  MUFU.EX2 R60, R2 ;  /* 0x00000002003c7308 */ /* 0x0003e40000000800 */
[----:B-1----:R-:W-:-:S06]  /*bc50*/  FFMA.FTZ R2, R59, c[0x0][0x2d0], -R0 ;  /* 0x0000b4003b027a23 */ /* 0x002fcc0000010800 */
[----:B------:R1:W-:Y:S02]  /*bc60*/  MUFU.EX2 R24, R2 ;  /* 0x0000000200187308 */ /* 0x0003e40000000800 */
[----:B-1----:R-:W-:-:S06]  /*bc70*/  FFMA.FTZ R2, R58, c[0x0][0x2d0], -R0 ;  /* 0x0000b4003a027a23 */ /* 0x002fcc0000010800 */
[----:B------:R1:W-:Y:S02]  /*bc80*/  MUFU.EX2 R58, R2 ;  /* 0x00000002003a7308 */ /* 0x0003e40000000800 */
[----:B-1----:R-:W-:-:S06]  /*bc90*/  FFMA.FTZ R2, R57, c[0x0][0x2d0], -R0 ;  /* 0x0000b40039027a23 */ /* 0x002fcc0000010800 */
[----:B------:R1:W2:Y:S02]  /*bca0*/  MUFU.EX2 R57, R2 ;  /* 0x0000000200397308 */ /* 0x0002a40000000800 */
[----:B-1----:R-:W-:-:S06]  /*bcb0*/  FFMA.FTZ R2, R56, c[0x0][0x2d0], -R0 ;  /* 0x0000b40038027a23 */ /* 0x002fcc0000010800 */
[----:B------:R1:W-:Y:S02]  /*bcc0*/  MUFU.EX2 R56, R2 ;  /* 0x0000000200387308 */ /* 0x0003e40000000800 */
[----:B-1----:R-:W-:-:S06]  /*bcd0*/  FFMA.FTZ R2, R55, c[0x0][0x2d0], -R0 ;  /* 0x0000b40037027a23 */ /* 0x002fcc0000010800 */
[----:B------:R1:W-:Y:S02]  /*bce0*/  MUFU.EX2 R132, R2 ;  /* 0x0000000200847308 */ /* 0x0003e40000000800 */
[----:B-1----:R-:W-:-:S06]  /*bcf0*/  FFMA.FTZ R2, R54, c[0x0][0x2d0], -R0 ;  /* 0x0000b40036027a23 */ /* 0x002fcc0000010800 */
[----:B------:R1:W-:Y:S02]  /*bd00*/  MUFU.EX2 R55, R2 ;  /* 0x0000000200377308 */ /* 0x0003e40000000800 */
[----:B-1----:R-:W-:Y:S01]  /*bd10*/  FFMA.FTZ R2, R53, c[0x0][0x2d0], -R0 ;  /* 0x0000b40035027a23 */ /* 0x002fe20000010800 */
[----:B------:R-:W-:Y:S01]  /*bd20*/  FSEL R0, R3, RZ, P0 ;  /* 0x000000ff03007208 */ /* 0x000fe20000000000 */
[C---:B------:R-:W-:Y:S01]  /*bd30*/  FMUL.FTZ R3, R141.reuse, c[0x0][0x2d0] ;  /* 0x0000b4008d037a20 */ /* 0x040fe20000410000 */
[----:B------:R-:W-:-:S03]  /*bd40*/  FSETP.NEU.FTZ.AND P0, PT, R141, -INF , PT ;  /* 0xff8000008d00780b */ /* 0x000fc60003f1d000 */
        /* <DEDUP_REMOVED lines=16> */
[----:B------:R1:W3:Y:S02]  /*be50*/  MUFU.EX2 R45, R2 ;  /* 0x00000002002d7308 */ /* 0x0002e40000000800 */
        /* <DEDUP_REMOVED lines=11> */
[----:B-1----:R-:W-:Y:S01]  /*bf10*/  FFMA.FTZ R2, R26, c[0x0][0x2d0], -R0 ;  /* 0x0000b4001a027a23 */ /* 0x002fe20000010800 */
[----:B--2---:R-:W-:-:S05]  /*bf20*/  F2FP.PACK_AB R26, R57, R58 ;  /* 0x0000003a391a723e */ /* 0x004fca00000000ff */
[----:B------:R1:W-:Y:S02]  /*bf30*/  MUFU.EX2 R40, R2 ;  /* 0x0000000200287308 */ /* 0x0003e40000000800 */
[----:B-1----:R-:W-:Y:S01]  /*bf40*/  FFMA.FTZ R2, R27, c[0x0][0x2d0], -R0 ;  /* 0x0000b4001b027a23 */ /* 0x002fe20000010800 */
[----:B---3--:R-:W-:-:S05]  /*bf50*/  F2FP.PACK_AB R27, R45, R48 ;  /* 0x000000302d1b723e */ /* 0x008fca00000000ff */
        /* <DEDUP_REMOVED lines=20> */
[----:B------:R-:W-:-:S05]  /*c0a0*/  FSEL R0, R3, RZ, P0 ;  /* 0x000000ff03007208 */ /* 0x000fca0000000000 */
[----:B------:R1:W-:Y:S01]  /*c0b0*/  MUFU.EX2 R130, R2 ;  /* 0x0000000200827308 */ /* 0x0003e20000000800 */
[--C-:B------:R-:W-:Y:S01]  /*c0c0*/  FFMA.FTZ R3, R17, c[0x0][0x2d0], -R0.reuse ;  /* 0x0000b40011037a23 */ /* 0x100fe20000010800 */
[----:B------:R-:W-:Y:S01]  /*c0d0*/  F2FP.PACK_AB R17, R50, R51 ;  /* 0x000000333211723e */ /* 0x000fe200000000ff */
[--C-:B------:R-:W-:Y:S02]  /*c0e0*/  FFMA.FTZ R6, R15, c[0x0][0x2d0], -R0.reuse ;  /* 0x0000b4000f067a23 */ /* 0x100fe40000010800 */
[--C-:B------:R-:W-:Y:S01]  /*c0f0*/  FFMA.FTZ R15, R20, c[0x0][0x2d0], -R0.reuse ;  /* 0x0000b400140f7a23 */ /* 0x100fe20000010800 */
[----:B--2---:R-:W-:Y:S02]  /*c100*/  F2FP.PACK_AB R20, R34, R35 ;  /* 0x000000232214723e */ /* 0x004fe400000000ff */
[----:B------:R2:W-:Y:S01]  /*c110*/  MUFU.EX2 R37, R3 ;  /* 0x0000000300257308 */ /* 0x0005e20000000800 */
[----:B-1----:R-:W-:-:S07]  /*c120*/  FFMA.FTZ R2, R12, c[0x0][0x2d0], -R0 ;  /* 0x0000b4000c027a23 */ /* 0x002fce0000010800 */
[----:B------:R-:W-:Y:S01]  /*c130*/  MUFU.EX2 R28, R15 ;  /* 0x0000000f001c7308 */ /* 0x000fe20000000800 */
[----:B------:R-:W-:Y:S01]  /*c140*/  F2FP.PACK_AB R12, R38, R40 ;  /* 0x00000028260c723e */ /* 0x000fe200000000ff */
[----:B--2---:R-:W-:-:S06]  /*c150*/  FFMA.FTZ R3, R22, c[0x0][0x2d0], -R0 ;  /* 0x0000b40016037a23 */ /* 0x004fcc0000010800 */
[----:B------:R1:W-:Y:S01]  /*c160*/  MUFU.EX2 R44, R2 ;  /* 0x00000002002c7308 */ /* 0x0003e20000000800 */
[----:B---3--:R-:W-:-:S07]  /*c170*/  F2FP.PACK_AB R22, R32, R33 ;  /* 0x000000212016723e */ /* 0x008fce00000000ff */
[----:B------:R2:W-:Y:S01]  /*c180*/  MUFU.EX2 R30, R3 ;  /* 0x00000003001e7308 */ /* 0x0005e20000000800 */
[--C-:B-1----:R-:W-:Y:S02]  /*c190*/  FFMA.FTZ R2, R13, c[0x0][0x2d0], -R0.reuse ;  /* 0x0000b4000d027a23 */ /* 0x102fe40000010800 */
[----:B------:R-:W-:Y:S01]  /*c1a0*/  FFMA.FTZ R13, R18, c[0x0][0x2d0], -R0 ;  /* 0x0000b400120d7a23 */ /* 0x000fe20000010800 */
[----:B------:R-:W-:-:S04]  /*c1b0*/  F2FP.PACK_AB R18, R61, R62 ;  /* 0x0000003e3d12723e */ /* 0x000fc800000000ff */
[----:B------:R1:W3:Y:S01]  /*c1c0*/  MUFU.EX2 R43, R2 ;  /* 0x00000002002b7308 */ /* 0x0002e20000000800 */
[----:B--2---:R-:W-:-:S04]  /*c1d0*/  FADD.FTZ R3, R40, R38 ;  /* 0x0000002628037221 */ /* 0x004fc80000010000 */
[----:B------:R-:W-:-:S03]  /*c1e0*/  FADD.FTZ R3, R39, R3 ;  /* 0x0000000327037221 */ /* 0x000fc60000010000 */
[----:B------:R3:W-:Y:S01]  /*c1f0*/  MUFU.EX2 R129, R13 ;  /* 0x0000000d00817308 */ /* 0x0007e20000000800 */
[----:B------:R-:W-:Y:S02]  /*c200*/  FADD.FTZ R3, R36, R3 ;  /* 0x0000000324037221 */ /* 0x000fe40000010000 */
[--C-:B-1----:R-:W-:Y:S02]  /*c210*/  FFMA.FTZ R2, R21, c[0x0][0x2d0], -R0.reuse ;  /* 0x0000b40015027a23 */ /* 0x102fe40000010800 */
[----:B------:R-:W-:Y:S01]  /*c220*/  FFMA.FTZ R21, R19, c[0x0][0x2d0], -R0 ;  /* 0x0000b40013157a23 */ /* 0x000fe20000010800 */
[----:B------:R-:W-:Y:S02]  /*c230*/  F2FP.PACK_AB R19, R23, R49 ;  /* 0x000000311713723e */ /* 0x000fe400000000ff */
[----:B------:R1:W-:Y:S01]  /*c240*/  MUFU.EX2 R42, R2 ;  /* 0x00000002002a7308 */ /* 0x0003e20000000800 */
[----:B---3--:R-:W-:-:S07]  /*c250*/  F2FP.PACK_AB R13, R43, R44 ;  /* 0x0000002c2b0d723e */ /* 0x008fce00000000ff */
[----:B------:R-:W-:Y:S01]  /*c260*/  MUFU.EX2 R131, R21 ;  /* 0x0000001500837308 */ /* 0x000fe20000000800 */
[--C-:B-1----:R-:W-:Y:S02]  /*c270*/  FFMA.FTZ R2, R11, c[0x0][0x2d0], -R0.reuse ;  /* 0x0000b4000b027a23 */ /* 0x102fe40000010800 */
[----:B------:R-:W-:Y:S01]  /*c280*/  FFMA.FTZ R11, R16, c[0x0][0x2d0], -R0 ;  /* 0x0000b400100b7a23 */ /* 0x000fe20000010800 */
[----:B------:R-:W-:-:S04]  /*c290*/  F2FP.PACK_AB R16, R63, R64 ;  /* 0x000000403f10723e */ /* 0x000fc800000000ff */
[----:B------:R1:W2:Y:S08]  /*c2a0*/  MUFU.EX2 R41, R2 ;  /* 0x0000000200297308 */ /* 0x0002b00000000800 */
[----:B------:R-:W-:Y:S01]  /*c2b0*/  MUFU.EX2 R29, R11 ;  /* 0x0000000b001d7308 */ /* 0x000fe20000000800 */
[----:B-1----:R-:W-:Y:S01]  /*c2c0*/  FFMA.FTZ R2, R14, c[0x0][0x2d0], -R0 ;  /* 0x0000b4000e027a23 */ /* 0x002fe20000010800 */
[----:B------:R-:W-:-:S02]  /*c2d0*/  F2FP.PACK_AB R14, R36, R39 ;  /* 0x00000027240e723e */ /* 0x000fc400000000ff */
[----:B--2---:R-:W-:-:S04]  /*c2e0*/  F2FP.PACK_AB R15, R41, R42 ;  /* 0x0000002a290f723e */ /* 0x004fc800000000ff */
[----:B------:R1:W2:Y:S02]  /*c2f0*/  MUFU.EX2 R31, R2 ;  /* 0x00000002001f7308 */ /* 0x0002a40000000800 */
[----:B-1----:R-:W-:Y:S01]  /*c300*/  FADD.FTZ R2, R61, R4 ;  /* 0x000000043d027221 */ /* 0x002fe20000010000 */
[----:B--2---:R-:W-:Y:S01]  /*c310*/  F2FP.PACK_AB R21, R31, R37 ;  /* 0x000000251f15723e */ /* 0x004fe200000000ff */
[----:B------:R-:W-:Y:S02]  /*c320*/  FADD.FTZ R4, R51, R50 ;  /* 0x0000003233047221 */ /* 0x000fe40000010000 */
[----:B------:R-:W-:Y:S02]  /*c330*/  FADD.FTZ R0, R60, R2 ;  /* 0x000000023c007221 */ /* 0x000fe40000010000 */
[----:B------:R-:W-:Y:S02]  /*c340*/  FADD.FTZ R2, R49, R4 ;  /* 0x0000000431027221 */ /* 0x000fe40000010000 */
[C---:B------:R-:W-:Y:S01]  /*c350*/  FADD.FTZ R0, R24.reuse, R0 ;  /* 0x0000000018007221 */ /* 0x040fe20000010000 */
[----:B------:R-:W-:Y:S01]  /*c360*/  F2FP.PACK_AB R24, R24, R60 ;  /* 0x0000003c1818723e */ /* 0x000fe200000000ff */
[----:B------:R-:W-:-:S02]  /*c370*/  FADD.FTZ R2, R23, R2 ;  /* 0x0000000217027221 */ /* 0x000fc40000010000 */
[----:B------:R-:W-:Y:S01]  /*c380*/  FADD.FTZ R0, R58, R0 ;  /* 0x000000003a007221 */ /* 0x000fe20000010000 */
[----:B------:R1:W2:Y:S01]  /*c390*/  MUFU.EX2 R23, R6 ;  /* 0x0000000600177308 */ /* 0x0002a20000000800 */
[----:B------:R-:W-:-:S04]  /*c3a0*/  FADD.FTZ R2, R47, R2 ;  /* 0x000000022f027221 */ /* 0x000fc80000010000 */
[C---:B------:R-:W-:Y:S01]  /*c3b0*/  FADD.FTZ R2, R25.reuse, R2 ;  /* 0x0000000219027221 */ /* 0x040fe20000010000 */
[----:B------:R-:W-:Y:S01]  /*c3c0*/  F2FP.PACK_AB R25, R25, R47 ;  /* 0x0000002f1919723e */ /* 0x000fe200000000ff */
[----:B-1----:R-:W-:Y:S02]  /*c3d0*/  FADD.FTZ R6, R57, R0 ;  /* 0x0000000039067221 */ /* 0x002fe40000010000 */
        /* <DEDUP_REMOVED lines=13> */
[C---:B------:R-:W-:Y:S01]  /*c4b0*/  FADD.FTZ R4, R132.reuse, R0 ;  /* 0x0000000084047221 */ /* 0x040fe20000010000 */
[----:B------:R-:W-:Y:S01]  /*c4c0*/  F2FP.PACK_AB R132, R132, R56 ;  /* 0x000000388484723e */ /* 0x000fe200000000ff */
[C---:B------:R-:W-:Y:S01]  /*c4d0*/  FADD.FTZ R6, R133.reuse, R2 ;  /* 0x0000000285067221 */ /* 0x040fe20000010000 */
[----:B------:R-:W-:Y:S01]  /*c4e0*/  F2FP.PACK_AB R133, R133, R53 ;  /* 0x000000358585723e */ /* 0x000fe200000000ff */
[----:B------:R-:W-:-:S02]  /*c4f0*/  FADD.FTZ R2, R30, R3 ;  /* 0x000000031e027221 */ /* 0x000fc40000010000 */
[----:B------:R-:W-:Y:S02]  /*c500*/  FADD.FTZ R0, R52, R11 ;  /* 0x0000000b34007221 */ /* 0x000fe40000010000 */
[----:B------:R-:W-:Y:S02]  /*c510*/  FADD.FTZ R3, R55, R4 ;  /* 0x0000000437037221 */ /* 0x000fe40000010000 */
[C---:B--2---:R-:W-:Y:S01]  /*c520*/  FADD.FTZ R4, R23.reuse, R2 ;  /* 0x0000000217047221 */ /* 0x044fe20000010000 */
[----:B------:R-:W-:Y:S01]  /*c530*/  F2FP.PACK_AB R23, R23, R30 ;  /* 0x0000001e1717723e */ /* 0x000fe200000000ff */
[C---:B------:R-:W-:Y:S01]  /*c540*/  FADD.FTZ R2, R128.reuse, R0 ;  /* 0x0000000080027221 */ /* 0x040fe20000010000 */
[----:B------:R-:W-:Y:S01]  /*c550*/  F2FP.PACK_AB R128, R128, R52 ;  /* 0x000000348080723e */ /* 0x000fe200000000ff */
[----:B------:R-:W-:Y:S02]  /*c560*/  FADD.FTZ R0, R54, R6 ;  /* 0x0000000636007221 */ /* 0x000fe40000010000 */
[----:B------:R-:W-:-:S02]  /*c570*/  FADD.FTZ R4, R29, R4 ;  /* 0x000000041d047221 */ /* 0x000fc40000010000 */
[C---:B------:R-:W-:Y:S01]  /*c580*/  FADD.FTZ R0, R135.reuse, R0 ;  /* 0x0000000087007221 */ /* 0x040fe20000010000 */
[----:B------:R-:W-:Y:S01]  /*c590*/  F2FP.PACK_AB R135, R135, R54 ;  /* 0x000000368787723e */ /* 0x000fe200000000ff */
[----:B------:R-:W-:Y:S02]  /*c5a0*/  FADD.FTZ R2, R46, R2 ;  /* 0x000000022e027221 */ /* 0x000fe40000010000 */
[C---:B------:R-:W-:Y:S01]  /*c5b0*/  FADD.FTZ R4, R129.reuse, R4 ;  /* 0x0000000481047221 */ /* 0x040fe20000010000 */
[----:B------:R1:W-:Y:S01]  /*c5c0*/  STL [R1+0x94], R0 ;  /* 0x0000940001007387 */ /* 0x0003e20000100800 */
[C---:B------:R-:W-:Y:S01]  /*c5d0*/  FADD.FTZ R3, R134.reuse, R3 ;  /* 0x0000000386037221 */ /* 0x040fe20000010000 */
[----:B------:R-:W-:Y:S01]  /*c5e0*/  F2FP.PACK_AB R134, R134, R55 ;  /* 0x000000378686723e */ /* 0x000fe200000000ff */
[----:B------:R-:W-:Y:S01]  /*c5f0*/  FADD.FTZ R4, R28, R4 ;  /* 0x000000041c047221 */ /* 0x000fe20000010000 */
[----:B------:R-:W-:Y:S02]  /*c600*/  F2FP.PACK_AB R129, R129, R29 ;  /* 0x0000001d8181723e */ /* 0x000fe400000000ff */
[----:B------:R-:W-:Y:S01]  /*c610*/  STL [R1+0x90], R3 ;  /* 0x0000900301007387 */ /* 0x000fe20000100800 */
[C---:B-1----:R-:W-:Y:S01]  /*c620*/  FADD.FTZ R0, R130.reuse, R2 ;  /* 0x0000000282007221 */ /* 0x042fe20000010000 */
[----:B------:R-:W-:-:S04]  /*c630*/  F2FP.PACK_AB R130, R130, R46 ;  /* 0x0000002e8282723e */ /* 0x000fc800000000ff */
[----:B------:R1:W-:Y:S02]  /*c640*/  STL [R1+0xac], R0 ;  /* 0x0000ac0001007387 */ /* 0x0003e40000100800 */
[C---:B-1----:R-:W-:Y:S01]  /*c650*/  FADD.FTZ R0, R131.reuse, R4 ;  /* 0x0000000483007221 */ /* 0x042fe20000010000 */
[----:B------:R-:W-:-:S04]  /*c660*/  F2FP.PACK_AB R131, R131, R28 ;  /* 0x0000001c8383723e */ /* 0x000fc800000000ff */
[----:B------:R1:W-:Y:S03]  /*c670*/  STL [R1+0xa8], R0 ;  /* 0x0000a80001007387 */ /* 0x0003e60000100800 */
[----:B------:R-:W2:Y:S04]  /*c680*/  LDL R3, [R1+0x4] ;  /* 0x0000040001037983 */ /* 0x000ea80000100800 */
[----:B------:R-:W3:Y:S04]  /*c690*/  LDL R6, [R1+0x64] ;  /* 0x0000640001067983 */ /* 0x000ee80000100800 */
[----:B------:R-:W3:Y:S01]  /*c6a0*/  LDL R4, [R1+0x58] ;  /* 0x0000580001047983 */ /* 0x000ee20000100800 */
[--C-:B------:R-:W-:Y:S01]  /*c6b0*/  IMAD R220, R8, 0x2, R217.reuse ;  /* 0x0000000208dc7824 */ /* 0x100fe200078e02d9 */
[----:B------:R-:W-:Y:S01]  /*c6c0*/  LOP3.LUT R229, R229, 0xfffffbff, RZ, 0xc0, !PT ;  /* 0xfffffbffe5e57812 */ /* 0x000fe200078ec0ff */
[----:B------:R-:W-:Y:S01]  /*c6d0*/  IMAD R218, R9, 0x2, R217 ;  /* 0x0000000209da7824 */ /* 0x000fe200078e02d9 */
[----:B------:R-:W4:Y:S01]  /*c6e0*/  LDSM.16.MT88.4 R28, [R217+0x2080] ;  /* 0x00208000d91c783b */ /* 0x000f220000004200 */
[----:B------:R-:W-:Y:S01]  /*c6f0*/  IMAD.MOV.U32 R136, RZ, RZ, 0x1 ;  /* 0x00000001ff887424 */ /* 0x000fe200078e00ff */
[----:B------:R-:W-:Y:S01]  /*c700*/  IADD3 R230, R230, -0x2, RZ ;  /* 0xfffffffee6e67810 */ /* 0x000fe20007ffe0ff */
[----:B------:R-:W-:Y:S01]  /*c710*/  IMAD R219, R8, 0x2, R218 ;  /* 0x0000000208db7824 */ /* 0x000fe200078e02da */
[----:B------:R-:W5:Y:S02]  /*c720*/  LDSM.16.MT88.4 R52, [R217+0x3880] ;  /* 0x00388000d934783b */ /* 0x000f640000004200 */
[----:B------:R-:W-:-:S02]  /*c730*/  ISETP.NE.AND P0, PT, R136, c[0x0][0x2c4], PT ;  /* 0x0000b10088007a0c */ /* 0x000fc40003f05270 */
[----:B------:R-:W1:Y:S04]  /*c740*/  LDSM.16.MT88.4 R68, [R220+0x3880] ;  /* 0x00388000dc44783b */ /* 0x000e680000004200 */
[----:B------:R-:W-:Y:S04]  /*c750*/  LDSM.16.MT88.4 R48, [R218+0x2080] ;  /* 0x00208000da30783b */ /* 0x000fe80000004200 */
[----:B------:R-:W-:Y:S03]  /*c760*/  LDSM.16.MT88.4 R56, [R220+0x4080] ;  /* 0x00408000dc38783b */ /* 0x000fe60000004200 */
[----:B------:R-:W-:Y:S01]  /*c770*/  @P0 LOP3.LUT R229, R229, 0x400, RZ, 0xfc, !PT ;  /* 0x00000400e5e50812 */ /* 0x000fe200078efcff */
[----:B------:R-:W-:Y:S03]  /*c780*/  LDSM.16.MT88.4 R44, [R220+0x2080] ;  /* 0x00208000dc2c783b */ /* 0x000fe60000004200 */
[----:B------:R-:W-:Y:S01]  /*c790*/  LOP3.LUT R229, R229, 0xfffffdff, RZ, 0xc0, !PT ;  /* 0xfffffdffe5e57812 */ /* 0x000fe200078ec0ff */
[----:B------:R-:W-:Y:S04]  /*c7a0*/  LDSM.16.MT88.4 R32, [R217+0x2880] ;  /* 0x00288000d920783b */ /* 0x000fe80000004200 */
[----:B------:R-:W-:Y:S04]  /*c7b0*/  LDSM.16.MT88.4 R40, [R218+0x3880] ;  /* 0x00388000da28783b */ /* 0x000fe80000004200 */
[----:B------:R-:W-:Y:S04]  /*c7c0*/  LDSM.16.MT88.4 R36, [R218+0x2880] ;  /* 0x00288000da24783b */ /* 0x000fe80000004200 */
[----:B------:R-:W-:Y:S01]  /*c7d0*/  LDSM.16.MT88.4 R64, [R220+0x2880] ;  /* 0x00288000dc40783b */ /* 0x000fe20000004200 */
[-C--:B----4-:R-:W-:Y:S03]  /*c7e0*/  HMMA.16816.F32 R144, R16, R28.reuse, RZ ;  /* 0x0000001c1090723c */ /* 0x090fe600000018ff */
[----:B------:R-:W-:Y:S04]  /*c7f0*/  LDSM.16.MT88.4 R60, [R218+0x4080] ;  /* 0x00408000da3c783b */ /* 0x000fe80000004200 */
[----:B------:R-:W-:Y:S01]  /*c800*/  LDSM.16.MT88.4 R8, [R219+0x3880] ;  /* 0x00388000db08783b */ /* 0x000fe20000004200 */
[C---:B------:R-:W-:Y:S03]  /*c810*/  HMMA.16816.F32 R124, R12.reuse, R28, RZ ;  /* 0x0000001c0c7c723c */ /* 0x040fe600000018ff */
[----:B------:R-:W-:Y:S04]  /*c820*/  LDSM.16.MT88.4 R156, [R217+0x3080] ;  /* 0x00308000d99c783b */ /* 0x000fe80000004200 */
[----:B------:R-:W-:Y:S01]  /*c830*/  LDSM.16.MT88.4 R148, [R218+0x3080] ;  /* 0x00308000da94783b */ /* 0x000fe20000004200 */
[-C--:B------:R-:W-:Y:S08]  /*c840*/  HMMA.16816.F32 R120, R12, R30.reuse, RZ ;  /* 0x0000001e0c78723c */ /* 0x080ff000000018ff */
[C---:B------:R-:W-:Y:S01]  /*c850*/  HMMA.16816.F32 R116, R16.reuse, R30, RZ ;  /* 0x0000001e1074723c */ /* 0x040fe200000018ff */
[----:B------:R-:W4:Y:S07]  /*c860*/  LDSM.16.MT88.4 R28, [R217+0x4080] ;  /* 0x00408000d91c783b */ /* 0x000f2e0000004200 */
[-C--:B-----5:R-:W-:Y:S08]  /*c870*/  HMMA.16816.F32 R112, R16, R52.reuse, RZ ;  /* 0x000000341070723c */ /* 0x0a0ff000000018ff */
[C---:B------:R-:W-:Y:S08]  /*c880*/  HMMA.16816.F32 R108, R12.reuse, R52, RZ ;  /* 0x000000340c6c723c */ /* 0x040ff000000018ff */
[-C--:B------:R-:W-:Y:S08]  /*c890*/  HMMA.16816.F32 R104, R12, R54.reuse, RZ ;  /* 0x000000360c68723c */ /* 0x080ff000000018ff */
[----:B------:R-:W-:Y:S08]  /*c8a0*/  HMMA.16816.F32 R96, R16, R54, RZ ;  /* 0x000000361060723c */ /* 0x000ff000000018ff */
[----:B-1----:R-:W-:Y:S08]  /*c8b0*/  HMMA.16816.F32 R52, R12, R68, RZ ;  /* 0x000000440c34723c */ /* 0x002ff000000018ff */
[-C--:B----4-:R-:W-:Y:S08]  /*c8c0*/  HMMA.16816.F32 R184, R24, R28.reuse, R112 ;  /* 0x0000001c18b8723c */ /* 0x090ff00000001870 */
[C---:B------:R-:W-:Y:S08]  /*c8d0*/  HMMA.16816.F32 R176, R20.reuse, R28, R108 ;  /* 0x0000001c14b0723c */ /* 0x040ff0000000186c */
[-C--:B------:R-:W-:Y:S08]  /*c8e0*/  HMMA.16816.F32 R160, R20, R30.reuse, R104 ;  /* 0x0000001e14a0723c */ /* 0x080ff00000001868 */
[----:B------:R-:W-:Y:S08]  /*c8f0*/  HMMA.16816.F32 R152, R24, R30, R96 ;  /* 0x0000001e1898723c */ /* 0x000ff00000001860 */
[----:B------:R-:W-:Y:S08]  /*c900*/  HMMA.16816.F32 R28, R12, R50, RZ ;  /* 0x000000320c1c723c */ /* 0x000ff000000018ff */
[----:B------:R-:W-:Y:S08]  /*c910*/  HMMA.16816.F32 R232, R20, R56, R52 ;  /* 0x0000003814e8723c */ /* 0x000ff00000001834 */
[-C--:B------:R-:W-:Y:S08]  /*c920*/  HMMA.16816.F32 R88, R16, R44.reuse, RZ ;  /* 0x0000002c1058723c */ /* 0x080ff000000018ff */
[----:B------:R-:W-:Y:S08]  /*c930*/  HMMA.16816.F32 R84, R12, R44, RZ ;  /* 0x0000002c0c54723c */ /* 0x000ff000000018ff */
[-C--:B------:R-:W-:Y:S08]  /*c940*/  HMMA.16816.F32 R144, R24, R32.reuse, R144 ;  /* 0x000000201890723c */ /* 0x080ff00000001890 */
[C---:B------:R-:W-:Y:S08]  /*c950*/  HMMA.16816.F32 R124, R20.reuse, R32, R124 ;  /* 0x00000020147c723c */ /* 0x040ff0000000187c */
[-C--:B------:R-:W-:Y:S08]  /*c960*/  HMMA.16816.F32 R120, R20, R34.reuse, R120 ;  /* 0x000000221478723c */ /* 0x080ff00000001878 */
[----:B------:R-:W-:Y:S08]  /*c970*/  HMMA.16816.F32 R116, R24, R34, R116 ;  /* 0x000000221874723c */ /* 0x000ff00000001874 */
[----:B------:R-:W-:Y:S08]  /*c980*/  HMMA.16816.F32 R52, R12, R46, RZ ;  /* 0x0000002e0c34723c */ /* 0x000ff000000018ff */
[-C--:B------:R-:W-:Y:S08]  /*c990*/  HMMA.16816.F32 R80, R16, R40.reuse, RZ ;  /* 0x000000281050723c */ /* 0x080ff000000018ff */
[----:B------:R-:W-:Y:S08]  /*c9a0*/  HMMA.16816.F32 R76, R12, R40, RZ ;  /* 0x000000280c4c723c */ /* 0x000ff000000018ff */
[----:B------:R-:W-:Y:S08]  /*c9b0*/  HMMA.16816.F32 R44, R16, R46, RZ ;  /* 0x0000002e102c723c */ /* 0x000ff000000018ff */
[----:B------:R-:W-:Y:S08]  /*c9c0*/  HMMA.16816.F32 R32, R12, R42, RZ ;  /* 0x0000002a0c20723c */ /* 0x000ff000000018ff */
[----:B------:R-:W-:Y:S01]  /*c9d0*/  HMMA.16816.F32 R180, R20, R38, R28 ;  /* 0x0000002614b4723c */ /* 0x000fe2000000181c */
[----:B------:R-:W1:Y:S07]  /*c9e0*/  LDSM.16.MT88.4 R28, [R219+0x2080] ;  /* 0x00208000db1c783b */ /* 0x000e6e0000004200 */
[C---:B------:R-:W-:Y:S08]  /*c9f0*/  HMMA.16816.F32 R40, R16.reuse, R42, RZ ;  /* 0x0000002a1028723c */ /* 0x040ff000000018ff */
[-C--:B------:R-:W-:Y:S08]  /*ca00*/  HMMA.16816.F32 R100, R16, R48.reuse, RZ ;  /* 0x000000301064723c */ /* 0x080ff000000018ff */
[----:B------:R-:W-:Y:S08]  /*ca10*/  HMMA.16816.F32 R92, R12, R48, RZ ;  /* 0x000000300c5c723c */ /* 0x000ff000000018ff */
[----:B------:R-:W-:Y:S08]  /*ca20*/  HMMA.16816.F32 R48, R16, R50, RZ ;  /* 0x000000321030723c */ /* 0x000ff000000018ff */
[----:B------:R-:W-:Y:S01]  /*ca30*/  HMMA.16816.F32 R96, R24, R66, R44 ;  /* 0x000000421860723c */ /* 0x000fe2000000182c */
[----:B------:R-:W4:Y:S01]  /*ca40*/  LDSM.16.MT88.4 R44, [R219+0x2880] ;  /* 0x00288000db2c783b */ /* 0x000f220000004200 */
[----:B--2---:R-:W-:-:S04]  /*ca50*/  IMAD.SHL.U32 R3, R3, 0x80, RZ ;  /* 0x0000008003037824 */ /* 0x004fc800078e00ff */
[----:B------:R-:W-:Y:S02]  /*ca60*/  @P0 IMAD.HI.U32 R2, R3, c[0x0][0x2c8], RZ ;  /* 0x0000b20003020a27 */ /* 0x000fe400078e00ff */
[----:B------:R-:W-:Y:S01]  /*ca70*/  HMMA.16816.F32 R104, R24, R62, R40 ;  /* 0x0000003e1868723c */ /* 0x000fe20000001828 */
[----:B------:R-:W2:Y:S01]  /*ca80*/  LDSM.16.MT88.4 R40, [R219+0x4080] ;  /* 0x00408000db28783b */ /* 0x000ea20000004200 */
[----:B------:R-:W-:Y:S01]  /*ca90*/  IMAD.MOV.U32 R0, RZ, RZ, R3 ;  /* 0x000000ffff007224 */ /* 0x000fe200078e0003 */
[----:B------:R-:W-:Y:S02]  /*caa0*/  @P0 SHF.R.U32.HI R0, RZ, c[0x0][0x2cc], R2 ;  /* 0x0000b300ff000a19 */ /* 0x000fe40000011602 */
[----:B------:R-:W-:Y:S02]  /*cab0*/  ISETP.LE.AND P0, PT, R136, c[0x0][0x32c], PT ;  /* 0x0000cb0088007a0c */ /* 0x000fe40003f03270 */
[----:B---3--:R-:W-:Y:S01]  /*cac0*/  IADD3 R0, -R4, R6, R0 ;  /* 0x0000000604007210 */ /* 0x008fe20007ffe100 */
[----:B------:R-:W-:Y:S03]  /*cad0*/  HMMA.16816.F32 R192, R20, R36, R92 ;  /* 0x0000002414c0723c */ /* 0x000fe6000000185c */
[----:B------:R-:W-:-:S05]  /*cae0*/  IADD3 R4, R0, c[0x0][0x328], RZ ;  /* 0x0000ca0000047a10 */ /* 0x000fca0007ffe0ff */
[----:B------:R-:W-:Y:S01]  /*caf0*/  HMMA.16816.F32 R196, R24, R36, R100 ;  /* 0x0000002418c4723c */ /* 0x000fe20000001864 */
[----:B------:R-:W-:Y:S01]  /*cb00*/  LDSM.16.MT88.4 R100, [R218+0x4880] ;  /* 0x00488000da64783b */ /* 0x000fe20000004200 */
[----:B------:R-:W-:-:S06]  /*cb10*/  @P0 LOP3.LUT R229, R229, 0x200, RZ, 0xfc, !PT ;  /* 0x00000200e5e50812 */ /* 0x000fcc00078efcff */
[----:B------:R-:W-:Y:S08]  /*cb20*/  HMMA.16816.F32 R92, R24, R38, R48 ;  /* 0x00000026185c723c */ /* 0x000ff00000001830 */
[----:B------:R-:W-:Y:S08]  /*cb30*/  HMMA.16816.F32 R108, R20, R62, R32 ;  /* 0x0000003e146c723c */ /* 0x000ff00000001820 */
[----:B------:R-:W-:Y:S08]  /*cb40*/  HMMA.16816.F32 R36, R12, R70, RZ ;  /* 0x000000460c24723c */ /* 0x000ff000000018ff */
[----:B------:R-:W-:Y:S08]  /*cb50*/  HMMA.16816.F32 R72, R16, R68, RZ ;  /* 0x000000441048723c */ /* 0x000ff000000018ff */
[-C--:B------:R-:W-:Y:S08]  /*cb60*/  HMMA.16816.F32 R204, R24, R64.reuse, R88 ;  /* 0x0000004018cc723c */ /* 0x080ff00000001858 */
[----:B------:R-:W-:Y:S01]  /*cb70*/  HMMA.16816.F32 R200, R20, R64, R84 ;  /* 0x0000004014c8723c */ /* 0x000fe20000001854 */
[----:B------:R-:W3:Y:S07]  /*cb80*/  LDSM.16.MT88.4 R84, [R217+0x4880] ;  /* 0x00488000d954783b */ /* 0x000eee0000004200 */
[-C--:B------:R-:W-:Y:S08]  /*cb90*/  HMMA.16816.F32 R212, R24, R60.reuse, R80 ;  /* 0x0000003c18d4723c */ /* 0x080ff00000001850 */
[C---:B------:R-:W-:Y:S08]  /*cba0*/  HMMA.16816.F32 R208, R20.reuse, R60, R76 ;  /* 0x0000003c14d0723c */ /* 0x040ff0000000184c */
[----:B------:R-:W-:Y:S08]  /*cbb0*/  HMMA.16816.F32 R188, R20, R66, R52 ;  /* 0x0000004214bc723c */ /* 0x000ff00000001834 */
[----:B------:R-:W-:Y:S01]  /*cbc0*/  HMMA.16816.F32 R32, R16, R70, RZ ;  /* 0x000000461020723c */ /* 0x000fe200000018ff */
[----:B------:R-:W-:Y:S07]  /*cbd0*/  LDSM.16.MT88.4 R68, [R219+0x3080] ;  /* 0x00308000db44783b */ /* 0x000fee0000004200 */
[C---:B-1----:R-:W-:Y:S08]  /*cbe0*/  HMMA.16816.F32 R48, R12.reuse, R28, RZ ;  /* 0x0000001c0c30723c */ /* 0x042ff000000018ff */
[----:B------:R-:W-:Y:S08]  /*cbf0*/  HMMA.16816.F32 R60, R12, R30, RZ ;  /* 0x0000001e0c3c723c */ /* 0x000ff000000018ff */
[C---:B------:R-:W-:Y:S08]  /*cc00*/  HMMA.16816.F32 R88, R16.reuse, R28, RZ ;  /* 0x0000001c1058723c */ /* 0x040ff000000018ff */
[----:B------:R-:W-:Y:S08]  /*cc10*/  HMMA.16816.F32 R64, R16, R30, RZ ;  /* 0x0000001e1040723c */ /* 0x000ff000000018ff */
[-C--:B------:R-:W-:Y:S08]  /*cc20*/  HMMA.16816.F32 R52, R12, R8.reuse, RZ ;  /* 0x000000080c34723c */ /* 0x080ff000000018ff */
[----:B------:R-:W-:Y:S08]  /*cc30*/  HMMA.16816.F32 R28, R16, R8, RZ ;  /* 0x00000008101c723c */ /* 0x000ff000000018ff */
[-C--:B------:R-:W-:Y:S08]  /*cc40*/  HMMA.16816.F32 R12, R12, R10.reuse, RZ ;  /* 0x0000000a0c0c723c */ /* 0x080ff000000018ff */
[----:B------:R-:W-:Y:S01]  /*cc50*/  HMMA.16816.F32 R16, R16, R10, RZ ;  /* 0x0000000a1010723c */ /* 0x000fe200000018ff */
[----:B------:R-:W-:Y:S07]  /*cc60*/  LDSM.16.MT88.4 R8, [R219+0x4880] ;  /* 0x00488000db08783b */ /* 0x000fee0000004200 */
[-C--:B------:R-:W-:Y:S01]  /*cc70*/  HMMA.16816.F32 R164, R132, R156.reuse, R144 ;  /* 0x0000009c84a4723c */ /* 0x080fe20000001890 */
[----:B------:R-:W1:Y:S07]  /*cc80*/  LDSM.16.MT88.4 R144, [R220+0x3080] ;  /* 0x00308000dc90783b */ /* 0x000e6e0000004200 */
[C---:B------:R-:W-:Y:S08]  /*cc90*/  HMMA.16816.F32 R168, R128.reuse, R156, R124 ;  /* 0x0000009c80a8723c */ /* 0x040ff0000000187c */
[-C--:B------:R-:W-:Y:S08]  /*cca0*/  HMMA.16816.F32 R172, R128, R158.reuse, R120 ;  /* 0x0000009e80ac723c */ /* 0x080ff00000001878 */
[----:B------:R-:W-:Y:S01]  /*ccb0*/  HMMA.16816.F32 R156, R132, R158, R116 ;  /* 0x0000009e849c723c */ /* 0x000fe20000001874 */
[----:B------:R-:W5:Y:S07]  /*ccc0*/  LDSM.16.MT88.4 R116, [R220+0x4880] ;  /* 0x00488000dc74783b */ /* 0x000f6e0000004200 */
[----:B------:R-:W-:Y:S08]  /*ccd0*/  HMMA.16816.F32 R112, R20, R58, R36 ;  /* 0x0000003a1470723c */ /* 0x000ff00000001824 */
[C---:B------:R-:W-:Y:S08]  /*cce0*/  HMMA.16816.F32 R236, R24.reuse, R56, R72 ;  /* 0x0000003818ec723c */ /* 0x040ff00000001848 */
[----:B------:R-:W-:Y:S08]  /*ccf0*/  HMMA.16816.F32 R36, R24, R58, R32 ;  /* 0x0000003a1824723c */ /* 0x000ff00000001820 */
[C---:B----4-:R-:W-:Y:S08]  /*cd00*/  HMMA.16816.F32 R48, R20.reuse, R44, R48 ;  /* 0x0000002c1430723c */ /* 0x050ff00000001830 */
[----:B------:R-:W-:Y:S08]  /*cd10*/  HMMA.16816.F32 R32, R20, R46, R60 ;  /* 0x0000002e1420723c */ /* 0x000ff0000000183c */
[----:B------:R-:W-:Y:S08]  /*cd20*/  HMMA.16816.F32 R56, R24, R44, R88 ;  /* 0x0000002c1838723c */ /* 0x000ff00000001858 */
[-C--:B--2---:R-:W-:Y:S08]  /*cd30*/  HMMA.16816.F32 R52, R20, R40.reuse, R52 ;  /* 0x000000281434723c */ /* 0x084ff00000001834 */
[C---:B------:R-:W-:Y:S08]  /*cd40*/  HMMA.16816.F32 R28, R24.reuse, R40, R28 ;  /* 0x00000028181c723c */ /* 0x040ff0000000181c */
[----:B------:R-:W-:Y:S08]  /*cd50*/  HMMA.16816.F32 R44, R24, R46, R64 ;  /* 0x0000002e182c723c */ /* 0x000ff00000001840 */
[-C--:B------:R-:W-:Y:S08]  /*cd60*/  HMMA.16816.F32 R12, R20, R42.reuse, R12 ;  /* 0x0000002a140c723c */ /* 0x080ff0000000180c */
[----:B------:R-:W-:Y:S08]  /*cd70*/  HMMA.16816.F32 R16, R24, R42, R16 ;  /* 0x0000002a1810723c */ /* 0x000ff00000001810 */
[-C--:B---3--:R-:W-:Y:S08]  /*cd80*/  HMMA.16816.F32 R72, R132, R84.reuse, R184 ;  /* 0x000000548448723c */ /* 0x088ff000000018b8 */
[C---:B------:R-:W-:Y:S08]  /*cd90*/  HMMA.16816.F32 R76, R128.reuse, R84, R176 ;  /* 0x00000054804c723c */ /* 0x040ff000000018b0 */
[-C--:B------:R-:W-:Y:S08]  /*cda0*/  HMMA.16816.F32 R80, R128, R86.reuse, R160 ;  /* 0x000000568050723c */ /* 0x080ff000000018a0 */
[C---:B------:R-:W-:Y:S08]  /*cdb0*/  HMMA.16816.F32 R84, R132.reuse, R86, R152 ;  /* 0x000000568454723c */ /* 0x040ff00000001898 */
[-C--:B------:R-:W-:Y:S08]  /*cdc0*/  HMMA.16816.F32 R160, R132, R148.reuse, R196 ;  /* 0x0000009484a0723c */ /* 0x080ff000000018c4 */
[C---:B------:R-:W-:Y:S08]  /*cdd0*/  HMMA.16816.F32 R176, R128.reuse, R148, R192 ;  /* 0x0000009480b0723c */ /* 0x040ff000000018c0 */
[----:B------:R-:W-:Y:S08]  /*cde0*/  HMMA.16816.F32 R180, R128, R150, R180 ;  /* 0x0000009680b4723c */ /* 0x000ff000000018b4 */
[-C--:B-1----:R-:W-:Y:S08]  /*cdf0*/  HMMA.16816.F32 R152, R132, R144.reuse, R204 ;  /* 0x000000908498723c */ /* 0x082ff000000018cc */
[C---:B------:R-:W-:Y:S08]  /*ce00*/  HMMA.16816.F32 R184, R128.reuse, R144, R200 ;  /* 0x0000009080b8723c */ /* 0x040ff000000018c8 */
[----:B------:R-:W-:Y:S08]  /*ce10*/  HMMA.16816.F32 R188, R128, R146, R188 ;  /* 0x0000009280bc723c */ /* 0x000ff000000018bc */
[C---:B------:R-:W-:Y:S08]  /*ce20*/  HMMA.16816.F32 R148, R132.reuse, R150, R92 ;  /* 0x000000968494723c */ /* 0x040ff0000000185c */
[C---:B------:R-:W-:Y:S08]  /*ce30*/  HMMA.16816.F32 R144, R132.reuse, R146, R96 ;  /* 0x000000928490723c */ /* 0x040ff00000001860 */
[-C--:B------:R-:W-:Y:S08]  /*ce40*/  HMMA.16816.F32 R88, R132, R100.reuse, R212 ;  /* 0x000000648458723c */ /* 0x080ff000000018d4 */
[C---:B------:R-:W-:Y:S08]  /*ce50*/  HMMA.16816.F32 R92, R128.reuse, R100, R208 ;  /* 0x00000064805c723c */ /* 0x040ff000000018d0 */
[-C--:B------:R-:W-:Y:S08]  /*ce60*/  HMMA.16816.F32 R96, R128, R102.reuse, R108 ;  /* 0x000000668060723c */ /* 0x080ff0000000186c */
[C---:B------:R-:W-:Y:S08]  /*ce70*/  HMMA.16816.F32 R100, R132.reuse, R102, R104 ;  /* 0x000000668464723c */ /* 0x040ff00000001868 */
[-C--:B-----5:R-:W-:Y:S08]  /*ce80*/  HMMA.16816.F32 R104, R132, R116.reuse, R236 ;  /* 0x000000748468723c */ /* 0x0a0ff000000018ec */
[C---:B------:R-:W-:Y:S08]  /*ce90*/  HMMA.16816.F32 R108, R128.reuse, R116, R232 ;  /* 0x00000074806c723c */ /* 0x040ff000000018e8 */
[C---:B------:R-:W-:Y:S08]  /*cea0*/  HMMA.16816.F32 R112, R128.reuse, R118, R112 ;  /* 0x000000768070723c */ /* 0x040ff00000001870 */
[C---:B------:R-:W-:Y:S08]  /*ceb0*/  HMMA.16816.F32 R60, R128.reuse, R68, R48 ;  /* 0x00000044803c723c */ /* 0x040ff00000001830 */
[----:B------:R-:W-:Y:S08]  /*cec0*/  HMMA.16816.F32 R64, R128, R70, R32 ;  /* 0x000000468040723c */ /* 0x000ff00000001820 */
[C---:B------:R-:W-:Y:S08]  /*ced0*/  HMMA.16816.F32 R56, R132.reuse, R68, R56 ;  /* 0x000000448438723c */ /* 0x040ff00000001838 */
[----:B------:R-:W-:Y:S08]  /*cee0*/  HMMA.16816.F32 R116, R132, R118, R36 ;  /* 0x000000768474723c */ /* 0x000ff00000001824 */
[----:B------:R-:W-:Y:S08]  /*cef0*/  HMMA.16816.F32 R124, R128, R8, R52 ;  /* 0x00000008807c723c */ /* 0x000ff00000001834 */
[C---:B------:R-:W-:Y:S08]  /*cf00*/  HMMA.16816.F32 R68, R132.reuse, R70, R44 ;  /* 0x000000468444723c */ /* 0x040ff0000000182c */
[----:B------:R-:W-:Y:S08]  /*cf10*/  HMMA.16816.F32 R120, R132, R8, R28 ;  /* 0x000000088478723c */ /* 0x000ff0000000181c */
[-C--:B------:R-:W-:Y:S08]  /*cf20*/  HMMA.16816.F32 R128, R128, R10.reuse, R12 ;  /* 0x0000000a8080723c */ /* 0x080ff0000000180c */
[----:B------:R-:W-:Y:S01]  /*cf30*/  HMMA.16816.F32 R132, R132, R10, R16 ;  /* 0x0000000a8484723c */ /* 0x000fe20000001810 */
[----:B------:R-:W-:Y:S07]  /*cf40*/  @!P0 BRA `(.L_x_1296) ;  /* 0x0000011000008947 */ /* 0x000fee0003800000 */
[C---:B------:R-:W-:Y:S01]  /*cf50*/  ISETP.GT.AND P0, PT, R0.reuse, RZ, PT ;  /* 0x000000ff0000720c */ /* 0x040fe20003f04270 */
[----:B------:R-:W-:Y:S01]  /*cf60*/  BSSY B0, `(.L_x_1297) ;  /* 0x000000c000007945 */ /* 0x000fe20003800000 */
[----:B------:R-:W-:-:S11]  /*cf70*/  IADD3 R2, R0, -0x1, RZ ;  /* 0xffffffff00027810 */ /* 0x000fd60007ffe0ff */
[----:B------:R-:W-:Y:S05]  /*cf80*/  @P0 BRA `(.L_x_1298) ;  /* 0x0000006000000947 */ /* 0x000fea0003800000 */
[----:B------:R-:W-:Y:S01]  /*cf90*/  ISETP.NE.AND P0, PT, R136, c[0x0][0x32c], PT ;  /* 0x0000cb0088007a0c */ /* 0x000fe20003f05270 */
[----:B------:R-:W-:-:S12]  /*cfa0*/  IMAD.MOV R0, RZ, RZ, -R0 ;  /* 0x000000ffff007224 */ /* 0x000fd800078e0a00 */
[----:B------:R-:W-:-:S05]  /*cfb0*/  @P0 IMAD.HI.U32 R2, R0, c[0x0][0x330], RZ ;  /* 0x0000cc0000020a27 */ /* 0x000fca00078e00ff */
[----:B------:R-:W-:-:S04]  /*cfc0*/  @P0 SHF.R.U32.HI R0, RZ, c[0x0][0x334], R2 ;  /* 0x0000cd00ff000a19 */ /* 0x000fc80000011602 */
[----:B------:R-:W-:Y:S01]  /*cfd0*/  LOP3.LUT R2, RZ, R0, RZ, 0x33, !PT ;  /* 0x00000000ff027212 */ /* 0x000fe200078e33ff */
[----:B------:R-:W-:Y:S05]  /*cfe0*/  BRA `(.L_x_1299) ;  /* 0x0000003000007947 */ /* 0x000fea0003800000 */
.L_x_1298:
[----:B------:R-:W-:-:S13]  /*cff0*/  ISETP.NE.AND P0, PT, R136, c[0x0][0x32c], PT ;  /* 0x0000cb0088007a0c */ /* 0x000fda0003f05270 */
[----:B------:R-:W-:-:S05]  /*d000*/  @P0 IMAD.HI.U32 R0, R2, c[0x0][0x330], RZ ;  /* 0x0000cc0002000a27 */ /* 0x000fca00078e00ff */
[----:B------:R-:W-:Y:S02]  /*d010*/  @P0 SHF.R.U32.HI R2, RZ, c[0x0][0x334], R0 ;  /* 0x0000cd00ff020a19 */ /* 0x000fe40000011600 */
.L_x_1299:
[----:B------:R-:W-:Y:S05]  /*d020*/  BSYNC B0 ;  /* 0x0000000000007941 */ /* 0x000fea0003800000 */
.L_x_1297:
[----:B------:R-:W-:-:S05]  /*d030*/  MOV R0, c[0x0][0x32c] ;  /* 0x0000cb0000007a02 */ /* 0x000fca0000000f00 */
[----:B------:R-:W-:-:S05]  /*d040*/  IMAD R2, R2, R0, c[0x0][0x32c] ;  /* 0x0000cb0002027624 */ /* 0x000fca00078e0200 */
[----:B------:R-:W-:-:S04]  /*d050*/  IMNMX R4, R4, R2, PT ;  /* 0x0000000204047217 */ /* 0x000fc80003800200 */
.L_x_1296:
[----:B------:R-:W2:Y:S01]  /*d060*/  LDL R2, [R1+0xb4] ;  /* 0x0000b40001027983 */ /* 0x000ea20000100800 */
[----:B------:R-:W-:-:S05]  /*d070*/  IMAD.HI R4, R4, 0x2aaaaaab, RZ ;  /* 0x2aaaaaab04047827 */ /* 0x000fca00078e02ff */
[----:B------:R-:W-:-:S04]  /*d080*/  SHF.R.U32.HI R0, RZ, 0x1f, R4 ;  /* 0x0000001fff007819 */ /* 0x000fc80000011604 */
[----:B------:R-:W-:-:S04]  /*d090*/  LEA.HI.SX32 R4, R4, R0, 0x1d ;  /* 0x0000000004047211 */ /* 0x000fc800078feaff */
[----:B--2---:R-:W-:-:S04]  /*d0a0*/  IMNMX R2, R2, R4, !PT ;  /* 0x0000000402027217 */ /* 0x004fc80007800200 */
[----:B------:R-:W-:Y:S01]  /*d0b0*/  ISETP.GE.AND P0, PT, R230, R2, PT ;  /* 0x00000002e600720c */ /* 0x000fe20003f06270 */
[----:B------:R1:W-:-:S12]  /*d0c0*/  STL [R1+0x98], R2 ;  /* 0x0000980201007387 */ /* 0x0003d80000100800 */
[----:B------:R-:W-:Y:S05]  /*d0d0*/  @!P0 BRA `(.L_x_1300) ;  /* 0x0000513000008947 */ /* 0x000fea0003800000 */
[----:B------:R-:W2:Y:S04]  /*d0e0*/  LDL.64 R8, [R1+0xc0] ;  /* 0x0000c00001087983 */ /* 0x000ea80000100a00 */
[----:B------:R-:W3:Y:S04]  /*d0f0*/  LDL R6, [R1+0xf0] ;  /* 0x0000f00001067983 */ /* 0x000ee80000100800 */
[----:B-1----:R-:W3:Y:S01]  /*d100*/  LDL R2, [R1+0xe8] ;  /* 0x0000e80001027983 */ /* 0x002ee20000100800 */
[C---:B--2---:R-:W-:Y:S01]  /*d110*/  SHF.L.U64.HI R239, R8.reuse, 0x1, R9 ;  /* 0x0000000108ef7819 */ /* 0x044fe20000010209 */
[----:B------:R-:W-:Y:S01]  /*d120*/  IMAD.SHL.U32 R238, R8, 0x2, RZ ;  /* 0x0000000208ee7824 */ /* 0x000fe200078e00ff */
[C---:B---3--:R-:W-:Y:S01]  /*d130*/  SHF.L.U64.HI R237, R2.reuse, 0x1, R6 ;  /* 0x0000000102ed7819 */ /* 0x048fe20000010206 */
[----:B------:R-:W-:-:S02]  /*d140*/  IMAD.SHL.U32 R236, R2, 0x2, RZ ;  /* 0x0000000202ec7824 */ /* 0x000fc400078e00ff */
.L_x_1331:
[----:B------:R-:W2:Y:S01]  /*d150*/  LDL R0, [R1+0xb4] ;  /* 0x0000b40001007983 */ /* 0x000ea20000100800 */
[----:B------:R-:W-:Y:S04]  /*d160*/  DEPBAR.LE SB0, 0x0 ;  /* 0x000080000000791a */ /* 0x000fe80000000000 */
[----:B------:R-:W-:Y:S01]  /*d170*/  WARPSYNC 0xffffffff ;  /* 0xffffffff00007948 */ /* 0x000fe20003800000 */
[----:B------:R-:W-:Y:S06]  /*d180*/  BAR.SYNC.DEFER_BLOCKING 0x0 ;  /* 0x0000000000007b1d */ /* 0x000fec0000010000 */
[----:B------:R1:W3:Y:S01]  /*d190*/  LDSM.16.M88.4 R52, [R224+0x8080] ;  /* 0x00808000e034783b */ /* 0x0002e20000000200 */
[----:B------:R-:W-:Y:S03]  /*d1a0*/  BSSY B0, `(.L_x_1301) ;  /* 0x000004d000007945 */ /* 0x000fe60003800000 */
[----:B------:R1:W4:Y:S04]  /*d1b0*/  LDSM.16.M88.4 R48, [R224+0xa080] ;  /* 0x00a08000e030783b */ /* 0x0003280000000200 */
[----:B------:R1:W1:Y:S04]  /*d1c0*/  LDSM.16.M88.4 R20, [R216+0x5080] ;  /* 0x00508000d814783b */ /* 0x0002680000000200 */
[----:B------:R1:W1:Y:S04]  /*d1d0*/  LDSM.16.M88.4 R36, [R216+0x5880] ;  /* 0x00588000d824783b */ /* 0x0002680000000200 */
[----:B------:R1:W1:Y:S04]  /*d1e0*/  LDSM.16.M88.4 R192, [R216+0x6080] ;  /* 0x00608000d8c0783b */ /* 0x0002680000000200 */
[----:B------:R1:W1:Y:S04]  /*d1f0*/  LDSM.16.M88.4 R196, [R226+0x8080] ;  /* 0x00808000e2c4783b */ /* 0x0002680000000200 */
[----:B------:R1:W1:Y:S04]  /*d200*/  LDSM.16.M88.4 R204, [R226+0xa080] ;  /* 0x00a08000e2cc783b */ /* 0x0002680000000200 */
[----:B------:R1:W1:Y:S04]  /*d210*/  LDSM.16.M88.4 R200, [R223] ;  /* 0x00000000dfc8783b */ /* 0x0002680000000200 */
[----:B------:R1:W1:Y:S04]  /*d220*/  LDSM.16.M88.4 R208, [R223+0x800] ;  /* 0x00080000dfd0783b */ /* 0x0002680000000200 */
[----:B------:R1:W1:Y:S01]  /*d230*/  LDSM.16.M88.4 R212, [R223+0x1000] ;  /* 0x00100000dfd4783b */ /* 0x0002620000000200 */
[----:B--2---:R-:W-:Y:S11]  /*d240*/  ISETP.GT.AND P0, PT, R0, R230, PT ;  /* 0x000000e60000720c */ /* 0x004ff60003f04270 */
[----:B------:R-:W-:Y:S02]  /*d250*/  @!UPT UIADD3 URZ, URZ, URZ, URZ ;  /* 0x0000003f3f3ff290 */ /* 0x000fe4000fffe03f */
[----:B------:R-:W-:-:S05]  /*d260*/  @P0 BRA `(.L_x_1302) ;  /* 0x0000040000000947 */ /* 0x000fca0003800000 */
[----:B-1-34-:R-:W2:Y:S04]  /*d270*/  LDL R4, [R1+0x7c] ;  /* 0x00007c0001047983 */ /* 0x01aea80000100800 */
[----:B------:R-:W3:Y:S04]  /*d280*/  LDL R8, [R1+0x70] ;  /* 0x0000700001087983 */ /* 0x000ee80000100800 */
[----:B------:R-:W1:Y:S04]  /*d290*/  S2R R6, SR_CTAID.Y ;  /* 0x0000000000067919 */ /* 0x000e680000002600 */
[----:B------:R-:W4:Y:S02]  /*d2a0*/  S2R R9, SR_CTAID.Y ;  /* 0x0000000000097919 */ /* 0x000f240000002600 */
[C---:B----4-:R-:W-:Y:S01]  /*d2b0*/  IMAD.WIDE.U32 R10, R9.reuse, c[0x0][0x210], RZ ;  /* 0x00008400090a7a25 */ /* 0x050fe200078e00ff */
[----:B-1----:R-:W-:Y:S05]  /*d2c0*/  SHF.R.S32.HI R6, RZ, 0x1f, R6 ;  /* 0x0000001fff067819 */ /* 0x002fea0000011406 */
[----:B------:R-:W-:Y:S04]  /*d2d0*/  IMAD R6, R6, c[0x0][0x210], RZ ;  /* 0x0000840006067a24 */ /* 0x000fe800078e02ff */
[----:B------:R-:W-:Y:S05]  /*d2e0*/  IMAD R6, R9, c[0x0][0x214], R6 ;  /* 0x0000850009067a24 */ /* 0x000fea00078e0206 */
[----:B------:R-:W-:Y:S01]  /*d2f0*/  IADD3 R6, R11, R6, RZ ;  /* 0x000000060b067210 */ /* 0x000fe20007ffe0ff */
[----:B--2---:R-:W-:Y:S01]  /*d300*/  IMAD.WIDE.U32 R2, R4, c[0x0][0x208], RZ ;  /* 0x0000820004027a25 */ /* 0x004fe200078e00ff */
[----:B------:R-:W-:Y:S05]  /*d310*/  SHF.R.S32.HI R0, RZ, 0x1f, R4 ;  /* 0x0000001fff007819 */ /* 0x000fea0000011404 */
[----:B------:R-:W-:Y:S04]  /*d320*/  IMAD R0, R0, c[0x0][0x208], RZ ;  /* 0x0000820000007a24 */ /* 0x000fe800078e02ff */
[----:B------:R-:W-:Y:S01]  /*d330*/  IMAD R0, R4, c[0x0][0x20c], R0 ;  /* 0x0000830004007a24 */ /* 0x000fe200078e0200 */
[----:B---3--:R-:W-:Y:S04]  /*d340*/  SHF.R.S32.HI R4, RZ, 0x1f, R8 ;  /* 0x0000001fff047819 */ /* 0x008fe80000011408 */
[----:B------:R-:W-:Y:S01]  /*d350*/  IADD3 R3, R3, R0, RZ ;  /* 0x0000000003037210 */ /* 0x000fe20007ffe0ff */
[----:B------:R-:W-:Y:S04]  /*d360*/  IMAD R4, R4, c[0x0][0x218], RZ ;  /* 0x0000860004047a24 */ /* 0x000fe800078e02ff */
[----:B------:R-:W-:Y:S05]  /*d370*/  IMAD.WIDE.U32 R2, R8, c[0x0][0x218], R2 ;  /* 0x0000860008027a25 */ /* 0x000fea00078e0002 */
[----:B------:R-:W-:Y:S01]  /*d380*/  IADD3 R0, P1, R10, R2, RZ ;  /* 0x000000020a007210 */ /* 0x000fe20007f3e0ff */
[----:B------:R-:W-:Y:S03]  /*d390*/  IMAD R2, R8, c[0x0][0x21c], R4 ;  /* 0x0000870008027a24 */ /* 0x000fe600078e0204 */
[----:B------:R-:W-:Y:S02]  /*d3a0*/  LEA R4, P0, R0, c[0x0][0x1f8], 0x1 ;  /* 0x00007e0000047a11 */ /* 0x000fe400078008ff */
[----:B------:R-:W-:Y:S04]  /*d3b0*/  IADD3.X R2, R6, R3, R2, P1, !PT ;  /* 0x0000000306027210 */ /* 0x000fe80000ffe402 */
[----:B------:R-:W-:Y:S01]  /*d3c0*/  LEA.HI.X R0, R0, c[0x0][0x1fc], R2, 0x1, P0 ;  /* 0x00007f0000007a11 */ /* 0x000fe200000f0c02 */
[----:B------:R-:W-:-:S05]  /*d3d0*/  BRA.DIV ~URZ, `(.L_x_1303) ;  /* 0x00012d427f007947 */ /* 0x000fca000b800000 */
[----:B------:R1:W2:Y:S02]  /*d3e0*/  SHFL.IDX PT, R6, R0, RZ, 0x181f ;  /* 0x00181fff00067589 */ /* 0x0002a400000e0000 */
.L_x_1445:
[----:B------:R-:W-:-:S05]  /*d3f0*/  BRA.DIV ~URZ, `(.L_x_1304) ;  /* 0x00012da27f007947 */ /* 0x000fca000b800000 */
[----:B------:R-:W3:Y:S04]  /*d400*/  LDL R16, [R1+0xa4] ;  /* 0x0000a40001107983 */ /* 0x000ee80000100800 */
[----:B------:R-:W4:Y:S04]  /*d410*/  LDL R15, [R1+0xf4] ;  /* 0x0000f400010f7983 */ /* 0x000f280000100800 */
[----:B--2---:R-:W2:Y:S04]  /*d420*/  LDL R14, [R1+0x78] ;  /* 0x00007800010e7983 */ /* 0x004ea80000100800 */
[----:B------:R-:W1:Y:S04]  /*d430*/  SHFL.IDX PT, R2, R4, RZ, 0x181f ;  /* 0x00181fff04027589 */ /* 0x000e6800000e0000 */
[----:B------:R-:W1:Y:S04]  /*d440*/  SHFL.IDX PT, R10, R4, 0x1, 0x181f ;  /* 0x00381f00040a7f89 */ /* 0x000e6800000e0000 */
[----:B------:R-:W1:Y:S04]  /*d450*/  SHFL.IDX PT, R11, R0, 0x1, 0x181f ;  /* 0x00381f00000b7f89 */ /* 0x000e6800000e0000 */
[----:B-1----:R-:W1:Y:S01]  /*d460*/  SHFL.IDX PT, R0, R0, 0x2, 0x181f ;  /* 0x00581f0000007f89 */ /* 0x002e6200000e0000 */
[C---:B------:R-:W-:Y:S02]  /*d470*/  IADD3 R12, P0, R2.reuse, R238, RZ ;  /* 0x000000ee020c7210 */ /* 0x040fe40007f1e0ff */
[----:B------:R-:W-:Y:S02]  /*d480*/  IADD3 R8, P2, R2, R236, RZ ;  /* 0x000000ec02087210 */ /* 0x000fe40007f5e0ff */
[----:B------:R-:W-:Y:S01]  /*d490*/  IADD3 R2, P1, R10, R238, RZ ;  /* 0x000000ee0a027210 */ /* 0x000fe20007f3e0ff */
[----:B------:R-:W-:Y:S01]  /*d4a0*/  IMAD.X R13, R6, 0x1, R239, P0 ;  /* 0x00000001060d7824 */ /* 0x000fe200000e06ef */
[----:B------:R-:W-:Y:S01]  /*d4b0*/  IADD3 R10, P0, R10, R236, RZ ;  /* 0x000000ec0a0a7210 */ /* 0x000fe20007f1e0ff */
[----:B------:R-:W-:Y:S02]  /*d4c0*/  IMAD.X R9, R6, 0x1, R237, P2 ;  /* 0x0000000106097824 */ /* 0x000fe400010e06ed */
[----:B------:R1:W5:Y:S01]  /*d4d0*/  LDL R6, [R1+0xa0] ;  /* 0x0000a00001067983 */ /* 0x0003620000100800 */
[C---:B------:R-:W-:Y:S02]  /*d4e0*/  IMAD.X R3, R11.reuse, 0x1, R239, P1 ;  /* 0x000000010b037824 */ /* 0x040fe400008e06ef */
[----:B------:R-:W-:Y:S01]  /*d4f0*/  IMAD.X R11, R11, 0x1, R237, P0 ;  /* 0x000000010b0b7824 */ /* 0x000fe200000e06ed */
[----:B---3--:R-:W-:Y:S02]  /*d500*/  ISETP.GE.AND P4, PT, R16, c[0x0][0x1d4], PT ;  /* 0x0000750010007a0c */ /* 0x008fe40003f86270 */
[----:B----4-:R-:W-:Y:S11]  /*d510*/  ISETP.GE.AND P3, PT, R15, c[0x0][0x1d4], PT ;  /* 0x000075000f007a0c */ /* 0x010ff60003f66270 */
[----:B--2---:R2:W-:Y:S04]  /*d520*/  LDGSTS.E.BYPASS.LTC128B.128 [R14], [R12.64], !P4 ;  /* 0x000000000c0e7fae */ /* 0x0045e8000e101d46 */
[----:B------:R2:W-:Y:S04]  /*d530*/  LDGSTS.E.BYPASS.LTC128B.128 [R14+0x1800], [R8.64], !P3 ;  /* 0x01800000080e7fae */ /* 0x0005e8000d901d46 */
[----:B------:R3:W-:Y:S04]  /*d540*/  LDGSTS.E.BYPASS.LTC128B.128 [R14+0x800], [R2.64], !P4 ;  /* 0x00800000020e7fae */ /* 0x0007e8000e101d46 */
[----:B------:R2:W-:Y:S04]  /*d550*/  LDGSTS.E.BYPASS.LTC128B.128 [R14+0x2000], [R10.64], !P3 ;  /* 0x020000000a0e7fae */ /* 0x0005e8000d901d46 */
[----:B---3--:R2:W3:Y:S02]  /*d560*/  SHFL.IDX PT, R2, R4, 0x2, 0x181f ;  /* 0x00581f0004027f89 */ /* 0x0084e400000e0000 */
.L_x_1446:
[----:B-1----:R-:W4:Y:S01]  /*d570*/  LDL R3, [R1+0xa4] ;  /* 0x0000a40001037983 */ /* 0x002f220000100800 */
[----:B--2--5:R-:W-:Y:S03]  /*d580*/  IADD3 R8, -R6, 0x10, RZ ;  /* 0x0000001006087810 */ /* 0x024fe60007ffe1ff */
[----:B------:R-:W2:Y:S01]  /*d590*/  LDL R4, [R1+0x78] ;  /* 0x0000780001047983 */ /* 0x000ea20000100800 */
[----:B------:R-:W-:Y:S04]  /*d5a0*/  LOP3.LUT R8, R8, 0xf, RZ, 0xc0, !PT ;  /* 0x0000000f08087812 */ /* 0x000fe800078ec0ff */
[----:B---3--:R-:W-:Y:S04]  /*d5b0*/  IADD3 R8, P1, P0, R8, R2, R236 ;  /* 0x0000000208087210 */ /* 0x008fe8000783e0ec */
[----:B------:R-:W-:Y:S02]  /*d5c0*/  IADD3.X R9, RZ, R0, R237, P1, P0 ;  /* 0x00000000ff097210 */ /* 0x000fe40000fe04ed */
[----:B------:R-:W-:Y:S02]  /*d5d0*/  IADD3 R2, P0, R2, R238, RZ ;  /* 0x000000ee02027210 */ /* 0x000fe40007f1e0ff */
[----:B------:R-:W-:Y:S02]  /*d5e0*/  ISETP.NE.U32.AND P1, PT, R6, RZ, PT ;  /* 0x000000ff0600720c */ /* 0x000fe40003f25070 */
[----:B----4-:R-:W-:Y:S01]  /*d5f0*/  ISETP.GE.AND P2, PT, R3, c[0x0][0x1d4], PT ;  /* 0x0000750003007a0c */ /* 0x010fe20003f46270 */
[----:B------:R-:W-:Y:S11]  /*d600*/  IMAD.X R3, R0, 0x1, R239, P0 ;  /* 0x0000000100037824 */ /* 0x000ff600000e06ef */
[----:B------:R-:W-:Y:S01]  /*d610*/  @!UPT UIADD3 URZ, URZ, URZ, URZ ;  /* 0x0000003f3f3ff290 */ /* 0x000fe2000fffe03f */
[----:B------:R-:W-:Y:S01]  /*d620*/  @!PT LDS RZ, [RZ] ;  /* 0x00000000fffff984 */ /* 0x000fe20000000800 */
[----:B------:R-:W-:Y:S01]  /*d630*/  @!PT LDS RZ, [RZ] ;  /* 0x00000000fffff984 */ /* 0x000fe20000000800 */
[----:B------:R-:W-:Y:S01]  /*d640*/  @!PT LDS RZ, [RZ] ;  /* 0x00000000fffff984 */ /* 0x000fe20000000800 */
[----:B--2---:R1:W-:Y:S04]  /*d650*/  LDGSTS.E.BYPASS.LTC128B.128 [R4+0x1000], [R2.64], !P2 ;  /* 0x0100000002047fae */ /* 0x0043e8000d101d46 */
[----:B------:R1:W-:Y:S02]  /*d660*/  LDGSTS.E.BYPASS.LTC128B.128.ZFILL [R4+0x2800], [R8.64], P1 ;  /* 0x0280000008047fae */ /* 0x0003e40008941d46 */
.L_x_1302:
[----:B-1-34-:R-:W-:Y:S05]  /*d670*/  BSYNC B0 ;  /* 0x0000000000007941 */ /* 0x01afea0003800000 */
.L_x_1301:
[----:B------:R-:W0:Y:S01]  /*d680*/  LDGDEPBAR ;  /* 0x00000000000079af */ /* 0x000e220000000000 */
[----:B------:R-:W-:Y:S01]  /*d690*/  WARPSYNC 0xffffffff ;  /* 0xffffffff00007948 */ /* 0x000fe20003800000 */
[-C--:B------:R-:W-:Y:S01]  /*d6a0*/  HMMA.16816.F32 R8, R52, R20.reuse, RZ ;  /* 0x000000143408723c */ /* 0x080fe200000018ff */
[----:B------:R-:W-:Y:S05]  /*d6b0*/  BSSY B0, `(.L_x_1305) ;  /* 0x0000138000007945 */ /* 0x000fea0003800000 */
[----:B------:R-:W2:Y:S02]  /*d6c0*/  LDL R0, [R1+0xb4] ;  /* 0x0000b40001007983 */ /* 0x000ea40000100800 */
        /* <DEDUP_REMOVED lines=25> */
[----:B------:R-:W3:Y:S07]  /*d860*/  LDSM.16.M88.4 R204, [R225+0xa080] ;  /* 0x00a08000e1cc783b */ /* 0x000eee0000000200 */
[----:B------:R-:W-:Y:S01]  /*d870*/  HMMA.16816.F32 R52, R196, R214, R52 ;  /* 0x000000d6c434723c */ /* 0x000fe20000001834 */
[----:B------:R-:W4:Y:S07]  /*d880*/  LDSM.16.M88.4 R196, [R222+0x5880] ;  /* 0x00588000dec4783b */ /* 0x000f2e0000000200 */
[-C--:B-1----:R-:W-:Y:S08]  /*d890*/  HMMA.16816.F32 R8, R192, R200.reuse, R8 ;  /* 0x000000c8c008723c */ /* 0x082ff00000001808 */
[C---:B---3--:R-:W-:Y:S08]  /*d8a0*/  HMMA.16816.F32 R12, R204.reuse, R200, R12 ;  /* 0x000000c8cc0c723c */ /* 0x048ff0000000180c */
[-C--:B------:R-:W-:Y:S08]  /*d8b0*/  HMMA.16816.F32 R16, R204, R202.reuse, R16 ;  /* 0x000000cacc10723c */ /* 0x080ff00000001810 */
[C---:B------:R-:W-:Y:S01]  /*d8c0*/  HMMA.16816.F32 R20, R192.reuse, R202, R20 ;  /* 0x000000cac014723c */ /* 0x040fe20000001814 */
[----:B------:R-:W-:Y:S07]  /*d8d0*/  LDSM.16.M88.4 R200, [R221] ;  /* 0x00000000ddc8783b */ /* 0x000fee0000000200 */
[-C--:B----4-:R-:W-:Y:S08]  /*d8e0*/  HMMA.16816.F32 R24, R192, R196.reuse, R24 ;  /* 0x000000c4c018723c */ /* 0x090ff00000001818 */
[C---:B------:R-:W-:Y:S08]  /*d8f0*/  HMMA.16816.F32 R28, R204.reuse, R196, R28 ;  /* 0x000000c4cc1c723c */ /* 0x040ff0000000181c */
[-C--:B------:R-:W-:Y:S08]  /*d900*/  HMMA.16816.F32 R32, R204, R198.reuse, R32 ;  /* 0x000000c6cc20723c */ /* 0x080ff00000001820 */
[C---:B------:R-:W-:Y:S01]  /*d910*/  HMMA.16816.F32 R36, R192.reuse, R198, R36 ;  /* 0x000000c6c024723c */ /* 0x040fe20000001824 */
[----:B------:R-:W1:Y:S07]  /*d920*/  LDSM.16.M88.4 R196, [R227+0x8080] ;  /* 0x00808000e3c4783b */ /* 0x000e6e0000000200 */
[-C--:B------:R-:W-:Y:S08]  /*d930*/  HMMA.16816.F32 R40, R192, R208.reuse, R40 ;  /* 0x000000d0c028723c */ /* 0x080ff00000001828 */
[C---:B------:R-:W-:Y:S08]  /*d940*/  HMMA.16816.F32 R44, R204.reuse, R208, R44 ;  /* 0x000000d0cc2c723c */ /* 0x040ff0000000182c */
[-C--:B------:R-:W-:Y:S01]  /*d950*/  HMMA.16816.F32 R48, R204, R210.reuse, R48 ;  /* 0x000000d2cc30723c */ /* 0x080fe20000001830 */
[----:B------:R-:W3:Y:S07]  /*d960*/  LDSM.16.M88.4 R204, [R227+0xa080] ;  /* 0x00a08000e3cc783b */ /* 0x000eee0000000200 */
[----:B------:R-:W-:Y:S01]  /*d970*/  HMMA.16816.F32 R52, R192, R210, R52 ;  /* 0x000000d2c034723c */ /* 0x000fe20000001834 */
[----:B------:R-:W4:Y:S07]  /*d980*/  LDSM.16.M88.4 R192, [R221+0x800] ;  /* 0x00080000ddc0783b */ /* 0x000f2e0000000200 */
[-C--:B-1----:R-:W-:Y:S01]  /*d990*/  HMMA.16816.F32 R8, R196, R200.reuse, R8 ;  /* 0x000000c8c408723c */ /* 0x082fe20000001808 */
[----:B------:R-:W1:Y:S04]  /*d9a0*/  LDSM.16.M88.4 R208, [R221+0x1000] ;  /* 0x00100000ddd0783b */ /* 0x000e680000000200 */
[----:B--2---:R-:W-:Y:S03]  /*d9b0*/  ISETP.GT.AND P0, PT, R230, R0, PT ;  /* 0x00000000e600720c */ /* 0x004fe60003f04270 */
[C---:B---3--:R-:W-:Y:S08]  /*d9c0*/  HMMA.16816.F32 R12, R204.reuse, R200, R12 ;  /* 0x000000c8cc0c723c */ /* 0x048ff0000000180c */
[-C--:B------:R-:W-:Y:S08]  /*d9d0*/  HMMA.16816.F32 R16, R204, R202.reuse, R16 ;  /* 0x000000cacc10723c */ /* 0x080ff00000001810 */
[C---:B------:R-:W-:Y:S01]  /*d9e0*/  HMMA.16816.F32 R20, R196.reuse, R202, R20 ;  /* 0x000000cac414723c */ /* 0x040fe20000001814 */
[----:B------:R-:W-:Y:S07]  /*d9f0*/  LDSM.16.M88.4 R200, [R216+0x6880] ;  /* 0x00688000d8c8783b */ /* 0x000fee0000000200 */
[-C--:B----4-:R-:W-:Y:S08]  /*da00*/  HMMA.16816.F32 R24, R196, R192.reuse, R24 ;  /* 0x000000c0c418723c */ /* 0x090ff00000001818 */
[C---:B------:R-:W-:Y:S08]  /*da10*/  HMMA.16816.F32 R28, R204.reuse, R192, R28 ;  /* 0x000000c0cc1c723c */ /* 0x040ff0000000181c */
[-C--:B------:R-:W-:Y:S08]  /*da20*/  HMMA.16816.F32 R32, R204, R194.reuse, R32 ;  /* 0x000000c2cc20723c */ /* 0x080ff00000001820 */
[C---:B------:R-:W-:Y:S01]  /*da30*/  HMMA.16816.F32 R36, R196.reuse, R194, R36 ;  /* 0x000000c2c424723c */ /* 0x040fe20000001824 */
[----:B------:R-:W2:Y:S07]  /*da40*/  LDSM.16.M88.4 R192, [R224+0xc080] ;  /* 0x00c08000e0c0783b */ /* 0x000eae0000000200 */
[-C--:B-1----:R-:W-:Y:S08]  /*da50*/  HMMA.16816.F32 R40, R196, R208.reuse, R40 ;  /* 0x000000d0c428723c */ /* 0x082ff00000001828 */
[C---:B------:R-:W-:Y:S08]  /*da60*/  HMMA.16816.F32 R44, R204.reuse, R208, R44 ;  /* 0x000000d0cc2c723c */ /* 0x040ff0000000182c */
[-C--:B------:R-:W-:Y:S01]  /*da70*/  HMMA.16816.F32 R48, R204, R210.reuse, R48 ;  /* 0x000000d2cc30723c */ /* 0x080fe20000001830 */
[----:B------:R-:W1:Y:S07]  /*da80*/  LDSM.16.M88.4 R204, [R224+0xe080] ;  /* 0x00e08000e0cc783b */ /* 0x000e6e0000000200 */
[----:B------:R-:W-:Y:S01]  /*da90*/  HMMA.16816.F32 R52, R196, R210, R52 ;  /* 0x000000d2c434723c */ /* 0x000fe20000001834 */
[----:B------:R-:W3:Y:S07]  /*daa0*/  LDSM.16.M88.4 R196, [R216+0x7080] ;  /* 0x00708000d8c4783b */ /* 0x000eee0000000200 */
[-C--:B--2---:R-:W-:Y:S01]  /*dab0*/  HMMA.16816.F32 R8, R192, R200.reuse, R8 ;  /* 0x000000c8c008723c */ /* 0x084fe20000001808 */
[----:B------:R-:W2:Y:S07]  /*dac0*/  LDSM.16.M88.4 R208, [R216+0x7880] ;  /* 0x00788000d8d0783b */ /* 0x000eae0000000200 */
[C---:B-1----:R-:W-:Y:S08]  /*dad0*/  HMMA.16816.F32 R12, R204.reuse, R200, R12 ;  /* 0x000000c8cc0c723c */ /* 0x042ff0000000180c */
[-C--:B------:R-:W-:Y:S08]  /*dae0*/  HMMA.16816.F32 R16, R204, R202.reuse, R16 ;  /* 0x000000cacc10723c */ /* 0x080ff00000001810 */
[C---:B------:R-:W-:Y:S01]  /*daf0*/  HMMA.16816.F32 R20, R192.reuse, R202, R20 ;  /* 0x000000cac014723c */ /* 0x040fe20000001814 */
[----:B------:R-:W-:Y:S07]  /*db00*/  LDSM.16.M88.4 R200, [R223+0x1800] ;  /* 0x00180000dfc8783b */ /* 0x000fee0000000200 */
[-C--:B---3--:R-:W-:Y:S08]  /*db10*/  HMMA.16816.F32 R24, R192, R196.reuse, R24 ;  /* 0x000000c4c018723c */ /* 0x088ff00000001818 */
[C---:B------:R-:W-:Y:S08]  /*db20*/  HMMA.16816.F32 R28, R204.reuse, R196, R28 ;  /* 0x000000c4cc1c723c */ /* 0x040ff0000000181c */
[-C--:B------:R-:W-:Y:S08]  /*db30*/  HMMA.16816.F32 R32, R204, R198.reuse, R32 ;  /* 0x000000c6cc20723c */ /* 0x080ff00000001820 */
[C---:B------:R-:W-:Y:S01]  /*db40*/  HMMA.16816.F32 R36, R192.reuse, R198, R36 ;  /* 0x000000c6c024723c */ /* 0x040fe20000001824 */
[----:B------:R-:W1:Y:S07]  /*db50*/  LDSM.16.M88.4 R196, [R226+0xc080] ;  /* 0x00c08000e2c4783b */ /* 0x000e6e0000000200 */
[-C--:B--2---:R-:W-:Y:S08]  /*db60*/  HMMA.16816.F32 R40, R192, R208.reuse, R40 ;  /* 0x000000d0c028723c */ /* 0x084ff00000001828 */
[C---:B------:R-:W-:Y:S08]  /*db70*/  HMMA.16816.F32 R44, R204.reuse, R208, R44 ;  /* 0x000000d0cc2c723c */ /* 0x040ff0000000182c */
[-C--:B------:R-:W-:Y:S01]  /*db80*/  HMMA.16816.F32 R48, R204, R210.reuse, R48 ;  /* 0x000000d2cc30723c */ /* 0x080fe20000001830 */
[----:B------:R-:W2:Y:S07]  /*db90*/  LDSM.16.M88.4 R204, [R226+0xe080] ;  /* 0x00e08000e2cc783b */ /* 0x000eae0000000200 */
[----:B------:R-:W-:Y:S01]  /*dba0*/  HMMA.16816.F32 R52, R192, R210, R52 ;  /* 0x000000d2c034723c */ /* 0x000fe20000001834 */
[----:B------:R-:W3:Y:S08]  /*dbb0*/  LDSM.16.M88.4 R192, [R223+0x2000] ;  /* 0x00200000dfc0783b */ /* 0x000ef00000000200 */
[----:B------:R-:W4:Y:S01]  /*dbc0*/  LDSM.16.M88.4 R208, [R223+0x2800] ;  /* 0x00280000dfd0783b */ /* 0x000f220000000200 */
[-C--:B-1----:R-:W-:Y:S08]  /*dbd0*/  HMMA.16816.F32 R8, R196, R200.reuse, R8 ;  /* 0x000000c8c408723c */ /* 0x082ff00000001808 */
        /* <DEDUP_REMOVED lines=9> */
[-C--:B----4-:R-:W-:Y:S08]  /*dc70*/  HMMA.16816.F32 R40, R196, R208.reuse, R40 ;  /* 0x000000d0c428723c */ /* 0x090ff00000001828 */
        /* <DEDUP_REMOVED lines=20> */
[----:B------:R-:W-:Y:S08]  /*ddc0*/  HMMA.16816.F32 R52, R192, R210, R52 ;  /* 0x000000d2c034723c */ /* 0x000ff00000001834 */
[-C--:B-1----:R-:W-:Y:S11]  /*ddd0*/  HMMA.16816.F32 R8, R196, R200.reuse, R8 ;  /* 0x000000c8c408723c */ /* 0x082ff60000001808 */
[----:B------:R-:W-:Y:S11]  /*dde0*/  @!UPT UIADD3 URZ, URZ, URZ, URZ ;  /* 0x0000003f3f3ff290 */ /* 0x000ff6000fffe03f */
[----:B------:R-:W-:Y:S02]  /*ddf0*/  @!UPT UIADD3 URZ, URZ, URZ, URZ ;  /* 0x0000003f3f3ff290 */ /* 0x000fe4000fffe03f */
[----:B------:R-:W-:Y:S01]  /*de00*/  FMUL.FTZ R8, R8, c[0x0][0x320] ;  /* 0x0000c80008087a20 */ /* 0x000fe20000410000 */
[C---:B--2---:R-:W-:Y:S03]  /*de10*/  HMMA.16816.F32 R12, R204.reuse, R200, R12 ;  /* 0x000000c8cc0c723c */ /* 0x044fe6000000180c */
[----:B------:R-:W1:Y:S01]  /*de20*/  MUFU.TANH R209, R8 ;  /* 0x0000000800d17308 */ /* 0x000e620000002400 */
[----:B------:R-:W-:Y:S02]  /*de30*/  FMUL.FTZ R9, R9, c[0x0][0x320] ;  /* 0x0000c80009097a20 */ /* 0x000fe40000410000 */
[----:B------:R-:W-:Y:S02]  /*de40*/  FMUL.FTZ R10, R10, c[0x0][0x320] ;  /* 0x0000c8000a0a7a20 */ /* 0x000fe40000410000 */
[----:B------:R-:W-:Y:S01]  /*de50*/  FMUL.FTZ R11, R11, c[0x0][0x320] ;  /* 0x0000c8000b0b7a20 */ /* 0x000fe20000410000 */
[-C--:B------:R-:W-:Y:S04]  /*de60*/  HMMA.16816.F32 R16, R204, R202.reuse, R16 ;  /* 0x000000cacc10723c */ /* 0x080fe80000001810 */
[----:B------:R-:W2:Y:S04]  /*de70*/  MUFU.TANH R208, R9 ;  /* 0x0000000900d07308 */ /* 0x000ea80000002400 */
[C---:B------:R-:W-:Y:S06]  /*de80*/  HMMA.16816.F32 R20, R196.reuse, R202, R20 ;  /* 0x000000cac414723c */ /* 0x040fec0000001814 */
[----:B------:R-:W3:Y:S01]  /*de90*/  MUFU.TANH R214, R10 ;  /* 0x0000000a00d67308 */ /* 0x000ee20000002400 */
[----:B------:R-:W-:Y:S02]  /*dea0*/  FMUL.FTZ R12, R12, c[0x0][0x320] ;  /* 0x0000c8000c0c7a20 */ /* 0x000fe40000410000 */
[----:B------:R-:W-:Y:S03]  /*deb0*/  FMUL.FTZ R13, R13, c[0x0][0x320] ;  /* 0x0000c8000d0d7a20 */ /* 0x000fe60000410000 */
        /* <DEDUP_REMOVED lines=11> */
[----:B------:R-:W-:Y:S05]  /*df70*/  FMUL.FTZ R23, R23, c[0x0][0x320] ;  /* 0x0000c80017177a20 */ /* 0x000fea0000410000 */
[----:B------:R-:W1:Y:S01]  /*df80*/  MUFU.TANH R215, R13 ;  /* 0x0000000d00d77308 */ /* 0x000e620000002400 */
[----:B----4-:R-:W4:Y:S09]  /*df90*/  LDSM.16.M88.4 R8, [R221+0x2000] ;  /* 0x00200000dd08783b */ /* 0x010f320000000200 */
[----:B------:R-:W1:Y:S10]  /*dfa0*/  MUFU.TANH R235, R14 ;  /* 0x0000000e00eb7308 */ /* 0x000e740000002400 */
[----:B------:R5:W1:Y:S10]  /*dfb0*/  MUFU.TANH R234, R15 ;  /* 0x0000000f00ea7308 */ /* 0x000a740000002400 */
[----:B------:R-:W1:Y:S10]  /*dfc0*/  MUFU.TANH R213, R16 ;  /* 0x0000001000d57308 */ /* 0x000e740000002400 */
[----:B------:R-:W1:Y:S01]  /*dfd0*/  MUFU.TANH R212, R17 ;  /* 0x0000001100d47308 */ /* 0x000e620000002400 */
[----:B-----5:R-:W5:Y:S01]  /*dfe0*/  LDSM.16.M88.4 R12, [R221+0x2800] ;  /* 0x00280000dd0c783b */ /* 0x020f620000000200 */
[----:B------:R-:W-:Y:S04]  /*dff0*/  DEPBAR.LE SB0, 0x0 ;  /* 0x000080000000791a */ /* 0x000fe80000000000 */
[-C--:B----4-:R-:W-:Y:S04]  /*e000*/  HMMA.16816.F32 R24, R196, R8.reuse, R24 ;  /* 0x00000008c418723c */ /* 0x090fe80000001818 */
[----:B------:R-:W4:Y:S01]  /*e010*/  MUFU.TANH R231, R19 ;  /* 0x0000001300e77308 */ /* 0x000f220000002400 */
[----:B------:R-:W-:Y:S03]  /*e020*/  BAR.SYNC.DEFER_BLOCKING 0x0 ;  /* 0x0000000000007b1d */ /* 0x000fe60000010000 */
[C---:B------:R-:W-:Y:S06]  /*e030*/  HMMA.16816.F32 R28, R204.reuse, R8, R28 ;  /* 0x00000008cc1c723c */ /* 0x040fec000000181c */
[----:B------:R1:W1:Y:S02]  /*e040*/  MUFU.TANH R192, R20 ;  /* 0x0000001400c07308 */ /* 0x0002640000002400 */
[-C--:B------:R-:W-:Y:S08]  /*e050*/  HMMA.16816.F32 R32, R204, R10.reuse, R32 ;  /* 0x0000000acc20723c */ /* 0x080ff00000001820 */
[----:B------:R-:W1:Y:S01]  /*e060*/  MUFU.TANH R232, R18 ;  /* 0x0000001200e87308 */ /* 0x000e620000002400 */
[C---:B------:R-:W-:Y:S04]  /*e070*/  HMMA.16816.F32 R36, R196.reuse, R10, R36 ;  /* 0x0000000ac424723c */ /* 0x040fe80000001824 */
[----:B------:R-:W-:Y:S02]  /*e080*/  FMUL.FTZ R27, R27, c[0x0][0x320] ;  /* 0x0000c8001b1b7a20 */ /* 0x000fe40000410000 */
[----:B------:R-:W-:Y:S03]  /*e090*/  FMUL.FTZ R24, R24, c[0x0][0x320] ;  /* 0x0000c80018187a20 */ /* 0x000fe60000410000 */
[----:B------:R-:W1:Y:S03]  /*e0a0*/  MUFU.TANH R142, R21 ;  /* 0x00000015008e7308 */ /* 0x000e660000002400 */
[----:B------:R-:W-:Y:S01]  /*e0b0*/  FMUL.FTZ R29, R29, c[0x0][0x320] ;  /* 0x0000c8001d1d7a20 */ /* 0x000fe20000410000 */
[-C--:B-----5:R-:W-:Y:S03]  /*e0c0*/  HMMA.16816.F32 R40, R196, R12.reuse, R40 ;  /* 0x0000000cc428723c */ /* 0x0a0fe60000001828 */
[----:B------:R-:W-:Y:S02]  /*e0d0*/  FMUL.FTZ R28, R28, c[0x0][0x320] ;  /* 0x0000c8001c1c7a20 */ /* 0x000fe40000410000 */
[----:B------:R-:W-:Y:S01]  /*e0e0*/  FMUL.FTZ R35, R35, c[0x0][0x320] ;  /* 0x0000c80023237a20 */ /* 0x000fe20000410000 */
[----:B------:R-:W2:Y:S01]  /*e0f0*/  MUFU.TANH R195, R29 ;  /* 0x0000001d00c37308 */ /* 0x000ea20000002400 */
[----:B------:R-:W-:Y:S01]  /*e100*/  FMUL.FTZ R30, R30, c[0x0][0x320] ;  /* 0x0000c8001e1e7a20 */ /* 0x000fe20000410000 */
[C---:B------:R-:W-:Y:S04]  /*e110*/  HMMA.16816.F32 R44, R204.reuse, R12, R44 ;  /* 0x0000000ccc2c723c */ /* 0x040fe8000000182c */
[----:B------:R-:W-:Y:S02]  /*e120*/  FMUL.FTZ R31, R31, c[0x0][0x320] ;  /* 0x0000c8001f1f7a20 */ /* 0x000fe40000410000 */
[----:B------:R-:W-:Y:S02]  /*e130*/  FMUL.FTZ R34, R34, c[0x0][0x320] ;  /* 0x0000c80022227a20 */ /* 0x000fe40000410000 */
[----:B------:R5:W2:Y:S01]  /*e140*/  MUFU.TANH R200, R35 ;  /* 0x0000002300c87308 */ /* 0x000aa20000002400 */
[-C--:B------:R-:W-:Y:S03]  /*e150*/  HMMA.16816.F32 R48, R204, R14.reuse, R48 ;  /* 0x0000000ecc30723c */ /* 0x080fe60000001830 */
[----:B-1----:R-:W-:Y:S02]  /*e160*/  FMUL.FTZ R20, R36, c[0x0][0x320] ;  /* 0x0000c80024147a20 */ /* 0x002fe40000410000 */
        /* <DEDUP_REMOVED lines=17> */
[----:B-----5:R-:W-:Y:S02]  /*e280*/  FMUL.FTZ R35, R55, c[0x0][0x320] ;  /* 0x0000c80037237a20 */ /* 0x020fe40000410000 */
[----:B------:R-:W-:Y:S01]  /*e290*/  FMUL.FTZ R32, R32, c[0x0][0x320] ;  /* 0x0000c80020207a20 */ /* 0x000fe20000410000 */
[----:B------:R2:W2:Y:S01]  /*e2a0*/  MUFU.TANH R22, R24 ;  /* 0x0000001800167308 */ /* 0x0004a20000002400 */
[----:B------:R-:W-:Y:S02]  /*e2b0*/  FMUL.FTZ R33, R33, c[0x0][0x320] ;  /* 0x0000c80021217a20 */ /* 0x000fe40000410000 */
[----:B------:R-:W-:Y:S02]  /*e2c0*/  FMUL.FTZ R45, R45, c[0x0][0x320] ;  /* 0x0000c8002d2d7a20 */ /* 0x000fe40000410000 */
[----:B------:R-:W-:Y:S02]  /*e2d0*/  FMUL.FTZ R46, R46, c[0x0][0x320] ;  /* 0x0000c8002e2e7a20 */ /* 0x000fe40000410000 */
[----:B------:R-:W-:Y:S02]  /*e2e0*/  FMUL.FTZ R47, R47, c[0x0][0x320] ;  /* 0x0000c8002f2f7a20 */ /* 0x000fe40000410000 */
[----:B------:R-:W-:Y:S01]  /*e2f0*/  FMUL.FTZ R48, R48, c[0x0][0x320] ;  /* 0x0000c80030307a20 */ /* 0x000fe20000410000 */
[----:B------:R2:W2:Y:S01]  /*e300*/  MUFU.TANH R21, R25 ;  /* 0x0000001900157308 */ /* 0x0004a20000002400 */
[----:B------:R-:W-:Y:S02]  /*e310*/  FMUL.FTZ R49, R49, c[0x0][0x320] ;  /* 0x0000c80031317a20 */ /* 0x000fe40000410000 */
[----:B------:R-:W-:Y:S02]  /*e320*/  FMUL.FTZ R50, R50, c[0x0][0x320] ;  /* 0x0000c80032327a20 */ /* 0x000fe40000410000 */
[----:B-1----:R-:W-:Y:S05]  /*e330*/  FMUL.FTZ R44, R52, c[0x0][0x320] ;  /* 0x0000c800342c7a20 */ /* 0x002fea0000410000 */
        /* <DEDUP_REMOVED lines=28> */
[----:B--234-:R-:W-:Y:S01]  /*e500*/  IMAD.MOV.U32 R0, RZ, RZ, 0x1 ;  /* 0x00000001ff007424 */ /* 0x01cfe200078e00ff */
[----:B------:R-:W2:Y:S01]  /*e510*/  LDL R2, [R1+0xc8] ;  /* 0x0000c80001027983 */ /* 0x000ea20000100800 */
[----:B------:R-:W-:Y:S03]  /*e520*/  MOV R10, RZ ;  /* 0x000000ff000a7202 */ /* 0x000fe60000000f00 */
[----:B------:R-:W3:Y:S01]  /*e530*/  LDL R3, [R1+0xb8] ;  /* 0x0000b80001037983 */ /* 0x000ee20000100800 */
[----:B------:R-:W-:Y:S03]  /*e540*/  ISETP.NE.AND P0, PT, R0, c[0x0][0x2b8], PT ;  /* 0x0000ae0000007a0c */ /* 0x000fe60003f05270 */
[----:B------:R-:W4:Y:S04]  /*e550*/  LDL.64 R240, [R1+0xd0] ;  /* 0x0000d00001f07983 */ /* 0x000f280000100a00 */
        /* <DEDUP_REMOVED lines=12> */
[C---:B------:R-:W-:Y:S03]  /*e620*/  @!P1 LEA R8, P0, R3.reuse, c[0x0][0x2a0], 0x2 ;  /* 0x0000a80003089a11 */ /* 0x040fe600078010ff */
[----:B------:R-:W-:Y:S01]  /*e630*/  IMAD R6, R0, c[0x0][0x2b8], R2 ;  /* 0x0000ae0000067a24 */ /* 0x000fe200078e0202 */
[----:B------:R-:W-:Y:S03]  /*e640*/  @!P1 LEA.HI.X R9, R3, c[0x0][0x2a4], R4, 0x2, P0 ;  /* 0x0000a90003099a11 */ /* 0x000fe600000f1404 */
[----:B------:R-:W-:Y:S01]  /*e650*/  IMAD.WIDE.U32 R2, R6, c[0x0][0x1e0], RZ ;  /* 0x0000780006027a25 */ /* 0x000fe200078e00ff */
[----:B------:R1:W-:Y:S01]  /*e660*/  STL [R1+0x7c], R6 ;  /* 0x00007c0601007387 */ /* 0x0003e20000100800 */
[----:B------:R-:W-:Y:S03]  /*e670*/  SHF.R.S32.HI R0, RZ, 0x1f, R6 ;  /* 0x0000001fff007819 */ /* 0x000fe60000011406 */
[----:B------:R-:W2:Y:S02]  /*e680*/  @!P1 LDG.E R10, [R8.64] ;  /* 0x00000006080a9981 */ /* 0x000ea4000c1e1900 */
[----:B------:R-:W-:Y:S04]  /*e690*/  IMAD R0, R0, c[0x0][0x1e0], RZ ;  /* 0x0000780000007a24 */ /* 0x000fe800078e02ff */
[----:B------:R-:W-:Y:S05]  /*e6a0*/  IMAD R0, R6, c[0x0][0x1e4], R0 ;  /* 0x0000790006007a24 */ /* 0x000fea00078e0200 */
[----:B------:R-:W-:Y:S01]  /*e6b0*/  IADD3 R3, R3, R0, RZ ;  /* 0x0000000003037210 */ /* 0x000fe20007ffe0ff */
[----:B-1----:R-:W1:Y:S02]  /*e6c0*/  S2R R6, SR_CTAID.Y ;  /* 0x0000000000067919 */ /* 0x002e640000002600 */
[----:B-1----:R-:W-:Y:S05]  /*e6d0*/  SHF.R.S32.HI R6, RZ, 0x1f, R6 ;  /* 0x0000001fff067819 */ /* 0x002fea0000011406 */
[----:B------:R-:W-:Y:S04]  /*e6e0*/  IMAD R6, R6, c[0x0][0x1e8], RZ ;  /* 0x00007a0006067a24 */ /* 0x000fe800078e02ff */
[----:B------:R-:W-:Y:S04]  /*e6f0*/  IMAD R6, R242, c[0x0][0x1ec], R6 ;  /* 0x00007b00f2067a24 */ /* 0x000fe800078e0206 */
[----:B------:R-:W-:Y:S01]  /*e700*/  IMAD.IADD R6, R241, 0x1, R6 ;  /* 0x00000001f1067824 */ /* 0x000fe200078e0206 */
[----:B--2---:R-:W-:Y:S01]  /*e710*/  SHF.R.S32.HI R4, RZ, 0x1f, R10 ;  /* 0x0000001fff047819 */ /* 0x004fe2000001140a */
[----:B------:R1:W-:Y:S01]  /*e720*/  STL [R1+0x70], R10 ;  /* 0x0000700a01007387 */ /* 0x0003e20000100800 */
[----:B------:R-:W-:Y:S04]  /*e730*/  IMAD.WIDE.U32 R2, R10, c[0x0][0x1f0], R2 ;  /* 0x00007c000a027a25 */ /* 0x000fe800078e0002 */
[----:B------:R-:W-:Y:S01]  /*e740*/  IMAD R4, R4, c[0x0][0x1f0], RZ ;  /* 0x00007c0004047a24 */ /* 0x000fe200078e02ff */
[----:B------:R-:W-:Y:S03]  /*e750*/  IADD3 R0, P1, R240, R2, RZ ;  /* 0x00000002f0007210 */ /* 0x000fe60007f3e0ff */
[----:B------:R-:W-:Y:S01]  /*e760*/  IMAD R2, R10, c[0x0][0x1f4], R4 ;  /* 0x00007d000a027a24 */ /* 0x000fe200078e0204 */
[----:B------:R-:W-:Y:S04]  /*e770*/  LEA R4, P0, R0, c[0x0][0x1c8], 0x1 ;  /* 0x0000720000047a11 */ /* 0x000fe800078008ff */
[----:B------:R-:W-:Y:S04]  /*e780*/  IADD3.X R2, R6, R3, R2, P1, !PT ;  /* 0x0000000306027210 */ /* 0x000fe80000ffe402 */
[----:B------:R-:W-:Y:S01]  /*e790*/  LEA.HI.X R0, R0, c[0x0][0x1cc], R2, 0x1, P0 ;  /* 0x0000730000007a11 */ /* 0x000fe200000f0c02 */
[----:B------:R-:W-:-:S05]  /*e7a0*/  BRA.DIV ~URZ, `(.L_x_1307) ;  /* 0x00011e527f007947 */ /* 0x000fca000b800000 */
[----:B------:R2:W3:Y:S02]  /*e7b0*/  SHFL.IDX PT, R6, R0, RZ, 0x181f ;  /* 0x00181fff00067589 */ /* 0x0004e400000e0000 */
.L_x_1447:
[----:B------:R-:W-:-:S05]  /*e7c0*/  BRA.DIV ~URZ, `(.L_x_1308) ;  /* 0x00011eb27f007947 */ /* 0x000fca000b800000 */
[----:B------:R-:W4:Y:S04]  /*e7d0*/  LDL R18, [R1+0xa4] ;  /* 0x0000a40001127983 */ /* 0x000f280000100800 */
[----:B--2---:R-:W2:Y:S04]  /*e7e0*/  LDL R15, [R1+0xf4] ;  /* 0x0000f400010f7983 */ /* 0x004ea80000100800 */
[----:B---3--:R-:W3:Y:S04]  /*e7f0*/  LDL R14, [R1+0x74] ;  /* 0x00007400010e7983 */ /* 0x008ee80000100800 */
[----:B------:R-:W1:Y:S04]  /*e800*/  SHFL.IDX PT, R2, R4, RZ, 0x181f ;  /* 0x00181fff04027589 */ /* 0x000e6800000e0000 */
[----:B-1----:R-:W1:Y:S04]  /*e810*/  SHFL.IDX PT, R10, R4, 0x1, 0x181f ;  /* 0x00381f00040a7f89 */ /* 0x002e6800000e0000 */
[----:B------:R-:W1:Y:S04]  /*e820*/  SHFL.IDX PT, R11, R0, 0x1, 0x181f ;  /* 0x00381f00000b7f89 */ /* 0x000e6800000e0000 */
[----:B------:R-:W2:Y:S04]  /*e830*/  SHFL.IDX PT, R0, R0, 0x2, 0x181f ;  /* 0x00581f0000007f89 */ /* 0x000ea800000e0000 */
[----:B------:R-:W2:Y:S01]  /*e840*/  SHFL.IDX PT, R4, R4, 0x2, 0x181f ;  /* 0x00581f0004047f89 */ /* 0x000ea200000e0000 */
[C---:B------:R-:W-:Y:S02]  /*e850*/  IADD3 R12, P0, R2.reuse, R238, RZ ;  /* 0x000000ee020c7210 */ /* 0x040fe40007f1e0ff */
[----:B------:R-:W-:Y:S02]  /*e860*/  IADD3 R8, P2, R2, R236, RZ ;  /* 0x000000ec02087210 */ /* 0x000fe40007f5e0ff */
[----:B-1----:R-:W-:Y:S01]  /*e870*/  IADD3 R2, P1, R10, R238, RZ ;  /* 0x000000ee0a027210 */ /* 0x002fe20007f3e0ff */
[----:B------:R-:W-:Y:S01]  /*e880*/  IMAD.X R13, R6, 0x1, R239, P0 ;  /* 0x00000001060d7824 */ /* 0x000fe200000e06ef */
[----:B------:R-:W-:Y:S01]  /*e890*/  IADD3 R10, P0, R10, R236, RZ ;  /* 0x000000ec0a0a7210 */ /* 0x000fe20007f1e0ff */
[----:B------:R-:W-:Y:S02]  /*e8a0*/  IMAD.X R9, R6, 0x1, R237, P2 ;  /* 0x0000000106097824 */ /* 0x000fe400010e06ed */
[----:B------:R1:W5:Y:S01]  /*e8b0*/  LDL R6, [R1+0xa0] ;  /* 0x0000a00001067983 */ /* 0x0003620000100800 */
[C---:B------:R-:W-:Y:S02]  /*e8c0*/  IMAD.X R3, R11.reuse, 0x1, R239, P1 ;  /* 0x000000010b037824 */ /* 0x040fe400008e06ef */
[----:B------:R-:W-:Y:S01]  /*e8d0*/  IMAD.X R11, R11, 0x1, R237, P0 ;  /* 0x000000010b0b7824 */ /* 0x000fe200000e06ed */
[----:B----4-:R-:W-:Y:S02]  /*e8e0*/  ISETP.GE.AND P4, PT, R18, c[0x0][0x1d4], PT ;  /* 0x0000750012007a0c */ /* 0x010fe40003f86270 */
[----:B--2---:R-:W-:Y:S11]  /*e8f0*/  ISETP.GE.AND P3, PT, R15, c[0x0][0x1d4], PT ;  /* 0x000075000f007a0c */ /* 0x004ff60003f66270 */
[----:B---3--:R1:W-:Y:S04]  /*e900*/  LDGSTS.E.BYPASS.LTC128B.128 [R14+0x5080], [R12.64], !P4 ;  /* 0x050800000c0e7fae */ /* 0x0083e8000e101d46 */
[----:B------:R1:W-:Y:S04]  /*e910*/  LDGSTS.E.BYPASS.LTC128B.128 [R14+0x6880], [R8.64], !P3 ;  /* 0x06880000080e7fae */ /* 0x0003e8000d901d46 */
[----:B------:R1:W-:Y:S04]  /*e920*/  LDGSTS.E.BYPASS.LTC128B.128 [R14+0x5880], [R2.64], !P4 ;  /* 0x05880000020e7fae */ /* 0x0003e8000e101d46 */
[----:B------:R1:W-:Y:S02]  /*e930*/  LDGSTS.E.BYPASS.LTC128B.128 [R14+0x7080], [R10.64], !P3 ;  /* 0x070800000a0e7fae */ /* 0x0003e4000d901d46 */
.L_x_1448:
[----:B-1----:R-:W2:Y:S01]  /*e940*/  LDL R2, [R1+0xa4] ;  /* 0x0000a40001027983 */ /* 0x002ea20000100800 */
[----:B-----5:R-:W-:Y:S03]  /*e950*/  IADD3 R8, -R6, 0x10, RZ ;  /* 0x0000001006087810 */ /* 0x020fe60007ffe1ff */
[----:B------:R-:W3:Y:S01]  /*e960*/  LDL R10, [R1+0x74] ;  /* 0x00007400010a7983 */ /* 0x000ee20000100800 */
[----:B------:R-:W-:Y:S04]  /*e970*/  LOP3.LUT R8, R8, 0xf, RZ, 0xc0, !PT ;  /* 0x0000000f08087812 */ /* 0x000fe800078ec0ff */
[----:B------:R-:W-:Y:S04]  /*e980*/  IADD3 R8, P1, P0, R8, R4, R236 ;  /* 0x0000000408087210 */ /* 0x000fe8000783e0ec */
[----:B------:R-:W-:Y:S02]  /*e990*/  IADD3.X R9, RZ, R0, R237, P1, P0 ;  /* 0x00000000ff097210 */ /* 0x000fe40000fe04ed */
[----:B------:R-:W-:Y:S02]  /*e9a0*/  ISETP.NE.U32.AND P1, PT, R6, RZ, PT ;  /* 0x000000ff0600720c */ /* 0x000fe40003f25070 */
[----:B--2---:R-:W-:Y:S02]  /*e9b0*/  ISETP.GE.AND P2, PT, R2, c[0x0][0x1d4], PT ;  /* 0x0000750002007a0c */ /* 0x004fe40003f46270 */
[----:B------:R-:W-:Y:S05]  /*e9c0*/  IADD3 R2, P0, R4, R238, RZ ;  /* 0x000000ee04027210 */ /* 0x000fea0007f1e0ff */
[----:B------:R-:W-:Y:S06]  /*e9d0*/  IMAD.X R3, R0, 0x1, R239, P0 ;  /* 0x0000000100037824 */ /* 0x000fec00000e06ef */
[----:B------:R-:W-:Y:S01]  /*e9e0*/  @!PT LDS RZ, [RZ] ;  /* 0x00000000fffff984 */ /* 0x000fe20000000800 */
[----:B------:R-:W-:Y:S01]  /*e9f0*/  @!PT LDS RZ, [RZ] ;  /* 0x00000000fffff984 */ /* 0x000fe20000000800 */
[----:B------:R-:W-:Y:S01]  /*ea00*/  @!PT LDS RZ, [RZ] ;  /* 0x00000000fffff984 */ /* 0x000fe20000000800 */
[----:B---3--:R1:W-:Y:S04]  /*ea10*/  LDGSTS.E.BYPASS.LTC128B.128 [R10+0x6080], [R2.64], !P2 ;  /* 0x06080000020a7fae */ /* 0x0083e8000d101d46 */
[----:B------:R1:W-:Y:S02]  /*ea20*/  LDGSTS.E.BYPASS.LTC128B.128.ZFILL [R10+0x7880], [R8.64], P1 ;  /* 0x07880000080a7fae */ /* 0x0003e40008941d46 */
.L_x_1306:
[----:B--234-:R-:W-:Y:S05]  /*ea30*/  BSYNC B0 ;  /* 0x0000000000007941 */ /* 0x01cfea0003800000 */
.L_x_1305:
[----:B-1----:R-:W2:Y:S01]  /*ea40*/  LDL R10, [R1+0xe0] ;  /* 0x0000e000010a7983 */ /* 0x002ea20000100800 */
[----:B------:R-:W-:Y:S03]  /*ea50*/  IMAD.MOV.U32 R8, RZ, RZ, 0x1 ;  /* 0x00000001ff087424 */ /* 0x000fe600078e00ff */
[----:B------:R-:W2:Y:S02]  /*ea60*/  LDL R0, [R1+0x4] ;  /* 0x0000040001007983 */ /* 0x000ea40000100800 */
[----:B------:R-:W-:Y:S02]  /*ea70*/  ISETP.NE.AND P0, PT, R8, c[0x0][0x2c4], PT ;  /* 0x0000b10008007a0c */ /* 0x000fe40003f05270 */
[----:B------:R-:W3:Y:S04]  /*ea80*/  LDL R9, [R1+0xdc] ;  /* 0x0000dc0001097983 */ /* 0x000ee80000100800 */
[----:B------:R-:W3:Y:S04]  /*ea90*/  LDL R6, [R1+0xd8] ;  /* 0x0000d80001067983 */ /* 0x000ee80000100800 */
[----:B------:R-:W4:Y:S04]  /*eaa0*/  LDL R4, [R1+0xcc] ;  /* 0x0000cc0001047983 */ /* 0x000f280000100800 */
[----:B------:R-:W5:Y:S04]  /*eab0*/  LDL R2, [R1+0xb0] ;  /* 0x0000b00001027983 */ /* 0x000f680000100800 */
[----:B------:R-:W5:Y:S04]  /*eac0*/  LDL R3, [R1+0x8c] ;  /* 0x00008c0001037983 */ /* 0x000f680000100800 */
[----:B------:R-:W0:Y:S01]  /*ead0*/  LDGDEPBAR ;  /* 0x00000000000079af */ /* 0x000e220000000000 */
[----:B--2---:R-:W-:Y:S05]  /*eae0*/  IMAD R0, R0, 0x80, R10 ;  /* 0x0000008000007824 */ /* 0x004fea00078e020a */
[----:B---3--:R-:W-:Y:S01]  /*eaf0*/  IADD3 R6, R6, R0, R9 ;  /* 0x0000000006067210 */ /* 0x008fe20007ffe009 */
[----:B------:R-:W-:Y:S04]  /*eb00*/  IMAD R0, R230, -0x30, RZ ;  /* 0xffffffd0e6007824 */ /* 0x000fe800078e02ff */
[----:B----4-:R-:W-:Y:S01]  /*eb10*/  IMAD.IADD R6, R4, 0x1, R6 ;  /* 0x0000000104067824 */ /* 0x010fe200078e0206 */
[----:B-----5:R-:W-:Y:S03]  /*eb20*/  IADD3 R9, -R2, 0x1, R0 ;  /* 0x0000000102097810 */ /* 0x020fe60007ffe100 */
[----:B------:R-:W-:Y:S01]  /*eb30*/  @P0 IMAD.HI.U32 R2, R6, c[0x0][0x2c8], RZ ;  /* 0x0000b20006020a27 */ /* 0x000fe200078e00ff */
[----:B------:R-:W-:Y:S04]  /*eb40*/  IADD3 R9, -R3, R9, R5 ;  /* 0x0000000903097210 */ /* 0x000fe80007ffe105 */
[----:B------:R-:W-:Y:S01]  /*eb50*/  @P0 SHF.R.U32.HI R6, RZ, c[0x0][0x2cc], R2 ;  /* 0x0000b300ff060a19 */ /* 0x000fe20000011602 */
[----:B------:R-:W-:-:S05]  /*eb60*/  BRA.DIV ~URZ, `(.L_x_1309) ;  /* 0x00011f727f007947 */ /* 0x000fca000b800000 */
[----:B------:R1:W2:Y:S02]  /*eb70*/  SHFL.IDX PT, R4, R6, RZ, 0x1c1f ;  /* 0x001c1fff06047589 */ /* 0x0002a400000e0000 */
.L_x_1449:
[----:B------:R-:W-:Y:S01]  /*eb80*/  LOP3.LUT R2, RZ, c[0x0][0x324], RZ, 0x33, !PT ;  /* 0x0000c900ff027a12 */ /* 0x000fe200078e33ff */
[----:B------:R-:W-:Y:S01]  /*eb90*/  IMAD.MOV.U32 R3, RZ, RZ, 0x1 ;  /* 0x00000001ff037424 */ /* 0x000fe200078e00ff */
[----:B------:R-:W-:Y:S03]  /*eba0*/  IADD3 R8, R9, c[0x0][0x328], RZ ;  /* 0x0000ca0009087a10 */ /* 0x000fe60007ffe0ff */
[----:B------:R-:W-:Y:S01]  /*ebb0*/  IMAD.IADD R9, R2, 0x1, R9 ;  /* 0x0000000102097824 */ /* 0x000fe200078e0209 */
[----:B------:R-:W-:Y:S02]  /*ebc0*/  ISETP.LE.AND P0, PT, R3, c[0x0][0x32c], PT ;  /* 0x0000cb0003007a0c */ /* 0x000fe40003f03270 */
[----:B--2---:R-:W-:Y:S01]  /*ebd0*/  IADD3 R3, R8, R4, RZ ;  /* 0x0000000408037210 */ /* 0x004fe20007ffe0ff */
[----:B------:R-:W-:Y:S10]  /*ebe0*/  IMAD.IADD R2, R9, 0x1, R4 ;  /* 0x0000000109027824 */ /* 0x000ff400078e0204 */
[----:B------:R-:W-:-:S05]  /*ebf0*/  @!P0 BRA `(.L_x_1310) ;  /* 0x000001a000008947 */ /* 0x000fca0003800000 */
[----:B------:R-:W2:Y:S01]  /*ec00*/  LDL R10, [R1+0x8c] ;  /* 0x00008c00010a7983 */ /* 0x000ea20000100800 */
[----:B------:R-:W-:Y:S01]  /*ec10*/  BSSY B0, `(.L_x_1311) ;  /* 0x0000012000007945 */ /* 0x000fe20003800000 */
[----:B--2---:R-:W-:Y:S04]  /*ec20*/  IADD3 R4, -R10, R5, R4 ;  /* 0x000000050a047210 */ /* 0x004fe80007ffe104 */
        /* <DEDUP_REMOVED lines=11> */
.L_x_1312:
[----:B------:R-:W-:Y:S04]  /*ece0*/  MOV R10, c[0x0][0x32c] ;  /* 0x0000cb00000a7a02 */ /* 0x000fe80000000f00 */
[----:B------:R-:W-:Y:S11]  /*ecf0*/  ISETP.NE.AND P0, PT, R10, 0x1, PT ;  /* 0x000000010a00780c */ /* 0x000ff60003f05270 */
[----:B------:R-:W-:Y:S02]  /*ed00*/  @!UPT UIADD3 URZ, URZ, URZ, URZ ;  /* 0x0000003f3f3ff290 */ /* 0x000fe4000fffe03f */
[----:B------:R-:W-:Y:S05]  /*ed10*/  @P0 IMAD.HI.U32 R10, R4, c[0x0][0x330], RZ ;  /* 0x0000cc00040a0a27 */ /* 0x000fea00078e00ff */
[----:B------:R-:W-:Y:S02]  /*ed20*/  @P0 SHF.R.U32.HI R4, RZ, c[0x0][0x334], R10 ;  /* 0x0000cd00ff040a19 */ /* 0x000fe4000001160a */
.L_x_1313:
[----:B------:R-:W-:Y:S05]  /*ed30*/  BSYNC B0 ;  /* 0x0000000000007941 */ /* 0x000fea0003800000 */
.L_x_1311:
[----:B------:R-:W2:Y:S02]  /*ed40*/  LDL R10, [R1+0xb0] ;  /* 0x0000b000010a7983 */ /* 0x000ea40000100800 */
[----:B--2---:R-:W-:Y:S04]  /*ed50*/  IMAD.IADD R10, R0, 0x1, -R10 ;  /* 0x00000001000a7824 */ /* 0x004fe800078e0a0a */
[----:B------:R-:W-:Y:S05]  /*ed60*/  IMAD R4, R4, c[0x0][0x32c], R10 ;  /* 0x0000cb0004047a24 */ /* 0x000fea00078e020a */
[----:B------:R-:W-:Y:S02]  /*ed70*/  IADD3 R10, R4, c[0x0][0x32c], RZ ;  /* 0x0000cb00040a7a10 */ /* 0x000fe40007ffe0ff */
[----:B------:R-:W-:Y:S02]  /*ed80*/  IMNMX R2, R2, R4, !PT ;  /* 0x0000000402027217 */ /* 0x000fe40007800200 */
[----:B------:R-:W-:Y:S02]  /*ed90*/  IMNMX R3, R3, R10, PT ;  /* 0x0000000a03037217 */ /* 0x000fe40003800200 */
.L_x_1310:
        /* <DEDUP_REMOVED lines=8> */
[C---:B------:R-:W-:Y:S02]  /*ee20*/  ISETP.GT.AND P0, PT, R2.reuse, RZ, !P0 ;  /* 0x000000ff0200720c */ /* 0x040fe40004704270 */
        /* <DEDUP_REMOVED lines=34> */
[C---:B------:R-:W-:Y:S04]  /*f050*/  ISETP.GT.AND P0, PT, R2.reuse, 0x19, !P4 ;  /* 0x000000190200780c */ /* 0x040fe80006704270 */
[----:B------:R-:W-:Y:S04]  /*f060*/  ISETP.LT.OR P0, PT, R3, 0x1a, P0 ;  /* 0x0000001a0300780c */ /* 0x000fe80000701670 */
[----:B------:R-:W-:Y:S02]  /*f070*/  FSEL R47, R19, -INF , !P0 ;  /* 0xff800000132f7808 */ /* 0x000fe40004000000 */
[C---:B------:R-:W-:Y:S04]  /*f080*/  ISETP.GT.AND P0, PT, R2.reuse, 0x20, !P3 ;  /* 0x000000200200780c */ /* 0x040fe80005f04270 */
[----:B------:R-:W-:Y:S04]  /*f090*/  ISETP.LT.OR P0, PT, R3, 0x21, P0 ;  /* 0x000000210300780c */ /* 0x000fe80000701670 */
[----:B------:R-:W-:Y:S02]  /*f0a0*/  FSEL R46, R17, -INF , !P0 ;  /* 0xff800000112e7808 */ /* 0x000fe40004000000 */
[----:B------:R-:W-:Y:S04]  /*f0b0*/  ISETP.GT.AND P0, PT, R2, 0x21, !P2 ;  /* 0x000000210200780c */ /* 0x000fe80005704270 */
[C---:B------:R-:W-:Y:S04]  /*f0c0*/  ISETP.LT.OR P0, PT, R3.reuse, 0x22, P0 ;  /* 0x000000220300780c */ /* 0x040fe80000701670 */
[----:B------:R-:W-:Y:S02]  /*f0d0*/  FSEL R45, R16, -INF , !P0 ;  /* 0xff800000102d7808 */ /* 0x000fe40004000000 */
[----:B------:R-:W-:Y:S04]  /*f0e0*/  ISETP.GT.AND P0, PT, R2, 0x28, !P1 ;  /* 0x000000280200780c */ /* 0x000fe80004f04270 */
[----:B------:R-:W-:Y:S04]  /*f0f0*/  ISETP.LT.OR P0, PT, R3, 0x29, P0 ;  /* 0x000000290300780c */ /* 0x000fe80000701670 */
[----:B------:R-:W-:Y:S02]  /*f100*/  FSEL R44, R44, -INF , !P0 ;  /* 0xff8000002c2c7808 */ /* 0x000fe40004000000 */
[----:B------:R-:W-:Y:S11]  /*f110*/  ISETP.GE.AND P0, PT, R0, 0x2a, PT ;  /* 0x0000002a0000780c */ /* 0x000ff60003f06270 */
[----:B------:R-:W-:Y:S02]  /*f120*/  @!UPT UIADD3 URZ, URZ, URZ, URZ ;  /* 0x0000003f3f3ff290 */ /* 0x000fe4000fffe03f */
[----:B------:R-:W-:Y:S02]  /*f130*/  @P0 LOP3.LUT R229, R229, 0x20, RZ, 0xfc, !PT ;  /* 0x00000020e5e50812 */ /* 0x000fe400078efcff */
[----:B------:R-:W-:Y:S04]  /*f140*/  ISETP.GT.AND P0, PT, R2, 0x29, !P0 ;  /* 0x000000290200780c */ /* 0x000fe80004704270 */
[----:B------:R-:W-:Y:S04]  /*f150*/  ISETP.LT.OR P0, PT, R3, 0x2a, P0 ;  /* 0x0000002a0300780c */ /* 0x000fe80000701670 */
[----:B------:R-:W-:Y:S01]  /*f160*/  FSEL R43, R43, -INF , !P0 ;  /* 0xff8000002b2b7808 */ /* 0x000fe20004000000 */
[----:B------:R-:W-:-:S06]  /*f170*/  BRA.DIV ~URZ, `(.L_x_1314) ;  /* 0x000119e27f007947 */ /* 0x000fcc000b800000 */
[----:B------:R2:W3:Y:S02]  /*f180*/  SHFL.IDX PT, R4, R6, 0x1, 0x1c1f ;  /* 0x003c1f0006047f89 */ /* 0x0004e400000e0000 */
.L_x_1450:
[----:B---3--:R-:W-:Y:S01]  /*f190*/  IADD3 R3, R8, R4, RZ ;  /* 0x0000000408037210 */ /* 0x008fe20007ffe0ff */
[----:B------:R-:W-:Y:S05]  /*f1a0*/  IMAD.MOV.U32 R2, RZ, RZ, 0x1 ;  /* 0x00000001ff027424 */ /* 0x000fea00078e00ff */
[----:B------:R-:W-:Y:S01]  /*f1b0*/  ISETP.LE.AND P0, PT, R2, c[0x0][0x32c], PT ;  /* 0x0000cb0002007a0c */ /* 0x000fe20003f03270 */
[----:B------:R-:W-:Y:S11]  /*f1c0*/  IMAD.IADD R2, R9, 0x1, R4 ;  /* 0x0000000109027824 */ /* 0x000ff600078e0204 */
[----:B------:R-:W-:Y:S01]  /*f1d0*/  @!UPT UIADD3 URZ, URZ, URZ, URZ ;  /* 0x0000003f3f3ff290 */ /* 0x000fe2000fffe03f */
[----:B------:R-:W-:-:S05]  /*f1e0*/  @!P0 BRA `(.L_x_1315) ;  /* 0x000001a000008947 */ /* 0x000fca0003800000 */
[----:B------:R-:W3:Y:S01]  /*f1f0*/  LDL R10, [R1+0x8c] ;  /* 0x00008c00010a7983 */ /* 0x000ee20000100800 */
[----:B------:R-:W-:Y:S01]  /*f200*/  BSSY B0, `(.L_x_1316) ;  /* 0x0000012000007945 */ /* 0x000fe20003800000 */
[----:B---3--:R-:W-:Y:S04]  /*f210*/  IADD3 R4, -R10, R5, R4 ;  /* 0x000000050a047210 */ /* 0x008fe80007ffe104 */
        /* <DEDUP_REMOVED lines=11> */
.L_x_1317:
[----:B------:R-:W-:Y:S04]  /*f2d0*/  MOV R10, c[0x0][0x32c] ;  /* 0x0000cb00000a7a02 */ /* 0x000fe80000000f00 */
[----:B------:R-:W-:Y:S11]  /*f2e0*/  ISETP.NE.AND P0, PT, R10, 0x1, PT ;  /* 0x000000010a00780c */ /* 0x000ff60003f05270 */
[----:B------:R-:W-:Y:S02]  /*f2f0*/  @!UPT UIADD3 URZ, URZ, URZ, URZ ;  /* 0x0000003f3f3ff290 */ /* 0x000fe4000fffe03f */
[----:B------:R-:W-:Y:S05]  /*f300*/  @P0 IMAD.HI.U32 R10, R4, c[0x0][0x330], RZ ;  /* 0x0000cc00040a0a27 */ /* 0x000fea00078e00ff */
[----:B------:R-:W-:Y:S02]  /*f310*/  @P0 SHF.R.U32.HI R4, RZ, c[0x0][0x334], R10 ;  /* 0x0000cd00ff040a19 */ /* 0x000fe4000001160a */
.L_x_1318:
[----:B------:R-:W-:Y:S05]  /*f320*/  BSYNC B0 ;  /* 0x0000000000007941 */ /* 0x000fea0003800000 */
.L_x_1316:
[----:B------:R-:W3:Y:S02]  /*f330*/  LDL R10, [R1+0xb0] ;  /* 0x0000b000010a7983 */ /* 0x000ee40000100800 */
[----:B---3--:R-:W-:Y:S04]  /*f340*/  IMAD.IADD R10, R0, 0x1, -R10 ;  /* 0x00000001000a7824 */ /* 0x008fe800078e0a0a */
[----:B------:R-:W-:Y:S05]  /*f350*/  IMAD R4, R4, c[0x0][0x32c], R10 ;  /* 0x0000cb0004047a24 */ /* 0x000fea00078e020a */
[----:B------:R-:W-:Y:S02]  /*f360*/  IADD3 R10, R4, c[0x0][0x32c], RZ ;  /* 0x0000cb00040a7a10 */ /* 0x000fe40007ffe0ff */
[----:B------:R-:W-:Y:S02]  /*f370*/  IMNMX R2, R2, R4, !PT ;  /* 0x0000000402027217 */ /* 0x000fe40007800200 */
[----:B------:R-:W-:Y:S02]  /*f380*/  IMNMX R3, R3, R10, PT ;  /* 0x0000000a03037217 */ /* 0x000fe40003800200 */
.L_x_1315:
[----:B------:R-:W-:Y:S04]  /*f390*/  LOP3.LUT P0, RZ, R229, 0x8, RZ, 0xc0, !PT ;  /* 0x00000008e5ff7812 */ /* 0x000fe8000780c0ff */
[C---:B------:R-:W-:Y:S04]  /*f3a0*/  ISETP.GT.AND P0, PT, R2.reuse, 0x1, !P0 ;  /* 0x000000010200780c */ /* 0x040fe80004704270 */
[----:B------:R-:W-:Y:S04]  /*f3b0*/  ISETP.LT.OR P0, PT, R3, 0x2, P0 ;  /* 0x000000020300780c */ /* 0x000fe80000701670 */
[----:B------:R-:W-:Y:S02]  /*f3c0*/  FSEL R17, R211, -INF , !P0 ;  /* 0xff800000d3117808 */ /* 0x000fe40004000000 */
[----:B------:R-:W-:Y:S04]  /*f3d0*/  LOP3.LUT P0, RZ, R229, 0x4, RZ, 0xc0, !PT ;  /* 0x00000004e5ff7812 */ /* 0x000fe8000780c0ff */
[----:B------:R-:W-:Y:S04]  /*f3e0*/  ISETP.GT.AND P0, PT, R2, 0x8, !P0 ;  /* 0x000000080200780c */ /* 0x000fe80004704270 */
[----:B------:R-:W-:Y:S04]  /*f3f0*/  ISETP.LT.OR P0, PT, R3, 0x9, P0 ;  /* 0x000000090300780c */ /* 0x000fe80000701670 */
[----:B------:R-:W-:Y:S02]  /*f400*/  FSEL R22, R194, -INF , !P0 ;  /* 0xff800000c2167808 */ /* 0x000fe40004000000 */
[----:B------:R-:W-:Y:S04]  /*f410*/  LOP3.LUT P0, RZ, R229, 0x2, RZ, 0xc0, !PT ;  /* 0x00000002e5ff7812 */ /* 0x000fe8000780c0ff */
[C---:B------:R-:W-:Y:S04]  /*f420*/  ISETP.GT.AND P0, PT, R2.reuse, 0x9, !P0 ;  /* 0x000000090200780c */ /* 0x040fe80004704270 */
[----:B------:R-:W-:Y:S04]  /*f430*/  ISETP.LT.OR P0, PT, R3, 0xa, P0 ;  /* 0x0000000a0300780c */ /* 0x000fe80000701670 */
[----:B------:R-:W-:Y:S02]  /*f440*/  FSEL R23, R23, -INF , !P0 ;  /* 0xff80000017177808 */ /* 0x000fe40004000000 */
[----:B------:R-:W-:Y:S04]  /*f450*/  LOP3.LUT P0, RZ, R229, 0x1, RZ, 0xc0, !PT ;  /* 0x00000001e5ff7812 */ /* 0x000fe8000780c0ff */
        /* <DEDUP_REMOVED lines=21> */
[----:B------:R-:W-:Y:S04]  /*f5b0*/  LOP3.LUT P0, RZ, R229, 0x10, RZ, 0xc0, !PT ;  /* 0x00000010e5ff7812 */ /* 0x000fe8000780c0ff */
[----:B------:R-:W-:Y:S04]  /*f5c0*/  ISETP.GT.AND P0, PT, R2, RZ, !P0 ;  /* 0x000000ff0200720c */ /* 0x000fe80004704270 */
[----:B------:R-:W-:Y:S04]  /*f5d0*/  ISETP.LT.OR P0, PT, R3, 0x1, P0 ;  /* 0x000000010300780c */ /* 0x000fe80000701670 */
[----:B------:R-:W-:Y:S02]  /*f5e0*/  FSEL R13, R214, -INF , !P0 ;  /* 0xff800000d60d7808 */ /* 0x000fe40004000000 */
[----:B------:R-:W-:Y:S04]  /*f5f0*/  LOP3.LUT P0, RZ, R229, 0x20, RZ, 0xc0, !PT ;  /* 0x00000020e5ff7812 */ /* 0x000fe8000780c0ff */
[----:B------:R-:W-:Y:S04]  /*f600*/  ISETP.GT.AND P0, PT, R2, 0x29, !P0 ;  /* 0x000000290200780c */ /* 0x000fe80004704270 */
[----:B------:R-:W-:Y:S04]  /*f610*/  ISETP.LT.OR P0, PT, R3, 0x2a, P0 ;  /* 0x0000002a0300780c */ /* 0x000fe80000701670 */
[----:B------:R-:W-:Y:S01]  /*f620*/  FSEL R35, R35, -INF , !P0 ;  /* 0xff80000023237808 */ /* 0x000fe20004000000 */
[----:B------:R-:W-:-:S06]  /*f630*/  BRA.DIV ~URZ, `(.L_x_1319) ;  /* 0x000115b27f007947 */ /* 0x000fcc000b800000 */
[----:B------:R3:W4:Y:S02]  /*f640*/  SHFL.IDX PT, R4, R6, 0x2, 0x1c1f ;  /* 0x005c1f0006047f89 */ /* 0x00072400000e0000 */
.L_x_1451:
[----:B----4-:R-:W-:Y:S01]  /*f650*/  IADD3 R3, R8, R4, RZ ;  /* 0x0000000408037210 */ /* 0x010fe20007ffe0ff */
[----:B------:R-:W-:Y:S05]  /*f660*/  IMAD.MOV.U32 R2, RZ, RZ, 0x1 ;  /* 0x00000001ff027424 */ /* 0x000fea00078e00ff */
[----:B------:R-:W-:Y:S01]  /*f670*/  ISETP.LE.AND P0, PT, R2, c[0x0][0x32c], PT ;  /* 0x0000cb0002007a0c */ /* 0x000fe20003f03270 */
[----:B------:R-:W-:Y:S11]  /*f680*/  IMAD.IADD R2, R9, 0x1, R4 ;  /* 0x0000000109027824 */ /* 0x000ff600078e0204 */
[----:B------:R-:W-:Y:S01]  /*f690*/  @!UPT UIADD3 URZ, URZ, URZ, URZ ;  /* 0x0000003f3f3ff290 */ /* 0x000fe2000fffe03f */
[----:B------:R-:W-:-:S05]  /*f6a0*/  @!P0 BRA `(.L_x_1320) ;  /* 0x000001a000008947 */ /* 0x000fca0003800000 */
[----:B------:R-:W4:Y:S01]  /*f6b0*/  LDL R10, [R1+0x8c] ;  /* 0x00008c00010a7983 */ /* 0x000f220000100800 */
[----:B------:R-:W-:Y:S01]  /*f6c0*/  BSSY B0, `(.L_x_1321) ;  /* 0x0000012000007945 */ /* 0x000fe20003800000 */
[----:B----4-:R-:W-:Y:S04]  /*f6d0*/  IADD3 R4, -R10, R5, R4 ;  /* 0x000000050a047210 */ /* 0x010fe80007ffe104 */
        /* <DEDUP_REMOVED lines=11> */
.L_x_1322:
[----:B------:R-:W-:Y:S04]  /*f790*/  MOV R10, c[0x0][0x32c] ;  /* 0x0000cb00000a7a02 */ /* 0x000fe80000000f00 */
[----:B------:R-:W-:Y:S11]  /*f7a0*/  ISETP.NE.AND P0, PT, R10, 0x1, PT ;  /* 0x000000010a00780c */ /* 0x000ff60003f05270 */
[----:B------:R-:W-:Y:S02]  /*f7b0*/  @!UPT UIADD3 URZ, URZ, URZ, URZ ;  /* 0x0000003f3f3ff290 */ /* 0x000fe4000fffe03f */
[----:B------:R-:W-:Y:S05]  /*f7c0*/  @P0 IMAD.HI.U32 R10, R4, c[0x0][0x330], RZ ;  /* 0x0000cc00040a0a27 */ /* 0x000fea00078e00ff */
[----:B------:R-:W-:Y:S02]  /*f7d0*/  @P0 SHF.R.U32.HI R4, RZ, c[0x0][0x334], R10 ;  /* 0x0000cd00ff040a19 */ /* 0x000fe4000001160a */
.L_x_1323:
[----:B------:R-:W-:Y:S05]  /*f7e0*/  BSYNC B0 ;  /* 0x0000000000007941 */ /* 0x000fea0003800000 */
.L_x_1321:
[----:B------:R-:W4:Y:S02]  /*f7f0*/  LDL R10, [R1+0xb0] ;  /* 0x0000b000010a7983 */ /* 0x000f240000100800 */
[----:B----4-:R-:W-:Y:S04]  /*f800*/  IMAD.IADD R10, R0, 0x1, -R10 ;  /* 0x00000001000a7824 */ /* 0x010fe800078e0a0a */
[----:B------:R-:W-:Y:S05]  /*f810*/  IMAD R4, R4, c[0x0][0x32c], R10 ;  /* 0x0000cb0004047a24 */ /* 0x000fea00078e020a */
[----:B------:R-:W-:Y:S02]  /*f820*/  IADD3 R10, R4, c[0x0][0x32c], RZ ;  /* 0x0000cb00040a7a10 */ /* 0x000fe40007ffe0ff */
[----:B------:R-:W-:Y:S02]  /*f830*/  IMNMX R2, R2, R4, !PT ;  /* 0x0000000402027217 */ /* 0x000fe40007800200 */
[----:B------:R-:W-:Y:S02]  /*f840*/  IMNMX R3, R3, R10, PT ;  /* 0x0000000a03037217 */ /* 0x000fe40003800200 */
.L_x_1320:
        /* <DEDUP_REMOVED lines=34> */
[----:B------:R-:W-:Y:S04]  /*fa70*/  LOP3.LUT P0, RZ, R229, 0x10, RZ, 0xc0, !PT ;  /* 0x00000010e5ff7812 */ /* 0x000fe8000780c0ff */
[C---:B------:R-:W-:Y:S04]  /*fa80*/  ISETP.GT.AND P0, PT, R2.reuse, RZ, !P0 ;  /* 0x000000ff0200720c */ /* 0x040fe80004704270 */
[----:B------:R-:W-:Y:S04]  /*fa90*/  ISETP.LT.OR P0, PT, R3, 0x1, P0 ;  /* 0x000000010300780c */ /* 0x000fe80000701670 */
[----:B------:R-:W-:Y:S02]  /*faa0*/  FSEL R12, R233, -INF , !P0 ;  /* 0xff800000e90c7808 */ /* 0x000fe40004000000 */
[----:B------:R-:W-:Y:S04]  /*fab0*/  LOP3.LUT P0, RZ, R229, 0x20, RZ, 0xc0, !PT ;  /* 0x00000020e5ff7812 */ /* 0x000fe8000780c0ff */
[----:B------:R-:W-:Y:S04]  /*fac0*/  ISETP.GT.AND P0, PT, R2, 0x29, !P0 ;  /* 0x000000290200780c */ /* 0x000fe80004704270 */
[----:B------:R-:W-:Y:S04]  /*fad0*/  ISETP.LT.OR P0, PT, R3, 0x2a, P0 ;  /* 0x0000002a0300780c */ /* 0x000fe80000701670 */
[----:B------:R-:W-:Y:S01]  /*fae0*/  FSEL R27, R27, -INF , !P0 ;  /* 0xff8000001b1b7808 */ /* 0x000fe20004000000 */
[----:B------:R-:W-:-:S06]  /*faf0*/  BRA.DIV ~URZ, `(.L_x_1324) ;  /* 0x000111827f007947 */ /* 0x000fcc000b800000 */
[----:B------:R4:W1:Y:S02]  /*fb00*/  SHFL.IDX PT, R4, R6, 0x3, 0x1c1f ;  /* 0x007c1f0006047f89 */ /* 0x00086400000e0000 */
.L_x_1452:
[----:B-1----:R-:W-:Y:S01]  /*fb10*/  IADD3 R3, R8, R4, RZ ;  /* 0x0000000408037210 */ /* 0x002fe20007ffe0ff */
[----:B------:R-:W-:Y:S05]  /*fb20*/  IMAD.MOV.U32 R2, RZ, RZ, 0x1 ;  /* 0x00000001ff027424 */ /* 0x000fea00078e00ff */
[----:B------:R-:W-:Y:S01]  /*fb30*/  ISETP.LE.AND P0, PT, R2, c[0x0][0x32c], PT ;  /* 0x0000cb0002007a0c */ /* 0x000fe20003f03270 */
[----:B------:R-:W-:Y:S11]  /*fb40*/  IMAD.IADD R2, R9, 0x1, R4 ;  /* 0x0000000109027824 */ /* 0x000ff600078e0204 */
[----:B------:R-:W-:Y:S01]  /*fb50*/  @!UPT UIADD3 URZ, URZ, URZ, URZ ;  /* 0x0000003f3f3ff290 */ /* 0x000fe2000fffe03f */
[----:B------:R-:W-:-:S05]  /*fb60*/  @!P0 BRA `(.L_x_1325) ;  /* 0x000001a000008947 */ /* 0x000fca0003800000 */
[----:B--234-:R-:W2:Y:S01]  /*fb70*/  LDL R6, [R1+0x8c] ;  /* 0x00008c0001067983 */ /* 0x01cea20000100800 */
        /* <DEDUP_REMOVED lines=13> */
.L_x_1327:
[----:B------:R-:W-:Y:S04]  /*fc50*/  MOV R6, c[0x0][0x32c] ;  /* 0x0000cb0000067a02 */ /* 0x000fe80000000f00 */
[----:B------:R-:W-:Y:S11]  /*fc60*/  ISETP.NE.AND P0, PT, R6, 0x1, PT ;  /* 0x000000010600780c */ /* 0x000ff60003f05270 */
[----:B------:R-:W-:Y:S02]  /*fc70*/  @!UPT UIADD3 URZ, URZ, URZ, URZ ;  /* 0x0000003f3f3ff290 */ /* 0x000fe4000fffe03f */
[----:B------:R-:W-:Y:S05]  /*fc80*/  @P0 IMAD.HI.U32 R6, R4, c[0x0][0x330], RZ ;  /* 0x0000cc0004060a27 */ /* 0x000fea00078e00ff */
[----:B------:R-:W-:Y:S02]  /*fc90*/  @P0 SHF.R.U32.HI R4, RZ, c[0x0][0x334], R6 ;  /* 0x0000cd00ff040a19 */ /* 0x000fe40000011606 */
.L_x_1328:
[----:B------:R-:W-:Y:S05]  /*fca0*/  BSYNC B0 ;  /* 0x0000000000007941 */ /* 0x000fea0003800000 */
.L_x_1326:
[----:B------:R-:W2:Y:S02]  /*fcb0*/  LDL R6, [R1+0xb0] ;  /* 0x0000b00001067983 */ /* 0x000ea40000100800 */
[----:B--2---:R-:W-:Y:S04]  /*fcc0*/  IMAD.IADD R0, R0, 0x1, -R6 ;  /* 0x0000000100007824 */ /* 0x004fe800078e0a06 */
[----:B------:R-:W-:Y:S05]  /*fcd0*/  IMAD R4, R4, c[0x0][0x32c], R0 ;  /* 0x0000cb0004047a24 */ /* 0x000fea00078e0200 */
[----:B------:R-:W-:Y:S02]  /*fce0*/  IADD3 R0, R4, c[0x0][0x32c], RZ ;  /* 0x0000cb0004007a10 */ /* 0x000fe40007ffe0ff */
[----:B------:R-:W-:Y:S02]  /*fcf0*/  IMNMX R2, R2, R4, !PT ;  /* 0x0000000402027217 */ /* 0x000fe40007800200 */
[----:B------:R-:W-:Y:S02]  /*fd00*/  IMNMX R3, R3, R0, PT ;  /* 0x0000000003037217 */ /* 0x000fe40003800200 */
.L_x_1325:
[----:B------:R-:W-:Y:S02]  /*fd10*/  LOP3.LUT P0, RZ, R229, 0x10, RZ, 0xc0, !PT ;  /* 0x00000010e5ff7812 */ /* 0x000fe4000780c0ff */
[C---:B------:R-:W-:Y:S02]  /*fd20*/  ISETP.GT.AND P1, PT, R2.reuse, 0x28, !P1 ;  /* 0x000000280200780c */ /* 0x040fe40004f24270 */
[C---:B------:R-:W-:Y:S02]  /*fd30*/  ISETP.GT.AND P0, PT, R2.reuse, RZ, !P0 ;  /* 0x000000ff0200720c */ /* 0x040fe40004704270 */
[----:B------:R-:W-:Y:S02]  /*fd40*/  FMNMX.FTZ R0, R13, R140, !PT ;  /* 0x0000008c0d007209 */ /* 0x000fe40007810000 */
[C---:B------:R-:W-:Y:S02]  /*fd50*/  ISETP.LT.OR P0, PT, R3.reuse, 0x1, P0 ;  /* 0x000000010300780c */ /* 0x040fe40000701670 */
[----:B------:R-:W-:Y:S02]  /*fd60*/  ISETP.LT.OR P1, PT, R3, 0x29, P1 ;  /* 0x000000290300780c */ /* 0x000fe40000f21670 */
[----:B------:R-:W-:Y:S02]  /*fd70*/  FSEL R11, R235, -INF , !P0 ;  /* 0xff800000eb0b7808 */ /* 0x000fe40004000000 */
[----:B------:R-:W-:Y:S02]  /*fd80*/  LOP3.LUT P0, RZ, R229, 0x8, RZ, 0xc0, !PT ;  /* 0x00000008e5ff7812 */ /* 0x000fe4000780c0ff */
[----:B------:R-:W-:Y:S02]  /*fd90*/  FMNMX.FTZ R0, R17, R0, !PT ;  /* 0x0000000011007209 */ /* 0x000fe40007810000 */
[----:B------:R-:W-:Y:S02]  /*fda0*/  ISETP.GT.AND P0, PT, R2, 0x1, !P0 ;  /* 0x000000010200780c */ /* 0x000fe40004704270 */
[----:B------:R-:W-:Y:S02]  /*fdb0*/  FSEL R193, R136, -INF , !P1 ;  /* 0xff80000088c17808 */ /* 0x000fe40004800000 */
        /* <DEDUP_REMOVED lines=14> */
[C---:B------:R-:W-:Y:S02]  /*fea0*/  ISETP.GT.AND P0, PT, R2.reuse, 0x11, !P6 ;  /* 0x000000110200780c */ /* 0x040fe40007704270 */
[----:B------:R-:W-:Y:S02]  /*feb0*/  LOP3.LUT P6, RZ, R229, 0x20, RZ, 0xc0, !PT ;  /* 0x00000020e5ff7812 */ /* 0x000fe400078cc0ff */
        /* <DEDUP_REMOVED lines=14> */
[----:B------:R-:W-:Y:S02]  /*ffa0*/  ISETP.GT.AND P0, PT, R2, 0x29, !P6 ;  /* 0x000000290200780c */ /* 0x000fe40007704270 */
[----:B------:R-:W-:Y:S02]  /*ffb0*/  FMNMX.FTZ R2, R18, R139, !PT ;  /* 0x0000008b12027209 */ /* 0x000fe40007810000 */
[----:B------:R-:W-:Y:S02]  /*ffc0*/  ISETP.LT.OR P0, PT, R3, 0x2a, P0 ;  /* 0x0000002a0300780c */ /* 0x000fe40000701670 */
        /* <DEDUP_REMOVED lines=37> */
[----:B------:R-:W-:Y:S02]  /*10220*/  FSEL R192, R51, -INF , !P0 ;  /* 0xff80000033c07808 */ /* 0x000fe40004000000 */
[----:B------:R-:W-:Y:S02]  /*10230*/  FMNMX.FTZ R4, R44, R4, !PT ;  /* 0x000000042c047209 */ /* 0x000fe40007810000 */
[----:B------:R-:W-:Y:S02]  /*10240*/  FMNMX.FTZ R137, R41, R137, !PT ;  /* 0x0000008929897209 */ /* 0x000fe40007810000 */
[----:B------:R-:W-:Y:S02]  /*10250*/  FMNMX.FTZ R2, R34, R2, !PT ;  /* 0x0000000222027209 */ /* 0x000fe40007810000 */
[----:B------:R-:W-:Y:S02]  /*10260*/  FMNMX.FTZ R0, R193, R0, !PT ;  /* 0x00000000c1007209 */ /* 0x000fe40007810000 */
[----:B------:R-:W-:Y:S02]  /*10270*/  FMNMX.FTZ R4, R43, R4, !PT ;  /* 0x000000042b047209 */ /* 0x000fe40007810000 */
[----:B------:R-:W-:Y:S02]  /*10280*/  FMNMX.FTZ R137, R35, R137, !PT ;  /* 0x0000008923897209 */ /* 0x000fe40007810000 */
[----:B------:R-:W-:Y:S02]  /*10290*/  FMNMX.FTZ R136, R27, R2, !PT ;  /* 0x000000021b887209 */ /* 0x000fe40007810000 */
[----:B--234-:R-:W-:Y:S01]  /*102a0*/  FMNMX.FTZ R6, R192, R0, !PT ;  /* 0x00000000c0067209 */ /* 0x01cfe20007810000 */
[----:B------:R-:W-:-:S05]  /*102b0*/  BRA.DIV ~URZ, `(.L_x_1329) ;  /* 0x00010a527f007947 */ /* 0x000fca000b800000 */
[----:B------:R1:W2:Y:S02]  /*102c0*/  SHFL.BFLY PT, R0, R4, 0x2, 0x1f ;  /* 0x0c401f0004007f89 */ /* 0x0002a400000e0000 */
.L_x_1453:
[----:B-12---:R-:W-:Y:S01]  /*102d0*/  FMNMX.FTZ R4, R4, R0, !PT ;  /* 0x0000000004047209 */ /* 0x006fe20007810000 */
[----:B------:R-:W-:-:S05]  /*102e0*/  BRA.DIV ~URZ, `(.L_x_1330) ;  /* 0x00010a727f007947 */ /* 0x000fca000b800000 */
[----:B------:R-:W-:Y:S04]  /*102f0*/  SHFL.BFLY PT, R0, R137, 0x2, 0x1f ;  /* 0x0c401f0089007f89 */ /* 0x000fe800000e0000 */
[----:B------:R-:W-:Y:S04]  /*10300*/  SHFL.BFLY PT, R2, R136, 0x2, 0x1f ;  /* 0x0c401f0088027f89 */ /* 0x000fe800000e0000 */
[----:B------:R-:W-:Y:S04]  /*10310*/  SHFL.BFLY PT, R3, R6, 0x2, 0x1f ;  /* 0x0c401f0006037f89 */ /* 0x000fe800000e0000 */
[----:B------:R-:W1:Y:S02]  /*10320*/  SHFL.BFLY PT, R138, R4, 0x1, 0x1f ;  /* 0x0c201f00048a7f89 */ /* 0x000e6400000e0000 */
[----:B-1----:R-:W-:Y:S02]  /*10330*/  FMNMX.FTZ R138, R4, R138, !PT ;  /* 0x0000008a048a7209 */ /* 0x002fe40007810000 */
[----:B------:R-:W-:Y:S02]  /*10340*/  FMNMX.FTZ R137, R137, R0, !PT ;  /* 0x0000000089897209 */ /* 0x000fe40007810000 */
[----:B------:R-:W-:Y:S02]  /*10350*/  FMNMX.FTZ R136, R136, R2, !PT ;  /* 0x0000000288887209 */ /* 0x000fe40007810000 */
[----:B------:R-:W-:Y:S01]  /*10360*/  FMNMX.FTZ R6, R6, R3, !PT ;  /* 0x0000000306067209 */ /* 0x000fe20007810000 */
[----:B------:R-:W1:Y:S04]  /*10370*/  SHFL.BFLY PT, R0, R137, 0x1, 0x1f ;  /* 0x0c201f0089007f89 */ /* 0x000e6800000e0000 */
[----:B------:R-:W2:Y:S04]  /*10380*/  SHFL.BFLY PT, R2, R136, 0x1, 0x1f ;  /* 0x0c201f0088027f89 */ /* 0x000ea800000e0000 */
[----:B------:R3:W4:Y:S01]  /*10390*/  SHFL.BFLY PT, R3, R6, 0x1, 0x1f ;  /* 0x0c201f0006037f89 */ /* 0x00072200000e0000 */
[----:B-1----:R-:W-:Y:S02]  /*103a0*/  FMNMX.FTZ R137, R137, R0, !PT ;  /* 0x0000000089897209 */ /* 0x002fe40007810000 */
[----:B--2---:R-:W-:Y:S02]  /*103b0*/  FMNMX.FTZ R136, R136, R2, !PT ;  /* 0x0000000288887209 */ /* 0x004fe40007810000 */
.L_x_1454:
[C---:B------:R-:W-:Y:S01]  /*103c0*/  FMUL.FTZ R8, R138.reuse, c[0x0][0x2d0] ;  /* 0x0000b4008a087a20 */ /* 0x040fe20000410000 */
[----:B------:R-:W-:Y:S01]  /*103d0*/  FSETP.NEU.FTZ.AND P0, PT, R138, -INF , PT ;  /* 0xff8000008a00780b */ /* 0x000fe20003f1d000 */
[C---:B------:R-:W-:Y:S01]  /*103e0*/  FMUL.FTZ R9, R137.reuse, c[0x0][0x2d0] ;  /* 0x0000b40089097a20 */ /* 0x040fe20000410000 */
[----:B------:R-:W-:Y:S01]  /*103f0*/  FSETP.NEU.FTZ.AND P1, PT, R137, -INF , PT ;  /* 0xff8000008900780b */ /* 0x000fe20003f3d000 */
[----:B------:R-:W2:Y:S01]  /*10400*/  LDL.LU R252, [R1+0x90] ;  /* 0x0000900001fc7983 */ /* 0x000ea20000300800 */
[----:B------:R-:W-:Y:S01]  /*10410*/  FSEL R8, R8, RZ, P0 ;  /* 0x000000ff08087208 */ /* 0x000fe20000000000 */
[----:B------:R-:W-:Y:S01]  /*10420*/  FMUL.FTZ R10, R136, c[0x0][0x2d0] ;  /* 0x0000b400880a7a20 */ /* 0x000fe20000410000 */
[----:B------:R-:W-:Y:S01]  /*10430*/  FSEL R9, R9, RZ, P1 ;  /* 0x000000ff09097208 */ /* 0x000fe20000800000 */
[----:B------:R-:W-:Y:S01]  /*10440*/  WARPSYNC 0xffffffff ;  /* 0xffffffff00007948 */ /* 0x000fe20003800000 */
[----:B---34-:R-:W-:Y:S01]  /*10450*/  FMNMX.FTZ R6, R3, R6, !PT ;  /* 0x0000000603067209 */ /* 0x018fe20007810000 */
[--C-:B------:R-:W-:Y:S02]  /*10460*/  FFMA.FTZ R0, R18, c[0x0][0x2d0], -R8.reuse ;  /* 0x0000b40012007a23 */ /* 0x100fe40000010808 */
[--C-:B------:R-:W-:Y:S02]  /*10470*/  FFMA.FTZ R2, R24, c[0x0][0x2d0], -R8.reuse ;  /* 0x0000b40018027a23 */ /* 0x100fe40000010808 */
[----:B------:R1:W-:Y:S01]  /*10480*/  MUFU.EX2 R18, R0 ;  /* 0x0000000000127308 */ /* 0x0003e20000000800 */
[--C-:B------:R-:W-:Y:S02]  /*10490*/  FFMA.FTZ R208, R47, c[0x0][0x2d0], -R8.reuse ;  /* 0x0000b4002fd07a23 */ /* 0x100fe40000010808 */
[--C-:B------:R-:W-:Y:S02]  /*104a0*/  FFMA.FTZ R242, R46, c[0x0][0x2d0], -R8.reuse ;  /* 0x0000b4002ef27a23 */ /* 0x100fe40000010808 */
[--C-:B------:R-:W-:Y:S02]  /*104b0*/  FFMA.FTZ R241, R45, c[0x0][0x2d0], -R8.reuse ;  /* 0x0000b4002df17a23 */ /* 0x100fe40000010808 */
[--C-:B------:R-:W-:Y:S02]  /*104c0*/  FFMA.FTZ R240, R44, c[0x0][0x2d0], -R8.reuse ;  /* 0x0000b4002cf07a23 */ /* 0x100fe40000010808 */
[--C-:B------:R-:W-:Y:S01]  /*104d0*/  FFMA.FTZ R210, R49, c[0x0][0x2d0], -R8.reuse ;  /* 0x0000b40031d27a23 */ /* 0x100fe20000010808 */
[----:B------:R3:W-:Y:S01]  /*104e0*/  MUFU.EX2 R248, R2 ;  /* 0x0000000200f87308 */ /* 0x0007e20000000800 */
[--C-:B------:R-:W-:Y:S01]  /*104f0*/  FFMA.FTZ R209, R48, c[0x0][0x2d0], -R8.reuse ;  /* 0x0000b40030d17a23 */ /* 0x100fe20000010808 */
[----:B------:R-:W-:Y:S01]  /*10500*/  LDSM.16.MT88.4 R44, [R218+0x2080] ;  /* 0x00208000da2c783b */ /* 0x000fe20000004200 */
[--C-:B------:R-:W-:Y:S02]  /*10510*/  FFMA.FTZ R211, R50, c[0x0][0x2d0], -R8.reuse ;  /* 0x0000b40032d37a23 */ /* 0x100fe40000010808 */
[--C-:B------:R-:W-:Y:S02]  /*10520*/  FFMA.FTZ R235, R43, c[0x0][0x2d0], -R8.reuse ;  /* 0x0000b4002beb7a23 */ /* 0x100fe40000010808 */
[--C-:B------:R-:W-:Y:S02]  /*10530*/  FFMA.FTZ R206, R39, c[0x0][0x2d0], -R9.reuse ;  /* 0x0000b40027ce7a23 */ /* 0x100fe40000010809 */
[--C-:B------:R-:W-:Y:S01]  /*10540*/  FFMA.FTZ R205, R38, c[0x0][0x2d0], -R9.reuse ;  /* 0x0000b40026cd7a23 */ /* 0x100fe20000010809 */
[----:B------:R-:W-:Y:S01]  /*10550*/  MUFU.EX2 R211, R211 ;  /* 0x000000d300d37308 */ /* 0x000fe20000000800 */
[--C-:B------:R-:W-:Y:S02]  /*10560*/  FFMA.FTZ R204, R37, c[0x0][0x2d0], -R9.reuse ;  /* 0x0000b40025cc7a23 */ /* 0x100fe40000010809 */
[--C-:B------:R-:W-:Y:S02]  /*10570*/  FFMA.FTZ R234, R36, c[0x0][0x2d0], -R9.reuse ;  /* 0x0000b40024ea7a23 */ /* 0x100fe40000010809 */
[--C-:B-1----:R-:W-:Y:S02]  /*10580*/  FFMA.FTZ R0, R13, c[0x0][0x2d0], -R9.reuse ;  /* 0x0000b4000d007a23 */ /* 0x102fe40000010809 */
[--C-:B------:R-:W-:Y:S02]  /*10590*/  FFMA.FTZ R207, R40, c[0x0][0x2d0], -R9.reuse ;  /* 0x0000b40028cf7a23 */ /* 0x100fe40000010809 */
[--C-:B------:R-:W-:Y:S01]  /*105a0*/  FFMA.FTZ R233, R42, c[0x0][0x2d0], -R9.reuse ;  /* 0x0000b4002ae97a23 */ /* 0x100fe20000010809 */
[----:B------:R1:W-:Y:S01]  /*105b0*/  MUFU.EX2 R13, R0 ;  /* 0x00000000000d7308 */ /* 0x0003e20000000800 */
[--C-:B------:R-:W-:Y:S02]  /*105c0*/  FFMA.FTZ R232, R41, c[0x0][0x2d0], -R9.reuse ;  /* 0x0000b40029e87a23 */ /* 0x100fe40000010809 */
[--C-:B------:R-:W-:Y:S02]  /*105d0*/  FFMA.FTZ R215, R35, c[0x0][0x2d0], -R9.reuse ;  /* 0x0000b40023d77a23 */ /* 0x100fe40000010809 */
[--C-:B---3--:R-:W-:Y:S05]  /*105e0*/  FFMA.FTZ R2, R23, c[0x0][0x2d0], -R9.reuse ;  /* 0x0000b40017027a23 */ /* 0x108fea0000010809 */
[----:B------:R-:W-:Y:S10]  /*105f0*/  MUFU.EX2 R143, R2 ;  /* 0x00000002008f7308 */ /* 0x000ff40000000800 */
[----:B------:R-:W-:Y:S01]  /*10600*/  MUFU.EX2 R235, R235 ;  /* 0x000000eb00eb7308 */ /* 0x000fe20000000800 */
[--C-:B-1----:R-:W-:Y:S09]  /*10610*/  FFMA.FTZ R0, R17, c[0x0][0x2d0], -R9.reuse ;  /* 0x0000b40011007a23 */ /* 0x102ff20000010809 */
[----:B------:R1:W-:Y:S10]  /*10620*/  MUFU.EX2 R247, R0 ;  /* 0x0000000000f77308 */ /* 0x0003f40000000800 */
[----:B------:R-:W-:Y:S10]  /*10630*/  MUFU.EX2 R215, R215 ;  /* 0x000000d700d77308 */ /* 0x000ff40000000800 */
[----:B------:R-:W-:Y:S01]  /*10640*/  MUFU.EX2 R242, R242 ;  /* 0x000000f200f27308 */ /* 0x000fe20000000800 */
[--C-:B-1----:R-:W-:Y:S09]  /*10650*/  FFMA.FTZ R0, R25, c[0x0][0x2d0], -R8.reuse ;  /* 0x0000b40019007a23 */ /* 0x102ff20000010808 */
[----:B------:R1:W-:Y:S10]  /*10660*/  MUFU.EX2 R249, R0 ;  /* 0x0000000000f97308 */ /* 0x0003f40000000800 */
[----:B------:R-:W-:Y:S10]  /*10670*/  MUFU.EX2 R241, R241 ;  /* 0x000000f100f17308 */ /* 0x000ff40000000800 */
[----:B------:R-:W-:Y:S01]  /*10680*/  MUFU.EX2 R234, R234 ;  /* 0x000000ea00ea7308 */ /* 0x000fe20000000800 */
[----:B-1----:R-:W-:Y:S09]  /*10690*/  FFMA.FTZ R0, R26, c[0x0][0x2d0], -R8 ;  /* 0x0000b4001a007a23 */ /* 0x002ff20000010808 */
[----:B------:R1:W-:Y:S10]  /*106a0*/  MUFU.EX2 R54, R0 ;  /* 0x0000000000367308 */ /* 0x0003f40000000800 */
[----:B------:R-:W-:Y:S10]  /*106b0*/  MUFU.EX2 R233, R233 ;  /* 0x000000e900e97308 */ /* 0x000ff40000000800 */
[----:B------:R-:W-:Y:S01]  /*106c0*/  MUFU.EX2 R240, R240 ;  /* 0x000000f000f07308 */ /* 0x000fe20000000800 */
[----:B-1----:R-:W-:Y:S09]  /*106d0*/  FFMA.FTZ R0, R22, c[0x0][0x2d0], -R9 ;  /* 0x0000b40016007a23 */ /* 0x002ff20000010809 */
[----:B------:R1:W-:Y:S10]  /*106e0*/  MUFU.EX2 R142, R0 ;  /* 0x00000000008e7308 */ /* 0x0003f40000000800 */
[----:B------:R-:W-:Y:S01]  /*106f0*/  MUFU.EX2 R232, R232 ;  /* 0x000000e800e87308 */ /* 0x000fe20000000800 */
[----:B-1----:R-:W-:Y:S02]  /*10700*/  FSEL R0, R138, RZ, P0 ;  /* 0x000000ff8a007208 */ /* 0x002fe40000000000 */
[----:B------:R-:W-:Y:S03]  /*10710*/  FSETP.NEU.FTZ.AND P0, PT, R136, -INF , PT ;  /* 0xff8000008800780b */ /* 0x000fe60003f1d000 */
[----:B------:R-:W-:Y:S01]  /*10720*/  FADD.FTZ R0, -R0, R139 ;  /* 0x0000008b00007221 */ /* 0x000fe20000010100 */
[----:B------:R-:W-:Y:S01]  /*10730*/  FSEL R10, R10, RZ, P0 ;  /* 0x000000ff0a0a7208 */ /* 0x000fe20000000000 */
[----:B------:R-:W-:Y:S01]  /*10740*/  FMUL.FTZ R139, R6, c[0x0][0x2d0] ;  /* 0x0000b400068b7a20 */ /* 0x000fe20000410000 */
[----:B------:R-:W-:Y:S01]  /*10750*/  FSEL R4, R136, RZ, P0 ;  /* 0x000000ff88047208 */ /* 0x000fe20000000000 */
[----:B------:R-:W-:Y:S01]  /*10760*/  FMUL.FTZ R0, R0, c[0x0][0x2d0] ;  /* 0x0000b40000007a20 */ /* 0x000fe20000410000 */
[----:B------:R-:W-:Y:S01]  /*10770*/  FSETP.NEU.FTZ.AND P0, PT, R6, -INF , PT ;  /* 0xff8000000600780b */ /* 0x000fe20003f1d000 */
[--C-:B------:R-:W-:Y:S02]  /*10780*/  FFMA.FTZ R2, R12, c[0x0][0x2d0], -R10.reuse ;  /* 0x0000b4000c027a23 */ /* 0x100fe4000001080a */
[--C-:B------:R-:W-:Y:S01]  /*10790*/  FFMA.FTZ R197, R31, c[0x0][0x2d0], -R10.reuse ;  /* 0x0000b4001fc57a23 */ /* 0x100fe2000001080a */
[----:B------:R-:W-:Y:S01]  /*107a0*/  FSEL R139, R139, RZ, P0 ;  /* 0x000000ff8b8b7208 */ /* 0x000fe20000000000 */
[----:B------:R1:W-:Y:S01]  /*107b0*/  MUFU.EX2 R245, R2 ;  /* 0x0000000200f57308 */ /* 0x0003e20000000800 */
[--C-:B------:R-:W-:Y:S02]  /*107c0*/  FFMA.FTZ R201, R30, c[0x0][0x2d0], -R10.reuse ;  /* 0x0000b4001ec97a23 */ /* 0x100fe4000001080a */
[--C-:B------:R-:W-:Y:S02]  /*107d0*/  FFMA.FTZ R213, R29, c[0x0][0x2d0], -R10.reuse ;  /* 0x0000b4001dd57a23 */ /* 0x100fe4000001080a */
[----:B------:R-:W-:Y:S02]  /*107e0*/  FFMA.FTZ R8, R19, c[0x0][0x2d0], -R139 ;  /* 0x0000b40013087a23 */ /* 0x000fe4000001088b */
[--C-:B------:R-:W-:Y:S02]  /*107f0*/  FFMA.FTZ R212, R28, c[0x0][0x2d0], -R10.reuse ;  /* 0x0000b4001cd47a23 */ /* 0x100fe4000001080a */
[----:B------:R-:W3:Y:S01]  /*10800*/  LDSM.16.MT88.4 R28, [R217+0x2080] ;  /* 0x00208000d91c783b */ /* 0x000ee20000004200 */
[----:B------:R-:W4:Y:S01]  /*10810*/  MUFU.EX2 R0, R0 ;  /* 0x0000000000007308 */ /* 0x000f220000000800 */
[--C-:B------:R-:W-:Y:S02]  /*10820*/  FFMA.FTZ R199, R33, c[0x0][0x2d0], -R10.reuse ;  /* 0x0000b40021c77a23 */ /* 0x100fe4000001080a */
[--C-:B------:R-:W-:Y:S02]  /*10830*/  FFMA.FTZ R198, R32, c[0x0][0x2d0], -R10.reuse ;  /* 0x0000b40020c67a23 */ /* 0x100fe4000001080a */
[--C-:B------:R-:W-:Y:S02]  /*10840*/  FFMA.FTZ R214, R34, c[0x0][0x2d0], -R10.reuse ;  /* 0x0000b40022d67a23 */ /* 0x100fe4000001080a */
[--C-:B------:R-:W-:Y:S03]  /*10850*/  FFMA.FTZ R231, R27, c[0x0][0x2d0], -R10.reuse ;  /* 0x0000b4001be77a23 */ /* 0x100fe6000001080a */
[----:B------:R-:W-:Y:S01]  /*10860*/  MUFU.EX2 R51, R8 ;  /* 0x0000000800337308 */ /* 0x000fe20000000800 */
[--C-:B-1----:R-:W-:Y:S09]  /*10870*/  FFMA.FTZ R2, R15, c[0x0][0x2d0], -R10.reuse ;  /* 0x0000b4000f027a23 */ /* 0x102ff2000001080a */
[----:B------:R1:W5:Y:S10]  /*10880*/  MUFU.EX2 R246, R2 ;  /* 0x0000000200f67308 */ /* 0x0003740000000800 */
[----:B------:R-:W-:Y:S10]  /*10890*/  MUFU.EX2 R231, R231 ;  /* 0x000000e700e77308 */ /* 0x000ff40000000800 */
[----:B------:R-:W-:Y:S01]  /*108a0*/  MUFU.EX2 R213, R213 ;  /* 0x000000d500d57308 */ /* 0x000fe20000000800 */
[--C-:B-1----:R-:W-:Y:S09]  /*108b0*/  FFMA.FTZ R2, R16, c[0x0][0x2d0], -R10.reuse ;  /* 0x0000b40010027a23 */ /* 0x102ff2000001080a */
[----:B------:R1:W-:Y:S10]  /*108c0*/  MUFU.EX2 R55, R2 ;  /* 0x0000000200377308 */ /* 0x0003f40000000800 */
[----:B------:R-:W-:Y:S10]  /*108d0*/  MUFU.EX2 R212, R212 ;  /* 0x000000d400d47308 */ /* 0x000ff40000000800 */
[----:B------:R-:W-:Y:S01]  /*108e0*/  MUFU.EX2 R214, R214 ;  /* 0x000000d600d67308 */ /* 0x000fe20000000800 */
[----:B-1----:R-:W-:Y:S09]  /*108f0*/  FFMA.FTZ R2, R20, c[0x0][0x2d0], -R10 ;  /* 0x0000b40014027a23 */ /* 0x002ff2000001080a */
[----:B------:R1:W-:Y:S02]  /*10900*/  MUFU.EX2 R250, R2 ;  /* 0x0000000200fa7308 */ /* 0x0003e40000000800 */
[----:B-1----:R-:W-:Y:S01]  /*10910*/  FSEL R2, R137, RZ, P1 ;  /* 0x000000ff89027208 */ /* 0x002fe20000800000 */
[C---:B----4-:R-:W-:Y:S02]  /*10920*/  FMUL.FTZ R36, R0.reuse, R148 ;  /* 0x0000009400247220 */ /* 0x050fe40000410000 */
[----:B------:R-:W-:Y:S02]  /*10930*/  FMUL.FTZ R37, R0, R149 ;  /* 0x0000009500257220 */ /* 0x000fe40000410000 */
[----:B------:R-:W-:Y:S01]  /*10940*/  FADD.FTZ R2, -R2, R140 ;  /* 0x0000008c02027221 */ /* 0x000fe20000010100 */
[----:B------:R-:W-:Y:S01]  /*10950*/  F2FP.PACK_AB R140, R248, R18 ;  /* 0x00000012f88c723e */ /* 0x000fe200000000ff */
[----:B------:R-:W-:Y:S02]  /*10960*/  FMUL.FTZ R8, R0, R164 ;  /* 0x000000a400087220 */ /* 0x000fe40000410000 */
[----:B------:R-:W-:Y:S01]  /*10970*/  FMUL.FTZ R2, R2, c[0x0][0x2d0] ;  /* 0x0000b40002027a20 */ /* 0x000fe20000410000 */
[----:B------:R-:W-:Y:S01]  /*10980*/  MUFU.EX2 R164, R209 ;  /* 0x000000d100a47308 */ /* 0x000fe20000000800 */
[C---:B------:R-:W-:Y:S02]  /*10990*/  FMUL.FTZ R9, R0.reuse, R165 ;  /* 0x000000a500097220 */ /* 0x040fe40000410000 */
[C---:B------:R-:W-:Y:S01]  /*109a0*/  FMUL.FTZ R20, R0.reuse, R156 ;  /* 0x0000009c00147220 */ /* 0x040fe20000410000 */
[----:B------:R-:W-:Y:S01]  /*109b0*/  MOV R156, R142 ;  /* 0x0000008e009c7202 */ /* 0x000fe20000000f00 */
[C---:B------:R-:W-:Y:S02]  /*109c0*/  FMUL.FTZ R24, R0.reuse, R160 ;  /* 0x000000a000187220 */ /* 0x040fe40000410000 */
[C---:B------:R-:W-:Y:S02]  /*109d0*/  FMUL.FTZ R25, R0.reuse, R161 ;  /* 0x000000a100197220 */ /* 0x040fe40000410000 */
[C---:B------:R-:W-:Y:S01]  /*109e0*/  FMUL.FTZ R40, R0.reuse, R152 ;  /* 0x0000009800287220 */ /* 0x040fe20000410000 */
[----:B------:R1:W4:Y:S01]  /*109f0*/  MUFU.EX2 R3, R2 ;  /* 0x0000000200037308 */ /* 0x0003220000000800 */
[C---:B--2---:R-:W-:Y:S02]  /*10a00*/  FFMA.FTZ R152, R0.reuse, R252, R18 ;  /* 0x000000fc00987223 */ /* 0x044fe40000010012 */
[C---:B------:R-:W-:Y:S01]  /*10a10*/  FMUL.FTZ R41, R0.reuse, R153 ;  /* 0x0000009900297220 */ /* 0x040fe20000410000 */
[----:B------:R-:W-:Y:S01]  /*10a20*/  MOV R153, R54 ;  /* 0x0000003600997202 */ /* 0x000fe20000000f00 */
[----:B------:R-:W-:Y:S01]  /*10a30*/  FMUL.FTZ R52, R0, R144 ;  /* 0x0000009000347220 */ /* 0x000fe20000410000 */
[----:B-----5:R-:W-:Y:S01]  /*10a40*/  F2FP.PACK_AB R144, R246, R245 ;  /* 0x000000f5f690723e */ /* 0x020fe200000000ff */
[C---:B------:R-:W-:Y:S01]  /*10a50*/  FMUL.FTZ R53, R0.reuse, R145 ;  /* 0x0000009100357220 */ /* 0x040fe20000410000 */
[----:B------:R-:W-:Y:S01]  /*10a60*/  F2FP.PACK_AB R142, R153, R249 ;  /* 0x000000f9998e723e */ /* 0x000fe200000000ff */
        /* <DEDUP_REMOVED lines=10> */
[----:B-1----:R-:W-:Y:S01]  /*10b10*/  FADD.FTZ R2, -R4, R141 ;  /* 0x0000008d04027221 */ /* 0x002fe20000010100 */
[----:B------:R-:W-:Y:S01]  /*10b20*/  F2FP.PACK_AB R141, R247, R13 ;  /* 0x0000000df78d723e */ /* 0x000fe200000000ff */
[----:B------:R-:W-:Y:S02]  /*10b30*/  FMUL.FTZ R88, R0, R88 ;  /* 0x0000005800587220 */ /* 0x000fe40000410000 */
[----:B------:R-:W-:Y:S02]  /*10b40*/  FMUL.FTZ R2, R2, c[0x0][0x2d0] ;  /* 0x0000b40002027a20 */ /* 0x000fe40000410000 */
[C---:B------:R-:W-:Y:S02]  /*10b50*/  FMUL.FTZ R89, R0.reuse, R89 ;  /* 0x0000005900597220 */ /* 0x040fe40000410000 */
[----:B------:R1:W2:Y:S01]  /*10b60*/  MUFU.EX2 R4, R2 ;  /* 0x0000000200047308 */ /* 0x0002a20000000800 */
        /* <DEDUP_REMOVED lines=10> */
[C---:B----4-:R-:W-:Y:S01]  /*10c10*/  FMUL.FTZ R10, R3.reuse, R166 ;  /* 0x000000a6030a7220 */ /* 0x050fe20000410000 */
[----:B------:R-:W-:Y:S01]  /*10c20*/  MOV R166, R250 ;  /* 0x000000fa00a67202 */ /* 0x000fe20000000f00 */
[----:B------:R-:W-:Y:S01]  /*10c30*/  FMUL.FTZ R54, R3, R146 ;  /* 0x0000009203367220 */ /* 0x000fe20000410000 */
[----:B------:R-:W-:Y:S01]  /*10c40*/  MUFU.EX2 R250, R207 ;  /* 0x000000cf00fa7308 */ /* 0x000fe20000000800 */
[--C-:B-1----:R-:W-:Y:S02]  /*10c50*/  FFMA.FTZ R2, R11, c[0x0][0x2d0], -R139.reuse ;  /* 0x0000b4000b027a23 */ /* 0x102fe4000001088b */
[----:B------:R-:W-:Y:S01]  /*10c60*/  FMUL.FTZ R11, R3, R167 ;  /* 0x000000a7030b7220 */ /* 0x000fe20000410000 */
[----:B------:R-:W-:Y:S01]  /*10c70*/  MOV R167, R143 ;  /* 0x0000008f00a77202 */ /* 0x000fe20000000f00 */
[C---:B--2---:R-:W-:Y:S01]  /*10c80*/  FMUL.FTZ R12, R4.reuse, R168 ;  /* 0x000000a8040c7220 */ /* 0x044fe20000410000 */
[----:B------:R-:W-:Y:S01]  /*10c90*/  MOV R168, R153 ;  /* 0x0000009900a87202 */ /* 0x000fe20000000f00 */
[C---:B------:R-:W-:Y:S01]  /*10ca0*/  FMUL.FTZ R16, R4.reuse, R172 ;  /* 0x000000ac04107220 */ /* 0x040fe20000410000 */
[----:B------:R-:W-:Y:S01]  /*10cb0*/  F2FP.PACK_AB R143, R167, R156 ;  /* 0x0000009ca78f723e */ /* 0x000fe200000000ff */
[C---:B------:R-:W-:Y:S01]  /*10cc0*/  FMUL.FTZ R22, R3.reuse, R158 ;  /* 0x0000009e03167220 */ /* 0x040fe20000410000 */
[----:B------:R1:W-:Y:S01]  /*10cd0*/  MUFU.EX2 R243, R2 ;  /* 0x0000000200f37308 */ /* 0x0003e20000000800 */
[----:B------:R-:W2:Y:S01]  /*10ce0*/  LDL.LU R158, [R1+0xa8] ;  /* 0x0000a800019e7983 */ /* 0x000ea20000300800 */
[C---:B------:R-:W-:Y:S02]  /*10cf0*/  FMUL.FTZ R38, R3.reuse, R150 ;  /* 0x0000009603267220 */ /* 0x040fe40000410000 */
[C---:B------:R-:W-:Y:S01]  /*10d00*/  FMUL.FTZ R39, R3.reuse, R151 ;  /* 0x0000009703277220 */ /* 0x040fe20000410000 */
[-C--:B---3--:R-:W-:Y:S01]  /*10d10*/  HMMA.16816.F32 R8, R140, R28.reuse, R8 ;  /* 0x0000001c8c08723c */ /* 0x088fe20000001808 */
[----:B------:R-:W3:Y:S04]  /*10d20*/  LDSM.16.MT88.4 R148, [R220+0x2080] ;  /* 0x00208000dc94783b */ /* 0x000ee80000004200 */
[C---:B------:R-:W-:Y:S02]  /*10d30*/  FMUL.FTZ R17, R4.reuse, R173 ;  /* 0x000000ad04117220 */ /* 0x040fe40000410000 */
[C---:B------:R-:W-:Y:S02]  /*10d40*/  FMUL.FTZ R23, R3.reuse, R159 ;  /* 0x0000009f03177220 */ /* 0x040fe40000410000 */
[C---:B------:R-:W-:Y:S01]  /*10d50*/  FMUL.FTZ R26, R3.reuse, R162 ;  /* 0x000000a2031a7220 */ /* 0x040fe20000410000 */
[----:B------:R-:W-:Y:S01]  /*10d60*/  MUFU.EX2 R159, R204 ;  /* 0x000000cc009f7308 */ /* 0x000fe20000000800 */
[----:B------:R-:W4:Y:S01]  /*10d70*/  LDL.LU R162, [R1+0xac] ;  /* 0x0000ac0001a27983 */ /* 0x000f220000300800 */
[C---:B------:R-:W-:Y:S02]  /*10d80*/  FMUL.FTZ R27, R3.reuse, R163 ;  /* 0x000000a3031b7220 */ /* 0x040fe40000410000 */
[C---:B------:R-:W-:Y:S02]  /*10d90*/  FMUL.FTZ R32, R4.reuse, R180 ;  /* 0x000000b404207220 */ /* 0x040fe40000410000 */
[----:B------:R-:W-:Y:S02]  /*10da0*/  FMUL.FTZ R33, R4, R181 ;  /* 0x000000b504217220 */ /* 0x000fe40000410000 */
[C---:B------:R-:W-:Y:S02]  /*10db0*/  FMUL.FTZ R42, R3.reuse, R154 ;  /* 0x0000009a032a7220 */ /* 0x040fe40000410000 */
[----:B-1----:R-:W-:Y:S01]  /*10dc0*/  FFMA.FTZ R2, R14, c[0x0][0x2d0], -R139 ;  /* 0x0000b4000e027a23 */ /* 0x002fe2000001088b */
[----:B------:R-:W-:Y:S01]  /*10dd0*/  MUFU.EX2 R154, R205 ;  /* 0x000000cd009a7308 */ /* 0x000fe20000000800 */
[C---:B------:R-:W-:Y:S02]  /*10de0*/  FMUL.FTZ R43, R3.reuse, R155 ;  /* 0x0000009b032b7220 */ /* 0x040fe40000410000 */
[C---:B------:R-:W-:Y:S02]  /*10df0*/  FMUL.FTZ R48, R4.reuse, R188 ;  /* 0x000000bc04307220 */ /* 0x040fe40000410000 */
[C---:B------:R-:W-:Y:S02]  /*10e00*/  FMUL.FTZ R49, R4.reuse, R189 ;  /* 0x000000bd04317220 */ /* 0x040fe40000410000 */
[C---:B------:R-:W-:Y:S02]  /*10e10*/  FMUL.FTZ R58, R3.reuse, R58 ;  /* 0x0000003a033a7220 */ /* 0x040fe40000410000 */
[C---:B------:R-:W-:Y:S01]  /*10e20*/  FMUL.FTZ R59, R3.reuse, R59 ;  /* 0x0000003b033b7220 */ /* 0x040fe20000410000 */
[----:B------:R1:W5:Y:S01]  /*10e30*/  MUFU.EX2 R244, R2 ;  /* 0x0000000200f47308 */ /* 0x0003620000000800 */
        /* <DEDUP_REMOVED lines=13> */
[----:B------:R-:W-:Y:S01]  /*10f10*/  FMUL.FTZ R81, R4, R81 ;  /* 0x0000005104517220 */ /* 0x000fe20000410000 */
[----:B-1----:R-:W-:Y:S01]  /*10f20*/  FSEL R2, R6, RZ, P0 ;  /* 0x000000ff06027208 */ /* 0x002fe20000000000 */
[C---:B------:R-:W-:Y:S01]  /*10f30*/  FMUL.FTZ R86, R3.reuse, R86 ;  /* 0x0000005603567220 */ /* 0x040fe20000410000 */
[----:B-----5:R-:W-:Y:S01]  /*10f40*/  F2FP.PACK_AB R145, R244, R243 ;  /* 0x000000f3f491723e */ /* 0x020fe200000000ff */
[----:B------:R-:W-:Y:S02]  /*10f50*/  FMUL.FTZ R87, R3, R87 ;  /* 0x0000005703577220 */ /* 0x000fe40000410000 */
[----:B------:R-:W-:Y:S01]  /*10f60*/  FADD.FTZ R2, -R2, R7 ;  /* 0x0000000702027221 */ /* 0x000fe20000010100 */
[----:B------:R-:W-:Y:S01]  /*10f70*/  MUFU.EX2 R210, R198 ;  /* 0x000000c600d27308 */ /* 0x000fe20000000800 */
[--C-:B------:R-:W-:Y:S02]  /*10f80*/  FFMA.FTZ R7, R21, c[0x0][0x2d0], -R139.reuse ;  /* 0x0000b40015077a23 */ /* 0x100fe4000001088b */
[----:B------:R-:W-:Y:S02]  /*10f90*/  FMUL.FTZ R2, R2, c[0x0][0x2d0] ;  /* 0x0000b40002027a20 */ /* 0x000fe40000410000 */
[----:B------:R-:W-:Y:S01]  /*10fa0*/  FMUL.FTZ R21, R0, R157 ;  /* 0x0000009d00157220 */ /* 0x000fe20000410000 */
[----:B------:R-:W-:Y:S01]  /*10fb0*/  MOV R157, R55 ;  /* 0x00000037009d7202 */ /* 0x000fe20000000f00 */
[C---:B------:R-:W-:Y:S02]  /*10fc0*/  FMUL.FTZ R55, R3.reuse, R147 ;  /* 0x0000009303377220 */ /* 0x040fe40000410000 */
[C---:B------:R-:W-:Y:S01]  /*10fd0*/  FMUL.FTZ R90, R3.reuse, R90 ;  /* 0x0000005a035a7220 */ /* 0x040fe20000410000 */
[----:B------:R1:W5:Y:S01]  /*10fe0*/  MUFU.EX2 R0, R2 ;  /* 0x0000000200007308 */ /* 0x0003620000000800 */
[----:B------:R-:W-:Y:S01]  /*10ff0*/  F2FP.PACK_AB R146, R166, R157 ;  /* 0x0000009da692723e */ /* 0x000fe200000000ff */
[C---:B------:R-:W-:Y:S02]  /*11000*/  FMUL.FTZ R91, R3.reuse, R91 ;  /* 0x0000005b035b7220 */ /* 0x040fe40000410000 */
[C---:B------:R-:W-:Y:S02]  /*11010*/  FMUL.FTZ R92, R4.reuse, R92 ;  /* 0x0000005c045c7220 */ /* 0x040fe40000410000 */
[C---:B------:R-:W-:Y:S02]  /*11020*/  FMUL.FTZ R93, R4.reuse, R93 ;  /* 0x0000005d045d7220 */ /* 0x040fe40000410000 */
[C---:B------:R-:W-:Y:S02]  /*11030*/  FMUL.FTZ R96, R4.reuse, R96 ;  /* 0x0000006004607220 */ /* 0x040fe40000410000 */
        /* <DEDUP_REMOVED lines=9> */
[----:B-1----:R-:W2:Y:S01]  /*110d0*/  LDL.LU R2, [R1+0x94] ;  /* 0x0000940001027983 */ /* 0x002ea20000300800 */
[C---:B-----5:R-:W-:Y:S01]  /*110e0*/  FMUL.FTZ R14, R0.reuse, R170 ;  /* 0x000000aa000e7220 */ /* 0x060fe20000410000 */
[----:B------:R-:W-:Y:S01]  /*110f0*/  MOV R170, R157 ;  /* 0x0000009d00aa7202 */ /* 0x000fe20000000f00 */
[C---:B------:R-:W-:Y:S01]  /*11100*/  FMUL.FTZ R15, R0.reuse, R171 ;  /* 0x000000ab000f7220 */ /* 0x040fe20000410000 */
[----:B------:R-:W-:Y:S01]  /*11110*/  MOV R171, R156 ;  /* 0x0000009c00ab7202 */ /* 0x000fe20000000f00 */
[C---:B------:R-:W-:Y:S02]  /*11120*/  FMUL.FTZ R18, R0.reuse, R174 ;  /* 0x000000ae00127220 */ /* 0x040fe40000410000 */
[C---:B------:R-:W-:Y:S02]  /*11130*/  FMUL.FTZ R19, R0.reuse, R175 ;  /* 0x000000af00137220 */ /* 0x040fe40000410000 */
[C---:B------:R-:W-:Y:S01]  /*11140*/  FMUL.FTZ R34, R0.reuse, R182 ;  /* 0x000000b600227220 */ /* 0x040fe20000410000 */
[----:B---3--:R-:W-:Y:S01]  /*11150*/  MOV R165, R251 ;  /* 0x000000fb00a57202 */ /* 0x008fe20000000f00 */
[C---:B------:R-:W-:Y:S01]  /*11160*/  FMUL.FTZ R35, R0.reuse, R183 ;  /* 0x000000b700237220 */ /* 0x040fe20000410000 */
        /* <DEDUP_REMOVED lines=16> */
[C---:B------:R-:W-:Y:S02]  /*11270*/  FMUL.FTZ R112, R4.reuse, R112 ;  /* 0x0000007004707220 */ /* 0x040fe40000410000 */
[----:B------:R-:W-:Y:S02]  /*11280*/  FMUL.FTZ R113, R4, R113 ;  /* 0x0000007104717220 */ /* 0x000fe40000410000 */
[C---:B------:R-:W-:Y:S02]  /*11290*/  FMUL.FTZ R114, R0.reuse, R114 ;  /* 0x0000007200727220 */ /* 0x040fe40000410000 */
        /* <DEDUP_REMOVED lines=15> */
[--C-:B------:R-:W-:Y:S02]  /*11390*/  FFMA.FTZ R160, R193, c[0x0][0x2d0], -R139.reuse ;  /* 0x0000b400c1a07a23 */ /* 0x100fe4000001088b */
[----:B------:R-:W-:Y:S02]  /*113a0*/  FFMA.FTZ R7, R195, c[0x0][0x2d0], -R139 ;  /* 0x0000b400c3077a23 */ /* 0x000fe4000001088b */
[----:B------:R-:W-:Y:S01]  /*113b0*/  MUFU.EX2 R201, R160 ;  /* 0x000000a000c97308 */ /* 0x000fe20000000800 */
[----:B--2---:R-:W-:Y:S02]  /*113c0*/  FFMA.FTZ R161, R3, R2, R13 ;  /* 0x0000000203a17223 */ /* 0x004fe4000001000d */
[----:B------:R-:W-:Y:S01]  /*113d0*/  FMUL.FTZ R13, R4, R169 ;  /* 0x000000a9040d7220 */ /* 0x000fe20000410000 */
[----:B------:R-:W-:Y:S01]  /*113e0*/  MOV R169, R51 ;  /* 0x0000003300a97202 */ /* 0x000fe20000000f00 */
[----:B------:R-:W-:Y:S02]  /*113f0*/  FMUL.FTZ R51, R0, R191 ;  /* 0x000000bf00337220 */ /* 0x000fe40000410000 */
[----:B------:R-:W-:Y:S01]  /*11400*/  FFMA.FTZ R3, R196, c[0x0][0x2d0], -R139 ;  /* 0x0000b400c4037a23 */ /* 0x000fe2000001088b */
[----:B------:R-:W-:Y:S01]  /*11410*/  F2FP.PACK_AB R147, R165, R169 ;  /* 0x000000a9a593723e */ /* 0x000fe200000000ff */
[----:B-1----:R-:W-:Y:S01]  /*11420*/  LDSM.16.MT88.4 R196, [R220+0x3080] ;  /* 0x00308000dcc4783b */ /* 0x002fe20000004200 */
[----:B------:R-:W-:Y:S01]  /*11430*/  FADD.FTZ R161, R247, R161 ;  /* 0x000000a1f7a17221 */ /* 0x000fe20000010000 */
[----:B------:R-:W-:Y:S01]  /*11440*/  MOV R247, R154 ;  /* 0x0000009a00f77202 */ /* 0x000fe20000000f00 */
[--C-:B------:R-:W-:Y:S01]  /*11450*/  FFMA.FTZ R2, R194, c[0x0][0x2d0], -R139.reuse ;  /* 0x0000b400c2027a23 */ /* 0x100fe2000001088b */
[----:B------:R-:W-:Y:S02]  /*11460*/  F2FP.PACK_AB R194, R231, R214 ;  /* 0x000000d6e7c2723e */ /* 0x000fe400000000ff */
[C---:B------:R-:W-:Y:S01]  /*11470*/  HMMA.16816.F32 R12, R144.reuse, R28, R12 ;  /* 0x0000001c900c723c */ /* 0x040fe2000000180c */
[----:B------:R1:W-:Y:S06]  /*11480*/  MUFU.EX2 R206, R2 ;  /* 0x0000000200ce7308 */ /* 0x0003ec0000000800 */
[C---:B------:R-:W-:Y:S01]  /*11490*/  FMUL.FTZ R28, R4.reuse, R176 ;  /* 0x000000b0041c7220 */ /* 0x040fe20000410000 */
[-C--:B------:R-:W-:Y:S04]  /*114a0*/  HMMA.16816.F32 R16, R144, R30.reuse, R16 ;  /* 0x0000001e9010723c */ /* 0x080fe80000001810 */
[----:B------:R-:W-:Y:S04]  /*114b0*/  FMUL.FTZ R29, R4, R177 ;  /* 0x000000b1041d7220 */ /* 0x000fe80000410000 */
[C---:B------:R-:W-:Y:S07]  /*114c0*/  HMMA.16816.F32 R20, R140.reuse, R30, R20 ;  /* 0x0000001e8c14723c */ /* 0x040fee0000001814 */
[C---:B------:R-:W-:Y:S01]  /*114d0*/  FMUL.FTZ R30, R0.reuse, R178 ;  /* 0x000000b2001e7220 */ /* 0x040fe20000410000 */
[-C--:B------:R-:W-:Y:S04]  /*114e0*/  HMMA.16816.F32 R24, R140, R44.reuse, R24 ;  /* 0x0000002c8c18723c */ /* 0x080fe80000001818 */
[----:B------:R-:W-:Y:S02]  /*114f0*/  FMUL.FTZ R31, R0, R179 ;  /* 0x000000b3001f7220 */ /* 0x000fe40000410000 */
[----:B-1----:R-:W-:Y:S02]  /*11500*/  FFMA.FTZ R2, R203, c[0x0][0x2d0], -R139 ;  /* 0x0000b400cb027a23 */ /* 0x002fe4000001088b */
[----:B------:R-:W-:Y:S03]  /*11510*/  MUFU.EX2 R203, R7 ;  /* 0x0000000700cb7308 */ /* 0x000fe60000000800 */
[C---:B------:R-:W-:Y:S07]  /*11520*/  HMMA.16816.F32 R28, R144.reuse, R44, R28 ;  /* 0x0000002c901c723c */ /* 0x040fee000000181c */
[C---:B------:R-:W-:Y:S01]  /*11530*/  FMUL.FTZ R44, R4.reuse, R184 ;  /* 0x000000b8042c7220 */ /* 0x040fe20000410000 */
[-C--:B------:R-:W-:Y:S01]  /*11540*/  HMMA.16816.F32 R32, R144, R46.reuse, R32 ;  /* 0x0000002e9020723c */ /* 0x080fe20000001820 */
[----:B------:R1:W-:Y:S03]  /*11550*/  MUFU.EX2 R204, R2 ;  /* 0x0000000200cc7308 */ /* 0x0003e60000000800 */
[C---:B------:R-:W-:Y:S02]  /*11560*/  FMUL.FTZ R45, R4.reuse, R185 ;  /* 0x000000b9042d7220 */ /* 0x040fe40000410000 */
[----:B----4-:R-:W-:Y:S01]  /*11570*/  FFMA.FTZ R4, R4, R162, R245 ;  /* 0x000000a204047223 */ /* 0x010fe200000100f5 */
[----:B------:R-:W-:Y:S01]  /*11580*/  MOV R245, R159 ;  /* 0x0000009f00f57202 */ /* 0x000fe20000000f00 */
[C---:B------:R-:W-:Y:S04]  /*11590*/  HMMA.16816.F32 R36, R140.reuse, R46, R36 ;  /* 0x0000002e8c24723c */ /* 0x040fe80000001824 */
[----:B------:R-:W-:Y:S01]  /*115a0*/  FADD.FTZ R4, R246, R4 ;  /* 0x00000004f6047221 */ /* 0x000fe20000010000 */
[----:B------:R-:W-:Y:S02]  /*115b0*/  MOV R246, R164 ;  /* 0x000000a400f67202 */ /* 0x000fe40000000f00 */
[C---:B------:R-:W-:Y:S01]  /*115c0*/  FMUL.FTZ R46, R0.reuse, R186 ;  /* 0x000000ba002e7220 */ /* 0x040fe20000410000 */
[-C--:B------:R-:W-:Y:S04]  /*115d0*/  HMMA.16816.F32 R40, R140, R148.reuse, R40 ;  /* 0x000000948c28723c */ /* 0x080fe80000001828 */
[----:B------:R-:W-:Y:S02]  /*115e0*/  FMUL.FTZ R47, R0, R187 ;  /* 0x000000bb002f7220 */ /* 0x000fe40000410000 */
[----:B-1----:R-:W-:Y:S05]  /*115f0*/  FFMA.FTZ R2, R202, c[0x0][0x2d0], -R139 ;  /* 0x0000b400ca027a23 */ /* 0x002fea000001088b */
[C---:B------:R-:W-:Y:S01]  /*11600*/  HMMA.16816.F32 R44, R144.reuse, R148, R44 ;  /* 0x00000094902c723c */ /* 0x040fe2000000182c */
[----:B------:R1:W2:Y:S07]  /*11610*/  MUFU.EX2 R202, R3 ;  /* 0x0000000300ca7308 */ /* 0x0002ae0000000800 */
[-C--:B------:R-:W-:Y:S03]  /*11620*/  HMMA.16816.F32 R48, R144, R150.reuse, R48 ;  /* 0x000000969030723c */ /* 0x080fe60000001830 */
[----:B------:R3:W-:Y:S05]  /*11630*/  MUFU.EX2 R205, R2 ;  /* 0x0000000200cd7308 */ /* 0x0007ea0000000800 */
[C---:B------:R-:W-:Y:S01]  /*11640*/  HMMA.16816.F32 R52, R140.reuse, R150, R52 ;  /* 0x000000968c34723c */ /* 0x040fe20000001834 */
[----:B------:R-:W4:Y:S03]  /*11650*/  LDSM.16.MT88.4 R148, [R219+0x2080] ;  /* 0x00208000db94783b */ /* 0x000f260000004200 */
[----:B-1----:R-:W-:Y:S01]  /*11660*/  FADD.FTZ R3, R170, R4 ;  /* 0x00000004aa037221 */ /* 0x002fe20000010000 */
[----:B--2---:R-:W-:Y:S03]  /*11670*/  F2FP.PACK_AB R193, R203, R202 ;  /* 0x000000cacbc1723e */ /* 0x004fe600000000ff */
[----:B------:R-:W-:Y:S04]  /*11680*/  FADD.FTZ R7, R166, R3 ;  /* 0x00000003a6077221 */ /* 0x000fe80000010000 */
[--C-:B---3--:R-:W-:Y:S02]  /*11690*/  FFMA.FTZ R2, R200, c[0x0][0x2d0], -R139.reuse ;  /* 0x0000b400c8027a23 */ /* 0x108fe4000001088b */
[----:B------:R-:W-:Y:S01]  /*116a0*/  FFMA.FTZ R139, R192, c[0x0][0x2d0], -R139 ;  /* 0x0000b400c08b7a23 */ /* 0x000fe2000001088b */
[----:B------:R-:W-:Y:S01]  /*116b0*/  F2FP.PACK_AB R192, R212, R213 ;  /* 0x000000d5d4c0723e */ /* 0x000fe200000000ff */
[----:B------:R1:W-:Y:S10]  /*116c0*/  MUFU.EX2 R207, R2 ;  /* 0x0000000200cf7308 */ /* 0x0003f40000000800 */
[----:B------:R-:W2:Y:S01]  /*116d0*/  MUFU.EX2 R200, R139 ;  /* 0x0000008b00c87308 */ /* 0x000ea20000000800 */
[-C--:B----4-:R-:W-:Y:S03]  /*116e0*/  HMMA.16816.F32 R56, R140, R148.reuse, R56 ;  /* 0x000000948c38723c */ /* 0x090fe60000001838 */
[----:B-1----:R-:W-:Y:S05]  /*116f0*/  FFMA.FTZ R2, R0, R158, R243 ;  /* 0x0000009e00027223 */ /* 0x002fea00000100f3 */
[C---:B------:R-:W-:Y:S01]  /*11700*/  HMMA.16816.F32 R60, R144.reuse, R148, R60 ;  /* 0x00000094903c723c */ /* 0x040fe2000000183c */
[----:B------:R-:W3:Y:S03]  /*11710*/  LDL R243, [R1+0x98] ;  /* 0x0000980001f37983 */ /* 0x000ee60000100800 */
[----:B------:R-:W-:Y:S01]  /*11720*/  FADD.FTZ R0, R248, R152 ;  /* 0x00000098f8007221 */ /* 0x000fe20000010000 */
[----:B------:R-:W-:Y:S01]  /*11730*/  LDSM.16.MT88.4 R156, [R220+0x2880] ;  /* 0x00288000dc9c783b */ /* 0x000fe20000004200 */
[----:B------:R-:W-:Y:S01]  /*11740*/  MOV R248, R155 ;  /* 0x0000009b00f87202 */ /* 0x000fe20000000f00 */
[----:B------:R-:W-:Y:S01]  /*11750*/  FADD.FTZ R162, R244, R2 ;  /* 0x00000002f4a27221 */ /* 0x000fe20000010000 */
[-C--:B------:R-:W-:Y:S04]  /*11760*/  HMMA.16816.F32 R64, R144, R150.reuse, R64 ;  /* 0x000000969040723c */ /* 0x080fe80000001840 */
[----:B------:R-:W-:Y:S01]  /*11770*/  FADD.FTZ R4, R169, R162 ;  /* 0x000000a2a9047221 */ /* 0x000fe20000010000 */
[----:B------:R-:W-:Y:S01]  /*11780*/  LDSM.16.MT88.4 R152, [R218+0x2880] ;  /* 0x00288000da98783b */ /* 0x000fe20000004200 */
[----:B--2---:R-:W-:Y:S01]  /*11790*/  F2FP.PACK_AB R195, R200, R201 ;  /* 0x000000c9c8c3723e */ /* 0x004fe200000000ff */
[----:B------:R-:W-:Y:S01]  /*117a0*/  FADD.FTZ R2, R249, R0 ;  /* 0x00000000f9027221 */ /* 0x000fe20000010000 */
[C---:B------:R-:W-:Y:S04]  /*117b0*/  HMMA.16816.F32 R68, R140.reuse, R150, R68 ;  /* 0x000000968c44723c */ /* 0x040fe80000001844 */
[----:B------:R-:W-:Y:S01]  /*117c0*/  FADD.FTZ R0, R171, R161 ;  /* 0x000000a1ab007221 */ /* 0x000fe20000010000 */
[----:B------:R-:W1:Y:S01]  /*117d0*/  LDSM.16.MT88.4 R148, [R217+0x3880] ;  /* 0x00388000d994783b */ /* 0x000e620000004200 */
[----:B------:R-:W-:Y:S01]  /*117e0*/  FADD.FTZ R2, R168, R2 ;  /* 0x00000002a8027221 */ /* 0x000fe20000010000 */
[----:B------:R-:W-:Y:S01]  /*117f0*/  MOV R244, R163 ;  /* 0x000000a300f47202 */ /* 0x000fe20000000f00 */
[----:B------:R-:W-:Y:S04]  /*11800*/  FADD.FTZ R139, R167, R0 ;  /* 0x00000000a78b7221 */ /* 0x000fe80000010000 */
[----:B------:R-:W-:Y:S02]  /*11810*/  FADD.FTZ R0, R165, R4 ;  /* 0x00000004a5007221 */ /* 0x000fe40000010000 */
[----:B------:R-:W-:Y:S02]  /*11820*/  FADD.FTZ R4, R211, R2 ;  /* 0x00000002d3047221 */ /* 0x000fe40000010000 */
[----:B------:R-:W-:Y:S01]  /*11830*/  FADD.FTZ R3, R250, R139 ;  /* 0x0000008bfa037221 */ /* 0x000fe20000010000 */
[----:B------:R-:W-:Y:S01]  /*11840*/  MOV R139, R138 ;  /* 0x0000008a008b7202 */ /* 0x000fe20000000f00 */
[----:B------:R-:W-:Y:S02]  /*11850*/  FADD.FTZ R2, R209, R7 ;  /* 0x00000007d1027221 */ /* 0x000fe40000010000 */
[----:B------:R-:W-:Y:S02]  /*11860*/  FADD.FTZ R0, R206, R0 ;  /* 0x00000000ce007221 */ /* 0x000fe40000010000 */
[C---:B------:R-:W-:Y:S01]  /*11870*/  FADD.FTZ R7, R210.reuse, R2 ;  /* 0x00000002d2077221 */ /* 0x040fe20000010000 */
[-C--:B-1----:R-:W-:Y:S08]  /*11880*/  HMMA.16816.F32 R72, R140, R148.reuse, R72 ;  /* 0x000000948c48723c */ /* 0x082ff00000001848 */
        /* <DEDUP_REMOVED lines=15> */
[C---:B------:R-:W-:Y:S07]  /*11980*/  HMMA.16816.F32 R124, R144.reuse, R148, R124 ;  /* 0x00000094907c723c */ /* 0x040fee000000187c */
[----:B------:R-:W-:Y:S01]  /*11990*/  F2FP.PACK_AB R148, R210, R209 ;  /* 0x000000d1d294723e */ /* 0x000fe200000000ff */
[-C--:B------:R-:W-:Y:S01]  /*119a0*/  HMMA.16816.F32 R128, R144, R150.reuse, R128 ;  /* 0x000000969080723c */ /* 0x080fe20000001880 */
[----:B------:R-:W1:Y:S03]  /*119b0*/  LDSM.16.MT88.4 R144, [R217+0x2880] ;  /* 0x00288000d990783b */ /* 0x000e660000004200 */
[----:B------:R-:W-:Y:S04]  /*119c0*/  F2FP.PACK_AB R149, R204, R206 ;  /* 0x000000cecc95723e */ /* 0x000fe800000000ff */
[----:B------:R-:W-:Y:S07]  /*119d0*/  HMMA.16816.F32 R132, R140, R150, R132 ;  /* 0x000000968c84723c */ /* 0x000fee0000001884 */
[----:B------:R-:W-:Y:S02]  /*119e0*/  F2FP.PACK_AB R140, R163, R211 ;  /* 0x000000d3a38c723e */ /* 0x000fe400000000ff */
[----:B------:R-:W-:Y:S03]  /*119f0*/  F2FP.PACK_AB R141, R252, R250 ;  /* 0x000000fafc8d723e */ /* 0x000fe600000000ff */
[----:B------:R-:W-:Y:S02]  /*11a00*/  F2FP.PACK_AB R142, R248, R164 ;  /* 0x000000a4f88e723e */ /* 0x000fe400000000ff */
[----:B------:R-:W-:Y:S02]  /*11a10*/  F2FP.PACK_AB R143, R245, R247 ;  /* 0x000000f7f58f723e */ /* 0x000fe400000000ff */
[----:B------:R-:W-:Y:S02]  /*11a20*/  F2FP.PACK_AB R150, R208, R251 ;  /* 0x000000fbd096723e */ /* 0x000fe400000000ff */
[----:B------:R-:W-:Y:S02]  /*11a30*/  F2FP.PACK_AB R151, R207, R205 ;  /* 0x000000cdcf97723e */ /* 0x000fe400000000ff */
[----:B---3--:R-:W-:Y:S01]  /*11a40*/  ISETP.GT.AND P0, PT, R230, R243, PT ;  /* 0x000000f3e600720c */ /* 0x008fe20003f04270 */
        /* <DEDUP_REMOVED lines=10> */
[-C--:B------:R-:W-:Y:S08]  /*11af0*/  HMMA.16816.F32 R40, R140, R156.reuse, R40 ;  /* 0x0000009c8c28723c */ /* 0x080ff00000001828 */
        /* <DEDUP_REMOVED lines=27> */
[----:B------:R-:W-:Y:S07]  /*11cb0*/  HMMA.16816.F32 R132, R140, R154, R132 ;  /* 0x0000009a8c84723c */ /* 0x000fee0000001884 */
[----:B------:R-:W-:Y:S02]  /*11cc0*/  F2FP.PACK_AB R140, R241, R242 ;  /* 0x000000f2f18c723e */ /* 0x000fe400000000ff */
[----:B------:R-:W-:Y:S03]  /*11cd0*/  F2FP.PACK_AB R141, R233, R234 ;  /* 0x000000eae98d723e */ /* 0x000fe600000000ff */
[----:B------:R-:W-:Y:S02]  /*11ce0*/  F2FP.PACK_AB R142, R235, R240 ;  /* 0x000000f0eb8e723e */ /* 0x000fe400000000ff */
[----:B------:R-:W-:Y:S07]  /*11cf0*/  F2FP.PACK_AB R143, R215, R232 ;  /* 0x000000e8d78f723e */ /* 0x000fee00000000ff */
[-C--:B---3--:R-:W-:Y:S01]  /*11d00*/  HMMA.16816.F32 R164, R140, R156.reuse, R8 ;  /* 0x0000009c8ca4723c */ /* 0x088fe20000001808 */
[----:B------:R-:W2:Y:S07]  /*11d10*/  LDSM.16.MT88.4 R8, [R219+0x3080] ;  /* 0x00308000db08783b */ /* 0x000eae0000004200 */
[C---:B------:R-:W-:Y:S01]  /*11d20*/  HMMA.16816.F32 R168, R192.reuse, R156, R12 ;  /* 0x0000009cc0a8723c */ /* 0x040fe2000000180c */
[----:B------:R-:W3:Y:S07]  /*11d30*/  LDSM.16.MT88.4 R12, [R217+0x4880] ;  /* 0x00488000d90c783b */ /* 0x000eee0000004200 */
[-C--:B------:R-:W-:Y:S01]  /*11d40*/  HMMA.16816.F32 R172, R192, R158.reuse, R16 ;  /* 0x0000009ec0ac723c */ /* 0x080fe20000001810 */
[----:B------:R-:W4:Y:S07]  /*11d50*/  LDSM.16.MT88.4 R16, [R218+0x4880] ;  /* 0x00488000da10783b */ /* 0x000f2e0000004200 */
[C---:B------:R-:W-:Y:S01]  /*11d60*/  HMMA.16816.F32 R156, R140.reuse, R158, R20 ;  /* 0x0000009e8c9c723c */ /* 0x040fe20000001814 */
[----:B------:R-:W5:Y:S07]  /*11d70*/  LDSM.16.MT88.4 R20, [R220+0x4880] ;  /* 0x00488000dc14783b */ /* 0x000f6e0000004200 */
[-C--:B-1----:R-:W-:Y:S01]  /*11d80*/  HMMA.16816.F32 R160, R140, R144.reuse, R24 ;  /* 0x000000908ca0723c */ /* 0x082fe20000001818 */
[----:B------:R-:W1:Y:S07]  /*11d90*/  LDSM.16.MT88.4 R24, [R219+0x4880] ;  /* 0x00488000db18783b */ /* 0x000e6e0000004200 */
        /* <DEDUP_REMOVED lines=8> */
[C---:B------:R-:W-:Y:S07]  /*11e20*/  HMMA.16816.F32 R60, R192.reuse, R8, R60 ;  /* 0x00000008c03c723c */ /* 0x040fee000000183c */
[----:B------:R-:W-:Y:S01]  /*11e30*/  FADD.FTZ R9, R244, R4 ;  /* 0x00000004f4097221 */ /* 0x000fe20000010000 */
[-C--:B------:R-:W-:Y:S04]  /*11e40*/  HMMA.16816.F32 R64, R192, R10.reuse, R64 ;  /* 0x0000000ac040723c */ /* 0x080fe80000001840 */
[----:B------:R-:W-:Y:S02]  /*11e50*/  FADD.FTZ R4, R204, R0 ;  /* 0x00000000cc047221 */ /* 0x000fe40000010000 */
[----:B------:R-:W-:Y:S02]  /*11e60*/  FADD.FTZ R0, R251, R7 ;  /* 0x00000007fb007221 */ /* 0x000fe40000010000 */
[C---:B------:R-:W-:Y:S04]  /*11e70*/  HMMA.16816.F32 R68, R140.reuse, R10, R68 ;  /* 0x0000000a8c44723c */ /* 0x040fe80000001844 */
[----:B------:R-:W-:Y:S02]  /*11e80*/  FADD.FTZ R8, R252, R3 ;  /* 0x00000003fc087221 */ /* 0x000fe40000010000 */
[----:B------:R-:W-:Y:S02]  /*11e90*/  FADD.FTZ R3, R246, R9 ;  /* 0x00000009f6037221 */ /* 0x000fe40000010000 */
[-C--:B---3--:R-:W-:Y:S04]  /*11ea0*/  HMMA.16816.F32 R72, R140, R12.reuse, R72 ;  /* 0x0000000c8c48723c */ /* 0x088fe80000001848 */
        /* <DEDUP_REMOVED lines=11> */
[-C--:B----4-:R-:W-:Y:S04]  /*11f60*/  HMMA.16816.F32 R88, R140, R16.reuse, R88 ;  /* 0x000000108c58723c */ /* 0x090fe80000001858 */
        /* <DEDUP_REMOVED lines=8> */
[C---:B------:R-:W-:Y:S01]  /*11ff0*/  HMMA.16816.F32 R100, R140.reuse, R18, R100 ;  /* 0x000000128c64723c */ /* 0x040fe20000001864 */
[----:B------:R2:W-:Y:S03]  /*12000*/  STL [R1+0x90], R4 ;  /* 0x0000900401007387 */ /* 0x0005e60000100800 */
[----:B------:R-:W-:Y:S02]  /*12010*/  FADD.FTZ R0, R203, R3 ;  /* 0x00000003cb007221 */ /* 0x000fe40000010000 */
[----:B------:R-:W-:Y:S02]  /*12020*/  FADD.FTZ R8, R213, R8 ;  /* 0x00000008d5087221 */ /* 0x000fe40000010000 */
[-C--:B-----5:R-:W-:Y:S04]  /*12030*/  HMMA.16816.F32 R104, R140, R20.reuse, R104 ;  /* 0x000000148c68723c */ /* 0x0a0fe80000001868 */
[----:B------:R-:W-:Y:S04]  /*12040*/  FADD.FTZ R2, R212, R8 ;  /* 0x00000008d4027221 */ /* 0x000fe80000010000 */
[C---:B------:R-:W-:Y:S04]  /*12050*/  HMMA.16816.F32 R108, R192.reuse, R20, R108 ;  /* 0x00000014c06c723c */ /* 0x040fe8000000186c */
[----:B------:R-:W-:Y:S02]  /*12060*/  FADD.FTZ R3, R214, R2 ;  /* 0x00000002d6037221 */ /* 0x000fe40000010000 */
[----:B------:R-:W-:Y:S01]  /*12070*/  FADD.FTZ R2, R201, R0 ;  /* 0x00000000c9027221 */ /* 0x000fe20000010000 */
[----:B------:R-:W-:Y:S01]  /*12080*/  IADD3 R0, R230, -0x1, RZ ;  /* 0xffffffffe6007810 */ /* 0x000fe20007ffe0ff */
[-C--:B------:R-:W-:Y:S04]  /*12090*/  HMMA.16816.F32 R112, R192, R22.reuse, R112 ;  /* 0x00000016c070723c */ /* 0x080fe80000001870 */
[----:B--2---:R-:W-:Y:S01]  /*120a0*/  FADD.FTZ R4, R215, R7 ;  /* 0x00000007d7047221 */ /* 0x004fe20000010000 */
[----:B------:R-:W-:Y:S01]  /*120b0*/  MOV R230, R0 ;  /* 0x0000000000e67202 */ /* 0x000fe20000000f00 */
[----:B------:R-:W-:Y:S01]  /*120c0*/  FADD.FTZ R3, R231, R3 ;  /* 0x00000003e7037221 */ /* 0x000fe20000010000 */
[----:B------:R-:W-:Y:S01]  /*120d0*/  MOV R7, R6 ;  /* 0x0000000600077202 */ /* 0x000fe20000000f00 */
[C---:B------:R-:W-:Y:S01]  /*120e0*/  HMMA.16816.F32 R116, R140.reuse, R22, R116 ;  /* 0x000000168c74723c */ /* 0x040fe20000001874 */
[----:B------:R2:W-:Y:S03]  /*120f0*/  STL [R1+0x94], R4 ;  /* 0x0000940401007387 */ /* 0x0005e60000100800 */
[----:B------:R-:W-:Y:S01]  /*12100*/  FADD.FTZ R2, R200, R2 ;  /* 0x00000002c8027221 */ /* 0x000fe20000010000 */
[----:B------:R2:W-:Y:S03]  /*12110*/  STL [R1+0xac], R3 ;  /* 0x0000ac0301007387 */ /* 0x0005e60000100800 */
[-C--:B-1----:R-:W-:Y:S01]  /*12120*/  HMMA.16816.F32 R120, R140, R24.reuse, R120 ;  /* 0x000000188c78723c */ /* 0x082fe20000001878 */
[----:B------:R2:W-:Y:S07]  /*12130*/  STL [R1+0xa8], R2 ;  /* 0x0000a80201007387 */ /* 0x0005ee0000100800 */
[C---:B------:R-:W-:Y:S08]  /*12140*/  HMMA.16816.F32 R124, R192.reuse, R24, R124 ;  /* 0x00000018c07c723c */ /* 0x040ff0000000187c */
[-C--:B------:R-:W-:Y:S08]  /*12150*/  HMMA.16816.F32 R128, R192, R26.reuse, R128 ;  /* 0x0000001ac080723c */ /* 0x080ff00000001880 */
[----:B------:R-:W-:Y:S07]  /*12160*/  HMMA.16816.F32 R132, R140, R26, R132 ;  /* 0x0000001a8c84723c */ /* 0x000fee0000001884 */
[----:B------:R-:W-:Y:S02]  /*12170*/  MOV R140, R137 ;  /* 0x00000089008c7202 */ /* 0x000fe40000000f00 */
[----:B------:R-:W-:Y:S01]  /*12180*/  MOV R141, R136 ;  /* 0x00000088008d7202 */ /* 0x000fe20000000f00 */
[----:B--2---:R-:W-:-:S05]  /*12190*/  @P0 BRA `(.L_x_1331) ;  /* 0xffffafb000000947 */ /* 0x004fca000383ffff */
[----:B------:R-:W2:Y:S01]  /*121a0*/  LDL R3, [R1+0x4] ;  /* 0x0000040001037983 */ /* 0x000ea20000100800 */
[----:B------:R-:W-:Y:S01]  /*121b0*/  IMAD.MOV.U32 R140, RZ, RZ, R137 ;  /* 0x000000ffff8c7224 */ /* 0x000fe200078e0089 */
[----:B------:R-:W-:Y:S01]  /*121c0*/  MOV R7, R6 ;  /* 0x0000000600077202 */ /* 0x000fe20000000f00 */
[----:B------:R-:W-:Y:S01]  /*121d0*/  IMAD.MOV.U32 R139, RZ, RZ, R138 ;  /* 0x000000ffff8b7224 */ /* 0x000fe200078e008a */
[----:B------:R-:W-:Y:S01]  /*121e0*/  MOV R230, R0 ;  /* 0x0000000000e67202 */ /* 0x000fe20000000f00 */
[----:B------:R-:W-:Y:S01]  /*121f0*/  IMAD.MOV.U32 R141, RZ, RZ, R136 ;  /* 0x000000ffff8d7224 */ /* 0x000fe200078e0088 */
[----:B--2---:R-:W-:-:S03]  /*12200*/  SHF.L.U32 R3, R3, 0x7, RZ ;  /* 0x0000000703037819 */ /* 0x004fc600000006ff */
.L_x_1300:
[----:B-1----:R-:W2:Y:S04]  /*12210*/  LDL R2, [R1+0x64] ;  /* 0x0000640001027983 */ /* 0x002ea80000100800 */
[----:B------:R-:W3:Y:S01]  /*12220*/  LDL R4, [R1+0x58] ;  /* 0x0000580001047983 */ /* 0x000ee20000100800 */
[----:B------:R-:W-:Y:S01]  /*12230*/  IMAD.MOV.U32 R6, RZ, RZ, 0x1 ;  /* 0x00000001ff067424 */ /* 0x000fe200078e00ff */
[----:B------:R-:W-:-:S02]  /*12240*/  IADD3 R3, R3, 0x7f, RZ ;  /* 0x0000007f03037810 */ /* 0x000fc40007ffe0ff */
[----:B------:R-:W-:Y:S02]  /*12250*/  LOP3.LUT R229, R229, 0xfffffbff, RZ, 0xc0, !PT ;  /* 0xfffffbffe5e57812 */ /* 0x000fe400078ec0ff */
[----:B------:R-:W-:-:S13]  /*12260*/  ISETP.NE.AND P0, PT, R6, c[0x0][0x2c4], PT ;  /* 0x0000b10006007a0c */ /* 0x000fda0003f05270 */
[----:B------:R-:W-:Y:S01]  /*12270*/  @P0 IMAD.HI.U32 R0, R3, c[0x0][0x2c8], RZ ;  /* 0x0000b20003000a27 */ /* 0x000fe200078e00ff */
[----:B------:R-:W-:-:S04]  /*12280*/  @P0 LOP3.LUT R229, R229, 0x400, RZ, 0xfc, !PT ;  /* 0x00000400e5e50812 */ /* 0x000fc800078efcff */
[----:B------:R-:W-:Y:S02]  /*12290*/  @P0 SHF.R.U32.HI R3, RZ, c[0x0][0x2cc], R0 ;  /* 0x0000b300ff030a19 */ /* 0x000fe40000011600 */
[----:B------:R-:W-:Y:S02]  /*122a0*/  ISETP.LE.AND P0, PT, R6, c[0x0][0x32c], PT ;  /* 0x0000cb0006007a0c */ /* 0x000fe40003f03270 */
[----:B------:R-:W-:-:S11]  /*122b0*/  LOP3.LUT R229, R229, 0xfffffdff, RZ, 0xc0, !PT ;  /* 0xfffffdffe5e57812 */ /* 0x000fd600078ec0ff */
[----:B------:R-:W-:Y:S02]  /*122c0*/  @P0 LOP3.LUT R229, R229, 0x200, RZ, 0xfc, !PT ;  /* 0x00000200e5e50812 */ /* 0x000fe400078efcff */
[----:B--2---:R-:W-:-:S05]  /*122d0*/  IADD3 R3, R3, 0x1, R2 ;  /* 0x0000000103037810 */ /* 0x004fca0007ffe002 */
[----:B---3--:R-:W-:-:S05]  /*122e0*/  IMAD.IADD R3, R3, 0x1, -R4 ;  /* 0x0000000103037824 */ /* 0x008fca00078e0a04 */
[----:B------:R-:W-:Y:S01]  /*122f0*/  IADD3 R2, R3, -c[0x0][0x324], RZ ;  /* 0x8000c90003027a10 */ /* 0x000fe20007ffe0ff */
[----:B------:R-:W-:Y:S05]  /*12300*/  @!P0 BRA `(.L_x_1332) ;  /* 0x0000010000008947 */ /* 0x000fea0003800000 */
[----:B------:R-:W-:Y:S01]  /*12310*/  MOV R0, R3 ;  /* 0x0000000300007202 */ /* 0x000fe20000000f00 */
[----:B------:R-:W-:Y:S03]  /*12320*/  BSSY B0, `(.L_x_1333) ;  /* 0x000000c000007945 */ /* 0x000fe60003800000 */
        /* <DEDUP_REMOVED lines=8> */
.L_x_1334:
[----:B------:R-:W-:-:S13]  /*123b0*/  ISETP.NE.AND P0, PT, R6, c[0x0][0x32c], PT ;  /* 0x0000cb0006007a0c */ /* 0x000fda0003f05270 */
[----:B------:R-:W-:-:S05]  /*123c0*/  @P0 IMAD.HI.U32 R3, R0, c[0x0][0x330], RZ ;  /* 0x0000cc0000030a27 */ /* 0x000fca00078e00ff */
[----:B------:R-:W-:Y:S02]  /*123d0*/  @P0 SHF.R.U32.HI R0, RZ, c[0x0][0x334], R3 ;  /* 0x0000cd00ff000a19 */ /* 0x000fe40000011603 */
.L_x_1335:
[----:B------:R-:W-:Y:S05]  /*123e0*/  BSYNC B0 ;  /* 0x0000000000007941 */ /* 0x000fea0003800000 */
.L_x_1333:
[----:B------:R-:W-:-:S05]  /*123f0*/  IMAD R0, R0, c[0x0][0x32c], RZ ;  /* 0x0000cb0000007a24 */ /* 0x000fca00078e02ff */
[----:B------:R-:W-:-:S03]  /*12400*/  IMNMX R2, R2, R0, !PT ;  /* 0x0000000002027217 */ /* 0x000fc60007800200 */
.L_x_1332:
[----:B------:R-:W2:Y:S01]  /*12410*/  LDL R3, [R1+0xb4] ;  /* 0x0000b40001037983 */ /* 0x000ea20000100800 */
[----:B------:R-:W-:-:S05]  /*12420*/  IADD3 R2, R2, 0x2f, RZ ;  /* 0x0000002f02027810 */ /* 0x000fca0007ffe0ff */
[----:B------:R-:W-:-:S05]  /*12430*/  IMAD.HI R2, R2, 0x2aaaaaab, RZ ;  /* 0x2aaaaaab02027827 */ /* 0x000fca00078e02ff */
[----:B------:R-:W-:-:S04]  /*12440*/  SHF.R.U32.HI R0, RZ, 0x1f, R2 ;  /* 0x0000001fff007819 */ /* 0x000fc80000011602 */
[----:B------:R-:W-:-:S04]  /*12450*/  LEA.HI.SX32 R0, R2, R0, 0x1d ;  /* 0x0000000002007211 */ /* 0x000fc800078feaff */
[----:B--2---:R-:W-:-:S04]  /*12460*/  IMNMX R3, R3, R0, !PT ;  /* 0x0000000003037217 */ /* 0x004fc80007800200 */
[----:B------:R-:W-:Y:S01]  /*12470*/  ISETP.GE.AND P0, PT, R230, R3, PT ;  /* 0x00000003e600720c */ /* 0x000fe20003f06270 */
[----:B------:R1:W-:-:S12]  /*12480*/  STL [R1+0x9c], R3 ;  /* 0x00009c0301007387 */ /* 0x0003d80000100800 */
[----:B------:R-:W-:Y:S05]  /*12490*/  @!P0 BRA `(.L_x_1336) ;  /* 0x00003ae000008947 */ /* 0x000fea0003800000 */
[----:B------:R-:W2:Y:S04]  /*124a0*/  LDL R6, [R1+0xa4] ;  /* 0x0000a40001067983 */ /* 0x000ea80000100800 */
[----:B------:R-:W3:Y:S04]  /*124b0*/  LDL.64 R8, [R1+0xc0] ;  /* 0x0000c00001087983 */ /* 0x000ee80000100a00 */
[----:B------:R-:W4:Y:S04]  /*124c0*/  LDL R4, [R1+0xf0] ;  /* 0x0000f00001047983 */ /* 0x000f280000100800 */
[----:B-1----:R-:W4:Y:S01]  /*124d0*/  LDL R3, [R1+0xe8] ;  /* 0x0000e80001037983 */ /* 0x002f220000100800 */
[----:B------:R-:W-:Y:S01]  /*124e0*/  IMAD.MOV.U32 R0, RZ, RZ, R139 ;  /* 0x000000ffff007224 */ /* 0x000fe200078e008b */
[----:B------:R-:W-:Y:S01]  /*124f0*/  MOV R137, R7 ;  /* 0x0000000700897202 */ /* 0x000fe20000000f00 */
[----:B------:R-:W-:Y:S01]  /*12500*/  IMAD.MOV.U32 R136, RZ, RZ, R141 ;  /* 0x000000ffff887224 */ /* 0x000fe200078e008d */
[----:B------:R-:W-:-:S02]  /*12510*/  MOV R237, R230 ;  /* 0x000000e600ed7202 */ /* 0x000fc40000000f00 */
[----:B--2---:R-:W-:Y:S01]  /*12520*/  ISETP.GE.AND P3, PT, R6, c[0x0][0x1d4], PT ;  /* 0x0000750006007a0c */ /* 0x004fe20003f66270 */
[----:B------:R-:W-:Y:S01]  /*12530*/  IMAD.MOV.U32 R6, RZ, RZ, R140 ;  /* 0x000000ffff067224 */ /* 0x000fe200078e008c */
[C---:B---3--:R-:W-:Y:S01]  /*12540*/  SHF.L.U64.HI R241, R8.reuse, 0x1, R9 ;  /* 0x0000000108f17819 */ /* 0x048fe20000010209 */
[----:B------:R-:W-:Y:S01]  /*12550*/  IMAD.SHL.U32 R240, R8, 0x2, RZ ;  /* 0x0000000208f07824 */ /* 0x000fe200078e00ff */
[C---:B----4-:R-:W-:Y:S02]  /*12560*/  SHF.L.U64.HI R239, R3.reuse, 0x1, R4 ;  /* 0x0000000103ef7819 */ /* 0x050fe40000010204 */
[----:B------:R-:W-:Y:S02]  /*12570*/  SHF.L.U32 R238, R3, 0x1, RZ ;  /* 0x0000000103ee7819 */ /* 0x000fe400000006ff */
.L_x_1347:
        /* <DEDUP_REMOVED lines=22> */
[----:B----4-:R-:W-:Y:S01]  /*126e0*/  IMAD.WIDE.U32 R10, R12, c[0x0][0x210], RZ ;  /* 0x000084000c0a7a25 */ /* 0x010fe200078e00ff */
[----:B-1----:R-:W-:Y:S05]  /*126f0*/  SHF.R.S32.HI R8, RZ, 0x1f, R8 ;  /* 0x0000001fff087819 */ /* 0x002fea0000011408 */
[----:B------:R-:W-:Y:S04]  /*12700*/  IMAD R8, R8, c[0x0][0x210], RZ ;  /* 0x0000840008087a24 */ /* 0x000fe800078e02ff */
[----:B------:R-:W-:Y:S05]  /*12710*/  IMAD R8, R12, c[0x0][0x214], R8 ;  /* 0x000085000c087a24 */ /* 0x000fea00078e0208 */
[----:B------:R-:W-:Y:S02]  /*12720*/  IADD3 R8, R11, R8, RZ ;  /* 0x000000080b087210 */ /* 0x000fe40007ffe0ff */
[----:B--2---:R-:W-:Y:S05]  /*12730*/  SHF.R.S32.HI R2, RZ, 0x1f, R7 ;  /* 0x0000001fff027819 */ /* 0x004fea0000011407 */
[----:B------:R-:W-:Y:S02]  /*12740*/  IMAD R4, R2, c[0x0][0x208], RZ ;  /* 0x0000820002047a24 */ /* 0x000fe400078e02ff */
[C---:B------:R-:W-:Y:S04]  /*12750*/  IMAD.WIDE.U32 R2, R7.reuse, c[0x0][0x208], RZ ;  /* 0x0000820007027a25 */ /* 0x040fe800078e00ff */
[----:B------:R-:W-:Y:S01]  /*12760*/  IMAD R4, R7, c[0x0][0x20c], R4 ;  /* 0x0000830007047a24 */ /* 0x000fe200078e0204 */
[----:B---3--:R-:W-:Y:S04]  /*12770*/  SHF.R.S32.HI R7, RZ, 0x1f, R9 ;  /* 0x0000001fff077819 */ /* 0x008fe80000011409 */
[----:B------:R-:W-:Y:S01]  /*12780*/  IADD3 R3, R3, R4, RZ ;  /* 0x0000000403037210 */ /* 0x000fe20007ffe0ff */
[----:B------:R-:W-:Y:S04]  /*12790*/  IMAD R7, R7, c[0x0][0x218], RZ ;  /* 0x0000860007077a24 */ /* 0x000fe800078e02ff */
[C---:B------:R-:W-:Y:S05]  /*127a0*/  IMAD.WIDE.U32 R2, R9.reuse, c[0x0][0x218], R2 ;  /* 0x0000860009027a25 */ /* 0x040fea00078e0002 */
[----:B------:R-:W-:Y:S01]  /*127b0*/  IADD3 R4, P1, R10, R2, RZ ;  /* 0x000000020a047210 */ /* 0x000fe20007f3e0ff */
[----:B------:R-:W-:Y:S03]  /*127c0*/  IMAD R2, R9, c[0x0][0x21c], R7 ;  /* 0x0000870009027a24 */ /* 0x000fe600078e0207 */
[----:B------:R-:W-:Y:S02]  /*127d0*/  LEA R7, P0, R4, c[0x0][0x1f8], 0x1 ;  /* 0x00007e0004077a11 */ /* 0x000fe400078008ff */
[----:B------:R-:W-:Y:S04]  /*127e0*/  IADD3.X R2, R8, R3, R2, P1, !PT ;  /* 0x0000000308027210 */ /* 0x000fe80000ffe402 */
[----:B------:R-:W-:Y:S01]  /*127f0*/  LEA.HI.X R4, R4, c[0x0][0x1fc], R2, 0x1, P0 ;  /* 0x00007f0004047a11 */ /* 0x000fe200000f0c02 */
[----:B------:R-:W-:-:S05]  /*12800*/  BRA.DIV ~URZ, `(.L_x_1339) ;  /* 0x0000e7627f007947 */ /* 0x000fca000b800000 */
[----:B------:R1:W2:Y:S02]  /*12810*/  SHFL.IDX PT, R9, R4, RZ, 0x181f ;  /* 0x00181fff04097589 */ /* 0x0002a400000e0000 */
.L_x_1455:
[----:B------:R-:W-:-:S05]  /*12820*/  BRA.DIV ~URZ, `(.L_x_1340) ;  /* 0x0000e7c27f007947 */ /* 0x000fca000b800000 */
[----:B------:R-:W3:Y:S04]  /*12830*/  LDL R15, [R1+0xf4] ;  /* 0x0000f400010f7983 */ /* 0x000ee80000100800 */
[----:B------:R-:W4:Y:S04]  /*12840*/  LDL R14, [R1+0x78] ;  /* 0x00007800010e7983 */ /* 0x000f280000100800 */
[----:B------:R-:W1:Y:S04]  /*12850*/  SHFL.IDX PT, R2, R7, RZ, 0x181f ;  /* 0x00181fff07027589 */ /* 0x000e6800000e0000 */
[----:B------:R-:W2:Y:S04]  /*12860*/  SHFL.IDX PT, R10, R7, 0x1, 0x181f ;  /* 0x00381f00070a7f89 */ /* 0x000ea800000e0000 */
[----:B------:R-:W2:Y:S04]  /*12870*/  SHFL.IDX PT, R11, R4, 0x1, 0x181f ;  /* 0x00381f00040b7f89 */ /* 0x000ea800000e0000 */
[----:B-1----:R-:W1:Y:S01]  /*12880*/  SHFL.IDX PT, R4, R4, 0x2, 0x181f ;  /* 0x00581f0004047f89 */ /* 0x002e6200000e0000 */
[C---:B------:R-:W-:Y:S02]  /*12890*/  IADD3 R12, P0, R2.reuse, R240, RZ ;  /* 0x000000f0020c7210 */ /* 0x040fe40007f1e0ff */
[----:B------:R-:W-:Y:S02]  /*128a0*/  IADD3 R8, P2, R2, R238, RZ ;  /* 0x000000ee02087210 */ /* 0x000fe40007f5e0ff */
[C---:B--2---:R-:W-:Y:S01]  /*128b0*/  IADD3 R2, P1, R10.reuse, R240, RZ ;  /* 0x000000f00a027210 */ /* 0x044fe20007f3e0ff */
[C---:B------:R-:W-:Y:S01]  /*128c0*/  IMAD.X R13, R9.reuse, 0x1, R241, P0 ;  /* 0x00000001090d7824 */ /* 0x040fe200000e06f1 */
[----:B------:R-:W-:Y:S01]  /*128d0*/  IADD3 R10, P0, R10, R238, RZ ;  /* 0x000000ee0a0a7210 */ /* 0x000fe20007f1e0ff */
[----:B------:R-:W-:Y:S02]  /*128e0*/  IMAD.X R9, R9, 0x1, R239, P2 ;  /* 0x0000000109097824 */ /* 0x000fe400010e06ef */
[C---:B------:R-:W-:Y:S02]  /*128f0*/  IMAD.X R3, R11.reuse, 0x1, R241, P1 ;  /* 0x000000010b037824 */ /* 0x040fe400008e06f1 */
[----:B------:R-:W-:Y:S01]  /*12900*/  IMAD.X R11, R11, 0x1, R239, P0 ;  /* 0x000000010b0b7824 */ /* 0x000fe200000e06ef */
[----:B---3--:R-:W-:Y:S01]  /*12910*/  ISETP.GE.AND P4, PT, R15, c[0x0][0x1d4], PT ;  /* 0x000075000f007a0c */ /* 0x008fe20003f86270 */
[----:B----4-:R2:W-:Y:S11]  /*12920*/  LDGSTS.E.BYPASS.LTC128B.128 [R14], [R12.64], !P3 ;  /* 0x000000000c0e7fae */ /* 0x0105f6000d901d46 */
[----:B------:R-:W-:Y:S01]  /*12930*/  @!UPT UIADD3 URZ, URZ, URZ, URZ ;  /* 0x0000003f3f3ff290 */ /* 0x000fe2000fffe03f */
[----:B------:R3:W-:Y:S04]  /*12940*/  LDGSTS.E.BYPASS.LTC128B.128 [R14+0x1800], [R8.64], !P4 ;  /* 0x01800000080e7fae */ /* 0x0007e8000e101d46 */
[----:B------:R4:W-:Y:S04]  /*12950*/  LDGSTS.E.BYPASS.LTC128B.128 [R14+0x800], [R2.64], !P3 ;  /* 0x00800000020e7fae */ /* 0x0009e8000d901d46 */
[----:B------:R2:W-:Y:S04]  /*12960*/  LDGSTS.E.BYPASS.LTC128B.128 [R14+0x2000], [R10.64], !P4 ;  /* 0x020000000a0e7fae */ /* 0x0005e8000e101d46 */
[----:B---3--:R2:W5:Y:S04]  /*12970*/  LDL R8, [R1+0xa0] ;  /* 0x0000a00001087983 */ /* 0x0085680000100800 */
[----:B----4-:R2:W3:Y:S02]  /*12980*/  SHFL.IDX PT, R2, R7, 0x2, 0x181f ;  /* 0x00581f0007027f89 */ /* 0x0104e400000e0000 */
.L_x_1456:
[----:B-12--5:R-:W-:Y:S01]  /*12990*/  IADD3 R10, -R8, 0x10, RZ ;  /* 0x00000010080a7810 */ /* 0x026fe20007ffe1ff */
[----:B------:R-:W2:Y:S03]  /*129a0*/  LDL R7, [R1+0x78] ;  /* 0x0000780001077983 */ /* 0x000ea60000100800 */
[----:B------:R-:W-:Y:S04]  /*129b0*/  LOP3.LUT R10, R10, 0xf, RZ, 0xc0, !PT ;  /* 0x0000000f0a0a7812 */ /* 0x000fe800078ec0ff */
[----:B---3--:R-:W-:Y:S04]  /*129c0*/  IADD3 R10, P1, P0, R10, R2, R238 ;  /* 0x000000020a0a7210 */ /* 0x008fe8000783e0ee */
[----:B------:R-:W-:Y:S02]  /*129d0*/  IADD3.X R11, RZ, R4, R239, P1, P0 ;  /* 0x00000004ff0b7210 */ /* 0x000fe40000fe04ef */
[----:B------:R-:W-:Y:S02]  /*129e0*/  IADD3 R2, P0, R2, R240, RZ ;  /* 0x000000f002027210 */ /* 0x000fe40007f1e0ff */
[----:B------:R-:W-:Y:S03]  /*129f0*/  ISETP.NE.U32.AND P1, PT, R8, RZ, PT ;  /* 0x000000ff0800720c */ /* 0x000fe60003f25070 */
[----:B------:R-:W-:Y:S05]  /*12a00*/  IMAD.X R3, R4, 0x1, R241, P0 ;  /* 0x0000000104037824 */ /* 0x000fea00000e06f1 */
[----:B------:R-:W-:Y:S01]  /*12a10*/  @!PT LDS RZ, [RZ] ;  /* 0x00000000fffff984 */ /* 0x000fe20000000800 */
[----:B------:R-:W-:Y:S01]  /*12a20*/  @!PT LDS RZ, [RZ] ;  /* 0x00000000fffff984 */ /* 0x000fe20000000800 */
[----:B------:R-:W-:Y:S01]  /*12a30*/  @!PT LDS RZ, [RZ] ;  /* 0x00000000fffff984 */ /* 0x000fe20000000800 */
[----:B--2---:R1:W-:Y:S05]  /*12a40*/  LDGSTS.E.BYPASS.LTC128B.128 [R7+0x1000], [R2.64], !P3 ;  /* 0x0100000002077fae */ /* 0x0043ea000d901d46 */
[----:B------:R1:W-:Y:S02]  /*12a50*/  LDGSTS.E.BYPASS.LTC128B.128.ZFILL [R7+0x2800], [R10.64], P1 ;  /* 0x028000000a077fae */ /* 0x0003e40008941d46 */
.L_x_1338:
[----:B-1-34-:R-:W-:Y:S05]  /*12a60*/  BSYNC B0 ;  /* 0x0000000000007941 */ /* 0x01afea0003800000 */
.L_x_1337:
        /* <DEDUP_REMOVED lines=156> */
[----:B------:R-:W1:Y:S02]  /*13430*/  MUFU.TANH R232, R19 ;  /* 0x0000001300e87308 */ /* 0x000e640000002400 */
        /* <DEDUP_REMOVED lines=10> */
[----:B------:R5:W1:Y:S01]  /*134e0*/  MUFU.TANH R143, R22 ;  /* 0x00000016008f7308 */ /* 0x000a620000002400 */
[----:B------:R-:W-:Y:S01]  /*134f0*/  FMUL.FTZ R29, R29, c[0x0][0x320] ;  /* 0x0000c8001d1d7a20 */ /* 0x000fe20000410000 */
[C---:B------:R-:W-:Y:S04]  /*13500*/  HMMA.16816.F32 R44, R200.reuse, R12, R44 ;  /* 0x0000000cc82c723c */ /* 0x040fe8000000182c */
[----:B------:R-:W-:Y:S02]  /*13510*/  FMUL.FTZ R30, R30, c[0x0][0x320] ;  /* 0x0000c8001e1e7a20 */ /* 0x000fe40000410000 */
[----:B------:R-:W-:Y:S02]  /*13520*/  FMUL.FTZ R31, R31, c[0x0][0x320] ;  /* 0x0000c8001f1f7a20 */ /* 0x000fe40000410000 */
[----:B------:R1:W1:Y:S01]  /*13530*/  MUFU.TANH R142, R23 ;  /* 0x00000017008e7308 */ /* 0x0002620000002400 */
[-C--:B------:R-:W-:Y:S03]  /*13540*/  HMMA.16816.F32 R48, R200, R14.reuse, R48 ;  /* 0x0000000ec830723c */ /* 0x080fe60000001830 */
[----:B------:R-:W-:Y:S02]  /*13550*/  FMUL.FTZ R34, R34, c[0x0][0x320] ;  /* 0x0000c80022227a20 */ /* 0x000fe40000410000 */
[----:B------:R-:W-:Y:S03]  /*13560*/  FMUL.FTZ R35, R35, c[0x0][0x320] ;  /* 0x0000c80023237a20 */ /* 0x000fe60000410000 */
[----:B------:R-:W-:Y:S01]  /*13570*/  HMMA.16816.F32 R52, R192, R14, R52 ;  /* 0x0000000ec034723c */ /* 0x000fe20000001834 */
[----:B------:R2:W2:Y:S03]  /*13580*/  MUFU.TANH R206, R24 ;  /* 0x0000001800ce7308 */ /* 0x0004a60000002400 */
[----:B-----5:R-:W-:Y:S03]  /*13590*/  FMUL.FTZ R22, R43, c[0x0][0x320] ;  /* 0x0000c8002b167a20 */ /* 0x020fe60000410000 */
[----:B------:R-:W-:Y:S02]  /*135a0*/  FMUL.FTZ R21, R44, c[0x0][0x320] ;  /* 0x0000c8002c157a20 */ /* 0x000fe40000410000 */
[----:B------:R-:W-:Y:S02]  /*135b0*/  FMUL.FTZ R20, R45, c[0x0][0x320] ;  /* 0x0000c8002d147a20 */ /* 0x000fe40000410000 */
[----:B------:R5:W3:Y:S01]  /*135c0*/  MUFU.TANH R199, R25 ;  /* 0x0000001900c77308 */ /* 0x000ae20000002400 */
[----:B------:R-:W-:Y:S02]  /*135d0*/  FMUL.FTZ R46, R46, c[0x0][0x320] ;  /* 0x0000c8002e2e7a20 */ /* 0x000fe40000410000 */
[----:B------:R-:W-:Y:S02]  /*135e0*/  FMUL.FTZ R47, R47, c[0x0][0x320] ;  /* 0x0000c8002f2f7a20 */ /* 0x000fe40000410000 */
[----:B-1----:R-:W-:Y:S02]  /*135f0*/  FMUL.FTZ R23, R42, c[0x0][0x320] ;  /* 0x0000c8002a177a20 */ /* 0x002fe40000410000 */
[----:B------:R-:W-:Y:S02]  /*13600*/  FMUL.FTZ R19, R48, c[0x0][0x320] ;  /* 0x0000c80030137a20 */ /* 0x000fe40000410000 */
[----:B------:R-:W-:Y:S01]  /*13610*/  FMUL.FTZ R18, R49, c[0x0][0x320] ;  /* 0x0000c80031127a20 */ /* 0x000fe20000410000 */
[----:B------:R1:W1:Y:S01]  /*13620*/  MUFU.TANH R205, R26 ;  /* 0x0000001a00cd7308 */ /* 0x0002620000002400 */
[----:B------:R-:W-:Y:S02]  /*13630*/  FMUL.FTZ R50, R50, c[0x0][0x320] ;  /* 0x0000c80032327a20 */ /* 0x000fe40000410000 */
[----:B------:R-:W-:Y:S02]  /*13640*/  FMUL.FTZ R17, R52, c[0x0][0x320] ;  /* 0x0000c80034117a20 */ /* 0x000fe40000410000 */
[----:B--2---:R-:W-:Y:S02]  /*13650*/  FMUL.FTZ R24, R41, c[0x0][0x320] ;  /* 0x0000c80029187a20 */ /* 0x004fe40000410000 */
[----:B------:R-:W-:Y:S02]  /*13660*/  FMUL.FTZ R16, R53, c[0x0][0x320] ;  /* 0x0000c80035107a20 */ /* 0x000fe40000410000 */
[----:B------:R-:W-:Y:S01]  /*13670*/  FMUL.FTZ R15, R54, c[0x0][0x320] ;  /* 0x0000c800360f7a20 */ /* 0x000fe20000410000 */
[----:B------:R2:W2:Y:S01]  /*13680*/  MUFU.TANH R198, R27 ;  /* 0x0000001b00c67308 */ /* 0x0004a20000002400 */
[----:B------:R-:W-:Y:S02]  /*13690*/  FMUL.FTZ R14, R55, c[0x0][0x320] ;  /* 0x0000c800370e7a20 */ /* 0x000fe40000410000 */
[----:B------:R-:W-:Y:S02]  /*136a0*/  FMUL.FTZ R51, R51, c[0x0][0x320] ;  /* 0x0000c80033337a20 */ /* 0x000fe40000410000 */
[----:B-----5:R-:W-:Y:S05]  /*136b0*/  FMUL.FTZ R25, R40, c[0x0][0x320] ;  /* 0x0000c80028197a20 */ /* 0x020fea0000410000 */
[----:B------:R5:W3:Y:S01]  /*136c0*/  MUFU.TANH R197, R28 ;  /* 0x0000001c00c57308 */ /* 0x000ae20000002400 */
[----:B-1----:R-:W-:Y:S09]  /*136d0*/  FMUL.FTZ R26, R39, c[0x0][0x320] ;  /* 0x0000c800271a7a20 */ /* 0x002ff20000410000 */
[----:B------:R1:W1:Y:S01]  /*136e0*/  MUFU.TANH R138, R29 ;  /* 0x0000001d008a7308 */ /* 0x0002620000002400 */
[----:B--2---:R-:W-:Y:S09]  /*136f0*/  FMUL.FTZ R27, R38, c[0x0][0x320] ;  /* 0x0000c800261b7a20 */ /* 0x004ff20000410000 */
[----:B------:R2:W2:Y:S01]  /*13700*/  MUFU.TANH R235, R30 ;  /* 0x0000001e00eb7308 */ /* 0x0004a20000002400 */
[----:B-----5:R-:W-:Y:S09]  /*13710*/  FMUL.FTZ R28, R37, c[0x0][0x320] ;  /* 0x0000c800251c7a20 */ /* 0x020ff20000410000 */
[----:B------:R5:W3:Y:S01]  /*13720*/  MUFU.TANH R236, R31 ;  /* 0x0000001f00ec7308 */ /* 0x000ae20000002400 */
[----:B-1----:R-:W-:Y:S09]  /*13730*/  FMUL.FTZ R29, R36, c[0x0][0x320] ;  /* 0x0000c800241d7a20 */ /* 0x002ff20000410000 */
[----:B------:R1:W1:Y:S01]  /*13740*/  MUFU.TANH R234, R34 ;  /* 0x0000002200ea7308 */ /* 0x0002620000002400 */
[----:B--2---:R-:W-:Y:S09]  /*13750*/  FMUL.FTZ R30, R33, c[0x0][0x320] ;  /* 0x0000c800211e7a20 */ /* 0x004ff20000410000 */
[----:B------:R-:W2:Y:S01]  /*13760*/  MUFU.TANH R30, R30 ;  /* 0x0000001e001e7308 */ /* 0x000ea20000002400 */
[----:B-----5:R-:W-:Y:S09]  /*13770*/  FMUL.FTZ R31, R32, c[0x0][0x320] ;  /* 0x0000c800201f7a20 */ /* 0x020ff20000410000 */
        /* <DEDUP_REMOVED lines=35> */
[--C-:B------:R-:W-:Y:S01]  /*139b0*/  IMAD.MOV.U32 R2, RZ, RZ, R3.reuse ;  /* 0x000000ffff027224 */ /* 0x100fe200078e0003 */
[----:B------:R-:W-:Y:S04]  /*139c0*/  @P0 SHF.R.U32.HI R2, RZ, c[0x0][0x2c0], R4 ;  /* 0x0000b000ff020a19 */ /* 0x000fe80000011604 */
[C---:B----4-:R-:W-:Y:S02]  /*139d0*/  @!P1 IADD3 R4, P0, R2.reuse, R242, RZ ;  /* 0x000000f202049210 */ /* 0x050fe40007f1e0ff */
[----:B------:R-:W2:Y:S02]  /*139e0*/  S2R R242, SR_CTAID.Y ;  /* 0x0000000000f27919 */ /* 0x000ea40000002600 */
[----:B-----5:R-:W-:Y:S01]  /*139f0*/  @!P1 LEA.HI.X.SX32 R7, R2, R7, 0x1, P0 ;  /* 0x0000000702079211 */ /* 0x020fe200000f0eff */
[----:B------:R-:W-:Y:S01]  /*13a00*/  IMAD.MOV R2, RZ, RZ, -R2 ;  /* 0x000000ffff027224 */ /* 0x000fe200078e0a02 */
[----:B------:R-:W-:Y:S03]  /*13a10*/  @!P1 LEA R8, P0, R4, c[0x0][0x2a0], 0x2 ;  /* 0x0000a80004089a11 */ /* 0x000fe600078010ff */
[----:B------:R-:W-:Y:S01]  /*13a20*/  IMAD R10, R2, c[0x0][0x2b8], R3 ;  /* 0x0000ae00020a7a24 */ /* 0x000fe200078e0203 */
[----:B------:R-:W-:Y:S04]  /*13a30*/  @!P1 LEA.HI.X R9, R4, c[0x0][0x2a4], R7, 0x2, P0 ;  /* 0x0000a90004099a11 */ /* 0x000fe800000f1407 */
[----:B------:R2:W-:Y:S01]  /*13a40*/  STL [R1+0x7c], R10 ;  /* 0x00007c0a01007387 */ /* 0x0005e20000100800 */
[----:B------:R-:W-:Y:S03]  /*13a50*/  SHF.R.S32.HI R2, RZ, 0x1f, R10 ;  /* 0x0000001fff027819 */ /* 0x000fe6000001140a */
[----:B------:R-:W3:Y:S02]  /*13a60*/  @!P1 LDG.E R11, [R8.64] ;  /* 0x00000006080b9981 */ /* 0x000ee4000c1e1900 */
[----:B------:R-:W-:Y:S02]  /*13a70*/  IMAD R4, R2, c[0x0][0x1e0], RZ ;  /* 0x0000780002047a24 */ /* 0x000fe400078e02ff */
[C---:B------:R-:W-:Y:S04]  /*13a80*/  IMAD.WIDE.U32 R2, R10.reuse, c[0x0][0x1e0], RZ ;  /* 0x000078000a027a25 */ /* 0x040fe800078e00ff */
[----:B------:R-:W-:Y:S05]  /*13a90*/  IMAD R4, R10, c[0x0][0x1e4], R4 ;  /* 0x000079000a047a24 */ /* 0x000fea00078e0204 */
[----:B------:R-:W-:Y:S02]  /*13aa0*/  IADD3 R3, R3, R4, RZ ;  /* 0x0000000403037210 */ /* 0x000fe40007ffe0ff */
[----:B--2---:R-:W-:Y:S01]  /*13ab0*/  SHF.R.S32.HI R10, RZ, 0x1f, R242 ;  /* 0x0000001fff0a7819 */ /* 0x004fe200000114f2 */
[C---:B-1----:R-:W-:Y:S04]  /*13ac0*/  IMAD.WIDE.U32 R242, R139.reuse, c[0x0][0x1e8], RZ ;  /* 0x00007a008bf27a25 */ /* 0x042fe800078e00ff */
[----:B------:R-:W-:Y:S04]  /*13ad0*/  IMAD R10, R10, c[0x0][0x1e8], RZ ;  /* 0x00007a000a0a7a24 */ /* 0x000fe800078e02ff */
[----:B------:R-:W-:Y:S04]  /*13ae0*/  IMAD R10, R139, c[0x0][0x1ec], R10 ;  /* 0x00007b008b0a7a24 */ /* 0x000fe800078e020a */
[----:B------:R-:W-:Y:S01]  /*13af0*/  IMAD.IADD R10, R243, 0x1, R10 ;  /* 0x00000001f30a7824 */ /* 0x000fe200078e020a */
[----:B---3--:R-:W-:Y:S01]  /*13b00*/  SHF.R.S32.HI R7, RZ, 0x1f, R11 ;  /* 0x0000001fff077819 */ /* 0x008fe2000001140b */
        /* <DEDUP_REMOVED lines=10> */
.L_x_1457:
[----:B------:R-:W-:-:S05]  /*13bb0*/  BRA.DIV ~URZ, `(.L_x_1344) ;  /* 0x0000d8d27f007947 */ /* 0x000fca000b800000 */
[----:B------:R-:W4:Y:S04]  /*13bc0*/  LDL R33, [R1+0xf4] ;  /* 0x0000f40001217983 */ /* 0x000f280000100800 */
[----:B--2---:R-:W2:Y:S04]  /*13bd0*/  LDL R32, [R1+0x74] ;  /* 0x0000740001207983 */ /* 0x004ea80000100800 */
[----:B------:R-:W1:Y:S04]  /*13be0*/  SHFL.IDX PT, R2, R7, RZ, 0x181f ;  /* 0x00181fff07027589 */ /* 0x000e6800000e0000 */
[----:B------:R-:W3:Y:S04]  /*13bf0*/  SHFL.IDX PT, R10, R7, 0x1, 0x181f ;  /* 0x00381f00070a7f89 */ /* 0x000ee800000e0000 */
[----:B-1----:R-:W1:Y:S04]  /*13c00*/  SHFL.IDX PT, R11, R4, 0x1, 0x181f ;  /* 0x00381f00040b7f89 */ /* 0x002e6800000e0000 */
[----:B------:R-:W2:Y:S04]  /*13c10*/  SHFL.IDX PT, R4, R4, 0x2, 0x181f ;  /* 0x00581f0004047f89 */ /* 0x000ea800000e0000 */
[----:B------:R-:W2:Y:S01]  /*13c20*/  SHFL.IDX PT, R7, R7, 0x2, 0x181f ;  /* 0x00581f0007077f89 */ /* 0x000ea200000e0000 */
[C---:B------:R-:W-:Y:S02]  /*13c30*/  IADD3 R12, P0, R2.reuse, R240, RZ ;  /* 0x000000f0020c7210 */ /* 0x040fe40007f1e0ff */
[----:B------:R-:W-:Y:S02]  /*13c40*/  IADD3 R8, P2, R2, R238, RZ ;  /* 0x000000ee02087210 */ /* 0x000fe40007f5e0ff */
[C---:B---3--:R-:W-:Y:S01]  /*13c50*/  IADD3 R2, P1, R10.reuse, R240, RZ ;  /* 0x000000f00a027210 */ /* 0x048fe20007f3e0ff */
[C---:B------:R-:W-:Y:S01]  /*13c60*/  IMAD.X R13, R9.reuse, 0x1, R241, P0 ;  /* 0x00000001090d7824 */ /* 0x040fe200000e06f1 */
[----:B------:R-:W-:Y:S01]  /*13c70*/  IADD3 R10, P0, R10, R238, RZ ;  /* 0x000000ee0a0a7210 */ /* 0x000fe20007f1e0ff */
[----:B------:R-:W-:Y:S02]  /*13c80*/  IMAD.X R9, R9, 0x1, R239, P2 ;  /* 0x0000000109097824 */ /* 0x000fe400010e06ef */
[C---:B-1----:R-:W-:Y:S02]  /*13c90*/  IMAD.X R3, R11.reuse, 0x1, R241, P1 ;  /* 0x000000010b037824 */ /* 0x042fe400008e06f1 */
[----:B------:R-:W-:Y:S01]  /*13ca0*/  IMAD.X R11, R11, 0x1, R239, P0 ;  /* 0x000000010b0b7824 */ /* 0x000fe200000e06ef */
[----:B----4-:R-:W-:Y:S01]  /*13cb0*/  ISETP.GE.AND P4, PT, R33, c[0x0][0x1d4], PT ;  /* 0x0000750021007a0c */ /* 0x010fe20003f86270 */
[----:B--2---:R1:W-:Y:S11]  /*13cc0*/  LDGSTS.E.BYPASS.LTC128B.128 [R32+0x5080], [R12.64], !P3 ;  /* 0x050800000c207fae */ /* 0x0043f6000d901d46 */
[----:B------:R-:W-:Y:S01]  /*13cd0*/  @!UPT UIADD3 URZ, URZ, URZ, URZ ;  /* 0x0000003f3f3ff290 */ /* 0x000fe2000fffe03f */
[----:B------:R1:W-:Y:S04]  /*13ce0*/  LDGSTS.E.BYPASS.LTC128B.128 [R32+0x6880], [R8.64], !P4 ;  /* 0x0688000008207fae */ /* 0x0003e8000e101d46 */
[----:B------:R1:W-:Y:S04]  /*13cf0*/  LDGSTS.E.BYPASS.LTC128B.128 [R32+0x5880], [R2.64], !P3 ;  /* 0x0588000002207fae */ /* 0x0003e8000d901d46 */
[----:B------:R2:W-:Y:S04]  /*13d00*/  LDGSTS.E.BYPASS.LTC128B.128 [R32+0x7080], [R10.64], !P4 ;  /* 0x070800000a207fae */ /* 0x0005e8000e101d46 */
[----:B--2---:R1:W5:Y:S02]  /*13d10*/  LDL R10, [R1+0xa0] ;  /* 0x0000a000010a7983 */ /* 0x0043640000100800 */
.L_x_1458:
[----:B-1---5:R-:W-:Y:S01]  /*13d20*/  IADD3 R8, -R10, 0x10, RZ ;  /* 0x000000100a087810 */ /* 0x022fe20007ffe1ff */
[----:B------:R-:W2:Y:S03]  /*13d30*/  LDL R11, [R1+0x74] ;  /* 0x00007400010b7983 */ /* 0x000ea60000100800 */
[----:B------:R-:W-:Y:S04]  /*13d40*/  LOP3.LUT R8, R8, 0xf, RZ, 0xc0, !PT ;  /* 0x0000000f08087812 */ /* 0x000fe800078ec0ff */
[----:B------:R-:W-:Y:S04]  /*13d50*/  IADD3 R8, P1, P0, R8, R7, R238 ;  /* 0x0000000708087210 */ /* 0x000fe8000783e0ee */
        /* <DEDUP_REMOVED lines=9> */
.L_x_1342:
[----:B--234-:R-:W-:Y:S05]  /*13df0*/  BSYNC B0 ;  /* 0x0000000000007941 */ /* 0x01cfea0003800000 */
.L_x_1341:
[----:B-1----:R-:W-:Y:S01]  /*13e00*/  FMNMX.FTZ R3, R207, R0, !PT ;  /* 0x00000000cf037209 */ /* 0x002fe20007810000 */
        /* <DEDUP_REMOVED lines=48> */
[----:B------:R-:W-:-:S05]  /*14110*/  BRA.DIV ~URZ, `(.L_x_1345) ;  /* 0x0000d7927f007947 */ /* 0x000fca000b800000 */
[----:B------:R1:W2:Y:S02]  /*14120*/  SHFL.BFLY PT, R139, R4, 0x2, 0x1f ;  /* 0x0c401f00048b7f89 */ /* 0x0002a400000e0000 */
.L_x_1459:
[----:B--2---:R-:W-:Y:S01]  /*14130*/  FMNMX.FTZ R139, R4, R139, !PT ;  /* 0x0000008b048b7209 */ /* 0x004fe20007810000 */
[----:B------:R-:W-:-:S05]  /*14140*/  BRA.DIV ~URZ, `(.L_x_1346) ;  /* 0x0000d7b27f007947 */ /* 0x000fca000b800000 */
[----:B------:R-:W-:Y:S04]  /*14150*/  SHFL.BFLY PT, R2, R140, 0x2, 0x1f ;  /* 0x0c401f008c027f89 */ /* 0x000fe800000e0000 */
[----:B------:R-:W-:Y:S04]  /*14160*/  SHFL.BFLY PT, R3, R141, 0x2, 0x1f ;  /* 0x0c401f008d037f89 */ /* 0x000fe800000e0000 */
[----:B-1----:R-:W1:Y:S02]  /*14170*/  SHFL.BFLY PT, R4, R7, 0x2, 0x1f ;  /* 0x0c401f0007047f89 */ /* 0x002e6400000e0000 */
[----:B-1----:R-:W-:Y:S02]  /*14180*/  FMNMX.FTZ R4, R7, R4, !PT ;  /* 0x0000000407047209 */ /* 0x002fe40007810000 */
[----:B------:R-:W-:Y:S02]  /*14190*/  FMNMX.FTZ R140, R140, R2, !PT ;  /* 0x000000028c8c7209 */ /* 0x000fe40007810000 */
[----:B------:R-:W-:Y:S01]  /*141a0*/  FMNMX.FTZ R141, R141, R3, !PT ;  /* 0x000000038d8d7209 */ /* 0x000fe20007810000 */
[----:B------:R-:W-:Y:S04]  /*141b0*/  SHFL.BFLY PT, R2, R4, 0x1, 0x1f ;  /* 0x0c201f0004027f89 */ /* 0x000fe800000e0000 */
[----:B------:R-:W1:Y:S04]  /*141c0*/  SHFL.BFLY PT, R3, R139, 0x1, 0x1f ;  /* 0x0c201f008b037f89 */ /* 0x000e6800000e0000 */
[----:B------:R-:W2:Y:S04]  /*141d0*/  SHFL.BFLY PT, R8, R140, 0x1, 0x1f ;  /* 0x0c201f008c087f89 */ /* 0x000ea800000e0000 */
[----:B------:R-:W3:Y:S01]  /*141e0*/  SHFL.BFLY PT, R9, R141, 0x1, 0x1f ;  /* 0x0c201f008d097f89 */ /* 0x000ee200000e0000 */
[----:B-1----:R-:W-:Y:S02]  /*141f0*/  FMNMX.FTZ R139, R139, R3, !PT ;  /* 0x000000038b8b7209 */ /* 0x002fe40007810000 */
[----:B--2---:R-:W-:Y:S02]  /*14200*/  FMNMX.FTZ R140, R140, R8, !PT ;  /* 0x000000088c8c7209 */ /* 0x004fe40007810000 */
[----:B---3--:R-:W-:Y:S02]  /*14210*/  FMNMX.FTZ R141, R141, R9, !PT ;  /* 0x000000098d8d7209 */ /* 0x008fe40007810000 */
.L_x_1460:
[C---:B------:R-:W-:Y:S01]  /*14220*/  FADD.FTZ R0, -R139.reuse, R0 ;  /* 0x000000008b007221 */ /* 0x040fe20000010100 */
[----:B------:R-:W-:Y:S01]  /*14230*/  FMNMX.FTZ R2, R2, R4, !PT ;  /* 0x0000000402027209 */ /* 0x000fe20007810000 */
[----:B------:R-:W-:Y:S01]  /*14240*/  FMUL.FTZ R10, R139, c[0x0][0x2d0] ;  /* 0x0000b4008b0a7a20 */ /* 0x000fe20000410000 */
[----:B------:R-:W2:Y:S01]  /*14250*/  LDL.LU R44, [R1+0x90] ;  /* 0x00009000012c7983 */ /* 0x000ea20000300800 */
[----:B------:R-:W-:Y:S01]  /*14260*/  FMUL.FTZ R0, R0, c[0x0][0x2d0] ;  /* 0x0000b40000007a20 */ /* 0x000fe20000410000 */
[----:B------:R-:W-:Y:S01]  /*14270*/  WARPSYNC 0xffffffff ;  /* 0xffffffff00007948 */ /* 0x000fe20003800000 */
[----:B------:R-:W-:Y:S02]  /*14280*/  FMUL.FTZ R9, R140, c[0x0][0x2d0] ;  /* 0x0000b4008c097a20 */ /* 0x000fe40000410000 */
[----:B------:R1:W-:Y:S01]  /*14290*/  MUFU.EX2 R3, R0 ;  /* 0x0000000000037308 */ /* 0x0003e20000000800 */
[--C-:B------:R-:W-:Y:S02]  /*142a0*/  FFMA.FTZ R8, R214, c[0x0][0x2d0], -R10.reuse ;  /* 0x0000b400d6087a23 */ /* 0x100fe4000001080a */
[--C-:B------:R-:W-:Y:S02]  /*142b0*/  FFMA.FTZ R7, R212, c[0x0][0x2d0], -R9.reuse ;  /* 0x0000b400d4077a23 */ /* 0x100fe40000010809 */
[--C-:B------:R-:W-:Y:S02]  /*142c0*/  FFMA.FTZ R11, R196, c[0x0][0x2d0], -R10.reuse ;  /* 0x0000b400c40b7a23 */ /* 0x100fe4000001080a */
[--C-:B------:R-:W-:Y:S02]  /*142d0*/  FFMA.FTZ R12, R204, c[0x0][0x2d0], -R10.reuse ;  /* 0x0000b400cc0c7a23 */ /* 0x100fe4000001080a */
[--C-:B------:R-:W-:Y:S01]  /*142e0*/  FFMA.FTZ R203, R199, c[0x0][0x2d0], -R10.reuse ;  /* 0x0000b400c7cb7a23 */ /* 0x100fe2000001080a */
[----:B------:R3:W-:Y:S01]  /*142f0*/  MUFU.EX2 R248, R8 ;  /* 0x0000000800f87308 */ /* 0x0007e20000000800 */
[--C-:B------:R-:W-:Y:S02]  /*14300*/  FFMA.FTZ R202, R29, c[0x0][0x2d0], -R10.reuse ;  /* 0x0000b4001dca7a23 */ /* 0x100fe4000001080a */
        /* <DEDUP_REMOVED lines=11> */
[----:B------:R-:W-:Y:S02]  /*143c0*/  FFMA.FTZ R214, R16, c[0x0][0x2d0], -R10 ;  /* 0x0000b40010d67a23 */ /* 0x000fe4000001080a */
[----:B---3--:R-:W-:Y:S04]  /*143d0*/  FMUL.FTZ R8, R141, c[0x0][0x2d0] ;  /* 0x0000b4008d087a20 */ /* 0x008fe80000410000 */
[--C-:B------:R-:W-:Y:S03]  /*143e0*/  FFMA.FTZ R195, R30, c[0x0][0x2d0], -R8.reuse ;  /* 0x0000b4001ec37a23 */ /* 0x100fe60000010808 */
[----:B------:R3:W-:Y:S01]  /*143f0*/  MUFU.EX2 R39, R11 ;  /* 0x0000000b00277308 */ /* 0x0007e20000000800 */
[--C-:B------:R-:W-:Y:S02]  /*14400*/  FFMA.FTZ R13, R211, c[0x0][0x2d0], -R8.reuse ;  /* 0x0000b400d30d7a23 */ /* 0x100fe40000010808 */
[--C-:B------:R-:W-:Y:S02]  /*14410*/  FFMA.FTZ R211, R22, c[0x0][0x2d0], -R9.reuse ;  /* 0x0000b40016d37a23 */ /* 0x100fe40000010809 */
[--C-:B------:R-:W-:Y:S02]  /*14420*/  FFMA.FTZ R197, R197, c[0x0][0x2d0], -R8.reuse ;  /* 0x0000b400c5c57a23 */ /* 0x100fe40000010808 */
[--C-:B------:R-:W-:Y:S02]  /*14430*/  FFMA.FTZ R207, R21, c[0x0][0x2d0], -R8.reuse ;  /* 0x0000b40015cf7a23 */ /* 0x100fe40000010808 */
[--C-:B------:R-:W-:Y:S01]  /*14440*/  FFMA.FTZ R204, R20, c[0x0][0x2d0], -R8.reuse ;  /* 0x0000b40014cc7a23 */ /* 0x100fe20000010808 */
[----:B------:R4:W-:Y:S01]  /*14450*/  MUFU.EX2 R249, R12 ;  /* 0x0000000c00f97308 */ /* 0x0009e20000000800 */
[----:B------:R-:W-:Y:S02]  /*14460*/  FFMA.FTZ R212, R18, c[0x0][0x2d0], -R8 ;  /* 0x0000b40012d47a23 */ /* 0x000fe40000010808 */
[----:B-1----:R-:W-:Y:S04]  /*14470*/  FADD.FTZ R0, -R140, R6 ;  /* 0x000000068c007221 */ /* 0x002fe80000010100 */
[----:B------:R-:W-:Y:S03]  /*14480*/  FMUL.FTZ R0, R0, c[0x0][0x2d0] ;  /* 0x0000b40000007a20 */ /* 0x000fe60000410000 */
[----:B------:R-:W-:Y:S01]  /*14490*/  MUFU.EX2 R245, R13 ;  /* 0x0000000d00f57308 */ /* 0x000fe20000000800 */
[--C-:B---3--:R-:W-:Y:S02]  /*144a0*/  FFMA.FTZ R11, R209, c[0x0][0x2d0], -R8.reuse ;  /* 0x0000b400d10b7a23 */ /* 0x108fe40000010808 */
[--C-:B------:R-:W-:Y:S07]  /*144b0*/  FFMA.FTZ R209, R14, c[0x0][0x2d0], -R9.reuse ;  /* 0x0000b4000ed17a23 */ /* 0x100fee0000010809 */
[----:B------:R1:W-:Y:S01]  /*144c0*/  MUFU.EX2 R6, R0 ;  /* 0x0000000000067308 */ /* 0x0003e20000000800 */
[----:B----4-:R-:W-:Y:S02]  /*144d0*/  FFMA.FTZ R12, R230, c[0x0][0x2d0], -R8 ;  /* 0x0000b400e60c7a23 */ /* 0x010fe40000010808 */
[----:B------:R-:W-:Y:S07]  /*144e0*/  FFMA.FTZ R230, R17, c[0x0][0x2d0], -R10 ;  /* 0x0000b40011e67a23 */ /* 0x000fee000001080a */
[----:B------:R-:W-:Y:S10]  /*144f0*/  MUFU.EX2 R42, R11 ;  /* 0x0000000b002a7308 */ /* 0x000ff40000000800 */
[----:B------:R-:W-:Y:S01]  /*14500*/  MUFU.EX2 R246, R12 ;  /* 0x0000000c00f67308 */ /* 0x000fe20000000800 */
[--C-:B-1----:R-:W-:Y:S02]  /*14510*/  FFMA.FTZ R0, R208, c[0x0][0x2d0], -R9.reuse ;  /* 0x0000b400d0007a23 */ /* 0x102fe40000010809 */
[--C-:B------:R-:W-:Y:S07]  /*14520*/  FFMA.FTZ R208, R19, c[0x0][0x2d0], -R8.reuse ;  /* 0x0000b40013d07a23 */ /* 0x100fee0000010808 */
[----:B------:R1:W3:Y:S10]  /*14530*/  MUFU.EX2 R32, R0 ;  /* 0x0000000000207308 */ /* 0x0002f40000000800 */
[----:B------:R-:W-:Y:S10]  /*14540*/  MUFU.EX2 R214, R214 ;  /* 0x000000d600d67308 */ /* 0x000ff40000000800 */
[----:B------:R-:W-:Y:S01]  /*14550*/  MUFU.EX2 R209, R209 ;  /* 0x000000d100d17308 */ /* 0x000fe20000000800 */
[--C-:B-1----:R-:W-:Y:S02]  /*14560*/  FFMA.FTZ R0, R143, c[0x0][0x2d0], -R9.reuse ;  /* 0x0000b4008f007a23 */ /* 0x102fe40000010809 */
[----:B------:R-:W-:Y:S07]  /*14570*/  FFMA.FTZ R143, R138, c[0x0][0x2d0], -R8 ;  /* 0x0000b4008a8f7a23 */ /* 0x000fee0000010808 */
[----:B------:R1:W-:Y:S10]  /*14580*/  MUFU.EX2 R43, R0 ;  /* 0x00000000002b7308 */ /* 0x0003f40000000800 */
[----:B------:R-:W-:Y:S10]  /*14590*/  MUFU.EX2 R212, R212 ;  /* 0x000000d400d47308 */ /* 0x000ff40000000800 */
[----:B------:R-:W-:Y:S01]  /*145a0*/  MUFU.EX2 R252, R205 ;  /* 0x000000cd00fc7308 */ /* 0x000fe20000000800 */
[--C-:B-1----:R-:W-:Y:S09]  /*145b0*/  FFMA.FTZ R0, R142, c[0x0][0x2d0], -R9.reuse ;  /* 0x0000b4008e007a23 */ /* 0x102ff20000010809 */
[----:B------:R1:W-:Y:S10]  /*145c0*/  MUFU.EX2 R38, R0 ;  /* 0x0000000000267308 */ /* 0x0003f40000000800 */
[----:B------:R-:W-:Y:S10]  /*145d0*/  MUFU.EX2 R251, R197 ;  /* 0x000000c500fb7308 */ /* 0x000ff40000000800 */
[----:B------:R-:W-:Y:S01]  /*145e0*/  MUFU.EX2 R250, R195 ;  /* 0x000000c300fa7308 */ /* 0x000fe20000000800 */
[----:B-1----:R-:W-:Y:S02]  /*145f0*/  FADD.FTZ R0, -R141, R136 ;  /* 0x000000888d007221 */ /* 0x002fe40000010100 */
[--C-:B------:R-:W-:Y:S02]  /*14600*/  FFMA.FTZ R136, R31, c[0x0][0x2d0], -R8.reuse ;  /* 0x0000b4001f887a23 */ /* 0x100fe40000010808 */
[----:B------:R-:W-:Y:S01]  /*14610*/  FMUL.FTZ R0, R0, c[0x0][0x2d0] ;  /* 0x0000b40000007a20 */ /* 0x000fe20000410000 */
[----:B------:R-:W1:Y:S04]  /*14620*/  LDSM.16.MT88.4 R28, [R217+0x2080] ;  /* 0x00208000d91c783b */ /* 0x000e680000004200 */
[----:B------:R-:W-:Y:S10]  /*14630*/  MUFU.EX2 R243, R243 ;  /* 0x000000f300f37308 */ /* 0x000ff40000000800 */
[----:B------:R4:W-:Y:S10]  /*14640*/  MUFU.EX2 R7, R0 ;  /* 0x0000000000077308 */ /* 0x0009f40000000800 */
[----:B------:R-:W-:Y:S10]  /*14650*/  MUFU.EX2 R242, R242 ;  /* 0x000000f200f27308 */ /* 0x000ff40000000800 */
[----:B------:R-:W-:Y:S01]  /*14660*/  MUFU.EX2 R211, R211 ;  /* 0x000000d300d37308 */ /* 0x000fe20000000800 */
[----:B----4-:R-:W-:Y:S02]  /*14670*/  FFMA.FTZ R0, R210, c[0x0][0x2d0], -R8 ;  /* 0x0000b400d2007a23 */ /* 0x010fe40000010808 */
[----:B------:R-:W-:Y:S07]  /*14680*/  FFMA.FTZ R210, R15, c[0x0][0x2d0], -R9 ;  /* 0x0000b4000fd27a23 */ /* 0x000fee0000010809 */
[----:B------:R4:W-:Y:S10]  /*14690*/  MUFU.EX2 R35, R0 ;  /* 0x0000000000237308 */ /* 0x0009f40000000800 */
[----:B------:R-:W-:Y:S10]  /*146a0*/  MUFU.EX2 R230, R230 ;  /* 0x000000e600e67308 */ /* 0x000ff40000000800 */
[----:B------:R-:W5:Y:S01]  /*146b0*/  MUFU.EX2 R210, R210 ;  /* 0x000000d200d27308 */ /* 0x000f620000000800 */
[C---:B----4-:R-:W-:Y:S02]  /*146c0*/  FADD.FTZ R0, -R2.reuse, R137 ;  /* 0x0000008902007221 */ /* 0x050fe40000010100 */
[----:B------:R-:W-:Y:S02]  /*146d0*/  FMUL.FTZ R137, R2, c[0x0][0x2d0] ;  /* 0x0000b40002897a20 */ /* 0x000fe40000410000 */
[----:B------:R-:W-:Y:S02]  /*146e0*/  FMUL.FTZ R0, R0, c[0x0][0x2d0] ;  /* 0x0000b40000007a20 */ /* 0x000fe40000410000 */
[----:B------:R-:W-:Y:S03]  /*146f0*/  FFMA.FTZ R4, R213, c[0x0][0x2d0], -R137 ;  /* 0x0000b400d5047a23 */ /* 0x000fe60000010889 */
[----:B------:R-:W-:Y:S01]  /*14700*/  MUFU.EX2 R207, R207 ;  /* 0x000000cf00cf7308 */ /* 0x000fe20000000800 */
[----:B------:R-:W-:Y:S09]  /*14710*/  FFMA.FTZ R213, R23, c[0x0][0x2d0], -R9 ;  /* 0x0000b40017d57a23 */ /* 0x000ff20000010809 */
[----:B------:R4:W-:Y:S10]  /*14720*/  MUFU.EX2 R244, R4 ;  /* 0x0000000400f47308 */ /* 0x0009f40000000800 */
[----:B------:R-:W-:Y:S10]  /*14730*/  MUFU.EX2 R0, R0 ;  /* 0x0000000000007308 */ /* 0x000ff40000000800 */
[----:B------:R-:W-:Y:S01]  /*14740*/  MUFU.EX2 R213, R213 ;  /* 0x000000d500d57308 */ /* 0x000fe20000000800 */
[--C-:B----4-:R-:W-:Y:S09]  /*14750*/  FFMA.FTZ R4, R231, c[0x0][0x2d0], -R137.reuse ;  /* 0x0000b400e7047a23 */ /* 0x110ff20000010889 */
[----:B------:R4:W1:Y:S10]  /*14760*/  MUFU.EX2 R231, R4 ;  /* 0x0000000400e77308 */ /* 0x0008740000000800 */
[----:B------:R-:W-:Y:S10]  /*14770*/  MUFU.EX2 R208, R208 ;  /* 0x000000d000d07308 */ /* 0x000ff40000000800 */
[----:B------:R-:W-:Y:S01]  /*14780*/  MUFU.EX2 R143, R143 ;  /* 0x0000008f008f7308 */ /* 0x000fe20000000800 */
[----:B----4-:R-:W-:Y:S09]  /*14790*/  FFMA.FTZ R4, R215, c[0x0][0x2d0], -R137 ;  /* 0x0000b400d7047a23 */ /* 0x010ff20000010889 */
[----:B------:R4:W1:Y:S02]  /*147a0*/  MUFU.EX2 R34, R4 ;  /* 0x0000000400227308 */ /* 0x0008640000000800 */
[----:B----4-:R-:W3:Y:S02]  /*147b0*/  LDL.LU R4, [R1+0x94] ;  /* 0x0000940001047983 */ /* 0x010ee40000300800 */
[----:B---3--:R-:W-:Y:S01]  /*147c0*/  FFMA.FTZ R138, R6, R4, R32 ;  /* 0x00000004068a7223 */ /* 0x008fe20000010020 */
[----:B-----5:R-:W-:Y:S01]  /*147d0*/  F2FP.PACK_AB R195, R209, R210 ;  /* 0x000000d2d1c3723e */ /* 0x020fe200000000ff */
[C---:B------:R-:W-:Y:S04]  /*147e0*/  FMUL.FTZ R40, R3.reuse, R152 ;  /* 0x0000009803287220 */ /* 0x040fe80000410000 */
[----:B------:R-:W-:Y:S01]  /*147f0*/  MUFU.EX2 R4, R199 ;  /* 0x000000c700047308 */ /* 0x000fe20000000800 */
[C---:B------:R-:W-:Y:S02]  /*14800*/  FMUL.FTZ R41, R3.reuse, R153 ;  /* 0x0000009903297220 */ /* 0x040fe40000410000 */
[C---:B--2---:R-:W-:Y:S02]  /*14810*/  FFMA.FTZ R142, R3.reuse, R44, R33 ;  /* 0x0000002c038e7223 */ /* 0x044fe40000010021 */
        /* <DEDUP_REMOVED lines=8> */
[C---:B------:R-:W-:Y:S01]  /*148a0*/  FMUL.FTZ R36, R3.reuse, R148 ;  /* 0x0000009403247220 */ /* 0x040fe20000410000 */
[----:B------:R-:W-:Y:S01]  /*148b0*/  MOV R157, R42 ;  /* 0x0000002a009d7202 */ /* 0x000fe20000000f00 */
[C---:B------:R-:W-:Y:S01]  /*148c0*/  FMUL.FTZ R37, R3.reuse, R149 ;  /* 0x0000009503257220 */ /* 0x040fe20000410000 */
[----:B------:R-:W-:Y:S01]  /*148d0*/  F2FP.PACK_AB R148, R246, R245 ;  /* 0x000000f5f694723e */ /* 0x000fe200000000ff */
[C---:B------:R-:W-:Y:S01]  /*148e0*/  FMUL.FTZ R52, R3.reuse, R144 ;  /* 0x0000009003347220 */ /* 0x040fe20000410000 */
[----:B------:R-:W-:Y:S01]  /*148f0*/  F2FP.PACK_AB R144, R248, R33 ;  /* 0x00000021f890723e */ /* 0x000fe200000000ff */
[----:B------:R-:W-:Y:S01]  /*14900*/  FMUL.FTZ R53, R3, R145 ;  /* 0x0000009103357220 */ /* 0x000fe20000410000 */
[----:B------:R-:W-:Y:S01]  /*14910*/  F2FP.PACK_AB R145, R247, R32 ;  /* 0x00000020f791723e */ /* 0x000fe200000000ff */
[----:B------:R-:W-:Y:S01]  /*14920*/  FMUL.FTZ R56, R3, R56 ;  /* 0x0000003803387220 */ /* 0x000fe20000410000 */
[----:B-1----:R-:W-:Y:S01]  /*14930*/  F2FP.PACK_AB R149, R231, R244 ;  /* 0x000000f4e795723e */ /* 0x002fe200000000ff */
        /* <DEDUP_REMOVED lines=22> */
[--C-:B------:R-:W-:Y:S01]  /*14aa0*/  FFMA.FTZ R3, R232, c[0x0][0x2d0], -R137.reuse ;  /* 0x0000b400e8037a23 */ /* 0x100fe20000010889 */
[----:B------:R-:W-:Y:S01]  /*14ab0*/  MUFU.EX2 R206, R204 ;  /* 0x000000cc00ce7308 */ /* 0x000fe20000000800 */
[C---:B------:R-:W-:Y:S02]  /*14ac0*/  FMUL.FTZ R10, R6.reuse, R166 ;  /* 0x000000a6060a7220 */ /* 0x040fe40000410000 */
[----:B------:R-:W-:Y:S01]  /*14ad0*/  FMUL.FTZ R54, R6, R146 ;  /* 0x0000009206367220 */ /* 0x000fe20000410000 */
[----:B------:R-:W-:Y:S01]  /*14ae0*/  F2FP.PACK_AB R146, R160, R249 ;  /* 0x000000f9a092723e */ /* 0x000fe200000000ff */
[C---:B------:R-:W-:Y:S01]  /*14af0*/  FMUL.FTZ R55, R6.reuse, R147 ;  /* 0x0000009306377220 */ /* 0x040fe20000410000 */
[----:B------:R-:W-:Y:S01]  /*14b00*/  F2FP.PACK_AB R147, R161, R156 ;  /* 0x0000009ca193723e */ /* 0x000fe200000000ff */
[----:B------:R-:W-:Y:S02]  /*14b10*/  FMUL.FTZ R11, R6, R167 ;  /* 0x000000a7060b7220 */ /* 0x000fe40000410000 */
[C---:B------:R-:W-:Y:S01]  /*14b20*/  FMUL.FTZ R12, R7.reuse, R168 ;  /* 0x000000a8070c7220 */ /* 0x040fe20000410000 */
[----:B------:R-:W1:Y:S01]  /*14b30*/  MUFU.EX2 R165, R3 ;  /* 0x0000000300a57308 */ /* 0x000e620000000800 */
[----:B------:R-:W-:Y:S01]  /*14b40*/  MOV R168, R35 ;  /* 0x0000002300a87202 */ /* 0x000fe20000000f00 */
[----:B------:R-:W-:Y:S01]  /*14b50*/  FMUL.FTZ R15, R0, R171 ;  /* 0x000000ab000f7220 */ /* 0x000fe20000410000 */
[----:B------:R-:W-:Y:S01]  /*14b60*/  MOV R171, R34 ;  /* 0x0000002200ab7202 */ /* 0x000fe20000000f00 */
[-C--:B------:R-:W-:Y:S05]  /*14b70*/  HMMA.16816.F32 R8, R144, R28.reuse, R8 ;  /* 0x0000001c9008723c */ /* 0x080fea0000001808 */
[C---:B------:R-:W-:Y:S01]  /*14b80*/  FMUL.FTZ R13, R7.reuse, R169 ;  /* 0x000000a9070d7220 */ /* 0x040fe20000410000 */
[----:B------:R-:W-:Y:S01]  /*14b90*/  MUFU.EX2 R166, R203 ;  /* 0x000000cb00a67308 */ /* 0x000fe20000000800 */
[----:B------:R-:W-:Y:S01]  /*14ba0*/  FMUL.FTZ R38, R6, R150 ;  /* 0x0000009606267220 */ /* 0x000fe20000410000 */
[----:B------:R-:W-:Y:S01]  /*14bb0*/  F2FP.PACK_AB R150, R168, R157 ;  /* 0x0000009da896723e */ /* 0x000fe200000000ff */
[----:B------:R-:W-:Y:S01]  /*14bc0*/  FMUL.FTZ R39, R6, R151 ;  /* 0x0000009706277220 */ /* 0x000fe20000410000 */
[----:B------:R-:W3:Y:S02]  /*14bd0*/  LDL.LU R169, [R1+0xac] ;  /* 0x0000ac0001a97983 */ /* 0x000ee40000300800 */
[C---:B------:R-:W-:Y:S01]  /*14be0*/  FMUL.FTZ R14, R0.reuse, R170 ;  /* 0x000000aa000e7220 */ /* 0x040fe20000410000 */
[----:B------:R-:W-:Y:S01]  /*14bf0*/  MOV R170, R160 ;  /* 0x000000a000aa7202 */ /* 0x000fe20000000f00 */
[C---:B------:R-:W-:Y:S01]  /*14c00*/  FMUL.FTZ R16, R7.reuse, R172 ;  /* 0x000000ac07107220 */ /* 0x040fe20000410000 */
[----:B------:R-:W-:Y:S01]  /*14c10*/  MOV R172, R157 ;  /* 0x0000009d00ac7202 */ /* 0x000fe20000000f00 */
[----:B------:R-:W-:Y:S01]  /*14c20*/  FMUL.FTZ R17, R7, R173 ;  /* 0x000000ad07117220 */ /* 0x000fe20000410000 */
[----:B------:R-:W-:Y:S01]  /*14c30*/  MOV R173, R156 ;  /* 0x0000009c00ad7202 */ /* 0x000fe20000000f00 */
[----:B------:R-:W-:Y:S01]  /*14c40*/  FMUL.FTZ R18, R0, R174 ;  /* 0x000000ae00127220 */ /* 0x000fe20000410000 */
[----:B------:R4:W-:Y:S01]  /*14c50*/  MUFU.EX2 R167, R198 ;  /* 0x000000c600a77308 */ /* 0x0009e20000000800 */
[----:B-1----:R-:W-:Y:S01]  /*14c60*/  F2FP.PACK_AB R151, R165, R171 ;  /* 0x000000aba597723e */ /* 0x002fe200000000ff */
[C---:B------:R-:W-:Y:S02]  /*14c70*/  FMUL.FTZ R42, R6.reuse, R154 ;  /* 0x0000009a062a7220 */ /* 0x040fe40000410000 */
[C---:B------:R-:W-:Y:S02]  /*14c80*/  FMUL.FTZ R43, R6.reuse, R155 ;  /* 0x0000009b062b7220 */ /* 0x040fe40000410000 */
[----:B------:R-:W1:Y:S01]  /*14c90*/  LDSM.16.MT88.4 R152, [R220+0x2080] ;  /* 0x00208000dc98783b */ /* 0x000e620000004200 */
[----:B------:R-:W-:Y:S01]  /*14ca0*/  FMUL.FTZ R26, R6, R162 ;  /* 0x000000a2061a7220 */ /* 0x000fe20000410000 */
[C---:B------:R-:W-:Y:S04]  /*14cb0*/  HMMA.16816.F32 R12, R148.reuse, R28, R12 ;  /* 0x0000001c940c723c */ /* 0x040fe8000000180c */
[----:B------:R-:W-:Y:S02]  /*14cc0*/  FMUL.FTZ R19, R0, R175 ;  /* 0x000000af00137220 */ /* 0x000fe40000410000 */
[----:B------:R-:W5:Y:S01]  /*14cd0*/  LDL.LU R162, [R1+0xa8] ;  /* 0x0000a80001a27983 */ /* 0x000f620000300800 */
[C---:B------:R-:W-:Y:S02]  /*14ce0*/  FMUL.FTZ R22, R6.reuse, R158 ;  /* 0x0000009e06167220 */ /* 0x040fe40000410000 */
[----:B------:R-:W-:Y:S02]  /*14cf0*/  MUFU.EX2 R158, R202 ;  /* 0x000000ca009e7308 */ /* 0x000fe40000000800 */
[-C--:B------:R-:W-:Y:S03]  /*14d00*/  HMMA.16816.F32 R16, R148, R30.reuse, R16 ;  /* 0x0000001e9410723c */ /* 0x080fe60000001810 */
[C---:B------:R-:W-:Y:S02]  /*14d10*/  FMUL.FTZ R23, R6.reuse, R159 ;  /* 0x0000009f06177220 */ /* 0x040fe40000410000 */
[----:B------:R-:W-:Y:S01]  /*14d20*/  FMUL.FTZ R27, R6, R163 ;  /* 0x000000a3061b7220 */ /* 0x000fe20000410000 */
[----:B----4-:R-:W-:Y:S01]  /*14d30*/  F2FP.PACK_AB R198, R212, R208 ;  /* 0x000000d0d4c6723e */ /* 0x010fe200000000ff */
[C---:B------:R-:W-:Y:S01]  /*14d40*/  FMUL.FTZ R28, R7.reuse, R176 ;  /* 0x000000b0071c7220 */ /* 0x040fe20000410000 */
[----:B------:R4:W-:Y:S01]  /*14d50*/  MUFU.EX2 R159, R196 ;  /* 0x000000c4009f7308 */ /* 0x0009e20000000800 */
[C---:B------:R-:W-:Y:S01]  /*14d60*/  FMUL.FTZ R29, R7.reuse, R177 ;  /* 0x000000b1071d7220 */ /* 0x040fe20000410000 */
[C---:B------:R-:W-:Y:S04]  /*14d70*/  HMMA.16816.F32 R20, R144.reuse, R30, R20 ;  /* 0x0000001e9014723c */ /* 0x040fe80000001814 */
[C---:B------:R-:W-:Y:S02]  /*14d80*/  FMUL.FTZ R32, R7.reuse, R180 ;  /* 0x000000b407207220 */ /* 0x040fe40000410000 */
[C---:B------:R-:W-:Y:S02]  /*14d90*/  FMUL.FTZ R33, R7.reuse, R181 ;  /* 0x000000b507217220 */ /* 0x040fe40000410000 */
[-C--:B--2---:R-:W-:Y:S01]  /*14da0*/  HMMA.16816.F32 R24, R144, R44.reuse, R24 ;  /* 0x0000002c9018723c */ /* 0x084fe20000001818 */
[----:B------:R2:W-:Y:S03]  /*14db0*/  MUFU.EX2 R163, R136 ;  /* 0x0000008800a37308 */ /* 0x0005e60000000800 */
[C---:B------:R-:W-:Y:S02]  /*14dc0*/  FMUL.FTZ R30, R0.reuse, R178 ;  /* 0x000000b2001e7220 */ /* 0x040fe40000410000 */
[C---:B------:R-:W-:Y:S02]  /*14dd0*/  FMUL.FTZ R31, R0.reuse, R179 ;  /* 0x000000b3001f7220 */ /* 0x040fe40000410000 */
[C---:B------:R-:W-:Y:S04]  /*14de0*/  FMUL.FTZ R34, R0.reuse, R182 ;  /* 0x000000b600227220 */ /* 0x040fe80000410000 */
[----:B------:R-:W-:Y:S01]  /*14df0*/  FMUL.FTZ R35, R0, R183 ;  /* 0x000000b700237220 */ /* 0x000fe20000410000 */
[C---:B------:R-:W-:Y:S04]  /*14e00*/  HMMA.16816.F32 R28, R148.reuse, R44, R28 ;  /* 0x0000002c941c723c */ /* 0x040fe8000000181c */
[C---:B------:R-:W-:Y:S01]  /*14e10*/  FMUL.FTZ R48, R7.reuse, R188 ;  /* 0x000000bc07307220 */ /* 0x040fe20000410000 */
[----:B----4-:R-:W-:Y:S01]  /*14e20*/  F2FP.PACK_AB R196, R206, R207 ;  /* 0x000000cfcec4723e */ /* 0x010fe200000000ff */
[C---:B------:R-:W-:Y:S02]  /*14e30*/  FMUL.FTZ R49, R7.reuse, R189 ;  /* 0x000000bd07317220 */ /* 0x040fe40000410000 */
[-C--:B------:R-:W-:Y:S04]  /*14e40*/  HMMA.16816.F32 R32, R148, R46.reuse, R32 ;  /* 0x0000002e9420723c */ /* 0x080fe80000001820 */
[C---:B------:R-:W-:Y:S02]  /*14e50*/  FMUL.FTZ R44, R7.reuse, R184 ;  /* 0x000000b8072c7220 */ /* 0x040fe40000410000 */
[C---:B------:R-:W-:Y:S02]  /*14e60*/  FMUL.FTZ R45, R7.reuse, R185 ;  /* 0x000000b9072d7220 */ /* 0x040fe40000410000 */
[C---:B------:R-:W-:Y:S04]  /*14e70*/  HMMA.16816.F32 R36, R144.reuse, R46, R36 ;  /* 0x0000002e9024723c */ /* 0x040fe80000001824 */
[C---:B------:R-:W-:Y:S02]  /*14e80*/  FMUL.FTZ R50, R0.reuse, R190 ;  /* 0x000000be00327220 */ /* 0x040fe40000410000 */
[C---:B------:R-:W-:Y:S02]  /*14e90*/  FMUL.FTZ R51, R0.reuse, R191 ;  /* 0x000000bf00337220 */ /* 0x040fe40000410000 */
[-C--:B-1----:R-:W-:Y:S04]  /*14ea0*/  HMMA.16816.F32 R40, R144, R152.reuse, R40 ;  /* 0x000000989028723c */ /* 0x082fe80000001828 */
[C---:B------:R-:W-:Y:S02]  /*14eb0*/  FMUL.FTZ R46, R0.reuse, R186 ;  /* 0x000000ba002e7220 */ /* 0x040fe40000410000 */
[----:B------:R-:W-:Y:S02]  /*14ec0*/  FMUL.FTZ R47, R0, R187 ;  /* 0x000000bb002f7220 */ /* 0x000fe40000410000 */
[----:B------:R-:W-:Y:S01]  /*14ed0*/  LDSM.16.MT88.4 R184, [R218+0x3080] ;  /* 0x00308000dab8783b */ /* 0x000fe20000004200 */
[C---:B------:R-:W-:Y:S03]  /*14ee0*/  FMUL.FTZ R58, R6.reuse, R58 ;  /* 0x0000003a063a7220 */ /* 0x040fe60000410000 */
[----:B------:R-:W-:Y:S01]  /*14ef0*/  FMUL.FTZ R59, R6, R59 ;  /* 0x0000003b063b7220 */ /* 0x000fe20000410000 */
[C---:B------:R-:W-:Y:S04]  /*14f00*/  HMMA.16816.F32 R44, R148.reuse, R152, R44 ;  /* 0x00000098942c723c */ /* 0x040fe8000000182c */
[C---:B------:R-:W-:Y:S02]  /*14f10*/  FMUL.FTZ R60, R7.reuse, R60 ;  /* 0x0000003c073c7220 */ /* 0x040fe40000410000 */
[C---:B------:R-:W-:Y:S02]  /*14f20*/  FMUL.FTZ R61, R7.reuse, R61 ;  /* 0x0000003d073d7220 */ /* 0x040fe40000410000 */
[-C--:B------:R-:W-:Y:S04]  /*14f30*/  HMMA.16816.F32 R48, R148, R154.reuse, R48 ;  /* 0x0000009a9430723c */ /* 0x080fe80000001830 */
[C---:B------:R-:W-:Y:S02]  /*14f40*/  FMUL.FTZ R62, R0.reuse, R62 ;  /* 0x0000003e003e7220 */ /* 0x040fe40000410000 */
[C---:B------:R-:W-:Y:S02]  /*14f50*/  FMUL.FTZ R63, R0.reuse, R63 ;  /* 0x0000003f003f7220 */ /* 0x040fe40000410000 */
[C---:B------:R-:W-:Y:S01]  /*14f60*/  HMMA.16816.F32 R52, R144.reuse, R154, R52 ;  /* 0x0000009a9034723c */ /* 0x040fe20000001834 */
[----:B------:R-:W1:Y:S03]  /*14f70*/  LDSM.16.MT88.4 R152, [R219+0x2080] ;  /* 0x00208000db98783b */ /* 0x000e660000004200 */
[C---:B------:R-:W-:Y:S02]  /*14f80*/  FMUL.FTZ R64, R7.reuse, R64 ;  /* 0x0000004007407220 */ /* 0x040fe40000410000 */
[C---:B------:R-:W-:Y:S02]  /*14f90*/  FMUL.FTZ R65, R7.reuse, R65 ;  /* 0x0000004107417220 */ /* 0x040fe40000410000 */
[C---:B------:R-:W-:Y:S04]  /*14fa0*/  FMUL.FTZ R66, R0.reuse, R66 ;  /* 0x0000004200427220 */ /* 0x040fe80000410000 */
[----:B------:R-:W-:Y:S02]  /*14fb0*/  FMUL.FTZ R67, R0, R67 ;  /* 0x0000004300437220 */ /* 0x000fe40000410000 */
        /* <DEDUP_REMOVED lines=13> */
[C---:B------:R-:W-:Y:S01]  /*15090*/  FMUL.FTZ R87, R6.reuse, R87 ;  /* 0x0000005706577220 */ /* 0x040fe20000410000 */
[-C--:B-1----:R-:W-:Y:S03]  /*150a0*/  HMMA.16816.F32 R56, R144, R152.reuse, R56 ;  /* 0x000000989038723c */ /* 0x082fe60000001838 */
[C---:B------:R-:W-:Y:S02]  /*150b0*/  FMUL.FTZ R90, R6.reuse, R90 ;  /* 0x0000005a065a7220 */ /* 0x040fe40000410000 */
[----:B------:R-:W-:Y:S02]  /*150c0*/  FMUL.FTZ R91, R6, R91 ;  /* 0x0000005b065b7220 */ /* 0x000fe40000410000 */
[C---:B------:R-:W-:Y:S01]  /*150d0*/  FMUL.FTZ R92, R7.reuse, R92 ;  /* 0x0000005c075c7220 */ /* 0x040fe20000410000 */
        /* <DEDUP_REMOVED lines=10> */
[----:B------:R-:W-:Y:S04]  /*15180*/  FMUL.FTZ R99, R0, R99 ;  /* 0x0000006300637220 */ /* 0x000fe80000410000 */
        /* <DEDUP_REMOVED lines=23> */
[C---:B------:R-:W-:Y:S02]  /*15300*/  FMUL.FTZ R130, R0.reuse, R130 ;  /* 0x0000008200827220 */ /* 0x040fe40000410000 */
[----:B------:R-:W-:Y:S02]  /*15310*/  FMUL.FTZ R131, R0, R131 ;  /* 0x0000008300837220 */ /* 0x000fe40000410000 */
[C---:B------:R-:W-:Y:S01]  /*15320*/  HMMA.16816.F32 R84, R144.reuse, R154, R84 ;  /* 0x0000009a9054723c */ /* 0x040fe20000001854 */
[----:B------:R-:W1:Y:S03]  /*15330*/  LDSM.16.MT88.4 R152, [R218+0x3880] ;  /* 0x00388000da98783b */ /* 0x000e660000004200 */
[C---:B------:R-:W-:Y:S02]  /*15340*/  FMUL.FTZ R122, R6.reuse, R122 ;  /* 0x0000007a067a7220 */ /* 0x040fe40000410000 */
[C---:B------:R-:W-:Y:S02]  /*15350*/  FMUL.FTZ R123, R6.reuse, R123 ;  /* 0x0000007b067b7220 */ /* 0x040fe40000410000 */
[C---:B------:R-:W-:Y:S04]  /*15360*/  FMUL.FTZ R134, R6.reuse, R134 ;  /* 0x0000008606867220 */ /* 0x040fe80000410000 */
[----:B------:R-:W-:Y:S02]  /*15370*/  FMUL.FTZ R135, R6, R135 ;  /* 0x0000008706877220 */ /* 0x000fe40000410000 */
[----:B------:R4:W1:Y:S01]  /*15380*/  MUFU.EX2 R6, R194 ;  /* 0x000000c200067308 */ /* 0x0008620000000800 */
[--C-:B--2---:R-:W-:Y:S01]  /*15390*/  FFMA.FTZ R136, R193, c[0x0][0x2d0], -R137.reuse ;  /* 0x0000b400c1887a23 */ /* 0x104fe20000010889 */
[----:B------:R-:W-:Y:S01]  /*153a0*/  F2FP.PACK_AB R193, R211, R213 ;  /* 0x000000d5d3c1723e */ /* 0x000fe200000000ff */
[--C-:B------:R-:W-:Y:S07]  /*153b0*/  FFMA.FTZ R3, R235, c[0x0][0x2d0], -R137.reuse ;  /* 0x0000b400eb037a23 */ /* 0x100fee0000010889 */
[----:B------:R2:W-:Y:S01]  /*153c0*/  MUFU.EX2 R235, R3 ;  /* 0x0000000300eb7308 */ /* 0x0005e20000000800 */
[----:B----4-:R-:W-:Y:S01]  /*153d0*/  F2FP.PACK_AB R194, R214, R230 ;  /* 0x000000e6d6c2723e */ /* 0x010fe200000000ff */
[-C--:B-1----:R-:W-:Y:S03]  /*153e0*/  HMMA.16816.F32 R88, R144, R152.reuse, R88 ;  /* 0x000000989058723c */ /* 0x082fe60000001858 */
[--C-:B--2---:R-:W-:Y:S05]  /*153f0*/  FFMA.FTZ R3, R236, c[0x0][0x2d0], -R137.reuse ;  /* 0x0000b400ec037a23 */ /* 0x104fea0000010889 */
[C---:B------:R-:W-:Y:S01]  /*15400*/  HMMA.16816.F32 R92, R148.reuse, R152, R92 ;  /* 0x00000098945c723c */ /* 0x040fe2000000185c */
[----:B------:R1:W-:Y:S03]  /*15410*/  MUFU.EX2 R215, R3 ;  /* 0x0000000300d77308 */ /* 0x0003e60000000800 */
[----:B------:R-:W-:Y:S01]  /*15420*/  MOV R236, R6 ;  /* 0x0000000600ec7202 */ /* 0x000fe20000000f00 */
[----:B------:R-:W-:Y:S03]  /*15430*/  FFMA.FTZ R6, R200, c[0x0][0x2d0], -R137 ;  /* 0x0000b400c8067a23 */ /* 0x000fe60000010889 */
[-C--:B------:R-:W-:Y:S04]  /*15440*/  HMMA.16816.F32 R96, R148, R154.reuse, R96 ;  /* 0x0000009a9460723c */ /* 0x080fe80000001860 */
[----:B---3--:R-:W-:Y:S01]  /*15450*/  FFMA.FTZ R7, R7, R169, R245 ;  /* 0x000000a907077223 */ /* 0x008fe200000100f5 */
[----:B------:R-:W-:Y:S01]  /*15460*/  MOV R245, R163 ;  /* 0x000000a300f57202 */ /* 0x000fe20000000f00 */
[----:B------:R-:W-:Y:S01]  /*15470*/  MUFU.EX2 R205, R6 ;  /* 0x0000000600cd7308 */ /* 0x000fe20000000800 */
[----:B------:R-:W-:Y:S01]  /*15480*/  MOV R169, R161 ;  /* 0x000000a100a97202 */ /* 0x000fe20000000f00 */
[C---:B------:R-:W-:Y:S01]  /*15490*/  HMMA.16816.F32 R100, R144.reuse, R154, R100 ;  /* 0x0000009a9064723c */ /* 0x040fe20000001864 */
[----:B------:R-:W2:Y:S03]  /*154a0*/  LDSM.16.MT88.4 R152, [R220+0x3880] ;  /* 0x00388000dc98783b */ /* 0x000ea60000004200 */
[--C-:B-1----:R-:W-:Y:S01]  /*154b0*/  FFMA.FTZ R3, R234, c[0x0][0x2d0], -R137.reuse ;  /* 0x0000b400ea037a23 */ /* 0x102fe20000010889 */
[----:B------:R-:W-:Y:S01]  /*154c0*/  MOV R234, R4 ;  /* 0x0000000400ea7202 */ /* 0x000fe20000000f00 */
[--C-:B------:R-:W-:Y:S03]  /*154d0*/  FFMA.FTZ R4, R201, c[0x0][0x2d0], -R137.reuse ;  /* 0x0000b400c9047a23 */ /* 0x100fe60000010889 */
[----:B------:R-:W-:Y:S03]  /*154e0*/  LDSM.16.MT88.4 R200, [R220+0x3080] ;  /* 0x00308000dcc8783b */ /* 0x000fe60000004200 */
[----:B-----5:R-:W-:Y:S01]  /*154f0*/  FFMA.FTZ R0, R0, R162, R244 ;  /* 0x000000a200007223 */ /* 0x020fe200000100f4 */
[----:B------:R-:W-:Y:S01]  /*15500*/  MOV R244, R159 ;  /* 0x0000009f00f47202 */ /* 0x000fe20000000f00 */
[----:B------:R1:W-:Y:S03]  /*15510*/  MUFU.EX2 R232, R3 ;  /* 0x0000000300e87308 */ /* 0x0003e60000000800 */
[----:B------:R-:W-:Y:S07]  /*15520*/  LDSM.16.MT88.4 R160, [R220+0x2880] ;  /* 0x00288000dca0783b */ /* 0x000fee0000004200 */
[----:B------:R-:W3:Y:S01]  /*15530*/  MUFU.EX2 R204, R4 ;  /* 0x0000000400cc7308 */ /* 0x000ee20000000800 */
[-C--:B--2---:R-:W-:Y:S03]  /*15540*/  HMMA.16816.F32 R104, R144, R152.reuse, R104 ;  /* 0x000000989068723c */ /* 0x084fe60000001868 */
[--C-:B-1----:R-:W-:Y:S02]  /*15550*/  FFMA.FTZ R3, R233, c[0x0][0x2d0], -R137.reuse ;  /* 0x0000b400e9037a23 */ /* 0x102fe40000010889 */
[----:B------:R-:W-:Y:S01]  /*15560*/  FFMA.FTZ R137, R192, c[0x0][0x2d0], -R137 ;  /* 0x0000b400c0897a23 */ /* 0x000fe20000010889 */
[----:B------:R-:W-:Y:S03]  /*15570*/  F2FP.PACK_AB R192, R242, R243 ;  /* 0x000000f3f2c0723e */ /* 0x000fe600000000ff */
[----:B------:R1:W-:Y:S01]  /*15580*/  MUFU.EX2 R233, R3 ;  /* 0x0000000300e97308 */ /* 0x0003e20000000800 */
[C---:B------:R-:W-:Y:S04]  /*15590*/  HMMA.16816.F32 R108, R148.reuse, R152, R108 ;  /* 0x00000098946c723c */ /* 0x040fe8000000186c */
[----:B---3--:R-:W-:Y:S04]  /*155a0*/  F2FP.PACK_AB R197, R205, R204 ;  /* 0x000000cccdc5723e */ /* 0x008fe800000000ff */
[-C--:B------:R-:W-:Y:S01]  /*155b0*/  HMMA.16816.F32 R112, R148, R154.reuse, R112 ;  /* 0x0000009a9470723c */ /* 0x080fe20000001870 */
[----:B------:R-:W-:Y:S07]  /*155c0*/  MUFU.EX2 R137, R137 ;  /* 0x0000008900897308 */ /* 0x000fee0000000800 */
[C---:B------:R-:W-:Y:S01]  /*155d0*/  HMMA.16816.F32 R116, R144.reuse, R154, R116 ;  /* 0x0000009a9074723c */ /* 0x040fe20000001874 */
[----:B------:R-:W2:Y:S03]  /*155e0*/  LDSM.16.MT88.4 R152, [R219+0x3880] ;  /* 0x00388000db98783b */ /* 0x000ea60000004200 */
[----:B-1----:R-:W-:Y:S01]  /*155f0*/  FADD.FTZ R3, R248, R142 ;  /* 0x0000008ef8037221 */ /* 0x002fe20000010000 */
[----:B------:R-:W-:Y:S01]  /*15600*/  MOV R248, R158 ;  /* 0x0000009e00f87202 */ /* 0x000fe20000000f00 */
[----:B------:R-:W-:Y:S03]  /*15610*/  FADD.FTZ R142, R247, R138 ;  /* 0x0000008af78e7221 */ /* 0x000fe60000010000 */
[----:B------:R-:W-:Y:S03]  /*15620*/  LDSM.16.MT88.4 R156, [R218+0x2880] ;  /* 0x00288000da9c783b */ /* 0x000fe60000004200 */
[----:B------:R-:W-:Y:S01]  /*15630*/  MOV R247, R143 ;  /* 0x0000008f00f77202 */ /* 0x000fe20000000f00 */
[----:B------:R-:W-:Y:S01]  /*15640*/  FADD.FTZ R138, R246, R7 ;  /* 0x00000007f68a7221 */ /* 0x000fe20000010000 */
[----:B------:R-:W-:Y:S01]  /*15650*/  MOV R246, R167 ;  /* 0x000000a700f67202 */ /* 0x000fe20000000f00 */
[----:B------:R1:W3:Y:S01]  /*15660*/  MUFU.EX2 R143, R136 ;  /* 0x00000088008f7308 */ /* 0x0002e20000000800 */
[----:B------:R-:W-:Y:S01]  /*15670*/  FADD.FTZ R7, R231, R0 ;  /* 0x00000000e7077221 */ /* 0x000fe20000010000 */
[----:B------:R-:W-:Y:S01]  /*15680*/  MOV R231, R166 ;  /* 0x000000a600e77202 */ /* 0x000fe20000000f00 */
[----:B------:R-:W-:Y:S02]  /*15690*/  FADD.FTZ R6, R172, R138 ;  /* 0x0000008aac067221 */ /* 0x000fe40000010000 */
[----:B------:R-:W-:Y:S02]  /*156a0*/  FADD.FTZ R4, R171, R7 ;  /* 0x00000007ab047221 */ /* 0x000fe40000010000 */
[----:B------:R-:W-:Y:S02]  /*156b0*/  FADD.FTZ R7, R168, R6 ;  /* 0x00000006a8077221 */ /* 0x000fe40000010000 */
[----:B------:R-:W-:Y:S02]  /*156c0*/  FADD.FTZ R0, R249, R3 ;  /* 0x00000003f9007221 */ /* 0x000fe40000010000 */
[----:B------:R-:W-:Y:S02]  /*156d0*/  FADD.FTZ R3, R173, R142 ;  /* 0x0000008ead037221 */ /* 0x000fe40000010000 */
[----:B------:R-:W-:Y:S04]  /*156e0*/  FADD.FTZ R0, R170, R0 ;  /* 0x00000000aa007221 */ /* 0x000fe80000010000 */
[----:B------:R-:W-:Y:S04]  /*156f0*/  FADD.FTZ R0, R164, R0 ;  /* 0x00000000a4007221 */ /* 0x000fe80000010000 */
[----:B------:R-:W-:Y:S02]  /*15700*/  FADD.FTZ R0, R231, R0 ;  /* 0x00000000e7007221 */ /* 0x000fe40000010000 */
[----:B-1----:R-:W-:Y:S01]  /*15710*/  FADD.FTZ R136, R169, R3 ;  /* 0x00000003a9887221 */ /* 0x002fe20000010000 */
[----:B---3--:R-:W-:Y:S01]  /*15720*/  F2FP.PACK_AB R199, R137, R143 ;  /* 0x0000008f89c7723e */ /* 0x008fe200000000ff */
[-C--:B--2---:R-:W-:Y:S03]  /*15730*/  HMMA.16816.F32 R120, R144, R152.reuse, R120 ;  /* 0x000000989078723c */ /* 0x084fe60000001878 */
[----:B------:R-:W-:Y:S02]  /*15740*/  FADD.FTZ R3, R165, R4 ;  /* 0x00000004a5037221 */ /* 0x000fe40000010000 */
[----:B------:R-:W-:Y:S01]  /*15750*/  FADD.FTZ R6, R252, R136 ;  /* 0x00000088fc067221 */ /* 0x000fe20000010000 */
[----:B------:R-:W-:Y:S01]  /*15760*/  MOV R136, R141 ;  /* 0x0000008d00887202 */ /* 0x000fe20000000f00 */
[----:B------:R-:W-:Y:S01]  /*15770*/  FADD.FTZ R4, R251, R7 ;  /* 0x00000007fb047221 */ /* 0x000fe20000010000 */
[C---:B------:R-:W-:Y:S04]  /*15780*/  HMMA.16816.F32 R124, R148.reuse, R152, R124 ;  /* 0x00000098947c723c */ /* 0x040fe8000000187c */
[----:B------:R-:W-:Y:S03]  /*15790*/  FADD.FTZ R3, R235, R3 ;  /* 0x00000003eb037221 */ /* 0x000fe60000010000 */
[----:B------:R-:W-:Y:S01]  /*157a0*/  F2FP.PACK_AB R152, R247, R251 ;  /* 0x000000fbf798723e */ /* 0x000fe200000000ff */
[-C--:B------:R-:W-:Y:S01]  /*157b0*/  HMMA.16816.F32 R128, R148, R154.reuse, R128 ;  /* 0x0000009a9480723c */ /* 0x080fe20000001880 */
[----:B------:R-:W1:Y:S03]  /*157c0*/  LDSM.16.MT88.4 R148, [R217+0x2880] ;  /* 0x00288000d994783b */ /* 0x000e660000004200 */
[C---:B------:R-:W-:Y:S01]  /*157d0*/  F2FP.PACK_AB R153, R215.reuse, R235 ;  /* 0x000000ebd799723e */ /* 0x040fe200000000ff */
[----:B------:R-:W-:Y:S03]  /*157e0*/  FADD.FTZ R7, R215, R3 ;  /* 0x00000003d7077221 */ /* 0x000fe60000010000 */
[----:B------:R-:W-:Y:S07]  /*157f0*/  HMMA.16816.F32 R132, R144, R154, R132 ;  /* 0x0000009a9084723c */ /* 0x000fee0000001884 */
[----:B------:R-:W-:Y:S02]  /*15800*/  F2FP.PACK_AB R144, R166, R164 ;  /* 0x000000a4a690723e */ /* 0x000fe400000000ff */
[----:B------:R-:W-:Y:S03]  /*15810*/  F2FP.PACK_AB R145, R167, R252 ;  /* 0x000000fca791723e */ /* 0x000fe600000000ff */
[----:B------:R-:W-:Y:S02]  /*15820*/  F2FP.PACK_AB R146, R234, R248 ;  /* 0x000000f8ea92723e */ /* 0x000fe400000000ff */
[----:B------:R-:W-:Y:S02]  /*15830*/  F2FP.PACK_AB R147, R236, R244 ;  /* 0x000000f4ec93723e */ /* 0x000fe400000000ff */
[----:B------:R-:W-:Y:S02]  /*15840*/  F2FP.PACK_AB R154, R250, R245 ;  /* 0x000000f5fa9a723e */ /* 0x000fe400000000ff */
[C---:B------:R-:W-:Y:S03]  /*15850*/  F2FP.PACK_AB R155, R233.reuse, R232 ;  /* 0x000000e8e99b723e */ /* 0x040fe600000000ff */
        /* <DEDUP_REMOVED lines=37> */
[----:B------:R-:W-:Y:S08]  /*15ab0*/  HMMA.16816.F32 R132, R144, R158, R132 ;  /* 0x0000009e9084723c */ /* 0x000ff00000001884 */
[-C--:B-1----:R-:W-:Y:S01]  /*15ac0*/  HMMA.16816.F32 R164, R192, R148.reuse, R8 ;  /* 0x00000094c0a4723c */ /* 0x082fe20000001808 */
[----:B------:R-:W1:Y:S07]  /*15ad0*/  LDSM.16.MT88.4 R8, [R219+0x3080] ;  /* 0x00308000db08783b */ /* 0x000e6e0000004200 */
[C---:B------:R-:W-:Y:S01]  /*15ae0*/  HMMA.16816.F32 R168, R196.reuse, R148, R12 ;  /* 0x00000094c4a8723c */ /* 0x040fe2000000180c */
[----:B------:R-:W2:Y:S07]  /*15af0*/  LDSM.16.MT88.4 R12, [R217+0x4880] ;  /* 0x00488000d90c783b */ /* 0x000eae0000004200 */
[-C--:B------:R-:W-:Y:S01]  /*15b00*/  HMMA.16816.F32 R172, R196, R150.reuse, R16 ;  /* 0x00000096c4ac723c */ /* 0x080fe20000001810 */
[----:B------:R-:W3:Y:S07]  /*15b10*/  LDSM.16.MT88.4 R16, [R218+0x4880] ;  /* 0x00488000da10783b */ /* 0x000eee0000004200 */
[C---:B------:R-:W-:Y:S01]  /*15b20*/  HMMA.16816.F32 R156, R192.reuse, R150, R20 ;  /* 0x00000096c09c723c */ /* 0x040fe20000001814 */
[----:B------:R-:W4:Y:S07]  /*15b30*/  LDSM.16.MT88.4 R20, [R220+0x4880] ;  /* 0x00488000dc14783b */ /* 0x000f2e0000004200 */
[-C--:B------:R-:W-:Y:S01]  /*15b40*/  HMMA.16816.F32 R160, R192, R184.reuse, R24 ;  /* 0x000000b8c0a0723c */ /* 0x080fe20000001818 */
[----:B------:R-:W2:Y:S07]  /*15b50*/  LDSM.16.MT88.4 R24, [R219+0x4880] ;  /* 0x00488000db18783b */ /* 0x000eae0000004200 */
        /* <DEDUP_REMOVED lines=8> */
[C---:B------:R-:W-:Y:S07]  /*15be0*/  HMMA.16816.F32 R60, R196.reuse, R8, R60 ;  /* 0x00000008c43c723c */ /* 0x040fee000000183c */
[----:B------:R-:W-:Y:S01]  /*15bf0*/  FADD.FTZ R9, R246, R6 ;  /* 0x00000006f6097221 */ /* 0x000fe20000010000 */
[-C--:B------:R-:W-:Y:S04]  /*15c00*/  HMMA.16816.F32 R64, R196, R10.reuse, R64 ;  /* 0x0000000ac440723c */ /* 0x080fe80000001840 */
[----:B------:R-:W-:Y:S02]  /*15c10*/  FADD.FTZ R6, R248, R0 ;  /* 0x00000000f8067221 */ /* 0x000fe40000010000 */
[----:B------:R-:W-:Y:S02]  /*15c20*/  FADD.FTZ R0, R232, R7 ;  /* 0x00000007e8007221 */ /* 0x000fe40000010000 */
[C---:B------:R-:W-:Y:S01]  /*15c30*/  HMMA.16816.F32 R68, R192.reuse, R10, R68 ;  /* 0x0000000ac044723c */ /* 0x040fe20000001844 */
[----:B------:R-:W5:Y:S03]  /*15c40*/  LDL R10, [R1+0x9c] ;  /* 0x00009c00010a7983 */ /* 0x000f660000100800 */
[----:B------:R-:W-:Y:S02]  /*15c50*/  FADD.FTZ R7, R233, R0 ;  /* 0x00000000e9077221 */ /* 0x000fe40000010000 */
[----:B------:R-:W-:Y:S02]  /*15c60*/  FADD.FTZ R8, R247, R4 ;  /* 0x00000004f7087221 */ /* 0x000fe40000010000 */
[-C--:B--2---:R-:W-:Y:S04]  /*15c70*/  HMMA.16816.F32 R72, R192, R12.reuse, R72 ;  /* 0x0000000cc048723c */ /* 0x084fe80000001848 */
        /* <DEDUP_REMOVED lines=15> */
[----:B------:R-:W-:Y:S01]  /*15d70*/  FADD.FTZ R6, R230, R6 ;  /* 0x00000006e6067221 */ /* 0x000fe20000010000 */
[----:B------:R-:W-:Y:S01]  /*15d80*/  IADD3 R230, R237, -0x1, RZ ;  /* 0xffffffffede67810 */ /* 0x000fe20007ffe0ff */
        /* <DEDUP_REMOVED lines=8> */
[-C--:B----4-:R-:W-:Y:S01]  /*15e10*/  HMMA.16816.F32 R104, R192, R20.reuse, R104 ;  /* 0x00000014c068723c */ /* 0x090fe20000001868 */
[----:B------:R-:W-:Y:S03]  /*15e20*/  STL [R1+0x94], R4 ;  /* 0x0000940401007387 */ /* 0x000fe60000100800 */
[----:B------:R-:W-:Y:S02]  /*15e30*/  FADD.FTZ R3, R208, R3 ;  /* 0x00000003d0037221 */ /* 0x000fe40000010000 */
[----:B------:R-:W-:Y:S01]  /*15e40*/  FADD.FTZ R0, R205, R7 ;  /* 0x00000007cd007221 */ /* 0x000fe20000010000 */
[----:B------:R-:W-:Y:S01]  /*15e50*/  MOV R7, R2 ;  /* 0x0000000200077202 */ /* 0x000fe20000000f00 */
[C---:B------:R-:W-:Y:S04]  /*15e60*/  HMMA.16816.F32 R108, R196.reuse, R20, R108 ;  /* 0x00000014c46c723c */ /* 0x040fe8000000186c */
[----:B------:R-:W-:Y:S02]  /*15e70*/  FADD.FTZ R3, R212, R3 ;  /* 0x00000003d4037221 */ /* 0x000fe40000010000 */
[----:B------:R-:W-:Y:S02]  /*15e80*/  FADD.FTZ R0, R143, R0 ;  /* 0x000000008f007221 */ /* 0x000fe40000010000 */
[-C--:B------:R-:W-:Y:S01]  /*15e90*/  HMMA.16816.F32 R112, R196, R22.reuse, R112 ;  /* 0x00000016c470723c */ /* 0x080fe20000001870 */
[----:B------:R-:W-:Y:S03]  /*15ea0*/  STL [R1+0xac], R3 ;  /* 0x0000ac0301007387 */ /* 0x000fe60000100800 */
[----:B------:R-:W-:Y:S01]  /*15eb0*/  FADD.FTZ R0, R137, R0 ;  /* 0x0000000089007221 */ /* 0x000fe20000010000 */
[----:B-1----:R-:W-:Y:S02]  /*15ec0*/  MOV R6, R140 ;  /* 0x0000008c00067202 */ /* 0x002fe40000000f00 */
[----:B------:R-:W-:Y:S01]  /*15ed0*/  MOV R137, R2 ;  /* 0x0000000200897202 */ /* 0x000fe20000000f00 */
[C---:B------:R-:W-:Y:S01]  /*15ee0*/  HMMA.16816.F32 R116, R192.reuse, R22, R116 ;  /* 0x00000016c074723c */ /* 0x040fe20000001874 */
[----:B------:R1:W-:Y:S07]  /*15ef0*/  STL [R1+0xa8], R0 ;  /* 0x0000a80001007387 */ /* 0x0003ee0000100800 */
[-C--:B------:R-:W-:Y:S08]  /*15f00*/  HMMA.16816.F32 R120, R192, R24.reuse, R120 ;  /* 0x00000018c078723c */ /* 0x080ff00000001878 */
[C---:B------:R-:W-:Y:S08]  /*15f10*/  HMMA.16816.F32 R124, R196.reuse, R24, R124 ;  /* 0x00000018c47c723c */ /* 0x040ff0000000187c */
[-C--:B------:R-:W-:Y:S04]  /*15f20*/  HMMA.16816.F32 R128, R196, R26.reuse, R128 ;  /* 0x0000001ac480723c */ /* 0x080fe80000001880 */
[----:B-1----:R-:W-:Y:S04]  /*15f30*/  MOV R0, R139 ;  /* 0x0000008b00007202 */ /* 0x002fe80000000f00 */
[----:B------:R-:W-:Y:S04]  /*15f40*/  HMMA.16816.F32 R132, R192, R26, R132 ;  /* 0x0000001ac084723c */ /* 0x000fe80000001884 */
[----:B-----5:R-:W-:Y:S02]  /*15f50*/  ISETP.GT.AND P0, PT, R237, R10, PT ;  /* 0x0000000aed00720c */ /* 0x020fe40003f04270 */
[----:B------:R-:W-:Y:S11]  /*15f60*/  MOV R237, R230 ;  /* 0x000000e600ed7202 */ /* 0x000ff60000000f00 */
[----:B------:R-:W-:-:S05]  /*15f70*/  @P0 BRA `(.L_x_1347) ;  /* 0xffffc60000000947 */ /* 0x000fca000383ffff */
.L_x_1336:
[----:B------:R-:W2:Y:S02]  /*15f80*/  LDL R2, [R1+0xb4] ;  /* 0x0000b40001027983 */ /* 0x000ea40000100800 */
[----:B--2---:R-:W-:-:S13]  /*15f90*/  ISETP.GE.AND P0, PT, R230, R2, PT ;  /* 0x00000002e600720c */ /* 0x004fda0003f06270 */
[----:B------:R-:W-:Y:S05]  /*15fa0*/  @!P0 BRA `(.L_x_1348) ;  /* 0x0000512000008947 */ /* 0x000fea0003800000 */
[----:B------:R-:W2:Y:S01]  /*15fb0*/  LDL R2, [R1+0xa4] ;  /* 0x0000a40001027983 */ /* 0x000ea20000100800 */
[----:B------:R-:W-:Y:S01]  /*15fc0*/  LOP3.LUT R229, R229, 0xffffffbf, RZ, 0xc0, !PT ;  /* 0xffffffbfe5e57812 */ /* 0x000fe200078ec0ff */
[----:B------:R-:W-:Y:S01]  /*15fd0*/  IMAD.MOV.U32 R136, RZ, RZ, R140 ;  /* 0x000000ffff887224 */ /* 0x000fe200078e008c */
[----:B------:R-:W-:Y:S01]  /*15fe0*/  MOV R138, R7 ;  /* 0x00000007008a7202 */ /* 0x000fe20000000f00 */
[----:B------:R-:W-:Y:S02]  /*15ff0*/  IMAD.MOV.U32 R6, RZ, RZ, R139 ;  /* 0x000000ffff067224 */ /* 0x000fe400078e008b */
[----:B------:R-:W-:Y:S01]  /*16000*/  IMAD.MOV.U32 R137, RZ, RZ, R141 ;  /* 0x000000ffff897224 */ /* 0x000fe200078e008d */
[----:B--2---:R-:W-:-:S13]  /*16010*/  ISETP.GE.AND P0, PT, R2, c[0x0][0x1d4], PT ;  /* 0x0000750002007a0c */ /* 0x004fda0003f06270 */
[----:B------:R-:W-:Y:S02]  /*16020*/  @P0 LOP3.LUT R229, R229, 0x40, RZ, 0xfc, !PT ;  /* 0x00000040e5e50812 */ /* 0x000fe400078efcff */
.L_x_1376:
[----:B------:R-:W2:Y:S01]  /*16030*/  LDL R4, [R1+0x7c] ;  /* 0x00007c0001047983 */ /* 0x000ea20000100800 */
[----:B------:R-:W-:Y:S04]  /*16040*/  DEPBAR.LE SB0, 0x0 ;  /* 0x000080000000791a */ /* 0x000fe80000000000 */
[----:B------:R-:W3:Y:S01]  /*16050*/  LDL R8, [R1+0x70] ;  /* 0x0000700001087983 */ /* 0x000ee20000100800 */
[----:B------:R-:W-:Y:S03]  /*16060*/  WARPSYNC 0xffffffff ;  /* 0xffffffff00007948 */ /* 0x000fe60003800000 */
[----:B------:R-:W-:Y:S06]  /*16070*/  BAR.SYNC.DEFER_BLOCKING 0x0 ;  /* 0x0000000000007b1d */ /* 0x000fec0000010000 */
[----:B------:R-:W4:Y:S04]  /*16080*/  S2R R7, SR_CTAID.Y ;  /* 0x0000000000077919 */ /* 0x000f280000002600 */
[----:B------:R-:W5:Y:S04]  /*16090*/  S2R R9, SR_CTAID.Y ;  /* 0x0000000000097919 */ /* 0x000f680000002600 */
[----:B------:R1:W1:Y:S04]  /*160a0*/  LDSM.16.M88.4 R52, [R224+0x8080] ;  /* 0x00808000e034783b */ /* 0x0002680000000200 */
[----:B------:R1:W1:Y:S04]  /*160b0*/  LDSM.16.M88.4 R48, [R224+0xa080] ;  /* 0x00a08000e030783b */ /* 0x0002680000000200 */
[----:B------:R1:W1:Y:S04]  /*160c0*/  LDSM.16.M88.4 R20, [R216+0x5080] ;  /* 0x00508000d814783b */ /* 0x0002680000000200 */
[----:B------:R1:W1:Y:S04]  /*160d0*/  LDSM.16.M88.4 R36, [R216+0x5880] ;  /* 0x00588000d824783b */ /* 0x0002680000000200 */
[----:B------:R1:W1:Y:S01]  /*160e0*/  LDSM.16.M88.4 R140, [R216+0x6080] ;  /* 0x00608000d88c783b */ /* 0x0002620000000200 */
[----:B-----5:R-:W-:Y:S01]  /*160f0*/  IMAD.WIDE.U32 R10, R9, c[0x0][0x210], RZ ;  /* 0x00008400090a7a25 */ /* 0x020fe200078e00ff */
[----:B----4-:R-:W-:Y:S02]  /*16100*/  SHF.R.S32.HI R7, RZ, 0x1f, R7 ;  /* 0x0000001fff077819 */ /* 0x010fe40000011407 */
[----:B------:R4:W1:Y:S03]  /*16110*/  LDSM.16.M88.4 R192, [R226+0x8080] ;  /* 0x00808000e2c0783b */ /* 0x0008660000000200 */
[----:B------:R-:W-:Y:S01]  /*16120*/  IMAD R7, R7, c[0x0][0x210], RZ ;  /* 0x0000840007077a24 */ /* 0x000fe200078e02ff */
[----:B------:R4:W1:Y:S03]  /*16130*/  LDSM.16.M88.4 R200, [R226+0xa080] ;  /* 0x00a08000e2c8783b */ /* 0x0008660000000200 */
[----:B------:R-:W-:Y:S01]  /*16140*/  IMAD R7, R9, c[0x0][0x214], R7 ;  /* 0x0000850009077a24 */ /* 0x000fe200078e0207 */
[----:B------:R4:W1:Y:S04]  /*16150*/  LDSM.16.M88.4 R196, [R223] ;  /* 0x00000000dfc4783b */ /* 0x0008680000000200 */
[----:B------:R-:W-:Y:S01]  /*16160*/  IADD3 R7, R11, R7, RZ ;  /* 0x000000070b077210 */ /* 0x000fe20007ffe0ff */
[----:B------:R4:W1:Y:S04]  /*16170*/  LDSM.16.M88.4 R204, [R223+0x800] ;  /* 0x00080000dfcc783b */ /* 0x0008680000000200 */
[----:B------:R4:W1:Y:S02]  /*16180*/  LDSM.16.M88.4 R208, [R223+0x1000] ;  /* 0x00100000dfd0783b */ /* 0x0008640000000200 */
[----:B-12---:R-:W-:Y:S01]  /*16190*/  IMAD.WIDE.U32 R2, R4, c[0x0][0x208], RZ ;  /* 0x0000820004027a25 */ /* 0x006fe200078e00ff */
        /* <DEDUP_REMOVED lines=9> */
[C---:B------:R-:W-:Y:S02]  /*16230*/  LEA R4, P0, R0.reuse, c[0x0][0x1f8], 0x1 ;  /* 0x00007e0000047a11 */ /* 0x040fe400078008ff */
[----:B------:R-:W-:Y:S04]  /*16240*/  IADD3.X R2, R7, R3, R2, P1, !PT ;  /* 0x0000000307027210 */ /* 0x000fe80000ffe402 */
[----:B------:R-:W-:Y:S01]  /*16250*/  LEA.HI.X R0, R0, c[0x0][0x1fc], R2, 0x1, P0 ;  /* 0x00007f0000007a11 */ /* 0x000fe200000f0c02 */
[----:B------:R-:W-:-:S05]  /*16260*/  BRA.DIV ~URZ, `(.L_x_1349) ;  /* 0x0000b8a27f007947 */ /* 0x000fca000b800000 */
[----:B----4-:R1:W2:Y:S02]  /*16270*/  SHFL.IDX PT, R7, R0, RZ, 0x181f ;  /* 0x00181fff00077589 */ /* 0x0102a400000e0000 */
.L_x_1461:
[-C--:B------:R-:W-:Y:S01]  /*16280*/  HMMA.16816.F32 R8, R52, R20.reuse, RZ ;  /* 0x000000143408723c */ /* 0x080fe200000018ff */
[----:B------:R-:W3:Y:S01]  /*16290*/  LDL.64 R26, [R1+0xc0] ;  /* 0x0000c000011a7983 */ /* 0x000ee20000100a00 */
[----:B------:R-:W-:Y:S05]  /*162a0*/  BSSY B0, `(.L_x_1350) ;  /* 0x0000159000007945 */ /* 0x000fea0003800000 */
[----:B------:R-:W4:Y:S01]  /*162b0*/  LDL R30, [R1+0xa4] ;  /* 0x0000a400011e7983 */ /* 0x000f220000100800 */
[C---:B------:R-:W-:Y:S03]  /*162c0*/  HMMA.16816.F32 R12, R48.reuse, R20, RZ ;  /* 0x00000014300c723c */ /* 0x040fe600000018ff */
[----:B------:R-:W5:Y:S04]  /*162d0*/  LDL R24, [R1+0xe8] ;  /* 0x0000e80001187983 */ /* 0x000f680000100800 */
[----:B--2---:R-:W2:Y:S01]  /*162e0*/  LDL R29, [R1+0xf4] ;  /* 0x0000f400011d7983 */ /* 0x004ea20000100800 */
[-C--:B------:R-:W-:Y:S03]  /*162f0*/  HMMA.16816.F32 R16, R48, R22.reuse, RZ ;  /* 0x000000163010723c */ /* 0x080fe600000018ff */
[----:B------:R-:W2:Y:S04]  /*16300*/  LDL R25, [R1+0xf0] ;  /* 0x0000f00001197983 */ /* 0x000ea80000100800 */
[----:B------:R-:W2:Y:S01]  /*16310*/  LDL R42, [R1+0x78] ;  /* 0x00007800012a7983 */ /* 0x000ea20000100800 */
[C---:B------:R-:W-:Y:S03]  /*16320*/  HMMA.16816.F32 R20, R52.reuse, R22, RZ ;  /* 0x000000163414723c */ /* 0x040fe600000018ff */
[----:B------:R-:W1:Y:S08]  /*16330*/  SHFL.IDX PT, R3, R4, RZ, 0x181f ;  /* 0x00181fff04037589 */ /* 0x000e7000000e0000 */
[----:B------:R-:W1:Y:S08]  /*16340*/  SHFL.IDX PT, R40, R4, 0x1, 0x181f ;  /* 0x00381f0004287f89 */ /* 0x000e7000000e0000 */
[----:B------:R-:W1:Y:S08]  /*16350*/  SHFL.IDX PT, R28, R0, 0x1, 0x181f ;  /* 0x00381f00001c7f89 */ /* 0x000e7000000e0000 */
[----:B------:R-:W1:Y:S08]  /*16360*/  SHFL.IDX PT, R4, R4, 0x2, 0x181f ;  /* 0x00581f0004047f89 */ /* 0x000e7000000e0000 */
[----:B-1----:R-:W1:Y:S01]  /*16370*/  SHFL.IDX PT, R0, R0, 0x2, 0x181f ;  /* 0x00581f0000007f89 */ /* 0x002e6200000e0000 */
[C---:B---3--:R-:W-:Y:S02]  /*16380*/  SHF.L.U32 R212, R26.reuse, 0x1, RZ ;  /* 0x000000011ad47819 */ /* 0x048fe400000006ff */
[----:B------:R-:W-:Y:S02]  /*16390*/  SHF.L.U64.HI R214, R26, 0x1, R27 ;  /* 0x000000011ad67819 */ /* 0x000fe4000001021b */
[CC--:B------:R-:W-:Y:S02]  /*163a0*/  IADD3 R2, P0, R3.reuse, R212.reuse, RZ ;  /* 0x000000d403027210 */ /* 0x0c0fe40007f1e0ff */
[----:B----4-:R-:W-:Y:S02]  /*163b0*/  ISETP.GE.AND P4, PT, R30, c[0x0][0x1d4], PT ;  /* 0x000075001e007a0c */ /* 0x010fe40003f86270 */
[----:B------:R-:W-:Y:S02]  /*163c0*/  IADD3 R32, P1, R40, R212, RZ ;  /* 0x000000d428207210 */ /* 0x000fe40007f3e0ff */
[----:B-----5:R-:W-:Y:S02]  /*163d0*/  SHF.L.U32 R139, R24, 0x1, RZ ;  /* 0x00000001188b7819 */ /* 0x020fe400000006ff */
[-C--:B------:R-:W-:Y:S02]  /*163e0*/  IADD3.X R33, R28, R214.reuse, RZ, P1, !PT ;  /* 0x000000d61c217210 */ /* 0x080fe40000ffe4ff */
[----:B------:R-:W-:Y:S02]  /*163f0*/  IADD3 R34, P2, R3, R139, RZ ;  /* 0x0000008b03227210 */ /* 0x000fe40007f5e0ff */
[----:B------:R-:W-:Y:S02]  /*16400*/  IADD3.X R3, R7, R214, RZ, P0, !PT ;  /* 0x000000d607037210 */ /* 0x000fe400007fe4ff */
[----:B--2---:R-:W-:Y:S02]  /*16410*/  ISETP.GE.AND P3, PT, R29, c[0x0][0x1d4], PT ;  /* 0x000075001d007a0c */ /* 0x004fe40003f66270 */
[----:B------:R-:W-:Y:S02]  /*16420*/  SHF.L.U64.HI R213, R24, 0x1, R25 ;  /* 0x0000000118d57819 */ /* 0x000fe40000010219 */
[-C--:B------:R-:W-:Y:S01]  /*16430*/  HMMA.16816.F32 R24, R52, R36.reuse, RZ ;  /* 0x000000243418723c */ /* 0x080fe200000018ff */
[----:B------:R2:W-:Y:S01]  /*16440*/  LDGSTS.E.BYPASS.LTC128B.128 [R42], [R2.64], !P4 ;  /* 0x00000000022a7fae */ /* 0x0005e2000e101d46 */
[----:B------:R-:W-:Y:S02]  /*16450*/  IADD3.X R35, R7, R213, RZ, P2, !PT ;  /* 0x000000d507237210 */ /* 0x000fe400017fe4ff */
[----:B------:R-:W-:Y:S04]  /*16460*/  IADD3 R40, P0, R40, R139, RZ ;  /* 0x0000008b28287210 */ /* 0x000fe80007f1e0ff */
[----:B------:R-:W-:Y:S01]  /*16470*/  IADD3.X R41, R28, R213, RZ, P0, !PT ;  /* 0x000000d51c297210 */ /* 0x000fe200007fe4ff */
[----:B------:R3:W-:Y:S01]  /*16480*/  LDGSTS.E.BYPASS.LTC128B.128 [R42+0x1800], [R34.64], !P3 ;  /* 0x01800000222a7fae */ /* 0x0007e2000d901d46 */
[C---:B------:R-:W-:Y:S07]  /*16490*/  HMMA.16816.F32 R28, R48.reuse, R36, RZ ;  /* 0x00000024301c723c */ /* 0x040fee00000018ff */
[----:B------:R3:W-:Y:S08]  /*164a0*/  LDGSTS.E.BYPASS.LTC128B.128 [R42+0x800], [R32.64], !P4 ;  /* 0x00800000202a7fae */ /* 0x0007f0000e101d46 */
[----:B------:R4:W-:Y:S01]  /*164b0*/  LDGSTS.E.BYPASS.LTC128B.128 [R42+0x2000], [R40.64], !P3 ;  /* 0x02000000282a7fae */ /* 0x0009e2000d901d46 */
[----:B--2---:R-:W-:Y:S04]  /*164c0*/  IADD3 R2, P0, R4, R212, RZ ;  /* 0x000000d404027210 */ /* 0x004fe80007f1e0ff */
[----:B-1----:R-:W-:Y:S05]  /*164d0*/  IADD3.X R3, R0, R214, RZ, P0, !PT ;  /* 0x000000d600037210 */ /* 0x002fea00007fe4ff */
[----:B------:R1:W-:Y:S01]  /*164e0*/  LDGSTS.E.BYPASS.LTC128B.128 [R42+0x1000], [R2.64], !P4 ;  /* 0x01000000022a7fae */ /* 0x0003e2000e101d46 */
[-C--:B---3--:R-:W-:Y:S08]  /*164f0*/  HMMA.16816.F32 R32, R48, R38.reuse, RZ ;  /* 0x000000263020723c */ /* 0x088ff000000018ff */
[C---:B------:R-:W-:Y:S04]  /*16500*/  HMMA.16816.F32 R36, R52.reuse, R38, RZ ;  /* 0x000000263424723c */ /* 0x040fe800000018ff */
[----:B----4-:R-:W-:Y:S04]  /*16510*/  IADD3 R40, P0, R4, R139, RZ ;  /* 0x0000008b04287210 */ /* 0x010fe80007f1e0ff */
[----:B------:R-:W-:Y:S02]  /*16520*/  IADD3.X R41, R0, R213, RZ, P0, !PT ;  /* 0x000000d500297210 */ /* 0x000fe400007fe4ff */
[----:B------:R-:W2:Y:S04]  /*16530*/  LDL R0, [R1+0xb4] ;  /* 0x0000b40001007983 */ /* 0x000ea80000100800 */
[----:B------:R1:W-:Y:S08]  /*16540*/  LDGSTS.E.BYPASS.LTC128B.128 [R42+0x2800], [R40.64], !P3 ;  /* 0x02800000282a7fae */ /* 0x0003f0000d901d46 */
[----:B------:R-:W0:Y:S01]  /*16550*/  LDGDEPBAR ;  /* 0x00000000000079af */ /* 0x000e220000000000 */
[-C--:B-1----:R-:W-:Y:S08]  /*16560*/  HMMA.16816.F32 R40, R52, R140.reuse, RZ ;  /* 0x0000008c3428723c */ /* 0x082ff000000018ff */
        /* <DEDUP_REMOVED lines=37> */
[----:B------:R-:W1:Y:S07]  /*167c0*/  LDSM.16.M88.4 R204, [R221+0x1000] ;  /* 0x00100000ddcc783b */ /* 0x000e6e0000000200 */
[C---:B---3--:R-:W-:Y:S04]  /*167d0*/  HMMA.16816.F32 R12, R200.reuse, R196, R12 ;  /* 0x000000c4c80c723c */ /* 0x048fe8000000180c */
[----:B--2---:R-:W-:Y:S04]  /*167e0*/  ISETP.GT.AND P0, PT, R230, R0, PT ;  /* 0x00000000e600720c */ /* 0x004fe80003f04270 */
        /* <DEDUP_REMOVED lines=105> */
[----:B------:R1:W1:Y:S01]  /*16e80*/  MUFU.TANH R206, R20 ;  /* 0x0000001400ce7308 */ /* 0x0002620000002400 */
        /* <DEDUP_REMOVED lines=15> */
[----:B------:R-:W-:Y:S02]  /*16f80*/  FMUL.FTZ R33, R33, c[0x0][0x320] ;  /* 0x0000c80021217a20 */ /* 0x000fe40000410000 */
[----:B------:R-:W-:Y:S02]  /*16f90*/  FMUL.FTZ R34, R34, c[0x0][0x320] ;  /* 0x0000c80022227a20 */ /* 0x000fe40000410000 */
[----:B------:R-:W-:Y:S01]  /*16fa0*/  FMUL.FTZ R35, R35, c[0x0][0x320] ;  /* 0x0000c80023237a20 */ /* 0x000fe20000410000 */
[----:B------:R-:W-:Y:S01]  /*16fb0*/  HMMA.16816.F32 R52, R192, R14, R52 ;  /* 0x0000000ec034723c */ /* 0x000fe20000001834 */
[----:B------:R2:W2:Y:S03]  /*16fc0*/  MUFU.TANH R196, R27 ;  /* 0x0000001b00c47308 */ /* 0x0004a60000002400 */
[----:B-1----:R-:W-:Y:S02]  /*16fd0*/  FMUL.FTZ R20, R37, c[0x0][0x320] ;  /* 0x0000c80025147a20 */ /* 0x002fe40000410000 */
[----:B------:R-:W-:Y:S02]  /*16fe0*/  FMUL.FTZ R19, R40, c[0x0][0x320] ;  /* 0x0000c80028137a20 */ /* 0x000fe40000410000 */
[----:B------:R-:W-:Y:S03]  /*16ff0*/  FMUL.FTZ R18, R41, c[0x0][0x320] ;  /* 0x0000c80029127a20 */ /* 0x000fe60000410000 */
[----:B------:R1:W1:Y:S01]  /*17000*/  MUFU.TANH R207, R28 ;  /* 0x0000001c00cf7308 */ /* 0x0002620000002400 */
[----:B------:R-:W-:Y:S02]  /*17010*/  FMUL.FTZ R24, R24, c[0x0][0x320] ;  /* 0x0000c80018187a20 */ /* 0x000fe40000410000 */
[----:B-----5:R-:W-:Y:S02]  /*17020*/  FMUL.FTZ R26, R43, c[0x0][0x320] ;  /* 0x0000c8002b1a7a20 */ /* 0x020fe40000410000 */
[----:B------:R-:W-:Y:S02]  /*17030*/  FMUL.FTZ R25, R48, c[0x0][0x320] ;  /* 0x0000c80030197a20 */ /* 0x000fe40000410000 */
[----:B------:R-:W-:Y:S03]  /*17040*/  FMUL.FTZ R22, R49, c[0x0][0x320] ;  /* 0x0000c80031167a20 */ /* 0x000fe60000410000 */
[----:B------:R5:W3:Y:S03]  /*17050*/  MUFU.TANH R205, R29 ;  /* 0x0000001d00cd7308 */ /* 0x000ae60000002400 */
[----:B------:R-:W-:Y:S02]  /*17060*/  FMUL.FTZ R15, R52, c[0x0][0x320] ;  /* 0x0000c800340f7a20 */ /* 0x000fe40000410000 */
[----:B--2---:R-:W-:Y:S02]  /*17070*/  FMUL.FTZ R27, R36, c[0x0][0x320] ;  /* 0x0000c800241b7a20 */ /* 0x004fe40000410000 */
[----:B------:R-:W-:Y:S02]  /*17080*/  FMUL.FTZ R36, R46, c[0x0][0x320] ;  /* 0x0000c8002e247a20 */ /* 0x000fe40000410000 */
[----:B------:R-:W-:Y:S01]  /*17090*/  FMUL.FTZ R14, R53, c[0x0][0x320] ;  /* 0x0000c800350e7a20 */ /* 0x000fe20000410000 */
[----:B------:R2:W2:Y:S01]  /*170a0*/  MUFU.TANH R211, R30 ;  /* 0x0000001e00d37308 */ /* 0x0004a20000002400 */
[----:B------:R-:W-:Y:S02]  /*170b0*/  FMUL.FTZ R17, R54, c[0x0][0x320] ;  /* 0x0000c80036117a20 */ /* 0x000fe40000410000 */
[----:B------:R-:W-:Y:S02]  /*170c0*/  FMUL.FTZ R16, R55, c[0x0][0x320] ;  /* 0x0000c80037107a20 */ /* 0x000fe40000410000 */
[----:B-1----:R-:W-:Y:S05]  /*170d0*/  FMUL.FTZ R28, R42, c[0x0][0x320] ;  /* 0x0000c8002a1c7a20 */ /* 0x002fea0000410000 */
[----:B------:R1:W1:Y:S01]  /*170e0*/  MUFU.TANH R210, R31 ;  /* 0x0000001f00d27308 */ /* 0x0002620000002400 */
[----:B-----5:R-:W-:Y:S09]  /*170f0*/  FMUL.FTZ R29, R45, c[0x0][0x320] ;  /* 0x0000c8002d1d7a20 */ /* 0x020ff20000410000 */
[----:B------:R5:W3:Y:S01]  /*17100*/  MUFU.TANH R143, R32 ;  /* 0x00000020008f7308 */ /* 0x000ae20000002400 */
[----:B--2---:R-:W-:Y:S09]  /*17110*/  FMUL.FTZ R30, R44, c[0x0][0x320] ;  /* 0x0000c8002c1e7a20 */ /* 0x004ff20000410000 */
[----:B------:R2:W2:Y:S01]  /*17120*/  MUFU.TANH R140, R33 ;  /* 0x00000021008c7308 */ /* 0x0004a20000002400 */
[----:B-1----:R-:W-:Y:S09]  /*17130*/  FMUL.FTZ R31, R39, c[0x0][0x320] ;  /* 0x0000c800271f7a20 */ /* 0x002ff20000410000 */
        /* <DEDUP_REMOVED lines=44> */
[C---:B----4-:R-:W-:Y:S02]  /*17400*/  @!P1 IADD3 R3, P0, R0.reuse, R238, RZ ;  /* 0x000000ee00039210 */ /* 0x050fe40007f1e0ff */
[----:B------:R-:W2:Y:S02]  /*17410*/  S2R R238, SR_CTAID.Y ;  /* 0x0000000000ee7919 */ /* 0x000ea40000002600 */
[----:B-----5:R-:W-:Y:S01]  /*17420*/  @!P1 LEA.HI.X.SX32 R4, R0, R4, 0x1, P0 ;  /* 0x0000000400049211 */ /* 0x020fe200000f0eff */
[----:B------:R-:W-:Y:S01]  /*17430*/  IMAD.MOV R0, RZ, RZ, -R0 ;  /* 0x000000ffff007224 */ /* 0x000fe200078e0a00 */
[C---:B------:R-:W-:Y:S03]  /*17440*/  @!P1 LEA R8, P0, R3.reuse, c[0x0][0x2a0], 0x2 ;  /* 0x0000a80003089a11 */ /* 0x040fe600078010ff */
[----:B------:R-:W-:Y:S01]  /*17450*/  IMAD R7, R0, c[0x0][0x2b8], R2 ;  /* 0x0000ae0000077a24 */ /* 0x000fe200078e0202 */
[----:B------:R-:W-:Y:S03]  /*17460*/  @!P1 LEA.HI.X R9, R3, c[0x0][0x2a4], R4, 0x2, P0 ;  /* 0x0000a90003099a11 */ /* 0x000fe600000f1404 */
[C---:B------:R-:W-:Y:S01]  /*17470*/  IMAD.WIDE.U32 R2, R7.reuse, c[0x0][0x1e0], RZ ;  /* 0x0000780007027a25 */ /* 0x040fe200078e00ff */
[----:B------:R2:W-:Y:S01]  /*17480*/  STL [R1+0x7c], R7 ;  /* 0x00007c0701007387 */ /* 0x0005e20000100800 */
[----:B------:R-:W-:Y:S03]  /*17490*/  SHF.R.S32.HI R0, RZ, 0x1f, R7 ;  /* 0x0000001fff007819 */ /* 0x000fe60000011407 */
[----:B------:R-:W3:Y:S02]  /*174a0*/  @!P1 LDG.E R10, [R8.64] ;  /* 0x00000006080a9981 */ /* 0x000ee4000c1e1900 */
[----:B------:R-:W-:Y:S04]  /*174b0*/  IMAD R0, R0, c[0x0][0x1e0], RZ ;  /* 0x0000780000007a24 */ /* 0x000fe800078e02ff */
[----:B------:R-:W-:Y:S05]  /*174c0*/  IMAD R0, R7, c[0x0][0x1e4], R0 ;  /* 0x0000790007007a24 */ /* 0x000fea00078e0200 */
[----:B------:R-:W-:Y:S02]  /*174d0*/  IADD3 R3, R3, R0, RZ ;  /* 0x0000000003037210 */ /* 0x000fe40007ffe0ff */
[----:B--2---:R-:W-:Y:S01]  /*174e0*/  SHF.R.S32.HI R7, RZ, 0x1f, R238 ;  /* 0x0000001fff077819 */ /* 0x004fe200000114ee */
[----:B-1----:R-:W-:Y:S04]  /*174f0*/  IMAD.WIDE.U32 R238, R231, c[0x0][0x1e8], RZ ;  /* 0x00007a00e7ee7a25 */ /* 0x002fe800078e00ff */
        /* <DEDUP_REMOVED lines=9> */
[C---:B------:R-:W-:Y:S04]  /*17590*/  LEA R4, P0, R0.reuse, c[0x0][0x1c8], 0x1 ;  /* 0x0000720000047a11 */ /* 0x040fe800078008ff */
[----:B------:R-:W-:Y:S04]  /*175a0*/  IADD3.X R2, R7, R3, R2, P1, !PT ;  /* 0x0000000307027210 */ /* 0x000fe80000ffe402 */
[----:B------:R-:W-:Y:S01]  /*175b0*/  LEA.HI.X R0, R0, c[0x0][0x1cc], R2, 0x1, P0 ;  /* 0x0000730000007a11 */ /* 0x000fe200000f0c02 */
[----:B------:R-:W-:-:S05]  /*175c0*/  BRA.DIV ~URZ, `(.L_x_1352) ;  /* 0x0000a5c27f007947 */ /* 0x000fca000b800000 */
[----:B------:R2:W3:Y:S02]  /*175d0*/  SHFL.IDX PT, R7, R0, RZ, 0x181f ;  /* 0x00181fff00077589 */ /* 0x0004e400000e0000 */
.L_x_1462:
[----:B------:R-:W-:-:S05]  /*175e0*/  BRA.DIV ~URZ, `(.L_x_1353) ;  /* 0x0000a6227f007947 */ /* 0x000fca000b800000 */
[----:B------:R-:W4:Y:S04]  /*175f0*/  LDL R24, [R1+0xa4] ;  /* 0x0000a40001187983 */ /* 0x000f280000100800 */
[----:B------:R-:W5:Y:S04]  /*17600*/  LDL R23, [R1+0xf4] ;  /* 0x0000f40001177983 */ /* 0x000f680000100800 */
[----:B--2---:R-:W2:Y:S04]  /*17610*/  LDL R21, [R1+0x74] ;  /* 0x0000740001157983 */ /* 0x004ea80000100800 */
[----:B------:R-:W1:Y:S04]  /*17620*/  SHFL.IDX PT, R2, R4, RZ, 0x181f ;  /* 0x00181fff04027589 */ /* 0x000e6800000e0000 */
[----:B-1----:R-:W1:Y:S04]  /*17630*/  SHFL.IDX PT, R10, R4, 0x1, 0x181f ;  /* 0x00381f00040a7f89 */ /* 0x002e6800000e0000 */
[----:B------:R-:W3:Y:S04]  /*17640*/  SHFL.IDX PT, R11, R0, 0x1, 0x181f ;  /* 0x00381f00000b7f89 */ /* 0x000ee800000e0000 */
[----:B------:R-:W2:Y:S04]  /*17650*/  SHFL.IDX PT, R0, R0, 0x2, 0x181f ;  /* 0x00581f0000007f89 */ /* 0x000ea800000e0000 */
[----:B------:R-:W2:Y:S01]  /*17660*/  SHFL.IDX PT, R4, R4, 0x2, 0x181f ;  /* 0x00581f0004047f89 */ /* 0x000ea200000e0000 */
[CC--:B------:R-:W-:Y:S02]  /*17670*/  IADD3 R12, P0, R2.reuse, R212.reuse, RZ ;  /* 0x000000d4020c7210 */ /* 0x0c0fe40007f1e0ff */
[-C--:B------:R-:W-:Y:S02]  /*17680*/  IADD3 R8, P2, R2, R139.reuse, RZ ;  /* 0x0000008b02087210 */ /* 0x080fe40007f5e0ff */
[C---:B-1----:R-:W-:Y:S01]  /*17690*/  IADD3 R2, P1, R10.reuse, R212, RZ ;  /* 0x000000d40a027210 */ /* 0x042fe20007f3e0ff */
[C-C-:B---3--:R-:W-:Y:S01]  /*176a0*/  IMAD.X R13, R7.reuse, 0x1, R214.reuse, P0 ;  /* 0x00000001070d7824 */ /* 0x148fe200000e06d6 */
[----:B------:R-:W-:Y:S01]  /*176b0*/  IADD3 R10, P0, R10, R139, RZ ;  /* 0x0000008b0a0a7210 */ /* 0x000fe20007f1e0ff */
[--C-:B------:R-:W-:Y:S02]  /*176c0*/  IMAD.X R9, R7, 0x1, R213.reuse, P2 ;  /* 0x0000000107097824 */ /* 0x100fe400010e06d5 */
[C---:B------:R-:W-:Y:S02]  /*176d0*/  IMAD.X R3, R11.reuse, 0x1, R214, P1 ;  /* 0x000000010b037824 */ /* 0x040fe400008e06d6 */
[----:B------:R-:W-:Y:S01]  /*176e0*/  IMAD.X R11, R11, 0x1, R213, P0 ;  /* 0x000000010b0b7824 */ /* 0x000fe200000e06d5 */
[----:B----4-:R-:W-:Y:S02]  /*176f0*/  ISETP.GE.AND P4, PT, R24, c[0x0][0x1d4], PT ;  /* 0x0000750018007a0c */ /* 0x010fe40003f86270 */
[----:B-----5:R-:W-:Y:S11]  /*17700*/  ISETP.GE.AND P3, PT, R23, c[0x0][0x1d4], PT ;  /* 0x0000750017007a0c */ /* 0x020ff60003f66270 */
[----:B--2---:R1:W-:Y:S04]  /*17710*/  LDGSTS.E.BYPASS.LTC128B.128 [R21+0x5080], [R12.64], !P4 ;  /* 0x050800000c157fae */ /* 0x0043e8000e101d46 */
[----:B------:R1:W-:Y:S04]  /*17720*/  LDGSTS.E.BYPASS.LTC128B.128 [R21+0x6880], [R8.64], !P3 ;  /* 0x0688000008157fae */ /* 0x0003e8000d901d46 */
[----:B------:R1:W-:Y:S04]  /*17730*/  LDGSTS.E.BYPASS.LTC128B.128 [R21+0x5880], [R2.64], !P4 ;  /* 0x0588000002157fae */ /* 0x0003e8000e101d46 */
[----:B------:R1:W-:Y:S02]  /*17740*/  LDGSTS.E.BYPASS.LTC128B.128 [R21+0x7080], [R10.64], !P3 ;  /* 0x070800000a157fae */ /* 0x0003e4000d901d46 */
.L_x_1463:
[----:B-1----:R-:W2:Y:S01]  /*17750*/  LDL R11, [R1+0xa4] ;  /* 0x0000a400010b7983 */ /* 0x002ea20000100800 */
[C---:B------:R-:W-:Y:S02]  /*17760*/  IADD3 R8, P1, R4.reuse, R212, RZ ;  /* 0x000000d404087210 */ /* 0x040fe40007f3e0ff */
[----:B------:R-:W-:Y:S01]  /*17770*/  IADD3 R2, P0, R4, R139, RZ ;  /* 0x0000008b04027210 */ /* 0x000fe20007f1e0ff */
[----:B------:R-:W3:Y:S02]  /*17780*/  LDL R10, [R1+0xf4] ;  /* 0x0000f400010a7983 */ /* 0x000ee40000100800 */
[C---:B------:R-:W-:Y:S02]  /*17790*/  IMAD.X R9, R0.reuse, 0x1, R214, P1 ;  /* 0x0000000100097824 */ /* 0x040fe400008e06d6 */
[----:B------:R-:W4:Y:S01]  /*177a0*/  LDL R7, [R1+0x74] ;  /* 0x0000740001077983 */ /* 0x000f220000100800 */
[----:B------:R-:W-:Y:S01]  /*177b0*/  IMAD.X R3, R0, 0x1, R213, P0 ;  /* 0x0000000100037824 */ /* 0x000fe200000e06d5 */
[----:B--2---:R-:W-:Y:S02]  /*177c0*/  ISETP.GE.AND P3, PT, R11, c[0x0][0x1d4], PT ;  /* 0x000075000b007a0c */ /* 0x004fe40003f66270 */
[----:B---3--:R-:W-:Y:S11]  /*177d0*/  ISETP.GE.AND P2, PT, R10, c[0x0][0x1d4], PT ;  /* 0x000075000a007a0c */ /* 0x008ff60003f46270 */
[----:B------:R-:W-:Y:S01]  /*177e0*/  @!PT LDS RZ, [RZ] ;  /* 0x00000000fffff984 */ /* 0x000fe20000000800 */
[----:B------:R-:W-:Y:S01]  /*177f0*/  @!PT LDS RZ, [RZ] ;  /* 0x00000000fffff984 */ /* 0x000fe20000000800 */
[----:B------:R-:W-:Y:S01]  /*17800*/  @!PT LDS RZ, [RZ] ;  /* 0x00000000fffff984 */ /* 0x000fe20000000800 */
[----:B----4-:R1:W-:Y:S04]  /*17810*/  LDGSTS.E.BYPASS.LTC128B.128 [R7+0x6080], [R8.64], !P3 ;  /* 0x0608000008077fae */ /* 0x0103e8000d901d46 */
[----:B------:R1:W-:Y:S02]  /*17820*/  LDGSTS.E.BYPASS.LTC128B.128 [R7+0x7880], [R2.64], !P2 ;  /* 0x0788000002077fae */ /* 0x0003e4000d101d46 */
.L_x_1351:
[----:B--234-:R-:W-:Y:S05]  /*17830*/  BSYNC B0 ;  /* 0x0000000000007941 */ /* 0x01cfea0003800000 */
.L_x_1350:
[----:B------:R-:W2:Y:S01]  /*17840*/  LDL R10, [R1+0xe0] ;  /* 0x0000e000010a7983 */ /* 0x000ea20000100800 */
[----:B------:R-:W-:Y:S03]  /*17850*/  IMAD.MOV.U32 R4, RZ, RZ, 0x1 ;  /* 0x00000001ff047424 */ /* 0x000fe600078e00ff */
[----:B------:R-:W2:Y:S02]  /*17860*/  LDL R0, [R1+0x4] ;  /* 0x0000040001007983 */ /* 0x000ea40000100800 */
[----:B------:R-:W-:Y:S01]  /*17870*/  ISETP.NE.AND P0, PT, R4, c[0x0][0x2c4], PT ;  /* 0x0000b10004007a0c */ /* 0x000fe20003f05270 */
[----:B------:R-:W-:Y:S01]  /*17880*/  IMAD R4, R230, -0x30, RZ ;  /* 0xffffffd0e6047824 */ /* 0x000fe200078e02ff */
[----:B-1----:R-:W3:Y:S04]  /*17890*/  LDL R9, [R1+0xdc] ;  /* 0x0000dc0001097983 */ /* 0x002ee80000100800 */
[----:B------:R-:W3:Y:S04]  /*178a0*/  LDL R8, [R1+0xd8] ;  /* 0x0000d80001087983 */ /* 0x000ee80000100800 */
[----:B------:R-:W4:Y:S04]  /*178b0*/  LDL R7, [R1+0xcc] ;  /* 0x0000cc0001077983 */ /* 0x000f280000100800 */
[----:B------:R-:W5:Y:S04]  /*178c0*/  LDL R3, [R1+0xb0] ;  /* 0x0000b00001037983 */ /* 0x000f680000100800 */
[----:B------:R-:W5:Y:S04]  /*178d0*/  LDL R2, [R1+0x8c] ;  /* 0x00008c0001027983 */ /* 0x000f680000100800 */
[----:B------:R-:W0:Y:S01]  /*178e0*/  LDGDEPBAR ;  /* 0x00000000000079af */ /* 0x000e220000000000 */
[----:B--2---:R-:W-:Y:S05]  /*178f0*/  IMAD R0, R0, 0x80, R10 ;  /* 0x0000008000007824 */ /* 0x004fea00078e020a */
[----:B---3--:R-:W-:Y:S05]  /*17900*/  IADD3 R0, R8, R0, R9 ;  /* 0x0000000008007210 */ /* 0x008fea0007ffe009 */
[----:B----4-:R-:W-:Y:S01]  /*17910*/  IMAD.IADD R7, R7, 0x1, R0 ;  /* 0x0000000107077824 */ /* 0x010fe200078e0200 */
[----:B-----5:R-:W-:Y:S03]  /*17920*/  IADD3 R9, -R3, 0x1, R4 ;  /* 0x0000000103097810 */ /* 0x020fe60007ffe104 */
[----:B------:R-:W-:Y:S01]  /*17930*/  @P0 IMAD.HI.U32 R0, R7, c[0x0][0x2c8], RZ ;  /* 0x0000b20007000a27 */ /* 0x000fe200078e00ff */
[----:B------:R-:W-:Y:S03]  /*17940*/  IADD3 R9, -R2, R9, R5 ;  /* 0x0000000902097210 */ /* 0x000fe60007ffe105 */
[----:B------:R-:W-:Y:S01]  /*17950*/  IMAD.IADD R10, R4, 0x1, -R3 ;  /* 0x00000001040a7824 */ /* 0x000fe200078e0a03 */
[----:B------:R-:W-:Y:S02]  /*17960*/  LOP3.LUT R2, RZ, c[0x0][0x324], RZ, 0x33, !PT ;  /* 0x0000c900ff027a12 */ /* 0x000fe400078e33ff */
[----:B------:R-:W-:Y:S02]  /*17970*/  @P0 SHF.R.U32.HI R7, RZ, c[0x0][0x2cc], R0 ;  /* 0x0000b300ff070a19 */ /* 0x000fe40000011600 */
[----:B------:R-:W-:Y:S01]  /*17980*/  IADD3 R8, R9, c[0x0][0x328], RZ ;  /* 0x0000ca0009087a10 */ /* 0x000fe20007ffe0ff */
[----:B------:R-:W-:Y:S01]  /*17990*/  IMAD.IADD R9, R2, 0x1, R9 ;  /* 0x0000000102097824 */ /* 0x000fe200078e0209 */
[----:B------:R-:W-:-:S05]  /*179a0*/  BRA.DIV ~URZ, `(.L_x_1354) ;  /* 0x0000a6a27f007947 */ /* 0x000fca000b800000 */
[----:B------:R1:W2:Y:S02]  /*179b0*/  SHFL.IDX PT, R3, R7, RZ, 0x1c1f ;  /* 0x001c1fff07037589 */ /* 0x0002a400000e0000 */
.L_x_1464:
[----:B--2---:R-:W-:Y:S01]  /*179c0*/  IADD3 R2, R8, R3, RZ ;  /* 0x0000000308027210 */ /* 0x004fe20007ffe0ff */
[----:B------:R-:W-:Y:S05]  /*179d0*/  IMAD.MOV.U32 R0, RZ, RZ, 0x1 ;  /* 0x00000001ff007424 */ /* 0x000fea00078e00ff */
[----:B------:R-:W-:Y:S01]  /*179e0*/  ISETP.LE.AND P0, PT, R0, c[0x0][0x32c], PT ;  /* 0x0000cb0000007a0c */ /* 0x000fe20003f03270 */
[----:B------:R-:W-:Y:S11]  /*179f0*/  IMAD.IADD R0, R9, 0x1, R3 ;  /* 0x0000000109007824 */ /* 0x000ff600078e0203 */
[----:B------:R-:W-:Y:S01]  /*17a00*/  @!UPT UIADD3 URZ, URZ, URZ, URZ ;  /* 0x0000003f3f3ff290 */ /* 0x000fe2000fffe03f */
        /* <DEDUP_REMOVED lines=15> */
.L_x_1357:
[----:B------:R-:W-:Y:S04]  /*17b00*/  MOV R11, c[0x0][0x32c] ;  /* 0x0000cb00000b7a02 */ /* 0x000fe80000000f00 */
[----:B------:R-:W-:Y:S11]  /*17b10*/  ISETP.NE.AND P0, PT, R11, 0x1, PT ;  /* 0x000000010b00780c */ /* 0x000ff60003f05270 */
[----:B------:R-:W-:Y:S02]  /*17b20*/  @!UPT UIADD3 URZ, URZ, URZ, URZ ;  /* 0x0000003f3f3ff290 */ /* 0x000fe4000fffe03f */
[----:B------:R-:W-:Y:S05]  /*17b30*/  @P0 IMAD.HI.U32 R11, R3, c[0x0][0x330], RZ ;  /* 0x0000cc00030b0a27 */ /* 0x000fea00078e00ff */
[----:B------:R-:W-:Y:S02]  /*17b40*/  @P0 SHF.R.U32.HI R3, RZ, c[0x0][0x334], R11 ;  /* 0x0000cd00ff030a19 */ /* 0x000fe4000001160b */
.L_x_1358:
[----:B------:R-:W-:Y:S05]  /*17b50*/  BSYNC B0 ;  /* 0x0000000000007941 */ /* 0x000fea0003800000 */
.L_x_1356:
[----:B------:R-:W-:Y:S05]  /*17b60*/  IMAD R3, R3, c[0x0][0x32c], R10 ;  /* 0x0000cb0003037a24 */ /* 0x000fea00078e020a */
[----:B------:R-:W-:Y:S02]  /*17b70*/  IADD3 R11, R3, c[0x0][0x32c], RZ ;  /* 0x0000cb00030b7a10 */ /* 0x000fe40007ffe0ff */
[----:B------:R-:W-:Y:S02]  /*17b80*/  IMNMX R0, R0, R3, !PT ;  /* 0x0000000300007217 */ /* 0x000fe40007800200 */
[----:B------:R-:W-:Y:S02]  /*17b90*/  IMNMX R2, R2, R11, PT ;  /* 0x0000000b02027217 */ /* 0x000fe40003800200 */
.L_x_1355:
        /* <DEDUP_REMOVED lines=19> */
[----:B------:R-:W-:Y:S02]  /*17cd0*/  ISETP.GE.AND P2, PT, R4, 0x29, PT ;  /* 0x000000290400780c */ /* 0x000fe40003f46270 */
        /* <DEDUP_REMOVED lines=21> */
[----:B------:R-:W-:Y:S04]  /*17e30*/  ISETP.LT.OR P0, PT, R2, 0x1a, P0 ;  /* 0x0000001a0200780c */ /* 0x000fe80000701670 */
[----:B------:R-:W-:Y:S02]  /*17e40*/  FSEL R231, R20, -INF , !P0 ;  /* 0xff80000014e77808 */ /* 0x000fe40004000000 */
[----:B------:R-:W-:Y:S04]  /*17e50*/  ISETP.GT.AND P0, PT, R0, 0x20, !P4 ;  /* 0x000000200000780c */ /* 0x000fe80006704270 */
        /* <DEDUP_REMOVED lines=19> */
.L_x_1465:
        /* <DEDUP_REMOVED lines=20> */
.L_x_1362:
[----:B------:R-:W-:Y:S04]  /*180d0*/  MOV R4, c[0x0][0x32c] ;  /* 0x0000cb0000047a02 */ /* 0x000fe80000000f00 */
[----:B------:R-:W-:Y:S11]  /*180e0*/  ISETP.NE.AND P0, PT, R4, 0x1, PT ;  /* 0x000000010400780c */ /* 0x000ff60003f05270 */
[----:B------:R-:W-:Y:S02]  /*180f0*/  @!UPT UIADD3 URZ, URZ, URZ, URZ ;  /* 0x0000003f3f3ff290 */ /* 0x000fe4000fffe03f */
[----:B------:R-:W-:Y:S05]  /*18100*/  @P0 IMAD.HI.U32 R4, R3, c[0x0][0x330], RZ ;  /* 0x0000cc0003040a27 */ /* 0x000fea00078e00ff */
[----:B------:R-:W-:Y:S02]  /*18110*/  @P0 SHF.R.U32.HI R3, RZ, c[0x0][0x334], R4 ;  /* 0x0000cd00ff030a19 */ /* 0x000fe40000011604 */
.L_x_1363:
[----:B------:R-:W-:Y:S05]  /*18120*/  BSYNC B0 ;  /* 0x0000000000007941 */ /* 0x000fea0003800000 */
.L_x_1361:
[----:B------:R-:W-:Y:S05]  /*18130*/  IMAD R3, R3, c[0x0][0x32c], R10 ;  /* 0x0000cb0003037a24 */ /* 0x000fea00078e020a */
[----:B------:R-:W-:Y:S02]  /*18140*/  IADD3 R4, R3, c[0x0][0x32c], RZ ;  /* 0x0000cb0003047a10 */ /* 0x000fe40007ffe0ff */
[----:B------:R-:W-:Y:S02]  /*18150*/  IMNMX R0, R0, R3, !PT ;  /* 0x0000000300007217 */ /* 0x000fe40007800200 */
[----:B------:R-:W-:Y:S02]  /*18160*/  IMNMX R2, R2, R4, PT ;  /* 0x0000000402027217 */ /* 0x000fe40003800200 */
.L_x_1360:
[----:B------:R-:W-:Y:S04]  /*18170*/  LOP3.LUT P0, RZ, R229, 0x10, RZ, 0xc0, !PT ;  /* 0x00000010e5ff7812 */ /* 0x000fe8000780c0ff */
[----:B------:R-:W-:Y:S04]  /*18180*/  ISETP.GT.AND P0, PT, R0, 0x1, !P0 ;  /* 0x000000010000780c */ /* 0x000fe80004704270 */
[----:B------:R-:W-:Y:S04]  /*18190*/  ISETP.LT.OR P0, PT, R2, 0x2, P0 ;  /* 0x000000020200780c */ /* 0x000fe80000701670 */
[----:B------:R-:W-:Y:S02]  /*181a0*/  FSEL R15, R235, -INF , !P0 ;  /* 0xff800000eb0f7808 */ /* 0x000fe40004000000 */
[----:B------:R-:W-:Y:S04]  /*181b0*/  LOP3.LUT P0, RZ, R229, 0x8, RZ, 0xc0, !PT ;  /* 0x00000008e5ff7812 */ /* 0x000fe8000780c0ff */
[----:B------:R-:W-:Y:S04]  /*181c0*/  ISETP.GT.AND P0, PT, R0, 0x8, !P0 ;  /* 0x000000080000780c */ /* 0x000fe80004704270 */
[----:B------:R-:W-:Y:S04]  /*181d0*/  ISETP.LT.OR P0, PT, R2, 0x9, P0 ;  /* 0x000000090200780c */ /* 0x000fe80000701670 */
[----:B------:R-:W-:Y:S02]  /*181e0*/  FSEL R19, R209, -INF , !P0 ;  /* 0xff800000d1137808 */ /* 0x000fe40004000000 */
[C---:B------:R-:W-:Y:S04]  /*181f0*/  LOP3.LUT P0, RZ, R229.reuse, 0x4, RZ, 0xc0, !PT ;  /* 0x00000004e5ff7812 */ /* 0x040fe8000780c0ff */
[----:B------:R-:W-:Y:S04]  /*18200*/  ISETP.GT.AND P0, PT, R0, 0x9, !P0 ;  /* 0x000000090000780c */ /* 0x000fe80004704270 */
[----:B------:R-:W-:Y:S04]  /*18210*/  ISETP.LT.OR P0, PT, R2, 0xa, P0 ;  /* 0x0000000a0200780c */ /* 0x000fe80000701670 */
[----:B------:R-:W-:Y:S02]  /*18220*/  FSEL R20, R208, -INF , !P0 ;  /* 0xff800000d0147808 */ /* 0x000fe40004000000 */
[C---:B------:R-:W-:Y:S04]  /*18230*/  LOP3.LUT P0, RZ, R229.reuse, 0x2, RZ, 0xc0, !PT ;  /* 0x00000002e5ff7812 */ /* 0x040fe8000780c0ff */
[----:B------:R-:W-:Y:S04]  /*18240*/  ISETP.GT.AND P0, PT, R0, 0x10, !P0 ;  /* 0x000000100000780c */ /* 0x000fe80004704270 */
[----:B------:R-:W-:Y:S04]  /*18250*/  ISETP.LT.OR P0, PT, R2, 0x11, P0 ;  /* 0x000000110200780c */ /* 0x000fe80000701670 */
[----:B------:R-:W-:Y:S02]  /*18260*/  FSEL R201, R198, -INF , !P0 ;  /* 0xff800000c6c97808 */ /* 0x000fe40004000000 */
[----:B------:R-:W-:Y:S04]  /*18270*/  LOP3.LUT P0, RZ, R229, 0x1, RZ, 0xc0, !PT ;  /* 0x00000001e5ff7812 */ /* 0x000fe8000780c0ff */
        /* <DEDUP_REMOVED lines=27> */
.L_x_1466:
        /* <DEDUP_REMOVED lines=20> */
.L_x_1367:
[----:B------:R-:W-:Y:S04]  /*18570*/  MOV R4, c[0x0][0x32c] ;  /* 0x0000cb0000047a02 */ /* 0x000fe80000000f00 */
[----:B------:R-:W-:Y:S11]  /*18580*/  ISETP.NE.AND P0, PT, R4, 0x1, PT ;  /* 0x000000010400780c */ /* 0x000ff60003f05270 */
[----:B------:R-:W-:Y:S02]  /*18590*/  @!UPT UIADD3 URZ, URZ, URZ, URZ ;  /* 0x0000003f3f3ff290 */ /* 0x000fe4000fffe03f */
[----:B------:R-:W-:Y:S05]  /*185a0*/  @P0 IMAD.HI.U32 R4, R3, c[0x0][0x330], RZ ;  /* 0x0000cc0003040a27 */ /* 0x000fea00078e00ff */
[----:B------:R-:W-:Y:S02]  /*185b0*/  @P0 SHF.R.U32.HI R3, RZ, c[0x0][0x334], R4 ;  /* 0x0000cd00ff030a19 */ /* 0x000fe40000011604 */
.L_x_1368:
[----:B------:R-:W-:Y:S05]  /*185c0*/  BSYNC B0 ;  /* 0x0000000000007941 */ /* 0x000fea0003800000 */
.L_x_1366:
[----:B------:R-:W-:Y:S05]  /*185d0*/  IMAD R3, R3, c[0x0][0x32c], R10 ;  /* 0x0000cb0003037a24 */ /* 0x000fea00078e020a */
[----:B------:R-:W-:Y:S02]  /*185e0*/  IADD3 R4, R3, c[0x0][0x32c], RZ ;  /* 0x0000cb0003047a10 */ /* 0x000fe40007ffe0ff */
[----:B------:R-:W-:Y:S02]  /*185f0*/  IMNMX R0, R0, R3, !PT ;  /* 0x0000000300007217 */ /* 0x000fe40007800200 */
[----:B------:R-:W-:Y:S02]  /*18600*/  IMNMX R2, R2, R4, PT ;  /* 0x0000000402027217 */ /* 0x000fe40003800200 */
.L_x_1365:
        /* <DEDUP_REMOVED lines=44> */
.L_x_1467:
[----:B-1----:R-:W-:Y:S01]  /*188d0*/  IADD3 R2, R8, R3, RZ ;  /* 0x0000000308027210 */ /* 0x002fe20007ffe0ff */
[----:B------:R-:W-:Y:S05]  /*188e0*/  IMAD.MOV.U32 R0, RZ, RZ, 0x1 ;  /* 0x00000001ff007424 */ /* 0x000fea00078e00ff */
[----:B------:R-:W-:Y:S01]  /*188f0*/  ISETP.LE.AND P0, PT, R0, c[0x0][0x32c], PT ;  /* 0x0000cb0000007a0c */ /* 0x000fe20003f03270 */
[----:B------:R-:W-:Y:S11]  /*18900*/  IMAD.IADD R0, R9, 0x1, R3 ;  /* 0x0000000109007824 */ /* 0x000ff600078e0203 */
[----:B------:R-:W-:Y:S01]  /*18910*/  @!UPT UIADD3 URZ, URZ, URZ, URZ ;  /* 0x0000003f3f3ff290 */ /* 0x000fe2000fffe03f */
[----:B------:R-:W-:-:S05]  /*18920*/  @!P0 BRA `(.L_x_1370) ;  /* 0x0000018000008947 */ /* 0x000fca0003800000 */
[----:B------:R-:W5:Y:S01]  /*18930*/  LDL R4, [R1+0x8c] ;  /* 0x00008c0001047983 */ /* 0x000f620000100800 */
[----:B------:R-:W-:Y:S01]  /*18940*/  BSSY B0, `(.L_x_1371) ;  /* 0x0000012000007945 */ /* 0x000fe20003800000 */
[----:B-----5:R-:W-:Y:S04]  /*18950*/  IADD3 R3, -R4, R5, R3 ;  /* 0x0000000504037210 */ /* 0x020fe80007ffe103 */
        /* <DEDUP_REMOVED lines=11> */
.L_x_1372:
[----:B------:R-:W-:Y:S04]  /*18a10*/  MOV R4, c[0x0][0x32c] ;  /* 0x0000cb0000047a02 */ /* 0x000fe80000000f00 */
[----:B------:R-:W-:Y:S11]  /*18a20*/  ISETP.NE.AND P0, PT, R4, 0x1, PT ;  /* 0x000000010400780c */ /* 0x000ff60003f05270 */
[----:B------:R-:W-:Y:S02]  /*18a30*/  @!UPT UIADD3 URZ, URZ, URZ, URZ ;  /* 0x0000003f3f3ff290 */ /* 0x000fe4000fffe03f */
[----:B------:R-:W-:Y:S05]  /*18a40*/  @P0 IMAD.HI.U32 R4, R3, c[0x0][0x330], RZ ;  /* 0x0000cc0003040a27 */ /* 0x000fea00078e00ff */
[----:B------:R-:W-:Y:S02]  /*18a50*/  @P0 SHF.R.U32.HI R3, RZ, c[0x0][0x334], R4 ;  /* 0x0000cd00ff030a19 */ /* 0x000fe40000011604 */
.L_x_1373:
[----:B------:R-:W-:Y:S05]  /*18a60*/  BSYNC B0 ;  /* 0x0000000000007941 */ /* 0x000fea0003800000 */
.L_x_1371:
[----:B------:R-:W-:Y:S05]  /*18a70*/  IMAD R10, R3, c[0x0][0x32c], R10 ;  /* 0x0000cb00030a7a24 */ /* 0x000fea00078e020a */
[----:B------:R-:W-:Y:S02]  /*18a80*/  IADD3 R3, R10, c[0x0][0x32c], RZ ;  /* 0x0000cb000a037a10 */ /* 0x000fe40007ffe0ff */
[----:B------:R-:W-:Y:S02]  /*18a90*/  IMNMX R0, R0, R10, !PT ;  /* 0x0000000a00007217 */ /* 0x000fe40007800200 */
[----:B------:R-:W-:Y:S02]  /*18aa0*/  IMNMX R2, R2, R3, PT ;  /* 0x0000000302027217 */ /* 0x000fe40003800200 */
.L_x_1370:
[----:B------:R-:W-:Y:S02]  /*18ab0*/  ISETP.GT.AND P0, PT, R0, RZ, !P1 ;  /* 0x000000ff0000720c */ /* 0x000fe40004f04270 */
[----:B------:R-:W-:Y:S02]  /*18ac0*/  LOP3.LUT P1, RZ, R229, 0x1, RZ, 0xc0, !PT ;  /* 0x00000001e5ff7812 */ /* 0x000fe4000782c0ff */
[----:B------:R-:W-:Y:S02]  /*18ad0*/  ISETP.LT.OR P0, PT, R2, 0x1, P0 ;  /* 0x000000010200780c */ /* 0x000fe40000701670 */
[----:B------:R-:W-:Y:S02]  /*18ae0*/  FMNMX.FTZ R3, R13, R6, !PT ;  /* 0x000000060d037209 */ /* 0x000fe40007810000 */
[----:B------:R-:W-:Y:S02]  /*18af0*/  FSEL R8, R252, -INF , !P0 ;  /* 0xff800000fc087808 */ /* 0x000fe40004000000 */
[----:B------:R-:W-:Y:S02]  /*18b00*/  LOP3.LUT P0, RZ, R229, 0x10, RZ, 0xc0, !PT ;  /* 0x00000010e5ff7812 */ /* 0x000fe4000780c0ff */
[----:B------:R-:W-:Y:S02]  /*18b10*/  FMNMX.FTZ R4, R11, R137, !PT ;  /* 0x000000890b047209 */ /* 0x000fe40007810000 */
[----:B------:R-:W-:Y:S02]  /*18b20*/  ISETP.GT.AND P0, PT, R0, 0x1, !P0 ;  /* 0x000000010000780c */ /* 0x000fe40004704270 */
[----:B--234-:R-:W-:Y:S02]  /*18b30*/  FMNMX.FTZ R7, R21, R3, !PT ;  /* 0x0000000315077209 */ /* 0x01cfe40007810000 */
        /* <DEDUP_REMOVED lines=24> */
[C---:B------:R-:W-:Y:S02]  /*18cc0*/  ISETP.GT.AND P0, PT, R0.reuse, 0x11, !P1 ;  /* 0x000000110000780c */ /* 0x040fe40004f04270 */
[----:B------:R-:W-:Y:S02]  /*18cd0*/  ISETP.GT.AND P1, PT, R0, 0x28, !P2 ;  /* 0x000000280000780c */ /* 0x000fe40005724270 */
[C---:B------:R-:W-:Y:S02]  /*18ce0*/  ISETP.LT.OR P0, PT, R2.reuse, 0x12, P0 ;  /* 0x000000120200780c */ /* 0x040fe40000701670 */
[----:B------:R-:W-:Y:S02]  /*18cf0*/  ISETP.LT.OR P1, PT, R2, 0x29, P1 ;  /* 0x000000290200780c */ /* 0x000fe40000f21670 */
[----:B------:R-:W-:Y:S02]  /*18d00*/  FSEL R210, R210, -INF , !P0 ;  /* 0xff800000d2d27808 */ /* 0x000fe40004000000 */
[----:B------:R-:W-:Y:S02]  /*18d10*/  ISETP.GT.AND P0, PT, R0, 0x18, !P6 ;  /* 0x000000180000780c */ /* 0x000fe40007704270 */
[----:B------:R-:W-:Y:S02]  /*18d20*/  LOP3.LUT P6, RZ, R229, 0x20, RZ, 0xc0, !PT ;  /* 0x00000020e5ff7812 */ /* 0x000fe400078cc0ff */
[----:B------:R-:W-:Y:S02]  /*18d30*/  ISETP.LT.OR P0, PT, R2, 0x19, P0 ;  /* 0x000000190200780c */ /* 0x000fe40000701670 */
[----:B------:R-:W-:Y:S02]  /*18d40*/  FSEL R232, R34, -INF , !P1 ;  /* 0xff80000022e87808 */ /* 0x000fe40004800000 */
        /* <DEDUP_REMOVED lines=50> */
.L_x_1468:
[----:B--2---:R-:W-:Y:S01]  /*19070*/  FMNMX.FTZ R139, R4, R139, !PT ;  /* 0x0000008b048b7209 */ /* 0x004fe20007810000 */
[----:B------:R-:W-:-:S05]  /*19080*/  BRA.DIV ~URZ, `(.L_x_1375) ;  /* 0x000092427f007947 */ /* 0x000fca000b800000 */
[----:B------:R-:W-:Y:S04]  /*19090*/  SHFL.BFLY PT, R2, R140, 0x2, 0x1f ;  /* 0x0c401f008c027f89 */ /* 0x000fe800000e0000 */
[----:B------:R-:W-:Y:S04]  /*190a0*/  SHFL.BFLY PT, R3, R141, 0x2, 0x1f ;  /* 0x0c401f008d037f89 */ /* 0x000fe800000e0000 */
[----:B-1----:R-:W1:Y:S02]  /*190b0*/  SHFL.BFLY PT, R4, R0, 0x2, 0x1f ;  /* 0x0c401f0000047f89 */ /* 0x002e6400000e0000 */
[----:B-1----:R-:W-:Y:S02]  /*190c0*/  FMNMX.FTZ R4, R0, R4, !PT ;  /* 0x0000000400047209 */ /* 0x002fe40007810000 */
[----:B------:R-:W-:Y:S02]  /*190d0*/  FMNMX.FTZ R140, R140, R2, !PT ;  /* 0x000000028c8c7209 */ /* 0x000fe40007810000 */
[----:B------:R-:W1:Y:S01]  /*190e0*/  SHFL.BFLY PT, R2, R139, 0x1, 0x1f ;  /* 0x0c201f008b027f89 */ /* 0x000e6200000e0000 */
[----:B------:R-:W-:Y:S03]  /*190f0*/  FMNMX.FTZ R141, R141, R3, !PT ;  /* 0x000000038d8d7209 */ /* 0x000fe60007810000 */
[----:B------:R-:W2:Y:S04]  /*19100*/  SHFL.BFLY PT, R7, R140, 0x1, 0x1f ;  /* 0x0c201f008c077f89 */ /* 0x000ea800000e0000 */
[----:B------:R-:W3:Y:S04]  /*19110*/  SHFL.BFLY PT, R9, R141, 0x1, 0x1f ;  /* 0x0c201f008d097f89 */ /* 0x000ee800000e0000 */
[----:B------:R4:W4:Y:S01]  /*19120*/  SHFL.BFLY PT, R3, R4, 0x1, 0x1f ;  /* 0x0c201f0004037f89 */ /* 0x00092200000e0000 */
[----:B-1----:R-:W-:Y:S02]  /*19130*/  FMNMX.FTZ R139, R139, R2, !PT ;  /* 0x000000028b8b7209 */ /* 0x002fe40007810000 */
[----:B--2---:R-:W-:Y:S02]  /*19140*/  FMNMX.FTZ R140, R140, R7, !PT ;  /* 0x000000078c8c7209 */ /* 0x004fe40007810000 */
[----:B---3--:R-:W-:Y:S02]  /*19150*/  FMNMX.FTZ R141, R141, R9, !PT ;  /* 0x000000098d8d7209 */ /* 0x008fe40007810000 */
.L_x_1469:
[C---:B------:R-:W-:Y:S01]  /*19160*/  FMUL.FTZ R142, R139.reuse, c[0x0][0x2d0] ;  /* 0x0000b4008b8e7a20 */ /* 0x040fe20000410000 */
[----:B------:R-:W-:Y:S01]  /*19170*/  FSETP.NEU.FTZ.AND P0, PT, R139, -INF , PT ;  /* 0xff8000008b00780b */ /* 0x000fe20003f1d000 */
[C---:B------:R-:W-:Y:S01]  /*19180*/  FMUL.FTZ R200, R140.reuse, c[0x0][0x2d0] ;  /* 0x0000b4008cc87a20 */ /* 0x040fe20000410000 */
[----:B------:R-:W-:Y:S01]  /*19190*/  FSETP.NEU.FTZ.AND P1, PT, R140, -INF , PT ;  /* 0xff8000008c00780b */ /* 0x000fe20003f3d000 */
[----:B------:R-:W-:Y:S01]  /*191a0*/  FMUL.FTZ R143, R141, c[0x0][0x2d0] ;  /* 0x0000b4008d8f7a20 */ /* 0x000fe20000410000 */
[----:B------:R-:W-:Y:S01]  /*191b0*/  FSEL R142, R142, RZ, P0 ;  /* 0x000000ff8e8e7208 */ /* 0x000fe20000000000 */
[----:B------:R-:W-:Y:S01]  /*191c0*/  WARPSYNC 0xffffffff ;  /* 0xffffffff00007948 */ /* 0x000fe20003800000 */
[----:B------:R-:W-:Y:S02]  /*191d0*/  FSEL R200, R200, RZ, P1 ;  /* 0x000000ffc8c87208 */ /* 0x000fe40000800000 */
[----:B----4-:R-:W-:Y:S01]  /*191e0*/  FMNMX.FTZ R7, R3, R4, !PT ;  /* 0x0000000403077209 */ /* 0x010fe20007810000 */
[--C-:B------:R-:W-:Y:S02]  /*191f0*/  FFMA.FTZ R0, R13, c[0x0][0x2d0], -R142.reuse ;  /* 0x0000b4000d007a23 */ /* 0x100fe4000001088e */
[--C-:B------:R-:W-:Y:S02]  /*19200*/  FFMA.FTZ R2, R23, c[0x0][0x2d0], -R142.reuse ;  /* 0x0000b40017027a23 */ /* 0x100fe4000001088e */
[----:B------:R1:W-:Y:S10]  /*19210*/  MUFU.EX2 R241, R0 ;  /* 0x0000000000f17308 */ /* 0x0003f40000000800 */
[----:B------:R2:W-:Y:S01]  /*19220*/  MUFU.EX2 R29, R2 ;  /* 0x00000002001d7308 */ /* 0x0005e20000000800 */
[----:B-1----:R-:W-:Y:S09]  /*19230*/  FFMA.FTZ R0, R21, c[0x0][0x2d0], -R142 ;  /* 0x0000b40015007a23 */ /* 0x002ff2000001088e */
[----:B------:R1:W3:Y:S01]  /*19240*/  MUFU.EX2 R40, R0 ;  /* 0x0000000000287308 */ /* 0x0002e20000000800 */
[--C-:B--2---:R-:W-:Y:S09]  /*19250*/  FFMA.FTZ R2, R20, c[0x0][0x2d0], -R200.reuse ;  /* 0x0000b40014027a23 */ /* 0x104ff200000108c8 */
[----:B------:R-:W-:Y:S01]  /*19260*/  MUFU.EX2 R36, R2 ;  /* 0x0000000200247308 */ /* 0x000fe20000000800 */
[--C-:B-1----:R-:W-:Y:S09]  /*19270*/  FFMA.FTZ R0, R12, c[0x0][0x2d0], -R200.reuse ;  /* 0x0000b4000c007a23 */ /* 0x102ff200000108c8 */
[----:B------:R1:W-:Y:S02]  /*19280*/  MUFU.EX2 R240, R0 ;  /* 0x0000000000f07308 */ /* 0x0003e40000000800 */
[----:B-1----:R-:W-:Y:S01]  /*19290*/  FFMA.FTZ R0, R15, c[0x0][0x2d0], -R200 ;  /* 0x0000b4000f007a23 */ /* 0x002fe200000108c8 */
[----:B---3--:R-:W-:Y:S07]  /*192a0*/  F2FP.PACK_AB R192, R40, R241 ;  /* 0x000000f128c0723e */ /* 0x008fee00000000ff */
[----:B------:R1:W2:Y:S02]  /*192b0*/  MUFU.EX2 R39, R0 ;  /* 0x0000000000277308 */ /* 0x0002a40000000800 */
[----:B-1----:R-:W-:Y:S01]  /*192c0*/  FFMA.FTZ R0, R24, c[0x0][0x2d0], -R142 ;  /* 0x0000b40018007a23 */ /* 0x002fe2000001088e */
[----:B--2---:R-:W-:Y:S01]  /*192d0*/  F2FP.PACK_AB R193, R39, R240 ;  /* 0x000000f027c1723e */ /* 0x004fe200000000ff */
[----:B------:R-:W1:Y:S06]  /*192e0*/  LDSM.16.MT88.4 R24, [R217+0x2080] ;  /* 0x00208000d918783b */ /* 0x000e6c0000004200 */
[----:B------:R2:W3:Y:S02]  /*192f0*/  MUFU.EX2 R35, R0 ;  /* 0x0000000000237308 */ /* 0x0004e40000000800 */
[----:B--2---:R-:W-:Y:S01]  /*19300*/  FFMA.FTZ R0, R19, c[0x0][0x2d0], -R200 ;  /* 0x0000b40013007a23 */ /* 0x004fe200000108c8 */
[----:B---3--:R-:W-:Y:S07]  /*19310*/  F2FP.PACK_AB R194, R35, R29 ;  /* 0x0000001d23c2723e */ /* 0x008fee00000000ff */
[----:B------:R2:W3:Y:S02]  /*19320*/  MUFU.EX2 R28, R0 ;  /* 0x00000000001c7308 */ /* 0x0004e40000000800 */
[----:B--2---:R-:W-:Y:S02]  /*19330*/  FSEL R0, R139, RZ, P0 ;  /* 0x000000ff8b007208 */ /* 0x004fe40000000000 */
[----:B------:R-:W-:Y:S02]  /*19340*/  FSETP.NEU.FTZ.AND P0, PT, R141, -INF , PT ;  /* 0xff8000008d00780b */ /* 0x000fe40003f1d000 */
[----:B---3--:R-:W-:Y:S01]  /*19350*/  F2FP.PACK_AB R195, R36, R28 ;  /* 0x0000001c24c3723e */ /* 0x008fe200000000ff */
[----:B------:R-:W-:Y:S01]  /*19360*/  FADD.FTZ R0, -R0, R6 ;  /* 0x0000000600007221 */ /* 0x000fe20000010100 */
[----:B------:R-:W-:Y:S03]  /*19370*/  FSEL R143, R143, RZ, P0 ;  /* 0x000000ff8f8f7208 */ /* 0x000fe60000000000 */
[----:B------:R-:W-:Y:S02]  /*19380*/  FMUL.FTZ R0, R0, c[0x0][0x2d0] ;  /* 0x0000b40000007a20 */ /* 0x000fe40000410000 */
[--C-:B------:R-:W-:Y:S02]  /*19390*/  FFMA.FTZ R2, R11, c[0x0][0x2d0], -R143.reuse ;  /* 0x0000b4000b027a23 */ /* 0x100fe4000001088f */
[----:B------:R-:W2:Y:S10]  /*193a0*/  MUFU.EX2 R6, R0 ;  /* 0x0000000000067308 */ /* 0x000eb40000000800 */
[----:B------:R3:W-:Y:S01]  /*193b0*/  MUFU.EX2 R32, R2 ;  /* 0x0000000200207308 */ /* 0x0007e20000000800 */
[C---:B--2---:R-:W-:Y:S02]  /*193c0*/  FMUL.FTZ R20, R6.reuse, R156 ;  /* 0x0000009c06147220 */ /* 0x044fe40000410000 */
[C---:B------:R-:W-:Y:S02]  /*193d0*/  FMUL.FTZ R21, R6.reuse, R157 ;  /* 0x0000009d06157220 */ /* 0x040fe40000410000 */
[C---:B------:R-:W-:Y:S02]  /*193e0*/  FMUL.FTZ R52, R6.reuse, R144 ;  /* 0x0000009006347220 */ /* 0x040fe40000410000 */
[C---:B------:R-:W-:Y:S02]  /*193f0*/  FMUL.FTZ R53, R6.reuse, R145 ;  /* 0x0000009106357220 */ /* 0x040fe40000410000 */
[----:B------:R-:W-:Y:S02]  /*19400*/  FMUL.FTZ R56, R6, R56 ;  /* 0x0000003806387220 */ /* 0x000fe40000410000 */
[--C-:B---3--:R-:W-:Y:S02]  /*19410*/  FFMA.FTZ R2, R14, c[0x0][0x2d0], -R143.reuse ;  /* 0x0000b4000e027a23 */ /* 0x108fe4000001088f */
[C---:B------:R-:W-:Y:S02]  /*19420*/  FMUL.FTZ R57, R6.reuse, R57 ;  /* 0x0000003906397220 */ /* 0x040fe40000410000 */
[----:B------:R-:W2:Y:S01]  /*19430*/  MUFU.EX2 R31, R2 ;  /* 0x00000002001f7308 */ /* 0x000ea20000000800 */
        /* <DEDUP_REMOVED lines=12> */
[----:B--2---:R-:W-:Y:S01]  /*19500*/  F2FP.PACK_AB R196, R31, R32 ;  /* 0x000000201fc4723e */ /* 0x004fe200000000ff */
[--C-:B------:R-:W-:Y:S02]  /*19510*/  FFMA.FTZ R2, R16, c[0x0][0x2d0], -R143.reuse ;  /* 0x0000b40010027a23 */ /* 0x100fe4000001088f */
[C---:B------:R-:W-:Y:S02]  /*19520*/  FMUL.FTZ R116, R6.reuse, R116 ;  /* 0x0000007406747220 */ /* 0x040fe40000410000 */
[----:B------:R2:W-:Y:S01]  /*19530*/  MUFU.EX2 R33, R2 ;  /* 0x0000000200217308 */ /* 0x0005e20000000800 */
[C---:B------:R-:W-:Y:S02]  /*19540*/  FMUL.FTZ R117, R6.reuse, R117 ;  /* 0x0000007506757220 */ /* 0x040fe40000410000 */
[C---:B------:R-:W-:Y:S02]  /*19550*/  FMUL.FTZ R120, R6.reuse, R120 ;  /* 0x0000007806787220 */ /* 0x040fe40000410000 */
[C---:B------:R-:W-:Y:S02]  /*19560*/  FMUL.FTZ R121, R6.reuse, R121 ;  /* 0x0000007906797220 */ /* 0x040fe40000410000 */
[C---:B------:R-:W-:Y:S02]  /*19570*/  FMUL.FTZ R132, R6.reuse, R132 ;  /* 0x0000008406847220 */ /* 0x040fe40000410000 */
[----:B------:R-:W-:Y:S02]  /*19580*/  FMUL.FTZ R133, R6, R133 ;  /* 0x0000008506857220 */ /* 0x000fe40000410000 */
[--C-:B--2---:R-:W-:Y:S04]  /*19590*/  FFMA.FTZ R2, R18, c[0x0][0x2d0], -R143.reuse ;  /* 0x0000b40012027a23 */ /* 0x104fe8000001088f */
[----:B------:R2:W3:Y:S02]  /*195a0*/  MUFU.EX2 R37, R2 ;  /* 0x0000000200257308 */ /* 0x0004e40000000800 */
[----:B--2---:R-:W-:Y:S02]  /*195b0*/  FSEL R2, R140, RZ, P1 ;  /* 0x000000ff8c027208 */ /* 0x004fe40000800000 */
[----:B---3--:R-:W-:Y:S03]  /*195c0*/  F2FP.PACK_AB R198, R37, R33 ;  /* 0x0000002125c6723e */ /* 0x008fe600000000ff */
[----:B------:R-:W-:Y:S01]  /*195d0*/  FADD.FTZ R0, -R2, R136 ;  /* 0x0000008802007221 */ /* 0x000fe20000010100 */
[----:B------:R-:W-:Y:S01]  /*195e0*/  FSEL R2, R141, RZ, P0 ;  /* 0x000000ff8d027208 */ /* 0x000fe20000000000 */
[----:B------:R-:W-:Y:S01]  /*195f0*/  FFMA.FTZ R136, R214, c[0x0][0x2d0], -R200 ;  /* 0x0000b400d6887a23 */ /* 0x000fe200000108c8 */
[C---:B------:R-:W-:Y:S01]  /*19600*/  FSETP.NEU.FTZ.AND P0, PT, R7.reuse, -INF , PT ;  /* 0xff8000000700780b */ /* 0x040fe20003f1d000 */
[----:B------:R-:W-:Y:S02]  /*19610*/  FMUL.FTZ R0, R0, c[0x0][0x2d0] ;  /* 0x0000b40000007a20 */ /* 0x000fe40000410000 */
[----:B------:R2:W-:Y:S10]  /*19620*/  MUFU.EX2 R157, R136 ;  /* 0x00000088009d7308 */ /* 0x0005f40000000800 */
[----:B------:R3:W4:Y:S01]  /*19630*/  MUFU.EX2 R3, R0 ;  /* 0x0000000000037308 */ /* 0x0007220000000800 */
[----:B--2---:R-:W-:Y:S02]  /*19640*/  FFMA.FTZ R136, R238, c[0x0][0x2d0], -R143 ;  /* 0x0000b400ee887a23 */ /* 0x004fe4000001088f */
[----:B---3--:R-:W-:Y:S02]  /*19650*/  FADD.FTZ R0, -R2, R137 ;  /* 0x0000008902007221 */ /* 0x008fe40000010100 */
[----:B------:R-:W-:Y:S02]  /*19660*/  FMUL.FTZ R137, R7, c[0x0][0x2d0] ;  /* 0x0000b40007897a20 */ /* 0x000fe40000410000 */
[----:B------:R-:W-:Y:S02]  /*19670*/  FMUL.FTZ R0, R0, c[0x0][0x2d0] ;  /* 0x0000b40000007a20 */ /* 0x000fe40000410000 */
[----:B----4-:R-:W-:Y:S01]  /*19680*/  FMUL.FTZ R11, R3, R167 ;  /* 0x000000a7030b7220 */ /* 0x010fe20000410000 */
[----:B------:R-:W-:Y:S01]  /*19690*/  FSEL R137, R137, RZ, P0 ;  /* 0x000000ff89897208 */ /* 0x000fe20000000000 */
[----:B------:R2:W3:Y:S01]  /*196a0*/  MUFU.EX2 R2, R0 ;  /* 0x0000000000027308 */ /* 0x0004e20000000800 */
[C---:B------:R-:W-:Y:S02]  /*196b0*/  FMUL.FTZ R23, R3.reuse, R159 ;  /* 0x0000009f03177220 */ /* 0x040fe40000410000 */
[C---:B------:R-:W-:Y:S02]  /*196c0*/  FMUL.FTZ R54, R3.reuse, R146 ;  /* 0x0000009203367220 */ /* 0x040fe40000410000 */
[--C-:B------:R-:W-:Y:S02]  /*196d0*/  FFMA.FTZ R4, R10, c[0x0][0x2d0], -R137.reuse ;  /* 0x0000b4000a047a23 */ /* 0x100fe40000010889 */
[C---:B------:R-:W-:Y:S02]  /*196e0*/  FMUL.FTZ R10, R3.reuse, R166 ;  /* 0x000000a6030a7220 */ /* 0x040fe40000410000 */
[C---:B------:R-:W-:Y:S01]  /*196f0*/  FMUL.FTZ R55, R3.reuse, R147 ;  /* 0x0000009303377220 */ /* 0x040fe20000410000 */
[----:B------:R4:W-:Y:S01]  /*19700*/  MUFU.EX2 R30, R4 ;  /* 0x00000004001e7308 */ /* 0x0009e20000000800 */
[----:B------:R-:W-:Y:S01]  /*19710*/  LDSM.16.MT88.4 R144, [R219+0x2080] ;  /* 0x00208000db90783b */ /* 0x000fe20000004200 */
[C---:B------:R-:W-:Y:S02]  /*19720*/  FMUL.FTZ R58, R3.reuse, R58 ;  /* 0x0000003a033a7220 */ /* 0x040fe40000410000 */
[C---:B------:R-:W-:Y:S02]  /*19730*/  FMUL.FTZ R59, R3.reuse, R59 ;  /* 0x0000003b033b7220 */ /* 0x040fe40000410000 */
[C---:B------:R-:W-:Y:S02]  /*19740*/  FMUL.FTZ R70, R3.reuse, R70 ;  /* 0x0000004603467220 */ /* 0x040fe40000410000 */
[C---:B------:R-:W-:Y:S02]  /*19750*/  FMUL.FTZ R71, R3.reuse, R71 ;  /* 0x0000004703477220 */ /* 0x040fe40000410000 */
[C---:B------:R-:W-:Y:S02]  /*19760*/  FMUL.FTZ R74, R3.reuse, R74 ;  /* 0x0000004a034a7220 */ /* 0x040fe40000410000 */
[C---:B------:R-:W-:Y:S02]  /*19770*/  FMUL.FTZ R75, R3.reuse, R75 ;  /* 0x0000004b034b7220 */ /* 0x040fe40000410000 */
[--C-:B--2---:R-:W-:Y:S02]  /*19780*/  FFMA.FTZ R0, R8, c[0x0][0x2d0], -R137.reuse ;  /* 0x0000b40008007a23 */ /* 0x104fe40000010889 */
[----:B------:R-:W-:Y:S02]  /*19790*/  FMUL.FTZ R8, R6, R164 ;  /* 0x000000a406087220 */ /* 0x000fe40000410000 */
[----:B------:R2:W5:Y:S01]  /*197a0*/  MUFU.EX2 R9, R0 ;  /* 0x0000000000097308 */ /* 0x0005620000000800 */
[C---:B---3--:R-:W-:Y:S02]  /*197b0*/  FMUL.FTZ R12, R2.reuse, R168 ;  /* 0x000000a8020c7220 */ /* 0x048fe40000410000 */
[C---:B------:R-:W-:Y:S02]  /*197c0*/  FMUL.FTZ R13, R2.reuse, R169 ;  /* 0x000000a9020d7220 */ /* 0x040fe40000410000 */
[----:B------:R-:W-:Y:S01]  /*197d0*/  FMUL.FTZ R16, R2, R172 ;  /* 0x000000ac02107220 */ /* 0x000fe20000410000 */
[----:B------:R-:W-:Y:S01]  /*197e0*/  MOV R172, R39 ;  /* 0x0000002700ac7202 */ /* 0x000fe20000000f00 */
[--C-:B----4-:R-:W-:Y:S02]  /*197f0*/  FFMA.FTZ R4, R22, c[0x0][0x2d0], -R137.reuse ;  /* 0x0000b40016047a23 */ /* 0x110fe40000010889 */
[C---:B------:R-:W-:Y:S02]  /*19800*/  FMUL.FTZ R22, R3.reuse, R158 ;  /* 0x0000009e03167220 */ /* 0x040fe40000410000 */
[----:B------:R3:W-:Y:S01]  /*19810*/  MUFU.EX2 R38, R4 ;  /* 0x0000000400267308 */ /* 0x0007e20000000800 */
[----:B------:R-:W-:Y:S02]  /*19820*/  FMUL.FTZ R39, R3, R151 ;  /* 0x0000009703277220 */ /* 0x000fe40000410000 */
[C---:B------:R-:W-:Y:S02]  /*19830*/  FMUL.FTZ R44, R2.reuse, R184 ;  /* 0x000000b8022c7220 */ /* 0x040fe40000410000 */
[C---:B------:R-:W-:Y:S02]  /*19840*/  FMUL.FTZ R45, R2.reuse, R185 ;  /* 0x000000b9022d7220 */ /* 0x040fe40000410000 */
[C---:B------:R-:W-:Y:S02]  /*19850*/  FMUL.FTZ R48, R2.reuse, R188 ;  /* 0x000000bc02307220 */ /* 0x040fe40000410000 */
[C---:B------:R-:W-:Y:S02]  /*19860*/  FMUL.FTZ R49, R2.reuse, R189 ;  /* 0x000000bd02317220 */ /* 0x040fe40000410000 */
[----:B------:R-:W-:Y:S02]  /*19870*/  FMUL.FTZ R60, R2, R60 ;  /* 0x0000003c023c7220 */ /* 0x000fe40000410000 */
[--C-:B--2---:R-:W-:Y:S01]  /*19880*/  FFMA.FTZ R0, R17, c[0x0][0x2d0], -R137.reuse ;  /* 0x0000b40011007a23 */ /* 0x104fe20000010889 */
[----:B-----5:R-:W-:Y:S01]  /*19890*/  MOV R164, R9 ;  /* 0x0000000900a47202 */ /* 0x020fe20000000f00 */
[----:B------:R-:W-:Y:S02]  /*198a0*/  FMUL.FTZ R9, R6, R165 ;  /* 0x000000a506097220 */ /* 0x000fe40000410000 */
[----:B------:R2:W4:Y:S01]  /*198b0*/  MUFU.EX2 R34, R0 ;  /* 0x0000000000227308 */ /* 0x0005220000000800 */
[C---:B------:R-:W-:Y:S01]  /*198c0*/  FMUL.FTZ R86, R3.reuse, R86 ;  /* 0x0000005603567220 */ /* 0x040fe20000410000 */
[----:B------:R-:W-:Y:S01]  /*198d0*/  F2FP.PACK_AB R197, R30, R164 ;  /* 0x000000a41ec5723e */ /* 0x000fe200000000ff */
[----:B------:R-:W-:Y:S02]  /*198e0*/  FMUL.FTZ R87, R3, R87 ;  /* 0x0000005703577220 */ /* 0x000fe40000410000 */
[-C--:B-1----:R-:W-:Y:S05]  /*198f0*/  HMMA.16816.F32 R8, R192, R24.reuse, R8 ;  /* 0x00000018c008723c */ /* 0x082fea0000001808 */
[----:B---3--:R-:W-:Y:S02]  /*19900*/  FFMA.FTZ R4, R204, c[0x0][0x2d0], -R142 ;  /* 0x0000b400cc047a23 */ /* 0x008fe4000001088e */
[C---:B------:R-:W-:Y:S01]  /*19910*/  FMUL.FTZ R17, R2.reuse, R173 ;  /* 0x000000ad02117220 */ /* 0x040fe20000410000 */
[----:B------:R-:W-:Y:S01]  /*19920*/  MOV R173, R31 ;  /* 0x0000001f00ad7202 */ /* 0x000fe20000000f00 */
[C---:B------:R-:W-:Y:S03]  /*19930*/  FMUL.FTZ R61, R2.reuse, R61 ;  /* 0x0000003d023d7220 */ /* 0x040fe60000410000 */
[C---:B------:R-:W-:Y:S02]  /*19940*/  FMUL.FTZ R64, R2.reuse, R64 ;  /* 0x0000004002407220 */ /* 0x040fe40000410000 */
[C---:B------:R-:W-:Y:S02]  /*19950*/  FMUL.FTZ R65, R2.reuse, R65 ;  /* 0x0000004102417220 */ /* 0x040fe40000410000 */
[C---:B------:R-:W-:Y:S02]  /*19960*/  FMUL.FTZ R76, R2.reuse, R76 ;  /* 0x0000004c024c7220 */ /* 0x040fe40000410000 */
[C---:B------:R-:W-:Y:S01]  /*19970*/  FMUL.FTZ R77, R2.reuse, R77 ;  /* 0x0000004d024d7220 */ /* 0x040fe20000410000 */
[----:B--2---:R-:W-:Y:S01]  /*19980*/  FSEL R0, R7, RZ, P0 ;  /* 0x000000ff07007208 */ /* 0x004fe20000000000 */
[----:B------:R-:W-:Y:S01]  /*19990*/  FMUL.FTZ R80, R2, R80 ;  /* 0x0000005002507220 */ /* 0x000fe20000410000 */
[----:B----4-:R-:W-:Y:S01]  /*199a0*/  F2FP.PACK_AB R199, R38, R34 ;  /* 0x0000002226c7723e */ /* 0x010fe200000000ff */
[----:B------:R-:W-:Y:S02]  /*199b0*/  FMUL.FTZ R81, R2, R81 ;  /* 0x0000005102517220 */ /* 0x000fe40000410000 */
[----:B------:R-:W-:Y:S02]  /*199c0*/  FADD.FTZ R0, -R0, R138 ;  /* 0x0000008a00007221 */ /* 0x000fe40000010100 */
[----:B------:R1:W-:Y:S01]  /*199d0*/  MUFU.EX2 R138, R4 ;  /* 0x00000004008a7308 */ /* 0x0003e20000000800 */
[C---:B------:R-:W-:Y:S02]  /*199e0*/  FMUL.FTZ R90, R3.reuse, R90 ;  /* 0x0000005a035a7220 */ /* 0x040fe40000410000 */
[----:B------:R-:W-:Y:S02]  /*199f0*/  FMUL.FTZ R0, R0, c[0x0][0x2d0] ;  /* 0x0000b40000007a20 */ /* 0x000fe40000410000 */
        /* <DEDUP_REMOVED lines=8> */
[C---:B------:R-:W-:Y:S02]  /*19a80*/  FMUL.FTZ R106, R3.reuse, R106 ;  /* 0x0000006a036a7220 */ /* 0x040fe40000410000 */
[----:B------:R-:W-:Y:S02]  /*19a90*/  FMUL.FTZ R107, R3, R107 ;  /* 0x0000006b036b7220 */ /* 0x000fe40000410000 */
[C---:B------:R-:W-:Y:S02]  /*19aa0*/  FMUL.FTZ R108, R2.reuse, R108 ;  /* 0x0000006c026c7220 */ /* 0x040fe40000410000 */
[----:B-1----:R-:W-:Y:S02]  /*19ab0*/  FFMA.FTZ R4, R203, c[0x0][0x2d0], -R142 ;  /* 0x0000b400cb047a23 */ /* 0x002fe4000001088e */
[C---:B------:R-:W-:Y:S02]  /*19ac0*/  FMUL.FTZ R109, R2.reuse, R109 ;  /* 0x0000006d026d7220 */ /* 0x040fe40000410000 */
[C---:B------:R-:W-:Y:S02]  /*19ad0*/  FMUL.FTZ R112, R2.reuse, R112 ;  /* 0x0000007002707220 */ /* 0x040fe40000410000 */
[----:B------:R-:W-:Y:S02]  /*19ae0*/  FMUL.FTZ R113, R2, R113 ;  /* 0x0000007102717220 */ /* 0x000fe40000410000 */
[C---:B------:R-:W-:Y:S02]  /*19af0*/  FMUL.FTZ R118, R3.reuse, R118 ;  /* 0x0000007603767220 */ /* 0x040fe40000410000 */
[C---:B--2---:R-:W-:Y:S01]  /*19b00*/  FMUL.FTZ R15, R0.reuse, R171 ;  /* 0x000000ab000f7220 */ /* 0x044fe20000410000 */
[----:B------:R-:W-:Y:S01]  /*19b10*/  MOV R171, R40 ;  /* 0x0000002800ab7202 */ /* 0x000fe20000000f00 */
[C---:B------:R-:W-:Y:S01]  /*19b20*/  FMUL.FTZ R14, R0.reuse, R170 ;  /* 0x000000aa000e7220 */ /* 0x040fe20000410000 */
[----:B------:R-:W1:Y:S01]  /*19b30*/  LDSM.16.MT88.4 R40, [R218+0x2080] ;  /* 0x00208000da28783b */ /* 0x000e620000004200 */
[C---:B------:R-:W-:Y:S02]  /*19b40*/  FMUL.FTZ R46, R0.reuse, R186 ;  /* 0x000000ba002e7220 */ /* 0x040fe40000410000 */
[C---:B------:R-:W-:Y:S02]  /*19b50*/  FMUL.FTZ R47, R0.reuse, R187 ;  /* 0x000000bb002f7220 */ /* 0x040fe40000410000 */
[C---:B------:R-:W-:Y:S01]  /*19b60*/  FMUL.FTZ R51, R0.reuse, R191 ;  /* 0x000000bf00337220 */ /* 0x040fe20000410000 */
[C---:B------:R-:W-:Y:S02]  /*19b70*/  HMMA.16816.F32 R12, R196.reuse, R24, R12 ;  /* 0x00000018c40c723c */ /* 0x040fe4000000180c */
[----:B------:R-:W2:Y:S02]  /*19b80*/  LDL.LU R191, [R1+0xac] ;  /* 0x0000ac0001bf7983 */ /* 0x000ea40000300800 */
[C---:B------:R-:W-:Y:S01]  /*19b90*/  FMUL.FTZ R18, R0.reuse, R174 ;  /* 0x000000ae00127220 */ /* 0x040fe20000410000 */
[----:B------:R-:W-:Y:S01]  /*19ba0*/  MOV R174, R33 ;  /* 0x0000002100ae7202 */ /* 0x000fe20000000f00 */
[----:B------:R-:W-:Y:S01]  /*19bb0*/  FMUL.FTZ R19, R0, R175 ;  /* 0x000000af00137220 */ /* 0x000fe20000410000 */
[----:B------:R-:W-:Y:S01]  /*19bc0*/  LDSM.16.MT88.4 R184, [R218+0x3080] ;  /* 0x00308000dab8783b */ /* 0x000fe20000004200 */
[----:B------:R-:W-:Y:S01]  /*19bd0*/  FMUL.FTZ R24, R6, R160 ;  /* 0x000000a006187220 */ /* 0x000fe20000410000 */
[----:B------:R-:W-:Y:S03]  /*19be0*/  MOV R160, R32 ;  /* 0x0000002000a07202 */ /* 0x000fe60000000f00 */
[----:B------:R-:W-:Y:S01]  /*19bf0*/  FMUL.FTZ R32, R2, R180 ;  /* 0x000000b402207220 */ /* 0x000fe20000410000 */
[-C--:B------:R-:W-:Y:S01]  /*19c00*/  HMMA.16816.F32 R16, R196, R26.reuse, R16 ;  /* 0x0000001ac410723c */ /* 0x080fe20000001810 */
[----:B------:R3:W-:Y:S02]  /*19c10*/  MUFU.EX2 R180, R4 ;  /* 0x0000000400b47308 */ /* 0x0007e40000000800 */
[C---:B------:R-:W-:Y:S01]  /*19c20*/  FMUL.FTZ R119, R3.reuse, R119 ;  /* 0x0000007703777220 */ /* 0x040fe20000410000 */
[----:B------:R-:W-:Y:S01]  /*19c30*/  MOV R175, R34 ;  /* 0x0000002200af7202 */ /* 0x000fe20000000f00 */
[C---:B------:R-:W-:Y:S02]  /*19c40*/  FMUL.FTZ R122, R3.reuse, R122 ;  /* 0x0000007a037a7220 */ /* 0x040fe40000410000 */
[C---:B------:R-:W-:Y:S01]  /*19c50*/  FMUL.FTZ R123, R3.reuse, R123 ;  /* 0x0000007b037b7220 */ /* 0x040fe20000410000 */
[C---:B------:R-:W-:Y:S04]  /*19c60*/  HMMA.16816.F32 R20, R192.reuse, R26, R20 ;  /* 0x0000001ac014723c */ /* 0x040fe80000001814 */
[----:B------:R-:W-:Y:S01]  /*19c70*/  FMUL.FTZ R25, R6, R161 ;  /* 0x000000a106197220 */ /* 0x000fe20000410000 */
[----:B------:R-:W-:Y:S01]  /*19c80*/  MOV R161, R30 ;  /* 0x0000001e00a17202 */ /* 0x000fe20000000f00 */
[----:B------:R-:W-:Y:S01]  /*19c90*/  FMUL.FTZ R30, R0, R178 ;  /* 0x000000b2001e7220 */ /* 0x000fe20000410000 */
[----:B------:R-:W-:Y:S01]  /*19ca0*/  MOV R178, R37 ;  /* 0x0000002500b27202 */ /* 0x000fe20000000f00 */
[C---:B------:R-:W-:Y:S01]  /*19cb0*/  FMUL.FTZ R26, R3.reuse, R162 ;  /* 0x000000a2031a7220 */ /* 0x040fe20000410000 */
[----:B------:R-:W-:Y:S03]  /*19cc0*/  MOV R162, R29 ;  /* 0x0000001d00a27202 */ /* 0x000fe60000000f00 */
[C---:B------:R-:W-:Y:S01]  /*19cd0*/  FMUL.FTZ R27, R3.reuse, R163 ;  /* 0x000000a3031b7220 */ /* 0x040fe20000410000 */
[----:B------:R-:W-:Y:S01]  /*19ce0*/  MOV R163, R28 ;  /* 0x0000001c00a37202 */ /* 0x000fe20000000f00 */
[----:B------:R-:W-:Y:S01]  /*19cf0*/  FMUL.FTZ R37, R6, R149 ;  /* 0x0000009506257220 */ /* 0x000fe20000410000 */
[----:B------:R-:W-:Y:S01]  /*19d00*/  MOV R238, R178 ;  /* 0x000000b200ee7202 */ /* 0x000fe20000000f00 */
[----:B------:R-:W-:Y:S01]  /*19d10*/  FMUL.FTZ R29, R2, R177 ;  /* 0x000000b1021d7220 */ /* 0x000fe20000410000 */
[----:B------:R-:W-:Y:S01]  /*19d20*/  MOV R177, R36 ;  /* 0x0000002400b17202 */ /* 0x000fe20000000f00 */
[----:B------:R-:W-:Y:S01]  /*19d30*/  FMUL.FTZ R36, R6, R148 ;  /* 0x0000009406247220 */ /* 0x000fe20000410000 */
[-C--:B-1----:R-:W-:Y:S03]  /*19d40*/  HMMA.16816.F32 R24, R192, R40.reuse, R24 ;  /* 0x00000028c018723c */ /* 0x082fe60000001818 */
[----:B------:R-:W-:Y:S01]  /*19d50*/  FMUL.FTZ R31, R0, R179 ;  /* 0x000000b3001f7220 */ /* 0x000fe20000410000 */
[----:B------:R-:W-:Y:S01]  /*19d60*/  MOV R179, R38 ;  /* 0x0000002600b37202 */ /* 0x000fe20000000f00 */
[----:B------:R-:W-:Y:S02]  /*19d70*/  FMUL.FTZ R38, R3, R150 ;  /* 0x0000009603267220 */ /* 0x000fe40000410000 */
[----:B------:R-:W1:Y:S01]  /*19d80*/  LDSM.16.MT88.4 R148, [R220+0x2080] ;  /* 0x00208000dc94783b */ /* 0x000e620000004200 */
[C---:B------:R-:W-:Y:S01]  /*19d90*/  FMUL.FTZ R28, R2.reuse, R176 ;  /* 0x000000b0021c7220 */ /* 0x040fe20000410000 */
[----:B------:R-:W-:Y:S03]  /*19da0*/  MOV R176, R35 ;  /* 0x0000002300b07202 */ /* 0x000fe60000000f00 */
[--C-:B---3--:R-:W-:Y:S02]  /*19db0*/  FFMA.FTZ R4, R201, c[0x0][0x2d0], -R200.reuse ;  /* 0x0000b400c9047a23 */ /* 0x108fe400000108c8 */
[C---:B------:R-:W-:Y:S01]  /*19dc0*/  FMUL.FTZ R134, R3.reuse, R134 ;  /* 0x0000008603867220 */ /* 0x040fe20000410000 */
[C---:B------:R-:W-:Y:S01]  /*19dd0*/  HMMA.16816.F32 R28, R196.reuse, R40, R28 ;  /* 0x00000028c41c723c */ /* 0x040fe2000000181c */
[----:B------:R3:W-:Y:S03]  /*19de0*/  MUFU.EX2 R170, R4 ;  /* 0x0000000400aa7308 */ /* 0x0007e60000000800 */
[----:B------:R-:W-:Y:S01]  /*19df0*/  FMUL.FTZ R33, R2, R181 ;  /* 0x000000b502217220 */ /* 0x000fe20000410000 */
[----:B------:R-:W-:Y:S01]  /*19e00*/  MOV R181, R162 ;  /* 0x000000a200b57202 */ /* 0x000fe20000000f00 */
[C---:B------:R-:W-:Y:S01]  /*19e10*/  FMUL.FTZ R34, R0.reuse, R182 ;  /* 0x000000b600227220 */ /* 0x040fe20000410000 */
[----:B------:R-:W-:Y:S01]  /*19e20*/  MOV R162, R171 ;  /* 0x000000ab00a27202 */ /* 0x000fe20000000f00 */
[----:B------:R-:W-:Y:S01]  /*19e30*/  FMUL.FTZ R35, R0, R183 ;  /* 0x000000b700237220 */ /* 0x000fe20000410000 */
[----:B------:R-:W-:Y:S03]  /*19e40*/  MOV R182, R161 ;  /* 0x000000a100b67202 */ /* 0x000fe60000000f00 */
[C---:B------:R-:W-:Y:S01]  /*19e50*/  FMUL.FTZ R40, R6.reuse, R152 ;  /* 0x0000009806287220 */ /* 0x040fe20000410000 */
[----:B------:R-:W-:Y:S01]  /*19e60*/  MOV R161, R164 ;  /* 0x000000a400a17202 */ /* 0x000fe20000000f00 */
[----:B------:R-:W4:Y:S01]  /*19e70*/  LDL.LU R152, [R1+0x94] ;  /* 0x0000940001987983 */ /* 0x000f220000300800 */
[-C--:B------:R-:W-:Y:S03]  /*19e80*/  HMMA.16816.F32 R32, R196, R42.reuse, R32 ;  /* 0x0000002ac420723c */ /* 0x080fe60000001820 */
[----:B------:R-:W-:Y:S01]  /*19e90*/  FMUL.FTZ R41, R6, R153 ;  /* 0x0000009906297220 */ /* 0x000fe20000410000 */
[----:B------:R-:W-:Y:S01]  /*19ea0*/  MOV R189, R162 ;  /* 0x000000a200bd7202 */ /* 0x000fe20000000f00 */
[----:B------:R-:W5:Y:S01]  /*19eb0*/  LDL.LU R153, [R1+0x90] ;  /* 0x0000900001997983 */ /* 0x000f620000300800 */
[C---:B------:R-:W-:Y:S01]  /*19ec0*/  FMUL.FTZ R135, R3.reuse, R135 ;  /* 0x0000008703877220 */ /* 0x040fe20000410000 */
[----:B------:R-:W-:Y:S01]  /*19ed0*/  MOV R183, R173 ;  /* 0x000000ad00b77202 */ /* 0x000fe20000000f00 */
[C---:B------:R-:W-:Y:S04]  /*19ee0*/  HMMA.16816.F32 R36, R192.reuse, R42, R36 ;  /* 0x0000002ac024723c */ /* 0x040fe80000001824 */
[----:B---3--:R-:W-:Y:S02]  /*19ef0*/  FFMA.FTZ R4, R202, c[0x0][0x2d0], -R200 ;  /* 0x0000b400ca047a23 */ /* 0x008fe400000108c8 */
[C---:B------:R-:W-:Y:S01]  /*19f00*/  FMUL.FTZ R50, R0.reuse, R190 ;  /* 0x000000be00327220 */ /* 0x040fe20000410000 */
[----:B------:R-:W-:Y:S01]  /*19f10*/  MOV R190, R161 ;  /* 0x000000a100be7202 */ /* 0x000fe20000000f00 */
[C---:B------:R-:W-:Y:S01]  /*19f20*/  FMUL.FTZ R42, R3.reuse, R154 ;  /* 0x0000009a032a7220 */ /* 0x040fe20000410000 */
[----:B------:R3:W-:Y:S03]  /*19f30*/  MUFU.EX2 R165, R4 ;  /* 0x0000000400a57308 */ /* 0x0007e60000000800 */
[----:B------:R-:W-:Y:S02]  /*19f40*/  FMUL.FTZ R43, R3, R155 ;  /* 0x0000009b032b7220 */ /* 0x000fe40000410000 */
[C---:B------:R-:W-:Y:S02]  /*19f50*/  FMUL.FTZ R62, R0.reuse, R62 ;  /* 0x0000003e003e7220 */ /* 0x040fe40000410000 */
[C---:B------:R-:W-:Y:S02]  /*19f60*/  FMUL.FTZ R63, R0.reuse, R63 ;  /* 0x0000003f003f7220 */ /* 0x040fe40000410000 */
[C---:B------:R-:W-:Y:S01]  /*19f70*/  FMUL.FTZ R66, R0.reuse, R66 ;  /* 0x0000004200427220 */ /* 0x040fe20000410000 */
[-C--:B-1----:R-:W-:Y:S01]  /*19f80*/  HMMA.16816.F32 R40, R192, R148.reuse, R40 ;  /* 0x00000094c028723c */ /* 0x082fe20000001828 */
[----:B------:R-:W-:Y:S02]  /*19f90*/  MUFU.EX2 R202, R136 ;  /* 0x0000008800ca7308 */ /* 0x000fe40000000800 */
[C---:B------:R-:W-:Y:S02]  /*19fa0*/  FMUL.FTZ R67, R0.reuse, R67 ;  /* 0x0000004300437220 */ /* 0x040fe40000410000 */
[C---:B------:R-:W-:Y:S02]  /*19fb0*/  FMUL.FTZ R78, R0.reuse, R78 ;  /* 0x0000004e004e7220 */ /* 0x040fe40000410000 */
[C---:B------:R-:W-:Y:S01]  /*19fc0*/  FMUL.FTZ R79, R0.reuse, R79 ;  /* 0x0000004f004f7220 */ /* 0x040fe20000410000 */
[C---:B------:R-:W-:Y:S04]  /*19fd0*/  HMMA.16816.F32 R44, R196.reuse, R148, R44 ;  /* 0x00000094c42c723c */ /* 0x040fe8000000182c */
[----:B------:R-:W-:Y:S02]  /*19fe0*/  FMUL.FTZ R82, R0, R82 ;  /* 0x0000005200527220 */ /* 0x000fe40000410000 */
[--C-:B---3--:R-:W-:Y:S02]  /*19ff0*/  FFMA.FTZ R4, R212, c[0x0][0x2d0], -R142.reuse ;  /* 0x0000b400d4047a23 */ /* 0x108fe4000001088e */
[-C--:B------:R-:W-:Y:S02]  /*1a000*/  HMMA.16816.F32 R48, R196, R150.reuse, R48 ;  /* 0x00000096c430723c */ /* 0x080fe40000001830 */
[----:B------:R1:W3:Y:S02]  /*1a010*/  MUFU.EX2 R156, R4 ;  /* 0x00000004009c7308 */ /* 0x0002e40000000800 */
[C---:B------:R-:W-:Y:S02]  /*1a020*/  FMUL.FTZ R83, R0.reuse, R83 ;  /* 0x0000005300537220 */ /* 0x040fe40000410000 */
[C---:B------:R-:W-:Y:S02]  /*1a030*/  FMUL.FTZ R94, R0.reuse, R94 ;  /* 0x0000005e005e7220 */ /* 0x040fe40000410000 */
[C---:B------:R-:W-:Y:S01]  /*1a040*/  HMMA.16816.F32 R52, R192.reuse, R150, R52 ;  /* 0x00000096c034723c */ /* 0x040fe20000001834 */
[----:B------:R-:W-:Y:S03]  /*1a050*/  LDSM.16.MT88.4 R148, [R217+0x2880] ;  /* 0x00288000d994783b */ /* 0x000fe60000004200 */
[C---:B------:R-:W-:Y:S02]  /*1a060*/  FMUL.FTZ R95, R0.reuse, R95 ;  /* 0x0000005f005f7220 */ /* 0x040fe40000410000 */
[C---:B------:R-:W-:Y:S02]  /*1a070*/  FMUL.FTZ R98, R0.reuse, R98 ;  /* 0x0000006200627220 */ /* 0x040fe40000410000 */
[-C--:B------:R-:W-:Y:S04]  /*1a080*/  HMMA.16816.F32 R56, R192, R144.reuse, R56 ;  /* 0x00000090c038723c */ /* 0x080fe80000001838 */
[C---:B------:R-:W-:Y:S02]  /*1a090*/  FMUL.FTZ R99, R0.reuse, R99 ;  /* 0x0000006300637220 */ /* 0x040fe40000410000 */
[C---:B------:R-:W-:Y:S02]  /*1a0a0*/  FMUL.FTZ R110, R0.reuse, R110 ;  /* 0x0000006e006e7220 */ /* 0x040fe40000410000 */
        /* <DEDUP_REMOVED lines=8> */
[----:B------:R-:W1:Y:S03]  /*1a130*/  LDSM.16.MT88.4 R144, [R217+0x3880] ;  /* 0x00388000d990783b */ /* 0x000e660000004200 */
[--C-:B------:R-:W-:Y:S02]  /*1a140*/  FFMA.FTZ R169, R249, c[0x0][0x2d0], -R142.reuse ;  /* 0x0000b400f9a97a23 */ /* 0x100fe4000001088e */
[--C-:B------:R-:W-:Y:S02]  /*1a150*/  FFMA.FTZ R168, R248, c[0x0][0x2d0], -R142.reuse ;  /* 0x0000b400f8a87a23 */ /* 0x100fe4000001088e */
[--C-:B------:R-:W-:Y:S01]  /*1a160*/  FFMA.FTZ R167, R250, c[0x0][0x2d0], -R142.reuse ;  /* 0x0000b400faa77a23 */ /* 0x100fe2000001088e */
[----:B------:R-:W-:Y:S01]  /*1a170*/  MOV R250, R157 ;  /* 0x0000009d00fa7202 */ /* 0x000fe20000000f00 */
[----:B------:R-:W-:Y:S02]  /*1a180*/  MUFU.EX2 R204, R169 ;  /* 0x000000a900cc7308 */ /* 0x000fe40000000800 */
[----:B------:R-:W-:Y:S01]  /*1a190*/  FFMA.FTZ R142, R246, c[0x0][0x2d0], -R142 ;  /* 0x0000b400f68e7a23 */ /* 0x000fe2000001088e */
[----:B---3--:R-:W-:Y:S01]  /*1a1a0*/  MOV R246, R156 ;  /* 0x0000009c00f67202 */ /* 0x008fe20000000f00 */
[--C-:B------:R-:W-:Y:S01]  /*1a1b0*/  FFMA.FTZ R164, R243, c[0x0][0x2d0], -R200.reuse ;  /* 0x0000b400f3a47a23 */ /* 0x100fe200000108c8 */
[----:B------:R-:W-:Y:S01]  /*1a1c0*/  MOV R243, R170 ;  /* 0x000000aa00f37202 */ /* 0x000fe20000000f00 */
[--C-:B------:R-:W-:Y:S01]  /*1a1d0*/  FFMA.FTZ R170, R235, c[0x0][0x2d0], -R137.reuse ;  /* 0x0000b400ebaa7a23 */ /* 0x100fe20000010889 */
[----:B------:R-:W-:Y:S01]  /*1a1e0*/  MOV R235, R175 ;  /* 0x000000af00eb7202 */ /* 0x000fe20000000f00 */
[--C-:B-1----:R-:W-:Y:S02]  /*1a1f0*/  FFMA.FTZ R4, R213, c[0x0][0x2d0], -R200.reuse ;  /* 0x0000b400d5047a23 */ /* 0x102fe400000108c8 */
[----:B------:R-:W-:Y:S01]  /*1a200*/  FFMA.FTZ R171, R234, c[0x0][0x2d0], -R137 ;  /* 0x0000b400eaab7a23 */ /* 0x000fe20000010889 */
[----:B------:R-:W-:Y:S01]  /*1a210*/  MOV R234, R174 ;  /* 0x000000ae00ea7202 */ /* 0x000fe20000000f00 */
[----:B------:R1:W3:Y:S01]  /*1a220*/  MUFU.EX2 R159, R4 ;  /* 0x00000004009f7308 */ /* 0x0002e20000000800 */
[C---:B------:R-:W-:Y:S02]  /*1a230*/  FMUL.FTZ R124, R2.reuse, R124 ;  /* 0x0000007c027c7220 */ /* 0x040fe40000410000 */
[----:B------:R-:W-:Y:S02]  /*1a240*/  FMUL.FTZ R125, R2, R125 ;  /* 0x0000007d027d7220 */ /* 0x000fe40000410000 */
[C---:B------:R-:W-:Y:S02]  /*1a250*/  FMUL.FTZ R126, R0.reuse, R126 ;  /* 0x0000007e007e7220 */ /* 0x040fe40000410000 */
[----:B------:R-:W-:Y:S02]  /*1a260*/  FMUL.FTZ R127, R0, R127 ;  /* 0x0000007f007f7220 */ /* 0x000fe40000410000 */
[C---:B------:R-:W-:Y:S02]  /*1a270*/  FMUL.FTZ R128, R2.reuse, R128 ;  /* 0x0000008002807220 */ /* 0x040fe40000410000 */
[----:B------:R-:W-:Y:S02]  /*1a280*/  FMUL.FTZ R129, R2, R129 ;  /* 0x0000008102817220 */ /* 0x000fe40000410000 */
[C---:B------:R-:W-:Y:S02]  /*1a290*/  FMUL.FTZ R130, R0.reuse, R130 ;  /* 0x0000008200827220 */ /* 0x040fe40000410000 */
[----:B------:R-:W-:Y:S01]  /*1a2a0*/  FMUL.FTZ R131, R0, R131 ;  /* 0x0000008300837220 */ /* 0x000fe20000410000 */
[-C--:B------:R-:W-:Y:S03]  /*1a2b0*/  HMMA.16816.F32 R72, R192, R144.reuse, R72 ;  /* 0x00000090c048723c */ /* 0x080fe60000001848 */
[--C-:B-1----:R-:W-:Y:S01]  /*1a2c0*/  FFMA.FTZ R4, R209, c[0x0][0x2d0], -R143.reuse ;  /* 0x0000b400d1047a23 */ /* 0x102fe2000001088f */
[----:B---3--:R-:W-:Y:S01]  /*1a2d0*/  MOV R248, R159 ;  /* 0x0000009f00f87202 */ /* 0x008fe20000000f00 */
[----:B------:R-:W-:Y:S03]  /*1a2e0*/  MUFU.EX2 R209, R167 ;  /* 0x000000a700d17308 */ /* 0x000fe60000000800 */
[C---:B------:R-:W-:Y:S08]  /*1a2f0*/  HMMA.16816.F32 R76, R196.reuse, R144, R76 ;  /* 0x00000090c44c723c */ /* 0x040ff0000000184c */
[-C--:B------:R-:W-:Y:S01]  /*1a300*/  HMMA.16816.F32 R80, R196, R146.reuse, R80 ;  /* 0x00000092c450723c */ /* 0x080fe20000001850 */
[----:B------:R1:W-:Y:S07]  /*1a310*/  MUFU.EX2 R247, R4 ;  /* 0x0000000400f77308 */ /* 0x0003ee0000000800 */
[C---:B------:R-:W-:Y:S01]  /*1a320*/  HMMA.16816.F32 R84, R192.reuse, R146, R84 ;  /* 0x00000092c054723c */ /* 0x040fe20000001854 */
[----:B------:R-:W3:Y:S03]  /*1a330*/  LDSM.16.MT88.4 R144, [R218+0x3880] ;  /* 0x00388000da90783b */ /* 0x000ee60000004200 */
[--C-:B-1----:R-:W-:Y:S02]  /*1a340*/  FFMA.FTZ R4, R208, c[0x0][0x2d0], -R143.reuse ;  /* 0x0000b400d0047a23 */ /* 0x102fe4000001088f */
[----:B------:R-:W-:Y:S10]  /*1a350*/  MUFU.EX2 R208, R164 ;  /* 0x000000a400d07308 */ /* 0x000ff40000000800 */
[----:B------:R1:W-:Y:S01]  /*1a360*/  MUFU.EX2 R251, R4 ;  /* 0x0000000400fb7308 */ /* 0x0003e20000000800 */
[-C--:B---3--:R-:W-:Y:S08]  /*1a370*/  HMMA.16816.F32 R88, R192, R144.reuse, R88 ;  /* 0x00000090c058723c */ /* 0x088ff00000001858 */
[C---:B------:R-:W-:Y:S04]  /*1a380*/  HMMA.16816.F32 R92, R196.reuse, R144, R92 ;  /* 0x00000090c45c723c */ /* 0x040fe8000000185c */
[--C-:B-1----:R-:W-:Y:S04]  /*1a390*/  FFMA.FTZ R4, R207, c[0x0][0x2d0], -R143.reuse ;  /* 0x0000b400cf047a23 */ /* 0x102fe8000001088f */
[-C--:B------:R-:W-:Y:S01]  /*1a3a0*/  HMMA.16816.F32 R96, R196, R146.reuse, R96 ;  /* 0x00000092c460723c */ /* 0x080fe20000001860 */
[----:B------:R1:W-:Y:S07]  /*1a3b0*/  MUFU.EX2 R252, R4 ;  /* 0x0000000400fc7308 */ /* 0x0003ee0000000800 */
[C---:B------:R-:W-:Y:S01]  /*1a3c0*/  HMMA.16816.F32 R100, R192.reuse, R146, R100 ;  /* 0x00000092c064723c */ /* 0x040fe20000001864 */
[----:B------:R-:W3:Y:S03]  /*1a3d0*/  LDSM.16.MT88.4 R144, [R220+0x3880] ;  /* 0x00388000dc90783b */ /* 0x000ee60000004200 */
[----:B-1----:R-:W-:Y:S02]  /*1a3e0*/  FFMA.FTZ R4, R206, c[0x0][0x2d0], -R143 ;  /* 0x0000b400ce047a23 */ /* 0x002fe4000001088f */
[----:B------:R-:W-:Y:S10]  /*1a3f0*/  MUFU.EX2 R206, R168 ;  /* 0x000000a800ce7308 */ /* 0x000ff40000000800 */
[----:B------:R1:W1:Y:S01]  /*1a400*/  MUFU.EX2 R166, R4 ;  /* 0x0000000400a67308 */ /* 0x0002620000000800 */
[-C--:B---3--:R-:W-:Y:S08]  /*1a410*/  HMMA.16816.F32 R104, R192, R144.reuse, R104 ;  /* 0x00000090c068723c */ /* 0x088ff00000001868 */
[C---:B------:R-:W-:Y:S04]  /*1a420*/  HMMA.16816.F32 R108, R196.reuse, R144, R108 ;  /* 0x00000090c46c723c */ /* 0x040fe8000000186c */
[----:B-1----:R-:W-:Y:S01]  /*1a430*/  FFMA.FTZ R4, R205, c[0x0][0x2d0], -R137 ;  /* 0x0000b400cd047a23 */ /* 0x002fe20000010889 */
[----:B------:R-:W-:Y:S01]  /*1a440*/  MOV R249, R166 ;  /* 0x000000a600f97202 */ /* 0x000fe20000000f00 */
[--C-:B------:R-:W-:Y:S01]  /*1a450*/  FFMA.FTZ R166, R245, c[0x0][0x2d0], -R200.reuse ;  /* 0x0000b400f5a67a23 */ /* 0x100fe200000108c8 */
[----:B------:R-:W-:Y:S01]  /*1a460*/  MOV R245, R165 ;  /* 0x000000a500f57202 */ /* 0x000fe20000000f00 */
[-C--:B------:R-:W-:Y:S01]  /*1a470*/  HMMA.16816.F32 R112, R196, R146.reuse, R112 ;  /* 0x00000092c470723c */ /* 0x080fe20000001870 */
[----:B------:R1:W-:Y:S03]  /*1a480*/  MUFU.EX2 R231, R4 ;  /* 0x0000000400e77308 */ /* 0x0003e60000000800 */
[--C-:B------:R-:W-:Y:S01]  /*1a490*/  FFMA.FTZ R165, R244, c[0x0][0x2d0], -R200.reuse ;  /* 0x0000b400f4a57a23 */ /* 0x100fe200000108c8 */
[----:B------:R-:W-:Y:S01]  /*1a4a0*/  MOV R244, R180 ;  /* 0x000000b400f47202 */ /* 0x000fe20000000f00 */
[----:B------:R-:W-:Y:S01]  /*1a4b0*/  FFMA.FTZ R200, R242, c[0x0][0x2d0], -R200 ;  /* 0x0000b400f2c87a23 */ /* 0x000fe200000108c8 */
[----:B------:R-:W-:Y:S01]  /*1a4c0*/  MOV R242, R138 ;  /* 0x0000008a00f27202 */ /* 0x000fe20000000f00 */
[C---:B------:R-:W-:Y:S01]  /*1a4d0*/  HMMA.16816.F32 R116, R192.reuse, R146, R116 ;  /* 0x00000092c074723c */ /* 0x040fe20000001874 */
[----:B------:R-:W3:Y:S02]  /*1a4e0*/  LDSM.16.MT88.4 R144, [R219+0x3880] ;  /* 0x00388000db90783b */ /* 0x000ee40000004200 */
[----:B------:R-:W-:Y:S01]  /*1a4f0*/  MUFU.EX2 R203, R166 ;  /* 0x000000a600cb7308 */ /* 0x000fe20000000800 */
[----:B------:R-:W-:Y:S01]  /*1a500*/  F2FP.PACK_AB R154, R249, R252 ;  /* 0x000000fcf99a723e */ /* 0x000fe200000000ff */
[----:B------:R-:W-:Y:S01]  /*1a510*/  FFMA.FTZ R138, R239, c[0x0][0x2d0], -R143 ;  /* 0x0000b400ef8a7a23 */ /* 0x000fe2000001088f */
[----:B------:R-:W-:Y:S02]  /*1a520*/  MOV R180, R163 ;  /* 0x000000a300b47202 */ /* 0x000fe40000000f00 */
[----:B------:R-:W-:Y:S01]  /*1a530*/  MOV R163, R172 ;  /* 0x000000ac00a37202 */ /* 0x000fe20000000f00 */
[--C-:B------:R-:W-:Y:S03]  /*1a540*/  FFMA.FTZ R172, R232, c[0x0][0x2d0], -R137.reuse ;  /* 0x0000b400e8ac7a23 */ /* 0x100fe60000010889 */
[----:B------:R-:W-:Y:S01]  /*1a550*/  MOV R188, R163 ;  /* 0x000000a300bc7202 */ /* 0x000fe20000000f00 */
[----:B------:R-:W-:Y:S01]  /*1a560*/  MUFU.EX2 R205, R165 ;  /* 0x000000a500cd7308 */ /* 0x000fe20000000800 */
[----:B------:R-:W-:Y:S01]  /*1a570*/  MOV R239, R179 ;  /* 0x000000b300ef7202 */ /* 0x000fe20000000f00 */
[----:B-1----:R-:W-:Y:S08]  /*1a580*/  FFMA.FTZ R4, R210, c[0x0][0x2d0], -R137 ;  /* 0x0000b400d2047a23 */ /* 0x002ff00000010889 */
[----:B------:R1:W1:Y:S01]  /*1a590*/  MUFU.EX2 R214, R4 ;  /* 0x0000000400d67308 */ /* 0x0002620000000800 */
[----:B-----5:R-:W-:Y:S02]  /*1a5a0*/  FFMA.FTZ R173, R6, R153, R241 ;  /* 0x0000009906ad7223 */ /* 0x020fe400000100f1 */
[----:B----4-:R-:W-:Y:S01]  /*1a5b0*/  FFMA.FTZ R6, R3, R152, R240 ;  /* 0x0000009803067223 */ /* 0x010fe200000100f0 */
[----:B------:R-:W-:Y:S01]  /*1a5c0*/  F2FP.PACK_AB R152, R251, R247 ;  /* 0x000000f7fb98723e */ /* 0x000fe200000000ff */
[----:B------:R-:W4:Y:S05]  /*1a5d0*/  LDL.LU R3, [R1+0xa8] ;  /* 0x0000a80001037983 */ /* 0x000f2a0000300800 */
[----:B------:R-:W-:Y:S01]  /*1a5e0*/  MUFU.EX2 R210, R200 ;  /* 0x000000c800d27308 */ /* 0x000fe20000000800 */
[-C--:B---3--:R-:W-:Y:S09]  /*1a5f0*/  HMMA.16816.F32 R120, R192, R144.reuse, R120 ;  /* 0x00000090c078723c */ /* 0x088ff20000001878 */
[----:B------:R-:W3:Y:S03]  /*1a600*/  MUFU.EX2 R200, R138 ;  /* 0x0000008a00c87308 */ /* 0x000ee60000000800 */
[----:B-1----:R-:W-:Y:S01]  /*1a610*/  FFMA.FTZ R4, R211, c[0x0][0x2d0], -R137 ;  /* 0x0000b400d3047a23 */ /* 0x002fe20000010889 */
[----:B------:R-:W-:Y:S01]  /*1a620*/  F2FP.PACK_AB R153, R214, R231 ;  /* 0x000000e7d699723e */ /* 0x000fe200000000ff */
[C---:B------:R-:W-:Y:S05]  /*1a630*/  HMMA.16816.F32 R124, R196.reuse, R144, R124 ;  /* 0x00000090c47c723c */ /* 0x040fea000000187c */
[----:B------:R1:W-:Y:S02]  /*1a640*/  MUFU.EX2 R213, R4 ;  /* 0x0000000400d57308 */ /* 0x0003e40000000800 */
[----:B------:R-:W-:Y:S01]  /*1a650*/  F2FP.PACK_AB R144, R244, R242 ;  /* 0x000000f2f490723e */ /* 0x000fe200000000ff */
[-C--:B------:R-:W-:Y:S04]  /*1a660*/  HMMA.16816.F32 R128, R196, R146.reuse, R128 ;  /* 0x00000092c480723c */ /* 0x080fe80000001880 */
[----:B------:R-:W-:Y:S03]  /*1a670*/  F2FP.PACK_AB R145, R245, R243 ;  /* 0x000000f3f591723e */ /* 0x000fe600000000ff */
[----:B------:R-:W5:Y:S01]  /*1a680*/  MUFU.EX2 R211, R142 ;  /* 0x0000008e00d37308 */ /* 0x000f620000000800 */
[----:B------:R-:W-:Y:S01]  /*1a690*/  MOV R199, R160 ;  /* 0x000000a000c77202 */ /* 0x000fe20000000f00 */
[----:B------:R-:W-:Y:S01]  /*1a6a0*/  HMMA.16816.F32 R132, R192, R146, R132 ;  /* 0x00000092c084723c */ /* 0x000fe20000001884 */
[----:B------:R-:W-:Y:S03]  /*1a6b0*/  LDSM.16.MT88.4 R160, [R220+0x2880] ;  /* 0x00288000dca0783b */ /* 0x000fe60000004200 */
[----:B---3--:R-:W-:Y:S01]  /*1a6c0*/  F2FP.PACK_AB R196, R202, R200 ;  /* 0x000000c8cac4723e */ /* 0x008fe200000000ff */
[----:B--2---:R-:W-:Y:S02]  /*1a6d0*/  FFMA.FTZ R2, R2, R191, R199 ;  /* 0x000000bf02027223 */ /* 0x004fe400000100c7 */
[----:B------:R-:W-:Y:S01]  /*1a6e0*/  F2FP.PACK_AB R147, R248, R250 ;  /* 0x000000faf893723e */ /* 0x000fe200000000ff */
[----:B------:R-:W-:Y:S01]  /*1a6f0*/  MUFU.EX2 R142, R171 ;  /* 0x000000ab008e7308 */ /* 0x000fe20000000800 */
[----:B------:R-:W-:Y:S03]  /*1a700*/  F2FP.PACK_AB R192, R206, R204 ;  /* 0x000000cccec0723e */ /* 0x000fe600000000ff */
[--C-:B-1----:R-:W-:Y:S01]  /*1a710*/  FFMA.FTZ R4, R215, c[0x0][0x2d0], -R137.reuse ;  /* 0x0000b400d7047a23 */ /* 0x102fe20000010889 */
[----:B------:R-:W-:Y:S01]  /*1a720*/  MOV R215, R158 ;  /* 0x0000009e00d77202 */ /* 0x000fe20000000f00 */
[----:B------:R-:W-:Y:S01]  /*1a730*/  FFMA.FTZ R137, R233, c[0x0][0x2d0], -R137 ;  /* 0x0000b400e9897a23 */ /* 0x000fe20000010889 */
[----:B------:R-:W1:Y:S01]  /*1a740*/  LDSM.16.MT88.4 R156, [R218+0x2880] ;  /* 0x00288000da9c783b */ /* 0x000e620000004200 */
[----:B------:R-:W-:Y:S02]  /*1a750*/  F2FP.PACK_AB R193, R205, R203 ;  /* 0x000000cbcdc1723e */ /* 0x000fe400000000ff */
[----:B------:R-:W2:Y:S01]  /*1a760*/  MUFU.EX2 R212, R4 ;  /* 0x0000000400d47308 */ /* 0x000ea20000000800 */
[----:B------:R-:W-:Y:S02]  /*1a770*/  F2FP.PACK_AB R146, R215, R246 ;  /* 0x000000f6d792723e */ /* 0x000fe400000000ff */
[----:B------:R-:W-:Y:S02]  /*1a780*/  F2FP.PACK_AB R195, R210, R208 ;  /* 0x000000d0d2c3723e */ /* 0x000fe400000000ff */
[----:B-----5:R-:W-:Y:S03]  /*1a790*/  F2FP.PACK_AB R194, R211, R209 ;  /* 0x000000d1d3c2723e */ /* 0x020fe600000000ff */
[-C--:B------:R-:W-:Y:S02]  /*1a7a0*/  HMMA.16816.F32 R8, R144, R148.reuse, R8 ;  /* 0x000000949008723c */ /* 0x080fe40000001808 */
[----:B------:R-:W-:Y:S10]  /*1a7b0*/  MUFU.EX2 R138, R172 ;  /* 0x000000ac008a7308 */ /* 0x000ff40000000800 */
[----:B------:R-:W3:Y:S01]  /*1a7c0*/  MUFU.EX2 R137, R137 ;  /* 0x0000008900897308 */ /* 0x000ee20000000800 */
[----:B--2---:R-:W-:Y:S01]  /*1a7d0*/  F2FP.PACK_AB R155, R212, R213 ;  /* 0x000000d5d49b723e */ /* 0x004fe200000000ff */
[--C-:B------:R-:W-:Y:S01]  /*1a7e0*/  FFMA.FTZ R4, R237, c[0x0][0x2d0], -R143.reuse ;  /* 0x0000b400ed047a23 */ /* 0x100fe2000001088f */
[----:B------:R-:W-:Y:S01]  /*1a7f0*/  MOV R237, R177 ;  /* 0x000000b100ed7202 */ /* 0x000fe20000000f00 */
[----:B------:R-:W-:Y:S01]  /*1a800*/  FFMA.FTZ R143, R236, c[0x0][0x2d0], -R143 ;  /* 0x0000b400ec8f7a23 */ /* 0x000fe2000001088f */
[----:B------:R-:W-:Y:S05]  /*1a810*/  MOV R236, R176 ;  /* 0x000000b000ec7202 */ /* 0x000fea0000000f00 */
[----:B------:R-:W-:Y:S01]  /*1a820*/  MUFU.EX2 R207, R4 ;  /* 0x0000000400cf7308 */ /* 0x000fe20000000800 */
[C---:B------:R-:W-:Y:S08]  /*1a830*/  HMMA.16816.F32 R12, R152.reuse, R148, R12 ;  /* 0x00000094980c723c */ /* 0x040ff0000000180c */
[-C--:B------:R-:W-:Y:S01]  /*1a840*/  HMMA.16816.F32 R16, R152, R150.reuse, R16 ;  /* 0x000000969810723c */ /* 0x080fe20000001810 */
[----:B------:R-:W2:Y:S03]  /*1a850*/  MUFU.EX2 R201, R143 ;  /* 0x0000008f00c97308 */ /* 0x000ea60000000800 */
[----:B---3--:R-:W-:Y:S04]  /*1a860*/  F2FP.PACK_AB R199, R137, R138 ;  /* 0x0000008a89c7723e */ /* 0x008fe800000000ff */
[C---:B------:R-:W-:Y:S01]  /*1a870*/  HMMA.16816.F32 R20, R144.reuse, R150, R20 ;  /* 0x000000969014723c */ /* 0x040fe20000001814 */
[----:B------:R-:W3:Y:S02]  /*1a880*/  LDSM.16.MT88.4 R148, [R219+0x2880] ;  /* 0x00288000db94783b */ /* 0x000ee40000004200 */
[----:B------:R-:W5:Y:S05]  /*1a890*/  MUFU.EX2 R143, R170 ;  /* 0x000000aa008f7308 */ /* 0x000f6a0000000800 */
[-C--:B-1----:R-:W-:Y:S08]  /*1a8a0*/  HMMA.16816.F32 R24, R144, R156.reuse, R24 ;  /* 0x0000009c9018723c */ /* 0x082ff00000001818 */
[C---:B------:R-:W-:Y:S04]  /*1a8b0*/  HMMA.16816.F32 R28, R152.reuse, R156, R28 ;  /* 0x0000009c981c723c */ /* 0x040fe8000000181c */
[----:B--2---:R-:W-:Y:S04]  /*1a8c0*/  F2FP.PACK_AB R198, R201, R207 ;  /* 0x000000cfc9c6723e */ /* 0x004fe800000000ff */
[-C--:B------:R-:W-:Y:S04]  /*1a8d0*/  HMMA.16816.F32 R32, R152, R158.reuse, R32 ;  /* 0x0000009e9820723c */ /* 0x080fe80000001820 */
[----:B-----5:R-:W-:Y:S04]  /*1a8e0*/  F2FP.PACK_AB R197, R142, R143 ;  /* 0x0000008f8ec5723e */ /* 0x020fe800000000ff */
        /* <DEDUP_REMOVED lines=20> */
[C---:B------:R-:W-:Y:S08]  /*1aa30*/  HMMA.16816.F32 R100, R144.reuse, R162, R100 ;  /* 0x000000a29064723c */ /* 0x040ff00000001864 */
[-C--:B---3--:R-:W-:Y:S08]  /*1aa40*/  HMMA.16816.F32 R104, R144, R148.reuse, R104 ;  /* 0x000000949068723c */ /* 0x088ff00000001868 */
[C---:B------:R-:W-:Y:S08]  /*1aa50*/  HMMA.16816.F32 R108, R152.reuse, R148, R108 ;  /* 0x00000094986c723c */ /* 0x040ff0000000186c */
[-C--:B------:R-:W-:Y:S08]  /*1aa60*/  HMMA.16816.F32 R112, R152, R150.reuse, R112 ;  /* 0x000000969870723c */ /* 0x080ff00000001870 */
[C---:B------:R-:W-:Y:S01]  /*1aa70*/  HMMA.16816.F32 R116, R144.reuse, R150, R116 ;  /* 0x000000969074723c */ /* 0x040fe20000001874 */
[----:B------:R-:W2:Y:S07]  /*1aa80*/  LDSM.16.MT88.4 R148, [R217+0x3080] ;  /* 0x00308000d994783b */ /* 0x000eae0000004200 */
[-C--:B-1----:R-:W-:Y:S04]  /*1aa90*/  HMMA.16816.F32 R120, R144, R156.reuse, R120 ;  /* 0x0000009c9078723c */ /* 0x082fe80000001878 */
[----:B----4-:R-:W-:Y:S02]  /*1aaa0*/  FFMA.FTZ R4, R0, R3, R190 ;  /* 0x0000000300047223 */ /* 0x010fe400000100be */
[----:B------:R-:W-:Y:S02]  /*1aab0*/  FADD.FTZ R3, R189, R173 ;  /* 0x000000adbd037221 */ /* 0x000fe40000010000 */
[C---:B------:R-:W-:Y:S04]  /*1aac0*/  HMMA.16816.F32 R124, R152.reuse, R156, R124 ;  /* 0x0000009c987c723c */ /* 0x040fe8000000187c */
[----:B------:R-:W-:Y:S02]  /*1aad0*/  FADD.FTZ R0, R188, R6 ;  /* 0x00000006bc007221 */ /* 0x000fe40000010000 */
[----:B------:R-:W-:Y:S02]  /*1aae0*/  FADD.FTZ R6, R183, R2 ;  /* 0x00000002b7067221 */ /* 0x000fe40000010000 */
[-C--:B------:R-:W-:Y:S04]  /*1aaf0*/  HMMA.16816.F32 R128, R152, R158.reuse, R128 ;  /* 0x0000009e9880723c */ /* 0x080fe80000001880 */
[----:B------:R-:W-:Y:S02]  /*1ab00*/  FADD.FTZ R136, R182, R4 ;  /* 0x00000004b6887221 */ /* 0x000fe40000010000 */
[----:B------:R-:W-:Y:S02]  /*1ab10*/  FADD.FTZ R2, R181, R3 ;  /* 0x00000003b5027221 */ /* 0x000fe40000010000 */
[----:B------:R-:W-:Y:S01]  /*1ab20*/  HMMA.16816.F32 R132, R144, R158, R132 ;  /* 0x0000009e9084723c */ /* 0x000fe20000001884 */
[----:B------:R-:W1:Y:S03]  /*1ab30*/  LDSM.16.MT88.4 R144, [R220+0x3080] ;  /* 0x00308000dc90783b */ /* 0x000e660000004200 */
[----:B------:R-:W-:Y:S02]  /*1ab40*/  FADD.FTZ R0, R180, R0 ;  /* 0x00000000b4007221 */ /* 0x000fe40000010000 */
[----:B------:R-:W-:Y:S02]  /*1ab50*/  FADD.FTZ R2, R236, R2 ;  /* 0x00000002ec027221 */ /* 0x000fe40000010000 */
[----:B------:R-:W-:Y:S01]  /*1ab60*/  FADD.FTZ R4, R234, R6 ;  /* 0x00000006ea047221 */ /* 0x000fe20000010000 */
[-C--:B--2---:R-:W-:Y:S01]  /*1ab70*/  HMMA.16816.F32 R164, R192, R148.reuse, R8 ;  /* 0x00000094c0a4723c */ /* 0x084fe20000001808 */
[----:B------:R-:W2:Y:S04]  /*1ab80*/  LDSM.16.MT88.4 R8, [R219+0x3080] ;  /* 0x00308000db08783b */ /* 0x000ea80000004200 */
[----:B------:R-:W-:Y:S02]  /*1ab90*/  FADD.FTZ R6, R242, R2 ;  /* 0x00000002f2067221 */ /* 0x000fe40000010000 */
[----:B------:R-:W-:Y:S01]  /*1aba0*/  FADD.FTZ R0, R237, R0 ;  /* 0x00000000ed007221 */ /* 0x000fe20000010000 */
[C---:B------:R-:W-:Y:S01]  /*1abb0*/  HMMA.16816.F32 R168, R196.reuse, R148, R12 ;  /* 0x00000094c4a8723c */ /* 0x040fe2000000180c */
[----:B------:R-:W3:Y:S03]  /*1abc0*/  LDSM.16.MT88.4 R12, [R217+0x4880] ;  /* 0x00488000d90c783b */ /* 0x000ee60000004200 */
[----:B------:R-:W-:Y:S01]  /*1abd0*/  FADD.FTZ R3, R235, R136 ;  /* 0x00000088eb037221 */ /* 0x000fe20000010000 */
[----:B------:R-:W-:Y:S03]  /*1abe0*/  MOV R136, R140 ;  /* 0x0000008c00887202 */ /* 0x000fe60000000f00 */
[-C--:B------:R-:W-:Y:S01]  /*1abf0*/  HMMA.16816.F32 R172, R196, R150.reuse, R16 ;  /* 0x00000096c4ac723c */ /* 0x080fe20000001810 */
[----:B------:R-:W4:Y:S07]  /*1ac00*/  LDSM.16.MT88.4 R16, [R218+0x4880] ;  /* 0x00488000da10783b */ /* 0x000f2e0000004200 */
[C---:B------:R-:W-:Y:S01]  /*1ac10*/  HMMA.16816.F32 R156, R192.reuse, R150, R20 ;  /* 0x00000096c09c723c */ /* 0x040fe20000001814 */
[----:B------:R-:W5:Y:S07]  /*1ac20*/  LDSM.16.MT88.4 R20, [R220+0x4880] ;  /* 0x00488000dc14783b */ /* 0x000f6e0000004200 */
[-C--:B------:R-:W-:Y:S01]  /*1ac30*/  HMMA.16816.F32 R160, R192, R184.reuse, R24 ;  /* 0x000000b8c0a0723c */ /* 0x080fe20000001818 */
[----:B------:R-:W2:Y:S07]  /*1ac40*/  LDSM.16.MT88.4 R24, [R219+0x4880] ;  /* 0x00488000db18783b */ /* 0x000eae0000004200 */
[C---:B------:R-:W-:Y:S08]  /*1ac50*/  HMMA.16816.F32 R176, R196.reuse, R184, R28 ;  /* 0x000000b8c4b0723c */ /* 0x040ff0000000181c */
[-C--:B------:R-:W-:Y:S08]  /*1ac60*/  HMMA.16816.F32 R180, R196, R186.reuse, R32 ;  /* 0x000000bac4b4723c */ /* 0x080ff00000001820 */
[C---:B------:R-:W-:Y:S08]  /*1ac70*/  HMMA.16816.F32 R148, R192.reuse, R186, R36 ;  /* 0x000000bac094723c */ /* 0x040ff00000001824 */
[-C--:B-1----:R-:W-:Y:S08]  /*1ac80*/  HMMA.16816.F32 R152, R192, R144.reuse, R40 ;  /* 0x00000090c098723c */ /* 0x082ff00000001828 */
        /* <DEDUP_REMOVED lines=9> */
[C---:B------:R-:W-:Y:S01]  /*1ad20*/  HMMA.16816.F32 R68, R192.reuse, R10, R68 ;  /* 0x0000000ac044723c */ /* 0x040fe20000001844 */
[----:B------:R-:W2:Y:S03]  /*1ad30*/  LDL R10, [R1+0xb4] ;  /* 0x0000b400010a7983 */ /* 0x000ea60000100800 */
        /* <DEDUP_REMOVED lines=26> */
[-C--:B-----5:R-:W-:Y:S04]  /*1aee0*/  HMMA.16816.F32 R104, R192, R20.reuse, R104 ;  /* 0x00000014c068723c */ /* 0x0a0fe80000001868 */
[----:B------:R-:W-:Y:S02]  /*1aef0*/  FADD.FTZ R3, R211, R3 ;  /* 0x00000003d3037221 */ /* 0x000fe40000010000 */
[----:B------:R-:W-:Y:S02]  /*1af00*/  FADD.FTZ R6, R212, R0 ;  /* 0x00000000d4067221 */ /* 0x000fe40000010000 */
[C---:B------:R-:W-:Y:S01]  /*1af10*/  HMMA.16816.F32 R108, R196.reuse, R20, R108 ;  /* 0x00000014c46c723c */ /* 0x040fe2000000186c */
[----:B------:R1:W-:Y:S03]  /*1af20*/  STL [R1+0x90], R3 ;  /* 0x0000900301007387 */ /* 0x0003e60000100800 */
        /* <DEDUP_REMOVED lines=10> */
[----:B-1----:R-:W-:Y:S02]  /*1afd0*/  FADD.FTZ R3, R201, R4 ;  /* 0x00000004c9037221 */ /* 0x002fe40000010000 */
[C---:B------:R-:W-:Y:S01]  /*1afe0*/  HMMA.16816.F32 R124, R196.reuse, R24, R124 ;  /* 0x00000018c47c723c */ /* 0x040fe2000000187c */
[----:B------:R1:W-:Y:S03]  /*1aff0*/  STL [R1+0x94], R6 ;  /* 0x0000940601007387 */ /* 0x0003e60000100800 */
[----:B------:R-:W-:Y:S01]  /*1b000*/  FADD.FTZ R2, R138, R0 ;  /* 0x000000008a027221 */ /* 0x000fe20000010000 */
[----:B------:R3:W-:Y:S01]  /*1b010*/  STL [R1+0xac], R3 ;  /* 0x0000ac0301007387 */ /* 0x0007e20000100800 */
[C---:B------:R-:W-:Y:S02]  /*1b020*/  IADD3 R0, R230.reuse, -0x1, RZ ;  /* 0xffffffffe6007810 */ /* 0x040fe40007ffe0ff */
[-C--:B------:R-:W-:Y:S04]  /*1b030*/  HMMA.16816.F32 R128, R196, R26.reuse, R128 ;  /* 0x0000001ac480723c */ /* 0x080fe80000001880 */
[----:B------:R-:W-:Y:S01]  /*1b040*/  MOV R138, R7 ;  /* 0x00000007008a7202 */ /* 0x000fe20000000f00 */
[----:B------:R-:W-:Y:S01]  /*1b050*/  FADD.FTZ R2, R137, R2 ;  /* 0x0000000289027221 */ /* 0x000fe20000010000 */
[----:B------:R-:W-:Y:S02]  /*1b060*/  MOV R137, R141 ;  /* 0x0000008d00897202 */ /* 0x000fe40000000f00 */
[----:B------:R-:W-:Y:S02]  /*1b070*/  HMMA.16816.F32 R132, R192, R26, R132 ;  /* 0x0000001ac084723c */ /* 0x000fe40000001884 */
[----:B------:R3:W-:Y:S02]  /*1b080*/  STL [R1+0xa8], R2 ;  /* 0x0000a80201007387 */ /* 0x0007e40000100800 */
[----:B-1----:R-:W-:Y:S02]  /*1b090*/  MOV R6, R139 ;  /* 0x0000008b00067202 */ /* 0x002fe40000000f00 */
[----:B--2---:R-:W-:Y:S02]  /*1b0a0*/  ISETP.GT.AND P0, PT, R230, R10, PT ;  /* 0x0000000ae600720c */ /* 0x004fe40003f04270 */
[----:B------:R-:W-:Y:S11]  /*1b0b0*/  MOV R230, R0 ;  /* 0x0000000000e67202 */ /* 0x000ff60000000f00 */
[----:B---3--:R-:W-:-:S05]  /*1b0c0*/  @P0 BRA `(.L_x_1376) ;  /* 0xffffaf6000000947 */ /* 0x008fca000383ffff */
.L_x_1348:
[----:B------:R-:W-:Y:S05]  /*1b0d0*/  BRA.DIV ~URZ, `(.L_x_1377) ;  /* 0x000074027f007947 */ /* 0x000fea000b800000 */
[----:B------:R-:W2:Y:S04]  /*1b0e0*/  LDL R0, [R1+0x90] ;  /* 0x0000900001007983 */ /* 0x000ea80000100800 */
[----:B--2---:R2:W3:Y:S02]  /*1b0f0*/  SHFL.BFLY PT, R6, R0, 0x2, 0x1f ;  /* 0x0c401f0000067f89 */ /* 0x0044e400000e0000 */
.L_x_1470:
[----:B--2---:R-:W2:Y:S02]  /*1b100*/  LDL.LU R0, [R1+0x90] ;  /* 0x0000900001007983 */ /* 0x004ea40000300800 */
[----:B--23--:R-:W-:Y:S01]  /*1b110*/  FADD.FTZ R6, R6, R0 ;  /* 0x0000000006067221 */ /* 0x00cfe20000010000 */
[----:B------:R-:W-:Y:S05]  /*1b120*/  BRA.DIV ~URZ, `(.L_x_1378) ;  /* 0x000074127f007947 */ /* 0x000fea000b800000 */
[----:B------:R-:W2:Y:S04]  /*1b130*/  LDL.LU R2, [R1+0x94] ;  /* 0x0000940001027983 */ /* 0x000ea80000300800 */
[----:B------:R-:W3:Y:S04]  /*1b140*/  LDL.LU R0, [R1+0xac] ;  /* 0x0000ac0001007983 */ /* 0x000ee80000300800 */
[----:B------:R-:W4:Y:S04]  /*1b150*/  LDL.LU R4, [R1+0xa8] ;  /* 0x0000a80001047983 */ /* 0x000f280000300800 */
[----:B--2---:R-:W2:Y:S04]  /*1b160*/  SHFL.BFLY PT, R5, R2, 0x2, 0x1f ;  /* 0x0c401f0002057f89 */ /* 0x004ea800000e0000 */
[----:B---3--:R-:W3:Y:S04]  /*1b170*/  SHFL.BFLY PT, R8, R0, 0x2, 0x1f ;  /* 0x0c401f0000087f89 */ /* 0x008ee800000e0000 */
[----:B----4-:R-:W4:Y:S01]  /*1b180*/  SHFL.BFLY PT, R10, R4, 0x2, 0x1f ;  /* 0x0c401f00040a7f89 */ /* 0x010f2200000e0000 */
[----:B--2---:R-:W-:-:S02]  /*1b190*/  FADD.FTZ R5, R5, R2 ;  /* 0x0000000205057221 */ /* 0x004fc40000010000 */
[----:B---3--:R-:W-:-:S03]  /*1b1a0*/  FADD.FTZ R8, R8, R0 ;  /* 0x0000000008087221 */ /* 0x008fc60000010000 */
[----:B------:R-:W2:Y:S01]  /*1b1b0*/  SHFL.BFLY PT, R2, R5, 0x1, 0x1f ;  /* 0x0c201f0005027f89 */ /* 0x000ea200000e0000 */
[----:B----4-:R-:W-:-:S03]  /*1b1c0*/  FADD.FTZ R10, R10, R4 ;  /* 0x000000040a0a7221 */ /* 0x010fc60000010000 */
[----:B------:R-:W3:Y:S04]  /*1b1d0*/  SHFL.BFLY PT, R0, R6, 0x1, 0x1f ;  /* 0x0c201f0006007f89 */ /* 0x000ee800000e0000 */
[----:B-1----:R-:W1:Y:S04]  /*1b1e0*/  SHFL.BFLY PT, R3, R8, 0x1, 0x1f ;  /* 0x0c201f0008037f89 */ /* 0x002e6800000e0000 */
[----:B------:R4:W4:Y:S01]  /*1b1f0*/  SHFL.BFLY PT, R51, R10, 0x1, 0x1f ;  /* 0x0c201f000a337f89 */ /* 0x00092200000e0000 */
[----:B--2---:R-:W-:Y:S02]  /*1b200*/  FADD.FTZ R5, R5, R2 ;  /* 0x0000000205057221 */ /* 0x004fe40000010000 */
[----:B---3--:R-:W-:-:S02]  /*1b210*/  FADD.FTZ R6, R6, R0 ;  /* 0x0000000006067221 */ /* 0x008fc40000010000 */
[----:B-1----:R-:W-:-:S03]  /*1b220*/  FADD.FTZ R8, R8, R3 ;  /* 0x0000000308087221 */ /* 0x002fc60000010000 */
.L_x_1471:
[----:B------:R-:W-:Y:S01]  /*1b230*/  FSETP.NE.FTZ.AND P2, PT, R6, RZ, PT ;  /* 0x000000ff0600720b */ /* 0x000fe20003f55000 */
[----:B------:R-:W-:Y:S01]  /*1b240*/  CS2R R2, SRZ ;  /* 0x0000000000027805 */ /* 0x000fe2000001ff00 */
[----:B------:R-:W-:Y:S01]  /*1b250*/  FSETP.NE.FTZ.AND P1, PT, R5, RZ, PT ;  /* 0x000000ff0500720b */ /* 0x000fe20003f35000 */
[----:B----4-:R-:W-:Y:S01]  /*1b260*/  FADD.FTZ R10, R51, R10 ;  /* 0x0000000a330a7221 */ /* 0x010fe20000010000 */
[----:B------:R-:W-:Y:S02]  /*1b270*/  FSETP.NE.FTZ.AND P0, PT, R8, RZ, PT ;  /* 0x000000ff0800720b */ /* 0x000fe40003f15000 */
[----:B------:R-:W-:Y:S02]  /*1b280*/  MOV R0, RZ ;  /* 0x000000ff00007202 */ /* 0x000fe40000000f00 */
[----:B------:R-:W-:-:S05]  /*1b290*/  FSETP.NE.FTZ.AND P3, PT, R10, RZ, PT ;  /* 0x000000ff0a00720b */ /* 0x000fca0003f75000 */
[----:B------:R-:W1:Y:S04]  /*1b2a0*/  @P2 MUFU.RCP R0, R6 ;  /* 0x0000000600002308 */ /* 0x000e680000001000 */
[----:B------:R-:W-:-:S04]  /*1b2b0*/  @P0 MOV R13, 0x3f317218 ;  /* 0x3f317218000d0802 */ /* 0x000fc80000000f00 */
[----:B------:R-:W2:Y:S08]  /*1b2c0*/  @P1 MUFU.RCP R3, R5 ;  /* 0x0000000500031308 */ /* 0x000eb00000001000 */
[----:B------:R-:W3:Y:S01]  /*1b2d0*/  @P0 MUFU.RCP R2, R8 ;  /* 0x0000000800020308 */ /* 0x000ee20000001000 */
[C---:B-1----:R-:W-:Y:S02]  /*1b2e0*/  FMUL.FTZ R164, R0.reuse, R164 ;  /* 0x000000a400a47220 */ /* 0x042fe40000410000 */
[----:B------:R-:W-:-:S02]  /*1b2f0*/  FMUL.FTZ R55, R0, R165 ;  /* 0x000000a500377220 */ /* 0x000fc40000410000 */
[C---:B------:R-:W-:Y:S02]  /*1b300*/  FMUL.FTZ R156, R0.reuse, R156 ;  /* 0x0000009c009c7220 */ /* 0x040fe40000410000 */
[C---:B------:R-:W-:Y:S01]  /*1b310*/  FMUL.FTZ R157, R0.reuse, R157 ;  /* 0x0000009d009d7220 */ /* 0x040fe20000410000 */
[----:B------:R1:W4:Y:S01]  /*1b320*/  @P1 MUFU.LG2 R4, R5 ;  /* 0x0000000500041308 */ /* 0x0003220000000c00 */
        /* <DEDUP_REMOVED lines=9> */
[----:B------:R4:W5:Y:S01]  /*1b3c0*/  @P0 MUFU.LG2 R6, R8 ;  /* 0x0000000800060308 */ /* 0x0009620000000c00 */
[C---:B------:R-:W-:Y:S01]  /*1b3d0*/  FMUL.FTZ R20, R0.reuse, R56 ;  /* 0x0000003800147220 */ /* 0x040fe20000410000 */
[----:B-1----:R-:W-:Y:S01]  /*1b3e0*/  @P2 MOV R5, 0x3f317218 ;  /* 0x3f31721800052802 */ /* 0x002fe20000000f00 */
[C---:B------:R-:W-:Y:S02]  /*1b3f0*/  FMUL.FTZ R42, R0.reuse, R57 ;  /* 0x00000039002a7220 */ /* 0x040fe40000410000 */
[----:B------:R-:W-:-:S02]  /*1b400*/  FMUL.FTZ R68, R0, R68 ;  /* 0x0000004400447220 */ /* 0x000fc40000410000 */
[C---:B------:R-:W-:Y:S01]  /*1b410*/  FMUL.FTZ R39, R0.reuse, R69 ;  /* 0x0000004500277220 */ /* 0x040fe20000410000 */
[----:B------:R-:W-:Y:S01]  /*1b420*/  MOV R69, 0xff800000 ;  /* 0xff80000000457802 */ /* 0x000fe20000000f00 */
[C---:B------:R-:W-:Y:S02]  /*1b430*/  FMUL.FTZ R72, R0.reuse, R72 ;  /* 0x0000004800487220 */ /* 0x040fe40000410000 */
[C---:B------:R-:W-:Y:S01]  /*1b440*/  FMUL.FTZ R36, R0.reuse, R73 ;  /* 0x0000004900247220 */ /* 0x040fe20000410000 */
[----:B------:R-:W-:Y:S01]  /*1b450*/  MOV R73, 0xff800000 ;  /* 0xff80000000497802 */ /* 0x000fe20000000f00 */
        /* <DEDUP_REMOVED lines=18> */
[----:B------:R-:W-:Y:S01]  /*1b580*/  @P3 MUFU.RCP R0, R10 ;  /* 0x0000000a00003308 */ /* 0x000fe20000001000 */
        /* <DEDUP_REMOVED lines=32> */
[C---:B---3--:R-:W-:Y:S02]  /*1b790*/  FMUL.FTZ R56, R2.reuse, R168 ;  /* 0x000000a802387220 */ /* 0x048fe40000410000 */
        /* <DEDUP_REMOVED lines=31> */
[----:B------:R-:W1:Y:S01]  /*1b990*/  @P3 MUFU.LG2 R2, R10 ;  /* 0x0000000a00023308 */ /* 0x000e620000000c00 */
[----:B----4-:R-:W-:Y:S02]  /*1b9a0*/  @P1 FMUL.FTZ R8, R4, 0.69314718246459960938 ;  /* 0x3f31721804081820 */ /* 0x010fe40000410000 */
[----:B------:R-:W-:Y:S02]  /*1b9b0*/  @P1 FMUL.FTZ R4, R3, c[0x0][0x2d0] ;  /* 0x0000b40003041a20 */ /* 0x000fe40000410000 */
[----:B-----5:R-:W-:-:S02]  /*1b9c0*/  @P0 FMUL.FTZ R6, R6, 0.69314718246459960938 ;  /* 0x3f31721806060820 */ /* 0x020fc40000410000 */
[----:B------:R-:W-:Y:S02]  /*1b9d0*/  @P0 FMUL.FTZ R3, R13, c[0x0][0x2d0] ;  /* 0x0000b4000d030a20 */ /* 0x000fe40000410000 */
[----:B------:R-:W-:Y:S02]  /*1b9e0*/  @P2 FMUL.FTZ R9, R9, 0.69314718246459960938 ;  /* 0x3f31721809092820 */ /* 0x000fe40000410000 */
[----:B------:R-:W-:Y:S01]  /*1b9f0*/  @P0 FFMA.FTZ R73, R3, R141, R6 ;  /* 0x0000008d03490223 */ /* 0x000fe20000010006 */
[----:B------:R-:W-:Y:S01]  /*1ba00*/  @P3 MOV R3, 0x3f317218 ;  /* 0x3f31721800033802 */ /* 0x000fe20000000f00 */
[----:B------:R-:W-:Y:S01]  /*1ba10*/  @P2 FMUL.FTZ R5, R5, c[0x0][0x2d0] ;  /* 0x0000b40005052a20 */ /* 0x000fe20000410000 */
[----:B------:R-:W-:Y:S01]  /*1ba20*/  PLOP3.LUT P0, PT, PT, PT, PT, 0x8, 0x0 ;  /* 0x000000000000781c */ /* 0x000fe20003f0e170 */
[----:B------:R-:W-:Y:S02]  /*1ba30*/  @P1 FFMA.FTZ R71, R4, R140, R8 ;  /* 0x0000008c04471223 */ /* 0x000fe40000010008 */
[----:B-1----:R-:W-:-:S02]  /*1ba40*/  @P3 FMUL.FTZ R2, R2, 0.69314718246459960938 ;  /* 0x3f31721802023820 */ /* 0x002fc40000410000 */
[----:B------:R-:W-:Y:S02]  /*1ba50*/  @P3 FMUL.FTZ R3, R3, c[0x0][0x2d0] ;  /* 0x0000b40003033a20 */ /* 0x000fe40000410000 */
[----:B------:R-:W-:Y:S02]  /*1ba60*/  @P2 FFMA.FTZ R69, R5, R139, R9 ;  /* 0x0000008b05452223 */ /* 0x000fe40000010009 */
        /* <DEDUP_REMOVED lines=32> */
[----:B------:R-:W-:Y:S02]  /*1bc70*/  @P3 FFMA.FTZ R59, R3, R7, R2 ;  /* 0x00000007033b3223 */ /* 0x000fe40000010002 */
.L_x_1241:
[----:B-1----:R-:W-:Y:S05]  /*1bc80*/  @P0 BRA `(.L_x_1379) ;  /* 0x00001c6000000947 */ /* 0x002fea0003800000 */
[----:B------:R-:W2:Y:S01]  /*1bc90*/  LDL R65, [R1+0xec] ;  /* 0x0000ec0001417983 */ /* 0x000ea20000100800 */
[----:B------:R-:W-:Y:S01]  /*1bca0*/  F2FP.PACK_AB R40, R40, R60 ;  /* 0x0000003c2828723e */ /* 0x000fe200000000ff */
[----:B------:R-:W-:Y:S01]  /*1bcb0*/  WARPSYNC 0xffffffff ;  /* 0xffffffff00007948 */ /* 0x000fe20003800000 */
        /* <DEDUP_REMOVED lines=110> */
[----:B---3--:R-:W-:Y:S01]  /*1c3a0*/  IMAD.IADD R8, R7, 0x1, R2 ;  /* 0x0000000107087824 */ /* 0x008fe200078e0202 */
[----:B------:R-:W-:Y:S01]  /*1c3b0*/  STS [R6+0x80], R47 ;  /* 0x0000802f06007388 */ /* 0x000fe20000000800 */
[----:B------:R-:W-:Y:S02]  /*1c3c0*/  F2FP.PACK_AB R14, R131, R14 ;  /* 0x0000000e830e723e */ /* 0x000fe400000000ff */
[----:B------:R-:W-:Y:S01]  /*1c3d0*/  ISETP.NE.U32.AND P0, PT, RZ, c[0x0][0x500], PT ;  /* 0x00014000ff007a0c */ /* 0x000fe20003f05070 */
[----:B------:R-:W-:Y:S03]  /*1c3e0*/  STS [R6+0x480], R46 ;  /* 0x0004802e06007388 */ /* 0x000fe60000000800 */
[----:B------:R-:W-:Y:S01]  /*1c3f0*/  ISETP.NE.AND.EX P1, PT, RZ, c[0x0][0x504], PT, P0 ;  /* 0x00014100ff007a0c */ /* 0x000fe20003f25300 */
[----:B------:R1:W-:Y:S01]  /*1c400*/  STS [R8+0x400], R5 ;  /* 0x0004000508007388 */ /* 0x0003e20000000800 */
[----:B------:R-:W-:-:S03]  /*1c410*/  ISETP.NE.U32.AND P0, PT, RZ, c[0x0][0x508], PT ;  /* 0x00014200ff007a0c */ /* 0x000fc60003f05070 */
[----:B------:R-:W-:Y:S01]  /*1c420*/  STS [R8], R43 ;  /* 0x0000002b08007388 */ /* 0x000fe20000000800 */
[----:B------:R-:W-:-:S03]  /*1c430*/  ISETP.NE.AND.EX P0, PT, RZ, c[0x0][0x50c], PT, P0 ;  /* 0x00014300ff007a0c */ /* 0x000fc60003f05300 */
        /* <DEDUP_REMOVED lines=28> */
[----:B-1----:R-:W-:-:S03]  /*1c600*/  IMAD.MOV.U32 R2, RZ, RZ, 0x4 ;  /* 0x00000004ff027424 */ /* 0x002fc600078e00ff */
        /* <DEDUP_REMOVED lines=18> */
[----:B--2---:R-:W-:-:S03]  /*1c730*/  IMAD.WIDE R8, R65, R2, c[0x0][0x500] ;  /* 0x0001400041087625 */ /* 0x004fc600078e0202 */
[----:B------:R-:W-:Y:S06]  /*1c740*/  BAR.SYNC.DEFER_BLOCKING 0x1, 0x80 ;  /* 0x0042000000007b1d */ /* 0x000fec0000010000 */
[----:B------:R-:W2:Y:S01]  /*1c750*/  @P1 LDG.E R0, [R8.64] ;  /* 0x0000000608001981 */ /* 0x000ea2000c1e1900 */
[----:B------:R-:W-:Y:S02]  /*1c760*/  IMAD.MOV.U32 R20, RZ, RZ, c[0x0][0x388] ;  /* 0x0000e200ff147624 */ /* 0x000fe400078e00ff */
[----:B------:R-:W-:-:S05]  /*1c770*/  @P0 IMAD.WIDE R2, R65, R2, c[0x0][0x508] ;  /* 0x0001420041020625 */ /* 0x000fca00078e0202 */
[----:B------:R3:W5:Y:S02]  /*1c780*/  @P0 LDG.E R20, [R2.64] ;  /* 0x0000000602140981 */ /* 0x000764000c1e1900 */
[----:B---3--:R-:W-:Y:S02]  /*1c790*/  CS2R R2, SRZ ;  /* 0x0000000000027805 */ /* 0x008fe4000001ff00 */
[--C-:B--2---:R-:W-:Y:S01]  /*1c7a0*/  @P1 SHF.R.S32.HI R3, RZ, 0x1f, R0.reuse ;  /* 0x0000001fff031819 */ /* 0x104fe20000011400 */
[----:B------:R-:W-:Y:S01]  /*1c7b0*/  @P1 IMAD.MOV.U32 R2, RZ, RZ, R0 ;  /* 0x000000ffff021224 */ /* 0x000fe200078e0000 */
[----:B------:R-:W-:Y:S05]  /*1c7c0*/  @P0 BRA `(.L_x_1380) ;  /* 0x0000004000000947 */ /* 0x000fea0003800000 */
[----:B-1----:R-:W-:Y:S05]  /*1c7d0*/  @!P1 BRA `(.L_x_1380) ;  /* 0x0000003000009947 */ /* 0x002fea0003800000 */
[----:B------:R-:W2:Y:S04]  /*1c7e0*/  LDG.E R4, [R8.64] ;  /* 0x0000000608047981 */ /* 0x000ea8000c1e1900 */
[----:B------:R-:W2:Y:S02]  /*1c7f0*/  LDG.E R0, [R8.64+0x4] ;  /* 0x0000040608007981 */ /* 0x000ea4000c1e1900 */
[----:B--2--5:R-:W-:-:S02]  /*1c800*/  IADD3 R20, -R4, R0, RZ ;  /* 0x0000000004147210 */ /* 0x024fc40007ffe1ff */
.L_x_1380:
[----:B-1----:R-:W-:Y:S01]  /*1c810*/  LOP3.LUT R0, R58, 0xffffffe0, RZ, 0xc0, !PT ;  /* 0xffffffe03a007812 */ /* 0x002fe200078ec0ff */
[----:B------:R-:W1:Y:S01]  /*1c820*/  S2R R11, SR_CTAID.Y ;  /* 0x00000000000b7919 */ /* 0x000e620000002600 */
[----:B------:R-:W-:Y:S01]  /*1c830*/  LEA.HI R4, R21, R21, RZ, 0x1 ;  /* 0x0000001515047211 */ /* 0x000fe200078f08ff */
[----:B-----5:R-:W-:Y:S01]  /*1c840*/  IMAD R20, R20, c[0x0][0x4e8], RZ ;  /* 0x00013a0014147a24 */ /* 0x020fe200078e02ff */
[----:B------:R-:W-:Y:S01]  /*1c850*/  SHF.R.S32.HI R6, RZ, 0x1f, R57 ;  /* 0x0000001fff067819 */ /* 0x000fe20000011439 */
[----:B------:R-:W-:Y:S01]  /*1c860*/  IMAD.IADD R0, R61, 0x1, -R0 ;  /* 0x000000013d007824 */ /* 0x000fe200078e0a00 */
[----:B------:R-:W-:Y:S01]  /*1c870*/  LOP3.LUT R5, R4, 0x1ffffffe, RZ, 0xc0, !PT ;  /* 0x1ffffffe04057812 */ /* 0x000fe200078ec0ff */
[----:B------:R-:W2:Y:S01]  /*1c880*/  S2R R80, SR_CTAID.X ;  /* 0x0000000000507919 */ /* 0x000ea20000002500 */
[----:B------:R-:W-:Y:S01]  /*1c890*/  LEA.HI R6, R6, R57, RZ, 0x2 ;  /* 0x0000003906067211 */ /* 0x000fe200078f10ff */
[----:B------:R-:W-:Y:S01]  /*1c8a0*/  IMAD.SHL.U32 R4, R4, 0x20, RZ ;  /* 0x0000002004047824 */ /* 0x000fe200078e00ff */
[----:B------:R-:W-:Y:S01]  /*1c8b0*/  SHF.R.S32.HI R7, RZ, 0x1f, R0 ;  /* 0x0000001fff077819 */ /* 0x000fe20000011400 */
[----:B------:R-:W-:Y:S01]  /*1c8c0*/  IMAD.IADD R8, R21, 0x1, -R5 ;  /* 0x0000000115087824 */ /* 0x000fe200078e0a05 */
[----:B------:R-:W-:Y:S01]  /*1c8d0*/  LOP3.LUT R5, R6, 0xffffffc, RZ, 0xc0, !PT ;  /* 0x0ffffffc06057812 */ /* 0x000fe200078ec0ff */
[----:B------:R-:W3:Y:S01]  /*1c8e0*/  S2R R10, SR_CTAID.Y ;  /* 0x00000000000a7919 */ /* 0x000ee20000002600 */
[----:B------:R-:W-:Y:S01]  /*1c8f0*/  LEA.HI R7, R7, R0, RZ, 0x2 ;  /* 0x0000000007077211 */ /* 0x000fe200078f10ff */
[----:B------:R-:W-:Y:S01]  /*1c900*/  BSSY B0, `(.L_x_1381) ;  /* 0x0000087000007945 */ /* 0x000fe20003800000 */
[----:B------:R-:W-:Y:S01]  /*1c910*/  LOP3.LUT R4, R4, 0xffffffc0, RZ, 0xc0, !PT ;  /* 0xffffffc004047812 */ /* 0x000fe200078ec0ff */
[----:B------:R-:W-:Y:S01]  /*1c920*/  IMAD.IADD R6, R57, 0x1, -R5 ;  /* 0x0000000139067824 */ /* 0x000fe200078e0a05 */
[----:B------:R-:W-:-:S02]  /*1c930*/  SHF.R.S32.HI R5, RZ, 0x2, R7 ;  /* 0x00000002ff057819 */ /* 0x000fc40000011407 */
[----:B------:R-:W-:Y:S01]  /*1c940*/  MOV R9, c[0x0][0x4e8] ;  /* 0x00013a0000097a02 */ /* 0x000fe20000000f00 */
[----:B------:R-:W-:Y:S01]  /*1c950*/  IMAD R7, R8, 0x8, R4 ;  /* 0x0000000808077824 */ /* 0x000fe200078e0204 */
[----:B------:R-:W-:Y:S01]  /*1c960*/  LOP3.LUT P0, RZ, R0, 0x3, RZ, 0xc0, !PT ;  /* 0x0000000300ff7812 */ /* 0x000fe2000780c0ff */
[----:B------:R-:W-:Y:S01]  /*1c970*/  IMAD R19, R6, 0x10, R5 ;  /* 0x0000001006137824 */ /* 0x000fe200078e0205 */
[----:B------:R-:W-:Y:S01]  /*1c980*/  ISETP.NE.AND P2, PT, R9, 0x1, PT ;  /* 0x000000010900780c */ /* 0x000fe20003f45270 */
[----:B------:R-:W-:Y:S01]  /*1c990*/  IMAD R0, R3, c[0x0][0x3a0], RZ ;  /* 0x0000e80003007a24 */ /* 0x000fe200078e02ff */
[----:B------:R-:W-:Y:S01]  /*1c9a0*/  SEL R18, R65, RZ, !P1 ;  /* 0x000000ff41127207 */ /* 0x000fe20004800000 */
[----:B-1----:R-:W-:Y:S01]  /*1c9b0*/  IMAD.WIDE.U32 R4, R11, c[0x0][0x490], R2 ;  /* 0x000124000b047a25 */ /* 0x002fe200078e0002 */
[----:B------:R-:W-:Y:S02]  /*1c9c0*/  IADD3 R6, R19, R7, RZ ;  /* 0x0000000713067210 */ /* 0x000fe40007ffe0ff */
[----:B------:R-:W-:Y:S01]  /*1c9d0*/  LEA.HI R23, R60, R61, RZ, 0x6 ;  /* 0x0000003d3c177211 */ /* 0x000fe200078f30ff */
[----:B------:R-:W-:-:S02]  /*1c9e0*/  IMAD R7, R2, c[0x0][0x3a4], R0 ;  /* 0x0000e90002077a24 */ /* 0x000fc400078e0200 */
[----:B------:R-:W-:-:S04]  /*1c9f0*/  IMAD.WIDE.U32 R2, R2, c[0x0][0x3a0], RZ ;  /* 0x0000e80002027a25 */ /* 0x000fc800078e00ff */
[----:B--2---:R-:W-:Y:S01]  /*1ca00*/  IMAD R0, R80, 0x80, R6 ;  /* 0x0000008050007824 */ /* 0x004fe200078e0206 */
[----:B---3--:R-:W-:Y:S02]  /*1ca10*/  SHF.R.S32.HI R13, RZ, 0x1f, R10 ;  /* 0x0000001fff0d7819 */ /* 0x008fe4000001140a */
[----:B------:R-:W-:Y:S01]  /*1ca20*/  IADD3 R3, R3, R7, RZ ;  /* 0x0000000703037210 */ /* 0x000fe20007ffe0ff */
[----:B------:R-:W-:Y:S01]  /*1ca30*/  @P2 IMAD.HI.U32 R7, R0, c[0x0][0x4ec], RZ ;  /* 0x00013b0000072a27 */ /* 0x000fe200078e00ff */
[----:B------:R-:W-:Y:S02]  /*1ca40*/  LEA.HI R10, R60, R61, RZ, 0x3 ;  /* 0x0000003d3c0a7211 */ /* 0x000fe400078f18ff */
[----:B------:R-:W-:Y:S01]  /*1ca50*/  SHF.R.S32.HI R6, RZ, 0x1f, R65 ;  /* 0x0000001fff067819 */ /* 0x000fe20000011441 */
[----:B------:R-:W-:Y:S01]  /*1ca60*/  IMAD R8, R13, c[0x0][0x490], RZ ;  /* 0x000124000d087a24 */ /* 0x000fe200078e02ff */
[----:B------:R-:W-:Y:S01]  /*1ca70*/  SHF.R.S32.HI R21, RZ, 0x3, R10 ;  /* 0x00000003ff157819 */ /* 0x000fe2000001140a */
[----:B------:R-:W-:Y:S01]  /*1ca80*/  IMAD.MOV.U32 R9, RZ, RZ, R0 ;  /* 0x000000ffff097224 */ /* 0x000fe200078e0000 */
[----:B------:R-:W-:Y:S01]  /*1ca90*/  @P2 SHF.R.U32.HI R9, RZ, c[0x0][0x4f0], R7 ;  /* 0x00013c00ff092a19 */ /* 0x000fe20000011607 */
[----:B------:R-:W-:Y:S01]  /*1caa0*/  IMAD R8, R11, c[0x0][0x494], R8 ;  /* 0x000125000b087a24 */ /* 0x000fe200078e0208 */
[----:B------:R-:W-:Y:S01]  /*1cab0*/  LOP3.LUT R12, R10, 0xfffffff8, RZ, 0xc0, !PT ;  /* 0xfffffff80a0c7812 */ /* 0x000fe200078ec0ff */
[----:B------:R-:W-:Y:S01]  /*1cac0*/  IMAD R14, R13, c[0x0][0x3e8], RZ ;  /* 0x0000fa000d0e7a24 */ /* 0x000fe200078e02ff */
[----:B------:R-:W-:Y:S01]  /*1cad0*/  SEL R15, R6, RZ, !P1 ;  /* 0x000000ff060f7207 */ /* 0x000fe20004800000 */
[----:B------:R-:W-:-:S02]  /*1cae0*/  IMAD.MOV R10, RZ, RZ, -R9 ;  /* 0x000000ffff0a7224 */ /* 0x000fc400078e0a09 */
[----:B------:R-:W-:Y:S01]  /*1caf0*/  IMAD.WIDE.U32 R6, R11, c[0x0][0x3e8], R2 ;  /* 0x0000fa000b067a25 */ /* 0x000fe200078e0002 */
[----:B------:R-:W-:-:S03]  /*1cb00*/  SHF.L.U32 R2, R21, 0x6, RZ ;  /* 0x0000000615027819 */ /* 0x000fc600000006ff */
[----:B------:R-:W-:Y:S02]  /*1cb10*/  IMAD.IADD R5, R5, 0x1, R8 ;  /* 0x0000000105057824 */ /* 0x000fe400078e0208 */
[----:B------:R-:W-:Y:S01]  /*1cb20*/  IMAD R10, R10, c[0x0][0x4e8], R0 ;  /* 0x00013a000a0a7a24 */ /* 0x000fe200078e0200 */
[----:B------:R-:W-:Y:S01]  /*1cb30*/  LOP3.LUT R0, R2, 0x1c0, RZ, 0xc0, !PT ;  /* 0x000001c002007812 */ /* 0x000fe200078ec0ff */
[----:B------:R-:W-:Y:S02]  /*1cb40*/  IMAD.IADD R12, R61, 0x1, -R12 ;  /* 0x000000013d0c7824 */ /* 0x000fe400078e0a0c */
[----:B------:R-:W-:Y:S01]  /*1cb50*/  IMAD R8, R15, c[0x0][0x498], RZ ;  /* 0x000126000f087a24 */ /* 0x000fe200078e02ff */
[----:B------:R-:W-:Y:S01]  /*1cb60*/  SHF.R.U32.HI R13, RZ, 0x3, R0 ;  /* 0x00000003ff0d7819 */ /* 0x000fe20000011600 */
[----:B------:R-:W-:Y:S02]  /*1cb70*/  IMAD R14, R11, c[0x0][0x3ec], R14 ;  /* 0x0000fb000b0e7a24 */ /* 0x000fe400078e020e */
[----:B------:R-:W-:-:S04]  /*1cb80*/  IMAD.WIDE.U32 R2, R18, c[0x0][0x498], R4 ;  /* 0x0001260012027a25 */ /* 0x000fc800078e0004 */
[----:B------:R-:W-:Y:S01]  /*1cb90*/  IMAD R17, R18, c[0x0][0x49c], R8 ;  /* 0x0001270012117a24 */ /* 0x000fe200078e0208 */
[----:B------:R-:W-:Y:S01]  /*1cba0*/  IADD3 R2, P1, R9, R2, RZ ;  /* 0x0000000209027210 */ /* 0x000fe20007f3e0ff */
[C---:B------:R-:W-:Y:S02]  /*1cbb0*/  IMAD R11, R12.reuse, 0x10, R21 ;  /* 0x000000100c0b7824 */ /* 0x040fe400078e0215 */
[----:B------:R-:W-:Y:S01]  /*1cbc0*/  IMAD.SHL.U32 R8, R12, 0x8, RZ ;  /* 0x000000080c087824 */ /* 0x000fe200078e00ff */
[----:B------:R-:W-:Y:S01]  /*1cbd0*/  SHF.R.S32.HI R12, RZ, 0x1f, R9 ;  /* 0x0000001fff0c7819 */ /* 0x000fe20000011409 */
[----:B------:R-:W-:Y:S01]  /*1cbe0*/  IMAD.IADD R5, R7, 0x1, R14 ;  /* 0x0000000107057824 */ /* 0x000fe200078e020e */
[----:B------:R-:W-:Y:S02]  /*1cbf0*/  SHF.R.S32.HI R7, RZ, 0x1f, R10 ;  /* 0x0000001fff077819 */ /* 0x000fe4000001140a */
[----:B------:R-:W-:Y:S02]  /*1cc00*/  LEA R11, R80, R11, 0x7 ;  /* 0x0000000b500b7211 */ /* 0x000fe400078e38ff */
[----:B------:R-:W-:Y:S01]  /*1cc10*/  IADD3.X R3, R12, R3, R17, P1, !PT ;  /* 0x000000030c037210 */ /* 0x000fe20000ffe411 */
[----:B------:R-:W-:Y:S01]  /*1cc20*/  IMAD R7, R7, c[0x0][0x488], RZ ;  /* 0x0001220007077a24 */ /* 0x000fe200078e02ff */
[----:B------:R-:W-:Y:S01]  /*1cc30*/  LOP3.LUT R4, R0, 0x38, R8, 0xf8, !PT ;  /* 0x0000003800047812 */ /* 0x000fe200078ef808 */
[----:B------:R-:W-:-:S03]  /*1cc40*/  @P2 IMAD.HI.U32 R0, R11, c[0x0][0x4ec], RZ ;  /* 0x00013b000b002a27 */ /* 0x000fc600078e00ff */
[----:B------:R-:W-:Y:S01]  /*1cc50*/  LOP3.LUT R22, R4, R13, RZ, 0x3c, !PT ;  /* 0x0000000d04167212 */ /* 0x000fe200078e3cff */
[----:B------:R-:W-:Y:S01]  /*1cc60*/  IMAD.WIDE.U32 R2, R10, c[0x0][0x488], R2 ;  /* 0x000122000a027a25 */ /* 0x000fe200078e0002 */
[----:B------:R-:W-:-:S03]  /*1cc70*/  MOV R4, R6 ;  /* 0x0000000600047202 */ /* 0x000fc60000000f00 */
[----:B------:R-:W-:Y:S02]  /*1cc80*/  IMAD R7, R10, c[0x0][0x48c], R7 ;  /* 0x000123000a077a24 */ /* 0x000fe400078e0207 */
[----:B------:R-:W-:Y:S01]  /*1cc90*/  IMAD.MOV.U32 R16, RZ, RZ, R11 ;  /* 0x000000ffff107224 */ /* 0x000fe200078e000b */
[----:B------:R-:W-:Y:S01]  /*1cca0*/  @P2 SHF.R.U32.HI R16, RZ, c[0x0][0x4f0], R0 ;  /* 0x00013c00ff102a19 */ /* 0x000fe20000011600 */
[----:B------:R-:W-:Y:S01]  /*1ccb0*/  IMAD R17, R80, 0x80, R19 ;  /* 0x0000008050117824 */ /* 0x000fe200078e0213 */
[----:B------:R-:W-:Y:S01]  /*1ccc0*/  LEA R0, P1, R2, c[0x0][0x450], 0x2 ;  /* 0x0001140002007a11 */ /* 0x000fe200078210ff */
[----:B------:R-:W-:Y:S01]  /*1ccd0*/  IMAD R6, R15, c[0x0][0x3f0], RZ ;  /* 0x0000fc000f067a24 */ /* 0x000fe200078e02ff */
[----:B------:R-:W-:Y:S01]  /*1cce0*/  IADD3 R7, R3, R7, RZ ;  /* 0x0000000703077210 */ /* 0x000fe20007ffe0ff */
[----:B------:R-:W-:Y:S01]  /*1ccf0*/  IMAD.MOV R10, RZ, RZ, -R16 ;  /* 0x000000ffff0a7224 */ /* 0x000fe200078e0a10 */
[----:B------:R-:W-:Y:S01]  /*1cd00*/  IADD3 R9, R17, 0x8, RZ ;  /* 0x0000000811097810 */ /* 0x000fe20007ffe0ff */
[----:B------:R-:W-:Y:S01]  /*1cd10*/  IMAD R3, R18, c[0x0][0x3f4], R6 ;  /* 0x0000fd0012037a24 */ /* 0x000fe200078e0206 */
[----:B------:R-:W-:Y:S01]  /*1cd20*/  LEA.HI.X R2, R2, c[0x0][0x454], R7, 0x2, P1 ;  /* 0x0001150002027a11 */ /* 0x000fe200008f1407 */
[----:B------:R-:W-:Y:S01]  /*1cd30*/  IMAD.WIDE.U32 R4, R18, c[0x0][0x3f0], R4 ;  /* 0x0000fc0012047a25 */ /* 0x000fe200078e0004 */
[----:B------:R-:W-:Y:S01]  /*1cd40*/  SHF.R.S32.HI R6, RZ, 0x1f, R16 ;  /* 0x0000001fff067819 */ /* 0x000fe20000011410 */
[----:B------:R-:W-:Y:S01]  /*1cd50*/  SHFL.IDX PT, R12, R0, RZ, 0x1c1f ;  /* 0x001c1fff000c7589 */ /* 0x000fe200000e0000 */
[-C--:B------:R-:W-:Y:S01]  /*1cd60*/  ISETP.GE.OR P3, PT, R9, R20.reuse, P0 ;  /* 0x000000140900720c */ /* 0x080fe20000766670 */
[----:B------:R-:W-:Y:S01]  /*1cd70*/  IMAD R9, R10, c[0x0][0x4e8], R11 ;  /* 0x00013a000a097a24 */ /* 0x000fe200078e020b */
[----:B------:R-:W-:Y:S01]  /*1cd80*/  ISETP.GE.OR P2, PT, R17, R20, P0 ;  /* 0x000000141100720c */ /* 0x000fe20000746670 */
[----:B------:R-:W1:Y:S01]  /*1cd90*/  SHFL.IDX PT, R13, R2, RZ, 0x1c1f ;  /* 0x001c1fff020d7589 */ /* 0x000e6200000e0000 */
[----:B------:R-:W-:-:S02]  /*1cda0*/  IMAD.IADD R3, R5, 0x1, R3 ;  /* 0x0000000105037824 */ /* 0x000fc400078e0203 */
[----:B------:R-:W-:Y:S01]  /*1cdb0*/  IMAD R5, R6, c[0x0][0x3e0], RZ ;  /* 0x0000f80006057a24 */ /* 0x000fe200078e02ff */
[----:B------:R-:W-:Y:S03]  /*1cdc0*/  SHFL.IDX PT, R10, R0, 0x1, 0x1c1f ;  /* 0x003c1f00000a7f89 */ /* 0x000fe600000e0000 */
[----:B------:R-:W-:Y:S01]  /*1cdd0*/  IMAD R18, R16, c[0x0][0x3e4], R5 ;  /* 0x0000f90010127a24 */ /* 0x000fe200078e0205 */
[----:B------:R-:W2:Y:S01]  /*1cde0*/  SHFL.IDX PT, R11, R2, 0x1, 0x1c1f ;  /* 0x003c1f00020b7f89 */ /* 0x000ea200000e0000 */
[----:B------:R-:W-:-:S03]  /*1cdf0*/  SHF.L.U32 R5, R23, 0x3, RZ ;  /* 0x0000000317057819 */ /* 0x000fc600000006ff */
[----:B------:R-:W-:Y:S01]  /*1ce00*/  SHFL.IDX PT, R14, R0, 0x2, 0x1c1f ;  /* 0x005c1f00000e7f89 */ /* 0x000fe200000e0000 */
[----:B------:R-:W-:-:S03]  /*1ce10*/  LOP3.LUT R5, R22, 0x7ffffe00, R5, 0xf8, !PT ;  /* 0x7ffffe0016057812 */ /* 0x000fc600078ef805 */
[----:B------:R-:W3:Y:S04]  /*1ce20*/  SHFL.IDX PT, R15, R2, 0x2, 0x1c1f ;  /* 0x005c1f00020f7f89 */ /* 0x000ee800000e0000 */
[----:B------:R4:W-:Y:S04]  /*1ce30*/  SHFL.IDX PT, R6, R0, 0x3, 0x1c1f ;  /* 0x007c1f0000067f89 */ /* 0x0009e800000e0000 */
[----:B------:R3:W3:Y:S04]  /*1ce40*/  SHFL.IDX PT, R7, R2, 0x3, 0x1c1f ;  /* 0x007c1f0002077f89 */ /* 0x0006e800000e0000 */
[----:B-1----:R-:W-:Y:S04]  /*1ce50*/  @!P2 ST.E [R12.64], R69 ;  /* 0x000000450c00a985 */ /* 0x002fe8000c101906 */
[----:B--2---:R-:W-:Y:S01]  /*1ce60*/  @!P3 ST.E [R10.64], R71 ;  /* 0x000000470a00b985 */ /* 0x004fe2000c101906 */
[----:B----4-:R-:W-:Y:S01]  /*1ce70*/  SHF.R.S32.HI R0, RZ, 0x1f, R9 ;  /* 0x0000001fff007819 */ /* 0x010fe20000011409 */
[----:B---3--:R-:W-:Y:S01]  /*1ce80*/  IMAD.MOV.U32 R2, RZ, RZ, R4 ;  /* 0x000000ffff027224 */ /* 0x008fe200078e0004 */
[----:B------:R-:W-:-:S03]  /*1ce90*/  IADD3 R4, R17, 0x40, RZ ;  /* 0x0000004011047810 */ /* 0x000fc60007ffe0ff */
[----:B------:R-:W-:Y:S01]  /*1cea0*/  IMAD R0, R0, c[0x0][0x3d8], RZ ;  /* 0x0000f60000007a24 */ /* 0x000fe200078e02ff */
[----:B------:R-:W-:Y:S01]  /*1ceb0*/  IADD3 R17, R17, 0x48, RZ ;  /* 0x0000004811117810 */ /* 0x000fe20007ffe0ff */
[----:B------:R-:W-:Y:S01]  /*1cec0*/  IMAD.WIDE.U32 R2, R16, c[0x0][0x3e0], R2 ;  /* 0x0000f80010027a25 */ /* 0x000fe200078e0002 */
[-C--:B------:R-:W-:Y:S02]  /*1ced0*/  ISETP.GE.OR P1, PT, R4, R20.reuse, P0 ;  /* 0x000000140400720c */ /* 0x080fe40000726670 */
[----:B------:R-:W-:Y:S01]  /*1cee0*/  ISETP.GE.OR P0, PT, R17, R20, P0 ;  /* 0x000000141100720c */ /* 0x000fe20000706670 */
[----:B------:R-:W-:Y:S02]  /*1cef0*/  IMAD R4, R9, c[0x0][0x3dc], R0 ;  /* 0x0000f70009047a24 */ /* 0x000fe400078e0200 */
[----:B------:R-:W-:Y:S02]  /*1cf00*/  IMAD.SHL.U32 R0, R5, 0x2, RZ ;  /* 0x0000000205007824 */ /* 0x000fe400078e00ff */
[----:B------:R-:W-:-:S04]  /*1cf10*/  IMAD.IADD R3, R3, 0x1, R18 ;  /* 0x0000000103037824 */ /* 0x000fc800078e0212 */
[----:B------:R-:W-:Y:S02]  /*1cf20*/  IMAD.WIDE.U32 R2, R9, c[0x0][0x3d8], R2 ;  /* 0x0000f60009027a25 */ /* 0x000fe400078e0002 */
[----:B------:R-:W-:Y:S03]  /*1cf30*/  @!P1 ST.E [R14.64], R73 ;  /* 0x000000490e009985 */ /* 0x000fe6000c101906 */
[----:B------:R-:W-:Y:S01]  /*1cf40*/  IADD3 R3, R3, R4, RZ ;  /* 0x0000000403037210 */ /* 0x000fe20007ffe0ff */
[----:B------:R1:W-:Y:S01]  /*1cf50*/  @!P0 ST.E [R6.64], R59 ;  /* 0x0000003b06008985 */ /* 0x0003e2000c101906 */
[----:B------:R-:W-:-:S03]  /*1cf60*/  LEA R9, P0, R2, c[0x0][0x380], 0x1 ;  /* 0x0000e00002097a11 */ /* 0x000fc600078008ff */
[----:B------:R2:W3:Y:S04]  /*1cf70*/  LDS.128 R28, [R0+0x880] ;  /* 0x00088000001c7984 */ /* 0x0004e80000000c00 */
[----:B------:R2:W4:Y:S04]  /*1cf80*/  LDS.128 R36, [R0+0x1080] ;  /* 0x0010800000247984 */ /* 0x0005280000000c00 */
[----:B------:R2:W2:Y:S04]  /*1cf90*/  LDS.128 R44, [R0+0x1880] ;  /* 0x00188000002c7984 */ /* 0x0004a80000000c00 */
[----:B------:R2:W2:Y:S04]  /*1cfa0*/  LDS.128 R52, [R0+0x2080] ;  /* 0x0020800000347984 */ /* 0x0004a80000000c00 */
[----:B------:R2:W2:Y:S04]  /*1cfb0*/  LDS.128 R60, [R0+0x2880] ;  /* 0x00288000003c7984 */ /* 0x0004a80000000c00 */
[----:B------:R2:W2:Y:S01]  /*1cfc0*/  LDS.128 R68, [R0+0x3080] ;  /* 0x0030800000447984 */ /* 0x0004a20000000c00 */
[----:B-1----:R-:W-:-:S03]  /*1cfd0*/  IMAD R6, R80, 0x80, R21 ;  /* 0x0000008050067824 */ /* 0x002fc600078e0215 */
[----:B------:R1:W1:Y:S01]  /*1cfe0*/  LDS.128 R72, [R0+0x3880] ;  /* 0x0038800000487984 */ /* 0x0002620000000c00 */
[----:B------:R-:W-:-:S03]  /*1cff0*/  LEA.HI.X R7, R2, c[0x0][0x384], R3, 0x1, P0 ;  /* 0x0000e10002077a11 */ /* 0x000fc600000f0c03 */
[----:B------:R1:W1:Y:S01]  /*1d000*/  LDS.128 R24, [R0+0x4880] ;  /* 0x0048800000187984 */ /* 0x0002620000000c00 */
[----:B------:R-:W-:-:S03]  /*1d010*/  ISETP.GE.AND P0, PT, R6, R20, PT ;  /* 0x000000140600720c */ /* 0x000fc60003f06270 */
        /* <DEDUP_REMOVED lines=9> */
[----:B--234-:R-:W2:Y:S01]  /*1d0b0*/  LDS.128 R16, [R0+0x80] ;  /* 0x0000800000107984 */ /* 0x01cea20000000c00 */
[----:B------:R-:W-:-:S02]  /*1d0c0*/  IADD3 R4, R8, 0x40, RZ ;  /* 0x0000004008047810 */ /* 0x000fc40007ffe0ff */
[----:B------:R-:W-:Y:S01]  /*1d0d0*/  ISETP.GE.AND P1, PT, R8, c[0x0][0x3c8], PT ;  /* 0x0000f20008007a0c */ /* 0x000fe20003f26270 */
[----:B------:R3:W4:Y:S01]  /*1d0e0*/  LDS.128 R12, [R0+0x4080] ;  /* 0x00408000000c7984 */ /* 0x0007220000000c00 */
[----:B------:R-:W-:-:S13]  /*1d0f0*/  ISETP.GE.AND P0, PT, R4, c[0x0][0x3c8], PT ;  /* 0x0000f20004007a0c */ /* 0x000fda0003f06270 */
[----:B-1-3--:R-:W-:-:S04]  /*1d100*/  @!P0 SHF.R.S32.HI R0, RZ, 0x1f, R4 ;  /* 0x0000001fff008819 */ /* 0x00afc80000011404 */
[----:B------:R-:W-:Y:S01]  /*1d110*/  @!P0 LEA.HI R0, R0, R4, RZ, 0x3 ;  /* 0x0000000400008211 */ /* 0x000fe200078f18ff */
[----:B------:R-:W-:-:S03]  /*1d120*/  @!P1 IMAD.WIDE R4, R8, 0x2, R2 ;  /* 0x0000000208049825 */ /* 0x000fc600078e0202 */
[----:B------:R-:W-:-:S05]  /*1d130*/  @!P0 LOP3.LUT R0, R0, 0xfffffff8, RZ, 0xc0, !PT ;  /* 0xfffffff800008812 */ /* 0x000fca00078ec0ff */
[----:B------:R-:W-:Y:S01]  /*1d140*/  @!P0 IMAD.WIDE R2, R0, 0x2, R2 ;  /* 0x0000000200028825 */ /* 0x000fe200078e0202 */
[----:B--2---:R1:W-:Y:S04]  /*1d150*/  @!P1 ST.E.128 [R4.64], R16 ;  /* 0x0000001004009985 */ /* 0x0043e8000c101d06 */
[----:B----4-:R1:W-:Y:S02]  /*1d160*/  @!P0 ST.E.128 [R2.64], R12 ;  /* 0x0000000c02008985 */ /* 0x0103e4000c101d06 */
.L_x_1382:
[----:B--234-:R-:W-:Y:S05]  /*1d170*/  BSYNC B0 ;  /* 0x0000000000007941 */ /* 0x01cfea0003800000 */
.L_x_1381:
        /* <DEDUP_REMOVED lines=16> */
.L_x_1384:
[----:B------:R-:W-:Y:S05]  /*1d280*/  BSYNC B0 ;  /* 0x0000000000007941 */ /* 0x000fea0003800000 */
.L_x_1383:
        /* <DEDUP_REMOVED lines=16> */
.L_x_1386:
[----:B------:R-:W-:Y:S05]  /*1d390*/  BSYNC B0 ;  /* 0x0000000000007941 */ /* 0x000fea0003800000 */
.L_x_1385:
        /* <DEDUP_REMOVED lines=16> */
.L_x_1388:
[----:B------:R-:W-:Y:S05]  /*1d4a0*/  BSYNC B0 ;  /* 0x0000000000007941 */ /* 0x000fea0003800000 */
.L_x_1387:
        /* <DEDUP_REMOVED lines=16> */
.L_x_1390:
[----:B------:R-:W-:Y:S05]  /*1d5b0*/  BSYNC B0 ;  /* 0x0000000000007941 */ /* 0x000fea0003800000 */
.L_x_1389:
        /* <DEDUP_REMOVED lines=16> */
.L_x_1392:
[----:B------:R-:W-:Y:S05]  /*1d6c0*/  BSYNC B0 ;  /* 0x0000000000007941 */ /* 0x000fea0003800000 */
.L_x_1391:
        /* <DEDUP_REMOVED lines=16> */
.L_x_1394:
[----:B------:R-:W-:Y:S05]  /*1d7d0*/  BSYNC B0 ;  /* 0x0000000000007941 */ /* 0x000fea0003800000 */
.L_x_1393:
        /* <DEDUP_REMOVED lines=17> */
.L_x_1379:
        /* <DEDUP_REMOVED lines=19> */
.L_x_1395:
[----:B-1----:R-:W1:Y:S01]  /*1da20*/  S2R R11, SR_TID.X ;  /* 0x00000000000b7919 */ /* 0x002e620000002100 */
[----:B------:R-:W-:Y:S01]  /*1da30*/  SHF.R.S32.HI R0, RZ, 0x1f, R8 ;  /* 0x0000001fff007819 */ /* 0x000fe20000011408 */
[----:B------:R-:W-:Y:S01]  /*1da40*/  BSSY B0, `(.L_x_1396) ;  /* 0x0000029000007945 */ /* 0x000fe20003800000 */
[----:B------:R-:W-:Y:S01]  /*1da50*/  SEL R9, R8, RZ, !P0 ;  /* 0x000000ff08097207 */ /* 0x000fe20004000000 */
[----:B------:R-:W2:Y:S01]  /*1da60*/  S2R R2, SR_CTAID.Y ;  /* 0x0000000000027919 */ /* 0x000ea20000002600 */
[----:B------:R-:W-:-:S03]  /*1da70*/  SEL R10, R0, RZ, !P0 ;  /* 0x000000ff000a7207 */ /* 0x000fc60004000000 */
[----:B------:R-:W3:Y:S01]  /*1da80*/  S2R R14, SR_CTAID.Y ;  /* 0x00000000000e7919 */ /* 0x000ee20000002600 */
[----:B-1----:R-:W-:Y:S02]  /*1da90*/  ISETP.GE.AND P1, PT, R11, 0x80, PT ;  /* 0x000000800b00780c */ /* 0x002fe40003f26270 */
[----:B--2---:R-:W-:-:S11]  /*1daa0*/  SHF.R.S32.HI R15, RZ, 0x1f, R2 ;  /* 0x0000001fff0f7819 */ /* 0x004fd60000011402 */
[----:B------:R-:W-:Y:S05]  /*1dab0*/  @P1 BRA `(.L_x_1397) ;  /* 0x0000021000001947 */ /* 0x000fea0003800000 */
[----:B---3--:R-:W1:Y:S01]  /*1dac0*/  S2R R8, SR_CTAID.X ;  /* 0x0000000000087919 */ /* 0x008e620000002500 */
        /* <DEDUP_REMOVED lines=32> */
.L_x_1397:
[----:B---3--:R-:W-:Y:S05]  /*1dcd0*/  BSYNC B0 ;  /* 0x0000000000007941 */ /* 0x008fea0003800000 */
.L_x_1396:
[----:B------:R-:W2:Y:S01]  /*1dce0*/  S2R R13, SR_CTAID.X ;  /* 0x00000000000d7919 */ /* 0x000ea20000002500 */
[----:B-1----:R-:W-:Y:S01]  /*1dcf0*/  IMAD R0, R5, c[0x0][0x3a0], RZ ;  /* 0x0000e80005007a24 */ /* 0x002fe200078e02ff */
[----:B------:R-:W-:Y:S01]  /*1dd00*/  SHF.R.S32.HI R5, RZ, 0x1f, R11 ;  /* 0x0000001fff057819 */ /* 0x000fe2000001140b */
[C---:B------:R-:W-:Y:S01]  /*1dd10*/  IMAD.WIDE.U32 R2, R4.reuse, c[0x0][0x3a0], RZ ;  /* 0x0000e80004027a25 */ /* 0x040fe200078e00ff */
[----:B------:R-:W-:Y:S02]  /*1dd20*/  MOV R6, c[0x0][0x4e8] ;  /* 0x00013a0000067a02 */ /* 0x000fe40000000f00 */
[----:B------:R-:W-:Y:S01]  /*1dd30*/  LEA.HI R5, R5, R11, RZ, 0x3 ;  /* 0x0000000b05057211 */ /* 0x000fe200078f18ff */
[----:B------:R-:W-:Y:S01]  /*1dd40*/  IMAD R0, R4, c[0x0][0x3a4], R0 ;  /* 0x0000e90004007a24 */ /* 0x000fe200078e0200 */
[----:B------:R-:W-:Y:S02]  /*1dd50*/  ISETP.NE.AND P0, PT, R6, 0x1, PT ;  /* 0x000000010600780c */ /* 0x000fe40003f05270 */
[----:B------:R-:W-:-:S02]  /*1dd60*/  LOP3.LUT R4, R5, 0xfffffff8, RZ, 0xc0, !PT ;  /* 0xfffffff805047812 */ /* 0x000fc400078ec0ff */
[----:B------:R-:W-:Y:S01]  /*1dd70*/  SHF.R.S32.HI R8, RZ, 0x3, R5 ;  /* 0x00000003ff087819 */ /* 0x000fe20000011405 */
[----:B------:R-:W-:Y:S01]  /*1dd80*/  IMAD R5, R10, c[0x0][0x3f0], RZ ;  /* 0x0000fc000a057a24 */ /* 0x000fe200078e02ff */
[----:B------:R-:W-:Y:S02]  /*1dd90*/  IADD3 R7, -R4, R11, RZ ;  /* 0x0000000b04077210 */ /* 0x000fe40007ffe1ff */
[----:B------:R-:W-:Y:S01]  /*1dda0*/  IADD3 R3, R3, R0, RZ ;  /* 0x0000000003037210 */ /* 0x000fe20007ffe0ff */
[----:B------:R-:W-:Y:S02]  /*1ddb0*/  IMAD R0, R15, c[0x0][0x3e8], RZ ;  /* 0x0000fa000f007a24 */ /* 0x000fe400078e02ff */
[----:B------:R-:W-:Y:S02]  /*1ddc0*/  IMAD R4, R7, 0x10, R8 ;  /* 0x0000001007047824 */ /* 0x000fe400078e0208 */
[C---:B------:R-:W-:Y:S02]  /*1ddd0*/  IMAD R0, R14.reuse, c[0x0][0x3ec], R0 ;  /* 0x0000fb000e007a24 */ /* 0x040fe400078e0200 */
[----:B------:R-:W-:Y:S01]  /*1dde0*/  IMAD.WIDE.U32 R2, R14, c[0x0][0x3e8], R2 ;  /* 0x0000fa000e027a25 */ /* 0x000fe200078e0002 */
[----:B--2---:R-:W-:-:S02]  /*1ddf0*/  LEA R4, R13, R4, 0x7 ;  /* 0x000000040d047211 */ /* 0x004fc400078e38ff */
[----:B------:R-:W-:Y:S01]  /*1de00*/  LEA R8, R13, R8, 0x7 ;  /* 0x000000080d087211 */ /* 0x000fe200078e38ff */
[----:B------:R-:W-:Y:S01]  /*1de10*/  IMAD R5, R9, c[0x0][0x3f4], R5 ;  /* 0x0000fd0009057a24 */ /* 0x000fe200078e0205 */
[----:B------:R-:W-:Y:S01]  /*1de20*/  IADD3 R3, R0, R3, RZ ;  /* 0x0000000300037210 */ /* 0x000fe20007ffe0ff */
[----:B------:R-:W-:-:S04]  /*1de30*/  @P0 IMAD.HI.U32 R6, R4, c[0x0][0x4ec], RZ ;  /* 0x00013b0004060a27 */ /* 0x000fc800078e00ff */
[----:B------:R-:W-:-:S04]  /*1de40*/  IMAD.WIDE.U32 R2, R9, c[0x0][0x3f0], R2 ;  /* 0x0000fc0009027a25 */ /* 0x000fc800078e0002 */
[----:B------:R-:W-:Y:S01]  /*1de50*/  IMAD.MOV.U32 R0, RZ, RZ, R4 ;  /* 0x000000ffff007224 */ /* 0x000fe200078e0004 */
[----:B------:R-:W-:Y:S02]  /*1de60*/  @P0 SHF.R.U32.HI R0, RZ, c[0x0][0x4f0], R6 ;  /* 0x00013c00ff000a19 */ /* 0x000fe40000011606 */
[----:B------:R-:W-:Y:S02]  /*1de70*/  IADD3 R3, R3, R5, RZ ;  /* 0x0000000503037210 */ /* 0x000fe40007ffe0ff */
[C---:B------:R-:W-:Y:S02]  /*1de80*/  IADD3 R5, -R0.reuse, RZ, RZ ;  /* 0x000000ff00057210 */ /* 0x040fe40007ffe1ff */
[----:B------:R-:W-:Y:S01]  /*1de90*/  SHF.R.S32.HI R6, RZ, 0x1f, R0 ;  /* 0x0000001fff067819 */ /* 0x000fe20000011400 */
[----:B------:R-:W-:-:S04]  /*1dea0*/  IMAD.WIDE.U32 R2, R0, c[0x0][0x3e0], R2 ;  /* 0x0000f80000027a25 */ /* 0x000fc800078e0002 */
[----:B------:R-:W-:Y:S02]  /*1deb0*/  IMAD R4, R5, c[0x0][0x4e8], R4 ;  /* 0x00013a0005047a24 */ /* 0x000fe400078e0204 */
[----:B------:R-:W-:-:S03]  /*1dec0*/  IMAD R6, R6, c[0x0][0x3e0], RZ ;  /* 0x0000f80006067a24 */ /* 0x000fc600078e02ff */
[----:B------:R-:W-:Y:S01]  /*1ded0*/  SHF.R.S32.HI R5, RZ, 0x1f, R4 ;  /* 0x0000001fff057819 */ /* 0x000fe20000011404 */
[----:B------:R-:W-:Y:S01]  /*1dee0*/  IMAD R0, R0, c[0x0][0x3e4], R6 ;  /* 0x0000f90000007a24 */ /* 0x000fe200078e0206 */
[----:B------:R-:W-:-:S03]  /*1def0*/  SHF.L.U32 R6, R7, 0x3, RZ ;  /* 0x0000000307067819 */ /* 0x000fc600000006ff */
[----:B------:R-:W-:Y:S01]  /*1df00*/  IMAD.IADD R3, R3, 0x1, R0 ;  /* 0x0000000103037824 */ /* 0x000fe200078e0200 */
[----:B------:R-:W-:Y:S01]  /*1df10*/  IADD3 R7, R6, 0x40, RZ ;  /* 0x0000004006077810 */ /* 0x000fe20007ffe0ff */
[----:B------:R-:W-:Y:S02]  /*1df20*/  IMAD R0, R5, c[0x0][0x3d8], RZ ;  /* 0x0000f60005007a24 */ /* 0x000fe400078e02ff */
[----:B------:R-:W-:-:S04]  /*1df30*/  IMAD.WIDE.U32 R2, R4, c[0x0][0x3d8], R2 ;  /* 0x0000f60004027a25 */ /* 0x000fc800078e0002 */
[----:B------:R-:W-:Y:S01]  /*1df40*/  IMAD R0, R4, c[0x0][0x3dc], R0 ;  /* 0x0000f70004007a24 */ /* 0x000fe200078e0200 */
[----:B------:R-:W-:-:S04]  /*1df50*/  LEA R11, P0, R2, c[0x0][0x380], 0x1 ;  /* 0x0000e000020b7a11 */ /* 0x000fc800078008ff */
[----:B------:R-:W-:-:S04]  /*1df60*/  IADD3 R0, R3, R0, RZ ;  /* 0x0000000003007210 */ /* 0x000fc80007ffe0ff */
[----:B------:R-:W-:Y:S01]  /*1df70*/  LEA.HI.X R9, R2, c[0x0][0x384], R0, 0x1, P0 ;  /* 0x0000e10002097a11 */ /* 0x000fe200000f0c00 */
[----:B------:R-:W-:Y:S05]  /*1df80*/  BRA.DIV ~URZ, `(.L_x_1398) ;  /* 0x000048127f007947 */ /* 0x000fea000b800000 */
[----:B------:R1:W2:Y:S02]  /*1df90*/  SHFL.IDX PT, R0, R9, RZ, 0x181f ;  /* 0x00181fff09007589 */ /* 0x0002a400000e0000 */
.L_x_1472:
[----:B------:R-:W-:Y:S05]  /*1dfa0*/  BRA.DIV ~URZ, `(.L_x_1399) ;  /* 0x000048727f007947 */ /* 0x000fea000b800000 */
[----:B------:R3:W4:Y:S02]  /*1dfb0*/  SHFL.IDX PT, R2, R11, RZ, 0x181f ;  /* 0x00181fff0b027589 */ /* 0x00072400000e0000 */
.L_x_1473:
[----:B-----5:R-:W-:Y:S01]  /*1dfc0*/  IMAD R10, R12, c[0x0][0x4e8], RZ ;  /* 0x00013a000c0a7a24 */ /* 0x020fe200078e02ff */
[----:B------:R-:W-:Y:S01]  /*1dfd0*/  BSSY B0, `(.L_x_1400) ;  /* 0x000000d000007945 */ /* 0x000fe20003800000 */
[----:B--2---:R-:W-:-:S03]  /*1dfe0*/  MOV R3, R0 ;  /* 0x0000000000037202 */ /* 0x004fc60000000f00 */
[----:B------:R-:W-:-:S13]  /*1dff0*/  ISETP.GE.AND P0, PT, R8, R10, PT ;  /* 0x0000000a0800720c */ /* 0x000fda0003f06270 */
[----:B------:R-:W-:Y:S05]  /*1e000*/  @P0 BRA `(.L_x_1401) ;  /* 0x0000009000000947 */ /* 0x000fea0003800000 */
[----:B------:R-:W-:Y:S02]  /*1e010*/  ISETP.GE.AND P0, PT, R7, c[0x0][0x3c8], PT ;  /* 0x0000f20007007a0c */ /* 0x000fe40003f06270 */
[----:B------:R-:W-:-:S11]  /*1e020*/  ISETP.GE.AND P1, PT, R6, c[0x0][0x3c8], PT ;  /* 0x0000f20006007a0c */ /* 0x000fd60003f26270 */
[----:B------:R-:W-:Y:S02]  /*1e030*/  @!P0 SHF.R.S32.HI R0, RZ, 0x1f, R7 ;  /* 0x0000001fff008819 */ /* 0x000fe40000011407 */
[----:B----4-:R-:W-:Y:S02]  /*1e040*/  @!P1 IMAD.WIDE R4, R6, 0x2, R2 ;  /* 0x0000000206049825 */ /* 0x010fe400078e0202 */
[----:B------:R-:W-:-:S03]  /*1e050*/  @!P0 LEA.HI R0, R0, R7, RZ, 0x3 ;  /* 0x0000000700008211 */ /* 0x000fc600078f18ff */
[----:B------:R2:W-:Y:S01]  /*1e060*/  @!P1 ST.E.128 [R4.64], RZ ;  /* 0x000000ff04009985 */ /* 0x0005e2000c101d06 */
[----:B------:R-:W-:-:S05]  /*1e070*/  @!P0 LOP3.LUT R0, R0, 0xfffffff8, RZ, 0xc0, !PT ;  /* 0xfffffff800008812 */ /* 0x000fca00078ec0ff */
[----:B------:R-:W-:-:S05]  /*1e080*/  @!P0 IMAD.WIDE R2, R0, 0x2, R2 ;  /* 0x0000000200028825 */ /* 0x000fca00078e0202 */
[----:B------:R2:W-:Y:S02]  /*1e090*/  @!P0 ST.E.128 [R2.64], RZ ;  /* 0x000000ff02008985 */ /* 0x0005e4000c101d06 */
.L_x_1401:
[----:B------:R-:W-:Y:S05]  /*1e0a0*/  BSYNC B0 ;  /* 0x0000000000007941 */ /* 0x000fea0003800000 */
.L_x_1400:
[----:B------:R-:W-:Y:S05]  /*1e0b0*/  BRA.DIV ~URZ, `(.L_x_1402) ;  /* 0x000047e27f007947 */ /* 0x000fea000b800000 */
[----:B------:R1:W2:Y:S04]  /*1e0c0*/  SHFL.IDX PT, R0, R9, 0x1, 0x181f ;  /* 0x00381f0009007f89 */ /* 0x0002a800000e0000 */
[----:B--2-4-:R1:W2:Y:S02]  /*1e0d0*/  SHFL.IDX PT, R2, R11, 0x1, 0x181f ;  /* 0x00381f000b027f89 */ /* 0x0142a400000e0000 */
.L_x_1474:
[----:B------:R-:W-:Y:S01]  /*1e0e0*/  IADD3 R3, R8, 0x10, RZ ;  /* 0x0000001008037810 */ /* 0x000fe20007ffe0ff */
[----:B------:R-:W-:Y:S03]  /*1e0f0*/  BSSY B0, `(.L_x_1403) ;  /* 0x000000d000007945 */ /* 0x000fe60003800000 */
[----:B------:R-:W-:Y:S01]  /*1e100*/  ISETP.GE.AND P0, PT, R3, R10, PT ;  /* 0x0000000a0300720c */ /* 0x000fe20003f06270 */
[----:B------:R-:W-:-:S12]  /*1e110*/  IMAD.MOV.U32 R3, RZ, RZ, R0 ;  /* 0x000000ffff037224 */ /* 0x000fd800078e0000 */
[----:B------:R-:W-:Y:S05]  /*1e120*/  @P0 BRA `(.L_x_1404) ;  /* 0x0000009000000947 */ /* 0x000fea0003800000 */
[----:B------:R-:W-:Y:S02]  /*1e130*/  ISETP.GE.AND P0, PT, R7, c[0x0][0x3c8], PT ;  /* 0x0000f20007007a0c */ /* 0x000fe40003f06270 */
[----:B------:R-:W-:-:S11]  /*1e140*/  ISETP.GE.AND P1, PT, R6, c[0x0][0x3c8], PT ;  /* 0x0000f20006007a0c */ /* 0x000fd60003f26270 */
[----:B------:R-:W-:Y:S02]  /*1e150*/  @!P0 SHF.R.S32.HI R0, RZ, 0x1f, R7 ;  /* 0x0000001fff008819 */ /* 0x000fe40000011407 */
[----:B--2---:R-:W-:Y:S02]  /*1e160*/  @!P1 IMAD.WIDE R4, R6, 0x2, R2 ;  /* 0x0000000206049825 */ /* 0x004fe400078e0202 */
[----:B------:R-:W-:-:S03]  /*1e170*/  @!P0 LEA.HI R0, R0, R7, RZ, 0x3 ;  /* 0x0000000700008211 */ /* 0x000fc600078f18ff */
[----:B------:R2:W-:Y:S01]  /*1e180*/  @!P1 ST.E.128 [R4.64], RZ ;  /* 0x000000ff04009985 */ /* 0x0005e2000c101d06 */
[----:B------:R-:W-:-:S05]  /*1e190*/  @!P0 LOP3.LUT R0, R0, 0xfffffff8, RZ, 0xc0, !PT ;  /* 0xfffffff800008812 */ /* 0x000fca00078ec0ff */
[----:B------:R-:W-:-:S05]  /*1e1a0*/  @!P0 IMAD.WIDE R2, R0, 0x2, R2 ;  /* 0x0000000200028825 */ /* 0x000fca00078e0202 */
[----:B------:R2:W-:Y:S02]  /*1e1b0*/  @!P0 ST.E.128 [R2.64], RZ ;  /* 0x000000ff02008985 */ /* 0x0005e4000c101d06 */
.L_x_1404:
[----:B------:R-:W-:Y:S05]  /*1e1c0*/  BSYNC B0 ;  /* 0x0000000000007941 */ /* 0x000fea0003800000 */
.L_x_1403:
[----:B------:R-:W-:Y:S05]  /*1e1d0*/  BRA.DIV ~URZ, `(.L_x_1405) ;  /* 0x000047d27f007947 */ /* 0x000fea000b800000 */
[----:B------:R4:W1:Y:S02]  /*1e1e0*/  SHFL.IDX PT, R0, R9, 0x2, 0x181f ;  /* 0x00581f0009007f89 */ /* 0x00086400000e0000 */
.L_x_1475:
[----:B------:R-:W-:Y:S05]  /*1e1f0*/  BRA.DIV ~URZ, `(.L_x_1406) ;  /* 0x000048427f007947 */ /* 0x000fea000b800000 */
[----:B--2---:R2:W3:Y:S02]  /*1e200*/  SHFL.IDX PT, R2, R11, 0x2, 0x181f ;  /* 0x00581f000b027f89 */ /* 0x0044e400000e0000 */
.L_x_1476:
[----:B------:R-:W-:Y:S01]  /*1e210*/  IADD3 R3, R8, 0x20, RZ ;  /* 0x0000002008037810 */ /* 0x000fe20007ffe0ff */
[----:B------:R-:W-:Y:S03]  /*1e220*/  BSSY B0, `(.L_x_1407) ;  /* 0x000000d000007945 */ /* 0x000fe60003800000 */
[----:B------:R-:W-:Y:S01]  /*1e230*/  ISETP.GE.AND P0, PT, R3, R10, PT ;  /* 0x0000000a0300720c */ /* 0x000fe20003f06270 */
[----:B-1----:R-:W-:-:S12]  /*1e240*/  IMAD.MOV.U32 R3, RZ, RZ, R0 ;  /* 0x000000ffff037224 */ /* 0x002fd800078e0000 */
[----:B------:R-:W-:Y:S05]  /*1e250*/  @P0 BRA `(.L_x_1408) ;  /* 0x0000009000000947 */ /* 0x000fea0003800000 */
[----:B------:R-:W-:Y:S02]  /*1e260*/  ISETP.GE.AND P0, PT, R7, c[0x0][0x3c8], PT ;  /* 0x0000f20007007a0c */ /* 0x000fe40003f06270 */
[----:B------:R-:W-:-:S11]  /*1e270*/  ISETP.GE.AND P1, PT, R6, c[0x0][0x3c8], PT ;  /* 0x0000f20006007a0c */ /* 0x000fd60003f26270 */
[----:B------:R-:W-:Y:S02]  /*1e280*/  @!P0 SHF.R.S32.HI R0, RZ, 0x1f, R7 ;  /* 0x0000001fff008819 */ /* 0x000fe40000011407 */
[----:B---3--:R-:W-:Y:S02]  /*1e290*/  @!P1 IMAD.WIDE R4, R6, 0x2, R2 ;  /* 0x0000000206049825 */ /* 0x008fe400078e0202 */
[----:B------:R-:W-:-:S03]  /*1e2a0*/  @!P0 LEA.HI R0, R0, R7, RZ, 0x3 ;  /* 0x0000000700008211 */ /* 0x000fc600078f18ff */
[----:B------:R1:W-:Y:S01]  /*1e2b0*/  @!P1 ST.E.128 [R4.64], RZ ;  /* 0x000000ff04009985 */ /* 0x0003e2000c101d06 */
[----:B------:R-:W-:-:S05]  /*1e2c0*/  @!P0 LOP3.LUT R0, R0, 0xfffffff8, RZ, 0xc0, !PT ;  /* 0xfffffff800008812 */ /* 0x000fca00078ec0ff */
[----:B------:R-:W-:-:S05]  /*1e2d0*/  @!P0 IMAD.WIDE R2, R0, 0x2, R2 ;  /* 0x0000000200028825 */ /* 0x000fca00078e0202 */
[----:B------:R1:W-:Y:S02]  /*1e2e0*/  @!P0 ST.E.128 [R2.64], RZ ;  /* 0x000000ff02008985 */ /* 0x0003e4000c101d06 */
.L_x_1408:
[----:B------:R-:W-:Y:S05]  /*1e2f0*/  BSYNC B0 ;  /* 0x0000000000007941 */ /* 0x000fea0003800000 */
.L_x_1407:
[----:B------:R-:W-:Y:S05]  /*1e300*/  BRA.DIV ~URZ, `(.L_x_1409) ;  /* 0x000047c27f007947 */ /* 0x000fea000b800000 */
[----:B------:R1:W2:Y:S04]  /*1e310*/  SHFL.IDX PT, R0, R9, 0x3, 0x181f ;  /* 0x00781f0009007f89 */ /* 0x0002a800000e0000 */
[----:B-1-3--:R1:W3:Y:S02]  /*1e320*/  SHFL.IDX PT, R2, R11, 0x3, 0x181f ;  /* 0x00781f000b027f89 */ /* 0x00a2e400000e0000 */
.L_x_1477:
[----:B------:R-:W-:Y:S01]  /*1e330*/  IADD3 R3, R8, 0x30, RZ ;  /* 0x0000003008037810 */ /* 0x000fe20007ffe0ff */
[----:B------:R-:W-:Y:S03]  /*1e340*/  BSSY B0, `(.L_x_1410) ;  /* 0x000000d000007945 */ /* 0x000fe60003800000 */
[----:B------:R-:W-:Y:S01]  /*1e350*/  ISETP.GE.AND P0, PT, R3, R10, PT ;  /* 0x0000000a0300720c */ /* 0x000fe20003f06270 */
[----:B--2---:R-:W-:-:S12]  /*1e360*/  IMAD.MOV.U32 R3, RZ, RZ, R0 ;  /* 0x000000ffff037224 */ /* 0x004fd800078e0000 */
        /* <DEDUP_REMOVED lines=10> */
.L_x_1411:
[----:B------:R-:W-:Y:S05]  /*1e410*/  BSYNC B0 ;  /* 0x0000000000007941 */ /* 0x000fea0003800000 */
.L_x_1410:
[----:B------:R-:W-:Y:S05]  /*1e420*/  BRA.DIV ~URZ, `(.L_x_1412) ;  /* 0x000047b27f007947 */ /* 0x000fea000b800000 */
[----:B------:R1:W2:Y:S02]  /*1e430*/  SHFL.IDX PT, R0, R9, 0x4, 0x181f ;  /* 0x00981f0009007f89 */ /* 0x0002a400000e0000 */
.L_x_1478:
[----:B------:R-:W-:Y:S05]  /*1e440*/  BRA.DIV ~URZ, `(.L_x_1413) ;  /* 0x000048227f007947 */ /* 0x000fea000b800000 */
[----:B--23--:R2:W3:Y:S02]  /*1e450*/  SHFL.IDX PT, R2, R11, 0x4, 0x181f ;  /* 0x00981f000b027f89 */ /* 0x00c4e400000e0000 */
.L_x_1479:
        /* <DEDUP_REMOVED lines=14> */
.L_x_1415:
[----:B------:R-:W-:Y:S05]  /*1e540*/  BSYNC B0 ;  /* 0x0000000000007941 */ /* 0x000fea0003800000 */
.L_x_1414:
[----:B------:R-:W-:Y:S05]  /*1e550*/  BRA.DIV ~URZ, `(.L_x_1416) ;  /* 0x000047a27f007947 */ /* 0x000fea000b800000 */
[----:B------:R1:W2:Y:S04]  /*1e560*/  SHFL.IDX PT, R0, R9, 0x5, 0x181f ;  /* 0x00b81f0009007f89 */ /* 0x0002a800000e0000 */
[----:B---3--:R1:W3:Y:S02]  /*1e570*/  SHFL.IDX PT, R2, R11, 0x5, 0x181f ;  /* 0x00b81f000b027f89 */ /* 0x0082e400000e0000 */
.L_x_1480:
        /* <DEDUP_REMOVED lines=14> */
.L_x_1418:
[----:B------:R-:W-:Y:S05]  /*1e660*/  BSYNC B0 ;  /* 0x0000000000007941 */ /* 0x000fea0003800000 */
.L_x_1417:
[----:B------:R-:W-:Y:S05]  /*1e670*/  BRA.DIV ~URZ, `(.L_x_1419) ;  /* 0x000047927f007947 */ /* 0x000fea000b800000 */
[----:B------:R1:W2:Y:S02]  /*1e680*/  SHFL.IDX PT, R0, R9, 0x6, 0x181f ;  /* 0x00d81f0009007f89 */ /* 0x0002a400000e0000 */
.L_x_1481:
[----:B------:R-:W-:Y:S05]  /*1e690*/  BRA.DIV ~URZ, `(.L_x_1420) ;  /* 0x000048027f007947 */ /* 0x000fea000b800000 */
[----:B--23--:R2:W3:Y:S02]  /*1e6a0*/  SHFL.IDX PT, R2, R11, 0x6, 0x181f ;  /* 0x00d81f000b027f89 */ /* 0x00c4e400000e0000 */
.L_x_1482:
        /* <DEDUP_REMOVED lines=14> */
.L_x_1422:
[----:B------:R-:W-:Y:S05]  /*1e790*/  BSYNC B0 ;  /* 0x0000000000007941 */ /* 0x000fea0003800000 */
.L_x_1421:
[----:B------:R-:W-:Y:S05]  /*1e7a0*/  BRA.DIV ~URZ, `(.L_x_1423) ;  /* 0x000047827f007947 */ /* 0x000fea000b800000 */
[----:B------:R1:W2:Y:S04]  /*1e7b0*/  SHFL.IDX PT, R0, R9, 0x7, 0x181f ;  /* 0x00f81f0009007f89 */ /* 0x0002a800000e0000 */
[----:B---3--:R1:W3:Y:S02]  /*1e7c0*/  SHFL.IDX PT, R2, R11, 0x7, 0x181f ;  /* 0x00f81f000b027f89 */ /* 0x0082e400000e0000 */
.L_x_1483:
[----:B------:R-:W-:-:S04]  /*1e7d0*/  IADD3 R3, R8, 0x70, RZ ;  /* 0x0000007008037810 */ /* 0x000fc80007ffe0ff */
[----:B------:R-:W-:Y:S01]  /*1e7e0*/  ISETP.GE.AND P0, PT, R3, R10, PT ;  /* 0x0000000a0300720c */ /* 0x000fe20003f06270 */
[----:B--2---:R-:W-:-:S12]  /*1e7f0*/  IMAD.MOV.U32 R3, RZ, RZ, R0 ;  /* 0x000000ffff037224 */ /* 0x004fd800078e0000 */
[----:B------:R-:W-:Y:S05]  /*1e800*/  @P0 EXIT ;  /* 0x000000000000094d */ /* 0x000fea0003800000 */
[----:B------:R-:W-:-:S13]  /*1e810*/  ISETP.GE.AND P0, PT, R6, c[0x0][0x3c8], PT ;  /* 0x0000f20006007a0c */ /* 0x000fda0003f06270 */
[----:B---3--:R-:W-:-:S05]  /*1e820*/  @!P0 IMAD.WIDE R4, R6, 0x2, R2 ;  /* 0x0000000206048825 */ /* 0x008fca00078e0202 */
        /* <DEDUP_REMOVED lines=9> */
.L_x_1242:
[----:B------:R-:W-:Y:S01]  /*1e8c0*/  MOV R0, 0x181f ;  /* 0x0000181f00007802 */ /* 0x000fe20000000f00 */
[----:B------:R1:W-:Y:S01]  /*1e8d0*/  STL [R1+0x84], RZ ;  /* 0x000084ff01007387 */ /* 0x0003e20000100800 */
[----:B------:R-:W-:Y:S01]  /*1e8e0*/  IMAD.MOV.U32 R2, RZ, RZ, R12 ;  /* 0x000000ffff027224 */ /* 0x000fe200078e000c */
[----:B------:R-:W-:Y:S02]  /*1e8f0*/  MOV R3, 0x1e920 ;  /* 0x0001e92000037802 */ /* 0x000fe40000000f00 */
[----:B------:R1:W-:Y:S04]  /*1e900*/  STL [R1+0x80], R0 ;  /* 0x0000800001007387 */ /* 0x0003e80000100800 */
[----:B-1---5:R-:W-:Y:S05]  /*1e910*/  CALL.REL.NOINC `($__internal_3_$__cuda_sm70_shflsync_idx_p) ;  /* 0x0001082000007944 */ /* 0x022fea0003c00000 */
[----:B-----5:R1:W5:Y:S02]  /*1e920*/  LDL.LU R0, [R1+0x88] ;  /* 0x0000880001007983 */ /* 0x0203640000300800 */
[----:B-1---5:R-:W-:Y:S05]  /*1e930*/  BRA `(.L_x_1424) ;  /* 0xfffe886000007947 */ /* 0x022fea000383ffff */
.L_x_1243:
[----:B------:R-:W-:Y:S01]  /*1e940*/  MOV R4, 0x181f ;  /* 0x0000181f00047802 */ /* 0x000fe20000000f00 */
[----:B------:R3:W-:Y:S01]  /*1e950*/  STL [R1+0x84], RZ ;  /* 0x000084ff01007387 */ /* 0x0007e20000100800 */
[----:B------:R-:W-:Y:S01]  /*1e960*/  IMAD.MOV.U32 R2, RZ, RZ, R14 ;  /* 0x000000ffff027224 */ /* 0x000fe200078e000e */
[----:B------:R-:W-:-:S02]  /*1e970*/  MOV R3, 0x1e9a0 ;  /* 0x0001e9a000037802 */ /* 0x000fc40000000f00 */
[----:B------:R3:W-:Y:S04]  /*1e980*/  STL [R1+0x80], R4 ;  /* 0x0000800401007387 */ /* 0x0007e80000100800 */
[----:B-123-5:R-:W-:Y:S05]  /*1e990*/  CALL.REL.NOINC `($__internal_3_$__cuda_sm70_shflsync_idx_p) ;  /* 0x000107a000007944 */ /* 0x02efea0003c00000 */
[----:B------:R1:W5:Y:S02]  /*1e9a0*/  LDL.LU R2, [R1+0x88] ;  /* 0x0000880001027983 */ /* 0x0003640000300800 */
[----:B-1---5:R-:W-:Y:S05]  /*1e9b0*/  BRA `(.L_x_1425) ;  /* 0xfffe880000007947 */ /* 0x022fea000383ffff */
.L_x_1246:
[----:B------:R-:W-:Y:S01]  /*1e9c0*/  MOV R4, 0x1 ;  /* 0x0000000100047802 */ /* 0x000fe20000000f00 */
[----:B--2---:R-:W-:Y:S01]  /*1e9d0*/  IMAD.MOV.U32 R0, RZ, RZ, 0x181f ;  /* 0x0000181fff007424 */ /* 0x004fe200078e00ff */
[----:B------:R-:W-:Y:S01]  /*1e9e0*/  MOV R3, 0x1ea30 ;  /* 0x0001ea3000037802 */ /* 0x000fe20000000f00 */
[----:B----4-:R-:W-:Y:S02]  /*1e9f0*/  IMAD.MOV.U32 R2, RZ, RZ, R12 ;  /* 0x000000ffff027224 */ /* 0x010fe400078e000c */
[----:B------:R2:W-:Y:S04]  /*1ea00*/  STL [R1+0x84], R4 ;  /* 0x0000840401007387 */ /* 0x0005e80000100800 */
[----:B------:R2:W-:Y:S02]  /*1ea10*/  STL [R1+0x80], R0 ;  /* 0x0000800001007387 */ /* 0x0005e40000100800 */
[----:B-123-5:R-:W-:Y:S05]  /*1ea20*/  CALL.REL.NOINC `($__internal_3_$__cuda_sm70_shflsync_idx_p) ;  /* 0x0001071000007944 */ /* 0x02efea0003c00000 */
[----:B-----5:R1:W5:Y:S01]  /*1ea30*/  LDL.LU R4, [R1+0x88] ;  /* 0x0000880001047983 */ /* 0x0203620000300800 */
[----:B------:R-:W-:Y:S01]  /*1ea40*/  MOV R6, 0x1 ;  /* 0x0000000100067802 */ /* 0x000fe20000000f00 */
[----:B------:R-:W-:Y:S01]  /*1ea50*/  IMAD.MOV.U32 R0, RZ, RZ, 0x181f ;  /* 0x0000181fff007424 */ /* 0x000fe200078e00ff */
[----:B------:R-:W-:Y:S01]  /*1ea60*/  MOV R3, 0x1eab0 ;  /* 0x0001eab000037802 */ /* 0x000fe20000000f00 */
[----:B------:R-:W-:-:S02]  /*1ea70*/  IMAD.MOV.U32 R2, RZ, RZ, R14 ;  /* 0x000000ffff027224 */ /* 0x000fc400078e000e */
[----:B------:R1:W-:Y:S04]  /*1ea80*/  STL [R1+0x84], R6 ;  /* 0x0000840601007387 */ /* 0x0003e80000100800 */
[----:B------:R1:W-:Y:S02]  /*1ea90*/  STL [R1+0x80], R0 ;  /* 0x0000800001007387 */ /* 0x0003e40000100800 */
[----:B-1---5:R-:W-:Y:S05]  /*1eaa0*/  CALL.REL.NOINC `($__internal_3_$__cuda_sm70_shflsync_idx_p) ;  /* 0x0001069000007944 */ /* 0x022fea0003c00000 */
[----:B------:R1:W5:Y:S02]  /*1eab0*/  LDL.LU R2, [R1+0x88] ;  /* 0x0000880001027983 */ /* 0x0003640000300800 */
[----:B-1---5:R-:W-:Y:S05]  /*1eac0*/  BRA `(.L_x_1426) ;  /* 0xfffe884000007947 */ /* 0x022fea000383ffff */
.L_x_1249:
[----:B------:R-:W-:Y:S01]  /*1ead0*/  MOV R4, 0x2 ;  /* 0x0000000200047802 */ /* 0x000fe20000000f00 */
[----:B--2---:R-:W-:Y:S01]  /*1eae0*/  IMAD.MOV.U32 R0, RZ, RZ, 0x181f ;  /* 0x0000181fff007424 */ /* 0x004fe200078e00ff */
[----:B------:R-:W-:Y:S01]  /*1eaf0*/  MOV R3, 0x1eb40 ;  /* 0x0001eb4000037802 */ /* 0x000fe20000000f00 */
[----:B------:R-:W-:Y:S02]  /*1eb00*/  IMAD.MOV.U32 R2, RZ, RZ, R12 ;  /* 0x000000ffff027224 */ /* 0x000fe400078e000c */
[----:B------:R2:W-:Y:S04]  /*1eb10*/  STL [R1+0x84], R4 ;  /* 0x0000840401007387 */ /* 0x0005e80000100800 */
[----:B------:R2:W-:Y:S02]  /*1eb20*/  STL [R1+0x80], R0 ;  /* 0x0000800001007387 */ /* 0x0005e40000100800 */
[----:B-123-5:R-:W-:Y:S05]  /*1eb30*/  CALL.REL.NOINC `($__internal_3_$__cuda_sm70_shflsync_idx_p) ;  /* 0x0001060000007944 */ /* 0x02efea0003c00000 */
[----:B-----5:R1:W5:Y:S02]  /*1eb40*/  LDL.LU R4, [R1+0x88] ;  /* 0x0000880001047983 */ /* 0x0203640000300800 */
[----:B-1---5:R-:W-:Y:S05]  /*1eb50*/  BRA `(.L_x_1427) ;  /* 0xfffe88e000007947 */ /* 0x022fea000383ffff */
.L_x_1250:
[----:B--2---:R-:W-:Y:S01]  /*1eb60*/  MOV R6, 0x2 ;  /* 0x0000000200067802 */ /* 0x004fe20000000f00 */
[----:B------:R-:W-:Y:S01]  /*1eb70*/  IMAD.MOV.U32 R0, RZ, RZ, 0x181f ;  /* 0x0000181fff007424 */ /* 0x000fe200078e00ff */
[----:B------:R-:W-:Y:S01]  /*1eb80*/  MOV R3, 0x1ebd0 ;  /* 0x0001ebd000037802 */ /* 0x000fe20000000f00 */
[----:B------:R-:W-:-:S02]  /*1eb90*/  IMAD.MOV.U32 R2, RZ, RZ, R14 ;  /* 0x000000ffff027224 */ /* 0x000fc400078e000e */
[----:B------:R2:W-:Y:S04]  /*1eba0*/  STL [R1+0x84], R6 ;  /* 0x0000840601007387 */ /* 0x0005e80000100800 */
[----:B------:R2:W-:Y:S02]  /*1ebb0*/  STL [R1+0x80], R0 ;  /* 0x0000800001007387 */ /* 0x0005e40000100800 */
[----:B-12345:R-:W-:Y:S05]  /*1ebc0*/  CALL.REL.NOINC `($__internal_3_$__cuda_sm70_shflsync_idx_p) ;  /* 0x0001057000007944 */ /* 0x03efea0003c00000 */
[----:B------:R1:W5:Y:S02]  /*1ebd0*/  LDL.LU R2, [R1+0x88] ;  /* 0x0000880001027983 */ /* 0x0003640000300800 */
[----:B-1---5:R-:W-:Y:S05]  /*1ebe0*/  BRA `(.L_x_1428) ;  /* 0xfffe887000007947 */ /* 0x022fea000383ffff */
.L_x_1253:
[----:B------:R-:W-:Y:S01]  /*1ebf0*/  MOV R4, 0x3 ;  /* 0x0000000300047802 */ /* 0x000fe20000000f00 */
[----:B-1----:R-:W-:Y:S01]  /*1ec00*/  IMAD.MOV.U32 R0, RZ, RZ, 0x181f ;  /* 0x0000181fff007424 */ /* 0x002fe200078e00ff */
[----:B------:R-:W-:Y:S01]  /*1ec10*/  MOV R3, 0x1ec60 ;  /* 0x0001ec6000037802 */ /* 0x000fe20000000f00 */
[----:B---3--:R-:W-:Y:S02]  /*1ec20*/  IMAD.MOV.U32 R2, RZ, RZ, R12 ;  /* 0x000000ffff027224 */ /* 0x008fe400078e000c */
        /* <DEDUP_REMOVED lines=13> */
.L_x_1256:
[----:B------:R-:W-:Y:S01]  /*1ed00*/  MOV R4, 0x4 ;  /* 0x0000000400047802 */ /* 0x000fe20000000f00 */
[----:B--2---:R-:W-:Y:S01]  /*1ed10*/  IMAD.MOV.U32 R0, RZ, RZ, 0x181f ;  /* 0x0000181fff007424 */ /* 0x004fe200078e00ff */
[----:B------:R-:W-:Y:S01]  /*1ed20*/  MOV R3, 0x1ed70 ;  /* 0x0001ed7000037802 */ /* 0x000fe20000000f00 */
[----:B---3--:R-:W-:Y:S02]  /*1ed30*/  IMAD.MOV.U32 R2, RZ, RZ, R12 ;  /* 0x000000ffff027224 */ /* 0x008fe400078e000c */
[----:B------:R2:W-:Y:S04]  /*1ed40*/  STL [R1+0x84], R4 ;  /* 0x0000840401007387 */ /* 0x0005e80000100800 */
[----:B------:R2:W-:Y:S02]  /*1ed50*/  STL [R1+0x80], R0 ;  /* 0x0000800001007387 */ /* 0x0005e40000100800 */
[----:B-12-45:R-:W-:Y:S05]  /*1ed60*/  CALL.REL.NOINC `($__internal_3_$__cuda_sm70_shflsync_idx_p) ;  /* 0x000103d000007944 */ /* 0x036fea0003c00000 */
[----:B-----5:R1:W5:Y:S02]  /*1ed70*/  LDL.LU R4, [R1+0x88] ;  /* 0x0000880001047983 */ /* 0x0203640000300800 */
[----:B-1---5:R-:W-:Y:S05]  /*1ed80*/  BRA `(.L_x_1430) ;  /* 0xfffe894000007947 */ /* 0x022fea000383ffff */
.L_x_1257:
[----:B--2---:R-:W-:Y:S01]  /*1ed90*/  MOV R6, 0x4 ;  /* 0x0000000400067802 */ /* 0x004fe20000000f00 */
[----:B------:R-:W-:Y:S01]  /*1eda0*/  IMAD.MOV.U32 R0, RZ, RZ, 0x181f ;  /* 0x0000181fff007424 */ /* 0x000fe200078e00ff */
[----:B------:R-:W-:Y:S01]  /*1edb0*/  MOV R3, 0x1ee00 ;  /* 0x0001ee0000037802 */ /* 0x000fe20000000f00 */
[----:B---3--:R-:W-:-:S02]  /*1edc0*/  IMAD.MOV.U32 R2, RZ, RZ, R14 ;  /* 0x000000ffff027224 */ /* 0x008fc400078e000e */
[----:B------:R2:W-:Y:S04]  /*1edd0*/  STL [R1+0x84], R6 ;  /* 0x0000840601007387 */ /* 0x0005e80000100800 */
[----:B------:R2:W-:Y:S02]  /*1ede0*/  STL [R1+0x80], R0 ;  /* 0x0000800001007387 */ /* 0x0005e40000100800 */
[----:B-12-45:R-:W-:Y:S05]  /*1edf0*/  CALL.REL.NOINC `($__internal_3_$__cuda_sm70_shflsync_idx_p) ;  /* 0x0001034000007944 */ /* 0x036fea0003c00000 */
[----:B------:R1:W5:Y:S02]  /*1ee00*/  LDL.LU R2, [R1+0x88] ;  /* 0x0000880001027983 */ /* 0x0003640000300800 */
[----:B-1---5:R-:W-:Y:S05]  /*1ee10*/  BRA `(.L_x_1431) ;  /* 0xfffe88d000007947 */ /* 0x022fea000383ffff */
.L_x_1260:
[----:B------:R-:W-:Y:S01]  /*1ee20*/  MOV R4, 0x5 ;  /* 0x0000000500047802 */ /* 0x000fe20000000f00 */
[----:B---3--:R-:W-:Y:S01]  /*1ee30*/  IMAD.MOV.U32 R0, RZ, RZ, 0x181f ;  /* 0x0000181fff007424 */ /* 0x008fe200078e00ff */
[----:B------:R-:W-:Y:S01]  /*1ee40*/  MOV R3, 0x1ee90 ;  /* 0x0001ee9000037802 */ /* 0x000fe20000000f00 */
[----:B------:R-:W-:Y:S02]  /*1ee50*/  IMAD.MOV.U32 R2, RZ, RZ, R12 ;  /* 0x000000ffff027224 */ /* 0x000fe400078e000c */
[----:B------:R3:W-:Y:S04]  /*1ee60*/  STL [R1+0x84], R4 ;  /* 0x0000840401007387 */ /* 0x0007e80000100800 */
[----:B------:R3:W-:Y:S02]  /*1ee70*/  STL [R1+0x80], R0 ;  /* 0x0000800001007387 */ /* 0x0007e40000100800 */
[----:B-12345:R-:W-:Y:S05]  /*1ee80*/  CALL.REL.NOINC `($__internal_3_$__cuda_sm70_shflsync_idx_p) ;  /* 0x000102b000007944 */ /* 0x03efea0003c00000 */
        /* <DEDUP_REMOVED lines=10> */
.L_x_1263:
        /* <DEDUP_REMOVED lines=9> */
.L_x_1264:
        /* <DEDUP_REMOVED lines=9> */
.L_x_1267:
        /* <DEDUP_REMOVED lines=15> */
[----:B-----5:R1:W5:Y:S02]  /*1f140*/  LDL.LU R0, [R1+0x88] ;  /* 0x0000880001007983 */ /* 0x0203640000300800 */
[----:B-1---5:R-:W-:Y:S05]  /*1f150*/  BRA `(.L_x_1435) ;  /* 0xfffe896000007947 */ /* 0x022fea000383ffff */
.L_x_1269:
[----:B-1-3--:R-:W-:Y:S01]  /*1f160*/  MOV R0, 0x181f ;  /* 0x0000181f00007802 */ /* 0x00afe20000000f00 */
[----:B------:R1:W-:Y:S01]  /*1f170*/  STL [R1+0x84], RZ ;  /* 0x000084ff01007387 */ /* 0x0003e20000100800 */
[----:B------:R-:W-:Y:S01]  /*1f180*/  IMAD.MOV.U32 R2, RZ, RZ, R4 ;  /* 0x000000ffff027224 */ /* 0x000fe200078e0004 */
[----:B------:R-:W-:Y:S02]  /*1f190*/  MOV R3, 0x1f1c0 ;  /* 0x0001f1c000037802 */ /* 0x000fe40000000f00 */
[----:B------:R1:W-:Y:S04]  /*1f1a0*/  STL [R1+0x80], R0 ;  /* 0x0000800001007387 */ /* 0x0003e80000100800 */
[----:B-1---5:R-:W-:Y:S05]  /*1f1b0*/  CALL.REL.NOINC `($__internal_3_$__cuda_sm70_shflsync_idx_p) ;  /* 0x0000ff8000007944 */ /* 0x022fea0003c00000 */
[----:B-----5:R1:W5:Y:S01]  /*1f1c0*/  LDL.LU R0, [R1+0x88] ;  /* 0x0000880001007983 */ /* 0x0203620000300800 */
[----:B------:R-:W-:Y:S01]  /*1f1d0*/  MOV R11, 0x181f ;  /* 0x0000181f000b7802 */ /* 0x000fe20000000f00 */
[----:B------:R-:W-:Y:S01]  /*1f1e0*/  IMAD.MOV.U32 R2, RZ, RZ, R7 ;  /* 0x000000ffff027224 */ /* 0x000fe200078e0007 */
[----:B------:R-:W-:Y:S01]  /*1f1f0*/  MOV R3, 0x1f230 ;  /* 0x0001f23000037802 */ /* 0x000fe20000000f00 */
[----:B------:R1:W-:Y:S04]  /*1f200*/  STL [R1+0x84], RZ ;  /* 0x000084ff01007387 */ /* 0x0003e80000100800 */
[----:B------:R1:W-:Y:S02]  /*1f210*/  STL [R1+0x80], R11 ;  /* 0x0000800b01007387 */ /* 0x0003e40000100800 */
[----:B-1---5:R-:W-:Y:S05]  /*1f220*/  CALL.REL.NOINC `($__internal_3_$__cuda_sm70_shflsync_idx_p) ;  /* 0x0000ff1000007944 */ /* 0x022fea0003c00000 */
[----:B------:R-:W2:Y:S04]  /*1f230*/  LDL R11, [R1+0xa4] ;  /* 0x0000a400010b7983 */ /* 0x000ea80000100800 */
[----:B------:R-:W3:Y:S04]  /*1f240*/  LDL R2, [R1+0xe8] ;  /* 0x0000e80001027983 */ /* 0x000ee80000100800 */
[----:B------:R-:W4:Y:S04]  /*1f250*/  LDL.LU R28, [R1+0x88] ;  /* 0x00008800011c7983 */ /* 0x000f280000300800 */
[----:B------:R-:W4:Y:S01]  /*1f260*/  LDL R35, [R1+0xf4] ;  /* 0x0000f40001237983 */ /* 0x000f220000100800 */
[----:B------:R-:W-:-:S05]  /*1f270*/  IMAD.SHL.U32 R36, R137, 0x2, RZ ;  /* 0x0000000289247824 */ /* 0x000fca00078e00ff */
[----:B------:R-:W-:Y:S01]  /*1f280*/  STL [R1+0x74], R36 ;  /* 0x0000742401007387 */ /* 0x000fe20000100800 */
[----:B--2---:R-:W-:-:S04]  /*1f290*/  IMAD.WIDE R32, R11, 0x2, RZ ;  /* 0x000000020b207825 */ /* 0x004fc800078e02ff */
[----:B---3--:R-:W-:Y:S01]  /*1f2a0*/  IMAD.WIDE R2, R2, 0x2, RZ ;  /* 0x0000000202027825 */ /* 0x008fe200078e02ff */
[----:B------:R-:W-:Y:S02]  /*1f2b0*/  ISETP.GE.AND P1, PT, R11, c[0x0][0x1d4], PT ;  /* 0x000075000b007a0c */ /* 0x000fe40003f26270 */
[-C--:B----4-:R-:W-:Y:S02]  /*1f2c0*/  IADD3 R30, P3, R32, R28.reuse, RZ ;  /* 0x0000001c201e7210 */ /* 0x090fe40007f7e0ff */
[----:B------:R-:W-:Y:S02]  /*1f2d0*/  IADD3 R28, P2, R2, R28, RZ ;  /* 0x0000001c021c7210 */ /* 0x000fe40007f5e0ff */
[----:B------:R-:W-:Y:S01]  /*1f2e0*/  ISETP.GE.AND P0, PT, R35, c[0x0][0x1d4], PT ;  /* 0x0000750023007a0c */ /* 0x000fe20003f06270 */
[----:B-----5:R-:W-:Y:S01]  /*1f2f0*/  IMAD.X R31, R0, 0x1, R33, P3 ;  /* 0x00000001001f7824 */ /* 0x020fe200018e0621 */
[----:B------:R-:W-:Y:S01]  /*1f300*/  ISETP.LT.OR P3, PT, R116, 0x1, P1 ;  /* 0x000000017400780c */ /* 0x000fe20000f61670 */
[----:B------:R-:W-:Y:S01]  /*1f310*/  IMAD.X R29, R0, 0x1, R3, P2 ;  /* 0x00000001001d7824 */ /* 0x000fe200010e0603 */
[----:B------:R-:W-:Y:S01]  /*1f320*/  ISETP.LT.OR P2, PT, R116, 0x1, P0 ;  /* 0x000000017400780c */ /* 0x000fe20000741670 */
[--C-:B------:R-:W-:Y:S01]  /*1f330*/  IMAD.MOV.U32 R34, RZ, RZ, R11.reuse ;  /* 0x000000ffff227224 */ /* 0x100fe200078e000b */
[----:B------:R-:W-:-:S02]  /*1f340*/  SHF.R.S32.HI R35, RZ, 0x1f, R11 ;  /* 0x0000001fff237819 */ /* 0x000fc4000001140b */
[----:B------:R-:W-:-:S07]  /*1f350*/  IADD3 R0, R36, 0x2080, RZ ;  /* 0x0000208024007810 */ /* 0x000fce0007ffe0ff */
[----:B------:R-:W-:Y:S01]  /*1f360*/  @!PT LDS RZ, [RZ] ;  /* 0x00000000fffff984 */ /* 0x000fe20000000800 */
[----:B------:R-:W-:Y:S01]  /*1f370*/  @!PT LDS RZ, [RZ] ;  /* 0x00000000fffff984 */ /* 0x000fe20000000800 */
[----:B------:R-:W-:Y:S01]  /*1f380*/  @!PT LDS RZ, [RZ] ;  /* 0x00000000fffff984 */ /* 0x000fe20000000800 */
[----:B------:R1:W-:Y:S04]  /*1f390*/  LDGSTS.E.BYPASS.LTC128B.128 [R36+0x2080], [R30.64], !P3 ;  /* 0x020800001e247fae */ /* 0x0003e8000d901d46 */
[----:B------:R2:W-:Y:S04]  /*1f3a0*/  LDGSTS.E.BYPASS.LTC128B.128 [R36+0x3880], [R28.64], !P2 ;  /* 0x038800001c247fae */ /* 0x0005e8000d101d46 */
[----:B------:R-:W-:Y:S04]  /*1f3b0*/  STL [R1+0x78], R0 ;  /* 0x0000780001007387 */ /* 0x000fe80000100800 */
[----:B------:R-:W-:Y:S01]  /*1f3c0*/  STL.64 [R1+0xc0], R34 ;  /* 0x0000c02201007387 */ /* 0x000fe20000100a00 */
[----:B------:R-:W-:Y:S01]  /*1f3d0*/  MOV R61, R3 ;  /* 0x00000003003d7202 */ /* 0x000fe20000000f00 */
[----:B--2---:R-:W-:-:S05]  /*1f3e0*/  IMAD.MOV.U32 R28, RZ, RZ, 0x1 ;  /* 0x00000001ff1c7424 */ /* 0x004fca00078e00ff */
[----:B------:R-:W-:Y:S01]  /*1f3f0*/  STL [R1+0x84], R28 ;  /* 0x0000841c01007387 */ /* 0x000fe20000100800 */
[----:B------:R-:W-:Y:S01]  /*1f400*/  MOV R3, 0x181f ;  /* 0x0000181f00037802 */ /* 0x000fe20000000f00 */
[----:B------:R-:W-:Y:S01]  /*1f410*/  IMAD.MOV.U32 R62, RZ, RZ, R2 ;  /* 0x000000ffff3e7224 */ /* 0x000fe200078e0002 */
[----:B------:R-:W-:Y:S01]  /*1f420*/  MOV R60, R32 ;  /* 0x00000020003c7202 */ /* 0x000fe20000000f00 */
[----:B------:R-:W-:Y:S02]  /*1f430*/  IMAD.MOV.U32 R63, RZ, RZ, R33 ;  /* 0x000000ffff3f7224 */ /* 0x000fe400078e0021 */
[----:B------:R2:W-:Y:S01]  /*1f440*/  STL [R1+0x80], R3 ;  /* 0x0000800301007387 */ /* 0x0005e20000100800 */
[----:B------:R-:W-:Y:S01]  /*1f450*/  IMAD.MOV.U32 R2, RZ, RZ, R4 ;  /* 0x000000ffff027224 */ /* 0x000fe200078e0004 */
[----:B--2---:R-:W-:Y:S02]  /*1f460*/  MOV R3, 0x1f480 ;  /* 0x0001f48000037802 */ /* 0x004fe40000000f00 */
[----:B-1----:R-:W-:Y:S05]  /*1f470*/  CALL.REL.NOINC `($__internal_3_$__cuda_sm70_shflsync_idx_p) ;  /* 0x0000fcc000007944 */ /* 0x002fea0003c00000 */
        /* <DEDUP_REMOVED lines=8> */
[----:B------:R-:W2:Y:S04]  /*1f500*/  LDL.LU R2, [R1+0x88] ;  /* 0x0000880001027983 */ /* 0x000ea80000300800 */
[----:B------:R-:W3:Y:S01]  /*1f510*/  LDL R11, [R1+0x74] ;  /* 0x00007400010b7983 */ /* 0x000ee20000100800 */
[C---:B--2---:R-:W-:Y:S02]  /*1f520*/  IADD3 R28, P3, R2.reuse, R60, RZ ;  /* 0x0000003c021c7210 */ /* 0x044fe40007f7e0ff */
[----:B------:R-:W-:-:S03]  /*1f530*/  IADD3 R2, P2, R2, R62, RZ ;  /* 0x0000003e02027210 */ /* 0x000fc60007f5e0ff */
[----:B-----5:R-:W-:Y:S01]  /*1f540*/  IMAD.X R29, R0, 0x1, R63, P3 ;  /* 0x00000001001d7824 */ /* 0x020fe200018e063f */
[----:B------:R-:W-:Y:S01]  /*1f550*/  ISETP.LT.OR P3, PT, R116, 0x11, P1 ;  /* 0x000000117400780c */ /* 0x000fe20000f61670 */
[----:B------:R-:W-:Y:S01]  /*1f560*/  IMAD.X R3, R0, 0x1, R61, P2 ;  /* 0x0000000100037824 */ /* 0x000fe200010e063d */
[----:B------:R-:W-:Y:S01]  /*1f570*/  ISETP.LT.OR P2, PT, R116, 0x11, P0 ;  /* 0x000000117400780c */ /* 0x000fe20000741670 */
[----:B------:R-:W-:-:S05]  /*1f580*/  IMAD.MOV.U32 R0, RZ, RZ, 0x181f ;  /* 0x0000181fff007424 */ /* 0x000fca00078e00ff */
[----:B------:R1:W-:Y:S05]  /*1f590*/  STL [R1+0x80], R0 ;  /* 0x0000800001007387 */ /* 0x0003ea0000100800 */
[----:B------:R-:W-:Y:S01]  /*1f5a0*/  @!PT LDS RZ, [RZ] ;  /* 0x00000000fffff984 */ /* 0x000fe20000000800 */
[----:B------:R-:W-:Y:S01]  /*1f5b0*/  @!PT LDS RZ, [RZ] ;  /* 0x00000000fffff984 */ /* 0x000fe20000000800 */
[----:B------:R-:W-:Y:S01]  /*1f5c0*/  @!PT LDS RZ, [RZ] ;  /* 0x00000000fffff984 */ /* 0x000fe20000000800 */
[----:B---3--:R1:W-:Y:S04]  /*1f5d0*/  LDGSTS.E.BYPASS.LTC128B.128 [R11+0x2880], [R28.64], !P3 ;  /* 0x028800001c0b7fae */ /* 0x0083e8000d901d46 */
[----:B------:R2:W-:Y:S02]  /*1f5e0*/  LDGSTS.E.BYPASS.LTC128B.128 [R11+0x4080], [R2.64], !P2 ;  /* 0x04080000020b7fae */ /* 0x0005e4000d101d46 */
[----:B--2---:R-:W-:Y:S01]  /*1f5f0*/  IMAD.MOV.U32 R2, RZ, RZ, R4 ;  /* 0x000000ffff027224 */ /* 0x004fe200078e0004 */
[----:B------:R-:W-:Y:S01]  /*1f600*/  MOV R3, 0x1f640 ;  /* 0x0001f64000037802 */ /* 0x000fe20000000f00 */
[----:B------:R-:W-:-:S05]  /*1f610*/  IMAD.MOV.U32 R4, RZ, RZ, 0x2 ;  /* 0x00000002ff047424 */ /* 0x000fca00078e00ff */
[----:B------:R1:W-:Y:S02]  /*1f620*/  STL [R1+0x84], R4 ;  /* 0x0000840401007387 */ /* 0x0003e40000100800 */
[----:B-1----:R-:W-:Y:S05]  /*1f630*/  CALL.REL.NOINC `($__internal_3_$__cuda_sm70_shflsync_idx_p) ;  /* 0x0000fb0000007944 */ /* 0x002fea0003c00000 */
[----:B------:R1:W5:Y:S02]  /*1f640*/  LDL.LU R11, [R1+0x88] ;  /* 0x00008800010b7983 */ /* 0x0003640000300800 */
[----:B-----5:R-:W-:Y:S01]  /*1f650*/  MOV R4, 0x2 ;  /* 0x0000000200047802 */ /* 0x020fe20000000f00 */
[----:B------:R-:W-:Y:S01]  /*1f660*/  IMAD.MOV.U32 R0, RZ, RZ, 0x181f ;  /* 0x0000181fff007424 */ /* 0x000fe200078e00ff */
[----:B------:R-:W-:Y:S01]  /*1f670*/  MOV R3, 0x1f6c0 ;  /* 0x0001f6c000037802 */ /* 0x000fe20000000f00 */
[----:B------:R-:W-:Y:S02]  /*1f680*/  IMAD.MOV.U32 R2, RZ, RZ, R7 ;  /* 0x000000ffff027224 */ /* 0x000fe400078e0007 */
[----:B------:R1:W-:Y:S04]  /*1f690*/  STL [R1+0x84], R4 ;  /* 0x0000840401007387 */ /* 0x0003e80000100800 */
[----:B------:R1:W-:Y:S02]  /*1f6a0*/  STL [R1+0x80], R0 ;  /* 0x0000800001007387 */ /* 0x0003e40000100800 */
[----:B-1----:R-:W-:Y:S05]  /*1f6b0*/  CALL.REL.NOINC `($__internal_3_$__cuda_sm70_shflsync_idx_p) ;  /* 0x0000fa8000007944 */ /* 0x002fea0003c00000 */
[----:B-----5:R1:W5:Y:S02]  /*1f6c0*/  LDL.LU R4, [R1+0x88] ;  /* 0x0000880001047983 */ /* 0x0203640000300800 */
[----:B-1---5:R-:W-:Y:S05]  /*1f6d0*/  BRA `(.L_x_1436) ;  /* 0xfffe953000007947 */ /* 0x022fea000383ffff */
.L_x_1272:
[----:B------:R-:W-:Y:S01]  /*1f6e0*/  MOV R0, 0x181f ;  /* 0x0000181f00007802 */ /* 0x000fe20000000f00 */
[----:B------:R2:W-:Y:S01]  /*1f6f0*/  STL [R1+0x84], RZ ;  /* 0x000084ff01007387 */ /* 0x0005e20000100800 */
[----:B------:R-:W-:Y:S01]  /*1f700*/  IMAD.MOV.U32 R2, RZ, RZ, R4 ;  /* 0x000000ffff027224 */ /* 0x000fe200078e0004 */
[----:B------:R-:W-:-:S02]  /*1f710*/  MOV R3, 0x1f740 ;  /* 0x0001f74000037802 */ /* 0x000fc40000000f00 */
[----:B------:R2:W-:Y:S04]  /*1f720*/  STL [R1+0x80], R0 ;  /* 0x0000800001007387 */ /* 0x0005e80000100800 */
[----:B-12--5:R-:W-:Y:S05]  /*1f730*/  CALL.REL.NOINC `($__internal_3_$__cuda_sm70_shflsync_idx_p) ;  /* 0x0000fa0000007944 */ /* 0x026fea0003c00000 */
[----:B------:R1:W5:Y:S02]  /*1f740*/  LDL.LU R13, [R1+0x88] ;  /* 0x00008800010d7983 */ /* 0x0003640000300800 */
[----:B-1---5:R-:W-:Y:S05]  /*1f750*/  BRA `(.L_x_1437) ;  /* 0xfffea0e000007947 */ /* 0x022fea000383ffff */
.L_x_1273:
[----:B------:R-:W-:Y:S01]  /*1f760*/  MOV R0, 0x181f ;  /* 0x0000181f00007802 */ /* 0x000fe20000000f00 */
[----:B------:R4:W-:Y:S01]  /*1f770*/  STL [R1+0x84], RZ ;  /* 0x000084ff01007387 */ /* 0x0009e20000100800 */
[----:B------:R-:W-:Y:S01]  /*1f780*/  IMAD.MOV.U32 R2, RZ, RZ, R18 ;  /* 0x000000ffff027224 */ /* 0x000fe200078e0012 */
[----:B------:R-:W-:Y:S02]  /*1f790*/  MOV R3, 0x1f7c0 ;  /* 0x0001f7c000037802 */ /* 0x000fe40000000f00 */
[----:B------:R4:W-:Y:S04]  /*1f7a0*/  STL [R1+0x80], R0 ;  /* 0x0000800001007387 */ /* 0x0009e80000100800 */
[----:B-12345:R-:W-:Y:S05]  /*1f7b0*/  CALL.REL.NOINC `($__internal_3_$__cuda_sm70_shflsync_idx_p) ;  /* 0x0000f98000007944 */ /* 0x03efea0003c00000 */
[----:B------:R-:W2:Y:S04]  /*1f7c0*/  LDL R7, [R1+0xf4] ;  /* 0x0000f40001077983 */ /* 0x000ea80000100800 */
[----:B------:R-:W3:Y:S04]  /*1f7d0*/  LDL.64 R16, [R1+0xc0] ;  /* 0x0000c00001107983 */ /* 0x000ee80000100a00 */
[----:B------:R-:W4:Y:S04]  /*1f7e0*/  LDL R11, [R1+0xe8] ;  /* 0x0000e800010b7983 */ /* 0x000f280000100800 */
[----:B------:R-:W4:Y:S04]  /*1f7f0*/  LDL R3, [R1+0xa4] ;  /* 0x0000a40001037983 */ /* 0x000f280000100800 */
[----:B------:R-:W4:Y:S04]  /*1f800*/  LDL.LU R2, [R1+0x88] ;  /* 0x0000880001027983 */ /* 0x000f280000300800 */
[----:B------:R-:W4:Y:S04]  /*1f810*/  LDL R12, [R1+0xf0] ;  /* 0x0000f000010c7983 */ /* 0x000f280000100800 */
[----:B-----5:R-:W4:Y:S01]  /*1f820*/  LDL R0, [R1+0x74] ;  /* 0x0000740001007983 */ /* 0x020f220000100800 */
[----:B--2---:R-:W-:-:S03]  /*1f830*/  ISETP.GE.AND P3, PT, R7, c[0x0][0x1d4], PT ;  /* 0x0000750007007a0c */ /* 0x004fc60003f66270 */
[----:B------:R1:W5:Y:S01]  /*1f840*/  LDL R7, [R1+0xa0] ;  /* 0x0000a00001077983 */ /* 0x0003620000100800 */
[C---:B---3--:R-:W-:Y:S02]  /*1f850*/  IMAD.SHL.U32 R6, R16.reuse, 0x2, RZ ;  /* 0x0000000210067824 */ /* 0x048fe400078e00ff */
[----:B----4-:R-:W-:Y:S01]  /*1f860*/  IMAD.SHL.U32 R14, R11, 0x2, RZ ;  /* 0x000000020b0e7824 */ /* 0x010fe200078e00ff */
[----:B------:R-:W-:Y:S02]  /*1f870*/  SHF.L.U64.HI R15, R16, 0x1, R17 ;  /* 0x00000001100f7819 */ /* 0x000fe40000010211 */
[----:B------:R-:W-:Y:S02]  /*1f880*/  ISETP.GE.AND P2, PT, R3, c[0x0][0x1d4], PT ;  /* 0x0000750003007a0c */ /* 0x000fe40003f46270 */
[C---:B------:R-:W-:Y:S02]  /*1f890*/  IADD3 R20, P1, R2.reuse, R6, RZ ;  /* 0x0000000602147210 */ /* 0x040fe40007f3e0ff */
[----:B------:R-:W-:-:S02]  /*1f8a0*/  IADD3 R2, P0, R2, R14, RZ ;  /* 0x0000000e02027210 */ /* 0x000fc40007f1e0ff */
[----:B------:R-:W-:Y:S01]  /*1f8b0*/  SHF.L.U64.HI R16, R11, 0x1, R12 ;  /* 0x000000010b107819 */ /* 0x000fe2000001020c */
[----:B------:R-:W-:-:S04]  /*1f8c0*/  IMAD.X R21, R13, 0x1, R15, P1 ;  /* 0x000000010d157824 */ /* 0x000fc800008e060f */
[----:B------:R-:W-:Y:S02]  /*1f8d0*/  IMAD.X R3, R13, 0x1, R16, P0 ;  /* 0x000000010d037824 */ /* 0x000fe400000e0610 */
[----:B------:R-:W-:Y:S01]  /*1f8e0*/  @!PT LDS RZ, [RZ] ;  /* 0x00000000fffff984 */ /* 0x000fe20000000800 */
[----:B------:R-:W-:Y:S01]  /*1f8f0*/  @!PT LDS RZ, [RZ] ;  /* 0x00000000fffff984 */ /* 0x000fe20000000800 */
[----:B------:R-:W-:Y:S01]  /*1f900*/  @!PT LDS RZ, [RZ] ;  /* 0x00000000fffff984 */ /* 0x000fe20000000800 */
[----:B------:R2:W-:Y:S01]  /*1f910*/  LDGSTS.E.BYPASS.LTC128B.128 [R0+0x5080], [R20.64], !P2 ;  /* 0x0508000014007fae */ /* 0x0005e2000d101d46 */
[----:B------:R-:W-:-:S03]  /*1f920*/  IMAD.MOV.U32 R12, RZ, RZ, 0x1 ;  /* 0x00000001ff0c7424 */ /* 0x000fc600078e00ff */
[----:B------:R2:W-:Y:S04]  /*1f930*/  LDGSTS.E.BYPASS.LTC128B.128 [R0+0x6880], [R2.64], !P3 ;  /* 0x0688000002007fae */ /* 0x0005e8000d901d46 */
[----:B------:R1:W-:Y:S01]  /*1f940*/  STL [R1+0x84], R12 ;  /* 0x0000840c01007387 */ /* 0x0003e20000100800 */
[----:B--2---:R-:W-:-:S05]  /*1f950*/  IMAD.MOV.U32 R0, RZ, RZ, 0x181f ;  /* 0x0000181fff007424 */ /* 0x004fca00078e00ff */
[----:B------:R1:W-:Y:S01]  /*1f960*/  STL [R1+0x80], R0 ;  /* 0x0000800001007387 */ /* 0x0003e20000100800 */
[----:B------:R-:W-:Y:S01]  /*1f970*/  SEL R11, RZ, 0x10, P2 ;  /* 0x00000010ff0b7807 */ /* 0x000fe20001000000 */
[----:B------:R-:W-:Y:S01]  /*1f980*/  IMAD.MOV.U32 R2, RZ, RZ, R4 ;  /* 0x000000ffff027224 */ /* 0x000fe200078e0004 */
[----:B------:R-:W-:Y:S02]  /*1f990*/  MOV R3, 0x1f9b0 ;  /* 0x0001f9b000037802 */ /* 0x000fe40000000f00 */
[----:B-1---5:R-:W-:Y:S05]  /*1f9a0*/  CALL.REL.NOINC `($__internal_3_$__cuda_sm70_shflsync_idx_p) ;  /* 0x0000f79000007944 */ /* 0x022fea0003c00000 */
[----:B-----5:R1:W5:Y:S01]  /*1f9b0*/  LDL.LU R0, [R1+0x88] ;  /* 0x0000880001007983 */ /* 0x0203620000300800 */
[----:B------:R-:W-:Y:S01]  /*1f9c0*/  MOV R13, 0x1 ;  /* 0x00000001000d7802 */ /* 0x000fe20000000f00 */
[----:B------:R-:W-:Y:S01]  /*1f9d0*/  IMAD.MOV.U32 R12, RZ, RZ, 0x181f ;  /* 0x0000181fff0c7424 */ /* 0x000fe200078e00ff */
[----:B------:R-:W-:Y:S01]  /*1f9e0*/  MOV R3, 0x1fa30 ;  /* 0x0001fa3000037802 */ /* 0x000fe20000000f00 */
[----:B------:R-:W-:Y:S02]  /*1f9f0*/  IMAD.MOV.U32 R2, RZ, RZ, R18 ;  /* 0x000000ffff027224 */ /* 0x000fe400078e0012 */
[----:B------:R1:W-:Y:S04]  /*1fa00*/  STL [R1+0x84], R13 ;  /* 0x0000840d01007387 */ /* 0x0003e80000100800 */
[----:B------:R1:W-:Y:S02]  /*1fa10*/  STL [R1+0x80], R12 ;  /* 0x0000800c01007387 */ /* 0x0003e40000100800 */
[----:B-1---5:R-:W-:Y:S05]  /*1fa20*/  CALL.REL.NOINC `($__internal_3_$__cuda_sm70_shflsync_idx_p) ;  /* 0x0000f71000007944 */ /* 0x022fea0003c00000 */
[----:B------:R-:W2:Y:S04]  /*1fa30*/  LDL.LU R3, [R1+0x88] ;  /* 0x0000880001037983 */ /* 0x000ea80000300800 */
[----:B------:R-:W3:Y:S01]  /*1fa40*/  LDL R17, [R1+0x74] ;  /* 0x0000740001117983 */ /* 0x000ee20000100800 */
[----:B------:R-:W-:-:S02]  /*1fa50*/  IADD3 R12, -R11, 0x10, RZ ;  /* 0x000000100b0c7810 */ /* 0x000fc40007ffe1ff */
[----:B------:R-:W-:Y:S02]  /*1fa60*/  IADD3 R2, -R7, 0x10, RZ ;  /* 0x0000001007027810 */ /* 0x000fe40007ffe1ff */
[----:B------:R-:W-:Y:S02]  /*1fa70*/  LOP3.LUT R12, R12, 0xf, RZ, 0xc0, !PT ;  /* 0x0000000f0c0c7812 */ /* 0x000fe400078ec0ff */
[----:B------:R-:W-:Y:S02]  /*1fa80*/  ISETP.NE.U32.AND P3, PT, R11, RZ, PT ;  /* 0x000000ff0b00720c */ /* 0x000fe40003f65070 */
[----:B------:R-:W-:Y:S02]  /*1fa90*/  LOP3.LUT R2, R2, 0xf, RZ, 0xc0, !PT ;  /* 0x0000000f02027812 */ /* 0x000fe400078ec0ff */
[----:B------:R-:W-:Y:S02]  /*1faa0*/  ISETP.NE.U32.AND P2, PT, R7, RZ, PT ;  /* 0x000000ff0700720c */ /* 0x000fe40003f45070 */
[----:B--2---:R-:W-:-:S04]  /*1fab0*/  IADD3 R12, P1, P0, R12, R3, R6 ;  /* 0x000000030c0c7210 */ /* 0x004fc8000783e006 */
[----:B-----5:R-:W-:Y:S02]  /*1fac0*/  IADD3.X R13, RZ, R0, R15, P1, P0 ;  /* 0x00000000ff0d7210 */ /* 0x020fe40000fe040f */
[----:B------:R-:W-:-:S03]  /*1fad0*/  IADD3 R2, P1, P0, R2, R3, R14 ;  /* 0x0000000302027210 */ /* 0x000fc6000783e00e */
[----:B------:R-:W-:Y:S01]  /*1fae0*/  @!PT LDS RZ, [RZ] ;  /* 0x00000000fffff984 */ /* 0x000fe20000000800 */
[----:B------:R-:W-:Y:S01]  /*1faf0*/  @!PT LDS RZ, [RZ] ;  /* 0x00000000fffff984 */ /* 0x000fe20000000800 */
[----:B------:R-:W-:Y:S01]  /*1fb00*/  @!PT LDS RZ, [RZ] ;  /* 0x00000000fffff984 */ /* 0x000fe20000000800 */
[----:B---3--:R1:W-:Y:S01]  /*1fb10*/  LDGSTS.E.BYPASS.LTC128B.128.ZFILL [R17+0x5880], [R12.64], P3 ;  /* 0x058800000c117fae */ /* 0x0083e20009941d46 */
[----:B------:R-:W-:Y:S01]  /*1fb20*/  IADD3.X R3, RZ, R0, R16, P1, P0 ;  /* 0x00000000ff037210 */ /* 0x000fe20000fe0410 */
[----:B------:R-:W-:-:S04]  /*1fb30*/  IMAD.MOV.U32 R0, RZ, RZ, 0x181f ;  /* 0x0000181fff007424 */ /* 0x000fc800078e00ff */
[----:B------:R2:W-:Y:S04]  /*1fb40*/  LDGSTS.E.BYPASS.LTC128B.128.ZFILL [R17+0x7080], [R2.64], P2 ;  /* 0x0708000002117fae */ /* 0x0005e80009141d46 */
[----:B------:R1:W-:Y:S01]  /*1fb50*/  STL [R1+0x80], R0 ;  /* 0x0000800001007387 */ /* 0x0003e20000100800 */
        /* <DEDUP_REMOVED lines=15> */
.L_x_1274:
[----:B------:R-:W-:Y:S01]  /*1fc50*/  MOV R0, 0x1c1f ;  /* 0x00001c1f00007802 */ /* 0x000fe20000000f00 */
[----:B------:R1:W-:Y:S01]  /*1fc60*/  STL [R1+0x84], RZ ;  /* 0x000084ff01007387 */ /* 0x0003e20000100800 */
[----:B------:R-:W-:Y:S01]  /*1fc70*/  IMAD.MOV.U32 R2, RZ, RZ, R6 ;  /* 0x000000ffff027224 */ /* 0x000fe200078e0006 */
[----:B------:R-:W-:-:S02]  /*1fc80*/  MOV R3, 0x1fcb0 ;  /* 0x0001fcb000037802 */ /* 0x000fc40000000f00 */
[----:B------:R1:W-:Y:S04]  /*1fc90*/  STL [R1+0x80], R0 ;  /* 0x0000800001007387 */ /* 0x0003e80000100800 */
[----:B-1----:R-:W-:Y:S05]  /*1fca0*/  CALL.REL.NOINC `($__internal_3_$__cuda_sm70_shflsync_idx_p) ;  /* 0x0000f49000007944 */ /* 0x002fea0003c00000 */
[----:B------:R1:W5:Y:S02]  /*1fcb0*/  LDL.LU R3, [R1+0x88] ;  /* 0x0000880001037983 */ /* 0x0003640000300800 */
[----:B-1---5:R-:W-:Y:S05]  /*1fcc0*/  BRA `(.L_x_1439) ;  /* 0xfffea1e000007947 */ /* 0x022fea000383ffff */
.L_x_1279:
[----:B------:R-:W-:Y:S01]  /*1fcd0*/  MOV R4, 0x1 ;  /* 0x0000000100047802 */ /* 0x000fe20000000f00 */
[----:B------:R-:W-:Y:S01]  /*1fce0*/  IMAD.MOV.U32 R0, RZ, RZ, 0x1c1f ;  /* 0x00001c1fff007424 */ /* 0x000fe200078e00ff */
[----:B------:R-:W-:Y:S01]  /*1fcf0*/  MOV R3, 0x1fd40 ;  /* 0x0001fd4000037802 */ /* 0x000fe20000000f00 */
[----:B------:R-:W-:Y:S02]  /*1fd00*/  IMAD.MOV.U32 R2, RZ, RZ, R6 ;  /* 0x000000ffff027224 */ /* 0x000fe400078e0006 */
[----:B------:R1:W-:Y:S04]  /*1fd10*/  STL [R1+0x84], R4 ;  /* 0x0000840401007387 */ /* 0x0003e80000100800 */
[----:B------:R1:W-:Y:S02]  /*1fd20*/  STL [R1+0x80], R0 ;  /* 0x0000800001007387 */ /* 0x0003e40000100800 */
[----:B-1----:R-:W-:Y:S05]  /*1fd30*/  CALL.REL.NOINC `($__internal_3_$__cuda_sm70_shflsync_idx_p) ;  /* 0x0000f40000007944 */ /* 0x002fea0003c00000 */
[----:B------:R1:W5:Y:S02]  /*1fd40*/  LDL.LU R3, [R1+0x88] ;  /* 0x0000880001037983 */ /* 0x0003640000300800 */
[----:B-1---5:R-:W-:Y:S05]  /*1fd50*/  BRA `(.L_x_1440) ;  /* 0xfffea86000007947 */ /* 0x022fea000383ffff */
.L_x_1284:
[----:B------:R-:W-:Y:S01]  /*1fd60*/  MOV R4, 0x2 ;  /* 0x0000000200047802 */ /* 0x000fe20000000f00 */
[----:B------:R-:W-:Y:S01]  /*1fd70*/  IMAD.MOV.U32 R0, RZ, RZ, 0x1c1f ;  /* 0x00001c1fff007424 */ /* 0x000fe200078e00ff */
[----:B------:R-:W-:Y:S01]  /*1fd80*/  MOV R3, 0x1fdd0 ;  /* 0x0001fdd000037802 */ /* 0x000fe20000000f00 */
[----:B------:R-:W-:-:S02]  /*1fd90*/  IMAD.MOV.U32 R2, RZ, RZ, R6 ;  /* 0x000000ffff027224 */ /* 0x000fc400078e0006 */
[----:B------:R1:W-:Y:S04]  /*1fda0*/  STL [R1+0x84], R4 ;  /* 0x0000840401007387 */ /* 0x0003e80000100800 */
[----:B------:R1:W-:Y:S02]  /*1fdb0*/  STL [R1+0x80], R0 ;  /* 0x0000800001007387 */ /* 0x0003e40000100800 */
[----:B-1----:R-:W-:Y:S05]  /*1fdc0*/  CALL.REL.NOINC `($__internal_3_$__cuda_sm70_shflsync_idx_p) ;  /* 0x0000f37000007944 */ /* 0x002fea0003c00000 */
[----:B------:R1:W5:Y:S02]  /*1fdd0*/  LDL.LU R3, [R1+0x88] ;  /* 0x0000880001037983 */ /* 0x0003640000300800 */
[----:B-1---5:R-:W-:Y:S05]  /*1fde0*/  BRA `(.L_x_1441) ;  /* 0xfffeadb000007947 */ /* 0x022fea000383ffff */
.L_x_1289:
        /* <DEDUP_REMOVED lines=9> */
.L_x_1294:
[----:B------:R-:W-:Y:S01]  /*1fe80*/  IMAD.MOV.U32 R4, RZ, RZ, R0 ;  /* 0x000000ffff047224 */ /* 0x000fe200078e0000 */
[----:B------:R-:W-:-:S02]  /*1fe90*/  MOV R3, 0x2 ;  /* 0x0000000200037802 */ /* 0x000fc40000000f00 */
[----:B------:R-:W-:Y:S02]  /*1fea0*/  MOV R2, 0x1fec0 ;  /* 0x0001fec000027802 */ /* 0x000fe40000000f00 */
[----:B------:R-:W-:Y:S05]  /*1feb0*/  CALL.REL.NOINC `($__internal_2_$__cuda_sm70_shflsync_bfly_p) ;  /* 0x0000f22000007944 */ /* 0x000fea0003c00000 */
[----:B------:R-:W-:Y:S01]  /*1fec0*/  MOV R139, R51 ;  /* 0x00000033008b7202 */ /* 0x000fe20000000f00 */
[----:B------:R-:W-:Y:S05]  /*1fed0*/  BRA `(.L_x_1443) ;  /* 0xfffebb4000007947 */ /* 0x000fea000383ffff */
.L_x_1295:
[----:B------:R-:W-:Y:S01]  /*1fee0*/  IMAD.MOV.U32 R4, RZ, RZ, R139 ;  /* 0x000000ffff047224 */ /* 0x000fe200078e008b */
[----:B------:R-:W-:Y:S02]  /*1fef0*/  MOV R3, 0x1 ;  /* 0x0000000100037802 */ /* 0x000fe40000000f00 */
[----:B------:R-:W-:Y:S02]  /*1ff00*/  MOV R2, 0x1ff20 ;  /* 0x0001ff2000027802 */ /* 0x000fe40000000f00 */
[----:B-1----:R-:W-:Y:S05]  /*1ff10*/  CALL.REL.NOINC `($__internal_2_$__cuda_sm70_shflsync_bfly_p) ;  /* 0x0000f1c000007944 */ /* 0x002fea0003c00000 */
[----:B------:R-:W-:Y:S01]  /*1ff20*/  FMNMX.FTZ R139, R139, R51, !PT ;  /* 0x000000338b8b7209 */ /* 0x000fe20007810000 */
[----:B------:R-:W-:Y:S01]  /*1ff30*/  IMAD.MOV.U32 R4, RZ, RZ, R140 ;  /* 0x000000ffff047224 */ /* 0x000fe200078e008c */
[----:B------:R-:W-:Y:S01]  /*1ff40*/  MOV R2, 0x1ff70 ;  /* 0x0001ff7000027802 */ /* 0x000fe20000000f00 */
[----:B------:R-:W-:Y:S02]  /*1ff50*/  IMAD.MOV.U32 R3, RZ, RZ, 0x2 ;  /* 0x00000002ff037424 */ /* 0x000fe400078e00ff */
[----:B------:R-:W-:Y:S05]  /*1ff60*/  CALL.REL.NOINC `($__internal_2_$__cuda_sm70_shflsync_bfly_p) ;  /* 0x0000f17000007944 */ /* 0x000fea0003c00000 */
[----:B------:R-:W-:Y:S01]  /*1ff70*/  FMNMX.FTZ R140, R140, R51, !PT ;  /* 0x000000338c8c7209 */ /* 0x000fe20007810000 */
[----:B------:R-:W-:Y:S01]  /*1ff80*/  IMAD.MOV.U32 R3, RZ, RZ, 0x1 ;  /* 0x00000001ff037424 */ /* 0x000fe200078e00ff */
[----:B------:R-:W-:-:S03]  /*1ff90*/  MOV R2, 0x1ffc0 ;  /* 0x0001ffc000027802 */ /* 0x000fc60000000f00 */
[----:B------:R-:W-:Y:S02]  /*1ffa0*/  IMAD.MOV.U32 R4, RZ, RZ, R140 ;  /* 0x000000ffff047224 */ /* 0x000fe400078e008c */
[----:B------:R-:W-:Y:S05]  /*1ffb0*/  CALL.REL.NOINC `($__internal_2_$__cuda_sm70_shflsync_bfly_p) ;  /* 0x0000f12000007944 */ /* 0x000fea0003c00000 */
        /* <DEDUP_REMOVED lines=20> */
[----:B------:R-:W-:Y:S01]  /*20100*/  MOV R7, R51 ;  /* 0x0000003300077202 */ /* 0x000fe20000000f00 */
[----:B------:R-:W-:Y:S05]  /*20110*/  BRA `(.L_x_1444) ;  /* 0xfffeb9f000007947 */ /* 0x000fea000383ffff */
.L_x_1303:
[----:B------:R1:W-:Y:S01]  /*20120*/  STL [R1+0x84], RZ ;  /* 0x000084ff01007387 */ /* 0x0003e20000100800 */
[----:B------:R-:W-:Y:S01]  /*20130*/  MOV R6, 0x181f ;  /* 0x0000181f00067802 */ /* 0x000fe20000000f00 */
[----:B------:R-:W-:Y:S01]  /*20140*/  IMAD.MOV.U32 R2, RZ, RZ, R0 ;  /* 0x000000ffff027224 */ /* 0x000fe200078e0000 */
[----:B------:R-:W-:Y:S03]  /*20150*/  MOV R3, 0x20180 ;  /* 0x0002018000037802 */ /* 0x000fe60000000f00 */
[----:B------:R1:W-:Y:S04]  /*20160*/  STL [R1+0x80], R6 ;  /* 0x0000800601007387 */ /* 0x0003e80000100800 */
[----:B-1----:R-:W-:Y:S05]  /*20170*/  CALL.REL.NOINC `($__internal_3_$__cuda_sm70_shflsync_idx_p) ;  /* 0x0000efc000007944 */ /* 0x002fea0003c00000 */
[----:B------:R1:W5:Y:S02]  /*20180*/  LDL.LU R6, [R1+0x88] ;  /* 0x0000880001067983 */ /* 0x0003640000300800 */
[----:B-1---5:R-:W-:-:S05]  /*20190*/  BRA `(.L_x_1445) ;  /* 0xfffed25000007947 */ /* 0x022fca000383ffff */
.L_x_1304:
[----:B------:R3:W-:Y:S01]  /*201a0*/  STL [R1+0x84], RZ ;  /* 0x000084ff01007387 */ /* 0x0007e20000100800 */
[----:B------:R-:W-:Y:S01]  /*201b0*/  MOV R8, 0x181f ;  /* 0x0000181f00087802 */ /* 0x000fe20000000f00 */
[----:B------:R-:W-:Y:S01]  /*201c0*/  IMAD.MOV.U32 R2, RZ, RZ, R4 ;  /* 0x000000ffff027224 */ /* 0x000fe200078e0004 */
[----:B------:R-:W-:Y:S03]  /*201d0*/  MOV R3, 0x20200 ;  /* 0x0002020000037802 */ /* 0x000fe60000000f00 */
[----:B------:R3:W-:Y:S04]  /*201e0*/  STL [R1+0x80], R8 ;  /* 0x0000800801007387 */ /* 0x0007e80000100800 */
[----:B-123--:R-:W-:Y:S05]  /*201f0*/  CALL.REL.NOINC `($__internal_3_$__cuda_sm70_shflsync_idx_p) ;  /* 0x0000ef4000007944 */ /* 0x00efea0003c00000 */
[----:B------:R-:W2:Y:S04]  /*20200*/  LDL.LU R2, [R1+0x88] ;  /* 0x0000880001027983 */ /* 0x000ea80000300800 */
[----:B------:R-:W3:Y:S04]  /*20210*/  LDL R3, [R1+0xf4] ;  /* 0x0000f40001037983 */ /* 0x000ee80000100800 */
[----:B------:R-:W4:Y:S04]  /*20220*/  LDL R11, [R1+0xa4] ;  /* 0x0000a400010b7983 */ /* 0x000f280000100800 */
[----:B------:R-:W4:Y:S01]  /*20230*/  LDL R10, [R1+0x78] ;  /* 0x00007800010a7983 */ /* 0x000f220000100800 */
[----:B--2---:R-:W-:Y:S02]  /*20240*/  IADD3 R8, P0, R2, R238, RZ ;  /* 0x000000ee02087210 */ /* 0x004fe40007f1e0ff */
[----:B---3--:R-:W-:Y:S03]  /*20250*/  ISETP.GE.AND P1, PT, R3, c[0x0][0x1d4], PT ;  /* 0x0000750003007a0c */ /* 0x008fe60003f26270 */
[----:B------:R-:W-:Y:S01]  /*20260*/  IMAD.X R9, R6, 0x1, R239, P0 ;  /* 0x0000000106097824 */ /* 0x000fe200000e06ef */
[----:B------:R-:W-:Y:S02]  /*20270*/  IADD3 R2, P0, R2, R236, RZ ;  /* 0x000000ec02027210 */ /* 0x000fe40007f1e0ff */
[----:B----4-:R-:W-:Y:S03]  /*20280*/  ISETP.GE.AND P2, PT, R11, c[0x0][0x1d4], PT ;  /* 0x000075000b007a0c */ /* 0x010fe60003f46270 */
[----:B------:R-:W-:Y:S02]  /*20290*/  IMAD.X R3, R6, 0x1, R237, P0 ;  /* 0x0000000106037824 */ /* 0x000fe400000e06ed */
[----:B------:R1:W5:Y:S08]  /*202a0*/  LDL R6, [R1+0xa0] ;  /* 0x0000a00001067983 */ /* 0x0003700000100800 */
[----:B------:R-:W-:Y:S01]  /*202b0*/  @!PT LDS RZ, [RZ] ;  /* 0x00000000fffff984 */ /* 0x000fe20000000800 */
[----:B------:R-:W-:Y:S01]  /*202c0*/  @!PT LDS RZ, [RZ] ;  /* 0x00000000fffff984 */ /* 0x000fe20000000800 */
[----:B------:R-:W-:Y:S01]  /*202d0*/  @!PT LDS RZ, [RZ] ;  /* 0x00000000fffff984 */ /* 0x000fe20000000800 */
[----:B------:R2:W-:Y:S04]  /*202e0*/  LDGSTS.E.BYPASS.LTC128B.128 [R10], [R8.64], !P2 ;  /* 0x00000000080a7fae */ /* 0x0005e8000d101d46 */
[----:B------:R3:W-:Y:S01]  /*202f0*/  LDGSTS.E.BYPASS.LTC128B.128 [R10+0x1800], [R2.64], !P1 ;  /* 0x01800000020a7fae */ /* 0x0007e2000c901d46 */
[----:B--2---:R-:W-:Y:S02]  /*20300*/  IMAD.MOV.U32 R9, RZ, RZ, 0x1 ;  /* 0x00000001ff097424 */ /* 0x004fe400078e00ff */
[----:B------:R-:W-:Y:S02]  /*20310*/  IMAD.MOV.U32 R8, RZ, RZ, 0x181f ;  /* 0x0000181fff087424 */ /* 0x000fe400078e00ff */
[----:B---3-5:R-:W-:Y:S01]  /*20320*/  IMAD.MOV.U32 R2, RZ, RZ, R0 ;  /* 0x000000ffff027224 */ /* 0x028fe200078e0000 */
[----:B------:R1:W-:Y:S01]  /*20330*/  STL [R1+0x84], R9 ;  /* 0x0000840901007387 */ /* 0x0003e20000100800 */
[----:B------:R-:W-:Y:S03]  /*20340*/  MOV R3, 0x20370 ;  /* 0x0002037000037802 */ /* 0x000fe60000000f00 */
[----:B------:R1:W-:Y:S04]  /*20350*/  STL [R1+0x80], R8 ;  /* 0x0000800801007387 */ /* 0x0003e80000100800 */
[----:B-1----:R-:W-:Y:S05]  /*20360*/  CALL.REL.NOINC `($__internal_3_$__cuda_sm70_shflsync_idx_p) ;  /* 0x0000edd000007944 */ /* 0x002fea0003c00000 */
[----:B------:R1:W5:Y:S01]  /*20370*/  LDL.LU R8, [R1+0x88] ;  /* 0x0000880001087983 */ /* 0x0003620000300800 */
[----:B------:R-:W-:Y:S01]  /*20380*/  MOV R10, 0x1 ;  /* 0x00000001000a7802 */ /* 0x000fe20000000f00 */
[----:B------:R-:W-:Y:S01]  /*20390*/  IMAD.MOV.U32 R9, RZ, RZ, 0x181f ;  /* 0x0000181fff097424 */ /* 0x000fe200078e00ff */
[----:B------:R-:W-:Y:S01]  /*203a0*/  MOV R3, 0x203f0 ;  /* 0x000203f000037802 */ /* 0x000fe20000000f00 */
[----:B-----5:R-:W-:Y:S02]  /*203b0*/  IMAD.MOV.U32 R2, RZ, RZ, R4 ;  /* 0x000000ffff027224 */ /* 0x020fe400078e0004 */
[----:B------:R1:W-:Y:S04]  /*203c0*/  STL [R1+0x84], R10 ;  /* 0x0000840a01007387 */ /* 0x0003e80000100800 */
[----:B------:R1:W-:Y:S02]  /*203d0*/  STL [R1+0x80], R9 ;  /* 0x0000800901007387 */ /* 0x0003e40000100800 */
[----:B-1----:R-:W-:Y:S05]  /*203e0*/  CALL.REL.NOINC `($__internal_3_$__cuda_sm70_shflsync_idx_p) ;  /* 0x0000ed5000007944 */ /* 0x002fea0003c00000 */
[----:B------:R-:W2:Y:S04]  /*203f0*/  LDL R2, [R1+0xa4] ;  /* 0x0000a40001027983 */ /* 0x000ea80000100800 */
[----:B------:R-:W3:Y:S04]  /*20400*/  LDL.LU R10, [R1+0x88] ;  /* 0x00008800010a7983 */ /* 0x000ee80000300800 */
[----:B------:R-:W4:Y:S01]  /*20410*/  LDL R9, [R1+0x78] ;  /* 0x0000780001097983 */ /* 0x000f220000100800 */
[----:B--2---:R-:W-:Y:S02]  /*20420*/  ISETP.GE.AND P1, PT, R2, c[0x0][0x1d4], PT ;  /* 0x0000750002007a0c */ /* 0x004fe40003f26270 */
[----:B---3--:R-:W-:Y:S05]  /*20430*/  IADD3 R2, P0, R10, R238, RZ ;  /* 0x000000ee0a027210 */ /* 0x008fea0007f1e0ff */
[----:B------:R-:W-:Y:S06]  /*20440*/  IMAD.X R3, R8, 0x1, R239, P0 ;  /* 0x0000000108037824 */ /* 0x000fec00000e06ef */
[----:B------:R-:W-:Y:S01]  /*20450*/  @!PT LDS RZ, [RZ] ;  /* 0x00000000fffff984 */ /* 0x000fe20000000800 */
[----:B------:R-:W-:Y:S01]  /*20460*/  @!PT LDS RZ, [RZ] ;  /* 0x00000000fffff984 */ /* 0x000fe20000000800 */
[----:B------:R-:W-:Y:S01]  /*20470*/  @!PT LDS RZ, [RZ] ;  /* 0x00000000fffff984 */ /* 0x000fe20000000800 */
[----:B----4-:R1:W-:Y:S02]  /*20480*/  LDGSTS.E.BYPASS.LTC128B.128 [R9+0x800], [R2.64], !P1 ;  /* 0x0080000002097fae */ /* 0x0103e4000c901d46 */
[----:B-1----:R-:W-:Y:S04]  /*20490*/  IADD3 R2, -R6, 0x10, RZ ;  /* 0x0000001006027810 */ /* 0x002fe80007ffe1ff */
[----:B------:R-:W-:Y:S04]  /*204a0*/  LOP3.LUT R2, R2, 0xf, RZ, 0xc0, !PT ;  /* 0x0000000f02027812 */ /* 0x000fe800078ec0ff */
[----:B------:R-:W-:Y:S04]  /*204b0*/  IADD3 R2, P1, P0, R2, R10, R236 ;  /* 0x0000000a02027210 */ /* 0x000fe8000783e0ec */
[----:B------:R-:W-:Y:S01]  /*204c0*/  IADD3.X R3, RZ, R8, R237, P1, P0 ;  /* 0x00000008ff037210 */ /* 0x000fe20000fe04ed */
[----:B------:R-:W-:Y:S01]  /*204d0*/  IMAD.MOV.U32 R8, RZ, RZ, 0x2 ;  /* 0x00000002ff087424 */ /* 0x000fe200078e00ff */
[----:B------:R-:W-:Y:S04]  /*204e0*/  ISETP.NE.U32.AND P0, PT, R6, RZ, PT ;  /* 0x000000ff0600720c */ /* 0x000fe80003f05070 */
[----:B------:R1:W-:Y:S09]  /*204f0*/  STL [R1+0x84], R8 ;  /* 0x0000840801007387 */ /* 0x0003f20000100800 */
[----:B------:R2:W-:Y:S02]  /*20500*/  LDGSTS.E.BYPASS.LTC128B.128.ZFILL [R9+0x2000], [R2.64], P0 ;  /* 0x0200000002097fae */ /* 0x0005e40008141d46 */
[----:B--2--5:R-:W-:Y:S01]  /*20510*/  IMAD.MOV.U32 R2, RZ, RZ, R0 ;  /* 0x000000ffff027224 */ /* 0x024fe200078e0000 */
[----:B------:R-:W-:Y:S01]  /*20520*/  MOV R3, 0x20560 ;  /* 0x0002056000037802 */ /* 0x000fe20000000f00 */
[----:B------:R-:W-:Y:S05]  /*20530*/  IMAD.MOV.U32 R0, RZ, RZ, 0x181f ;  /* 0x0000181fff007424 */ /* 0x000fea00078e00ff */
[----:B------:R1:W-:Y:S02]  /*20540*/  STL [R1+0x80], R0 ;  /* 0x0000800001007387 */ /* 0x0003e40000100800 */
[----:B-1----:R-:W-:Y:S05]  /*20550*/  CALL.REL.NOINC `($__internal_3_$__cuda_sm70_shflsync_idx_p) ;  /* 0x0000ebe000007944 */ /* 0x002fea0003c00000 */
[----:B-----5:R1:W5:Y:S01]  /*20560*/  LDL.LU R0, [R1+0x88] ;  /* 0x0000880001007983 */ /* 0x0203620000300800 */
[----:B------:R-:W-:Y:S01]  /*20570*/  MOV R8, 0x2 ;  /* 0x0000000200087802 */ /* 0x000fe20000000f00 */
[----:B------:R-:W-:Y:S01]  /*20580*/  IMAD.MOV.U32 R2, RZ, RZ, R4 ;  /* 0x000000ffff027224 */ /* 0x000fe200078e0004 */
[----:B------:R-:W-:Y:S01]  /*20590*/  MOV R3, 0x205e0 ;  /* 0x000205e000037802 */ /* 0x000fe20000000f00 */
[----:B------:R-:W-:Y:S02]  /*205a0*/  IMAD.MOV.U32 R4, RZ, RZ, 0x181f ;  /* 0x0000181fff047424 */ /* 0x000fe400078e00ff */
[----:B------:R1:W-:Y:S04]  /*205b0*/  STL [R1+0x84], R8 ;  /* 0x0000840801007387 */ /* 0x0003e80000100800 */
[----:B------:R1:W-:Y:S02]  /*205c0*/  STL [R1+0x80], R4 ;  /* 0x0000800401007387 */ /* 0x0003e40000100800 */
[----:B-1---5:R-:W-:Y:S05]  /*205d0*/  CALL.REL.NOINC `($__internal_3_$__cuda_sm70_shflsync_idx_p) ;  /* 0x0000eb6000007944 */ /* 0x022fea0003c00000 */
[----:B------:R1:W5:Y:S02]  /*205e0*/  LDL.LU R2, [R1+0x88] ;  /* 0x0000880001027983 */ /* 0x0003640000300800 */
[----:B-1---5:R-:W-:-:S05]  /*205f0*/  BRA `(.L_x_1446) ;  /* 0xfffecf7000007947 */ /* 0x022fca000383ffff */
.L_x_1307:
[----:B------:R2:W-:Y:S01]  /*20600*/  STL [R1+0x84], RZ ;  /* 0x000084ff01007387 */ /* 0x0005e20000100800 */
[----:B------:R-:W-:Y:S01]  /*20610*/  MOV R6, 0x181f ;  /* 0x0000181f00067802 */ /* 0x000fe20000000f00 */
[----:B------:R-:W-:Y:S01]  /*20620*/  IMAD.MOV.U32 R2, RZ, RZ, R0 ;  /* 0x000000ffff027224 */ /* 0x000fe200078e0000 */
[----:B------:R-:W-:Y:S03]  /*20630*/  MOV R3, 0x20660 ;  /* 0x0002066000037802 */ /* 0x000fe60000000f00 */
[----:B------:R2:W-:Y:S04]  /*20640*/  STL [R1+0x80], R6 ;  /* 0x0000800601007387 */ /* 0x0005e80000100800 */
[----:B-12---:R-:W-:Y:S05]  /*20650*/  CALL.REL.NOINC `($__internal_3_$__cuda_sm70_shflsync_idx_p) ;  /* 0x0000eae000007944 */ /* 0x006fea0003c00000 */
[----:B------:R1:W5:Y:S02]  /*20660*/  LDL.LU R6, [R1+0x88] ;  /* 0x0000880001067983 */ /* 0x0003640000300800 */
[----:B-1---5:R-:W-:-:S05]  /*20670*/  BRA `(.L_x_1447) ;  /* 0xfffee14000007947 */ /* 0x022fca000383ffff */
.L_x_1308:
[----:B------:R4:W-:Y:S01]  /*20680*/  STL [R1+0x84], RZ ;  /* 0x000084ff01007387 */ /* 0x0009e20000100800 */
[----:B------:R-:W-:Y:S01]  /*20690*/  MOV R8, 0x181f ;  /* 0x0000181f00087802 */ /* 0x000fe20000000f00 */
[----:B------:R-:W-:Y:S01]  /*206a0*/  IMAD.MOV.U32 R2, RZ, RZ, R4 ;  /* 0x000000ffff027224 */ /* 0x000fe200078e0004 */
[----:B------:R-:W-:Y:S03]  /*206b0*/  MOV R3, 0x206e0 ;  /* 0x000206e000037802 */ /* 0x000fe60000000f00 */
[----:B------:R4:W-:Y:S04]  /*206c0*/  STL [R1+0x80], R8 ;  /* 0x0000800801007387 */ /* 0x0009e80000100800 */
[----:B-1234-:R-:W-:Y:S05]  /*206d0*/  CALL.REL.NOINC `($__internal_3_$__cuda_sm70_shflsync_idx_p) ;  /* 0x0000ea6000007944 */ /* 0x01efea0003c00000 */
        /* <DEDUP_REMOVED lines=14> */
[----:B------:R2:W-:Y:S04]  /*207c0*/  LDGSTS.E.BYPASS.LTC128B.128 [R10+0x5080], [R8.64], !P2 ;  /* 0x05080000080a7fae */ /* 0x0005e8000d101d46 */
        /* <DEDUP_REMOVED lines=47> */
[----:B-----5:R1:W5:Y:S02]  /*20ac0*/  LDL.LU R4, [R1+0x88] ;  /* 0x0000880001047983 */ /* 0x0203640000300800 */
[----:B-1---5:R-:W-:-:S05]  /*20ad0*/  BRA `(.L_x_1448) ;  /* 0xfffede6000007947 */ /* 0x022fca000383ffff */
.L_x_1309:
[----:B------:R1:W-:Y:S01]  /*20ae0*/  STL [R1+0x84], RZ ;  /* 0x000084ff01007387 */ /* 0x0003e20000100800 */
[----:B------:R-:W-:Y:S01]  /*20af0*/  MOV R4, 0x1c1f ;  /* 0x00001c1f00047802 */ /* 0x000fe20000000f00 */
[----:B------:R-:W-:Y:S01]  /*20b00*/  IMAD.MOV.U32 R2, RZ, RZ, R6 ;  /* 0x000000ffff027224 */ /* 0x000fe200078e0006 */
[----:B------:R-:W-:Y:S03]  /*20b10*/  MOV R3, 0x20b40 ;  /* 0x00020b4000037802 */ /* 0x000fe60000000f00 */
[----:B------:R1:W-:Y:S04]  /*20b20*/  STL [R1+0x80], R4 ;  /* 0x0000800401007387 */ /* 0x0003e80000100800 */
[----:B-1----:R-:W-:Y:S05]  /*20b30*/  CALL.REL.NOINC `($__internal_3_$__cuda_sm70_shflsync_idx_p) ;  /* 0x0000e60000007944 */ /* 0x002fea0003c00000 */
[----:B-----5:R1:W5:Y:S02]  /*20b40*/  LDL.LU R4, [R1+0x88] ;  /* 0x0000880001047983 */ /* 0x0203640000300800 */
[----:B-1---5:R-:W-:-:S05]  /*20b50*/  BRA `(.L_x_1449) ;  /* 0xfffee02000007947 */ /* 0x022fca000383ffff */
.L_x_1314:
[----:B------:R-:W-:Y:S01]  /*20b60*/  MOV R10, 0x1 ;  /* 0x00000001000a7802 */ /* 0x000fe20000000f00 */
[----:B------:R-:W-:Y:S01]  /*20b70*/  IMAD.MOV.U32 R4, RZ, RZ, 0x1c1f ;  /* 0x00001c1fff047424 */ /* 0x000fe200078e00ff */
[----:B------:R-:W-:Y:S01]  /*20b80*/  MOV R3, 0x20bd0 ;  /* 0x00020bd000037802 */ /* 0x000fe20000000f00 */
[----:B------:R-:W-:Y:S02]  /*20b90*/  IMAD.MOV.U32 R2, RZ, RZ, R6 ;  /* 0x000000ffff027224 */ /* 0x000fe400078e0006 */
[----:B------:R2:W-:Y:S04]  /*20ba0*/  STL [R1+0x84], R10 ;  /* 0x0000840a01007387 */ /* 0x0005e80000100800 */
[----:B------:R2:W-:Y:S02]  /*20bb0*/  STL [R1+0x80], R4 ;  /* 0x0000800401007387 */ /* 0x0005e40000100800 */
[----:B-12---:R-:W-:Y:S05]  /*20bc0*/  CALL.REL.NOINC `($__internal_3_$__cuda_sm70_shflsync_idx_p) ;  /* 0x0000e57000007944 */ /* 0x006fea0003c00000 */
[----:B-----5:R1:W5:Y:S02]  /*20bd0*/  LDL.LU R4, [R1+0x88] ;  /* 0x0000880001047983 */ /* 0x0203640000300800 */
[----:B-1---5:R-:W-:-:S05]  /*20be0*/  BRA `(.L_x_1450) ;  /* 0xfffee5a000007947 */ /* 0x022fca000383ffff */
.L_x_1319:
[----:B------:R-:W-:Y:S01]  /*20bf0*/  MOV R10, 0x2 ;  /* 0x00000002000a7802 */ /* 0x000fe20000000f00 */
[----:B------:R-:W-:Y:S01]  /*20c00*/  IMAD.MOV.U32 R4, RZ, RZ, 0x1c1f ;  /* 0x00001c1fff047424 */ /* 0x000fe200078e00ff */
[----:B------:R-:W-:Y:S01]  /*20c10*/  MOV R3, 0x20c60 ;  /* 0x00020c6000037802 */ /* 0x000fe20000000f00 */
[----:B------:R-:W-:Y:S02]  /*20c20*/  IMAD.MOV.U32 R2, RZ, RZ, R6 ;  /* 0x000000ffff027224 */ /* 0x000fe400078e0006 */
[----:B------:R3:W-:Y:S04]  /*20c30*/  STL [R1+0x84], R10 ;  /* 0x0000840a01007387 */ /* 0x0007e80000100800 */
[----:B------:R3:W-:Y:S02]  /*20c40*/  STL [R1+0x80], R4 ;  /* 0x0000800401007387 */ /* 0x0007e40000100800 */
[----:B-123--:R-:W-:Y:S05]  /*20c50*/  CALL.REL.NOINC `($__internal_3_$__cuda_sm70_shflsync_idx_p) ;  /* 0x0000e4e000007944 */ /* 0x00efea0003c00000 */
[----:B-----5:R1:W5:Y:S02]  /*20c60*/  LDL.LU R4, [R1+0x88] ;  /* 0x0000880001047983 */ /* 0x0203640000300800 */
[----:B-1---5:R-:W-:-:S05]  /*20c70*/  BRA `(.L_x_1451) ;  /* 0xfffee9d000007947 */ /* 0x022fca000383ffff */
.L_x_1324:
[----:B------:R-:W-:Y:S01]  /*20c80*/  IMAD.MOV.U32 R4, RZ, RZ, 0x1c1f ;  /* 0x00001c1fff047424 */ /* 0x000fe200078e00ff */
[----:B------:R-:W-:Y:S01]  /*20c90*/  MOV R3, 0x20cf0 ;  /* 0x00020cf000037802 */ /* 0x000fe20000000f00 */
[----:B------:R-:W-:Y:S01]  /*20ca0*/  IMAD.MOV.U32 R2, RZ, RZ, R6 ;  /* 0x000000ffff027224 */ /* 0x000fe200078e0006 */
[----:B-123--:R-:W-:Y:S02]  /*20cb0*/  MOV R6, 0x3 ;  /* 0x0000000300067802 */ /* 0x00efe40000000f00 */
[----:B------:R1:W-:Y:S04]  /*20cc0*/  STL [R1+0x80], R4 ;  /* 0x0000800401007387 */ /* 0x0003e80000100800 */
[----:B------:R1:W-:Y:S02]  /*20cd0*/  STL [R1+0x84], R6 ;  /* 0x0000840601007387 */ /* 0x0003e40000100800 */
[----:B-1----:R-:W-:Y:S05]  /*20ce0*/  CALL.REL.NOINC `($__internal_3_$__cuda_sm70_shflsync_idx_p) ;  /* 0x0000e45000007944 */ /* 0x002fea0003c00000 */
[----:B-----5:R1:W5:Y:S02]  /*20cf0*/  LDL.LU R4, [R1+0x88] ;  /* 0x0000880001047983 */ /* 0x0203640000300800 */
[----:B-1---5:R-:W-:-:S05]  /*20d00*/  BRA `(.L_x_1452) ;  /* 0xfffeee0000007947 */ /* 0x022fca000383ffff */
.L_x_1329:
[----:B------:R-:W-:Y:S02]  /*20d10*/  MOV R3, 0x2 ;  /* 0x0000000200037802 */ /* 0x000fe40000000f00 */
[----:B------:R-:W-:Y:S02]  /*20d20*/  MOV R2, 0x20d40 ;  /* 0x00020d4000027802 */ /* 0x000fe40000000f00 */
[----:B------:R-:W-:Y:S05]  /*20d30*/  CALL.REL.NOINC `($__internal_2_$__cuda_sm70_shflsync_bfly_p) ;  /* 0x0000e3a000007944 */ /* 0x000fea0003c00000 */
[----:B------:R-:W-:Y:S01]  /*20d40*/  MOV R0, R51 ;  /* 0x0000003300007202 */ /* 0x000fe20000000f00 */
[----:B------:R-:W-:-:S05]  /*20d50*/  BRA `(.L_x_1453) ;  /* 0xfffef57000007947 */ /* 0x000fca000383ffff */
.L_x_1330:
[----:B------:R-:W-:Y:S02]  /*20d60*/  MOV R3, 0x1 ;  /* 0x0000000100037802 */ /* 0x000fe40000000f00 */
[----:B------:R-:W-:Y:S02]  /*20d70*/  MOV R2, 0x20d90 ;  /* 0x00020d9000027802 */ /* 0x000fe40000000f00 */
[----:B------:R-:W-:Y:S05]  /*20d80*/  CALL.REL.NOINC `($__internal_2_$__cuda_sm70_shflsync_bfly_p) ;  /* 0x0000e35000007944 */ /* 0x000fea0003c00000 */
[----:B------:R-:W-:Y:S01]  /*20d90*/  IMAD.MOV.U32 R3, RZ, RZ, 0x2 ;  /* 0x00000002ff037424 */ /* 0x000fe200078e00ff */
[----:B------:R-:W-:Y:S01]  /*20da0*/  FMNMX.FTZ R138, R4, R51, !PT ;  /* 0x00000033048a7209 */ /* 0x000fe20007810000 */
[----:B------:R-:W-:Y:S01]  /*20db0*/  IMAD.MOV.U32 R4, RZ, RZ, R137 ;  /* 0x000000ffff047224 */ /* 0x000fe200078e0089 */
[----:B------:R-:W-:Y:S02]  /*20dc0*/  MOV R2, 0x20de0 ;  /* 0x00020de000027802 */ /* 0x000fe40000000f00 */
[----:B------:R-:W-:Y:S05]  /*20dd0*/  CALL.REL.NOINC `($__internal_2_$__cuda_sm70_shflsync_bfly_p) ;  /* 0x0000e30000007944 */ /* 0x000fea0003c00000 */
[----:B------:R-:W-:Y:S01]  /*20de0*/  FMNMX.FTZ R4, R137, R51, !PT ;  /* 0x0000003389047209 */ /* 0x000fe20007810000 */
[----:B------:R-:W-:Y:S01]  /*20df0*/  IMAD.MOV.U32 R3, RZ, RZ, 0x1 ;  /* 0x00000001ff037424 */ /* 0x000fe200078e00ff */
        /* <DEDUP_REMOVED lines=16> */
[----:B------:R-:W-:Y:S01]  /*20f00*/  IMAD.MOV.U32 R3, RZ, RZ, 0x1 ;  /* 0x00000001ff037424 */ /* 0x000fe200078e00ff */
[----:B------:R-:W-:Y:S02]  /*20f10*/  FMNMX.FTZ R6, R6, R51, !PT ;  /* 0x0000003306067209 */ /* 0x000fe40007810000 */
[----:B------:R-:W-:Y:S03]  /*20f20*/  MOV R2, 0x20f50 ;  /* 0x00020f5000027802 */ /* 0x000fe60000000f00 */
[----:B------:R-:W-:Y:S02]  /*20f30*/  IMAD.MOV.U32 R4, RZ, RZ, R6 ;  /* 0x000000ffff047224 */ /* 0x000fe400078e0006 */
[----:B------:R-:W-:Y:S05]  /*20f40*/  CALL.REL.NOINC `($__internal_2_$__cuda_sm70_shflsync_bfly_p) ;  /* 0x0000e19000007944 */ /* 0x000fea0003c00000 */
[----:B------:R-:W-:Y:S01]  /*20f50*/  MOV R3, R51 ;  /* 0x0000003300037202 */ /* 0x000fe20000000f00 */
[----:B------:R-:W-:-:S05]  /*20f60*/  BRA `(.L_x_1454) ;  /* 0xfffef45000007947 */ /* 0x000fca000383ffff */
.L_x_1339:
        /* <DEDUP_REMOVED lines=8> */
.L_x_1340:
        /* <DEDUP_REMOVED lines=8> */
[----:B------:R-:W4:Y:S01]  /*21070*/  LDL R8, [R1+0x78] ;  /* 0x0000780001087983 */ /* 0x000f220000100800 */
[C---:B--2---:R-:W-:Y:S02]  /*21080*/  IADD3 R10, P0, R2.reuse, R240, RZ ;  /* 0x000000f0020a7210 */ /* 0x044fe40007f1e0ff */
[----:B---3--:R-:W-:Y:S03]  /*21090*/  ISETP.GE.AND P1, PT, R3, c[0x0][0x1d4], PT ;  /* 0x0000750003007a0c */ /* 0x008fe60003f26270 */
[C---:B------:R-:W-:Y:S01]  /*210a0*/  IMAD.X R11, R9.reuse, 0x1, R241, P0 ;  /* 0x00000001090b7824 */ /* 0x040fe200000e06f1 */
[----:B------:R-:W-:Y:S04]  /*210b0*/  IADD3 R2, P0, R2, R238, RZ ;  /* 0x000000ee02027210 */ /* 0x000fe80007f1e0ff */
[----:B------:R-:W-:Y:S01]  /*210c0*/  @!PT LDS RZ, [RZ] ;  /* 0x00000000fffff984 */ /* 0x000fe20000000800 */
[----:B------:R-:W-:Y:S01]  /*210d0*/  @!PT LDS RZ, [RZ] ;  /* 0x00000000fffff984 */ /* 0x000fe20000000800 */
[----:B------:R-:W-:Y:S01]  /*210e0*/  @!PT LDS RZ, [RZ] ;  /* 0x00000000fffff984 */ /* 0x000fe20000000800 */
[----:B----4-:R1:W-:Y:S01]  /*210f0*/  LDGSTS.E.BYPASS.LTC128B.128 [R8], [R10.64], !P3 ;  /* 0x000000000a087fae */ /* 0x0103e2000d901d46 */
[----:B------:R-:W-:Y:S01]  /*21100*/  IMAD.X R3, R9, 0x1, R239, P0 ;  /* 0x0000000109037824 */ /* 0x000fe200000e06ef */
[----:B------:R-:W-:Y:S04]  /*21110*/  MOV R9, 0x181f ;  /* 0x0000181f00097802 */ /* 0x000fe80000000f00 */
[----:B------:R2:W-:Y:S04]  /*21120*/  LDGSTS.E.BYPASS.LTC128B.128 [R8+0x1800], [R2.64], !P1 ;  /* 0x0180000002087fae */ /* 0x0005e8000c901d46 */
[----:B------:R3:W-:Y:S01]  /*21130*/  STL [R1+0x80], R9 ;  /* 0x0000800901007387 */ /* 0x0007e20000100800 */
[----:B-1----:R-:W-:Y:S05]  /*21140*/  IMAD.MOV.U32 R10, RZ, RZ, 0x1 ;  /* 0x00000001ff0a7424 */ /* 0x002fea00078e00ff */
[----:B------:R3:W-:Y:S01]  /*21150*/  STL [R1+0x84], R10 ;  /* 0x0000840a01007387 */ /* 0x0007e20000100800 */
[----:B--2--5:R-:W-:Y:S03]  /*21160*/  MOV R2, R4 ;  /* 0x0000000400027202 */ /* 0x024fe60000000f00 */
[----:B------:R3:W5:Y:S01]  /*21170*/  LDL R8, [R1+0xa0] ;  /* 0x0000a00001087983 */ /* 0x0007620000100800 */
[----:B------:R-:W-:Y:S03]  /*21180*/  MOV R3, 0x211a0 ;  /* 0x000211a000037802 */ /* 0x000fe60000000f00 */
[----:B---3-5:R-:W-:Y:S05]  /*21190*/  CALL.REL.NOINC `($__internal_3_$__cuda_sm70_shflsync_idx_p) ;  /* 0x0000dfa000007944 */ /* 0x028fea0003c00000 */
[----:B------:R1:W5:Y:S01]  /*211a0*/  LDL.LU R9, [R1+0x88] ;  /* 0x0000880001097983 */ /* 0x0003620000300800 */
        /* <DEDUP_REMOVED lines=9> */
[----:B--2---:R-:W-:Y:S05]  /*21240*/  IADD3 R2, P0, R11, R240, RZ ;  /* 0x000000f00b027210 */ /* 0x004fea0007f1e0ff */
[----:B------:R-:W-:Y:S05]  /*21250*/  IMAD.X R3, R9, 0x1, R241, P0 ;  /* 0x0000000109037824 */ /* 0x000fea00000e06f1 */
[----:B------:R-:W-:Y:S01]  /*21260*/  @!PT LDS RZ, [RZ] ;  /* 0x00000000fffff984 */ /* 0x000fe20000000800 */
[----:B------:R-:W-:Y:S01]  /*21270*/  @!PT LDS RZ, [RZ] ;  /* 0x00000000fffff984 */ /* 0x000fe20000000800 */
[----:B------:R-:W-:Y:S01]  /*21280*/  @!PT LDS RZ, [RZ] ;  /* 0x00000000fffff984 */ /* 0x000fe20000000800 */
[----:B---3--:R1:W-:Y:S02]  /*21290*/  LDGSTS.E.BYPASS.LTC128B.128 [R10+0x800], [R2.64], !P3 ;  /* 0x00800000020a7fae */ /* 0x0083e4000d901d46 */
        /* <DEDUP_REMOVED lines=23> */
.L_x_1343:
        /* <DEDUP_REMOVED lines=8> */
.L_x_1344:
        /* <DEDUP_REMOVED lines=8> */
[----:B------:R-:W4:Y:S02]  /*21510*/  LDL R3, [R1+0xf4] ;  /* 0x0000f40001037983 */ /* 0x000f240000100800 */
[----:B----4-:R-:W-:Y:S02]  /*21520*/  ISETP.GE.AND P1, PT, R3, c[0x0][0x1d4], PT ;  /* 0x0000750003007a0c */ /* 0x010fe40003f26270 */
[C---:B--2---:R-:W-:Y:S05]  /*21530*/  IADD3 R10, P0, R2.reuse, R240, RZ ;  /* 0x000000f0020a7210 */ /* 0x044fea0007f1e0ff */
[C---:B------:R-:W-:Y:S01]  /*21540*/  IMAD.X R11, R9.reuse, 0x1, R241, P0 ;  /* 0x00000001090b7824 */ /* 0x040fe200000e06f1 */
[----:B------:R-:W-:Y:S04]  /*21550*/  IADD3 R2, P0, R2, R238, RZ ;  /* 0x000000ee02027210 */ /* 0x000fe80007f1e0ff */
[----:B------:R-:W-:Y:S01]  /*21560*/  @!PT LDS RZ, [RZ] ;  /* 0x00000000fffff984 */ /* 0x000fe20000000800 */
[----:B------:R-:W-:Y:S01]  /*21570*/  @!PT LDS RZ, [RZ] ;  /* 0x00000000fffff984 */ /* 0x000fe20000000800 */
[----:B------:R-:W-:Y:S01]  /*21580*/  @!PT LDS RZ, [RZ] ;  /* 0x00000000fffff984 */ /* 0x000fe20000000800 */
[----:B---3--:R1:W-:Y:S01]  /*21590*/  LDGSTS.E.BYPASS.LTC128B.128 [R8+0x5080], [R10.64], !P3 ;  /* 0x050800000a087fae */ /* 0x0083e2000d901d46 */
[----:B------:R-:W-:Y:S02]  /*215a0*/  IMAD.X R3, R9, 0x1, R239, P0 ;  /* 0x0000000109037824 */ /* 0x000fe400000e06ef */
[----:B------:R-:W-:Y:S03]  /*215b0*/  IMAD.MOV.U32 R9, RZ, RZ, 0x1 ;  /* 0x00000001ff097424 */ /* 0x000fe600078e00ff */
[----:B------:R2:W-:Y:S04]  /*215c0*/  LDGSTS.E.BYPASS.LTC128B.128 [R8+0x6880], [R2.64], !P1 ;  /* 0x0688000002087fae */ /* 0x0005e8000c901d46 */
[----:B------:R3:W-:Y:S04]  /*215d0*/  STL [R1+0x84], R9 ;  /* 0x0000840901007387 */ /* 0x0007e80000100800 */
[----:B-1----:R3:W5:Y:S01]  /*215e0*/  LDL R10, [R1+0xa0] ;  /* 0x0000a000010a7983 */ /* 0x0027620000100800 */
[----:B--2---:R-:W-:Y:S02]  /*215f0*/  MOV R8, 0x181f ;  /* 0x0000181f00087802 */ /* 0x004fe40000000f00 */
[----:B-----5:R-:W-:Y:S02]  /*21600*/  MOV R2, R4 ;  /* 0x0000000400027202 */ /* 0x020fe40000000f00 */
[----:B------:R-:W-:Y:S01]  /*21610*/  MOV R3, 0x21640 ;  /* 0x0002164000037802 */ /* 0x000fe20000000f00 */
[----:B------:R3:W-:Y:S04]  /*21620*/  STL [R1+0x80], R8 ;  /* 0x0000800801007387 */ /* 0x0007e80000100800 */
[----:B---3--:R-:W-:Y:S05]  /*21630*/  CALL.REL.NOINC `($__internal_3_$__cuda_sm70_shflsync_idx_p) ;  /* 0x0000db0000007944 */ /* 0x008fea0003c00000 */
        /* <DEDUP_REMOVED lines=39> */
.L_x_1345:
[----:B------:R-:W-:Y:S02]  /*218b0*/  MOV R3, 0x2 ;  /* 0x0000000200037802 */ /* 0x000fe40000000f00 */
[----:B------:R-:W-:Y:S02]  /*218c0*/  MOV R2, 0x218e0 ;  /* 0x000218e000027802 */ /* 0x000fe40000000f00 */
[----:B------:R-:W-:Y:S05]  /*218d0*/  CALL.REL.NOINC `($__internal_2_$__cuda_sm70_shflsync_bfly_p) ;  /* 0x0000d80000007944 */ /* 0x000fea0003c00000 */
[----:B------:R-:W-:Y:S01]  /*218e0*/  MOV R139, R51 ;  /* 0x00000033008b7202 */ /* 0x000fe20000000f00 */
[----:B------:R-:W-:-:S05]  /*218f0*/  BRA `(.L_x_1459) ;  /* 0xffff283000007947 */ /* 0x000fca000383ffff */
.L_x_1346:
[----:B------:R-:W-:Y:S01]  /*21900*/  MOV R3, 0x1 ;  /* 0x0000000100037802 */ /* 0x000fe20000000f00 */
[----:B-1----:R-:W-:Y:S01]  /*21910*/  IMAD.MOV.U32 R4, RZ, RZ, R139 ;  /* 0x000000ffff047224 */ /* 0x002fe200078e008b */
[----:B------:R-:W-:Y:S02]  /*21920*/  MOV R2, 0x21940 ;  /* 0x0002194000027802 */ /* 0x000fe40000000f00 */
[----:B------:R-:W-:Y:S05]  /*21930*/  CALL.REL.NOINC `($__internal_2_$__cuda_sm70_shflsync_bfly_p) ;  /* 0x0000d7a000007944 */ /* 0x000fea0003c00000 */
[----:B------:R-:W-:Y:S01]  /*21940*/  IMAD.MOV.U32 R4, RZ, RZ, R140 ;  /* 0x000000ffff047224 */ /* 0x000fe200078e008c */
[----:B------:R-:W-:Y:S01]  /*21950*/  FMNMX.FTZ R139, R139, R51, !PT ;  /* 0x000000338b8b7209 */ /* 0x000fe20007810000 */
[----:B------:R-:W-:Y:S01]  /*21960*/  IMAD.MOV.U32 R3, RZ, RZ, 0x2 ;  /* 0x00000002ff037424 */ /* 0x000fe200078e00ff */
        /* <DEDUP_REMOVED lines=24> */
[----:B------:R-:W-:Y:S01]  /*21af0*/  MOV R2, R51 ;  /* 0x0000003300027202 */ /* 0x000fe20000000f00 */
[----:B------:R-:W-:-:S05]  /*21b00*/  BRA `(.L_x_1460) ;  /* 0xffff271000007947 */ /* 0x000fca000383ffff */
.L_x_1349:
[----:B----4-:R1:W-:Y:S01]  /*21b10*/  STL [R1+0x84], RZ ;  /* 0x000084ff01007387 */ /* 0x0103e20000100800 */
[----:B------:R-:W-:Y:S01]  /*21b20*/  MOV R7, 0x181f ;  /* 0x0000181f00077802 */ /* 0x000fe20000000f00 */
[----:B------:R-:W-:Y:S01]  /*21b30*/  IMAD.MOV.U32 R2, RZ, RZ, R0 ;  /* 0x000000ffff027224 */ /* 0x000fe200078e0000 */
[----:B------:R-:W-:Y:S03]  /*21b40*/  MOV R3, 0x21b70 ;  /* 0x00021b7000037802 */ /* 0x000fe60000000f00 */
[----:B------:R1:W-:Y:S04]  /*21b50*/  STL [R1+0x80], R7 ;  /* 0x0000800701007387 */ /* 0x0003e80000100800 */
[----:B-1----:R-:W-:Y:S05]  /*21b60*/  CALL.REL.NOINC `($__internal_3_$__cuda_sm70_shflsync_idx_p) ;  /* 0x0000d5d000007944 */ /* 0x002fea0003c00000 */
[----:B------:R1:W5:Y:S02]  /*21b70*/  LDL.LU R7, [R1+0x88] ;  /* 0x0000880001077983 */ /* 0x0003640000300800 */
[----:B-1---5:R-:W-:-:S05]  /*21b80*/  BRA `(.L_x_1461) ;  /* 0xffff46f000007947 */ /* 0x022fca000383ffff */
.L_x_1352:
        /* <DEDUP_REMOVED lines=8> */
.L_x_1353:
[----:B------:R4:W-:Y:S01]  /*21c10*/  STL [R1+0x84], RZ ;  /* 0x000084ff01007387 */ /* 0x0009e20000100800 */
[----:B------:R-:W-:Y:S01]  /*21c20*/  MOV R8, 0x181f ;  /* 0x0000181f00087802 */ /* 0x000fe20000000f00 */
[----:B------:R-:W-:Y:S01]  /*21c30*/  IMAD.MOV.U32 R2, RZ, RZ, R4 ;  /* 0x000000ffff027224 */ /* 0x000fe200078e0004 */
[----:B------:R-:W-:Y:S03]  /*21c40*/  MOV R3, 0x21c70 ;  /* 0x00021c7000037802 */ /* 0x000fe60000000f00 */
[----:B------:R4:W-:Y:S04]  /*21c50*/  STL [R1+0x80], R8 ;  /* 0x0000800801007387 */ /* 0x0009e80000100800 */
[----:B-1234-:R-:W-:Y:S05]  /*21c60*/  CALL.REL.NOINC `($__internal_3_$__cuda_sm70_shflsync_idx_p) ;  /* 0x0000d4d000007944 */ /* 0x01efea0003c00000 */
[----:B------:R-:W2:Y:S04]  /*21c70*/  LDL R11, [R1+0xa4] ;  /* 0x0000a400010b7983 */ /* 0x000ea80000100800 */
[----:B------:R-:W3:Y:S04]  /*21c80*/  LDL.LU R2, [R1+0x88] ;  /* 0x0000880001027983 */ /* 0x000ee80000300800 */
[----:B------:R-:W4:Y:S04]  /*21c90*/  LDL R10, [R1+0x74] ;  /* 0x00007400010a7983 */ /* 0x000f280000100800 */
[----:B------:R-:W2:Y:S02]  /*21ca0*/  LDL R3, [R1+0xf4] ;  /* 0x0000f40001037983 */ /* 0x000ea40000100800 */
[----:B--2---:R-:W-:Y:S02]  /*21cb0*/  ISETP.GE.AND P1, PT, R3, c[0x0][0x1d4], PT ;  /* 0x0000750003007a0c */ /* 0x004fe40003f26270 */
[----:B------:R-:W-:Y:S02]  /*21cc0*/  ISETP.GE.AND P2, PT, R11, c[0x0][0x1d4], PT ;  /* 0x000075000b007a0c */ /* 0x000fe40003f46270 */
[C---:B---3--:R-:W-:Y:S05]  /*21cd0*/  IADD3 R8, P0, R2.reuse, R212, RZ ;  /* 0x000000d402087210 */ /* 0x048fea0007f1e0ff */
[C---:B------:R-:W-:Y:S01]  /*21ce0*/  IMAD.X R9, R7.reuse, 0x1, R214, P0 ;  /* 0x0000000107097824 */ /* 0x040fe200000e06d6 */
[----:B------:R-:W-:Y:S05]  /*21cf0*/  IADD3 R2, P0, R2, R139, RZ ;  /* 0x0000008b02027210 */ /* 0x000fea0007f1e0ff */
[----:B------:R-:W-:Y:S01]  /*21d00*/  @!PT LDS RZ, [RZ] ;  /* 0x00000000fffff984 */ /* 0x000fe20000000800 */
[----:B------:R-:W-:Y:S01]  /*21d10*/  @!PT LDS RZ, [RZ] ;  /* 0x00000000fffff984 */ /* 0x000fe20000000800 */
[----:B------:R-:W-:Y:S01]  /*21d20*/  @!PT LDS RZ, [RZ] ;  /* 0x00000000fffff984 */ /* 0x000fe20000000800 */
[----:B----4-:R1:W-:Y:S01]  /*21d30*/  LDGSTS.E.BYPASS.LTC128B.128 [R10+0x5080], [R8.64], !P2 ;  /* 0x05080000080a7fae */ /* 0x0103e2000d101d46 */
[----:B------:R-:W-:Y:S02]  /*21d40*/  IMAD.X R3, R7, 0x1, R213, P0 ;  /* 0x0000000107037824 */ /* 0x000fe400000e06d5 */
[----:B------:R-:W-:Y:S03]  /*21d50*/  IMAD.MOV.U32 R7, RZ, RZ, 0x181f ;  /* 0x0000181fff077424 */ /* 0x000fe600078e00ff */
[----:B------:R2:W-:Y:S04]  /*21d60*/  LDGSTS.E.BYPASS.LTC128B.128 [R10+0x6880], [R2.64], !P1 ;  /* 0x06880000020a7fae */ /* 0x0005e8000c901d46 */
[----:B------:R3:W-:Y:S01]  /*21d70*/  STL [R1+0x80], R7 ;  /* 0x0000800701007387 */ /* 0x0007e20000100800 */
[----:B-1----:R-:W-:Y:S05]  /*21d80*/  IMAD.MOV.U32 R8, RZ, RZ, 0x1 ;  /* 0x00000001ff087424 */ /* 0x002fea00078e00ff */
[----:B------:R3:W-:Y:S01]  /*21d90*/  STL [R1+0x84], R8 ;  /* 0x0000840801007387 */ /* 0x0007e20000100800 */
[----:B--2---:R-:W-:Y:S01]  /*21da0*/  MOV R3, 0x21dd0 ;  /* 0x00021dd000037802 */ /* 0x004fe20000000f00 */
[----:B-----5:R-:W-:Y:S02]  /*21db0*/  IMAD.MOV.U32 R2, RZ, RZ, R0 ;  /* 0x000000ffff027224 */ /* 0x020fe400078e0000 */
[----:B---3--:R-:W-:Y:S05]  /*21dc0*/  CALL.REL.NOINC `($__internal_3_$__cuda_sm70_shflsync_idx_p) ;  /* 0x0000d37000007944 */ /* 0x008fea0003c00000 */
        /* <DEDUP_REMOVED lines=10> */
[----:B------:R-:W4:Y:S04]  /*21e70*/  LDL R3, [R1+0xf4] ;  /* 0x0000f40001037983 */ /* 0x000f280000100800 */
[----:B------:R-:W4:Y:S01]  /*21e80*/  LDL R10, [R1+0x74] ;  /* 0x00007400010a7983 */ /* 0x000f220000100800 */
[----:B--2---:R-:W-:Y:S02]  /*21e90*/  ISETP.GE.AND P2, PT, R11, c[0x0][0x1d4], PT ;  /* 0x000075000b007a0c */ /* 0x004fe40003f46270 */
[C---:B---3--:R-:W-:Y:S02]  /*21ea0*/  IADD3 R8, P0, R2.reuse, R212, RZ ;  /* 0x000000d402087210 */ /* 0x048fe40007f1e0ff */
[----:B----4-:R-:W-:Y:S03]  /*21eb0*/  ISETP.GE.AND P1, PT, R3, c[0x0][0x1d4], PT ;  /* 0x0000750003007a0c */ /* 0x010fe60003f26270 */
[C---:B------:R-:W-:Y:S01]  /*21ec0*/  IMAD.X R9, R7.reuse, 0x1, R214, P0 ;  /* 0x0000000107097824 */ /* 0x040fe200000e06d6 */
[----:B------:R-:W-:Y:S05]  /*21ed0*/  IADD3 R2, P0, R2, R139, RZ ;  /* 0x0000008b02027210 */ /* 0x000fea0007f1e0ff */
[----:B------:R-:W-:Y:S01]  /*21ee0*/  @!PT LDS RZ, [RZ] ;  /* 0x00000000fffff984 */ /* 0x000fe20000000800 */
[----:B------:R-:W-:Y:S01]  /*21ef0*/  @!PT LDS RZ, [RZ] ;  /* 0x00000000fffff984 */ /* 0x000fe20000000800 */
[----:B------:R-:W-:Y:S01]  /*21f00*/  @!PT LDS RZ, [RZ] ;  /* 0x00000000fffff984 */ /* 0x000fe20000000800 */
[----:B------:R1:W-:Y:S01]  /*21f10*/  LDGSTS.E.BYPASS.LTC128B.128 [R10+0x5880], [R8.64], !P2 ;  /* 0x05880000080a7fae */ /* 0x0003e2000d101d46 */
[----:B------:R-:W-:Y:S02]  /*21f20*/  IMAD.X R3, R7, 0x1, R213, P0 ;  /* 0x0000000107037824 */ /* 0x000fe400000e06d5 */
[----:B------:R-:W-:Y:S03]  /*21f30*/  IMAD.MOV.U32 R7, RZ, RZ, 0x2 ;  /* 0x00000002ff077424 */ /* 0x000fe600078e00ff */
[----:B------:R2:W-:Y:S04]  /*21f40*/  LDGSTS.E.BYPASS.LTC128B.128 [R10+0x7080], [R2.64], !P1 ;  /* 0x07080000020a7fae */ /* 0x0005e8000c901d46 */
[----:B------:R1:W-:Y:S01]  /*21f50*/  STL [R1+0x84], R7 ;  /* 0x0000840701007387 */ /* 0x0003e20000100800 */
        /* <DEDUP_REMOVED lines=15> */
.L_x_1354:
        /* <DEDUP_REMOVED lines=8> */
.L_x_1359:
[----:B------:R-:W-:Y:S01]  /*220d0*/  MOV R4, 0x1 ;  /* 0x0000000100047802 */ /* 0x000fe20000000f00 */
[----:B------:R-:W-:Y:S01]  /*220e0*/  IMAD.MOV.U32 R0, RZ, RZ, 0x1c1f ;  /* 0x00001c1fff007424 */ /* 0x000fe200078e00ff */
[----:B------:R-:W-:Y:S01]  /*220f0*/  MOV R3, 0x22140 ;  /* 0x0002214000037802 */ /* 0x000fe20000000f00 */
[----:B------:R-:W-:Y:S02]  /*22100*/  IMAD.MOV.U32 R2, RZ, RZ, R7 ;  /* 0x000000ffff027224 */ /* 0x000fe400078e0007 */
[----:B------:R2:W-:Y:S04]  /*22110*/  STL [R1+0x84], R4 ;  /* 0x0000840401007387 */ /* 0x0005e80000100800 */
[----:B------:R2:W-:Y:S02]  /*22120*/  STL [R1+0x80], R0 ;  /* 0x0000800001007387 */ /* 0x0005e40000100800 */
[----:B-12---:R-:W-:Y:S05]  /*22130*/  CALL.REL.NOINC `($__internal_3_$__cuda_sm70_shflsync_idx_p) ;  /* 0x0000d00000007944 */ /* 0x006fea0003c00000 */
[----:B------:R1:W5:Y:S02]  /*22140*/  LDL.LU R3, [R1+0x88] ;  /* 0x0000880001037983 */ /* 0x0003640000300800 */
[----:B-1---5:R-:W-:-:S05]  /*22150*/  BRA `(.L_x_1465) ;  /* 0xffff5e3000007947 */ /* 0x022fca000383ffff */
.L_x_1364:
[----:B------:R-:W-:Y:S01]  /*22160*/  MOV R4, 0x2 ;  /* 0x0000000200047802 */ /* 0x000fe20000000f00 */
[----:B------:R-:W-:Y:S01]  /*22170*/  IMAD.MOV.U32 R0, RZ, RZ, 0x1c1f ;  /* 0x00001c1fff007424 */ /* 0x000fe200078e00ff */
[----:B------:R-:W-:Y:S01]  /*22180*/  MOV R3, 0x221d0 ;  /* 0x000221d000037802 */ /* 0x000fe20000000f00 */
[----:B------:R-:W-:Y:S02]  /*22190*/  IMAD.MOV.U32 R2, RZ, RZ, R7 ;  /* 0x000000ffff027224 */ /* 0x000fe400078e0007 */
[----:B------:R3:W-:Y:S04]  /*221a0*/  STL [R1+0x84], R4 ;  /* 0x0000840401007387 */ /* 0x0007e80000100800 */
[----:B------:R3:W-:Y:S02]  /*221b0*/  STL [R1+0x80], R0 ;  /* 0x0000800001007387 */ /* 0x0007e40000100800 */
[----:B-123--:R-:W-:Y:S05]  /*221c0*/  CALL.REL.NOINC `($__internal_3_$__cuda_sm70_shflsync_idx_p) ;  /* 0x0000cf7000007944 */ /* 0x00efea0003c00000 */
[----:B------:R1:W5:Y:S02]  /*221d0*/  LDL.LU R3, [R1+0x88] ;  /* 0x0000880001037983 */ /* 0x0003640000300800 */
[----:B-1---5:R-:W-:-:S05]  /*221e0*/  BRA `(.L_x_1466) ;  /* 0xffff624000007947 */ /* 0x022fca000383ffff */
.L_x_1369:
[----:B------:R-:W-:Y:S01]  /*221f0*/  MOV R4, 0x3 ;  /* 0x0000000300047802 */ /* 0x000fe20000000f00 */
[----:B------:R-:W-:Y:S01]  /*22200*/  IMAD.MOV.U32 R0, RZ, RZ, 0x1c1f ;  /* 0x00001c1fff007424 */ /* 0x000fe200078e00ff */
[----:B------:R-:W-:Y:S01]  /*22210*/  MOV R3, 0x22260 ;  /* 0x0002226000037802 */ /* 0x000fe20000000f00 */
[----:B------:R-:W-:Y:S02]  /*22220*/  IMAD.MOV.U32 R2, RZ, RZ, R7 ;  /* 0x000000ffff027224 */ /* 0x000fe400078e0007 */
[----:B------:R4:W-:Y:S04]  /*22230*/  STL [R1+0x84], R4 ;  /* 0x0000840401007387 */ /* 0x0009e80000100800 */
[----:B------:R4:W-:Y:S02]  /*22240*/  STL [R1+0x80], R0 ;  /* 0x0000800001007387 */ /* 0x0009e40000100800 */
[----:B-1234-:R-:W-:Y:S05]  /*22250*/  CALL.REL.NOINC `($__internal_3_$__cuda_sm70_shflsync_idx_p) ;  /* 0x0000cee000007944 */ /* 0x01efea0003c00000 */
[----:B------:R1:W5:Y:S02]  /*22260*/  LDL.LU R3, [R1+0x88] ;  /* 0x0000880001037983 */ /* 0x0003640000300800 */
[----:B-1---5:R-:W-:-:S05]  /*22270*/  BRA `(.L_x_1467) ;  /* 0xffff665000007947 */ /* 0x022fca000383ffff */
.L_x_1374:
[----:B------:R-:W-:Y:S02]  /*22280*/  MOV R3, 0x2 ;  /* 0x0000000200037802 */ /* 0x000fe40000000f00 */
[----:B------:R-:W-:Y:S02]  /*22290*/  MOV R2, 0x222b0 ;  /* 0x000222b000027802 */ /* 0x000fe40000000f00 */
[----:B------:R-:W-:Y:S05]  /*222a0*/  CALL.REL.NOINC `($__internal_2_$__cuda_sm70_shflsync_bfly_p) ;  /* 0x0000ce3000007944 */ /* 0x000fea0003c00000 */
[----:B------:R-:W-:Y:S01]  /*222b0*/  MOV R139, R51 ;  /* 0x00000033008b7202 */ /* 0x000fe20000000f00 */
[----:B------:R-:W-:-:S05]  /*222c0*/  BRA `(.L_x_1468) ;  /* 0xffff6da000007947 */ /* 0x000fca000383ffff */
.L_x_1375:
        /* <DEDUP_REMOVED lines=33> */
.L_x_1377:
[----:B------:R2:W5:Y:S01]  /*224e0*/  LDL R4, [R1+0x90] ;  /* 0x0000900001047983 */ /* 0x0005620000100800 */
[----:B-1----:R-:W-:-:S02]  /*224f0*/  MOV R3, 0x2 ;  /* 0x0000000200037802 */ /* 0x002fc40000000f00 */
[----:B------:R-:W-:Y:S02]  /*22500*/  MOV R2, 0x22520 ;  /* 0x0002252000027802 */ /* 0x000fe40000000f00 */
[----:B--2--5:R-:W-:Y:S05]  /*22510*/  CALL.REL.NOINC `($__internal_2_$__cuda_sm70_shflsync_bfly_p) ;  /* 0x0000cbc000007944 */ /* 0x024fea0003c00000 */
[----:B------:R-:W-:Y:S01]  /*22520*/  MOV R6, R51 ;  /* 0x0000003300067202 */ /* 0x000fe20000000f00 */
[----:B------:R-:W-:Y:S05]  /*22530*/  BRA `(.L_x_1470) ;  /* 0xffff8bc000007947 */ /* 0x000fea000383ffff */
.L_x_1378:
[----:B------:R-:W-:Y:S01]  /*22540*/  IMAD.MOV.U32 R4, RZ, RZ, R6 ;  /* 0x000000ffff047224 */ /* 0x000fe200078e0006 */
[----:B-1----:R-:W-:Y:S02]  /*22550*/  MOV R3, 0x1 ;  /* 0x0000000100037802 */ /* 0x002fe40000000f00 */
[----:B------:R-:W-:Y:S02]  /*22560*/  MOV R2, 0x22580 ;  /* 0x0002258000027802 */ /* 0x000fe40000000f00 */
[----:B------:R-:W-:Y:S05]  /*22570*/  CALL.REL.NOINC `($__internal_2_$__cuda_sm70_shflsync_bfly_p) ;  /* 0x0000cb6000007944 */ /* 0x000fea0003c00000 */
[----:B------:R1:W5:Y:S01]  /*22580*/  LDL R4, [R1+0x94] ;  /* 0x0000940001047983 */ /* 0x0003620000100800 */
[----:B------:R-:W-:Y:S01]  /*22590*/  FADD.FTZ R6, R6, R51 ;  /* 0x0000003306067221 */ /* 0x000fe20000010000 */
[----:B------:R-:W-:Y:S02]  /*225a0*/  MOV R3, 0x2 ;  /* 0x0000000200037802 */ /* 0x000fe40000000f00 */
[----:B------:R-:W-:Y:S02]  /*225b0*/  MOV R2, 0x225d0 ;  /* 0x000225d000027802 */ /* 0x000fe40000000f00 */
[----:B-1---5:R-:W-:Y:S05]  /*225c0*/  CALL.REL.NOINC `($__internal_2_$__cuda_sm70_shflsync_bfly_p) ;  /* 0x0000cb1000007944 */ /* 0x022fea0003c00000 */
[----:B------:R-:W2:Y:S01]  /*225d0*/  LDL.LU R0, [R1+0x94] ;  /* 0x0000940001007983 */ /* 0x000ea20000300800 */
[----:B------:R-:W-:Y:S02]  /*225e0*/  MOV R3, 0x1 ;  /* 0x0000000100037802 */ /* 0x000fe40000000f00 */
[----:B------:R-:W-:Y:S01]  /*225f0*/  MOV R2, 0x22630 ;  /* 0x0002263000027802 */ /* 0x000fe20000000f00 */
[----:B--2---:R-:W-:-:S05]  /*22600*/  FADD.FTZ R5, R0, R51 ;  /* 0x0000003300057221 */ /* 0x004fca0000010000 */
[----:B------:R-:W-:Y:S02]  /*22610*/  MOV R4, R5 ;  /* 0x0000000500047202 */ /* 0x000fe40000000f00 */
        /* <DEDUP_REMOVED lines=23> */
[----:B------:R-:W-:Y:S05]  /*22790*/  BRA `(.L_x_1471) ;  /* 0xffff8a9000007947 */ /* 0x000fea000383ffff */
.L_x_1398:
        /* <DEDUP_REMOVED lines=8> */
.L_x_1399:
        /* <DEDUP_REMOVED lines=8> */
.L_x_1402:
[----:B--2---:R-:W-:Y:S01]  /*228a0*/  MOV R4, 0x1 ;  /* 0x0000000100047802 */ /* 0x004fe20000000f00 */
[----:B------:R-:W-:Y:S01]  /*228b0*/  IMAD.MOV.U32 R0, RZ, RZ, 0x181f ;  /* 0x0000181fff007424 */ /* 0x000fe200078e00ff */
[----:B------:R-:W-:Y:S01]  /*228c0*/  MOV R3, 0x22910 ;  /* 0x0002291000037802 */ /* 0x000fe20000000f00 */
[----:B----4-:R-:W-:Y:S02]  /*228d0*/  IMAD.MOV.U32 R2, RZ, RZ, R9 ;  /* 0x000000ffff027224 */ /* 0x010fe400078e0009 */
[----:B------:R2:W-:Y:S04]  /*228e0*/  STL [R1+0x84], R4 ;  /* 0x0000840401007387 */ /* 0x0005e80000100800 */
[----:B------:R2:W-:Y:S02]  /*228f0*/  STL [R1+0x80], R0 ;  /* 0x0000800001007387 */ /* 0x0005e40000100800 */
[----:B-123--:R-:W-:Y:S05]  /*22900*/  CALL.REL.NOINC `($__internal_3_$__cuda_sm70_shflsync_idx_p) ;  /* 0x0000c83000007944 */ /* 0x00efea0003c00000 */
        /* <DEDUP_REMOVED lines=10> */
.L_x_1405:
[----:B--2---:R-:W-:Y:S01]  /*229b0*/  MOV R4, 0x2 ;  /* 0x0000000200047802 */ /* 0x004fe20000000f00 */
[----:B------:R-:W-:Y:S01]  /*229c0*/  IMAD.MOV.U32 R0, RZ, RZ, 0x181f ;  /* 0x0000181fff007424 */ /* 0x000fe200078e00ff */
[----:B------:R-:W-:Y:S01]  /*229d0*/  MOV R3, 0x22a20 ;  /* 0x00022a2000037802 */ /* 0x000fe20000000f00 */
[----:B------:R-:W-:Y:S02]  /*229e0*/  IMAD.MOV.U32 R2, RZ, RZ, R9 ;  /* 0x000000ffff027224 */ /* 0x000fe400078e0009 */
[----:B------:R2:W-:Y:S04]  /*229f0*/  STL [R1+0x84], R4 ;  /* 0x0000840401007387 */ /* 0x0005e80000100800 */
[----:B------:R2:W-:Y:S02]  /*22a00*/  STL [R1+0x80], R0 ;  /* 0x0000800001007387 */ /* 0x0005e40000100800 */
[----:B-123--:R-:W-:Y:S05]  /*22a10*/  CALL.REL.NOINC `($__internal_3_$__cuda_sm70_shflsync_idx_p) ;  /* 0x0000c72000007944 */ /* 0x00efea0003c00000 */
[----:B-----5:R1:W5:Y:S02]  /*22a20*/  LDL.LU R0, [R1+0x88] ;  /* 0x0000880001007983 */ /* 0x0203640000300800 */
[----:B-1---5:R-:W-:Y:S05]  /*22a30*/  BRA `(.L_x_1475) ;  /* 0xffffb7b000007947 */ /* 0x022fea000383ffff */
.L_x_1406:
[----:B--2---:R-:W-:Y:S01]  /*22a40*/  MOV R5, 0x2 ;  /* 0x0000000200057802 */ /* 0x004fe20000000f00 */
[----:B------:R-:W-:Y:S01]  /*22a50*/  IMAD.MOV.U32 R4, RZ, RZ, 0x181f ;  /* 0x0000181fff047424 */ /* 0x000fe200078e00ff */
[----:B------:R-:W-:Y:S01]  /*22a60*/  MOV R3, 0x22ab0 ;  /* 0x00022ab000037802 */ /* 0x000fe20000000f00 */
[----:B------:R-:W-:-:S02]  /*22a70*/  IMAD.MOV.U32 R2, RZ, RZ, R11 ;  /* 0x000000ffff027224 */ /* 0x000fc400078e000b */
[----:B------:R2:W-:Y:S04]  /*22a80*/  STL [R1+0x84], R5 ;  /* 0x0000840501007387 */ /* 0x0005e80000100800 */
[----:B------:R2:W-:Y:S02]  /*22a90*/  STL [R1+0x80], R4 ;  /* 0x0000800401007387 */ /* 0x0005e40000100800 */
[----:B-1234-:R-:W-:Y:S05]  /*22aa0*/  CALL.REL.NOINC `($__internal_3_$__cuda_sm70_shflsync_idx_p) ;  /* 0x0000c69000007944 */ /* 0x01efea0003c00000 */
[----:B------:R1:W5:Y:S02]  /*22ab0*/  LDL.LU R2, [R1+0x88] ;  /* 0x0000880001027983 */ /* 0x0003640000300800 */
[----:B-1---5:R-:W-:Y:S05]  /*22ac0*/  BRA `(.L_x_1476) ;  /* 0xffffb74000007947 */ /* 0x022fea000383ffff */
.L_x_1409:
[----:B-1----:R-:W-:Y:S01]  /*22ad0*/  MOV R4, 0x3 ;  /* 0x0000000300047802 */ /* 0x002fe20000000f00 */
[----:B------:R-:W-:Y:S01]  /*22ae0*/  IMAD.MOV.U32 R0, RZ, RZ, 0x181f ;  /* 0x0000181fff007424 */ /* 0x000fe200078e00ff */
[----:B------:R-:W-:Y:S01]  /*22af0*/  MOV R3, 0x22b40 ;  /* 0x00022b4000037802 */ /* 0x000fe20000000f00 */
[----:B---3--:R-:W-:Y:S02]  /*22b00*/  IMAD.MOV.U32 R2, RZ, RZ, R9 ;  /* 0x000000ffff027224 */ /* 0x008fe400078e0009 */
[----:B------:R1:W-:Y:S04]  /*22b10*/  STL [R1+0x84], R4 ;  /* 0x0000840401007387 */ /* 0x0003e80000100800 */
[----:B------:R1:W-:Y:S02]  /*22b20*/  STL [R1+0x80], R0 ;  /* 0x0000800001007387 */ /* 0x0003e40000100800 */
[----:B-12-4-:R-:W-:Y:S05]  /*22b30*/  CALL.REL.NOINC `($__internal_3_$__cuda_sm70_shflsync_idx_p) ;  /* 0x0000c60000007944 */ /* 0x016fea0003c00000 */
        /* <DEDUP_REMOVED lines=10> */
.L_x_1412:
[----:B--2---:R-:W-:Y:S01]  /*22be0*/  MOV R4, 0x4 ;  /* 0x0000000400047802 */ /* 0x004fe20000000f00 */
[----:B------:R-:W-:Y:S01]  /*22bf0*/  IMAD.MOV.U32 R0, RZ, RZ, 0x181f ;  /* 0x0000181fff007424 */ /* 0x000fe200078e00ff */
[----:B------:R-:W-:Y:S01]  /*22c00*/  MOV R3, 0x22c50 ;  /* 0x00022c5000037802 */ /* 0x000fe20000000f00 */
[----:B---3--:R-:W-:Y:S02]  /*22c10*/  IMAD.MOV.U32 R2, RZ, RZ, R9 ;  /* 0x000000ffff027224 */ /* 0x008fe400078e0009 */
[----:B------:R2:W-:Y:S04]  /*22c20*/  STL [R1+0x84], R4 ;  /* 0x0000840401007387 */ /* 0x0005e80000100800 */
[----:B------:R2:W-:Y:S02]  /*22c30*/  STL [R1+0x80], R0 ;  /* 0x0000800001007387 */ /* 0x0005e40000100800 */
[----:B-12-4-:R-:W-:Y:S05]  /*22c40*/  CALL.REL.NOINC `($__internal_3_$__cuda_sm70_shflsync_idx_p) ;  /* 0x0000c4f000007944 */ /* 0x016fea0003c00000 */
[----:B-----5:R1:W5:Y:S02]  /*22c50*/  LDL.LU R0, [R1+0x88] ;  /* 0x0000880001007983 */ /* 0x0203640000300800 */
[----:B-1---5:R-:W-:Y:S05]  /*22c60*/  BRA `(.L_x_1478) ;  /* 0xffffb7d000007947 */ /* 0x022fea000383ffff */
.L_x_1413:
[----:B--2---:R-:W-:Y:S01]  /*22c70*/  MOV R5, 0x4 ;  /* 0x0000000400057802 */ /* 0x004fe20000000f00 */
[----:B------:R-:W-:Y:S01]  /*22c80*/  IMAD.MOV.U32 R4, RZ, RZ, 0x181f ;  /* 0x0000181fff047424 */ /* 0x000fe200078e00ff */
[----:B------:R-:W-:Y:S01]  /*22c90*/  MOV R3, 0x22ce0 ;  /* 0x00022ce000037802 */ /* 0x000fe20000000f00 */
[----:B---3--:R-:W-:-:S02]  /*22ca0*/  IMAD.MOV.U32 R2, RZ, RZ, R11 ;  /* 0x000000ffff027224 */ /* 0x008fc400078e000b */
[----:B------:R2:W-:Y:S04]  /*22cb0*/  STL [R1+0x84], R5 ;  /* 0x0000840501007387 */ /* 0x0005e80000100800 */
[----:B------:R2:W-:Y:S02]  /*22cc0*/  STL [R1+0x80], R4 ;  /* 0x0000800401007387 */ /* 0x0005e40000100800 */
[----:B-12-4-:R-:W-:Y:S05]  /*22cd0*/  CALL.REL.NOINC `($__internal_3_$__cuda_sm70_shflsync_idx_p) ;  /* 0x0000c46000007944 */ /* 0x016fea0003c00000 */
[----:B------:R1:W5:Y:S02]  /*22ce0*/  LDL.LU R2, [R1+0x88] ;  /* 0x0000880001027983 */ /* 0x0003640000300800 */
[----:B-1---5:R-:W-:Y:S05]  /*22cf0*/  BRA `(.L_x_1479) ;  /* 0xffffb76000007947 */ /* 0x022fea000383ffff */
.L_x_1416:
[----:B---3--:R-:W-:Y:S01]  /*22d00*/  MOV R4, 0x5 ;  /* 0x0000000500047802 */ /* 0x008fe20000000f00 */
[----:B------:R-:W-:Y:S01]  /*22d10*/  IMAD.MOV.U32 R0, RZ, RZ, 0x181f ;  /* 0x0000181fff007424 */ /* 0x000fe200078e00ff */
[----:B------:R-:W-:Y:S01]  /*22d20*/  MOV R3, 0x22d70 ;  /* 0x00022d7000037802 */ /* 0x000fe20000000f00 */
[----:B------:R-:W-:Y:S02]  /*22d30*/  IMAD.MOV.U32 R2, RZ, RZ, R9 ;  /* 0x000000ffff027224 */ /* 0x000fe400078e0009 */
[----:B------:R3:W-:Y:S04]  /*22d40*/  STL [R1+0x84], R4 ;  /* 0x0000840401007387 */ /* 0x0007e80000100800 */
[----:B------:R3:W-:Y:S02]  /*22d50*/  STL [R1+0x80], R0 ;  /* 0x0000800001007387 */ /* 0x0007e40000100800 */
[----:B-1234-:R-:W-:Y:S05]  /*22d60*/  CALL.REL.NOINC `($__internal_3_$__cuda_sm70_shflsync_idx_p) ;  /* 0x0000c3d000007944 */ /* 0x01efea0003c00000 */
        /* <DEDUP_REMOVED lines=10> */
.L_x_1419:
        /* <DEDUP_REMOVED lines=9> */
.L_x_1420:
        /* <DEDUP_REMOVED lines=9> */
.L_x_1423:
        /* <DEDUP_REMOVED lines=17> */
        .type           $_ZN7cutlass13device_kernelIN5flash19enable_sm80_to_sm89INS1_16FlashAttnFwdSm80INS1_25CollectiveMainloopFwdSm80ILi4ELi1ELb0EN4cute5tupleIJNS5_1CILi128EEENS7_ILi48EEES8_EEELi128ENS_6half_tEfNS_4arch4Sm80ELb0ELb1ELb1ELb1ELb1ELb1ELb1ELb0EEENS1_21CollectiveEpilogueFwdINS6_IJS8_S8_S9_EEENS6_IJNS7_ILi1EEESH_SH_EEESB_SD_Li128ELb1ELb1ELb0ELb0EEENS1_19SingleTileSchedulerILb1ELb0ELb1ELi128EEEEEEEEEvNT_6ParamsE$_ZZN5flash25CollectiveMainloopFwdSm80ILi4ELi1ELb0EN4cute5tupleIJNS1_1CILi128EEENS3_ILi48EEES4_EEELi128EN7cutlass6half_tEfNS7_4arch4Sm80ELb0ELb1ELb1ELb1ELb1ELb1ELb1ELb0EE3mmaINS_16FlashAttnFwdSm80ISB_NS_21CollectiveEpilogueFwdINS2_IJS4_S4_S5_EEENS2_IJNS3_ILi1EEESG_SG_EEES8_SA_Li128ELb1ELb1ELb0ELb0EEENS_19SingleTileSchedulerILb1ELb0ELb1ELi128EEEE13SharedStorageENS1_6TensorINS1_11ArrayEngineIfLm128EEENS1_6LayoutINS2_IJNS2_IJNS3_ILi2EEESR_EEESR_NS3_ILi16EEEEEENS2_IJNS2_IJSG_SR_EEENS3_ILi4EEENS3_ILi8EEEEEEEEEENS_7SoftmaxILi4ELi0EEEEEbRKNSB_6ParamsERT0_RT1_iRKNS_16SeqlenInfoQKNewKILb1ELb1EEENS2_IJiiiiEEERT_ENKUlvE_clEv,@function
        .size           $_ZN7cutlass13device_kernelIN5flash19enable_sm80_to_sm89INS1_16FlashAttnFwdSm80INS1_25CollectiveMainloopFwdSm80ILi4ELi1ELb0EN4cute5tupleIJNS5_1CILi128EEENS7_ILi48EEES8_EEELi128ENS_6half_tEfNS_4arch4Sm80ELb0ELb1ELb1ELb1ELb1ELb1ELb1ELb0EEENS1_21CollectiveEpilogueFwdINS6_IJS8_S8_S9_EEENS6_IJNS7_ILi1EEESH_SH_EEESB_SD_Li128ELb1ELb1ELb0ELb0EEENS1_19SingleTileSchedulerILb1ELb0ELb1ELi128EEEEEEEEEvNT_6ParamsE$_ZZN5flash25CollectiveMainloopFwdSm80ILi4ELi1ELb0EN4cute5tupleIJNS1_1CILi128EEENS3_ILi48EEES4_EEELi128EN7cutlass6half_tEfNS7_4arch4Sm80ELb0ELb1ELb1ELb1ELb1ELb1ELb1ELb0EE3mmaINS_16FlashAttnFwdSm80ISB_NS_21CollectiveEpilogueFwdINS2_IJS4_S4_S5_EEENS2_IJNS3_ILi1EEESG_SG_EEES8_SA_Li128ELb1ELb1ELb0ELb0EEENS_19SingleTileSchedulerILb1ELb0ELb1ELi128EEEE13SharedStorageENS1_6TensorINS1_11ArrayEngineIfLm128EEENS1_6LayoutINS2_IJNS2_IJNS3_ILi2EEESR_EEESR_NS3_ILi16EEEEEENS2_IJNS2_IJSG_SR_EEENS3_ILi4EEENS3_ILi8EEEEEEEEEENS_7SoftmaxILi4ELi0EEEEEbRKNSB_6ParamsERT0_RT1_iRKNS_16SeqlenInfoQKNewKILb1ELb1EEENS2_IJiiiiEEERT_ENKUlvE_clEv,($__internal_2_$__cuda_sm70_shflsync_bfly_p - $_ZN7cutlass13device_kernelIN5flash19enable_sm80_to_sm89INS1_16FlashAttnFwdSm80INS1_25CollectiveMainloopFwdSm80ILi4ELi1ELb0EN4cute5tupleIJNS5_1CILi128EEENS7_ILi48EEES8_EEELi128ENS_6half_tEfNS_4arch4Sm80ELb0ELb1ELb1ELb1ELb1ELb1ELb1ELb0EEENS1_21CollectiveEpilogueFwdINS6_IJS8_S8_S9_EEENS6_IJNS7_ILi1EEESH_SH_EEESB_SD_Li128ELb1ELb1ELb0ELb0EEENS1_19SingleTileSchedulerILb1ELb0ELb1ELi128EEEEEEEEEvNT_6ParamsE$_ZZN5flash25CollectiveMainloopFwdSm80ILi4ELi1ELb0EN4cute5tupleIJNS1_1CILi128EEENS3_ILi48EEES4_EEELi128EN7cutlass6half_tEfNS7_4arch4Sm80ELb0ELb1ELb1ELb1ELb1ELb1ELb1ELb0EE3mmaINS_16FlashAttnFwdSm80ISB_NS_21CollectiveEpilogueFwdINS2_IJS4_S4_S5_EEENS2_IJNS3_ILi1EEESG_SG_EEES8_SA_Li128ELb1ELb1ELb0ELb0EEENS_19SingleTileSchedulerILb1ELb0ELb1ELi128EEEE13SharedStorageENS1_6TensorINS1_11ArrayEngineIfLm128EEENS1_6LayoutINS2_IJNS2_IJNS3_ILi2EEESR_EEESR_NS3_ILi16EEEEEENS2_IJNS2_IJSG_SR_EEENS3_ILi4EEENS3_ILi8EEEEEEEEEENS_7SoftmaxILi4ELi0EEEEEbRKNSB_6ParamsERT0_RT1_iRKNS_16SeqlenInfoQKNewKILb1ELb1EEENS2_IJiiiiEEERT_ENKUlvE_clEv)
$_ZN7cutlass13device_kernelIN5flash19enable_sm80_to_sm89INS1_16FlashAttnFwdSm80INS1_25CollectiveMainloopFwdSm80ILi4ELi1ELb0EN4cute5tupleIJNS5_1CILi128EEENS7_ILi48EEES8_EEELi128ENS_6half_tEfNS_4arch4Sm80ELb0ELb1ELb1ELb1ELb1ELb1ELb1ELb0EEENS1_21CollectiveEpilogueFwdINS6_IJS8_S8_S9_EEENS6_IJNS7_ILi1EEESH_SH_EEESB_SD_Li128ELb1ELb1ELb0ELb0EEENS1_19SingleTileSchedulerILb1ELb0ELb1ELi128EEEEEEEEEvNT_6ParamsE$_ZZN5flash25CollectiveMainloopFwdSm80ILi4ELi1ELb0EN4cute5tupleIJNS1_1CILi128EEENS3_ILi48EEES4_EEELi128EN7cutlass6half_tEfNS7_4arch4Sm80ELb0ELb1ELb1ELb1ELb1ELb1ELb1ELb0EE3mmaINS_16FlashAttnFwdSm80ISB_NS_21CollectiveEpilogueFwdINS2_IJS4_S4_S5_EEENS2_IJNS3_ILi1EEESG_SG_EEES8_SA_Li128ELb1ELb1ELb0ELb0EEENS_19SingleTileSchedulerILb1ELb0ELb1ELi128EEEE13SharedStorageENS1_6TensorINS1_11ArrayEngineIfLm128EEENS1_6LayoutINS2_IJNS2_IJNS3_ILi2EEESR_EEESR_NS3_ILi16EEEEEENS2_IJNS2_IJSG_SR_EEENS3_ILi4EEENS3_ILi8EEEEEEEEEENS_7SoftmaxILi4ELi0EEEEEbRKNSB_6ParamsERT0_RT1_iRKNS_16SeqlenInfoQKNewKILb1ELb1EEENS2_IJiiiiEEERT_ENKUlvE_clEv:
[----:B------:R-:W-:-:S05]  /*23040*/  IADD3 R20, R100, -c[0x0][0x20], RZ ;  /* 0x8000080064147a10 */ /* 0x000fca0007ffe0ff */
[----:B------:R-:W2:Y:S01]  /*23050*/  LDL.64 R12, [R20] ;  /* 0x00000000140c7983 */ /* 0x000ea20000100a00 */
[----:B------:R-:W-:-:S03]  /*23060*/  ULDC.64 UR4, c[0x0][0x118] ;  /* 0x0000460000047ab9 */ /* 0x000fc60000000a00 */
[----:B--2---:R-:W2:Y:S02]  /*23070*/  LD.E R39, [R12.64+0x11c] ;  /* 0x00011c040c277980 */ /* 0x004ea4000c101900 */
[----:B--2---:R-:W-:-:S13]  /*23080*/  ISETP.GT.AND P0, PT, R39, RZ, PT ;  /* 0x000000ff2700720c */ /* 0x004fda0003f04270 */
[----:B------:R-:W-:Y:S05]  /*23090*/  @P0 BRA `(.L_x_1484) ;  /* 0x0000004000000947 */ /* 0x000fea0003800000 */
[----:B------:R-:W-:Y:S01]  /*230a0*/  MOV R2, R144 ;  /* 0x0000009000027202 */ /* 0x000fe20000000f00 */
[----:B------:R-:W-:-:S04]  /*230b0*/  DEPBAR.LE SB0, 0x1 ;  /* 0x000080400000791a */ /* 0x000fc80000000000 */
[----:B------:R-:W-:-:S04]  /*230c0*/  MOV R3, 0x0 ;  /* 0x0000000000037802 */ /* 0x000fc80000000f00 */
[----:B------:R-:W-:Y:S05]  /*230d0*/  RET.REL.NODEC R2 `(_ZN7cutlass13device_kernelIN5flash19enable_sm80_to_sm89INS1_16FlashAttnFwdSm80INS1_25CollectiveMainloopFwdSm80ILi4ELi1ELb0EN4cute5tupleIJNS5_1CILi128EEENS7_ILi48EEES8_EEELi128ENS_6half_tEfNS_4arch4Sm80ELb0ELb1ELb1ELb1ELb1ELb1ELb1ELb0EEENS1_21CollectiveEpilogueFwdINS6_IJS8_S8_S9_EEENS6_IJNS7_ILi1EEESH_SH_EEESB_SD_Li128ELb1ELb1ELb0ELb0EEENS1_19SingleTileSchedulerILb1ELb0ELb1ELi128EEEEEEEEEvNT_6ParamsE) ;  /* 0xfffdcf2002007950 */ /* 0x000fea0003c3ffff */
.L_x_1484:
[----:B------:R1:W2:Y:S04]  /*230e0*/  LDL.64 R2, [R20+0x8] ;  /* 0x0000080014027983 */ /* 0x0002a80000100a00 */
[----:B------:R1:W3:Y:S04]  /*230f0*/  LDL.64 R14, [R20+0x18] ;  /* 0x00001800140e7983 */ /* 0x0002e80000100a00 */
[----:B------:R1:W4:Y:S04]  /*23100*/  LDL.64 R18, [R20+0x20] ;  /* 0x0000200014127983 */ /* 0x0003280000100a00 */
[----:B------:R-:W3:Y:S04]  /*23110*/  LD.E.U8 R11, [R12.64+0x138] ;  /* 0x000138040c0b7980 */ /* 0x000ee8000c101100 */
[----:B------:R-:W3:Y:S04]  /*23120*/  LD.E.64 R16, [R12.64+0x120] ;  /* 0x000120040c107980 */ /* 0x000ee8000c101b00 */
[----:B------:R2:W5:Y:S04]  /*23130*/  LD.E R30, [R12.64+0x164] ;  /* 0x000164040c1e7980 */ /* 0x000568000c101900 */
[----:B------:R2:W5:Y:S04]  /*23140*/  LD.E.64 R26, [R12.64+0x110] ;  /* 0x000110040c1a7980 */ /* 0x000568000c101b00 */
[----:B------:R2:W5:Y:S04]  /*23150*/  LD.E.64 R24, [R12.64+0x128] ;  /* 0x000128040c187980 */ /* 0x000568000c101b00 */
[----:B-1----:R-:W3:Y:S04]  /*23160*/  LDL.64 R20, [R20+0x10] ;  /* 0x0000100014147983 */ /* 0x002ee80000100a00 */
[----:B--2---:R3:W2:Y:S04]  /*23170*/  LD.E R35, [R2.64] ;  /* 0x0000000402237980 */ /* 0x0046a8000c101900 */
[----:B----4-:R1:W4:Y:S04]  /*23180*/  LD.E R38, [R18.64] ;  /* 0x0000000412267980 */ /* 0x010328000c101900 */
[----:B---3--:R3:W4:Y:S01]  /*23190*/  LD.E R2, [R14.64+0x20] ;  /* 0x000020040e027980 */ /* 0x008722000c101900 */
[----:B------:R-:W-:-:S03]  /*231a0*/  ISETP.NE.AND P0, PT, R11, RZ, PT ;  /* 0x000000ff0b00720c */ /* 0x000fc60003f05270 */
[----:B------:R4:W5:Y:S04]  /*231b0*/  LD.E R34, [R20.64] ;  /* 0x0000000414227980 */ /* 0x000968000c101900 */
[----:B---3--:R-:W3:Y:S01]  /*231c0*/  LD.E.64 R14, [R12.64+0x130] ;  /* 0x000130040c0e7980 */ /* 0x008ee2000c101b00 */
[----:B--2---:R-:W-:-:S04]  /*231d0*/  SHF.R.S32.HI R3, RZ, 0x1f, R35 ;  /* 0x0000001fff037819 */ /* 0x004fc80000011423 */
[----:B------:R-:W-:-:S04]  /*231e0*/  LEA.HI R3, R3, R35, RZ, 0x3 ;  /* 0x0000002303037211 */ /* 0x000fc800078f18ff */
[----:B-1----:R-:W-:-:S05]  /*231f0*/  LOP3.LUT R18, R3, 0xfffffff8, RZ, 0xc0, !PT ;  /* 0xfffffff803127812 */ /* 0x002fca00078ec0ff */
[----:B------:R-:W-:-:S04]  /*23200*/  IMAD.IADD R36, R35, 0x1, -R18 ;  /* 0x0000000123247824 */ /* 0x000fc800078e0a12 */
[----:B------:R-:W-:-:S05]  /*23210*/  IMAD.SHL.U32 R32, R36, 0x4, RZ ;  /* 0x0000000424207824 */ /* 0x000fca00078e00ff */
[----:B------:R-:W-:-:S04]  /*23220*/  IADD3 R66, R32, 0x20, RZ ;  /* 0x0000002020427810 */ /* 0x000fc80007ffe0ff */
[-C--:B------:R-:W-:Y:S01]  /*23230*/  ISETP.GE.AND P1, PT, R66, R39.reuse, PT ;  /* 0x000000274200720c */ /* 0x080fe20003f26270 */
[----:B----4-:R-:W-:Y:S01]  /*23240*/  IMAD R20, R17, R2, RZ ;  /* 0x0000000211147224 */ /* 0x010fe200078e02ff */
[----:B------:R-:W-:Y:S02]  /*23250*/  SHF.R.S32.HI R18, RZ, 0x1f, R2 ;  /* 0x0000001fff127819 */ /* 0x000fe40000011402 */
[----:B------:R-:W-:Y:S02]  /*23260*/  SEL R11, RZ, 0xffffffff, P1 ;  /* 0xffffffffff0b7807 */ /* 0x000fe40000800000 */
[----:B------:R-:W-:Y:S02]  /*23270*/  ISETP.GE.AND P2, PT, R32, R39, PT ;  /* 0x000000272000720c */ /* 0x000fe40003f46270 */
[----:B------:R-:W-:Y:S01]  /*23280*/  SHF.R.S32.HI R68, RZ, 0x3, R3 ;  /* 0x00000003ff447819 */ /* 0x000fe20000011403 */
[----:B------:R-:W-:Y:S01]  /*23290*/  IMAD R20, R16, R18, R20 ;  /* 0x0000001210147224 */ /* 0x000fe200078e0214 */
[----:B------:R-:W-:Y:S01]  /*232a0*/  SEL R3, RZ, 0x1, P2 ;  /* 0x00000001ff037807 */ /* 0x000fe20001000000 */
[----:B------:R-:W-:Y:S01]  /*232b0*/  IMAD.SHL.U32 R11, R11, 0x2, RZ ;  /* 0x000000020b0b7824 */ /* 0x000fe200078e00ff */
[----:B------:R-:W-:Y:S01]  /*232c0*/  LEA R33, R38, R68, 0x7 ;  /* 0x0000004426217211 */ /* 0x000fe200078e38ff */
[----:B------:R-:W-:-:S03]  /*232d0*/  IMAD.WIDE.U32 R28, R16, R2, RZ ;  /* 0x00000002101c7225 */ /* 0x000fc600078e00ff */
[----:B------:R-:W-:Y:S01]  /*232e0*/  LOP3.LUT R31, R11, 0x2, R3, 0xe2, !PT ;  /* 0x000000020b1f7812 */ /* 0x000fe200078ee203 */
[-C--:B---3--:R-:W-:Y:S02]  /*232f0*/  IMAD R19, R15, R2.reuse, RZ ;  /* 0x000000020f137224 */ /* 0x088fe400078e02ff */
[----:B------:R-:W-:-:S04]  /*23300*/  IMAD.WIDE.U32 R22, R14, R2, RZ ;  /* 0x000000020e167225 */ /* 0x000fc800078e00ff */
[----:B------:R-:W-:Y:S01]  /*23310*/  IMAD R18, R14, R18, R19 ;  /* 0x000000120e127224 */ /* 0x000fe200078e0213 */
[----:B------:R-:W-:Y:S01]  /*23320*/  LEA R2, R36, R33, 0x4 ;  /* 0x0000002124027211 */ /* 0x000fe200078e20ff */
[----:B------:R-:W-:Y:S02]  /*23330*/  IMAD.IADD R21, R29, 0x1, R20 ;  /* 0x000000011d157824 */ /* 0x000fe400078e0214 */
[----:B------:R-:W-:Y:S01]  /*23340*/  IMAD.IADD R19, R23, 0x1, R18 ;  /* 0x0000000117137824 */ /* 0x000fe200078e0212 */
[----:B------:R-:W-:Y:S05]  /*23350*/  @!P0 BRA `(.L_x_1485) ;  /* 0x00004d1000008947 */ /* 0x000fea0003800000 */
[----:B-----5:R-:W-:Y:S01]  /*23360*/  ISETP.NE.AND P0, PT, R30, 0x1, PT ;  /* 0x000000011e00780c */ /* 0x020fe20003f05270 */
[----:B------:R-:W-:-:S12]  /*23370*/  BSSY B0, `(.L_x_1486) ;  /* 0x0000006000007945 */ /* 0x000fd80003800000 */
[----:B------:R-:W-:Y:S05]  /*23380*/  @!P0 BRA `(.L_x_1487) ;  /* 0x0000004000008947 */ /* 0x000fea0003800000 */
[----:B------:R1:W2:Y:S04]  /*23390*/  LD.E R3, [R12.64+0x168] ;  /* 0x000168040c037980 */ /* 0x0002a8000c101900 */
[----:B-1----:R-:W3:Y:S01]  /*233a0*/  LD.E R12, [R12.64+0x16c] ;  /* 0x00016c040c0c7980 */ /* 0x002ee2000c101900 */
[----:B--2---:R-:W-:-:S05]  /*233b0*/  IMAD.HI.U32 R2, R2, R3, RZ ;  /* 0x0000000302027227 */ /* 0x004fca00078e00ff */
[----:B---3--:R-:W-:Y:S02]  /*233c0*/  SHF.R.U32.HI R2, RZ, R12, R2 ;  /* 0x0000000cff027219 */ /* 0x008fe40000011602 */
.L_x_1487:
[----:B------:R-:W-:Y:S05]  /*233d0*/  BSYNC B0 ;  /* 0x0000000000007941 */ /* 0x000fea0003800000 */
.L_x_1486:
[----:B------:R-:W-:Y:S01]  /*233e0*/  MOV R20, R28 ;  /* 0x0000001c00147202 */ /* 0x000fe20000000f00 */
[----:B------:R-:W-:Y:S01]  /*233f0*/  IMAD R12, R17, R2, RZ ;  /* 0x00000002110c7224 */ /* 0x000fe200078e02ff */
[----:B------:R-:W-:Y:S01]  /*23400*/  MOV R18, R22 ;  /* 0x0000001600127202 */ /* 0x000fe20000000f00 */
[-C--:B------:R-:W-:Y:S01]  /*23410*/  IMAD R13, R15, R2.reuse, RZ ;  /* 0x000000020f0d7224 */ /* 0x080fe200078e02ff */
[----:B------:R-:W-:Y:S01]  /*23420*/  SHF.R.S32.HI R11, RZ, 0x1f, R2 ;  /* 0x0000001fff0b7819 */ /* 0x000fe20000011402 */
[----:B------:R-:W-:-:S04]  /*23430*/  IMAD.WIDE.U32 R20, R16, R2, R20 ;  /* 0x0000000210147225 */ /* 0x000fc800078e0014 */
[----:B------:R-:W-:Y:S01]  /*23440*/  IMAD.WIDE.U32 R2, R14, R2, R18 ;  /* 0x000000020e027225 */ /* 0x000fe200078e0012 */
[----:B------:R-:W-:-:S03]  /*23450*/  LEA R18, P1, R20, R26, 0x1 ;  /* 0x0000001a14127211 */ /* 0x000fc600078208ff */
[-C--:B------:R-:W-:Y:S01]  /*23460*/  IMAD R16, R16, R11.reuse, R12 ;  /* 0x0000000b10107224 */ /* 0x080fe200078e020c */
[----:B------:R-:W-:Y:S01]  /*23470*/  LEA R19, P0, R2, R24, 0x1 ;  /* 0x0000001802137211 */ /* 0x000fe200078008ff */
[----:B------:R-:W-:-:S03]  /*23480*/  IMAD R14, R14, R11, R13 ;  /* 0x0000000b0e0e7224 */ /* 0x000fc600078e020d */
[----:B------:R-:W-:Y:S02]  /*23490*/  IADD3 R11, R21, R16, RZ ;  /* 0x00000010150b7210 */ /* 0x000fe40007ffe0ff */
[----:B------:R-:W-:Y:S02]  /*234a0*/  IADD3 R14, R3, R14, RZ ;  /* 0x0000000e030e7210 */ /* 0x000fe40007ffe0ff */
[----:B------:R-:W-:Y:S02]  /*234b0*/  LEA.HI.X R20, R20, R27, R11, 0x1, P1 ;  /* 0x0000001b14147211 */ /* 0x000fe400008f0c0b */
[----:B------:R-:W-:Y:S01]  /*234c0*/  LEA.HI.X R24, R2, R25, R14, 0x1, P0 ;  /* 0x0000001902187211 */ /* 0x000fe200000f0c0e */
[----:B------:R-:W-:Y:S05]  /*234d0*/  BRA.DIV ~URZ, `(.L_x_1488) ;  /* 0x000099127f007947 */ /* 0x000fea000b800000 */
[----:B------:R1:W2:Y:S02]  /*234e0*/  SHFL.IDX PT, R11, R20, RZ, 0x181f ;  /* 0x00181fff140b7589 */ /* 0x0002a400000e0000 */
.L_x_1586:
[----:B------:R-:W-:Y:S05]  /*234f0*/  BRA.DIV ~URZ, `(.L_x_1489) ;  /* 0x000099727f007947 */ /* 0x000fea000b800000 */
[----:B------:R3:W4:Y:S01]  /*23500*/  SHFL.IDX PT, R12, R18, RZ, 0x181f ;  /* 0x00181fff120c7589 */ /* 0x00072200000e0000 */
[----:B--2---:R-:W-:-:S03]  /*23510*/  MOV R13, R11 ;  /* 0x0000000b000d7202 */ /* 0x004fc60000000f00 */
[----:B------:R3:W2:Y:S04]  /*23520*/  SHFL.IDX PT, R14, R24, RZ, 0x181f ;  /* 0x00181fff180e7589 */ /* 0x0006a800000e0000 */
[----:B------:R3:W1:Y:S02]  /*23530*/  SHFL.IDX PT, R2, R19, RZ, 0x181f ;  /* 0x00181fff13027589 */ /* 0x00066400000e0000 */
.L_x_1587:
[----:B------:R-:W-:Y:S01]  /*23540*/  IMAD R30, R34, R30, RZ ;  /* 0x0000001e221e7224 */ /* 0x000fe200078e02ff */
[----:B------:R-:W-:Y:S01]  /*23550*/  BSSY B0, `(.L_x_1490) ;  /* 0x000001b000007945 */ /* 0x000fe20003800000 */
[----:B------:R-:W-:Y:S01]  /*23560*/  CS2R R48, SRZ ;  /* 0x0000000000307805 */ /* 0x000fe2000001ff00 */
[----:B------:R-:W-:Y:S01]  /*23570*/  CS2R R36, SRZ ;  /* 0x0000000000247805 */ /* 0x000fe2000001ff00 */
[----:B------:R-:W-:Y:S01]  /*23580*/  CS2R R26, SRZ ;  /* 0x00000000001a7805 */ /* 0x000fe2000001ff00 */
[----:B------:R-:W-:Y:S01]  /*23590*/  ISETP.GE.AND P0, PT, R33, R30, PT ;  /* 0x0000001e2100720c */ /* 0x000fe20003f06270 */
[----:B------:R-:W-:Y:S01]  /*235a0*/  CS2R R40, SRZ ;  /* 0x0000000000287805 */ /* 0x000fe2000001ff00 */
[----:B------:R-:W-:Y:S01]  /*235b0*/  CS2R R28, SRZ ;  /* 0x00000000001c7805 */ /* 0x000fe2000001ff00 */
[----:B--2---:R-:W-:-:S10]  /*235c0*/  MOV R3, R14 ;  /* 0x0000000e00037202 */ /* 0x004fd40000000f00 */
[----:B------:R-:W-:Y:S05]  /*235d0*/  @P0 BRA `(.L_x_1491) ;  /* 0x0000012000000947 */ /* 0x000fea0003800000 */
[C---:B------:R-:W-:Y:S01]  /*235e0*/  LOP3.LUT P0, RZ, R31.reuse, 0x2, RZ, 0xc0, !PT ;  /* 0x000000021fff7812 */ /* 0x040fe2000780c0ff */
[----:B------:R-:W-:Y:S01]  /*235f0*/  CS2R R26, SRZ ;  /* 0x00000000001a7805 */ /* 0x000fe2000001ff00 */
[----:B------:R-:W-:Y:S01]  /*23600*/  LOP3.LUT R11, R31, 0x1, RZ, 0xc0, !PT ;  /* 0x000000011f0b7812 */ /* 0x000fe200078ec0ff */
[----:B------:R-:W-:Y:S01]  /*23610*/  CS2R R28, SRZ ;  /* 0x00000000001c7805 */ /* 0x000fe2000001ff00 */
[----:B------:R-:W-:Y:S01]  /*23620*/  CS2R R36, SRZ ;  /* 0x0000000000247805 */ /* 0x000fe2000001ff00 */
[----:B------:R-:W-:Y:S01]  /*23630*/  CS2R R40, SRZ ;  /* 0x0000000000287805 */ /* 0x000fe2000001ff00 */
[----:B------:R-:W-:-:S07]  /*23640*/  ISETP.NE.U32.AND P1, PT, R11, 0x1, PT ;  /* 0x000000010b00780c */ /* 0x000fce0003f25070 */
[----:B------:R-:W-:-:S04]  /*23650*/  @P0 SHF.R.S32.HI R11, RZ, 0x1f, R66 ;  /* 0x0000001fff0b0819 */ /* 0x000fc80000011442 */
[----:B------:R-:W-:Y:S02]  /*23660*/  @P0 LEA.HI R11, R11, R66, RZ, 0x2 ;  /* 0x000000420b0b0211 */ /* 0x000fe400078f10ff */
[----:B----4-:R-:W-:Y:S02]  /*23670*/  @!P1 IMAD.WIDE R16, R32, 0x2, R12 ;  /* 0x0000000220109825 */ /* 0x010fe400078e020c */
[----:B------:R-:W-:-:S03]  /*23680*/  @P0 LOP3.LUT R11, R11, 0xfffffffc, RZ, 0xc0, !PT ;  /* 0xfffffffc0b0b0812 */ /* 0x000fc600078ec0ff */
[----:B------:R2:W5:Y:S02]  /*23690*/  @!P1 LD.E.64 R26, [R16.64] ;  /* 0x00000004101a9980 */ /* 0x000564000c101b00 */
[----:B------:R-:W-:-:S04]  /*236a0*/  @P0 IMAD.WIDE R14, R11, 0x2, R12 ;  /* 0x000000020b0e0825 */ /* 0x000fc800078e020c */
[--C-:B-1----:R-:W-:Y:S01]  /*236b0*/  @P0 IMAD.WIDE R12, R11, 0x2, R2.reuse ;  /* 0x000000020b0c0825 */ /* 0x102fe200078e0202 */
[----:B------:R2:W5:Y:S03]  /*236c0*/  @P0 LD.E.64 R36, [R14.64] ;  /* 0x000000040e240980 */ /* 0x000566000c101b00 */
[----:B------:R-:W-:Y:S01]  /*236d0*/  @!P1 IMAD.WIDE R2, R32, 0x2, R2 ;  /* 0x0000000220029825 */ /* 0x000fe200078e0202 */
[----:B------:R2:W5:Y:S04]  /*236e0*/  @P0 LD.E.64 R40, [R12.64] ;  /* 0x000000040c280980 */ /* 0x000568000c101b00 */
[----:B------:R2:W5:Y:S02]  /*236f0*/  @!P1 LD.E.64 R28, [R2.64] ;  /* 0x00000004021c9980 */ /* 0x000564000c101b00 */
.L_x_1491:
[----:B------:R-:W-:Y:S05]  /*23700*/  BSYNC B0 ;  /* 0x0000000000007941 */ /* 0x000fea0003800000 */
.L_x_1490:
[----:B--2-45:R-:W-:Y:S02]  /*23710*/  IMAD.MOV.U32 R12, RZ, RZ, R36 ;  /* 0x000000ffff0c7224 */ /* 0x034fe400078e0024 */
[----:B------:R-:W-:-:S02]  /*23720*/  IMAD.MOV.U32 R11, RZ, RZ, R37 ;  /* 0x000000ffff0b7224 */ /* 0x000fc400078e0025 */
[----:B------:R-:W-:Y:S01]  /*23730*/  IMAD.MOV.U32 R3, RZ, RZ, R26 ;  /* 0x000000ffff037224 */ /* 0x000fe200078e001a */
[----:B------:R-:W-:Y:S01]  /*23740*/  PRMT R69, R69, 0x5410, R12 ;  /* 0x0000541045457816 */ /* 0x000fe2000000000c */
[----:B-1----:R-:W-:Y:S01]  /*23750*/  IMAD.MOV.U32 R2, RZ, RZ, R27 ;  /* 0x000000ffff027224 */ /* 0x002fe200078e001b */
        /* <DEDUP_REMOVED lines=8> */
[----:B------:R-:W-:-:S02]  /*237e0*/  PRMT R101, R101, 0x5410, R11 ;  /* 0x0000541065657816 */ /* 0x000fc4000000000b */
[----:B------:R-:W-:Y:S02]  /*237f0*/  PRMT R25, R3, 0x7610, R25 ;  /* 0x0000761003197816 */ /* 0x000fe40000000019 */
[----:B------:R-:W-:Y:S01]  /*23800*/  PRMT R34, R2, 0x7610, R34 ;  /* 0x0000761002227816 */ /* 0x000fe20000000022 */
[----:B------:R-:W-:Y:S05]  /*23810*/  BRA.DIV ~URZ, `(.L_x_1492) ;  /* 0x000097d27f007947 */ /* 0x000fea000b800000 */
[----:B------:R1:W2:Y:S04]  /*23820*/  SHFL.IDX PT, R13, R20, 0x1, 0x181f ;  /* 0x00381f00140d7f89 */ /* 0x0002a800000e0000 */
[----:B------:R1:W4:Y:S04]  /*23830*/  SHFL.IDX PT, R12, R18, 0x1, 0x181f ;  /* 0x00381f00120c7f89 */ /* 0x00032800000e0000 */
[----:B------:R1:W3:Y:S04]  /*23840*/  SHFL.IDX PT, R11, R24, 0x1, 0x181f ;  /* 0x00381f00180b7f89 */ /* 0x0002e800000e0000 */
[----:B------:R1:W1:Y:S02]  /*23850*/  SHFL.IDX PT, R2, R19, 0x1, 0x181f ;  /* 0x00381f0013027f89 */ /* 0x00026400000e0000 */
.L_x_1588:
[----:B------:R-:W-:Y:S01]  /*23860*/  IADD3 R3, R33, 0x10, RZ ;  /* 0x0000001021037810 */ /* 0x000fe20007ffe0ff */
[----:B------:R-:W-:Y:S01]  /*23870*/  BSSY B0, `(.L_x_1493) ;  /* 0x0000019000007945 */ /* 0x000fe20003800000 */
[----:B------:R-:W-:Y:S01]  /*23880*/  CS2R R42, SRZ ;  /* 0x00000000002a7805 */ /* 0x000fe2000001ff00 */
[----:B------:R-:W-:Y:S01]  /*23890*/  CS2R R46, SRZ ;  /* 0x00000000002e7805 */ /* 0x000fe2000001ff00 */
[----:B------:R-:W-:Y:S01]  /*238a0*/  ISETP.GE.AND P0, PT, R3, R30, PT ;  /* 0x0000001e0300720c */ /* 0x000fe20003f06270 */
[----:B------:R-:W-:Y:S01]  /*238b0*/  CS2R R44, SRZ ;  /* 0x00000000002c7805 */ /* 0x000fe2000001ff00 */
[----:B---3--:R-:W-:-:S11]  /*238c0*/  IMAD.MOV.U32 R3, RZ, RZ, R11 ;  /* 0x000000ffff037224 */ /* 0x008fd600078e000b */
        /* <DEDUP_REMOVED lines=10> */
[----:B--2-4-:R-:W-:Y:S02]  /*23970*/  @!P1 IMAD.WIDE R16, R32, 0x2, R12 ;  /* 0x0000000220109825 */ /* 0x014fe400078e020c */
        /* <DEDUP_REMOVED lines=8> */
.L_x_1494:
[----:B------:R-:W-:Y:S05]  /*23a00*/  BSYNC B0 ;  /* 0x0000000000007941 */ /* 0x000fea0003800000 */
.L_x_1493:
        /* <DEDUP_REMOVED lines=17> */
[----:B------:R1:W2:Y:S02]  /*23b20*/  SHFL.IDX PT, R11, R20, 0x2, 0x181f ;  /* 0x00581f00140b7f89 */ /* 0x0002a400000e0000 */
.L_x_1589:
[----:B------:R-:W-:Y:S05]  /*23b30*/  BRA.DIV ~URZ, `(.L_x_1496) ;  /* 0x000097727f007947 */ /* 0x000fea000b800000 */
[----:B------:R3:W4:Y:S01]  /*23b40*/  SHFL.IDX PT, R12, R18, 0x2, 0x181f ;  /* 0x00581f00120c7f89 */ /* 0x00072200000e0000 */
[----:B--2---:R-:W-:-:S03]  /*23b50*/  MOV R13, R11 ;  /* 0x0000000b000d7202 */ /* 0x004fc60000000f00 */
[----:B------:R3:W2:Y:S04]  /*23b60*/  SHFL.IDX PT, R14, R24, 0x2, 0x181f ;  /* 0x00581f00180e7f89 */ /* 0x0006a800000e0000 */
[----:B------:R3:W1:Y:S02]  /*23b70*/  SHFL.IDX PT, R2, R19, 0x2, 0x181f ;  /* 0x00581f0013027f89 */ /* 0x00066400000e0000 */
.L_x_1590:
[----:B------:R-:W-:Y:S01]  /*23b80*/  IADD3 R3, R33, 0x20, RZ ;  /* 0x0000002021037810 */ /* 0x000fe20007ffe0ff */
[----:B------:R-:W-:Y:S01]  /*23b90*/  BSSY B0, `(.L_x_1497) ;  /* 0x000001b000007945 */ /* 0x000fe20003800000 */
[----:B------:R-:W-:Y:S01]  /*23ba0*/  CS2R R64, SRZ ;  /* 0x0000000000407805 */ /* 0x000fe2000001ff00 */
[----:B------:R-:W-:Y:S01]  /*23bb0*/  CS2R R54, SRZ ;  /* 0x0000000000367805 */ /* 0x000fe2000001ff00 */
[----:B------:R-:W-:Y:S01]  /*23bc0*/  ISETP.GE.AND P0, PT, R3, R30, PT ;  /* 0x0000001e0300720c */ /* 0x000fe20003f06270 */
[----:B------:R-:W-:Y:S01]  /*23bd0*/  CS2R R50, SRZ ;  /* 0x0000000000327805 */ /* 0x000fe2000001ff00 */
[----:B------:R-:W-:Y:S01]  /*23be0*/  CS2R R56, SRZ ;  /* 0x0000000000387805 */ /* 0x000fe2000001ff00 */
[----:B------:R-:W-:Y:S01]  /*23bf0*/  CS2R R52, SRZ ;  /* 0x0000000000347805 */ /* 0x000fe2000001ff00 */
[----:B--2---:R-:W-:-:S09]  /*23c00*/  IMAD.MOV.U32 R3, RZ, RZ, R14 ;  /* 0x000000ffff037224 */ /* 0x004fd200078e000e */
        /* <DEDUP_REMOVED lines=19> */
.L_x_1498:
[----:B------:R-:W-:Y:S05]  /*23d40*/  BSYNC B0 ;  /* 0x0000000000007941 */ /* 0x000fea0003800000 */
.L_x_1497:
        /* <DEDUP_REMOVED lines=21> */
.L_x_1591:
        /* <DEDUP_REMOVED lines=26> */
.L_x_1501:
[----:B------:R-:W-:Y:S05]  /*24040*/  BSYNC B0 ;  /* 0x0000000000007941 */ /* 0x000fea0003800000 */
.L_x_1500:
        /* <DEDUP_REMOVED lines=18> */
.L_x_1592:
[----:B------:R-:W-:Y:S05]  /*24170*/  BRA.DIV ~URZ, `(.L_x_1503) ;  /* 0x000095a27f007947 */ /* 0x000fea000b800000 */
[----:B------:R3:W4:Y:S01]  /*24180*/  SHFL.IDX PT, R12, R18, 0x4, 0x181f ;  /* 0x00981f00120c7f89 */ /* 0x00072200000e0000 */
[----:B--2---:R-:W-:-:S03]  /*24190*/  MOV R13, R11 ;  /* 0x0000000b000d7202 */ /* 0x004fc60000000f00 */
[----:B------:R3:W2:Y:S04]  /*241a0*/  SHFL.IDX PT, R14, R24, 0x4, 0x181f ;  /* 0x00981f00180e7f89 */ /* 0x0006a800000e0000 */
[----:B------:R3:W1:Y:S02]  /*241b0*/  SHFL.IDX PT, R2, R19, 0x4, 0x181f ;  /* 0x00981f0013027f89 */ /* 0x00066400000e0000 */
.L_x_1593:
[----:B------:R-:W-:Y:S01]  /*241c0*/  IADD3 R3, R33, 0x40, RZ ;  /* 0x0000004021037810 */ /* 0x000fe20007ffe0ff */
[----:B------:R-:W-:Y:S01]  /*241d0*/  BSSY B0, `(.L_x_1504) ;  /* 0x000001b000007945 */ /* 0x000fe20003800000 */
[----:B------:R-:W-:Y:S01]  /*241e0*/  CS2R R72, SRZ ;  /* 0x0000000000487805 */ /* 0x000fe2000001ff00 */
[----:B------:R-:W-:Y:S01]  /*241f0*/  CS2R R66, SRZ ;  /* 0x0000000000427805 */ /* 0x000fe2000001ff00 */
[----:B------:R-:W-:Y:S01]  /*24200*/  ISETP.GE.AND P0, PT, R3, R30, PT ;  /* 0x0000001e0300720c */ /* 0x000fe20003f06270 */
[----:B------:R-:W-:Y:S01]  /*24210*/  CS2R R74, SRZ ;  /* 0x00000000004a7805 */ /* 0x000fe2000001ff00 */
[----:B------:R-:W-:Y:S01]  /*24220*/  CS2R R70, SRZ ;  /* 0x0000000000467805 */ /* 0x000fe2000001ff00 */
[----:B--2---:R-:W-:-:S10]  /*24230*/  IMAD.MOV.U32 R3, RZ, RZ, R14 ;  /* 0x000000ffff037224 */ /* 0x004fd400078e000e */
        /* <DEDUP_REMOVED lines=8> */
[----:B------:R-:W-:-:S04]  /*242c0*/  @P0 IADD3 R11, R32, 0x20, RZ ;  /* 0x00000020200b0810 */ /* 0x000fc80007ffe0ff */
[----:B------:R-:W-:Y:S02]  /*242d0*/  @P0 SHF.R.S32.HI R14, RZ, 0x1f, R11 ;  /* 0x0000001fff0e0819 */ /* 0x000fe4000001140b */
[----:B----4-:R-:W-:Y:S02]  /*242e0*/  @!P1 IMAD.WIDE R16, R32, 0x2, R12 ;  /* 0x0000000220109825 */ /* 0x010fe400078e020c */
[----:B------:R-:W-:-:S03]  /*242f0*/  @P0 LEA.HI R11, R14, R11, RZ, 0x2 ;  /* 0x0000000b0e0b0211 */ /* 0x000fc600078f10ff */
[----:B------:R2:W5:Y:S01]  /*24300*/  @!P1 LD.E.64 R66, [R16.64] ;  /* 0x0000000410429980 */ /* 0x000562000c101b00 */
[----:B------:R-:W-:-:S05]  /*24310*/  @P0 LOP3.LUT R11, R11, 0xfffffffc, RZ, 0xc0, !PT ;  /* 0xfffffffc0b0b0812 */ /* 0x000fca00078ec0ff */
[----:B------:R-:W-:-:S04]  /*24320*/  @P0 IMAD.WIDE R14, R11, 0x2, R12 ;  /* 0x000000020b0e0825 */ /* 0x000fc800078e020c */
[--C-:B-1----:R-:W-:Y:S01]  /*24330*/  @P0 IMAD.WIDE R12, R11, 0x2, R2.reuse ;  /* 0x000000020b0c0825 */ /* 0x102fe200078e0202 */
[----:B------:R2:W5:Y:S03]  /*24340*/  @P0 LD.E.64 R72, [R14.64] ;  /* 0x000000040e480980 */ /* 0x000566000c101b00 */
[----:B------:R-:W-:Y:S01]  /*24350*/  @!P1 IMAD.WIDE R2, R32, 0x2, R2 ;  /* 0x0000000220029825 */ /* 0x000fe200078e0202 */
[----:B------:R2:W5:Y:S04]  /*24360*/  @P0 LD.E.64 R74, [R12.64] ;  /* 0x000000040c4a0980 */ /* 0x000568000c101b00 */
[----:B------:R2:W5:Y:S02]  /*24370*/  @!P1 LD.E.64 R70, [R2.64] ;  /* 0x0000000402469980 */ /* 0x000564000c101b00 */
.L_x_1505:
[----:B------:R-:W-:Y:S05]  /*24380*/  BSYNC B0 ;  /* 0x0000000000007941 */ /* 0x000fea0003800000 */
.L_x_1504:
[----:B--2-45:R-:W-:Y:S01]  /*24390*/  IMAD.MOV.U32 R12, RZ, RZ, R72 ;  /* 0x000000ffff0c7224 */ /* 0x034fe200078e0048 */
[----:B------:R-:W-:Y:S01]  /*243a0*/  CS2R R82, SRZ ;  /* 0x0000000000527805 */ /* 0x000fe2000001ff00 */
        /* <DEDUP_REMOVED lines=17> */
.L_x_1594:
[----:B------:R-:W-:Y:S05]  /*244c0*/  BRA.DIV ~URZ, `(.L_x_1507) ;  /* 0x000094927f007947 */ /* 0x000fea000b800000 */
[----:B------:R4:W1:Y:S01]  /*244d0*/  SHFL.IDX PT, R12, R18, 0x5, 0x181f ;  /* 0x00b81f00120c7f89 */ /* 0x00086200000e0000 */
[----:B--2---:R-:W-:-:S03]  /*244e0*/  MOV R13, R11 ;  /* 0x0000000b000d7202 */ /* 0x004fc60000000f00 */
[----:B------:R4:W2:Y:S04]  /*244f0*/  SHFL.IDX PT, R14, R24, 0x5, 0x181f ;  /* 0x00b81f00180e7f89 */ /* 0x0008a800000e0000 */
[----:B------:R4:W3:Y:S02]  /*24500*/  SHFL.IDX PT, R2, R19, 0x5, 0x181f ;  /* 0x00b81f0013027f89 */ /* 0x0008e400000e0000 */
.L_x_1595:
[----:B------:R-:W-:Y:S01]  /*24510*/  IADD3 R3, R33, 0x50, RZ ;  /* 0x0000005021037810 */ /* 0x000fe20007ffe0ff */
[----:B------:R-:W-:Y:S01]  /*24520*/  BSSY B0, `(.L_x_1508) ;  /* 0x000001a000007945 */ /* 0x000fe20003800000 */
[----:B------:R-:W-:Y:S01]  /*24530*/  CS2R R76, SRZ ;  /* 0x00000000004c7805 */ /* 0x000fe2000001ff00 */
[----:B------:R-:W-:Y:S01]  /*24540*/  CS2R R80, SRZ ;  /* 0x0000000000507805 */ /* 0x000fe2000001ff00 */
[----:B------:R-:W-:Y:S01]  /*24550*/  ISETP.GE.AND P0, PT, R3, R30, PT ;  /* 0x0000001e0300720c */ /* 0x000fe20003f06270 */
[----:B------:R-:W-:Y:S01]  /*24560*/  CS2R R78, SRZ ;  /* 0x00000000004e7805 */ /* 0x000fe2000001ff00 */
[----:B--2---:R-:W-:-:S11]  /*24570*/  IMAD.MOV.U32 R3, RZ, RZ, R14 ;  /* 0x000000ffff037224 */ /* 0x004fd600078e000e */
        /* <DEDUP_REMOVED lines=10> */
[----:B-1----:R-:W-:Y:S02]  /*24620*/  @!P1 IMAD.WIDE R16, R32, 0x2, R12 ;  /* 0x0000000220109825 */ /* 0x002fe400078e020c */
[----:B------:R-:W-:-:S03]  /*24630*/  @P0 LEA.HI R11, R14, R11, RZ, 0x2 ;  /* 0x0000000b0e0b0211 */ /* 0x000fc600078f10ff */
[----:B------:R1:W5:Y:S01]  /*24640*/  @!P1 LD.E.64 R76, [R16.64] ;  /* 0x00000004104c9980 */ /* 0x000362000c101b00 */
[----:B------:R-:W-:-:S05]  /*24650*/  @P0 LOP3.LUT R11, R11, 0xfffffffc, RZ, 0xc0, !PT ;  /* 0xfffffffc0b0b0812 */ /* 0x000fca00078ec0ff */
[----:B------:R-:W-:-:S04]  /*24660*/  @P0 IMAD.WIDE R14, R11, 0x2, R12 ;  /* 0x000000020b0e0825 */ /* 0x000fc800078e020c */
[--C-:B---3--:R-:W-:Y:S01]  /*24670*/  @P0 IMAD.WIDE R12, R11, 0x2, R2.reuse ;  /* 0x000000020b0c0825 */ /* 0x108fe200078e0202 */
[----:B------:R1:W5:Y:S03]  /*24680*/  @P0 LD.E.64 R82, [R14.64] ;  /* 0x000000040e520980 */ /* 0x000366000c101b00 */
[----:B------:R-:W-:Y:S01]  /*24690*/  @!P1 IMAD.WIDE R2, R32, 0x2, R2 ;  /* 0x0000000220029825 */ /* 0x000fe200078e0202 */
[----:B------:R1:W5:Y:S04]  /*246a0*/  @P0 LD.E.64 R80, [R12.64] ;  /* 0x000000040c500980 */ /* 0x000368000c101b00 */
[----:B------:R1:W5:Y:S02]  /*246b0*/  @!P1 LD.E.64 R78, [R2.64] ;  /* 0x00000004024e9980 */ /* 0x000364000c101b00 */
.L_x_1509:
[----:B------:R-:W-:Y:S05]  /*246c0*/  BSYNC B0 ;  /* 0x0000000000007941 */ /* 0x000fea0003800000 */
.L_x_1508:
[----:B-1---5:R-:W-:Y:S02]  /*246d0*/  IMAD.MOV.U32 R12, RZ, RZ, R82 ;  /* 0x000000ffff0c7224 */ /* 0x022fe400078e0052 */
[----:B------:R-:W-:-:S02]  /*246e0*/  IMAD.MOV.U32 R11, RZ, RZ, R83 ;  /* 0x000000ffff0b7224 */ /* 0x000fc400078e0053 */
[----:B------:R-:W-:Y:S01]  /*246f0*/  IMAD.MOV.U32 R3, RZ, RZ, R76 ;  /* 0x000000ffff037224 */ /* 0x000fe200078e004c */
[----:B------:R-:W-:Y:S01]  /*24700*/  PRMT R120, R120, 0x5410, R12 ;  /* 0x0000541078787816 */ /* 0x000fe2000000000c */
[----:B---3--:R-:W-:Y:S01]  /*24710*/  IMAD.MOV.U32 R2, RZ, RZ, R77 ;  /* 0x000000ffff027224 */ /* 0x008fe200078e004d */
        /* <DEDUP_REMOVED lines=13> */
.L_x_1596:
[----:B------:R-:W-:Y:S01]  /*247f0*/  SHF.R.S32.HI R2, RZ, 0x1f, R35 ;  /* 0x0000001fff027819 */ /* 0x000fe20000011423 */
[----:B------:R-:W-:-:S03]  /*24800*/  IMAD.SHL.U32 R11, R38, 0x80, RZ ;  /* 0x00000080260b7824 */ /* 0x000fc600078e00ff */
[----:B------:R-:W-:-:S04]  /*24810*/  LEA.HI R2, R2, R35, RZ, 0x3 ;  /* 0x0000002302027211 */ /* 0x000fc800078f18ff */
[----:B------:R-:W-:Y:S01]  /*24820*/  LEA.HI.SX32 R11, R2, R11, 0x1d ;  /* 0x0000000b020b7211 */ /* 0x000fe200078feaff */
[----:B------:R-:W-:Y:S05]  /*24830*/  BRA.DIV ~URZ, `(.L_x_1511) ;  /* 0x000093627f007947 */ /* 0x000fea000b800000 */
[----:B------:R3:W1:Y:S04]  /*24840*/  SHFL.IDX PT, R12, R18, 0x6, 0x181f ;  /* 0x00d81f00120c7f89 */ /* 0x00066800000e0000 */
[----:B------:R3:W4:Y:S04]  /*24850*/  SHFL.IDX PT, R14, R24, 0x6, 0x181f ;  /* 0x00d81f00180e7f89 */ /* 0x00072800000e0000 */
[----:B------:R3:W2:Y:S02]  /*24860*/  SHFL.IDX PT, R2, R19, 0x6, 0x181f ;  /* 0x00d81f0013027f89 */ /* 0x0006a400000e0000 */
.L_x_1597:
[----:B------:R-:W-:Y:S01]  /*24870*/  IADD3 R11, R11, 0x60, RZ ;  /* 0x000000600b0b7810 */ /* 0x000fe20007ffe0ff */
[----:B------:R-:W-:Y:S01]  /*24880*/  BSSY B0, `(.L_x_1512) ;  /* 0x000001b000007945 */ /* 0x000fe20003800000 */
[----:B------:R-:W-:Y:S01]  /*24890*/  CS2R R88, SRZ ;  /* 0x0000000000587805 */ /* 0x000fe2000001ff00 */
[----:B------:R-:W-:Y:S01]  /*248a0*/  CS2R R84, SRZ ;  /* 0x0000000000547805 */ /* 0x000fe2000001ff00 */
[----:B------:R-:W-:Y:S01]  /*248b0*/  ISETP.GE.AND P0, PT, R11, R30, PT ;  /* 0x0000001e0b00720c */ /* 0x000fe20003f06270 */
[----:B------:R-:W-:Y:S01]  /*248c0*/  CS2R R90, SRZ ;  /* 0x00000000005a7805 */ /* 0x000fe2000001ff00 */
[----:B------:R-:W-:Y:S01]  /*248d0*/  CS2R R86, SRZ ;  /* 0x0000000000567805 */ /* 0x000fe2000001ff00 */
[----:B----4-:R-:W-:-:S10]  /*248e0*/  IMAD.MOV.U32 R3, RZ, RZ, R14 ;  /* 0x000000ffff037224 */ /* 0x010fd400078e000e */
        /* <DEDUP_REMOVED lines=10> */
[----:B-12---:R-:W-:Y:S02]  /*24990*/  @!P1 IMAD.WIDE R16, R32, 0x2, R12 ;  /* 0x0000000220109825 */ /* 0x006fe400078e020c */
[----:B------:R-:W-:-:S03]  /*249a0*/  @P0 LEA.HI R11, R14, R11, RZ, 0x2 ;  /* 0x0000000b0e0b0211 */ /* 0x000fc600078f10ff */
[----:B------:R1:W5:Y:S01]  /*249b0*/  @!P1 LD.E.64 R84, [R16.64] ;  /* 0x0000000410549980 */ /* 0x000362000c101b00 */
[----:B------:R-:W-:-:S05]  /*249c0*/  @P0 LOP3.LUT R11, R11, 0xfffffffc, RZ, 0xc0, !PT ;  /* 0xfffffffc0b0b0812 */ /* 0x000fca00078ec0ff */
[----:B------:R-:W-:-:S04]  /*249d0*/  @P0 IMAD.WIDE R14, R11, 0x2, R12 ;  /* 0x000000020b0e0825 */ /* 0x000fc800078e020c */
[--C-:B------:R-:W-:Y:S01]  /*249e0*/  @P0 IMAD.WIDE R12, R11, 0x2, R2.reuse ;  /* 0x000000020b0c0825 */ /* 0x100fe200078e0202 */
[----:B------:R1:W5:Y:S03]  /*249f0*/  @P0 LD.E.64 R88, [R14.64] ;  /* 0x000000040e580980 */ /* 0x000366000c101b00 */
[----:B------:R-:W-:Y:S01]  /*24a00*/  @!P1 IMAD.WIDE R2, R32, 0x2, R2 ;  /* 0x0000000220029825 */ /* 0x000fe200078e0202 */
[----:B------:R1:W5:Y:S04]  /*24a10*/  @P0 LD.E.64 R90, [R12.64] ;  /* 0x000000040c5a0980 */ /* 0x000368000c101b00 */
[----:B------:R1:W5:Y:S02]  /*24a20*/  @!P1 LD.E.64 R86, [R2.64] ;  /* 0x0000000402569980 */ /* 0x000364000c101b00 */
.L_x_1513:
[----:B------:R-:W-:Y:S05]  /*24a30*/  BSYNC B0 ;  /* 0x0000000000007941 */ /* 0x000fea0003800000 */
.L_x_1512:
[----:B-1---5:R-:W-:Y:S01]  /*24a40*/  IMAD.MOV.U32 R12, RZ, RZ, R88 ;  /* 0x000000ffff0c7224 */ /* 0x022fe200078e0058 */
[----:B------:R-:W-:Y:S01]  /*24a50*/  CS2R R98, SRZ ;  /* 0x0000000000627805 */ /* 0x000fe2000001ff00 */
[----:B------:R-:W-:-:S02]  /*24a60*/  IMAD.MOV.U32 R11, RZ, RZ, R89 ;  /* 0x000000ffff0b7224 */ /* 0x000fc400078e0059 */
[----:B------:R-:W-:Y:S01]  /*24a70*/  IMAD.MOV.U32 R3, RZ, RZ, R84 ;  /* 0x000000ffff037224 */ /* 0x000fe200078e0054 */
[----:B------:R-:W-:Y:S01]  /*24a80*/  PRMT R125, R125, 0x5410, R12 ;  /* 0x000054107d7d7816 */ /* 0x000fe2000000000c */
[----:B--2---:R-:W-:Y:S01]  /*24a90*/  IMAD.MOV.U32 R2, RZ, RZ, R85 ;  /* 0x000000ffff027224 */ /* 0x004fe200078e0055 */
        /* <DEDUP_REMOVED lines=13> */
.L_x_1598:
[----:B------:R-:W-:Y:S01]  /*24b70*/  SHF.R.S32.HI R2, RZ, 0x1f, R35 ;  /* 0x0000001fff027819 */ /* 0x000fe20000011423 */
[----:B------:R-:W-:-:S03]  /*24b80*/  IMAD.SHL.U32 R11, R38, 0x80, RZ ;  /* 0x00000080260b7824 */ /* 0x000fc600078e00ff */
[----:B------:R-:W-:-:S04]  /*24b90*/  LEA.HI R2, R2, R35, RZ, 0x3 ;  /* 0x0000002302027211 */ /* 0x000fc800078f18ff */
[----:B------:R-:W-:Y:S01]  /*24ba0*/  LEA.HI.SX32 R11, R2, R11, 0x1d ;  /* 0x0000000b020b7211 */ /* 0x000fe200078feaff */
[----:B------:R-:W-:Y:S05]  /*24bb0*/  BRA.DIV ~URZ, `(.L_x_1515) ;  /* 0x000092127f007947 */ /* 0x000fea000b800000 */
[----:B------:R4:W1:Y:S04]  /*24bc0*/  SHFL.IDX PT, R12, R18, 0x7, 0x181f ;  /* 0x00f81f00120c7f89 */ /* 0x00086800000e0000 */
[----:B------:R4:W3:Y:S04]  /*24bd0*/  SHFL.IDX PT, R14, R24, 0x7, 0x181f ;  /* 0x00f81f00180e7f89 */ /* 0x0008e800000e0000 */
[----:B------:R4:W2:Y:S02]  /*24be0*/  SHFL.IDX PT, R2, R19, 0x7, 0x181f ;  /* 0x00f81f0013027f89 */ /* 0x0008a400000e0000 */
.L_x_1599:
        /* <DEDUP_REMOVED lines=27> */
.L_x_1517:
[----:B------:R-:W-:Y:S05]  /*24da0*/  BSYNC B0 ;  /* 0x0000000000007941 */ /* 0x000fea0003800000 */
.L_x_1516:
[----:B-1----:R-:W-:Y:S01]  /*24db0*/  IADD3 R12, R100, -c[0x0][0x20], RZ ;  /* 0x80000800640c7a10 */ /* 0x002fe20007ffe0ff */
[----:B------:R-:W-:-:S04]  /*24dc0*/  DEPBAR.LE SB0, 0x1 ;  /* 0x000080400000791a */ /* 0x000fc80000000000 */
[----:B--2---:R1:W2:Y:S04]  /*24dd0*/  LDL.64 R2, [R12+0x20] ;  /* 0x000020000c027983 */ /* 0x0042a80000100a00 */
[----:B-1----:R-:W3:Y:S01]  /*24de0*/  LDL.64 R12, [R12+0x28] ;  /* 0x000028000c0c7983 */ /* 0x002ee20000100a00 */
[----:B------:R-:W-:Y:S03]  /*24df0*/  WARPSYNC 0xffffffff ;  /* 0xffffffff00007948 */ /* 0x000fe60003800000 */
[----:B------:R-:W-:Y:S06]  /*24e00*/  BAR.SYNC.DEFER_BLOCKING 0x0 ;  /* 0x0000000000007b1d */ /* 0x000fec0000010000 */
[----:B--2---:R1:W2:Y:S04]  /*24e10*/  LD.E R14, [R2.64] ;  /* 0x00000004020e7980 */ /* 0x0042a8000c101900 */
[----:B---34-:R3:W4:Y:S01]  /*24e20*/  LD.E.64 R22, [R12.64] ;  /* 0x000000040c167980 */ /* 0x018722000c101b00 */
[----:B------:R-:W-:Y:S01]  /*24e30*/  IMAD.SHL.U32 R11, R68, 0x40, RZ ;  /* 0x00000040440b7824 */ /* 0x000fe200078e00ff */
[----:B------:R-:W-:Y:S01]  /*24e40*/  BSSY B1, `(.L_x_1518) ;  /* 0x000007d000017945 */ /* 0x000fe20003800000 */
[----:B---3--:R-:W-:-:S04]  /*24e50*/  SHF.R.S32.HI R13, RZ, 0x1f, R35 ;  /* 0x0000001fff0d7819 */ /* 0x008fc80000011423 */
[CC--:B-1----:R-:W-:Y:S02]  /*24e60*/  LEA.HI R2, R13.reuse, R35.reuse, RZ, 0x3 ;  /* 0x000000230d027211 */ /* 0x0c2fe400078f18ff */
[----:B------:R-:W-:Y:S02]  /*24e70*/  LEA.HI R13, R13, R35, RZ, 0x6 ;  /* 0x000000230d0d7211 */ /* 0x000fe400078f30ff */
[----:B------:R-:W-:-:S03]  /*24e80*/  LOP3.LUT R2, R2, 0xfffffff8, RZ, 0xc0, !PT ;  /* 0xfffffff802027812 */ /* 0x000fc600078ec0ff */
[----:B------:R-:W-:Y:S02]  /*24e90*/  IMAD.SHL.U32 R13, R13, 0x8, RZ ;  /* 0x000000080d0d7824 */ /* 0x000fe400078e00ff */
[----:B------:R-:W-:Y:S01]  /*24ea0*/  IMAD.IADD R3, R35, 0x1, -R2 ;  /* 0x0000000123037824 */ /* 0x000fe200078e0a02 */
[----:B------:R-:W-:Y:S01]  /*24eb0*/  LOP3.LUT R2, R11, 0x1c0, RZ, 0xc0, !PT ;  /* 0x000001c00b027812 */ /* 0x000fe200078ec0ff */
[----:B-----5:R-:W-:Y:S02]  /*24ec0*/  IMAD.MOV.U32 R11, RZ, RZ, R98 ;  /* 0x000000ffff0b7224 */ /* 0x020fe400078e0062 */
[----:B------:R-:W-:-:S03]  /*24ed0*/  IMAD.SHL.U32 R3, R3, 0x8, RZ ;  /* 0x0000000803037824 */ /* 0x000fc600078e00ff */
[----:B------:R-:W-:Y:S01]  /*24ee0*/  PRMT R38, R38, 0x5410, R11 ;  /* 0x0000541026267816 */ /* 0x000fe2000000000b */
[----:B------:R-:W-:Y:S01]  /*24ef0*/  IMAD.MOV.U32 R11, RZ, RZ, R99 ;  /* 0x000000ffff0b7224 */ /* 0x000fe200078e0063 */
[----:B------:R-:W-:Y:S02]  /*24f00*/  LOP3.LUT R3, R2, 0x38, R3, 0xf8, !PT ;  /* 0x0000003802037812 */ /* 0x000fe400078ef803 */
[----:B------:R-:W-:Y:S02]  /*24f10*/  SHF.R.U32.HI R2, RZ, 0x3, R2 ;  /* 0x00000003ff027819 */ /* 0x000fe40000011602 */
[----:B------:R-:W-:Y:S01]  /*24f20*/  PRMT R100, R100, 0x5410, R11 ;  /* 0x0000541064647816 */ /* 0x000fe2000000000b */
[----:B------:R-:W-:Y:S01]  /*24f30*/  IMAD.MOV.U32 R11, RZ, RZ, R97 ;  /* 0x000000ffff0b7224 */ /* 0x000fe200078e0061 */
[----:B------:R-:W-:Y:S01]  /*24f40*/  LOP3.LUT R12, R3, R2, RZ, 0x3c, !PT ;  /* 0x00000002030c7212 */ /* 0x000fe200078e3cff */
[----:B------:R-:W-:Y:S02]  /*24f50*/  IMAD.MOV.U32 R3, RZ, RZ, R92 ;  /* 0x000000ffff037224 */ /* 0x000fe400078e005c */
[----:B------:R-:W-:Y:S01]  /*24f60*/  IMAD.MOV.U32 R2, RZ, RZ, R93 ;  /* 0x000000ffff027224 */ /* 0x000fe200078e005d */
[----:B------:R-:W-:Y:S01]  /*24f70*/  LOP3.LUT R13, R12, 0xfffffe00, R13, 0xf8, !PT ;  /* 0xfffffe000c0d7812 */ /* 0x000fe200078ef80d */
        /* <DEDUP_REMOVED lines=9> */
[----:B--2---:R-:W-:-:S05]  /*25010*/  IMAD R14, R14, -0x80, R30 ;  /* 0xffffff800e0e7824 */ /* 0x004fca00078e021e */
[----:B------:R-:W-:-:S04]  /*25020*/  IMNMX R30, R14, 0x80, PT ;  /* 0x000000800e1e7817 */ /* 0x000fc80003800200 */
[----:B------:R-:W-:Y:S01]  /*25030*/  ISETP.GE.AND P0, PT, R68, R30, PT ;  /* 0x0000001e4400720c */ /* 0x000fe20003f06270 */
[----:B----4-:R-:W-:-:S12]  /*25040*/  IMAD.WIDE.U32 R22, R13, 0x2, R22 ;  /* 0x000000020d167825 */ /* 0x010fd800078e0016 */
[----:B------:R-:W-:Y:S05]  /*25050*/  @P0 BRA `(.L_x_1519) ;  /* 0x000005b000000947 */ /* 0x000fea0003800000 */
[----:B------:R-:W-:Y:S01]  /*25060*/  ISETP.GE.AND P0, PT, R32, R39, PT ;  /* 0x000000272000720c */ /* 0x000fe20003f06270 */
[----:B------:R-:W-:-:S12]  /*25070*/  BSSY B0, `(.L_x_1520) ;  /* 0x000002c000007945 */ /* 0x000fd80003800000 */
[----:B------:R-:W-:Y:S05]  /*25080*/  @P0 BRA `(.L_x_1521) ;  /* 0x000002a000000947 */ /* 0x000fea0003800000 */
[----:B------:R-:W2:Y:S01]  /*25090*/  LD.E.128 R12, [R22.64] ;  /* 0x00000004160c7980 */ /* 0x000ea2000c101d00 */
[----:B------:R-:W-:Y:S01]  /*250a0*/  SHF.R.U32.HI R20, RZ, 0x10, R29 ;  /* 0x00000010ff147819 */ /* 0x000fe2000001161d */
[--C-:B------:R-:W-:Y:S01]  /*250b0*/  HADD2.F32 R16, -RZ, R25.reuse.H1_H1 ;  /* 0x30000019ff107230 */ /* 0x100fe20000004100 */
[--C-:B------:R-:W-:Y:S01]  /*250c0*/  SHF.R.U32.HI R11, RZ, 0x10, R27.reuse ;  /* 0x00000010ff0b7819 */ /* 0x100fe2000001161b */
[----:B------:R-:W-:Y:S01]  /*250d0*/  HADD2.F32 R19, -RZ, R25.H0_H0 ;  /* 0x20000019ff137230 */ /* 0x000fe20000004100 */
[----:B------:R-:W-:Y:S01]  /*250e0*/  SHF.R.U64 R21, R26, 0x10, R27 ;  /* 0x000000101a157819 */ /* 0x000fe2000000121b */
[----:B------:R-:W-:Y:S01]  /*250f0*/  HADD2.F32 R27, -RZ, R20.H0_H0 ;  /* 0x20000014ff1b7230 */ /* 0x000fe20000004100 */
[----:B------:R-:W-:Y:S01]  /*25100*/  SHF.R.U64 R24, R28, 0x10, R29 ;  /* 0x000000101c187819 */ /* 0x000fe2000000121d */
[----:B------:R-:W-:Y:S02]  /*25110*/  HADD2.F32 R26, -RZ, R11.H0_H0 ;  /* 0x2000000bff1a7230 */ /* 0x000fe40000004100 */
[----:B------:R-:W-:-:S02]  /*25120*/  HADD2.F32 R21, -RZ, R21.H0_H0 ;  /* 0x20000015ff157230 */ /* 0x000fc40000004100 */
[----:B------:R-:W-:Y:S02]  /*25130*/  HADD2.F32 R24, -RZ, R24.H0_H0 ;  /* 0x20000018ff187230 */ /* 0x000fe40000004100 */
[--C-:B--2---:R-:W-:Y:S02]  /*25140*/  HADD2.F32 R2, -RZ, R15.reuse.H1_H1 ;  /* 0x3000000fff027230 */ /* 0x104fe40000004100 */
[----:B------:R-:W-:Y:S02]  /*25150*/  HADD2.F32 R17, -RZ, R15.H0_H0 ;  /* 0x2000000fff117230 */ /* 0x000fe40000004100 */
[--C-:B------:R-:W-:Y:S01]  /*25160*/  HADD2.F32 R3, -RZ, R12.reuse.H1_H1 ;  /* 0x3000000cff037230 */ /* 0x100fe20000004100 */
[CC--:B------:R-:W-:Y:S01]  /*25170*/  FMUL.FTZ R20, R2.reuse, R27.reuse ;  /* 0x0000001b02147220 */ /* 0x0c0fe20000410000 */
[----:B------:R-:W-:Y:S01]  /*25180*/  HADD2.F32 R18, -RZ, R12.H0_H0 ;  /* 0x2000000cff127230 */ /* 0x000fe20000004100 */
[-C--:B------:R-:W-:Y:S01]  /*25190*/  FMUL.FTZ R2, R2, R26.reuse ;  /* 0x0000001a02027220 */ /* 0x080fe20000410000 */
[--C-:B------:R-:W-:Y:S01]  /*251a0*/  HADD2.F32 R15, -RZ, R14.reuse.H0_H0 ;  /* 0x2000000eff0f7230 */ /* 0x100fe20000004100 */
[C---:B------:R-:W-:Y:S01]  /*251b0*/  FFMA.FTZ R26, R17.reuse, R26, -R20 ;  /* 0x0000001a111a7223 */ /* 0x040fe20000010814 */
[--C-:B------:R-:W-:Y:S01]  /*251c0*/  HADD2.F32 R12, -RZ, R13.reuse.H0_H0 ;  /* 0x2000000dff0c7230 */ /* 0x100fe20000004100 */
[----:B------:R-:W-:Y:S01]  /*251d0*/  FFMA.FTZ R20, R17, R27, R2 ;  /* 0x0000001b11147223 */ /* 0x000fe20000010002 */
[----:B------:R-:W-:Y:S01]  /*251e0*/  HADD2.F32 R11, -RZ, R13.H1_H1 ;  /* 0x3000000dff0b7230 */ /* 0x000fe20000004100 */
[CC--:B------:R-:W-:Y:S01]  /*251f0*/  FMUL.FTZ R25, R3.reuse, R19.reuse ;  /* 0x0000001303197220 */ /* 0x0c0fe20000410000 */
[----:B------:R-:W-:Y:S01]  /*25200*/  HADD2.F32 R14, -RZ, R14.H1_H1 ;  /* 0x3000000eff0e7230 */ /* 0x000fe20000004100 */
[-C--:B------:R-:W-:Y:S01]  /*25210*/  FMUL.FTZ R13, R3, R16.reuse ;  /* 0x00000010030d7220 */ /* 0x080fe20000410000 */
[--C-:B------:R-:W-:Y:S01]  /*25220*/  HADD2.F32 R2, -RZ, R34.reuse.H0_H0 ;  /* 0x20000022ff027230 */ /* 0x100fe20000004100 */
[C---:B------:R-:W-:Y:S01]  /*25230*/  FFMA.FTZ R25, R18.reuse, R16, -R25 ;  /* 0x0000001012197223 */ /* 0x040fe20000010819 */
[----:B------:R-:W-:Y:S01]  /*25240*/  HADD2.F32 R3, -RZ, R34.H1_H1 ;  /* 0x30000022ff037230 */ /* 0x000fe20000004100 */
[----:B------:R-:W-:-:S02]  /*25250*/  FFMA.FTZ R18, R18, R19, R13 ;  /* 0x0000001312127223 */ /* 0x000fc4000001000d */
[C---:B------:R-:W-:Y:S02]  /*25260*/  FMUL.FTZ R17, R14.reuse, R2 ;  /* 0x000000020e117220 */ /* 0x040fe40000410000 */
[----:B------:R-:W-:Y:S02]  /*25270*/  FMUL.FTZ R14, R14, R3 ;  /* 0x000000030e0e7220 */ /* 0x000fe40000410000 */
[C---:B------:R-:W-:Y:S02]  /*25280*/  FMUL.FTZ R16, R11.reuse, R24 ;  /* 0x000000180b107220 */ /* 0x040fe40000410000 */
[----:B------:R-:W-:Y:S02]  /*25290*/  FMUL.FTZ R13, R11, R21 ;  /* 0x000000150b0d7220 */ /* 0x000fe40000410000 */
[C---:B------:R-:W-:Y:S02]  /*252a0*/  FFMA.FTZ R14, R15.reuse, R2, R14 ;  /* 0x000000020f0e7223 */ /* 0x040fe4000001000e */
[----:B------:R-:W-:Y:S01]  /*252b0*/  FFMA.FTZ R3, R15, R3, -R17 ;  /* 0x000000030f037223 */ /* 0x000fe20000010811 */
[----:B------:R-:W-:Y:S01]  /*252c0*/  F2FP.PACK_AB R15, R20, R26 ;  /* 0x0000001a140f723e */ /* 0x000fe200000000ff */
[----:B------:R-:W-:-:S02]  /*252d0*/  FFMA.FTZ R2, R12, R21, -R16 ;  /* 0x000000150c027223 */ /* 0x000fc40000010810 */
[----:B------:R-:W-:Y:S01]  /*252e0*/  FFMA.FTZ R13, R12, R24, R13 ;  /* 0x000000180c0d7223 */ /* 0x000fe2000001000d */
[----:B------:R-:W-:Y:S02]  /*252f0*/  F2FP.PACK_AB R14, R14, R3 ;  /* 0x000000030e0e723e */ /* 0x000fe400000000ff */
[----:B------:R-:W-:Y:S02]  /*25300*/  F2FP.PACK_AB R12, R18, R25 ;  /* 0x00000019120c723e */ /* 0x000fe400000000ff */
[----:B------:R-:W-:-:S05]  /*25310*/  F2FP.PACK_AB R13, R13, R2 ;  /* 0x000000020d0d723e */ /* 0x000fca00000000ff */
[----:B------:R1:W-:Y:S02]  /*25320*/  ST.E.128 [R22.64], R12 ;  /* 0x0000000c16007985 */ /* 0x0003e4000c101d04 */
.L_x_1521:
[----:B------:R-:W-:Y:S05]  /*25330*/  BSYNC B0 ;  /* 0x0000000000007941 */ /* 0x000fea0003800000 */
.L_x_1520:
[----:B------:R-:W-:-:S04]  /*25340*/  IADD3 R2, R32, 0x20, RZ ;  /* 0x0000002020027810 */ /* 0x000fc80007ffe0ff */
[----:B------:R-:W-:-:S13]  /*25350*/  ISETP.GE.AND P0, PT, R2, R39, PT ;  /* 0x000000270200720c */ /* 0x000fda0003f06270 */
[----:B------:R-:W-:Y:S05]  /*25360*/  @P0 BRA `(.L_x_1519) ;  /* 0x000002a000000947 */ /* 0x000fea0003800000 */
[----:B-1----:R-:W2:Y:S01]  /*25370*/  LD.E.128 R12, [R22.64+0x4000] ;  /* 0x00400004160c7980 */ /* 0x002ea2000c101d00 */
        /* <DEDUP_REMOVED lines=24> */
[----:B------:R-:W-:Y:S01]  /*25500*/  HADD2.F32 R2, -RZ, R101.H1_H1 ;  /* 0x30000065ff027230 */ /* 0x000fe20000004100 */
        /* <DEDUP_REMOVED lines=15> */
[----:B------:R1:W-:Y:S02]  /*25600*/  ST.E.128 [R22.64+0x4000], R12 ;  /* 0x0040000c16007985 */ /* 0x0003e4000c101d04 */
.L_x_1519:
[----:B------:R-:W-:Y:S05]  /*25610*/  BSYNC B1 ;  /* 0x0000000000017941 */ /* 0x000fea0003800000 */
.L_x_1518:
[----:B------:R-:W-:Y:S01]  /*25620*/  IADD3 R2, R68, 0x10, RZ ;  /* 0x0000001044027810 */ /* 0x000fe20007ffe0ff */
[----:B------:R-:W-:Y:S03]  /*25630*/  BSSY B1, `(.L_x_1522) ;  /* 0x000005e000017945 */ /* 0x000fe60003800000 */
[----:B------:R-:W-:-:S13]  /*25640*/  ISETP.GE.AND P0, PT, R2, R30, PT ;  /* 0x0000001e0200720c */ /* 0x000fda0003f06270 */
[----:B------:R-:W-:Y:S05]  /*25650*/  @P0 BRA `(.L_x_1523) ;  /* 0x000005b000000947 */ /* 0x000fea0003800000 */
[----:B------:R-:W-:Y:S01]  /*25660*/  ISETP.GE.AND P0, PT, R32, R39, PT ;  /* 0x000000272000720c */ /* 0x000fe20003f06270 */
[----:B------:R-:W-:-:S12]  /*25670*/  BSSY B0, `(.L_x_1524) ;  /* 0x000002c000007945 */ /* 0x000fd80003800000 */
[----:B------:R-:W-:Y:S05]  /*25680*/  @P0 BRA `(.L_x_1525) ;  /* 0x000002a000000947 */ /* 0x000fea0003800000 */
[----:B-1----:R-:W2:Y:S01]  /*25690*/  LD.E.128 R12, [R22.64+0x800] ;  /* 0x00080004160c7980 */ /* 0x002ea2000c101d00 */
[----:B------:R-:W-:Y:S01]  /*256a0*/  SHF.R.U32.HI R20, RZ, 0x10, R45 ;  /* 0x00000010ff147819 */ /* 0x000fe2000001162d */
[----:B------:R-:W-:Y:S01]  /*256b0*/  HADD2.F32 R16, -RZ, R102.H0_H0 ;  /* 0x20000066ff107230 */ /* 0x000fe20000004100 */
        /* <DEDUP_REMOVED lines=39> */
.L_x_1525:
[----:B------:R-:W-:Y:S05]  /*25930*/  BSYNC B0 ;  /* 0x0000000000007941 */ /* 0x000fea0003800000 */
.L_x_1524:
        /* <DEDUP_REMOVED lines=45> */
.L_x_1523:
[----:B------:R-:W-:Y:S05]  /*25c10*/  BSYNC B1 ;  /* 0x0000000000017941 */ /* 0x000fea0003800000 */
.L_x_1522:
        /* <DEDUP_REMOVED lines=49> */
.L_x_1529:
[----:B------:R-:W-:Y:S05]  /*25f30*/  BSYNC B0 ;  /* 0x0000000000007941 */ /* 0x000fea0003800000 */
.L_x_1528:
        /* <DEDUP_REMOVED lines=45> */
.L_x_1527:
[----:B------:R-:W-:Y:S05]  /*26210*/  BSYNC B1 ;  /* 0x0000000000017941 */ /* 0x000fea0003800000 */
.L_x_1526:
        /* <DEDUP_REMOVED lines=49> */
.L_x_1533:
[----:B------:R-:W-:Y:S05]  /*26530*/  BSYNC B0 ;  /* 0x0000000000007941 */ /* 0x000fea0003800000 */
.L_x_1532:
        /* <DEDUP_REMOVED lines=45> */
.L_x_1531:
[----:B------:R-:W-:Y:S05]  /*26810*/  BSYNC B1 ;  /* 0x0000000000017941 */ /* 0x000fea0003800000 */
.L_x_1530:
        /* <DEDUP_REMOVED lines=49> */
.L_x_1537:
[----:B------:R-:W-:Y:S05]  /*26b30*/  BSYNC B0 ;  /* 0x0000000000007941 */ /* 0x000fea0003800000 */
.L_x_1536:
        /* <DEDUP_REMOVED lines=45> */
.L_x_1535:
[----:B------:R-:W-:Y:S05]  /*26e10*/  BSYNC B1 ;  /* 0x0000000000017941 */ /* 0x000fea0003800000 */
.L_x_1534:
        /* <DEDUP_REMOVED lines=49> */
.L_x_1541:
[----:B------:R-:W-:Y:S05]  /*27130*/  BSYNC B0 ;  /* 0x0000000000007941 */ /* 0x000fea0003800000 */
.L_x_1540:
        /* <DEDUP_REMOVED lines=45> */
.L_x_1539:
[----:B------:R-:W-:Y:S05]  /*27410*/  BSYNC B1 ;  /* 0x0000000000017941 */ /* 0x000fea0003800000 */
.L_x_1538:
        /* <DEDUP_REMOVED lines=49> */
.L_x_1545:
[----:B------:R-:W-:Y:S05]  /*27730*/  BSYNC B0 ;  /* 0x0000000000007941 */ /* 0x000fea0003800000 */
.L_x_1544:
        /* <DEDUP_REMOVED lines=45> */
.L_x_1543:
[----:B------:R-:W-:Y:S05]  /*27a10*/  BSYNC B1 ;  /* 0x0000000000017941 */ /* 0x000fea0003800000 */
.L_x_1542:
[----:B------:R-:W-:Y:S01]  /*27a20*/  IADD3 R2, R68, 0x70, RZ ;  /* 0x0000007044027810 */ /* 0x000fe20007ffe0ff */
[----:B------:R-:W-:-:S03]  /*27a30*/  IMAD.MOV.U32 R3, RZ, RZ, 0x0 ;  /* 0x00000000ff037424 */ /* 0x000fc600078e00ff */
[----:B------:R-:W-:Y:S01]  /*27a40*/  ISETP.GE.AND P0, PT, R2, R30, PT ;  /* 0x0000001e0200720c */ /* 0x000fe20003f06270 */
[----:B------:R-:W-:-:S12]  /*27a50*/  IMAD.MOV.U32 R2, RZ, RZ, R144 ;  /* 0x000000ffff027224 */ /* 0x000fd800078e0090 */
[----:B------:R-:W-:Y:S05]  /*27a60*/  @P0 RET.REL.NODEC R2 `(_ZN7cutlass13device_kernelIN5flash19enable_sm80_to_sm89INS1_16FlashAttnFwdSm80INS1_25CollectiveMainloopFwdSm80ILi4ELi1ELb0EN4cute5tupleIJNS5_1CILi128EEENS7_ILi48EEES8_EEELi128ENS_6half_tEfNS_4arch4Sm80ELb0ELb1ELb1ELb1ELb1ELb1ELb1ELb0EEENS1_21CollectiveEpilogueFwdINS6_IJS8_S8_S9_EEENS6_IJNS7_ILi1EEESH_SH_EEESB_SD_Li128ELb1ELb1ELb0ELb0EEENS1_19SingleTileSchedulerILb1ELb0ELb1ELi128EEEEEEEEEvNT_6ParamsE) ;  /* 0xfffd859002000950 */ /* 0x000fea0003c3ffff */
        /* <DEDUP_REMOVED lines=45> */
.L_x_1547:
[----:B------:R-:W-:Y:S05]  /*27d40*/  BSYNC B0 ;  /* 0x0000000000007941 */ /* 0x000fea0003800000 */
.L_x_1546:
[----:B------:R-:W-:Y:S01]  /*27d50*/  IADD3 R2, R32, 0x20, RZ ;  /* 0x0000002020027810 */ /* 0x000fe20007ffe0ff */
[----:B------:R-:W-:-:S03]  /*27d60*/  IMAD.MOV.U32 R3, RZ, RZ, 0x0 ;  /* 0x00000000ff037424 */ /* 0x000fc600078e00ff */
[----:B------:R-:W-:Y:S01]  /*27d70*/  ISETP.GE.AND P0, PT, R2, R39, PT ;  /* 0x000000270200720c */ /* 0x000fe20003f06270 */
[----:B------:R-:W-:-:S12]  /*27d80*/  IMAD.MOV.U32 R2, RZ, RZ, R144 ;  /* 0x000000ffff027224 */ /* 0x000fd800078e0090 */
[----:B------:R-:W-:Y:S05]  /*27d90*/  @P0 RET.REL.NODEC R2 `(_ZN7cutlass13device_kernelIN5flash19enable_sm80_to_sm89INS1_16FlashAttnFwdSm80INS1_25CollectiveMainloopFwdSm80ILi4ELi1ELb0EN4cute5tupleIJNS5_1CILi128EEENS7_ILi48EEES8_EEELi128ENS_6half_tEfNS_4arch4Sm80ELb0ELb1ELb1ELb1ELb1ELb1ELb1ELb0EEENS1_21CollectiveEpilogueFwdINS6_IJS8_S8_S9_EEENS6_IJNS7_ILi1EEESH_SH_EEESB_SD_Li128ELb1ELb1ELb0ELb0EEENS1_19SingleTileSchedulerILb1ELb0ELb1ELi128EEEEEEEEEvNT_6ParamsE) ;  /* 0xfffd826002000950 */ /* 0x000fea0003c3ffff */
        /* <DEDUP_REMOVED lines=40> */
[----:B------:R-:W-:Y:S02]  /*28020*/  F2FP.PACK_AB R13, R13, R2 ;  /* 0x000000020d0d723e */ /* 0x000fe400000000ff */
[----:B------:R-:W-:Y:S02]  /*28030*/  MOV R2, R144 ;  /* 0x0000009000027202 */ /* 0x000fe40000000f00 */
[----:B------:R-:W-:Y:S01]  /*28040*/  MOV R3, 0x0 ;  /* 0x0000000000037802 */ /* 0x000fe20000000f00 */
[----:B------:R1:W-:Y:S03]  /*28050*/  ST.E.128 [R22.64+0x7800], R12 ;  /* 0x0078000c16007985 */ /* 0x0003e6000c101d04 */
[----:B------:R-:W-:Y:S05]  /*28060*/  RET.REL.NODEC R2 `(_ZN7cutlass13device_kernelIN5flash19enable_sm80_to_sm89INS1_16FlashAttnFwdSm80INS1_25CollectiveMainloopFwdSm80ILi4ELi1ELb0EN4cute5tupleIJNS5_1CILi128EEENS7_ILi48EEES8_EEELi128ENS_6half_tEfNS_4arch4Sm80ELb0ELb1ELb1ELb1ELb1ELb1ELb1ELb0EEENS1_21CollectiveEpilogueFwdINS6_IJS8_S8_S9_EEENS6_IJNS7_ILi1EEESH_SH_EEESB_SD_Li128ELb1ELb1ELb0ELb0EEENS1_19SingleTileSchedulerILb1ELb0ELb1ELi128EEEEEEEEEvNT_6ParamsE) ;  /* 0xfffd7f9002007950 */ /* 0x000fea0003c3ffff */
.L_x_1485:
[----:B-----5:R-:W-:Y:S01]  /*28070*/  ISETP.NE.AND P0, PT, R30, 0x1, PT ;  /* 0x000000011e00780c */ /* 0x020fe20003f05270 */
[----:B------:R-:W-:Y:S01]  /*28080*/  BSSY B0, `(.L_x_1548) ;  /* 0x0000007000007945 */ /* 0x000fe20003800000 */
[----:B------:R-:W-:-:S11]  /*28090*/  SHF.L.U32 R69, R36, 0x3, RZ ;  /* 0x0000000324457819 */ /* 0x000fd600000006ff */
[----:B------:R-:W-:Y:S05]  /*280a0*/  @!P0 BRA `(.L_x_1549) ;  /* 0x0000004000008947 */ /* 0x000fea0003800000 */
[----:B------:R1:W2:Y:S04]  /*280b0*/  LD.E R3, [R12.64+0x168] ;  /* 0x000168040c037980 */ /* 0x0002a8000c101900 */
[----:B-1----:R-:W3:Y:S01]  /*280c0*/  LD.E R12, [R12.64+0x16c] ;  /* 0x00016c040c0c7980 */ /* 0x002ee2000c101900 */
[----:B--2---:R-:W-:-:S05]  /*280d0*/  IMAD.HI.U32 R2, R2, R3, RZ ;  /* 0x0000000302027227 */ /* 0x004fca00078e00ff */
[----:B---3--:R-:W-:Y:S02]  /*280e0*/  SHF.R.U32.HI R2, RZ, R12, R2 ;  /* 0x0000000cff027219 */ /* 0x008fe40000011602 */
.L_x_1549:
[----:B------:R-:W-:Y:S05]  /*280f0*/  BSYNC B0 ;  /* 0x0000000000007941 */ /* 0x000fea0003800000 */
.L_x_1548:
[----:B------:R-:W-:Y:S01]  /*28100*/  MOV R12, R28 ;  /* 0x0000001c000c7202 */ /* 0x000fe20000000f00 */
[-C--:B------:R-:W-:Y:S01]  /*28110*/  IMAD R17, R17, R2.reuse, RZ ;  /* 0x0000000211117224 */ /* 0x080fe200078e02ff */
[----:B------:R-:W-:Y:S01]  /*28120*/  MOV R13, R21 ;  /* 0x00000015000d7202 */ /* 0x000fe20000000f00 */
[----:B------:R-:W-:Y:S01]  /*28130*/  IMAD.MOV.U32 R18, RZ, RZ, R22 ;  /* 0x000000ffff127224 */ /* 0x000fe200078e0016 */
[----:B------:R-:W-:Y:S01]  /*28140*/  SHF.R.S32.HI R11, RZ, 0x1f, R2 ;  /* 0x0000001fff0b7819 */ /* 0x000fe20000011402 */
[-C--:B------:R-:W-:Y:S02]  /*28150*/  IMAD R15, R15, R2.reuse, RZ ;  /* 0x000000020f0f7224 */ /* 0x080fe400078e02ff */
[----:B------:R-:W-:-:S04]  /*28160*/  IMAD.WIDE.U32 R12, R16, R2, R12 ;  /* 0x00000002100c7225 */ /* 0x000fc800078e000c */
[-C--:B------:R-:W-:Y:S02]  /*28170*/  IMAD R16, R16, R11.reuse, R17 ;  /* 0x0000000b10107224 */ /* 0x080fe400078e0211 */
[----:B------:R-:W-:Y:S01]  /*28180*/  IMAD.WIDE.U32 R2, R14, R2, R18 ;  /* 0x000000020e027225 */ /* 0x000fe200078e0012 */
[----:B------:R-:W-:Y:S02]  /*28190*/  LEA R18, P1, R12, R26, 0x1 ;  /* 0x0000001a0c127211 */ /* 0x000fe400078208ff */
[----:B------:R-:W-:Y:S01]  /*281a0*/  IADD3 R13, R13, R16, RZ ;  /* 0x000000100d0d7210 */ /* 0x000fe20007ffe0ff */
[----:B------:R-:W-:Y:S01]  /*281b0*/  IMAD R11, R14, R11, R15 ;  /* 0x0000000b0e0b7224 */ /* 0x000fe200078e020f */
[----:B------:R-:W-:Y:S02]  /*281c0*/  LEA R19, P0, R2, R24, 0x1 ;  /* 0x0000001802137211 */ /* 0x000fe400078008ff */
[----:B------:R-:W-:Y:S01]  /*281d0*/  LEA.HI.X R17, R12, R27, R13, 0x1, P1 ;  /* 0x0000001b0c117211 */ /* 0x000fe200008f0c0d */
[----:B------:R-:W-:-:S05]  /*281e0*/  IMAD.IADD R3, R3, 0x1, R11 ;  /* 0x0000000103037824 */ /* 0x000fca00078e020b */
[----:B------:R-:W-:Y:S01]  /*281f0*/  LEA.HI.X R16, R2, R25, R3, 0x1, P0 ;  /* 0x0000001902107211 */ /* 0x000fe200000f0c03 */
[----:B------:R-:W-:Y:S05]  /*28200*/  BRA.DIV ~URZ, `(.L_x_1550) ;  /* 0x00005d627f007947 */ /* 0x000fea000b800000 */
[----:B------:R1:W2:Y:S02]  /*28210*/  SHFL.IDX PT, R11, R17, RZ, 0x181f ;  /* 0x00181fff110b7589 */ /* 0x0002a400000e0000 */
.L_x_1600:
[----:B------:R-:W-:Y:S05]  /*28220*/  BRA.DIV ~URZ, `(.L_x_1551) ;  /* 0x00005dc27f007947 */ /* 0x000fea000b800000 */
[----:B------:R3:W4:Y:S01]  /*28230*/  SHFL.IDX PT, R12, R18, RZ, 0x181f ;  /* 0x00181fff120c7589 */ /* 0x00072200000e0000 */
[----:B--2---:R-:W-:-:S03]  /*28240*/  MOV R13, R11 ;  /* 0x0000000b000d7202 */ /* 0x004fc60000000f00 */
[----:B------:R3:W2:Y:S04]  /*28250*/  SHFL.IDX PT, R15, R16, RZ, 0x181f ;  /* 0x00181fff100f7589 */ /* 0x0006a800000e0000 */
[----:B------:R3:W1:Y:S02]  /*28260*/  SHFL.IDX PT, R14, R19, RZ, 0x181f ;  /* 0x00181fff130e7589 */ /* 0x00066400000e0000 */
.L_x_1601:
[----:B------:R-:W-:Y:S01]  /*28270*/  IMAD R20, R34, R30, RZ ;  /* 0x0000001e22147224 */ /* 0x000fe200078e02ff */
[----:B------:R-:W-:Y:S01]  /*28280*/  ISETP.GE.AND P0, PT, R69, R39, PT ;  /* 0x000000274500720c */ /* 0x000fe20003f06270 */
[----:B------:R-:W-:Y:S01]  /*28290*/  CS2R R30, SRZ ;  /* 0x00000000001e7805 */ /* 0x000fe2000001ff00 */
[----:B------:R-:W-:Y:S01]  /*282a0*/  SHF.R.S32.HI R21, RZ, 0x1f, R69 ;  /* 0x0000001fff157819 */ /* 0x000fe20000011445 */
[----:B------:R-:W-:Y:S01]  /*282b0*/  CS2R R28, SRZ ;  /* 0x00000000001c7805 */ /* 0x000fe2000001ff00 */
[----:B------:R-:W-:-:S13]  /*282c0*/  ISETP.GE.OR P0, PT, R33, R20, P0 ;  /* 0x000000142100720c */ /* 0x000fda0000706670 */
[C---:B------:R-:W-:Y:S01]  /*282d0*/  @!P0 IMAD.SHL.U32 R2, R69.reuse, 0x2, RZ ;  /* 0x0000000245028824 */ /* 0x040fe200078e00ff */
[----:B------:R-:W-:-:S04]  /*282e0*/  @!P0 SHF.L.U64.HI R3, R69, 0x1, R21 ;  /* 0x0000000145038819 */ /* 0x000fc80000010215 */
[----:B----4-:R-:W-:-:S05]  /*282f0*/  @!P0 IADD3 R12, P1, R12, R2, RZ ;  /* 0x000000020c0c8210 */ /* 0x010fca0007f3e0ff */
[--C-:B------:R-:W-:Y:S01]  /*28300*/  @!P0 IMAD.X R13, R13, 0x1, R3.reuse, P1 ;  /* 0x000000010d0d8824 */ /* 0x100fe200008e0603 */
[----:B-1----:R-:W-:Y:S01]  /*28310*/  @!P0 IADD3 R2, P1, R14, R2, RZ ;  /* 0x000000020e028210 */ /* 0x002fe20007f3e0ff */
[----:B------:R-:W-:Y:S01]  /*28320*/  CS2R R26, SRZ ;  /* 0x00000000001a7805 */ /* 0x000fe2000001ff00 */
[----:B------:R-:W-:Y:S02]  /*28330*/  CS2R R24, SRZ ;  /* 0x0000000000187805 */ /* 0x000fe4000001ff00 */
[----:B------:R-:W4:Y:S01]  /*28340*/  @!P0 LD.E.128 R28, [R12.64] ;  /* 0x000000040c1c8980 */ /* 0x000f22000c101d00 */
[----:B--2---:R-:W-:-:S05]  /*28350*/  @!P0 IMAD.X R3, R15, 0x1, R3, P1 ;  /* 0x000000010f038824 */ /* 0x004fca00008e0603 */
[----:B------:R1:W2:Y:S01]  /*28360*/  @!P0 LD.E.128 R24, [R2.64] ;  /* 0x0000000402188980 */ /* 0x0002a2000c101d00 */
[----:B------:R-:W-:Y:S01]  /*28370*/  CS2R R46, SRZ ;  /* 0x00000000002e7805 */ /* 0x000fe2000001ff00 */
[----:B----4-:R-:W-:Y:S02]  /*28380*/  IMAD.MOV.U32 R12, RZ, RZ, R30 ;  /* 0x000000ffff0c7224 */ /* 0x010fe400078e001e */
[----:B------:R-:W-:Y:S02]  /*28390*/  IMAD.MOV.U32 R11, RZ, RZ, R31 ;  /* 0x000000ffff0b7224 */ /* 0x000fe400078e001f */
[----:B-1----:R-:W-:Y:S01]  /*283a0*/  IMAD.MOV.U32 R3, RZ, RZ, R28 ;  /* 0x000000ffff037224 */ /* 0x002fe200078e001c */
[----:B------:R-:W-:Y:S01]  /*283b0*/  PRMT R101, R101, 0x5410, R12 ;  /* 0x0000541065657816 */ /* 0x000fe2000000000c */
        /* <DEDUP_REMOVED lines=17> */
.L_x_1602:
[----:B------:R-:W-:Y:S01]  /*284d0*/  IADD3 R3, R33, 0x10, RZ ;  /* 0x0000001021037810 */ /* 0x000fe20007ffe0ff */
[----:B------:R-:W-:Y:S01]  /*284e0*/  BSSY B0, `(.L_x_1553) ;  /* 0x0000013000007945 */ /* 0x000fe20003800000 */
[----:B------:R-:W-:Y:S01]  /*284f0*/  CS2R R44, SRZ ;  /* 0x00000000002c7805 */ /* 0x000fe2000001ff00 */
[----:B------:R-:W-:Y:S01]  /*28500*/  CS2R R42, SRZ ;  /* 0x00000000002a7805 */ /* 0x000fe2000001ff00 */
[----:B------:R-:W-:Y:S01]  /*28510*/  ISETP.GE.AND P0, PT, R3, R20, PT ;  /* 0x000000140300720c */ /* 0x000fe20003f06270 */
[----:B------:R-:W-:-:S12]  /*28520*/  CS2R R40, SRZ ;  /* 0x0000000000287805 */ /* 0x000fd8000001ff00 */
[----:B------:R-:W-:Y:S05]  /*28530*/  @P0 BRA `(.L_x_1554) ;  /* 0x000000d000000947 */ /* 0x000fea0003800000 */
[----:B------:R-:W-:Y:S01]  /*28540*/  ISETP.GE.AND P0, PT, R69, R39, PT ;  /* 0x000000274500720c */ /* 0x000fe20003f06270 */
[----:B------:R-:W-:Y:S01]  /*28550*/  CS2R R44, SRZ ;  /* 0x00000000002c7805 */ /* 0x000fe2000001ff00 */
[----:B------:R-:W-:Y:S01]  /*28560*/  CS2R R42, SRZ ;  /* 0x00000000002a7805 */ /* 0x000fe2000001ff00 */
[----:B------:R-:W-:-:S10]  /*28570*/  CS2R R40, SRZ ;  /* 0x0000000000287805 */ /* 0x000fd4000001ff00 */
[----:B------:R-:W-:Y:S05]  /*28580*/  @P0 BRA `(.L_x_1554) ;  /* 0x0000008000000947 */ /* 0x000fea0003800000 */
[C---:B------:R-:W-:Y:S01]  /*28590*/  IMAD.SHL.U32 R14, R69.reuse, 0x2, RZ ;  /* 0x00000002450e7824 */ /* 0x040fe200078e00ff */
[----:B------:R-:W-:-:S04]  /*285a0*/  SHF.L.U64.HI R3, R69, 0x1, R21 ;  /* 0x0000000145037819 */ /* 0x000fc80000010215 */
[-C--:B----4-:R-:W-:Y:S02]  /*285b0*/  IADD3 R12, P1, R12, R14.reuse, RZ ;  /* 0x0000000e0c0c7210 */ /* 0x090fe40007f3e0ff */
[----:B-1----:R-:W-:-:S03]  /*285c0*/  IADD3 R2, P0, R2, R14, RZ ;  /* 0x0000000e02027210 */ /* 0x002fc60007f1e0ff */
[--C-:B--2---:R-:W-:Y:S02]  /*285d0*/  IMAD.X R13, R13, 0x1, R3.reuse, P1 ;  /* 0x000000010d0d7824 */ /* 0x104fe400008e0603 */
[----:B---3--:R-:W-:-:S03]  /*285e0*/  IMAD.X R3, R11, 0x1, R3, P0 ;  /* 0x000000010b037824 */ /* 0x008fc600000e0603 */
[----:B------:R1:W5:Y:S04]  /*285f0*/  LD.E.128 R44, [R12.64] ;  /* 0x000000040c2c7980 */ /* 0x000368000c101d00 */
[----:B------:R1:W5:Y:S02]  /*28600*/  LD.E.128 R40, [R2.64] ;  /* 0x0000000402287980 */ /* 0x000364000c101d00 */
.L_x_1554:
[----:B------:R-:W-:Y:S05]  /*28610*/  BSYNC B0 ;  /* 0x0000000000007941 */ /* 0x000fea0003800000 */
.L_x_1553:
[----:B-1--45:R-:W-:Y:S02]  /*28620*/  IMAD.MOV.U32 R12, RZ, RZ, R46 ;  /* 0x000000ffff0c7224 */ /* 0x032fe400078e002e */
[----:B---3--:R-:W-:Y:S02]  /*28630*/  IMAD.MOV.U32 R11, RZ, RZ, R47 ;  /* 0x000000ffff0b7224 */ /* 0x008fe400078e002f */
        /* <DEDUP_REMOVED lines=15> */
[----:B------:R1:W3:Y:S02]  /*28730*/  SHFL.IDX PT, R11, R17, 0x2, 0x181f ;  /* 0x00581f00110b7f89 */ /* 0x0002e400000e0000 */
.L_x_1603:
[----:B------:R-:W-:Y:S05]  /*28740*/  BRA.DIV ~URZ, `(.L_x_1556) ;  /* 0x00005ce27f007947 */ /* 0x000fea000b800000 */
[----:B------:R4:W1:Y:S01]  /*28750*/  SHFL.IDX PT, R12, R18, 0x2, 0x181f ;  /* 0x00581f00120c7f89 */ /* 0x00086200000e0000 */
[----:B--23--:R-:W-:-:S03]  /*28760*/  MOV R13, R11 ;  /* 0x0000000b000d7202 */ /* 0x00cfc60000000f00 */
[----:B------:R4:W2:Y:S04]  /*28770*/  SHFL.IDX PT, R15, R16, 0x2, 0x181f ;  /* 0x00581f00100f7f89 */ /* 0x0008a800000e0000 */
[----:B------:R4:W3:Y:S02]  /*28780*/  SHFL.IDX PT, R14, R19, 0x2, 0x181f ;  /* 0x00581f00130e7f89 */ /* 0x0008e400000e0000 */
.L_x_1604:
[----:B------:R-:W-:Y:S01]  /*28790*/  ISETP.GE.AND P0, PT, R69, R39, PT ;  /* 0x000000274500720c */ /* 0x000fe20003f06270 */
[----:B------:R-:W-:Y:S01]  /*287a0*/  CS2R R62, SRZ ;  /* 0x00000000003e7805 */ /* 0x000fe2000001ff00 */
[----:B------:R-:W-:Y:S01]  /*287b0*/  IADD3 R2, R33, 0x20, RZ ;  /* 0x0000002021027810 */ /* 0x000fe20007ffe0ff */
[----:B------:R-:W-:-:S03]  /*287c0*/  CS2R R60, SRZ ;  /* 0x00000000003c7805 */ /* 0x000fc6000001ff00 */
[----:B------:R-:W-:-:S13]  /*287d0*/  ISETP.GE.OR P0, PT, R2, R20, P0 ;  /* 0x000000140200720c */ /* 0x000fda0000706670 */
[C---:B------:R-:W-:Y:S01]  /*287e0*/  @!P0 IMAD.SHL.U32 R2, R69.reuse, 0x2, RZ ;  /* 0x0000000245028824 */ /* 0x040fe200078e00ff */
[----:B------:R-:W-:-:S04]  /*287f0*/  @!P0 SHF.L.U64.HI R3, R69, 0x1, R21 ;  /* 0x0000000145038819 */ /* 0x000fc80000010215 */
[----:B-1----:R-:W-:-:S05]  /*28800*/  @!P0 IADD3 R12, P1, R12, R2, RZ ;  /* 0x000000020c0c8210 */ /* 0x002fca0007f3e0ff */
[--C-:B------:R-:W-:Y:S01]  /*28810*/  @!P0 IMAD.X R13, R13, 0x1, R3.reuse, P1 ;  /* 0x000000010d0d8824 */ /* 0x100fe200008e0603 */
[----:B---3--:R-:W-:Y:S01]  /*28820*/  @!P0 IADD3 R2, P1, R14, R2, RZ ;  /* 0x000000020e028210 */ /* 0x008fe20007f3e0ff */
[----:B------:R-:W-:Y:S01]  /*28830*/  CS2R R58, SRZ ;  /* 0x00000000003a7805 */ /* 0x000fe2000001ff00 */
[----:B------:R-:W-:Y:S02]  /*28840*/  CS2R R56, SRZ ;  /* 0x0000000000387805 */ /* 0x000fe4000001ff00 */
[----:B------:R-:W3:Y:S01]  /*28850*/  @!P0 LD.E.128 R60, [R12.64] ;  /* 0x000000040c3c8980 */ /* 0x000ee2000c101d00 */
[----:B--2---:R-:W-:-:S05]  /*28860*/  @!P0 IMAD.X R3, R15, 0x1, R3, P1 ;  /* 0x000000010f038824 */ /* 0x004fca00008e0603 */
[----:B------:R1:W2:Y:S01]  /*28870*/  @!P0 LD.E.128 R56, [R2.64] ;  /* 0x0000000402388980 */ /* 0x0002a2000c101d00 */
[----:B------:R-:W-:Y:S01]  /*28880*/  CS2R R74, SRZ ;  /* 0x00000000004a7805 */ /* 0x000fe2000001ff00 */
[----:B---3--:R-:W-:Y:S02]  /*28890*/  IMAD.MOV.U32 R12, RZ, RZ, R62 ;  /* 0x000000ffff0c7224 */ /* 0x008fe400078e003e */
        /* <DEDUP_REMOVED lines=17> */
[----:B------:R1:W3:Y:S04]  /*289b0*/  SHFL.IDX PT, R12, R18, 0x3, 0x181f ;  /* 0x00781f00120c7f89 */ /* 0x0002e800000e0000 */
[----:B------:R1:W4:Y:S04]  /*289c0*/  SHFL.IDX PT, R11, R16, 0x3, 0x181f ;  /* 0x00781f00100b7f89 */ /* 0x00032800000e0000 */
[----:B------:R1:W1:Y:S02]  /*289d0*/  SHFL.IDX PT, R2, R19, 0x3, 0x181f ;  /* 0x00781f0013027f89 */ /* 0x00026400000e0000 */
.L_x_1605:
        /* <DEDUP_REMOVED lines=14> */
[-C--:B---3--:R-:W-:Y:S02]  /*28ac0*/  IADD3 R12, P1, R12, R14.reuse, RZ ;  /* 0x0000000e0c0c7210 */ /* 0x088fe40007f3e0ff */
[----:B-1----:R-:W-:-:S03]  /*28ad0*/  IADD3 R2, P0, R2, R14, RZ ;  /* 0x0000000e02027210 */ /* 0x002fc60007f1e0ff */
[--C-:B--2---:R-:W-:Y:S02]  /*28ae0*/  IMAD.X R13, R13, 0x1, R3.reuse, P1 ;  /* 0x000000010d0d7824 */ /* 0x104fe400008e0603 */
[----:B----4-:R-:W-:-:S03]  /*28af0*/  IMAD.X R3, R11, 0x1, R3, P0 ;  /* 0x000000010b037824 */ /* 0x010fc600000e0603 */
[----:B------:R1:W5:Y:S04]  /*28b00*/  LD.E.128 R72, [R12.64] ;  /* 0x000000040c487980 */ /* 0x000368000c101d00 */
[----:B------:R1:W5:Y:S02]  /*28b10*/  LD.E.128 R64, [R2.64] ;  /* 0x0000000402407980 */ /* 0x000364000c101d00 */
.L_x_1559:
[----:B------:R-:W-:Y:S05]  /*28b20*/  BSYNC B0 ;  /* 0x0000000000007941 */ /* 0x000fea0003800000 */
.L_x_1558:
[----:B-1-3-5:R-:W-:Y:S02]  /*28b30*/  IMAD.MOV.U32 R12, RZ, RZ, R74 ;  /* 0x000000ffff0c7224 */ /* 0x02afe400078e004a */
[----:B----4-:R-:W-:Y:S02]  /*28b40*/  IMAD.MOV.U32 R11, RZ, RZ, R75 ;  /* 0x000000ffff0b7224 */ /* 0x010fe400078e004b */
        /* <DEDUP_REMOVED lines=16> */
.L_x_1606:
[----:B------:R-:W-:Y:S05]  /*28c50*/  BRA.DIV ~URZ, `(.L_x_1561) ;  /* 0x00005c427f007947 */ /* 0x000fea000b800000 */
[----:B------:R4:W1:Y:S01]  /*28c60*/  SHFL.IDX PT, R12, R18, 0x4, 0x181f ;  /* 0x00981f00120c7f89 */ /* 0x00086200000e0000 */
[----:B--23--:R-:W-:-:S03]  /*28c70*/  MOV R13, R11 ;  /* 0x0000000b000d7202 */ /* 0x00cfc60000000f00 */
[----:B------:R4:W2:Y:S04]  /*28c80*/  SHFL.IDX PT, R15, R16, 0x4, 0x181f ;  /* 0x00981f00100f7f89 */ /* 0x0008a800000e0000 */
[----:B------:R4:W3:Y:S02]  /*28c90*/  SHFL.IDX PT, R14, R19, 0x4, 0x181f ;  /* 0x00981f00130e7f89 */ /* 0x0008e400000e0000 */
.L_x_1607:
        /* <DEDUP_REMOVED lines=37> */
.L_x_1608:
        /* <DEDUP_REMOVED lines=20> */
.L_x_1564:
[----:B------:R-:W-:Y:S05]  /*29030*/  BSYNC B0 ;  /* 0x0000000000007941 */ /* 0x000fea0003800000 */
.L_x_1563:
        /* <DEDUP_REMOVED lines=18> */
.L_x_1609:
[----:B------:R-:W-:Y:S05]  /*29160*/  BRA.DIV ~URZ, `(.L_x_1566) ;  /* 0x00005ba27f007947 */ /* 0x000fea000b800000 */
[----:B------:R4:W1:Y:S01]  /*29170*/  SHFL.IDX PT, R12, R18, 0x6, 0x181f ;  /* 0x00d81f00120c7f89 */ /* 0x00086200000e0000 */
[----:B--23--:R-:W-:-:S03]  /*29180*/  MOV R13, R11 ;  /* 0x0000000b000d7202 */ /* 0x00cfc60000000f00 */
[----:B------:R4:W2:Y:S04]  /*29190*/  SHFL.IDX PT, R14, R16, 0x6, 0x181f ;  /* 0x00d81f00100e7f89 */ /* 0x0008a800000e0000 */
[----:B------:R4:W3:Y:S02]  /*291a0*/  SHFL.IDX PT, R2, R19, 0x6, 0x181f ;  /* 0x00d81f0013027f89 */ /* 0x0008e400000e0000 */
.L_x_1610:
[----:B------:R-:W-:Y:S01]  /*291b0*/  IADD3 R3, R33, 0x60, RZ ;  /* 0x0000006021037810 */ /* 0x000fe20007ffe0ff */
[----:B------:R-:W-:Y:S01]  /*291c0*/  BSSY B0, `(.L_x_1567) ;  /* 0x0000013000007945 */ /* 0x000fe20003800000 */
[----:B------:R-:W-:Y:S01]  /*291d0*/  CS2R R94, SRZ ;  /* 0x00000000005e7805 */ /* 0x000fe2000001ff00 */
[----:B------:R-:W-:Y:S01]  /*291e0*/  CS2R R92, SRZ ;  /* 0x00000000005c7805 */ /* 0x000fe2000001ff00 */
[----:B------:R-:W-:Y:S01]  /*291f0*/  ISETP.GE.AND P0, PT, R3, R20, PT ;  /* 0x000000140300720c */ /* 0x000fe20003f06270 */
[----:B------:R-:W-:Y:S01]  /*29200*/  CS2R R98, SRZ ;  /* 0x0000000000627805 */ /* 0x000fe2000001ff00 */
[----:B------:R-:W-:-:S11]  /*29210*/  CS2R R96, SRZ ;  /* 0x0000000000607805 */ /* 0x000fd6000001ff00 */
[----:B------:R-:W-:Y:S05]  /*29220*/  @P0 BRA `(.L_x_1568) ;  /* 0x000000c000000947 */ /* 0x000fea0003800000 */
[----:B------:R-:W-:Y:S01]  /*29230*/  ISETP.GE.AND P0, PT, R69, R39, PT ;  /* 0x000000274500720c */ /* 0x000fe20003f06270 */
[----:B------:R-:W-:-:S12]  /*29240*/  CS2R R94, SRZ ;  /* 0x00000000005e7805 */ /* 0x000fd8000001ff00 */
[----:B------:R-:W-:Y:S05]  /*29250*/  @P0 BRA `(.L_x_1568) ;  /* 0x0000009000000947 */ /* 0x000fea0003800000 */
[----:B------:R-:W-:Y:S01]  /*29260*/  IMAD.SHL.U32 R11, R69, 0x2, RZ ;  /* 0x00000002450b7824 */ /* 0x000fe200078e00ff */
[----:B------:R-:W-:-:S04]  /*29270*/  SHF.R.S32.HI R3, RZ, 0x1f, R69 ;  /* 0x0000001fff037819 */ /* 0x000fc80000011445 */
[----:B------:R-:W-:Y:S02]  /*29280*/  SHF.L.U64.HI R3, R69, 0x1, R3 ;  /* 0x0000000145037819 */ /* 0x000fe40000010203 */
[-C--:B-1----:R-:W-:Y:S02]  /*29290*/  IADD3 R12, P1, R12, R11.reuse, RZ ;  /* 0x0000000b0c0c7210 */ /* 0x082fe40007f3e0ff */
[----:B---3--:R-:W-:-:S03]  /*292a0*/  IADD3 R2, P0, R2, R11, RZ ;  /* 0x0000000b02027210 */ /* 0x008fc60007f1e0ff */
[--C-:B------:R-:W-:Y:S02]  /*292b0*/  IMAD.X R13, R13, 0x1, R3.reuse, P1 ;  /* 0x000000010d0d7824 */ /* 0x100fe400008e0603 */
[----:B--2---:R-:W-:-:S03]  /*292c0*/  IMAD.X R3, R14, 0x1, R3, P0 ;  /* 0x000000010e037824 */ /* 0x004fc600000e0603 */
[----:B------:R1:W5:Y:S04]  /*292d0*/  LD.E.128 R92, [R12.64] ;  /* 0x000000040c5c7980 */ /* 0x000368000c101d00 */
[----:B------:R1:W5:Y:S02]  /*292e0*/  LD.E.128 R96, [R2.64] ;  /* 0x0000000402607980 */ /* 0x000364000c101d00 */
.L_x_1568:
[----:B------:R-:W-:Y:S05]  /*292f0*/  BSYNC B0 ;  /* 0x0000000000007941 */ /* 0x000fea0003800000 */
.L_x_1567:
[----:B-1---5:R-:W-:Y:S01]  /*29300*/  IMAD.MOV.U32 R12, RZ, RZ, R94 ;  /* 0x000000ffff0c7224 */ /* 0x022fe200078e005e */
[----:B------:R-:W-:Y:S01]  /*29310*/  CS2R R106, SRZ ;  /* 0x00000000006a7805 */ /* 0x000fe2000001ff00 */
[----:B------:R-:W-:Y:S02]  /*29320*/  IMAD.MOV.U32 R11, RZ, RZ, R95 ;  /* 0x000000ffff0b7224 */ /* 0x000fe400078e005f */
        /* <DEDUP_REMOVED lines=15> */
[----:B------:R1:W3:Y:S04]  /*29420*/  SHFL.IDX PT, R13, R17, 0x7, 0x181f ;  /* 0x00f81f00110d7f89 */ /* 0x0002e800000e0000 */
[----:B------:R1:W4:Y:S04]  /*29430*/  SHFL.IDX PT, R12, R18, 0x7, 0x181f ;  /* 0x00f81f00120c7f89 */ /* 0x00032800000e0000 */
[----:B------:R1:W2:Y:S04]  /*29440*/  SHFL.IDX PT, R15, R16, 0x7, 0x181f ;  /* 0x00f81f00100f7f89 */ /* 0x0002a800000e0000 */
[----:B------:R1:W1:Y:S02]  /*29450*/  SHFL.IDX PT, R2, R19, 0x7, 0x181f ;  /* 0x00f81f0013027f89 */ /* 0x00026400000e0000 */
.L_x_1611:
[----:B------:R-:W-:Y:S01]  /*29460*/  IADD3 R3, R33, 0x70, RZ ;  /* 0x0000007021037810 */ /* 0x000fe20007ffe0ff */
[----:B------:R-:W-:Y:S01]  /*29470*/  BSSY B0, `(.L_x_1570) ;  /* 0x0000012000007945 */ /* 0x000fe20003800000 */
[----:B------:R-:W-:Y:S01]  /*29480*/  CS2R R104, SRZ ;  /* 0x0000000000687805 */ /* 0x000fe2000001ff00 */
[----:B------:R-:W-:Y:S01]  /*29490*/  CS2R R110, SRZ ;  /* 0x00000000006e7805 */ /* 0x000fe2000001ff00 */
[----:B------:R-:W-:Y:S01]  /*294a0*/  ISETP.GE.AND P0, PT, R3, R20, PT ;  /* 0x000000140300720c */ /* 0x000fe20003f06270 */
[----:B------:R-:W-:-:S12]  /*294b0*/  CS2R R108, SRZ ;  /* 0x00000000006c7805 */ /* 0x000fd8000001ff00 */
[----:B------:R-:W-:Y:S05]  /*294c0*/  @P0 BRA `(.L_x_1571) ;  /* 0x000000c000000947 */ /* 0x000fea0003800000 */
[C---:B------:R-:W-:Y:S01]  /*294d0*/  ISETP.GE.AND P0, PT, R69.reuse, R39, PT ;  /* 0x000000274500720c */ /* 0x040fe20003f06270 */
[----:B------:R-:W-:Y:S01]  /*294e0*/  IMAD.SHL.U32 R3, R69, 0x2, RZ ;  /* 0x0000000245037824 */ /* 0x000fe200078e00ff */
[----:B------:R-:W-:Y:S01]  /*294f0*/  SHF.R.S32.HI R11, RZ, 0x1f, R69 ;  /* 0x0000001fff0b7819 */ /* 0x000fe20000011445 */
[----:B------:R-:W-:-:S03]  /*29500*/  CS2R R106, SRZ ;  /* 0x00000000006a7805 */ /* 0x000fc6000001ff00 */
[-C--:B-12---:R-:W-:Y:S02]  /*29510*/  IADD3 R14, P1, R2, R3.reuse, RZ ;  /* 0x00000003020e7210 */ /* 0x086fe40007f3e0ff */
[----:B----4-:R-:W-:Y:S02]  /*29520*/  IADD3 R2, P2, R12, R3, RZ ;  /* 0x000000030c027210 */ /* 0x010fe40007f5e0ff */
[----:B------:R-:W-:-:S05]  /*29530*/  SHF.L.U64.HI R11, R69, 0x1, R11 ;  /* 0x00000001450b7819 */ /* 0x000fca000001020b */
[--C-:B---3--:R-:W-:Y:S02]  /*29540*/  IMAD.X R3, R13, 0x1, R11.reuse, P2 ;  /* 0x000000010d037824 */ /* 0x108fe400010e060b */
[----:B------:R-:W-:Y:S01]  /*29550*/  IMAD.X R15, R15, 0x1, R11, P1 ;  /* 0x000000010f0f7824 */ /* 0x000fe200008e060b */
[----:B------:R-:W-:Y:S05]  /*29560*/  @P0 BRA `(.L_x_1571) ;  /* 0x0000002000000947 */ /* 0x000fea0003800000 */
[----:B------:R1:W5:Y:S04]  /*29570*/  LD.E.128 R104, [R2.64] ;  /* 0x0000000402687980 */ /* 0x000368000c101d00 */
[----:B------:R1:W5:Y:S02]  /*29580*/  LD.E.128 R108, [R14.64] ;  /* 0x000000040e6c7980 */ /* 0x000364000c101d00 */
.L_x_1571:
[----:B------:R-:W-:Y:S05]  /*29590*/  BSYNC B0 ;  /* 0x0000000000007941 */ /* 0x000fea0003800000 */
.L_x_1570:
[----:B------:R-:W-:Y:S01]  /*295a0*/  IADD3 R11, R100, -c[0x0][0x20], RZ ;  /* 0x80000800640b7a10 */ /* 0x000fe20007ffe0ff */
[----:B------:R-:W-:-:S04]  /*295b0*/  DEPBAR.LE SB0, 0x1 ;  /* 0x000080400000791a */ /* 0x000fc80000000000 */
[----:B-1--4-:R-:W4:Y:S01]  /*295c0*/  LDL.64 R2, [R11+0x20] ;  /* 0x000020000b027983 */ /* 0x012f220000100a00 */
[----:B------:R-:W-:Y:S03]  /*295d0*/  WARPSYNC 0xffffffff ;  /* 0xffffffff00007948 */ /* 0x000fe60003800000 */
[----:B------:R-:W-:Y:S06]  /*295e0*/  BAR.SYNC.DEFER_BLOCKING 0x0 ;  /* 0x0000000000007b1d */ /* 0x000fec0000010000 */
[----:B---3--:R-:W3:Y:S04]  /*295f0*/  LDL.64 R12, [R11+0x28] ;  /* 0x000028000b0c7983 */ /* 0x008ee80000100a00 */
[----:B--2-4-:R1:W2:Y:S01]  /*29600*/  LD.E R14, [R2.64] ;  /* 0x00000004020e7980 */ /* 0x0142a2000c101900 */
[----:B------:R-:W-:-:S03]  /*29610*/  ISETP.GE.AND P1, PT, R69, R39, PT ;  /* 0x000000274500720c */ /* 0x000fc60003f26270 */
[----:B---3--:R2:W5:Y:S02]  /*29620*/  LD.E.64 R50, [R12.64] ;  /* 0x000000040c327980 */ /* 0x008564000c101b00 */
[----:B-----5:R-:W-:Y:S01]  /*29630*/  IMAD.MOV.U32 R11, RZ, RZ, R107 ;  /* 0x000000ffff0b7224 */ /* 0x020fe200078e006b */
[----:B------:R-:W-:Y:S04]  /*29640*/  BSSY B0, `(.L_x_1572) ;  /* 0x000007c000007945 */ /* 0x000fe80003800000 */
[----:B------:R-:W-:Y:S01]  /*29650*/  PRMT R136, R136, 0x5410, R11 ;  /* 0x0000541088887816 */ /* 0x000fe2000000000b */
[----:B------:R-:W-:-:S05]  /*29660*/  IMAD.MOV.U32 R11, RZ, RZ, R111 ;  /* 0x000000ffff0b7224 */ /* 0x000fca00078e006f */
[----:B------:R-:W-:Y:S01]  /*29670*/  PRMT R136, R11, 0x7610, R136 ;  /* 0x000076100b887816 */ /* 0x000fe20000000088 */
[----:B-1----:R-:W-:Y:S02]  /*29680*/  IMAD.MOV.U32 R2, RZ, RZ, R106 ;  /* 0x000000ffff027224 */ /* 0x002fe400078e006a */
[----:B------:R-:W-:-:S03]  /*29690*/  IMAD.MOV.U32 R3, RZ, RZ, R104 ;  /* 0x000000ffff037224 */ /* 0x000fc600078e0068 */
[----:B------:R-:W-:Y:S01]  /*296a0*/  PRMT R139, R139, 0x5410, R2 ;  /* 0x000054108b8b7816 */ /* 0x000fe20000000002 */
[----:B------:R-:W-:Y:S01]  /*296b0*/  IMAD.MOV.U32 R2, RZ, RZ, R105 ;  /* 0x000000ffff027224 */ /* 0x000fe200078e0069 */
[----:B------:R-:W-:Y:S01]  /*296c0*/  PRMT R138, R138, 0x5410, R3 ;  /* 0x000054108a8a7816 */ /* 0x000fe20000000003 */
[----:B------:R-:W-:-:S03]  /*296d0*/  IMAD.MOV.U32 R3, RZ, RZ, R108 ;  /* 0x000000ffff037224 */ /* 0x000fc600078e006c */
[----:B------:R-:W-:Y:S01]  /*296e0*/  PRMT R100, R100, 0x5410, R2 ;  /* 0x0000541064647816 */ /* 0x000fe20000000002 */
[----:B------:R-:W-:Y:S01]  /*296f0*/  IMAD.MOV.U32 R2, RZ, RZ, R109 ;  /* 0x000000ffff027224 */ /* 0x000fe200078e006d */
[----:B------:R-:W-:-:S04]  /*29700*/  PRMT R138, R3, 0x7610, R138 ;  /* 0x00007610038a7816 */ /* 0x000fc8000000008a */
[----:B------:R-:W-:Y:S01]  /*29710*/  PRMT R100, R2, 0x7610, R100 ;  /* 0x0000761002647816 */ /* 0x000fe20000000064 */
[----:B--2---:R-:W-:-:S05]  /*29720*/  IMAD R12, R14, -0x80, R20 ;  /* 0xffffff800e0c7824 */ /* 0x004fca00078e0214 */
[----:B------:R-:W-:Y:S01]  /*29730*/  IMNMX R70, R12, 0x80, PT ;  /* 0x000000800c467817 */ /* 0x000fe20003800200 */
[----:B------:R-:W-:-:S03]  /*29740*/  IMAD.MOV.U32 R12, RZ, RZ, R110 ;  /* 0x000000ffff0c7224 */ /* 0x000fc600078e006e */
[----:B------:R-:W-:Y:S02]  /*29750*/  ISETP.GE.OR P0, PT, R68, R70, P1 ;  /* 0x000000464400720c */ /* 0x000fe40000f06670 */
[----:B------:R-:W-:-:S11]  /*29760*/  PRMT R139, R12, 0x7610, R139 ;  /* 0x000076100c8b7816 */ /* 0x000fd6000000008b */
[----:B------:R-:W-:Y:S05]  /*29770*/  @P0 BRA `(.L_x_1573) ;  /* 0x0000068000000947 */ /* 0x000fea0003800000 */
[----:B------:R-:W-:Y:S02]  /*29780*/  SHF.R.S32.HI R3, RZ, 0x1f, R35 ;  /* 0x0000001fff037819 */ /* 0x000fe40000011423 */
[----:B------:R-:W-:Y:S02]  /*29790*/  LEA.HI R12, R39, R36, RZ, 0x1d ;  /* 0x00000024270c7211 */ /* 0x000fe400078fe8ff */
[----:B------:R-:W-:Y:S02]  /*297a0*/  SHF.L.U32 R2, R68, 0x6, RZ ;  /* 0x0000000644027819 */ /* 0x000fe400000006ff */
[----:B------:R-:W-:Y:S02]  /*297b0*/  LEA.HI R3, R3, R35, RZ, 0x6 ;  /* 0x0000002303037211 */ /* 0x000fe400078f30ff */
[----:B------:R-:W-:Y:S02]  /*297c0*/  SHF.R.S32.HI R13, RZ, 0x1f, R12 ;  /* 0x0000001fff0d7819 */ /* 0x000fe4000001140c */
[----:B------:R-:W-:-:S02]  /*297d0*/  LOP3.LUT R2, R2, 0x1c0, RZ, 0xc0, !PT ;  /* 0x000001c002027812 */ /* 0x000fc400078ec0ff */
[----:B------:R-:W-:Y:S02]  /*297e0*/  SHF.L.U32 R11, R3, 0x3, RZ ;  /* 0x00000003030b7819 */ /* 0x000fe400000006ff */
[----:B------:R-:W-:Y:S02]  /*297f0*/  LEA.HI R13, R13, R12, RZ, 0x3 ;  /* 0x0000000c0d0d7211 */ /* 0x000fe400078f18ff */
[----:B------:R-:W-:Y:S02]  /*29800*/  SHF.L.U32 R12, R12, 0x3, RZ ;  /* 0x000000030c0c7819 */ /* 0x000fe400000006ff */
[----:B------:R-:W-:Y:S02]  /*29810*/  LOP3.LUT R14, R2, 0x38, R69, 0xf8, !PT ;  /* 0x00000038020e7812 */ /* 0x000fe400078ef845 */
[----:B------:R-:W-:Y:S02]  /*29820*/  SHF.R.U32.HI R3, RZ, 0x3, R2 ;  /* 0x00000003ff037819 */ /* 0x000fe40000011602 */
[----:B------:R-:W-:-:S02]  /*29830*/  LOP3.LUT R11, R11, 0xfffffe00, RZ, 0xc0, !PT ;  /* 0xfffffe000b0b7812 */ /* 0x000fc400078ec0ff */
[----:B------:R-:W-:Y:S02]  /*29840*/  LOP3.LUT R2, R2, 0x38, R12, 0xf8, !PT ;  /* 0x0000003802027812 */ /* 0x000fe400078ef80c */
[----:B------:R-:W-:Y:S02]  /*29850*/  SHF.L.U32 R12, R13, 0xa, RZ ;  /* 0x0000000a0d0c7819 */ /* 0x000fe400000006ff */
[----:B------:R-:W-:Y:S02]  /*29860*/  LOP3.LUT R13, R11, R14, R3, 0xf6, !PT ;  /* 0x0000000e0b0d7212 */ /* 0x000fe400078ef603 */
[----:B------:R-:W-:Y:S02]  /*29870*/  LOP3.LUT R3, R2, R3, RZ, 0x3c, !PT ;  /* 0x0000000302037212 */ /* 0x000fe400078e3cff */
[----:B------:R-:W-:Y:S01]  /*29880*/  LOP3.LUT R2, R12, 0xffffe000, RZ, 0xc0, !PT ;  /* 0xffffe0000c027812 */ /* 0x000fe200078ec0ff */
[----:B------:R-:W-:-:S03]  /*29890*/  IMAD.WIDE.U32 R34, R13, 0x2, R50 ;  /* 0x000000020d227825 */ /* 0x000fc600078e0032 */
[----:B------:R-:W-:Y:S02]  /*298a0*/  IADD3 R2, R3, R2, R11 ;  /* 0x0000000203027210 */ /* 0x000fe40007ffe00b */
[----:B------:R-:W2:Y:S03]  /*298b0*/  LD.E.128 R12, [R34.64] ;  /* 0x00000004220c7980 */ /* 0x000ea6000c101d00 */
[----:B------:R-:W-:-:S05]  /*298c0*/  IMAD.WIDE.U32 R32, R2, 0x2, R50 ;  /* 0x0000000202207825 */ /* 0x000fca00078e0032 */
[----:B------:R-:W3:Y:S01]  /*298d0*/  LD.E.128 R16, [R32.64] ;  /* 0x0000000420107980 */ /* 0x000ee2000c101d00 */
[--C-:B------:R-:W-:Y:S01]  /*298e0*/  HADD2.F32 R11, -RZ, R37.reuse.H0_H0 ;  /* 0x20000025ff0b7230 */ /* 0x100fe20000004100 */
[--C-:B------:R-:W-:Y:S01]  /*298f0*/  SHF.R.U64 R52, R28, 0x10, R29.reuse ;  /* 0x000000101c347819 */ /* 0x100fe2000000121d */
[----:B------:R-:W-:Y:S01]  /*29900*/  HADD2.F32 R2, -RZ, R37.H1_H1 ;  /* 0x30000025ff027230 */ /* 0x000fe20000004100 */
[----:B------:R-:W-:Y:S02]  /*29910*/  SHF.R.U32.HI R28, RZ, 0x10, R29 ;  /* 0x00000010ff1c7819 */ /* 0x000fe4000001161d */
[----:B------:R-:W-:Y:S02]  /*29920*/  SHF.R.U32.HI R29, RZ, 0x10, R25 ;  /* 0x00000010ff1d7819 */ /* 0x000fe40000011619 */
[----:B------:R-:W-:Y:S01]  /*29930*/  SHF.R.U64 R49, R30, 0x10, R31 ;  /* 0x000000101e317819 */ /* 0x000fe2000000121f */
[----:B------:R-:W-:Y:S01]  /*29940*/  HADD2.F32 R28, -RZ, R28.H0_H0 ;  /* 0x2000001cff1c7230 */ /* 0x000fe20000004100 */
[----:B------:R-:W-:Y:S01]  /*29950*/  SHF.R.U64 R48, R24, 0x10, R25 ;  /* 0x0000001018307819 */ /* 0x000fe20000001219 */
[----:B------:R-:W-:Y:S01]  /*29960*/  HADD2.F32 R29, -RZ, R29.H0_H0 ;  /* 0x2000001dff1d7230 */ /* 0x000fe20000004100 */
[----:B------:R-:W-:-:S02]  /*29970*/  SHF.R.U64 R38, R26, 0x10, R27 ;  /* 0x000000101a267819 */ /* 0x000fc4000000121b */
[----:B------:R-:W-:Y:S02]  /*29980*/  SHF.R.U32.HI R30, RZ, 0x10, R27 ;  /* 0x00000010ff1e7819 */ /* 0x000fe4000001161b */
[----:B------:R-:W-:Y:S01]  /*29990*/  SHF.R.U32.HI R31, RZ, 0x10, R31 ;  /* 0x00000010ff1f7819 */ /* 0x000fe2000001161f */
[--C-:B--2---:R-:W-:Y:S02]  /*299a0*/  HADD2.F32 R22, -RZ, R13.reuse.H0_H0 ;  /* 0x2000000dff167230 */ /* 0x104fe40000004100 */
[----:B------:R-:W-:Y:S02]  /*299b0*/  HADD2.F32 R21, -RZ, R13.H1_H1 ;  /* 0x3000000dff157230 */ /* 0x000fe40000004100 */
[--C-:B------:R-:W-:Y:S02]  /*299c0*/  HADD2.F32 R25, -RZ, R12.reuse.H0_H0 ;  /* 0x2000000cff197230 */ /* 0x100fe40000004100 */
[----:B------:R-:W-:Y:S02]  /*299d0*/  HADD2.F32 R26, -RZ, R12.H1_H1 ;  /* 0x3000000cff1a7230 */ /* 0x000fe40000004100 */
[----:B---3--:R-:W-:-:S02]  /*299e0*/  HADD2.F32 R3, -RZ, R17.H0_H0 ;  /* 0x20000011ff037230 */ /* 0x008fc40000004100 */
[----:B------:R-:W-:Y:S02]  /*299f0*/  HADD2.F32 R13, -RZ, R17.H1_H1 ;  /* 0x30000011ff0d7230 */ /* 0x000fe40000004100 */
[--C-:B------:R-:W-:Y:S01]  /*29a00*/  HADD2.F32 R24, -RZ, R14.reuse.H0_H0 ;  /* 0x2000000eff187230 */ /* 0x100fe20000004100 */
[CC--:B------:R-:W-:Y:S01]  /*29a10*/  FMUL.FTZ R37, R3.reuse, R11.reuse ;  /* 0x0000000b03257220 */ /* 0x0c0fe20000410000 */
[----:B------:R-:W-:Y:S01]  /*29a20*/  HADD2.F32 R27, -RZ, R14.H1_H1 ;  /* 0x3000000eff1b7230 */ /* 0x000fe20000004100 */
[-C--:B------:R-:W-:Y:S01]  /*29a30*/  FMUL.FTZ R3, R3, R2.reuse ;  /* 0x0000000203037220 */ /* 0x080fe20000410000 */
[--C-:B------:R-:W-:Y:S01]  /*29a40*/  HADD2.F32 R12, -RZ, R19.reuse.H0_H0 ;  /* 0x20000013ff0c7230 */ /* 0x100fe20000004100 */
[C---:B------:R-:W-:Y:S01]  /*29a50*/  FFMA.FTZ R55, R22.reuse, R2, -R37 ;  /* 0x0000000216377223 */ /* 0x040fe20000010825 */
[----:B------:R-:W-:Y:S01]  /*29a60*/  HADD2.F32 R14, -RZ, R19.H1_H1 ;  /* 0x30000013ff0e7230 */ /* 0x000fe20000004100 */
[----:B------:R-:W-:Y:S01]  /*29a70*/  FFMA.FTZ R54, R22, R11, R3 ;  /* 0x0000000b16367223 */ /* 0x000fe20000010003 */
[----:B------:R-:W-:-:S02]  /*29a80*/  HADD2.F32 R20, -RZ, R15.H0_H0 ;  /* 0x2000000fff147230 */ /* 0x000fc40000004100 */
[----:B------:R-:W-:Y:S02]  /*29a90*/  HADD2.F32 R23, -RZ, R15.H1_H1 ;  /* 0x3000000fff177230 */ /* 0x000fe40000004100 */
[--C-:B------:R-:W-:Y:S02]  /*29aa0*/  HADD2.F32 R19, -RZ, R16.reuse.H0_H0 ;  /* 0x20000010ff137230 */ /* 0x100fe40000004100 */
[----:B------:R-:W-:Y:S02]  /*29ab0*/  HADD2.F32 R17, -RZ, R16.H1_H1 ;  /* 0x30000010ff117230 */ /* 0x000fe40000004100 */
[--C-:B------:R-:W-:Y:S02]  /*29ac0*/  HADD2.F32 R3, -RZ, R53.reuse.H1_H1 ;  /* 0x30000035ff037230 */ /* 0x100fe40000004100 */
[--C-:B------:R-:W-:Y:S02]  /*29ad0*/  HADD2.F32 R16, -RZ, R18.reuse.H0_H0 ;  /* 0x20000012ff107230 */ /* 0x100fe40000004100 */
[----:B------:R-:W-:Y:S01]  /*29ae0*/  HADD2.F32 R15, -RZ, R18.H1_H1 ;  /* 0x30000012ff0f7230 */ /* 0x000fe20000004100 */
[C---:B------:R-:W-:Y:S01]  /*29af0*/  FMUL.FTZ R18, R13.reuse, R29 ;  /* 0x0000001d0d127220 */ /* 0x040fe20000410000 */
[----:B------:R-:W-:Y:S01]  /*29b00*/  HADD2.F32 R2, -RZ, R53.H0_H0 ;  /* 0x20000035ff027230 */ /* 0x000fe20000004100 */
[----:B------:R-:W-:Y:S01]  /*29b10*/  FMUL.FTZ R13, R13, R28 ;  /* 0x0000001c0d0d7220 */ /* 0x000fe20000410000 */
[----:B------:R-:W-:Y:S01]  /*29b20*/  HADD2.F32 R22, -RZ, R30.H0_H0 ;  /* 0x2000001eff167230 */ /* 0x000fe20000004100 */
[----:B------:R-:W-:-:S02]  /*29b30*/  FMUL.FTZ R11, R12, R3 ;  /* 0x000000030c0b7220 */ /* 0x000fc40000410000 */
[C---:B------:R-:W-:Y:S02]  /*29b40*/  FFMA.FTZ R37, R21.reuse, R28, -R18 ;  /* 0x0000001c15257223 */ /* 0x040fe40000010812 */
[----:B------:R-:W-:Y:S01]  /*29b50*/  FFMA.FTZ R30, R21, R29, R13 ;  /* 0x0000001d151e7223 */ /* 0x000fe2000001000d */
[----:B------:R-:W-:Y:S01]  /*29b60*/  HADD2.F32 R13, -RZ, R31.H0_H0 ;  /* 0x2000001fff0d7230 */ /* 0x000fe20000004100 */
[-C--:B------:R-:W-:Y:S01]  /*29b70*/  FMUL.FTZ R18, R12, R2.reuse ;  /* 0x000000020c127220 */ /* 0x080fe20000410000 */
[----:B------:R-:W-:Y:S01]  /*29b80*/  HADD2.F32 R12, -RZ, R71.H1_H1 ;  /* 0x30000047ff0c7230 */ /* 0x000fe20000004100 */
[----:B------:R-:W-:Y:S01]  /*29b90*/  FFMA.FTZ R31, R20, R2, R11 ;  /* 0x00000002141f7223 */ /* 0x000fe2000001000b */
[----:B------:R-:W-:Y:S01]  /*29ba0*/  HADD2.F32 R11, -RZ, R101.H1_H1 ;  /* 0x30000065ff0b7230 */ /* 0x000fe20000004100 */
[----:B------:R-:W-:Y:S02]  /*29bb0*/  FMUL.FTZ R2, R14, R22 ;  /* 0x000000160e027220 */ /* 0x000fe40000410000 */
[----:B------:R-:W-:Y:S01]  /*29bc0*/  FFMA.FTZ R53, R20, R3, -R18 ;  /* 0x0000000314357223 */ /* 0x000fe20000010812 */
[----:B------:R-:W-:Y:S01]  /*29bd0*/  HADD2.F32 R3, -RZ, R71.H0_H0 ;  /* 0x20000047ff037230 */ /* 0x000fe20000004100 */
[-C--:B------:R-:W-:Y:S01]  /*29be0*/  FFMA.FTZ R28, R23, R13.reuse, -R2 ;  /* 0x0000000d171c7223 */ /* 0x080fe20000010802 */
[----:B------:R-:W-:Y:S01]  /*29bf0*/  HADD2.F32 R2, -RZ, R101.H0_H0 ;  /* 0x20000065ff027230 */ /* 0x000fe20000004100 */
[----:B------:R-:W-:-:S02]  /*29c00*/  FMUL.FTZ R14, R14, R13 ;  /* 0x0000000d0e0e7220 */ /* 0x000fc40000410000 */
[CC--:B------:R-:W-:Y:S02]  /*29c10*/  FMUL.FTZ R18, R19.reuse, R3.reuse ;  /* 0x0000000313127220 */ /* 0x0c0fe40000410000 */
[----:B------:R-:W-:Y:S02]  /*29c20*/  FMUL.FTZ R19, R19, R12 ;  /* 0x0000000c13137220 */ /* 0x000fe40000410000 */
[----:B------:R-:W-:Y:S02]  /*29c30*/  FMUL.FTZ R13, R16, R2 ;  /* 0x00000002100d7220 */ /* 0x000fe40000410000 */
[----:B------:R-:W-:Y:S01]  /*29c40*/  FFMA.FTZ R23, R23, R22, R14 ;  /* 0x0000001617177223 */ /* 0x000fe2000001000e */
[----:B------:R-:W-:Y:S01]  /*29c50*/  HADD2.F32 R14, -RZ, R48.H0_H0 ;  /* 0x20000030ff0e7230 */ /* 0x000fe20000004100 */
[C---:B------:R-:W-:Y:S01]  /*29c60*/  FFMA.FTZ R29, R25.reuse, R12, -R18 ;  /* 0x0000000c191d7223 */ /* 0x040fe20000010812 */
[----:B------:R-:W-:Y:S01]  /*29c70*/  HADD2.F32 R18, -RZ, R38.H0_H0 ;  /* 0x20000026ff127230 */ /* 0x000fe20000004100 */
[----:B------:R-:W-:Y:S01]  /*29c80*/  FFMA.FTZ R22, R25, R3, R19 ;  /* 0x0000000319167223 */ /* 0x000fe20000010013 */
[----:B------:R-:W-:Y:S01]  /*29c90*/  F2FP.PACK_AB R19, R28, R53 ;  /* 0x000000351c13723e */ /* 0x000fe200000000ff */
[-C--:B------:R-:W-:Y:S01]  /*29ca0*/  FMUL.FTZ R3, R16, R11.reuse ;  /* 0x0000000b10037220 */ /* 0x080fe20000410000 */
[----:B------:R-:W-:Y:S01]  /*29cb0*/  HADD2.F32 R16, -RZ, R49.H0_H0 ;  /* 0x20000031ff107230 */ /* 0x000fe20000004100 */
[C---:B------:R-:W-:Y:S01]  /*29cc0*/  FFMA.FTZ R21, R24.reuse, R11, -R13 ;  /* 0x0000000b18157223 */ /* 0x040fe2000001080d */
[----:B------:R-:W-:Y:S01]  /*29cd0*/  HADD2.F32 R13, -RZ, R52.H0_H0 ;  /* 0x20000034ff0d7230 */ /* 0x000fe20000004100 */
[----:B------:R-:W-:-:S02]  /*29ce0*/  FFMA.FTZ R20, R24, R2, R3 ;  /* 0x0000000218147223 */ /* 0x000fc40000010003 */
[----:B------:R-:W-:Y:S02]  /*29cf0*/  FMUL.FTZ R12, R17, R14 ;  /* 0x0000000e110c7220 */ /* 0x000fe40000410000 */
[----:B------:R-:W-:Y:S02]  /*29d00*/  FMUL.FTZ R3, R15, R18 ;  /* 0x000000120f037220 */ /* 0x000fe40000410000 */
[----:B------:R-:W-:Y:S01]  /*29d10*/  FMUL.FTZ R11, R17, R13 ;  /* 0x0000000d110b7220 */ /* 0x000fe20000410000 */
[----:B------:R-:W-:Y:S01]  /*29d20*/  F2FP.PACK_AB R17, R37, R55 ;  /* 0x000000372511723e */ /* 0x000fe200000000ff */
[----:B------:R-:W-:Y:S01]  /*29d30*/  FMUL.FTZ R2, R15, R16 ;  /* 0x000000100f027220 */ /* 0x000fe20000410000 */
[----:B------:R-:W-:Y:S01]  /*29d40*/  F2FP.PACK_AB R15, R23, R31 ;  /* 0x0000001f170f723e */ /* 0x000fe200000000ff */
[----:B------:R-:W-:Y:S01]  /*29d50*/  FFMA.FTZ R12, R26, R13, -R12 ;  /* 0x0000000d1a0c7223 */ /* 0x000fe2000001080c */
[----:B------:R-:W-:Y:S01]  /*29d60*/  F2FP.PACK_AB R13, R30, R54 ;  /* 0x000000361e0d723e */ /* 0x000fe200000000ff */
[----:B------:R-:W-:-:S02]  /*29d70*/  FFMA.FTZ R3, R27, R16, -R3 ;  /* 0x000000101b037223 */ /* 0x000fc40000010803 */
[----:B------:R-:W-:Y:S01]  /*29d80*/  FFMA.FTZ R11, R26, R14, R11 ;  /* 0x0000000e1a0b7223 */ /* 0x000fe2000001000b */
[----:B------:R-:W-:Y:S01]  /*29d90*/  F2FP.PACK_AB R16, R12, R29 ;  /* 0x0000001d0c10723e */ /* 0x000fe200000000ff */
[----:B------:R-:W-:Y:S01]  /*29da0*/  FFMA.FTZ R2, R27, R18, R2 ;  /* 0x000000121b027223 */ /* 0x000fe20000010002 */
[----:B------:R-:W-:Y:S02]  /*29db0*/  F2FP.PACK_AB R18, R3, R21 ;  /* 0x000000150312723e */ /* 0x000fe400000000ff */
[----:B------:R-:W-:Y:S02]  /*29dc0*/  F2FP.PACK_AB R12, R11, R22 ;  /* 0x000000160b0c723e */ /* 0x000fe400000000ff */
[----:B------:R-:W-:Y:S01]  /*29dd0*/  F2FP.PACK_AB R14, R2, R20 ;  /* 0x00000014020e723e */ /* 0x000fe200000000ff */
[----:B------:R1:W-:Y:S04]  /*29de0*/  ST.E.128 [R34.64], R16 ;  /* 0x0000001022007985 */ /* 0x0003e8000c101d04 */
[----:B------:R1:W-:Y:S02]  /*29df0*/  ST.E.128 [R32.64], R12 ;  /* 0x0000000c20007985 */ /* 0x0003e4000c101d04 */
.L_x_1573:
[----:B------:R-:W-:Y:S05]  /*29e00*/  BSYNC B0 ;  /* 0x0000000000007941 */ /* 0x000fea0003800000 */
.L_x_1572:
[----:B------:R-:W-:Y:S01]  /*29e10*/  IADD3 R3, R68, 0x10, RZ ;  /* 0x0000001044037810 */ /* 0x000fe20007ffe0ff */
[----:B------:R-:W-:Y:S03]  /*29e20*/  BSSY B0, `(.L_x_1574) ;  /* 0x000006b000007945 */ /* 0x000fe60003800000 */
[----:B------:R-:W-:-:S13]  /*29e30*/  ISETP.GE.OR P0, PT, R3, R70, P1 ;  /* 0x000000460300720c */ /* 0x000fda0000f06670 */
[----:B------:R-:W-:Y:S05]  /*29e40*/  @P0 BRA `(.L_x_1575) ;  /* 0x0000068000000947 */ /* 0x000fea0003800000 */
[----:B------:R-:W-:Y:S02]  /*29e50*/  SHF.R.S32.HI R2, RZ, 0x1f, R3 ;  /* 0x0000001fff027819 */ /* 0x000fe40000011403 */
[----:B-1----:R-:W-:Y:S02]  /*29e60*/  LEA.HI R12, R39, R36, RZ, 0x1d ;  /* 0x00000024270c7211 */ /* 0x002fe400078fe8ff */
        /* <DEDUP_REMOVED lines=21> */
[----:B------:R-:W-:Y:S01]  /*29fc0*/  SHF.R.U32.HI R29, RZ, 0x10, R41 ;  /* 0x00000010ff1d7819 */ /* 0x000fe20000011629 */
[----:B------:R-:W-:Y:S01]  /*29fd0*/  HADD2.F32 R2, -RZ, R102.H1_H1 ;  /* 0x30000066ff027230 */ /* 0x000fe20000004100 */
[----:B------:R-:W-:Y:S02]  /*29fe0*/  SHF.R.U32.HI R28, RZ, 0x10, R45 ;  /* 0x00000010ff1c7819 */ /* 0x000fe4000001162d */
[--C-:B------:R-:W-:Y:S01]  /*29ff0*/  SHF.R.U64 R38, R42, 0x10, R43.reuse ;  /* 0x000000102a267819 */ /* 0x100fe2000000122b */
[----:B------:R-:W-:Y:S01]  /*2a000*/  HADD2.F32 R29, -RZ, R29.H0_H0 ;  /* 0x2000001dff1d7230 */ /* 0x000fe20000004100 */
[----:B------:R-:W-:Y:S01]  /*2a010*/  SHF.R.U32.HI R30, RZ, 0x10, R43 ;  /* 0x00000010ff1e7819 */ /* 0x000fe2000001162b */
[----:B------:R-:W-:Y:S01]  /*2a020*/  HADD2.F32 R28, -RZ, R28.H0_H0 ;  /* 0x2000001cff1c7230 */ /* 0x000fe20000004100 */
[----:B------:R-:W-:-:S02]  /*2a030*/  SHF.R.U64 R44, R44, 0x10, R45 ;  /* 0x000000102c2c7819 */ /* 0x000fc4000000122d */
[----:B------:R-:W-:Y:S02]  /*2a040*/  SHF.R.U32.HI R31, RZ, 0x10, R47 ;  /* 0x00000010ff1f7819 */ /* 0x000fe4000001162f */
[----:B------:R-:W-:Y:S02]  /*2a050*/  SHF.R.U64 R40, R40, 0x10, R41 ;  /* 0x0000001028287819 */ /* 0x000fe40000001229 */
[----:B------:R-:W-:Y:S01]  /*2a060*/  SHF.R.U64 R41, R46, 0x10, R47 ;  /* 0x000000102e297819 */ /* 0x000fe2000000122f */
[--C-:B--2---:R-:W-:Y:S02]  /*2a070*/  HADD2.F32 R22, -RZ, R13.reuse.H0_H0 ;  /* 0x2000000dff167230 */ /* 0x104fe40000004100 */
[----:B------:R-:W-:Y:S02]  /*2a080*/  HADD2.F32 R21, -RZ, R13.H1_H1 ;  /* 0x3000000dff157230 */ /* 0x000fe40000004100 */
[--C-:B------:R-:W-:Y:S02]  /*2a090*/  HADD2.F32 R25, -RZ, R12.reuse.H0_H0 ;  /* 0x2000000cff197230 */ /* 0x100fe40000004100 */
[----:B------:R-:W-:-:S02]  /*2a0a0*/  HADD2.F32 R26, -RZ, R12.H1_H1 ;  /* 0x3000000cff1a7230 */ /* 0x000fc40000004100 */
[--C-:B---3--:R-:W-:Y:S02]  /*2a0b0*/  HADD2.F32 R3, -RZ, R17.reuse.H0_H0 ;  /* 0x20000011ff037230 */ /* 0x108fe40000004100 */
        /* <DEDUP_REMOVED lines=25> */
[--C-:B------:R-:W-:Y:S01]  /*2a250*/  HADD2.F32 R12, -RZ, R112.reuse.H1_H1 ;  /* 0x30000070ff0c7230 */ /* 0x100fe20000004100 */
[----:B------:R-:W-:Y:S01]  /*2a260*/  FFMA.FTZ R31, R20, R2, R11 ;  /* 0x00000002141f7223 */ /* 0x000fe2000001000b */
[--C-:B------:R-:W-:Y:S01]  /*2a270*/  HADD2.F32 R11, -RZ, R113.reuse.H1_H1 ;  /* 0x30000071ff0b7230 */ /* 0x100fe20000004100 */
        /* <DEDUP_REMOVED lines=24> */
[-C--:B------:R-:W-:Y:S01]  /*2a400*/  FMUL.FTZ R2, R15, R16.reuse ;  /* 0x000000100f027220 */ /* 0x080fe20000410000 */
        /* <DEDUP_REMOVED lines=12> */
.L_x_1575:
[----:B------:R-:W-:Y:S05]  /*2a4d0*/  BSYNC B0 ;  /* 0x0000000000007941 */ /* 0x000fea0003800000 */
.L_x_1574:
        /* <DEDUP_REMOVED lines=30> */
[----:B------:R-:W-:Y:S01]  /*2a6c0*/  SHF.R.U32.HI R30, RZ, 0x10, R59 ;  /* 0x00000010ff1e7819 */ /* 0x000fe2000001163b */
[----:B------:R-:W-:Y:S01]  /*2a6d0*/  HADD2.F32 R29, -RZ, R29.H0_H0 ;  /* 0x2000001dff1d7230 */ /* 0x000fe20000004100 */
[----:B------:R-:W-:Y:S01]  /*2a6e0*/  SHF.R.U32.HI R31, RZ, 0x10, R63 ;  /* 0x00000010ff1f7819 */ /* 0x000fe2000001163f */
[----:B------:R-:W-:Y:S01]  /*2a6f0*/  HADD2.F32 R28, -RZ, R28.H0_H0 ;  /* 0x2000001cff1c7230 */ /* 0x000fe20000004100 */
[----:B------:R-:W-:-:S02]  /*2a700*/  SHF.R.U64 R38, R56, 0x10, R57 ;  /* 0x0000001038267819 */ /* 0x000fc40000001239 */
[----:B------:R-:W-:Y:S02]  /*2a710*/  SHF.R.U64 R41, R58, 0x10, R59 ;  /* 0x000000103a297819 */ /* 0x000fe4000000123b */
        /* <DEDUP_REMOVED lines=72> */
.L_x_1577:
[----:B------:R-:W-:Y:S05]  /*2aba0*/  BSYNC B0 ;  /* 0x0000000000007941 */ /* 0x000fea0003800000 */
.L_x_1576:
        /* <DEDUP_REMOVED lines=56> */
[----:B------:R-:W-:Y:S02]  /*2af30*/  HADD2.F32 R3, -RZ, R120.H1_H1 ;  /* 0x30000078ff037230 */ /* 0x000fe40000004100 */
        /* <DEDUP_REMOVED lines=51> */
.L_x_1579:
[----:B------:R-:W-:Y:S05]  /*2b270*/  BSYNC B0 ;  /* 0x0000000000007941 */ /* 0x000fea0003800000 */
.L_x_1578:
        /* <DEDUP_REMOVED lines=108> */
.L_x_1581:
[----:B------:R-:W-:Y:S05]  /*2b940*/  BSYNC B0 ;  /* 0x0000000000007941 */ /* 0x000fea0003800000 */
.L_x_1580:
        /* <DEDUP_REMOVED lines=108> */
.L_x_1583:
[----:B------:R-:W-:Y:S05]  /*2c010*/  BSYNC B0 ;  /* 0x0000000000007941 */ /* 0x000fea0003800000 */
.L_x_1582:
        /* <DEDUP_REMOVED lines=108> */
.L_x_1585:
[----:B------:R-:W-:Y:S05]  /*2c6e0*/  BSYNC B0 ;  /* 0x0000000000007941 */ /* 0x000fea0003800000 */
.L_x_1584:
[----:B------:R-:W-:Y:S01]  /*2c6f0*/  IADD3 R2, R68, 0x70, RZ ;  /* 0x0000007044027810 */ /* 0x000fe20007ffe0ff */
[----:B-1----:R-:W-:-:S02]  /*2c700*/  IMAD.MOV.U32 R12, RZ, RZ, R144 ;  /* 0x000000ffff0c7224 */ /* 0x002fc400078e0090 */
[----:B------:R-:W-:Y:S01]  /*2c710*/  IMAD.MOV.U32 R13, RZ, RZ, 0x0 ;  /* 0x00000000ff0d7424 */ /* 0x000fe200078e00ff */
[----:B------:R-:W-:-:S13]  /*2c720*/  ISETP.GE.OR P0, PT, R2, R70, P1 ;  /* 0x000000460200720c */ /* 0x000fda0000f06670 */
[----:B------:R-:W-:Y:S05]  /*2c730*/  @P0 RET.REL.NODEC R12 `(_ZN7cutlass13device_kernelIN5flash19enable_sm80_to_sm89INS1_16FlashAttnFwdSm80INS1_25CollectiveMainloopFwdSm80ILi4ELi1ELb0EN4cute5tupleIJNS5_1CILi128EEENS7_ILi48EEES8_EEELi128ENS_6half_tEfNS_4arch4Sm80ELb0ELb1ELb1ELb1ELb1ELb1ELb1ELb0EEENS1_21CollectiveEpilogueFwdINS6_IJS8_S8_S9_EEENS6_IJNS7_ILi1EEESH_SH_EEESB_SD_Li128ELb1ELb1ELb0ELb0EEENS1_19SingleTileSchedulerILb1ELb0ELb1ELi128EEEEEEEEEvNT_6ParamsE) ;  /* 0xfffd38c00c000950 */ /* 0x000fea0003c3ffff */
        /* <DEDUP_REMOVED lines=30> */
[----:B------:R-:W-:Y:S01]  /*2c920*/  SHF.R.U64 R36, R108, 0x10, R109 ;  /* 0x000000106c247819 */ /* 0x000fe2000000126d */
[----:B------:R-:W-:Y:S01]  /*2c930*/  HADD2.F32 R30, -RZ, R30.H0_H0 ;  /* 0x2000001eff1e7230 */ /* 0x000fe20000004100 */
[----:B------:R-:W-:Y:S01]  /*2c940*/  SHF.R.U64 R38, R110, 0x10, R111 ;  /* 0x000000106e267819 */ /* 0x000fe2000000126f */
[----:B------:R-:W-:Y:S01]  /*2c950*/  HADD2.F32 R31, -RZ, R31.H0_H0 ;  /* 0x2000001fff1f7230 */ /* 0x000fe20000004100 */
[----:B------:R-:W-:-:S02]  /*2c960*/  SHF.R.U64 R37, R104, 0x10, R105 ;  /* 0x0000001068257819 */ /* 0x000fc40000001269 */
[----:B------:R-:W-:Y:S01]  /*2c970*/  SHF.R.U64 R39, R106, 0x10, R107 ;  /* 0x000000106a277819 */ /* 0x000fe2000000126b */
[--C-:B--2---:R-:W-:Y:S02]  /*2c980*/  HADD2.F32 R25, -RZ, R12.reuse.H0_H0 ;  /* 0x2000000cff197230 */ /* 0x104fe40000004100 */
[----:B------:R-:W-:Y:S02]  /*2c990*/  HADD2.F32 R26, -RZ, R12.H1_H1 ;  /* 0x3000000cff1a7230 */ /* 0x000fe40000004100 */
[--C-:B------:R-:W-:Y:S02]  /*2c9a0*/  HADD2.F32 R24, -RZ, R14.reuse.H0_H0 ;  /* 0x2000000eff187230 */ /* 0x100fe40000004100 */
[----:B------:R-:W-:Y:S02]  /*2c9b0*/  HADD2.F32 R27, -RZ, R14.H1_H1 ;  /* 0x3000000eff1b7230 */ /* 0x000fe40000004100 */
[----:B---3--:R-:W-:Y:S02]  /*2c9c0*/  HADD2.F32 R3, -RZ, R17.H0_H0 ;  /* 0x20000011ff037230 */ /* 0x008fe40000004100 */
[----:B------:R-:W-:-:S02]  /*2c9d0*/  HADD2.F32 R22, -RZ, R13.H0_H0 ;  /* 0x2000000dff167230 */ /* 0x000fc40000004100 */
[--C-:B------:R-:W-:Y:S02]  /*2c9e0*/  HADD2.F32 R12, -RZ, R19.reuse.H0_H0 ;  /* 0x20000013ff0c7230 */ /* 0x100fe40000004100 */
[----:B------:R-:W-:Y:S01]  /*2c9f0*/  HADD2.F32 R14, -RZ, R19.H1_H1 ;  /* 0x30000013ff0e7230 */ /* 0x000fe20000004100 */
[CC--:B------:R-:W-:Y:S01]  /*2ca00*/  FMUL.FTZ R19, R3.reuse, R11.reuse ;  /* 0x0000000b03137220 */ /* 0x0c0fe20000410000 */
[----:B------:R-:W-:Y:S01]  /*2ca10*/  HADD2.F32 R21, -RZ, R13.H1_H1 ;  /* 0x3000000dff157230 */ /* 0x000fe20000004100 */
[-C--:B------:R-:W-:Y:S01]  /*2ca20*/  FMUL.FTZ R3, R3, R2.reuse ;  /* 0x0000000203037220 */ /* 0x080fe20000410000 */
[----:B------:R-:W-:Y:S01]  /*2ca30*/  HADD2.F32 R13, -RZ, R17.H1_H1 ;  /* 0x30000011ff0d7230 */ /* 0x000fe20000004100 */
[C---:B------:R-:W-:Y:S01]  /*2ca40*/  FFMA.FTZ R42, R22.reuse, R2, -R19 ;  /* 0x00000002162a7223 */ /* 0x040fe20000010813 */
[--C-:B------:R-:W-:Y:S01]  /*2ca50*/  HADD2.F32 R2, -RZ, R136.reuse.H0_H0 ;  /* 0x20000088ff027230 */ /* 0x100fe20000004100 */
[----:B------:R-:W-:Y:S01]  /*2ca60*/  FFMA.FTZ R41, R22, R11, R3 ;  /* 0x0000000b16297223 */ /* 0x000fe20000010003 */
[----:B------:R-:W-:Y:S01]  /*2ca70*/  HADD2.F32 R3, -RZ, R136.H1_H1 ;  /* 0x30000088ff037230 */ /* 0x000fe20000004100 */
[C---:B------:R-:W-:Y:S01]  /*2ca80*/  FMUL.FTZ R19, R13.reuse, R29 ;  /* 0x0000001d0d137220 */ /* 0x040fe20000410000 */
[--C-:B------:R-:W-:Y:S01]  /*2ca90*/  HADD2.F32 R20, -RZ, R15.reuse.H0_H0 ;  /* 0x2000000fff147230 */ /* 0x100fe20000004100 */
[C---:B------:R-:W-:Y:S01]  /*2caa0*/  FMUL.FTZ R11, R12.reuse, R2 ;  /* 0x000000020c0b7220 */ /* 0x040fe20000410000 */
[----:B------:R-:W-:Y:S01]  /*2cab0*/  HADD2.F32 R23, -RZ, R15.H1_H1 ;  /* 0x3000000fff177230 */ /* 0x000fe20000004100 */
[----:B------:R-:W-:Y:S01]  /*2cac0*/  FMUL.FTZ R12, R12, R3 ;  /* 0x000000030c0c7220 */ /* 0x000fe20000410000 */
[----:B------:R-:W-:Y:S01]  /*2cad0*/  HADD2.F32 R17, -RZ, R16.H0_H0 ;  /* 0x20000010ff117230 */ /* 0x000fe20000004100 */
[-C--:B------:R-:W-:Y:S01]  /*2cae0*/  FMUL.FTZ R13, R13, R28.reuse ;  /* 0x0000001c0d0d7220 */ /* 0x080fe20000410000 */
[----:B------:R-:W-:Y:S01]  /*2caf0*/  HADD2.F32 R15, -RZ, R18.H0_H0 ;  /* 0x20000012ff0f7230 */ /* 0x000fe20000004100 */
[C---:B------:R-:W-:Y:S01]  /*2cb00*/  FFMA.FTZ R40, R21.reuse, R28, -R19 ;  /* 0x0000001c15287223 */ /* 0x040fe20000010813 */
[----:B------:R-:W-:Y:S01]  /*2cb10*/  HADD2.F32 R16, -RZ, R16.H1_H1 ;  /* 0x30000010ff107230 */ /* 0x000fe20000004100 */
[----:B------:R-:W-:Y:S01]  /*2cb20*/  FFMA.FTZ R28, R20, R2, R12 ;  /* 0x00000002141c7223 */ /* 0x000fe2000001000c */
[----:B------:R-:W-:Y:S01]  /*2cb30*/  HADD2.F32 R12, -RZ, R138.H1_H1 ;  /* 0x3000008aff0c7230 */ /* 0x000fe20000004100 */
[----:B------:R-:W-:Y:S01]  /*2cb40*/  FMUL.FTZ R2, R14, R30 ;  /* 0x0000001e0e027220 */ /* 0x000fe20000410000 */
[----:B------:R-:W-:Y:S01]  /*2cb50*/  HADD2.F32 R18, -RZ, R18.H1_H1 ;  /* 0x30000012ff127230 */ /* 0x000fe20000004100 */
[----:B------:R-:W-:-:S02]  /*2cb60*/  FFMA.FTZ R22, R21, R29, R13 ;  /* 0x0000001d15167223 */ /* 0x000fc4000001000d */
[----:B------:R-:W-:Y:S01]  /*2cb70*/  FFMA.FTZ R29, R20, R3, -R11 ;  /* 0x00000003141d7223 */ /* 0x000fe2000001080b */
[----:B------:R-:W-:Y:S01]  /*2cb80*/  HADD2.F32 R3, -RZ, R138.H0_H0 ;  /* 0x2000008aff037230 */ /* 0x000fe20000004100 */
[-C--:B------:R-:W-:Y:S01]  /*2cb90*/  FMUL.FTZ R14, R14, R31.reuse ;  /* 0x0000001f0e0e7220 */ /* 0x080fe20000410000 */
[--C-:B------:R-:W-:Y:S01]  /*2cba0*/  HADD2.F32 R11, -RZ, R139.reuse.H1_H1 ;  /* 0x3000008bff0b7230 */ /* 0x100fe20000004100 */
[----:B------:R-:W-:Y:S01]  /*2cbb0*/  FFMA.FTZ R31, R23, R31, -R2 ;  /* 0x0000001f171f7223 */ /* 0x000fe20000010802 */
[----:B------:R-:W-:Y:S01]  /*2cbc0*/  HADD2.F32 R2, -RZ, R139.H0_H0 ;  /* 0x2000008bff027230 */ /* 0x000fe20000004100 */
[C---:B------:R-:W-:Y:S02]  /*2cbd0*/  FMUL.FTZ R19, R17.reuse, R3 ;  /* 0x0000000311137220 */ /* 0x040fe40000410000 */
[----:B------:R-:W-:Y:S02]  /*2cbe0*/  FMUL.FTZ R17, R17, R12 ;  /* 0x0000000c11117220 */ /* 0x000fe40000410000 */
[----:B------:R-:W-:-:S02]  /*2cbf0*/  FMUL.FTZ R13, R15, R2 ;  /* 0x000000020f0d7220 */ /* 0x000fc40000410000 */
[----:B------:R-:W-:Y:S01]  /*2cc00*/  FFMA.FTZ R23, R23, R30, R14 ;  /* 0x0000001e17177223 */ /* 0x000fe2000001000e */
[----:B------:R-:W-:Y:S01]  /*2cc10*/  HADD2.F32 R14, -RZ, R38.H0_H0 ;  /* 0x20000026ff0e7230 */ /* 0x000fe20000004100 */
[----:B------:R-:W-:Y:S01]  /*2cc20*/  FFMA.FTZ R21, R25, R12, -R19 ;  /* 0x0000000c19157223 */ /* 0x000fe20000010813 */
[----:B------:R-:W-:Y:S01]  /*2cc30*/  HADD2.F32 R12, -RZ, R36.H0_H0 ;  /* 0x20000024ff0c7230 */ /* 0x000fe20000004100 */
[----:B------:R-:W-:Y:S01]  /*2cc40*/  FMUL.FTZ R15, R15, R11 ;  /* 0x0000000b0f0f7220 */ /* 0x000fe20000410000 */
[----:B------:R-:W-:Y:S01]  /*2cc50*/  F2FP.PACK_AB R19, R31, R29 ;  /* 0x0000001d1f13723e */ /* 0x000fe200000000ff */
[C---:B------:R-:W-:Y:S01]  /*2cc60*/  FFMA.FTZ R20, R24.reuse, R11, -R13 ;  /* 0x0000000b18147223 */ /* 0x040fe2000001080d */
[----:B------:R-:W-:Y:S01]  /*2cc70*/  HADD2.F32 R11, -RZ, R37.H0_H0 ;  /* 0x20000025ff0b7230 */ /* 0x000fe20000004100 */
[----:B------:R-:W-:Y:S01]  /*2cc80*/  FFMA.FTZ R25, R25, R3, R17 ;  /* 0x0000000319197223 */ /* 0x000fe20000010011 */
[----:B------:R-:W-:Y:S01]  /*2cc90*/  HADD2.F32 R13, -RZ, R39.H0_H0 ;  /* 0x20000027ff0d7230 */ /* 0x000fe20000004100 */
[----:B------:R-:W-:Y:S01]  /*2cca0*/  FFMA.FTZ R24, R24, R2, R15 ;  /* 0x0000000218187223 */ /* 0x000fe2000001000f */
[----:B------:R-:W-:Y:S01]  /*2ccb0*/  F2FP.PACK_AB R17, R40, R42 ;  /* 0x0000002a2811723e */ /* 0x000fe200000000ff */
[----:B------:R-:W-:Y:S01]  /*2ccc0*/  FMUL.FTZ R3, R16, R12 ;  /* 0x0000000c10037220 */ /* 0x000fe20000410000 */
[----:B------:R-:W-:Y:S01]  /*2ccd0*/  F2FP.PACK_AB R15, R23, R28 ;  /* 0x0000001c170f723e */ /* 0x000fe200000000ff */
[----:B------:R-:W-:-:S02]  /*2cce0*/  FMUL.FTZ R2, R18, R14 ;  /* 0x0000000e12027220 */ /* 0x000fc40000410000 */
[----:B------:R-:W-:Y:S02]  /*2ccf0*/  FMUL.FTZ R16, R16, R11 ;  /* 0x0000000b10107220 */ /* 0x000fe40000410000 */
[----:B------:R-:W-:Y:S02]  /*2cd00*/  FMUL.FTZ R18, R18, R13 ;  /* 0x0000000d12127220 */ /* 0x000fe40000410000 */
[----:B------:R-:W-:Y:S02]  /*2cd10*/  FFMA.FTZ R3, R26, R11, -R3 ;  /* 0x0000000b1a037223 */ /* 0x000fe40000010803 */
[----:B------:R-:W-:Y:S01]  /*2cd20*/  FFMA.FTZ R2, R27, R13, -R2 ;  /* 0x0000000d1b027223 */ /* 0x000fe20000010802 */
[----:B------:R-:W-:Y:S01]  /*2cd30*/  F2FP.PACK_AB R13, R22, R41 ;  /* 0x00000029160d723e */ /* 0x000fe200000000ff */
[----:B------:R-:W-:Y:S01]  /*2cd40*/  FFMA.FTZ R12, R26, R12, R16 ;  /* 0x0000000c1a0c7223 */ /* 0x000fe20000010010 */
[----:B------:R-:W-:Y:S01]  /*2cd50*/  F2FP.PACK_AB R16, R3, R21 ;  /* 0x000000150310723e */ /* 0x000fe200000000ff */
[----:B------:R-:W-:Y:S01]  /*2cd60*/  FFMA.FTZ R14, R27, R14, R18 ;  /* 0x0000000e1b0e7223 */ /* 0x000fe20000010012 */
[----:B------:R-:W-:-:S02]  /*2cd70*/  F2FP.PACK_AB R18, R2, R20 ;  /* 0x000000140212723e */ /* 0x000fc400000000ff */
[----:B------:R-:W-:Y:S02]  /*2cd80*/  F2FP.PACK_AB R12, R12, R25 ;  /* 0x000000190c0c723e */ /* 0x000fe400000000ff */
[----:B------:R-:W-:Y:S01]  /*2cd90*/  F2FP.PACK_AB R14, R14, R24 ;  /* 0x000000180e0e723e */ /* 0x000fe200000000ff */
[----:B------:R1:W-:Y:S01]  /*2cda0*/  ST.E.128 [R34.64], R16 ;  /* 0x0000001022007985 */ /* 0x0003e2000c101d04 */
[----:B------:R-:W-:Y:S02]  /*2cdb0*/  MOV R2, R144 ;  /* 0x0000009000027202 */ /* 0x000fe40000000f00 */
[----:B------:R-:W-:Y:S01]  /*2cdc0*/  MOV R3, 0x0 ;  /* 0x0000000000037802 */ /* 0x000fe20000000f00 */
[----:B------:R1:W-:Y:S03]  /*2cdd0*/  ST.E.128 [R32.64], R12 ;  /* 0x0000000c20007985 */ /* 0x0003e6000c101d04 */
[----:B------:R-:W-:Y:S05]  /*2cde0*/  RET.REL.NODEC R2 `(_ZN7cutlass13device_kernelIN5flash19enable_sm80_to_sm89INS1_16FlashAttnFwdSm80INS1_25CollectiveMainloopFwdSm80ILi4ELi1ELb0EN4cute5tupleIJNS5_1CILi128EEENS7_ILi48EEES8_EEELi128ENS_6half_tEfNS_4arch4Sm80ELb0ELb1ELb1ELb1ELb1ELb1ELb1ELb0EEENS1_21CollectiveEpilogueFwdINS6_IJS8_S8_S9_EEENS6_IJNS7_ILi1EEESH_SH_EEESB_SD_Li128ELb1ELb1ELb0ELb0EEENS1_19SingleTileSchedulerILb1ELb0ELb1ELi128EEEEEEEEEvNT_6ParamsE) ;  /* 0xfffd321002007950 */ /* 0x000fea0003c3ffff */
.L_x_1488:
        /* <DEDUP_REMOVED lines=8> */
.L_x_1489:
[----:B------:R-:W-:Y:S01]  /*2ce70*/  MOV R12, 0x181f ;  /* 0x0000181f000c7802 */ /* 0x000fe20000000f00 */
[----:B------:R3:W-:Y:S01]  /*2ce80*/  STL [R1+0x84], RZ ;  /* 0x000084ff01007387 */ /* 0x0007e20000100800 */
[----:B------:R-:W-:Y:S01]  /*2ce90*/  IMAD.MOV.U32 R2, RZ, RZ, R18 ;  /* 0x000000ffff027224 */ /* 0x000fe200078e0012 */
[----:B------:R-:W-:Y:S02]  /*2cea0*/  MOV R3, 0x2ced0 ;  /* 0x0002ced000037802 */ /* 0x000fe40000000f00 */
[----:B------:R3:W-:Y:S04]  /*2ceb0*/  STL [R1+0x80], R12 ;  /* 0x0000800c01007387 */ /* 0x0007e80000100800 */
[----:B-123--:R-:W-:Y:S05]  /*2cec0*/  CALL.REL.NOINC `($__internal_3_$__cuda_sm70_shflsync_idx_p) ;  /* 0x0000227000007944 */ /* 0x00efea0003c00000 */
[----:B------:R-:W2:Y:S01]  /*2ced0*/  LDL.LU R3, [R1+0x88] ;  /* 0x0000880001037983 */ /* 0x000ea20000300800 */
[----:B------:R-:W-:Y:S01]  /*2cee0*/  IMAD.MOV.U32 R14, RZ, RZ, 0x181f ;  /* 0x0000181fff0e7424 */ /* 0x000fe200078e00ff */
[----:B------:R-:W-:Y:S01]  /*2cef0*/  MOV R13, R11 ;  /* 0x0000000b000d7202 */ /* 0x000fe20000000f00 */
[----:B------:R-:W-:Y:S01]  /*2cf00*/  IMAD.MOV.U32 R2, RZ, RZ, R24 ;  /* 0x000000ffff027224 */ /* 0x000fe200078e0018 */
[----:B------:R1:W-:Y:S04]  /*2cf10*/  STL [R1+0x84], RZ ;  /* 0x000084ff01007387 */ /* 0x0003e80000100800 */
[----:B------:R1:W-:Y:S01]  /*2cf20*/  STL [R1+0x80], R14 ;  /* 0x0000800e01007387 */ /* 0x0003e20000100800 */
[----:B--2---:R-:W-:-:S02]  /*2cf30*/  MOV R12, R3 ;  /* 0x00000003000c7202 */ /* 0x004fc40000000f00 */
[----:B------:R-:W-:Y:S02]  /*2cf40*/  MOV R3, 0x2cf60 ;  /* 0x0002cf6000037802 */ /* 0x000fe40000000f00 */
[----:B-1---5:R-:W-:Y:S05]  /*2cf50*/  CALL.REL.NOINC `($__internal_3_$__cuda_sm70_shflsync_idx_p) ;  /* 0x000021e000007944 */ /* 0x022fea0003c00000 */
[----:B------:R1:W5:Y:S01]  /*2cf60*/  LDL.LU R14, [R1+0x88] ;  /* 0x00008800010e7983 */ /* 0x0003620000300800 */
[----:B------:R-:W-:Y:S01]  /*2cf70*/  MOV R11, 0x181f ;  /* 0x0000181f000b7802 */ /* 0x000fe20000000f00 */
[----:B------:R-:W-:Y:S01]  /*2cf80*/  IMAD.MOV.U32 R2, RZ, RZ, R19 ;  /* 0x000000ffff027224 */ /* 0x000fe200078e0013 */
[----:B------:R-:W-:Y:S01]  /*2cf90*/  MOV R3, 0x2cfd0 ;  /* 0x0002cfd000037802 */ /* 0x000fe20000000f00 */
[----:B------:R1:W-:Y:S04]  /*2cfa0*/  STL [R1+0x84], RZ ;  /* 0x000084ff01007387 */ /* 0x0003e80000100800 */
[----:B------:R1:W-:Y:S02]  /*2cfb0*/  STL [R1+0x80], R11 ;  /* 0x0000800b01007387 */ /* 0x0003e40000100800 */
[----:B-1---5:R-:W-:Y:S05]  /*2cfc0*/  CALL.REL.NOINC `($__internal_3_$__cuda_sm70_shflsync_idx_p) ;  /* 0x0000217000007944 */ /* 0x022fea0003c00000 */
[----:B------:R1:W5:Y:S02]  /*2cfd0*/  LDL.LU R2, [R1+0x88] ;  /* 0x0000880001027983 */ /* 0x0003640000300800 */
[----:B-1---5:R-:W-:Y:S05]  /*2cfe0*/  BRA `(.L_x_1587) ;  /* 0xffff655000007947 */ /* 0x022fea000383ffff */
.L_x_1492:
[----:B------:R-:W-:Y:S01]  /*2cff0*/  MOV R12, 0x1 ;  /* 0x00000001000c7802 */ /* 0x000fe20000000f00 */
[----:B------:R-:W-:Y:S01]  /*2d000*/  IMAD.MOV.U32 R11, RZ, RZ, 0x181f ;  /* 0x0000181fff0b7424 */ /* 0x000fe200078e00ff */
[----:B------:R-:W-:Y:S01]  /*2d010*/  MOV R3, 0x2d060 ;  /* 0x0002d06000037802 */ /* 0x000fe20000000f00 */
[----:B------:R-:W-:-:S02]  /*2d020*/  IMAD.MOV.U32 R2, RZ, RZ, R20 ;  /* 0x000000ffff027224 */ /* 0x000fc400078e0014 */
[----:B------:R1:W-:Y:S04]  /*2d030*/  STL [R1+0x84], R12 ;  /* 0x0000840c01007387 */ /* 0x0003e80000100800 */
[----:B------:R1:W-:Y:S02]  /*2d040*/  STL [R1+0x80], R11 ;  /* 0x0000800b01007387 */ /* 0x0003e40000100800 */
[----:B-1-3--:R-:W-:Y:S05]  /*2d050*/  CALL.REL.NOINC `($__internal_3_$__cuda_sm70_shflsync_idx_p) ;  /* 0x000020e000007944 */ /* 0x00afea0003c00000 */
        /* <DEDUP_REMOVED lines=8> */
[----:B------:R-:W2:Y:S01]  /*2d0e0*/  LDL.LU R3, [R1+0x88] ;  /* 0x0000880001037983 */ /* 0x000ea20000300800 */
[----:B------:R-:W-:Y:S01]  /*2d0f0*/  MOV R15, 0x1 ;  /* 0x00000001000f7802 */ /* 0x000fe20000000f00 */
[----:B------:R-:W-:-:S02]  /*2d100*/  IMAD.MOV.U32 R14, RZ, RZ, 0x181f ;  /* 0x0000181fff0e7424 */ /* 0x000fc400078e00ff */
[----:B------:R-:W-:Y:S02]  /*2d110*/  IMAD.MOV.U32 R2, RZ, RZ, R24 ;  /* 0x000000ffff027224 */ /* 0x000fe400078e0018 */
[----:B------:R1:W-:Y:S01]  /*2d120*/  STL [R1+0x84], R15 ;  /* 0x0000840f01007387 */ /* 0x0003e20000100800 */
[----:B------:R-:W-:-:S03]  /*2d130*/  IMAD.MOV.U32 R13, RZ, RZ, R11 ;  /* 0x000000ffff0d7224 */ /* 0x000fc600078e000b */
[----:B------:R1:W-:Y:S01]  /*2d140*/  STL [R1+0x80], R14 ;  /* 0x0000800e01007387 */ /* 0x0003e20000100800 */
[----:B--2---:R-:W-:Y:S02]  /*2d150*/  MOV R12, R3 ;  /* 0x00000003000c7202 */ /* 0x004fe40000000f00 */
[----:B------:R-:W-:Y:S02]  /*2d160*/  MOV R3, 0x2d180 ;  /* 0x0002d18000037802 */ /* 0x000fe40000000f00 */
[----:B-1---5:R-:W-:Y:S05]  /*2d170*/  CALL.REL.NOINC `($__internal_3_$__cuda_sm70_shflsync_idx_p) ;  /* 0x00001fc000007944 */ /* 0x022fea0003c00000 */
        /* <DEDUP_REMOVED lines=8> */
[----:B------:R1:W5:Y:S02]  /*2d200*/  LDL.LU R2, [R1+0x88] ;  /* 0x0000880001027983 */ /* 0x0003640000300800 */
[----:B-1---5:R-:W-:Y:S05]  /*2d210*/  BRA `(.L_x_1588) ;  /* 0xffff664000007947 */ /* 0x022fea000383ffff */
.L_x_1495:
        /* <DEDUP_REMOVED lines=9> */
.L_x_1496:
[----:B------:R-:W-:Y:S01]  /*2d2b0*/  MOV R13, 0x2 ;  /* 0x00000002000d7802 */ /* 0x000fe20000000f00 */
[----:B------:R-:W-:Y:S01]  /*2d2c0*/  IMAD.MOV.U32 R12, RZ, RZ, 0x181f ;  /* 0x0000181fff0c7424 */ /* 0x000fe200078e00ff */
[----:B------:R-:W-:Y:S01]  /*2d2d0*/  MOV R3, 0x2d320 ;  /* 0x0002d32000037802 */ /* 0x000fe20000000f00 */
[----:B------:R-:W-:Y:S02]  /*2d2e0*/  IMAD.MOV.U32 R2, RZ, RZ, R18 ;  /* 0x000000ffff027224 */ /* 0x000fe400078e0012 */
[----:B------:R3:W-:Y:S04]  /*2d2f0*/  STL [R1+0x84], R13 ;  /* 0x0000840d01007387 */ /* 0x0007e80000100800 */
[----:B------:R3:W-:Y:S02]  /*2d300*/  STL [R1+0x80], R12 ;  /* 0x0000800c01007387 */ /* 0x0007e40000100800 */
[----:B-123--:R-:W-:Y:S05]  /*2d310*/  CALL.REL.NOINC `($__internal_3_$__cuda_sm70_shflsync_idx_p) ;  /* 0x00001e2000007944 */ /* 0x00efea0003c00000 */
        /* <DEDUP_REMOVED lines=20> */
.L_x_1499:
        /* <DEDUP_REMOVED lines=35> */
.L_x_1502:
        /* <DEDUP_REMOVED lines=9> */
.L_x_1503:
        /* <DEDUP_REMOVED lines=27> */
.L_x_1506:
[----:B------:R-:W-:Y:S01]  /*2d8d0*/  MOV R12, 0x5 ;  /* 0x00000005000c7802 */ /* 0x000fe20000000f00 */
[----:B------:R-:W-:Y:S01]  /*2d8e0*/  IMAD.MOV.U32 R11, RZ, RZ, 0x181f ;  /* 0x0000181fff0b7424 */ /* 0x000fe200078e00ff */
[----:B------:R-:W-:Y:S01]  /*2d8f0*/  MOV R3, 0x2d940 ;  /* 0x0002d94000037802 */ /* 0x000fe20000000f00 */
[----:B------:R-:W-:-:S02]  /*2d900*/  IMAD.MOV.U32 R2, RZ, RZ, R20 ;  /* 0x000000ffff027224 */ /* 0x000fc400078e0014 */
[----:B------:R1:W-:Y:S04]  /*2d910*/  STL [R1+0x84], R12 ;  /* 0x0000840c01007387 */ /* 0x0003e80000100800 */
[----:B------:R1:W-:Y:S02]  /*2d920*/  STL [R1+0x80], R11 ;  /* 0x0000800b01007387 */ /* 0x0003e40000100800 */
[----:B-1-3--:R-:W-:Y:S05]  /*2d930*/  CALL.REL.NOINC `($__internal_3_$__cuda_sm70_shflsync_idx_p) ;  /* 0x0000180000007944 */ /* 0x00afea0003c00000 */
[----:B------:R1:W5:Y:S02]  /*2d940*/  LDL.LU R11, [R1+0x88] ;  /* 0x00008800010b7983 */ /* 0x0003640000300800 */
[----:B-1---5:R-:W-:Y:S05]  /*2d950*/  BRA `(.L_x_1594) ;  /* 0xffff6b6000007947 */ /* 0x022fea000383ffff */
.L_x_1507:
[----:B------:R-:W-:Y:S01]  /*2d960*/  MOV R13, 0x5 ;  /* 0x00000005000d7802 */ /* 0x000fe20000000f00 */
[----:B------:R-:W-:Y:S01]  /*2d970*/  IMAD.MOV.U32 R12, RZ, RZ, 0x181f ;  /* 0x0000181fff0c7424 */ /* 0x000fe200078e00ff */
[----:B------:R-:W-:Y:S01]  /*2d980*/  MOV R3, 0x2d9d0 ;  /* 0x0002d9d000037802 */ /* 0x000fe20000000f00 */
[----:B------:R-:W-:Y:S02]  /*2d990*/  IMAD.MOV.U32 R2, RZ, RZ, R18 ;  /* 0x000000ffff027224 */ /* 0x000fe400078e0012 */
[----:B------:R4:W-:Y:S04]  /*2d9a0*/  STL [R1+0x84], R13 ;  /* 0x0000840d01007387 */ /* 0x0009e80000100800 */
[----:B------:R4:W-:Y:S02]  /*2d9b0*/  STL [R1+0x80], R12 ;  /* 0x0000800c01007387 */ /* 0x0009e40000100800 */
[----:B-1234-:R-:W-:Y:S05]  /*2d9c0*/  CALL.REL.NOINC `($__internal_3_$__cuda_sm70_shflsync_idx_p) ;  /* 0x0000177000007944 */ /* 0x01efea0003c00000 */
        /* <DEDUP_REMOVED lines=20> */
.L_x_1510:
[----:B------:R-:W-:Y:S01]  /*2db10*/  MOV R12, 0x6 ;  /* 0x00000006000c7802 */ /* 0x000fe20000000f00 */
[----:B------:R-:W-:Y:S01]  /*2db20*/  IMAD.MOV.U32 R11, RZ, RZ, 0x181f ;  /* 0x0000181fff0b7424 */ /* 0x000fe200078e00ff */
[----:B------:R-:W-:Y:S01]  /*2db30*/  MOV R3, 0x2db80 ;  /* 0x0002db8000037802 */ /* 0x000fe20000000f00 */
[----:B------:R-:W-:-:S02]  /*2db40*/  IMAD.MOV.U32 R2, RZ, RZ, R20 ;  /* 0x000000ffff027224 */ /* 0x000fc400078e0014 */
[----:B------:R1:W-:Y:S04]  /*2db50*/  STL [R1+0x84], R12 ;  /* 0x0000840c01007387 */ /* 0x0003e80000100800 */
[----:B------:R1:W-:Y:S02]  /*2db60*/  STL [R1+0x80], R11 ;  /* 0x0000800b01007387 */ /* 0x0003e40000100800 */
[----:B-1--4-:R-:W-:Y:S05]  /*2db70*/  CALL.REL.NOINC `($__internal_3_$__cuda_sm70_shflsync_idx_p) ;  /* 0x000015c000007944 */ /* 0x012fea0003c00000 */
[----:B------:R1:W5:Y:S02]  /*2db80*/  LDL.LU R13, [R1+0x88] ;  /* 0x00008800010d7983 */ /* 0x0003640000300800 */
[----:B-1---5:R-:W-:Y:S05]  /*2db90*/  BRA `(.L_x_1596) ;  /* 0xffff6c5000007947 */ /* 0x022fea000383ffff */
.L_x_1511:
        /* <DEDUP_REMOVED lines=8> */
[----:B------:R-:W-:Y:S01]  /*2dc20*/  IMAD.MOV.U32 R15, RZ, RZ, 0x6 ;  /* 0x00000006ff0f7424 */ /* 0x000fe200078e00ff */
[----:B------:R-:W-:Y:S01]  /*2dc30*/  MOV R14, 0x181f ;  /* 0x0000181f000e7802 */ /* 0x000fe20000000f00 */
[----:B------:R-:W-:-:S03]  /*2dc40*/  IMAD.MOV.U32 R2, RZ, RZ, R24 ;  /* 0x000000ffff027224 */ /* 0x000fc600078e0018 */
[----:B------:R1:W-:Y:S04]  /*2dc50*/  STL [R1+0x84], R15 ;  /* 0x0000840f01007387 */ /* 0x0003e80000100800 */
        /* <DEDUP_REMOVED lines=14> */
.L_x_1514:
[----:B------:R-:W-:Y:S01]  /*2dd40*/  MOV R12, 0x7 ;  /* 0x00000007000c7802 */ /* 0x000fe20000000f00 */
[----:B------:R-:W-:Y:S01]  /*2dd50*/  IMAD.MOV.U32 R11, RZ, RZ, 0x181f ;  /* 0x0000181fff0b7424 */ /* 0x000fe200078e00ff */
[----:B------:R-:W-:Y:S01]  /*2dd60*/  MOV R3, 0x2ddb0 ;  /* 0x0002ddb000037802 */ /* 0x000fe20000000f00 */
[----:B------:R-:W-:Y:S02]  /*2dd70*/  IMAD.MOV.U32 R2, RZ, RZ, R20 ;  /* 0x000000ffff027224 */ /* 0x000fe400078e0014 */
[----:B------:R1:W-:Y:S04]  /*2dd80*/  STL [R1+0x84], R12 ;  /* 0x0000840c01007387 */ /* 0x0003e80000100800 */
[----:B------:R1:W-:Y:S02]  /*2dd90*/  STL [R1+0x80], R11 ;  /* 0x0000800b01007387 */ /* 0x0003e40000100800 */
[----:B-1-3--:R-:W-:Y:S05]  /*2dda0*/  CALL.REL.NOINC `($__internal_3_$__cuda_sm70_shflsync_idx_p) ;  /* 0x0000139000007944 */ /* 0x00afea0003c00000 */
[----:B------:R1:W5:Y:S02]  /*2ddb0*/  LDL.LU R13, [R1+0x88] ;  /* 0x00008800010d7983 */ /* 0x0003640000300800 */
[----:B-1---5:R-:W-:Y:S05]  /*2ddc0*/  BRA `(.L_x_1598) ;  /* 0xffff6da000007947 */ /* 0x022fea000383ffff */
.L_x_1515:
[----:B------:R-:W-:Y:S01]  /*2ddd0*/  MOV R14, 0x7 ;  /* 0x00000007000e7802 */ /* 0x000fe20000000f00 */
[----:B------:R-:W-:Y:S01]  /*2dde0*/  IMAD.MOV.U32 R12, RZ, RZ, 0x181f ;  /* 0x0000181fff0c7424 */ /* 0x000fe200078e00ff */
[----:B------:R-:W-:Y:S01]  /*2ddf0*/  MOV R3, 0x2de40 ;  /* 0x0002de4000037802 */ /* 0x000fe20000000f00 */
[----:B------:R-:W-:-:S02]  /*2de00*/  IMAD.MOV.U32 R2, RZ, RZ, R18 ;  /* 0x000000ffff027224 */ /* 0x000fc400078e0012 */
        /* <DEDUP_REMOVED lines=22> */
.L_x_1550:
[----:B------:R-:W-:Y:S01]  /*2df70*/  MOV R11, 0x181f ;  /* 0x0000181f000b7802 */ /* 0x000fe20000000f00 */
[----:B------:R1:W-:Y:S01]  /*2df80*/  STL [R1+0x84], RZ ;  /* 0x000084ff01007387 */ /* 0x0003e20000100800 */
[----:B------:R-:W-:Y:S01]  /*2df90*/  IMAD.MOV.U32 R2, RZ, RZ, R17 ;  /* 0x000000ffff027224 */ /* 0x000fe200078e0011 */
[----:B------:R-:W-:Y:S02]  /*2dfa0*/  MOV R3, 0x2dfd0 ;  /* 0x0002dfd000037802 */ /* 0x000fe40000000f00 */
[----:B------:R1:W-:Y:S04]  /*2dfb0*/  STL [R1+0x80], R11 ;  /* 0x0000800b01007387 */ /* 0x0003e80000100800 */
[----:B-1----:R-:W-:Y:S05]  /*2dfc0*/  CALL.REL.NOINC `($__internal_3_$__cuda_sm70_shflsync_idx_p) ;  /* 0x0000117000007944 */ /* 0x002fea0003c00000 */
[----:B------:R1:W5:Y:S02]  /*2dfd0*/  LDL.LU R11, [R1+0x88] ;  /* 0x00008800010b7983 */ /* 0x0003640000300800 */
[----:B-1---5:R-:W-:Y:S05]  /*2dfe0*/  BRA `(.L_x_1600) ;  /* 0xffffa23000007947 */ /* 0x022fea000383ffff */
.L_x_1551:
[----:B------:R-:W-:Y:S01]  /*2dff0*/  MOV R12, 0x181f ;  /* 0x0000181f000c7802 */ /* 0x000fe20000000f00 */
[----:B------:R3:W-:Y:S01]  /*2e000*/  STL [R1+0x84], RZ ;  /* 0x000084ff01007387 */ /* 0x0007e20000100800 */
[----:B------:R-:W-:Y:S01]  /*2e010*/  IMAD.MOV.U32 R2, RZ, RZ, R18 ;  /* 0x000000ffff027224 */ /* 0x000fe200078e0012 */
[----:B------:R-:W-:-:S02]  /*2e020*/  MOV R3, 0x2e050 ;  /* 0x0002e05000037802 */ /* 0x000fc40000000f00 */
        /* <DEDUP_REMOVED lines=8> */
[----:B--2---:R-:W-:Y:S02]  /*2e0b0*/  MOV R12, R3 ;  /* 0x00000003000c7202 */ /* 0x004fe40000000f00 */
[----:B------:R-:W-:-:S02]  /*2e0c0*/  MOV R3, 0x2e0e0 ;  /* 0x0002e0e000037802 */ /* 0x000fc40000000f00 */
        /* <DEDUP_REMOVED lines=10> */
.L_x_1552:
        /* <DEDUP_REMOVED lines=35> */
.L_x_1555:
[----:B------:R-:W-:Y:S01]  /*2e3a0*/  MOV R12, 0x2 ;  /* 0x00000002000c7802 */ /* 0x000fe20000000f00 */
[----:B------:R-:W-:Y:S01]  /*2e3b0*/  IMAD.MOV.U32 R11, RZ, RZ, 0x181f ;  /* 0x0000181fff0b7424 */ /* 0x000fe200078e00ff */
[----:B------:R-:W-:Y:S01]  /*2e3c0*/  MOV R3, 0x2e410 ;  /* 0x0002e41000037802 */ /* 0x000fe20000000f00 */
[----:B------:R-:W-:-:S02]  /*2e3d0*/  IMAD.MOV.U32 R2, RZ, RZ, R17 ;  /* 0x000000ffff027224 */ /* 0x000fc400078e0011 */
[----:B------:R1:W-:Y:S04]  /*2e3e0*/  STL [R1+0x84], R12 ;  /* 0x0000840c01007387 */ /* 0x0003e80000100800 */
[----:B------:R1:W-:Y:S02]  /*2e3f0*/  STL [R1+0x80], R11 ;  /* 0x0000800b01007387 */ /* 0x0003e40000100800 */
[----:B-12---:R-:W-:Y:S05]  /*2e400*/  CALL.REL.NOINC `($__internal_3_$__cuda_sm70_shflsync_idx_p) ;  /* 0x00000d3000007944 */ /* 0x006fea0003c00000 */
[----:B------:R1:W5:Y:S02]  /*2e410*/  LDL.LU R11, [R1+0x88] ;  /* 0x00008800010b7983 */ /* 0x0003640000300800 */
[----:B-1---5:R-:W-:Y:S05]  /*2e420*/  BRA `(.L_x_1603) ;  /* 0xffffa31000007947 */ /* 0x022fea000383ffff */
.L_x_1556:
[----:B--2---:R-:W-:Y:S01]  /*2e430*/  MOV R13, 0x2 ;  /* 0x00000002000d7802 */ /* 0x004fe20000000f00 */
        /* <DEDUP_REMOVED lines=26> */
.L_x_1557:
[----:B------:R-:W-:Y:S01]  /*2e5e0*/  MOV R12, 0x3 ;  /* 0x00000003000c7802 */ /* 0x000fe20000000f00 */
[----:B------:R-:W-:Y:S01]  /*2e5f0*/  IMAD.MOV.U32 R11, RZ, RZ, 0x181f ;  /* 0x0000181fff0b7424 */ /* 0x000fe200078e00ff */
[----:B------:R-:W-:Y:S01]  /*2e600*/  MOV R3, 0x2e650 ;  /* 0x0002e65000037802 */ /* 0x000fe20000000f00 */
[----:B------:R-:W-:-:S02]  /*2e610*/  IMAD.MOV.U32 R2, RZ, RZ, R17 ;  /* 0x000000ffff027224 */ /* 0x000fc400078e0011 */
[----:B------:R1:W-:Y:S04]  /*2e620*/  STL [R1+0x84], R12 ;  /* 0x0000840c01007387 */ /* 0x0003e80000100800 */
[----:B------:R1:W-:Y:S02]  /*2e630*/  STL [R1+0x80], R11 ;  /* 0x0000800b01007387 */ /* 0x0003e40000100800 */
[----:B-1--4-:R-:W-:Y:S05]  /*2e640*/  CALL.REL.NOINC `($__internal_3_$__cuda_sm70_shflsync_idx_p) ;  /* 0x00000af000007944 */ /* 0x012fea0003c00000 */
        /* <DEDUP_REMOVED lines=28> */
.L_x_1560:
        /* <DEDUP_REMOVED lines=9> */
.L_x_1561:
        /* <DEDUP_REMOVED lines=27> */
.L_x_1562:
        /* <DEDUP_REMOVED lines=35> */
.L_x_1565:
        /* <DEDUP_REMOVED lines=9> */
.L_x_1566:
        /* <DEDUP_REMOVED lines=27> */
.L_x_1569:
[----:B------:R-:W-:Y:S01]  /*2eec0*/  MOV R12, 0x7 ;  /* 0x00000007000c7802 */ /* 0x000fe20000000f00 */
[----:B------:R-:W-:Y:S01]  /*2eed0*/  IMAD.MOV.U32 R11, RZ, RZ, 0x181f ;  /* 0x0000181fff0b7424 */ /* 0x000fe200078e00ff */
[----:B------:R-:W-:Y:S01]  /*2eee0*/  MOV R3, 0x2ef30 ;  /* 0x0002ef3000037802 */ /* 0x000fe20000000f00 */
[----:B------:R-:W-:-:S02]  /*2eef0*/  IMAD.MOV.U32 R2, RZ, RZ, R17 ;  /* 0x000000ffff027224 */ /* 0x000fc400078e0011 */
[----:B------:R1:W-:Y:S04]  /*2ef00*/  STL [R1+0x84], R12 ;  /* 0x0000840c01007387 */ /* 0x0003e80000100800 */
[----:B------:R1:W-:Y:S02]  /*2ef10*/  STL [R1+0x80], R11 ;  /* 0x0000800b01007387 */ /* 0x0003e40000100800 */
[----:B-12-4-:R-:W-:Y:S05]  /*2ef20*/  CALL.REL.NOINC `($__internal_3_$__cuda_sm70_shflsync_idx_p) ;  /* 0x0000021000007944 */ /* 0x016fea0003c00000 */
        /* <DEDUP_REMOVED lines=27> */
        .weak           $__internal_2_$__cuda_sm70_shflsync_bfly_p
        .type           $__internal_2_$__cuda_sm70_shflsync_bfly_p,@function
        .size           $__internal_2_$__cuda_sm70_shflsync_bfly_p,($__internal_3_$__cuda_sm70_shflsync_idx_p - $__internal_2_$__cuda_sm70_shflsync_bfly_p)
$__internal_2_$__cuda_sm70_shflsync_bfly_p:
[----:B------:R-:W-:Y:S02]  /*2f0e0*/  MOV R51, 0x1f ;  /* 0x0000001f00337802 */ /* 0x000fe40000000f00 */
[----:B------:R-:W-:-:S04]  /*2f0f0*/  MOV R247, 0xffffffff ;  /* 0xffffffff00f77802 */ /* 0x000fc80000000f00 */
[----:B------:R-:W-:Y:S04]  /*2f100*/  WARPSYNC R247 ;  /* 0x000000f700007348 */ /* 0x000fe80003800000 */
[----:B------:R1:W2:Y:S02]  /*2f110*/  SHFL.BFLY PT, R51, R4, R3, R51 ;  /* 0x0c00000304337389 */ /* 0x0002a400000e0033 */
[----:B-1----:R-:W-:-:S04]  /*2f120*/  MOV R3, 0x0 ;  /* 0x0000000000037802 */ /* 0x002fc80000000f00 */
[----:B--2---:R-:W-:Y:S05]  /*2f130*/  RET.REL.NODEC R2 `(_ZN7cutlass13device_kernelIN5flash19enable_sm80_to_sm89INS1_16FlashAttnFwdSm80INS1_25CollectiveMainloopFwdSm80ILi4ELi1ELb0EN4cute5tupleIJNS5_1CILi128EEENS7_ILi48EEES8_EEELi128ENS_6half_tEfNS_4arch4Sm80ELb0ELb1ELb1ELb1ELb1ELb1ELb1ELb0EEENS1_21CollectiveEpilogueFwdINS6_IJS8_S8_S9_EEENS6_IJNS7_ILi1EEESH_SH_EEESB_SD_Li128ELb1ELb1ELb0ELb0EEENS1_19SingleTileSchedulerILb1ELb0ELb1ELi128EEEEEEEEEvNT_6ParamsE) ;  /* 0xfffd0ec002007950 */ /* 0x004fea0003c3ffff */
        .weak           $__internal_3_$__cuda_sm70_shflsync_idx_p
        .type           $__internal_3_$__cuda_sm70_shflsync_idx_p,@function
        .size           $__internal_3_$__cuda_sm70_shflsync_idx_p,(.L_x_4346 - $__internal_3_$__cuda_sm70_shflsync_idx_p)
$__internal_3_$__cuda_sm70_shflsync_idx_p:
[----:B------:R1:W-:Y:S04]  /*2f140*/  STL [R1+0xfc], R4 ;  /* 0x0000fc0401007387 */ /* 0x0003e80000100800 */
[----:B------:R2:W-:Y:S04]  /*2f150*/  STL [R1+0xf8], R0 ;  /* 0x0000f80001007387 */ /* 0x0005e80000100800 */
[----:B------:R3:W-:Y:S04]  /*2f160*/  STL [R1+0x100], R5 ;  /* 0x0001000501007387 */ /* 0x0007e80000100800 */
[----:B-1----:R-:W4:Y:S04]  /*2f170*/  LDL.LU R4, [R1+0x80] ;  /* 0x0000800001047983 */ /* 0x002f280000300800 */
[----:B--2---:R-:W4:Y:S01]  /*2f180*/  LDL.LU R0, [R1+0x84] ;  /* 0x0000840001007983 */ /* 0x004f220000300800 */
[----:B---3--:R-:W-:-:S04]  /*2f190*/  MOV R5, 0xffffffff ;  /* 0xffffffff00057802 */ /* 0x008fc80000000f00 */
[----:B------:R-:W-:Y:S04]  /*2f1a0*/  WARPSYNC R5 ;  /* 0x0000000500007348 */ /* 0x000fe80003800000 */
[----:B----4-:R1:W2:Y:S04]  /*2f1b0*/  SHFL.IDX PT, R2, R2, R0, R4 ;  /* 0x0000000002027389 */ /* 0x0102a800000e0004 */
[----:B-1----:R1:W5:Y:S04]  /*2f1c0*/  LDL.LU R5, [R1+0x100] ;  /* 0x0001000001057983 */ /* 0x0023680000300800 */
[----:B------:R1:W5:Y:S04]  /*2f1d0*/  LDL.LU R4, [R1+0xfc] ;  /* 0x0000fc0001047983 */ /* 0x0003680000300800 */
[----:B------:R1:W5:Y:S04]  /*2f1e0*/  LDL.LU R0, [R1+0xf8] ;  /* 0x0000f80001007983 */ /* 0x0003680000300800 */
[----:B--2---:R2:W-:Y:S02]  /*2f1f0*/  STL [R1+0x88], R2 ;  /* 0x0000880201007387 */ /* 0x0045e40000100800 */
[----:B--2---:R-:W-:-:S02]  /*2f200*/  MOV R2, R3 ;  /* 0x0000000300027202 */ /* 0x004fc40000000f00 */
[----:B------:R-:W-:-:S04]  /*2f210*/  MOV R3, 0x0 ;  /* 0x0000000000037802 */ /* 0x000fc80000000f00 */
[----:B-1----:R-:W-:Y:S05]  /*2f220*/  RET.REL.NODEC R2 `(_ZN7cutlass13device_kernelIN5flash19enable_sm80_to_sm89INS1_16FlashAttnFwdSm80INS1_25CollectiveMainloopFwdSm80ILi4ELi1ELb0EN4cute5tupleIJNS5_1CILi128EEENS7_ILi48EEES8_EEELi128ENS_6half_tEfNS_4arch4Sm80ELb0ELb1ELb1ELb1ELb1ELb1ELb1ELb0EEENS1_21CollectiveEpilogueFwdINS6_IJS8_S8_S9_EEENS6_IJNS7_ILi1EEESH_SH_EEESB_SD_Li128ELb1ELb1ELb0ELb0EEENS1_19SingleTileSchedulerILb1ELb0ELb1ELi128EEEEEEEEEvNT_6ParamsE) ;  /* 0xfffd0dd002007950 */ /* 0x002fea0003c3ffff */
.L_x_1612:
        /* <DEDUP_REMOVED lines=13> */
.L_x_4346:


//--------------------- .text._ZN7cutlass13device_kernelIN5flash19enable_sm80_to_sm89INS1_16FlashAttnFwdSm80INS1_25CollectiveMainloopFwdSm80ILi4ELi1ELb0EN4cute5tupleIJNS5_1CILi128EEENS7_ILi64EEES8_EEELi128ENS_6half_tEfNS_4arch4Sm80ELb1ELb0ELb1ELb0ELb1ELb0ELb1ELb0EEENS1_21CollectiveEpilogueFwdINS6_IJS8_S8_S9_EEENS6_IJNS7_ILi1EEESH_SH_EEESB_SD_Li128ELb0ELb1ELb0ELb0EEENS1_30DynamicPersistentTileSchedulerILi128ELi128ELb0ELb1ELb0EEEEEEEEEvNT_6ParamsE --------------------------
	.section	.text._ZN7cutlass13device_kernelIN5flash19enable_sm80_to_sm89INS1_16FlashAttnFwdSm80INS1_25CollectiveMainloopFwdSm80ILi4ELi1ELb0EN4cute5tupleIJNS5_1CILi128EEENS7_ILi64EEES8_EEELi128ENS_6half_tEfNS_4arch4Sm80ELb1ELb0ELb1ELb0ELb1ELb0ELb1ELb0EEENS1_21CollectiveEpilogueFwdINS6_IJS8_S8_S9_EEENS6_IJNS7_ILi1EEESH_SH_EEESB_SD_Li128ELb0ELb1ELb0ELb0EEENS1_30DynamicPersistentTileSchedulerILi128ELi128ELb0ELb1ELb0EEEEEEEEEvNT_6ParamsE,"ax",@progbits
	.sectioninfo	@"SHI_REGISTERS=255"
	.align	128
.text._ZN7cutlass13device_kernelIN5flash19enable_sm80_to_sm89INS1_16FlashAttnFwdSm80INS1_25CollectiveMainloopFwdSm80ILi4ELi1ELb0EN4cute5tupleIJNS5_1CILi128EEENS7_ILi64EEES8_EEELi128ENS_6half_tEfNS_4arch4Sm80ELb1ELb0ELb1ELb0ELb1ELb0ELb1ELb0EEENS1_21CollectiveEpilogueFwdINS6_IJS8_S8_S9_EEENS6_IJNS7_ILi1EEESH_SH_EEESB_SD_Li128ELb0ELb1ELb0ELb0EEENS1_30DynamicPersistentTileSchedulerILi128ELi128ELb0ELb1ELb0EEEEEEEEEvNT_6ParamsE:
        .type           _ZN7cutlass13device_kernelIN5flash19enable_sm80_to_sm89INS1_16FlashAttnFwdSm80INS1_25CollectiveMainloopFwdSm80ILi4ELi1ELb0EN4cute5tupleIJNS5_1CILi128EEENS7_ILi64EEES8_EEELi128ENS_6half_tEfNS_4arch4Sm80ELb1ELb0ELb1ELb0ELb1ELb0ELb1ELb0EEENS1_21CollectiveEpilogueFwdINS6_IJS8_S8_S9_EEENS6_IJNS7_ILi1EEESH_SH_EEESB_SD_Li128ELb0ELb1ELb0ELb0EEENS1_30DynamicPersistentTileSchedulerILi128ELi128ELb0ELb1ELb0EEEEEEEEEvNT_6ParamsE,@function
        .size           _ZN7cutlass13device_kernelIN5flash19enable_sm80_to_sm89INS1_16FlashAttnFwdSm80INS1_25CollectiveMainloopFwdSm80ILi4ELi1ELb0EN4cute5tupleIJNS5_1CILi128EEENS7_ILi64EEES8_EEELi128ENS_6half_tEfNS_4arch4Sm80ELb1ELb0ELb1ELb0ELb1ELb0ELb1ELb0EEENS1_21CollectiveEpilogueFwdINS6_IJS8_S8_S9_EEENS6_IJNS7_ILi1EEESH_SH_EEESB_SD_Li128ELb0ELb1ELb0ELb0EEENS1_30DynamicPersistentTileSchedulerILi128ELi128ELb0ELb1ELb0EEEEEEEEEvNT_6ParamsE,(.L_x_4350 - _ZN7cutlass13device_kernelIN5flash19enable_sm80_to_sm89INS1_16FlashAttnFwdSm80INS1_25CollectiveMainloopFwdSm80ILi4ELi1ELb0EN4cute5tupleIJNS5_1CILi128EEENS7_ILi64EEES8_EEELi128ENS_6half_tEfNS_4arch4Sm80ELb1ELb0ELb1ELb0ELb1ELb0ELb1ELb0EEENS1_21CollectiveEpilogueFwdINS6_IJS8_S8_S9_EEENS6_IJNS7_ILi1EEESH_SH_EEESB_SD_Li128ELb0ELb1ELb0ELb0EEENS1_30DynamicPersistentTileSchedulerILi128ELi128ELb0ELb1ELb0EEEEEEEEEvNT_6ParamsE)
        .other          _ZN7cutlass13device_kernelIN5flash19enable_sm80_to_sm89INS1_16FlashAttnFwdSm80INS1_25CollectiveMainloopFwdSm80ILi4ELi1ELb0EN4cute5tupleIJNS5_1CILi128EEENS7_ILi64EEES8_EEELi128ENS_6half_tEfNS_4arch4Sm80ELb1ELb0ELb1ELb0ELb1ELb0ELb1ELb0EEENS1_21CollectiveEpilogueFwdINS6_IJS8_S8_S9_EEENS6_IJNS7_ILi1EEESH_SH_EEESB_SD_Li128ELb0ELb1ELb0ELb0EEENS1_30DynamicPersistentTileSchedulerILi128ELi128ELb0ELb1ELb0EEEEEEEEEvNT_6ParamsE,@"STO_CUDA_ENTRY STV_DEFAULT"
_ZN7cutlass13device_kernelIN5flash19enable_sm80_to_sm89INS1_16FlashAttnFwdSm80INS1_25CollectiveMainloopFwdSm80ILi4ELi1ELb0EN4cute5tupleIJNS5_1CILi128EEENS7_ILi64EEES8_EEELi128ENS_6half_tEfNS_4arch4Sm80ELb1ELb0ELb1ELb0ELb1ELb0ELb1ELb0EEENS1_21CollectiveEpilogueFwdINS6_IJS8_S8_S9_EEENS6_IJNS7_ILi1EEESH_SH_EEESB_SD_Li128ELb0ELb1ELb0ELb0EEENS1_30DynamicPersistentTileSchedulerILi128ELi128ELb0ELb1ELb0EEEEEEEEEvNT_6ParamsE:
        /* <DEDUP_REMOVED lines=13> */
[----:B------:R-:W-:Y:S01]  /*00d0*/  ULDC.64 UR6, c[0x0][0x118] ;  /* 0x0000460000067ab9 */ /* 0x000fe20000000a00 */
[----:B------:R-:W-:Y:S01]  /*00e0*/  IMAD.MOV.U32 R236, RZ, RZ, 0x40 ;  /* 0x00000040ffec7424 */ /* 0x000fe200078e00ff */
[CC--:B------:R-:W-:Y:S02]  /*00f0*/  LEA.HI R7, R2.reuse, R247.reuse, RZ, 0x4 ;  /* 0x000000f702077211 */ /* 0x0c0fe400078f20ff */
[CC--:B------:R-:W-:Y:S02]  /*0100*/  LEA.HI R6, R2.reuse, R247.reuse, RZ, 0x3 ;  /* 0x000000f702067211 */ /* 0x0c0fe400078f18ff */
[----:B------:R-:W-:Y:S02]  /*0110*/  SHF.R.S32.HI R4, RZ, 0x4, R7 ;  /* 0x00000004ff047819 */ /* 0x000fe40000011407 */
[----:B------:R-:W-:-:S02]  /*0120*/  LEA.HI R3, R2, R247, RZ, 0x2 ;  /* 0x000000f702037211 */ /* 0x000fc400078f10ff */
[----:B------:R-:W-:Y:S02]  /*0130*/  LEA.HI R8, R7, R4, RZ, 0x1 ;  /* 0x0000000407087211 */ /* 0x000fe400078f08ff */
[----:B------:R-:W-:Y:S02]  /*0140*/  LOP3.LUT R5, R6, 0xfffffff8, RZ, 0xc0, !PT ;  /* 0xfffffff806057812 */ /* 0x000fe400078ec0ff */
[----:B------:R-:W-:Y:S02]  /*0150*/  LOP3.LUT R8, R8, 0xfffffffe, RZ, 0xc0, !PT ;  /* 0xfffffffe08087812 */ /* 0x000fe400078ec0ff */
[----:B------:R-:W-:Y:S01]  /*0160*/  SHF.R.S32.HI R12, RZ, 0x2, R3 ;  /* 0x00000002ff0c7819 */ /* 0x000fe20000011403 */
[----:B------:R-:W-:Y:S01]  /*0170*/  IMAD.IADD R16, R247, 0x1, -R5 ;  /* 0x00000001f7107824 */ /* 0x000fe200078e0a05 */
[----:B------:R-:W-:Y:S01]  /*0180*/  LOP3.LUT R7, R7, 0xfffffff0, RZ, 0xc0, !PT ;  /* 0xfffffff007077812 */ /* 0x000fe200078ec0ff */
[----:B------:R-:W-:Y:S01]  /*0190*/  IMAD.IADD R8, R4, 0x1, -R8 ;  /* 0x0000000104087824 */ /* 0x000fe200078e0a08 */
[----:B------:R-:W-:Y:S01]  /*01a0*/  SHF.R.S32.HI R4, RZ, 0x1f, R3 ;  /* 0x0000001fff047819 */ /* 0x000fe20000011403 */
[----:B------:R-:W-:Y:S01]  /*01b0*/  IMAD.SHL.U32 R5, R16, 0x40, RZ ;  /* 0x0000004010057824 */ /* 0x000fe200078e00ff */
[----:B------:R-:W-:Y:S01]  /*01c0*/  SHF.R.S32.HI R17, RZ, 0x3, R6 ;  /* 0x00000003ff117819 */ /* 0x000fe20000011406 */
[----:B------:R-:W-:Y:S01]  /*01d0*/  IMAD.IADD R7, R247, 0x1, -R7 ;  /* 0x00000001f7077824 */ /* 0x000fe200078e0a07 */
[----:B------:R-:W-:Y:S01]  /*01e0*/  LEA.HI R4, R4, R12, RZ, 0x3 ;  /* 0x0000000c04047211 */ /* 0x000fe200078f18ff */
[----:B------:R-:W-:Y:S01]  /*01f0*/  IMAD.SHL.U32 R15, R16, 0x8, RZ ;  /* 0x00000008100f7824 */ /* 0x000fe200078e00ff */
[----:B------:R-:W-:Y:S01]  /*0200*/  LOP3.LUT R5, R5, 0x1c0, RZ, 0xc0, !PT ;  /* 0x000001c005057812 */ /* 0x000fe200078ec0ff */
[----:B------:R-:W-:Y:S01]  /*0210*/  IMAD.SHL.U32 R11, R17, 0x40, RZ ;  /* 0x00000040110b7824 */ /* 0x000fe200078e00ff */
[----:B------:R-:W-:-:S02]  /*0220*/  LOP3.LUT R4, R4, 0xfffffff8, RZ, 0xc0, !PT ;  /* 0xfffffff804047812 */ /* 0x000fc400078ec0ff */
[----:B------:R-:W-:Y:S01]  /*0230*/  LOP3.LUT R243, R5, 0x8, R6, 0xf8, !PT ;  /* 0x0000000805f37812 */ /* 0x000fe200078ef806 */
[----:B------:R-:W-:Y:S01]  /*0240*/  STL [R1+0xc], R15 ;  /* 0x00000c0f01007387 */ /* 0x000fe20000100800 */
[----:B------:R-:W-:Y:S01]  /*0250*/  SHF.R.U32.HI R5, RZ, 0x3, R5 ;  /* 0x00000003ff057819 */ /* 0x000fe20000011605 */
[----:B------:R-:W-:Y:S01]  /*0260*/  IMAD.IADD R4, R12, 0x1, -R4 ;  /* 0x000000010c047824 */ /* 0x000fe200078e0a04 */
[----:B------:R-:W-:Y:S02]  /*0270*/  LEA.HI R12, R2, R247, RZ, 0x5 ;  /* 0x000000f7020c7211 */ /* 0x000fe400078f28ff */
[----:B------:R-:W-:Y:S02]  /*0280*/  SHF.R.S32.HI R10, RZ, 0x1f, R7 ;  /* 0x0000001fff0a7819 */ /* 0x000fe40000011407 */
[----:B------:R-:W-:Y:S02]  /*0290*/  LOP3.LUT R6, R4, 0x1, RZ, 0xc0, !PT ;  /* 0x0000000104067812 */ /* 0x000fe400078ec0ff */
[----:B------:R-:W-:-:S02]  /*02a0*/  LOP3.LUT R3, R3, 0xfffffffc, RZ, 0xc0, !PT ;  /* 0xfffffffc03037812 */ /* 0x000fc400078ec0ff */
[----:B------:R-:W-:Y:S02]  /*02b0*/  ISETP.NE.U32.AND P0, PT, R6, 0x1, PT ;  /* 0x000000010600780c */ /* 0x000fe40003f05070 */
[----:B------:R-:W-:Y:S01]  /*02c0*/  LOP3.LUT R6, R12, 0xffffffe0, RZ, 0xc0, !PT ;  /* 0xffffffe00c067812 */ /* 0x000fe200078ec0ff */
[----:B------:R-:W-:Y:S01]  /*02d0*/  IMAD.IADD R3, R247, 0x1, -R3 ;  /* 0x00000001f7037824 */ /* 0x000fe200078e0a03 */
[----:B------:R-:W-:Y:S02]  /*02e0*/  LOP3.LUT R243, R243, R5, RZ, 0x3c, !PT ;  /* 0x00000005f3f37212 */ /* 0x000fe400078e3cff */
[----:B------:R-:W-:Y:S01]  /*02f0*/  SHF.R.S32.HI R5, RZ, 0x5, R12 ;  /* 0x00000005ff057819 */ /* 0x000fe2000001140c */
[----:B------:R-:W-:Y:S01]  /*0300*/  IMAD.IADD R14, R247, 0x1, -R6 ;  /* 0x00000001f70e7824 */ /* 0x000fe200078e0a06 */
[----:B------:R-:W-:Y:S01]  /*0310*/  SHF.R.S32.HI R12, RZ, 0x1f, R12 ;  /* 0x0000001fff0c7819 */ /* 0x000fe2000001140c */
[----:B------:R-:W-:Y:S01]  /*0320*/  IMAD R243, R8, 0x200, R243 ;  /* 0x0000020008f37824 */ /* 0x000fe200078e02f3 */
[----:B------:R-:W-:-:S02]  /*0330*/  LEA.HI R10, R10, R7, RZ, 0x3 ;  /* 0x000000070a0a7211 */ /* 0x000fc400078f18ff */
[----:B------:R-:W-:Y:S02]  /*0340*/  LOP3.LUT R11, R11, 0x1c0, RZ, 0xc0, !PT ;  /* 0x000001c00b0b7812 */ /* 0x000fe400078ec0ff */
[----:B------:R-:W-:Y:S02]  /*0350*/  LEA.HI R12, R12, R5, RZ, 0x2 ;  /* 0x000000050c0c7211 */ /* 0x000fe400078f10ff */
[----:B------:R-:W-:Y:S02]  /*0360*/  SHF.R.S32.HI R248, RZ, 0x1f, R14 ;  /* 0x0000001ffff87819 */ /* 0x000fe4000001140e */
[C---:B------:R-:W-:Y:S01]  /*0370*/  LOP3.LUT R9, R10.reuse, 0xfffffff8, RZ, 0xc0, !PT ;  /* 0xfffffff80a097812 */ /* 0x040fe200078ec0ff */
[----:B------:R-:W-:Y:S01]  /*0380*/  IMAD.SHL.U32 R10, R10, 0x40, RZ ;  /* 0x000000400a0a7824 */ /* 0x000fe200078e00ff */
[----:B------:R-:W-:Y:S02]  /*0390*/  SHF.R.U32.HI R251, RZ, 0x3, R11 ;  /* 0x00000003fffb7819 */ /* 0x000fe4000001160b */
[C---:B------:R-:W-:Y:S01]  /*03a0*/  R2P PR, R4.reuse, 0x6 ;  /* 0x0000000604007804 */ /* 0x040fe20000000000 */
[----:B------:R-:W-:Y:S01]  /*03b0*/  IMAD.SHL.U32 R4, R4, 0x40, RZ ;  /* 0x0000004004047824 */ /* 0x000fe200078e00ff */
[----:B------:R-:W-:Y:S01]  /*03c0*/  LOP3.LUT R11, R11, 0x38, R15, 0xf8, !PT ;  /* 0x000000380b0b7812 */ /* 0x000fe200078ef80f */
[----:B------:R-:W-:Y:S01]  /*03d0*/  IMAD.IADD R9, R7, 0x1, -R9 ;  /* 0x0000000107097824 */ /* 0x000fe200078e0a09 */
[----:B------:R-:W-:-:S02]  /*03e0*/  LEA.HI R252, R3, R3, RZ, 0x1 ;  /* 0x0000000303fc7211 */ /* 0x000fc400078f08ff */
[----:B------:R-:W-:Y:S02]  /*03f0*/  LOP3.LUT R12, R12, 0xffffffc, RZ, 0xc0, !PT ;  /* 0x0ffffffc0c0c7812 */ /* 0x000fe400078ec0ff */
[----:B------:R-:W-:Y:S02]  /*0400*/  LEA.HI R248, R248, R14, RZ, 0x2 ;  /* 0x0000000ef8f87211 */ /* 0x000fe400078f10ff */
[----:B------:R-:W-:Y:S01]  /*0410*/  LOP3.LUT R251, R11, R251, RZ, 0x3c, !PT ;  /* 0x000000fb0bfb7212 */ /* 0x000fe200078e3cff */
[C---:B------:R-:W-:Y:S01]  /*0420*/  IMAD.IADD R12, R5.reuse, 0x1, -R12 ;  /* 0x00000001050c7824 */ /* 0x040fe200078e0a0c */
[C---:B------:R-:W-:Y:S01]  /*0430*/  LOP3.LUT R7, R252.reuse, 0x1ffffffe, RZ, 0xc0, !PT ;  /* 0x1ffffffefc077812 */ /* 0x040fe200078ec0ff */
[----:B------:R-:W-:Y:S01]  /*0440*/  IMAD.SHL.U32 R5, R5, 0x400, RZ ;  /* 0x0000040005057824 */ /* 0x000fe200078e00ff */
[----:B------:R-:W-:Y:S01]  /*0450*/  SHF.R.S32.HI R11, RZ, 0x2, R248 ;  /* 0x00000002ff0b7819 */ /* 0x000fe200000114f8 */
[----:B------:R-:W-:Y:S01]  /*0460*/  IMAD.SHL.U32 R252, R252, 0x20, RZ ;  /* 0x00000020fcfc7824 */ /* 0x000fe200078e00ff */
[----:B------:R-:W-:Y:S01]  /*0470*/  LOP3.LUT R4, R4, 0x1c0, RZ, 0xc0, !PT ;  /* 0x000001c004047812 */ /* 0x000fe200078ec0ff */
[C---:B------:R-:W-:Y:S01]  /*0480*/  IMAD.IADD R7, R3.reuse, 0x1, -R7 ;  /* 0x0000000103077824 */ /* 0x040fe200078e0a07 */
[-C--:B------:R-:W-:Y:S01]  /*0490*/  LEA.HI R6, R2, R247.reuse, RZ, 0x6 ;  /* 0x000000f702067211 */ /* 0x080fe200078f30ff */
[----:B------:R-:W-:Y:S01]  /*04a0*/  IMAD R13, R12, 0x10, R11 ;  /* 0x000000100c0d7824 */ /* 0x000fe200078e020b */
[----:B------:R-:W-:Y:S01]  /*04b0*/  LEA.HI R4, R4, R4, RZ, 0x1d ;  /* 0x0000000404047211 */ /* 0x000fe200078fe8ff */
[----:B------:R-:W-:Y:S01]  /*04c0*/  IMAD R3, R3, 0x2, R5 ;  /* 0x0000000203037824 */ /* 0x000fe200078e0205 */
[----:B------:R-:W-:Y:S01]  /*04d0*/  LEA.HI R2, R2, R247, RZ, 0x7 ;  /* 0x000000f702027211 */ /* 0x000fe200078f38ff */
[----:B------:R-:W-:Y:S01]  /*04e0*/  IMAD.SHL.U32 R6, R6, 0x8, RZ ;  /* 0x0000000806067824 */ /* 0x000fe200078e00ff */
[----:B------:R-:W-:Y:S01]  /*04f0*/  STL [R1], R13 ;  /* 0x0000000d01007387 */ /* 0x000fe20000100800 */
[----:B------:R-:W-:Y:S01]  /*0500*/  IMAD.IADD R3, R3, 0x1, R4 ;  /* 0x0000000103037824 */ /* 0x000fe200078e0204 */
[----:B------:R-:W-:-:S02]  /*0510*/  LOP3.LUT R252, R252, 0xffffffc0, RZ, 0xc0, !PT ;  /* 0xffffffc0fcfc7812 */ /* 0x000fc400078ec0ff */
[----:B------:R1:W-:Y:S01]  /*0520*/  STL [R1+0x10], R0 ;  /* 0x0000100001007387 */ /* 0x0003e20000100800 */
[----:B------:R-:W-:Y:S01]  /*0530*/  LOP3.LUT R251, R251, 0x7ffffe00, R6, 0xf8, !PT ;  /* 0x7ffffe00fbfb7812 */ /* 0x000fe200078ef806 */
[----:B------:R-:W-:Y:S01]  /*0540*/  IMAD.SHL.U32 R6, R8, 0x8, RZ ;  /* 0x0000000808067824 */ /* 0x000fe200078e00ff */
[----:B------:R-:W-:Y:S01]  /*0550*/  LEA R4, R3, 0x80, 0x1 ;  /* 0x0000008003047811 */ /* 0x000fe200078e08ff */
[----:B------:R-:W-:Y:S01]  /*0560*/  IMAD R252, R7, 0x8, R252 ;  /* 0x0000000807fc7824 */ /* 0x000fe200078e02fc */
[----:B------:R-:W-:Y:S01]  /*0570*/  LOP3.LUT R10, R10, 0xfffffe00, RZ, 0xc0, !PT ;  /* 0xfffffe000a0a7812 */ /* 0x000fe200078ec0ff */
[----:B------:R-:W-:Y:S01]  /*0580*/  IMAD.SHL.U32 R7, R9, 0x40, RZ ;  /* 0x0000004009077824 */ /* 0x000fe200078e00ff */
[C---:B------:R-:W-:Y:S01]  /*0590*/  IADD3 R249, R4.reuse, -0x10, RZ ;  /* 0xfffffff004f97810 */ /* 0x040fe20007ffe0ff */
[----:B------:R-:W-:Y:S01]  /*05a0*/  IMAD.SHL.U32 R251, R251, 0x2, RZ ;  /* 0x00000002fbfb7824 */ /* 0x000fe200078e00ff */
[----:B------:R-:W-:Y:S01]  /*05b0*/  @P0 IADD3 R249, R4, 0x10, RZ ;  /* 0x0000001004f90810 */ /* 0x000fe20007ffe0ff */
[----:B------:R-:W-:Y:S01]  /*05c0*/  IMAD.IADD R252, R13, 0x1, R252 ;  /* 0x000000010dfc7824 */ /* 0x000fe200078e02fc */
[----:B------:R-:W-:-:S02]  /*05d0*/  LOP3.LUT R7, R7, 0x1c0, RZ, 0xc0, !PT ;  /* 0x000001c007077812 */ /* 0x000fc400078ec0ff */
[----:B------:R-:W-:Y:S02]  /*05e0*/  LOP3.LUT P4, RZ, R9, 0x2, RZ, 0xc0, !PT ;  /* 0x0000000209ff7812 */ /* 0x000fe4000788c0ff */
[----:B------:R-:W-:Y:S02]  /*05f0*/  LOP3.LUT R6, R7, 0x8, R6, 0xf8, !PT ;  /* 0x0000000807067812 */ /* 0x000fe400078ef806 */
[----:B------:R-:W-:Y:S02]  /*0600*/  SHF.R.U32.HI R7, RZ, 0x3, R7 ;  /* 0x00000003ff077819 */ /* 0x000fe40000011607 */
[----:B------:R-:W-:Y:S02]  /*0610*/  LOP3.LUT P3, RZ, R9, 0x4, RZ, 0xc0, !PT ;  /* 0x0000000409ff7812 */ /* 0x000fe4000786c0ff */
[----:B------:R-:W-:Y:S02]  /*0620*/  LOP3.LUT R6, R6, R7, RZ, 0x3c, !PT ;  /* 0x0000000706067212 */ /* 0x000fe400078e3cff */
[----:B------:R-:W-:-:S02]  /*0630*/  LOP3.LUT R248, R248, 0x7ffffffc, RZ, 0xc0, !PT ;  /* 0x7ffffffcf8f87812 */ /* 0x000fc400078ec0ff */
[----:B-1----:R-:W-:Y:S01]  /*0640*/  SHF.R.S32.HI R0, RZ, 0x7, R2 ;  /* 0x00000007ff007819 */ /* 0x002fe20000011402 */
[----:B------:R-:W-:Y:S01]  /*0650*/  IMAD R0, R16, 0x10, R17 ;  /* 0x0000001010007824 */ /* 0x000fe200078e0211 */
[C---:B------:R-:W-:Y:S01]  /*0660*/  SEL R2, R233.reuse, 0xffffffe0, !P1 ;  /* 0xffffffe0e9027807 */ /* 0x040fe20004800000 */
[----:B------:R-:W-:Y:S01]  /*0670*/  IMAD.IADD R248, R14, 0x1, -R248 ;  /* 0x000000010ef87824 */ /* 0x000fe200078e0af8 */
[-C--:B------:R-:W-:Y:S02]  /*0680*/  IADD3 R244, R6, R10.reuse, R5 ;  /* 0x0000000a06f47210 */ /* 0x080fe40007ffe005 */
[----:B------:R1:W-:Y:S01]  /*0690*/  STL [R1+0x4], R0 ;  /* 0x0000040001007387 */ /* 0x0003e20000100800 */
[----:B------:R-:W-:Y:S01]  /*06a0*/  IMAD.IADD R3, R4, 0x1, R2 ;  /* 0x0000000104037824 */ /* 0x000fe200078e0202 */
[----:B------:R-:W-:Y:S01]  /*06b0*/  LOP3.LUT R239, R6, R10, RZ, 0xfc, !PT ;  /* 0x0000000a06ef7212 */ /* 0x000fe200078efcff */
[----:B------:R-:W-:Y:S01]  /*06c0*/  IMAD.IADD R2, R2, 0x1, R249 ;  /* 0x0000000102027824 */ /* 0x000fe200078e02f9 */
[----:B------:R2:W-:Y:S01]  /*06d0*/  STL [R1+0x8], R4 ;  /* 0x0000080401007387 */ /* 0x0005e20000100800 */
[----:B------:R-:W-:Y:S01]  /*06e0*/  SEL R233, R233, 0xffffffe0, !P4 ;  /* 0xffffffe0e9e97807 */ /* 0x000fe20006000000 */
[----:B------:R-:W-:Y:S01]  /*06f0*/  IMAD.SHL.U32 R248, R248, 0x2, RZ ;  /* 0x00000002f8f87824 */ /* 0x000fe200078e00ff */
[----:B------:R-:W-:Y:S01]  /*0700*/  LEA R244, R244, 0x8100, 0x1 ;  /* 0x00008100f4f47811 */ /* 0x000fe200078e08ff */
[----:B------:R3:W-:Y:S01]  /*0710*/  STL [R1+0x24], R3 ;  /* 0x0000240301007387 */ /* 0x0007e20000100800 */
[----:B------:R-:W-:-:S02]  /*0720*/  LEA R239, R239, 0x100, 0x1 ;  /* 0x00000100efef7811 */ /* 0x000fc400078e08ff */
[----:B------:R-:W-:Y:S01]  /*0730*/  IADD3 R250, R15, 0x40, RZ ;  /* 0x000000400ffa7810 */ /* 0x000fe20007ffe0ff */
[----:B------:R-:W-:Y:S01]  /*0740*/  IMAD.IADD R242, R244, 0x1, R233 ;  /* 0x00000001f4f27824 */ /* 0x000fe200078e02e9 */
[----:B------:R-:W-:Y:S01]  /*0750*/  SHF.R.S32.HI R246, RZ, 0x1f, R15 ;  /* 0x0000001ffff67819 */ /* 0x000fe2000001140f */
[----:B------:R-:W-:Y:S01]  /*0760*/  IMAD.IADD R238, R233, 0x1, R239 ;  /* 0x00000001e9ee7824 */ /* 0x000fe200078e02ef */
[----:B------:R-:W-:Y:S02]  /*0770*/  SHF.R.S32.HI R245, RZ, 0x1f, R250 ;  /* 0x0000001ffff57819 */ /* 0x000fe400000114fa */
[----:B------:R-:W-:Y:S02]  /*0780*/  LEA R243, R243, 0x4100, 0x1 ;  /* 0x00004100f3f37811 */ /* 0x000fe400078e08ff */
[C---:B-1----:R-:W-:Y:S02]  /*0790*/  SEL R0, R236.reuse, 0xffffffc0, !P2 ;  /* 0xffffffc0ec007807 */ /* 0x042fe40005000000 */
[----:B------:R-:W-:-:S03]  /*07a0*/  SEL R236, R236, 0xffffffc0, !P3 ;  /* 0xffffffc0ecec7807 */ /* 0x000fc60005800000 */
[----:B--2---:R-:W-:Y:S02]  /*07b0*/  IMAD.IADD R4, R4, 0x1, R0 ;  /* 0x0000000104047824 */ /* 0x004fe400078e0200 */
[----:B------:R-:W-:Y:S02]  /*07c0*/  IMAD.IADD R241, R244, 0x1, R236 ;  /* 0x00000001f4f17824 */ /* 0x000fe400078e02ec */
[----:B---3--:R-:W-:Y:S01]  /*07d0*/  IMAD.IADD R3, R3, 0x1, R0 ;  /* 0x0000000103037824 */ /* 0x008fe200078e0200 */
[----:B------:R-:W-:Y:S01]  /*07e0*/  STL [R1+0x20], R4 ;  /* 0x0000200401007387 */ /* 0x000fe20000100800 */
[----:B------:R-:W-:Y:S02]  /*07f0*/  IMAD.IADD R237, R236, 0x1, R239 ;  /* 0x00000001eced7824 */ /* 0x000fe400078e02ef */
[----:B------:R-:W-:Y:S01]  /*0800*/  IMAD.IADD R240, R242, 0x1, R236 ;  /* 0x00000001f2f07824 */ /* 0x000fe200078e02ec */
[----:B------:R1:W-:Y:S01]  /*0810*/  STL [R1+0x1c], R3 ;  /* 0x00001c0301007387 */ /* 0x0003e20000100800 */
[----:B------:R-:W-:-:S02]  /*0820*/  IMAD.IADD R233, R233, 0x1, R241 ;  /* 0x00000001e9e97824 */ /* 0x000fc400078e02f1 */
[----:B------:R-:W-:Y:S01]  /*0830*/  IMAD.IADD R236, R236, 0x1, R238 ;  /* 0x00000001ecec7824 */ /* 0x000fe200078e02ee */
[----:B------:R2:W-:Y:S01]  /*0840*/  STL [R1+0x18], R2 ;  /* 0x0000180201007387 */ /* 0x0005e20000100800 */
[----:B-1----:R-:W-:Y:S02]  /*0850*/  IMAD.IADD R3, R0, 0x1, R249 ;  /* 0x0000000100037824 */ /* 0x002fe400078e02f9 */
[----:B------:R-:W-:-:S03]  /*0860*/  IMAD.IADD R0, R2, 0x1, R0 ;  /* 0x0000000102007824 */ /* 0x000fc600078e0200 */
[----:B------:R2:W-:Y:S04]  /*0870*/  STL [R1+0x2c], R3 ;  /* 0x00002c0301007387 */ /* 0x0005e80000100800 */
[----:B------:R2:W-:Y:S02]  /*0880*/  STL [R1+0x28], R0 ;  /* 0x0000280001007387 */ /* 0x0005e40000100800 */
.L_x_1722:
[----:B--2---:R-:W2:Y:S01]  /*0890*/  LDL R2, [R1+0x10] ;  /* 0x0000100001027983 */ /* 0x004ea20000100800 */
        /* <DEDUP_REMOVED lines=11> */
[----:B------:R-:W-:Y:S02]  /*0950*/  MOV R2, c[0x0][0x56c] ;  /* 0x00015b0000027a02 */ /* 0x000fe40000000f00 */
[----:B------:R-:W-:Y:S02]  /*0960*/  MOV R3, R0 ;  /* 0x0000000000037202 */ /* 0x000fe40000000f00 */
[----:B------:R-:W-:-:S13]  /*0970*/  ISETP.NE.AND P0, PT, R2, 0x1, PT ;  /* 0x000000010200780c */ /* 0x000fda0003f05270 */
[----:B------:R-:W-:-:S05]  /*0980*/  @P0 IMAD.HI.U32 R2, R0, c[0x0][0x570], RZ ;  /* 0x00015c0000020a27 */ /* 0x000fca00078e00ff */
[----:B------:R-:W-:-:S05]  /*0990*/  @P0 SHF.R.U32.HI R3, RZ, c[0x0][0x574], R2 ;  /* 0x00015d00ff030a19 */ /* 0x000fca0000011602 */
[----:B------:R-:W-:Y:S01]  /*09a0*/  IMAD R4, R3, c[0x0][0x56c], RZ ;  /* 0x00015b0003047a24 */ /* 0x000fe200078e02ff */
[----:B------:R-:W-:Y:S05]  /*09b0*/  BRA `(.L_x_1615) ;  /* 0x0000006000007947 */ /* 0x000fea0003800000 */
.L_x_1614:
[----:B------:R-:W-:Y:S02]  /*09c0*/  MOV R2, c[0x0][0x554] ;  /* 0x0001550000027a02 */ /* 0x000fe40000000f00 */
[----:B------:R-:W-:Y:S02]  /*09d0*/  MOV R3, R0 ;  /* 0x0000000000037202 */ /* 0x000fe40000000f00 */
[----:B------:R-:W-:-:S13]  /*09e0*/  ISETP.NE.AND P0, PT, R2, 0x1, PT ;  /* 0x000000010200780c */ /* 0x000fda0003f05270 */
[----:B------:R-:W-:-:S05]  /*09f0*/  @P0 IMAD.HI.U32 R2, R0, c[0x0][0x558], RZ ;  /* 0x0001560000020a27 */ /* 0x000fca00078e00ff */
[----:B------:R-:W-:-:S05]  /*0a00*/  @P0 SHF.R.U32.HI R3, RZ, c[0x0][0x55c], R2 ;  /* 0x00015700ff030a19 */ /* 0x000fca0000011602 */
[----:B------:R-:W-:Y:S02]  /*0a10*/  IMAD R4, R3, c[0x0][0x554], RZ ;  /* 0x0001550003047a24 */ /* 0x000fe400078e02ff */
.L_x_1615:
[----:B------:R-:W-:Y:S05]  /*0a20*/  BSYNC B0 ;  /* 0x0000000000007941 */ /* 0x000fea0003800000 */
.L_x_1613:
[----:B------:R-:W-:Y:S01]  /*0a30*/  IMAD.MOV.U32 R2, RZ, RZ, c[0x0][0x548] ;  /* 0x00015200ff027624 */ /* 0x000fe200078e00ff */
[----:B------:R-:W-:Y:S02]  /*0a40*/  ISETP.NE.U32.AND P0, PT, RZ, c[0x0][0x370], PT ;  /* 0x0000dc00ff007a0c */ /* 0x000fe40003f05070 */
[----:B------:R-:W-:Y:S02]  /*0a50*/  MOV R6, RZ ;  /* 0x000000ff00067202 */ /* 0x000fe40000000f00 */
[----:B------:R-:W-:Y:S01]  /*0a60*/  ISETP.NE.AND P1, PT, R2, 0x1, PT ;  /* 0x000000010200780c */ /* 0x000fe20003f25270 */
[----:B------:R-:W-:Y:S01]  /*0a70*/  IMAD.IADD R2, R0, 0x1, -R4 ;  /* 0x0000000100027824 */ /* 0x000fe200078e0a04 */
[----:B------:R-:W-:-:S03]  /*0a80*/  ISETP.NE.AND.EX P0, PT, RZ, c[0x0][0x374], PT, P0 ;  /* 0x0000dd00ff007a0c */ /* 0x000fc60003f05300 */
[----:B------:R-:W-:-:S04]  /*0a90*/  IMAD R2, R5, c[0x0][0x554], R2 ;  /* 0x0001550005027a24 */ /* 0x000fc800078e0202 */
[----:B------:R-:W-:-:S04]  /*0aa0*/  IMAD.MOV.U32 R14, RZ, RZ, R2 ;  /* 0x000000ffff0e7224 */ /* 0x000fc800078e0002 */
[----:B------:R-:W-:-:S04]  /*0ab0*/  @P1 IMAD.HI.U32 R4, R2, c[0x0][0x54c], RZ ;  /* 0x0001530002041a27 */ /* 0x000fc800078e00ff */
[----:B------:R-:W-:Y:S01]  /*0ac0*/  @P0 IMAD.MOV.U32 R0, RZ, RZ, 0x4 ;  /* 0x00000004ff000424 */ /* 0x000fe200078e00ff */
[----:B------:R-:W-:-:S05]  /*0ad0*/  @P1 SHF.R.U32.HI R14, RZ, c[0x0][0x550], R4 ;  /* 0x00015400ff0e1a19 */ /* 0x000fca0000011604 */
[----:B------:R-:W-:Y:S01]  /*0ae0*/  @P0 IMAD.WIDE R4, R14, R0, c[0x0][0x370] ;  /* 0x0000dc000e040625 */ /* 0x000fe200078e0200 */
[----:B------:R-:W-:Y:S01]  /*0af0*/  LOP3.LUT R3, R3, 0x1ffffff, RZ, 0x3c, !PT ;  /* 0x01ffffff03037812 */ /* 0x000fe200078e3cff */
[----:B------:R-:W-:Y:S04]  /*0b00*/  STL [R1+0x50], R14 ;  /* 0x0000500e01007387 */ /* 0x000fe80000100800 */
[----:B------:R1:W2:Y:S01]  /*0b10*/  @P0 LDG.E R6, [R4.64] ;  /* 0x0000000604060981 */ /* 0x0002a2000c1e1900 */
[----:B------:R-:W-:Y:S01]  /*0b20*/  IMAD.MOV.U32 R0, RZ, RZ, c[0x0][0x2c4] ;  /* 0x0000b100ff007624 */ /* 0x000fe200078e00ff */
[----:B------:R-:W-:Y:S01]  /*0b30*/  IADD3 R3, R3, c[0x0][0x53c], RZ ;  /* 0x00014f0003037a10 */ /* 0x000fe20007ffe0ff */
[----:B------:R-:W-:Y:S01]  /*0b40*/  IMAD.MOV.U32 R9, RZ, RZ, RZ ;  /* 0x000000ffff097224 */ /* 0x000fe200078e00ff */
[----:B------:R-:W-:Y:S01]  /*0b50*/  MOV R126, RZ ;  /* 0x000000ff007e7202 */ /* 0x000fe20000000f00 */
[----:B------:R-:W-:Y:S01]  /*0b60*/  IMAD.MOV.U32 R124, RZ, RZ, RZ ;  /* 0x000000ffff7c7224 */ /* 0x000fe200078e00ff */
[----:B------:R-:W-:Y:S01]  /*0b70*/  ISETP.NE.AND P4, PT, R0, 0x1, PT ;  /* 0x000000010000780c */ /* 0x000fe20003f85270 */
[----:B------:R-:W-:Y:S01]  /*0b80*/  IMAD.SHL.U32 R15, R3, 0x80, RZ ;  /* 0x00000080030f7824 */ /* 0x000fe200078e00ff */
[----:B------:R-:W-:Y:S01]  /*0b90*/  MOV R3, c[0x0][0x2ac] ;  /* 0x0000ab0000037a02 */ /* 0x000fe20000000f00 */
[----:B------:R-:W-:Y:S01]  /*0ba0*/  IMAD.MOV.U32 R130, RZ, RZ, RZ ;  /* 0x000000ffff827224 */ /* 0x000fe200078e00ff */
[----:B------:R-:W-:Y:S01]  /*0bb0*/  MOV R128, RZ ;  /* 0x000000ff00807202 */ /* 0x000fe20000000f00 */
[----:B------:R-:W-:Y:S01]  /*0bc0*/  CS2R R122, SRZ ;  /* 0x00000000007a7805 */ /* 0x000fe2000001ff00 */
[----:B------:R-:W-:Y:S01]  /*0bd0*/  STL [R1+0x3c], R15 ;  /* 0x00003c0f01007387 */ /* 0x000fe20000100800 */
[----:B------:R-:W-:Y:S01]  /*0be0*/  IMAD R49, R3, c[0x0][0x1d0], RZ ;  /* 0x0000740003317a24 */ /* 0x000fe200078e02ff */
        /* <DEDUP_REMOVED lines=11> */
[----:B-1----:R-:W-:Y:S01]  /*0ca0*/  IADD3 R4, R15, 0x7f, RZ ;  /* 0x0000007f0f047810 */ /* 0x002fe20007ffe0ff */
[----:B------:R-:W-:Y:S01]  /*0cb0*/  IMAD.MOV.U32 R5, RZ, RZ, 0x40 ;  /* 0x00000040ff057424 */ /* 0x000fe200078e00ff */
[----:B------:R-:W-:Y:S01]  /*0cc0*/  CS2R R94, SRZ ;  /* 0x00000000005e7805 */ /* 0x000fe2000001ff00 */
[----:B------:R-:W-:Y:S01]  /*0cd0*/  CS2R R92, SRZ ;  /* 0x00000000005c7805 */ /* 0x000fe2000001ff00 */
[----:B------:R-:W-:Y:S01]  /*0ce0*/  CS2R R98, SRZ ;  /* 0x0000000000627805 */ /* 0x000fe2000001ff00 */
[----:B------:R-:W-:Y:S01]  /*0cf0*/  @P4 IMAD.HI.U32 R0, R4, c[0x0][0x2c8], RZ ;  /* 0x0000b20004004a27 */ /* 0x000fe200078e00ff */
[----:B------:R-:W-:Y:S01]  /*0d00*/  IADD3 R5, R5, -c[0x0][0x168], RZ ;  /* 0x80005a0005057a10 */ /* 0x000fe20007ffe0ff */
[----:B------:R-:W-:Y:S01]  /*0d10*/  CS2R R96, SRZ ;  /* 0x0000000000607805 */ /* 0x000fe2000001ff00 */
[----:B------:R-:W-:Y:S01]  /*0d20*/  CS2R R90, SRZ ;  /* 0x00000000005a7805 */ /* 0x000fe2000001ff00 */
[----:B------:R-:W-:Y:S01]  /*0d30*/  CS2R R88, SRZ ;  /* 0x0000000000587805 */ /* 0x000fe2000001ff00 */
[----:B------:R-:W-:Y:S01]  /*0d40*/  @P4 SHF.R.U32.HI R4, RZ, c[0x0][0x2cc], R0 ;  /* 0x0000b300ff044a19 */ /* 0x000fe20000011600 */
[----:B------:R-:W-:Y:S01]  /*0d50*/  IMAD R3, R3, c[0x0][0x1d0], R5 ;  /* 0x0000740003037a24 */ /* 0x000fe200078e0205 */
[----:B------:R-:W-:Y:S01]  /*0d60*/  IADD3 R0, R49, 0x3f, RZ ;  /* 0x0000003f31007810 */ /* 0x000fe20007ffe0ff */
[----:B------:R-:W-:Y:S01]  /*0d70*/  CS2R R86, SRZ ;  /* 0x0000000000567805 */ /* 0x000fe2000001ff00 */
[----:B------:R-:W-:Y:S01]  /*0d80*/  CS2R R84, SRZ ;  /* 0x0000000000547805 */ /* 0x000fe2000001ff00 */
[----:B------:R-:W-:Y:S01]  /*0d90*/  IMAD.IADD R3, R3, 0x1, R4 ;  /* 0x0000000103037824 */ /* 0x000fe200078e0204 */
[----:B------:R-:W-:Y:S01]  /*0da0*/  SHF.R.S32.HI R4, RZ, 0x1f, R0 ;  /* 0x0000001fff047819 */ /* 0x000fe20000011400 */
[----:B------:R-:W-:Y:S01]  /*0db0*/  CS2R R78, SRZ ;  /* 0x00000000004e7805 */ /* 0x000fe2000001ff00 */
[----:B------:R-:W-:Y:S01]  /*0dc0*/  CS2R R76, SRZ ;  /* 0x00000000004c7805 */ /* 0x000fe2000001ff00 */
[----:B------:R-:W-:Y:S01]  /*0dd0*/  CS2R R82, SRZ ;  /* 0x0000000000527805 */ /* 0x000fe2000001ff00 */
[----:B------:R-:W-:Y:S01]  /*0de0*/  SHF.R.S32.HI R48, RZ, 0x1f, R3 ;  /* 0x0000001fff307819 */ /* 0x000fe20000011403 */
[----:B------:R-:W-:Y:S01]  /*0df0*/  CS2R R80, SRZ ;  /* 0x0000000000507805 */ /* 0x000fe2000001ff00 */
[----:B------:R-:W-:Y:S01]  /*0e00*/  LEA.HI R0, R4, R0, RZ, 0x6 ;  /* 0x0000000004007211 */ /* 0x000fe200078f30ff */
[----:B------:R-:W-:Y:S01]  /*0e10*/  CS2R R74, SRZ ;  /* 0x00000000004a7805 */ /* 0x000fe2000001ff00 */
[----:B------:R-:W-:Y:S01]  /*0e20*/  LEA.HI R48, R48, R3, RZ, 0x6 ;  /* 0x0000000330307211 */ /* 0x000fe200078f30ff */
[----:B------:R-:W-:Y:S01]  /*0e30*/  IMAD.MOV R3, RZ, RZ, -R14 ;  /* 0x000000ffff037224 */ /* 0x000fe200078e0a0e */
[----:B------:R-:W-:Y:S01]  /*0e40*/  SHF.R.S32.HI R0, RZ, 0x6, R0 ;  /* 0x00000006ff007819 */ /* 0x000fe20000011400 */
[----:B------:R-:W-:Y:S01]  /*0e50*/  CS2R R4, SRZ ;  /* 0x0000000000047805 */ /* 0x000fe2000001ff00 */
[----:B------:R-:W-:Y:S01]  /*0e60*/  SHF.R.S32.HI R48, RZ, 0x6, R48 ;  /* 0x00000006ff307819 */ /* 0x000fe20000011430 */
[--C-:B------:R-:W-:Y:S01]  /*0e70*/  IMAD R7, R3, c[0x0][0x548], R2.reuse ;  /* 0x0001520003077a24 */ /* 0x100fe200078e0202 */
[----:B------:R-:W-:Y:S01]  /*0e80*/  PRMT R2, RZ, 0x7610, R2 ;  /* 0x00007610ff027816 */ /* 0x000fe20000000002 */
[----:B------:R-:W-:Y:S01]  /*0e90*/  CS2R R72, SRZ ;  /* 0x0000000000487805 */ /* 0x000fe2000001ff00 */
[----:B------:R-:W-:Y:S01]  /*0ea0*/  IMNMX R48, R0, R48, PT ;  /* 0x0000003000307217 */ /* 0x000fe20003800200 */
[----:B------:R-:W-:Y:S01]  /*0eb0*/  CS2R R70, SRZ ;  /* 0x0000000000467805 */ /* 0x000fe2000001ff00 */
[----:B------:R-:W-:Y:S01]  /*0ec0*/  STL [R1+0x40], R7 ;  /* 0x0000400701007387 */ /* 0x000fe20000100800 */
[----:B------:R-:W-:Y:S01]  /*0ed0*/  CS2R R68, SRZ ;  /* 0x0000000000447805 */ /* 0x000fe2000001ff00 */
[----:B------:R-:W-:Y:S01]  /*0ee0*/  ISETP.GE.AND P0, PT, R48, 0x1, PT ;  /* 0x000000013000780c */ /* 0x000fe20003f06270 */
        /* <DEDUP_REMOVED lines=34> */
[----:B------:R-:W-:Y:S01]  /*1110*/  IMAD.MOV.U32 R10, RZ, RZ, RZ ;  /* 0x000000ffff0a7224 */ /* 0x000fe200078e00ff */
[----:B--2---:R1:W-:Y:S02]  /*1120*/  STL [R1+0x4c], R6 ;  /* 0x00004c0601007387 */ /* 0x0043e40000100800 */
[----:B-1----:R-:W-:Y:S01]  /*1130*/  IMAD.MOV.U32 R6, RZ, RZ, RZ ;  /* 0x000000ffff067224 */ /* 0x002fe200078e00ff */
[----:B------:R-:W-:Y:S05]  /*1140*/  @!P0 BRA `(.L_x_1616) ;  /* 0x0000fc0000008947 */ /* 0x000fea0003800000 */
[----:B------:R-:W2:Y:S01]  /*1150*/  LDL R8, [R1+0x4] ;  /* 0x0000040001087983 */ /* 0x000ea20000100800 */
[----:B------:R-:W-:-:S03]  /*1160*/  ISETP.NE.U32.AND P1, PT, RZ, c[0x0][0x340], PT ;  /* 0x0000d000ff007a0c */ /* 0x000fc60003f25070 */
[----:B------:R-:W3:Y:S01]  /*1170*/  LDL R11, [R1+0xc] ;  /* 0x00000c00010b7983 */ /* 0x000ee20000100800 */
[----:B------:R-:W-:-:S13]  /*1180*/  ISETP.NE.AND.EX P1, PT, RZ, c[0x0][0x344], PT, P1 ;  /* 0x0000d100ff007a0c */ /* 0x000fda0003f25310 */
[----:B------:R-:W-:-:S05]  /*1190*/  @P1 MOV R0, 0x4 ;  /* 0x0000000400001802 */ /* 0x000fca0000000f00 */
[----:B------:R-:W-:-:S05]  /*11a0*/  @P1 IMAD.WIDE R2, R14, R0, c[0x0][0x340] ;  /* 0x0000d0000e021625 */ /* 0x000fca00078e0200 */
[----:B------:R1:W5:Y:S01]  /*11b0*/  @P1 LDG.E R0, [R2.64] ;  /* 0x0000000602001981 */ /* 0x000362000c1e1900 */
[----:B------:R-:W-:Y:S02]  /*11c0*/  SHF.R.S32.HI R5, RZ, 0x1f, R14 ;  /* 0x0000001fff057819 */ /* 0x000fe4000001140e */
[----:B------:R-:W-:-:S03]  /*11d0*/  ISETP.GE.AND P3, PT, R250, c[0x0][0x198], PT ;  /* 0x00006600fa007a0c */ /* 0x000fc60003f66270 */
[----:B------:R-:W-:-:S04]  /*11e0*/  IMAD R5, R5, c[0x0][0x1c0], RZ ;  /* 0x0000700005057a24 */ /* 0x000fc800078e02ff */
[----:B------:R-:W-:Y:S01]  /*11f0*/  IMAD R5, R14, c[0x0][0x1c4], R5 ;  /* 0x000071000e057a24 */ /* 0x000fe200078e0205 */
[----:B-1----:R-:W-:-:S05]  /*1200*/  SHF.R.S32.HI R2, RZ, 0x1f, R7 ;  /* 0x0000001fff027819 */ /* 0x002fca0000011407 */
[----:B------:R-:W-:-:S04]  /*1210*/  IMAD R4, R2, c[0x0][0x1b8], RZ ;  /* 0x00006e0002047a24 */ /* 0x000fc800078e02ff */
[C---:B------:R-:W-:Y:S01]  /*1220*/  IMAD R4, R7.reuse, c[0x0][0x1bc], R4 ;  /* 0x00006f0007047a24 */ /* 0x040fe200078e0204 */
[----:B--2---:R-:W-:Y:S01]  /*1230*/  IADD3 R3, R8, R15, RZ ;  /* 0x0000000f08037210 */ /* 0x004fe20007ffe0ff */
[----:B------:R-:W-:Y:S01]  /*1240*/  IMAD.WIDE.U32 R8, R7, c[0x0][0x1b8], RZ ;  /* 0x00006e0007087a25 */ /* 0x000fe200078e00ff */
[----:B---3--:R-:W-:-:S03]  /*1250*/  ISETP.GE.AND P5, PT, R11, c[0x0][0x198], PT ;  /* 0x000066000b007a0c */ /* 0x008fc60003fa6270 */
[----:B------:R-:W-:Y:S01]  /*1260*/  @P4 IMAD.HI.U32 R6, R3, c[0x0][0x2c8], RZ ;  /* 0x0000b20003064a27 */ /* 0x000fe200078e00ff */
[----:B------:R-:W-:-:S03]  /*1270*/  IADD3 R9, R9, R4, RZ ;  /* 0x0000000409097210 */ /* 0x000fc60007ffe0ff */
[----:B------:R-:W-:Y:S01]  /*1280*/  IMAD.MOV.U32 R7, RZ, RZ, R3 ;  /* 0x000000ffff077224 */ /* 0x000fe200078e0003 */
[----:B------:R-:W-:Y:S01]  /*1290*/  @P4 SHF.R.U32.HI R7, RZ, c[0x0][0x2cc], R6 ;  /* 0x0000b300ff074a19 */ /* 0x000fe20000011606 */
[----:B------:R-:W-:-:S03]  /*12a0*/  IMAD.WIDE.U32 R8, R14, c[0x0][0x1c0], R8 ;  /* 0x000070000e087a25 */ /* 0x000fc600078e0008 */
[--C-:B------:R-:W-:Y:S01]  /*12b0*/  SHF.R.S32.HI R6, RZ, 0x1f, R7.reuse ;  /* 0x0000001fff067819 */ /* 0x100fe20000011407 */
[----:B------:R-:W-:Y:S01]  /*12c0*/  IMAD.MOV R4, RZ, RZ, -R7 ;  /* 0x000000ffff047224 */ /* 0x000fe200078e0a07 */
[----:B------:R-:W-:-:S03]  /*12d0*/  IADD3 R9, R9, R5, RZ ;  /* 0x0000000509097210 */ /* 0x000fc60007ffe0ff */
[----:B------:R-:W-:Y:S02]  /*12e0*/  IMAD R6, R6, c[0x0][0x1b0], RZ ;  /* 0x00006c0006067a24 */ /* 0x000fe400078e02ff */
[----:B------:R-:W-:Y:S02]  /*12f0*/  IMAD R4, R4, c[0x0][0x2c4], R3 ;  /* 0x0000b10004047a24 */ /* 0x000fe400078e0203 */
[C---:B------:R-:W-:Y:S02]  /*1300*/  IMAD R6, R7.reuse, c[0x0][0x1b4], R6 ;  /* 0x00006d0007067a24 */ /* 0x040fe400078e0206 */
[----:B------:R-:W-:Y:S01]  /*1310*/  IMAD.WIDE.U32 R8, R7, c[0x0][0x1b0], R8 ;  /* 0x00006c0007087a25 */ /* 0x000fe200078e0008 */
[----:B------:R-:W-:Y:S02]  /*1320*/  SHF.R.S32.HI R3, RZ, 0x1f, R4 ;  /* 0x0000001fff037819 */ /* 0x000fe40000011404 */
[----:B------:R-:W-:Y:S02]  /*1330*/  @!P1 MOV R0, R14 ;  /* 0x0000000e00009202 */ /* 0x000fe40000000f00 */
[----:B------:R-:W-:Y:S01]  /*1340*/  IADD3 R7, R9, R6, RZ ;  /* 0x0000000609077210 */ /* 0x000fe20007ffe0ff */
[----:B------:R-:W-:-:S02]  /*1350*/  IMAD R3, R3, c[0x0][0x1a8], RZ ;  /* 0x00006a0003037a24 */ /* 0x000fc400078e02ff */
[----:B------:R-:W-:Y:S02]  /*1360*/  IMAD.MOV.U32 R6, RZ, RZ, R8 ;  /* 0x000000ffff067224 */ /* 0x000fe400078e0008 */
[C---:B------:R-:W-:Y:S02]  /*1370*/  IMAD R3, R4.reuse, c[0x0][0x1ac], R3 ;  /* 0x00006b0004037a24 */ /* 0x040fe400078e0203 */
[----:B------:R-:W-:-:S05]  /*1380*/  IMAD.WIDE.U32 R6, R4, c[0x0][0x1a8], R6 ;  /* 0x00006a0004067a25 */ /* 0x000fca00078e0006 */
[----:B------:R-:W-:Y:S02]  /*1390*/  LEA R11, P0, R6, c[0x0][0x160], 0x1 ;  /* 0x00005800060b7a11 */ /* 0x000fe400078008ff */
[----:B------:R-:W-:-:S04]  /*13a0*/  IADD3 R3, R7, R3, RZ ;  /* 0x0000000307037210 */ /* 0x000fc80007ffe0ff */
[----:B------:R-:W-:Y:S01]  /*13b0*/  LEA.HI.X R10, R6, c[0x0][0x164], R3, 0x1, P0 ;  /* 0x00005900060a7a11 */ /* 0x000fe200000f0c03 */
[----:B------:R-:W-:Y:S05]  /*13c0*/  BRA.DIV ~URZ, `(.L_x_1617) ;  /* 0x000121027f007947 */ /* 0x000fea000b800000 */
[----:B------:R1:W2:Y:S02]  /*13d0*/  SHFL.IDX PT, R12, R10, RZ, 0x181f ;  /* 0x00181fff0a0c7589 */ /* 0x0002a400000e0000 */
.L_x_1723:
[----:B------:R-:W-:Y:S05]  /*13e0*/  BRA.DIV ~URZ, `(.L_x_1618) ;  /* 0x000121527f007947 */ /* 0x000fea000b800000 */
[----:B------:R3:W4:Y:S02]  /*13f0*/  SHFL.IDX PT, R4, R11, RZ, 0x181f ;  /* 0x00181fff0b047589 */ /* 0x00072400000e0000 */
.L_x_1724:
[----:B---3--:R-:W3:Y:S01]  /*1400*/  LDL R5, [R1+0x3c] ;  /* 0x00003c0001057983 */ /* 0x008ee20000100800 */
[----:B------:R-:W-:Y:S01]  /*1410*/  SHF.R.S32.HI R3, RZ, 0x1f, R247 ;  /* 0x0000001fff037819 */ /* 0x000fe200000114f7 */
[----:B------:R-:W-:Y:S01]  /*1420*/  IMAD.MOV.U32 R13, RZ, RZ, c[0x0][0x2c4] ;  /* 0x0000b100ff0d7624 */ /* 0x000fe200078e00ff */
[----:B------:R-:W-:Y:S02]  /*1430*/  BSSY B0, `(.L_x_1619) ;  /* 0x0000011000007945 */ /* 0x000fe40003800000 */
[----:B------:R-:W-:Y:S01]  /*1440*/  LEA.HI R3, R3, R247, RZ, 0x3 ;  /* 0x000000f703037211 */ /* 0x000fe200078f18ff */
[----:B------:R-:W-:-:S03]  /*1450*/  IMAD R13, R13, c[0x0][0x168], RZ ;  /* 0x00005a000d0d7a24 */ /* 0x000fc600078e02ff */
[----:B------:R-:W-:-:S05]  /*1460*/  SHF.R.S32.HI R3, RZ, 0x3, R3 ;  /* 0x00000003ff037819 */ /* 0x000fca0000011403 */
[----:B---3--:R-:W-:-:S05]  /*1470*/  IMAD.IADD R3, R3, 0x1, R5 ;  /* 0x0000000103037824 */ /* 0x008fca00078e0205 */
[----:B------:R-:W-:-:S13]  /*1480*/  ISETP.GE.AND P0, PT, R3, R13, PT ;  /* 0x0000000d0300720c */ /* 0x000fda0003f06270 */
[----:B------:R-:W-:Y:S05]  /*1490*/  @P0 BRA `(.L_x_1620) ;  /* 0x000000a000000947 */ /* 0x000fea0003800000 */
[----:B------:R-:W3:Y:S02]  /*14a0*/  LDL R8, [R1+0xc] ;  /* 0x00000c0001087983 */ /* 0x000ee40000100800 */
[-C--:B---34-:R-:W-:Y:S02]  /*14b0*/  LEA R6, P1, R8, R4.reuse, 0x1 ;  /* 0x0000000408067211 */ /* 0x098fe400078208ff */
[----:B------:R-:W-:Y:S02]  /*14c0*/  LEA R4, P0, R250, R4, 0x1 ;  /* 0x00000004fa047211 */ /* 0x000fe400078008ff */
[-C--:B--2---:R-:W-:Y:S02]  /*14d0*/  LEA.HI.X R7, R8, R12.reuse, R246, 0x1, P1 ;  /* 0x0000000c08077211 */ /* 0x084fe400008f0cf6 */
[----:B------:R-:W-:-:S03]  /*14e0*/  LEA.HI.X R5, R250, R12, R245, 0x1, P0 ;  /* 0x0000000cfa057211 */ /* 0x000fc600000f0cf5 */
[----:B------:R-:W-:Y:S01]  /*14f0*/  @!PT LDS RZ, [RZ] ;  /* 0x00000000fffff984 */ /* 0x000fe20000000800 */
[----:B------:R-:W-:Y:S01]  /*1500*/  @!PT LDS RZ, [RZ] ;  /* 0x00000000fffff984 */ /* 0x000fe20000000800 */
[----:B------:R-:W-:Y:S01]  /*1510*/  @!PT LDS RZ, [RZ] ;  /* 0x00000000fffff984 */ /* 0x000fe20000000800 */
[----:B------:R2:W-:Y:S04]  /*1520*/  LDGSTS.E.BYPASS.LTC128B.128 [R251+0x8100], [R6.64], !P5 ;  /* 0x0810000006fb7fae */ /* 0x0005e8000e901d46 */
[----:B------:R2:W-:Y:S02]  /*1530*/  LDGSTS.E.BYPASS.LTC128B.128 [R251+0xc100], [R4.64], !P3 ;  /* 0x0c10000004fb7fae */ /* 0x0005e4000d901d46 */
.L_x_1620:
[----:B------:R-:W-:Y:S05]  /*1540*/  BSYNC B0 ;  /* 0x0000000000007941 */ /* 0x000fea0003800000 */
.L_x_1619:
[----:B------:R-:W-:Y:S05]  /*1550*/  BRA.DIV ~URZ, `(.L_x_1621) ;  /* 0x000120527f007947 */ /* 0x000fea000b800000 */
[----:B--2---:R2:W3:Y:S04]  /*1560*/  SHFL.IDX PT, R12, R10, 0x1, 0x181f ;  /* 0x00381f000a0c7f89 */ /* 0x0044e800000e0000 */
[----:B----4-:R2:W4:Y:S02]  /*1570*/  SHFL.IDX PT, R4, R11, 0x1, 0x181f ;  /* 0x00381f000b047f89 */ /* 0x01052400000e0000 */
.L_x_1725:
[----:B------:R-:W-:Y:S01]  /*1580*/  IADD3 R5, R3, 0x10, RZ ;  /* 0x0000001003057810 */ /* 0x000fe20007ffe0ff */
[----:B------:R-:W-:Y:S03]  /*1590*/  BSSY B0, `(.L_x_1622) ;  /* 0x000000d000007945 */ /* 0x000fe60003800000 */
[----:B------:R-:W-:-:S13]  /*15a0*/  ISETP.GE.AND P0, PT, R5, R13, PT ;  /* 0x0000000d0500720c */ /* 0x000fda0003f06270 */
[----:B------:R-:W-:Y:S05]  /*15b0*/  @P0 BRA `(.L_x_1623) ;  /* 0x000000a000000947 */ /* 0x000fea0003800000 */
[----:B--2---:R-:W2:Y:S02]  /*15c0*/  LDL R8, [R1+0xc] ;  /* 0x00000c0001087983 */ /* 0x004ea40000100800 */
[-C--:B--2-4-:R-:W-:Y:S02]  /*15d0*/  LEA R6, P1, R8, R4.reuse, 0x1 ;  /* 0x0000000408067211 */ /* 0x094fe400078208ff */
[----:B------:R-:W-:Y:S02]  /*15e0*/  LEA R4, P0, R250, R4, 0x1 ;  /* 0x00000004fa047211 */ /* 0x000fe400078008ff */
[-C--:B---3--:R-:W-:Y:S02]  /*15f0*/  LEA.HI.X R7, R8, R12.reuse, R246, 0x1, P1 ;  /* 0x0000000c08077211 */ /* 0x088fe400008f0cf6 */
[----:B------:R-:W-:-:S03]  /*1600*/  LEA.HI.X R5, R250, R12, R245, 0x1, P0 ;  /* 0x0000000cfa057211 */ /* 0x000fc600000f0cf5 */
[----:B------:R-:W-:Y:S01]  /*1610*/  @!PT LDS RZ, [RZ] ;  /* 0x00000000fffff984 */ /* 0x000fe20000000800 */
[----:B------:R-:W-:Y:S01]  /*1620*/  @!PT LDS RZ, [RZ] ;  /* 0x00000000fffff984 */ /* 0x000fe20000000800 */
[----:B------:R-:W-:Y:S01]  /*1630*/  @!PT LDS RZ, [RZ] ;  /* 0x00000000fffff984 */ /* 0x000fe20000000800 */
[----:B------:R2:W-:Y:S04]  /*1640*/  LDGSTS.E.BYPASS.LTC128B.128 [R251+0x8900], [R6.64], !P5 ;  /* 0x0890000006fb7fae */ /* 0x0005e8000e901d46 */
[----:B------:R2:W-:Y:S02]  /*1650*/  LDGSTS.E.BYPASS.LTC128B.128 [R251+0xc900], [R4.64], !P3 ;  /* 0x0c90000004fb7fae */ /* 0x0005e4000d901d46 */
.L_x_1623:
[----:B------:R-:W-:Y:S05]  /*1660*/  BSYNC B0 ;  /* 0x0000000000007941 */ /* 0x000fea0003800000 */
.L_x_1622:
[----:B------:R-:W-:Y:S05]  /*1670*/  BRA.DIV ~URZ, `(.L_x_1624) ;  /* 0x000120027f007947 */ /* 0x000fea000b800000 */
[----:B---3--:R3:W1:Y:S02]  /*1680*/  SHFL.IDX PT, R12, R10, 0x2, 0x181f ;  /* 0x00581f000a0c7f89 */ /* 0x00866400000e0000 */
.L_x_1726:
[----:B------:R-:W-:Y:S05]  /*1690*/  BRA.DIV ~URZ, `(.L_x_1625) ;  /* 0x000120527f007947 */ /* 0x000fea000b800000 */
[----:B--2-4-:R2:W4:Y:S02]  /*16a0*/  SHFL.IDX PT, R4, R11, 0x2, 0x181f ;  /* 0x00581f000b047f89 */ /* 0x01452400000e0000 */
.L_x_1727:
[----:B------:R-:W-:Y:S01]  /*16b0*/  IADD3 R5, R3, 0x20, RZ ;  /* 0x0000002003057810 */ /* 0x000fe20007ffe0ff */
[----:B------:R-:W-:Y:S03]  /*16c0*/  BSSY B0, `(.L_x_1626) ;  /* 0x000000d000007945 */ /* 0x000fe60003800000 */
[----:B------:R-:W-:-:S13]  /*16d0*/  ISETP.GE.AND P0, PT, R5, R13, PT ;  /* 0x0000000d0500720c */ /* 0x000fda0003f06270 */
[----:B------:R-:W-:Y:S05]  /*16e0*/  @P0 BRA `(.L_x_1627) ;  /* 0x000000a000000947 */ /* 0x000fea0003800000 */
[----:B--2---:R-:W2:Y:S02]  /*16f0*/  LDL R8, [R1+0xc] ;  /* 0x00000c0001087983 */ /* 0x004ea40000100800 */
[-C--:B--2-4-:R-:W-:Y:S02]  /*1700*/  LEA R6, P1, R8, R4.reuse, 0x1 ;  /* 0x0000000408067211 */ /* 0x094fe400078208ff */
[----:B------:R-:W-:Y:S02]  /*1710*/  LEA R4, P0, R250, R4, 0x1 ;  /* 0x00000004fa047211 */ /* 0x000fe400078008ff */
[-C--:B-1----:R-:W-:Y:S02]  /*1720*/  LEA.HI.X R7, R8, R12.reuse, R246, 0x1, P1 ;  /* 0x0000000c08077211 */ /* 0x082fe400008f0cf6 */
[----:B------:R-:W-:-:S03]  /*1730*/  LEA.HI.X R5, R250, R12, R245, 0x1, P0 ;  /* 0x0000000cfa057211 */ /* 0x000fc600000f0cf5 */
[----:B------:R-:W-:Y:S01]  /*1740*/  @!PT LDS RZ, [RZ] ;  /* 0x00000000fffff984 */ /* 0x000fe20000000800 */
[----:B------:R-:W-:Y:S01]  /*1750*/  @!PT LDS RZ, [RZ] ;  /* 0x00000000fffff984 */ /* 0x000fe20000000800 */
[----:B------:R-:W-:Y:S01]  /*1760*/  @!PT LDS RZ, [RZ] ;  /* 0x00000000fffff984 */ /* 0x000fe20000000800 */
[----:B------:R1:W-:Y:S04]  /*1770*/  LDGSTS.E.BYPASS.LTC128B.128 [R251+0x9100], [R6.64], !P5 ;  /* 0x0910000006fb7fae */ /* 0x0003e8000e901d46 */
[----:B------:R1:W-:Y:S02]  /*1780*/  LDGSTS.E.BYPASS.LTC128B.128 [R251+0xd100], [R4.64], !P3 ;  /* 0x0d10000004fb7fae */ /* 0x0003e4000d901d46 */
.L_x_1627:
[----:B------:R-:W-:Y:S05]  /*1790*/  BSYNC B0 ;  /* 0x0000000000007941 */ /* 0x000fea0003800000 */
.L_x_1626:
[----:B------:R-:W-:Y:S05]  /*17a0*/  BRA.DIV ~URZ, `(.L_x_1628) ;  /* 0x00011fb27f007947 */ /* 0x000fea000b800000 */
[----:B-1----:R1:W2:Y:S04]  /*17b0*/  SHFL.IDX PT, R12, R10, 0x3, 0x181f ;  /* 0x00781f000a0c7f89 */ /* 0x0022a800000e0000 */
[----:B----4-:R1:W4:Y:S02]  /*17c0*/  SHFL.IDX PT, R4, R11, 0x3, 0x181f ;  /* 0x00781f000b047f89 */ /* 0x01032400000e0000 */
.L_x_1728:
[----:B------:R-:W-:Y:S01]  /*17d0*/  IADD3 R5, R3, 0x30, RZ ;  /* 0x0000003003057810 */ /* 0x000fe20007ffe0ff */
[----:B------:R-:W-:Y:S03]  /*17e0*/  BSSY B0, `(.L_x_1629) ;  /* 0x000000d000007945 */ /* 0x000fe60003800000 */
[----:B------:R-:W-:-:S13]  /*17f0*/  ISETP.GE.AND P0, PT, R5, R13, PT ;  /* 0x0000000d0500720c */ /* 0x000fda0003f06270 */
[----:B------:R-:W-:Y:S05]  /*1800*/  @P0 BRA `(.L_x_1630) ;  /* 0x000000a000000947 */ /* 0x000fea0003800000 */
[----:B---3--:R-:W3:Y:S02]  /*1810*/  LDL R8, [R1+0xc] ;  /* 0x00000c0001087983 */ /* 0x008ee40000100800 */
        /* <DEDUP_REMOVED lines=9> */
.L_x_1630:
[----:B------:R-:W-:Y:S05]  /*18b0*/  BSYNC B0 ;  /* 0x0000000000007941 */ /* 0x000fea0003800000 */
.L_x_1629:
[----:B------:R-:W-:Y:S05]  /*18c0*/  BRA.DIV ~URZ, `(.L_x_1631) ;  /* 0x00011f627f007947 */ /* 0x000fea000b800000 */
[----:B--2---:R2:W1:Y:S02]  /*18d0*/  SHFL.IDX PT, R12, R10, 0x4, 0x181f ;  /* 0x00981f000a0c7f89 */ /* 0x00446400000e0000 */
.L_x_1729:
[----:B------:R-:W-:Y:S05]  /*18e0*/  BRA.DIV ~URZ, `(.L_x_1632) ;  /* 0x00011fb27f007947 */ /* 0x000fea000b800000 */
[----:B----4-:R4:W2:Y:S02]  /*18f0*/  SHFL.IDX PT, R4, R11, 0x4, 0x181f ;  /* 0x00981f000b047f89 */ /* 0x0108a400000e0000 */
.L_x_1730:
[----:B------:R-:W-:Y:S01]  /*1900*/  IADD3 R5, R3, 0x40, RZ ;  /* 0x0000004003057810 */ /* 0x000fe20007ffe0ff */
[----:B------:R-:W-:Y:S03]  /*1910*/  BSSY B0, `(.L_x_1633) ;  /* 0x000000d000007945 */ /* 0x000fe60003800000 */
[----:B------:R-:W-:-:S13]  /*1920*/  ISETP.GE.AND P0, PT, R5, R13, PT ;  /* 0x0000000d0500720c */ /* 0x000fda0003f06270 */
[----:B------:R-:W-:Y:S05]  /*1930*/  @P0 BRA `(.L_x_1634) ;  /* 0x000000a000000947 */ /* 0x000fea0003800000 */
[----:B---3--:R-:W3:Y:S02]  /*1940*/  LDL R8, [R1+0xc] ;  /* 0x00000c0001087983 */ /* 0x008ee40000100800 */
[-C--:B--23--:R-:W-:Y:S02]  /*1950*/  LEA R6, P1, R8, R4.reuse, 0x1 ;  /* 0x0000000408067211 */ /* 0x08cfe400078208ff */
        /* <DEDUP_REMOVED lines=8> */
.L_x_1634:
[----:B------:R-:W-:Y:S05]  /*19e0*/  BSYNC B0 ;  /* 0x0000000000007941 */ /* 0x000fea0003800000 */
.L_x_1633:
[----:B------:R-:W-:Y:S05]  /*19f0*/  BRA.DIV ~URZ, `(.L_x_1635) ;  /* 0x00011f127f007947 */ /* 0x000fea000b800000 */
[----:B-1----:R1:W3:Y:S04]  /*1a00*/  SHFL.IDX PT, R12, R10, 0x5, 0x181f ;  /* 0x00b81f000a0c7f89 */ /* 0x0022e800000e0000 */
[----:B--2---:R1:W2:Y:S02]  /*1a10*/  SHFL.IDX PT, R4, R11, 0x5, 0x181f ;  /* 0x00b81f000b047f89 */ /* 0x0042a400000e0000 */
.L_x_1731:
[----:B------:R-:W-:Y:S01]  /*1a20*/  IADD3 R5, R3, 0x50, RZ ;  /* 0x0000005003057810 */ /* 0x000fe20007ffe0ff */
[----:B------:R-:W-:Y:S03]  /*1a30*/  BSSY B0, `(.L_x_1636) ;  /* 0x000000d000007945 */ /* 0x000fe60003800000 */
[----:B------:R-:W-:-:S13]  /*1a40*/  ISETP.GE.AND P0, PT, R5, R13, PT ;  /* 0x0000000d0500720c */ /* 0x000fda0003f06270 */
[----:B------:R-:W-:Y:S05]  /*1a50*/  @P0 BRA `(.L_x_1637) ;  /* 0x000000a000000947 */ /* 0x000fea0003800000 */
[----:B----4-:R-:W4:Y:S02]  /*1a60*/  LDL R8, [R1+0xc] ;  /* 0x00000c0001087983 */ /* 0x010f240000100800 */
        /* <DEDUP_REMOVED lines=9> */
.L_x_1637:
[----:B------:R-:W-:Y:S05]  /*1b00*/  BSYNC B0 ;  /* 0x0000000000007941 */ /* 0x000fea0003800000 */
.L_x_1636:
[----:B------:R-:W-:Y:S05]  /*1b10*/  BRA.DIV ~URZ, `(.L_x_1638) ;  /* 0x00011ec27f007947 */ /* 0x000fea000b800000 */
[----:B---3--:R3:W1:Y:S02]  /*1b20*/  SHFL.IDX PT, R12, R10, 0x6, 0x181f ;  /* 0x00d81f000a0c7f89 */ /* 0x00866400000e0000 */
.L_x_1732:
[----:B------:R-:W-:Y:S05]  /*1b30*/  BRA.DIV ~URZ, `(.L_x_1639) ;  /* 0x00011f127f007947 */ /* 0x000fea000b800000 */
[----:B--2---:R2:W3:Y:S02]  /*1b40*/  SHFL.IDX PT, R4, R11, 0x6, 0x181f ;  /* 0x00d81f000b047f89 */ /* 0x0044e400000e0000 */
.L_x_1733:
[----:B------:R-:W-:Y:S01]  /*1b50*/  IADD3 R5, R3, 0x60, RZ ;  /* 0x0000006003057810 */ /* 0x000fe20007ffe0ff */
[----:B------:R-:W-:Y:S03]  /*1b60*/  BSSY B0, `(.L_x_1640) ;  /* 0x000000d000007945 */ /* 0x000fe60003800000 */
[----:B------:R-:W-:-:S13]  /*1b70*/  ISETP.GE.AND P0, PT, R5, R13, PT ;  /* 0x0000000d0500720c */ /* 0x000fda0003f06270 */
[----:B------:R-:W-:Y:S05]  /*1b80*/  @P0 BRA `(.L_x_1641) ;  /* 0x000000a000000947 */ /* 0x000fea0003800000 */
[----:B--2---:R-:W2:Y:S02]  /*1b90*/  LDL R8, [R1+0xc] ;  /* 0x00000c0001087983 */ /* 0x004ea40000100800 */
        /* <DEDUP_REMOVED lines=9> */
.L_x_1641:
[----:B------:R-:W-:Y:S05]  /*1c30*/  BSYNC B0 ;  /* 0x0000000000007941 */ /* 0x000fea0003800000 */
.L_x_1640:
[----:B------:R-:W-:Y:S05]  /*1c40*/  BRA.DIV ~URZ, `(.L_x_1642) ;  /* 0x00011e727f007947 */ /* 0x000fea000b800000 */
[----:B-1-3--:R-:W1:Y:S04]  /*1c50*/  SHFL.IDX PT, R10, R10, 0x7, 0x181f ;  /* 0x00f81f000a0a7f89 */ /* 0x00ae6800000e0000 */
[----:B--2-4-:R-:W2:Y:S02]  /*1c60*/  SHFL.IDX PT, R11, R11, 0x7, 0x181f ;  /* 0x00f81f000b0b7f89 */ /* 0x014ea400000e0000 */
.L_x_1734:
[----:B------:R-:W3:Y:S01]  /*1c70*/  LDL R31, [R1+0xc] ;  /* 0x00000c00011f7983 */ /* 0x000ee20000100800 */
[----:B------:R-:W-:Y:S01]  /*1c80*/  IADD3 R3, R3, 0x70, RZ ;  /* 0x0000007003037810 */ /* 0x000fe20007ffe0ff */
[----:B-----5:R-:W-:-:S03]  /*1c90*/  IMAD.WIDE.U32 R142, R0, c[0x0][0x2b0], RZ ;  /* 0x0000ac00008e7a25 */ /* 0x020fc600078e00ff */
[----:B------:R-:W-:Y:S02]  /*1ca0*/  ISETP.GE.AND P2, PT, R3, R13, PT ;  /* 0x0000000d0300720c */ /* 0x000fe40003f46270 */
[----:B------:R-:W-:Y:S01]  /*1cb0*/  SHF.R.S32.HI R3, RZ, 0x1f, R0 ;  /* 0x0000001fff037819 */ /* 0x000fe20000011400 */
[----:B------:R4:W-:Y:S04]  /*1cc0*/  STL.64 [R1+0x68], R142 ;  /* 0x0000688e01007387 */ /* 0x0009e80000100a00 */
[----:B------:R-:W-:-:S04]  /*1cd0*/  IMAD R3, R3, c[0x0][0x2b0], RZ ;  /* 0x0000ac0003037a24 */ /* 0x000fc800078e02ff */
[----:B------:R-:W-:Y:S02]  /*1ce0*/  IMAD R3, R0, c[0x0][0x2b4], R3 ;  /* 0x0000ad0000037a24 */ /* 0x000fe400078e0203 */
[C---:B--2---:R-:W-:Y:S02]  /*1cf0*/  @!P2 LEA R6, P0, R250.reuse, R11, 0x1 ;  /* 0x0000000bfa06a211 */ /* 0x044fe400078008ff */
[----:B------:R-:W-:Y:S02]  /*1d00*/  IMAD.IADD R139, R143, 0x1, R3 ;  /* 0x000000018f8b7824 */ /* 0x000fe400078e0203 */
[----:B-1----:R-:W-:-:S03]  /*1d10*/  @!P2 LEA.HI.X R7, R250, R10, R245, 0x1, P0 ;  /* 0x0000000afa07a211 */ /* 0x002fc600000f0cf5 */
[----:B------:R4:W-:Y:S01]  /*1d20*/  STL [R1+0x38], R139 ;  /* 0x0000388b01007387 */ /* 0x0009e20000100800 */
[----:B---3--:R-:W-:-:S04]  /*1d30*/  @!P2 LEA R4, P1, R31, R11, 0x1 ;  /* 0x0000000b1f04a211 */ /* 0x008fc800078208ff */
[----:B------:R-:W-:-:S05]  /*1d40*/  @!P2 LEA.HI.X R5, R31, R10, R246, 0x1, P1 ;  /* 0x0000000a1f05a211 */ /* 0x000fca00008f0cf6 */
[----:B------:R-:W-:Y:S01]  /*1d50*/  @!PT LDS RZ, [RZ] ;  /* 0x00000000fffff984 */ /* 0x000fe20000000800 */
[----:B------:R-:W-:Y:S01]  /*1d60*/  @!PT LDS RZ, [RZ] ;  /* 0x00000000fffff984 */ /* 0x000fe20000000800 */
[----:B------:R-:W-:Y:S01]  /*1d70*/  @!PT LDS RZ, [RZ] ;  /* 0x00000000fffff984 */ /* 0x000fe20000000800 */
[----:B------:R4:W-:Y:S04]  /*1d80*/  @!P2 LDGSTS.E.BYPASS.LTC128B.128 [R251+0xb900], [R4.64], !P5 ;  /* 0x0b90000004fbafae */ /* 0x0009e8000e901d46 */
[----:B------:R4:W-:Y:S04]  /*1d90*/  @!P2 LDGSTS.E.BYPASS.LTC128B.128 [R251+0xf900], [R6.64], !P3 ;  /* 0x0f90000006fbafae */ /* 0x0009e8000d901d46 */
[----:B------:R-:W0:Y:S01]  /*1da0*/  LDGDEPBAR ;  /* 0x00000000000079af */ /* 0x000e220000000000 */
[----:B------:R-:W-:Y:S02]  /*1db0*/  WARPSYNC 0xffffffff ;  /* 0xffffffff00007948 */ /* 0x000fe40003800000 */
[----:B------:R-:W2:Y:S04]  /*1dc0*/  LDL R144, [R1+0x4] ;  /* 0x0000040001907983 */ /* 0x000ea80000100800 */
[----:B------:R-:W3:Y:S01]  /*1dd0*/  LDL R145, [R1+0x4c] ;  /* 0x00004c0001917983 */ /* 0x000ee20000100800 */
[----:B------:R-:W-:-:S03]  /*1de0*/  MOV R0, c[0x0][0x2b8] ;  /* 0x0000ae0000007a02 */ /* 0x000fc60000000f00 */
[----:B------:R-:W5:Y:S01]  /*1df0*/  LDL R19, [R1+0x40] ;  /* 0x0000400001137983 */ /* 0x000f620000100800 */
[----:B------:R-:W-:Y:S02]  /*1e00*/  ISETP.NE.AND P3, PT, R0, 0x1, PT ;  /* 0x000000010000780c */ /* 0x000fe40003f65270 */
[----:B------:R-:W-:Y:S01]  /*1e10*/  MOV R18, RZ ;  /* 0x000000ff00127202 */ /* 0x000fe20000000f00 */
[----:B------:R-:W-:Y:S01]  /*1e20*/  BAR.SYNC.DEFER_BLOCKING 0x0 ;  /* 0x0000000000007b1d */ /* 0x000fe20000010000 */
[----:B--2---:R-:W-:-:S05]  /*1e30*/  IMAD R3, R48, 0x40, R144 ;  /* 0x0000004030037824 */ /* 0x004fca00078e0290 */
[----:B------:R-:W-:-:S04]  /*1e40*/  IADD3 R3, R3, -0x40, RZ ;  /* 0xffffffc003037810 */ /* 0x000fc80007ffe0ff */
[C---:B------:R-:W-:Y:S02]  /*1e50*/  ISETP.GE.AND P1, PT, R3.reuse, R49, PT ;  /* 0x000000310300720c */ /* 0x040fe40003f26270 */
[----:B---3--:R-:W-:Y:S02]  /*1e60*/  IADD3 R0, R3, R145, RZ ;  /* 0x0000009103007210 */ /* 0x008fe40007ffe0ff */
[----:B------:R-:W-:-:S03]  /*1e70*/  ISETP.GT.OR P1, PT, R144, 0x3f, P1 ;  /* 0x0000003f9000780c */ /* 0x000fc60000f24670 */
[----:B----4-:R-:W-:-:S04]  /*1e80*/  @P3 IMAD.HI.U32 R4, R0, c[0x0][0x2bc], RZ ;  /* 0x0000af0000043a27 */ /* 0x010fc800078e00ff */
[----:B------:R-:W-:Y:S01]  /*1e90*/  IMAD.MOV.U32 R3, RZ, RZ, R0 ;  /* 0x000000ffff037224 */ /* 0x000fe200078e0000 */
[----:B------:R-:W-:-:S05]  /*1ea0*/  @P3 SHF.R.U32.HI R3, RZ, c[0x0][0x2c0], R4 ;  /* 0x0000b000ff033a19 */ /* 0x000fca0000011604 */
[----:B------:R-:W-:-:S04]  /*1eb0*/  @!P1 IADD3 R5, P0, R3, R142, RZ ;  /* 0x0000008e03059210 */ /* 0x000fc80007f1e0ff */
[----:B------:R-:W-:Y:S02]  /*1ec0*/  @!P1 LEA.HI.X.SX32 R4, R3, R139, 0x1, P0 ;  /* 0x0000008b03049211 */ /* 0x000fe400000f0eff */
[----:B------:R-:W-:-:S04]  /*1ed0*/  @!P1 LEA R6, P0, R5, c[0x0][0x2a0], 0x2 ;  /* 0x0000a80005069a11 */ /* 0x000fc800078010ff */
[----:B------:R-:W-:-:S05]  /*1ee0*/  @!P1 LEA.HI.X R7, R5, c[0x0][0x2a4], R4, 0x2, P0 ;  /* 0x0000a90005079a11 */ /* 0x000fca00000f1404 */
[----:B------:R1:W2:Y:S01]  /*1ef0*/  @!P1 LDG.E R18, [R6.64] ;  /* 0x0000000606129981 */ /* 0x0002a2000c1e1900 */
[----:B------:R-:W-:-:S04]  /*1f00*/  IMAD.MOV R3, RZ, RZ, -R3 ;  /* 0x000000ffff037224 */ /* 0x000fc800078e0a03 */
[----:B------:R-:W-:-:S05]  /*1f10*/  IMAD R24, R3, c[0x0][0x2b8], R0 ;  /* 0x0000ae0003187a24 */ /* 0x000fca00078e0200 */
[----:B------:R-:W-:-:S05]  /*1f20*/  SHF.R.S32.HI R13, RZ, 0x1f, R24 ;  /* 0x0000001fff0d7819 */ /* 0x000fca0000011418 */
[----:B------:R-:W-:-:S04]  /*1f30*/  IMAD R4, R13, c[0x0][0x1e0], RZ ;  /* 0x000078000d047a24 */ /* 0x000fc800078e02ff */
[C---:B------:R-:W-:Y:S02]  /*1f40*/  IMAD R4, R24.reuse, c[0x0][0x1e4], R4 ;  /* 0x0000790018047a24 */ /* 0x040fe400078e0204 */
[----:B-1----:R-:W-:-:S04]  /*1f50*/  IMAD.WIDE.U32 R6, R24, c[0x0][0x1e0], RZ ;  /* 0x0000780018067a25 */ /* 0x002fc800078e00ff */
[----:B------:R-:W-:Y:S01]  /*1f60*/  IMAD R0, R2, c[0x0][0x1e8], RZ ;  /* 0x00007a0002007a24 */ /* 0x000fe200078e02ff */
[----:B------:R-:W-:Y:S01]  /*1f70*/  IADD3 R5, R7, R4, RZ ;  /* 0x0000000407057210 */ /* 0x000fe20007ffe0ff */
[----:B------:R-:W-:Y:S02]  /*1f80*/  IMAD.MOV.U32 R4, RZ, RZ, R6 ;  /* 0x000000ffff047224 */ /* 0x000fe400078e0006 */
[----:B-----5:R-:W-:-:S04]  /*1f90*/  IMAD.WIDE.U32 R140, R19, c[0x0][0x1e8], RZ ;  /* 0x00007a00138c7a25 */ /* 0x020fc800078e00ff */
[----:B------:R-:W-:Y:S01]  /*1fa0*/  IMAD R0, R19, c[0x0][0x1ec], R0 ;  /* 0x00007b0013007a24 */ /* 0x000fe200078e0200 */
[----:B------:R-:W-:-:S04]  /*1fb0*/  SHF.R.S32.HI R8, RZ, 0x1f, R247 ;  /* 0x0000001fff087819 */ /* 0x000fc800000114f7 */
[----:B------:R-:W-:Y:S02]  /*1fc0*/  IADD3 R138, R141, R0, RZ ;  /* 0x000000008d8a7210 */ /* 0x000fe40007ffe0ff */
[----:B------:R-:W-:Y:S02]  /*1fd0*/  LEA R3, R48, 0xffffffc0, 0x6 ;  /* 0xffffffc030037811 */ /* 0x000fe400078e30ff */
[----:B------:R-:W-:-:S03]  /*1fe0*/  LEA.HI R8, R8, R247, RZ, 0x3 ;  /* 0x000000f708087211 */ /* 0x000fc600078f18ff */
[----:B------:R-:W-:Y:S01]  /*1ff0*/  IMAD.IADD R3, R49, 0x1, -R3 ;  /* 0x0000000131037824 */ /* 0x000fe200078e0a03 */
[----:B------:R-:W-:Y:S01]  /*2000*/  SHF.R.S32.HI R8, RZ, 0x3, R8 ;  /* 0x00000003ff087819 */ /* 0x000fe20000011408 */
[----:B------:R-:W-:Y:S02]  /*2010*/  IMAD R2, R2, c[0x0][0x210], RZ ;  /* 0x0000840002027a24 */ /* 0x000fe400078e02ff */
[----:B------:R-:W-:Y:S02]  /*2020*/  IMAD R13, R13, c[0x0][0x208], RZ ;  /* 0x000082000d0d7a24 */ /* 0x000fe400078e02ff */
[----:B------:R-:W-:Y:S02]  /*2030*/  IMAD R2, R19, c[0x0][0x214], R2 ;  /* 0x0000850013027a24 */ /* 0x000fe400078e0202 */
[----:B------:R-:W-:Y:S01]  /*2040*/  IMAD R13, R24, c[0x0][0x20c], R13 ;  /* 0x00008300180d7a24 */ /* 0x000fe200078e020d */
[----:B------:R-:W-:Y:S01]  /*2050*/  STL [R1+0x48], R24 ;  /* 0x0000481801007387 */ /* 0x000fe20000100800 */
[C---:B------:R-:W-:Y:S01]  /*2060*/  SHF.L.U32 R51, R31.reuse, 0x1, RZ ;  /* 0x000000011f337819 */ /* 0x040fe200000006ff */
[----:B------:R-:W-:Y:S01]  /*2070*/  IMAD.SHL.U32 R137, R250, 0x2, RZ ;  /* 0x00000002fa897824 */ /* 0x000fe200078e00ff */
[----:B------:R-:W-:-:S02]  /*2080*/  SHF.L.U64.HI R50, R31, 0x1, R246 ;  /* 0x000000011f327819 */ /* 0x000fc400000102f6 */
[----:B------:R-:W-:Y:S02]  /*2090*/  IADD3 R235, R243, 0x20, RZ ;  /* 0x00000020f3eb7810 */ /* 0x000fe40007ffe0ff */
[----:B------:R-:W-:Y:S02]  /*20a0*/  SHF.L.U64.HI R136, R250, 0x1, R245 ;  /* 0x00000001fa887819 */ /* 0x000fe400000102f5 */
[----:B--2---:R-:W-:Y:S01]  /*20b0*/  SHF.R.S32.HI R12, RZ, 0x1f, R18 ;  /* 0x0000001fff0c7819 */ /* 0x004fe20000011412 */
[----:B------:R-:W-:-:S04]  /*20c0*/  IMAD.WIDE.U32 R4, R18, c[0x0][0x1f0], R4 ;  /* 0x00007c0012047a25 */ /* 0x000fc800078e0004 */
[----:B------:R-:W-:Y:S01]  /*20d0*/  IMAD R9, R12, c[0x0][0x1f0], RZ ;  /* 0x00007c000c097a24 */ /* 0x000fe200078e02ff */
[----:B------:R-:W-:-:S03]  /*20e0*/  IADD3 R0, P0, R4, R140, RZ ;  /* 0x0000008c04007210 */ /* 0x000fc60007f1e0ff */
[----:B------:R-:W-:-:S05]  /*20f0*/  IMAD R9, R18, c[0x0][0x1f4], R9 ;  /* 0x00007d0012097a24 */ /* 0x000fca00078e0209 */
[----:B------:R-:W-:Y:S02]  /*2100*/  IADD3.X R9, R138, R5, R9, P0, !PT ;  /* 0x000000058a097210 */ /* 0x000fe400007fe409 */
[----:B------:R-:W-:-:S04]  /*2110*/  LEA R10, P0, R0, c[0x0][0x1c8], 0x1 ;  /* 0x00007200000a7a11 */ /* 0x000fc800078008ff */
[----:B------:R-:W-:Y:S01]  /*2120*/  LEA.HI.X R9, R0, c[0x0][0x1cc], R9, 0x1, P0 ;  /* 0x0000730000097a11 */ /* 0x000fe200000f0c09 */
[----:B------:R-:W1:Y:S01]  /*2130*/  SHFL.IDX PT, R16, R10, RZ, 0x181f ;  /* 0x00181fff0a107589 */ /* 0x000e6200000e0000 */
[----:B------:R-:W-:-:S03]  /*2140*/  IADD3 R0, -R8, R3, RZ ;  /* 0x0000000308007210 */ /* 0x000fc60007ffe1ff */
[----:B------:R-:W2:Y:S01]  /*2150*/  SHFL.IDX PT, R8, R9, RZ, 0x181f ;  /* 0x00181fff09087589 */ /* 0x000ea200000e0000 */
[----:B------:R-:W-:-:S03]  /*2160*/  ISETP.GE.AND P5, PT, R0, 0x1, PT ;  /* 0x000000010000780c */ /* 0x000fc60003fa6270 */
[----:B------:R-:W3:Y:S04]  /*2170*/  SHFL.IDX PT, R6, R10, 0x1, 0x181f ;  /* 0x00381f000a067f89 */ /* 0x000ee800000e0000 */
[----:B------:R-:W4:Y:S01]  /*2180*/  SHFL.IDX PT, R7, R9, 0x1, 0x181f ;  /* 0x00381f0009077f89 */ /* 0x000f2200000e0000 */
[----:B------:R-:W-:-:S05]  /*2190*/  ISETP.GE.AND P2, PT, R0, 0x11, PT ;  /* 0x000000110000780c */ /* 0x000fca0003f46270 */
[C---:B------:R-:W-:Y:S01]  /*21a0*/  @P5 ISETP.GE.AND P1, PT, R31.reuse, c[0x0][0x1d4], PT ;  /* 0x000075001f005a0c */ /* 0x040fe20003f26270 */
[----:B------:R-:W5:Y:S01]  /*21b0*/  SHFL.IDX PT, R4, R10, 0x2, 0x181f ;  /* 0x00581f000a047f89 */ /* 0x000f6200000e0000 */
[----:B-1----:R-:W-:-:S04]  /*21c0*/  @P5 LEA R14, P0, R31, R16, 0x1 ;  /* 0x000000101f0e5211 */ /* 0x002fc800078008ff */
[----:B--2---:R-:W-:Y:S01]  /*21d0*/  @P5 LEA.HI.X R15, R31, R8, R246, 0x1, P0 ;  /* 0x000000081f0f5211 */ /* 0x004fe200000f0cf6 */
[----:B------:R-:W1:Y:S06]  /*21e0*/  SHFL.IDX PT, R5, R9, 0x2, 0x181f ;  /* 0x00581f0009057f89 */ /* 0x000e6c00000e0000 */
[----:B------:R3:W-:Y:S01]  /*21f0*/  @P5 LDGSTS.E.BYPASS.LTC128B.128 [R251+0x4100], [R14.64], !P1 ;  /* 0x041000000efb5fae */ /* 0x0007e2000c901d46 */
[C---:B------:R-:W-:Y:S02]  /*2200*/  @P5 LEA R16, P1, R250.reuse, R16, 0x1 ;  /* 0x00000010fa105211 */ /* 0x040fe400078208ff */
[----:B------:R-:W-:-:S02]  /*2210*/  @P5 ISETP.GE.AND P0, PT, R250, c[0x0][0x1d4], PT ;  /* 0x00007500fa005a0c */ /* 0x000fc40003f06270 */
[----:B------:R-:W-:Y:S02]  /*2220*/  @P5 LEA.HI.X R17, R250, R8, R245, 0x1, P1 ;  /* 0x00000008fa115211 */ /* 0x000fe400008f0cf5 */
[C---:B------:R-:W-:Y:S01]  /*2230*/  @P2 ISETP.GE.AND P1, PT, R31.reuse, c[0x0][0x1d4], PT ;  /* 0x000075001f002a0c */ /* 0x040fe20003f26270 */
[----:B------:R-:W2:Y:S04]  /*2240*/  SHFL.IDX PT, R10, R10, 0x3, 0x181f ;  /* 0x00781f000a0a7f89 */ /* 0x000ea800000e0000 */
[----:B------:R-:W1:Y:S04]  /*2250*/  SHFL.IDX PT, R9, R9, 0x3, 0x181f ;  /* 0x00781f0009097f89 */ /* 0x000e6800000e0000 */
[----:B------:R1:W-:Y:S01]  /*2260*/  @P5 LDGSTS.E.BYPASS.LTC128B.128 [R251+0x6100], [R16.64], !P0 ;  /* 0x0610000010fb5fae */ /* 0x0003e2000c101d46 */
[----:B---3--:R-:W-:-:S04]  /*2270*/  @P2 LEA R14, P6, R31, R6, 0x1 ;  /* 0x000000061f0e2211 */ /* 0x008fc800078c08ff */
[-C--:B----4-:R-:W-:Y:S02]  /*2280*/  @P2 LEA.HI.X R15, R31, R7.reuse, R246, 0x1, P6 ;  /* 0x000000071f0f2211 */ /* 0x090fe400030f0cf6 */
[----:B------:R-:W-:Y:S02]  /*2290*/  ISETP.GE.AND P6, PT, R0, 0x21, PT ;  /* 0x000000210000780c */ /* 0x000fe40003fc6270 */
[C---:B------:R-:W-:Y:S01]  /*22a0*/  @P2 LEA R6, P0, R250.reuse, R6, 0x1 ;  /* 0x00000006fa062211 */ /* 0x040fe200078008ff */
[----:B------:R5:W-:Y:S01]  /*22b0*/  @P2 LDGSTS.E.BYPASS.LTC128B.128 [R251+0x4900], [R14.64], !P1 ;  /* 0x049000000efb2fae */ /* 0x000be2000c901d46 */
[C---:B------:R-:W-:Y:S02]  /*22c0*/  @P2 ISETP.GE.AND P1, PT, R250.reuse, c[0x0][0x1d4], PT ;  /* 0x00007500fa002a0c */ /* 0x040fe40003f26270 */
[----:B------:R-:W-:-:S07]  /*22d0*/  @P2 LEA.HI.X R7, R250, R7, R245, 0x1, P0 ;  /* 0x00000007fa072211 */ /* 0x000fce00000f0cf5 */
[----:B------:R-:W-:-:S04]  /*22e0*/  @P6 ISETP.GE.AND P0, PT, R31, c[0x0][0x1d4], PT ;  /* 0x000075001f006a0c */ /* 0x000fc80003f06270 */
[----:B------:R2:W-:Y:S01]  /*22f0*/  @P2 LDGSTS.E.BYPASS.LTC128B.128 [R251+0x6900], [R6.64], !P1 ;  /* 0x0690000006fb2fae */ /* 0x0005e2000c901d46 */
[----:B-----5:R-:W-:-:S04]  /*2300*/  @P6 LEA R14, P5, R31, R4, 0x1 ;  /* 0x000000041f0e6211 */ /* 0x020fc800078a08ff */
[-C--:B-1----:R-:W-:Y:S02]  /*2310*/  @P6 LEA.HI.X R15, R31, R5.reuse, R246, 0x1, P5 ;  /* 0x000000051f0f6211 */ /* 0x082fe400028f0cf6 */
[----:B------:R-:W-:Y:S02]  /*2320*/  ISETP.GE.AND P5, PT, R0, 0x31, PT ;  /* 0x000000310000780c */ /* 0x000fe40003fa6270 */
[C---:B------:R-:W-:Y:S01]  /*2330*/  @P6 LEA R4, P2, R250.reuse, R4, 0x1 ;  /* 0x00000004fa046211 */ /* 0x040fe200078408ff */
[----:B------:R1:W-:Y:S03]  /*2340*/  @P6 LDGSTS.E.BYPASS.LTC128B.128 [R251+0x5100], [R14.64], !P0 ;  /* 0x051000000efb6fae */ /* 0x0003e6000c101d46 */
[C---:B------:R-:W-:Y:S02]  /*2350*/  @P6 LEA.HI.X R5, R250.reuse, R5, R245, 0x1, P2 ;  /* 0x00000005fa056211 */ /* 0x040fe400010f0cf5 */
[----:B------:R-:W-:-:S05]  /*2360*/  @P6 ISETP.GE.AND P2, PT, R250, c[0x0][0x1d4], PT ;  /* 0x00007500fa006a0c */ /* 0x000fca0003f46270 */
[CC--:B--2---:R-:W-:Y:S02]  /*2370*/  @P5 LEA R6, P1, R31.reuse, R10.reuse, 0x1 ;  /* 0x0000000a1f065211 */ /* 0x0c4fe400078208ff */
[C---:B------:R-:W-:Y:S02]  /*2380*/  @P5 LEA R10, P0, R250.reuse, R10, 0x1 ;  /* 0x0000000afa0a5211 */ /* 0x040fe400078008ff */
[CC--:B------:R-:W-:Y:S02]  /*2390*/  @P5 LEA.HI.X R7, R31.reuse, R9.reuse, R246, 0x1, P1 ;  /* 0x000000091f075211 */ /* 0x0c0fe400008f0cf6 */
[----:B------:R-:W-:Y:S02]  /*23a0*/  @P5 ISETP.GE.AND P1, PT, R31, c[0x0][0x1d4], PT ;  /* 0x000075001f005a0c */ /* 0x000fe40003f26270 */
[C---:B------:R-:W-:Y:S01]  /*23b0*/  @P5 LEA.HI.X R11, R250.reuse, R9, R245, 0x1, P0 ;  /* 0x00000009fa0b5211 */ /* 0x040fe200000f0cf5 */
[----:B------:R2:W-:Y:S01]  /*23c0*/  @P6 LDGSTS.E.BYPASS.LTC128B.128 [R251+0x7100], [R4.64], !P2 ;  /* 0x0710000004fb6fae */ /* 0x0005e2000d101d46 */
[----:B------:R-:W-:-:S09]  /*23d0*/  @P5 ISETP.GE.AND P0, PT, R250, c[0x0][0x1d4], PT ;  /* 0x00007500fa005a0c */ /* 0x000fd20003f06270 */
[----:B------:R2:W-:Y:S04]  /*23e0*/  @P5 LDGSTS.E.BYPASS.LTC128B.128 [R251+0x5900], [R6.64], !P1 ;  /* 0x0590000006fb5fae */ /* 0x0005e8000c901d46 */
[----:B------:R3:W-:Y:S04]  /*23f0*/  @P5 LDGSTS.E.BYPASS.LTC128B.128 [R251+0x7900], [R10.64], !P0 ;  /* 0x079000000afb5fae */ /* 0x0007e8000c101d46 */
[----:B------:R-:W0:Y:S01]  /*2400*/  LDGDEPBAR ;  /* 0x00000000000079af */ /* 0x000e220000000000 */
[----:B------:R-:W-:-:S04]  /*2410*/  DEPBAR.LE SB0, 0x1 ;  /* 0x000080400000791a */ /* 0x000fc80000000000 */
[----:B------:R-:W-:-:S04]  /*2420*/  DEPBAR.LE SB0, 0x0 ;  /* 0x000080000000791a */ /* 0x000fc80000000000 */
[----:B------:R-:W-:Y:S01]  /*2430*/  BAR.SYNC.DEFER_BLOCKING 0x0 ;  /* 0x0000000000007b1d */ /* 0x000fe20000010000 */
[----:B------:R-:W-:Y:S01]  /*2440*/  IMAD.WIDE.U32 R16, R19, c[0x0][0x210], RZ ;  /* 0x0000840013107a25 */ /* 0x000fe200078e00ff */
[----:B------:R-:W-:-:S03]  /*2450*/  SHF.R.S32.HI R19, RZ, 0x1f, R247 ;  /* 0x0000001fff137819 */ /* 0x000fc600000114f7 */
[----:B-1----:R-:W-:Y:S01]  /*2460*/  IMAD.WIDE.U32 R14, R24, c[0x0][0x208], RZ ;  /* 0x00008200180e7a25 */ /* 0x002fe200078e00ff */
[----:B------:R-:W-:-:S03]  /*2470*/  LEA.HI R19, R19, R247, RZ, 0x3 ;  /* 0x000000f713137211 */ /* 0x000fc600078f18ff */
[----:B------:R-:W-:Y:S01]  /*2480*/  IMAD.IADD R15, R15, 0x1, R13 ;  /* 0x000000010f0f7824 */ /* 0x000fe200078e020d */
[----:B------:R-:W-:Y:S01]  /*2490*/  LOP3.LUT R19, R19, 0xfffffff8, RZ, 0xc0, !PT ;  /* 0xfffffff813137812 */ /* 0x000fe200078ec0ff */
[----:B------:R-:W-:Y:S01]  /*24a0*/  IMAD R30, R12, c[0x0][0x218], RZ ;  /* 0x000086000c1e7a24 */ /* 0x000fe200078e02ff */
[----:B------:R-:W-:Y:S04]  /*24b0*/  LDSM.16.M88.4 R52, [R244+0x2000] ;  /* 0x00200000f434783b */ /* 0x000fe80000000200 */
[----:B---3--:R-:W1:Y:S04]  /*24c0*/  LDSM.16.M88.4 R8, [R243+0x1800] ;  /* 0x00180000f308783b */ /* 0x008e680000000200 */
[----:B------:R-:W3:Y:S01]  /*24d0*/  LDSM.16.M88.4 R100, [R244] ;  /* 0x00000000f464783b */ /* 0x000ee20000000200 */
[----:B------:R-:W-:Y:S01]  /*24e0*/  IADD3 R19, -R19, R247, RZ ;  /* 0x000000f713137210 */ /* 0x000fe20007ffe1ff */
[----:B------:R-:W-:-:S02]  /*24f0*/  IMAD.WIDE.U32 R12, R18, c[0x0][0x218], R14 ;  /* 0x00008600120c7a25 */ /* 0x000fc400078e000e */
[----:B------:R-:W-:Y:S01]  /*2500*/  STL [R1+0x44], R18 ;  /* 0x0000441201007387 */ /* 0x000fe20000100800 */
[----:B------:R-:W-:Y:S01]  /*2510*/  R2P PR, R19, 0x6 ;  /* 0x0000000613007804 */ /* 0x000fe20000000000 */
[----:B------:R-:W-:Y:S01]  /*2520*/  IMAD.IADD R2, R17, 0x1, R2 ;  /* 0x0000000111027824 */ /* 0x000fe200078e0202 */
[----:B------:R-:W-:Y:S01]  /*2530*/  IADD3 R12, P0, R12, R16, RZ ;  /* 0x000000100c0c7210 */ /* 0x000fe20007f1e0ff */
[----:B------:R-:W-:Y:S01]  /*2540*/  IMAD R30, R18, c[0x0][0x21c], R30 ;  /* 0x00008700121e7a24 */ /* 0x000fe200078e021e */
[----:B------:R-:W-:Y:S04]  /*2550*/  STL.64 [R1+0x60], R140 ;  /* 0x0000608c01007387 */ /* 0x000fe80000100a00 */
[----:B------:R-:W-:Y:S01]  /*2560*/  STL [R1+0x34], R138 ;  /* 0x0000348a01007387 */ /* 0x000fe20000100800 */
[----:B------:R-:W-:-:S03]  /*2570*/  IADD3.X R30, R2, R13, R30, P0, !PT ;  /* 0x0000000d021e7210 */ /* 0x000fc600007fe41e */
[----:B------:R-:W-:Y:S04]  /*2580*/  STL.64 [R1+0x58], R16 ;  /* 0x0000581001007387 */ /* 0x000fe80000100a00 */
[----:B------:R4:W-:Y:S04]  /*2590*/  STL [R1+0x30], R2 ;  /* 0x0000300201007387 */ /* 0x0009e80000100800 */
[----:B------:R-:W-:Y:S04]  /*25a0*/  LDSM.16.M88.4 R36, [R243] ;  /* 0x00000000f324783b */ /* 0x000fe80000000200 */
[----:B------:R-:W-:Y:S04]  /*25b0*/  LDSM.16.M88.4 R68, [R243+0x800] ;  /* 0x00080000f344783b */ /* 0x000fe80000000200 */
[----:B------:R-:W-:Y:S04]  /*25c0*/  LDSM.16.M88.4 R108, [R243+0x1000] ;  /* 0x00100000f36c783b */ /* 0x000fe80000000200 */
[----:B------:R-:W-:Y:S01]  /*25d0*/  LDSM.16.M88.4 R24, [R242+0x2000] ;  /* 0x00200000f218783b */ /* 0x000fe20000000200 */
[----:B----4-:R-:W-:-:S04]  /*25e0*/  LEA R2, P0, R12, c[0x0][0x1f8], 0x1 ;  /* 0x00007e000c027a11 */ /* 0x010fc800078008ff */
[----:B------:R-:W-:Y:S01]  /*25f0*/  LEA.HI.X R30, R12, c[0x0][0x1fc], R30, 0x1, P0 ;  /* 0x00007f000c1e7a11 */ /* 0x000fe200000f0c1e */
[----:B------:R-:W4:Y:S04]  /*2600*/  SHFL.IDX PT, R44, R2, RZ, 0x181f ;  /* 0x00181fff022c7589 */ /* 0x000f2800000e0000 */
[----:B------:R-:W5:Y:S04]  /*2610*/  SHFL.IDX PT, R40, R2, 0x1, 0x181f ;  /* 0x00381f0002287f89 */ /* 0x000f6800000e0000 */
[----:B------:R-:W2:Y:S04]  /*2620*/  SHFL.IDX PT, R29, R30, RZ, 0x181f ;  /* 0x00181fff1e1d7589 */ /* 0x000ea800000e0000 */
[----:B------:R-:W2:Y:S04]  /*2630*/  SHFL.IDX PT, R32, R2, 0x2, 0x181f ;  /* 0x00581f0002207f89 */ /* 0x000ea800000e0000 */
[----:B------:R-:W2:Y:S01]  /*2640*/  SHFL.IDX PT, R28, R30, 0x1, 0x181f ;  /* 0x00381f001e1c7f89 */ /* 0x000ea200000e0000 */
[-C--:B-1----:R-:W-:Y:S03]  /*2650*/  HMMA.16816.F32 R56, R52, R8.reuse, RZ ;  /* 0x000000083438723c */ /* 0x082fe600000018ff */
[----:B------:R-:W-:Y:S05]  /*2660*/  SHFL.IDX PT, R2, R2, 0x3, 0x181f ;  /* 0x00781f0002027f89 */ /* 0x000fea00000e0000 */
[----:B---3--:R-:W-:Y:S01]  /*2670*/  HMMA.16816.F32 R104, R100, R8, RZ ;  /* 0x000000086468723c */ /* 0x008fe200000018ff */
[----:B------:R-:W1:Y:S04]  /*2680*/  SHFL.IDX PT, R8, R30, 0x2, 0x181f ;  /* 0x00581f001e087f89 */ /* 0x000e6800000e0000 */
[----:B------:R-:W3:Y:S01]  /*2690*/  SHFL.IDX PT, R30, R30, 0x3, 0x181f ;  /* 0x00781f001e1e7f89 */ /* 0x000ee200000e0000 */
[----:B----4-:R-:W-:-:S02]  /*26a0*/  IADD3 R46, P0, R44, R51, RZ ;  /* 0x000000332c2e7210 */ /* 0x010fc40007f1e0ff */
[----:B------:R-:W-:Y:S02]  /*26b0*/  IADD3 R44, P5, R44, R137, RZ ;  /* 0x000000892c2c7210 */ /* 0x000fe40007fbe0ff */
[----:B------:R-:W-:Y:S02]  /*26c0*/  @P1 IADD3 R235, R243, -0x20, RZ ;  /* 0xffffffe0f3eb1810 */ /* 0x000fe40007ffe0ff */
[C---:B-----5:R-:W-:Y:S02]  /*26d0*/  IADD3 R42, P1, R40.reuse, R51, RZ ;  /* 0x00000033282a7210 */ /* 0x060fe40007f3e0ff */
[CC--:B--2---:R-:W-:Y:S01]  /*26e0*/  IADD3.X R47, R29.reuse, R50.reuse, RZ, P0, !PT ;  /* 0x000000321d2f7210 */ /* 0x0c4fe200007fe4ff */
[--C-:B------:R-:W-:Y:S01]  /*26f0*/  IMAD.X R45, R29, 0x1, R136.reuse, P5 ;  /* 0x000000011d2d7824 */ /* 0x100fe200028e0688 */
[----:B------:R-:W-:Y:S02]  /*2700*/  IADD3 R40, P0, R40, R137, RZ ;  /* 0x0000008928287210 */ /* 0x000fe40007f1e0ff */
[----:B------:R-:W-:Y:S01]  /*2710*/  ISETP.GE.AND P6, PT, R31, c[0x0][0x1d4], PT ;  /* 0x000075001f007a0c */ /* 0x000fe20003fc6270 */
[----:B------:R-:W-:Y:S01]  /*2720*/  HMMA.16816.F32 R20, R52, R36, RZ ;  /* 0x000000243414723c */ /* 0x000fe200000018ff */
[----:B------:R-:W-:Y:S01]  /*2730*/  IADD3 R34, P5, R32, R51, RZ ;  /* 0x0000003320227210 */ /* 0x000fe20007fbe0ff */
[----:B------:R-:W2:Y:S01]  /*2740*/  LDSM.16.M88.4 R96, [R235] ;  /* 0x00000000eb60783b */ /* 0x000ea20000000200 */
[C---:B------:R-:W-:Y:S01]  /*2750*/  IADD3.X R43, R28.reuse, R50, RZ, P1, !PT ;  /* 0x000000321c2b7210 */ /* 0x040fe20000ffe4ff */
[----:B------:R-:W-:Y:S01]  /*2760*/  IMAD.X R41, R28, 0x1, R136, P0 ;  /* 0x000000011c297824 */ /* 0x000fe200000e0688 */
[----:B------:R-:W-:Y:S01]  /*2770*/  IADD3 R32, P1, R32, R137, RZ ;  /* 0x0000008920207210 */ /* 0x000fe20007f3e0ff */
[----:B------:R-:W4:Y:S01]  /*2780*/  LDSM.16.M88.4 R92, [R235+0x800] ;  /* 0x00080000eb5c783b */ /* 0x000f220000000200 */
[----:B------:R-:W-:-:S02]  /*2790*/  ISETP.LT.OR P0, PT, R0, 0x1, P6 ;  /* 0x000000010000780c */ /* 0x000fc40003701670 */
[CC--:B-1----:R-:W-:Y:S01]  /*27a0*/  IADD3.X R35, R8.reuse, R50.reuse, RZ, P5, !PT ;  /* 0x0000003208237210 */ /* 0x0c2fe20002ffe4ff */
[----:B------:R-:W-:Y:S01]  /*27b0*/  IMAD.X R33, R8, 0x1, R136, P1 ;  /* 0x0000000108217824 */ /* 0x000fe200008e0688 */
[----:B------:R-:W-:Y:S01]  /*27c0*/  IADD3 R28, P5, R2, R51, RZ ;  /* 0x00000033021c7210 */ /* 0x000fe20007fbe0ff */
[C---:B------:R-:W-:Y:S01]  /*27d0*/  HMMA.16816.F32 R76, R52.reuse, R68, RZ ;  /* 0x00000044344c723c */ /* 0x040fe200000018ff */
[----:B------:R-:W-:Y:S01]  /*27e0*/  ISETP.GE.AND P1, PT, R250, c[0x0][0x1d4], PT ;  /* 0x00007500fa007a0c */ /* 0x000fe20003f26270 */
[----:B------:R-:W1:Y:S01]  /*27f0*/  LDSM.16.M88.4 R16, [R235+0x1000] ;  /* 0x00100000eb10783b */ /* 0x000e620000000200 */
[----:B---3--:R-:W-:Y:S02]  /*2800*/  IADD3.X R29, R30, R50, RZ, P5, !PT ;  /* 0x000000321e1d7210 */ /* 0x008fe40002ffe4ff */
[C---:B------:R-:W-:Y:S01]  /*2810*/  ISETP.LT.OR P5, PT, R0.reuse, 0x1, P1 ;  /* 0x000000010000780c */ /* 0x040fe20000fa1670 */
[----:B------:R-:W3:Y:S02]  /*2820*/  LDSM.16.M88.4 R12, [R235+0x1800] ;  /* 0x00180000eb0c783b */ /* 0x000ee40000000200 */
[C---:B------:R-:W-:Y:S08]  /*2830*/  HMMA.16816.F32 R64, R52.reuse, R108, RZ ;  /* 0x0000006c3440723c */ /* 0x040ff000000018ff */
[C---:B------:R-:W-:Y:S08]  /*2840*/  HMMA.16816.F32 R84, R52.reuse, R38, RZ ;  /* 0x000000263454723c */ /* 0x040ff000000018ff */
[C---:B------:R-:W-:Y:S08]  /*2850*/  HMMA.16816.F32 R72, R52.reuse, R70, RZ ;  /* 0x000000463448723c */ /* 0x040ff000000018ff */
[----:B------:R-:W-:Y:S08]  /*2860*/  HMMA.16816.F32 R60, R52, R110, RZ ;  /* 0x0000006e343c723c */ /* 0x000ff000000018ff */
[C---:B------:R-:W-:Y:S08]  /*2870*/  HMMA.16816.F32 R4, R100.reuse, R36, RZ ;  /* 0x000000246404723c */ /* 0x040ff000000018ff */
[C---:B------:R-:W-:Y:S08]  /*2880*/  HMMA.16816.F32 R80, R100.reuse, R68, RZ ;  /* 0x000000446450723c */ /* 0x040ff000000018ff */
[C---:B------:R-:W-:Y:S08]  /*2890*/  HMMA.16816.F32 R112, R100.reuse, R108, RZ ;  /* 0x0000006c6470723c */ /* 0x040ff000000018ff */
[C---:B------:R-:W-:Y:S08]  /*28a0*/  HMMA.16816.F32 R36, R100.reuse, R38, RZ ;  /* 0x000000266424723c */ /* 0x040ff000000018ff */
[C---:B------:R-:W-:Y:S08]  /*28b0*/  HMMA.16816.F32 R68, R100.reuse, R70, RZ ;  /* 0x000000466444723c */ /* 0x040ff000000018ff */
[----:B------:R-:W-:Y:S08]  /*28c0*/  HMMA.16816.F32 R108, R100, R110, RZ ;  /* 0x0000006e646c723c */ /* 0x000ff000000018ff */
[-C--:B------:R-:W-:Y:S08]  /*28d0*/  HMMA.16816.F32 R52, R52, R10.reuse, RZ ;  /* 0x0000000a3434723c */ /* 0x080ff000000018ff */
[----:B------:R-:W-:Y:S01]  /*28e0*/  HMMA.16816.F32 R100, R100, R10, RZ ;  /* 0x0000000a6464723c */ /* 0x000fe200000018ff */
[----:B------:R-:W5:Y:S04]  /*28f0*/  LDSM.16.M88.4 R8, [R242] ;  /* 0x00000000f208783b */ /* 0x000f680000000200 */
[----:B------:R-:W-:Y:S01]  /*2900*/  @!PT LDS RZ, [RZ] ;  /* 0x00000000fffff984 */ /* 0x000fe20000000800 */
[----:B------:R-:W-:Y:S01]  /*2910*/  @!PT LDS RZ, [RZ] ;  /* 0x00000000fffff984 */ /* 0x000fe20000000800 */
[----:B------:R-:W-:Y:S01]  /*2920*/  @!PT LDS RZ, [RZ] ;  /* 0x00000000fffff984 */ /* 0x000fe20000000800 */
[----:B------:R1:W-:Y:S01]  /*2930*/  LDGSTS.E.BYPASS.LTC128B.128 [R251+0x100], [R46.64], !P0 ;  /* 0x001000002efb7fae */ /* 0x0003e2000c101d46 */
[----:B------:R-:W-:-:S03]  /*2940*/  ISETP.LT.OR P0, PT, R0, 0x11, P6 ;  /* 0x000000110000780c */ /* 0x000fc60003701670 */
[----:B------:R1:W-:Y:S01]  /*2950*/  LDGSTS.E.BYPASS.LTC128B.128 [R251+0x2100], [R44.64], !P5 ;  /* 0x021000002cfb7fae */ /* 0x0003e2000e901d46 */
[----:B------:R-:W-:-:S09]  /*2960*/  ISETP.LT.OR P5, PT, R0, 0x11, P1 ;  /* 0x000000110000780c */ /* 0x000fd20000fa1670 */
[----:B------:R1:W-:Y:S01]  /*2970*/  LDGSTS.E.BYPASS.LTC128B.128 [R251+0x900], [R42.64], !P0 ;  /* 0x009000002afb7fae */ /* 0x0003e2000c101d46 */
[----:B------:R-:W-:-:S03]  /*2980*/  ISETP.LT.OR P0, PT, R0, 0x21, P6 ;  /* 0x000000210000780c */ /* 0x000fc60003701670 */
[----:B------:R1:W-:Y:S01]  /*2990*/  LDGSTS.E.BYPASS.LTC128B.128 [R251+0x2900], [R40.64], !P5 ;  /* 0x0290000028fb7fae */ /* 0x0003e2000e901d46 */
[C---:B------:R-:W-:Y:S02]  /*29a0*/  ISETP.LT.OR P5, PT, R0.reuse, 0x31, P6 ;  /* 0x000000310000780c */ /* 0x040fe400037a1670 */
[C---:B------:R-:W-:Y:S02]  /*29b0*/  ISETP.LT.OR P6, PT, R0.reuse, 0x21, P1 ;  /* 0x000000210000780c */ /* 0x040fe40000fc1670 */
[----:B------:R-:W-:Y:S02]  /*29c0*/  ISETP.LT.OR P1, PT, R0, 0x31, P1 ;  /* 0x000000310000780c */ /* 0x000fe40000f21670 */
[----:B------:R-:W-:-:S03]  /*29d0*/  MOV R0, 0x40 ;  /* 0x0000004000007802 */ /* 0x000fc60000000f00 */
[----:B------:R1:W-:Y:S01]  /*29e0*/  LDGSTS.E.BYPASS.LTC128B.128 [R251+0x1100], [R34.64], !P0 ;  /* 0x0110000022fb7fae */ /* 0x0003e2000c101d46 */
[----:B------:R-:W-:-:S04]  /*29f0*/  SEL R0, R0, 0xffffffc0, !P2 ;  /* 0xffffffc000007807 */ /* 0x000fc80005000000 */
[----:B------:R-:W-:Y:S01]  /*2a00*/  IADD3 R234, R243, R0, RZ ;  /* 0x00000000f3ea7210 */ /* 0x000fe20007ffe0ff */
[----:B------:R3:W-:Y:S01]  /*2a10*/  LDGSTS.E.BYPASS.LTC128B.128 [R251+0x3100], [R32.64], !P6 ;  /* 0x0310000020fb7fae */ /* 0x0007e2000f101d46 */
[C---:B--2---:R-:W-:Y:S03]  /*2a20*/  HMMA.16816.F32 R20, R24.reuse, R96, R20 ;  /* 0x000000601814723c */ /* 0x044fe60000001814 */
[----:B------:R2:W-:Y:S05]  /*2a30*/  LDGSTS.E.BYPASS.LTC128B.128 [R251+0x1900], [R28.64], !P5 ;  /* 0x019000001cfb7fae */ /* 0x0005ea000e901d46 */
[----:B----4-:R-:W-:Y:S01]  /*2a40*/  HMMA.16816.F32 R76, R24, R92, R76 ;  /* 0x0000005c184c723c */ /* 0x010fe2000000184c */
[----:B-1----:R-:W-:-:S05]  /*2a50*/  IADD3 R34, P0, R2, R137, RZ ;  /* 0x0000008902227210 */ /* 0x002fca0007f1e0ff */
[----:B------:R-:W-:Y:S02]  /*2a60*/  IMAD.X R35, R30, 0x1, R136, P0 ;  /* 0x000000011e237824 */ /* 0x000fe400000e0688 */
[C---:B------:R-:W-:Y:S03]  /*2a70*/  HMMA.16816.F32 R64, R24.reuse, R16, R64 ;  /* 0x000000101840723c */ /* 0x040fe60000001840 */
[----:B------:R1:W-:Y:S05]  /*2a80*/  LDGSTS.E.BYPASS.LTC128B.128 [R251+0x3900], [R34.64], !P1 ;  /* 0x0390000022fb7fae */ /* 0x0003ea000c901d46 */
[C---:B---3--:R-:W-:Y:S01]  /*2a90*/  HMMA.16816.F32 R56, R24.reuse, R12, R56 ;  /* 0x0000000c1838723c */ /* 0x048fe20000001838 */
[----:B------:R-:W-:Y:S07]  /*2aa0*/  LDSM.16.M88.4 R88, [R234] ;  /* 0x00000000ea58783b */ /* 0x000fee0000000200 */
[C---:B------:R-:W-:Y:S08]  /*2ab0*/  HMMA.16816.F32 R84, R24.reuse, R98, R84 ;  /* 0x000000621854723c */ /* 0x040ff00000001854 */
[C---:B------:R-:W-:Y:S08]  /*2ac0*/  HMMA.16816.F32 R72, R24.reuse, R94, R72 ;  /* 0x0000005e1848723c */ /* 0x040ff00000001848 */
[C---:B------:R-:W-:Y:S08]  /*2ad0*/  HMMA.16816.F32 R60, R24.reuse, R18, R60 ;  /* 0x00000012183c723c */ /* 0x040ff0000000183c */
[----:B------:R-:W-:Y:S01]  /*2ae0*/  HMMA.16816.F32 R52, R24, R14, R52 ;  /* 0x0000000e1834723c */ /* 0x000fe20000001834 */
[----:B------:R-:W3:Y:S01]  /*2af0*/  LDSM.16.M88.4 R24, [R241] ;  /* 0x00000000f118783b */ /* 0x000ee20000000200 */
[----:B------:R-:W-:-:S03]  /*2b00*/  IADD3 R2, R235, 0x2000, RZ ;  /* 0x00002000eb027810 */ /* 0x000fc60007ffe0ff */
[----:B------:R-:W-:Y:S03]  /*2b10*/  LDSM.16.M88.4 R124, [R240] ;  /* 0x00000000f07c783b */ /* 0x000fe60000000200 */
[C---:B-----5:R-:W-:Y:S01]  /*2b20*/  HMMA.16816.F32 R4, R8.reuse, R96, R4 ;  /* 0x000000600804723c */ /* 0x060fe20000001804 */
[----:B------:R-:W-:Y:S01]  /*2b30*/  IADD3 R232, R2, R0, RZ ;  /* 0x0000000002e87210 */ /* 0x000fe20007ffe0ff */
[----:B------:R-:W-:Y:S04]  /*2b40*/  LDSM.16.M88.4 R44, [R241+0x2000] ;  /* 0x00200000f12c783b */ /* 0x000fe80000000200 */
[----:B------:R-:W-:Y:S02]  /*2b50*/  LDSM.16.M88.4 R40, [R234+0x800] ;  /* 0x00080000ea28783b */ /* 0x000fe40000000200 */
[C---:B------:R-:W-:Y:S02]  /*2b60*/  HMMA.16816.F32 R112, R8.reuse, R16, R112 ;  /* 0x000000100870723c */ /* 0x040fe40000001870 */
[----:B-1----:R-:W-:Y:S04]  /*2b70*/  LDSM.16.M88.4 R32, [R234+0x1000] ;  /* 0x00100000ea20783b */ /* 0x002fe80000000200 */
[----:B--2---:R-:W-:Y:S02]  /*2b80*/  LDSM.16.M88.4 R28, [R234+0x1800] ;  /* 0x00180000ea1c783b */ /* 0x004fe40000000200 */
[C---:B------:R-:W-:Y:S02]  /*2b90*/  HMMA.16816.F32 R108, R8.reuse, R18, R108 ;  /* 0x00000012086c723c */ /* 0x040fe4000000186c */
[----:B------:R-:W1:Y:S04]  /*2ba0*/  LDSM.16.M88.4 R16, [R232+-0x2000] ;  /* 0xffe00000e810783b */ /* 0x000e680000000200 */
[----:B------:R-:W-:Y:S02]  /*2bb0*/  LDSM.16.M88.4 R132, [R243+0x2000] ;  /* 0x00200000f384783b */ /* 0x000fe40000000200 */
[----:B------:R-:W-:Y:S02]  /*2bc0*/  HMMA.16816.F32 R36, R8, R98, R36 ;  /* 0x000000620824723c */ /* 0x000fe40000001824 */
[----:B------:R-:W2:Y:S04]  /*2bd0*/  LDSM.16.M88.4 R96, [R244+0x4000] ;  /* 0x00400000f460783b */ /* 0x000ea80000000200 */
[----:B------:R-:W-:Y:S02]  /*2be0*/  LDSM.16.M88.4 R128, [R235+0x2000] ;  /* 0x00200000eb80783b */ /* 0x000fe40000000200 */
[----:B---3--:R-:W-:Y:S02]  /*2bf0*/  HMMA.16816.F32 R4, R24, R88, R4 ;  /* 0x000000581804723c */ /* 0x008fe40000001804 */
[----:B------:R-:W-:Y:S04]  /*2c00*/  LDSM.16.M88.4 R120, [R232+-0x1000] ;  /* 0xfff00000e878783b */ /* 0x000fe80000000200 */
[----:B------:R-:W-:Y:S02]  /*2c10*/  LDSM.16.M88.4 R116, [R232+-0x800] ;  /* 0xfff80000e874783b */ /* 0x000fe40000000200 */
[C---:B------:R-:W-:Y:S02]  /*2c20*/  HMMA.16816.F32 R80, R8.reuse, R92, R80 ;  /* 0x0000005c0850723c */ /* 0x040fe40000001850 */
[----:B------:R-:W0:Y:S06]  /*2c30*/  LDGDEPBAR ;  /* 0x00000000000079af */ /* 0x000e2c0000000000 */
[----:B------:R-:W-:Y:S08]  /*2c40*/  HMMA.16816.F32 R104, R8, R12, R104 ;  /* 0x0000000c0868723c */ /* 0x000ff00000001868 */
[----:B-1----:R-:W-:Y:S08]  /*2c50*/  HMMA.16816.F32 R4, R124, R16, R4 ;  /* 0x000000107c04723c */ /* 0x002ff00000001804 */
[C---:B------:R-:W-:Y:S01]  /*2c60*/  HMMA.16816.F32 R68, R8.reuse, R94, R68 ;  /* 0x0000005e0844723c */ /* 0x040fe20000001844 */
[----:B------:R-:W-:Y:S07]  /*2c70*/  LDSM.16.M88.4 R92, [R244+0x6000] ;  /* 0x00600000f45c783b */ /* 0x000fee0000000200 */
[----:B------:R-:W-:Y:S01]  /*2c80*/  HMMA.16816.F32 R100, R8, R14, R100 ;  /* 0x0000000e0864723c */ /* 0x000fe20000001864 */
[----:B------:R-:W1:Y:S04]  /*2c90*/  LDSM.16.M88.4 R12, [R240+0x2000] ;  /* 0x00200000f00c783b */ /* 0x000e680000000200 */
[----:B------:R-:W-:Y:S03]  /*2ca0*/  LDSM.16.M88.4 R8, [R232+-0x1800] ;  /* 0xffe80000e808783b */ /* 0x000fe60000000200 */
        /* <DEDUP_REMOVED lines=31> */
[----:B------:R-:W1:Y:S07]  /*2ea0*/  LDSM.16.M88.4 R8, [R232] ;  /* 0x00000000e808783b */ /* 0x000e6e0000000200 */
        /* <DEDUP_REMOVED lines=18> */
[----:B------:R-:W-:Y:S08]  /*2fd0*/  HMMA.16816.F32 R36, R44, R130, R36 ;  /* 0x000000822c24723c */ /* 0x000ff00000001824 */
[C---:B------:R-:W-:Y:S08]  /*2fe0*/  HMMA.16816.F32 R104, R124.reuse, R116, R104 ;  /* 0x000000747c68723c */ /* 0x040ff00000001868 */
[----:B------:R-:W-:Y:S01]  /*2ff0*/  HMMA.16816.F32 R100, R124, R118, R100 ;  /* 0x000000767c64723c */ /* 0x000fe20000001864 */
[----:B------:R-:W1:Y:S07]  /*3000*/  LDSM.16.M88.4 R116, [R234+0x2800] ;  /* 0x00280000ea74783b */ /* 0x000e6e0000000200 */
[----:B------:R-:W-:Y:S01]  /*3010*/  HMMA.16816.F32 R84, R40, R130, R84 ;  /* 0x000000822854723c */ /* 0x000fe20000001854 */
[----:B------:R-:W-:-:S02]  /*3020*/  FMUL.FTZ R6, R6, c[0x0][0x320] ;  /* 0x0000c80006067a20 */ /* 0x000fc40000410000 */
[----:B------:R-:W-:-:S05]  /*3030*/  FMUL.FTZ R7, R7, c[0x0][0x320] ;  /* 0x0000c80007077a20 */ /* 0x000fca0000410000 */
[----:B--2---:R-:W-:Y:S01]  /*3040*/  HMMA.16816.F32 R80, R44, R120, R80 ;  /* 0x000000782c50723c */ /* 0x004fe20000001850 */
[----:B------:R-:W-:-:S07]  /*3050*/  FMUL.FTZ R0, R4, c[0x0][0x320] ;  /* 0x0000c80004007a20 */ /* 0x000fce0000410000 */
[----:B------:R-:W-:Y:S01]  /*3060*/  HMMA.16816.F32 R76, R40, R120, R76 ;  /* 0x00000078284c723c */ /* 0x000fe2000000184c */
[----:B------:R-:W-:-:S07]  /*3070*/  FMUL.FTZ R2, R5, c[0x0][0x320] ;  /* 0x0000c80005027a20 */ /* 0x000fce0000410000 */
[-C--:B------:R-:W-:Y:S01]  /*3080*/  HMMA.16816.F32 R68, R44, R122.reuse, R68 ;  /* 0x0000007a2c44723c */ /* 0x080fe20000001844 */
[----:B------:R-:W2:Y:S07]  /*3090*/  MUFU.TANH R88, R6 ;  /* 0x0000000600587308 */ /* 0x000eae0000002400 */
[----:B------:R-:W-:Y:S01]  /*30a0*/  HMMA.16816.F32 R72, R40, R122, R72 ;  /* 0x0000007a2848723c */ /* 0x000fe20000001848 */
[----:B------:R3:W4:Y:S07]  /*30b0*/  MUFU.TANH R89, R7 ;  /* 0x0000000700597308 */ /* 0x00072e0000002400 */
[----:B------:R-:W-:Y:S08]  /*30c0*/  HMMA.16816.F32 R20, R28, R24, R20 ;  /* 0x000000181c14723c */ /* 0x000ff00000001814 */
[-C--:B------:R-:W-:Y:S01]  /*30d0*/  HMMA.16816.F32 R36, R32, R26.reuse, R36 ;  /* 0x0000001a2024723c */ /* 0x080fe20000001824 */
[----:B---3--:R-:W3:Y:S07]  /*30e0*/  LDSM.16.M88.4 R4, [R232+0x800] ;  /* 0x00080000e804783b */ /* 0x008eee0000000200 */
[----:B------:R-:W-:Y:S01]  /*30f0*/  HMMA.16816.F32 R84, R28, R26, R84 ;  /* 0x0000001a1c54723c */ /* 0x000fe20000001854 */
[----:B------:R-:W-:Y:S07]  /*3100*/  LDSM.16.M88.4 R24, [R234+0x3000] ;  /* 0x00300000ea18783b */ /* 0x000fee0000000200 */
[-C--:B-1----:R-:W-:Y:S08]  /*3110*/  HMMA.16816.F32 R80, R32, R116.reuse, R80 ;  /* 0x000000742050723c */ /* 0x082ff00000001850 */
[----:B------:R-:W-:Y:S08]  /*3120*/  HMMA.16816.F32 R76, R28, R116, R76 ;  /* 0x000000741c4c723c */ /* 0x000ff0000000184c */
[-C--:B------:R-:W-:Y:S08]  /*3130*/  HMMA.16816.F32 R68, R32, R118.reuse, R68 ;  /* 0x000000762044723c */ /* 0x080ff00000001844 */
[----:B------:R-:W-:Y:S08]  /*3140*/  HMMA.16816.F32 R72, R28, R118, R72 ;  /* 0x000000761c48723c */ /* 0x000ff00000001848 */
[----:B------:R-:W-:Y:S08]  /*3150*/  HMMA.16816.F32 R20, R12, R8, R20 ;  /* 0x000000080c14723c */ /* 0x000ff00000001814 */
[-C--:B------:R-:W-:Y:S08]  /*3160*/  HMMA.16816.F32 R36, R16, R10.reuse, R36 ;  /* 0x0000000a1024723c */ /* 0x080ff00000001824 */
[----:B------:R-:W-:Y:S01]  /*3170*/  HMMA.16816.F32 R84, R12, R10, R84 ;  /* 0x0000000a0c54723c */ /* 0x000fe20000001854 */
[----:B------:R-:W1:Y:S07]  /*3180*/  LDSM.16.M88.4 R8, [R243+0x3000] ;  /* 0x00300000f308783b */ /* 0x000e6e0000000200 */
[----:B---3--:R-:W-:Y:S01]  /*3190*/  HMMA.16816.F32 R80, R16, R4, R80 ;  /* 0x000000041050723c */ /* 0x008fe20000001850 */
[----:B------:R-:W-:-:S02]  /*31a0*/  FMUL.FTZ R20, R20, c[0x0][0x320] ;  /* 0x0000c80014147a20 */ /* 0x000fc40000410000 */
[----:B------:R-:W-:Y:S02]  /*31b0*/  FMUL.FTZ R21, R21, c[0x0][0x320] ;  /* 0x0000c80015157a20 */ /* 0x000fe40000410000 */
[----:B------:R-:W-:-:S03]  /*31c0*/  FMUL.FTZ R22, R22, c[0x0][0x320] ;  /* 0x0000c80016167a20 */ /* 0x000fc60000410000 */
[----:B------:R-:W-:Y:S01]  /*31d0*/  HMMA.16816.F32 R76, R12, R4, R76 ;  /* 0x000000040c4c723c */ /* 0x000fe2000000184c */
[----:B------:R-:W-:-:S07]  /*31e0*/  FMUL.FTZ R23, R23, c[0x0][0x320] ;  /* 0x0000c80017177a20 */ /* 0x000fce0000410000 */
[-C--:B------:R-:W-:Y:S01]  /*31f0*/  HMMA.16816.F32 R68, R16, R6.reuse, R68 ;  /* 0x000000061044723c */ /* 0x080fe20000001844 */
[----:B------:R-:W3:Y:S07]  /*3200*/  MUFU.TANH R124, R20 ;  /* 0x00000014007c7308 */ /* 0x000eee0000002400 */
[----:B------:R-:W-:Y:S01]  /*3210*/  HMMA.16816.F32 R72, R12, R6, R72 ;  /* 0x000000060c48723c */ /* 0x000fe20000001848 */
[----:B------:R-:W5:Y:S01]  /*3220*/  LDSM.16.M88.4 R4, [R243+0x3800] ;  /* 0x00380000f304783b */ /* 0x000f620000000200 */
[----:B------:R-:W1:Y:S08]  /*3230*/  MUFU.TANH R120, R21 ;  /* 0x0000001500787308 */ /* 0x000e700000002400 */
[----:B------:R-:W1:Y:S08]  /*3240*/  MUFU.TANH R121, R22 ;  /* 0x0000001600797308 */ /* 0x000e700000002400 */
[----:B------:R1:W1:Y:S02]  /*3250*/  MUFU.TANH R125, R23 ;  /* 0x00000017007d7308 */ /* 0x0002640000002400 */
[----:B-1----:R-:W1:Y:S01]  /*3260*/  LDSM.16.M88.4 R20, [R235+0x3000] ;  /* 0x00300000eb14783b */ /* 0x002e620000000200 */
[-C--:B------:R-:W-:Y:S08]  /*3270*/  HMMA.16816.F32 R112, R96, R8.reuse, R112 ;  /* 0x000000086070723c */ /* 0x080ff00000001870 */
[----:B------:R-:W-:Y:S08]  /*3280*/  HMMA.16816.F32 R64, R92, R8, R64 ;  /* 0x000000085c40723c */ /* 0x000ff00000001840 */
[-C--:B------:R-:W-:Y:S08]  /*3290*/  HMMA.16816.F32 R108, R96, R10.reuse, R108 ;  /* 0x0000000a606c723c */ /* 0x080ff0000000186c */
[----:B------:R-:W-:Y:S01]  /*32a0*/  HMMA.16816.F32 R60, R92, R10, R60 ;  /* 0x0000000a5c3c723c */ /* 0x000fe2000000183c */
[----:B------:R-:W2:Y:S07]  /*32b0*/  LDSM.16.M88.4 R8, [R235+0x3800] ;  /* 0x00380000eb08783b */ /* 0x000eae0000000200 */
[C---:B-----5:R-:W-:Y:S08]  /*32c0*/  HMMA.16816.F32 R104, R96.reuse, R4, R104 ;  /* 0x000000046068723c */ /* 0x060ff00000001868 */
[-C--:B------:R-:W-:Y:S08]  /*32d0*/  HMMA.16816.F32 R100, R96, R6.reuse, R100 ;  /* 0x000000066064723c */ /* 0x080ff00000001864 */
[C---:B------:R-:W-:Y:S08]  /*32e0*/  HMMA.16816.F32 R52, R92.reuse, R6, R52 ;  /* 0x000000065c34723c */ /* 0x040ff00000001834 */
[----:B------:R-:W-:Y:S08]  /*32f0*/  HMMA.16816.F32 R56, R92, R4, R56 ;  /* 0x000000045c38723c */ /* 0x000ff00000001838 */
[-C--:B-1----:R-:W-:Y:S08]  /*3300*/  HMMA.16816.F32 R112, R44, R20.reuse, R112 ;  /* 0x000000142c70723c */ /* 0x082ff00000001870 */
[----:B------:R-:W-:Y:S08]  /*3310*/  HMMA.16816.F32 R64, R40, R20, R64 ;  /* 0x000000142840723c */ /* 0x000ff00000001840 */
[-C--:B------:R-:W-:Y:S08]  /*3320*/  HMMA.16816.F32 R108, R44, R22.reuse, R108 ;  /* 0x000000162c6c723c */ /* 0x080ff0000000186c */
[----:B------:R-:W-:Y:S01]  /*3330*/  HMMA.16816.F32 R60, R40, R22, R60 ;  /* 0x00000016283c723c */ /* 0x000fe2000000183c */
[----:B------:R-:W1:Y:S01]  /*3340*/  LDSM.16.M88.4 R20, [R234+0x3800] ;  /* 0x00380000ea14783b */ /* 0x000e620000000200 */
[----:B------:R-:W-:-:S02]  /*3350*/  FMUL.FTZ R36, R36, c[0x0][0x320] ;  /* 0x0000c80024247a20 */ /* 0x000fc40000410000 */
[----:B------:R-:W-:Y:S02]  /*3360*/  FMUL.FTZ R37, R37, c[0x0][0x320] ;  /* 0x0000c80025257a20 */ /* 0x000fe40000410000 */
[----:B------:R-:W-:Y:S02]  /*3370*/  FMUL.FTZ R38, R38, c[0x0][0x320] ;  /* 0x0000c80026267a20 */ /* 0x000fe40000410000 */
[----:B------:R-:W-:Y:S01]  /*3380*/  FMUL.FTZ R39, R39, c[0x0][0x320] ;  /* 0x0000c80027277a20 */ /* 0x000fe20000410000 */
[C---:B--2---:R-:W-:Y:S01]  /*3390*/  HMMA.16816.F32 R104, R44.reuse, R8, R104 ;  /* 0x000000082c68723c */ /* 0x044fe20000001868 */
[----:B------:R-:W2:Y:S07]  /*33a0*/  MUFU.TANH R126, R36 ;  /* 0x00000024007e7308 */ /* 0x000eae0000002400 */
[-C--:B------:R-:W-:Y:S01]  /*33b0*/  HMMA.16816.F32 R100, R44, R10.reuse, R100 ;  /* 0x0000000a2c64723c */ /* 0x080fe20000001864 */
[----:B------:R-:W1:Y:S07]  /*33c0*/  MUFU.TANH R90, R37 ;  /* 0x00000025005a7308 */ /* 0x000e6e0000002400 */
[C---:B------:R-:W-:Y:S01]  /*33d0*/  HMMA.16816.F32 R52, R40.reuse, R10, R52 ;  /* 0x0000000a2834723c */ /* 0x040fe20000001834 */
[----:B------:R-:W1:Y:S07]  /*33e0*/  MUFU.TANH R91, R38 ;  /* 0x00000026005b7308 */ /* 0x000e6e0000002400 */
[----:B------:R-:W-:Y:S01]  /*33f0*/  HMMA.16816.F32 R56, R40, R8, R56 ;  /* 0x000000082838723c */ /* 0x000fe20000001838 */
[----:B------:R5:W1:Y:S07]  /*3400*/  MUFU.TANH R116, R39 ;  /* 0x0000002700747308 */ /* 0x000a6e0000002400 */
[-C--:B------:R-:W-:Y:S01]  /*3410*/  HMMA.16816.F32 R112, R32, R24.reuse, R112 ;  /* 0x000000182070723c */ /* 0x080fe20000001870 */
[----:B-----5:R-:W5:Y:S07]  /*3420*/  LDSM.16.M88.4 R36, [R232+0x1000] ;  /* 0x00100000e824783b */ /* 0x020f6e0000000200 */
[----:B------:R-:W-:Y:S08]  /*3430*/  HMMA.16816.F32 R64, R28, R24, R64 ;  /* 0x000000181c40723c */ /* 0x000ff00000001840 */
[-C--:B------:R-:W-:Y:S08]  /*3440*/  HMMA.16816.F32 R108, R32, R26.reuse, R108 ;  /* 0x0000001a206c723c */ /* 0x080ff0000000186c */
[----:B------:R-:W-:Y:S01]  /*3450*/  HMMA.16816.F32 R60, R28, R26, R60 ;  /* 0x0000001a1c3c723c */ /* 0x000fe2000000183c */
[----:B------:R-:W2:Y:S01]  /*3460*/  LDSM.16.M88.4 R24, [R232+0x1800] ;  /* 0x00180000e818783b */ /* 0x000ea20000000200 */
[----:B------:R-:W-:Y:S01]  /*3470*/  FMUL.FTZ R80, R80, c[0x0][0x320] ;  /* 0x0000c80050507a20 */ /* 0x000fe20000410000 */
[----:B------:R-:W-:Y:S01]  /*3480*/  ISETP.GE.AND P0, PT, R48, 0x2, PT ;  /* 0x000000023000780c */ /* 0x000fe20003f06270 */
[----:B------:R-:W-:Y:S01]  /*3490*/  FMUL.FTZ R81, R81, c[0x0][0x320] ;  /* 0x0000c80051517a20 */ /* 0x000fe20000410000 */
[----:B------:R-:W2:Y:S01]  /*34a0*/  MUFU.TANH R0, R0 ;  /* 0x0000000000007308 */ /* 0x000ea20000002400 */
[----:B------:R-:W-:Y:S01]  /*34b0*/  FMUL.FTZ R78, R78, c[0x0][0x320] ;  /* 0x0000c8004e4e7a20 */ /* 0x000fe20000410000 */
[----:B------:R-:W-:-:S04]  /*34c0*/  DEPBAR.LE SB0, 0x0 ;  /* 0x000080000000791a */ /* 0x000fc80000000000 */
[C---:B-1----:R-:W-:Y:S08]  /*34d0*/  HMMA.16816.F32 R104, R32.reuse, R20, R104 ;  /* 0x000000142068723c */ /* 0x042ff00000001868 */
[-C--:B------:R-:W-:Y:S08]  /*34e0*/  HMMA.16816.F32 R100, R32, R22.reuse, R100 ;  /* 0x000000162064723c */ /* 0x080ff00000001864 */
[C---:B------:R-:W-:Y:S08]  /*34f0*/  HMMA.16816.F32 R52, R28.reuse, R22, R52 ;  /* 0x000000161c34723c */ /* 0x040ff00000001834 */
[----:B------:R-:W-:Y:S08]  /*3500*/  HMMA.16816.F32 R56, R28, R20, R56 ;  /* 0x000000141c38723c */ /* 0x000ff00000001838 */
[----:B-----5:R-:W-:Y:S08]  /*3510*/  HMMA.16816.F32 R64, R12, R36, R64 ;  /* 0x000000240c40723c */ /* 0x020ff00000001840 */
[-C--:B------:R-:W-:Y:S08]  /*3520*/  HMMA.16816.F32 R108, R16, R38.reuse, R108 ;  /* 0x00000026106c723c */ /* 0x080ff0000000186c */
[----:B------:R-:W-:Y:S08]  /*3530*/  HMMA.16816.F32 R60, R12, R38, R60 ;  /* 0x000000260c3c723c */ /* 0x000ff0000000183c */
[C---:B--2---:R-:W-:Y:S08]  /*3540*/  HMMA.16816.F32 R104, R16.reuse, R24, R104 ;  /* 0x000000181068723c */ /* 0x044ff00000001868 */
[-C--:B------:R-:W-:Y:S08]  /*3550*/  HMMA.16816.F32 R100, R16, R26.reuse, R100 ;  /* 0x0000001a1064723c */ /* 0x080ff00000001864 */
[----:B------:R-:W-:Y:S08]  /*3560*/  HMMA.16816.F32 R52, R12, R26, R52 ;  /* 0x0000001a0c34723c */ /* 0x000ff00000001834 */
[----:B------:R-:W-:Y:S08]  /*3570*/  HMMA.16816.F32 R112, R16, R36, R112 ;  /* 0x000000241070723c */ /* 0x000ff00000001870 */
[----:B------:R-:W-:Y:S01]  /*3580*/  HMMA.16816.F32 R56, R12, R24, R56 ;  /* 0x000000180c38723c */ /* 0x000fe20000001838 */
[----:B------:R-:W-:Y:S01]  /*3590*/  FMUL.FTZ R79, R79, c[0x0][0x320] ;  /* 0x0000c8004f4f7a20 */ /* 0x000fe20000410000 */
[----:B------:R1:W2:Y:S01]  /*35a0*/  MUFU.TANH R117, R80 ;  /* 0x0000005000757308 */ /* 0x0002a20000002400 */
[----:B------:R-:W-:-:S02]  /*35b0*/  FMUL.FTZ R68, R68, c[0x0][0x320] ;  /* 0x0000c80044447a20 */ /* 0x000fc40000410000 */
[----:B------:R-:W-:Y:S02]  /*35c0*/  FMUL.FTZ R69, R69, c[0x0][0x320] ;  /* 0x0000c80045457a20 */ /* 0x000fe40000410000 */
[----:B------:R-:W-:-:S03]  /*35d0*/  FMUL.FTZ R64, R64, c[0x0][0x320] ;  /* 0x0000c80040407a20 */ /* 0x000fc60000410000 */
[----:B------:R5:W2:Y:S01]  /*35e0*/  MUFU.TANH R122, R81 ;  /* 0x00000051007a7308 */ /* 0x000aa20000002400 */
[----:B------:R-:W-:Y:S02]  /*35f0*/  FMUL.FTZ R65, R65, c[0x0][0x320] ;  /* 0x0000c80041417a20 */ /* 0x000fe40000410000 */
[----:B------:R-:W-:Y:S02]  /*3600*/  FMUL.FTZ R66, R66, c[0x0][0x320] ;  /* 0x0000c80042427a20 */ /* 0x000fe40000410000 */
[----:B------:R-:W-:Y:S02]  /*3610*/  FMUL.FTZ R67, R67, c[0x0][0x320] ;  /* 0x0000c80043437a20 */ /* 0x000fe40000410000 */
[----:B-1----:R-:W-:Y:S02]  /*3620*/  FMUL.FTZ R80, R82, c[0x0][0x320] ;  /* 0x0000c80052507a20 */ /* 0x002fe40000410000 */
[----:B------:R-:W1:Y:S01]  /*3630*/  MUFU.TANH R82, R78 ;  /* 0x0000004e00527308 */ /* 0x000e620000002400 */
[----:B-----5:R-:W-:-:S07]  /*3640*/  FMUL.FTZ R81, R83, c[0x0][0x320] ;  /* 0x0000c80053517a20 */ /* 0x020fce0000410000 */
[----:B------:R-:W1:Y:S01]  /*3650*/  MUFU.TANH R83, R79 ;  /* 0x0000004f00537308 */ /* 0x000e620000002400 */
[----:B------:R-:W-:Y:S02]  /*3660*/  FMUL.FTZ R84, R84, c[0x0][0x320] ;  /* 0x0000c80054547a20 */ /* 0x000fe40000410000 */
[----:B------:R-:W-:-:S05]  /*3670*/  FMUL.FTZ R85, R85, c[0x0][0x320] ;  /* 0x0000c80055557a20 */ /* 0x000fca0000410000 */
[----:B------:R5:W1:Y:S01]  /*3680*/  MUFU.TANH R78, R68 ;  /* 0x00000044004e7308 */ /* 0x000a620000002400 */
[----:B------:R-:W-:Y:S02]  /*3690*/  FMUL.FTZ R86, R86, c[0x0][0x320] ;  /* 0x0000c80056567a20 */ /* 0x000fe40000410000 */
[----:B------:R-:W-:-:S05]  /*36a0*/  FMUL.FTZ R87, R87, c[0x0][0x320] ;  /* 0x0000c80057577a20 */ /* 0x000fca0000410000 */
[----:B------:R1:W1:Y:S01]  /*36b0*/  MUFU.TANH R79, R69 ;  /* 0x00000045004f7308 */ /* 0x0002620000002400 */
[----:B------:R-:W-:Y:S02]  /*36c0*/  FMUL.FTZ R76, R76, c[0x0][0x320] ;  /* 0x0000c8004c4c7a20 */ /* 0x000fe40000410000 */
[----:B------:R-:W-:Y:S02]  /*36d0*/  FMUL.FTZ R77, R77, c[0x0][0x320] ;  /* 0x0000c8004d4d7a20 */ /* 0x000fe40000410000 */
[----:B------:R-:W-:Y:S02]  /*36e0*/  FMUL.FTZ R36, R74, c[0x0][0x320] ;  /* 0x0000c8004a247a20 */ /* 0x000fe40000410000 */
[----:B-----5:R-:W-:Y:S01]  /*36f0*/  FMUL.FTZ R68, R70, c[0x0][0x320] ;  /* 0x0000c80046447a20 */ /* 0x020fe20000410000 */
[----:B------:R5:W2:Y:S01]  /*3700*/  MUFU.TANH R186, R66 ;  /* 0x0000004200ba7308 */ /* 0x000aa20000002400 */
[----:B------:R-:W-:Y:S02]  /*3710*/  FMUL.FTZ R70, R72, c[0x0][0x320] ;  /* 0x0000c80048467a20 */ /* 0x000fe40000410000 */
[----:B------:R-:W-:-:S02]  /*3720*/  FMUL.FTZ R37, R75, c[0x0][0x320] ;  /* 0x0000c8004b257a20 */ /* 0x000fc40000410000 */
[----:B-1----:R-:W-:-:S03]  /*3730*/  FMUL.FTZ R69, R71, c[0x0][0x320] ;  /* 0x0000c80047457a20 */ /* 0x002fc60000410000 */
[----:B------:R1:W1:Y:S01]  /*3740*/  MUFU.TANH R72, R64 ;  /* 0x0000004000487308 */ /* 0x0002620000002400 */
[----:B------:R-:W-:Y:S02]  /*3750*/  FMUL.FTZ R71, R73, c[0x0][0x320] ;  /* 0x0000c80049477a20 */ /* 0x000fe40000410000 */
[----:B------:R-:W-:Y:S02]  /*3760*/  FMUL.FTZ R111, R111, c[0x0][0x320] ;  /* 0x0000c8006f6f7a20 */ /* 0x000fe40000410000 */
[----:B------:R-:W-:Y:S02]  /*3770*/  FMUL.FTZ R21, R60, c[0x0][0x320] ;  /* 0x0000c8003c157a20 */ /* 0x000fe40000410000 */
[----:B------:R-:W-:Y:S01]  /*3780*/  FMUL.FTZ R20, R61, c[0x0][0x320] ;  /* 0x0000c8003d147a20 */ /* 0x000fe20000410000 */
[----:B------:R2:W2:Y:S01]  /*3790*/  MUFU.TANH R73, R65 ;  /* 0x0000004100497308 */ /* 0x0004a20000002400 */
[----:B------:R-:W-:Y:S02]  /*37a0*/  FMUL.FTZ R62, R62, c[0x0][0x320] ;  /* 0x0000c8003e3e7a20 */ /* 0x000fe40000410000 */
[----:B------:R-:W-:-:S02]  /*37b0*/  FMUL.FTZ R63, R63, c[0x0][0x320] ;  /* 0x0000c8003f3f7a20 */ /* 0x000fc40000410000 */
[----:B-----5:R-:W-:Y:S02]  /*37c0*/  FMUL.FTZ R66, R107, c[0x0][0x320] ;  /* 0x0000c8006b427a20 */ /* 0x020fe40000410000 */
[----:B------:R-:W-:Y:S01]  /*37d0*/  FMUL.FTZ R17, R52, c[0x0][0x320] ;  /* 0x0000c80034117a20 */ /* 0x000fe20000410000 */
[----:B------:R5:W3:Y:S01]  /*37e0*/  MUFU.TANH R179, R67 ;  /* 0x0000004300b37308 */ /* 0x000ae20000002400 */
[----:B-1----:R-:W-:Y:S02]  /*37f0*/  FMUL.FTZ R64, R103, c[0x0][0x320] ;  /* 0x0000c80067407a20 */ /* 0x002fe40000410000 */
[----:B------:R-:W-:Y:S02]  /*3800*/  FMUL.FTZ R16, R53, c[0x0][0x320] ;  /* 0x0000c80035107a20 */ /* 0x000fe40000410000 */
[----:B------:R-:W-:Y:S02]  /*3810*/  FMUL.FTZ R112, R112, c[0x0][0x320] ;  /* 0x0000c80070707a20 */ /* 0x000fe40000410000 */
[----:B--2---:R-:W-:-:S02]  /*3820*/  FMUL.FTZ R65, R102, c[0x0][0x320] ;  /* 0x0000c80066417a20 */ /* 0x004fc40000410000 */
[----:B------:R-:W-:Y:S02]  /*3830*/  FMUL.FTZ R113, R113, c[0x0][0x320] ;  /* 0x0000c80071717a20 */ /* 0x000fe40000410000 */
[----:B------:R-:W-:Y:S02]  /*3840*/  FMUL.FTZ R114, R114, c[0x0][0x320] ;  /* 0x0000c80072727a20 */ /* 0x000fe40000410000 */
[----:B------:R-:W-:Y:S02]  /*3850*/  FMUL.FTZ R115, R115, c[0x0][0x320] ;  /* 0x0000c80073737a20 */ /* 0x000fe40000410000 */
[----:B-----5:R-:W-:Y:S02]  /*3860*/  FMUL.FTZ R67, R106, c[0x0][0x320] ;  /* 0x0000c8006a437a20 */ /* 0x020fe40000410000 */
[----:B------:R-:W-:Y:S02]  /*3870*/  FMUL.FTZ R108, R108, c[0x0][0x320] ;  /* 0x0000c8006c6c7a20 */ /* 0x000fe40000410000 */
[----:B------:R-:W-:-:S02]  /*3880*/  FMUL.FTZ R109, R109, c[0x0][0x320] ;  /* 0x0000c8006d6d7a20 */ /* 0x000fc40000410000 */
[----:B------:R-:W-:Y:S02]  /*3890*/  FMUL.FTZ R110, R110, c[0x0][0x320] ;  /* 0x0000c8006e6e7a20 */ /* 0x000fe40000410000 */
[----:B------:R-:W-:Y:S02]  /*38a0*/  FMUL.FTZ R104, R104, c[0x0][0x320] ;  /* 0x0000c80068687a20 */ /* 0x000fe40000410000 */
[----:B------:R-:W-:Y:S02]  /*38b0*/  FMUL.FTZ R105, R105, c[0x0][0x320] ;  /* 0x0000c80069697a20 */ /* 0x000fe40000410000 */
[----:B------:R-:W-:Y:S02]  /*38c0*/  FMUL.FTZ R56, R56, c[0x0][0x320] ;  /* 0x0000c80038387a20 */ /* 0x000fe40000410000 */
[----:B------:R-:W-:Y:S02]  /*38d0*/  FMUL.FTZ R57, R57, c[0x0][0x320] ;  /* 0x0000c80039397a20 */ /* 0x000fe40000410000 */
[----:B------:R-:W-:-:S02]  /*38e0*/  FMUL.FTZ R58, R58, c[0x0][0x320] ;  /* 0x0000c8003a3a7a20 */ /* 0x000fc40000410000 */
[----:B------:R-:W-:Y:S02]  /*38f0*/  FMUL.FTZ R59, R59, c[0x0][0x320] ;  /* 0x0000c8003b3b7a20 */ /* 0x000fe40000410000 */
[----:B------:R-:W-:Y:S02]  /*3900*/  FMUL.FTZ R100, R100, c[0x0][0x320] ;  /* 0x0000c80064647a20 */ /* 0x000fe40000410000 */
[----:B------:R-:W-:Y:S02]  /*3910*/  FMUL.FTZ R101, R101, c[0x0][0x320] ;  /* 0x0000c80065657a20 */ /* 0x000fe40000410000 */
[----:B------:R-:W-:Y:S02]  /*3920*/  FMUL.FTZ R54, R54, c[0x0][0x320] ;  /* 0x0000c80036367a20 */ /* 0x000fe40000410000 */
[----:B------:R-:W-:Y:S01]  /*3930*/  FMUL.FTZ R55, R55, c[0x0][0x320] ;  /* 0x0000c80037377a20 */ /* 0x000fe20000410000 */
[----:B------:R1:W2:Y:S08]  /*3940*/  MUFU.TANH R215, R111 ;  /* 0x0000006f00d77308 */ /* 0x0002b00000002400 */
[----:B------:R1:W1:Y:S08]  /*3950*/  MUFU.TANH R177, R62 ;  /* 0x0000003e00b17308 */ /* 0x0002700000002400 */
[----:B------:R1:W1:Y:S08]  /*3960*/  MUFU.TANH R171, R63 ;  /* 0x0000003f00ab7308 */ /* 0x0002700000002400 */
        /* <DEDUP_REMOVED lines=25> */
[----:B------:R1:W1:Y:S08]  /*3b00*/  MUFU.TANH R199, R105 ;  /* 0x0000006900c77308 */ /* 0x0002700000002400 */
        /* <DEDUP_REMOVED lines=13> */
[----:B------:R1:W1:Y:S01]  /*3be0*/  MUFU.TANH R111, R55 ;  /* 0x00000037006f7308 */ /* 0x0002620000002400 */
[----:B------:R-:W-:Y:S01]  /*3bf0*/  BSSY B0, `(.L_x_1643) ;  /* 0x0000050000007945 */ /* 0x000fe20003800000 */
[----:B------:R-:W-:Y:S01]  /*3c00*/  BAR.SYNC.DEFER_BLOCKING 0x0 ;  /* 0x0000000000007b1d */ /* 0x000fe20000010000 */
[----:B------:R-:W-:-:S05]  /*3c10*/  ISETP.GT.AND P1, PT, R144, 0x3f, PT ;  /* 0x0000003f9000780c */ /* 0x000fca0003f24270 */
        /* <DEDUP_REMOVED lines=8> */
[----:B------:R-:W-:Y:S02]  /*3ca0*/  @!P1 LEA.HI.X.SX32 R6, R5, R139, 0x1, P0 ;  /* 0x0000008b05069211 */ /* 0x000fe400000f0eff */
[----:B------:R-:W-:-:S04]  /*3cb0*/  @!P1 LEA R8, P0, R7, c[0x0][0x2a0], 0x2 ;  /* 0x0000a80007089a11 */ /* 0x000fc800078010ff */
[----:B------:R-:W-:-:S05]  /*3cc0*/  @!P1 LEA.HI.X R9, R7, c[0x0][0x2a4], R6, 0x2, P0 ;  /* 0x0000a90007099a11 */ /* 0x000fca00000f1406 */
[----:B------:R-:W2:Y:S01]  /*3cd0*/  @!P1 LDG.E R11, [R8.64] ;  /* 0x00000006080b9981 */ /* 0x000ea2000c1e1900 */
[----:B------:R-:W-:-:S04]  /*3ce0*/  IMAD.MOV R5, RZ, RZ, -R5 ;  /* 0x000000ffff057224 */ /* 0x000fc800078e0a05 */
[----:B------:R-:W-:-:S04]  /*3cf0*/  IMAD R10, R5, c[0x0][0x2b8], R4 ;  /* 0x0000ae00050a7a24 */ /* 0x000fc800078e0204 */
[----:B------:R-:W-:Y:S01]  /*3d00*/  IMAD.WIDE.U32 R6, R10, c[0x0][0x1e0], RZ ;  /* 0x000078000a067a25 */ /* 0x000fe200078e00ff */
[----:B------:R-:W-:Y:S01]  /*3d10*/  SHF.R.S32.HI R4, RZ, 0x1f, R10 ;  /* 0x0000001fff047819 */ /* 0x000fe2000001140a */
[----:B------:R3:W-:Y:S04]  /*3d20*/  STL [R1+0x48], R10 ;  /* 0x0000480a01007387 */ /* 0x0007e80000100800 */
[----:B------:R-:W-:-:S04]  /*3d30*/  IMAD R4, R4, c[0x0][0x1e0], RZ ;  /* 0x0000780004047a24 */ /* 0x000fc800078e02ff */
[----:B------:R-:W-:-:S05]  /*3d40*/  IMAD R4, R10, c[0x0][0x1e4], R4 ;  /* 0x000079000a047a24 */ /* 0x000fca00078e0204 */
[----:B------:R-:W-:Y:S02]  /*3d50*/  IADD3 R7, R7, R4, RZ ;  /* 0x0000000407077210 */ /* 0x000fe40007ffe0ff */
[----:B--2---:R-:W-:-:S03]  /*3d60*/  SHF.R.S32.HI R4, RZ, 0x1f, R11 ;  /* 0x0000001fff047819 */ /* 0x004fc6000001140b */
[----:B------:R-:W-:Y:S01]  /*3d70*/  IMAD.WIDE.U32 R6, R11, c[0x0][0x1f0], R6 ;  /* 0x00007c000b067a25 */ /* 0x000fe200078e0006 */
[----:B------:R2:W-:Y:S03]  /*3d80*/  STL [R1+0x44], R11 ;  /* 0x0000440b01007387 */ /* 0x0005e60000100800 */
[----:B------:R-:W-:Y:S01]  /*3d90*/  IMAD R4, R4, c[0x0][0x1f0], RZ ;  /* 0x00007c0004047a24 */ /* 0x000fe200078e02ff */
[----:B---3--:R-:W-:-:S03]  /*3da0*/  IADD3 R10, P2, R140, R6, RZ ;  /* 0x000000068c0a7210 */ /* 0x008fc60007f5e0ff */
[----:B------:R-:W-:-:S05]  /*3db0*/  IMAD R4, R11, c[0x0][0x1f4], R4 ;  /* 0x00007d000b047a24 */ /* 0x000fca00078e0204 */
[----:B------:R-:W-:Y:S02]  /*3dc0*/  IADD3.X R4, R138, R7, R4, P2, !PT ;  /* 0x000000078a047210 */ /* 0x000fe400017fe404 */
[----:B--2---:R-:W-:-:S04]  /*3dd0*/  LEA R11, P0, R10, c[0x0][0x1c8], 0x1 ;  /* 0x000072000a0b7a11 */ /* 0x004fc800078008ff */
[----:B------:R-:W-:Y:S01]  /*3de0*/  LEA.HI.X R10, R10, c[0x0][0x1cc], R4, 0x1, P0 ;  /* 0x000073000a0a7a11 */ /* 0x000fe200000f0c04 */
[----:B------:R-:W-:Y:S06]  /*3df0*/  BRA.DIV ~URZ, `(.L_x_1645) ;  /* 0x0000fd927f007947 */ /* 0x000fec000b800000 */
[----:B------:R2:W3:Y:S02]  /*3e00*/  SHFL.IDX PT, R12, R10, RZ, 0x181f ;  /* 0x00181fff0a0c7589 */ /* 0x0004e400000e0000 */
.L_x_1735:
[----:B------:R-:W-:Y:S05]  /*3e10*/  BRA.DIV ~URZ, `(.L_x_1646) ;  /* 0x0000fde27f007947 */ /* 0x000fea000b800000 */
[----:B------:R-:W4:Y:S01]  /*3e20*/  LDL R9, [R1+0xc] ;  /* 0x00000c0001097983 */ /* 0x000f220000100800 */
[----:B------:R-:W-:-:S03]  /*3e30*/  ISETP.GE.AND P0, PT, R250, c[0x0][0x1d4], PT ;  /* 0x00007500fa007a0c */ /* 0x000fc60003f06270 */
[----:B------:R-:W5:Y:S04]  /*3e40*/  SHFL.IDX PT, R8, R11, RZ, 0x181f ;  /* 0x00181fff0b087589 */ /* 0x000f6800000e0000 */
[----:B------:R-:W2:Y:S04]  /*3e50*/  SHFL.IDX PT, R6, R11, 0x1, 0x181f ;  /* 0x00381f000b067f89 */ /* 0x000ea800000e0000 */
[----:B------:R-:W3:Y:S04]  /*3e60*/  SHFL.IDX PT, R7, R10, 0x1, 0x181f ;  /* 0x00381f000a077f89 */ /* 0x000ee800000e0000 */
[----:B------:R-:W1:Y:S04]  /*3e70*/  SHFL.IDX PT, R4, R11, 0x2, 0x181f ;  /* 0x00581f000b047f89 */ /* 0x000e6800000e0000 */
[----:B------:R-:W1:Y:S04]  /*3e80*/  SHFL.IDX PT, R5, R10, 0x2, 0x181f ;  /* 0x00581f000a057f89 */ /* 0x000e6800000e0000 */
[----:B--2---:R-:W2:Y:S01]  /*3e90*/  SHFL.IDX PT, R10, R10, 0x3, 0x181f ;  /* 0x00781f000a0a7f89 */ /* 0x004ea200000e0000 */
[----:B-----5:R-:W-:-:S03]  /*3ea0*/  IADD3 R14, P6, R8, R51, RZ ;  /* 0x00000033080e7210 */ /* 0x020fc60007fde0ff */
[----:B------:R-:W1:Y:S01]  /*3eb0*/  SHFL.IDX PT, R11, R11, 0x3, 0x181f ;  /* 0x00781f000b0b7f89 */ /* 0x000e6200000e0000 */
[----:B------:R-:W-:Y:S01]  /*3ec0*/  IADD3 R18, P5, R8, R137, RZ ;  /* 0x0000008908127210 */ /* 0x000fe20007fbe0ff */
[----:B---3--:R-:W-:Y:S01]  /*3ed0*/  IMAD.X R15, R12, 0x1, R50, P6 ;  /* 0x000000010c0f7824 */ /* 0x008fe200030e0632 */
[----:B------:R-:W-:-:S03]  /*3ee0*/  IADD3 R8, P6, R6, R51, RZ ;  /* 0x0000003306087210 */ /* 0x000fc60007fde0ff */
[----:B------:R-:W-:Y:S01]  /*3ef0*/  IMAD.X R19, R12, 0x1, R136, P5 ;  /* 0x000000010c137824 */ /* 0x000fe200028e0688 */
[----:B------:R-:W-:-:S05]  /*3f00*/  IADD3 R12, P5, R6, R137, RZ ;  /* 0x00000089060c7210 */ /* 0x000fca0007fbe0ff */
[----:B------:R-:W-:Y:S01]  /*3f10*/  IMAD.X R13, R7, 0x1, R136, P5 ;  /* 0x00000001070d7824 */ /* 0x000fe200028e0688 */
[----:B----4-:R-:W-:Y:S01]  /*3f20*/  ISETP.GE.AND P2, PT, R9, c[0x0][0x1d4], PT ;  /* 0x0000750009007a0c */ /* 0x010fe20003f46270 */
[----:B------:R-:W-:Y:S01]  /*3f30*/  IMAD.X R9, R7, 0x1, R50, P6 ;  /* 0x0000000107097824 */ /* 0x000fe200030e0632 */
[C---:B-1----:R-:W-:Y:S02]  /*3f40*/  IADD3 R6, P6, R4.reuse, R51, RZ ;  /* 0x0000003304067210 */ /* 0x042fe40007fde0ff */
[----:B------:R-:W-:-:S03]  /*3f50*/  IADD3 R4, P5, R4, R137, RZ ;  /* 0x0000008904047210 */ /* 0x000fc60007fbe0ff */
[C---:B------:R-:W-:Y:S02]  /*3f60*/  IMAD.X R7, R5.reuse, 0x1, R50, P6 ;  /* 0x0000000105077824 */ /* 0x040fe400030e0632 */
[----:B------:R-:W-:-:S04]  /*3f70*/  IMAD.X R5, R5, 0x1, R136, P5 ;  /* 0x0000000105057824 */ /* 0x000fc800028e0688 */
[----:B------:R1:W-:Y:S04]  /*3f80*/  LDGSTS.E.BYPASS.LTC128B.128 [R251+0x4100], [R14.64], !P2 ;  /* 0x041000000efb7fae */ /* 0x0003e8000d101d46 */
[----:B------:R3:W-:Y:S04]  /*3f90*/  LDGSTS.E.BYPASS.LTC128B.128 [R251+0x6100], [R18.64], !P0 ;  /* 0x0610000012fb7fae */ /* 0x0007e8000c101d46 */
[----:B------:R3:W-:Y:S04]  /*3fa0*/  LDGSTS.E.BYPASS.LTC128B.128 [R251+0x4900], [R8.64], !P2 ;  /* 0x0490000008fb7fae */ /* 0x0007e8000d101d46 */
[----:B------:R4:W-:Y:S04]  /*3fb0*/  LDGSTS.E.BYPASS.LTC128B.128 [R251+0x6900], [R12.64], !P0 ;  /* 0x069000000cfb7fae */ /* 0x0009e8000c101d46 */
[----:B------:R3:W-:Y:S04]  /*3fc0*/  LDGSTS.E.BYPASS.LTC128B.128 [R251+0x5100], [R6.64], !P2 ;  /* 0x0510000006fb7fae */ /* 0x0007e8000d101d46 */
[----:B------:R3:W-:Y:S01]  /*3fd0*/  LDGSTS.E.BYPASS.LTC128B.128 [R251+0x7100], [R4.64], !P0 ;  /* 0x0710000004fb7fae */ /* 0x0007e2000c101d46 */
[----:B-1----:R-:W-:-:S02]  /*3fe0*/  SEL R14, RZ, 0x10, P2 ;  /* 0x00000010ff0e7807 */ /* 0x002fc40001000000 */
[----:B----4-:R-:W-:Y:S02]  /*3ff0*/  SEL R13, RZ, 0x10, P0 ;  /* 0x00000010ff0d7807 */ /* 0x010fe40000000000 */
.L_x_1736:
[C---:B--23--:R-:W-:Y:S02]  /*4000*/  IADD3 R5, -R14.reuse, 0x10, RZ ;  /* 0x000000100e057810 */ /* 0x04cfe40007ffe1ff */
[----:B------:R-:W-:Y:S02]  /*4010*/  IADD3 R4, -R13, 0x10, RZ ;  /* 0x000000100d047810 */ /* 0x000fe40007ffe1ff */
[----:B------:R-:W-:Y:S02]  /*4020*/  LOP3.LUT R5, R5, 0xf, RZ, 0xc0, !PT ;  /* 0x0000000f05057812 */ /* 0x000fe400078ec0ff */
[----:B------:R-:W-:Y:S02]  /*4030*/  ISETP.NE.U32.AND P6, PT, R14, RZ, PT ;  /* 0x000000ff0e00720c */ /* 0x000fe40003fc5070 */
[----:B------:R-:W-:Y:S02]  /*4040*/  IADD3 R6, P2, P0, R5, R11, R51 ;  /* 0x0000000b05067210 */ /* 0x000fe4000785e033 */
[----:B------:R-:W-:-:S02]  /*4050*/  LOP3.LUT R4, R4, 0xf, RZ, 0xc0, !PT ;  /* 0x0000000f04047812 */ /* 0x000fc400078ec0ff */
        /* <DEDUP_REMOVED lines=9> */
.L_x_1644:
[----:B--234-:R-:W-:Y:S05]  /*40f0*/  BSYNC B0 ;  /* 0x0000000000007941 */ /* 0x01cfea0003800000 */
.L_x_1643:
[----:B-1----:R-:W2:Y:S01]  /*4100*/  LDL R4, [R1+0x3c] ;  /* 0x00003c0001047983 */ /* 0x002ea20000100800 */
[----:B------:R-:W-:Y:S02]  /*4110*/  MOV R6, 0xffffffc0 ;  /* 0xffffffc000067802 */ /* 0x000fe40000000f00 */
[----:B------:R-:W-:Y:S01]  /*4120*/  IADD3 R18, -R248, R3, RZ ;  /* 0x00000003f8127210 */ /* 0x000fe20007ffe1ff */
[----:B------:R-:W0:Y:S02]  /*4130*/  LDGDEPBAR ;  /* 0x00000000000079af */ /* 0x000e240000000000 */
[----:B------:R-:W-:Y:S01]  /*4140*/  IMAD R6, R48, R6, 0x41 ;  /* 0x0000004130067424 */ /* 0x000fe200078e0206 */
[----:B--2---:R-:W-:Y:S02]  /*4150*/  IADD3 R7, R252, R4, RZ ;  /* 0x00000004fc077210 */ /* 0x004fe40007ffe0ff */
[----:B------:R-:W-:-:S03]  /*4160*/  MOV R4, c[0x0][0x2ac] ;  /* 0x0000ab0000047a02 */ /* 0x000fc60000000f00 */
[----:B------:R-:W-:-:S04]  /*4170*/  @P4 IMAD.HI.U32 R5, R7, c[0x0][0x2c8], RZ ;  /* 0x0000b20007054a27 */ /* 0x000fc800078e00ff */
[----:B------:R-:W-:Y:S01]  /*4180*/  IMAD R4, R4, c[0x0][0x1d0], R6 ;  /* 0x0000740004047a24 */ /* 0x000fe200078e0206 */
[----:B------:R-:W-:-:S04]  /*4190*/  @P4 SHF.R.U32.HI R7, RZ, c[0x0][0x2cc], R5 ;  /* 0x0000b300ff074a19 */ /* 0x000fc80000011605 */
[----:B------:R-:W-:Y:S01]  /*41a0*/  IADD3 R3, R4, -c[0x0][0x168], -R248 ;  /* 0x80005a0004037a10 */ /* 0x000fe20007ffe8f8 */
[----:B------:R-:W-:Y:S05]  /*41b0*/  BRA.DIV ~URZ, `(.L_x_1647) ;  /* 0x0000ff827f007947 */ /* 0x000fea000b800000 */
[----:B------:R1:W2:Y:S02]  /*41c0*/  SHFL.IDX PT, R4, R7, RZ, 0x1c1f ;  /* 0x001c1fff07047589 */ /* 0x0002a400000e0000 */
.L_x_1737:
        /* <DEDUP_REMOVED lines=33> */
[----:B------:R-:W-:Y:S01]  /*43e0*/  FSEL R197, R197, -INF , P0 ;  /* 0xff800000c5c57808 */ /* 0x000fe20000000000 */
[----:B------:R-:W-:Y:S05]  /*43f0*/  BRA.DIV ~URZ, `(.L_x_1648) ;  /* 0x0000fda27f007947 */ /* 0x000fea000b800000 */
[----:B------:R-:W2:Y:S04]  /*4400*/  SHFL.IDX PT, R2, R7, 0x2, 0x1c1f ;  /* 0x005c1f0007027f89 */ /* 0x000ea800000e0000 */
[----:B------:R-:W3:Y:S04]  /*4410*/  SHFL.IDX PT, R0, R7, 0x1, 0x1c1f ;  /* 0x003c1f0007007f89 */ /* 0x000ee800000e0000 */
[----:B-1----:R-:W1:Y:S01]  /*4420*/  SHFL.IDX PT, R7, R7, 0x3, 0x1c1f ;  /* 0x007c1f0007077f89 */ /* 0x002e6200000e0000 */
[----:B--2---:R-:W-:-:S02]  /*4430*/  IMAD.IADD R2, R3, 0x1, R2 ;  /* 0x0000000103027824 */ /* 0x004fc400078e0202 */
[----:B---3--:R-:W-:-:S03]  /*4440*/  IMAD.IADD R0, R3, 0x1, R0 ;  /* 0x0000000103007824 */ /* 0x008fc600078e0200 */
[----:B------:R-:W-:Y:S01]  /*4450*/  IMNMX R2, R18, R2, PT ;  /* 0x0000000212027217 */ /* 0x000fe20003800200 */
[----:B-1----:R-:W-:-:S03]  /*4460*/  IMAD.IADD R3, R3, 0x1, R7 ;  /* 0x0000000103037824 */ /* 0x002fc600078e0207 */
[C---:B------:R-:W-:Y:S02]  /*4470*/  ISETP.GT.AND P6, PT, R2.reuse, RZ, PT ;  /* 0x000000ff0200720c */ /* 0x040fe40003fc4270 */
[C---:B------:R-:W-:Y:S02]  /*4480*/  ISETP.GT.AND P5, PT, R2.reuse, 0x1, PT ;  /* 0x000000010200780c */ /* 0x040fe40003fa4270 */
[----:B------:R-:W-:Y:S02]  /*4490*/  ISETP.GT.AND P2, PT, R2, 0x8, PT ;  /* 0x000000080200780c */ /* 0x000fe40003f44270 */
[----:B------:R-:W-:Y:S02]  /*44a0*/  FSEL R124, R124, -INF , P6 ;  /* 0xff8000007c7c7808 */ /* 0x000fe40003000000 */
[----:B------:R-:W-:Y:S02]  /*44b0*/  FSEL R120, R120, -INF , P5 ;  /* 0xff80000078787808 */ /* 0x000fe40002800000 */
[----:B------:R-:W-:-:S02]  /*44c0*/  ISETP.GT.AND P6, PT, R2, 0x10, PT ;  /* 0x000000100200780c */ /* 0x000fc40003fc4270 */
[C---:B------:R-:W-:Y:S02]  /*44d0*/  ISETP.GT.AND P5, PT, R2.reuse, 0x11, PT ;  /* 0x000000110200780c */ /* 0x040fe40003fa4270 */
[----:B------:R-:W-:Y:S02]  /*44e0*/  ISETP.GT.AND P0, PT, R2, 0x9, PT ;  /* 0x000000090200780c */ /* 0x000fe40003f04270 */
[----:B------:R-:W-:Y:S02]  /*44f0*/  FSEL R84, R84, -INF , P2 ;  /* 0xff80000054547808 */ /* 0x000fe40001000000 */
[----:B------:R-:W-:Y:S02]  /*4500*/  ISETP.GT.AND P2, PT, R2, 0x18, PT ;  /* 0x000000180200780c */ /* 0x000fe40003f44270 */
[----:B------:R-:W-:Y:S02]  /*4510*/  FSEL R11, R76, -INF , P6 ;  /* 0xff8000004c0b7808 */ /* 0x000fe40003000000 */
[----:B------:R-:W-:-:S02]  /*4520*/  FSEL R10, R77, -INF , P5 ;  /* 0xff8000004d0a7808 */ /* 0x000fc40002800000 */
[C---:B------:R-:W-:Y:S02]  /*4530*/  ISETP.GT.AND P6, PT, R2.reuse, 0x20, PT ;  /* 0x000000200200780c */ /* 0x040fe40003fc4270 */
[C---:B------:R-:W-:Y:S02]  /*4540*/  ISETP.GT.AND P5, PT, R2.reuse, 0x21, PT ;  /* 0x000000210200780c */ /* 0x040fe40003fa4270 */
[----:B------:R-:W-:Y:S02]  /*4550*/  FSEL R85, R85, -INF , P0 ;  /* 0xff80000055557808 */ /* 0x000fe40000000000 */
[----:B------:R-:W-:Y:S02]  /*4560*/  ISETP.GT.AND P0, PT, R2, 0x19, PT ;  /* 0x000000190200780c */ /* 0x000fe40003f04270 */
[----:B------:R-:W-:Y:S02]  /*4570*/  FSEL R70, R70, -INF , P2 ;  /* 0xff80000046467808 */ /* 0x000fe40001000000 */
[----:B------:R-:W-:-:S02]  /*4580*/  ISETP.GT.AND P2, PT, R2, 0x28, PT ;  /* 0x000000280200780c */ /* 0x000fc40003f44270 */
[----:B------:R-:W-:Y:S02]  /*4590*/  FSEL R108, R72, -INF , P6 ;  /* 0xff800000486c7808 */ /* 0x000fe40003000000 */
[----:B------:R-:W-:Y:S02]  /*45a0*/  FSEL R93, R73, -INF , P5 ;  /* 0xff800000495d7808 */ /* 0x000fe40002800000 */
[C---:B------:R-:W-:Y:S02]  /*45b0*/  ISETP.GT.AND P6, PT, R2.reuse, 0x30, PT ;  /* 0x000000300200780c */ /* 0x040fe40003fc4270 */
[----:B------:R-:W-:Y:S02]  /*45c0*/  ISETP.GT.AND P5, PT, R2, 0x31, PT ;  /* 0x000000310200780c */ /* 0x000fe40003fa4270 */
[----:B------:R-:W-:Y:S02]  /*45d0*/  IMNMX R0, R18, R0, PT ;  /* 0x0000000012007217 */ /* 0x000fe40003800200 */
[----:B------:R-:W-:-:S02]  /*45e0*/  FSEL R71, R71, -INF , P0 ;  /* 0xff80000047477808 */ /* 0x000fc40000000000 */
[C---:B------:R-:W-:Y:S02]  /*45f0*/  ISETP.GT.AND P0, PT, R2.reuse, 0x29, PT ;  /* 0x000000290200780c */ /* 0x040fe40003f04270 */
[----:B------:R-:W-:Y:S02]  /*4600*/  FSEL R79, R21, -INF , P2 ;  /* 0xff800000154f7808 */ /* 0x000fe40001000000 */
[----:B------:R-:W-:Y:S02]  /*4610*/  ISETP.GT.AND P2, PT, R2, 0x38, PT ;  /* 0x000000380200780c */ /* 0x000fe40003f44270 */
[----:B------:R-:W-:Y:S02]  /*4620*/  FSEL R63, R63, -INF , P6 ;  /* 0xff8000003f3f7808 */ /* 0x000fe40003000000 */
[----:B------:R-:W-:Y:S02]  /*4630*/  FSEL R62, R62, -INF , P5 ;  /* 0xff8000003e3e7808 */ /* 0x000fe40002800000 */
[----:B------:R-:W-:-:S02]  /*4640*/  ISETP.GT.AND P6, PT, R0, RZ, PT ;  /* 0x000000ff0000720c */ /* 0x000fc40003fc4270 */
[----:B------:R-:W-:Y:S02]  /*4650*/  ISETP.GT.AND P5, PT, R0, 0x1, PT ;  /* 0x000000010000780c */ /* 0x000fe40003fa4270 */
[----:B------:R-:W-:Y:S02]  /*4660*/  FSEL R78, R20, -INF , P0 ;  /* 0xff800000144e7808 */ /* 0x000fe40000000000 */
[----:B------:R-:W-:Y:S02]  /*4670*/  ISETP.GT.AND P0, PT, R2, 0x39, PT ;  /* 0x000000390200780c */ /* 0x000fe40003f04270 */
[----:B------:R-:W-:Y:S02]  /*4680*/  FSEL R77, R17, -INF , P2 ;  /* 0xff800000114d7808 */ /* 0x000fe40001000000 */
[----:B------:R-:W-:Y:S02]  /*4690*/  ISETP.GT.AND P2, PT, R0, 0x8, PT ;  /* 0x000000080000780c */ /* 0x000fe40003f44270 */
[----:B------:R-:W-:-:S02]  /*46a0*/  FSEL R88, R88, -INF , P6 ;  /* 0xff80000058587808 */ /* 0x000fc40003000000 */
[----:B------:R-:W-:Y:S02]  /*46b0*/  FSEL R89, R89, -INF , P5 ;  /* 0xff80000059597808 */ /* 0x000fe40002800000 */
[C---:B------:R-:W-:Y:S02]  /*46c0*/  ISETP.GT.AND P6, PT, R0.reuse, 0x10, PT ;  /* 0x000000100000780c */ /* 0x040fe40003fc4270 */
[----:B------:R-:W-:Y:S02]  /*46d0*/  ISETP.GT.AND P5, PT, R0, 0x11, PT ;  /* 0x000000110000780c */ /* 0x000fe40003fa4270 */
[----:B------:R-:W-:Y:S02]  /*46e0*/  FSEL R76, R16, -INF , P0 ;  /* 0xff800000104c7808 */ /* 0x000fe40000000000 */
[----:B------:R-:W-:Y:S02]  /*46f0*/  ISETP.GT.AND P0, PT, R0, 0x9, PT ;  /* 0x000000090000780c */ /* 0x000fe40003f04270 */
[----:B------:R-:W-:-:S02]  /*4700*/  FSEL R91, R91, -INF , P2 ;  /* 0xff8000005b5b7808 */ /* 0x000fc40001000000 */
[----:B------:R-:W-:Y:S02]  /*4710*/  ISETP.GT.AND P2, PT, R0, 0x18, PT ;  /* 0x000000180000780c */ /* 0x000fe40003f44270 */
[----:B------:R-:W-:Y:S02]  /*4720*/  FSEL R80, R80, -INF , P6 ;  /* 0xff80000050507808 */ /* 0x000fe40003000000 */
        /* <DEDUP_REMOVED lines=10> */
[----:B------:R-:W-:Y:S02]  /*47d0*/  ISETP.GT.AND P5, PT, R0, 0x31, PT ;  /* 0x000000310000780c */ /* 0x000fe40003fa4270 */
[----:B------:R-:W-:Y:S02]  /*47e0*/  IMNMX R18, R18, R3, PT ;  /* 0x0000000312127217 */ /* 0x000fe40003800200 */
[----:B------:R-:W-:Y:S02]  /*47f0*/  FSEL R69, R69, -INF , P0 ;  /* 0xff80000045457808 */ /* 0x000fe40000000000 */
[----:B------:R-:W-:Y:S02]  /*4800*/  ISETP.GT.AND P0, PT, R0, 0x29, PT ;  /* 0x000000290000780c */ /* 0x000fe40003f04270 */
[----:B------:R-:W-:Y:S02]  /*4810*/  FSEL R176, R176, -INF , P2 ;  /* 0xff800000b0b07808 */ /* 0x000fe40001000000 */
[----:B------:R-:W-:-:S02]  /*4820*/  ISETP.GT.AND P2, PT, R0, 0x38, PT ;  /* 0x000000380000780c */ /* 0x000fc40003f44270 */
[----:B------:R-:W-:Y:S02]  /*4830*/  FSEL R67, R67, -INF , P6 ;  /* 0xff80000043437808 */ /* 0x000fe40003000000 */
[----:B------:R-:W-:Y:S02]  /*4840*/  FSEL R66, R66, -INF , P5 ;  /* 0xff80000042427808 */ /* 0x000fe40002800000 */
[C---:B------:R-:W-:Y:S02]  /*4850*/  ISETP.GT.AND P6, PT, R18.reuse, RZ, PT ;  /* 0x000000ff1200720c */ /* 0x040fe40003fc4270 */
[----:B------:R-:W-:Y:S02]  /*4860*/  ISETP.GT.AND P5, PT, R18, 0x1, PT ;  /* 0x000000011200780c */ /* 0x000fe40003fa4270 */
[----:B------:R-:W-:Y:S02]  /*4870*/  FSEL R215, R215, -INF , P0 ;  /* 0xff800000d7d77808 */ /* 0x000fe40000000000 */
[----:B------:R-:W-:-:S02]  /*4880*/  ISETP.GT.AND P0, PT, R0, 0x39, PT ;  /* 0x000000390000780c */ /* 0x000fc40003f04270 */
[----:B------:R-:W-:Y:S02]  /*4890*/  FSEL R65, R65, -INF , P2 ;  /* 0xff80000041417808 */ /* 0x000fe40001000000 */
[----:B------:R-:W-:Y:S02]  /*48a0*/  FMNMX.FTZ R3, R15, R14, !PT ;  /* 0x0000000e0f037209 */ /* 0x000fe40007810000 */
[----:B------:R-:W-:Y:S02]  /*48b0*/  ISETP.GT.AND P2, PT, R18, 0x8, PT ;  /* 0x000000081200780c */ /* 0x000fe40003f44270 */
[----:B------:R-:W-:Y:S02]  /*48c0*/  FSEL R121, R121, -INF , P6 ;  /* 0xff80000079797808 */ /* 0x000fe40003000000 */
[----:B------:R-:W-:Y:S02]  /*48d0*/  FSEL R125, R125, -INF , P5 ;  /* 0xff8000007d7d7808 */ /* 0x000fe40002800000 */
[----:B------:R-:W-:-:S02]  /*48e0*/  FMNMX.FTZ R5, R88, R89, !PT ;  /* 0x0000005958057209 */ /* 0x000fc40007810000 */
[----:B------:R-:W-:Y:S02]  /*48f0*/  FMNMX.FTZ R4, R124, R120, !PT ;  /* 0x000000787c047209 */ /* 0x000fe40007810000 */
[----:B------:R-:W-:Y:S02]  /*4900*/  FSEL R64, R64, -INF , P0 ;  /* 0xff80000040407808 */ /* 0x000fe40000000000 */
[----:B------:R-:W-:Y:S02]  /*4910*/  FMNMX.FTZ R2, R126, R3, !PT ;  /* 0x000000037e027209 */ /* 0x000fe40007810000 */
[----:B------:R-:W-:Y:S02]  /*4920*/  ISETP.GT.AND P0, PT, R18, 0x9, PT ;  /* 0x000000091200780c */ /* 0x000fe40003f04270 */
[----:B------:R-:W-:Y:S02]  /*4930*/  FSEL R86, R86, -INF , P2 ;  /* 0xff80000056567808 */ /* 0x000fe40001000000 */
[----:B------:R-:W-:-:S02]  /*4940*/  FMNMX.FTZ R5, R91, R5, !PT ;  /* 0x000000055b057209 */ /* 0x000fc40007810000 */
[----:B------:R-:W-:Y:S02]  /*4950*/  FMNMX.FTZ R4, R84, R4, !PT ;  /* 0x0000000454047209 */ /* 0x000fe40007810000 */
[----:B------:R-:W-:Y:S02]  /*4960*/  FMNMX.FTZ R6, R121, R125, !PT ;  /* 0x0000007d79067209 */ /* 0x000fe40007810000 */
[----:B------:R-:W-:Y:S02]  /*4970*/  FMNMX.FTZ R2, R90, R2, !PT ;  /* 0x000000025a027209 */ /* 0x000fe40007810000 */
[----:B------:R-:W-:Y:S02]  /*4980*/  ISETP.GT.AND P6, PT, R18, 0x10, PT ;  /* 0x000000101200780c */ /* 0x000fe40003fc4270 */
[----:B------:R-:W-:Y:S02]  /*4990*/  FSEL R87, R87, -INF , P0 ;  /* 0xff80000057577808 */ /* 0x000fe40000000000 */
[----:B------:R-:W-:-:S02]  /*49a0*/  FMNMX.FTZ R5, R116, R5, !PT ;  /* 0x0000000574057209 */ /* 0x000fc40007810000 */
[----:B------:R-:W-:Y:S02]  /*49b0*/  FMNMX.FTZ R4, R85, R4, !PT ;  /* 0x0000000455047209 */ /* 0x000fe40007810000 */
[----:B------:R-:W-:Y:S02]  /*49c0*/  FMNMX.FTZ R6, R86, R6, !PT ;  /* 0x0000000656067209 */ /* 0x000fe40007810000 */
[----:B------:R-:W-:Y:S02]  /*49d0*/  ISETP.GT.AND P5, PT, R18, 0x11, PT ;  /* 0x000000111200780c */ /* 0x000fe40003fa4270 */
[----:B------:R-:W-:Y:S02]  /*49e0*/  FSEL R82, R82, -INF , P6 ;  /* 0xff80000052527808 */ /* 0x000fe40003000000 */
[----:B------:R-:W-:Y:S02]  /*49f0*/  FMNMX.FTZ R2, R117, R2, !PT ;  /* 0x0000000275027209 */ /* 0x000fe40007810000 */
        /* <DEDUP_REMOVED lines=63> */
[----:B------:R-:W-:Y:S02]  /*4df0*/  FMNMX.FTZ R7, R197, R7, !PT ;  /* 0x00000007c5077209 */ /* 0x000fe40007810000 */
[----:B------:R-:W-:Y:S02]  /*4e00*/  FMNMX.FTZ R5, R64, R5, !PT ;  /* 0x0000000540057209 */ /* 0x000fe40007810000 */
[----:B------:R-:W-:Y:S01]  /*4e10*/  FMNMX.FTZ R4, R76, R4, !PT ;  /* 0x000000044c047209 */ /* 0x000fe20007810000 */
[----:B------:R-:W1:Y:S01]  /*4e20*/  SHFL.BFLY PT, R3, R7, 0x2, 0x1f ;  /* 0x0c401f0007037f89 */ /* 0x000e6200000e0000 */
[----:B------:R-:W-:-:S02]  /*4e30*/  FSEL R111, R111, -INF , P0 ;  /* 0xff8000006f6f7808 */ /* 0x000fc40000000000 */
[----:B------:R-:W-:Y:S01]  /*4e40*/  FMNMX.FTZ R6, R168, R6, !PT ;  /* 0x00000006a8067209 */ /* 0x000fe20007810000 */
[----:B------:R-:W2:Y:S03]  /*4e50*/  SHFL.BFLY PT, R2, R5, 0x2, 0x1f ;  /* 0x0c401f0005027f89 */ /* 0x000ea600000e0000 */
[----:B------:R-:W-:Y:S01]  /*4e60*/  FMNMX.FTZ R6, R111, R6, !PT ;  /* 0x000000066f067209 */ /* 0x000fe20007810000 */
[----:B------:R-:W3:Y:S04]  /*4e70*/  SHFL.BFLY PT, R0, R4, 0x2, 0x1f ;  /* 0x0c401f0004007f89 */ /* 0x000ee800000e0000 */
[----:B------:R-:W4:Y:S01]  /*4e80*/  SHFL.BFLY PT, R196, R6, 0x2, 0x1f ;  /* 0x0c401f0006c47f89 */ /* 0x000f2200000e0000 */
[----:B-1----:R-:W-:-:S02]  /*4e90*/  FMNMX.FTZ R7, R3, R7, !PT ;  /* 0x0000000703077209 */ /* 0x002fc40007810000 */
[----:B--2---:R-:W-:-:S03]  /*4ea0*/  FMNMX.FTZ R5, R5, R2, !PT ;  /* 0x0000000205057209 */ /* 0x004fc60007810000 */
[----:B------:R-:W1:Y:S01]  /*4eb0*/  SHFL.BFLY PT, R3, R7, 0x1, 0x1f ;  /* 0x0c201f0007037f89 */ /* 0x000e6200000e0000 */
[----:B---3--:R-:W-:-:S03]  /*4ec0*/  FMNMX.FTZ R4, R4, R0, !PT ;  /* 0x0000000004047209 */ /* 0x008fc60007810000 */
[----:B------:R-:W2:Y:S01]  /*4ed0*/  SHFL.BFLY PT, R2, R5, 0x1, 0x1f ;  /* 0x0c201f0005027f89 */ /* 0x000ea200000e0000 */
[----:B----4-:R-:W-:-:S03]  /*4ee0*/  FMNMX.FTZ R196, R6, R196, !PT ;  /* 0x000000c406c47209 */ /* 0x010fc60007810000 */
[----:B------:R-:W3:Y:S04]  /*4ef0*/  SHFL.BFLY PT, R0, R4, 0x1, 0x1f ;  /* 0x0c201f0004007f89 */ /* 0x000ee800000e0000 */
[----:B------:R4:W4:Y:S01]  /*4f00*/  SHFL.BFLY PT, R6, R196, 0x1, 0x1f ;  /* 0x0c201f00c4067f89 */ /* 0x00092200000e0000 */
[----:B-1----:R-:W-:Y:S02]  /*4f10*/  FMNMX.FTZ R3, R7, R3, !PT ;  /* 0x0000000307037209 */ /* 0x002fe40007810000 */
[----:B--2---:R-:W-:Y:S02]  /*4f20*/  FMNMX.FTZ R2, R5, R2, !PT ;  /* 0x0000000205027209 */ /* 0x004fe40007810000 */
[----:B---3--:R-:W-:Y:S02]  /*4f30*/  FMNMX.FTZ R0, R4, R0, !PT ;  /* 0x0000000004007209 */ /* 0x008fe40007810000 */
.L_x_1738:
[C---:B------:R-:W-:Y:S01]  /*4f40*/  FMUL.FTZ R193, R3.reuse, c[0x0][0x2d0] ;  /* 0x0000b40003c17a20 */ /* 0x040fe20000410000 */
[----:B------:R-:W-:Y:S01]  /*4f50*/  FSETP.NEU.FTZ.AND P0, PT, R3, -INF , PT ;  /* 0xff8000000300780b */ /* 0x000fe20003f1d000 */
[----:B------:R-:W-:Y:S01]  /*4f60*/  FMUL.FTZ R192, R2, c[0x0][0x2d0] ;  /* 0x0000b40002c07a20 */ /* 0x000fe20000410000 */
[----:B------:R-:W2:Y:S01]  /*4f70*/  LDL R221, [R1+0x3c] ;  /* 0x00003c0001dd7983 */ /* 0x000ea20000100800 */
[----:B------:R-:W-:Y:S01]  /*4f80*/  FMUL.FTZ R187, R0, c[0x0][0x2d0] ;  /* 0x0000b40000bb7a20 */ /* 0x000fe20000410000 */
[----:B------:R-:W-:Y:S01]  /*4f90*/  FSEL R193, R193, RZ, P0 ;  /* 0x000000ffc1c17208 */ /* 0x000fe20000000000 */
[----:B------:R-:W-:Y:S01]  /*4fa0*/  WARPSYNC 0xffffffff ;  /* 0xffffffff00007948 */ /* 0x000fe20003800000 */
[----:B------:R-:W-:Y:S01]  /*4fb0*/  FSETP.NEU.FTZ.AND P0, PT, R2, -INF , PT ;  /* 0xff8000000200780b */ /* 0x000fe20003f1d000 */
[----:B------:R-:W1:Y:S01]  /*4fc0*/  LDSM.16.MT88.4 R24, [R236+0x2000] ;  /* 0x00200000ec18783b */ /* 0x000e620000004200 */
[----:B----4-:R-:W-:Y:S01]  /*4fd0*/  FMNMX.FTZ R196, R6, R196, !PT ;  /* 0x000000c406c47209 */ /* 0x010fe20007810000 */
[----:B------:R-:W-:Y:S01]  /*4fe0*/  FFMA.FTZ R185, R15, c[0x0][0x2d0], -R193 ;  /* 0x0000b4000fb97a23 */ /* 0x000fe200000108c1 */
[----:B------:R-:W-:Y:S01]  /*4ff0*/  FSEL R192, R192, RZ, P0 ;  /* 0x000000ffc0c07208 */ /* 0x000fe20000000000 */
[----:B------:R-:W3:Y:S01]  /*5000*/  LDSM.16.MT88.4 R156, [R239] ;  /* 0x00000000ef9c783b */ /* 0x000ee20000004200 */
[----:B------:R-:W-:Y:S01]  /*5010*/  FSETP.NEU.FTZ.AND P0, PT, R0, -INF , PT ;  /* 0xff8000000000780b */ /* 0x000fe20003f1d000 */
[----:B------:R-:W-:-:S02]  /*5020*/  FMUL.FTZ R110, R196, c[0x0][0x2d0] ;  /* 0x0000b400c46e7a20 */ /* 0x000fc40000410000 */
[--C-:B------:R-:W-:Y:S01]  /*5030*/  FFMA.FTZ R206, R80, c[0x0][0x2d0], -R192.reuse ;  /* 0x0000b40050ce7a23 */ /* 0x100fe200000108c0 */
[----:B------:R-:W-:Y:S01]  /*5040*/  FSEL R187, R187, RZ, P0 ;  /* 0x000000ffbbbb7208 */ /* 0x000fe20000000000 */
[----:B------:R-:W-:Y:S01]  /*5050*/  FFMA.FTZ R60, R81, c[0x0][0x2d0], -R192 ;  /* 0x0000b400513c7a23 */ /* 0x000fe200000108c0 */
[----:B------:R-:W-:Y:S01]  /*5060*/  FSETP.NEU.FTZ.AND P0, PT, R196, -INF , PT ;  /* 0xff800000c400780b */ /* 0x000fe20003f1d000 */
[----:B------:R-:W4:Y:S01]  /*5070*/  LDSM.16.MT88.4 R148, [R238] ;  /* 0x00000000ee94783b */ /* 0x000f220000004200 */
[--C-:B------:R-:W-:Y:S01]  /*5080*/  FFMA.FTZ R184, R14, c[0x0][0x2d0], -R193.reuse ;  /* 0x0000b4000eb87a23 */ /* 0x100fe200000108c1 */
[----:B------:R-:W-:Y:S01]  /*5090*/  MUFU.EX2 R185, R185 ;  /* 0x000000b900b97308 */ /* 0x000fe20000000800 */
[----:B------:R-:W-:Y:S01]  /*50a0*/  FSEL R110, R110, RZ, P0 ;  /* 0x000000ff6e6e7208 */ /* 0x000fe20000000000 */
[----:B------:R-:W5:Y:S01]  /*50b0*/  LDSM.16.MT88.4 R140, [R237] ;  /* 0x00000000ed8c783b */ /* 0x000f620000004200 */
[--C-:B------:R-:W-:Y:S02]  /*50c0*/  FFMA.FTZ R92, R126, c[0x0][0x2d0], -R193.reuse ;  /* 0x0000b4007e5c7a23 */ /* 0x100fe400000108c1 */
[----:B------:R-:W-:Y:S01]  /*50d0*/  FFMA.FTZ R213, R90, c[0x0][0x2d0], -R193 ;  /* 0x0000b4005ad57a23 */ /* 0x000fe200000108c1 */
[----:B------:R-:W1:Y:S01]  /*50e0*/  LDSM.16.MT88.4 R132, [R236] ;  /* 0x00000000ec84783b */ /* 0x000e620000004200 */
[--C-:B------:R-:W-:Y:S01]  /*50f0*/  FFMA.FTZ R57, R82, c[0x0][0x2d0], -R110.reuse ;  /* 0x0000b40052397a23 */ /* 0x100fe2000001086e */
[----:B------:R-:W3:Y:S01]  /*5100*/  MUFU.EX2 R184, R184 ;  /* 0x000000b800b87308 */ /* 0x000ee20000000800 */
[----:B------:R-:W-:Y:S01]  /*5110*/  FFMA.FTZ R52, R83, c[0x0][0x2d0], -R110 ;  /* 0x0000b40053347a23 */ /* 0x000fe2000001086e */
[----:B------:R-:W-:Y:S01]  /*5120*/  LDSM.16.MT88.4 R96, [R238+0x2000] ;  /* 0x00200000ee60783b */ /* 0x000fe20000004200 */
[----:B------:R-:W-:-:S02]  /*5130*/  FFMA.FTZ R109, R88, c[0x0][0x2d0], -R192 ;  /* 0x0000b400586d7a23 */ /* 0x000fc400000108c0 */
[--C-:B------:R-:W-:Y:S01]  /*5140*/  FFMA.FTZ R214, R89, c[0x0][0x2d0], -R192.reuse ;  /* 0x0000b40059d67a23 */ /* 0x100fe200000108c0 */
[----:B------:R-:W1:Y:S01]  /*5150*/  LDSM.16.MT88.4 R80, [R239+0x2000] ;  /* 0x00200000ef50783b */ /* 0x000e620000004200 */
[--C-:B------:R-:W-:Y:S01]  /*5160*/  FFMA.FTZ R212, R91, c[0x0][0x2d0], -R192.reuse ;  /* 0x0000b4005bd47a23 */ /* 0x100fe200000108c0 */
[----:B------:R-:W-:Y:S01]  /*5170*/  MUFU.EX2 R92, R92 ;  /* 0x0000005c005c7308 */ /* 0x000fe20000000800 */
[----:B------:R-:W-:Y:S01]  /*5180*/  FFMA.FTZ R208, R116, c[0x0][0x2d0], -R192 ;  /* 0x0000b40074d07a23 */ /* 0x000fe200000108c0 */
[----:B------:R-:W1:Y:S01]  /*5190*/  LDSM.16.MT88.4 R112, [R237+0x2000] ;  /* 0x00200000ed70783b */ /* 0x000e620000004200 */
[--C-:B------:R-:W-:Y:S02]  /*51a0*/  FFMA.FTZ R95, R124, c[0x0][0x2d0], -R187.reuse ;  /* 0x0000b4007c5f7a23 */ /* 0x100fe400000108bb */
[--C-:B------:R-:W-:Y:S01]  /*51b0*/  FFMA.FTZ R94, R120, c[0x0][0x2d0], -R187.reuse ;  /* 0x0000b400785e7a23 */ /* 0x100fe200000108bb */
[----:B------:R-:W-:Y:S01]  /*51c0*/  LDSM.16.MT88.4 R44, [R239+0x800] ;  /* 0x00080000ef2c783b */ /* 0x000fe20000004200 */
[--C-:B------:R-:W-:Y:S01]  /*51d0*/  FFMA.FTZ R211, R84, c[0x0][0x2d0], -R187.reuse ;  /* 0x0000b40054d37a23 */ /* 0x100fe200000108bb */
[----:B------:R-:W4:Y:S01]  /*51e0*/  MUFU.EX2 R213, R213 ;  /* 0x000000d500d57308 */ /* 0x000f220000000800 */
[--C-:B------:R-:W-:Y:S01]  /*51f0*/  FFMA.FTZ R205, R85, c[0x0][0x2d0], -R187.reuse ;  /* 0x0000b40055cd7a23 */ /* 0x100fe200000108bb */
[----:B------:R-:W-:Y:S01]  /*5200*/  LDSM.16.MT88.4 R40, [R238+0x800] ;  /* 0x00080000ee28783b */ /* 0x000fe20000004200 */
[--C-:B------:R-:W-:Y:S01]  /*5210*/  FFMA.FTZ R210, R121, c[0x0][0x2d0], -R110.reuse ;  /* 0x0000b40079d27a23 */ /* 0x100fe2000001086e */
[----:B---3--:R-:W-:Y:S01]  /*5220*/  F2FP.PACK_AB R128, R184, R185 ;  /* 0x000000b9b880723e */ /* 0x008fe200000000ff */
[--C-:B------:R-:W-:Y:S01]  /*5230*/  FFMA.FTZ R209, R125, c[0x0][0x2d0], -R110.reuse ;  /* 0x0000b4007dd17a23 */ /* 0x100fe2000001086e */
[----:B------:R-:W-:Y:S01]  /*5240*/  LDSM.16.MT88.4 R32, [R236+0x800] ;  /* 0x00080000ec20783b */ /* 0x000fe20000004200 */
[--C-:B------:R-:W-:Y:S01]  /*5250*/  FFMA.FTZ R203, R86, c[0x0][0x2d0], -R110.reuse ;  /* 0x0000b40056cb7a23 */ /* 0x100fe2000001086e */
[----:B------:R-:W-:Y:S01]  /*5260*/  MUFU.EX2 R109, R109 ;  /* 0x0000006d006d7308 */ /* 0x000fe20000000800 */
[----:B------:R-:W-:Y:S01]  /*5270*/  FFMA.FTZ R201, R87, c[0x0][0x2d0], -R110 ;  /* 0x0000b40057c97a23 */ /* 0x000fe2000001086e */
[----:B------:R-:W-:Y:S01]  /*5280*/  LDSM.16.MT88.4 R28, [R239+0x2800] ;  /* 0x00280000ef1c783b */ /* 0x000fe20000004200 */
[----:B------:R-:W-:-:S02]  /*5290*/  FFMA.FTZ R204, R11, c[0x0][0x2d0], -R187 ;  /* 0x0000b4000bcc7a23 */ /* 0x000fc400000108bb */
[----:B------:R-:W-:Y:S01]  /*52a0*/  FFMA.FTZ R58, R10, c[0x0][0x2d0], -R187 ;  /* 0x0000b4000a3a7a23 */ /* 0x000fe200000108bb */
[----:B------:R-:W-:Y:S01]  /*52b0*/  LDSM.16.MT88.4 R16, [R238+0x2800] ;  /* 0x00280000ee10783b */ /* 0x000fe20000004200 */
[--C-:B------:R-:W-:Y:S01]  /*52c0*/  FFMA.FTZ R61, R13, c[0x0][0x2d0], -R193.reuse ;  /* 0x0000b4000d3d7a23 */ /* 0x100fe200000108c1 */
[----:B------:R-:W3:Y:S01]  /*52d0*/  MUFU.EX2 R214, R214 ;  /* 0x000000d600d67308 */ /* 0x000ee20000000800 */
[--C-:B------:R-:W-:Y:S01]  /*52e0*/  FFMA.FTZ R56, R12, c[0x0][0x2d0], -R193.reuse ;  /* 0x0000b4000c387a23 */ /* 0x100fe200000108c1 */
[----:B------:R-:W5:Y:S01]  /*52f0*/  LDSM.16.MT88.4 R8, [R236+0x2800] ;  /* 0x00280000ec08783b */ /* 0x000f620000004200 */
[--C-:B------:R-:W-:Y:S01]  /*5300*/  FFMA.FTZ R51, R36, c[0x0][0x2d0], -R110.reuse ;  /* 0x0000b40024337a23 */ /* 0x100fe2000001086e */
[----:B----4-:R-:W-:Y:S01]  /*5310*/  F2FP.PACK_AB R130, R213, R92 ;  /* 0x0000005cd582723e */ /* 0x010fe200000000ff */
[----:B------:R-:W-:Y:S01]  /*5320*/  FFMA.FTZ R50, R37, c[0x0][0x2d0], -R110 ;  /* 0x0000b40025327a23 */ /* 0x000fe2000001086e */
[----:B------:R-:W-:Y:S01]  /*5330*/  LDSM.16.MT88.4 R12, [R237+0x2800] ;  /* 0x00280000ed0c783b */ /* 0x000fe20000004200 */
[--C-:B------:R-:W-:Y:S01]  /*5340*/  FFMA.FTZ R207, R117, c[0x0][0x2d0], -R193.reuse ;  /* 0x0000b40075cf7a23 */ /* 0x100fe200000108c1 */
[----:B------:R-:W-:Y:S01]  /*5350*/  MUFU.EX2 R212, R212 ;  /* 0x000000d400d47308 */ /* 0x000fe20000000800 */
[----:B------:R-:W-:Y:S01]  /*5360*/  FFMA.FTZ R202, R122, c[0x0][0x2d0], -R193 ;  /* 0x0000b4007aca7a23 */ /* 0x000fe200000108c1 */
[----:B------:R-:W4:Y:S01]  /*5370*/  LDSM.16.MT88.4 R36, [R237+0x800] ;  /* 0x00080000ed24783b */ /* 0x000f220000004200 */
[----:B------:R-:W-:-:S02]  /*5380*/  FFMA.FTZ R59, R68, c[0x0][0x2d0], -R192 ;  /* 0x0000b400443b7a23 */ /* 0x000fc400000108c0 */
[----:B------:R-:W-:Y:S02]  /*5390*/  FFMA.FTZ R55, R69, c[0x0][0x2d0], -R192 ;  /* 0x0000b40045377a23 */ /* 0x000fe400000108c0 */
[--C-:B------:R-:W-:Y:S01]  /*53a0*/  FFMA.FTZ R54, R70, c[0x0][0x2d0], -R187.reuse ;  /* 0x0000b40046367a23 */ /* 0x100fe200000108bb */
[----:B------:R-:W1:Y:S01]  /*53b0*/  MUFU.EX2 R208, R208 ;  /* 0x000000d000d07308 */ /* 0x000e620000000800 */
[----:B---3--:R-:W-:Y:S01]  /*53c0*/  F2FP.PACK_AB R129, R214, R109 ;  /* 0x0000006dd681723e */ /* 0x008fe200000000ff */
        /* <DEDUP_REMOVED lines=8> */
[----:B------:R-:W3:Y:S01]  /*5450*/  MUFU.EX2 R94, R94 ;  /* 0x0000005e005e7308 */ /* 0x000ee20000000800 */
[----:B-1----:R-:W-:Y:S01]  /*5460*/  F2FP.PACK_AB R131, R208, R212 ;  /* 0x000000d4d083723e */ /* 0x002fe200000000ff */
[--C-:B------:R-:W-:Y:S02]  /*5470*/  FFMA.FTZ R198, R198, c[0x0][0x2d0], -R193.reuse ;  /* 0x0000b400c6c67a23 */ /* 0x100fe400000108c1 */
[----:B------:R-:W-:Y:S02]  /*5480*/  FFMA.FTZ R197, R197, c[0x0][0x2d0], -R193 ;  /* 0x0000b400c5c57a23 */ /* 0x000fe400000108c1 */
[----:B------:R-:W-:-:S02]  /*5490*/  FFMA.FTZ R216, R216, c[0x0][0x2d0], -R192 ;  /* 0x0000b400d8d87a23 */ /* 0x000fc400000108c0 */
[----:B------:R-:W-:Y:S01]  /*54a0*/  MUFU.EX2 R211, R211 ;  /* 0x000000d300d37308 */ /* 0x000fe20000000800 */
[C---:B------:R-:W-:Y:S01]  /*54b0*/  HMMA.16816.F32 R116, R128.reuse, R24, RZ ;  /* 0x000000188074723c */ /* 0x040fe200000018ff */
[--C-:B------:R-:W-:Y:S02]  /*54c0*/  FFMA.FTZ R215, R215, c[0x0][0x2d0], -R192.reuse ;  /* 0x0000b400d7d77a23 */ /* 0x100fe400000108c0 */
[--C-:B------:R-:W-:Y:S02]  /*54d0*/  FFMA.FTZ R67, R67, c[0x0][0x2d0], -R192.reuse ;  /* 0x0000b40043437a23 */ /* 0x100fe400000108c0 */
[--C-:B------:R-:W-:Y:S02]  /*54e0*/  FFMA.FTZ R66, R66, c[0x0][0x2d0], -R192.reuse ;  /* 0x0000b40042427a23 */ /* 0x100fe400000108c0 */
[----:B------:R-:W1:Y:S01]  /*54f0*/  MUFU.EX2 R205, R205 ;  /* 0x000000cd00cd7308 */ /* 0x000e620000000800 */
[----:B---3--:R-:W-:Y:S01]  /*5500*/  F2FP.PACK_AB R20, R94, R95 ;  /* 0x0000005f5e14723e */ /* 0x008fe200000000ff */
[----:B------:R-:W-:Y:S01]  /*5510*/  HMMA.16816.F32 R160, R128, R156, RZ ;  /* 0x0000009c80a0723c */ /* 0x000fe200000018ff */
[----:B------:R-:W-:-:S02]  /*5520*/  FFMA.FTZ R65, R65, c[0x0][0x2d0], -R192 ;  /* 0x0000b40041417a23 */ /* 0x000fc400000108c0 */
[----:B------:R-:W-:Y:S02]  /*5530*/  FFMA.FTZ R64, R64, c[0x0][0x2d0], -R192 ;  /* 0x0000b40040407a23 */ /* 0x000fe400000108c0 */
[--C-:B------:R-:W-:Y:S01]  /*5540*/  FFMA.FTZ R63, R63, c[0x0][0x2d0], -R187.reuse ;  /* 0x0000b4003f3f7a23 */ /* 0x100fe200000108bb */
[----:B------:R-:W-:Y:S01]  /*5550*/  MUFU.EX2 R210, R210 ;  /* 0x000000d200d27308 */ /* 0x000fe20000000800 */
[----:B------:R-:W-:Y:S01]  /*5560*/  FFMA.FTZ R62, R62, c[0x0][0x2d0], -R187 ;  /* 0x0000b4003e3e7a23 */ /* 0x000fe200000108bb */
[----:B------:R-:W-:Y:S01]  /*5570*/  HMMA.16816.F32 R152, R128, R148, RZ ;  /* 0x000000948098723c */ /* 0x000fe200000018ff */
[----:B------:R-:W-:-:S04]  /*5580*/  FADD.FTZ R214, R109, R214 ;  /* 0x000000d66dd67221 */ /* 0x000fc80000010000 */
[----:B------:R-:W-:Y:S01]  /*5590*/  FADD.FTZ R214, R212, R214 ;  /* 0x000000d6d4d67221 */ /* 0x000fe20000010000 */
[----:B------:R-:W3:Y:S01]  /*55a0*/  MUFU.EX2 R209, R209 ;  /* 0x000000d100d17308 */ /* 0x000ee20000000800 */
[----:B-1----:R-:W-:Y:S01]  /*55b0*/  F2FP.PACK_AB R22, R205, R211 ;  /* 0x000000d3cd16723e */ /* 0x002fe200000000ff */
[----:B-----5:R-:W-:Y:S01]  /*55c0*/  HMMA.16816.F32 R144, R128, R140, RZ ;  /* 0x0000008c8090723c */ /* 0x020fe200000018ff */
[----:B------:R-:W-:-:S05]  /*55d0*/  FADD.FTZ R214, R208, R214 ;  /* 0x000000d6d0d67221 */ /* 0x000fca0000010000 */
[----:B------:R-:W1:Y:S02]  /*55e0*/  MUFU.EX2 R203, R203 ;  /* 0x000000cb00cb7308 */ /* 0x000e640000000800 */
[C---:B------:R-:W-:Y:S06]  /*55f0*/  HMMA.16816.F32 R136, R128.reuse, R132, RZ ;  /* 0x000000848088723c */ /* 0x040fec00000018ff */
[----:B------:R-:W5:Y:S01]  /*5600*/  MUFU.EX2 R201, R201 ;  /* 0x000000c900c97308 */ /* 0x000f620000000800 */
[----:B---3--:R-:W-:Y:S01]  /*5610*/  F2FP.PACK_AB R21, R209, R210 ;  /* 0x000000d2d115723e */ /* 0x008fe200000000ff */
[----:B------:R-:W-:Y:S01]  /*5620*/  HMMA.16816.F32 R68, R128, R80, RZ ;  /* 0x000000508044723c */ /* 0x000fe200000018ff */
[----:B------:R-:W-:-:S05]  /*5630*/  FADD.FTZ R209, R210, R209 ;  /* 0x000000d1d2d17221 */ /* 0x000fca0000010000 */
[----:B------:R-:W-:Y:S01]  /*5640*/  MUFU.EX2 R207, R207 ;  /* 0x000000cf00cf7308 */ /* 0x000fe20000000800 */
[----:B-1----:R-:W-:Y:S01]  /*5650*/  FADD.FTZ R209, R203, R209 ;  /* 0x000000d1cbd17221 */ /* 0x002fe20000010000 */
[----:B------:R-:W-:Y:S01]  /*5660*/  HMMA.16816.F32 R84, R128, R96, RZ ;  /* 0x000000608054723c */ /* 0x000fe200000018ff */
[----:B-----5:R-:W-:-:S05]  /*5670*/  F2FP.PACK_AB R23, R201, R203 ;  /* 0x000000cbc917723e */ /* 0x020fca00000000ff */
[----:B------:R-:W1:Y:S02]  /*5680*/  MUFU.EX2 R202, R202 ;  /* 0x000000ca00ca7308 */ /* 0x000e640000000800 */
[----:B------:R-:W-:Y:S01]  /*5690*/  HMMA.16816.F32 R100, R128, R112, RZ ;  /* 0x000000708064723c */ /* 0x000fe200000018ff */
[----:B------:R-:W-:-:S05]  /*56a0*/  FADD.FTZ R201, R201, R209 ;  /* 0x000000d1c9c97221 */ /* 0x000fca0000010000 */
[----:B------:R-:W-:Y:S02]  /*56b0*/  MUFU.EX2 R61, R61 ;  /* 0x0000003d003d7308 */ /* 0x000fe40000000800 */
[C---:B------:R-:W-:Y:S06]  /*56c0*/  HMMA.16816.F32 R120, R20.reuse, R24, RZ ;  /* 0x000000181478723c */ /* 0x040fec00000018ff */
[----:B------:R-:W3:Y:S02]  /*56d0*/  MUFU.EX2 R56, R56 ;  /* 0x0000003800387308 */ /* 0x000ee40000000800 */
[----:B------:R-:W-:Y:S01]  /*56e0*/  HMMA.16816.F32 R164, R20, R156, RZ ;  /* 0x0000009c14a4723c */ /* 0x000fe200000018ff */
[----:B-1----:R-:W-:Y:S01]  /*56f0*/  F2FP.PACK_AB R4, R202, R207 ;  /* 0x000000cfca04723e */ /* 0x002fe200000000ff */
[----:B------:R-:W-:-:S02]  /*5700*/  FFMA.FTZ R25, R168, c[0x0][0x2d0], -R110 ;  /* 0x0000b400a8197a23 */ /* 0x000fc4000001086e */
[----:B------:R-:W-:Y:S02]  /*5710*/  FFMA.FTZ R24, R111, c[0x0][0x2d0], -R110 ;  /* 0x0000b4006f187a23 */ /* 0x000fe4000001086e */
[----:B------:R-:W-:Y:S02]  /*5720*/  MUFU.EX2 R206, R206 ;  /* 0x000000ce00ce7308 */ /* 0x000fe40000000800 */
[C---:B------:R-:W-:Y:S06]  /*5730*/  HMMA.16816.F32 R172, R20.reuse, R148, RZ ;  /* 0x0000009414ac723c */ /* 0x040fec00000018ff */
[----:B------:R-:W1:Y:S02]  /*5740*/  MUFU.EX2 R60, R60 ;  /* 0x0000003c003c7308 */ /* 0x000e640000000800 */
[----:B------:R-:W-:Y:S01]  /*5750*/  HMMA.16816.F32 R180, R20, R140, RZ ;  /* 0x0000008c14b4723c */ /* 0x000fe200000018ff */
[----:B---3--:R-:W-:-:S05]  /*5760*/  F2FP.PACK_AB R6, R56, R61 ;  /* 0x0000003d3806723e */ /* 0x008fca00000000ff */
[----:B------:R-:W-:Y:S02]  /*5770*/  MUFU.EX2 R59, R59 ;  /* 0x0000003b003b7308 */ /* 0x000fe40000000800 */
[C---:B------:R-:W-:Y:S06]  /*5780*/  HMMA.16816.F32 R188, R20.reuse, R132, RZ ;  /* 0x0000008414bc723c */ /* 0x040fec00000018ff */
[----:B------:R-:W3:Y:S02]  /*5790*/  MUFU.EX2 R55, R55 ;  /* 0x0000003700377308 */ /* 0x000ee40000000800 */
[----:B------:R-:W-:Y:S01]  /*57a0*/  HMMA.16816.F32 R72, R20, R80, RZ ;  /* 0x000000501448723c */ /* 0x000fe200000018ff */
[----:B-1----:R-:W-:Y:S01]  /*57b0*/  F2FP.PACK_AB R5, R60, R206 ;  /* 0x000000ce3c05723e */ /* 0x002fe200000000ff */
[----:B------:R-:W-:-:S04]  /*57c0*/  FADD.FTZ R206, R206, R214 ;  /* 0x000000d6cece7221 */ /* 0x000fc80000010000 */
[----:B------:R-:W-:Y:S01]  /*57d0*/  FADD.FTZ R206, R60, R206 ;  /* 0x000000ce3cce7221 */ /* 0x000fe20000010000 */
[----:B------:R-:W-:Y:S01]  /*57e0*/  MUFU.EX2 R204, R204 ;  /* 0x000000cc00cc7308 */ /* 0x000fe20000000800 */
[C---:B------:R-:W-:Y:S07]  /*57f0*/  HMMA.16816.F32 R88, R20.reuse, R96, RZ ;  /* 0x000000601458723c */ /* 0x040fee00000018ff */
[----:B------:R-:W1:Y:S01]  /*5800*/  MUFU.EX2 R58, R58 ;  /* 0x0000003a003a7308 */ /* 0x000e620000000800 */
[----:B------:R-:W-:Y:S01]  /*5810*/  HMMA.16816.F32 R104, R20, R112, RZ ;  /* 0x000000701468723c */ /* 0x000fe200000018ff */
[----:B---3--:R-:W-:Y:S01]  /*5820*/  F2FP.PACK_AB R7, R55, R59 ;  /* 0x0000003b3707723e */ /* 0x008fe200000000ff */
[----:B------:R-:W-:-:S05]  /*5830*/  FADD.FTZ R59, R59, R206 ;  /* 0x000000ce3b3b7221 */ /* 0x000fca0000010000 */
[----:B------:R-:W-:Y:S01]  /*5840*/  MUFU.EX2 R54, R54 ;  /* 0x0000003600367308 */ /* 0x000fe20000000800 */
[C---:B------:R-:W-:Y:S07]  /*5850*/  HMMA.16816.F32 R116, R4.reuse, R8, R116 ;  /* 0x000000080474723c */ /* 0x040fee0000001874 */
[----:B------:R-:W3:Y:S01]  /*5860*/  MUFU.EX2 R53, R53 ;  /* 0x0000003500357308 */ /* 0x000ee20000000800 */
[----:B-1----:R-:W-:Y:S01]  /*5870*/  F2FP.PACK_AB R124, R58, R204 ;  /* 0x000000cc3a7c723e */ /* 0x002fe200000000ff */
[C---:B------:R-:W-:Y:S06]  /*5880*/  HMMA.16816.F32 R160, R4.reuse, R44, R160 ;  /* 0x0000002c04a0723c */ /* 0x040fec00000018a0 */
[----:B------:R-:W1:Y:S02]  /*5890*/  MUFU.EX2 R57, R57 ;  /* 0x0000003900397308 */ /* 0x000e640000000800 */
[C---:B------:R-:W-:Y:S06]  /*58a0*/  HMMA.16816.F32 R152, R4.reuse, R40, R152 ;  /* 0x000000280498723c */ /* 0x040fec0000001898 */
[----:B------:R-:W5:Y:S01]  /*58b0*/  MUFU.EX2 R52, R52 ;  /* 0x0000003400347308 */ /* 0x000f620000000800 */
[----:B---3--:R-:W-:Y:S01]  /*58c0*/  F2FP.PACK_AB R126, R53, R54 ;  /* 0x00000036357e723e */ /* 0x008fe200000000ff */
[C---:B----4-:R-:W-:Y:S06]  /*58d0*/  HMMA.16816.F32 R144, R4.reuse, R36, R144 ;  /* 0x000000240490723c */ /* 0x050fec0000001890 */
[----:B------:R-:W-:Y:S01]  /*58e0*/  MUFU.EX2 R51, R51 ;  /* 0x0000003300337308 */ /* 0x000fe20000000800 */
[----:B-1----:R-:W-:Y:S01]  /*58f0*/  FADD.FTZ R201, R57, R201 ;  /* 0x000000c939c97221 */ /* 0x002fe20000010000 */
[C---:B------:R-:W-:Y:S06]  /*5900*/  HMMA.16816.F32 R136, R4.reuse, R32, R136 ;  /* 0x000000200488723c */ /* 0x040fec0000001888 */
[----:B------:R-:W1:Y:S01]  /*5910*/  MUFU.EX2 R50, R50 ;  /* 0x0000003200327308 */ /* 0x000e620000000800 */
[----:B-----5:R-:W-:Y:S01]  /*5920*/  F2FP.PACK_AB R125, R52, R57 ;  /* 0x00000039347d723e */ /* 0x020fe200000000ff */
[C---:B------:R-:W-:Y:S06]  /*5930*/  HMMA.16816.F32 R68, R4.reuse, R28, R68 ;  /* 0x0000001c0444723c */ /* 0x040fec0000001844 */
[----:B------:R-:W-:Y:S02]  /*5940*/  MUFU.EX2 R200, R200 ;  /* 0x000000c800c87308 */ /* 0x000fe40000000800 */
[----:B------:R-:W-:Y:S01]  /*5950*/  HMMA.16816.F32 R84, R4, R16, R84 ;  /* 0x000000100454723c */ /* 0x000fe20000001854 */
[----:B-1----:R-:W-:-:S05]  /*5960*/  F2FP.PACK_AB R127, R50, R51 ;  /* 0x00000033327f723e */ /* 0x002fca00000000ff */
[----:B------:R-:W-:Y:S02]  /*5970*/  MUFU.EX2 R199, R199 ;  /* 0x000000c700c77308 */ /* 0x000fe40000000800 */
[----:B------:R-:W-:Y:S06]  /*5980*/  HMMA.16816.F32 R100, R4, R12, R100 ;  /* 0x0000000c0464723c */ /* 0x000fec0000001864 */
[----:B------:R-:W-:Y:S02]  /*5990*/  MUFU.EX2 R198, R198 ;  /* 0x000000c600c67308 */ /* 0x000fe40000000800 */
[C---:B------:R-:W-:Y:S07]  /*59a0*/  HMMA.16816.F32 R120, R124.reuse, R8, R120 ;  /* 0x000000087c78723c */ /* 0x040fee0000001878 */
[----:B------:R-:W-:Y:S01]  /*59b0*/  FADD.FTZ R8, R185, R184 ;  /* 0x000000b8b9087221 */ /* 0x000fe20000010000 */
[----:B------:R-:W-:Y:S01]  /*59c0*/  HMMA.16816.F32 R164, R124, R44, R164 ;  /* 0x0000002c7ca4723c */ /* 0x000fe200000018a4 */
[----:B------:R-:W-:Y:S01]  /*59d0*/  FADD.FTZ R9, R95, R94 ;  /* 0x0000005e5f097221 */ /* 0x000fe20000010000 */
[----:B------:R-:W-:Y:S01]  /*59e0*/  MUFU.EX2 R197, R197 ;  /* 0x000000c500c57308 */ /* 0x000fe20000000800 */
[----:B------:R-:W-:-:S02]  /*59f0*/  FADD.FTZ R8, R92, R8 ;  /* 0x000000085c087221 */ /* 0x000fc40000010000 */
[----:B------:R-:W-:Y:S02]  /*5a00*/  FADD.FTZ R211, R211, R9 ;  /* 0x00000009d3d37221 */ /* 0x000fe40000010000 */
[--C-:B------:R-:W-:Y:S01]  /*5a10*/  FFMA.FTZ R45, R77, c[0x0][0x2d0], -R187.reuse ;  /* 0x0000b4004d2d7a23 */ /* 0x100fe200000108bb */
[C---:B------:R-:W-:Y:S01]  /*5a20*/  HMMA.16816.F32 R172, R124.reuse, R40, R172 ;  /* 0x000000287cac723c */ /* 0x040fe200000018ac */
[----:B------:R-:W-:Y:S01]  /*5a30*/  FFMA.FTZ R44, R76, c[0x0][0x2d0], -R187 ;  /* 0x0000b4004c2c7a23 */ /* 0x000fe200000108bb */
[----:B------:R-:W-:Y:S01]  /*5a40*/  MUFU.EX2 R67, R67 ;  /* 0x0000004300437308 */ /* 0x000fe20000000800 */
[----:B------:R-:W-:Y:S02]  /*5a50*/  FADD.FTZ R213, R213, R8 ;  /* 0x00000008d5d57221 */ /* 0x000fe40000010000 */
[----:B------:R-:W-:Y:S02]  /*5a60*/  FADD.FTZ R211, R205, R211 ;  /* 0x000000d3cdd37221 */ /* 0x000fe40000010000 */
[--C-:B------:R-:W-:Y:S01]  /*5a70*/  FFMA.FTZ R41, R178, c[0x0][0x2d0], -R192.reuse ;  /* 0x0000b400b2297a23 */ /* 0x100fe200000108c0 */
[----:B------:R-:W-:Y:S01]  /*5a80*/  HMMA.16816.F32 R180, R124, R36, R180 ;  /* 0x000000247cb4723c */ /* 0x000fe200000018b4 */
[----:B------:R-:W-:Y:S01]  /*5a90*/  FFMA.FTZ R40, R176, c[0x0][0x2d0], -R192 ;  /* 0x0000b400b0287a23 */ /* 0x000fe200000108c0 */
        /* <DEDUP_REMOVED lines=24> */
[----:B------:R-:W-:Y:S05]  /*5c20*/  MUFU.EX2 R36, R36 ;  /* 0x0000002400247308 */ /* 0x000fea0000000800 */
[--C-:B------:R-:W-:Y:S01]  /*5c30*/  FFMA.FTZ R13, R186, c[0x0][0x2d0], -R110.reuse ;  /* 0x0000b400ba0d7a23 */ /* 0x100fe2000001086e */
[C---:B------:R-:W-:Y:S01]  /*5c40*/  HMMA.16816.F32 R168, R20.reuse, R158, RZ ;  /* 0x0000009e14a8723c */ /* 0x040fe200000018ff */
[----:B------:R-:W-:Y:S01]  /*5c50*/  FFMA.FTZ R12, R179, c[0x0][0x2d0], -R110 ;  /* 0x0000b400b30c7a23 */ /* 0x000fe2000001086e */
[----:B------:R-:W-:Y:S06]  /*5c60*/  MUFU.EX2 R33, R33 ;  /* 0x0000002100217308 */ /* 0x000fec0000000800 */
[C---:B------:R-:W-:Y:S02]  /*5c70*/  HMMA.16816.F32 R176, R20.reuse, R150, RZ ;  /* 0x0000009614b0723c */ /* 0x040fe400000018ff */
        /* <DEDUP_REMOVED lines=9> */
[----:B------:R-:W-:Y:S02]  /*5d10*/  HMMA.16816.F32 R108, R20, R114, RZ ;  /* 0x00000072146c723c */ /* 0x000fe400000018ff */
[----:B------:R-:W-:Y:S06]  /*5d20*/  MUFU.EX2 R45, R45 ;  /* 0x0000002d002d7308 */ /* 0x000fec0000000800 */
[C---:B------:R-:W-:Y:S02]  /*5d30*/  HMMA.16816.F32 R156, R128.reuse, R158, RZ ;  /* 0x0000009e809c723c */ /* 0x040fe400000018ff */
[----:B------:R-:W-:Y:S06]  /*5d40*/  MUFU.EX2 R44, R44 ;  /* 0x0000002c002c7308 */ /* 0x000fec0000000800 */
[C---:B------:R-:W-:Y:S02]  /*5d50*/  HMMA.16816.F32 R148, R128.reuse, R150, RZ ;  /* 0x000000968094723c */ /* 0x040fe400000018ff */
[----:B------:R-:W-:Y:S06]  /*5d60*/  MUFU.EX2 R202, R24 ;  /* 0x0000001800ca7308 */ /* 0x000fec0000000800 */
[C---:B------:R-:W-:Y:S08]  /*5d70*/  HMMA.16816.F32 R140, R128.reuse, R142, RZ ;  /* 0x0000008e808c723c */ /* 0x040ff000000018ff */
[C---:B------:R-:W-:Y:S08]  /*5d80*/  HMMA.16816.F32 R132, R128.reuse, R134, RZ ;  /* 0x000000868084723c */ /* 0x040ff000000018ff */
[C---:B------:R-:W-:Y:S08]  /*5d90*/  HMMA.16816.F32 R80, R128.reuse, R82, RZ ;  /* 0x000000528050723c */ /* 0x040ff000000018ff */
[C---:B------:R-:W-:Y:S08]  /*5da0*/  HMMA.16816.F32 R96, R128.reuse, R98, RZ ;  /* 0x000000628060723c */ /* 0x040ff000000018ff */
[----:B------:R-:W-:Y:S08]  /*5db0*/  HMMA.16816.F32 R112, R128, R114, RZ ;  /* 0x000000728070723c */ /* 0x000ff000000018ff */
[-C--:B------:R-:W-:Y:S08]  /*5dc0*/  HMMA.16816.F32 R20, R20, R26.reuse, RZ ;  /* 0x0000001a1414723c */ /* 0x080ff000000018ff */
[----:B------:R-:W-:Y:S08]  /*5dd0*/  HMMA.16816.F32 R128, R128, R26, RZ ;  /* 0x0000001a8080723c */ /* 0x000ff000000018ff */
[C---:B------:R-:W-:Y:S08]  /*5de0*/  HMMA.16816.F32 R168, R124.reuse, R46, R168 ;  /* 0x0000002e7ca8723c */ /* 0x040ff000000018a8 */
[C---:B------:R-:W-:Y:S08]  /*5df0*/  HMMA.16816.F32 R176, R124.reuse, R42, R176 ;  /* 0x0000002a7cb0723c */ /* 0x040ff000000018b0 */
[C---:B------:R-:W-:Y:S08]  /*5e00*/  HMMA.16816.F32 R184, R124.reuse, R38, R184 ;  /* 0x000000267cb8723c */ /* 0x040ff000000018b8 */
[C---:B------:R-:W-:Y:S08]  /*5e10*/  HMMA.16816.F32 R192, R124.reuse, R34, R192 ;  /* 0x000000227cc0723c */ /* 0x040ff000000018c0 */
[C---:B------:R-:W-:Y:S08]  /*5e20*/  HMMA.16816.F32 R76, R124.reuse, R30, R76 ;  /* 0x0000001e7c4c723c */ /* 0x040ff0000000184c */
[C---:B------:R-:W-:Y:S08]  /*5e30*/  HMMA.16816.F32 R92, R124.reuse, R18, R92 ;  /* 0x000000127c5c723c */ /* 0x040ff0000000185c */
[C---:B------:R-:W-:Y:S08]  /*5e40*/  HMMA.16816.F32 R108, R124.reuse, R14, R108 ;  /* 0x0000000e7c6c723c */ /* 0x040ff0000000186c */
[-C--:B------:R-:W-:Y:S01]  /*5e50*/  HMMA.16816.F32 R124, R124, R10.reuse, R20 ;  /* 0x0000000a7c7c723c */ /* 0x080fe20000001814 */
[----:B------:R-:W1:Y:S07]  /*5e60*/  MUFU.EX2 R22, R220 ;  /* 0x000000dc00167308 */ /* 0x000e6e0000000800 */
[C---:B------:R-:W-:Y:S01]  /*5e70*/  HMMA.16816.F32 R128, R4.reuse, R10, R128 ;  /* 0x0000000a0480723c */ /* 0x040fe20000001880 */
[----:B------:R-:W3:Y:S01]  /*5e80*/  LDSM.16.MT88.4 R8, [R239+0x1000] ;  /* 0x00100000ef08783b */ /* 0x000ee20000004200 */
[----:B------:R-:W4:Y:S06]  /*5e90*/  MUFU.EX2 R20, R219 ;  /* 0x000000db00147308 */ /* 0x000f2c0000000800 */
[C---:B------:R-:W-:Y:S01]  /*5ea0*/  HMMA.16816.F32 R156, R4.reuse, R46, R156 ;  /* 0x0000002e049c723c */ /* 0x040fe2000000189c */
[----:B-1----:R-:W-:Y:S01]  /*5eb0*/  FADD.FTZ R54, R22, R54 ;  /* 0x0000003616367221 */ /* 0x002fe20000010000 */
[----:B------:R-:W-:Y:S06]  /*5ec0*/  MUFU.EX2 R21, R216 ;  /* 0x000000d800157308 */ /* 0x000fec0000000800 */
[----:B------:R-:W-:Y:S02]  /*5ed0*/  HMMA.16816.F32 R148, R4, R42, R148 ;  /* 0x0000002a0494723c */ /* 0x000fe40000001894 */
[----:B------:R-:W1:Y:S01]  /*5ee0*/  MUFU.EX2 R43, R218 ;  /* 0x000000da002b7308 */ /* 0x000e620000000800 */
[----:B----4-:R-:W-:-:S05]  /*5ef0*/  FADD.FTZ R54, R20, R54 ;  /* 0x0000003614367221 */ /* 0x010fca0000010000 */
[C---:B------:R-:W-:Y:S02]  /*5f00*/  HMMA.16816.F32 R140, R4.reuse, R38, R140 ;  /* 0x00000026048c723c */ /* 0x040fe4000000188c */
[----:B------:R-:W4:Y:S06]  /*5f10*/  MUFU.EX2 R42, R217 ;  /* 0x000000d9002a7308 */ /* 0x000f2c0000000800 */
[----:B------:R-:W-:Y:S02]  /*5f20*/  HMMA.16816.F32 R132, R4, R34, R132 ;  /* 0x000000220484723c */ /* 0x000fe40000001884 */
[----:B------:R-:W5:Y:S01]  /*5f30*/  MUFU.EX2 R39, R215 ;  /* 0x000000d700277308 */ /* 0x000f620000000800 */
[----:B-1----:R-:W-:-:S05]  /*5f40*/  FADD.FTZ R54, R43, R54 ;  /* 0x000000362b367221 */ /* 0x002fca0000010000 */
[----:B------:R-:W-:Y:S02]  /*5f50*/  HMMA.16816.F32 R80, R4, R30, R80 ;  /* 0x0000001e0450723c */ /* 0x000fe40000001850 */
[----:B------:R1:W1:Y:S01]  /*5f60*/  MUFU.EX2 R23, R17 ;  /* 0x0000001100177308 */ /* 0x0002620000000800 */
[----:B----4-:R-:W-:-:S04]  /*5f70*/  FADD.FTZ R54, R42, R54 ;  /* 0x000000362a367221 */ /* 0x010fc80000010000 */
[----:B------:R-:W-:Y:S01]  /*5f80*/  F2FP.PACK_AB R30, R197, R198 ;  /* 0x000000c6c51e723e */ /* 0x000fe200000000ff */
[----:B------:R-:W-:Y:S01]  /*5f90*/  HMMA.16816.F32 R96, R4, R18, R96 ;  /* 0x000000120460723c */ /* 0x000fe20000001860 */
[----:B------:R-:W-:Y:S01]  /*5fa0*/  F2FP.PACK_AB R31, R64, R65 ;  /* 0x00000041401f723e */ /* 0x000fe200000000ff */
[----:B------:R4:W2:Y:S01]  /*5fb0*/  MUFU.EX2 R38, R16 ;  /* 0x0000001000267308 */ /* 0x0008a20000000800 */
[----:B------:R-:W-:-:S04]  /*5fc0*/  FADD.FTZ R54, R200, R54 ;  /* 0x00000036c8367221 */ /* 0x000fc80000010000 */
[----:B------:R-:W-:Y:S01]  /*5fd0*/  F2FP.PACK_AB R18, R42, R43 ;  /* 0x0000002b2a12723e */ /* 0x000fe200000000ff */
[----:B------:R-:W-:Y:S01]  /*5fe0*/  HMMA.16816.F32 R112, R4, R14, R112 ;  /* 0x0000000e0470723c */ /* 0x000fe20000001870 */
[----:B-----5:R-:W-:Y:S01]  /*5ff0*/  F2FP.PACK_AB R19, R39, R40 ;  /* 0x000000282713723e */ /* 0x020fe200000000ff */
[----:B------:R-:W-:Y:S01]  /*6000*/  MUFU.EX2 R35, R13 ;  /* 0x0000000d00237308 */ /* 0x000fe20000000800 */
[----:B-1----:R-:W-:Y:S01]  /*6010*/  F2FP.PACK_AB R17, R41, R21 ;  /* 0x000000152911723e */ /* 0x002fe200000000ff */
[----:B------:R-:W-:Y:S02]  /*6020*/  FADD.FTZ R53, R23, R53 ;  /* 0x0000003517357221 */ /* 0x000fe40000010000 */
[----:B------:R-:W-:Y:S01]  /*6030*/  FADD.FTZ R54, R199, R54 ;  /* 0x00000036c7367221 */ /* 0x000fe20000010000 */
[----:B------:R-:W-:Y:S02]  /*6040*/  F2FP.PACK_AB R6, R36, R37 ;  /* 0x000000252406723e */ /* 0x000fe400000000ff */
[----:B------:R-:W-:Y:S01]  /*6050*/  F2FP.PACK_AB R7, R32, R33 ;  /* 0x000000212007723e */ /* 0x000fe200000000ff */
[----:B------:R-:W1:Y:S01]  /*6060*/  MUFU.EX2 R34, R12 ;  /* 0x0000000c00227308 */ /* 0x000e620000000800 */
[----:B----4-:R-:W-:Y:S01]  /*6070*/  F2FP.PACK_AB R16, R20, R22 ;  /* 0x000000161410723e */ /* 0x010fe200000000ff */
[----:B------:R-:W-:Y:S01]  /*6080*/  FADD.FTZ R54, R198, R54 ;  /* 0x00000036c6367221 */ /* 0x000fe20000010000 */
[C---:B--2---:R-:W-:Y:S01]  /*6090*/  F2FP.PACK_AB R4, R38.reuse, R23 ;  /* 0x000000172604723e */ /* 0x044fe200000000ff */
[----:B------:R-:W-:-:S04]  /*60a0*/  FADD.FTZ R53, R38, R53 ;  /* 0x0000003526357221 */ /* 0x000fc80000010000 */
[----:B---3--:R-:W-:Y:S01]  /*60b0*/  HMMA.16816.F32 R160, R16, R8, R160 ;  /* 0x0000000810a0723c */ /* 0x008fe200000018a0 */
[----:B------:R2:W-:Y:S01]  /*60c0*/  MUFU.EX2 R46, R29 ;  /* 0x0000001d002e7308 */ /* 0x0005e20000000800 */
[----:B------:R-:W-:-:S04]  /*60d0*/  FADD.FTZ R53, R37, R53 ;  /* 0x0000003525357221 */ /* 0x000fc80000010000 */
[----:B------:R-:W-:Y:S01]  /*60e0*/  FADD.FTZ R53, R36, R53 ;  /* 0x0000003524357221 */ /* 0x000fe20000010000 */
[----:B-1----:R-:W-:Y:S01]  /*60f0*/  F2FP.PACK_AB R5, R34, R35 ;  /* 0x000000232205723e */ /* 0x002fe200000000ff */
[----:B------:R-:W-:Y:S01]  /*6100*/  HMMA.16816.F32 R156, R16, R10, R156 ;  /* 0x0000000a109c723c */ /* 0x000fe2000000189c */
[----:B------:R-:W1:Y:S01]  /*6110*/  LDSM.16.MT88.4 R12, [R237+0x3000] ;  /* 0x00300000ed0c783b */ /* 0x000e620000004200 */
[----:B------:R3:W4:Y:S01]  /*6120*/  MUFU.EX2 R47, R28 ;  /* 0x0000001c002f7308 */ /* 0x0007220000000800 */
[----:B------:R-:W-:-:S04]  /*6130*/  FADD.FTZ R53, R63, R53 ;  /* 0x000000353f357221 */ /* 0x000fc80000010000 */
[----:B------:R-:W-:Y:S01]  /*6140*/  FADD.FTZ R53, R62, R53 ;  /* 0x000000353e357221 */ /* 0x000fe20000010000 */
[----:B------:R-:W-:Y:S01]  /*6150*/  HMMA.16816.F32 R164, R4, R8, R164 ;  /* 0x0000000804a4723c */ /* 0x000fe200000018a4 */
[----:B--2---:R-:W-:Y:S02]  /*6160*/  F2FP.PACK_AB R29, R66, R67 ;  /* 0x00000043421d723e */ /* 0x004fe400000000ff */
[----:B------:R-:W-:-:S04]  /*6170*/  FADD.FTZ R53, R45, R53 ;  /* 0x000000352d357221 */ /* 0x000fc80000010000 */
[----:B------:R-:W-:Y:S01]  /*6180*/  FADD.FTZ R203, R44, R53 ;  /* 0x000000352ccb7221 */ /* 0x000fe20000010000 */
[----:B------:R-:W-:Y:S01]  /*6190*/  HMMA.16816.F32 R168, R4, R10, R168 ;  /* 0x0000000a04a8723c */ /* 0x000fe200000018a8 */
[----:B------:R-:W2:Y:S01]  /*61a0*/  LDSM.16.MT88.4 R8, [R238+0x1000] ;  /* 0x00100000ee08783b */ /* 0x000ea20000004200 */
[----:B---3--:R-:W-:-:S06]  /*61b0*/  F2FP.PACK_AB R28, R199, R200 ;  /* 0x000000c8c71c723e */ /* 0x008fcc00000000ff */
[C---:B-1----:R-:W-:Y:S08]  /*61c0*/  HMMA.16816.F32 R100, R16.reuse, R12, R100 ;  /* 0x0000000c1064723c */ /* 0x042ff00000001864 */
[C---:B------:R-:W-:Y:S08]  /*61d0*/  HMMA.16816.F32 R112, R16.reuse, R14, R112 ;  /* 0x0000000e1070723c */ /* 0x040ff00000001870 */
[-C--:B--2---:R-:W-:Y:S08]  /*61e0*/  HMMA.16816.F32 R152, R16, R8.reuse, R152 ;  /* 0x000000081098723c */ /* 0x084ff00000001898 */
[----:B------:R-:W-:Y:S08]  /*61f0*/  HMMA.16816.F32 R172, R4, R8, R172 ;  /* 0x0000000804ac723c */ /* 0x000ff000000018ac */
[-C--:B------:R-:W-:Y:S08]  /*6200*/  HMMA.16816.F32 R148, R16, R10.reuse, R148 ;  /* 0x0000000a1094723c */ /* 0x080ff00000001894 */
[C---:B------:R-:W-:Y:S01]  /*6210*/  HMMA.16816.F32 R176, R4.reuse, R10, R176 ;  /* 0x0000000a04b0723c */ /* 0x040fe200000018b0 */
[----:B------:R-:W1:Y:S07]  /*6220*/  LDSM.16.MT88.4 R8, [R237+0x1000] ;  /* 0x00100000ed08783b */ /* 0x000e6e0000004200 */
[C---:B------:R-:W-:Y:S08]  /*6230*/  HMMA.16816.F32 R104, R4.reuse, R12, R104 ;  /* 0x0000000c0468723c */ /* 0x040ff00000001868 */
[----:B------:R-:W-:Y:S01]  /*6240*/  HMMA.16816.F32 R108, R4, R14, R108 ;  /* 0x0000000e046c723c */ /* 0x000fe2000000186c */
[----:B------:R-:W2:Y:S07]  /*6250*/  LDSM.16.MT88.4 R12, [R238+0x1800] ;  /* 0x00180000ee0c783b */ /* 0x000eae0000004200 */
[-C--:B-1----:R-:W-:Y:S08]  /*6260*/  HMMA.16816.F32 R144, R16, R8.reuse, R144 ;  /* 0x000000081090723c */ /* 0x082ff00000001890 */
[----:B------:R-:W-:Y:S08]  /*6270*/  HMMA.16816.F32 R180, R4, R8, R180 ;  /* 0x0000000804b4723c */ /* 0x000ff000000018b4 */
[-C--:B------:R-:W-:Y:S08]  /*6280*/  HMMA.16816.F32 R140, R16, R10.reuse, R140 ;  /* 0x0000000a108c723c */ /* 0x080ff0000000188c */
[----:B------:R-:W-:Y:S01]  /*6290*/  HMMA.16816.F32 R184, R4, R10, R184 ;  /* 0x0000000a04b8723c */ /* 0x000fe200000018b8 */
[----:B------:R-:W1:Y:S07]  /*62a0*/  LDSM.16.MT88.4 R8, [R236+0x1000] ;  /* 0x00100000ec08783b */ /* 0x000e6e0000004200 */
[C---:B--2---:R-:W-:Y:S08]  /*62b0*/  HMMA.16816.F32 R152, R28.reuse, R12, R152 ;  /* 0x0000000c1c98723c */ /* 0x044ff00000001898 */
[----:B------:R-:W-:Y:S08]  /*62c0*/  HMMA.16816.F32 R148, R28, R14, R148 ;  /* 0x0000000e1c94723c */ /* 0x000ff00000001894 */
[-C--:B-1----:R-:W-:Y:S08]  /*62d0*/  HMMA.16816.F32 R136, R16, R8.reuse, R136 ;  /* 0x000000081088723c */ /* 0x082ff00000001888 */
[----:B------:R-:W-:Y:S08]  /*62e0*/  HMMA.16816.F32 R188, R4, R8, R188 ;  /* 0x0000000804bc723c */ /* 0x000ff000000018bc */
[-C--:B------:R-:W-:Y:S08]  /*62f0*/  HMMA.16816.F32 R132, R16, R10.reuse, R132 ;  /* 0x0000000a1084723c */ /* 0x080ff00000001884 */
[----:B------:R-:W-:Y:S01]  /*6300*/  HMMA.16816.F32 R192, R4, R10, R192 ;  /* 0x0000000a04c0723c */ /* 0x000fe200000018c0 */
[----:B------:R-:W1:Y:S07]  /*6310*/  LDSM.16.MT88.4 R8, [R239+0x3000] ;  /* 0x00300000ef08783b */ /* 0x000e6e0000004200 */
        /* <DEDUP_REMOVED lines=8> */
[C---:B------:R-:W-:Y:S01]  /*63a0*/  HMMA.16816.F32 R92, R4.reuse, R10, R92 ;  /* 0x0000000a045c723c */ /* 0x040fe2000000185c */
[----:B------:R-:W1:Y:S07]  /*63b0*/  LDSM.16.MT88.4 R8, [R236+0x3000] ;  /* 0x00300000ec08783b */ /* 0x000e6e0000004200 */
[C---:B-1----:R-:W-:Y:S08]  /*63c0*/  HMMA.16816.F32 R120, R4.reuse, R8, R120 ;  /* 0x000000080478723c */ /* 0x042ff00000001878 */
[----:B------:R-:W-:Y:S07]  /*63d0*/  HMMA.16816.F32 R124, R4, R10, R124 ;  /* 0x0000000a047c723c */ /* 0x000fee000000187c */
[----:B------:R-:W-:Y:S01]  /*63e0*/  FADD.FTZ R4, R52, R201 ;  /* 0x000000c934047221 */ /* 0x000fe20000010000 */
[----:B------:R-:W-:Y:S01]  /*63f0*/  HMMA.16816.F32 R116, R16, R8, R116 ;  /* 0x000000081074723c */ /* 0x000fe20000001874 */
[----:B------:R-:W-:Y:S01]  /*6400*/  F2FP.PACK_AB R6, R44, R45 ;  /* 0x0000002d2c06723e */ /* 0x000fe200000000ff */
[----:B------:R-:W-:Y:S01]  /*6410*/  FADD.FTZ R52, R55, R59 ;  /* 0x0000003b37347221 */ /* 0x000fe20000010000 */
[----:B----4-:R-:W-:Y:S01]  /*6420*/  F2FP.PACK_AB R5, R47, R46 ;  /* 0x0000002e2f05723e */ /* 0x010fe200000000ff */
[----:B------:R-:W-:-:S02]  /*6430*/  FADD.FTZ R4, R51, R4 ;  /* 0x0000000433047221 */ /* 0x000fc40000010000 */
[----:B------:R-:W1:Y:S01]  /*6440*/  MUFU.EX2 R51, R25 ;  /* 0x0000001900337308 */ /* 0x000e620000000800 */
[----:B------:R-:W-:Y:S01]  /*6450*/  FADD.FTZ R52, R21, R52 ;  /* 0x0000003415347221 */ /* 0x000fe20000010000 */
[----:B------:R-:W-:Y:S01]  /*6460*/  HMMA.16816.F32 R128, R16, R10, R128 ;  /* 0x0000000a1080723c */ /* 0x000fe20000001880 */
[----:B------:R-:W2:Y:S01]  /*6470*/  LDSM.16.MT88.4 R8, [R237+0x1800] ;  /* 0x00180000ed08783b */ /* 0x000ea20000004200 */
[----:B------:R-:W-:Y:S01]  /*6480*/  FADD.FTZ R50, R50, R4 ;  /* 0x0000000432327221 */ /* 0x000fe20000010000 */
[----:B------:R-:W-:Y:S01]  /*6490*/  F2FP.PACK_AB R4, R62, R63 ;  /* 0x0000003f3e04723e */ /* 0x000fe200000000ff */
[----:B------:R-:W-:Y:S01]  /*64a0*/  FADD.FTZ R52, R41, R52 ;  /* 0x0000003429347221 */ /* 0x000fe20000010000 */
[----:B------:R-:W3:Y:S01]  /*64b0*/  LDSM.16.MT88.4 R16, [R239+0x1800] ;  /* 0x00180000ef10783b */ /* 0x000ee20000004200 */
[----:B------:R-:W-:Y:S02]  /*64c0*/  FADD.FTZ R50, R35, R50 ;  /* 0x0000003223327221 */ /* 0x000fe40000010000 */
[----:B------:R-:W-:Y:S01]  /*64d0*/  FADD.FTZ R52, R40, R52 ;  /* 0x0000003428347221 */ /* 0x000fe20000010000 */
[----:B------:R-:W-:Y:S01]  /*64e0*/  LDSM.16.MT88.4 R20, [R239+0x3800] ;  /* 0x00380000ef14783b */ /* 0x000fe20000004200 */
[----:B------:R-:W-:-:S02]  /*64f0*/  FADD.FTZ R50, R34, R50 ;  /* 0x0000003222327221 */ /* 0x000fc40000010000 */
[----:B------:R-:W-:Y:S01]  /*6500*/  FADD.FTZ R52, R39, R52 ;  /* 0x0000003427347221 */ /* 0x000fe20000010000 */
[----:B-1----:R-:W-:Y:S01]  /*6510*/  F2FP.PACK_AB R7, R202, R51 ;  /* 0x00000033ca07723e */ /* 0x002fe200000000ff */
[----:B------:R-:W-:Y:S02]  /*6520*/  LDSM.16.MT88.4 R24, [R236+0x1800] ;  /* 0x00180000ec18783b */ /* 0x000fe40000004200 */
[----:B------:R-:W-:Y:S02]  /*6530*/  FADD.FTZ R52, R67, R52 ;  /* 0x0000003443347221 */ /* 0x000fe40000010000 */
[----:B------:R-:W-:Y:S02]  /*6540*/  FADD.FTZ R50, R33, R50 ;  /* 0x0000003221327221 */ /* 0x000fe40000010000 */
[----:B------:R-:W-:Y:S01]  /*6550*/  FADD.FTZ R52, R66, R52 ;  /* 0x0000003442347221 */ /* 0x000fe20000010000 */
[----:B------:R-:W-:Y:S01]  /*6560*/  HMMA.16816.F32 R172, R4, R12, R172 ;  /* 0x0000000c04ac723c */ /* 0x000fe200000018ac */
[----:B------:R-:W-:-:S02]  /*6570*/  FADD.FTZ R50, R32, R50 ;  /* 0x0000003220327221 */ /* 0x000fc40000010000 */
[----:B------:R-:W-:Y:S02]  /*6580*/  FADD.FTZ R52, R65, R52 ;  /* 0x0000003441347221 */ /* 0x000fe40000010000 */
[----:B------:R-:W-:-:S03]  /*6590*/  FADD.FTZ R50, R46, R50 ;  /* 0x000000322e327221 */ /* 0x000fc60000010000 */
[----:B------:R-:W-:Y:S01]  /*65a0*/  HMMA.16816.F32 R176, R4, R14, R176 ;  /* 0x0000000e04b0723c */ /* 0x000fe200000018b0 */
[----:B------:R-:W1:Y:S01]  /*65b0*/  LDSM.16.MT88.4 R12, [R237+0x3800] ;  /* 0x00380000ed0c783b */ /* 0x000e620000004200 */
[----:B------:R-:W-:-:S04]  /*65c0*/  FADD.FTZ R50, R47, R50 ;  /* 0x000000322f327221 */ /* 0x000fc80000010000 */
[----:B------:R-:W-:-:S04]  /*65d0*/  FADD.FTZ R50, R51, R50 ;  /* 0x0000003233327221 */ /* 0x000fc80000010000 */
[----:B------:R-:W-:Y:S01]  /*65e0*/  FADD.FTZ R202, R202, R50 ;  /* 0x00000032caca7221 */ /* 0x000fe20000010000 */
[-C--:B--2---:R-:W-:Y:S08]  /*65f0*/  HMMA.16816.F32 R144, R28, R8.reuse, R144 ;  /* 0x000000081c90723c */ /* 0x084ff00000001890 */
[----:B------:R-:W-:Y:S08]  /*6600*/  HMMA.16816.F32 R180, R4, R8, R180 ;  /* 0x0000000804b4723c */ /* 0x000ff000000018b4 */
[-C--:B------:R-:W-:Y:S08]  /*6610*/  HMMA.16816.F32 R140, R28, R10.reuse, R140 ;  /* 0x0000000a1c8c723c */ /* 0x080ff0000000188c */
[----:B------:R-:W-:Y:S01]  /*6620*/  HMMA.16816.F32 R184, R4, R10, R184 ;  /* 0x0000000a04b8723c */ /* 0x000fe200000018b8 */
[----:B------:R-:W2:Y:S07]  /*6630*/  LDSM.16.MT88.4 R8, [R236+0x3800] ;  /* 0x00380000ec08783b */ /* 0x000eae0000004200 */
[-C--:B---3--:R-:W-:Y:S08]  /*6640*/  HMMA.16816.F32 R160, R28, R16.reuse, R160 ;  /* 0x000000101ca0723c */ /* 0x088ff000000018a0 */
[----:B------:R-:W-:Y:S08]  /*6650*/  HMMA.16816.F32 R164, R4, R16, R164 ;  /* 0x0000001004a4723c */ /* 0x000ff000000018a4 */
[-C--:B------:R-:W-:Y:S08]  /*6660*/  HMMA.16816.F32 R156, R28, R18.reuse, R156 ;  /* 0x000000121c9c723c */ /* 0x080ff0000000189c */
[----:B------:R-:W-:Y:S01]  /*6670*/  HMMA.16816.F32 R168, R4, R18, R168 ;  /* 0x0000001204a8723c */ /* 0x000fe200000018a8 */
[----:B------:R-:W3:Y:S07]  /*6680*/  LDSM.16.MT88.4 R16, [R238+0x3800] ;  /* 0x00380000ee10783b */ /* 0x000eee0000004200 */
[-C--:B-1----:R-:W-:Y:S08]  /*6690*/  HMMA.16816.F32 R100, R28, R12.reuse, R100 ;  /* 0x0000000c1c64723c */ /* 0x082ff00000001864 */
[----:B------:R-:W-:Y:S07]  /*66a0*/  HMMA.16816.F32 R104, R4, R12, R104 ;  /* 0x0000000c0468723c */ /* 0x000fee0000001868 */
[----:B------:R-:W-:Y:S01]  /*66b0*/  @P4 IMAD.HI.U32 R12, R221, c[0x0][0x2c8], RZ ;  /* 0x0000b200dd0c4a27 */ /* 0x000fe200078e00ff */
[----:B------:R-:W-:Y:S01]  /*66c0*/  MOV R13, R221 ;  /* 0x000000dd000d7202 */ /* 0x000fe20000000f00 */
[----:B--2---:R-:W-:Y:S03]  /*66d0*/  HMMA.16816.F32 R116, R28, R8, R116 ;  /* 0x000000081c74723c */ /* 0x004fe60000001874 */
[----:B------:R-:W-:-:S04]  /*66e0*/  @P4 SHF.R.U32.HI R13, RZ, c[0x0][0x2cc], R12 ;  /* 0x0000b300ff0d4a19 */ /* 0x000fc8000001160c */
[----:B------:R-:W-:Y:S01]  /*66f0*/  IADD3 R49, R13, -c[0x0][0x168], R49 ;  /* 0x80005a000d317a10 */ /* 0x000fe20007ffe031 */
[----:B------:R-:W-:Y:S07]  /*6700*/  HMMA.16816.F32 R120, R4, R8, R120 ;  /* 0x000000080478723c */ /* 0x000fee0000001878 */
[----:B------:R-:W-:Y:S01]  /*6710*/  SHF.R.S32.HI R8, RZ, 0x1f, R49 ;  /* 0x0000001fff087819 */ /* 0x000fe20000011431 */
[----:B---3--:R-:W-:Y:S03]  /*6720*/  HMMA.16816.F32 R84, R28, R16, R84 ;  /* 0x000000101c54723c */ /* 0x008fe60000001854 */
[----:B------:R-:W-:-:S04]  /*6730*/  LEA.HI R49, R8, R49, RZ, 0x6 ;  /* 0x0000003108317211 */ /* 0x000fc800078f30ff */
[----:B------:R-:W-:Y:S01]  /*6740*/  SHF.R.S32.HI R49, RZ, 0x6, R49 ;  /* 0x00000006ff317819 */ /* 0x000fe20000011431 */
[C---:B------:R-:W-:Y:S07]  /*6750*/  HMMA.16816.F32 R88, R4.reuse, R16, R88 ;  /* 0x000000100458723c */ /* 0x040fee0000001858 */
[----:B------:R-:W-:Y:S01]  /*6760*/  IADD3 R16, R48, -0x2, RZ ;  /* 0xfffffffe30107810 */ /* 0x000fe20007ffe0ff */
[----:B------:R-:W-:Y:S01]  /*6770*/  HMMA.16816.F32 R188, R4, R24, R188 ;  /* 0x0000001804bc723c */ /* 0x000fe200000018bc */
[----:B------:R-:W-:-:S03]  /*6780*/  IMNMX R17, RZ, R49, !PT ;  /* 0x00000031ff117217 */ /* 0x000fc60007800200 */
[----:B------:R1:W-:Y:S01]  /*6790*/  STL [R1+0x78], R16 ;  /* 0x0000781001007387 */ /* 0x0003e20000100800 */
[----:B------:R-:W-:-:S03]  /*67a0*/  ISETP.GE.AND P0, PT, R16, R17, PT ;  /* 0x000000111000720c */ /* 0x000fc60003f06270 */
[C---:B------:R-:W-:Y:S01]  /*67b0*/  HMMA.16816.F32 R192, R4.reuse, R26, R192 ;  /* 0x0000001a04c0723c */ /* 0x040fe200000018c0 */
[----:B------:R1:W-:Y:S07]  /*67c0*/  STL [R1+0x7c], R17 ;  /* 0x00007c1101007387 */ /* 0x0003ee0000100800 */
[C---:B------:R-:W-:Y:S08]  /*67d0*/  HMMA.16816.F32 R72, R4.reuse, R20, R72 ;  /* 0x000000140448723c */ /* 0x040ff00000001848 */
[C---:B------:R-:W-:Y:S08]  /*67e0*/  HMMA.16816.F32 R76, R4.reuse, R22, R76 ;  /* 0x00000016044c723c */ /* 0x040ff0000000184c */
[C---:B------:R-:W-:Y:S08]  /*67f0*/  HMMA.16816.F32 R92, R4.reuse, R18, R92 ;  /* 0x00000012045c723c */ /* 0x040ff0000000185c */
[C---:B------:R-:W-:Y:S08]  /*6800*/  HMMA.16816.F32 R108, R4.reuse, R14, R108 ;  /* 0x0000000e046c723c */ /* 0x040ff0000000186c */
[----:B------:R-:W-:Y:S07]  /*6810*/  HMMA.16816.F32 R124, R4, R10, R124 ;  /* 0x0000000a047c723c */ /* 0x000fee000000187c */
[----:B------:R-:W-:Y:S01]  /*6820*/  FADD.FTZ R5, R197, R54 ;  /* 0x00000036c5057221 */ /* 0x000fe20000010000 */
[----:B------:R-:W-:Y:S01]  /*6830*/  HMMA.16816.F32 R136, R28, R24, R136 ;  /* 0x000000181c88723c */ /* 0x000fe20000001888 */
[----:B------:R-:W-:-:S03]  /*6840*/  FADD.FTZ R4, R64, R52 ;  /* 0x0000003440047221 */ /* 0x000fc60000010000 */
[----:B------:R1:W-:Y:S04]  /*6850*/  STL [R1+0x70], R5 ;  /* 0x0000700501007387 */ /* 0x0003e80000100800 */
[----:B------:R1:W-:Y:S01]  /*6860*/  STL [R1+0x74], R4 ;  /* 0x0000740401007387 */ /* 0x0003e20000100800 */
[C---:B------:R-:W-:Y:S08]  /*6870*/  HMMA.16816.F32 R132, R28.reuse, R26, R132 ;  /* 0x0000001a1c84723c */ /* 0x040ff00000001884 */
[C---:B------:R-:W-:Y:S08]  /*6880*/  HMMA.16816.F32 R68, R28.reuse, R20, R68 ;  /* 0x000000141c44723c */ /* 0x040ff00000001844 */
[C---:B------:R-:W-:Y:S08]  /*6890*/  HMMA.16816.F32 R80, R28.reuse, R22, R80 ;  /* 0x000000161c50723c */ /* 0x040ff00000001850 */
[C---:B------:R-:W-:Y:S08]  /*68a0*/  HMMA.16816.F32 R96, R28.reuse, R18, R96 ;  /* 0x000000121c60723c */ /* 0x040ff00000001860 */
[C---:B------:R-:W-:Y:S08]  /*68b0*/  HMMA.16816.F32 R112, R28.reuse, R14, R112 ;  /* 0x0000000e1c70723c */ /* 0x040ff00000001870 */
[----:B------:R-:W-:Y:S01]  /*68c0*/  HMMA.16816.F32 R128, R28, R10, R128 ;  /* 0x0000000a1c80723c */ /* 0x000fe20000001880 */
[----:B------:R-:W-:Y:S01]  /*68d0*/  @!UPT UIADD3 URZ, URZ, URZ, URZ ;  /* 0x0000003f3f3ff290 */ /* 0x000fe2000fffe03f */
[----:B------:R-:W-:Y:S11]  /*68e0*/  @!P0 BRA `(.L_x_1649) ;  /* 0x000051c000008947 */ /* 0x000ff60003800000 */
[----:B-1----:R-:W-:Y:S01]  /*68f0*/  MOV R197, R0 ;  /* 0x0000000000c57202 */ /* 0x002fe20000000f00 */
[----:B------:R-:W-:Y:S01]  /*6900*/  IMAD.MOV.U32 R0, RZ, RZ, R16 ;  /* 0x000000ffff007224 */ /* 0x000fe200078e0010 */
[----:B------:R-:W-:Y:S01]  /*6910*/  MOV R200, R2 ;  /* 0x0000000200c87202 */ /* 0x000fe20000000f00 */
[----:B------:R-:W-:Y:S01]  /*6920*/  IMAD.MOV.U32 R198, RZ, RZ, R196 ;  /* 0x000000ffffc67224 */ /* 0x000fe200078e00c4 */
[----:B------:R-:W-:-:S02]  /*6930*/  MOV R199, R3 ;  /* 0x0000000300c77202 */ /* 0x000fc40000000f00 */
[----:B------:R1:W-:Y:S05]  /*6940*/  STL [R1+0x78], R0 ;  /* 0x0000780001007387 */ /* 0x0003ea0000100800 */
.L_x_1660:
[----:B-1----:R-:W2:Y:S01]  /*6950*/  LDL R0, [R1+0x78] ;  /* 0x0000780001007983 */ /* 0x002ea20000100800 */
[----:B------:R-:W-:Y:S04]  /*6960*/  DEPBAR.LE SB0, 0x0 ;  /* 0x000080000000791a */ /* 0x000fe80000000000 */
[----:B------:R-:W-:Y:S01]  /*6970*/  WARPSYNC 0xffffffff ;  /* 0xffffffff00007948 */ /* 0x000fe20003800000 */
[----:B------:R-:W-:Y:S06]  /*6980*/  BAR.SYNC.DEFER_BLOCKING 0x0 ;  /* 0x0000000000007b1d */ /* 0x000fec0000010000 */
[----:B------:R1:W3:Y:S01]  /*6990*/  LDSM.16.M88.4 R64, [R244] ;  /* 0x00000000f440783b */ /* 0x0002e20000000200 */
[----:B------:R-:W-:Y:S03]  /*69a0*/  BSSY B0, `(.L_x_1650) ;  /* 0x0000057000007945 */ /* 0x000fe60003800000 */
[----:B------:R1:W4:Y:S04]  /*69b0*/  LDSM.16.M88.4 R60, [R244+0x2000] ;  /* 0x00200000f43c783b */ /* 0x0003280000000200 */
[----:B------:R1:W1:Y:S04]  /*69c0*/  LDSM.16.M88.4 R16, [R243] ;  /* 0x00000000f310783b */ /* 0x0002680000000200 */
[----:B------:R1:W1:Y:S04]  /*69d0*/  LDSM.16.M88.4 R32, [R243+0x800] ;  /* 0x00080000f320783b */ /* 0x0002680000000200 */
[----:B------:R1:W1:Y:S04]  /*69e0*/  LDSM.16.M88.4 R48, [R243+0x1000] ;  /* 0x00100000f330783b */ /* 0x0002680000000200 */
[----:B------:R1:W1:Y:S04]  /*69f0*/  LDSM.16.M88.4 R204, [R243+0x1800] ;  /* 0x00180000f3cc783b */ /* 0x0002680000000200 */
[----:B------:R1:W1:Y:S04]  /*6a00*/  LDSM.16.M88.4 R208, [R242] ;  /* 0x00000000f2d0783b */ /* 0x0002680000000200 */
[----:B------:R1:W1:Y:S04]  /*6a10*/  LDSM.16.M88.4 R216, [R242+0x2000] ;  /* 0x00200000f2d8783b */ /* 0x0002680000000200 */
[----:B------:R1:W1:Y:S04]  /*6a20*/  LDSM.16.M88.4 R212, [R235] ;  /* 0x00000000ebd4783b */ /* 0x0002680000000200 */
[----:B------:R1:W1:Y:S04]  /*6a30*/  LDSM.16.M88.4 R220, [R235+0x800] ;  /* 0x00080000ebdc783b */ /* 0x0002680000000200 */
[----:B------:R1:W1:Y:S04]  /*6a40*/  LDSM.16.M88.4 R224, [R235+0x1000] ;  /* 0x00100000ebe0783b */ /* 0x0002680000000200 */
[----:B------:R1:W1:Y:S01]  /*6a50*/  LDSM.16.M88.4 R228, [R235+0x1800] ;  /* 0x00180000ebe4783b */ /* 0x0002620000000200 */
[----:B--2---:R-:W-:Y:S11]  /*6a60*/  ISETP.GE.AND P0, PT, R0, RZ, PT ;  /* 0x000000ff0000720c */ /* 0x004ff60003f06270 */
[----:B------:R-:W-:Y:S02]  /*6a70*/  @!UPT UIADD3 URZ, URZ, URZ, URZ ;  /* 0x0000003f3f3ff290 */ /* 0x000fe4000fffe03f */
[----:B------:R-:W-:-:S05]  /*6a80*/  @!P0 BRA `(.L_x_1651) ;  /* 0x0000048000008947 */ /* 0x000fca0003800000 */
[----:B-1-34-:R-:W2:Y:S01]  /*6a90*/  LDL R9, [R1+0x48] ;  /* 0x0000480001097983 */ /* 0x01aea20000100800 */
[----:B------:R-:W-:Y:S03]  /*6aa0*/  SHF.L.U64.HI R10, R250, 0x1, R245 ;  /* 0x00000001fa0a7819 */ /* 0x000fe600000102f5 */
[----:B------:R-:W3:Y:S04]  /*6ab0*/  LDL R8, [R1+0x44] ;  /* 0x0000440001087983 */ /* 0x000ee80000100800 */
[----:B------:R-:W4:Y:S04]  /*6ac0*/  LDL.64 R6, [R1+0x58] ;  /* 0x0000580001067983 */ /* 0x000f280000100a00 */
[----:B------:R-:W5:Y:S04]  /*6ad0*/  LDL R5, [R1+0x30] ;  /* 0x0000300001057983 */ /* 0x000f680000100800 */
[----:B------:R-:W4:Y:S01]  /*6ae0*/  LDL R4, [R1+0xc] ;  /* 0x00000c0001047983 */ /* 0x000f220000100800 */
[----:B--2---:R-:W-:Y:S01]  /*6af0*/  IMAD.WIDE.U32 R2, R9, c[0x0][0x208], RZ ;  /* 0x0000820009027a25 */ /* 0x004fe200078e00ff */
[----:B------:R-:W-:Y:S02]  /*6b00*/  SHF.R.S32.HI R0, RZ, 0x1f, R9 ;  /* 0x0000001fff007819 */ /* 0x000fe40000011409 */
[----:B---3--:R-:W-:Y:S03]  /*6b10*/  SHF.R.S32.HI R11, RZ, 0x1f, R8 ;  /* 0x0000001fff0b7819 */ /* 0x008fe60000011408 */
[----:B------:R-:W-:Y:S02]  /*6b20*/  IMAD R0, R0, c[0x0][0x208], RZ ;  /* 0x0000820000007a24 */ /* 0x000fe400078e02ff */
[----:B------:R-:W-:Y:S02]  /*6b30*/  IMAD R11, R11, c[0x0][0x218], RZ ;  /* 0x000086000b0b7a24 */ /* 0x000fe400078e02ff */
[----:B------:R-:W-:Y:S02]  /*6b40*/  IMAD R0, R9, c[0x0][0x20c], R0 ;  /* 0x0000830009007a24 */ /* 0x000fe400078e0200 */
[C---:B------:R-:W-:Y:S02]  /*6b50*/  IMAD R11, R8.reuse, c[0x0][0x21c], R11 ;  /* 0x00008700080b7a24 */ /* 0x040fe400078e020b */
[----:B------:R-:W-:Y:S04]  /*6b60*/  IMAD.IADD R3, R3, 0x1, R0 ;  /* 0x0000000103037824 */ /* 0x000fe800078e0200 */
[----:B------:R-:W-:Y:S05]  /*6b70*/  IMAD.WIDE.U32 R2, R8, c[0x0][0x218], R2 ;  /* 0x0000860008027a25 */ /* 0x000fea00078e0002 */
[----:B----4-:R-:W-:Y:S02]  /*6b80*/  IADD3 R0, P0, R6, R2, RZ ;  /* 0x0000000206007210 */ /* 0x010fe40007f1e0ff */
[----:B------:R-:W-:Y:S02]  /*6b90*/  SHF.L.U64.HI R2, R4, 0x1, R246 ;  /* 0x0000000104027819 */ /* 0x000fe400000102f6 */
[----:B-----5:R-:W-:Y:S02]  /*6ba0*/  IADD3.X R11, R5, R3, R11, P0, !PT ;  /* 0x00000003050b7210 */ /* 0x020fe400007fe40b */
[----:B------:R-:W-:Y:S02]  /*6bb0*/  LEA R12, P0, R0, c[0x0][0x1f8], 0x1 ;  /* 0x00007e00000c7a11 */ /* 0x000fe400078008ff */
[----:B------:R-:W-:Y:S02]  /*6bc0*/  SHF.L.U32 R3, R250, 0x1, RZ ;  /* 0x00000001fa037819 */ /* 0x000fe400000006ff */
[----:B------:R-:W-:Y:S01]  /*6bd0*/  LEA.HI.X R11, R0, c[0x0][0x1fc], R11, 0x1, P0 ;  /* 0x00007f00000b7a11 */ /* 0x000fe200000f0c0b */
[----:B------:R-:W-:Y:S01]  /*6be0*/  IMAD.SHL.U32 R0, R4, 0x2, RZ ;  /* 0x0000000204007824 */ /* 0x000fe200078e00ff */
[----:B------:R-:W-:-:S05]  /*6bf0*/  BRA.DIV ~URZ, `(.L_x_1652) ;  /* 0x0000e3027f007947 */ /* 0x000fca000b800000 */
[----:B------:R1:W2:Y:S02]  /*6c00*/  SHFL.IDX PT, R13, R11, RZ, 0x181f ;  /* 0x00181fff0b0d7589 */ /* 0x0002a400000e0000 */
.L_x_1739:
[----:B------:R-:W-:-:S05]  /*6c10*/  BRA.DIV ~URZ, `(.L_x_1653) ;  /* 0x0000e3527f007947 */ /* 0x000fca000b800000 */
[----:B------:R-:W3:Y:S04]  /*6c20*/  LDL R4, [R1+0xc] ;  /* 0x00000c0001047983 */ /* 0x000ee80000100800 */
[----:B------:R-:W4:Y:S01]  /*6c30*/  SHFL.IDX PT, R6, R12, RZ, 0x181f ;  /* 0x00181fff0c067589 */ /* 0x000f2200000e0000 */
[----:B---3--:R-:W-:Y:S02]  /*6c40*/  ISETP.GE.AND P2, PT, R4, c[0x0][0x1d4], PT ;  /* 0x0000750004007a0c */ /* 0x008fe40003f46270 */
[CC--:B----4-:R-:W-:Y:S02]  /*6c50*/  IADD3 R4, P0, R6.reuse, R0.reuse, RZ ;  /* 0x0000000006047210 */ /* 0x0d0fe40007f1e0ff */
[-C--:B------:R-:W-:Y:S03]  /*6c60*/  IADD3 R8, P5, R6, R3.reuse, RZ ;  /* 0x0000000306087210 */ /* 0x080fe60007fbe0ff */
[C---:B--2---:R-:W-:Y:S01]  /*6c70*/  IMAD.X R5, R13.reuse, 0x1, R2, P0 ;  /* 0x000000010d057824 */ /* 0x044fe200000e0602 */
[----:B------:R-:W-:Y:S01]  /*6c80*/  ISETP.GE.AND P0, PT, R250, c[0x0][0x1d4], PT ;  /* 0x00007500fa007a0c */ /* 0x000fe20003f06270 */
[----:B------:R-:W-:Y:S04]  /*6c90*/  IMAD.X R9, R13, 0x1, R10, P5 ;  /* 0x000000010d097824 */ /* 0x000fe800028e060a */
[----:B------:R-:W-:Y:S01]  /*6ca0*/  @!PT LDS RZ, [RZ] ;  /* 0x00000000fffff984 */ /* 0x000fe20000000800 */
[----:B------:R-:W-:Y:S01]  /*6cb0*/  @!PT LDS RZ, [RZ] ;  /* 0x00000000fffff984 */ /* 0x000fe20000000800 */
[----:B------:R2:W-:Y:S08]  /*6cc0*/  LDGSTS.E.BYPASS.LTC128B.128 [R251+0x100], [R4.64], !P2 ;  /* 0x0010000004fb7fae */ /* 0x0005f0000d101d46 */
[----:B------:R3:W-:Y:S04]  /*6cd0*/  LDGSTS.E.BYPASS.LTC128B.128 [R251+0x2100], [R8.64], !P0 ;  /* 0x0210000008fb7fae */ /* 0x0007e8000c101d46 */
[----:B--2---:R-:W2:Y:S04]  /*6ce0*/  SHFL.IDX PT, R4, R12, 0x1, 0x181f ;  /* 0x00381f000c047f89 */ /* 0x004ea800000e0000 */
[----:B------:R-:W4:Y:S01]  /*6cf0*/  SHFL.IDX PT, R5, R11, 0x1, 0x181f ;  /* 0x00381f000b057f89 */ /* 0x000f2200000e0000 */
[CC--:B--2---:R-:W-:Y:S02]  /*6d00*/  IADD3 R6, P6, R4.reuse, R0.reuse, RZ ;  /* 0x0000000004067210 */ /* 0x0c4fe40007fde0ff */
[-C--:B------:R-:W-:Y:S02]  /*6d10*/  IADD3 R14, P5, R4, R3.reuse, RZ ;  /* 0x00000003040e7210 */ /* 0x080fe40007fbe0ff */
[----:B------:R-:W2:Y:S01]  /*6d20*/  SHFL.IDX PT, R4, R12, 0x2, 0x181f ;  /* 0x00581f000c047f89 */ /* 0x000ea200000e0000 */
[C---:B----4-:R-:W-:Y:S02]  /*6d30*/  IMAD.X R7, R5.reuse, 0x1, R2, P6 ;  /* 0x0000000105077824 */ /* 0x050fe400030e0602 */
[----:B------:R-:W-:Y:S02]  /*6d40*/  IMAD.X R15, R5, 0x1, R10, P5 ;  /* 0x00000001050f7824 */ /* 0x000fe400028e060a */
[----:B------:R-:W4:Y:S04]  /*6d50*/  SHFL.IDX PT, R5, R11, 0x2, 0x181f ;  /* 0x00581f000b057f89 */ /* 0x000f2800000e0000 */
[----:B------:R2:W-:Y:S04]  /*6d60*/  LDGSTS.E.BYPASS.LTC128B.128 [R251+0x900], [R6.64], !P2 ;  /* 0x0090000006fb7fae */ /* 0x0005e8000d101d46 */
[----:B------:R5:W-:Y:S04]  /*6d70*/  LDGSTS.E.BYPASS.LTC128B.128 [R251+0x2900], [R14.64], !P0 ;  /* 0x029000000efb7fae */ /* 0x000be8000c101d46 */
[----:B-1----:R-:W1:Y:S01]  /*6d80*/  SHFL.IDX PT, R11, R11, 0x3, 0x181f ;  /* 0x00781f000b0b7f89 */ /* 0x002e6200000e0000 */
[C---:B--2---:R-:W-:Y:S02]  /*6d90*/  IADD3 R6, P5, R4.reuse, R0, RZ ;  /* 0x0000000004067210 */ /* 0x044fe40007fbe0ff */
[----:B-----5:R-:W-:Y:S03]  /*6da0*/  SEL R15, RZ, 0x10, P2 ;  /* 0x00000010ff0f7807 */ /* 0x020fe60001000000 */
[C---:B----4-:R-:W-:Y:S01]  /*6db0*/  IMAD.X R7, R5.reuse, 0x1, R2, P5 ;  /* 0x0000000105077824 */ /* 0x050fe200028e0602 */
[----:B------:R-:W-:Y:S04]  /*6dc0*/  SEL R14, RZ, 0x10, P0 ;  /* 0x00000010ff0e7807 */ /* 0x000fe80000000000 */
[----:B------:R2:W-:Y:S02]  /*6dd0*/  LDGSTS.E.BYPASS.LTC128B.128 [R251+0x1100], [R6.64], !P2 ;  /* 0x0110000006fb7fae */ /* 0x0005e4000d101d46 */
[----:B--2---:R-:W-:Y:S05]  /*6de0*/  IADD3 R6, P5, R4, R3, RZ ;  /* 0x0000000304067210 */ /* 0x004fea0007fbe0ff */
[----:B------:R-:W-:Y:S02]  /*6df0*/  IMAD.X R7, R5, 0x1, R10, P5 ;  /* 0x0000000105077824 */ /* 0x000fe400028e060a */
[----:B------:R3:W2:Y:S04]  /*6e00*/  SHFL.IDX PT, R5, R12, 0x3, 0x181f ;  /* 0x00781f000c057f89 */ /* 0x0006a800000e0000 */
[----:B------:R3:W-:Y:S02]  /*6e10*/  LDGSTS.E.BYPASS.LTC128B.128 [R251+0x3100], [R6.64], !P0 ;  /* 0x0310000006fb7fae */ /* 0x0007e4000c101d46 */
.L_x_1740:
[C---:B-1----:R-:W-:Y:S02]  /*6e20*/  IADD3 R4, -R15.reuse, 0x10, RZ ;  /* 0x000000100f047810 */ /* 0x042fe40007ffe1ff */
[----:B------:R-:W-:Y:S02]  /*6e30*/  ISETP.NE.U32.AND P6, PT, R15, RZ, PT ;  /* 0x000000ff0f00720c */ /* 0x000fe40003fc5070 */
[----:B------:R-:W-:Y:S02]  /*6e40*/  LOP3.LUT R4, R4, 0xf, RZ, 0xc0, !PT ;  /* 0x0000000f04047812 */ /* 0x000fe400078ec0ff */
[----:B------:R-:W-:Y:S02]  /*6e50*/  ISETP.NE.U32.AND P5, PT, R14, RZ, PT ;  /* 0x000000ff0e00720c */ /* 0x000fe40003fa5070 */
[----:B--23--:R-:W-:Y:S02]  /*6e60*/  IADD3 R6, P2, P0, R4, R5, R0 ;  /* 0x0000000504067210 */ /* 0x00cfe4000785e000 */
[----:B------:R-:W-:Y:S02]  /*6e70*/  IADD3 R0, -R14, 0x10, RZ ;  /* 0x000000100e007810 */ /* 0x000fe40007ffe1ff */
[----:B------:R-:W-:Y:S02]  /*6e80*/  IADD3.X R7, RZ, R11, R2, P2, P0 ;  /* 0x0000000bff077210 */ /* 0x000fe400017e0402 */
[----:B------:R-:W-:Y:S03]  /*6e90*/  LOP3.LUT R0, R0, 0xf, RZ, 0xc0, !PT ;  /* 0x0000000f00007812 */ /* 0x000fe600078ec0ff */
[----:B------:R-:W-:Y:S01]  /*6ea0*/  @!PT LDS RZ, [RZ] ;  /* 0x00000000fffff984 */ /* 0x000fe20000000800 */
[----:B------:R-:W-:Y:S01]  /*6eb0*/  @!PT LDS RZ, [RZ] ;  /* 0x00000000fffff984 */ /* 0x000fe20000000800 */
[----:B------:R-:W-:Y:S01]  /*6ec0*/  @!PT LDS RZ, [RZ] ;  /* 0x00000000fffff984 */ /* 0x000fe20000000800 */
[----:B------:R1:W-:Y:S01]  /*6ed0*/  LDGSTS.E.BYPASS.LTC128B.128.ZFILL [R251+0x1900], [R6.64], P6 ;  /* 0x0190000006fb7fae */ /* 0x0003e2000b141d46 */
[----:B------:R-:W-:Y:S04]  /*6ee0*/  IADD3 R2, P2, P0, R0, R5, R3 ;  /* 0x0000000500027210 */ /* 0x000fe8000785e003 */
[----:B------:R-:W-:Y:S05]  /*6ef0*/  IADD3.X R3, RZ, R11, R10, P2, P0 ;  /* 0x0000000bff037210 */ /* 0x000fea00017e040a */
[----:B------:R1:W-:Y:S04]  /*6f00*/  LDGSTS.E.BYPASS.LTC128B.128.ZFILL [R251+0x3900], [R2.64], P5 ;  /* 0x0390000002fb7fae */ /* 0x0003e8000a941d46 */
.L_x_1651:
[----:B-1-34-:R-:W-:Y:S05]  /*6f10*/  BSYNC B0 ;  /* 0x0000000000007941 */ /* 0x01afea0003800000 */
.L_x_1650:
[----:B------:R-:W0:Y:S01]  /*6f20*/  LDGDEPBAR ;  /* 0x00000000000079af */ /* 0x000e220000000000 */
[----:B------:R-:W-:Y:S01]  /*6f30*/  WARPSYNC 0xffffffff ;  /* 0xffffffff00007948 */ /* 0x000fe20003800000 */
[-C--:B------:R-:W-:Y:S01]  /*6f40*/  HMMA.16816.F32 R4, R64, R16.reuse, RZ ;  /* 0x000000104004723c */ /* 0x080fe200000018ff */
[----:B------:R-:W-:Y:S07]  /*6f50*/  BSSY B0, `(.L_x_1654) ;  /* 0x0000182000007945 */ /* 0x000fee0003800000 */
        /* <DEDUP_REMOVED lines=15> */
[----:B------:R-:W-:Y:S07]  /*7050*/  LDSM.16.M88.4 R204, [R241] ;  /* 0x00000000f1cc783b */ /* 0x000fee0000000200 */
[-C--:B------:R-:W-:Y:S08]  /*7060*/  HMMA.16816.F32 R4, R208, R212.reuse, R4 ;  /* 0x000000d4d004723c */ /* 0x080ff00000001804 */
[C---:B------:R-:W-:Y:S08]  /*7070*/  HMMA.16816.F32 R8, R216.reuse, R212, R8 ;  /* 0x000000d4d808723c */ /* 0x040ff00000001808 */
[-C--:B------:R-:W-:Y:S08]  /*7080*/  HMMA.16816.F32 R12, R216, R214.reuse, R12 ;  /* 0x000000d6d80c723c */ /* 0x080ff0000000180c */
[C---:B------:R-:W-:Y:S01]  /*7090*/  HMMA.16816.F32 R16, R208.reuse, R214, R16 ;  /* 0x000000d6d010723c */ /* 0x040fe20000001810 */
[----:B------:R-:W1:Y:S07]  /*70a0*/  LDSM.16.M88.4 R212, [R234] ;  /* 0x00000000ead4783b */ /* 0x000e6e0000000200 */
        /* <DEDUP_REMOVED lines=20> */
[----:B------:R-:W-:Y:S07]  /*71f0*/  LDSM.16.M88.4 R212, [R232+-0x2000] ;  /* 0xffe00000e8d4783b */ /* 0x000fee0000000200 */
[-C--:B---3--:R-:W-:Y:S08]  /*7200*/  HMMA.16816.F32 R20, R204, R208.reuse, R20 ;  /* 0x000000d0cc14723c */ /* 0x088ff00000001814 */
        /* <DEDUP_REMOVED lines=12> */
[----:B------:R-:W-:Y:S07]  /*72d0*/  LDSM.16.M88.4 R220, [R232+-0x1000] ;  /* 0xfff00000e8dc783b */ /* 0x000fee0000000200 */
[----:B------:R-:W-:Y:S01]  /*72e0*/  HMMA.16816.F32 R64, R204, R226, R64 ;  /* 0x000000e2cc40723c */ /* 0x000fe20000001840 */
[----:B------:R-:W3:Y:S07]  /*72f0*/  LDSM.16.M88.4 R204, [R232+-0x1800] ;  /* 0xffe80000e8cc783b */ /* 0x000eee0000000200 */
[-C--:B-1----:R-:W-:Y:S01]  /*7300*/  HMMA.16816.F32 R4, R208, R212.reuse, R4 ;  /* 0x000000d4d004723c */ /* 0x082fe20000001804 */
[----:B------:R-:W1:Y:S07]  /*7310*/  LDSM.16.M88.4 R224, [R232+-0x800] ;  /* 0xfff80000e8e0783b */ /* 0x000e6e0000000200 */
        /* <DEDUP_REMOVED lines=39> */
[----:B------:R-:W-:Y:S07]  /*7590*/  LDSM.16.M88.4 R220, [R235+0x3000] ;  /* 0x00300000ebdc783b */ /* 0x000fee0000000200 */
[----:B------:R-:W-:Y:S01]  /*75a0*/  HMMA.16816.F32 R64, R204, R226, R64 ;  /* 0x000000e2cc40723c */ /* 0x000fe20000001840 */
[----:B------:R-:W2:Y:S07]  /*75b0*/  LDSM.16.M88.4 R204, [R235+0x2800] ;  /* 0x00280000ebcc783b */ /* 0x000eae0000000200 */
[-C--:B-1----:R-:W-:Y:S01]  /*75c0*/  HMMA.16816.F32 R4, R208, R212.reuse, R4 ;  /* 0x000000d4d004723c */ /* 0x082fe20000001804 */
[----:B------:R-:W1:Y:S07]  /*75d0*/  LDSM.16.M88.4 R224, [R235+0x3800] ;  /* 0x00380000ebe0783b */ /* 0x000e6e0000000200 */
        /* <DEDUP_REMOVED lines=30> */
[----:B------:R-:W1:Y:S07]  /*77c0*/  LDSM.16.M88.4 R216, [R232] ;  /* 0x00000000e8d8783b */ /* 0x000e6e0000000200 */
[-C--:B----4-:R-:W-:Y:S08]  /*77d0*/  HMMA.16816.F32 R36, R204, R208.reuse, R36 ;  /* 0x000000d0cc24723c */ /* 0x090ff00000001824 */
[C---:B------:R-:W-:Y:S08]  /*77e0*/  HMMA.16816.F32 R40, R220.reuse, R208, R40 ;  /* 0x000000d0dc28723c */ /* 0x040ff00000001828 */
[-C--:B------:R-:W-:Y:S08]  /*77f0*/  HMMA.16816.F32 R44, R220, R210.reuse, R44 ;  /* 0x000000d2dc2c723c */ /* 0x080ff0000000182c */
[C---:B------:R-:W-:Y:S01]  /*7800*/  HMMA.16816.F32 R48, R204.reuse, R210, R48 ;  /* 0x000000d2cc30723c */ /* 0x040fe20000001830 */
[----:B------:R-:W3:Y:S07]  /*7810*/  LDSM.16.M88.4 R208, [R233+0x6000] ;  /* 0x00600000e9d0783b */ /* 0x000eee0000000200 */
[-C--:B--2---:R-:W-:Y:S08]  /*7820*/  HMMA.16816.F32 R52, R204, R224.reuse, R52 ;  /* 0x000000e0cc34723c */ /* 0x084ff00000001834 */
[C---:B------:R-:W-:Y:S08]  /*7830*/  HMMA.16816.F32 R56, R220.reuse, R224, R56 ;  /* 0x000000e0dc38723c */ /* 0x040ff00000001838 */
[-C--:B------:R-:W-:Y:S01]  /*7840*/  HMMA.16816.F32 R60, R220, R226.reuse, R60 ;  /* 0x000000e2dc3c723c */ /* 0x080fe2000000183c */
[----:B------:R-:W2:Y:S07]  /*7850*/  LDL R220, [R1+0x78] ;  /* 0x0000780001dc7983 */ /* 0x000eae0000100800 */
[----:B------:R-:W-:Y:S08]  /*7860*/  HMMA.16816.F32 R64, R204, R226, R64 ;  /* 0x000000e2cc40723c */ /* 0x000ff00000001840 */
[-C--:B-1----:R-:W-:Y:S08]  /*7870*/  HMMA.16816.F32 R4, R212, R216.reuse, R4 ;  /* 0x000000d8d404723c */ /* 0x082ff00000001804 */
[C---:B---3--:R-:W-:Y:S08]  /*7880*/  HMMA.16816.F32 R8, R208.reuse, R216, R8 ;  /* 0x000000d8d008723c */ /* 0x048ff00000001808 */
[-C--:B------:R-:W-:Y:S08]  /*7890*/  HMMA.16816.F32 R12, R208, R218.reuse, R12 ;  /* 0x000000dad00c723c */ /* 0x080ff0000000180c */
[----:B------:R-:W-:Y:S01]  /*78a0*/  FMUL.FTZ R7, R7, c[0x0][0x320] ;  /* 0x0000c80007077a20 */ /* 0x000fe20000410000 */
[C---:B------:R-:W-:Y:S03]  /*78b0*/  HMMA.16816.F32 R16, R212.reuse, R218, R16 ;  /* 0x000000dad410723c */ /* 0x040fe60000001810 */
[----:B------:R1:W3:Y:S01]  /*78c0*/  MUFU.TANH R196, R7 ;  /* 0x0000000700c47308 */ /* 0x0002e20000002400 */
[----:B------:R-:W-:Y:S02]  /*78d0*/  FMUL.FTZ R0, R4, c[0x0][0x320] ;  /* 0x0000c80004007a20 */ /* 0x000fe40000410000 */
[----:B------:R-:W-:Y:S02]  /*78e0*/  FMUL.FTZ R2, R5, c[0x0][0x320] ;  /* 0x0000c80005027a20 */ /* 0x000fe40000410000 */
[----:B------:R-:W-:Y:S04]  /*78f0*/  FMUL.FTZ R3, R6, c[0x0][0x320] ;  /* 0x0000c80006037a20 */ /* 0x000fe80000410000 */
[----:B------:R-:W-:Y:S01]  /*7900*/  FMUL.FTZ R8, R8, c[0x0][0x320] ;  /* 0x0000c80008087a20 */ /* 0x000fe20000410000 */
[----:B------:R-:W4:Y:S01]  /*7910*/  MUFU.TANH R0, R0 ;  /* 0x0000000000007308 */ /* 0x000f220000002400 */
        /* <DEDUP_REMOVED lines=8> */
[----:B-1----:R-:W1:Y:S01]  /*79a0*/  LDSM.16.M88.4 R4, [R232+0x800] ;  /* 0x00080000e804783b */ /* 0x002e620000000200 */
[----:B------:R-:W-:Y:S02]  /*79b0*/  FMUL.FTZ R16, R16, c[0x0][0x320] ;  /* 0x0000c80010107a20 */ /* 0x000fe40000410000 */
[----:B------:R-:W-:Y:S02]  /*79c0*/  FMUL.FTZ R17, R17, c[0x0][0x320] ;  /* 0x0000c80011117a20 */ /* 0x000fe40000410000 */
[----:B------:R-:W-:Y:S01]  /*79d0*/  FMUL.FTZ R18, R18, c[0x0][0x320] ;  /* 0x0000c80012127a20 */ /* 0x000fe20000410000 */
[----:B------:R-:W1:Y:S01]  /*79e0*/  MUFU.TANH R204, R9 ;  /* 0x0000000900cc7308 */ /* 0x000e620000002400 */
[----:B------:R-:W-:Y:S09]  /*79f0*/  FMUL.FTZ R19, R19, c[0x0][0x320] ;  /* 0x0000c80013137a20 */ /* 0x000ff20000410000 */
[----:B------:R-:W1:Y:S10]  /*7a00*/  MUFU.TANH R205, R10 ;  /* 0x0000000a00cd7308 */ /* 0x000e740000002400 */
[----:B------:R5:W2:Y:S10]  /*7a10*/  MUFU.TANH R206, R11 ;  /* 0x0000000b00ce7308 */ /* 0x000ab40000002400 */
[----:B------:R-:W2:Y:S01]  /*7a20*/  MUFU.TANH R2, R2 ;  /* 0x0000000200027308 */ /* 0x000ea20000002400 */
[-C--:B-1----:R-:W-:Y:S09]  /*7a30*/  HMMA.16816.F32 R20, R212, R4.reuse, R20 ;  /* 0x00000004d414723c */ /* 0x082ff20000001814 */
[----:B------:R-:W1:Y:S01]  /*7a40*/  MUFU.TANH R3, R3 ;  /* 0x0000000300037308 */ /* 0x000e620000002400 */
[C---:B------:R-:W-:Y:S01]  /*7a50*/  HMMA.16816.F32 R24, R208.reuse, R4, R24 ;  /* 0x00000004d018723c */ /* 0x040fe20000001818 */
[----:B-----5:R-:W5:Y:S08]  /*7a60*/  LDSM.16.M88.4 R8, [R232+0x1000] ;  /* 0x00100000e808783b */ /* 0x020f700000000200 */
[----:B------:R-:W1:Y:S01]  /*7a70*/  MUFU.TANH R12, R12 ;  /* 0x0000000c000c7308 */ /* 0x000e620000002400 */
[-C--:B------:R-:W-:Y:S04]  /*7a80*/  HMMA.16816.F32 R28, R208, R6.reuse, R28 ;  /* 0x00000006d01c723c */ /* 0x080fe8000000181c */
[----:B------:R-:W-:Y:S04]  /*7a90*/  FMUL.FTZ R20, R20, c[0x0][0x320] ;  /* 0x0000c80014147a20 */ /* 0x000fe80000410000 */
[C---:B------:R-:W-:Y:S01]  /*7aa0*/  HMMA.16816.F32 R32, R212.reuse, R6, R32 ;  /* 0x00000006d420723c */ /* 0x040fe20000001820 */
[----:B------:R-:W1:Y:S01]  /*7ab0*/  MUFU.TANH R13, R13 ;  /* 0x0000000d000d7308 */ /* 0x000e620000002400 */
[----:B------:R-:W1:Y:S01]  /*7ac0*/  LDSM.16.M88.4 R4, [R232+0x1800] ;  /* 0x00180000e804783b */ /* 0x000e620000000200 */
[----:B------:R-:W-:Y:S04]  /*7ad0*/  DEPBAR.LE SB0, 0x0 ;  /* 0x000080000000791a */ /* 0x000fe80000000000 */
[----:B------:R-:W-:Y:S02]  /*7ae0*/  FMUL.FTZ R21, R21, c[0x0][0x320] ;  /* 0x0000c80015157a20 */ /* 0x000fe40000410000 */
[----:B------:R-:W-:Y:S02]  /*7af0*/  FMUL.FTZ R22, R22, c[0x0][0x320] ;  /* 0x0000c80016167a20 */ /* 0x000fe40000410000 */
[----:B------:R-:W1:Y:S01]  /*7b00*/  MUFU.TANH R14, R14 ;  /* 0x0000000e000e7308 */ /* 0x000e620000002400 */
[----:B------:R-:W-:Y:S01]  /*7b10*/  BAR.SYNC.DEFER_BLOCKING 0x0 ;  /* 0x0000000000007b1d */ /* 0x000fe20000010000 */
[----:B------:R-:W-:Y:S02]  /*7b20*/  FMUL.FTZ R23, R23, c[0x0][0x320] ;  /* 0x0000c80017177a20 */ /* 0x000fe40000410000 */
[----:B------:R-:W-:Y:S02]  /*7b30*/  FMUL.FTZ R24, R24, c[0x0][0x320] ;  /* 0x0000c80018187a20 */ /* 0x000fe40000410000 */
[----:B------:R-:W-:Y:S02]  /*7b40*/  FMUL.FTZ R25, R25, c[0x0][0x320] ;  /* 0x0000c80019197a20 */ /* 0x000fe40000410000 */
[----:B------:R-:W-:Y:S02]  /*7b50*/  FMUL.FTZ R26, R26, c[0x0][0x320] ;  /* 0x0000c8001a1a7a20 */ /* 0x000fe40000410000 */
[----:B------:R-:W1:Y:S01]  /*7b60*/  MUFU.TANH R15, R15 ;  /* 0x0000000f000f7308 */ /* 0x000e620000002400 */
[----:B------:R-:W-:Y:S02]  /*7b70*/  FMUL.FTZ R27, R27, c[0x0][0x320] ;  /* 0x0000c8001b1b7a20 */ /* 0x000fe40000410000 */
[----:B------:R-:W-:Y:S01]  /*7b80*/  FMUL.FTZ R28, R28, c[0x0][0x320] ;  /* 0x0000c8001c1c7a20 */ /* 0x000fe20000410000 */
[-C--:B-----5:R-:W-:Y:S05]  /*7b90*/  HMMA.16816.F32 R36, R212, R8.reuse, R36 ;  /* 0x00000008d424723c */ /* 0x0a0fea0000001824 */
[----:B------:R-:W-:Y:S01]  /*7ba0*/  FMUL.FTZ R29, R29, c[0x0][0x320] ;  /* 0x0000c8001d1d7a20 */ /* 0x000fe20000410000 */
[----:B------:R-:W1:Y:S01]  /*7bb0*/  MUFU.TANH R16, R16 ;  /* 0x0000001000107308 */ /* 0x000e620000002400 */
[----:B------:R-:W-:Y:S01]  /*7bc0*/  FMUL.FTZ R30, R30, c[0x0][0x320] ;  /* 0x0000c8001e1e7a20 */ /* 0x000fe20000410000 */
[C---:B------:R-:W-:Y:S04]  /*7bd0*/  HMMA.16816.F32 R40, R208.reuse, R8, R40 ;  /* 0x00000008d028723c */ /* 0x040fe80000001828 */
[----:B------:R-:W-:Y:S02]  /*7be0*/  FMUL.FTZ R31, R31, c[0x0][0x320] ;  /* 0x0000c8001f1f7a20 */ /* 0x000fe40000410000 */
[----:B------:R-:W-:Y:S02]  /*7bf0*/  FMUL.FTZ R32, R32, c[0x0][0x320] ;  /* 0x0000c80020207a20 */ /* 0x000fe40000410000 */
[----:B------:R-:W2:Y:S01]  /*7c00*/  MUFU.TANH R17, R17 ;  /* 0x0000001100117308 */ /* 0x000ea20000002400 */
[-C--:B------:R-:W-:Y:S03]  /*7c10*/  HMMA.16816.F32 R44, R208, R10.reuse, R44 ;  /* 0x0000000ad02c723c */ /* 0x080fe6000000182c */
[----:B------:R-:W-:Y:S02]  /*7c20*/  FMUL.FTZ R33, R33, c[0x0][0x320] ;  /* 0x0000c80021217a20 */ /* 0x000fe40000410000 */
[----:B------:R-:W-:Y:S02]  /*7c30*/  FMUL.FTZ R34, R34, c[0x0][0x320] ;  /* 0x0000c80022227a20 */ /* 0x000fe40000410000 */
[----:B------:R-:W-:Y:S01]  /*7c40*/  FMUL.FTZ R35, R35, c[0x0][0x320] ;  /* 0x0000c80023237a20 */ /* 0x000fe20000410000 */
[C---:B------:R-:W-:Y:S01]  /*7c50*/  HMMA.16816.F32 R48, R212.reuse, R10, R48 ;  /* 0x0000000ad430723c */ /* 0x040fe20000001830 */
[----:B------:R-:W2:Y:S03]  /*7c60*/  MUFU.TANH R18, R18 ;  /* 0x0000001200127308 */ /* 0x000ea60000002400 */
[----:B------:R-:W-:Y:S02]  /*7c70*/  FMUL.FTZ R36, R36, c[0x0][0x320] ;  /* 0x0000c80024247a20 */ /* 0x000fe40000410000 */
[----:B------:R-:W-:Y:S02]  /*7c80*/  FMUL.FTZ R37, R37, c[0x0][0x320] ;  /* 0x0000c80025257a20 */ /* 0x000fe40000410000 */
[-C--:B-1----:R-:W-:Y:S03]  /*7c90*/  HMMA.16816.F32 R52, R212, R4.reuse, R52 ;  /* 0x00000004d434723c */ /* 0x082fe60000001834 */
[----:B------:R-:W1:Y:S01]  /*7ca0*/  MUFU.TANH R19, R19 ;  /* 0x0000001300137308 */ /* 0x000e620000002400 */
[----:B------:R-:W-:Y:S02]  /*7cb0*/  FMUL.FTZ R38, R38, c[0x0][0x320] ;  /* 0x0000c80026267a20 */ /* 0x000fe40000410000 */
[----:B------:R-:W-:Y:S02]  /*7cc0*/  FMUL.FTZ R39, R39, c[0x0][0x320] ;  /* 0x0000c80027277a20 */ /* 0x000fe40000410000 */
[C---:B------:R-:W-:Y:S04]  /*7cd0*/  HMMA.16816.F32 R56, R208.reuse, R4, R56 ;  /* 0x00000004d038723c */ /* 0x040fe80000001838 */
[----:B------:R-:W-:Y:S01]  /*7ce0*/  FMUL.FTZ R40, R40, c[0x0][0x320] ;  /* 0x0000c80028287a20 */ /* 0x000fe20000410000 */
[----:B------:R-:W1:Y:S01]  /*7cf0*/  MUFU.TANH R20, R20 ;  /* 0x0000001400147308 */ /* 0x000e620000002400 */
[----:B------:R-:W-:Y:S02]  /*7d00*/  FMUL.FTZ R41, R41, c[0x0][0x320] ;  /* 0x0000c80029297a20 */ /* 0x000fe40000410000 */
[-C--:B------:R-:W-:Y:S04]  /*7d10*/  HMMA.16816.F32 R60, R208, R6.reuse, R60 ;  /* 0x00000006d03c723c */ /* 0x080fe8000000183c */
[----:B------:R-:W-:Y:S02]  /*7d20*/  FMUL.FTZ R51, R51, c[0x0][0x320] ;  /* 0x0000c80033337a20 */ /* 0x000fe40000410000 */
[----:B------:R-:W-:Y:S01]  /*7d30*/  FMUL.FTZ R42, R42, c[0x0][0x320] ;  /* 0x0000c8002a2a7a20 */ /* 0x000fe20000410000 */
[----:B------:R-:W1:Y:S01]  /*7d40*/  MUFU.TANH R21, R21 ;  /* 0x0000001500157308 */ /* 0x000e620000002400 */
[----:B------:R-:W-:Y:S04]  /*7d50*/  HMMA.16816.F32 R64, R212, R6, R64 ;  /* 0x00000006d440723c */ /* 0x000fe80000001840 */
[----:B------:R-:W-:Y:S02]  /*7d60*/  FMUL.FTZ R43, R43, c[0x0][0x320] ;  /* 0x0000c8002b2b7a20 */ /* 0x000fe40000410000 */
[----:B------:R-:W-:Y:S02]  /*7d70*/  FMUL.FTZ R10, R44, c[0x0][0x320] ;  /* 0x0000c8002c0a7a20 */ /* 0x000fe40000410000 */
[----:B------:R-:W-:Y:S01]  /*7d80*/  FMUL.FTZ R11, R45, c[0x0][0x320] ;  /* 0x0000c8002d0b7a20 */ /* 0x000fe20000410000 */
        /* <DEDUP_REMOVED lines=17> */
[----:B------:R5:W2:Y:S01]  /*7ea0*/  MUFU.TANH R218, R64 ;  /* 0x0000004000da7308 */ /* 0x000aa20000002400 */
[----:B------:R-:W-:Y:S02]  /*7eb0*/  FMUL.FTZ R56, R56, c[0x0][0x320] ;  /* 0x0000c80038387a20 */ /* 0x000fe40000410000 */
[----:B------:R-:W-:Y:S02]  /*7ec0*/  FMUL.FTZ R57, R57, c[0x0][0x320] ;  /* 0x0000c80039397a20 */ /* 0x000fe40000410000 */
[----:B------:R-:W-:Y:S02]  /*7ed0*/  FMUL.FTZ R58, R58, c[0x0][0x320] ;  /* 0x0000c8003a3a7a20 */ /* 0x000fe40000410000 */
[----:B------:R-:W-:Y:S02]  /*7ee0*/  FMUL.FTZ R60, R60, c[0x0][0x320] ;  /* 0x0000c8003c3c7a20 */ /* 0x000fe40000410000 */
[----:B------:R-:W-:Y:S01]  /*7ef0*/  FMUL.FTZ R66, R66, c[0x0][0x320] ;  /* 0x0000c80042427a20 */ /* 0x000fe20000410000 */
[----:B------:R-:W2:Y:S01]  /*7f00*/  MUFU.TANH R23, R23 ;  /* 0x0000001700177308 */ /* 0x000ea20000002400 */
[----:B-1----:R-:W-:Y:S09]  /*7f10*/  FMUL.FTZ R61, R63, c[0x0][0x320] ;  /* 0x0000c8003f3d7a20 */ /* 0x002ff20000410000 */
[----:B------:R-:W1:Y:S01]  /*7f20*/  MUFU.TANH R24, R24 ;  /* 0x0000001800187308 */ /* 0x000e620000002400 */
[----:B-----5:R-:W-:Y:S09]  /*7f30*/  FMUL.FTZ R64, R67, c[0x0][0x320] ;  /* 0x0000c80043407a20 */ /* 0x020ff20000410000 */
[----:B------:R-:W1:Y:S10]  /*7f40*/  MUFU.TANH R25, R25 ;  /* 0x0000001900197308 */ /* 0x000e740000002400 */
[----:B------:R-:W1:Y:S01]  /*7f50*/  MUFU.TANH R26, R26 ;  /* 0x0000001a001a7308 */ /* 0x000e620000002400 */
[----:B--2---:R-:W-:Y:S09]  /*7f60*/  ISETP.GE.AND P0, PT, R220, 0x1, PT ;  /* 0x00000001dc00780c */ /* 0x004ff20003f06270 */
        /* <DEDUP_REMOVED lines=33> */
[----:B------:R-:W1:Y:S10]  /*8180*/  MUFU.TANH R62, R62 ;  /* 0x0000003e003e7308 */ /* 0x000e740000002400 */
[----:B------:R-:W1:Y:S10]  /*8190*/  MUFU.TANH R61, R61 ;  /* 0x0000003d003d7308 */ /* 0x000e740000002400 */
[----:B------:R-:W1:Y:S10]  /*81a0*/  MUFU.TANH R51, R51 ;  /* 0x0000003300337308 */ /* 0x000e740000002400 */
[----:B------:R1:W1:Y:S10]  /*81b0*/  MUFU.TANH R214, R66 ;  /* 0x0000004200d67308 */ /* 0x0002740000002400 */
[----:B------:R-:W1:Y:S01]  /*81c0*/  MUFU.TANH R64, R64 ;  /* 0x0000004000407308 */ /* 0x000e620000002400 */
[----:B------:R-:W-:-:S05]  /*81d0*/  @!P0 BRA `(.L_x_1655) ;  /* 0x0000059000008947 */ /* 0x000fca0003800000 */
[----:B--234-:R-:W2:Y:S01]  /*81e0*/  LDL R219, [R1+0x4c] ;  /* 0x00004c0001db7983 */ /* 0x01cea20000100800 */
[----:B-1----:R-:W-:Y:S01]  /*81f0*/  IMAD.MOV.U32 R49, RZ, RZ, RZ ;  /* 0x000000ffff317224 */ /* 0x002fe200078e00ff */
[C---:B------:R-:W-:Y:S01]  /*8200*/  SHF.L.U64.HI R54, R250.reuse, 0x1, R245 ;  /* 0x00000001fa367819 */ /* 0x040fe200000102f5 */
[----:B------:R-:W-:Y:S01]  /*8210*/  IMAD.SHL.U32 R53, R250, 0x2, RZ ;  /* 0x00000002fa357824 */ /* 0x000fe200078e00ff */
[----:B------:R-:W3:Y:S04]  /*8220*/  LDL R225, [R1+0x4] ;  /* 0x0000040001e17983 */ /* 0x000ee80000100800 */
[----:B------:R-:W4:Y:S04]  /*8230*/  LDL.64 R8, [R1+0x68] ;  /* 0x0000680001087983 */ /* 0x000f280000100a00 */
[----:B------:R-:W5:Y:S04]  /*8240*/  LDL R230, [R1+0x38] ;  /* 0x0000380001e67983 */ /* 0x000f680000100800 */
[----:B------:R-:W2:Y:S04]  /*8250*/  LDL.64 R226, [R1+0x60] ;  /* 0x0000600001e27983 */ /* 0x000ea80000100a00 */
[----:B------:R-:W2:Y:S04]  /*8260*/  LDL R228, [R1+0x34] ;  /* 0x0000340001e47983 */ /* 0x000ea80000100800 */
[----:B------:R-:W2:Y:S02]  /*8270*/  LDL R229, [R1+0xc] ;  /* 0x00000c0001e57983 */ /* 0x000ea40000100800 */
[C---:B--2---:R-:W-:Y:S01]  /*8280*/  SHF.L.U64.HI R52, R229.reuse, 0x1, R246 ;  /* 0x00000001e5347819 */ /* 0x044fe200000102f6 */
[----:B------:R-:W-:Y:S01]  /*8290*/  IMAD R4, R220, 0x40, R219 ;  /* 0x00000040dc047824 */ /* 0x000fe200078e02db */
[----:B------:R-:W-:Y:S04]  /*82a0*/  SHF.L.U32 R50, R229, 0x1, RZ ;  /* 0x00000001e5327819 */ /* 0x000fe800000006ff */
[----:B---3--:R-:W-:Y:S05]  /*82b0*/  IADD3 R4, R4, -0x40, R225 ;  /* 0xffffffc004047810 */ /* 0x008fea0007ffe0e1 */
[----:B------:R-:W-:Y:S04]  /*82c0*/  @P3 IMAD.HI.U32 R6, R4, c[0x0][0x2bc], RZ ;  /* 0x0000af0004063a27 */ /* 0x000fe800078e00ff */
[----:B------:R-:W-:Y:S01]  /*82d0*/  IMAD.MOV.U32 R5, RZ, RZ, R4 ;  /* 0x000000ffff057224 */ /* 0x000fe200078e0004 */
[----:B------:R-:W-:Y:S04]  /*82e0*/  @P3 SHF.R.U32.HI R5, RZ, c[0x0][0x2c0], R6 ;  /* 0x0000b000ff053a19 */ /* 0x000fe80000011606 */
[C---:B----4-:R-:W-:Y:S04]  /*82f0*/  @!P1 IADD3 R7, P0, R5.reuse, R8, RZ ;  /* 0x0000000805079210 */ /* 0x050fe80007f1e0ff */
[----:B-----5:R-:W-:Y:S02]  /*8300*/  @!P1 LEA.HI.X.SX32 R6, R5, R230, 0x1, P0 ;  /* 0x000000e605069211 */ /* 0x020fe400000f0eff */
[----:B------:R-:W-:Y:S02]  /*8310*/  @!P1 LEA R8, P0, R7, c[0x0][0x2a0], 0x2 ;  /* 0x0000a80007089a11 */ /* 0x000fe400078010ff */
[----:B------:R-:W-:Y:S02]  /*8320*/  IADD3 R5, -R5, RZ, RZ ;  /* 0x000000ff05057210 */ /* 0x000fe40007ffe1ff */
[----:B------:R-:W-:Y:S03]  /*8330*/  @!P1 LEA.HI.X R9, R7, c[0x0][0x2a4], R6, 0x2, P0 ;  /* 0x0000a90007099a11 */ /* 0x000fe600000f1406 */
[----:B------:R-:W-:Y:S02]  /*8340*/  IMAD R48, R5, c[0x0][0x2b8], R4 ;  /* 0x0000ae0005307a24 */ /* 0x000fe400078e0204 */
[----:B------:R-:W2:Y:S02]  /*8350*/  @!P1 LDG.E R49, [R8.64] ;  /* 0x0000000608319981 */ /* 0x000ea4000c1e1900 */
[----:B------:R-:W-:Y:S01]  /*8360*/  IMAD.WIDE.U32 R4, R48, c[0x0][0x1e0], RZ ;  /* 0x0000780030047a25 */ /* 0x000fe200078e00ff */
[----:B------:R-:W-:Y:S01]  /*8370*/  SHF.R.S32.HI R6, RZ, 0x1f, R48 ;  /* 0x0000001fff067819 */ /* 0x000fe20000011430 */
[----:B------:R2:W-:Y:S04]  /*8380*/  STL [R1+0x48], R48 ;  /* 0x0000483001007387 */ /* 0x0005e80000100800 */
[----:B------:R-:W-:Y:S04]  /*8390*/  IMAD R6, R6, c[0x0][0x1e0], RZ ;  /* 0x0000780006067a24 */ /* 0x000fe800078e02ff */
[----:B------:R-:W-:Y:S04]  /*83a0*/  IMAD R6, R48, c[0x0][0x1e4], R6 ;  /* 0x0000790030067a24 */ /* 0x000fe800078e0206 */
[----:B------:R-:W-:Y:S01]  /*83b0*/  IMAD.IADD R5, R5, 0x1, R6 ;  /* 0x0000000105057824 */ /* 0x000fe200078e0206 */
[----:B--2---:R-:W-:Y:S01]  /*83c0*/  SHF.R.S32.HI R48, RZ, 0x1f, R49 ;  /* 0x0000001fff307819 */ /* 0x004fe20000011431 */
[----:B------:R1:W-:Y:S02]  /*83d0*/  STL [R1+0x44], R49 ;  /* 0x0000443101007387 */ /* 0x0003e40000100800 */
[C---:B------:R-:W-:Y:S04]  /*83e0*/  IMAD.WIDE.U32 R4, R49.reuse, c[0x0][0x1f0], R4 ;  /* 0x00007c0031047a25 */ /* 0x040fe800078e0004 */
[----:B------:R-:W-:Y:S01]  /*83f0*/  IMAD R48, R48, c[0x0][0x1f0], RZ ;  /* 0x00007c0030307a24 */ /* 0x000fe200078e02ff */
[----:B------:R-:W-:Y:S03]  /*8400*/  IADD3 R4, P0, R226, R4, RZ ;  /* 0x00000004e2047210 */ /* 0x000fe60007f1e0ff */
[----:B------:R-:W-:Y:S05]  /*8410*/  IMAD R48, R49, c[0x0][0x1f4], R48 ;  /* 0x00007d0031307a24 */ /* 0x000fea00078e0230 */
[----:B------:R-:W-:Y:S02]  /*8420*/  IADD3.X R48, R228, R5, R48, P0, !PT ;  /* 0x00000005e4307210 */ /* 0x000fe400007fe430 */
[C---:B-1----:R-:W-:Y:S04]  /*8430*/  LEA R49, P0, R4.reuse, c[0x0][0x1c8], 0x1 ;  /* 0x0000720004317a11 */ /* 0x042fe800078008ff */
[----:B------:R-:W-:Y:S01]  /*8440*/  LEA.HI.X R48, R4, c[0x0][0x1cc], R48, 0x1, P0 ;  /* 0x0000730004307a11 */ /* 0x000fe200000f0c30 */
[----:B------:R-:W-:-:S06]  /*8450*/  BRA.DIV ~URZ, `(.L_x_1656) ;  /* 0x0000d0427f007947 */ /* 0x000fcc000b800000 */
[----:B------:R1:W2:Y:S02]  /*8460*/  SHFL.IDX PT, R55, R48, RZ, 0x181f ;  /* 0x00181fff30377589 */ /* 0x0002a400000e0000 */
.L_x_1741:
        /* <DEDUP_REMOVED lines=33> */
.L_x_1742:
[C---:B-1----:R-:W-:Y:S02]  /*8680*/  IADD3 R4, -R57.reuse, 0x10, RZ ;  /* 0x0000001039047810 */ /* 0x042fe40007ffe1ff */
[----:B------:R-:W-:Y:S02]  /*8690*/  ISETP.NE.U32.AND P5, PT, R57, RZ, PT ;  /* 0x000000ff3900720c */ /* 0x000fe40003fa5070 */
[----:B------:R-:W-:Y:S04]  /*86a0*/  LOP3.LUT R4, R4, 0xf, RZ, 0xc0, !PT ;  /* 0x0000000f04047812 */ /* 0x000fe800078ec0ff */
[-C--:B--23--:R-:W-:Y:S02]  /*86b0*/  IADD3 R6, P2, P0, R4, R5.reuse, R50 ;  /* 0x0000000504067210 */ /* 0x08cfe4000785e032 */
[----:B------:R-:W-:Y:S02]  /*86c0*/  IADD3 R4, -R56, 0x10, RZ ;  /* 0x0000001038047810 */ /* 0x000fe40007ffe1ff */
[-C--:B------:R-:W-:Y:S02]  /*86d0*/  IADD3.X R7, RZ, R48.reuse, R52, P2, P0 ;  /* 0x00000030ff077210 */ /* 0x080fe400017e0434 */
[----:B------:R-:W-:Y:S03]  /*86e0*/  LOP3.LUT R4, R4, 0xf, RZ, 0xc0, !PT ;  /* 0x0000000f04047812 */ /* 0x000fe600078ec0ff */
[----:B------:R-:W-:Y:S01]  /*86f0*/  @!PT LDS RZ, [RZ] ;  /* 0x00000000fffff984 */ /* 0x000fe20000000800 */
[----:B------:R-:W-:Y:S01]  /*8700*/  @!PT LDS RZ, [RZ] ;  /* 0x00000000fffff984 */ /* 0x000fe20000000800 */
[----:B------:R-:W-:Y:S01]  /*8710*/  @!PT LDS RZ, [RZ] ;  /* 0x00000000fffff984 */ /* 0x000fe20000000800 */
[----:B------:R1:W-:Y:S01]  /*8720*/  LDGSTS.E.BYPASS.LTC128B.128.ZFILL [R251+0x5900], [R6.64], P5 ;  /* 0x0590000006fb7fae */ /* 0x0003e2000a941d46 */
[----:B------:R-:W-:Y:S02]  /*8730*/  ISETP.NE.U32.AND P5, PT, R56, RZ, PT ;  /* 0x000000ff3800720c */ /* 0x000fe40003fa5070 */
[----:B------:R-:W-:Y:S04]  /*8740*/  IADD3 R4, P2, P0, R4, R5, R53 ;  /* 0x0000000504047210 */ /* 0x000fe8000785e035 */
[----:B------:R-:W-:Y:S07]  /*8750*/  IADD3.X R5, RZ, R48, R54, P2, P0 ;  /* 0x00000030ff057210 */ /* 0x000fee00017e0436 */
[----:B------:R1:W-:Y:S02]  /*8760*/  LDGSTS.E.BYPASS.LTC128B.128.ZFILL [R251+0x7900], [R4.64], P5 ;  /* 0x0790000004fb7fae */ /* 0x0003e4000a941d46 */
.L_x_1655:
[----:B--234-:R-:W-:Y:S05]  /*8770*/  BSYNC B0 ;  /* 0x0000000000007941 */ /* 0x01cfea0003800000 */
.L_x_1654:
[----:B-1----:R-:W-:Y:S01]  /*8780*/  MOV R5, 0xffffffc0 ;  /* 0xffffffc000057802 */ /* 0x002fe20000000f00 */
[----:B------:R-:W2:Y:S04]  /*8790*/  LDL R4, [R1+0x3c] ;  /* 0x00003c0001047983 */ /* 0x000ea80000100800 */
[----:B------:R-:W3:Y:S04]  /*87a0*/  LDL R6, [R1+0x78] ;  /* 0x0000780001067983 */ /* 0x000ee80000100800 */
[----:B------:R-:W0:Y:S01]  /*87b0*/  LDGDEPBAR ;  /* 0x00000000000079af */ /* 0x000e220000000000 */
[----:B--2---:R-:W-:Y:S01]  /*87c0*/  IADD3 R7, R252, R4, RZ ;  /* 0x00000004fc077210 */ /* 0x004fe20007ffe0ff */
[----:B---3--:R-:W-:Y:S04]  /*87d0*/  IMAD R5, R6, R5, 0x1 ;  /* 0x0000000106057424 */ /* 0x008fe800078e0205 */
[----:B------:R-:W-:Y:S01]  /*87e0*/  @P4 IMAD.HI.U32 R4, R7, c[0x0][0x2c8], RZ ;  /* 0x0000b20007044a27 */ /* 0x000fe200078e00ff */
[----:B------:R-:W-:Y:S04]  /*87f0*/  IADD3 R5, -R248, R5, RZ ;  /* 0x00000005f8057210 */ /* 0x000fe80007ffe1ff */
[----:B------:R-:W-:Y:S02]  /*8800*/  @P4 SHF.R.U32.HI R7, RZ, c[0x0][0x2cc], R4 ;  /* 0x0000b300ff074a19 */ /* 0x000fe40000011604 */
[----:B------:R-:W-:Y:S05]  /*8810*/  MOV R4, c[0x0][0x2ac] ;  /* 0x0000ab0000047a02 */ /* 0x000fea0000000f00 */
[----:B------:R-:W-:Y:S05]  /*8820*/  IMAD R5, R4, c[0x0][0x1d0], R5 ;  /* 0x0000740004057a24 */ /* 0x000fea00078e0205 */
[----:B------:R-:W-:Y:S01]  /*8830*/  IADD3 R63, R5, -c[0x0][0x168], RZ ;  /* 0x80005a00053f7a10 */ /* 0x000fe20007ffe0ff */
[----:B------:R-:W-:-:S05]  /*8840*/  BRA.DIV ~URZ, `(.L_x_1658) ;  /* 0x0000d1f27f007947 */ /* 0x000fca000b800000 */
[----:B------:R1:W2:Y:S02]  /*8850*/  SHFL.IDX PT, R5, R7, RZ, 0x1c1f ;  /* 0x001c1fff07057589 */ /* 0x0002a400000e0000 */
.L_x_1743:
[----:B--2---:R-:W-:Y:S05]  /*8860*/  IMAD.IADD R5, R63, 0x1, R5 ;  /* 0x000000013f057824 */ /* 0x004fea00078e0205 */
[C---:B------:R-:W-:Y:S02]  /*8870*/  ISETP.GT.AND P6, PT, R5.reuse, RZ, PT ;  /* 0x000000ff0500720c */ /* 0x040fe40003fc4270 */
[C---:B------:R-:W-:Y:S02]  /*8880*/  ISETP.GT.AND P5, PT, R5.reuse, 0x1, PT ;  /* 0x000000010500780c */ /* 0x040fe40003fa4270 */
[C---:B------:R-:W-:Y:S02]  /*8890*/  ISETP.GT.AND P2, PT, R5.reuse, 0x8, PT ;  /* 0x000000080500780c */ /* 0x040fe40003f44270 */
        /* <DEDUP_REMOVED lines=30> */
[----:B------:R-:W2:Y:S08]  /*8a80*/  SHFL.IDX PT, R2, R7, 0x1, 0x1c1f ;  /* 0x003c1f0007027f89 */ /* 0x000eb000000e0000 */
[----:B------:R-:W3:Y:S08]  /*8a90*/  SHFL.IDX PT, R0, R7, 0x2, 0x1c1f ;  /* 0x005c1f0007007f89 */ /* 0x000ef000000e0000 */
[----:B-1----:R-:W1:Y:S01]  /*8aa0*/  SHFL.IDX PT, R7, R7, 0x3, 0x1c1f ;  /* 0x007c1f0007077f89 */ /* 0x002e6200000e0000 */
[C---:B--2---:R-:W-:Y:S05]  /*8ab0*/  IMAD.IADD R2, R63.reuse, 0x1, R2 ;  /* 0x000000013f027824 */ /* 0x044fea00078e0202 */
[C---:B------:R-:W-:Y:S02]  /*8ac0*/  ISETP.GT.AND P6, PT, R2.reuse, RZ, PT ;  /* 0x000000ff0200720c */ /* 0x040fe40003fc4270 */
[C---:B------:R-:W-:Y:S01]  /*8ad0*/  ISETP.GT.AND P5, PT, R2.reuse, 0x1, PT ;  /* 0x000000010200780c */ /* 0x040fe20003fa4270 */
[----:B---3--:R-:W-:Y:S01]  /*8ae0*/  IMAD.IADD R0, R63, 0x1, R0 ;  /* 0x000000013f007824 */ /* 0x008fe200078e0200 */
[C---:B------:R-:W-:Y:S02]  /*8af0*/  ISETP.GT.AND P2, PT, R2.reuse, 0x8, PT ;  /* 0x000000080200780c */ /* 0x040fe40003f44270 */
[C---:B------:R-:W-:Y:S02]  /*8b00*/  ISETP.GT.AND P0, PT, R2.reuse, 0x9, PT ;  /* 0x000000090200780c */ /* 0x040fe40003f04270 */
[----:B------:R-:W-:Y:S02]  /*8b10*/  FSEL R32, R3, -INF , P6 ;  /* 0xff80000003207808 */ /* 0x000fe40003000000 */
[----:B------:R-:W-:Y:S01]  /*8b20*/  ISETP.GT.AND P6, PT, R2, 0x10, PT ;  /* 0x000000100200780c */ /* 0x000fe20003fc4270 */
[----:B-1----:R-:W-:Y:S01]  /*8b30*/  IMAD.IADD R63, R63, 0x1, R7 ;  /* 0x000000013f3f7824 */ /* 0x002fe200078e0207 */
        /* <DEDUP_REMOVED lines=21> */
[----:B------:R-:W-:Y:S02]  /*8c90*/  ISETP.GT.AND P0, PT, R2, 0x39, PT ;  /* 0x000000390200780c */ /* 0x000fe40003f04270 */
[----:B------:R-:W-:Y:S02]  /*8ca0*/  FSEL R216, R224, -INF , P6 ;  /* 0xff800000e0d87808 */ /* 0x000fe40003000000 */
[C---:B------:R-:W-:Y:S02]  /*8cb0*/  ISETP.GT.AND P6, PT, R0.reuse, RZ, PT ;  /* 0x000000ff0000720c */ /* 0x040fe40003fc4270 */
        /* <DEDUP_REMOVED lines=30> */
[----:B------:R-:W-:Y:S02]  /*8ea0*/  FMNMX.FTZ R0, R52, R199, !PT ;  /* 0x000000c734007209 */ /* 0x000fe40007810000 */
[----:B------:R-:W-:Y:S02]  /*8eb0*/  FSEL R212, R207, -INF , P6 ;  /* 0xff800000cfd47808 */ /* 0x000fe40003000000 */
[----:B------:R-:W-:Y:S02]  /*8ec0*/  FMNMX.FTZ R0, R53, R0, !PT ;  /* 0x0000000035007209 */ /* 0x000fe40007810000 */
[----:B------:R-:W-:Y:S02]  /*8ed0*/  FSEL R211, R211, -INF , P5 ;  /* 0xff800000d3d37808 */ /* 0x000fe40002800000 */
[----:B------:R-:W-:Y:S02]  /*8ee0*/  FMNMX.FTZ R0, R54, R0, !PT ;  /* 0x0000000036007209 */ /* 0x000fe40007810000 */
[----:B------:R-:W-:Y:S02]  /*8ef0*/  FSEL R210, R210, -INF , P2 ;  /* 0xff800000d2d27808 */ /* 0x000fe40001000000 */
[----:B------:R-:W-:Y:S02]  /*8f00*/  FMNMX.FTZ R0, R56, R0, !PT ;  /* 0x0000000038007209 */ /* 0x000fe40007810000 */
[----:B------:R-:W-:Y:S02]  /*8f10*/  FSEL R12, R209, -INF , P0 ;  /* 0xff800000d10c7808 */ /* 0x000fe40000000000 */
[----:B------:R-:W-:Y:S02]  /*8f20*/  FMNMX.FTZ R0, R60, R0, !PT ;  /* 0x000000003c007209 */ /* 0x000fe40007810000 */
[----:B------:R-:W-:Y:S02]  /*8f30*/  ISETP.GT.AND P6, PT, R63, RZ, PT ;  /* 0x000000ff3f00720c */ /* 0x000fe40003fc4270 */
[----:B------:R-:W-:Y:S02]  /*8f40*/  FMNMX.FTZ R0, R59, R0, !PT ;  /* 0x000000003b007209 */ /* 0x000fe40007810000 */
[----:B------:R-:W-:Y:S02]  /*8f50*/  ISETP.GT.AND P5, PT, R63, 0x1, PT ;  /* 0x000000013f00780c */ /* 0x000fe40003fa4270 */
[----:B------:R-:W-:Y:S02]  /*8f60*/  FMNMX.FTZ R0, R220, R0, !PT ;  /* 0x00000000dc007209 */ /* 0x000fe40007810000 */
[----:B------:R-:W-:Y:S02]  /*8f70*/  FSEL R17, R205, -INF , P6 ;  /* 0xff800000cd117808 */ /* 0x000fe40003000000 */
        /* <DEDUP_REMOVED lines=18> */
[----:B------:R-:W-:Y:S01]  /*90a0*/  FSEL R27, R27, -INF , P5 ;  /* 0xff8000001b1b7808 */ /* 0x000fe20002800000 */
[----:B------:R-:W1:Y:S01]  /*90b0*/  SHFL.BFLY PT, R2, R0, 0x2, 0x1f ;  /* 0x0c401f0000027f89 */ /* 0x000e6200000e0000 */
        /* <DEDUP_REMOVED lines=12> */
[----:B-1----:R-:W-:Y:S02]  /*9180*/  FMNMX.FTZ R0, R2, R0, !PT ;  /* 0x0000000002007209 */ /* 0x002fe40007810000 */
[----:B------:R-:W-:Y:S02]  /*9190*/  FMNMX.FTZ R2, R32, R200, !PT ;  /* 0x000000c820027209 */ /* 0x000fe40007810000 */
[----:B------:R-:W-:Y:S01]  /*91a0*/  ISETP.GT.AND P5, PT, R63, 0x31, PT ;  /* 0x000000313f00780c */ /* 0x000fe20003fa4270 */
[----:B------:R-:W1:Y:S01]  /*91b0*/  SHFL.BFLY PT, R3, R0, 0x1, 0x1f ;  /* 0x0c201f0000037f89 */ /* 0x000e6200000e0000 */
        /* <DEDUP_REMOVED lines=11> */
[----:B------:R-:W-:Y:S02]  /*9270*/  FSEL R10, R61, -INF , P0 ;  /* 0xff8000003d0a7808 */ /* 0x000fe40000000000 */
[----:B------:R-:W-:Y:S02]  /*9280*/  FMNMX.FTZ R2, R35, R2, !PT ;  /* 0x0000000223027209 */ /* 0x000fe40007810000 */
[----:B-1----:R-:W-:Y:S02]  /*9290*/  FMNMX.FTZ R3, R0, R3, !PT ;  /* 0x0000000300037209 */ /* 0x002fe40007810000 */
[----:B------:R-:W-:Y:S04]  /*92a0*/  FMNMX.FTZ R2, R38, R2, !PT ;  /* 0x0000000226027209 */ /* 0x000fe80007810000 */
[----:B------:R-:W-:Y:S04]  /*92b0*/  FMNMX.FTZ R2, R39, R2, !PT ;  /* 0x0000000227027209 */ /* 0x000fe80007810000 */
[----:B------:R-:W-:Y:S04]  /*92c0*/  FMNMX.FTZ R2, R34, R2, !PT ;  /* 0x0000000222027209 */ /* 0x000fe80007810000 */
[----:B------:R-:W-:Y:S04]  /*92d0*/  FMNMX.FTZ R2, R33, R2, !PT ;  /* 0x0000000221027209 */ /* 0x000fe80007810000 */
[----:B------:R-:W-:Y:S04]  /*92e0*/  FMNMX.FTZ R2, R216, R2, !PT ;  /* 0x00000002d8027209 */ /* 0x000fe80007810000 */
[----:B------:R-:W-:Y:S04]  /*92f0*/  FMNMX.FTZ R2, R215, R2, !PT ;  /* 0x00000002d7027209 */ /* 0x000fe80007810000 */
[----:B------:R-:W-:Y:S04]  /*9300*/  FMNMX.FTZ R2, R214, R2, !PT ;  /* 0x00000002d6027209 */ /* 0x000fe80007810000 */
[----:B------:R-:W-:Y:S05]  /*9310*/  FMNMX.FTZ R2, R23, R2, !PT ;  /* 0x0000000217027209 */ /* 0x000fea0007810000 */
[----:B------:R-:W1:Y:S02]  /*9320*/  SHFL.BFLY PT, R0, R2, 0x2, 0x1f ;  /* 0x0c401f0002007f89 */ /* 0x000e6400000e0000 */
[----:B-1----:R-:W-:Y:S06]  /*9330*/  FMNMX.FTZ R0, R2, R0, !PT ;  /* 0x0000000002007209 */ /* 0x002fec0007810000 */
[----:B------:R-:W1:Y:S02]  /*9340*/  SHFL.BFLY PT, R2, R0, 0x1, 0x1f ;  /* 0x0c201f0000027f89 */ /* 0x000e6400000e0000 */
        /* <DEDUP_REMOVED lines=39> */
[----:B------:R1:W2:Y:S02]  /*95c0*/  SHFL.BFLY PT, R196, R4, 0x1, 0x1f ;  /* 0x0c201f0004c47f89 */ /* 0x0002a400000e0000 */
.L_x_1744:
[----:B------:R-:W3:Y:S01]  /*95d0*/  LDL.LU R7, [R1+0x70] ;  /* 0x0000700001077983 */ /* 0x000ee20000300800 */
[C---:B------:R-:W-:Y:S01]  /*95e0*/  FSETP.NEU.FTZ.AND P0, PT, R3.reuse, -INF , PT ;  /* 0xff8000000300780b */ /* 0x040fe20003f1d000 */
[C---:B------:R-:W-:Y:S01]  /*95f0*/  FMUL.FTZ R217, R3.reuse, c[0x0][0x2d0] ;  /* 0x0000b40003d97a20 */ /* 0x040fe20000410000 */
[----:B--2---:R-:W-:Y:S01]  /*9600*/  FMNMX.FTZ R196, R196, R4, !PT ;  /* 0x00000004c4c47209 */ /* 0x004fe20007810000 */
[----:B------:R-:W2:Y:S01]  /*9610*/  LDL.LU R6, [R1+0x74] ;  /* 0x0000740001067983 */ /* 0x000ea20000300800 */
[----:B-1----:R-:W-:Y:S01]  /*9620*/  FSEL R4, R3, RZ, P0 ;  /* 0x000000ff03047208 */ /* 0x002fe20000000000 */
[----:B------:R-:W-:Y:S01]  /*9630*/  FMUL.FTZ R213, R2, c[0x0][0x2d0] ;  /* 0x0000b40002d57a20 */ /* 0x000fe20000410000 */
[----:B------:R-:W-:Y:S01]  /*9640*/  FSEL R217, R217, RZ, P0 ;  /* 0x000000ffd9d97208 */ /* 0x000fe20000000000 */
[----:B------:R-:W-:Y:S01]  /*9650*/  FMUL.FTZ R209, R0, c[0x0][0x2d0] ;  /* 0x0000b40000d17a20 */ /* 0x000fe20000410000 */
[----:B------:R-:W-:Y:S01]  /*9660*/  FSETP.NEU.FTZ.AND P0, PT, R2, -INF , PT ;  /* 0xff8000000200780b */ /* 0x000fe20003f1d000 */
[----:B------:R-:W-:Y:S01]  /*9670*/  FADD.FTZ R4, -R4, R199 ;  /* 0x000000c704047221 */ /* 0x000fe20000010100 */
[----:B------:R-:W-:Y:S01]  /*9680*/  WARPSYNC 0xffffffff ;  /* 0xffffffff00007948 */ /* 0x000fe20003800000 */
[--C-:B------:R-:W-:Y:S01]  /*9690*/  FFMA.FTZ R52, R52, c[0x0][0x2d0], -R217.reuse ;  /* 0x0000b40034347a23 */ /* 0x100fe200000108d9 */
[----:B------:R-:W-:Y:S01]  /*96a0*/  FSEL R213, R213, RZ, P0 ;  /* 0x000000ffd5d57208 */ /* 0x000fe20000000000 */
[----:B------:R-:W-:Y:S01]  /*96b0*/  FMUL.FTZ R201, R4, c[0x0][0x2d0] ;  /* 0x0000b40004c97a20 */ /* 0x000fe20000410000 */
[----:B------:R-:W-:Y:S01]  /*96c0*/  FSEL R4, R2, RZ, P0 ;  /* 0x000000ff02047208 */ /* 0x000fe20000000000 */
[--C-:B------:R-:W-:Y:S01]  /*96d0*/  FFMA.FTZ R53, R53, c[0x0][0x2d0], -R217.reuse ;  /* 0x0000b40035357a23 */ /* 0x100fe200000108d9 */
[----:B------:R-:W-:Y:S01]  /*96e0*/  FSETP.NEU.FTZ.AND P0, PT, R0, -INF , PT ;  /* 0xff8000000000780b */ /* 0x000fe20003f1d000 */
[----:B------:R-:W-:Y:S01]  /*96f0*/  MUFU.EX2 R52, R52 ;  /* 0x0000003400347308 */ /* 0x000fe20000000800 */
[--C-:B------:R-:W-:Y:S02]  /*9700*/  FFMA.FTZ R5, R55, c[0x0][0x2d0], -R217.reuse ;  /* 0x0000b40037057a23 */ /* 0x100fe400000108d9 */
[----:B------:R-:W-:Y:S01]  /*9710*/  FADD.FTZ R4, -R4, R200 ;  /* 0x000000c804047221 */ /* 0x000fe20000010100 */
[----:B------:R-:W-:Y:S01]  /*9720*/  FSEL R209, R209, RZ, P0 ;  /* 0x000000ffd1d17208 */ /* 0x000fe20000000000 */
[----:B------:R-:W-:Y:S02]  /*9730*/  FFMA.FTZ R9, R54, c[0x0][0x2d0], -R217 ;  /* 0x0000b40036097a23 */ /* 0x000fe400000108d9 */
[----:B------:R-:W-:Y:S02]  /*9740*/  FMUL.FTZ R4, R4, c[0x0][0x2d0] ;  /* 0x0000b40004047a20 */ /* 0x000fe40000410000 */
[----:B------:R-:W-:Y:S01]  /*9750*/  FFMA.FTZ R36, R36, c[0x0][0x2d0], -R213 ;  /* 0x0000b40024247a23 */ /* 0x000fe200000108d5 */
[----:B------:R-:W-:Y:S01]  /*9760*/  MUFU.EX2 R201, R201 ;  /* 0x000000c900c97308 */ /* 0x000fe20000000800 */
[----:B------:R-:W-:Y:S02]  /*9770*/  FFMA.FTZ R56, R56, c[0x0][0x2d0], -R217 ;  /* 0x0000b40038387a23 */ /* 0x000fe400000108d9 */
[--C-:B------:R-:W-:Y:S02]  /*9780*/  FFMA.FTZ R32, R32, c[0x0][0x2d0], -R213.reuse ;  /* 0x0000b40020207a23 */ /* 0x100fe400000108d5 */
[--C-:B------:R-:W-:Y:S02]  /*9790*/  FFMA.FTZ R55, R39, c[0x0][0x2d0], -R213.reuse ;  /* 0x0000b40027377a23 */ /* 0x100fe400000108d5 */
[----:B------:R-:W-:Y:S02]  /*97a0*/  FFMA.FTZ R54, R34, c[0x0][0x2d0], -R213 ;  /* 0x0000b40022367a23 */ /* 0x000fe400000108d5 */
        /* <DEDUP_REMOVED lines=9> */
[----:B------:R-:W-:Y:S02]  /*9840*/  FFMA.FTZ R218, R218, c[0x0][0x2d0], -R217 ;  /* 0x0000b400dada7a23 */ /* 0x000fe400000108d9 */
[--C-:B------:R-:W-:Y:S02]  /*9850*/  FFMA.FTZ R207, R37, c[0x0][0x2d0], -R213.reuse ;  /* 0x0000b40025cf7a23 */ /* 0x100fe400000108d5 */
[----:B------:R-:W-:Y:S02]  /*9860*/  FFMA.FTZ R49, R49, c[0x0][0x2d0], -R213 ;  /* 0x0000b40031317a23 */ /* 0x000fe400000108d5 */
[--C-:B------:R-:W-:Y:S01]  /*9870*/  FFMA.FTZ R220, R220, c[0x0][0x2d0], -R217.reuse ;  /* 0x0000b400dcdc7a23 */ /* 0x100fe200000108d9 */
[----:B------:R-:W-:Y:S01]  /*9880*/  MUFU.EX2 R36, R36 ;  /* 0x0000002400247308 */ /* 0x000fe20000000800 */
[--C-:B------:R-:W-:Y:S02]  /*9890*/  FFMA.FTZ R219, R219, c[0x0][0x2d0], -R217.reuse ;  /* 0x0000b400dbdb7a23 */ /* 0x100fe400000108d9 */
[----:B------:R-:W-:Y:S02]  /*98a0*/  FFMA.FTZ R217, R51, c[0x0][0x2d0], -R217 ;  /* 0x0000b40033d97a23 */ /* 0x000fe400000108d9 */
[--C-:B-1----:R-:W-:Y:S02]  /*98b0*/  FFMA.FTZ R4, R16, c[0x0][0x2d0], -R209.reuse ;  /* 0x0000b40010047a23 */ /* 0x102fe400000108d1 */
[----:B------:R-:W-:Y:S02]  /*98c0*/  FFMA.FTZ R16, R21, c[0x0][0x2d0], -R209 ;  /* 0x0000b40015107a23 */ /* 0x000fe400000108d1 */
        /* <DEDUP_REMOVED lines=8> */
[----:B------:R-:W-:Y:S02]  /*9950*/  FFMA.FTZ R214, R214, c[0x0][0x2d0], -R213 ;  /* 0x0000b400d6d67a23 */ /* 0x000fe400000108d5 */
[--C-:B------:R-:W-:Y:S02]  /*9960*/  FFMA.FTZ R37, R19, c[0x0][0x2d0], -R209.reuse ;  /* 0x0000b40013257a23 */ /* 0x100fe400000108d1 */
        /* <DEDUP_REMOVED lines=8> */
[----:B------:R-:W-:Y:S01]  /*99f0*/  FFMA.FTZ R212, R212, c[0x0][0x2d0], -R209 ;  /* 0x0000b400d4d47a23 */ /* 0x000fe200000108d1 */
[----:B------:R-:W1:Y:S10]  /*9a00*/  MUFU.EX2 R56, R56 ;  /* 0x0000003800387308 */ /* 0x000e740000000800 */
[----:B------:R-:W-:Y:S10]  /*9a10*/  MUFU.EX2 R207, R207 ;  /* 0x000000cf00cf7308 */ /* 0x000ff40000000800 */
[----:B------:R-:W-:Y:S10]  /*9a20*/  MUFU.EX2 R226, R226 ;  /* 0x000000e200e27308 */ /* 0x000ff40000000800 */
[----:B------:R-:W-:Y:S10]  /*9a30*/  MUFU.EX2 R224, R224 ;  /* 0x000000e000e07308 */ /* 0x000ff40000000800 */
[----:B------:R-:W-:Y:S10]  /*9a40*/  MUFU.EX2 R216, R216 ;  /* 0x000000d800d87308 */ /* 0x000ff40000000800 */
[----:B------:R-:W-:Y:S10]  /*9a50*/  MUFU.EX2 R215, R215 ;  /* 0x000000d700d77308 */ /* 0x000ff40000000800 */
[----:B------:R-:W-:Y:S10]  /*9a60*/  MUFU.EX2 R214, R214 ;  /* 0x000000d600d67308 */ /* 0x000ff40000000800 */
[----:B------:R-:W-:Y:S01]  /*9a70*/  MUFU.EX2 R212, R212 ;  /* 0x000000d400d47308 */ /* 0x000fe20000000800 */
[----:B--2---:R-:W-:Y:S01]  /*9a80*/  FFMA.FTZ R6, R199, R6, R32 ;  /* 0x00000006c7067223 */ /* 0x004fe20000010020 */
[----:B------:R-:W-:Y:S01]  /*9a90*/  F2FP.PACK_AB R204, R53, R52 ;  /* 0x0000003435cc723e */ /* 0x000fe200000000ff */
[----:B---3--:R-:W-:Y:S01]  /*9aa0*/  FFMA.FTZ R8, R201, R7, R52 ;  /* 0x00000007c9087223 */ /* 0x008fe20000010034 */
[----:B------:R-:W-:Y:S01]  /*9ab0*/  MOV R52, R5 ;  /* 0x0000000500347202 */ /* 0x000fe20000000f00 */
[--C-:B------:R-:W-:Y:S01]  /*9ac0*/  FFMA.FTZ R7, R50, c[0x0][0x2d0], -R213.reuse ;  /* 0x0000b40032077a23 */ /* 0x100fe200000108d5 */
[----:B------:R-:W-:Y:S01]  /*9ad0*/  FSEL R5, R0, RZ, P0 ;  /* 0x000000ff00057208 */ /* 0x000fe20000000000 */
[----:B------:R-:W-:Y:S01]  /*9ae0*/  FADD.FTZ R8, R53, R8 ;  /* 0x0000000835087221 */ /* 0x000fe20000010000 */
[----:B------:R-:W-:Y:S01]  /*9af0*/  FSETP.NEU.FTZ.AND P0, PT, R196, -INF , PT ;  /* 0xff800000c400780b */ /* 0x000fe20003f1d000 */
[----:B------:R-:W-:Y:S01]  /*9b00*/  FFMA.FTZ R53, R38, c[0x0][0x2d0], -R213 ;  /* 0x0000b40026357a23 */ /* 0x000fe200000108d5 */
[----:B------:R-:W-:Y:S01]  /*9b10*/  F2FP.PACK_AB R205, R36, R32 ;  /* 0x0000002024cd723e */ /* 0x000fe200000000ff */
[----:B------:R-:W-:Y:S01]  /*9b20*/  FADD.FTZ R5, -R5, R197 ;  /* 0x000000c505057221 */ /* 0x000fe20000010100 */
[C---:B------:R-:W-:Y:S01]  /*9b30*/  FSEL R4, R196.reuse, RZ, P0 ;  /* 0x000000ffc4047208 */ /* 0x040fe20000000000 */
[----:B------:R-:W-:Y:S02]  /*9b40*/  FMUL.FTZ R197, R196, c[0x0][0x2d0] ;  /* 0x0000b400c4c57a20 */ /* 0x000fe40000410000 */
[----:B------:R-:W-:Y:S02]  /*9b50*/  FMUL.FTZ R5, R5, c[0x0][0x2d0] ;  /* 0x0000b40005057a20 */ /* 0x000fe40000410000 */
[----:B------:R-:W-:Y:S01]  /*9b60*/  FADD.FTZ R4, -R4, R198 ;  /* 0x000000c604047221 */ /* 0x000fe20000010100 */
[----:B------:R-:W-:Y:S01]  /*9b70*/  FSEL R197, R197, RZ, P0 ;  /* 0x000000ffc5c57208 */ /* 0x000fe20000000000 */
[----:B------:R-:W-:Y:S02]  /*9b80*/  FFMA.FTZ R213, R23, c[0x0][0x2d0], -R213 ;  /* 0x0000b40017d57a23 */ /* 0x000fe400000108d5 */
[----:B------:R-:W2:Y:S01]  /*9b90*/  MUFU.EX2 R5, R5 ;  /* 0x0000000500057308 */ /* 0x000ea20000000800 */
[----:B------:R-:W-:Y:S02]  /*9ba0*/  FMUL.FTZ R4, R4, c[0x0][0x2d0] ;  /* 0x0000b40004047a20 */ /* 0x000fe40000410000 */
[--C-:B------:R-:W-:Y:S02]  /*9bb0*/  FFMA.FTZ R23, R18, c[0x0][0x2d0], -R209.reuse ;  /* 0x0000b40012177a23 */ /* 0x100fe400000108d1 */
[--C-:B------:R-:W-:Y:S02]  /*9bc0*/  FFMA.FTZ R38, R20, c[0x0][0x2d0], -R209.reuse ;  /* 0x0000b40014267a23 */ /* 0x100fe400000108d1 */
[----:B------:R-:W-:Y:S02]  /*9bd0*/  FFMA.FTZ R18, R22, c[0x0][0x2d0], -R209 ;  /* 0x0000b40016127a23 */ /* 0x000fe400000108d1 */
[--C-:B------:R-:W-:Y:S01]  /*9be0*/  FFMA.FTZ R22, R17, c[0x0][0x2d0], -R197.reuse ;  /* 0x0000b40011167a23 */ /* 0x100fe200000108c5 */
[----:B------:R-:W3:Y:S01]  /*9bf0*/  MUFU.EX2 R20, R23 ;  /* 0x0000001700147308 */ /* 0x000ee20000000800 */
[--C-:B------:R-:W-:Y:S01]  /*9c00*/  FFMA.FTZ R32, R206, c[0x0][0x2d0], -R197.reuse ;  /* 0x0000b400ce207a23 */ /* 0x100fe200000108c5 */
[C---:B-1----:R-:W-:Y:S01]  /*9c10*/  F2FP.PACK_AB R206, R56.reuse, R9 ;  /* 0x0000000938ce723e */ /* 0x042fe200000000ff */
[----:B------:R-:W-:Y:S02]  /*9c20*/  FADD.FTZ R8, R9, R8 ;  /* 0x0000000809087221 */ /* 0x000fe40000010000 */
[--C-:B------:R-:W-:Y:S02]  /*9c30*/  FFMA.FTZ R17, R15, c[0x0][0x2d0], -R197.reuse ;  /* 0x0000b4000f117a23 */ /* 0x100fe400000108c5 */
[----:B------:R-:W-:Y:S02]  /*9c40*/  FADD.FTZ R35, R56, R8 ;  /* 0x0000000838237221 */ /* 0x000fe40000010000 */
[--C-:B------:R-:W-:Y:S01]  /*9c50*/  FFMA.FTZ R33, R26, c[0x0][0x2d0], -R197.reuse ;  /* 0x0000b4001a217a23 */ /* 0x100fe200000108c5 */
[----:B------:R-:W1:Y:S01]  /*9c60*/  MUFU.EX2 R4, R4 ;  /* 0x0000000400047308 */ /* 0x000e620000000800 */
[----:B------:R-:W-:Y:S02]  /*9c70*/  FFMA.FTZ R19, R14, c[0x0][0x2d0], -R197 ;  /* 0x0000b4000e137a23 */ /* 0x000fe400000108c5 */
[----:B------:R-:W-:Y:S02]  /*9c80*/  FFMA.FTZ R50, R24, c[0x0][0x2d0], -R209 ;  /* 0x0000b40018327a23 */ /* 0x000fe400000108d1 */
[C---:B--2---:R-:W-:Y:S02]  /*9c90*/  FMUL.FTZ R9, R5.reuse, R165 ;  /* 0x000000a505097220 */ /* 0x044fe40000410000 */
[C---:B------:R-:W-:Y:S02]  /*9ca0*/  FFMA.FTZ R203, R5.reuse, R203, R21 ;  /* 0x000000cb05cb7223 */ /* 0x040fe40000010015 */
[----:B------:R-:W-:Y:S01]  /*9cb0*/  FMUL.FTZ R8, R5, R164 ;  /* 0x000000a405087220 */ /* 0x000fe20000410000 */
[----:B------:R2:W4:Y:S01]  /*9cc0*/  MUFU.EX2 R165, R22 ;  /* 0x0000001600a57308 */ /* 0x0005220000000800 */
[----:B------:R-:W-:Y:S02]  /*9cd0*/  FFMA.FTZ R209, R12, c[0x0][0x2d0], -R209 ;  /* 0x0000b4000cd17a23 */ /* 0x000fe400000108d1 */
[--C-:B------:R-:W-:Y:S01]  /*9ce0*/  FFMA.FTZ R34, R27, c[0x0][0x2d0], -R197.reuse ;  /* 0x0000b4001b227a23 */ /* 0x100fe200000108c5 */
[----:B---3--:R-:W-:Y:S01]  /*9cf0*/  F2FP.PACK_AB R164, R20, R21 ;  /* 0x0000001514a4723e */ /* 0x008fe200000000ff */
[----:B------:R-:W-:Y:S02]  /*9d00*/  FFMA.FTZ R200, R13, c[0x0][0x2d0], -R197 ;  /* 0x0000b4000dc87a23 */ /* 0x000fe400000108c5 */
[C---:B------:R-:W-:Y:S02]  /*9d10*/  FMUL.FTZ R12, R5.reuse, R168 ;  /* 0x000000a8050c7220 */ /* 0x040fe40000410000 */
[C---:B------:R-:W-:Y:S01]  /*9d20*/  FMUL.FTZ R13, R5.reuse, R169 ;  /* 0x000000a9050d7220 */ /* 0x040fe20000410000 */
[----:B------:R-:W-:Y:S01]  /*9d30*/  MUFU.EX2 R168, R17 ;  /* 0x0000001100a87308 */ /* 0x000fe20000000800 */
[C---:B------:R-:W-:Y:S02]  /*9d40*/  FMUL.FTZ R24, R5.reuse, R172 ;  /* 0x000000ac05187220 */ /* 0x040fe40000410000 */
[C---:B------:R-:W-:Y:S02]  /*9d50*/  FMUL.FTZ R25, R5.reuse, R173 ;  /* 0x000000ad05197220 */ /* 0x040fe40000410000 */
[----:B-1----:R-:W-:Y:S02]  /*9d60*/  FMUL.FTZ R15, R4, R171 ;  /* 0x000000ab040f7220 */ /* 0x002fe40000410000 */
[----:B------:R-:W-:Y:S01]  /*9d70*/  FADD.FTZ R171, R20, R203 ;  /* 0x000000cb14ab7221 */ /* 0x000fe20000010000 */
[----:B------:R-:W-:Y:S01]  /*9d80*/  MOV R203, R65 ;  /* 0x0000004100cb7202 */ /* 0x000fe20000000f00 */
[C---:B------:R-:W-:Y:S01]  /*9d90*/  FMUL.FTZ R26, R4.reuse, R174 ;  /* 0x000000ae041a7220 */ /* 0x040fe20000410000 */
[----:B------:R-:W-:Y:S01]  /*9da0*/  MUFU.EX2 R169, R16 ;  /* 0x0000001000a97308 */ /* 0x000fe20000000800 */
[----:B------:R-:W-:Y:S02]  /*9db0*/  FMUL.FTZ R27, R4, R175 ;  /* 0x000000af041b7220 */ /* 0x000fe40000410000 */
[----:B------:R-:W-:Y:S01]  /*9dc0*/  FADD.FTZ R6, R36, R6 ;  /* 0x0000000624067221 */ /* 0x000fe20000010000 */
[----:B--2---:R-:W1:Y:S01]  /*9dd0*/  LDSM.16.MT88.4 R20, [R239] ;  /* 0x00000000ef14783b */ /* 0x004e620000004200 */
[--C-:B------:R-:W-:Y:S02]  /*9de0*/  FFMA.FTZ R208, R208, c[0x0][0x2d0], -R197.reuse ;  /* 0x0000b400d0d07a23 */ /* 0x100fe400000108c5 */
[C---:B------:R-:W-:Y:S01]  /*9df0*/  FMUL.FTZ R28, R5.reuse, R176 ;  /* 0x000000b0051c7220 */ /* 0x040fe20000410000 */
[----:B------:R-:W-:Y:S01]  /*9e00*/  MOV R176, R39 ;  /* 0x0000002700b07202 */ /* 0x000fe20000000f00 */
[C---:B------:R-:W-:Y:S01]  /*9e10*/  FMUL.FTZ R29, R5.reuse, R177 ;  /* 0x000000b1051d7220 */ /* 0x040fe20000410000 */
[----:B------:R-:W-:Y:S01]  /*9e20*/  MUFU.EX2 R174, R7 ;  /* 0x0000000700ae7308 */ /* 0x000fe20000000800 */
[C---:B------:R-:W-:Y:S01]  /*9e30*/  FMUL.FTZ R40, R5.reuse, R180 ;  /* 0x000000b405287220 */ /* 0x040fe20000410000 */
[----:B------:R-:W-:Y:S01]  /*9e40*/  MOV R177, R38 ;  /* 0x0000002600b17202 */ /* 0x000fe20000000f00 */
[C---:B------:R-:W-:Y:S01]  /*9e50*/  FMUL.FTZ R56, R5.reuse, R188 ;  /* 0x000000bc05387220 */ /* 0x040fe20000410000 */
[----:B------:R-:W-:Y:S01]  /*9e60*/  MOV R180, R37 ;  /* 0x0000002500b47202 */ /* 0x000fe20000000f00 */
[C---:B------:R-:W-:Y:S01]  /*9e70*/  FMUL.FTZ R57, R5.reuse, R189 ;  /* 0x000000bd05397220 */ /* 0x040fe20000410000 */
[----:B------:R-:W2:Y:S01]  /*9e80*/  LDSM.16.MT88.4 R36, [R238] ;  /* 0x00000000ee24783b */ /* 0x000ea20000004200 */
[C---:B------:R-:W-:Y:S01]  /*9e90*/  FMUL.FTZ R60, R5.reuse, R192 ;  /* 0x000000c0053c7220 */ /* 0x040fe20000410000 */
[----:B------:R-:W-:Y:S01]  /*9ea0*/  MOV R192, R52 ;  /* 0x0000003400c07202 */ /* 0x000fe20000000f00 */
[C---:B------:R-:W-:Y:S01]  /*9eb0*/  FMUL.FTZ R61, R5.reuse, R193 ;  /* 0x000000c1053d7220 */ /* 0x040fe20000410000 */
[----:B------:R-:W3:Y:S01]  /*9ec0*/  MUFU.EX2 R175, R32 ;  /* 0x0000002000af7308 */ /* 0x000ee20000000800 */
[C---:B------:R-:W-:Y:S01]  /*9ed0*/  FMUL.FTZ R72, R5.reuse, R72 ;  /* 0x0000004805487220 */ /* 0x040fe20000410000 */
[----:B------:R-:W-:Y:S01]  /*9ee0*/  MOV R189, R53 ;  /* 0x0000003500bd7202 */ /* 0x000fe20000000f00 */
[C---:B------:R-:W-:Y:S01]  /*9ef0*/  FMUL.FTZ R73, R5.reuse, R73 ;  /* 0x0000004905497220 */ /* 0x040fe20000410000 */
[----:B------:R-:W-:Y:S01]  /*9f00*/  MOV R188, R55 ;  /* 0x0000003700bc7202 */ /* 0x000fe20000000f00 */
[C---:B------:R-:W-:Y:S01]  /*9f10*/  FMUL.FTZ R76, R5.reuse, R76 ;  /* 0x0000004c054c7220 */ /* 0x040fe20000410000 */
[----:B------:R-:W-:Y:S01]  /*9f20*/  MOV R193, R67 ;  /* 0x0000004300c17202 */ /* 0x000fe20000000f00 */
        /* <DEDUP_REMOVED lines=10> */
[----:B------:R-:W-:Y:S02]  /*9fd0*/  FMUL.FTZ R109, R5, R109 ;  /* 0x0000006d056d7220 */ /* 0x000fe40000410000 */
        /* <DEDUP_REMOVED lines=23> */
[----:B------:R-:W-:Y:S02]  /*a150*/  FFMA.FTZ R227, R45, c[0x0][0x2d0], -R197 ;  /* 0x0000b4002de37a23 */ /* 0x000fe400000108c5 */
[C---:B------:R-:W-:Y:S01]  /*a160*/  FMUL.FTZ R45, R5.reuse, R185 ;  /* 0x000000b9052d7220 */ /* 0x040fe20000410000 */
[----:B------:R-:W-:Y:S01]  /*a170*/  MOV R185, R54 ;  /* 0x0000003600b97202 */ /* 0x000fe20000000f00 */
[C---:B------:R-:W-:Y:S01]  /*a180*/  FMUL.FTZ R41, R5.reuse, R181 ;  /* 0x000000b505297220 */ /* 0x040fe20000410000 */
[----:B------:R-:W1:Y:S01]  /*a190*/  LDSM.16.MT88.4 R52, [R237] ;  /* 0x00000000ed34783b */ /* 0x000e620000004200 */
[C---:B------:R-:W-:Y:S01]  /*a1a0*/  FMUL.FTZ R120, R5.reuse, R120 ;  /* 0x0000007805787220 */ /* 0x040fe20000410000 */
[----:B------:R-:W-:Y:S01]  /*a1b0*/  MOV R181, R48 ;  /* 0x0000003000b57202 */ /* 0x000fe20000000f00 */
[C---:B------:R-:W-:Y:S01]  /*a1c0*/  FMUL.FTZ R121, R5.reuse, R121 ;  /* 0x0000007905797220 */ /* 0x040fe20000410000 */
[----:B------:R-:W-:Y:S01]  /*a1d0*/  MUFU.EX2 R227, R227 ;  /* 0x000000e300e37308 */ /* 0x000fe20000000800 */
[C---:B------:R-:W-:Y:S02]  /*a1e0*/  FMUL.FTZ R124, R5.reuse, R124 ;  /* 0x0000007c057c7220 */ /* 0x040fe40000410000 */
[----:B------:R-:W-:Y:S02]  /*a1f0*/  FMUL.FTZ R125, R5, R125 ;  /* 0x0000007d057d7220 */ /* 0x000fe40000410000 */
[C---:B------:R-:W-:Y:S02]  /*a200*/  FMUL.FTZ R14, R4.reuse, R170 ;  /* 0x000000aa040e7220 */ /* 0x040fe40000410000 */
[C---:B------:R-:W-:Y:S01]  /*a210*/  FMUL.FTZ R46, R4.reuse, R186 ;  /* 0x000000ba042e7220 */ /* 0x040fe20000410000 */
[----:B------:R-:W-:Y:S01]  /*a220*/  MOV R186, R47 ;  /* 0x0000002f00ba7202 */ /* 0x000fe20000000f00 */
[C---:B------:R-:W-:Y:S01]  /*a230*/  FMUL.FTZ R47, R4.reuse, R187 ;  /* 0x000000bb042f7220 */ /* 0x040fe20000410000 */
[----:B------:R-:W-:Y:S01]  /*a240*/  MOV R187, R50 ;  /* 0x0000003200bb7202 */ /* 0x000fe20000000f00 */
[C---:B------:R-:W-:Y:S02]  /*a250*/  FMUL.FTZ R122, R4.reuse, R122 ;  /* 0x0000007a047a7220 */ /* 0x040fe40000410000 */
[C---:B------:R-:W-:Y:S02]  /*a260*/  FMUL.FTZ R123, R4.reuse, R123 ;  /* 0x0000007b047b7220 */ /* 0x040fe40000410000 */
[C---:B------:R-:W-:Y:S02]  /*a270*/  FMUL.FTZ R126, R4.reuse, R126 ;  /* 0x0000007e047e7220 */ /* 0x040fe40000410000 */
[C---:B------:R-:W-:Y:S02]  /*a280*/  FMUL.FTZ R127, R4.reuse, R127 ;  /* 0x0000007f047f7220 */ /* 0x040fe40000410000 */
[----:B----4-:R-:W-:Y:S01]  /*a290*/  FFMA.FTZ R202, R4, R202, R165 ;  /* 0x000000ca04ca7223 */ /* 0x010fe200000100a5 */
[----:B---3--:R-:W-:Y:S01]  /*a2a0*/  F2FP.PACK_AB R165, R175, R165 ;  /* 0x000000a5afa5723e */ /* 0x008fe200000000ff */
[----:B------:R-:W-:Y:S01]  /*a2b0*/  FADD.FTZ R170, R207, R6 ;  /* 0x00000006cfaa7221 */ /* 0x000fe20000010000 */
[----:B------:R-:W-:Y:S01]  /*a2c0*/  F2FP.PACK_AB R207, R174, R207 ;  /* 0x000000cfaecf723e */ /* 0x000fe200000000ff */
[C---:B------:R-:W-:Y:S02]  /*a2d0*/  FMUL.FTZ R6, R199.reuse, R162 ;  /* 0x000000a2c7067220 */ /* 0x040fe40000410000 */
[----:B------:R-:W-:Y:S02]  /*a2e0*/  FMUL.FTZ R7, R199, R163 ;  /* 0x000000a3c7077220 */ /* 0x000fe40000410000 */
[--C-:B------:R-:W-:Y:S02]  /*a2f0*/  FFMA.FTZ R225, R30, c[0x0][0x2d0], -R197.reuse ;  /* 0x0000b4001ee17a23 */ /* 0x100fe400000108c5 */
[C---:B------:R-:W-:Y:S01]  /*a300*/  FMUL.FTZ R30, R4.reuse, R178 ;  /* 0x000000b2041e7220 */ /* 0x040fe20000410000 */
[----:B------:R-:W-:Y:S01]  /*a310*/  MOV R178, R66 ;  /* 0x0000004200b27202 */ /* 0x000fe20000000f00 */
[--C-:B------:R-:W-:Y:S02]  /*a320*/  FFMA.FTZ R223, R31, c[0x0][0x2d0], -R197.reuse ;  /* 0x0000b4001fdf7a23 */ /* 0x100fe400000108c5 */
[----:B------:R-:W-:Y:S01]  /*a330*/  FMUL.FTZ R31, R4, R179 ;  /* 0x000000b3041f7220 */ /* 0x000fe20000410000 */
[----:B------:R-:W-:Y:S01]  /*a340*/  MOV R179, R35 ;  /* 0x0000002300b37202 */ /* 0x000fe20000000f00 */
[--C-:B------:R-:W-:Y:S01]  /*a350*/  FFMA.FTZ R230, R42, c[0x0][0x2d0], -R197.reuse ;  /* 0x0000b4002ae67a23 */ /* 0x100fe200000108c5 */
[----:B------:R-:W-:Y:S01]  /*a360*/  MUFU.EX2 R225, R225 ;  /* 0x000000e100e17308 */ /* 0x000fe20000000800 */
[C---:B------:R-:W-:Y:S01]  /*a370*/  FMUL.FTZ R42, R4.reuse, R182 ;  /* 0x000000b6042a7220 */ /* 0x040fe20000410000 */
[----:B------:R-:W-:Y:S01]  /*a380*/  MOV R182, R34 ;  /* 0x0000002200b67202 */ /* 0x000fe20000000f00 */
[--C-:B------:R-:W-:Y:S02]  /*a390*/  FFMA.FTZ R229, R43, c[0x0][0x2d0], -R197.reuse ;  /* 0x0000b4002be57a23 */ /* 0x100fe400000108c5 */
[----:B------:R-:W-:Y:S01]  /*a3a0*/  FMUL.FTZ R43, R4, R183 ;  /* 0x000000b7042b7220 */ /* 0x000fe20000410000 */
[----:B------:R-:W-:Y:S01]  /*a3b0*/  MOV R183, R33 ;  /* 0x0000002100b77202 */ /* 0x000fe20000000f00 */
[--C-:B------:R-:W-:Y:S02]  /*a3c0*/  FFMA.FTZ R228, R44, c[0x0][0x2d0], -R197.reuse ;  /* 0x0000b4002ce47a23 */ /* 0x100fe400000108c5 */
[----:B------:R-:W-:Y:S01]  /*a3d0*/  FMUL.FTZ R44, R5, R184 ;  /* 0x000000b8052c7220 */ /* 0x000fe20000410000 */
[----:B------:R-:W-:Y:S01]  /*a3e0*/  MOV R184, R51 ;  /* 0x0000003300b87202 */ /* 0x000fe20000000f00 */
[----:B------:R-:W-:Y:S01]  /*a3f0*/  FMUL.FTZ R5, R201, R161 ;  /* 0x000000a1c9057220 */ /* 0x000fe20000410000 */
[----:B------:R-:W-:Y:S01]  /*a400*/  MUFU.EX2 R163, R183 ;  /* 0x000000b700a37308 */ /* 0x000fe20000000800 */
[--C-:B------:R-:W-:Y:S02]  /*a410*/  FFMA.FTZ R198, R11, c[0x0][0x2d0], -R197.reuse ;  /* 0x0000b4000bc67a23 */ /* 0x100fe400000108c5 */
[----:B------:R-:W-:Y:S01]  /*a420*/  FMUL.FTZ R11, R4, R167 ;  /* 0x000000a7040b7220 */ /* 0x000fe20000410000 */
[----:B-----5:R-:W-:Y:S01]  /*a430*/  F2FP.PACK_AB R167, R168, R172 ;  /* 0x000000aca8a7723e */ /* 0x020fe200000000ff */
[----:B------:R-:W-:Y:S02]  /*a440*/  FFMA.FTZ R197, R10, c[0x0][0x2d0], -R197 ;  /* 0x0000b4000ac57a23 */ /* 0x000fe400000108c5 */
[----:B------:R-:W-:Y:S01]  /*a450*/  FMUL.FTZ R10, R4, R166 ;  /* 0x000000a6040a7220 */ /* 0x000fe20000410000 */
[----:B-1----:R-:W-:Y:S01]  /*a460*/  F2FP.PACK_AB R166, R169, R173 ;  /* 0x000000ada9a6723e */ /* 0x002fe200000000ff */
[----:B------:R-:W-:Y:S01]  /*a470*/  FMUL.FTZ R4, R201, R160 ;  /* 0x000000a0c9047220 */ /* 0x000fe20000410000 */
[----:B------:R-:W-:Y:S01]  /*a480*/  MOV R160, R64 ;  /* 0x0000004000a07202 */ /* 0x000fe20000000f00 */
[----:B------:R-:W-:Y:S01]  /*a490*/  FMUL.FTZ R19, R199, R159 ;  /* 0x0000009fc7137220 */ /* 0x000fe20000410000 */
[----:B------:R-:W-:Y:S01]  /*a4a0*/  MUFU.EX2 R161, R194 ;  /* 0x000000c200a17308 */ /* 0x000fe20000000800 */
[C---:B------:R-:W-:Y:S02]  /*a4b0*/  FMUL.FTZ R32, R201.reuse, R148 ;  /* 0x00000094c9207220 */ /* 0x040fe40000410000 */
[----:B------:R-:W-:Y:S01]  /*a4c0*/  FMUL.FTZ R33, R201, R149 ;  /* 0x00000095c9217220 */ /* 0x000fe20000410000 */
[-C--:B------:R-:W-:Y:S05]  /*a4d0*/  HMMA.16816.F32 R4, R204, R20.reuse, R4 ;  /* 0x00000014cc04723c */ /* 0x080fea0000001804 */
[C---:B------:R-:W-:Y:S01]  /*a4e0*/  FMUL.FTZ R34, R199.reuse, R150 ;  /* 0x00000096c7227220 */ /* 0x040fe20000410000 */
[----:B------:R-:W-:Y:S01]  /*a4f0*/  MUFU.EX2 R162, R182 ;  /* 0x000000b600a27308 */ /* 0x000fe20000000800 */
[----:B------:R-:W-:Y:S01]  /*a500*/  FMUL.FTZ R35, R199, R151 ;  /* 0x00000097c7237220 */ /* 0x000fe20000410000 */
[C---:B------:R-:W-:Y:S01]  /*a510*/  HMMA.16816.F32 R8, R164.reuse, R20, R8 ;  /* 0x00000014a408723c */ /* 0x040fe20000001808 */
[----:B------:R-:W-:Y:S03]  /*a520*/  LDSM.16.MT88.4 R148, [R237+0x800] ;  /* 0x00080000ed94783b */ /* 0x000fe60000004200 */
[C---:B------:R-:W-:Y:S02]  /*a530*/  FMUL.FTZ R48, R201.reuse, R140 ;  /* 0x0000008cc9307220 */ /* 0x040fe40000410000 */
[C---:B------:R-:W-:Y:S02]  /*a540*/  FMUL.FTZ R49, R201.reuse, R141 ;  /* 0x0000008dc9317220 */ /* 0x040fe40000410000 */
[-C--:B------:R-:W-:Y:S01]  /*a550*/  HMMA.16816.F32 R12, R164, R22.reuse, R12 ;  /* 0x00000016a40c723c */ /* 0x080fe2000000180c */
[----:B------:R-:W-:Y:S03]  /*a560*/  MUFU.EX2 R223, R223 ;  /* 0x000000df00df7308 */ /* 0x000fe60000000800 */
[C---:B------:R-:W-:Y:S02]  /*a570*/  FMUL.FTZ R16, R201.reuse, R156 ;  /* 0x0000009cc9107220 */ /* 0x040fe40000410000 */
[----:B------:R-:W-:Y:S02]  /*a580*/  FMUL.FTZ R17, R201, R157 ;  /* 0x0000009dc9117220 */ /* 0x000fe40000410000 */
[C---:B------:R-:W-:Y:S03]  /*a590*/  FMUL.FTZ R18, R199.reuse, R158 ;  /* 0x0000009ec7127220 */ /* 0x040fe60000410000 */
[----:B------:R-:W-:Y:S01]  /*a5a0*/  MUFU.EX2 R156, R178 ;  /* 0x000000b2009c7308 */ /* 0x000fe20000000800 */
[C---:B------:R-:W-:Y:S02]  /*a5b0*/  FMUL.FTZ R50, R199.reuse, R142 ;  /* 0x0000008ec7327220 */ /* 0x040fe40000410000 */
[----:B------:R-:W-:Y:S01]  /*a5c0*/  FMUL.FTZ R51, R199, R143 ;  /* 0x0000008fc7337220 */ /* 0x000fe20000410000 */
[C---:B------:R-:W-:Y:S01]  /*a5d0*/  HMMA.16816.F32 R16, R204.reuse, R22, R16 ;  /* 0x00000016cc10723c */ /* 0x040fe20000001810 */
[----:B------:R-:W1:Y:S03]  /*a5e0*/  LDSM.16.MT88.4 R140, [R236] ;  /* 0x00000000ec8c783b */ /* 0x000e660000004200 */
[C---:B------:R-:W-:Y:S02]  /*a5f0*/  FMUL.FTZ R20, R201.reuse, R152 ;  /* 0x00000098c9147220 */ /* 0x040fe40000410000 */
[----:B------:R-:W-:Y:S01]  /*a600*/  FMUL.FTZ R21, R201, R153 ;  /* 0x00000099c9157220 */ /* 0x000fe20000410000 */
[----:B------:R-:W3:Y:S01]  /*a610*/  MUFU.EX2 R152, R195 ;  /* 0x000000c300987308 */ /* 0x000ee20000000800 */
[C---:B------:R-:W-:Y:S04]  /*a620*/  FMUL.FTZ R23, R199.reuse, R155 ;  /* 0x0000009bc7177220 */ /* 0x040fe80000410000 */
[----:B------:R-:W-:Y:S02]  /*a630*/  FMUL.FTZ R22, R199, R154 ;  /* 0x0000009ac7167220 */ /* 0x000fe40000410000 */
[C---:B------:R-:W-:Y:S02]  /*a640*/  FMUL.FTZ R64, R201.reuse, R132 ;  /* 0x00000084c9407220 */ /* 0x040fe40000410000 */
[----:B------:R-:W-:Y:S01]  /*a650*/  FMUL.FTZ R65, R201, R133 ;  /* 0x00000085c9417220 */ /* 0x000fe20000410000 */
[----:B------:R-:W-:Y:S01]  /*a660*/  MUFU.EX2 R153, R187 ;  /* 0x000000bb00997308 */ /* 0x000fe20000000800 */
[C---:B------:R-:W-:Y:S01]  /*a670*/  FMUL.FTZ R66, R199.reuse, R134 ;  /* 0x00000086c7427220 */ /* 0x040fe20000410000 */
[-C--:B--2---:R-:W-:Y:S03]  /*a680*/  HMMA.16816.F32 R20, R204, R36.reuse, R20 ;  /* 0x00000024cc14723c */ /* 0x084fe60000001814 */
[----:B------:R-:W-:Y:S02]  /*a690*/  FMUL.FTZ R67, R199, R135 ;  /* 0x00000087c7437220 */ /* 0x000fe40000410000 */
[----:B------:R-:W2:Y:S01]  /*a6a0*/  LDSM.16.MT88.4 R132, [R239+0x2000] ;  /* 0x00200000ef84783b */ /* 0x000ea20000004200 */
[C---:B------:R-:W-:Y:S02]  /*a6b0*/  FMUL.FTZ R68, R201.reuse, R68 ;  /* 0x00000044c9447220 */ /* 0x040fe40000410000 */
[C---:B------:R-:W-:Y:S01]  /*a6c0*/  HMMA.16816.F32 R24, R164.reuse, R36, R24 ;  /* 0x00000024a418723c */ /* 0x040fe20000001818 */
[----:B------:R-:W-:Y:S03]  /*a6d0*/  MUFU.EX2 R158, R193 ;  /* 0x000000c1009e7308 */ /* 0x000fe60000000800 */
[----:B------:R-:W-:Y:S02]  /*a6e0*/  FMUL.FTZ R69, R201, R69 ;  /* 0x00000045c9457220 */ /* 0x000fe40000410000 */
[----:B------:R-:W-:Y:S02]  /*a6f0*/  FMUL.FTZ R70, R199, R70 ;  /* 0x00000046c7467220 */ /* 0x000fe40000410000 */
[-C--:B------:R-:W-:Y:S03]  /*a700*/  HMMA.16816.F32 R28, R164, R38.reuse, R28 ;  /* 0x00000026a41c723c */ /* 0x080fe6000000181c */
[----:B------:R-:W-:Y:S01]  /*a710*/  MUFU.EX2 R155, R192 ;  /* 0x000000c0009b7308 */ /* 0x000fe20000000800 */
[C---:B------:R-:W-:Y:S02]  /*a720*/  FMUL.FTZ R36, R201.reuse, R144 ;  /* 0x00000090c9247220 */ /* 0x040fe40000410000 */
[----:B------:R-:W-:Y:S02]  /*a730*/  FMUL.FTZ R37, R201, R145 ;  /* 0x00000091c9257220 */ /* 0x000fe40000410000 */
[C---:B------:R-:W-:Y:S04]  /*a740*/  HMMA.16816.F32 R32, R204.reuse, R38, R32 ;  /* 0x00000026cc20723c */ /* 0x040fe80000001820 */
[----:B------:R-:W-:Y:S01]  /*a750*/  FMUL.FTZ R71, R199, R71 ;  /* 0x00000047c7477220 */ /* 0x000fe20000410000 */
[----:B------:R-:W-:Y:S01]  /*a760*/  MUFU.EX2 R157, R231 ;  /* 0x000000e7009d7308 */ /* 0x000fe20000000800 */
[----:B------:R-:W-:Y:S02]  /*a770*/  FMUL.FTZ R80, R201, R80 ;  /* 0x00000050c9507220 */ /* 0x000fe40000410000 */
[C---:B------:R-:W-:Y:S04]  /*a780*/  FMUL.FTZ R38, R199.reuse, R146 ;  /* 0x00000092c7267220 */ /* 0x040fe80000410000 */
[----:B------:R-:W-:Y:S02]  /*a790*/  FMUL.FTZ R39, R199, R147 ;  /* 0x00000093c7277220 */ /* 0x000fe40000410000 */
[----:B------:R-:W-:Y:S01]  /*a7a0*/  LDSM.16.MT88.4 R144, [R238+0x800] ;  /* 0x00080000ee90783b */ /* 0x000fe20000004200 */
[----:B------:R-:W-:Y:S01]  /*a7b0*/  FMUL.FTZ R81, R201, R81 ;  /* 0x00000051c9517220 */ /* 0x000fe20000410000 */
[----:B------:R-:W-:Y:S01]  /*a7c0*/  MUFU.EX2 R231, R184 ;  /* 0x000000b800e77308 */ /* 0x000fe20000000800 */
[C---:B------:R-:W-:Y:S02]  /*a7d0*/  FMUL.FTZ R82, R199.reuse, R82 ;  /* 0x00000052c7527220 */ /* 0x040fe40000410000 */
[-C--:B------:R-:W-:Y:S03]  /*a7e0*/  HMMA.16816.F32 R36, R204, R52.reuse, R36 ;  /* 0x00000034cc24723c */ /* 0x080fe60000001824 */
[----:B------:R-:W-:Y:S02]  /*a7f0*/  FMUL.FTZ R83, R199, R83 ;  /* 0x00000053c7537220 */ /* 0x000fe40000410000 */
[C---:B------:R-:W-:Y:S02]  /*a800*/  FMUL.FTZ R84, R201.reuse, R84 ;  /* 0x00000054c9547220 */ /* 0x040fe40000410000 */
[----:B------:R-:W-:Y:S01]  /*a810*/  FMUL.FTZ R85, R201, R85 ;  /* 0x00000055c9557220 */ /* 0x000fe20000410000 */
[C---:B------:R-:W-:Y:S01]  /*a820*/  HMMA.16816.F32 R40, R164.reuse, R52, R40 ;  /* 0x00000034a428723c */ /* 0x040fe20000001828 */
[----:B------:R-:W-:Y:S03]  /*a830*/  MUFU.EX2 R178, R180 ;  /* 0x000000b400b27308 */ /* 0x000fe60000000800 */
[C---:B------:R-:W-:Y:S02]  /*a840*/  FMUL.FTZ R86, R199.reuse, R86 ;  /* 0x00000056c7567220 */ /* 0x040fe40000410000 */
[----:B------:R-:W-:Y:S02]  /*a850*/  FMUL.FTZ R87, R199, R87 ;  /* 0x00000057c7577220 */ /* 0x000fe40000410000 */
[-C--:B------:R-:W-:Y:S03]  /*a860*/  HMMA.16816.F32 R44, R164, R54.reuse, R44 ;  /* 0x00000036a42c723c */ /* 0x080fe6000000182c */
[----:B------:R-:W-:Y:S01]  /*a870*/  MUFU.EX2 R230, R230 ;  /* 0x000000e600e67308 */ /* 0x000fe20000000800 */
[C---:B------:R-:W-:Y:S02]  /*a880*/  FMUL.FTZ R52, R201.reuse, R136 ;  /* 0x00000088c9347220 */ /* 0x040fe40000410000 */
[C---:B------:R-:W-:Y:S02]  /*a890*/  FMUL.FTZ R53, R201.reuse, R137 ;  /* 0x00000089c9357220 */ /* 0x040fe40000410000 */
[C---:B------:R-:W-:Y:S04]  /*a8a0*/  HMMA.16816.F32 R48, R204.reuse, R54, R48 ;  /* 0x00000036cc30723c */ /* 0x040fe80000001830 */
[C---:B------:R-:W-:Y:S01]  /*a8b0*/  FMUL.FTZ R96, R201.reuse, R96 ;  /* 0x00000060c9607220 */ /* 0x040fe20000410000 */
[----:B------:R-:W4:Y:S01]  /*a8c0*/  MUFU.EX2 R136, R160 ;  /* 0x000000a000887308 */ /* 0x000f220000000800 */
[----:B------:R-:W-:Y:S02]  /*a8d0*/  FMUL.FTZ R97, R201, R97 ;  /* 0x00000061c9617220 */ /* 0x000fe40000410000 */
[C---:B------:R-:W-:Y:S04]  /*a8e0*/  FMUL.FTZ R54, R199.reuse, R138 ;  /* 0x0000008ac7367220 */ /* 0x040fe80000410000 */
[C---:B------:R-:W-:Y:S02]  /*a8f0*/  FMUL.FTZ R55, R199.reuse, R139 ;  /* 0x0000008bc7377220 */ /* 0x040fe40000410000 */
[C---:B------:R-:W-:Y:S01]  /*a900*/  FMUL.FTZ R98, R199.reuse, R98 ;  /* 0x00000062c7627220 */ /* 0x040fe20000410000 */
[----:B------:R-:W-:Y:S01]  /*a910*/  MUFU.EX2 R137, R219 ;  /* 0x000000db00897308 */ /* 0x000fe20000000800 */
[----:B------:R-:W-:Y:S02]  /*a920*/  FMUL.FTZ R99, R199, R99 ;  /* 0x00000063c7637220 */ /* 0x000fe40000410000 */
[C---:B------:R-:W-:Y:S01]  /*a930*/  FMUL.FTZ R100, R201.reuse, R100 ;  /* 0x00000064c9647220 */ /* 0x040fe20000410000 */
[-C--:B-1----:R-:W-:Y:S03]  /*a940*/  HMMA.16816.F32 R52, R204, R140.reuse, R52 ;  /* 0x0000008ccc34723c */ /* 0x082fe60000001834 */
[----:B------:R-:W-:Y:S02]  /*a950*/  FMUL.FTZ R101, R201, R101 ;  /* 0x00000065c9657220 */ /* 0x000fe40000410000 */
[C---:B------:R-:W-:Y:S01]  /*a960*/  FMUL.FTZ R102, R199.reuse, R102 ;  /* 0x00000066c7667220 */ /* 0x040fe20000410000 */
[----:B------:R-:W-:Y:S01]  /*a970*/  MUFU.EX2 R160, R186 ;  /* 0x000000ba00a07308 */ /* 0x000fe20000000800 */
[----:B------:R-:W-:Y:S01]  /*a980*/  FMUL.FTZ R103, R199, R103 ;  /* 0x00000067c7677220 */ /* 0x000fe20000410000 */
[C---:B------:R-:W-:Y:S04]  /*a990*/  HMMA.16816.F32 R56, R164.reuse, R140, R56 ;  /* 0x0000008ca438723c */ /* 0x040fe80000001838 */
[C---:B------:R-:W-:Y:S02]  /*a9a0*/  FMUL.FTZ R112, R201.reuse, R112 ;  /* 0x00000070c9707220 */ /* 0x040fe40000410000 */
[----:B------:R-:W-:Y:S02]  /*a9b0*/  FMUL.FTZ R113, R201, R113 ;  /* 0x00000071c9717220 */ /* 0x000fe40000410000 */
[-C--:B------:R-:W-:Y:S01]  /*a9c0*/  HMMA.16816.F32 R60, R164, R142.reuse, R60 ;  /* 0x0000008ea43c723c */ /* 0x080fe2000000183c */
[----:B------:R1:W5:Y:S03]  /*a9d0*/  MUFU.EX2 R139, R203 ;  /* 0x000000cb008b7308 */ /* 0x0003660000000800 */
[C---:B------:R-:W-:Y:S02]  /*a9e0*/  FMUL.FTZ R114, R199.reuse, R114 ;  /* 0x00000072c7727220 */ /* 0x040fe40000410000 */
[----:B------:R-:W-:Y:S02]  /*a9f0*/  FMUL.FTZ R115, R199, R115 ;  /* 0x00000073c7737220 */ /* 0x000fe40000410000 */
[C---:B------:R-:W-:Y:S01]  /*aa00*/  HMMA.16816.F32 R64, R204.reuse, R142, R64 ;  /* 0x0000008ecc40723c */ /* 0x040fe20000001840 */
[----:B------:R-:W-:Y:S02]  /*aa10*/  LDSM.16.MT88.4 R140, [R239+0x800] ;  /* 0x00080000ef8c783b */ /* 0x000fe40000004200 */
[----:B------:R-:W4:Y:S01]  /*aa20*/  MUFU.EX2 R138, R220 ;  /* 0x000000dc008a7308 */ /* 0x000f220000000800 */
[----:B------:R-:W-:Y:S02]  /*aa30*/  FADD.FTZ R171, R173, R171 ;  /* 0x000000abadab7221 */ /* 0x000fe40000010000 */
[----:B------:R-:W-:Y:S02]  /*aa40*/  FADD.FTZ R170, R174, R170 ;  /* 0x000000aaaeaa7221 */ /* 0x000fe40000010000 */
[-C--:B--2---:R-:W-:Y:S04]  /*aa50*/  HMMA.16816.F32 R68, R204, R132.reuse, R68 ;  /* 0x00000084cc44723c */ /* 0x084fe80000001844 */
[----:B---3--:R-:W-:Y:S01]  /*aa60*/  FADD.FTZ R170, R152, R170 ;  /* 0x000000aa98aa7221 */ /* 0x008fe20000010000 */
[----:B------:R-:W-:Y:S01]  /*aa70*/  MUFU.EX2 R173, R189 ;  /* 0x000000bd00ad7308 */ /* 0x000fe20000000800 */
[----:B------:R-:W-:Y:S02]  /*aa80*/  FMUL.FTZ R116, R201, R116 ;  /* 0x00000074c9747220 */ /* 0x000fe40000410000 */
[C---:B------:R-:W-:Y:S04]  /*aa90*/  HMMA.16816.F32 R72, R164.reuse, R132, R72 ;  /* 0x00000084a448723c */ /* 0x040fe80000001848 */
[----:B-1----:R-:W-:Y:S01]  /*aaa0*/  F2FP.PACK_AB R203, R213, R214 ;  /* 0x000000d6d5cb723e */ /* 0x002fe200000000ff */
[----:B------:R-:W-:Y:S02]  /*aab0*/  FMUL.FTZ R117, R201, R117 ;  /* 0x00000075c9757220 */ /* 0x000fe40000410000 */
[C---:B------:R-:W-:Y:S01]  /*aac0*/  FMUL.FTZ R118, R199.reuse, R118 ;  /* 0x00000076c7767220 */ /* 0x040fe20000410000 */
[-C--:B------:R-:W-:Y:S01]  /*aad0*/  HMMA.16816.F32 R76, R164, R134.reuse, R76 ;  /* 0x00000086a44c723c */ /* 0x080fe2000000184c */
[----:B------:R-:W-:Y:S03]  /*aae0*/  MUFU.EX2 R220, R191 ;  /* 0x000000bf00dc7308 */ /* 0x000fe60000000800 */
[----:B------:R-:W-:Y:S02]  /*aaf0*/  FMUL.FTZ R119, R199, R119 ;  /* 0x00000077c7777220 */ /* 0x000fe40000410000 */
[----:B----4-:R-:W-:Y:S01]  /*ab00*/  FADD.FTZ R154, R136, R179 ;  /* 0x000000b3889a7221 */ /* 0x010fe20000010000 */
[C---:B-----5:R-:W-:Y:S01]  /*ab10*/  F2FP.PACK_AB R136, R139.reuse, R136 ;  /* 0x000000888b88723e */ /* 0x060fe200000000ff */
[C---:B------:R-:W-:Y:S01]  /*ab20*/  HMMA.16816.F32 R80, R204.reuse, R134, R80 ;  /* 0x00000086cc50723c */ /* 0x040fe20000001850 */
[----:B------:R-:W1:Y:S02]  /*ab30*/  LDSM.16.MT88.4 R132, [R238+0x2000] ;  /* 0x00200000ee84783b */ /* 0x000e640000004200 */
[----:B------:R-:W2:Y:S01]  /*ab40*/  MUFU.EX2 R219, R190 ;  /* 0x000000be00db7308 */ /* 0x000ea20000000800 */
[----:B------:R-:W-:Y:S02]  /*ab50*/  FADD.FTZ R154, R139, R154 ;  /* 0x0000009a8b9a7221 */ /* 0x000fe40000010000 */
[----:B------:R-:W-:Y:S02]  /*ab60*/  FMUL.FTZ R128, R201, R128 ;  /* 0x00000080c9807220 */ /* 0x000fe40000410000 */
[----:B------:R-:W-:Y:S01]  /*ab70*/  FADD.FTZ R154, R138, R154 ;  /* 0x0000009a8a9a7221 */ /* 0x000fe20000010000 */
[C---:B------:R-:W-:Y:S03]  /*ab80*/  F2FP.PACK_AB R138, R137.reuse, R138 ;  /* 0x0000008a898a723e */ /* 0x040fe600000000ff */
[----:B------:R-:W-:Y:S01]  /*ab90*/  FADD.FTZ R154, R137, R154 ;  /* 0x0000009a899a7221 */ /* 0x000fe20000010000 */
[----:B------:R-:W-:Y:S01]  /*aba0*/  F2FP.PACK_AB R137, R161, R152 ;  /* 0x00000098a189723e */ /* 0x000fe200000000ff */
[----:B------:R-:W-:Y:S01]  /*abb0*/  FMUL.FTZ R129, R201, R129 ;  /* 0x00000081c9817220 */ /* 0x000fe20000410000 */
[----:B------:R-:W-:Y:S01]  /*abc0*/  F2FP.PACK_AB R201, R215, R216 ;  /* 0x000000d8d7c9723e */ /* 0x000fe200000000ff */
[C---:B------:R-:W-:Y:S01]  /*abd0*/  FMUL.FTZ R130, R199.reuse, R130 ;  /* 0x00000082c7827220 */ /* 0x040fe20000410000 */
[----:B------:R-:W-:Y:S01]  /*abe0*/  MUFU.EX2 R174, R181 ;  /* 0x000000b500ae7308 */ /* 0x000fe20000000800 */
[----:B------:R-:W-:Y:S02]  /*abf0*/  FMUL.FTZ R131, R199, R131 ;  /* 0x00000083c7837220 */ /* 0x000fe40000410000 */
[----:B------:R-:W-:Y:S04]  /*ac00*/  FADD.FTZ R202, R175, R202 ;  /* 0x000000caafca7221 */ /* 0x000fe80000010000 */
[----:B------:R-:W-:Y:S01]  /*ac10*/  FADD.FTZ R172, R172, R202 ;  /* 0x000000caacac7221 */ /* 0x000fe20000010000 */
[----:B--2---:R-:W-:Y:S02]  /*ac20*/  F2FP.PACK_AB R139, R219, R220 ;  /* 0x000000dcdb8b723e */ /* 0x004fe400000000ff */
[----:B------:R-:W-:Y:S01]  /*ac30*/  MUFU.EX2 R175, R188 ;  /* 0x000000bc00af7308 */ /* 0x000fe20000000800 */
[----:B------:R-:W-:Y:S04]  /*ac40*/  FADD.FTZ R172, R168, R172 ;  /* 0x000000aca8ac7221 */ /* 0x000fe80000010000 */
[----:B------:R-:W-:Y:S05]  /*ac50*/  FADD.FTZ R172, R163, R172 ;  /* 0x000000aca3ac7221 */ /* 0x000fea0000010000 */
[----:B------:R-:W-:Y:S01]  /*ac60*/  MUFU.EX2 R199, R185 ;  /* 0x000000b900c77308 */ /* 0x000fe20000000800 */
[-C--:B-1----:R-:W-:Y:S09]  /*ac70*/  HMMA.16816.F32 R84, R204, R132.reuse, R84 ;  /* 0x00000084cc54723c */ /* 0x082ff20000001854 */
[----:B------:R-:W-:Y:S01]  /*ac80*/  MUFU.EX2 R202, R218 ;  /* 0x000000da00ca7308 */ /* 0x000fe20000000800 */
[C---:B------:R-:W-:Y:S08]  /*ac90*/  HMMA.16816.F32 R88, R164.reuse, R132, R88 ;  /* 0x00000084a458723c */ /* 0x040ff00000001858 */
[-C--:B------:R-:W-:Y:S01]  /*aca0*/  HMMA.16816.F32 R92, R164, R134.reuse, R92 ;  /* 0x00000086a45c723c */ /* 0x080fe2000000185c */
[----:B------:R-:W-:Y:S07]  /*acb0*/  MUFU.EX2 R218, R210 ;  /* 0x000000d200da7308 */ /* 0x000fee0000000800 */
[C---:B------:R-:W-:Y:S01]  /*acc0*/  HMMA.16816.F32 R96, R204.reuse, R134, R96 ;  /* 0x00000086cc60723c */ /* 0x040fe20000001860 */
[----:B------:R-:W1:Y:S02]  /*acd0*/  LDSM.16.MT88.4 R132, [R237+0x2000] ;  /* 0x00200000ed84783b */ /* 0x000e640000004200 */
[----:B------:R-:W-:Y:S10]  /*ace0*/  MUFU.EX2 R168, R217 ;  /* 0x000000d900a87308 */ /* 0x000ff40000000800 */
[----:B------:R-:W2:Y:S10]  /*acf0*/  MUFU.EX2 R217, R211 ;  /* 0x000000d300d97308 */ /* 0x000eb40000000800 */
[----:B------:R-:W-:Y:S10]  /*ad00*/  MUFU.EX2 R229, R229 ;  /* 0x000000e500e57308 */ /* 0x000ff40000000800 */
[----:B------:R-:W-:Y:S01]  /*ad10*/  MUFU.EX2 R228, R228 ;  /* 0x000000e400e47308 */ /* 0x000fe20000000800 */
[-C--:B-1----:R-:W-:Y:S09]  /*ad20*/  HMMA.16816.F32 R100, R204, R132.reuse, R100 ;  /* 0x00000084cc64723c */ /* 0x082ff20000001864 */
[----:B------:R-:W-:Y:S01]  /*ad30*/  MUFU.EX2 R179, R200 ;  /* 0x000000c800b37308 */ /* 0x000fe20000000800 */
[C---:B------:R-:W-:Y:S09]  /*ad40*/  HMMA.16816.F32 R104, R164.reuse, R132, R104 ;  /* 0x00000084a468723c */ /* 0x040ff20000001868 */
[----:B------:R-:W-:Y:S01]  /*ad50*/  MUFU.EX2 R198, R198 ;  /* 0x000000c600c67308 */ /* 0x000fe20000000800 */
[-C--:B------:R-:W-:Y:S09]  /*ad60*/  HMMA.16816.F32 R108, R164, R134.reuse, R108 ;  /* 0x00000086a46c723c */ /* 0x080ff2000000186c */
[----:B------:R-:W1:Y:S01]  /*ad70*/  MUFU.EX2 R197, R197 ;  /* 0x000000c500c57308 */ /* 0x000e620000000800 */
[C---:B------:R-:W-:Y:S01]  /*ad80*/  HMMA.16816.F32 R112, R204.reuse, R134, R112 ;  /* 0x00000086cc70723c */ /* 0x040fe20000001870 */
[----:B------:R-:W3:Y:S07]  /*ad90*/  LDSM.16.MT88.4 R132, [R236+0x2000] ;  /* 0x00200000ec84783b */ /* 0x000eee0000004200 */
[-C--:B---3--:R-:W-:Y:S08]  /*ada0*/  HMMA.16816.F32 R116, R204, R132.reuse, R116 ;  /* 0x00000084cc74723c */ /* 0x088ff00000001874 */
[C---:B------:R-:W-:Y:S07]  /*adb0*/  HMMA.16816.F32 R120, R164.reuse, R132, R120 ;  /* 0x00000084a478723c */ /* 0x040fee0000001878 */
[----:B------:R-:W-:Y:S01]  /*adc0*/  F2FP.PACK_AB R132, R160, R153 ;  /* 0x00000099a084723e */ /* 0x000fe200000000ff */
[-C--:B------:R-:W-:Y:S01]  /*add0*/  HMMA.16816.F32 R124, R164, R134.reuse, R124 ;  /* 0x00000086a47c723c */ /* 0x080fe2000000187c */
[----:B------:R-:W-:Y:S03]  /*ade0*/  MUFU.EX2 R166, R222 ;  /* 0x000000de00a67308 */ /* 0x000fe60000000800 */
[----:B------:R-:W-:Y:S03]  /*adf0*/  F2FP.PACK_AB R133, R162, R163 ;  /* 0x000000a3a285723e */ /* 0x000fe600000000ff */
[----:B------:R-:W-:Y:S01]  /*ae00*/  FADD.FTZ R165, R169, R171 ;  /* 0x000000aba9a57221 */ /* 0x000fe20000010000 */
[----:B------:R-:W-:Y:S03]  /*ae10*/  HMMA.16816.F32 R128, R204, R134, R128 ;  /* 0x00000086cc80723c */ /* 0x000fe60000001880 */
[----:B------:R-:W3:Y:S01]  /*ae20*/  MUFU.EX2 R222, R208 ;  /* 0x000000d000de7308 */ /* 0x000ee20000000800 */
[----:B------:R-:W-:Y:S03]  /*ae30*/  FADD.FTZ R165, R153, R165 ;  /* 0x000000a599a57221 */ /* 0x000fe60000010000 */
[----:B------:R-:W-:Y:S01]  /*ae40*/  F2FP.PACK_AB R134, R224, R226 ;  /* 0x000000e2e086723e */ /* 0x000fe200000000ff */
[-C--:B------:R-:W-:Y:S05]  /*ae50*/  HMMA.16816.F32 R4, R136, R140.reuse, R4 ;  /* 0x0000008c8804723c */ /* 0x080fea0000001804 */
[----:B------:R-:W-:Y:S01]  /*ae60*/  F2FP.PACK_AB R135, R223, R225 ;  /* 0x000000e1df87723e */ /* 0x000fe200000000ff */
[----:B------:R-:W4:Y:S01]  /*ae70*/  MUFU.EX2 R167, R221 ;  /* 0x000000dd00a77308 */ /* 0x000f220000000800 */
[----:B--2---:R-:W-:Y:S02]  /*ae80*/  F2FP.PACK_AB R204, R217, R212 ;  /* 0x000000d4d9cc723e */ /* 0x004fe400000000ff */
[----:B-1----:R-:W-:Y:S03]  /*ae90*/  F2FP.PACK_AB R207, R197, R198 ;  /* 0x000000c6c5cf723e */ /* 0x002fe600000000ff */
[C---:B------:R-:W-:Y:S04]  /*aea0*/  HMMA.16816.F32 R8, R132.reuse, R140, R8 ;  /* 0x0000008c8408723c */ /* 0x040fe80000001808 */
[----:B------:R1:W2:Y:S01]  /*aeb0*/  MUFU.EX2 R221, R209 ;  /* 0x000000d100dd7308 */ /* 0x0002a20000000800 */
[----:B---3--:R-:W-:Y:S03]  /*aec0*/  F2FP.PACK_AB R205, R179, R222 ;  /* 0x000000deb3cd723e */ /* 0x008fe600000000ff */
[-C--:B------:R-:W-:Y:S08]  /*aed0*/  HMMA.16816.F32 R12, R132, R142.reuse, R12 ;  /* 0x0000008e840c723c */ /* 0x080ff0000000180c */
[C---:B------:R-:W-:Y:S01]  /*aee0*/  HMMA.16816.F32 R16, R136.reuse, R142, R16 ;  /* 0x0000008e8810723c */ /* 0x040fe20000001810 */
[----:B------:R-:W3:Y:S03]  /*aef0*/  LDSM.16.MT88.4 R140, [R236+0x800] ;  /* 0x00080000ec8c783b */ /* 0x000ee60000004200 */
[----:B----4-:R-:W-:Y:S04]  /*af00*/  F2FP.PACK_AB R200, R167, R166 ;  /* 0x000000a6a7c8723e */ /* 0x010fe800000000ff */
[-C--:B------:R-:W-:Y:S01]  /*af10*/  HMMA.16816.F32 R20, R136, R144.reuse, R20 ;  /* 0x000000908814723c */ /* 0x080fe20000001814 */
[----:B-1----:R-:W-:Y:S03]  /*af20*/  LDSM.16.MT88.4 R208, [R239+0x3800] ;  /* 0x00380000efd0783b */ /* 0x002fe60000004200 */
[----:B--2---:R-:W-:Y:S04]  /*af30*/  F2FP.PACK_AB R206, R221, R218 ;  /* 0x000000daddce723e */ /* 0x004fe800000000ff */
        /* <DEDUP_REMOVED lines=30> */
[C---:B------:R-:W-:Y:S07]  /*b120*/  HMMA.16816.F32 R120, R132.reuse, R144, R120 ;  /* 0x000000908478723c */ /* 0x040fee0000001878 */
[----:B------:R-:W-:Y:S01]  /*b130*/  FADD.FTZ R144, R156, R154 ;  /* 0x0000009a9c907221 */ /* 0x000fe20000010000 */
[-C--:B------:R-:W-:Y:S04]  /*b140*/  HMMA.16816.F32 R124, R132, R146.reuse, R124 ;  /* 0x00000092847c723c */ /* 0x080fe8000000187c */
[C---:B------:R-:W-:Y:S03]  /*b150*/  FADD.FTZ R144, R158.reuse, R144 ;  /* 0x000000909e907221 */ /* 0x040fe60000010000 */
[----:B------:R-:W-:Y:S01]  /*b160*/  F2FP.PACK_AB R132, R158, R156 ;  /* 0x0000009c9e84723e */ /* 0x000fe200000000ff */
[----:B------:R-:W-:Y:S04]  /*b170*/  HMMA.16816.F32 R128, R136, R146, R128 ;  /* 0x000000928880723c */ /* 0x000fe80000001880 */
[----:B------:R-:W-:Y:S01]  /*b180*/  F2FP.PACK_AB R134, R157, R155 ;  /* 0x0000009b9d86723e */ /* 0x000fe200000000ff */
[----:B------:R-:W-:Y:S01]  /*b190*/  FADD.FTZ R144, R155, R144 ;  /* 0x000000909b907221 */ /* 0x000fe20000010000 */
[----:B------:R-:W-:Y:S01]  /*b1a0*/  F2FP.PACK_AB R133, R175, R173 ;  /* 0x000000adaf85723e */ /* 0x000fe200000000ff */
[----:B------:R-:W-:Y:S01]  /*b1b0*/  LDSM.16.MT88.4 R152, [R239+0x3000] ;  /* 0x00300000ef98783b */ /* 0x000fe20000004200 */
[----:B------:R-:W-:Y:S01]  /*b1c0*/  F2FP.PACK_AB R135, R231, R199 ;  /* 0x000000c7e787723e */ /* 0x000fe200000000ff */
[----:B------:R-:W-:Y:S03]  /*b1d0*/  FADD.FTZ R164, R157, R144 ;  /* 0x000000909da47221 */ /* 0x000fe60000010000 */
[----:B------:R-:W-:Y:S01]  /*b1e0*/  F2FP.PACK_AB R136, R176, R174 ;  /* 0x000000aeb088723e */ /* 0x000fe200000000ff */
[----:B------:R-:W-:Y:S01]  /*b1f0*/  FADD.FTZ R164, R166, R164 ;  /* 0x000000a4a6a47221 */ /* 0x000fe20000010000 */
[----:B------:R-:W-:Y:S01]  /*b200*/  F2FP.PACK_AB R138, R178, R177 ;  /* 0x000000b1b28a723e */ /* 0x000fe200000000ff */
[-C--:B--2---:R-:W-:Y:S01]  /*b210*/  HMMA.16816.F32 R4, R132, R148.reuse, R4 ;  /* 0x000000948404723c */ /* 0x084fe20000001804 */
[----:B------:R-:W1:Y:S04]  /*b220*/  LDSM.16.MT88.4 R144, [R237+0x1000] ;  /* 0x00100000ed90783b */ /* 0x000e680000004200 */
[----:B------:R-:W-:Y:S02]  /*b230*/  F2FP.PACK_AB R137, R229, R230 ;  /* 0x000000e6e589723e */ /* 0x000fe400000000ff */
[----:B------:R-:W-:Y:S02]  /*b240*/  F2FP.PACK_AB R139, R227, R228 ;  /* 0x000000e4e38b723e */ /* 0x000fe400000000ff */
[----:B------:R-:W-:Y:S05]  /*b250*/  LDSM.16.MT88.4 R156, [R238+0x3000] ;  /* 0x00300000ee9c783b */ /* 0x000fea0000004200 */
        /* <DEDUP_REMOVED lines=18> */
[----:B------:R-:W-:Y:S07]  /*b380*/  LDSM.16.MT88.4 R148, [R238+0x1800] ;  /* 0x00180000ee94783b */ /* 0x000fee0000004200 */
[-C--:B------:R-:W-:Y:S08]  /*b390*/  HMMA.16816.F32 R68, R132, R152.reuse, R68 ;  /* 0x000000988444723c */ /* 0x080ff00000001844 */
[C---:B------:R-:W-:Y:S08]  /*b3a0*/  HMMA.16816.F32 R72, R136.reuse, R152, R72 ;  /* 0x000000988848723c */ /* 0x040ff00000001848 */
[-C--:B------:R-:W-:Y:S08]  /*b3b0*/  HMMA.16816.F32 R76, R136, R154.reuse, R76 ;  /* 0x0000009a884c723c */ /* 0x080ff0000000184c */
[C---:B------:R-:W-:Y:S08]  /*b3c0*/  HMMA.16816.F32 R80, R132.reuse, R154, R80 ;  /* 0x0000009a8450723c */ /* 0x040ff00000001850 */
[-C--:B------:R-:W-:Y:S08]  /*b3d0*/  HMMA.16816.F32 R84, R132, R156.reuse, R84 ;  /* 0x0000009c8454723c */ /* 0x080ff00000001854 */
[C---:B------:R-:W-:Y:S08]  /*b3e0*/  HMMA.16816.F32 R88, R136.reuse, R156, R88 ;  /* 0x0000009c8858723c */ /* 0x040ff00000001858 */
[-C--:B------:R-:W-:Y:S08]  /*b3f0*/  HMMA.16816.F32 R92, R136, R158.reuse, R92 ;  /* 0x0000009e885c723c */ /* 0x080ff0000000185c */
[C---:B------:R-:W-:Y:S01]  /*b400*/  HMMA.16816.F32 R96, R132.reuse, R158, R96 ;  /* 0x0000009e8460723c */ /* 0x040fe20000001860 */
[----:B------:R-:W2:Y:S07]  /*b410*/  LDSM.16.MT88.4 R156, [R239+0x1800] ;  /* 0x00180000ef9c783b */ /* 0x000eae0000004200 */
[-C--:B---3--:R-:W-:Y:S08]  /*b420*/  HMMA.16816.F32 R100, R132, R140.reuse, R100 ;  /* 0x0000008c8464723c */ /* 0x088ff00000001864 */
[C---:B------:R-:W-:Y:S07]  /*b430*/  HMMA.16816.F32 R104, R136.reuse, R140, R104 ;  /* 0x0000008c8868723c */ /* 0x040fee0000001868 */
[----:B------:R-:W-:Y:S01]  /*b440*/  FADD.FTZ R140, R167, R164 ;  /* 0x000000a4a78c7221 */ /* 0x000fe20000010000 */
[-C--:B------:R-:W-:Y:S04]  /*b450*/  HMMA.16816.F32 R108, R136, R142.reuse, R108 ;  /* 0x0000008e886c723c */ /* 0x080fe8000000186c */
[----:B------:R-:W-:Y:S01]  /*b460*/  FADD.FTZ R140, R202, R140 ;  /* 0x0000008cca8c7221 */ /* 0x000fe20000010000 */
[C---:B------:R-:W-:Y:S03]  /*b470*/  F2FP.PACK_AB R202, R168.reuse, R202 ;  /* 0x000000caa8ca723e */ /* 0x040fe600000000ff */
[C---:B------:R-:W-:Y:S08]  /*b480*/  HMMA.16816.F32 R112, R132.reuse, R142, R112 ;  /* 0x0000008e8470723c */ /* 0x040ff00000001870 */
[-C--:B-1----:R-:W-:Y:S08]  /*b490*/  HMMA.16816.F32 R116, R132, R144.reuse, R116 ;  /* 0x000000908474723c */ /* 0x082ff00000001874 */
[C---:B------:R-:W-:Y:S08]  /*b4a0*/  HMMA.16816.F32 R120, R136.reuse, R144, R120 ;  /* 0x000000908878723c */ /* 0x040ff00000001878 */
[-C--:B------:R-:W-:Y:S07]  /*b4b0*/  HMMA.16816.F32 R124, R136, R146.reuse, R124 ;  /* 0x00000092887c723c */ /* 0x080fee000000187c */
[----:B------:R-:W-:Y:S01]  /*b4c0*/  FADD.FTZ R136, R168, R140 ;  /* 0x0000008ca8887221 */ /* 0x000fe20000010000 */
[----:B------:R-:W-:Y:S01]  /*b4d0*/  HMMA.16816.F32 R128, R132, R146, R128 ;  /* 0x000000928480723c */ /* 0x000fe20000001880 */
[----:B------:R-:W1:Y:S03]  /*b4e0*/  LDSM.16.MT88.4 R140, [R237+0x1800] ;  /* 0x00180000ed8c783b */ /* 0x000e660000004200 */
[----:B------:R-:W-:Y:S02]  /*b4f0*/  FADD.FTZ R137, R161, R170 ;  /* 0x000000aaa1897221 */ /* 0x000fe40000010000 */
[----:B------:R-:W-:Y:S03]  /*b500*/  FADD.FTZ R138, R162, R172 ;  /* 0x000000aca28a7221 */ /* 0x000fe60000010000 */
[----:B------:R3:W-:Y:S04]  /*b510*/  STL [R1+0x70], R136 ;  /* 0x0000708801007387 */ /* 0x0007e80000100800 */
[----:B------:R-:W4:Y:S01]  /*b520*/  LDSM.16.MT88.4 R132, [R236+0x1800] ;  /* 0x00180000ec84783b */ /* 0x000f220000004200 */
[----:B---3--:R-:W-:Y:S02]  /*b530*/  FADD.FTZ R136, R160, R165 ;  /* 0x000000a5a0887221 */ /* 0x008fe40000010000 */
[-C--:B--2---:R-:W-:Y:S05]  /*b540*/  HMMA.16816.F32 R160, R200, R156.reuse, R4 ;  /* 0x0000009cc8a0723c */ /* 0x084fea0000001804 */
[----:B------:R-:W2:Y:S03]  /*b550*/  LDSM.16.MT88.4 R4, [R238+0x3800] ;  /* 0x00380000ee04783b */ /* 0x000ea60000004200 */
[C---:B------:R-:W-:Y:S05]  /*b560*/  HMMA.16816.F32 R164, R204.reuse, R156, R8 ;  /* 0x0000009ccca4723c */ /* 0x040fea0000001808 */
[----:B------:R-:W3:Y:S03]  /*b570*/  LDSM.16.MT88.4 R8, [R237+0x3800] ;  /* 0x00380000ed08783b */ /* 0x000ee60000004200 */
[-C--:B------:R-:W-:Y:S05]  /*b580*/  HMMA.16816.F32 R168, R204, R158.reuse, R12 ;  /* 0x0000009ecca8723c */ /* 0x080fea000000180c */
[----:B------:R-:W5:Y:S03]  /*b590*/  LDSM.16.MT88.4 R12, [R236+0x3800] ;  /* 0x00380000ec0c783b */ /* 0x000f660000004200 */
[C---:B------:R-:W-:Y:S07]  /*b5a0*/  HMMA.16816.F32 R156, R200.reuse, R158, R16 ;  /* 0x0000009ec89c723c */ /* 0x040fee0000001810 */
[----:B------:R-:W-:Y:S01]  /*b5b0*/  MOV R19, R179 ;  /* 0x000000b300137202 */ /* 0x000fe20000000f00 */
[-C--:B------:R-:W-:Y:S04]  /*b5c0*/  HMMA.16816.F32 R152, R200, R148.reuse, R20 ;  /* 0x00000094c898723c */ /* 0x080fe80000001814 */
[----:B------:R-:W-:Y:S02]  /*b5d0*/  MOV R18, R178 ;  /* 0x000000b200127202 */ /* 0x000fe40000000f00 */
[----:B------:R-:W-:Y:S02]  /*b5e0*/  MOV R17, R177 ;  /* 0x000000b100117202 */ /* 0x000fe40000000f00 */
[----:B------:R-:W-:Y:S04]  /*b5f0*/  MOV R23, R175 ;  /* 0x000000af00177202 */ /* 0x000fe80000000f00 */
[----:B------:R-:W-:Y:S02]  /*b600*/  MOV R21, R173 ;  /* 0x000000ad00157202 */ /* 0x000fe40000000f00 */
[----:B------:R-:W-:Y:S02]  /*b610*/  MOV R22, R174 ;  /* 0x000000ae00167202 */ /* 0x000fe40000000f00 */
[C---:B------:R-:W-:Y:S04]  /*b620*/  HMMA.16816.F32 R172, R204.reuse, R148, R24 ;  /* 0x00000094ccac723c */ /* 0x040fe80000001818 */
[----:B------:R-:W-:Y:S02]  /*b630*/  MOV R16, R176 ;  /* 0x000000b000107202 */ /* 0x000fe40000000f00 */
[----:B------:R-:W-:Y:S02]  /*b640*/  MOV R20, R138 ;  /* 0x0000008a00147202 */ /* 0x000fe40000000f00 */
[-C--:B------:R-:W-:Y:S04]  /*b650*/  HMMA.16816.F32 R176, R204, R150.reuse, R28 ;  /* 0x00000096ccb0723c */ /* 0x080fe8000000181c */
[----:B------:R-:W-:Y:S01]  /*b660*/  MOV R26, R137 ;  /* 0x00000089001a7202 */ /* 0x000fe20000000f00 */
[----:B------:R-:W-:Y:S01]  /*b670*/  FADD.FTZ R225, R225, R20 ;  /* 0x00000014e1e17221 */ /* 0x000fe20000010000 */
[----:B------:R-:W-:Y:S02]  /*b680*/  MOV R27, R136 ;  /* 0x00000088001b7202 */ /* 0x000fe40000000f00 */
[C---:B------:R-:W-:Y:S04]  /*b690*/  HMMA.16816.F32 R148, R200.reuse, R150, R32 ;  /* 0x00000096c894723c */ /* 0x040fe80000001820 */
[----:B------:R-:W-:Y:S02]  /*b6a0*/  FADD.FTZ R220, R220, R26 ;  /* 0x0000001adcdc7221 */ /* 0x000fe40000010000 */
[----:B------:R-:W-:Y:S02]  /*b6b0*/  FADD.FTZ R226, R226, R27 ;  /* 0x0000001be2e27221 */ /* 0x000fe40000010000 */
[-C--:B-1----:R-:W-:Y:S04]  /*b6c0*/  HMMA.16816.F32 R144, R200, R140.reuse, R36 ;  /* 0x0000008cc890723c */ /* 0x082fe80000001824 */
        /* <DEDUP_REMOVED lines=9> */
[----:B------:R-:W-:Y:S01]  /*b760*/  FADD.FTZ R220, R199, R220 ;  /* 0x000000dcc7dc7221 */ /* 0x000fe20000010000 */
[----:B------:R-:W-:Y:S01]  /*b770*/  MOV R199, R3 ;  /* 0x0000000300c77202 */ /* 0x000fe20000000f00 */
        /* <DEDUP_REMOVED lines=24> */
[----:B------:R-:W-:Y:S01]  /*b900*/  FADD.FTZ R225, R198, R225 ;  /* 0x000000e1c6e17221 */ /* 0x000fe20000010000 */
[----:B------:R-:W-:Y:S01]  /*b910*/  MOV R198, R196 ;  /* 0x000000c400c67202 */ /* 0x000fe20000000f00 */
[-C--:B--2---:R-:W-:Y:S08]  /*b920*/  HMMA.16816.F32 R84, R200, R4.reuse, R84 ;  /* 0x00000004c854723c */ /* 0x084ff00000001854 */
[C---:B------:R-:W-:Y:S01]  /*b930*/  HMMA.16816.F32 R88, R204.reuse, R4, R88 ;  /* 0x00000004cc58723c */ /* 0x040fe20000001858 */
[----:B------:R-:W2:Y:S04]  /*b940*/  LDL R5, [R1+0x7c] ;  /* 0x00007c0001057983 */ /* 0x000ea80000100800 */
[----:B------:R-:W2:Y:S03]  /*b950*/  LDL.LU R4, [R1+0x78] ;  /* 0x0000780001047983 */ /* 0x000ea60000300800 */
[-C--:B------:R-:W-:Y:S08]  /*b960*/  HMMA.16816.F32 R92, R204, R6.reuse, R92 ;  /* 0x00000006cc5c723c */ /* 0x080ff0000000185c */
[C---:B------:R-:W-:Y:S07]  /*b970*/  HMMA.16816.F32 R96, R200.reuse, R6, R96 ;  /* 0x00000006c860723c */ /* 0x040fee0000001860 */
[----:B------:R-:W-:Y:S01]  /*b980*/  FADD.FTZ R6, R213, R220 ;  /* 0x000000dcd5067221 */ /* 0x000fe20000010000 */
[-C--:B---3--:R-:W-:Y:S04]  /*b990*/  HMMA.16816.F32 R100, R200, R8.reuse, R100 ;  /* 0x00000008c864723c */ /* 0x088fe80000001864 */
[----:B------:R1:W-:Y:S04]  /*b9a0*/  STL [R1+0x74], R6 ;  /* 0x0000740601007387 */ /* 0x0003e80000100800 */
[C---:B------:R-:W-:Y:S08]  /*b9b0*/  HMMA.16816.F32 R104, R204.reuse, R8, R104 ;  /* 0x00000008cc68723c */ /* 0x040ff00000001868 */
[-C--:B------:R-:W-:Y:S08]  /*b9c0*/  HMMA.16816.F32 R108, R204, R10.reuse, R108 ;  /* 0x0000000acc6c723c */ /* 0x080ff0000000186c */
[C---:B------:R-:W-:Y:S08]  /*b9d0*/  HMMA.16816.F32 R112, R200.reuse, R10, R112 ;  /* 0x0000000ac870723c */ /* 0x040ff00000001870 */
[-C--:B-----5:R-:W-:Y:S08]  /*b9e0*/  HMMA.16816.F32 R116, R200, R12.reuse, R116 ;  /* 0x0000000cc874723c */ /* 0x0a0ff00000001874 */
[C---:B------:R-:W-:Y:S08]  /*b9f0*/  HMMA.16816.F32 R120, R204.reuse, R12, R120 ;  /* 0x0000000ccc78723c */ /* 0x040ff00000001878 */
[-C--:B------:R-:W-:Y:S08]  /*ba00*/  HMMA.16816.F32 R124, R204, R14.reuse, R124 ;  /* 0x0000000ecc7c723c */ /* 0x080ff0000000187c */
[----:B------:R-:W-:Y:S07]  /*ba10*/  HMMA.16816.F32 R128, R200, R14, R128 ;  /* 0x0000000ec880723c */ /* 0x000fee0000001880 */
[----:B------:R-:W-:Y:S01]  /*ba20*/  FADD.FTZ R203, R221, R226 ;  /* 0x000000e2ddcb7221 */ /* 0x000fe20000010000 */
[----:B------:R-:W-:Y:S01]  /*ba30*/  MOV R200, R2 ;  /* 0x0000000200c87202 */ /* 0x000fe20000000f00 */
[----:B------:R-:W-:Y:S03]  /*ba40*/  FADD.FTZ R202, R197, R225 ;  /* 0x000000e1c5ca7221 */ /* 0x000fe60000010000 */
[----:B------:R-:W-:Y:S02]  /*ba50*/  MOV R197, R0 ;  /* 0x0000000000c57202 */ /* 0x000fe40000000f00 */
[C---:B--2---:R-:W-:Y:S02]  /*ba60*/  ISETP.GT.AND P0, PT, R4.reuse, R5, PT ;  /* 0x000000050400720c */ /* 0x044fe40003f04270 */
[----:B------:R-:W-:Y:S05]  /*ba70*/  IADD3 R4, R4, -0x1, RZ ;  /* 0xffffffff04047810 */ /* 0x000fea0007ffe0ff */
[----:B------:R1:W-:Y:S04]  /*ba80*/  STL [R1+0x78], R4 ;  /* 0x0000780401007387 */ /* 0x0003e80000100800 */
[----:B------:R1:W-:Y:S02]  /*ba90*/  STL [R1+0x78], R4 ;  /* 0x0000780401007387 */ /* 0x0003e40000100800 */
[----:B-1----:R-:W-:-:S05]  /*baa0*/  @P0 BRA `(.L_x_1660) ;  /* 0xffffaea000000947 */ /* 0x002fca000383ffff */
.L_x_1649:
[----:B-1----:R-:W2:Y:S02]  /*bab0*/  LDL R4, [R1+0x78] ;  /* 0x0000780001047983 */ /* 0x002ea40000100800 */
[----:B--2---:R-:W-:-:S13]  /*bac0*/  ISETP.GE.AND P0, PT, R4, RZ, PT ;  /* 0x000000ff0400720c */ /* 0x004fda0003f06270 */
[----:B------:R-:W-:Y:S05]  /*bad0*/  @!P0 BRA `(.L_x_1661) ;  /* 0x000046e000008947 */ /* 0x000fea0003800000 */
[----:B------:R-:W-:Y:S01]  /*bae0*/  IMAD.MOV.U32 R200, RZ, RZ, R2 ;  /* 0x000000ffffc87224 */ /* 0x000fe200078e0002 */
[----:B------:R-:W-:Y:S01]  /*baf0*/  MOV R198, R196 ;  /* 0x000000c400c67202 */ /* 0x000fe20000000f00 */
[----:B------:R-:W-:Y:S01]  /*bb00*/  IMAD.MOV.U32 R199, RZ, RZ, R3 ;  /* 0x000000ffffc77224 */ /* 0x000fe200078e0003 */
[----:B------:R-:W-:Y:S02]  /*bb10*/  MOV R197, R0 ;  /* 0x0000000000c57202 */ /* 0x000fe40000000f00 */
.L_x_1668:
[----:B------:R-:W2:Y:S01]  /*bb20*/  LDL R4, [R1+0x48] ;  /* 0x0000480001047983 */ /* 0x000ea20000100800 */
[----:B------:R-:W-:Y:S04]  /*bb30*/  DEPBAR.LE SB0, 0x0 ;  /* 0x000080000000791a */ /* 0x000fe80000000000 */
[----:B------:R-:W3:Y:S01]  /*bb40*/  LDL R8, [R1+0x44] ;  /* 0x0000440001087983 */ /* 0x000ee20000100800 */
[----:B------:R-:W-:Y:S01]  /*bb50*/  WARPSYNC 0xffffffff ;  /* 0xffffffff00007948 */ /* 0x000fe20003800000 */
[----:B------:R-:W-:Y:S01]  /*bb60*/  IADD3 R196, R235, 0x2000, RZ ;  /* 0x00002000ebc47810 */ /* 0x000fe20007ffe0ff */
[C---:B------:R-:W-:Y:S01]  /*bb70*/  IMAD.SHL.U32 R45, R250.reuse, 0x2, RZ ;  /* 0x00000002fa2d7824 */ /* 0x040fe200078e00ff */
[----:B------:R-:W4:Y:S01]  /*bb80*/  LDL.64 R6, [R1+0x58] ;  /* 0x0000580001067983 */ /* 0x000f220000100a00 */
[----:B------:R-:W-:Y:S03]  /*bb90*/  SHF.L.U64.HI R52, R250, 0x1, R245 ;  /* 0x00000001fa347819 */ /* 0x000fe600000102f5 */
[----:B------:R-:W5:Y:S04]  /*bba0*/  LDL R5, [R1+0x30] ;  /* 0x0000300001057983 */ /* 0x000f680000100800 */
[----:B------:R-:W-:Y:S06]  /*bbb0*/  BAR.SYNC.DEFER_BLOCKING 0x0 ;  /* 0x0000000000007b1d */ /* 0x000fec0000010000 */
[----:B------:R1:W1:Y:S04]  /*bbc0*/  LDSM.16.M88.4 R64, [R244] ;  /* 0x00000000f440783b */ /* 0x0002680000000200 */
[----:B------:R1:W1:Y:S04]  /*bbd0*/  LDSM.16.M88.4 R60, [R244+0x2000] ;  /* 0x00200000f43c783b */ /* 0x0002680000000200 */
        /* <DEDUP_REMOVED lines=10> */
[----:B--2---:R-:W-:Y:S01]  /*bc80*/  SHF.R.S32.HI R0, RZ, 0x1f, R4 ;  /* 0x0000001fff007819 */ /* 0x004fe20000011404 */
[----:B------:R-:W-:Y:S01]  /*bc90*/  IMAD.WIDE.U32 R2, R4, c[0x0][0x208], RZ ;  /* 0x0000820004027a25 */ /* 0x000fe200078e00ff */
[----:B---3--:R-:W-:Y:S03]  /*bca0*/  SHF.R.S32.HI R53, RZ, 0x1f, R8 ;  /* 0x0000001fff357819 */ /* 0x008fe60000011408 */
[----:B------:R-:W-:Y:S04]  /*bcb0*/  IMAD R0, R0, c[0x0][0x208], RZ ;  /* 0x0000820000007a24 */ /* 0x000fe800078e02ff */
[----:B------:R-:W-:Y:S02]  /*bcc0*/  IMAD R0, R4, c[0x0][0x20c], R0 ;  /* 0x0000830004007a24 */ /* 0x000fe400078e0200 */
[----:B------:R-:W2:Y:S01]  /*bcd0*/  LDL R4, [R1+0xc] ;  /* 0x00000c0001047983 */ /* 0x000ea20000100800 */
[----:B------:R-:W-:Y:S02]  /*bce0*/  IMAD R53, R53, c[0x0][0x218], RZ ;  /* 0x0000860035357a24 */ /* 0x000fe400078e02ff */
[----:B------:R-:W-:Y:S02]  /*bcf0*/  IMAD.IADD R3, R3, 0x1, R0 ;  /* 0x0000000103037824 */ /* 0x000fe400078e0200 */
[C---:B------:R-:W-:Y:S02]  /*bd00*/  IMAD R53, R8.reuse, c[0x0][0x21c], R53 ;  /* 0x0000870008357a24 */ /* 0x040fe400078e0235 */
[----:B------:R-:W-:Y:S05]  /*bd10*/  IMAD.WIDE.U32 R2, R8, c[0x0][0x218], R2 ;  /* 0x0000860008027a25 */ /* 0x000fea00078e0002 */
[----:B----4-:R-:W-:Y:S02]  /*bd20*/  IADD3 R0, P0, R6, R2, RZ ;  /* 0x0000000206007210 */ /* 0x010fe40007f1e0ff */
[----:B------:R-:W-:Y:S02]  /*bd30*/  IADD3 R2, R235, 0x3000, RZ ;  /* 0x00003000eb027810 */ /* 0x000fe40007ffe0ff */
[----:B-----5:R-:W-:Y:S02]  /*bd40*/  IADD3.X R53, R5, R3, R53, P0, !PT ;  /* 0x0000000305357210 */ /* 0x020fe400007fe435 */
[C---:B------:R-:W-:Y:S02]  /*bd50*/  LEA R46, P0, R0.reuse, c[0x0][0x1f8], 0x1 ;  /* 0x00007e00002e7a11 */ /* 0x040fe400078008ff */
[C---:B------:R-:W-:Y:S02]  /*bd60*/  IADD3 R3, R235.reuse, 0x2800, RZ ;  /* 0x00002800eb037810 */ /* 0x040fe40007ffe0ff */
[----:B------:R-:W-:Y:S02]  /*bd70*/  LEA.HI.X R53, R0, c[0x0][0x1fc], R53, 0x1, P0 ;  /* 0x00007f0000357a11 */ /* 0x000fe400000f0c35 */
[----:B------:R-:W-:Y:S02]  /*bd80*/  IADD3 R0, R235, 0x3800, RZ ;  /* 0x00003800eb007810 */ /* 0x000fe40007ffe0ff */
[C---:B--2---:R-:W-:Y:S01]  /*bd90*/  SHF.L.U64.HI R44, R4.reuse, 0x1, R246 ;  /* 0x00000001042c7819 */ /* 0x044fe200000102f6 */
[----:B------:R-:W-:Y:S01]  /*bda0*/  IMAD.SHL.U32 R40, R4, 0x2, RZ ;  /* 0x0000000204287824 */ /* 0x000fe200078e00ff */
[----:B------:R-:W-:-:S05]  /*bdb0*/  BRA.DIV ~URZ, `(.L_x_1662) ;  /* 0x0000aa027f007947 */ /* 0x000fca000b800000 */
[----:B-1----:R1:W2:Y:S02]  /*bdc0*/  SHFL.IDX PT, R28, R53, RZ, 0x181f ;  /* 0x00181fff351c7589 */ /* 0x0022a400000e0000 */
.L_x_1745:
[-C--:B------:R-:W-:Y:S01]  /*bdd0*/  HMMA.16816.F32 R4, R64, R16.reuse, RZ ;  /* 0x000000104004723c */ /* 0x080fe200000018ff */
[----:B------:R-:W3:Y:S01]  /*bde0*/  LDL R20, [R1+0xc] ;  /* 0x00000c0001147983 */ /* 0x000ee20000100800 */
[----:B------:R-:W-:Y:S01]  /*bdf0*/  BSSY B0, `(.L_x_1663) ;  /* 0x00001a7000007945 */ /* 0x000fe20003800000 */
[----:B------:R-:W-:Y:S02]  /*be00*/  ISETP.GE.AND P0, PT, R250, c[0x0][0x1d4], PT ;  /* 0x00007500fa007a0c */ /* 0x000fe40003f06270 */
[----:B------:R-:W4:Y:S02]  /*be10*/  SHFL.IDX PT, R38, R46, RZ, 0x181f ;  /* 0x00181fff2e267589 */ /* 0x000f2400000e0000 */
[----:B------:R-:W-:Y:S01]  /*be20*/  SEL R47, RZ, 0x10, P0 ;  /* 0x00000010ff2f7807 */ /* 0x000fe20000000000 */
[C---:B------:R-:W-:Y:S05]  /*be30*/  HMMA.16816.F32 R8, R60.reuse, R16, RZ ;  /* 0x000000103c08723c */ /* 0x040fea00000018ff */
[----:B------:R-:W5:Y:S03]  /*be40*/  SHFL.IDX PT, R54, R46, 0x1, 0x181f ;  /* 0x00381f002e367f89 */ /* 0x000f6600000e0000 */
[-C--:B------:R-:W-:Y:S05]  /*be50*/  HMMA.16816.F32 R12, R60, R18.reuse, RZ ;  /* 0x000000123c0c723c */ /* 0x080fea00000018ff */
[----:B------:R-:W1:Y:S03]  /*be60*/  SHFL.IDX PT, R36, R53, 0x1, 0x181f ;  /* 0x00381f0035247f89 */ /* 0x000e6600000e0000 */
[C---:B------:R-:W-:Y:S05]  /*be70*/  HMMA.16816.F32 R16, R64.reuse, R18, RZ ;  /* 0x000000124010723c */ /* 0x040fea00000018ff */
[----:B------:R-:W2:Y:S08]  /*be80*/  SHFL.IDX PT, R41, R46, 0x2, 0x181f ;  /* 0x00581f002e297f89 */ /* 0x000eb000000e0000 */
[----:B------:R-:W1:Y:S08]  /*be90*/  SHFL.IDX PT, R42, R53, 0x2, 0x181f ;  /* 0x00581f00352a7f89 */ /* 0x000e7000000e0000 */
[----:B------:R-:W1:Y:S08]  /*bea0*/  SHFL.IDX PT, R46, R46, 0x3, 0x181f ;  /* 0x00781f002e2e7f89 */ /* 0x000e7000000e0000 */
[----:B-1----:R-:W1:Y:S01]  /*beb0*/  SHFL.IDX PT, R53, R53, 0x3, 0x181f ;  /* 0x00781f0035357f89 */ /* 0x002e6200000e0000 */
[----:B---3--:R-:W-:Y:S02]  /*bec0*/  ISETP.GE.AND P2, PT, R20, c[0x0][0x1d4], PT ;  /* 0x0000750014007a0c */ /* 0x008fe40003f46270 */
[-C--:B------:R-:W-:Y:S01]  /*bed0*/  HMMA.16816.F32 R20, R64, R32.reuse, RZ ;  /* 0x000000204014723c */ /* 0x080fe200000018ff */
[C---:B----4-:R-:W-:Y:S02]  /*bee0*/  IADD3 R30, P4, R38.reuse, R40, RZ ;  /* 0x00000028261e7210 */ /* 0x050fe40007f9e0ff */
[-C--:B------:R-:W-:Y:S02]  /*bef0*/  IADD3 R38, P5, R38, R45.reuse, RZ ;  /* 0x0000002d26267210 */ /* 0x080fe40007fbe0ff */
[C---:B--2---:R-:W-:Y:S02]  /*bf00*/  IADD3.X R31, R28.reuse, R44, RZ, P4, !PT ;  /* 0x0000002c1c1f7210 */ /* 0x044fe400027fe4ff */
[----:B------:R-:W-:Y:S01]  /*bf10*/  IADD3.X R39, R28, R52, RZ, P5, !PT ;  /* 0x000000341c277210 */ /* 0x000fe20002ffe4ff */
[C---:B------:R-:W-:Y:S01]  /*bf20*/  HMMA.16816.F32 R24, R60.reuse, R32, RZ ;  /* 0x000000203c18723c */ /* 0x040fe200000018ff */
[----:B------:R-:W-:Y:S02]  /*bf30*/  SEL R201, RZ, 0x10, P2 ;  /* 0x00000010ffc97807 */ /* 0x000fe40001000000 */
[----:B------:R2:W-:Y:S01]  /*bf40*/  LDGSTS.E.BYPASS.LTC128B.128 [R251+0x100], [R30.64], !P2 ;  /* 0x001000001efb7fae */ /* 0x0005e2000d101d46 */
[C---:B-----5:R-:W-:Y:S02]  /*bf50*/  IADD3 R56, P4, R54.reuse, R40, RZ ;  /* 0x0000002836387210 */ /* 0x060fe40007f9e0ff */
[-C--:B------:R-:W-:Y:S02]  /*bf60*/  IADD3 R54, P5, R54, R45.reuse, RZ ;  /* 0x0000002d36367210 */ /* 0x080fe40007fbe0ff */
[C---:B------:R-:W-:Y:S02]  /*bf70*/  IADD3.X R57, R36.reuse, R44, RZ, P4, !PT ;  /* 0x0000002c24397210 */ /* 0x040fe400027fe4ff */
[----:B------:R-:W-:Y:S01]  /*bf80*/  ISETP.NE.U32.AND P6, PT, R201, RZ, PT ;  /* 0x000000ffc900720c */ /* 0x000fe20003fc5070 */
[----:B------:R3:W-:Y:S01]  /*bf90*/  LDGSTS.E.BYPASS.LTC128B.128 [R251+0x2100], [R38.64], !P0 ;  /* 0x0210000026fb7fae */ /* 0x0007e2000c101d46 */
[----:B------:R-:W-:Y:S02]  /*bfa0*/  IADD3.X R55, R36, R52, RZ, P5, !PT ;  /* 0x0000003424377210 */ /* 0x000fe40002ffe4ff */
[C---:B------:R-:W-:Y:S02]  /*bfb0*/  ISETP.NE.U32.AND P5, PT, R47.reuse, RZ, PT ;  /* 0x000000ff2f00720c */ /* 0x040fe40003fa5070 */
[----:B------:R-:W-:Y:S03]  /*bfc0*/  IADD3 R47, -R47, 0x10, RZ ;  /* 0x000000102f2f7810 */ /* 0x000fe60007ffe1ff */
[----:B------:R4:W-:Y:S01]  /*bfd0*/  LDGSTS.E.BYPASS.LTC128B.128 [R251+0x900], [R56.64], !P2 ;  /* 0x0090000038fb7fae */ /* 0x0009e2000d101d46 */
[----:B------:R-:W-:Y:S07]  /*bfe0*/  LOP3.LUT R47, R47, 0xf, RZ, 0xc0, !PT ;  /* 0x0000000f2f2f7812 */ /* 0x000fee00078ec0ff */
[----:B------:R5:W-:Y:S01]  /*bff0*/  LDGSTS.E.BYPASS.LTC128B.128 [R251+0x2900], [R54.64], !P0 ;  /* 0x0290000036fb7fae */ /* 0x000be2000c101d46 */
[-C--:B--2---:R-:W-:Y:S08]  /*c000*/  HMMA.16816.F32 R28, R60, R34.reuse, RZ ;  /* 0x000000223c1c723c */ /* 0x084ff000000018ff */
[C---:B------:R-:W-:Y:S04]  /*c010*/  HMMA.16816.F32 R32, R64.reuse, R34, RZ ;  /* 0x000000224020723c */ /* 0x040fe800000018ff */
[C---:B---3--:R-:W-:Y:S04]  /*c020*/  IADD3 R38, P4, R41.reuse, R40, RZ ;  /* 0x0000002829267210 */ /* 0x048fe80007f9e0ff */
[C---:B------:R-:W-:Y:S05]  /*c030*/  IADD3.X R39, R42.reuse, R44, RZ, P4, !PT ;  /* 0x0000002c2a277210 */ /* 0x040fea00027fe4ff */
[----:B------:R2:W-:Y:S01]  /*c040*/  LDGSTS.E.BYPASS.LTC128B.128 [R251+0x1100], [R38.64], !P2 ;  /* 0x0110000026fb7fae */ /* 0x0005e2000d101d46 */
[----:B------:R-:W-:Y:S02]  /*c050*/  IADD3 R58, P2, R41, R45, RZ ;  /* 0x0000002d293a7210 */ /* 0x000fe40007f5e0ff */
[----:B-----5:R-:W-:Y:S02]  /*c060*/  IADD3 R54, -R201, 0x10, RZ ;  /* 0x00000010c9367810 */ /* 0x020fe40007ffe1ff */
[----:B------:R-:W-:Y:S02]  /*c070*/  IADD3.X R59, R42, R52, RZ, P2, !PT ;  /* 0x000000342a3b7210 */ /* 0x000fe400017fe4ff */
[----:B------:R-:W-:Y:S03]  /*c080*/  LOP3.LUT R54, R54, 0xf, RZ, 0xc0, !PT ;  /* 0x0000000f36367812 */ /* 0x000fe600078ec0ff */
[----:B------:R3:W-:Y:S01]  /*c090*/  LDGSTS.E.BYPASS.LTC128B.128 [R251+0x3100], [R58.64], !P0 ;  /* 0x031000003afb7fae */ /* 0x0007e2000c101d46 */
[-C--:B------:R-:W-:Y:S04]  /*c0a0*/  IADD3 R54, P4, P2, R54, R46.reuse, R40 ;  /* 0x0000002e36367210 */ /* 0x080fe80007a9e028 */
[-C--:B-1----:R-:W-:Y:S02]  /*c0b0*/  IADD3.X R55, RZ, R53.reuse, R44, P4, P2 ;  /* 0x00000035ff377210 */ /* 0x082fe400027e442c */
[----:B----4-:R-:W-:Y:S03]  /*c0c0*/  IADD3 R56, P4, P2, R47, R46, R45 ;  /* 0x0000002e2f387210 */ /* 0x010fe60007a9e02d */
[----:B------:R1:W-:Y:S01]  /*c0d0*/  LDGSTS.E.BYPASS.LTC128B.128.ZFILL [R251+0x1900], [R54.64], P6 ;  /* 0x0190000036fb7fae */ /* 0x0003e2000b141d46 */
[----:B------:R-:W-:Y:S01]  /*c0e0*/  IADD3.X R57, RZ, R53, R52, P4, P2 ;  /* 0x00000035ff397210 */ /* 0x000fe200027e4434 */
[-C--:B--2---:R-:W-:Y:S06]  /*c0f0*/  HMMA.16816.F32 R36, R64, R48.reuse, RZ ;  /* 0x000000304024723c */ /* 0x084fec00000018ff */
[----:B------:R3:W-:Y:S02]  /*c100*/  LDGSTS.E.BYPASS.LTC128B.128.ZFILL [R251+0x3900], [R56.64], P5 ;  /* 0x0390000038fb7fae */ /* 0x0007e4000a941d46 */
[C---:B------:R-:W-:Y:S06]  /*c110*/  HMMA.16816.F32 R40, R60.reuse, R48, RZ ;  /* 0x000000303c28723c */ /* 0x040fec00000018ff */
[----:B------:R-:W0:Y:S02]  /*c120*/  LDGDEPBAR ;  /* 0x00000000000079af */ /* 0x000e240000000000 */
[-C--:B------:R-:W-:Y:S08]  /*c130*/  HMMA.16816.F32 R44, R60, R50.reuse, RZ ;  /* 0x000000323c2c723c */ /* 0x080ff000000018ff */
[C---:B------:R-:W-:Y:S08]  /*c140*/  HMMA.16816.F32 R48, R64.reuse, R50, RZ ;  /* 0x000000324030723c */ /* 0x040ff000000018ff */
[-C--:B-1----:R-:W-:Y:S08]  /*c150*/  HMMA.16816.F32 R52, R64, R204.reuse, RZ ;  /* 0x000000cc4034723c */ /* 0x082ff000000018ff */
[C---:B---3--:R-:W-:Y:S08]  /*c160*/  HMMA.16816.F32 R56, R60.reuse, R204, RZ ;  /* 0x000000cc3c38723c */ /* 0x048ff000000018ff */
        /* <DEDUP_REMOVED lines=24> */
[-C--:B-1----:R-:W-:Y:S01]  /*c2f0*/  HMMA.16816.F32 R4, R204, R212.reuse, R4 ;  /* 0x000000d4cc04723c */ /* 0x082fe20000001804 */
[----:B------:R1:W-:Y:S07]  /*c300*/  LDSM.16.M88.4 R228, [R2] ;  /* 0x0000000002e4783b */ /* 0x0003ee0000000200 */
[C---:B--2---:R-:W-:Y:S08]  /*c310*/  HMMA.16816.F32 R8, R220.reuse, R212, R8 ;  /* 0x000000d4dc08723c */ /* 0x044ff00000001808 */
[-C--:B------:R-:W-:Y:S08]  /*c320*/  HMMA.16816.F32 R12, R220, R214.reuse, R12 ;  /* 0x000000d6dc0c723c */ /* 0x080ff0000000180c */
[C---:B------:R-:W-:Y:S01]  /*c330*/  HMMA.16816.F32 R16, R204.reuse, R214, R16 ;  /* 0x000000d6cc10723c */ /* 0x040fe20000001810 */
[----:B-1----:R-:W2:Y:S04]  /*c340*/  LDL R2, [R1+0x78] ;  /* 0x0000780001027983 */ /* 0x002ea80000100800 */
[----:B------:R-:W-:Y:S03]  /*c350*/  LDSM.16.M88.4 R212, [R232+-0x2000] ;  /* 0xffe00000e8d4783b */ /* 0x000fe60000000200 */
        /* <DEDUP_REMOVED lines=9> */
[----:B------:R-:W3:Y:S07]  /*c3f0*/  LDSM.16.M88.4 R216, [R240+0x2000] ;  /* 0x00200000f0d8783b */ /* 0x000eee0000000200 */
[-C--:B------:R-:W-:Y:S08]  /*c400*/  HMMA.16816.F32 R52, R204, R224.reuse, R52 ;  /* 0x000000e0cc34723c */ /* 0x080ff00000001834 */
[C---:B------:R-:W-:Y:S08]  /*c410*/  HMMA.16816.F32 R56, R220.reuse, R224, R56 ;  /* 0x000000e0dc38723c */ /* 0x040ff00000001838 */
[-C--:B------:R-:W-:Y:S01]  /*c420*/  HMMA.16816.F32 R60, R220, R226.reuse, R60 ;  /* 0x000000e2dc3c723c */ /* 0x080fe2000000183c */
[----:B------:R-:W-:Y:S07]  /*c430*/  LDSM.16.M88.4 R220, [R232+-0x1000] ;  /* 0xfff00000e8dc783b */ /* 0x000fee0000000200 */
[----:B------:R-:W-:Y:S01]  /*c440*/  HMMA.16816.F32 R64, R204, R226, R64 ;  /* 0x000000e2cc40723c */ /* 0x000fe20000001840 */
[----:B------:R-:W4:Y:S07]  /*c450*/  LDSM.16.M88.4 R204, [R232+-0x1800] ;  /* 0xffe80000e8cc783b */ /* 0x000f2e0000000200 */
[-C--:B-1----:R-:W-:Y:S01]  /*c460*/  HMMA.16816.F32 R4, R208, R212.reuse, R4 ;  /* 0x000000d4d004723c */ /* 0x082fe20000001804 */
[----:B------:R-:W1:Y:S07]  /*c470*/  LDSM.16.M88.4 R224, [R232+-0x800] ;  /* 0xfff80000e8e0783b */ /* 0x000e6e0000000200 */
        /* <DEDUP_REMOVED lines=14> */
[-C--:B-1----:R-:W-:Y:S08]  /*c560*/  HMMA.16816.F32 R52, R208, R224.reuse, R52 ;  /* 0x000000e0d034723c */ /* 0x082ff00000001834 */
[C---:B------:R-:W-:Y:S08]  /*c570*/  HMMA.16816.F32 R56, R216.reuse, R224, R56 ;  /* 0x000000e0d838723c */ /* 0x040ff00000001838 */
[-C--:B------:R-:W-:Y:S01]  /*c580*/  HMMA.16816.F32 R60, R216, R226.reuse, R60 ;  /* 0x000000e2d83c723c */ /* 0x080fe2000000183c */
[----:B------:R-:W-:Y:S07]  /*c590*/  LDSM.16.M88.4 R216, [R243+0x3000] ;  /* 0x00300000f3d8783b */ /* 0x000fee0000000200 */
[----:B------:R-:W-:Y:S01]  /*c5a0*/  HMMA.16816.F32 R64, R208, R226, R64 ;  /* 0x000000e2d040723c */ /* 0x000fe20000001840 */
[----:B------:R-:W1:Y:S07]  /*c5b0*/  LDSM.16.M88.4 R208, [R243+0x2800] ;  /* 0x00280000f3d0783b */ /* 0x000e6e0000000200 */
[-C--:B---3--:R-:W-:Y:S01]  /*c5c0*/  HMMA.16816.F32 R4, R204, R212.reuse, R4 ;  /* 0x000000d4cc04723c */ /* 0x088fe20000001804 */
[----:B------:R-:W3:Y:S07]  /*c5d0*/  LDSM.16.M88.4 R224, [R243+0x3800] ;  /* 0x00380000f3e0783b */ /* 0x000eee0000000200 */
[C---:B----4-:R-:W-:Y:S08]  /*c5e0*/  HMMA.16816.F32 R8, R220.reuse, R212, R8 ;  /* 0x000000d4dc08723c */ /* 0x050ff00000001808 */
        /* <DEDUP_REMOVED lines=8> */
[-C--:B------:R-:W-:Y:S03]  /*c670*/  HMMA.16816.F32 R36, R204, R216.reuse, R36 ;  /* 0x000000d8cc24723c */ /* 0x080fe60000001824 */
[----:B--2---:R-:W-:Y:S05]  /*c680*/  ISETP.GE.AND P2, PT, R2, 0x1, PT ;  /* 0x000000010200780c */ /* 0x004fea0003f46270 */
[C---:B------:R-:W-:Y:S08]  /*c690*/  HMMA.16816.F32 R40, R220.reuse, R216, R40 ;  /* 0x000000d8dc28723c */ /* 0x040ff00000001828 */
[-C--:B------:R-:W-:Y:S08]  /*c6a0*/  HMMA.16816.F32 R44, R220, R218.reuse, R44 ;  /* 0x000000dadc2c723c */ /* 0x080ff0000000182c */
[C---:B------:R-:W-:Y:S01]  /*c6b0*/  HMMA.16816.F32 R48, R204.reuse, R218, R48 ;  /* 0x000000dacc30723c */ /* 0x040fe20000001830 */
[----:B------:R-:W2:Y:S07]  /*c6c0*/  LDSM.16.M88.4 R216, [R242+0x6000] ;  /* 0x00600000f2d8783b */ /* 0x000eae0000000200 */
[-C--:B---3--:R-:W-:Y:S08]  /*c6d0*/  HMMA.16816.F32 R52, R204, R224.reuse, R52 ;  /* 0x000000e0cc34723c */ /* 0x088ff00000001834 */
[C---:B------:R-:W-:Y:S08]  /*c6e0*/  HMMA.16816.F32 R56, R220.reuse, R224, R56 ;  /* 0x000000e0dc38723c */ /* 0x040ff00000001838 */
[-C--:B------:R-:W-:Y:S01]  /*c6f0*/  HMMA.16816.F32 R60, R220, R226.reuse, R60 ;  /* 0x000000e2dc3c723c */ /* 0x080fe2000000183c */
[----:B------:R-:W3:Y:S07]  /*c700*/  LDSM.16.M88.4 R220, [R3] ;  /* 0x0000000003dc783b */ /* 0x000eee0000000200 */
[----:B------:R-:W-:Y:S01]  /*c710*/  HMMA.16816.F32 R64, R204, R226, R64 ;  /* 0x000000e2cc40723c */ /* 0x000fe20000001840 */
[----:B------:R-:W4:Y:S07]  /*c720*/  LDSM.16.M88.4 R204, [R0] ;  /* 0x0000000000cc783b */ /* 0x000f2e0000000200 */
[-C--:B-1----:R-:W-:Y:S01]  /*c730*/  HMMA.16816.F32 R4, R208, R212.reuse, R4 ;  /* 0x000000d4d004723c */ /* 0x082fe20000001804 */
[----:B------:R-:W-:Y:S07]  /*c740*/  LDSM.16.M88.4 R224, [R241+0x6000] ;  /* 0x00600000f1e0783b */ /* 0x000fee0000000200 */
        /* <DEDUP_REMOVED lines=14> */
[-C--:B----4-:R-:W-:Y:S08]  /*c830*/  HMMA.16816.F32 R52, R208, R204.reuse, R52 ;  /* 0x000000ccd034723c */ /* 0x090ff00000001834 */
[C---:B------:R-:W-:Y:S08]  /*c840*/  HMMA.16816.F32 R56, R216.reuse, R204, R56 ;  /* 0x000000ccd838723c */ /* 0x040ff00000001838 */
[-C--:B------:R-:W-:Y:S01]  /*c850*/  HMMA.16816.F32 R60, R216, R206.reuse, R60 ;  /* 0x000000ced83c723c */ /* 0x080fe2000000183c */
[----:B------:R-:W3:Y:S07]  /*c860*/  LDSM.16.M88.4 R216, [R234+0x3000] ;  /* 0x00300000ead8783b */ /* 0x000eee0000000200 */
[----:B------:R-:W-:Y:S01]  /*c870*/  HMMA.16816.F32 R64, R208, R206, R64 ;  /* 0x000000ced040723c */ /* 0x000fe20000001840 */
[----:B------:R-:W4:Y:S07]  /*c880*/  LDSM.16.M88.4 R204, [R234+0x3800] ;  /* 0x00380000eacc783b */ /* 0x000f2e0000000200 */
[-C--:B-1----:R-:W-:Y:S01]  /*c890*/  HMMA.16816.F32 R4, R212, R220.reuse, R4 ;  /* 0x000000dcd404723c */ /* 0x082fe20000001804 */
[----:B------:R-:W-:Y:S07]  /*c8a0*/  LDSM.16.M88.4 R208, [R240+0x4000] ;  /* 0x00400000f0d0783b */ /* 0x000fee0000000200 */
[C---:B------:R-:W-:Y:S08]  /*c8b0*/  HMMA.16816.F32 R8, R224.reuse, R220, R8 ;  /* 0x000000dce008723c */ /* 0x040ff00000001808 */
[-C--:B------:R-:W-:Y:S08]  /*c8c0*/  HMMA.16816.F32 R12, R224, R222.reuse, R12 ;  /* 0x000000dee00c723c */ /* 0x080ff0000000180c */
[C---:B------:R-:W-:Y:S01]  /*c8d0*/  HMMA.16816.F32 R16, R212.reuse, R222, R16 ;  /* 0x000000ded410723c */ /* 0x040fe20000001810 */
[----:B------:R-:W1:Y:S07]  /*c8e0*/  LDSM.16.M88.4 R220, [R232] ;  /* 0x00000000e8dc783b */ /* 0x000e6e0000000200 */
[-C--:B--2---:R-:W-:Y:S08]  /*c8f0*/  HMMA.16816.F32 R20, R212, R228.reuse, R20 ;  /* 0x000000e4d414723c */ /* 0x084ff00000001814 */
[C---:B------:R-:W-:Y:S08]  /*c900*/  HMMA.16816.F32 R24, R224.reuse, R228, R24 ;  /* 0x000000e4e018723c */ /* 0x040ff00000001818 */
[-C--:B------:R-:W-:Y:S08]  /*c910*/  HMMA.16816.F32 R28, R224, R230.reuse, R28 ;  /* 0x000000e6e01c723c */ /* 0x080ff0000000181c */
[C---:B------:R-:W-:Y:S01]  /*c920*/  HMMA.16816.F32 R32, R212.reuse, R230, R32 ;  /* 0x000000e6d420723c */ /* 0x040fe20000001820 */
[----:B------:R-:W2:Y:S07]  /*c930*/  LDSM.16.M88.4 R228, [R233+0x6000] ;  /* 0x00600000e9e4783b */ /* 0x000eae0000000200 */
[-C--:B---3--:R-:W-:Y:S08]  /*c940*/  HMMA.16816.F32 R36, R212, R216.reuse, R36 ;  /* 0x000000d8d424723c */ /* 0x088ff00000001824 */
[C---:B------:R-:W-:Y:S08]  /*c950*/  HMMA.16816.F32 R40, R224.reuse, R216, R40 ;  /* 0x000000d8e028723c */ /* 0x040ff00000001828 */
[-C--:B------:R-:W-:Y:S08]  /*c960*/  HMMA.16816.F32 R44, R224, R218.reuse, R44 ;  /* 0x000000dae02c723c */ /* 0x080ff0000000182c */
[C---:B------:R-:W-:Y:S08]  /*c970*/  HMMA.16816.F32 R48, R212.reuse, R218, R48 ;  /* 0x000000dad430723c */ /* 0x040ff00000001830 */
[-C--:B----4-:R-:W-:Y:S08]  /*c980*/  HMMA.16816.F32 R52, R212, R204.reuse, R52 ;  /* 0x000000ccd434723c */ /* 0x090ff00000001834 */
[C---:B------:R-:W-:Y:S08]  /*c990*/  HMMA.16816.F32 R56, R224.reuse, R204, R56 ;  /* 0x000000cce038723c */ /* 0x040ff00000001838 */
[-C--:B------:R-:W-:Y:S08]  /*c9a0*/  HMMA.16816.F32 R60, R224, R206.reuse, R60 ;  /* 0x000000cee03c723c */ /* 0x080ff0000000183c */
[----:B------:R-:W-:Y:S08]  /*c9b0*/  HMMA.16816.F32 R64, R212, R206, R64 ;  /* 0x000000ced440723c */ /* 0x000ff00000001840 */
[-C--:B-1----:R-:W-:Y:S08]  /*c9c0*/  HMMA.16816.F32 R4, R208, R220.reuse, R4 ;  /* 0x000000dcd004723c */ /* 0x082ff00000001804 */
[C---:B--2---:R-:W-:Y:S08]  /*c9d0*/  HMMA.16816.F32 R8, R228.reuse, R220, R8 ;  /* 0x000000dce408723c */ /* 0x044ff00000001808 */
        /* <DEDUP_REMOVED lines=18> */
[----:B------:R-:W-:Y:S03]  /*cb00*/  FMUL.FTZ R19, R19, c[0x0][0x320] ;  /* 0x0000c80013137a20 */ /* 0x000fe60000410000 */
[----:B------:R4:W1:Y:S10]  /*cb10*/  MUFU.TANH R214, R7 ;  /* 0x0000000700d67308 */ /* 0x0008740000002400 */
[----:B------:R-:W1:Y:S10]  /*cb20*/  MUFU.TANH R212, R8 ;  /* 0x0000000800d47308 */ /* 0x000e740000002400 */
[----:B------:R-:W1:Y:S01]  /*cb30*/  MUFU.TANH R225, R9 ;  /* 0x0000000900e17308 */ /* 0x000e620000002400 */
[----:B----4-:R-:W4:Y:S09]  /*cb40*/  LDSM.16.M88.4 R4, [R232+0x800] ;  /* 0x00080000e804783b */ /* 0x010f320000000200 */
[----:B------:R-:W1:Y:S10]  /*cb50*/  MUFU.TANH R206, R10 ;  /* 0x0000000a00ce7308 */ /* 0x000e740000002400 */
[----:B------:R5:W1:Y:S10]  /*cb60*/  MUFU.TANH R207, R11 ;  /* 0x0000000b00cf7308 */ /* 0x000a740000002400 */
[----:B------:R1:W1:Y:S10]  /*cb70*/  MUFU.TANH R222, R12 ;  /* 0x0000000c00de7308 */ /* 0x0002740000002400 */
[----:B------:R2:W2:Y:S01]  /*cb80*/  MUFU.TANH R223, R13 ;  /* 0x0000000d00df7308 */ /* 0x0004a20000002400 */
[----:B-----5:R-:W5:Y:S01]  /*cb90*/  LDSM.16.M88.4 R8, [R232+0x1000] ;  /* 0x00100000e808783b */ /* 0x020f620000000200 */
[-C--:B----4-:R-:W-:Y:S08]  /*cba0*/  HMMA.16816.F32 R20, R208, R4.reuse, R20 ;  /* 0x00000004d014723c */ /* 0x090ff00000001814 */
[----:B------:R-:W4:Y:S01]  /*cbb0*/  MUFU.TANH R218, R16 ;  /* 0x0000001000da7308 */ /* 0x000f220000002400 */
[C---:B------:R-:W-:Y:S04]  /*cbc0*/  HMMA.16816.F32 R24, R228.reuse, R4, R24 ;  /* 0x00000004e418723c */ /* 0x040fe80000001818 */
[----:B-1----:R-:W-:Y:S05]  /*cbd0*/  FMUL.FTZ R12, R14, c[0x0][0x320] ;  /* 0x0000c8000e0c7a20 */ /* 0x002fea0000410000 */
[----:B------:R-:W1:Y:S01]  /*cbe0*/  MUFU.TANH R219, R17 ;  /* 0x0000001100db7308 */ /* 0x000e620000002400 */
[-C--:B------:R-:W-:Y:S03]  /*cbf0*/  HMMA.16816.F32 R28, R228, R6.reuse, R28 ;  /* 0x00000006e41c723c */ /* 0x080fe6000000181c */
[----:B--2---:R-:W-:Y:S05]  /*cc00*/  FMUL.FTZ R13, R15, c[0x0][0x320] ;  /* 0x0000c8000f0d7a20 */ /* 0x004fea0000410000 */
[C---:B------:R-:W-:Y:S01]  /*cc10*/  HMMA.16816.F32 R32, R208.reuse, R6, R32 ;  /* 0x00000006d020723c */ /* 0x040fe20000001820 */
[----:B------:R2:W1:Y:S01]  /*cc20*/  MUFU.TANH R215, R18 ;  /* 0x0000001200d77308 */ /* 0x0004620000002400 */
[----:B------:R-:W1:Y:S01]  /*cc30*/  LDSM.16.M88.4 R4, [R232+0x1800] ;  /* 0x00180000e804783b */ /* 0x000e620000000200 */
[----:B------:R-:W-:Y:S04]  /*cc40*/  DEPBAR.LE SB0, 0x0 ;  /* 0x000080000000791a */ /* 0x000fe80000000000 */
[----:B------:R-:W-:Y:S02]  /*cc50*/  FMUL.FTZ R20, R20, c[0x0][0x320] ;  /* 0x0000c80014147a20 */ /* 0x000fe40000410000 */
[----:B------:R-:W-:Y:S02]  /*cc60*/  FMUL.FTZ R21, R21, c[0x0][0x320] ;  /* 0x0000c80015157a20 */ /* 0x000fe40000410000 */
[----:B------:R3:W1:Y:S01]  /*cc70*/  MUFU.TANH R216, R19 ;  /* 0x0000001300d87308 */ /* 0x0006620000002400 */
[----:B------:R-:W-:Y:S01]  /*cc80*/  BAR.SYNC.DEFER_BLOCKING 0x0 ;  /* 0x0000000000007b1d */ /* 0x000fe20000010000 */
[----:B------:R-:W-:Y:S01]  /*cc90*/  FMUL.FTZ R22, R22, c[0x0][0x320] ;  /* 0x0000c80016167a20 */ /* 0x000fe20000410000 */
[-C--:B-----5:R-:W-:Y:S05]  /*cca0*/  HMMA.16816.F32 R36, R208, R8.reuse, R36 ;  /* 0x00000008d024723c */ /* 0x0a0fea0000001824 */
[----:B------:R-:W-:Y:S02]  /*ccb0*/  FMUL.FTZ R28, R28, c[0x0][0x320] ;  /* 0x0000c8001c1c7a20 */ /* 0x000fe40000410000 */
[----:B------:R5:W1:Y:S01]  /*ccc0*/  MUFU.TANH R221, R20 ;  /* 0x0000001400dd7308 */ /* 0x000a620000002400 */
[----:B------:R-:W-:Y:S01]  /*ccd0*/  FMUL.FTZ R15, R26, c[0x0][0x320] ;  /* 0x0000c8001a0f7a20 */ /* 0x000fe20000410000 */
[C---:B------:R-:W-:Y:S04]  /*cce0*/  HMMA.16816.F32 R40, R228.reuse, R8, R40 ;  /* 0x00000008e428723c */ /* 0x040fe80000001828 */
[----:B--2---:R-:W-:Y:S02]  /*ccf0*/  FMUL.FTZ R18, R24, c[0x0][0x320] ;  /* 0x0000c80018127a20 */ /* 0x004fe40000410000 */
[----:B------:R-:W-:Y:S02]  /*cd00*/  FMUL.FTZ R14, R27, c[0x0][0x320] ;  /* 0x0000c8001b0e7a20 */ /* 0x000fe40000410000 */
[----:B------:R2:W2:Y:S01]  /*cd10*/  MUFU.TANH R220, R21 ;  /* 0x0000001500dc7308 */ /* 0x0004a20000002400 */
[-C--:B------:R-:W-:Y:S03]  /*cd20*/  HMMA.16816.F32 R44, R228, R10.reuse, R44 ;  /* 0x0000000ae42c723c */ /* 0x080fe6000000182c */
[----:B---3--:R-:W-:Y:S02]  /*cd30*/  FMUL.FTZ R19, R25, c[0x0][0x320] ;  /* 0x0000c80019137a20 */ /* 0x008fe40000410000 */
[----:B------:R-:W-:Y:S02]  /*cd40*/  FMUL.FTZ R17, R30, c[0x0][0x320] ;  /* 0x0000c8001e117a20 */ /* 0x000fe40000410000 */
[----:B------:R-:W-:Y:S01]  /*cd50*/  FMUL.FTZ R36, R36, c[0x0][0x320] ;  /* 0x0000c80024247a20 */ /* 0x000fe20000410000 */
[C---:B------:R-:W-:Y:S01]  /*cd60*/  HMMA.16816.F32 R48, R208.reuse, R10, R48 ;  /* 0x0000000ad030723c */ /* 0x040fe20000001830 */
[----:B------:R3:W3:Y:S03]  /*cd70*/  MUFU.TANH R226, R28 ;  /* 0x0000001c00e27308 */ /* 0x0006e60000002400 */
[----:B------:R-:W-:Y:S02]  /*cd80*/  FMUL.FTZ R16, R31, c[0x0][0x320] ;  /* 0x0000c8001f107a20 */ /* 0x000fe40000410000 */
[----:B-----5:R-:W-:Y:S02]  /*cd90*/  FMUL.FTZ R20, R29, c[0x0][0x320] ;  /* 0x0000c8001d147a20 */ /* 0x020fe40000410000 */
[-C--:B-1----:R-:W-:Y:S03]  /*cda0*/  HMMA.16816.F32 R52, R208, R4.reuse, R52 ;  /* 0x00000004d034723c */ /* 0x082fe60000001834 */
[----:B------:R-:W1:Y:S01]  /*cdb0*/  MUFU.TANH R224, R36 ;  /* 0x0000002400e07308 */ /* 0x000e620000002400 */
[----:B------:R-:W-:Y:S02]  /*cdc0*/  FMUL.FTZ R32, R32, c[0x0][0x320] ;  /* 0x0000c80020207a20 */ /* 0x000fe40000410000 */
[----:B------:R-:W-:Y:S02]  /*cdd0*/  FMUL.FTZ R33, R33, c[0x0][0x320] ;  /* 0x0000c80021217a20 */ /* 0x000fe40000410000 */
[C---:B------:R-:W-:Y:S04]  /*cde0*/  HMMA.16816.F32 R56, R228.reuse, R4, R56 ;  /* 0x00000004e438723c */ /* 0x040fe80000001838 */
[----:B------:R-:W-:Y:S01]  /*cdf0*/  FMUL.FTZ R47, R47, c[0x0][0x320] ;  /* 0x0000c8002f2f7a20 */ /* 0x000fe20000410000 */
[----:B------:R-:W1:Y:S01]  /*ce00*/  MUFU.TANH R12, R12 ;  /* 0x0000000c000c7308 */ /* 0x000e620000002400 */
[----:B--2---:R-:W-:Y:S02]  /*ce10*/  FMUL.FTZ R21, R23, c[0x0][0x320] ;  /* 0x0000c80017157a20 */ /* 0x004fe40000410000 */
[-C--:B------:R-:W-:Y:S04]  /*ce20*/  HMMA.16816.F32 R60, R228, R6.reuse, R60 ;  /* 0x00000006e43c723c */ /* 0x080fe8000000183c */
[----:B------:R-:W-:Y:S02]  /*ce30*/  FMUL.FTZ R29, R34, c[0x0][0x320] ;  /* 0x0000c800221d7a20 */ /* 0x000fe40000410000 */
[----:B---3--:R-:W-:Y:S01]  /*ce40*/  FMUL.FTZ R28, R35, c[0x0][0x320] ;  /* 0x0000c800231c7a20 */ /* 0x008fe20000410000 */
[----:B------:R2:W3:Y:S01]  /*ce50*/  MUFU.TANH R227, R47 ;  /* 0x0000002f00e37308 */ /* 0x0004e20000002400 */
[----:B------:R-:W-:Y:S04]  /*ce60*/  HMMA.16816.F32 R64, R208, R6, R64 ;  /* 0x00000006d040723c */ /* 0x000fe80000001840 */
[----:B------:R-:W-:Y:S02]  /*ce70*/  FMUL.FTZ R34, R37, c[0x0][0x320] ;  /* 0x0000c80025227a20 */ /* 0x000fe40000410000 */
[----:B------:R-:W-:Y:S02]  /*ce80*/  FMUL.FTZ R31, R38, c[0x0][0x320] ;  /* 0x0000c800261f7a20 */ /* 0x000fe40000410000 */
[----:B------:R-:W-:Y:S01]  /*ce90*/  FMUL.FTZ R30, R39, c[0x0][0x320] ;  /* 0x0000c800271e7a20 */ /* 0x000fe20000410000 */
[----:B------:R-:W1:Y:S03]  /*cea0*/  MUFU.TANH R13, R13 ;  /* 0x0000000d000d7308 */ /* 0x000e660000002400 */
        /* <DEDUP_REMOVED lines=9> */
[----:B--2---:R-:W-:Y:S01]  /*cf40*/  FMUL.FTZ R47, R49, c[0x0][0x320] ;  /* 0x0000c800312f7a20 */ /* 0x004fe20000410000 */
        /* <DEDUP_REMOVED lines=63> */
[----:B------:R-:W-:Y:S02]  /*d340*/  SHF.L.U64.HI R57, R250, 0x1, R245 ;  /* 0x00000001fa397819 */ /* 0x000fe400000102f5 */
[----:B------:R-:W3:Y:S04]  /*d350*/  LDL R3, [R1+0x4] ;  /* 0x0000040001037983 */ /* 0x000ee80000100800 */
[----:B------:R-:W4:Y:S04]  /*d360*/  LDL.64 R230, [R1+0x68] ;  /* 0x0000680001e67983 */ /* 0x000f280000100a00 */
[----:B------:R-:W5:Y:S04]  /*d370*/  LDL R5, [R1+0x38] ;  /* 0x0000380001057983 */ /* 0x000f680000100800 */
[----:B------:R-:W4:Y:S04]  /*d380*/  LDL.64 R8, [R1+0x60] ;  /* 0x0000600001087983 */ /* 0x000f280000100a00 */
[----:B------:R-:W5:Y:S04]  /*d390*/  LDL R217, [R1+0x34] ;  /* 0x0000340001d97983 */ /* 0x000f680000100800 */
[----:B------:R-:W5:Y:S01]  /*d3a0*/  LDL R196, [R1+0xc] ;  /* 0x00000c0001c47983 */ /* 0x000f620000100800 */
[----:B--2---:R-:W-:Y:S05]  /*d3b0*/  IMAD R0, R2, 0x40, R0 ;  /* 0x0000004002007824 */ /* 0x004fea00078e0200 */
[----:B---3--:R-:W-:Y:S05]  /*d3c0*/  IADD3 R0, R0, -0x40, R3 ;  /* 0xffffffc000007810 */ /* 0x008fea0007ffe003 */
[----:B------:R-:W-:Y:S04]  /*d3d0*/  @P3 IMAD.HI.U32 R3, R0, c[0x0][0x2bc], RZ ;  /* 0x0000af0000033a27 */ /* 0x000fe800078e00ff */
[--C-:B------:R-:W-:Y:S01]  /*d3e0*/  IMAD.MOV.U32 R2, RZ, RZ, R0.reuse ;  /* 0x000000ffff027224 */ /* 0x100fe200078e0000 */
        /* <DEDUP_REMOVED lines=13> */
[----:B------:R-:W-:Y:S02]  /*d4c0*/  IMAD.IADD R5, R5, 0x1, R0 ;  /* 0x0000000105057824 */ /* 0x000fe400078e0200 */
[----:B---3--:R-:W-:Y:S01]  /*d4d0*/  IMAD.SHL.U32 R56, R250, 0x2, RZ ;  /* 0x00000002fa387824 */ /* 0x008fe200078e00ff */
[----:B--2---:R-:W-:Y:S01]  /*d4e0*/  SHF.R.S32.HI R0, RZ, 0x1f, R55 ;  /* 0x0000001fff007819 */ /* 0x004fe20000011437 */
[----:B------:R2:W-:Y:S01]  /*d4f0*/  STL [R1+0x44], R55 ;  /* 0x0000443701007387 */ /* 0x0005e20000100800 */
[C---:B------:R-:W-:Y:S04]  /*d500*/  IMAD.WIDE.U32 R4, R55.reuse, c[0x0][0x1f0], R4 ;  /* 0x00007c0037047a25 */ /* 0x040fe800078e0004 */
[----:B------:R-:W-:Y:S01]  /*d510*/  IMAD R0, R0, c[0x0][0x1f0], RZ ;  /* 0x00007c0000007a24 */ /* 0x000fe200078e02ff */
[----:B------:R-:W-:Y:S03]  /*d520*/  IADD3 R3, P2, R8, R4, RZ ;  /* 0x0000000408037210 */ /* 0x000fe60007f5e0ff */
[----:B------:R-:W-:Y:S05]  /*d530*/  IMAD R0, R55, c[0x0][0x1f4], R0 ;  /* 0x00007d0037007a24 */ /* 0x000fea00078e0200 */
[----:B------:R-:W-:Y:S02]  /*d540*/  IADD3.X R0, R217, R5, R0, P2, !PT ;  /* 0x00000005d9007210 */ /* 0x000fe400017fe400 */
[C---:B------:R-:W-:Y:S04]  /*d550*/  LEA R2, P2, R3.reuse, c[0x0][0x1c8], 0x1 ;  /* 0x0000720003027a11 */ /* 0x040fe800078408ff */
[----:B------:R-:W-:Y:S02]  /*d560*/  LEA.HI.X R0, R3, c[0x0][0x1cc], R0, 0x1, P2 ;  /* 0x0000730003007a11 */ /* 0x000fe400010f0c00 */
[C---:B------:R-:W-:Y:S02]  /*d570*/  SHF.L.U32 R3, R196.reuse, 0x1, RZ ;  /* 0x00000001c4037819 */ /* 0x040fe400000006ff */
[----:B--2---:R-:W-:Y:S01]  /*d580*/  SHF.L.U64.HI R55, R196, 0x1, R246 ;  /* 0x00000001c4377819 */ /* 0x004fe200000102f6 */
[----:B------:R-:W-:-:S05]  /*d590*/  BRA.DIV ~URZ, `(.L_x_1665) ;  /* 0x000092927f007947 */ /* 0x000fca000b800000 */
[----:B------:R2:W3:Y:S02]  /*d5a0*/  SHFL.IDX PT, R58, R0, RZ, 0x181f ;  /* 0x00181fff003a7589 */ /* 0x0004e400000e0000 */
.L_x_1746:
[----:B------:R-:W-:-:S05]  /*d5b0*/  BRA.DIV ~URZ, `(.L_x_1666) ;  /* 0x000092e27f007947 */ /* 0x000fca000b800000 */
[----:B------:R-:W4:Y:S01]  /*d5c0*/  SHFL.IDX PT, R5, R2, RZ, 0x181f ;  /* 0x00181fff02057589 */ /* 0x000f2200000e0000 */
[C---:B------:R-:W-:Y:S02]  /*d5d0*/  IADD3 R4, -R201.reuse, 0x10, RZ ;  /* 0x00000010c9047810 */ /* 0x040fe40007ffe1ff */
[----:B------:R-:W-:Y:S02]  /*d5e0*/  ISETP.NE.U32.AND P2, PT, R201, RZ, PT ;  /* 0x000000ffc900720c */ /* 0x000fe40003f45070 */
[----:B------:R-:W-:Y:S04]  /*d5f0*/  LOP3.LUT R4, R4, 0xf, RZ, 0xc0, !PT ;  /* 0x0000000f04047812 */ /* 0x000fe800078ec0ff */
[----:B----4-:R-:W-:Y:S04]  /*d600*/  IADD3 R6, P5, P4, R4, R5, R3 ;  /* 0x0000000504067210 */ /* 0x010fe80007cbe003 */
[----:B---3--:R-:W-:Y:S05]  /*d610*/  IADD3.X R7, RZ, R58, R55, P5, P4 ;  /* 0x0000003aff077210 */ /* 0x008fea0002fe8437 */
[----:B------:R-:W-:Y:S01]  /*d620*/  @!PT LDS RZ, [RZ] ;  /* 0x00000000fffff984 */ /* 0x000fe20000000800 */
[----:B------:R-:W-:Y:S01]  /*d630*/  @!PT LDS RZ, [RZ] ;  /* 0x00000000fffff984 */ /* 0x000fe20000000800 */
[----:B------:R3:W-:Y:S02]  /*d640*/  LDGSTS.E.BYPASS.LTC128B.128.ZFILL [R251+0x4100], [R6.64], P2 ;  /* 0x0410000006fb7fae */ /* 0x0007e40009141d46 */
[----:B---3--:R-:W-:Y:S02]  /*d650*/  IADD3 R6, P4, R5, R56, RZ ;  /* 0x0000003805067210 */ /* 0x008fe40007f9e0ff */
[----:B------:R-:W3:Y:S03]  /*d660*/  SHFL.IDX PT, R5, R2, 0x1, 0x181f ;  /* 0x00381f0002057f89 */ /* 0x000ee600000e0000 */
[----:B------:R-:W-:Y:S05]  /*d670*/  IMAD.X R7, R58, 0x1, R57, P4 ;  /* 0x000000013a077824 */ /* 0x000fea00020e0639 */
[----:B------:R4:W-:Y:S01]  /*d680*/  LDGSTS.E.BYPASS.LTC128B.128 [R251+0x6100], [R6.64], !P0 ;  /* 0x0610000006fb7fae */ /* 0x0009e2000c101d46 */
[----:B---3--:R-:W-:Y:S03]  /*d690*/  IADD3 R8, P5, P4, R4, R5, R3 ;  /* 0x0000000504087210 */ /* 0x008fe60007cbe003 */
[----:B----4-:R-:W3:Y:S02]  /*d6a0*/  SHFL.IDX PT, R6, R0, 0x1, 0x181f ;  /* 0x00381f0000067f89 */ /* 0x010ee400000e0000 */
[----:B---3--:R-:W-:Y:S02]  /*d6b0*/  IADD3.X R9, RZ, R6, R55, P5, P4 ;  /* 0x00000006ff097210 */ /* 0x008fe40002fe8437 */
[----:B------:R-:W-:Y:S02]  /*d6c0*/  IADD3 R58, P4, R5, R56, RZ ;  /* 0x00000038053a7210 */ /* 0x000fe40007f9e0ff */
[----:B------:R-:W3:Y:S03]  /*d6d0*/  SHFL.IDX PT, R5, R2, 0x2, 0x181f ;  /* 0x00581f0002057f89 */ /* 0x000ee600000e0000 */
[----:B------:R-:W-:Y:S01]  /*d6e0*/  IMAD.X R59, R6, 0x1, R57, P4 ;  /* 0x00000001063b7824 */ /* 0x000fe200020e0639 */
[----:B------:R3:W-:Y:S04]  /*d6f0*/  LDGSTS.E.BYPASS.LTC128B.128.ZFILL [R251+0x4900], [R8.64], P2 ;  /* 0x0490000008fb7fae */ /* 0x0007e80009141d46 */
[----:B------:R-:W4:Y:S04]  /*d700*/  SHFL.IDX PT, R6, R0, 0x2, 0x181f ;  /* 0x00581f0000067f89 */ /* 0x000f2800000e0000 */
[----:B------:R2:W-:Y:S04]  /*d710*/  LDGSTS.E.BYPASS.LTC128B.128 [R251+0x6900], [R58.64], !P0 ;  /* 0x069000003afb7fae */ /* 0x0005e8000c101d46 */
[----:B--2---:R-:W2:Y:S01]  /*d720*/  SHFL.IDX PT, R0, R0, 0x3, 0x181f ;  /* 0x00781f0000007f89 */ /* 0x004ea200000e0000 */
[----:B---3--:R-:W-:Y:S04]  /*d730*/  IADD3 R8, P5, P4, R4, R5, R3 ;  /* 0x0000000504087210 */ /* 0x008fe80007cbe003 */
[----:B----4-:R-:W-:Y:S05]  /*d740*/  IADD3.X R9, RZ, R6, R55, P5, P4 ;  /* 0x00000006ff097210 */ /* 0x010fea0002fe8437 */
[----:B------:R3:W-:Y:S02]  /*d750*/  LDGSTS.E.BYPASS.LTC128B.128.ZFILL [R251+0x5100], [R8.64], P2 ;  /* 0x0510000008fb7fae */ /* 0x0007e40009141d46 */
[----:B---3--:R-:W-:Y:S02]  /*d760*/  IADD3 R8, P2, R5, R56, RZ ;  /* 0x0000003805087210 */ /* 0x008fe40007f5e0ff */
[----:B------:R3:W4:Y:S03]  /*d770*/  SHFL.IDX PT, R5, R2, 0x3, 0x181f ;  /* 0x00781f0002057f89 */ /* 0x00072600000e0000 */
[----:B------:R-:W-:Y:S05]  /*d780*/  IMAD.X R9, R6, 0x1, R57, P2 ;  /* 0x0000000106097824 */ /* 0x000fea00010e0639 */
[----:B------:R3:W-:Y:S03]  /*d790*/  LDGSTS.E.BYPASS.LTC128B.128 [R251+0x7100], [R8.64], !P0 ;  /* 0x0710000008fb7fae */ /* 0x0007e6000c101d46 */
.L_x_1747:
[C---:B--23--:R-:W-:Y:S02]  /*d7a0*/  IADD3 R2, -R201.reuse, 0x10, RZ ;  /* 0x00000010c9027810 */ /* 0x04cfe40007ffe1ff */
[----:B------:R-:W-:Y:S02]  /*d7b0*/  ISETP.NE.U32.AND P2, PT, R201, RZ, PT ;  /* 0x000000ffc900720c */ /* 0x000fe40003f45070 */
[----:B------:R-:W-:Y:S04]  /*d7c0*/  LOP3.LUT R2, R2, 0xf, RZ, 0xc0, !PT ;  /* 0x0000000f02027812 */ /* 0x000fe800078ec0ff */
[----:B----4-:R-:W-:Y:S04]  /*d7d0*/  IADD3 R2, P5, P4, R2, R5, R3 ;  /* 0x0000000502027210 */ /* 0x010fe80007cbe003 */
[----:B------:R-:W-:Y:S05]  /*d7e0*/  IADD3.X R3, RZ, R0, R55, P5, P4 ;  /* 0x00000000ff037210 */ /* 0x000fea0002fe8437 */
[----:B------:R-:W-:Y:S01]  /*d7f0*/  @!PT LDS RZ, [RZ] ;  /* 0x00000000fffff984 */ /* 0x000fe20000000800 */
[----:B------:R-:W-:Y:S01]  /*d800*/  @!PT LDS RZ, [RZ] ;  /* 0x00000000fffff984 */ /* 0x000fe20000000800 */
[----:B------:R-:W-:Y:S01]  /*d810*/  @!PT LDS RZ, [RZ] ;  /* 0x00000000fffff984 */ /* 0x000fe20000000800 */
[----:B------:R2:W-:Y:S01]  /*d820*/  LDGSTS.E.BYPASS.LTC128B.128.ZFILL [R251+0x5900], [R2.64], P2 ;  /* 0x0590000002fb7fae */ /* 0x0005e20009141d46 */
[----:B------:R-:W-:Y:S05]  /*d830*/  IADD3 R56, P2, R5, R56, RZ ;  /* 0x0000003805387210 */ /* 0x000fea0007f5e0ff */
[----:B------:R-:W-:Y:S05]  /*d840*/  IMAD.X R57, R0, 0x1, R57, P2 ;  /* 0x0000000100397824 */ /* 0x000fea00010e0639 */
[----:B------:R2:W-:Y:S03]  /*d850*/  LDGSTS.E.BYPASS.LTC128B.128 [R251+0x7900], [R56.64], !P0 ;  /* 0x0790000038fb7fae */ /* 0x0005e6000c101d46 */
.L_x_1664:
[----:B--234-:R-:W-:Y:S05]  /*d860*/  BSYNC B0 ;  /* 0x0000000000007941 */ /* 0x01cfea0003800000 */
.L_x_1663:
        /* <DEDUP_REMOVED lines=12> */
[----:B-1----:R-:W-:Y:S02]  /*d930*/  FMNMX.FTZ R7, R12, R7, !PT ;  /* 0x000000070c077209 */ /* 0x002fe40007810000 */
        /* <DEDUP_REMOVED lines=53> */
[----:B------:R-:W1:Y:S02]  /*dc90*/  SHFL.BFLY PT, R3, R4, 0x2, 0x1f ;  /* 0x0c401f0004037f89 */ /* 0x000e6400000e0000 */
[----:B-1----:R-:W-:Y:S05]  /*dca0*/  FMNMX.FTZ R4, R4, R3, !PT ;  /* 0x0000000304047209 */ /* 0x002fea0007810000 */
[----:B------:R-:W1:Y:S02]  /*dcb0*/  SHFL.BFLY PT, R3, R4, 0x1, 0x1f ;  /* 0x0c201f0004037f89 */ /* 0x000e6400000e0000 */
[----:B-1----:R-:W-:Y:S02]  /*dcc0*/  FMNMX.FTZ R3, R4, R3, !PT ;  /* 0x0000000304037209 */ /* 0x002fe40007810000 */
        /* <DEDUP_REMOVED lines=10> */
[----:B------:R1:W2:Y:S02]  /*dd70*/  SHFL.BFLY PT, R196, R4, 0x1, 0x1f ;  /* 0x0c201f0004c47f89 */ /* 0x0002a400000e0000 */
.L_x_1748:
[----:B------:R-:W3:Y:S01]  /*dd80*/  LDL.LU R5, [R1+0x70] ;  /* 0x0000700001057983 */ /* 0x000ee20000300800 */
[C---:B------:R-:W-:Y:S01]  /*dd90*/  FADD.FTZ R201, -R3.reuse, R199 ;  /* 0x000000c703c97221 */ /* 0x040fe20000010100 */
[----:B--2---:R-:W-:Y:S01]  /*dda0*/  FMNMX.FTZ R196, R196, R4, !PT ;  /* 0x00000004c4c47209 */ /* 0x004fe20007810000 */
[----:B------:R-:W-:Y:S01]  /*ddb0*/  FMUL.FTZ R217, R3, c[0x0][0x2d0] ;  /* 0x0000b40003d97a20 */ /* 0x000fe20000410000 */
[----:B------:R-:W2:Y:S01]  /*ddc0*/  LDL.LU R58, [R1+0x74] ;  /* 0x00007400013a7983 */ /* 0x000ea20000300800 */
[----:B------:R-:W-:Y:S01]  /*ddd0*/  FMUL.FTZ R201, R201, c[0x0][0x2d0] ;  /* 0x0000b400c9c97a20 */ /* 0x000fe20000410000 */
[----:B------:R-:W-:Y:S01]  /*dde0*/  WARPSYNC 0xffffffff ;  /* 0xffffffff00007948 */ /* 0x000fe20003800000 */
[--C-:B------:R-:W-:Y:S02]  /*ddf0*/  FFMA.FTZ R204, R204, c[0x0][0x2d0], -R217.reuse ;  /* 0x0000b400cccc7a23 */ /* 0x100fe400000108d9 */
[--C-:B------:R-:W-:Y:S02]  /*de00*/  FFMA.FTZ R213, R213, c[0x0][0x2d0], -R217.reuse ;  /* 0x0000b400d5d57a23 */ /* 0x100fe400000108d9 */
[----:B------:R-:W4:Y:S01]  /*de10*/  MUFU.EX2 R201, R201 ;  /* 0x000000c900c97308 */ /* 0x000f220000000800 */
[----:B-1----:R-:W-:Y:S02]  /*de20*/  FADD.FTZ R4, -R2, R200 ;  /* 0x000000c802047221 */ /* 0x002fe40000010100 */
[----:B------:R-:W-:Y:S02]  /*de30*/  FMUL.FTZ R209, R0, c[0x0][0x2d0] ;  /* 0x0000b40000d17a20 */ /* 0x000fe40000410000 */
[----:B------:R-:W-:Y:S02]  /*de40*/  FMUL.FTZ R4, R4, c[0x0][0x2d0] ;  /* 0x0000b40004047a20 */ /* 0x000fe40000410000 */
[----:B------:R-:W-:Y:S02]  /*de50*/  FFMA.FTZ R65, R33, c[0x0][0x2d0], -R217 ;  /* 0x0000b40021417a23 */ /* 0x000fe400000108d9 */
[--C-:B------:R-:W-:Y:S01]  /*de60*/  FFMA.FTZ R33, R223, c[0x0][0x2d0], -R209.reuse ;  /* 0x0000b400df217a23 */ /* 0x100fe200000108d1 */
[----:B------:R-:W-:Y:S01]  /*de70*/  MUFU.EX2 R204, R204 ;  /* 0x000000cc00cc7308 */ /* 0x000fe20000000800 */
        /* <DEDUP_REMOVED lines=8> */
[----:B------:R-:W-:Y:S02]  /*df00*/  FFMA.FTZ R48, R48, c[0x0][0x2d0], -R217 ;  /* 0x0000b40030307a23 */ /* 0x000fe400000108d9 */
[--C-:B------:R-:W-:Y:S02]  /*df10*/  FFMA.FTZ R211, R39, c[0x0][0x2d0], -R209.reuse ;  /* 0x0000b40027d37a23 */ /* 0x100fe400000108d1 */
[----:B------:R-:W-:Y:S01]  /*df20*/  FFMA.FTZ R231, R11, c[0x0][0x2d0], -R209 ;  /* 0x0000b4000be77a23 */ /* 0x000fe200000108d1 */
[----:B------:R1:W5:Y:S01]  /*df30*/  MUFU.EX2 R199, R4 ;  /* 0x0000000400c77308 */ /* 0x0003620000000800 */
[----:B------:R-:W-:Y:S01]  /*df40*/  MOV R39, R48 ;  /* 0x0000003000277202 */ /* 0x000fe20000000f00 */
[----:B------:R-:W-:Y:S02]  /*df50*/  FFMA.FTZ R60, R34, c[0x0][0x2d0], -R217 ;  /* 0x0000b400223c7a23 */ /* 0x000fe400000108d9 */
[----:B------:R-:W-:Y:S02]  /*df60*/  FFMA.FTZ R34, R222, c[0x0][0x2d0], -R209 ;  /* 0x0000b400de227a23 */ /* 0x000fe400000108d1 */
[--C-:B------:R-:W-:Y:S02]  /*df70*/  FFMA.FTZ R47, R47, c[0x0][0x2d0], -R217.reuse ;  /* 0x0000b4002f2f7a23 */ /* 0x100fe400000108d9 */
[--C-:B------:R-:W-:Y:S02]  /*df80*/  FFMA.FTZ R224, R49, c[0x0][0x2d0], -R217.reuse ;  /* 0x0000b40031e07a23 */ /* 0x100fe400000108d9 */
[----:B------:R-:W-:Y:S01]  /*df90*/  MUFU.EX2 R9, R9 ;  /* 0x0000000900097308 */ /* 0x000fe20000000800 */
[--C-:B------:R-:W-:Y:S02]  /*dfa0*/  FFMA.FTZ R218, R54, c[0x0][0x2d0], -R217.reuse ;  /* 0x0000b40036da7a23 */ /* 0x100fe400000108d9 */
[--C-:B------:R-:W-:Y:S02]  /*dfb0*/  FFMA.FTZ R220, R220, c[0x0][0x2d0], -R217.reuse ;  /* 0x0000b400dcdc7a23 */ /* 0x100fe400000108d9 */
[----:B------:R-:W-:Y:S02]  /*dfc0*/  FFMA.FTZ R217, R53, c[0x0][0x2d0], -R217 ;  /* 0x0000b40035d97a23 */ /* 0x000fe400000108d9 */
[--C-:B------:R-:W-:Y:S02]  /*dfd0*/  FFMA.FTZ R53, R25, c[0x0][0x2d0], -R209.reuse ;  /* 0x0000b40019357a23 */ /* 0x100fe400000108d1 */
[--C-:B------:R-:W-:Y:S01]  /*dfe0*/  FFMA.FTZ R210, R43, c[0x0][0x2d0], -R209.reuse ;  /* 0x0000b4002bd27a23 */ /* 0x100fe200000108d1 */
[----:B------:R-:W-:Y:S01]  /*dff0*/  MUFU.EX2 R223, R223 ;  /* 0x000000df00df7308 */ /* 0x000fe20000000800 */
[--C-:B------:R-:W-:Y:S02]  /*e000*/  FFMA.FTZ R226, R226, c[0x0][0x2d0], -R209.reuse ;  /* 0x0000b400e2e27a23 */ /* 0x100fe400000108d1 */
[--C-:B-1----:R-:W-:Y:S02]  /*e010*/  FFMA.FTZ R4, R212, c[0x0][0x2d0], -R209.reuse ;  /* 0x0000b400d4047a23 */ /* 0x102fe400000108d1 */
[----:B------:R-:W-:Y:S05]  /*e020*/  FFMA.FTZ R212, R40, c[0x0][0x2d0], -R209 ;  /* 0x0000b40028d47a23 */ /* 0x000fea00000108d1 */
[----:B------:R1:W-:Y:S10]  /*e030*/  MUFU.EX2 R20, R4 ;  /* 0x0000000400147308 */ /* 0x0003f40000000800 */
[----:B------:R-:W-:Y:S10]  /*e040*/  MUFU.EX2 R226, R226 ;  /* 0x000000e200e27308 */ /* 0x000ff40000000800 */
[----:B------:R-:W-:Y:S01]  /*e050*/  MUFU.EX2 R231, R231 ;  /* 0x000000e700e77308 */ /* 0x000fe20000000800 */
[----:B-1----:R-:W-:Y:S04]  /*e060*/  FADD.FTZ R4, -R196, R198 ;  /* 0x000000c6c4047221 */ /* 0x002fe80000010100 */
[----:B------:R-:W-:Y:S05]  /*e070*/  FMUL.FTZ R4, R4, c[0x0][0x2d0] ;  /* 0x0000b40004047a20 */ /* 0x000fea0000410000 */
[----:B------:R-:W-:Y:S10]  /*e080*/  MUFU.EX2 R212, R212 ;  /* 0x000000d400d47308 */ /* 0x000ff40000000800 */
[----:B------:R-:W1:Y:S01]  /*e090*/  MUFU.EX2 R4, R4 ;  /* 0x0000000400047308 */ /* 0x000e620000000800 */
[C---:B----4-:R-:W-:Y:S02]  /*e0a0*/  FMUL.FTZ R68, R201.reuse, R68 ;  /* 0x00000044c9447220 */ /* 0x050fe40000410000 */
[----:B------:R-:W-:Y:S02]  /*e0b0*/  FMUL.FTZ R69, R201, R69 ;  /* 0x00000045c9457220 */ /* 0x000fe40000410000 */
[C---:B-----5:R-:W-:Y:S02]  /*e0c0*/  FMUL.FTZ R70, R199.reuse, R70 ;  /* 0x00000046c7467220 */ /* 0x060fe40000410000 */
        /* <DEDUP_REMOVED lines=9> */
[C---:B-1----:R-:W-:Y:S02]  /*e160*/  FMUL.FTZ R74, R4.reuse, R74 ;  /* 0x0000004a044a7220 */ /* 0x042fe40000410000 */
        /* <DEDUP_REMOVED lines=36> */
[----:B---3--:R-:W-:Y:S01]  /*e3b0*/  FFMA.FTZ R8, R201, R5, R204 ;  /* 0x00000005c9087223 */ /* 0x008fe200000100cc */
[C---:B------:R-:W-:Y:S03]  /*e3c0*/  F2FP.PACK_AB R204, R213.reuse, R204 ;  /* 0x000000ccd5cc723e */ /* 0x040fe600000000ff */
[----:B------:R-:W-:Y:S02]  /*e3d0*/  FADD.FTZ R8, R213, R8 ;  /* 0x00000008d5087221 */ /* 0x000fe40000010000 */
[----:B------:R-:W-:Y:S02]  /*e3e0*/  FMUL.FTZ R213, R2, c[0x0][0x2d0] ;  /* 0x0000b40002d57a20 */ /* 0x000fe40000410000 */
[----:B------:R-:W-:Y:S02]  /*e3f0*/  FADD.FTZ R8, R9, R8 ;  /* 0x0000000809087221 */ /* 0x000fe40000010000 */
[--C-:B------:R-:W-:Y:S02]  /*e400*/  FFMA.FTZ R205, R205, c[0x0][0x2d0], -R213.reuse ;  /* 0x0000b400cdcd7a23 */ /* 0x100fe400000108d5 */
[--C-:B------:R-:W-:Y:S02]  /*e410*/  FFMA.FTZ R5, R214, c[0x0][0x2d0], -R213.reuse ;  /* 0x0000b400d6057a23 */ /* 0x100fe400000108d5 */
[----:B------:R-:W-:Y:S02]  /*e420*/  FFMA.FTZ R56, R21, c[0x0][0x2d0], -R213 ;  /* 0x0000b40015387a23 */ /* 0x000fe400000108d5 */
[----:B------:R-:W2:Y:S01]  /*e430*/  MUFU.EX2 R205, R205 ;  /* 0x000000cd00cd7308 */ /* 0x000ea20000000800 */
[----:B------:R-:W-:Y:S02]  /*e440*/  FFMA.FTZ R21, R225, c[0x0][0x2d0], -R209 ;  /* 0x0000b400e1157a23 */ /* 0x000fe400000108d1 */
[--C-:B------:R-:W-:Y:S02]  /*e450*/  FFMA.FTZ R50, R22, c[0x0][0x2d0], -R213.reuse ;  /* 0x0000b40016327a23 */ /* 0x100fe400000108d5 */
[--C-:B------:R-:W-:Y:S02]  /*e460*/  FFMA.FTZ R66, R30, c[0x0][0x2d0], -R213.reuse ;  /* 0x0000b4001e427a23 */ /* 0x100fe400000108d5 */
[----:B------:R-:W-:Y:S02]  /*e470*/  FMUL.FTZ R30, R4, R178 ;  /* 0x000000b2041e7220 */ /* 0x000fe40000410000 */
[--C-:B------:R-:W-:Y:S01]  /*e480*/  FFMA.FTZ R7, R215, c[0x0][0x2d0], -R213.reuse ;  /* 0x0000b400d7077a23 */ /* 0x100fe200000108d5 */
[----:B------:R-:W1:Y:S01]  /*e490*/  MUFU.EX2 R5, R5 ;  /* 0x0000000500057308 */ /* 0x000e620000000800 */
[--C-:B------:R-:W-:Y:S02]  /*e4a0*/  FFMA.FTZ R6, R216, c[0x0][0x2d0], -R213.reuse ;  /* 0x0000b400d8067a23 */ /* 0x100fe400000108d5 */
[--C-:B------:R-:W-:Y:S02]  /*e4b0*/  FFMA.FTZ R54, R41, c[0x0][0x2d0], -R213.reuse ;  /* 0x0000b40029367a23 */ /* 0x100fe400000108d5 */
[--C-:B------:R-:W-:Y:S02]  /*e4c0*/  FFMA.FTZ R67, R31, c[0x0][0x2d0], -R213.reuse ;  /* 0x0000b4001f437a23 */ /* 0x100fe400000108d5 */
[--C-:B------:R-:W-:Y:S02]  /*e4d0*/  FFMA.FTZ R214, R52, c[0x0][0x2d0], -R213.reuse ;  /* 0x0000b40034d67a23 */ /* 0x100fe400000108d5 */
[--C-:B------:R-:W-:Y:S01]  /*e4e0*/  FFMA.FTZ R62, R29, c[0x0][0x2d0], -R213.reuse ;  /* 0x0000b4001d3e7a23 */ /* 0x100fe200000108d5 */
[----:B------:R-:W3:Y:S01]  /*e4f0*/  MUFU.EX2 R22, R55 ;  /* 0x0000003700167308 */ /* 0x000ee20000000800 */
[--C-:B------:R-:W-:Y:S02]  /*e500*/  FFMA.FTZ R59, R28, c[0x0][0x2d0], -R213.reuse ;  /* 0x0000b4001c3b7a23 */ /* 0x100fe400000108d5 */
[----:B------:R-:W-:Y:S02]  /*e510*/  FFMA.FTZ R63, R42, c[0x0][0x2d0], -R213 ;  /* 0x0000b4002a3f7a23 */ /* 0x000fe400000108d5 */
[----:B--2---:R-:W-:Y:S02]  /*e520*/  FFMA.FTZ R32, R199, R58, R205 ;  /* 0x0000003ac7207223 */ /* 0x004fe400000100cd */
[----:B------:R-:W-:Y:S02]  /*e530*/  FMUL.FTZ R31, R4, R179 ;  /* 0x000000b3041f7220 */ /* 0x000fe40000410000 */
[--C-:B------:R-:W-:Y:S01]  /*e540*/  FFMA.FTZ R216, R45, c[0x0][0x2d0], -R213.reuse ;  /* 0x0000b4002dd87a23 */ /* 0x100fe200000108d5 */
[----:B------:R-:W-:Y:S01]  /*e550*/  MUFU.EX2 R21, R21 ;  /* 0x0000001500157308 */ /* 0x000fe20000000800 */
[--C-:B------:R-:W-:Y:S02]  /*e560*/  FFMA.FTZ R215, R44, c[0x0][0x2d0], -R213.reuse ;  /* 0x0000b4002cd77a23 */ /* 0x100fe400000108d5 */
[----:B------:R-:W-:Y:S01]  /*e570*/  FFMA.FTZ R213, R51, c[0x0][0x2d0], -R213 ;  /* 0x0000b40033d57a23 */ /* 0x000fe200000108d5 */
[C---:B-1----:R-:W-:Y:S01]  /*e580*/  F2FP.PACK_AB R205, R5.reuse, R205 ;  /* 0x000000cd05cd723e */ /* 0x042fe200000000ff */
[----:B------:R-:W-:Y:S02]  /*e590*/  FADD.FTZ R32, R5, R32 ;  /* 0x0000002005207221 */ /* 0x000fe40000010000 */
[----:B------:R-:W-:Y:S02]  /*e5a0*/  FADD.FTZ R5, -R0, R197 ;  /* 0x000000c500057221 */ /* 0x000fe40000010100 */
[----:B------:R-:W-:Y:S01]  /*e5b0*/  FMUL.FTZ R197, R196, c[0x0][0x2d0] ;  /* 0x0000b400c4c57a20 */ /* 0x000fe20000410000 */
[----:B------:R-:W-:Y:S01]  /*e5c0*/  MUFU.EX2 R213, R213 ;  /* 0x000000d500d57308 */ /* 0x000fe20000000800 */
[----:B------:R-:W-:Y:S02]  /*e5d0*/  FMUL.FTZ R5, R5, c[0x0][0x2d0] ;  /* 0x0000b40005057a20 */ /* 0x000fe40000410000 */
[--C-:B------:R-:W-:Y:S01]  /*e5e0*/  FFMA.FTZ R229, R23, c[0x0][0x2d0], -R197.reuse ;  /* 0x0000b40017e57a23 */ /* 0x100fe200000108c5 */
[----:B------:R-:W-:Y:S01]  /*e5f0*/  MOV R23, R57 ;  /* 0x0000003900177202 */ /* 0x000fe20000000f00 */
[----:B---3--:R-:W-:Y:S01]  /*e600*/  FADD.FTZ R222, R22, R8 ;  /* 0x0000000816de7221 */ /* 0x008fe20000010000 */
[----:B------:R-:W-:Y:S01]  /*e610*/  MOV R55, R47 ;  /* 0x0000002f00377202 */ /* 0x000fe20000000f00 */
[--C-:B------:R-:W-:Y:S01]  /*e620*/  FFMA.FTZ R11, R206, c[0x0][0x2d0], -R197.reuse ;  /* 0x0000b400ce0b7a23 */ /* 0x100fe200000108c5 */
[----:B------:R-:W-:Y:S01]  /*e630*/  F2FP.PACK_AB R206, R22, R9 ;  /* 0x0000000916ce723e */ /* 0x000fe200000000ff */
[--C-:B------:R-:W-:Y:S01]  /*e640*/  FFMA.FTZ R48, R14, c[0x0][0x2d0], -R197.reuse ;  /* 0x0000b4000e307a23 */ /* 0x100fe200000108c5 */
[----:B------:R-:W1:Y:S01]  /*e650*/  MUFU.EX2 R5, R5 ;  /* 0x0000000500057308 */ /* 0x000e620000000800 */
[----:B------:R-:W-:Y:S01]  /*e660*/  MOV R178, R23 ;  /* 0x0000001700b27202 */ /* 0x000fe20000000f00 */
[----:B------:R-:W-:Y:S02]  /*e670*/  FMUL.FTZ R14, R4, R170 ;  /* 0x000000aa040e7220 */ /* 0x000fe40000410000 */
[--C-:B------:R-:W-:Y:S02]  /*e680*/  FFMA.FTZ R16, R16, c[0x0][0x2d0], -R197.reuse ;  /* 0x0000b40010107a23 */ /* 0x100fe400000108c5 */
[----:B------:R-:W-:Y:S02]  /*e690*/  FFMA.FTZ R207, R207, c[0x0][0x2d0], -R197 ;  /* 0x0000b400cfcf7a23 */ /* 0x000fe400000108c5 */
[--C-:B------:R-:W-:Y:S01]  /*e6a0*/  FFMA.FTZ R51, R27, c[0x0][0x2d0], -R209.reuse ;  /* 0x0000b4001b337a23 */ /* 0x100fe200000108d1 */
[----:B------:R-:W-:Y:S01]  /*e6b0*/  MOV R179, R16 ;  /* 0x0000001000b37202 */ /* 0x000fe20000000f00 */
[----:B------:R-:W-:Y:S01]  /*e6c0*/  FMUL.FTZ R27, R4, R175 ;  /* 0x000000af041b7220 */ /* 0x000fe20000410000 */
[----:B------:R-:W-:Y:S01]  /*e6d0*/  MUFU.EX2 R16, R7 ;  /* 0x0000000700107308 */ /* 0x000fe20000000800 */
[--C-:B------:R-:W-:Y:S02]  /*e6e0*/  FFMA.FTZ R58, R18, c[0x0][0x2d0], -R209.reuse ;  /* 0x0000b400123a7a23 */ /* 0x100fe400000108d1 */
[----:B------:R-:W-:Y:S02]  /*e6f0*/  FFMA.FTZ R47, R19, c[0x0][0x2d0], -R209 ;  /* 0x0000b400132f7a23 */ /* 0x000fe400000108d1 */
[--C-:B------:R-:W-:Y:S02]  /*e700*/  FFMA.FTZ R19, R12, c[0x0][0x2d0], -R197.reuse ;  /* 0x0000b4000c137a23 */ /* 0x100fe400000108c5 */
[--C-:B------:R-:W-:Y:S02]  /*e710*/  FFMA.FTZ R18, R13, c[0x0][0x2d0], -R197.reuse ;  /* 0x0000b4000d127a23 */ /* 0x100fe400000108c5 */
[--C-:B------:R-:W-:Y:S01]  /*e720*/  FFMA.FTZ R49, R15, c[0x0][0x2d0], -R197.reuse ;  /* 0x0000b4000f317a23 */ /* 0x100fe200000108c5 */
[----:B------:R-:W-:Y:S01]  /*e730*/  MUFU.EX2 R175, R207 ;  /* 0x000000cf00af7308 */ /* 0x000fe20000000800 */
[----:B------:R-:W-:Y:S02]  /*e740*/  FFMA.FTZ R230, R24, c[0x0][0x2d0], -R197 ;  /* 0x0000b40018e67a23 */ /* 0x000fe400000108c5 */
[C---:B-1----:R-:W-:Y:S01]  /*e750*/  FFMA.FTZ R203, R5.reuse, R203, R20 ;  /* 0x000000cb05cb7223 */ /* 0x042fe20000010014 */
[----:B------:R-:W-:Y:S01]  /*e760*/  MOV R183, R49 ;  /* 0x0000003100b77202 */ /* 0x000fe20000000f00 */
[----:B------:R-:W-:Y:S01]  /*e770*/  FMUL.FTZ R8, R5, R164 ;  /* 0x000000a405087220 */ /* 0x000fe20000410000 */
[C---:B------:R-:W-:Y:S01]  /*e780*/  F2FP.PACK_AB R164, R21.reuse, R20 ;  /* 0x0000001415a4723e */ /* 0x040fe200000000ff */
[----:B------:R-:W-:Y:S01]  /*e790*/  FADD.FTZ R170, R21, R203 ;  /* 0x000000cb15aa7221 */ /* 0x000fe20000010000 */
[----:B------:R-:W-:Y:S01]  /*e7a0*/  MOV R203, R65 ;  /* 0x0000004100cb7202 */ /* 0x000fe20000000f00 */
[----:B------:R-:W1:Y:S01]  /*e7b0*/  LDSM.16.MT88.4 R20, [R239] ;  /* 0x00000000ef14783b */ /* 0x000e620000004200 */
[C---:B------:R-:W-:Y:S01]  /*e7c0*/  FMUL.FTZ R9, R5.reuse, R165 ;  /* 0x000000a505097220 */ /* 0x040fe20000410000 */
[----:B------:R-:W-:Y:S01]  /*e7d0*/  MUFU.EX2 R230, R230 ;  /* 0x000000e600e67308 */ /* 0x000fe20000000800 */
[C---:B------:R-:W-:Y:S02]  /*e7e0*/  FMUL.FTZ R25, R5.reuse, R173 ;  /* 0x000000ad05197220 */ /* 0x040fe40000410000 */
[C---:B------:R-:W-:Y:S02]  /*e7f0*/  FMUL.FTZ R12, R5.reuse, R168 ;  /* 0x000000a8050c7220 */ /* 0x040fe40000410000 */
[C---:B------:R-:W-:Y:S02]  /*e800*/  FMUL.FTZ R13, R5.reuse, R169 ;  /* 0x000000a9050d7220 */ /* 0x040fe40000410000 */
[----:B------:R-:W-:Y:S02]  /*e810*/  FMUL.FTZ R24, R5, R172 ;  /* 0x000000ac05187220 */ /* 0x000fe40000410000 */
[----:B------:R-:W-:Y:S01]  /*e820*/  FMUL.FTZ R15, R4, R171 ;  /* 0x000000ab040f7220 */ /* 0x000fe20000410000 */
[----:B------:R-:W-:Y:S01]  /*e830*/  MUFU.EX2 R165, R11 ;  /* 0x0000000b00a57308 */ /* 0x000fe20000000800 */
[----:B------:R-:W-:Y:S01]  /*e840*/  FFMA.FTZ R208, R36, c[0x0][0x2d0], -R197 ;  /* 0x0000b40024d07a23 */ /* 0x000fe200000108c5 */
[----:B------:R-:W-:Y:S01]  /*e850*/  MOV R36, R56 ;  /* 0x0000003800247202 */ /* 0x000fe20000000f00 */
[--C-:B------:R-:W-:Y:S02]  /*e860*/  FFMA.FTZ R52, R26, c[0x0][0x2d0], -R209.reuse ;  /* 0x0000b4001a347a23 */ /* 0x100fe400000108d1 */
[----:B------:R-:W-:Y:S02]  /*e870*/  FFMA.FTZ R209, R46, c[0x0][0x2d0], -R209 ;  /* 0x0000b4002ed17a23 */ /* 0x000fe400000108d1 */
[--C-:B------:R-:W-:Y:S01]  /*e880*/  FFMA.FTZ R225, R17, c[0x0][0x2d0], -R197.reuse ;  /* 0x0000b40011e17a23 */ /* 0x100fe200000108c5 */
[----:B------:R-:W-:Y:S01]  /*e890*/  MOV R17, R60 ;  /* 0x0000003c00117202 */ /* 0x000fe20000000f00 */
[----:B------:R-:W-:Y:S01]  /*e8a0*/  FFMA.FTZ R228, R10, c[0x0][0x2d0], -R197 ;  /* 0x0000b4000ae47a23 */ /* 0x000fe200000108c5 */
[----:B------:R-:W2:Y:S01]  /*e8b0*/  MUFU.EX2 R173, R6 ;  /* 0x0000000600ad7308 */ /* 0x000ea20000000800 */
        /* <DEDUP_REMOVED lines=17> */
[----:B------:R-:W-:Y:S01]  /*e9d0*/  LDSM.16.MT88.4 R52, [R237] ;  /* 0x00000000ed34783b */ /* 0x000fe20000004200 */
[C---:B------:R-:W-:Y:S01]  /*e9e0*/  FMUL.FTZ R76, R5.reuse, R76 ;  /* 0x0000004c054c7220 */ /* 0x040fe20000410000 */
[----:B------:R-:W3:Y:S01]  /*e9f0*/  MUFU.EX2 R169, R33 ;  /* 0x0000002100a97308 */ /* 0x000ee20000000800 */
[C---:B------:R-:W-:Y:S02]  /*ea00*/  FMUL.FTZ R77, R5.reuse, R77 ;  /* 0x0000004d054d7220 */ /* 0x040fe40000410000 */
[----:B------:R-:W-:Y:S01]  /*ea10*/  FMUL.FTZ R88, R5, R88 ;  /* 0x0000005805587220 */ /* 0x000fe20000410000 */
[----:B--2---:R-:W-:Y:S01]  /*ea20*/  F2FP.PACK_AB R207, R173, R16 ;  /* 0x00000010adcf723e */ /* 0x004fe200000000ff */
        /* <DEDUP_REMOVED lines=21> */
[----:B------:R-:W-:Y:S02]  /*eb80*/  FMUL.FTZ R125, R5, R125 ;  /* 0x0000007d057d7220 */ /* 0x000fe40000410000 */
[C---:B------:R-:W-:Y:S01]  /*eb90*/  FMUL.FTZ R10, R4.reuse, R166 ;  /* 0x000000a6040a7220 */ /* 0x040fe20000410000 */
[----:B---3--:R-:W-:Y:S01]  /*eba0*/  F2FP.PACK_AB R166, R169, R172 ;  /* 0x000000aca9a6723e */ /* 0x008fe200000000ff */
[C---:B------:R-:W-:Y:S02]  /*ebb0*/  FMUL.FTZ R11, R4.reuse, R167 ;  /* 0x000000a7040b7220 */ /* 0x040fe40000410000 */
        /* <DEDUP_REMOVED lines=14> */
[----:B------:R-:W-:Y:S01]  /*eca0*/  FFMA.FTZ R202, R4, R202, R165 ;  /* 0x000000ca04ca7223 */ /* 0x000fe200000100a5 */
[----:B------:R-:W-:Y:S01]  /*ecb0*/  F2FP.PACK_AB R165, R175, R165 ;  /* 0x000000a5afa5723e */ /* 0x000fe200000000ff */
[C---:B------:R-:W-:Y:S01]  /*ecc0*/  FMUL.FTZ R4, R201.reuse, R160 ;  /* 0x000000a0c9047220 */ /* 0x040fe20000410000 */
[----:B--2---:R-:W-:Y:S01]  /*ecd0*/  F2FP.PACK_AB R167, R168, R171 ;  /* 0x000000aba8a7723e */ /* 0x004fe200000000ff */
[----:B------:R-:W-:Y:S01]  /*ece0*/  FMUL.FTZ R5, R201, R161 ;  /* 0x000000a1c9057220 */ /* 0x000fe20000410000 */
[----:B------:R-:W-:Y:S01]  /*ecf0*/  MOV R160, R64 ;  /* 0x0000004000a07202 */ /* 0x000fe20000000f00 */
[C---:B------:R-:W-:Y:S01]  /*ed00*/  FMUL.FTZ R6, R199.reuse, R162 ;  /* 0x000000a2c7067220 */ /* 0x040fe20000410000 */
[----:B------:R-:W-:Y:S01]  /*ed10*/  MUFU.EX2 R161, R194 ;  /* 0x000000c200a17308 */ /* 0x000fe20000000800 */
[----:B------:R-:W-:Y:S02]  /*ed20*/  FMUL.FTZ R7, R199, R163 ;  /* 0x000000a3c7077220 */ /* 0x000fe40000410000 */
[--C-:B------:R-:W-:Y:S02]  /*ed30*/  FFMA.FTZ R198, R38, c[0x0][0x2d0], -R197.reuse ;  /* 0x0000b40026c67a23 */ /* 0x100fe400000108c5 */
[--C-:B------:R-:W-:Y:S02]  /*ed40*/  FFMA.FTZ R227, R227, c[0x0][0x2d0], -R197.reuse ;  /* 0x0000b400e3e37a23 */ /* 0x100fe400000108c5 */
[--C-:B------:R-:W-:Y:S01]  /*ed50*/  FFMA.FTZ R200, R35, c[0x0][0x2d0], -R197.reuse ;  /* 0x0000b40023c87a23 */ /* 0x100fe200000108c5 */
[-C--:B-1----:R-:W-:Y:S02]  /*ed60*/  HMMA.16816.F32 R4, R204, R20.reuse, R4 ;  /* 0x00000014cc04723c */ /* 0x082fe40000001804 */
[----:B------:R-:W-:Y:S03]  /*ed70*/  MUFU.EX2 R163, R183 ;  /* 0x000000b700a37308 */ /* 0x000fe60000000800 */
[----:B------:R-:W-:Y:S02]  /*ed80*/  FFMA.FTZ R197, R37, c[0x0][0x2d0], -R197 ;  /* 0x0000b40025c57a23 */ /* 0x000fe400000108c5 */
[----:B------:R-:W1:Y:S01]  /*ed90*/  LDSM.16.MT88.4 R36, [R238] ;  /* 0x00000000ee24783b */ /* 0x000e620000004200 */
[C---:B------:R-:W-:Y:S04]  /*eda0*/  HMMA.16816.F32 R8, R164.reuse, R20, R8 ;  /* 0x00000014a408723c */ /* 0x040fe80000001808 */
[----:B------:R-:W-:Y:S01]  /*edb0*/  FMUL.FTZ R19, R199, R159 ;  /* 0x0000009fc7137220 */ /* 0x000fe20000410000 */
[----:B------:R-:W-:Y:S01]  /*edc0*/  MUFU.EX2 R162, R182 ;  /* 0x000000b600a27308 */ /* 0x000fe20000000800 */
[C---:B------:R-:W-:Y:S02]  /*edd0*/  FMUL.FTZ R33, R201.reuse, R149 ;  /* 0x00000095c9217220 */ /* 0x040fe40000410000 */
[-C--:B------:R-:W-:Y:S04]  /*ede0*/  HMMA.16816.F32 R12, R164, R22.reuse, R12 ;  /* 0x00000016a40c723c */ /* 0x080fe8000000180c */
[----:B------:R-:W-:Y:S02]  /*edf0*/  FADD.FTZ R174, R16, R32 ;  /* 0x0000002010ae7221 */ /* 0x000fe40000010000 */
[C---:B------:R-:W-:Y:S01]  /*ee00*/  FMUL.FTZ R16, R201.reuse, R156 ;  /* 0x0000009cc9107220 */ /* 0x040fe20000410000 */
[----:B------:R-:W-:Y:S01]  /*ee10*/  MUFU.EX2 R177, R177 ;  /* 0x000000b100b17308 */ /* 0x000fe20000000800 */
[----:B------:R-:W-:Y:S04]  /*ee20*/  FMUL.FTZ R17, R201, R157 ;  /* 0x0000009dc9117220 */ /* 0x000fe80000410000 */
[----:B------:R-:W-:Y:S02]  /*ee30*/  FMUL.FTZ R18, R199, R158 ;  /* 0x0000009ec7127220 */ /* 0x000fe40000410000 */
[----:B------:R-:W-:Y:S02]  /*ee40*/  FMUL.FTZ R32, R201, R148 ;  /* 0x00000094c9207220 */ /* 0x000fe40000410000 */
[C---:B------:R-:W-:Y:S01]  /*ee50*/  FMUL.FTZ R34, R199.reuse, R150 ;  /* 0x00000096c7227220 */ /* 0x040fe20000410000 */
[----:B------:R-:W-:Y:S01]  /*ee60*/  MUFU.EX2 R156, R178 ;  /* 0x000000b2009c7308 */ /* 0x000fe20000000800 */
[----:B------:R-:W-:Y:S01]  /*ee70*/  FMUL.FTZ R35, R199, R151 ;  /* 0x00000097c7237220 */ /* 0x000fe20000410000 */
[C---:B------:R-:W-:Y:S01]  /*ee80*/  HMMA.16816.F32 R16, R204.reuse, R22, R16 ;  /* 0x00000016cc10723c */ /* 0x040fe20000001810 */
[----:B------:R-:W-:Y:S03]  /*ee90*/  LDSM.16.MT88.4 R148, [R237+0x800] ;  /* 0x00080000ed94783b */ /* 0x000fe60000004200 */
[C---:B------:R-:W-:Y:S02]  /*eea0*/  FMUL.FTZ R20, R201.reuse, R152 ;  /* 0x00000098c9147220 */ /* 0x040fe40000410000 */
[----:B------:R-:W-:Y:S02]  /*eeb0*/  FMUL.FTZ R21, R201, R153 ;  /* 0x00000099c9157220 */ /* 0x000fe40000410000 */
[C---:B------:R-:W-:Y:S01]  /*eec0*/  FMUL.FTZ R23, R199.reuse, R155 ;  /* 0x0000009bc7177220 */ /* 0x040fe20000410000 */
[----:B------:R-:W2:Y:S03]  /*eed0*/  MUFU.EX2 R152, R195 ;  /* 0x000000c300987308 */ /* 0x000ea60000000800 */
[----:B------:R-:W-:Y:S02]  /*eee0*/  FMUL.FTZ R22, R199, R154 ;  /* 0x0000009ac7167220 */ /* 0x000fe40000410000 */
[C---:B------:R-:W-:Y:S02]  /*eef0*/  FMUL.FTZ R48, R201.reuse, R140 ;  /* 0x0000008cc9307220 */ /* 0x040fe40000410000 */
[----:B------:R-:W-:Y:S02]  /*ef00*/  FMUL.FTZ R49, R201, R141 ;  /* 0x0000008dc9317220 */ /* 0x000fe40000410000 */
[C---:B------:R-:W-:Y:S01]  /*ef10*/  FMUL.FTZ R50, R199.reuse, R142 ;  /* 0x0000008ec7327220 */ /* 0x040fe20000410000 */
[-C--:B-1----:R-:W-:Y:S01]  /*ef20*/  HMMA.16816.F32 R20, R204, R36.reuse, R20 ;  /* 0x00000024cc14723c */ /* 0x082fe20000001814 */
[----:B------:R-:W-:Y:S02]  /*ef30*/  MUFU.EX2 R153, R187 ;  /* 0x000000bb00997308 */ /* 0x000fe40000000800 */
[----:B------:R-:W-:Y:S02]  /*ef40*/  FMUL.FTZ R51, R199, R143 ;  /* 0x0000008fc7337220 */ /* 0x000fe40000410000 */
[----:B------:R-:W1:Y:S01]  /*ef50*/  LDSM.16.MT88.4 R140, [R236] ;  /* 0x00000000ec8c783b */ /* 0x000e620000004200 */
[C---:B------:R-:W-:Y:S02]  /*ef60*/  FMUL.FTZ R64, R201.reuse, R132 ;  /* 0x00000084c9407220 */ /* 0x040fe40000410000 */
[C---:B------:R-:W-:Y:S03]  /*ef70*/  HMMA.16816.F32 R24, R164.reuse, R36, R24 ;  /* 0x00000024a418723c */ /* 0x040fe60000001818 */
[----:B------:R-:W-:Y:S01]  /*ef80*/  MUFU.EX2 R158, R193 ;  /* 0x000000c1009e7308 */ /* 0x000fe20000000800 */
[----:B------:R-:W-:Y:S02]  /*ef90*/  FMUL.FTZ R65, R201, R133 ;  /* 0x00000085c9417220 */ /* 0x000fe40000410000 */
[----:B------:R-:W-:Y:S02]  /*efa0*/  FMUL.FTZ R66, R199, R134 ;  /* 0x00000086c7427220 */ /* 0x000fe40000410000 */
[-C--:B------:R-:W-:Y:S04]  /*efb0*/  HMMA.16816.F32 R28, R164, R38.reuse, R28 ;  /* 0x00000026a41c723c */ /* 0x080fe8000000181c */
[C---:B------:R-:W-:Y:S01]  /*efc0*/  FMUL.FTZ R36, R201.reuse, R144 ;  /* 0x00000090c9247220 */ /* 0x040fe20000410000 */
[----:B------:R-:W-:Y:S01]  /*efd0*/  MUFU.EX2 R155, R192 ;  /* 0x000000c0009b7308 */ /* 0x000fe20000000800 */
[----:B------:R-:W-:Y:S02]  /*efe0*/  FMUL.FTZ R37, R201, R145 ;  /* 0x00000091c9257220 */ /* 0x000fe40000410000 */
[C---:B------:R-:W-:Y:S04]  /*eff0*/  HMMA.16816.F32 R32, R204.reuse, R38, R32 ;  /* 0x00000026cc20723c */ /* 0x040fe80000001820 */
[C---:B------:R-:W-:Y:S02]  /*f000*/  FMUL.FTZ R67, R199.reuse, R135 ;  /* 0x00000087c7437220 */ /* 0x040fe40000410000 */
[----:B------:R-:W3:Y:S01]  /*f010*/  LDSM.16.MT88.4 R132, [R239+0x2000] ;  /* 0x00200000ef84783b */ /* 0x000ee20000004200 */
[C---:B------:R-:W-:Y:S01]  /*f020*/  FMUL.FTZ R38, R199.reuse, R146 ;  /* 0x00000092c7267220 */ /* 0x040fe20000410000 */
[----:B------:R-:W-:Y:S01]  /*f030*/  MUFU.EX2 R157, R189 ;  /* 0x000000bd009d7308 */ /* 0x000fe20000000800 */
[----:B------:R-:W-:Y:S03]  /*f040*/  FMUL.FTZ R39, R199, R147 ;  /* 0x00000093c7277220 */ /* 0x000fe60000410000 */
[----:B------:R-:W-:Y:S02]  /*f050*/  FADD.FTZ R170, R172, R170 ;  /* 0x000000aaacaa7221 */ /* 0x000fe40000010000 */
[----:B------:R-:W-:Y:S01]  /*f060*/  LDSM.16.MT88.4 R144, [R238+0x800] ;  /* 0x00080000ee90783b */ /* 0x000fe20000004200 */
[----:B------:R-:W-:Y:S01]  /*f070*/  FADD.FTZ R174, R173, R174 ;  /* 0x000000aeadae7221 */ /* 0x000fe20000010000 */
[-C--:B------:R-:W-:Y:S02]  /*f080*/  HMMA.16816.F32 R36, R204, R52.reuse, R36 ;  /* 0x00000034cc24723c */ /* 0x080fe40000001824 */
[----:B------:R-:W-:Y:S01]  /*f090*/  MUFU.EX2 R172, R188 ;  /* 0x000000bc00ac7308 */ /* 0x000fe20000000800 */
[----:B--2---:R-:W-:Y:S02]  /*f0a0*/  FADD.FTZ R174, R152, R174 ;  /* 0x000000ae98ae7221 */ /* 0x004fe40000010000 */
[----:B------:R-:W-:Y:S03]  /*f0b0*/  FADD.FTZ R202, R175, R202 ;  /* 0x000000caafca7221 */ /* 0x000fe60000010000 */
[C---:B------:R-:W-:Y:S04]  /*f0c0*/  HMMA.16816.F32 R40, R164.reuse, R52, R40 ;  /* 0x00000034a428723c */ /* 0x040fe80000001828 */
[----:B------:R-:W-:Y:S01]  /*f0d0*/  MUFU.EX2 R175, R185 ;  /* 0x000000b900af7308 */ /* 0x000fe20000000800 */
[----:B------:R-:W-:Y:S02]  /*f0e0*/  FADD.FTZ R171, R171, R202 ;  /* 0x000000caabab7221 */ /* 0x000fe40000010000 */
[C---:B------:R-:W-:Y:S01]  /*f0f0*/  FMUL.FTZ R52, R201.reuse, R136 ;  /* 0x00000088c9347220 */ /* 0x040fe20000410000 */
[-C--:B------:R-:W-:Y:S04]  /*f100*/  HMMA.16816.F32 R44, R164, R54.reuse, R44 ;  /* 0x00000036a42c723c */ /* 0x080fe8000000182c */
[----:B------:R-:W-:Y:S02]  /*f110*/  FMUL.FTZ R53, R201, R137 ;  /* 0x00000089c9357220 */ /* 0x000fe40000410000 */
[----:B------:R-:W-:Y:S01]  /*f120*/  MUFU.EX2 R137, R203 ;  /* 0x000000cb00897308 */ /* 0x000fe20000000800 */
[----:B------:R-:W-:Y:S01]  /*f130*/  FADD.FTZ R171, R168, R171 ;  /* 0x000000aba8ab7221 */ /* 0x000fe20000010000 */
[C---:B------:R-:W-:Y:S04]  /*f140*/  HMMA.16816.F32 R48, R204.reuse, R54, R48 ;  /* 0x00000036cc30723c */ /* 0x040fe80000001830 */
[----:B------:R-:W-:Y:S03]  /*f150*/  FADD.FTZ R171, R163, R171 ;  /* 0x000000aba3ab7221 */ /* 0x000fe60000010000 */
[C---:B------:R-:W-:Y:S01]  /*f160*/  FMUL.FTZ R54, R199.reuse, R138 ;  /* 0x0000008ac7367220 */ /* 0x040fe20000410000 */
[----:B------:R-:W2:Y:S01]  /*f170*/  MUFU.EX2 R136, R160 ;  /* 0x000000a000887308 */ /* 0x000ea20000000800 */
[----:B------:R-:W-:Y:S07]  /*f180*/  FMUL.FTZ R55, R199, R139 ;  /* 0x0000008bc7377220 */ /* 0x000fee0000410000 */
[-C--:B-1----:R-:W-:Y:S02]  /*f190*/  HMMA.16816.F32 R52, R204, R140.reuse, R52 ;  /* 0x0000008ccc34723c */ /* 0x082fe40000001834 */
[----:B------:R-:W-:Y:S06]  /*f1a0*/  MUFU.EX2 R160, R186 ;  /* 0x000000ba00a07308 */ /* 0x000fec0000000800 */
[C---:B------:R-:W-:Y:S04]  /*f1b0*/  HMMA.16816.F32 R56, R164.reuse, R140, R56 ;  /* 0x0000008ca438723c */ /* 0x040fe80000001838 */
[----:B------:R-:W-:Y:S04]  /*f1c0*/  MUFU.EX2 R199, R184 ;  /* 0x000000b800c77308 */ /* 0x000fe80000000800 */
[-C--:B------:R-:W-:Y:S04]  /*f1d0*/  HMMA.16816.F32 R60, R164, R142.reuse, R60 ;  /* 0x0000008ea43c723c */ /* 0x080fe8000000183c */
[----:B--2---:R-:W-:Y:S02]  /*f1e0*/  FADD.FTZ R154, R136, R222 ;  /* 0x000000de889a7221 */ /* 0x004fe40000010000 */
[----:B------:R-:W-:Y:S02]  /*f1f0*/  MUFU.EX2 R178, R181 ;  /* 0x000000b500b27308 */ /* 0x000fe40000000800 */
[C---:B------:R-:W-:Y:S01]  /*f200*/  HMMA.16816.F32 R64, R204.reuse, R142, R64 ;  /* 0x0000008ecc40723c */ /* 0x040fe20000001840 */
[----:B------:R-:W-:Y:S07]  /*f210*/  LDSM.16.MT88.4 R140, [R239+0x800] ;  /* 0x00080000ef8c783b */ /* 0x000fee0000004200 */
[-C--:B---3--:R-:W-:Y:S01]  /*f220*/  HMMA.16816.F32 R68, R204, R132.reuse, R68 ;  /* 0x00000084cc44723c */ /* 0x088fe20000001844 */
[----:B------:R-:W-:Y:S07]  /*f230*/  MUFU.EX2 R202, R218 ;  /* 0x000000da00ca7308 */ /* 0x000fee0000000800 */
[C---:B------:R-:W-:Y:S03]  /*f240*/  HMMA.16816.F32 R72, R164.reuse, R132, R72 ;  /* 0x00000084a448723c */ /* 0x040fe60000001848 */
[----:B------:R-:W-:Y:S05]  /*f250*/  MUFU.EX2 R218, R210 ;  /* 0x000000d200da7308 */ /* 0x000fea0000000800 */
[-C--:B------:R-:W-:Y:S05]  /*f260*/  HMMA.16816.F32 R76, R164, R134.reuse, R76 ;  /* 0x00000086a44c723c */ /* 0x080fea000000184c */
[----:B------:R-:W-:Y:S03]  /*f270*/  MUFU.EX2 R168, R217 ;  /* 0x000000d900a87308 */ /* 0x000fe60000000800 */
[C---:B------:R-:W-:Y:S01]  /*f280*/  HMMA.16816.F32 R80, R204.reuse, R134, R80 ;  /* 0x00000086cc50723c */ /* 0x040fe20000001850 */
[----:B------:R-:W1:Y:S06]  /*f290*/  LDSM.16.MT88.4 R132, [R238+0x2000] ;  /* 0x00200000ee84783b */ /* 0x000e6c0000004200 */
[----:B------:R-:W-:Y:S10]  /*f2a0*/  MUFU.EX2 R217, R211 ;  /* 0x000000d300d97308 */ /* 0x000ff40000000800 */
[----:B------:R-:W2:Y:S10]  /*f2b0*/  MUFU.EX2 R139, R220 ;  /* 0x000000dc008b7308 */ /* 0x000eb40000000800 */
[----:B------:R-:W3:Y:S10]  /*f2c0*/  MUFU.EX2 R138, R219 ;  /* 0x000000db008a7308 */ /* 0x000ef40000000800 */
[----:B------:R-:W-:Y:S01]  /*f2d0*/  MUFU.EX2 R220, R191 ;  /* 0x000000bf00dc7308 */ /* 0x000fe20000000800 */
[-C--:B-1----:R-:W-:Y:S03]  /*f2e0*/  HMMA.16816.F32 R84, R204, R132.reuse, R84 ;  /* 0x00000084cc54723c */ /* 0x082fe60000001854 */
[C---:B--2---:R-:W-:Y:S01]  /*f2f0*/  F2FP.PACK_AB R136, R139.reuse, R136 ;  /* 0x000000888b88723e */ /* 0x044fe200000000ff */
[----:B------:R-:W-:Y:S05]  /*f300*/  FADD.FTZ R154, R139, R154 ;  /* 0x0000009a8b9a7221 */ /* 0x000fea0000010000 */
[----:B------:R-:W1:Y:S01]  /*f310*/  MUFU.EX2 R219, R190 ;  /* 0x000000be00db7308 */ /* 0x000e620000000800 */
[C---:B------:R-:W-:Y:S04]  /*f320*/  HMMA.16816.F32 R88, R164.reuse, R132, R88 ;  /* 0x00000084a458723c */ /* 0x040fe80000001858 */
[----:B---3--:R-:W-:Y:S01]  /*f330*/  FADD.FTZ R154, R138, R154 ;  /* 0x0000009a8a9a7221 */ /* 0x008fe20000010000 */
[C---:B------:R-:W-:Y:S03]  /*f340*/  F2FP.PACK_AB R138, R137.reuse, R138 ;  /* 0x0000008a898a723e */ /* 0x040fe600000000ff */
[-C--:B------:R-:W-:Y:S01]  /*f350*/  HMMA.16816.F32 R92, R164, R134.reuse, R92 ;  /* 0x00000086a45c723c */ /* 0x080fe2000000185c */
[----:B------:R-:W-:Y:S03]  /*f360*/  MUFU.EX2 R222, R179 ;  /* 0x000000b300de7308 */ /* 0x000fe60000000800 */
[----:B------:R-:W-:Y:S01]  /*f370*/  FADD.FTZ R154, R137, R154 ;  /* 0x0000009a899a7221 */ /* 0x000fe20000010000 */
[----:B------:R-:W-:Y:S03]  /*f380*/  F2FP.PACK_AB R137, R161, R152 ;  /* 0x00000098a189723e */ /* 0x000fe600000000ff */
[C---:B------:R-:W-:Y:S01]  /*f390*/  HMMA.16816.F32 R96, R204.reuse, R134, R96 ;  /* 0x00000086cc60723c */ /* 0x040fe20000001860 */
[----:B------:R-:W2:Y:S02]  /*f3a0*/  LDSM.16.MT88.4 R132, [R237+0x2000] ;  /* 0x00200000ed84783b */ /* 0x000ea40000004200 */
[----:B------:R-:W-:Y:S01]  /*f3b0*/  MUFU.EX2 R173, R180 ;  /* 0x000000b400ad7308 */ /* 0x000fe20000000800 */
[----:B-1----:R-:W-:Y:S09]  /*f3c0*/  F2FP.PACK_AB R139, R219, R220 ;  /* 0x000000dcdb8b723e */ /* 0x002ff200000000ff */
[----:B------:R-:W-:Y:S10]  /*f3d0*/  MUFU.EX2 R229, R229 ;  /* 0x000000e500e57308 */ /* 0x000ff40000000800 */
[----:B------:R-:W-:Y:S10]  /*f3e0*/  MUFU.EX2 R228, R228 ;  /* 0x000000e400e47308 */ /* 0x000ff40000000800 */
[----:B------:R-:W-:Y:S01]  /*f3f0*/  MUFU.EX2 R227, R227 ;  /* 0x000000e300e37308 */ /* 0x000fe20000000800 */
[-C--:B--2---:R-:W-:Y:S09]  /*f400*/  HMMA.16816.F32 R100, R204, R132.reuse, R100 ;  /* 0x00000084cc64723c */ /* 0x084ff20000001864 */
[----:B------:R-:W-:Y:S01]  /*f410*/  MUFU.EX2 R216, R216 ;  /* 0x000000d800d87308 */ /* 0x000fe20000000800 */
[C---:B------:R-:W-:Y:S09]  /*f420*/  HMMA.16816.F32 R104, R164.reuse, R132, R104 ;  /* 0x00000084a468723c */ /* 0x040ff20000001868 */
[----:B------:R-:W1:Y:S01]  /*f430*/  MUFU.EX2 R215, R215 ;  /* 0x000000d700d77308 */ /* 0x000e620000000800 */
[-C--:B------:R-:W-:Y:S09]  /*f440*/  HMMA.16816.F32 R108, R164, R134.reuse, R108 ;  /* 0x00000086a46c723c */ /* 0x080ff2000000186c */
[----:B------:R-:W2:Y:S01]  /*f450*/  MUFU.EX2 R214, R214 ;  /* 0x000000d600d67308 */ /* 0x000ea20000000800 */
[C---:B------:R-:W-:Y:S01]  /*f460*/  HMMA.16816.F32 R112, R204.reuse, R134, R112 ;  /* 0x00000086cc70723c */ /* 0x040fe20000001870 */
[----:B------:R-:W3:Y:S08]  /*f470*/  LDSM.16.MT88.4 R132, [R236+0x2000] ;  /* 0x00200000ec84783b */ /* 0x000ef00000004200 */
[----:B------:R-:W-:Y:S03]  /*f480*/  MUFU.EX2 R179, R200 ;  /* 0x000000c800b37308 */ /* 0x000fe60000000800 */
[----:B-1----:R-:W-:Y:S07]  /*f490*/  F2FP.PACK_AB R201, R215, R216 ;  /* 0x000000d8d7c9723e */ /* 0x002fee00000000ff */
[----:B------:R-:W-:Y:S01]  /*f4a0*/  MUFU.EX2 R198, R198 ;  /* 0x000000c600c67308 */ /* 0x000fe20000000800 */
[----:B--2---:R-:W-:Y:S09]  /*f4b0*/  F2FP.PACK_AB R203, R213, R214 ;  /* 0x000000d6d5cb723e */ /* 0x004ff200000000ff */
[----:B------:R-:W1:Y:S01]  /*f4c0*/  MUFU.EX2 R197, R197 ;  /* 0x000000c500c57308 */ /* 0x000e620000000800 */
        /* <DEDUP_REMOVED lines=8> */
[----:B------:R-:W2:Y:S01]  /*f550*/  MUFU.EX2 R224, R208 ;  /* 0x000000d000e07308 */ /* 0x000ea20000000800 */
[----:B------:R-:W-:Y:S03]  /*f560*/  FADD.FTZ R165, R153, R165 ;  /* 0x000000a599a57221 */ /* 0x000fe60000010000 */
[----:B------:R-:W-:Y:S01]  /*f570*/  F2FP.PACK_AB R134, R223, R226 ;  /* 0x000000e2df86723e */ /* 0x000fe200000000ff */
[-C--:B------:R-:W-:Y:S05]  /*f580*/  HMMA.16816.F32 R4, R136, R140.reuse, R4 ;  /* 0x0000008c8804723c */ /* 0x080fea0000001804 */
[----:B------:R-:W-:Y:S01]  /*f590*/  F2FP.PACK_AB R135, R222, R225 ;  /* 0x000000e1de87723e */ /* 0x000fe200000000ff */
[----:B------:R-:W3:Y:S01]  /*f5a0*/  MUFU.EX2 R167, R221 ;  /* 0x000000dd00a77308 */ /* 0x000ee20000000800 */
[----:B------:R-:W-:Y:S02]  /*f5b0*/  F2FP.PACK_AB R204, R217, R212 ;  /* 0x000000d4d9cc723e */ /* 0x000fe400000000ff */
[----:B-1----:R-:W-:Y:S03]  /*f5c0*/  F2FP.PACK_AB R207, R197, R198 ;  /* 0x000000c6c5cf723e */ /* 0x002fe600000000ff */
[C---:B------:R-:W-:Y:S04]  /*f5d0*/  HMMA.16816.F32 R8, R132.reuse, R140, R8 ;  /* 0x0000008c8408723c */ /* 0x040fe80000001808 */
[----:B------:R1:W4:Y:S01]  /*f5e0*/  MUFU.EX2 R221, R209 ;  /* 0x000000d100dd7308 */ /* 0x0003220000000800 */
[----:B--2---:R-:W-:Y:S03]  /*f5f0*/  F2FP.PACK_AB R205, R179, R224 ;  /* 0x000000e0b3cd723e */ /* 0x004fe600000000ff */
[-C--:B------:R-:W-:Y:S08]  /*f600*/  HMMA.16816.F32 R12, R132, R142.reuse, R12 ;  /* 0x0000008e840c723c */ /* 0x080ff0000000180c */
[C---:B------:R-:W-:Y:S01]  /*f610*/  HMMA.16816.F32 R16, R136.reuse, R142, R16 ;  /* 0x0000008e8810723c */ /* 0x040fe20000001810 */
[----:B------:R-:W2:Y:S03]  /*f620*/  LDSM.16.MT88.4 R140, [R236+0x800] ;  /* 0x00080000ec8c783b */ /* 0x000ea60000004200 */
[----:B---3--:R-:W-:Y:S04]  /*f630*/  F2FP.PACK_AB R200, R167, R166 ;  /* 0x000000a6a7c8723e */ /* 0x008fe800000000ff */
[-C--:B------:R-:W-:Y:S01]  /*f640*/  HMMA.16816.F32 R20, R136, R144.reuse, R20 ;  /* 0x000000908814723c */ /* 0x080fe20000001814 */
[----:B-1----:R-:W-:Y:S03]  /*f650*/  LDSM.16.MT88.4 R208, [R239+0x3800] ;  /* 0x00380000efd0783b */ /* 0x002fe60000004200 */
[----:B----4-:R-:W-:Y:S04]  /*f660*/  F2FP.PACK_AB R206, R221, R218 ;  /* 0x000000daddce723e */ /* 0x010fe800000000ff */
        /* <DEDUP_REMOVED lines=45> */
[-C--:B---3--:R-:W-:Y:S01]  /*f940*/  HMMA.16816.F32 R4, R132, R148.reuse, R4 ;  /* 0x000000948404723c */ /* 0x088fe20000001804 */
[----:B------:R-:W1:Y:S04]  /*f950*/  LDSM.16.MT88.4 R144, [R237+0x1000] ;  /* 0x00100000ed90783b */ /* 0x000e680000004200 */
[----:B------:R-:W-:Y:S02]  /*f960*/  F2FP.PACK_AB R137, R229, R230 ;  /* 0x000000e6e589723e */ /* 0x000fe400000000ff */
[----:B------:R-:W-:Y:S02]  /*f970*/  F2FP.PACK_AB R139, R227, R228 ;  /* 0x000000e4e38b723e */ /* 0x000fe400000000ff */
[----:B------:R-:W-:Y:S05]  /*f980*/  LDSM.16.MT88.4 R156, [R238+0x3000] ;  /* 0x00300000ee9c783b */ /* 0x000fea0000004200 */
        /* <DEDUP_REMOVED lines=45> */
[----:B--2---:R-:W-:Y:S02]  /*fc60*/  FADD.FTZ R136, R160, R165 ;  /* 0x000000a5a0887221 */ /* 0x004fe40000010000 */
[-C--:B---3--:R-:W-:Y:S05]  /*fc70*/  HMMA.16816.F32 R160, R200, R156.reuse, R4 ;  /* 0x0000009cc8a0723c */ /* 0x088fea0000001804 */
        /* <DEDUP_REMOVED lines=63> */
[----:B------:R-:W2:Y:S06]  /*10070*/  LDL.LU R4, [R1+0x78] ;  /* 0x0000780001047983 */ /* 0x000eac0000300800 */
[----:B------:R-:W-:Y:S01]  /*10080*/  FADD.FTZ R5, R213, R220 ;  /* 0x000000dcd5057221 */ /* 0x000fe20000010000 */
[-C--:B------:R-:W-:Y:S04]  /*10090*/  HMMA.16816.F32 R92, R204, R6.reuse, R92 ;  /* 0x00000006cc5c723c */ /* 0x080fe8000000185c */
[----:B------:R1:W-:Y:S04]  /*100a0*/  STL [R1+0x74], R5 ;  /* 0x0000740501007387 */ /* 0x0003e80000100800 */
[C---:B------:R-:W-:Y:S08]  /*100b0*/  HMMA.16816.F32 R96, R200.reuse, R6, R96 ;  /* 0x00000006c860723c */ /* 0x040ff00000001860 */
[-C--:B---3--:R-:W-:Y:S08]  /*100c0*/  HMMA.16816.F32 R100, R200, R8.reuse, R100 ;  /* 0x00000008c864723c */ /* 0x088ff00000001864 */
[C---:B------:R-:W-:Y:S08]  /*100d0*/  HMMA.16816.F32 R104, R204.reuse, R8, R104 ;  /* 0x00000008cc68723c */ /* 0x040ff00000001868 */
[-C--:B------:R-:W-:Y:S08]  /*100e0*/  HMMA.16816.F32 R108, R204, R10.reuse, R108 ;  /* 0x0000000acc6c723c */ /* 0x080ff0000000186c */
[C---:B------:R-:W-:Y:S08]  /*100f0*/  HMMA.16816.F32 R112, R200.reuse, R10, R112 ;  /* 0x0000000ac870723c */ /* 0x040ff00000001870 */
[-C--:B-----5:R-:W-:Y:S08]  /*10100*/  HMMA.16816.F32 R116, R200, R12.reuse, R116 ;  /* 0x0000000cc874723c */ /* 0x0a0ff00000001874 */
[C---:B------:R-:W-:Y:S08]  /*10110*/  HMMA.16816.F32 R120, R204.reuse, R12, R120 ;  /* 0x0000000ccc78723c */ /* 0x040ff00000001878 */
[-C--:B------:R-:W-:Y:S08]  /*10120*/  HMMA.16816.F32 R124, R204, R14.reuse, R124 ;  /* 0x0000000ecc7c723c */ /* 0x080ff0000000187c */
[----:B------:R-:W-:Y:S07]  /*10130*/  HMMA.16816.F32 R128, R200, R14, R128 ;  /* 0x0000000ec880723c */ /* 0x000fee0000001880 */
[----:B------:R-:W-:Y:S01]  /*10140*/  MOV R200, R2 ;  /* 0x0000000200c87202 */ /* 0x000fe20000000f00 */
[----:B------:R-:W-:Y:S04]  /*10150*/  FADD.FTZ R203, R221, R226 ;  /* 0x000000e2ddcb7221 */ /* 0x000fe80000010000 */
[----:B------:R-:W-:Y:S01]  /*10160*/  FADD.FTZ R202, R197, R225 ;  /* 0x000000e1c5ca7221 */ /* 0x000fe20000010000 */
[----:B------:R-:W-:Y:S02]  /*10170*/  MOV R197, R0 ;  /* 0x0000000000c57202 */ /* 0x000fe40000000f00 */
[C---:B--2---:R-:W-:Y:S02]  /*10180*/  ISETP.GT.AND P0, PT, R4.reuse, RZ, PT ;  /* 0x000000ff0400720c */ /* 0x044fe40003f04270 */
[----:B------:R-:W-:Y:S05]  /*10190*/  IADD3 R4, R4, -0x1, RZ ;  /* 0xffffffff04047810 */ /* 0x000fea0007ffe0ff */
[----:B------:R1:W-:Y:S06]  /*101a0*/  STL [R1+0x78], R4 ;  /* 0x0000780401007387 */ /* 0x0003ec0000100800 */
[----:B-1----:R-:W-:-:S05]  /*101b0*/  @P0 BRA `(.L_x_1668) ;  /* 0xffffb96000000947 */ /* 0x002fca000383ffff */
.L_x_1661:
[----:B------:R-:W-:Y:S05]  /*101c0*/  BRA.DIV ~URZ, `(.L_x_1669) ;  /* 0x00006dc27f007947 */ /* 0x000fea000b800000 */
[----:B------:R-:W2:Y:S04]  /*101d0*/  LDL R4, [R1+0x70] ;  /* 0x0000700001047983 */ /* 0x000ea80000100800 */
[----:B--2---:R1:W2:Y:S02]  /*101e0*/  SHFL.BFLY PT, R7, R4, 0x2, 0x1f ;  /* 0x0c401f0004077f89 */ /* 0x0042a400000e0000 */
.L_x_1749:
[----:B-1----:R-:W3:Y:S02]  /*101f0*/  LDL.LU R4, [R1+0x70] ;  /* 0x0000700001047983 */ /* 0x002ee40000300800 */
[----:B--23--:R-:W-:Y:S01]  /*10200*/  FADD.FTZ R7, R7, R4 ;  /* 0x0000000407077221 */ /* 0x00cfe20000010000 */
[----:B------:R-:W-:Y:S05]  /*10210*/  BRA.DIV ~URZ, `(.L_x_1670) ;  /* 0x00006dd27f007947 */ /* 0x000fea000b800000 */
[----:B------:R-:W2:Y:S04]  /*10220*/  LDL.LU R8, [R1+0x74] ;  /* 0x0000740001087983 */ /* 0x000ea80000300800 */
[----:B------:R-:W1:Y:S04]  /*10230*/  SHFL.BFLY PT, R4, R203, 0x2, 0x1f ;  /* 0x0c401f00cb047f89 */ /* 0x000e6800000e0000 */
[----:B------:R-:W3:Y:S01]  /*10240*/  SHFL.BFLY PT, R5, R202, 0x2, 0x1f ;  /* 0x0c401f00ca057f89 */ /* 0x000ee200000e0000 */
[----:B-1----:R-:W-:-:S02]  /*10250*/  FADD.FTZ R203, R4, R203 ;  /* 0x000000cb04cb7221 */ /* 0x002fc40000010000 */
[----:B---3--:R-:W-:-:S03]  /*10260*/  FADD.FTZ R202, R5, R202 ;  /* 0x000000ca05ca7221 */ /* 0x008fc60000010000 */
[----:B------:R-:W1:Y:S04]  /*10270*/  SHFL.BFLY PT, R11, R203, 0x1, 0x1f ;  /* 0x0c201f00cb0b7f89 */ /* 0x000e6800000e0000 */
[----:B------:R-:W-:Y:S01]  /*10280*/  SHFL.BFLY PT, R6, R202, 0x1, 0x1f ;  /* 0x0c201f00ca067f89 */ /* 0x000fe200000e0000 */
[----:B-1----:R-:W-:-:S03]  /*10290*/  FADD.FTZ R11, R203, R11 ;  /* 0x0000000bcb0b7221 */ /* 0x002fc60000010000 */
[----:B--2---:R-:W1:Y:S02]  /*102a0*/  SHFL.BFLY PT, R10, R8, 0x2, 0x1f ;  /* 0x0c401f00080a7f89 */ /* 0x004e6400000e0000 */
[----:B-1----:R-:W-:Y:S02]  /*102b0*/  FADD.FTZ R10, R10, R8 ;  /* 0x000000080a0a7221 */ /* 0x002fe40000010000 */
[----:B------:R-:W1:Y:S04]  /*102c0*/  SHFL.BFLY PT, R8, R7, 0x1, 0x1f ;  /* 0x0c201f0007087f89 */ /* 0x000e6800000e0000 */
[----:B------:R-:W2:Y:S01]  /*102d0*/  SHFL.BFLY PT, R4, R10, 0x1, 0x1f ;  /* 0x0c201f000a047f89 */ /* 0x000ea200000e0000 */
[----:B-1----:R-:W-:Y:S02]  /*102e0*/  FADD.FTZ R7, R7, R8 ;  /* 0x0000000807077221 */ /* 0x002fe40000010000 */
[----:B--2---:R-:W-:-:S03]  /*102f0*/  FADD.FTZ R10, R10, R4 ;  /* 0x000000040a0a7221 */ /* 0x004fc60000010000 */
.L_x_1750:
[----:B------:R-:W-:Y:S01]  /*10300*/  FSETP.NE.FTZ.AND P3, PT, R7, RZ, PT ;  /* 0x000000ff0700720b */ /* 0x000fe20003f75000 */
[----:B------:R-:W-:Y:S01]  /*10310*/  FADD.FTZ R202, R6, R202 ;  /* 0x000000ca06ca7221 */ /* 0x000fe20000010000 */
[----:B------:R-:W-:Y:S01]  /*10320*/  CS2R R4, SRZ ;  /* 0x0000000000047805 */ /* 0x000fe2000001ff00 */
[----:B------:R-:W-:-:S02]  /*10330*/  FSETP.NE.FTZ.AND P1, PT, R11, RZ, PT ;  /* 0x000000ff0b00720b */ /* 0x000fc40003f35000 */
[----:B------:R-:W-:Y:S02]  /*10340*/  FSETP.NE.FTZ.AND P2, PT, R10, RZ, PT ;  /* 0x000000ff0a00720b */ /* 0x000fe40003f55000 */
[----:B------:R-:W-:Y:S02]  /*10350*/  FSETP.NE.FTZ.AND P0, PT, R202, RZ, PT ;  /* 0x000000ffca00720b */ /* 0x000fe40003f15000 */
[----:B------:R-:W-:Y:S02]  /*10360*/  MOV R9, RZ ;  /* 0x000000ff00097202 */ /* 0x000fe40000000f00 */
[----:B------:R-:W-:Y:S02]  /*10370*/  MOV R6, RZ ;  /* 0x000000ff00067202 */ /* 0x000fe40000000f00 */
[----:B------:R-:W1:Y:S01]  /*10380*/  @P3 MUFU.RCP R5, R7 ;  /* 0x0000000700053308 */ /* 0x000e620000001000 */
[----:B------:R-:W-:Y:S02]  /*10390*/  @P3 MOV R15, 0x3f317218 ;  /* 0x3f317218000f3802 */ /* 0x000fe40000000f00 */
[----:B------:R-:W-:-:S02]  /*103a0*/  MOV R13, 0xff800000 ;  /* 0xff800000000d7802 */ /* 0x000fc40000000f00 */
[----:B------:R-:W-:Y:S01]  /*103b0*/  @P2 MOV R14, 0x3f317218 ;  /* 0x3f317218000e2802 */ /* 0x000fe20000000f00 */
[----:B------:R-:W-:Y:S01]  /*103c0*/  @P3 FMUL.FTZ R15, R15, c[0x0][0x2d0] ;  /* 0x0000b4000f0f3a20 */ /* 0x000fe20000410000 */
[----:B------:R-:W-:Y:S01]  /*103d0*/  MOV R12, 0xff800000 ;  /* 0xff800000000c7802 */ /* 0x000fe20000000f00 */
[----:B------:R-:W2:Y:S02]  /*103e0*/  @P3 MUFU.LG2 R7, R7 ;  /* 0x0000000700073308 */ /* 0x000ea40000000c00 */
[----:B------:R-:W-:-:S06]  /*103f0*/  @P2 FMUL.FTZ R14, R14, c[0x0][0x2d0] ;  /* 0x0000b4000e0e2a20 */ /* 0x000fcc0000410000 */
[----:B------:R-:W3:Y:S01]  /*10400*/  @P1 MUFU.LG2 R16, R11 ;  /* 0x0000000b00101308 */ /* 0x000ee20000000c00 */
[C---:B-1----:R-:W-:Y:S02]  /*10410*/  FMUL.FTZ R160, R5.reuse, R160 ;  /* 0x000000a005a07220 */ /* 0x042fe40000410000 */
[C---:B------:R-:W-:Y:S02]  /*10420*/  FMUL.FTZ R161, R5.reuse, R161 ;  /* 0x000000a105a17220 */ /* 0x040fe40000410000 */
[C---:B------:R-:W-:Y:S02]  /*10430*/  FMUL.FTZ R156, R5.reuse, R156 ;  /* 0x0000009c059c7220 */ /* 0x040fe40000410000 */
[----:B------:R-:W-:Y:S01]  /*10440*/  FMUL.FTZ R157, R5, R157 ;  /* 0x0000009d059d7220 */ /* 0x000fe20000410000 */
[----:B------:R-:W1:Y:S01]  /*10450*/  @P2 MUFU.LG2 R8, R10 ;  /* 0x0000000a00082308 */ /* 0x000e620000000c00 */
[----:B--2---:R-:W-:Y:S02]  /*10460*/  @P3 FMUL.FTZ R7, R7, 0.69314718246459960938 ;  /* 0x3f31721807073820 */ /* 0x004fe40000410000 */
[----:B------:R-:W-:-:S02]  /*10470*/  FMUL.FTZ R152, R5, R152 ;  /* 0x0000009805987220 */ /* 0x000fc40000410000 */
[C---:B------:R-:W-:Y:S02]  /*10480*/  FMUL.FTZ R153, R5.reuse, R153 ;  /* 0x0000009905997220 */ /* 0x040fe40000410000 */
[C---:B------:R-:W-:Y:S01]  /*10490*/  FMUL.FTZ R148, R5.reuse, R148 ;  /* 0x0000009405947220 */ /* 0x040fe20000410000 */
[----:B------:R-:W-:Y:S01]  /*104a0*/  @P0 MUFU.RCP R9, R202 ;  /* 0x000000ca00090308 */ /* 0x000fe20000001000 */
[----:B---3--:R-:W-:Y:S02]  /*104b0*/  @P1 FMUL.FTZ R16, R16, 0.69314718246459960938 ;  /* 0x3f31721810101820 */ /* 0x008fe40000410000 */
[C---:B------:R-:W-:Y:S02]  /*104c0*/  FMUL.FTZ R149, R5.reuse, R149 ;  /* 0x0000009505957220 */ /* 0x040fe40000410000 */
[C---:B------:R-:W-:Y:S02]  /*104d0*/  FMUL.FTZ R144, R5.reuse, R144 ;  /* 0x0000009005907220 */ /* 0x040fe40000410000 */
[----:B------:R-:W-:Y:S01]  /*104e0*/  FMUL.FTZ R145, R5, R145 ;  /* 0x0000009105917220 */ /* 0x000fe20000410000 */
[----:B------:R-:W2:Y:S01]  /*104f0*/  @P0 MUFU.LG2 R202, R202 ;  /* 0x000000ca00ca0308 */ /* 0x000ea20000000c00 */
[----:B-1----:R-:W-:-:S02]  /*10500*/  @P2 FMUL.FTZ R8, R8, 0.69314718246459960938 ;  /* 0x3f31721808082820 */ /* 0x002fc40000410000 */
[C---:B------:R-:W-:Y:S02]  /*10510*/  FMUL.FTZ R140, R5.reuse, R140 ;  /* 0x0000008c058c7220 */ /* 0x040fe40000410000 */
[C---:B------:R-:W-:Y:S02]  /*10520*/  FMUL.FTZ R141, R5.reuse, R141 ;  /* 0x0000008d058d7220 */ /* 0x040fe40000410000 */
[C---:B------:R-:W-:Y:S01]  /*10530*/  FMUL.FTZ R136, R5.reuse, R136 ;  /* 0x0000008805887220 */ /* 0x040fe20000410000 */
[----:B------:R1:W3:Y:S01]  /*10540*/  @P2 MUFU.RCP R4, R10 ;  /* 0x0000000a00042308 */ /* 0x0002e20000001000 */
[C---:B------:R-:W-:Y:S02]  /*10550*/  FMUL.FTZ R137, R5.reuse, R137 ;  /* 0x0000008905897220 */ /* 0x040fe40000410000 */
[C---:B------:R-:W-:Y:S02]  /*10560*/  FMUL.FTZ R132, R5.reuse, R132 ;  /* 0x0000008405847220 */ /* 0x040fe40000410000 */
[----:B------:R-:W-:-:S02]  /*10570*/  FMUL.FTZ R133, R5, R133 ;  /* 0x0000008505857220 */ /* 0x000fc40000410000 */
[C---:B------:R-:W-:Y:S01]  /*10580*/  FMUL.FTZ R68, R5.reuse, R68 ;  /* 0x0000004405447220 */ /* 0x040fe20000410000 */
[----:B------:R4:W5:Y:S01]  /*10590*/  @P1 MUFU.RCP R6, R11 ;  /* 0x0000000b00061308 */ /* 0x0009620000001000 */
[----:B--2---:R-:W-:Y:S02]  /*105a0*/  @P0 FMUL.FTZ R202, R202, 0.69314718246459960938 ;  /* 0x3f317218caca0820 */ /* 0x004fe40000410000 */
[C---:B------:R-:W-:Y:S02]  /*105b0*/  FMUL.FTZ R69, R5.reuse, R69 ;  /* 0x0000004505457220 */ /* 0x040fe40000410000 */
[C---:B------:R-:W-:Y:S02]  /*105c0*/  FMUL.FTZ R80, R5.reuse, R80 ;  /* 0x0000005005507220 */ /* 0x040fe40000410000 */
[----:B------:R-:W-:Y:S01]  /*105d0*/  FMUL.FTZ R81, R5, R81 ;  /* 0x0000005105517220 */ /* 0x000fe20000410000 */
[----:B-1----:R-:W-:Y:S01]  /*105e0*/  MOV R10, 0xff800000 ;  /* 0xff800000000a7802 */ /* 0x002fe20000000f00 */
[----:B------:R-:W-:Y:S01]  /*105f0*/  @P3 FFMA.FTZ R10, R15, R3, R7 ;  /* 0x000000030f0a3223 */ /* 0x000fe20000010007 */
[----:B------:R-:W-:Y:S01]  /*10600*/  @P0 MOV R3, 0x3f317218 ;  /* 0x3f31721800030802 */ /* 0x000fe20000000f00 */
[----:B------:R-:W-:-:S02]  /*10610*/  FMUL.FTZ R84, R5, R84 ;  /* 0x0000005405547220 */ /* 0x000fc40000410000 */
[----:B------:R-:W-:Y:S02]  /*10620*/  FMUL.FTZ R85, R5, R85 ;  /* 0x0000005505557220 */ /* 0x000fe40000410000 */
[----:B------:R-:W-:Y:S01]  /*10630*/  @P0 FMUL.FTZ R3, R3, c[0x0][0x2d0] ;  /* 0x0000b40003030a20 */ /* 0x000fe20000410000 */
[----:B----4-:R-:W-:Y:S01]  /*10640*/  @P1 MOV R11, 0x3f317218 ;  /* 0x3f317218000b1802 */ /* 0x010fe20000000f00 */
[C---:B------:R-:W-:Y:S02]  /*10650*/  FMUL.FTZ R96, R5.reuse, R96 ;  /* 0x0000006005607220 */ /* 0x040fe40000410000 */
[----:B------:R-:W-:Y:S02]  /*10660*/  FMUL.FTZ R97, R5, R97 ;  /* 0x0000006105617220 */ /* 0x000fe40000410000 */
[----:B------:R-:W-:Y:S02]  /*10670*/  @P1 FMUL.FTZ R11, R11, c[0x0][0x2d0] ;  /* 0x0000b4000b0b1a20 */ /* 0x000fe40000410000 */
[----:B------:R-:W-:-:S02]  /*10680*/  FMUL.FTZ R100, R5, R100 ;  /* 0x0000006405647220 */ /* 0x000fc40000410000 */
[----:B------:R-:W-:Y:S01]  /*10690*/  @P1 FFMA.FTZ R13, R11, R0, R16 ;  /* 0x000000000b0d1223 */ /* 0x000fe20000010010 */
[----:B------:R-:W-:Y:S01]  /*106a0*/  MOV R0, 0xff800000 ;  /* 0xff80000000007802 */ /* 0x000fe20000000f00 */
[C---:B------:R-:W-:Y:S02]  /*106b0*/  FMUL.FTZ R101, R5.reuse, R101 ;  /* 0x0000006505657220 */ /* 0x040fe40000410000 */
[C---:B------:R-:W-:Y:S02]  /*106c0*/  FMUL.FTZ R112, R5.reuse, R112 ;  /* 0x0000007005707220 */ /* 0x040fe40000410000 */
[C---:B------:R-:W-:Y:S02]  /*106d0*/  FMUL.FTZ R113, R5.reuse, R113 ;  /* 0x0000007105717220 */ /* 0x040fe40000410000 */
[C---:B------:R-:W-:Y:S02]  /*106e0*/  FMUL.FTZ R116, R5.reuse, R116 ;  /* 0x0000007405747220 */ /* 0x040fe40000410000 */
[----:B------:R-:W-:-:S02]  /*106f0*/  FMUL.FTZ R117, R5, R117 ;  /* 0x0000007505757220 */ /* 0x000fc40000410000 */
[----:B------:R-:W-:Y:S02]  /*10700*/  FMUL.FTZ R128, R5, R128 ;  /* 0x0000008005807220 */ /* 0x000fe40000410000 */
        /* <DEDUP_REMOVED lines=30> */
[----:B------:R-:W-:Y:S02]  /*108f0*/  FMUL.FTZ R130, R4, R130 ;  /* 0x0000008204827220 */ /* 0x000fe40000410000 */
[C---:B-----5:R-:W-:Y:S02]  /*10900*/  FMUL.FTZ R164, R6.reuse, R164 ;  /* 0x000000a406a47220 */ /* 0x060fe40000410000 */
        /* <DEDUP_REMOVED lines=30> */
[----:B------:R-:W-:Y:S01]  /*10af0*/  @P2 FFMA.FTZ R12, R14, R2, R8 ;  /* 0x000000020e0c2223 */ /* 0x000fe20000010008 */
        /* <DEDUP_REMOVED lines=31> */
[----:B------:R-:W-:Y:S02]  /*10cf0*/  FMUL.FTZ R126, R9, R126 ;  /* 0x0000007e097e7220 */ /* 0x000fe40000410000 */
[----:B------:R-:W-:-:S02]  /*10d00*/  FMUL.FTZ R5, R5, R129 ;  /* 0x0000008105057220 */ /* 0x000fc40000410000 */
[----:B------:R-:W-:Y:S02]  /*10d10*/  FMUL.FTZ R4, R4, R131 ;  /* 0x0000008304047220 */ /* 0x000fe40000410000 */
[----:B------:R-:W-:Y:S02]  /*10d20*/  FMUL.FTZ R6, R6, R125 ;  /* 0x0000007d06067220 */ /* 0x000fe40000410000 */
[----:B------:R-:W-:Y:S02]  /*10d30*/  FMUL.FTZ R9, R9, R127 ;  /* 0x0000007f09097220 */ /* 0x000fe40000410000 */
[----:B------:R-:W-:Y:S02]  /*10d40*/  @P0 FFMA.FTZ R0, R3, R196, R202 ;  /* 0x000000c403000223 */ /* 0x000fe400000100ca */
.L_x_1616:
[----:B------:R1:W5:Y:S01]  /*10d50*/  LDL R11, [R1+0x10] ;  /* 0x00001000010b7983 */ /* 0x0003620000100800 */
[----:B------:R-:W-:Y:S01]  /*10d60*/  LOP3.LUT P4, RZ, R247, 0x7f, RZ, 0xc0, !PT ;  /* 0x0000007ff7ff7812 */ /* 0x000fe2000788c0ff */
[----:B------:R-:W-:-:S12]  /*10d70*/  BSSY B0, `(.L_x_1671) ;  /* 0x0000010000007945 */ /* 0x000fd80003800000 */
[----:B------:R-:W-:Y:S05]  /*10d80*/  @P4 BRA `(.L_x_1672) ;  /* 0x000000e000004947 */ /* 0x000fea0003800000 */
[----:B------:R-:W2:Y:S01]  /*10d90*/  S2R R3, SR_LANEID ;  /* 0x0000000000037919 */ /* 0x000ea20000000000 */
[----:B------:R-:W-:Y:S01]  /*10da0*/  VOTEU.ANY UR4, UPT, PT ;  /* 0x0000000000047886 */ /* 0x000fe200038e0100 */
[----:B------:R-:W-:Y:S01]  /*10db0*/  IMAD.MOV.U32 R14, RZ, RZ, c[0x0][0x580] ;  /* 0x00016000ff0e7624 */ /* 0x000fe200078e00ff */
[----:B------:R-:W2:Y:S01]  /*10dc0*/  FLO.U32 R8, UR4 ;  /* 0x0000000400087d00 */ /* 0x000ea200080e0000 */
[----:B------:R-:W-:-:S07]  /*10dd0*/  IMAD.MOV.U32 R15, RZ, RZ, c[0x0][0x584] ;  /* 0x00016100ff0f7624 */ /* 0x000fce00078e00ff */
[----:B------:R-:W3:Y:S01]  /*10de0*/  POPC R7, UR4 ;  /* 0x0000000400077d09 */ /* 0x000ee20008000000 */
[----:B--2---:R-:W-:-:S13]  /*10df0*/  ISETP.EQ.U32.AND P0, PT, R8, R3, PT ;  /* 0x000000030800720c */ /* 0x004fda0003f02070 */
[----:B---3--:R-:W2:Y:S04]  /*10e00*/  @P0 ATOMG.E.ADD.STRONG.GPU PT, R7, [R14.64], R7 ;  /* 0x000000070e0709a8 */ /* 0x008ea800081ee1c6 */
[----:B------:R-:W3:Y:S02]  /*10e10*/  S2R R3, SR_LTMASK ;  /* 0x0000000000037919 */ /* 0x000ee40000003900 */
[----:B---3--:R-:W-:-:S06]  /*10e20*/  LOP3.LUT R3, R3, UR4, RZ, 0xc0, !PT ;  /* 0x0000000403037c12 */ /* 0x008fcc000f8ec0ff */
[----:B------:R-:W3:Y:S01]  /*10e30*/  POPC R3, R3 ;  /* 0x0000000300037309 */ /* 0x000ee20000000000 */
[----:B--2---:R-:W3:Y:S02]  /*10e40*/  SHFL.IDX PT, R7, R7, R8, 0x1f ;  /* 0x00001f0807077589 */ /* 0x004ee400000e0000 */
[----:B---3-5:R-:W-:-:S05]  /*10e50*/  IADD3 R11, R7, c[0x0][0xc], R3 ;  /* 0x00000300070b7a10 */ /* 0x028fca0007ffe003 */
[----:B------:R2:W-:Y:S02]  /*10e60*/  STL [R1+0x10], R11 ;  /* 0x0000100b01007387 */ /* 0x0005e40000100800 */
.L_x_1672:
[----:B------:R-:W-:Y:S05]  /*10e70*/  BSYNC B0 ;  /* 0x0000000000007941 */ /* 0x000fea0003800000 */
.L_x_1671:
[----:B------:R-:W-:Y:S01]  /*10e80*/  PRMT R2, R2, 0x9910, RZ ;  /* 0x0000991002027816 */ /* 0x000fe200000000ff */
[----:B------:R-:W-:Y:S03]  /*10e90*/  BSSY B1, `(.L_x_1673) ;  /* 0x000024f000017945 */ /* 0x000fe60003800000 */
[----:B------:R-:W-:Y:S01]  /*10ea0*/  ISETP.NE.AND P0, PT, R2, RZ, PT ;  /* 0x000000ff0200720c */ /* 0x000fe20003f05270 */
[----:B-----5:R-:W-:-:S12]  /*10eb0*/  IMAD.MOV.U32 R2, RZ, RZ, R11 ;  /* 0x000000ffff027224 */ /* 0x020fd800078e000b */
[----:B------:R-:W-:Y:S05]  /*10ec0*/  @!P0 BRA `(.L_x_1674) ;  /* 0x0000177000008947 */ /* 0x000fea0003800000 */
[----:B------:R-:W3:Y:S04]  /*10ed0*/  LDL R16, [R1+0x8] ;  /* 0x0000080001107983 */ /* 0x000ee80000100800 */
[----:B------:R-:W4:Y:S04]  /*10ee0*/  LDL R15, [R1+0x24] ;  /* 0x00002400010f7983 */ /* 0x000f280000100800 */
[----:B------:R-:W5:Y:S04]  /*10ef0*/  LDL R14, [R1+0x18] ;  /* 0x00001800010e7983 */ /* 0x000f680000100800 */
[----:B--2---:R-:W2:Y:S04]  /*10f00*/  LDL R11, [R1+0x20] ;  /* 0x00002000010b7983 */ /* 0x004ea80000100800 */
[----:B------:R-:W2:Y:S04]  /*10f10*/  LDL R8, [R1+0x2c] ;  /* 0x00002c0001087983 */ /* 0x000ea80000100800 */
[----:B------:R-:W2:Y:S04]  /*10f20*/  LDL R7, [R1+0x1c] ;  /* 0x00001c0001077983 */ /* 0x000ea80000100800 */
[----:B------:R-:W2:Y:S01]  /*10f30*/  LDL R3, [R1+0x28] ;  /* 0x0000280001037983 */ /* 0x000ea20000100800 */
        /* <DEDUP_REMOVED lines=65> */
[----:B------:R-:W-:Y:S01]  /*11350*/  F2FP.PACK_AB R9, R9, R126 ;  /* 0x0000007e0909723e */ /* 0x000fe200000000ff */
[----:B---3--:R3:W-:Y:S04]  /*11360*/  STS [R16], R160 ;  /* 0x000000a010007388 */ /* 0x0087e80000000800 */
[----:B------:R3:W-:Y:S04]  /*11370*/  STS [R16+0x400], R162 ;  /* 0x000400a210007388 */ /* 0x0007e80000000800 */
[----:B------:R3:W-:Y:S04]  /*11380*/  STS [R249], R156 ;  /* 0x0000009cf9007388 */ /* 0x0007e80000000800 */
[----:B------:R3:W-:Y:S04]  /*11390*/  STS [R249+0x400], R158 ;  /* 0x0004009ef9007388 */ /* 0x0007e80000000800 */
[----:B------:R3:W-:Y:S04]  /*113a0*/  STS [R16+0x2000], R164 ;  /* 0x002000a410007388 */ /* 0x0007e80000000800 */
[----:B------:R3:W-:Y:S04]  /*113b0*/  STS [R16+0x2400], R166 ;  /* 0x002400a610007388 */ /* 0x0007e80000000800 */
[----:B------:R3:W-:Y:S04]  /*113c0*/  STS [R249+0x2000], R168 ;  /* 0x002000a8f9007388 */ /* 0x0007e80000000800 */
[----:B------:R3:W-:Y:S04]  /*113d0*/  STS [R249+0x2400], R170 ;  /* 0x002400aaf9007388 */ /* 0x0007e80000000800 */
[----:B----4-:R3:W-:Y:S04]  /*113e0*/  STS [R15], R152 ;  /* 0x000000980f007388 */ /* 0x0107e80000000800 */
[----:B------:R3:W-:Y:S04]  /*113f0*/  STS [R15+0x400], R154 ;  /* 0x0004009a0f007388 */ /* 0x0007e80000000800 */
[----:B-----5:R3:W-:Y:S04]  /*11400*/  STS [R14], R148 ;  /* 0x000000940e007388 */ /* 0x0207e80000000800 */
[----:B------:R3:W-:Y:S04]  /*11410*/  STS [R14+0x400], R150 ;  /* 0x000400960e007388 */ /* 0x0007e80000000800 */
[----:B------:R3:W-:Y:S04]  /*11420*/  STS [R15+0x2000], R172 ;  /* 0x002000ac0f007388 */ /* 0x0007e80000000800 */
[----:B------:R3:W-:Y:S04]  /*11430*/  STS [R15+0x2400], R174 ;  /* 0x002400ae0f007388 */ /* 0x0007e80000000800 */
[----:B------:R3:W-:Y:S04]  /*11440*/  STS [R14+0x2000], R176 ;  /* 0x002000b00e007388 */ /* 0x0007e80000000800 */
[----:B------:R3:W-:Y:S04]  /*11450*/  STS [R14+0x2400], R178 ;  /* 0x002400b20e007388 */ /* 0x0007e80000000800 */
[----:B--2---:R3:W-:Y:S04]  /*11460*/  STS [R11], R144 ;  /* 0x000000900b007388 */ /* 0x0047e80000000800 */
[----:B------:R3:W-:Y:S04]  /*11470*/  STS [R11+0x400], R146 ;  /* 0x000400920b007388 */ /* 0x0007e80000000800 */
[----:B------:R3:W-:Y:S04]  /*11480*/  STS [R8], R140 ;  /* 0x0000008c08007388 */ /* 0x0007e80000000800 */
[----:B------:R3:W-:Y:S04]  /*11490*/  STS [R8+0x400], R142 ;  /* 0x0004008e08007388 */ /* 0x0007e80000000800 */
[----:B------:R3:W-:Y:S04]  /*114a0*/  STS [R11+0x2000], R180 ;  /* 0x002000b40b007388 */ /* 0x0007e80000000800 */
[----:B------:R3:W-:Y:S04]  /*114b0*/  STS [R11+0x2400], R182 ;  /* 0x002400b60b007388 */ /* 0x0007e80000000800 */
[----:B------:R3:W-:Y:S04]  /*114c0*/  STS [R8+0x2000], R184 ;  /* 0x002000b808007388 */ /* 0x0007e80000000800 */
        /* <DEDUP_REMOVED lines=43> */
[----:B---3--:R-:W-:Y:S01]  /*11780*/  SHF.R.S32.HI R3, RZ, 0x1f, R247 ;  /* 0x0000001fff037819 */ /* 0x008fe200000114f7 */
[----:B------:R-:W-:Y:S01]  /*11790*/  IMAD.MOV.U32 R6, RZ, RZ, RZ ;  /* 0x000000ffff067224 */ /* 0x000fe200078e00ff */
[----:B------:R-:W-:Y:S01]  /*117a0*/  MOV R4, 0x11800 ;  /* 0x0001180000047802 */ /* 0x000fe20000000f00 */
[----:B------:R-:W-:Y:S01]  /*117b0*/  IMAD.MOV.U32 R5, RZ, RZ, 0x1f ;  /* 0x0000001fff057424 */ /* 0x000fe200078e00ff */
[----:B------:R-:W-:-:S04]  /*117c0*/  LEA.HI R3, R3, R247, RZ, 0x7 ;  /* 0x000000f703037211 */ /* 0x000fc800078f38ff */
[----:B------:R-:W-:-:S05]  /*117d0*/  SHF.R.S32.HI R3, RZ, 0x7, R3 ;  /* 0x00000007ff037819 */ /* 0x000fca0000011403 */
[----:B------:R-:W-:Y:S02]  /*117e0*/  IMAD.MOV.U32 R7, RZ, RZ, R3 ;  /* 0x000000ffff077224 */ /* 0x000fe400078e0003 */
[----:B-1----:R-:W-:Y:S05]  /*117f0*/  CALL.REL.NOINC `($__internal_5_$__cuda_sm70_shflsync_idx_p) ;  /* 0x000061c000007944 */ /* 0x002fea0003c00000 */
.L_x_1675:
[----:B---3--:R-:W2:Y:S04]  /*11800*/  LDL.LU R11, [R1+0x40] ;  /* 0x00004000010b7983 */ /* 0x008ea80000300800 */
[----:B------:R-:W3:Y:S04]  /*11810*/  LDL.LU R18, [R1+0x50] ;  /* 0x0000500001127983 */ /* 0x000ee80000300800 */
[----:B------:R-:W4:Y:S04]  /*11820*/  LDL R16, [R1+0x4] ;  /* 0x0000040001107983 */ /* 0x000f280000100800 */
[----:B------:R-:W3:Y:S01]  /*11830*/  LDL.LU R64, [R1+0x3c] ;  /* 0x00003c0001407983 */ /* 0x000ee20000300800 */
[----:B------:R-:W-:-:S03]  /*11840*/  IMAD.MOV.U32 R3, RZ, RZ, 0x1 ;  /* 0x00000001ff037424 */ /* 0x000fc600078e00ff */
[----:B------:R-:W4:Y:S02]  /*11850*/  LDL R17, [R1] ;  /* 0x0000000001117983 */ /* 0x000f240000100800 */
[----:B------:R-:W-:Y:S02]  /*11860*/  ISETP.NE.AND P1, PT, R3, c[0x0][0x4e8], PT ;  /* 0x00013a0003007a0c */ /* 0x000fe40003f25270 */
[----:B------:R1:W5:Y:S01]  /*11870*/  LDL R71, [R1+0xc] ;  /* 0x00000c0001477983 */ /* 0x0003620000100800 */
[----:B------:R-:W-:Y:S02]  /*11880*/  ULDC UR5, c[0x0][0x4e8] ;  /* 0x00013a0000057ab9 */ /* 0x000fe40000000800 */
[----:B------:R-:W-:Y:S02]  /*11890*/  ULDC UR4, c[0x0][0x388] ;  /* 0x0000e20000047ab9 */ /* 0x000fe40000000800 */
[----:B------:R-:W-:Y:S01]  /*118a0*/  UIMAD UR4, UR5, UR4, URZ ;  /* 0x00000004050472a4 */ /* 0x000fe2000f8e023f */
[----:B------:R-:W-:-:S04]  /*118b0*/  SHF.R.S32.HI R61, RZ, 0x1f, R247 ;  /* 0x0000001fff3d7819 */ /* 0x000fc800000114f7 */
[----:B------:R-:W-:-:S04]  /*118c0*/  LEA.HI R61, R61, R247, RZ, 0x3 ;  /* 0x000000f73d3d7211 */ /* 0x000fc800078f18ff */
[----:B------:R-:W-:Y:S01]  /*118d0*/  SHF.R.S32.HI R61, RZ, 0x3, R61 ;  /* 0x00000003ff3d7819 */ /* 0x000fe2000001143d */
[----:B------:R-:W-:Y:S01]  /*118e0*/  BSSY B0, `(.L_x_1676) ;  /* 0x000006c000007945 */ /* 0x000fe20003800000 */
[----:B--2---:R-:W-:Y:S01]  /*118f0*/  SHF.R.S32.HI R6, RZ, 0x1f, R11 ;  /* 0x0000001fff067819 */ /* 0x004fe2000001140b */
[----:B------:R-:W-:-:S04]  /*11900*/  IMAD.WIDE.U32 R8, R11, c[0x0][0x490], RZ ;  /* 0x000124000b087a25 */ /* 0x000fc800078e00ff */
[C---:B------:R-:W-:Y:S02]  /*11910*/  IMAD R4, R6.reuse, c[0x0][0x490], RZ ;  /* 0x0001240006047a24 */ /* 0x040fe400078e02ff */
[----:B------:R-:W-:Y:S02]  /*11920*/  IMAD R6, R6, c[0x0][0x3e8], RZ ;  /* 0x0000fa0006067a24 */ /* 0x000fe400078e02ff */
[C---:B------:R-:W-:Y:S02]  /*11930*/  IMAD R4, R11.reuse, c[0x0][0x494], R4 ;  /* 0x000125000b047a24 */ /* 0x040fe400078e0204 */
[----:B------:R-:W-:Y:S02]  /*11940*/  IMAD R6, R11, c[0x0][0x3ec], R6 ;  /* 0x0000fb000b067a24 */ /* 0x000fe400078e0206 */
[----:B---3--:R-:W-:Y:S02]  /*11950*/  IMAD.IADD R3, R252, 0x1, R64 ;  /* 0x00000001fc037824 */ /* 0x008fe400078e0240 */
[----:B------:R-:W-:Y:S01]  /*11960*/  IMAD.IADD R9, R9, 0x1, R4 ;  /* 0x0000000109097824 */ /* 0x000fe200078e0204 */
[----:B------:R-:W-:Y:S01]  /*11970*/  SHF.R.S32.HI R4, RZ, 0x1f, R18 ;  /* 0x0000001fff047819 */ /* 0x000fe20000011412 */
[----:B------:R-:W-:Y:S01]  /*11980*/  @P1 IMAD.HI.U32 R5, R3, c[0x0][0x4ec], RZ ;  /* 0x00013b0003051a27 */ /* 0x000fe200078e00ff */
[----:B------:R-:W-:-:S03]  /*11990*/  MOV R7, R3 ;  /* 0x0000000300077202 */ /* 0x000fc60000000f00 */
[----:B------:R-:W-:Y:S01]  /*119a0*/  IMAD.WIDE.U32 R14, R11, c[0x0][0x3e8], RZ ;  /* 0x0000fa000b0e7a25 */ /* 0x000fe200078e00ff */
[----:B------:R-:W-:-:S05]  /*119b0*/  @P1 SHF.R.U32.HI R7, RZ, c[0x0][0x4f0], R5 ;  /* 0x00013c00ff071a19 */ /* 0x000fca0000011605 */
[----:B------:R-:W-:Y:S02]  /*119c0*/  IMAD.MOV R5, RZ, RZ, -R7 ;  /* 0x000000ffff057224 */ /* 0x000fe400078e0a07 */
[----:B------:R-:W-:Y:S02]  /*119d0*/  IMAD R11, R4, c[0x0][0x498], RZ ;  /* 0x00012600040b7a24 */ /* 0x000fe400078e02ff */
[----:B------:R-:W-:Y:S02]  /*119e0*/  IMAD R5, R5, c[0x0][0x4e8], R3 ;  /* 0x00013a0005057a24 */ /* 0x000fe400078e0203 */
[C---:B------:R-:W-:Y:S01]  /*119f0*/  IMAD.WIDE.U32 R8, R18.reuse, c[0x0][0x498], R8 ;  /* 0x0001260012087a25 */ /* 0x040fe200078e0008 */
[----:B------:R-:W-:Y:S02]  /*11a00*/  IADD3 R15, R15, R6, RZ ;  /* 0x000000060f0f7210 */ /* 0x000fe40007ffe0ff */
[----:B------:R-:W-:Y:S01]  /*11a10*/  SHF.R.S32.HI R3, RZ, 0x1f, R7 ;  /* 0x0000001fff037819 */ /* 0x000fe20000011407 */
[----:B------:R-:W-:Y:S01]  /*11a20*/  IMAD R11, R18, c[0x0][0x49c], R11 ;  /* 0x00012700120b7a24 */ /* 0x000fe200078e020b */
[----:B------:R-:W-:-:S02]  /*11a30*/  IADD3 R8, P0, R7, R8, RZ ;  /* 0x0000000807087210 */ /* 0x000fc40007f1e0ff */
[----:B------:R-:W-:Y:S01]  /*11a40*/  SHF.R.S32.HI R6, RZ, 0x1f, R5 ;  /* 0x0000001fff067819 */ /* 0x000fe20000011405 */
[----:B------:R-:W-:Y:S01]  /*11a50*/  IMAD R4, R4, c[0x0][0x3f0], RZ ;  /* 0x0000fc0004047a24 */ /* 0x000fe200078e02ff */
[----:B------:R-:W-:Y:S01]  /*11a60*/  IADD3.X R9, R3, R9, R11, P0, !PT ;  /* 0x0000000903097210 */ /* 0x000fe200007fe40b */
[----:B----4-:R-:W-:Y:S01]  /*11a70*/  IMAD.IADD R3, R16, 0x1, R64 ;  /* 0x0000000110037824 */ /* 0x010fe200078e0240 */
[----:B------:R-:W-:Y:S01]  /*11a80*/  SHF.R.S32.HI R16, RZ, 0x1f, R247 ;  /* 0x0000001fff107819 */ /* 0x000fe200000114f7 */
[----:B------:R-:W-:Y:S02]  /*11a90*/  IMAD R6, R6, c[0x0][0x488], RZ ;  /* 0x0001220006067a24 */ /* 0x000fe400078e02ff */
[----:B------:R-:W-:Y:S01]  /*11aa0*/  IMAD R4, R18, c[0x0][0x3f4], R4 ;  /* 0x0000fd0012047a24 */ /* 0x000fe200078e0204 */
[----:B------:R-:W-:Y:S01]  /*11ab0*/  LEA.HI R16, R16, R247, RZ, 0x5 ;  /* 0x000000f710107211 */ /* 0x000fe200078f28ff */
[----:B------:R-:W-:-:S04]  /*11ac0*/  IMAD.WIDE.U32 R14, R18, c[0x0][0x3f0], R14 ;  /* 0x0000fc00120e7a25 */ /* 0x000fc800078e000e */
[C---:B------:R-:W-:Y:S02]  /*11ad0*/  IMAD R6, R5.reuse, c[0x0][0x48c], R6 ;  /* 0x0001230005067a24 */ /* 0x040fe400078e0206 */
[----:B------:R-:W-:Y:S01]  /*11ae0*/  IMAD.WIDE.U32 R8, R5, c[0x0][0x488], R8 ;  /* 0x0001220005087a25 */ /* 0x000fe200078e0008 */
[----:B------:R-:W-:-:S03]  /*11af0*/  LOP3.LUT R16, R16, 0xffffffe0, RZ, 0xc0, !PT ;  /* 0xffffffe010107812 */ /* 0x000fc600078ec0ff */
[----:B------:R-:W-:Y:S01]  /*11b00*/  @P1 IMAD.HI.U32 R5, R3, c[0x0][0x4ec], RZ ;  /* 0x00013b0003051a27 */ /* 0x000fe200078e00ff */
[----:B------:R-:W-:-:S03]  /*11b10*/  IADD3 R6, R9, R6, RZ ;  /* 0x0000000609067210 */ /* 0x000fc60007ffe0ff */
[----:B------:R-:W-:Y:S01]  /*11b20*/  IMAD.IADD R21, R15, 0x1, R4 ;  /* 0x000000010f157824 */ /* 0x000fe200078e0204 */
[C---:B------:R-:W-:Y:S02]  /*11b30*/  LEA R4, P0, R8.reuse, c[0x0][0x450], 0x2 ;  /* 0x0001140008047a11 */ /* 0x040fe400078010ff */
[----:B------:R-:W-:Y:S02]  /*11b40*/  MOV R11, R3 ;  /* 0x00000003000b7202 */ /* 0x000fe40000000f00 */
[----:B------:R-:W-:Y:S02]  /*11b50*/  @P1 SHF.R.U32.HI R11, RZ, c[0x0][0x4f0], R5 ;  /* 0x00013c00ff0b1a19 */ /* 0x000fe40000011605 */
[----:B------:R-:W-:Y:S02]  /*11b60*/  LEA.HI.X R5, R8, c[0x0][0x454], R6, 0x2, P0 ;  /* 0x0001150008057a11 */ /* 0x000fe400000f1406 */
[----:B------:R-:W-:Y:S01]  /*11b70*/  IADD3 R16, -R16, R247, RZ ;  /* 0x000000f710107210 */ /* 0x000fe20007ffe1ff */
[----:B------:R-:W-:Y:S01]  /*11b80*/  IMAD.IADD R6, R17, 0x1, R64 ;  /* 0x0000000111067824 */ /* 0x000fe200078e0240 */
[----:B------:R-:W-:Y:S01]  /*11b90*/  SHF.R.S32.HI R62, RZ, 0x1f, R11 ;  /* 0x0000001fff3e7819 */ /* 0x000fe2000001140b */
[----:B------:R-:W-:Y:S01]  /*11ba0*/  SHFL.IDX PT, R18, R4, RZ, 0x1c1f ;  /* 0x001c1fff04127589 */ /* 0x000fe200000e0000 */
[----:B------:R-:W-:-:S03]  /*11bb0*/  LOP3.LUT P0, RZ, R16, 0x3, RZ, 0xc0, !PT ;  /* 0x0000000310ff7812 */ /* 0x000fc6000780c0ff */
[----:B------:R-:W2:Y:S01]  /*11bc0*/  SHFL.IDX PT, R19, R5, RZ, 0x1c1f ;  /* 0x001c1fff05137589 */ /* 0x000ea200000e0000 */
[----:B------:R-:W-:-:S03]  /*11bd0*/  IMAD.MOV.U32 R20, RZ, RZ, R14 ;  /* 0x000000ffff147224 */ /* 0x000fc600078e000e */
[----:B------:R-:W-:Y:S01]  /*11be0*/  SHFL.IDX PT, R16, R4, 0x1, 0x1c1f ;  /* 0x003c1f0004107f89 */ /* 0x000fe200000e0000 */
[----:B------:R-:W-:-:S03]  /*11bf0*/  IMAD R62, R62, c[0x0][0x3e0], RZ ;  /* 0x0000f8003e3e7a24 */ /* 0x000fc600078e02ff */
[----:B------:R-:W3:Y:S04]  /*11c00*/  SHFL.IDX PT, R17, R5, 0x1, 0x1c1f ;  /* 0x003c1f0005117f89 */ /* 0x000ee800000e0000 */
[----:B------:R-:W-:Y:S04]  /*11c10*/  SHFL.IDX PT, R8, R4, 0x2, 0x1c1f ;  /* 0x005c1f0004087f89 */ /* 0x000fe800000e0000 */
[----:B------:R-:W4:Y:S04]  /*11c20*/  SHFL.IDX PT, R9, R5, 0x2, 0x1c1f ;  /* 0x005c1f0005097f89 */ /* 0x000f2800000e0000 */
[----:B------:R-:W-:Y:S04]  /*11c30*/  SHFL.IDX PT, R4, R4, 0x3, 0x1c1f ;  /* 0x007c1f0004047f89 */ /* 0x000fe800000e0000 */
[----:B------:R-:W1:Y:S01]  /*11c40*/  SHFL.IDX PT, R5, R5, 0x3, 0x1c1f ;  /* 0x007c1f0005057f89 */ /* 0x000e6200000e0000 */
[C---:B------:R-:W-:Y:S01]  /*11c50*/  IADD3 R7, -R11.reuse, RZ, RZ ;  /* 0x000000ff0b077210 */ /* 0x040fe20007ffe1ff */
[C---:B------:R-:W-:Y:S01]  /*11c60*/  IMAD R62, R11.reuse, c[0x0][0x3e4], R62 ;  /* 0x0000f9000b3e7a24 */ /* 0x040fe200078e023e */
[C---:B------:R-:W-:Y:S01]  /*11c70*/  IADD3 R14, R6.reuse, 0x8, RZ ;  /* 0x00000008060e7810 */ /* 0x040fe20007ffe0ff */
[----:B------:R-:W-:Y:S01]  /*11c80*/  IMAD.WIDE.U32 R20, R11, c[0x0][0x3e0], R20 ;  /* 0x0000f8000b147a25 */ /* 0x000fe200078e0014 */
[----:B------:R-:W-:-:S02]  /*11c90*/  ISETP.GE.OR P3, PT, R6, UR4, P0 ;  /* 0x0000000406007c0c */ /* 0x000fc40008766670 */
[C---:B------:R-:W-:Y:S02]  /*11ca0*/  IADD3 R11, R6.reuse, 0x40, RZ ;  /* 0x00000040060b7810 */ /* 0x040fe40007ffe0ff */
[----:B------:R-:W-:Y:S01]  /*11cb0*/  IADD3 R6, R6, 0x48, RZ ;  /* 0x0000004806067810 */ /* 0x000fe20007ffe0ff */
[----:B------:R-:W-:Y:S01]  /*11cc0*/  IMAD R3, R7, c[0x0][0x4e8], R3 ;  /* 0x00013a0007037a24 */ /* 0x000fe200078e0203 */
[----:B------:R-:W-:Y:S02]  /*11cd0*/  ISETP.GE.OR P2, PT, R14, UR4, P0 ;  /* 0x000000040e007c0c */ /* 0x000fe40008746670 */
[----:B------:R-:W-:Y:S02]  /*11ce0*/  ISETP.GE.OR P1, PT, R11, UR4, P0 ;  /* 0x000000040b007c0c */ /* 0x000fe40008726670 */
[----:B------:R-:W-:Y:S02]  /*11cf0*/  ISETP.GE.OR P0, PT, R6, UR4, P0 ;  /* 0x0000000406007c0c */ /* 0x000fe40008706670 */
[----:B------:R-:W-:Y:S01]  /*11d00*/  SHF.R.S32.HI R6, RZ, 0x1f, R3 ;  /* 0x0000001fff067819 */ /* 0x000fe20000011403 */
[----:B--2---:R2:W-:Y:S04]  /*11d10*/  @!P3 ST.E [R18.64], R10 ;  /* 0x0000000a1200b985 */ /* 0x0045e8000c101906 */
[----:B------:R-:W-:-:S02]  /*11d20*/  IMAD R6, R6, c[0x0][0x3d8], RZ ;  /* 0x0000f60006067a24 */ /* 0x000fc400078e02ff */
[----:B---3--:R2:W-:Y:S01]  /*11d30*/  @!P2 ST.E [R16.64], R12 ;  /* 0x0000000c1000a985 */ /* 0x0085e2000c101906 */
[----:B------:R-:W-:Y:S01]  /*11d40*/  IMAD.IADD R63, R21, 0x1, R62 ;  /* 0x00000001153f7824 */ /* 0x000fe200078e023e */
[----:B------:R-:W-:Y:S01]  /*11d50*/  MOV R62, R20 ;  /* 0x00000014003e7202 */ /* 0x000fe20000000f00 */
[C---:B------:R-:W-:Y:S01]  /*11d60*/  IMAD R60, R3.reuse, c[0x0][0x3dc], R6 ;  /* 0x0000f700033c7a24 */ /* 0x040fe200078e0206 */
[----:B----4-:R2:W-:Y:S04]  /*11d70*/  @!P1 ST.E [R8.64], R13 ;  /* 0x0000000d08009985 */ /* 0x0105e8000c101906 */
[----:B-1----:R2:W-:Y:S04]  /*11d80*/  @!P0 ST.E [R4.64], R0 ;  /* 0x0000000004008985 */ /* 0x0025e8000c101906 */
        /* <DEDUP_REMOVED lines=14> */
[----:B------:R-:W-:Y:S01]  /*11e70*/  IMAD.WIDE.U32 R62, R3, c[0x0][0x3d8], R62 ;  /* 0x0000f600033e7a25 */ /* 0x000fe200078e003e */
[----:B------:R-:W-:-:S03]  /*11e80*/  IADD3 R70, R61, R64, RZ ;  /* 0x000000403d467210 */ /* 0x000fc60007ffe0ff */
[----:B------:R-:W-:Y:S01]  /*11e90*/  IMAD.IADD R60, R63, 0x1, R60 ;  /* 0x000000013f3c7824 */ /* 0x000fe200078e023c */
[----:B------:R-:W-:-:S04]  /*11ea0*/  LEA R69, P0, R62, c[0x0][0x380], 0x1 ;  /* 0x0000e0003e457a11 */ /* 0x000fc800078008ff */
[----:B------:R-:W-:Y:S02]  /*11eb0*/  LEA.HI.X R68, R62, c[0x0][0x384], R60, 0x1, P0 ;  /* 0x0000e1003e447a11 */ /* 0x000fe400000f0c3c */
[----:B------:R-:W-:Y:S01]  /*11ec0*/  ISETP.GE.AND P0, PT, R70, UR4, PT ;  /* 0x0000000446007c0c */ /* 0x000fe2000bf06270 */
[----:B------:R2:W1:Y:S04]  /*11ed0*/  SHFL.IDX PT, R0, R69, RZ, 0x181f ;  /* 0x00181fff45007589 */ /* 0x00046800000e0000 */
[----:B------:R2:W1:Y:S08]  /*11ee0*/  SHFL.IDX PT, R3, R68, RZ, 0x181f ;  /* 0x00181fff44037589 */ /* 0x00047000000e0000 */
[----:B------:R-:W-:Y:S05]  /*11ef0*/  @P0 BRA `(.L_x_1677) ;  /* 0x000000a000000947 */ /* 0x000fea0003800000 */
[----:B---34-:R-:W3:Y:S01]  /*11f00*/  LDS.128 R64, [R251+0x80] ;  /* 0x00008000fb407984 */ /* 0x018ee20000000c00 */
[----:B-----5:R-:W-:-:S02]  /*11f10*/  ISETP.GE.AND P3, PT, R71, c[0x0][0x3c8], PT ;  /* 0x0000f20047007a0c */ /* 0x020fc40003f66270 */
[----:B------:R-:W-:Y:S01]  /*11f20*/  ISETP.GE.AND P2, PT, R250, c[0x0][0x3c8], PT ;  /* 0x0000f200fa007a0c */ /* 0x000fe20003f46270 */
[----:B------:R-:W4:Y:S10]  /*11f30*/  LDS.128 R60, [R251+0x4080] ;  /* 0x00408000fb3c7984 */ /* 0x000f340000000c00 */
[----:B-1----:R-:W-:-:S02]  /*11f40*/  @!P3 LEA R72, P1, R71, R0, 0x1 ;  /* 0x000000004748b211 */ /* 0x002fc400078208ff */
[C---:B------:R-:W-:Y:S02]  /*11f50*/  @!P2 LEA R74, P0, R250.reuse, R0, 0x1 ;  /* 0x00000000fa4aa211 */ /* 0x040fe400078008ff */
[-C--:B------:R-:W-:Y:S02]  /*11f60*/  @!P3 LEA.HI.X R73, R71, R3.reuse, R246, 0x1, P1 ;  /* 0x000000034749b211 */ /* 0x080fe400008f0cf6 */
[----:B------:R-:W-:-:S03]  /*11f70*/  @!P2 LEA.HI.X R75, R250, R3, R245, 0x1, P0 ;  /* 0x00000003fa4ba211 */ /* 0x000fc600000f0cf5 */
[----:B---3--:R1:W-:Y:S04]  /*11f80*/  @!P3 ST.E.128 [R72.64], R64 ;  /* 0x000000404800b985 */ /* 0x0083e8000c101d06 */
[----:B----4-:R1:W-:Y:S02]  /*11f90*/  @!P2 ST.E.128 [R74.64], R60 ;  /* 0x0000003c4a00a985 */ /* 0x0103e4000c101d06 */
.L_x_1677:
[----:B---34-:R-:W-:Y:S05]  /*11fa0*/  BSYNC B0 ;  /* 0x0000000000007941 */ /* 0x018fea0003800000 */
.L_x_1676:
[----:B-1----:R-:W-:Y:S01]  /*11fb0*/  IADD3 R60, R70, 0x10, RZ ;  /* 0x00000010463c7810 */ /* 0x002fe20007ffe0ff */
[----:B------:R1:W3:Y:S01]  /*11fc0*/  SHFL.IDX PT, R3, R68, 0x1, 0x181f ;  /* 0x00381f0044037f89 */ /* 0x0002e200000e0000 */
[----:B------:R-:W-:Y:S02]  /*11fd0*/  BSSY B0, `(.L_x_1678) ;  /* 0x000000c000007945 */ /* 0x000fe40003800000 */
[----:B------:R-:W-:Y:S01]  /*11fe0*/  ISETP.GE.AND P0, PT, R60, UR4, PT ;  /* 0x000000043c007c0c */ /* 0x000fe2000bf06270 */
[----:B--2---:R1:W2:-:S12]  /*11ff0*/  SHFL.IDX PT, R0, R69, 0x1, 0x181f ;  /* 0x00381f0045007f89 */ /* 0x00429800000e0000 */
[----:B------:R-:W-:Y:S05]  /*12000*/  @P0 BRA `(.L_x_1679) ;  /* 0x0000008000000947 */ /* 0x000fea0003800000 */
[----:B-----5:R-:W-:Y:S02]  /*12010*/  ISETP.GE.AND P1, PT, R71, c[0x0][0x3c8], PT ;  /* 0x0000f20047007a0c */ /* 0x020fe40003f26270 */
[----:B------:R-:W-:-:S11]  /*12020*/  ISETP.GE.AND P0, PT, R250, c[0x0][0x3c8], PT ;  /* 0x0000f200fa007a0c */ /* 0x000fd60003f06270 */
[CC--:B--2---:R-:W-:Y:S02]  /*12030*/  @!P1 LEA R60, P3, R71.reuse, R0.reuse, 0x1 ;  /* 0x00000000473c9211 */ /* 0x0c4fe400078608ff */
[C---:B------:R-:W-:Y:S02]  /*12040*/  @!P0 LEA R62, P2, R250.reuse, R0, 0x1 ;  /* 0x00000000fa3e8211 */ /* 0x040fe400078408ff */
[-C--:B---3--:R-:W-:Y:S02]  /*12050*/  @!P1 LEA.HI.X R61, R71, R3.reuse, R246, 0x1, P3 ;  /* 0x00000003473d9211 */ /* 0x088fe400018f0cf6 */
[----:B------:R-:W-:-:S03]  /*12060*/  @!P0 LEA.HI.X R63, R250, R3, R245, 0x1, P2 ;  /* 0x00000003fa3f8211 */ /* 0x000fc600010f0cf5 */
[----:B------:R2:W-:Y:S04]  /*12070*/  @!P1 ST.E.128 [R60.64], R56 ;  /* 0x000000383c009985 */ /* 0x0005e8000c101d06 */
[----:B------:R2:W-:Y:S02]  /*12080*/  @!P0 ST.E.128 [R62.64], R28 ;  /* 0x0000001c3e008985 */ /* 0x0005e4000c101d06 */
.L_x_1679:
[----:B------:R-:W-:Y:S05]  /*12090*/  BSYNC B0 ;  /* 0x0000000000007941 */ /* 0x000fea0003800000 */
.L_x_1678:
[----:B--2---:R-:W-:Y:S01]  /*120a0*/  IADD3 R28, R70, 0x20, RZ ;  /* 0x00000020461c7810 */ /* 0x004fe20007ffe0ff */
[----:B---3--:R2:W3:Y:S01]  /*120b0*/  SHFL.IDX PT, R3, R68, 0x2, 0x181f ;  /* 0x00581f0044037f89 */ /* 0x0084e200000e0000 */
[----:B------:R-:W-:Y:S02]  /*120c0*/  BSSY B0, `(.L_x_1680) ;  /* 0x000000c000007945 */ /* 0x000fe40003800000 */
[----:B------:R-:W-:Y:S01]  /*120d0*/  ISETP.GE.AND P0, PT, R28, UR4, PT ;  /* 0x000000041c007c0c */ /* 0x000fe2000bf06270 */
[----:B------:R2:W4:-:S12]  /*120e0*/  SHFL.IDX PT, R0, R69, 0x2, 0x181f ;  /* 0x00581f0045007f89 */ /* 0x00051800000e0000 */
[----:B------:R-:W-:Y:S05]  /*120f0*/  @P0 BRA `(.L_x_1681) ;  /* 0x0000008000000947 */ /* 0x000fea0003800000 */
[----:B-----5:R-:W-:Y:S02]  /*12100*/  ISETP.GE.AND P1, PT, R71, c[0x0][0x3c8], PT ;  /* 0x0000f20047007a0c */ /* 0x020fe40003f26270 */
[----:B------:R-:W-:-:S11]  /*12110*/  ISETP.GE.AND P0, PT, R250, c[0x0][0x3c8], PT ;  /* 0x0000f200fa007a0c */ /* 0x000fd60003f06270 */
[CC--:B----4-:R-:W-:Y:S02]  /*12120*/  @!P1 LEA R28, P3, R71.reuse, R0.reuse, 0x1 ;  /* 0x00000000471c9211 */ /* 0x0d0fe400078608ff */
[C---:B------:R-:W-:Y:S02]  /*12130*/  @!P0 LEA R30, P2, R250.reuse, R0, 0x1 ;  /* 0x00000000fa1e8211 */ /* 0x040fe400078408ff */
[-C--:B---3--:R-:W-:Y:S02]  /*12140*/  @!P1 LEA.HI.X R29, R71, R3.reuse, R246, 0x1, P3 ;  /* 0x00000003471d9211 */ /* 0x088fe400018f0cf6 */
[----:B------:R-:W-:-:S03]  /*12150*/  @!P0 LEA.HI.X R31, R250, R3, R245, 0x1, P2 ;  /* 0x00000003fa1f8211 */ /* 0x000fc600010f0cf5 */
[----:B------:R3:W-:Y:S04]  /*12160*/  @!P1 ST.E.128 [R28.64], R52 ;  /* 0x000000341c009985 */ /* 0x0007e8000c101d06 */
[----:B------:R3:W-:Y:S02]  /*12170*/  @!P0 ST.E.128 [R30.64], R24 ;  /* 0x000000181e008985 */ /* 0x0007e4000c101d06 */
.L_x_1681:
[----:B------:R-:W-:Y:S05]  /*12180*/  BSYNC B0 ;  /* 0x0000000000007941 */ /* 0x000fea0003800000 */
.L_x_1680:
[----:B---3--:R-:W-:Y:S01]  /*12190*/  IADD3 R24, R70, 0x30, RZ ;  /* 0x0000003046187810 */ /* 0x008fe20007ffe0ff */
[----:B------:R3:W1:Y:S01]  /*121a0*/  SHFL.IDX PT, R3, R68, 0x3, 0x181f ;  /* 0x00781f0044037f89 */ /* 0x00066200000e0000 */
[----:B------:R-:W-:Y:S02]  /*121b0*/  BSSY B0, `(.L_x_1682) ;  /* 0x000000c000007945 */ /* 0x000fe40003800000 */
[----:B------:R-:W-:Y:S01]  /*121c0*/  ISETP.GE.AND P0, PT, R24, UR4, PT ;  /* 0x0000000418007c0c */ /* 0x000fe2000bf06270 */
[----:B----4-:R3:W4:-:S12]  /*121d0*/  SHFL.IDX PT, R0, R69, 0x3, 0x181f ;  /* 0x00781f0045007f89 */ /* 0x01071800000e0000 */
[----:B------:R-:W-:Y:S05]  /*121e0*/  @P0 BRA `(.L_x_1683) ;  /* 0x0000008000000947 */ /* 0x000fea0003800000 */
[----:B-----5:R-:W-:Y:S02]  /*121f0*/  ISETP.GE.AND P1, PT, R71, c[0x0][0x3c8], PT ;  /* 0x0000f20047007a0c */ /* 0x020fe40003f26270 */
[----:B------:R-:W-:-:S11]  /*12200*/  ISETP.GE.AND P0, PT, R250, c[0x0][0x3c8], PT ;  /* 0x0000f200fa007a0c */ /* 0x000fd60003f06270 */
[CC--:B----4-:R-:W-:Y:S02]  /*12210*/  @!P1 LEA R24, P3, R71.reuse, R0.reuse, 0x1 ;  /* 0x0000000047189211 */ /* 0x0d0fe400078608ff */
[C---:B------:R-:W-:Y:S02]  /*12220*/  @!P0 LEA R26, P2, R250.reuse, R0, 0x1 ;  /* 0x00000000fa1a8211 */ /* 0x040fe400078408ff */
[-C--:B-1----:R-:W-:Y:S02]  /*12230*/  @!P1 LEA.HI.X R25, R71, R3.reuse, R246, 0x1, P3 ;  /* 0x0000000347199211 */ /* 0x082fe400018f0cf6 */
[----:B------:R-:W-:-:S03]  /*12240*/  @!P0 LEA.HI.X R27, R250, R3, R245, 0x1, P2 ;  /* 0x00000003fa1b8211 */ /* 0x000fc600010f0cf5 */
[----:B------:R1:W-:Y:S04]  /*12250*/  @!P1 ST.E.128 [R24.64], R48 ;  /* 0x0000003018009985 */ /* 0x0003e8000c101d06 */
[----:B------:R1:W-:Y:S02]  /*12260*/  @!P0 ST.E.128 [R26.64], R20 ;  /* 0x000000141a008985 */ /* 0x0003e4000c101d06 */
.L_x_1683:
[----:B------:R-:W-:Y:S05]  /*12270*/  BSYNC B0 ;  /* 0x0000000000007941 */ /* 0x000fea0003800000 */
.L_x_1682:
[----:B-1----:R-:W-:Y:S01]  /*12280*/  IADD3 R20, R70, 0x40, RZ ;  /* 0x0000004046147810 */ /* 0x002fe20007ffe0ff */
[----:B------:R1:W2:Y:S01]  /*12290*/  SHFL.IDX PT, R3, R68, 0x4, 0x181f ;  /* 0x00981f0044037f89 */ /* 0x0002a200000e0000 */
        /* <DEDUP_REMOVED lines=8> */
[-C--:B--2---:R-:W-:Y:S02]  /*12320*/  @!P1 LEA.HI.X R21, R71, R3.reuse, R246, 0x1, P3 ;  /* 0x0000000347159211 */ /* 0x084fe400018f0cf6 */
[----:B------:R-:W-:-:S03]  /*12330*/  @!P0 LEA.HI.X R23, R250, R3, R245, 0x1, P2 ;  /* 0x00000003fa178211 */ /* 0x000fc600010f0cf5 */
[----:B------:R2:W-:Y:S04]  /*12340*/  @!P1 ST.E.128 [R20.64], R44 ;  /* 0x0000002c14009985 */ /* 0x0005e8000c101d06 */
[----:B------:R2:W-:Y:S02]  /*12350*/  @!P0 ST.E.128 [R22.64], R16 ;  /* 0x0000001016008985 */ /* 0x0005e4000c101d06 */
.L_x_1685:
[----:B------:R-:W-:Y:S05]  /*12360*/  BSYNC B0 ;  /* 0x0000000000007941 */ /* 0x000fea0003800000 */
.L_x_1684:
[----:B--2---:R-:W-:Y:S01]  /*12370*/  IADD3 R16, R70, 0x50, RZ ;  /* 0x0000005046107810 */ /* 0x004fe20007ffe0ff */
        /* <DEDUP_REMOVED lines=13> */
.L_x_1687:
[----:B------:R-:W-:Y:S05]  /*12450*/  BSYNC B0 ;  /* 0x0000000000007941 */ /* 0x000fea0003800000 */
.L_x_1686:
        /* <DEDUP_REMOVED lines=14> */
.L_x_1689:
[----:B------:R-:W-:Y:S05]  /*12540*/  BSYNC B0 ;  /* 0x0000000000007941 */ /* 0x000fea0003800000 */
.L_x_1688:
[----:B------:R-:W-:Y:S01]  /*12550*/  IADD3 R70, R70, 0x70, RZ ;  /* 0x0000007046467810 */ /* 0x000fe20007ffe0ff */
[----:B-123--:R-:W1:Y:S03]  /*12560*/  SHFL.IDX PT, R68, R68, 0x7, 0x181f ;  /* 0x00f81f0044447f89 */ /* 0x00ee6600000e0000 */
[----:B------:R-:W-:Y:S01]  /*12570*/  ISETP.GE.AND P0, PT, R70, UR4, PT ;  /* 0x0000000446007c0c */ /* 0x000fe2000bf06270 */
[----:B------:R-:W2:-:S12]  /*12580*/  SHFL.IDX PT, R69, R69, 0x7, 0x181f ;  /* 0x00f81f0045457f89 */ /* 0x000e9800000e0000 */
[----:B------:R-:W-:Y:S05]  /*12590*/  @P0 BRA `(.L_x_1690) ;  /* 0x00000de000000947 */ /* 0x000fea0003800000 */
[----:B-----5:R-:W-:-:S13]  /*125a0*/  ISETP.GE.AND P0, PT, R71, c[0x0][0x3c8], PT ;  /* 0x0000f20047007a0c */ /* 0x020fda0003f06270 */
[----:B--2---:R-:W-:-:S04]  /*125b0*/  @!P0 LEA R8, P1, R71, R69, 0x1 ;  /* 0x0000004547088211 */ /* 0x004fc800078208ff */
        /* <DEDUP_REMOVED lines=8> */
.L_x_1674:
[----:B--2---:R-:W2:Y:S04]  /*12640*/  LDL R11, [R1+0x40] ;  /* 0x00004000010b7983 */ /* 0x004ea80000100800 */
[----:B------:R-:W3:Y:S04]  /*12650*/  LDL R10, [R1+0x50] ;  /* 0x00005000010a7983 */ /* 0x000ee80000100800 */
[----:B------:R4:W5:Y:S01]  /*12660*/  LDL R12, [R1+0x3c] ;  /* 0x00003c00010c7983 */ /* 0x0009620000100800 */
[----:B------:R-:W-:Y:S01]  /*12670*/  ISETP.GE.AND P0, PT, R247, 0x80, PT ;  /* 0x00000080f700780c */ /* 0x000fe20003f06270 */
[----:B------:R-:W-:Y:S01]  /*12680*/  BSSY B0, `(.L_x_1691) ;  /* 0x0000022000007945 */ /* 0x000fe20003800000 */
[----:B--2---:R-:W-:-:S02]  /*12690*/  SHF.R.S32.HI R3, RZ, 0x1f, R11 ;  /* 0x0000001fff037819 */ /* 0x004fc4000001140b */
[----:B---3--:R-:W-:-:S09]  /*126a0*/  SHF.R.S32.HI R0, RZ, 0x1f, R10 ;  /* 0x0000001fff007819 */ /* 0x008fd2000001140a */
[----:B------:R-:W-:Y:S05]  /*126b0*/  @P0 BRA `(.L_x_1692) ;  /* 0x000001e000000947 */ /* 0x000fea0003800000 */
[----:B----4-:R-:W-:Y:S02]  /*126c0*/  MOV R6, c[0x0][0x4e8] ;  /* 0x00013a0000067a02 */ /* 0x010fe40000000f00 */
[----:B-----5:R-:W-:-:S03]  /*126d0*/  IADD3 R4, R12, R247, RZ ;  /* 0x000000f70c047210 */ /* 0x020fc60007ffe0ff */
[----:B------:R-:W-:-:S05]  /*126e0*/  IMAD R5, R6, c[0x0][0x388], RZ ;  /* 0x0000e20006057a24 */ /* 0x000fca00078e02ff */
[----:B------:R-:W-:-:S13]  /*126f0*/  ISETP.GE.AND P0, PT, R4, R5, PT ;  /* 0x000000050400720c */ /* 0x000fda0003f06270 */
[----:B------:R-:W-:Y:S05]  /*12700*/  @P0 BRA `(.L_x_1692) ;  /* 0x0000019000000947 */ /* 0x000fea0003800000 */
[----:B------:R-:W-:Y:S01]  /*12710*/  ISETP.NE.AND P0, PT, R6, 0x1, PT ;  /* 0x000000010600780c */ /* 0x000fe20003f05270 */
[----:B------:R-:W-:Y:S01]  /*12720*/  IMAD R5, R3, c[0x0][0x490], RZ ;  /* 0x0001240003057a24 */ /* 0x000fe200078e02ff */
[----:B------:R-:W-:Y:S01]  /*12730*/  MOV R7, R4 ;  /* 0x0000000400077202 */ /* 0x000fe20000000f00 */
[----:B------:R-:W-:-:S04]  /*12740*/  IMAD.WIDE.U32 R8, R11, c[0x0][0x490], RZ ;  /* 0x000124000b087a25 */ /* 0x000fc800078e00ff */
[----:B------:R-:W-:-:S05]  /*12750*/  IMAD R5, R11, c[0x0][0x494], R5 ;  /* 0x000125000b057a24 */ /* 0x000fca00078e0205 */
[----:B------:R-:W-:Y:S01]  /*12760*/  IADD3 R9, R9, R5, RZ ;  /* 0x0000000509097210 */ /* 0x000fe20007ffe0ff */
[----:B------:R-:W-:-:S04]  /*12770*/  @P0 IMAD.HI.U32 R6, R4, c[0x0][0x4ec], RZ ;  /* 0x00013b0004060a27 */ /* 0x000fc800078e00ff */
[----:B------:R-:W-:Y:S01]  /*12780*/  IMAD.WIDE.U32 R8, R10, c[0x0][0x498], R8 ;  /* 0x000126000a087a25 */ /* 0x000fe200078e0008 */
[----:B------:R-:W-:-:S03]  /*12790*/  @P0 SHF.R.U32.HI R7, RZ, c[0x0][0x4f0], R6 ;  /* 0x00013c00ff070a19 */ /* 0x000fc60000011606 */
[----:B------:R-:W-:Y:S01]  /*127a0*/  IMAD R6, R0, c[0x0][0x498], RZ ;  /* 0x0001260000067a24 */ /* 0x000fe200078e02ff */
[C---:B------:R-:W-:Y:S02]  /*127b0*/  IADD3 R5, -R7.reuse, RZ, RZ ;  /* 0x000000ff07057210 */ /* 0x040fe40007ffe1ff */
[----:B------:R-:W-:Y:S01]  /*127c0*/  IADD3 R8, P0, R7, R8, RZ ;  /* 0x0000000807087210 */ /* 0x000fe20007f1e0ff */
        /* <DEDUP_REMOVED lines=13> */
.L_x_1692:
[----:B----4-:R-:W-:Y:S05]  /*128a0*/  BSYNC B0 ;  /* 0x0000000000007941 */ /* 0x010fea0003800000 */
.L_x_1691:
[----:B------:R-:W3:Y:S01]  /*128b0*/  LDL R5, [R1+0x4] ;  /* 0x0000040001057983 */ /* 0x000ee20000100800 */
[----:B--2---:R-:W-:Y:S01]  /*128c0*/  MOV R4, c[0x0][0x4e8] ;  /* 0x00013a0000047a02 */ /* 0x004fe20000000f00 */
[----:B------:R-:W-:-:S03]  /*128d0*/  IMAD.WIDE.U32 R6, R11, c[0x0][0x3e8], RZ ;  /* 0x0000fa000b067a25 */ /* 0x000fc600078e00ff */
[----:B------:R-:W-:Y:S01]  /*128e0*/  ISETP.NE.AND P0, PT, R4, 0x1, PT ;  /* 0x000000010400780c */ /* 0x000fe20003f05270 */
[----:B------:R-:W-:Y:S02]  /*128f0*/  IMAD R4, R3, c[0x0][0x3e8], RZ ;  /* 0x0000fa0003047a24 */ /* 0x000fe400078e02ff */
[----:B------:R-:W-:Y:S02]  /*12900*/  IMAD R0, R0, c[0x0][0x3f0], RZ ;  /* 0x0000fc0000007a24 */ /* 0x000fe400078e02ff */
[----:B------:R-:W-:Y:S02]  /*12910*/  IMAD R4, R11, c[0x0][0x3ec], R4 ;  /* 0x0000fb000b047a24 */ /* 0x000fe400078e0204 */
[----:B------:R-:W-:-:S03]  /*12920*/  IMAD R0, R10, c[0x0][0x3f4], R0 ;  /* 0x0000fd000a007a24 */ /* 0x000fc600078e0200 */
[----:B------:R-:W-:-:S05]  /*12930*/  IADD3 R7, R7, R4, RZ ;  /* 0x0000000407077210 */ /* 0x000fca0007ffe0ff */
[----:B------:R-:W-:-:S05]  /*12940*/  IMAD.WIDE.U32 R6, R10, c[0x0][0x3f0], R6 ;  /* 0x0000fc000a067a25 */ /* 0x000fca00078e0006 */
[----:B------:R-:W-:Y:S02]  /*12950*/  IADD3 R7, R7, R0, RZ ;  /* 0x0000000007077210 */ /* 0x000fe40007ffe0ff */
[----:B---3-5:R-:W-:-:S04]  /*12960*/  IADD3 R3, R5, R12, RZ ;  /* 0x0000000c05037210 */ /* 0x028fc80007ffe0ff */
[----:B------:R-:W-:Y:S01]  /*12970*/  MOV R8, R3 ;  /* 0x0000000300087202 */ /* 0x000fe20000000f00 */
[----:B------:R-:W-:-:S05]  /*12980*/  @P0 IMAD.HI.U32 R5, R3, c[0x0][0x4ec], RZ ;  /* 0x00013b0003050a27 */ /* 0x000fca00078e00ff */
[----:B------:R-:W-:-:S04]  /*12990*/  @P0 SHF.R.U32.HI R8, RZ, c[0x0][0x4f0], R5 ;  /* 0x00013c00ff080a19 */ /* 0x000fc80000011605 */
[----:B------:R-:W-:Y:S01]  /*129a0*/  SHF.R.S32.HI R5, RZ, 0x1f, R8 ;  /* 0x0000001fff057819 */ /* 0x000fe20000011408 */
[C---:B------:R-:W-:Y:S01]  /*129b0*/  IMAD.WIDE.U32 R6, R8.reuse, c[0x0][0x3e0], R6 ;  /* 0x0000f80008067a25 */ /* 0x040fe200078e0006 */
[----:B------:R-:W-:-:S03]  /*129c0*/  IADD3 R4, -R8, RZ, RZ ;  /* 0x000000ff08047210 */ /* 0x000fc60007ffe1ff */
[----:B------:R-:W-:Y:S02]  /*129d0*/  IMAD R5, R5, c[0x0][0x3e0], RZ ;  /* 0x0000f80005057a24 */ /* 0x000fe400078e02ff */
[----:B------:R-:W-:Y:S02]  /*129e0*/  IMAD R4, R4, c[0x0][0x4e8], R3 ;  /* 0x00013a0004047a24 */ /* 0x000fe400078e0203 */
[----:B------:R-:W-:-:S03]  /*129f0*/  IMAD R5, R8, c[0x0][0x3e4], R5 ;  /* 0x0000f90008057a24 */ /* 0x000fc600078e0205 */
[----:B------:R-:W-:Y:S02]  /*12a00*/  SHF.R.S32.HI R0, RZ, 0x1f, R4 ;  /* 0x0000001fff007819 */ /* 0x000fe40000011404 */
[----:B------:R-:W-:-:S03]  /*12a10*/  IADD3 R7, R7, R5, RZ ;  /* 0x0000000507077210 */ /* 0x000fc60007ffe0ff */
[----:B------:R-:W-:Y:S02]  /*12a20*/  IMAD R0, R0, c[0x0][0x3d8], RZ ;  /* 0x0000f60000007a24 */ /* 0x000fe400078e02ff */
[----:B------:R-:W-:-:S04]  /*12a30*/  IMAD.WIDE.U32 R6, R4, c[0x0][0x3d8], R6 ;  /* 0x0000f60004067a25 */ /* 0x000fc800078e0006 */
[----:B------:R-:W-:Y:S01]  /*12a40*/  IMAD R0, R4, c[0x0][0x3dc], R0 ;  /* 0x0000f70004007a24 */ /* 0x000fe200078e0200 */
[----:B------:R-:W-:-:S04]  /*12a50*/  LEA R10, P0, R6, c[0x0][0x380], 0x1 ;  /* 0x0000e000060a7a11 */ /* 0x000fc800078008ff */
[----:B------:R-:W-:-:S04]  /*12a60*/  IADD3 R0, R7, R0, RZ ;  /* 0x0000000007007210 */ /* 0x000fc80007ffe0ff */
[----:B------:R-:W-:Y:S01]  /*12a70*/  LEA.HI.X R3, R6, c[0x0][0x384], R0, 0x1, P0 ;  /* 0x0000e10006037a11 */ /* 0x000fe200000f0c00 */
[----:B------:R-:W-:Y:S05]  /*12a80*/  BRA.DIV ~URZ, `(.L_x_1693) ;  /* 0x000047a27f007947 */ /* 0x000fea000b800000 */
[----:B------:R2:W3:Y:S02]  /*12a90*/  SHFL.IDX PT, R11, R3, RZ, 0x181f ;  /* 0x00181fff030b7589 */ /* 0x0004e400000e0000 */
.L_x_1751:
[----:B------:R-:W-:Y:S05]  /*12aa0*/  BRA.DIV ~URZ, `(.L_x_1694) ;  /* 0x000047f27f007947 */ /* 0x000fea000b800000 */
[----:B------:R4:W1:Y:S02]  /*12ab0*/  SHFL.IDX PT, R4, R10, RZ, 0x181f ;  /* 0x00181fff0a047589 */ /* 0x00086400000e0000 */
.L_x_1752:
[----:B------:R-:W5:Y:S01]  /*12ac0*/  LDL.LU R6, [R1+0x3c] ;  /* 0x00003c0001067983 */ /* 0x000f620000300800 */
[----:B------:R-:W-:Y:S01]  /*12ad0*/  SHF.R.S32.HI R5, RZ, 0x1f, R247 ;  /* 0x0000001fff057819 */ /* 0x000fe200000114f7 */
[----:B------:R-:W-:Y:S01]  /*12ae0*/  IMAD.MOV.U32 R0, RZ, RZ, c[0x0][0x4e8] ;  /* 0x00013a00ff007624 */ /* 0x000fe200078e00ff */
[----:B------:R-:W-:Y:S02]  /*12af0*/  BSSY B0, `(.L_x_1695) ;  /* 0x0000010000007945 */ /* 0x000fe40003800000 */
[----:B------:R-:W-:Y:S01]  /*12b00*/  LEA.HI R5, R5, R247, RZ, 0x3 ;  /* 0x000000f705057211 */ /* 0x000fe200078f18ff */
[----:B------:R-:W-:-:S03]  /*12b10*/  IMAD R0, R0, c[0x0][0x388], RZ ;  /* 0x0000e20000007a24 */ /* 0x000fc600078e02ff */
[----:B------:R-:W-:-:S05]  /*12b20*/  SHF.R.S32.HI R5, RZ, 0x3, R5 ;  /* 0x00000003ff057819 */ /* 0x000fca0000011405 */
[----:B-----5:R-:W-:-:S05]  /*12b30*/  IMAD.IADD R12, R5, 0x1, R6 ;  /* 0x00000001050c7824 */ /* 0x020fca00078e0206 */
[----:B------:R-:W-:-:S13]  /*12b40*/  ISETP.GE.AND P0, PT, R12, R0, PT ;  /* 0x000000000c00720c */ /* 0x000fda0003f06270 */
[----:B------:R-:W-:Y:S05]  /*12b50*/  @P0 BRA `(.L_x_1696) ;  /* 0x0000009000000947 */ /* 0x000fea0003800000 */
[----:B------:R-:W5:Y:S01]  /*12b60*/  LDL R8, [R1+0xc] ;  /* 0x00000c0001087983 */ /* 0x000f620000100800 */
[----:B------:R-:W-:Y:S02]  /*12b70*/  ISETP.GE.AND P0, PT, R250, c[0x0][0x3c8], PT ;  /* 0x0000f200fa007a0c */ /* 0x000fe40003f06270 */
[----:B-----5:R-:W-:-:S13]  /*12b80*/  ISETP.GE.AND P1, PT, R8, c[0x0][0x3c8], PT ;  /* 0x0000f20008007a0c */ /* 0x020fda0003f26270 */
[-C--:B-1----:R-:W-:Y:S02]  /*12b90*/  @!P1 LEA R6, P3, R8, R4.reuse, 0x1 ;  /* 0x0000000408069211 */ /* 0x082fe400078608ff */
[----:B------:R-:W-:Y:S02]  /*12ba0*/  @!P0 LEA R4, P2, R250, R4, 0x1 ;  /* 0x00000004fa048211 */ /* 0x000fe400078408ff */
[-C--:B---3--:R-:W-:Y:S02]  /*12bb0*/  @!P1 LEA.HI.X R7, R8, R11.reuse, R246, 0x1, P3 ;  /* 0x0000000b08079211 */ /* 0x088fe400018f0cf6 */
[----:B------:R-:W-:-:S03]  /*12bc0*/  @!P0 LEA.HI.X R5, R250, R11, R245, 0x1, P2 ;  /* 0x0000000bfa058211 */ /* 0x000fc600010f0cf5 */
[----:B------:R1:W-:Y:S04]  /*12bd0*/  @!P1 ST.E.128 [R6.64], RZ ;  /* 0x000000ff06009985 */ /* 0x0003e8000c101d06 */
[----:B------:R1:W-:Y:S02]  /*12be0*/  @!P0 ST.E.128 [R4.64], RZ ;  /* 0x000000ff04008985 */ /* 0x0003e4000c101d06 */
.L_x_1696:
[----:B------:R-:W-:Y:S05]  /*12bf0*/  BSYNC B0 ;  /* 0x0000000000007941 */ /* 0x000fea0003800000 */
.L_x_1695:
[----:B------:R-:W-:Y:S05]  /*12c00*/  BRA.DIV ~URZ, `(.L_x_1697) ;  /* 0x000047027f007947 */ /* 0x000fea000b800000 */
[----:B---3--:R3:W2:Y:S04]  /*12c10*/  SHFL.IDX PT, R11, R3, 0x1, 0x181f ;  /* 0x00381f00030b7f89 */ /* 0x0086a800000e0000 */
[----:B-1----:R3:W1:Y:S02]  /*12c20*/  SHFL.IDX PT, R4, R10, 0x1, 0x181f ;  /* 0x00381f000a047f89 */ /* 0x00266400000e0000 */
.L_x_1753:
[----:B------:R-:W-:Y:S01]  /*12c30*/  IADD3 R5, R12, 0x10, RZ ;  /* 0x000000100c057810 */ /* 0x000fe20007ffe0ff */
[----:B------:R-:W-:Y:S03]  /*12c40*/  BSSY B0, `(.L_x_1698) ;  /* 0x000000c000007945 */ /* 0x000fe60003800000 */
[----:B------:R-:W-:-:S13]  /*12c50*/  ISETP.GE.AND P0, PT, R5, R0, PT ;  /* 0x000000000500720c */ /* 0x000fda0003f06270 */
[----:B------:R-:W-:Y:S05]  /*12c60*/  @P0 BRA `(.L_x_1699) ;  /* 0x0000009000000947 */ /* 0x000fea0003800000 */
[----:B------:R-:W5:Y:S01]  /*12c70*/  LDL R8, [R1+0xc] ;  /* 0x00000c0001087983 */ /* 0x000f620000100800 */
[----:B------:R-:W-:Y:S02]  /*12c80*/  ISETP.GE.AND P0, PT, R250, c[0x0][0x3c8], PT ;  /* 0x0000f200fa007a0c */ /* 0x000fe40003f06270 */
[----:B-----5:R-:W-:-:S13]  /*12c90*/  ISETP.GE.AND P1, PT, R8, c[0x0][0x3c8], PT ;  /* 0x0000f20008007a0c */ /* 0x020fda0003f26270 */
[-C--:B-1----:R-:W-:Y:S02]  /*12ca0*/  @!P1 LEA R6, P3, R8, R4.reuse, 0x1 ;  /* 0x0000000408069211 */ /* 0x082fe400078608ff */
[----:B------:R-:W-:Y:S02]  /*12cb0*/  @!P0 LEA R4, P2, R250, R4, 0x1 ;  /* 0x00000004fa048211 */ /* 0x000fe400078408ff */
[-C--:B--2---:R-:W-:Y:S02]  /*12cc0*/  @!P1 LEA.HI.X R7, R8, R11.reuse, R246, 0x1, P3 ;  /* 0x0000000b08079211 */ /* 0x084fe400018f0cf6 */
[----:B------:R-:W-:-:S03]  /*12cd0*/  @!P0 LEA.HI.X R5, R250, R11, R245, 0x1, P2 ;  /* 0x0000000bfa058211 */ /* 0x000fc600010f0cf5 */
[----:B------:R1:W-:Y:S04]  /*12ce0*/  @!P1 ST.E.128 [R6.64], RZ ;  /* 0x000000ff06009985 */ /* 0x0003e8000c101d06 */
[----:B------:R1:W-:Y:S02]  /*12cf0*/  @!P0 ST.E.128 [R4.64], RZ ;  /* 0x000000ff04008985 */ /* 0x0003e4000c101d06 */
.L_x_1699:
[----:B------:R-:W-:Y:S05]  /*12d00*/  BSYNC B0 ;  /* 0x0000000000007941 */ /* 0x000fea0003800000 */
.L_x_1698:
[----:B------:R-:W-:Y:S05]  /*12d10*/  BRA.DIV ~URZ, `(.L_x_1700) ;  /* 0x000046c27f007947 */ /* 0x000fea000b800000 */
[----:B--2---:R2:W3:Y:S02]  /*12d20*/  SHFL.IDX PT, R11, R3, 0x2, 0x181f ;  /* 0x00581f00030b7f89 */ /* 0x0044e400000e0000 */
.L_x_1754:
[----:B------:R-:W-:Y:S05]  /*12d30*/  BRA.DIV ~URZ, `(.L_x_1701) ;  /* 0x000047127f007947 */ /* 0x000fea000b800000 */
[----:B-1----:R1:W2:Y:S02]  /*12d40*/  SHFL.IDX PT, R4, R10, 0x2, 0x181f ;  /* 0x00581f000a047f89 */ /* 0x0022a400000e0000 */
.L_x_1755:
[----:B------:R-:W-:Y:S01]  /*12d50*/  IADD3 R5, R12, 0x20, RZ ;  /* 0x000000200c057810 */ /* 0x000fe20007ffe0ff */
[----:B------:R-:W-:Y:S03]  /*12d60*/  BSSY B0, `(.L_x_1702) ;  /* 0x000000c000007945 */ /* 0x000fe60003800000 */
[----:B------:R-:W-:-:S13]  /*12d70*/  ISETP.GE.AND P0, PT, R5, R0, PT ;  /* 0x000000000500720c */ /* 0x000fda0003f06270 */
[----:B------:R-:W-:Y:S05]  /*12d80*/  @P0 BRA `(.L_x_1703) ;  /* 0x0000009000000947 */ /* 0x000fea0003800000 */
[----:B------:R-:W5:Y:S01]  /*12d90*/  LDL R8, [R1+0xc] ;  /* 0x00000c0001087983 */ /* 0x000f620000100800 */
[----:B------:R-:W-:Y:S02]  /*12da0*/  ISETP.GE.AND P0, PT, R250, c[0x0][0x3c8], PT ;  /* 0x0000f200fa007a0c */ /* 0x000fe40003f06270 */
[----:B-----5:R-:W-:-:S13]  /*12db0*/  ISETP.GE.AND P1, PT, R8, c[0x0][0x3c8], PT ;  /* 0x0000f20008007a0c */ /* 0x020fda0003f26270 */
[-C--:B--2---:R-:W-:Y:S02]  /*12dc0*/  @!P1 LEA R6, P3, R8, R4.reuse, 0x1 ;  /* 0x0000000408069211 */ /* 0x084fe400078608ff */
[----:B------:R-:W-:Y:S02]  /*12dd0*/  @!P0 LEA R4, P2, R250, R4, 0x1 ;  /* 0x00000004fa048211 */ /* 0x000fe400078408ff */
[-C--:B---3--:R-:W-:Y:S02]  /*12de0*/  @!P1 LEA.HI.X R7, R8, R11.reuse, R246, 0x1, P3 ;  /* 0x0000000b08079211 */ /* 0x088fe400018f0cf6 */
[----:B------:R-:W-:-:S03]  /*12df0*/  @!P0 LEA.HI.X R5, R250, R11, R245, 0x1, P2 ;  /* 0x0000000bfa058211 */ /* 0x000fc600010f0cf5 */
[----:B------:R2:W-:Y:S04]  /*12e00*/  @!P1 ST.E.128 [R6.64], RZ ;  /* 0x000000ff06009985 */ /* 0x0005e8000c101d06 */
[----:B------:R2:W-:Y:S02]  /*12e10*/  @!P0 ST.E.128 [R4.64], RZ ;  /* 0x000000ff04008985 */ /* 0x0005e4000c101d06 */
.L_x_1703:
[----:B------:R-:W-:Y:S05]  /*12e20*/  BSYNC B0 ;  /* 0x0000000000007941 */ /* 0x000fea0003800000 */
.L_x_1702:
[----:B------:R-:W-:Y:S05]  /*12e30*/  BRA.DIV ~URZ, `(.L_x_1704) ;  /* 0x000046827f007947 */ /* 0x000fea000b800000 */
[----:B---3--:R3:W1:Y:S04]  /*12e40*/  SHFL.IDX PT, R11, R3, 0x3, 0x181f ;  /* 0x00781f00030b7f89 */ /* 0x00866800000e0000 */
[----:B--2---:R3:W2:Y:S02]  /*12e50*/  SHFL.IDX PT, R4, R10, 0x3, 0x181f ;  /* 0x00781f000a047f89 */ /* 0x0046a400000e0000 */
.L_x_1756:
        /* <DEDUP_REMOVED lines=9> */
[-C--:B-1----:R-:W-:Y:S02]  /*12ef0*/  @!P1 LEA.HI.X R7, R8, R11.reuse, R246, 0x1, P3 ;  /* 0x0000000b08079211 */ /* 0x082fe400018f0cf6 */
[----:B------:R-:W-:-:S03]  /*12f00*/  @!P0 LEA.HI.X R5, R250, R11, R245, 0x1, P2 ;  /* 0x0000000bfa058211 */ /* 0x000fc600010f0cf5 */
[----:B------:R1:W-:Y:S04]  /*12f10*/  @!P1 ST.E.128 [R6.64], RZ ;  /* 0x000000ff06009985 */ /* 0x0003e8000c101d06 */
[----:B------:R1:W-:Y:S02]  /*12f20*/  @!P0 ST.E.128 [R4.64], RZ ;  /* 0x000000ff04008985 */ /* 0x0003e4000c101d06 */
.L_x_1706:
[----:B------:R-:W-:Y:S05]  /*12f30*/  BSYNC B0 ;  /* 0x0000000000007941 */ /* 0x000fea0003800000 */
.L_x_1705:
[----:B------:R-:W-:Y:S05]  /*12f40*/  BRA.DIV ~URZ, `(.L_x_1707) ;  /* 0x000046427f007947 */ /* 0x000fea000b800000 */
[----:B-1----:R1:W3:Y:S02]  /*12f50*/  SHFL.IDX PT, R11, R3, 0x4, 0x181f ;  /* 0x00981f00030b7f89 */ /* 0x0022e400000e0000 */
.L_x_1757:
[----:B------:R-:W-:Y:S05]  /*12f60*/  BRA.DIV ~URZ, `(.L_x_1708) ;  /* 0x000046927f007947 */ /* 0x000fea000b800000 */
[----:B--2---:R2:W1:Y:S02]  /*12f70*/  SHFL.IDX PT, R4, R10, 0x4, 0x181f ;  /* 0x00981f000a047f89 */ /* 0x00446400000e0000 */
.L_x_1758:
        /* <DEDUP_REMOVED lines=13> */
.L_x_1710:
[----:B------:R-:W-:Y:S05]  /*13050*/  BSYNC B0 ;  /* 0x0000000000007941 */ /* 0x000fea0003800000 */
.L_x_1709:
[----:B------:R-:W-:Y:S05]  /*13060*/  BRA.DIV ~URZ, `(.L_x_1711) ;  /* 0x000046027f007947 */ /* 0x000fea000b800000 */
[----:B---3--:R3:W2:Y:S04]  /*13070*/  SHFL.IDX PT, R11, R3, 0x5, 0x181f ;  /* 0x00b81f00030b7f89 */ /* 0x0086a800000e0000 */
[----:B-1----:R3:W1:Y:S02]  /*13080*/  SHFL.IDX PT, R4, R10, 0x5, 0x181f ;  /* 0x00b81f000a047f89 */ /* 0x00266400000e0000 */
.L_x_1759:
        /* <DEDUP_REMOVED lines=13> */
.L_x_1713:
[----:B------:R-:W-:Y:S05]  /*13160*/  BSYNC B0 ;  /* 0x0000000000007941 */ /* 0x000fea0003800000 */
.L_x_1712:
[----:B------:R-:W-:Y:S05]  /*13170*/  BRA.DIV ~URZ, `(.L_x_1714) ;  /* 0x000045c27f007947 */ /* 0x000fea000b800000 */
[----:B--2---:R2:W3:Y:S02]  /*13180*/  SHFL.IDX PT, R11, R3, 0x6, 0x181f ;  /* 0x00d81f00030b7f89 */ /* 0x0044e400000e0000 */
.L_x_1760:
[----:B------:R-:W-:Y:S05]  /*13190*/  BRA.DIV ~URZ, `(.L_x_1715) ;  /* 0x000046127f007947 */ /* 0x000fea000b800000 */
[----:B-1----:R1:W2:Y:S02]  /*131a0*/  SHFL.IDX PT, R4, R10, 0x6, 0x181f ;  /* 0x00d81f000a047f89 */ /* 0x0022a400000e0000 */
.L_x_1761:
        /* <DEDUP_REMOVED lines=13> */
.L_x_1717:
[----:B------:R-:W-:Y:S05]  /*13280*/  BSYNC B0 ;  /* 0x0000000000007941 */ /* 0x000fea0003800000 */
.L_x_1716:
[----:B------:R-:W-:Y:S05]  /*13290*/  BRA.DIV ~URZ, `(.L_x_1718) ;  /* 0x000045827f007947 */ /* 0x000fea000b800000 */
[----:B--23--:R-:W2:Y:S04]  /*132a0*/  SHFL.IDX PT, R3, R3, 0x7, 0x181f ;  /* 0x00f81f0003037f89 */ /* 0x00cea800000e0000 */
[----:B-1--4-:R-:W1:Y:S02]  /*132b0*/  SHFL.IDX PT, R10, R10, 0x7, 0x181f ;  /* 0x00f81f000a0a7f89 */ /* 0x012e6400000e0000 */
.L_x_1762:
[----:B------:R-:W-:-:S04]  /*132c0*/  IADD3 R12, R12, 0x70, RZ ;  /* 0x000000700c0c7810 */ /* 0x000fc80007ffe0ff */
[----:B------:R-:W-:-:S13]  /*132d0*/  ISETP.GE.AND P0, PT, R12, R0, PT ;  /* 0x000000000c00720c */ /* 0x000fda0003f06270 */
[----:B------:R-:W-:Y:S05]  /*132e0*/  @P0 BRA `(.L_x_1690) ;  /* 0x0000009000000947 */ /* 0x000fea0003800000 */
[----:B------:R-:W3:Y:S01]  /*132f0*/  LDL R6, [R1+0xc] ;  /* 0x00000c0001067983 */ /* 0x000ee20000100800 */
[----:B------:R-:W-:Y:S02]  /*13300*/  ISETP.GE.AND P0, PT, R250, c[0x0][0x3c8], PT ;  /* 0x0000f200fa007a0c */ /* 0x000fe40003f06270 */
[----:B---3--:R-:W-:-:S13]  /*13310*/  ISETP.GE.AND P1, PT, R6, c[0x0][0x3c8], PT ;  /* 0x0000f20006007a0c */ /* 0x008fda0003f26270 */
[-C--:B-1----:R-:W-:Y:S02]  /*13320*/  @!P1 LEA R4, P3, R6, R10.reuse, 0x1 ;  /* 0x0000000a06049211 */ /* 0x082fe400078608ff */
[----:B------:R-:W-:Y:S02]  /*13330*/  @!P0 LEA R10, P2, R250, R10, 0x1 ;  /* 0x0000000afa0a8211 */ /* 0x000fe400078408ff */
[-C--:B--2---:R-:W-:Y:S02]  /*13340*/  @!P1 LEA.HI.X R5, R6, R3.reuse, R246, 0x1, P3 ;  /* 0x0000000306059211 */ /* 0x084fe400018f0cf6 */
[----:B------:R-:W-:-:S03]  /*13350*/  @!P0 LEA.HI.X R11, R250, R3, R245, 0x1, P2 ;  /* 0x00000003fa0b8211 */ /* 0x000fc600010f0cf5 */
[----:B------:R1:W-:Y:S04]  /*13360*/  @!P1 ST.E.128 [R4.64], RZ ;  /* 0x000000ff04009985 */ /* 0x0003e8000c101d06 */
[----:B------:R1:W-:Y:S02]  /*13370*/  @!P0 ST.E.128 [R10.64], RZ ;  /* 0x000000ff0a008985 */ /* 0x0003e4000c101d06 */
.L_x_1690:
[----:B------:R-:W-:Y:S05]  /*13380*/  BSYNC B1 ;  /* 0x0000000000017941 */ /* 0x000fea0003800000 */
.L_x_1673:
[----:B----4-:R-:W3:Y:S02]  /*13390*/  LDL R0, [R1+0x14] ;  /* 0x0000140001007983 */ /* 0x010ee40000100800 */
        /* <DEDUP_REMOVED lines=8> */
[----:B-1----:R1:W4:Y:S02]  /*13420*/  SHFL.IDX PT, R5, R2, RZ, 0x1f ;  /* 0x00001fff02057589 */ /* 0x00232400000e0000 */
.L_x_1763:
[----:B------:R-:W-:Y:S01]  /*13430*/  WARPSYNC 0xffffffff ;  /* 0xffffffff00007948 */ /* 0x000fe20003800000 */
[----:B------:R-:W-:Y:S06]  /*13440*/  BAR.SYNC.DEFER_BLOCKING 0x4, 0x80 ;  /* 0x0102000000007b1d */ /* 0x000fec0000010000 */
[----:B----4-:R4:W-:Y:S04]  /*13450*/  STL [R1+0x10], R5 ;  /* 0x0000100501007387 */ /* 0x0109e80000100800 */
[----:B------:R4:W-:Y:S04]  /*13460*/  @!P4 STS [0x10100], R2 ;  /* 0x01010002ff00c388 */ /* 0x0009e80000000800 */
[----:B------:R-:W-:Y:S06]  /*13470*/  BAR.ARV 0x5, 0x80 ;  /* 0x0142000000007b1d */ /* 0x000fec0000002000 */
.L_x_1719:
[----:B---3--:R-:W3:Y:S02]  /*13480*/  LDL R0, [R1+0x10] ;  /* 0x0000100001007983 */ /* 0x008ee40000100800 */
[----:B---3--:R-:W-:-:S13]  /*13490*/  ISETP.GE.AND P0, PT, R0, c[0x0][0x538], PT ;  /* 0x00014e0000007a0c */ /* 0x008fda0003f06270 */
[----:B-12-45:R-:W-:Y:S01]  /*134a0*/  @P0 CALL.REL.NOINC `(.L_x_1721) ;  /* 0x0000001000000944 */ /* 0x036fe20003c00000 */
[----:B------:R-:W-:Y:S05]  /*134b0*/  BRA `(.L_x_1722) ;  /* 0xfffed3d000007947 */ /* 0x000fea000383ffff */
.L_x_1721:
[----:B------:R-:W-:Y:S05]  /*134c0*/  EXIT ;  /* 0x000000000000794d */ /* 0x000fea0003800000 */
.L_x_1617:
[----:B------:R-:W-:Y:S01]  /*134d0*/  IMAD.MOV.U32 R7, RZ, RZ, R10 ;  /* 0x000000ffff077224 */ /* 0x000fe200078e000a */
[----:B------:R-:W-:Y:S01]  /*134e0*/  MOV R6, RZ ;  /* 0x000000ff00067202 */ /* 0x000fe20000000f00 */
[----:B------:R-:W-:Y:S01]  /*134f0*/  IMAD.MOV.U32 R5, RZ, RZ, 0x181f ;  /* 0x0000181fff057424 */ /* 0x000fe200078e00ff */
[----:B------:R-:W-:Y:S02]  /*13500*/  MOV R4, 0x13520 ;  /* 0x0001352000047802 */ /* 0x000fe40000000f00 */
[----:B-----5:R-:W-:Y:S05]  /*13510*/  CALL.REL.NOINC `($__internal_5_$__cuda_sm70_shflsync_idx_p) ;  /* 0x000044a000007944 */ /* 0x020fea0003c00000 */
[----:B------:R-:W-:Y:S01]  /*13520*/  MOV R12, R5 ;  /* 0x00000005000c7202 */ /* 0x000fe20000000f00 */
[----:B------:R-:W-:Y:S05]  /*13530*/  BRA `(.L_x_1723) ;  /* 0xfffedea000007947 */ /* 0x000fea000383ffff */
.L_x_1618:
[----:B------:R-:W-:Y:S01]  /*13540*/  IMAD.MOV.U32 R7, RZ, RZ, R11 ;  /* 0x000000ffff077224 */ /* 0x000fe200078e000b */
[----:B------:R-:W-:Y:S01]  /*13550*/  MOV R6, RZ ;  /* 0x000000ff00067202 */ /* 0x000fe20000000f00 */
[----:B------:R-:W-:Y:S01]  /*13560*/  IMAD.MOV.U32 R5, RZ, RZ, 0x181f ;  /* 0x0000181fff057424 */ /* 0x000fe200078e00ff */
[----:B------:R-:W-:Y:S02]  /*13570*/  MOV R4, 0x13590 ;  /* 0x0001359000047802 */ /* 0x000fe40000000f00 */
[----:B-12--5:R-:W-:Y:S05]  /*13580*/  CALL.REL.NOINC `($__internal_5_$__cuda_sm70_shflsync_idx_p) ;  /* 0x0000443000007944 */ /* 0x026fea0003c00000 */
[----:B------:R-:W-:Y:S01]  /*13590*/  MOV R4, R5 ;  /* 0x0000000500047202 */ /* 0x000fe20000000f00 */
[----:B------:R-:W-:Y:S05]  /*135a0*/  BRA `(.L_x_1724) ;  /* 0xfffede5000007947 */ /* 0x000fea000383ffff */
.L_x_1621:
[----:B--2---:R-:W-:Y:S01]  /*135b0*/  IMAD.MOV.U32 R7, RZ, RZ, R10 ;  /* 0x000000ffff077224 */ /* 0x004fe200078e000a */
[----:B------:R-:W-:Y:S01]  /*135c0*/  MOV R6, 0x1 ;  /* 0x0000000100067802 */ /* 0x000fe20000000f00 */
[----:B------:R-:W-:Y:S01]  /*135d0*/  IMAD.MOV.U32 R5, RZ, RZ, 0x181f ;  /* 0x0000181fff057424 */ /* 0x000fe200078e00ff */
[----:B----4-:R-:W-:-:S02]  /*135e0*/  MOV R4, 0x13600 ;  /* 0x0001360000047802 */ /* 0x010fc40000000f00 */
[----:B-1---5:R-:W-:Y:S05]  /*135f0*/  CALL.REL.NOINC `($__internal_5_$__cuda_sm70_shflsync_idx_p) ;  /* 0x000043c000007944 */ /* 0x022fea0003c00000 */
[----:B------:R-:W-:Y:S01]  /*13600*/  IMAD.MOV.U32 R12, RZ, RZ, R5 ;  /* 0x000000ffff0c7224 */ /* 0x000fe200078e0005 */
[----:B------:R-:W-:Y:S01]  /*13610*/  MOV R6, 0x1 ;  /* 0x0000000100067802 */ /* 0x000fe20000000f00 */
[----:B------:R-:W-:Y:S01]  /*13620*/  IMAD.MOV.U32 R7, RZ, RZ, R11 ;  /* 0x000000ffff077224 */ /* 0x000fe200078e000b */
[----:B------:R-:W-:-:S02]  /*13630*/  MOV R5, 0x181f ;  /* 0x0000181f00057802 */ /* 0x000fc40000000f00 */
[----:B------:R-:W-:Y:S02]  /*13640*/  MOV R4, 0x13660 ;  /* 0x0001366000047802 */ /* 0x000fe40000000f00 */
[----:B------:R-:W-:Y:S05]  /*13650*/  CALL.REL.NOINC `($__internal_5_$__cuda_sm70_shflsync_idx_p) ;  /* 0x0000436000007944 */ /* 0x000fea0003c00000 */
[----:B------:R-:W-:Y:S01]  /*13660*/  MOV R4, R5 ;  /* 0x0000000500047202 */ /* 0x000fe20000000f00 */
[----:B------:R-:W-:Y:S05]  /*13670*/  BRA `(.L_x_1725) ;  /* 0xfffedf0000007947 */ /* 0x000fea000383ffff */
.L_x_1624:
[----:B--2---:R-:W-:Y:S01]  /*13680*/  IMAD.MOV.U32 R7, RZ, RZ, R10 ;  /* 0x000000ffff077224 */ /* 0x004fe200078e000a */
[----:B------:R-:W-:Y:S01]  /*13690*/  MOV R6, 0x2 ;  /* 0x0000000200067802 */ /* 0x000fe20000000f00 */
[----:B------:R-:W-:Y:S01]  /*136a0*/  IMAD.MOV.U32 R5, RZ, RZ, 0x181f ;  /* 0x0000181fff057424 */ /* 0x000fe200078e00ff */
[----:B----4-:R-:W-:Y:S02]  /*136b0*/  MOV R4, 0x136d0 ;  /* 0x000136d000047802 */ /* 0x010fe40000000f00 */
[----:B-1-3-5:R-:W-:Y:S05]  /*136c0*/  CALL.REL.NOINC `($__internal_5_$__cuda_sm70_shflsync_idx_p) ;  /* 0x000042f000007944 */ /* 0x02afea0003c00000 */
[----:B------:R-:W-:Y:S01]  /*136d0*/  MOV R12, R5 ;  /* 0x00000005000c7202 */ /* 0x000fe20000000f00 */
[----:B------:R-:W-:Y:S05]  /*136e0*/  BRA `(.L_x_1726) ;  /* 0xfffedfa000007947 */ /* 0x000fea000383ffff */
.L_x_1625:
[----:B--2---:R-:W-:Y:S01]  /*136f0*/  IMAD.MOV.U32 R7, RZ, RZ, R11 ;  /* 0x000000ffff077224 */ /* 0x004fe200078e000b */
[----:B------:R-:W-:Y:S01]  /*13700*/  MOV R6, 0x2 ;  /* 0x0000000200067802 */ /* 0x000fe20000000f00 */
[----:B------:R-:W-:Y:S01]  /*13710*/  IMAD.MOV.U32 R5, RZ, RZ, 0x181f ;  /* 0x0000181fff057424 */ /* 0x000fe200078e00ff */
[----:B----4-:R-:W-:Y:S02]  /*13720*/  MOV R4, 0x13740 ;  /* 0x0001374000047802 */ /* 0x010fe40000000f00 */
[----:B-1-3-5:R-:W-:Y:S05]  /*13730*/  CALL.REL.NOINC `($__internal_5_$__cuda_sm70_shflsync_idx_p) ;  /* 0x0000428000007944 */ /* 0x02afea0003c00000 */
[----:B------:R-:W-:Y:S01]  /*13740*/  MOV R4, R5 ;  /* 0x0000000500047202 */ /* 0x000fe20000000f00 */
[----:B------:R-:W-:Y:S05]  /*13750*/  BRA `(.L_x_1727) ;  /* 0xfffedf5000007947 */ /* 0x000fea000383ffff */
.L_x_1628:
[----:B-1----:R-:W-:Y:S01]  /*13760*/  IMAD.MOV.U32 R7, RZ, RZ, R10 ;  /* 0x000000ffff077224 */ /* 0x002fe200078e000a */
[----:B------:R-:W-:Y:S01]  /*13770*/  MOV R6, 0x3 ;  /* 0x0000000300067802 */ /* 0x000fe20000000f00 */
[----:B------:R-:W-:Y:S01]  /*13780*/  IMAD.MOV.U32 R5, RZ, RZ, 0x181f ;  /* 0x0000181fff057424 */ /* 0x000fe200078e00ff */
[----:B----4-:R-:W-:-:S02]  /*13790*/  MOV R4, 0x137b0 ;  /* 0x000137b000047802 */ /* 0x010fc40000000f00 */
[----:B--23-5:R-:W-:Y:S05]  /*137a0*/  CALL.REL.NOINC `($__internal_5_$__cuda_sm70_shflsync_idx_p) ;  /* 0x0000421000007944 */ /* 0x02cfea0003c00000 */
        /* <DEDUP_REMOVED lines=8> */
.L_x_1631:
[----:B--2---:R-:W-:Y:S01]  /*13830*/  IMAD.MOV.U32 R7, RZ, RZ, R10 ;  /* 0x000000ffff077224 */ /* 0x004fe200078e000a */
[----:B------:R-:W-:Y:S01]  /*13840*/  MOV R6, 0x4 ;  /* 0x0000000400067802 */ /* 0x000fe20000000f00 */
[----:B------:R-:W-:Y:S01]  /*13850*/  IMAD.MOV.U32 R5, RZ, RZ, 0x181f ;  /* 0x0000181fff057424 */ /* 0x000fe200078e00ff */
[----:B----4-:R-:W-:Y:S02]  /*13860*/  MOV R4, 0x13880 ;  /* 0x0001388000047802 */ /* 0x010fe40000000f00 */
[----:B-1-3-5:R-:W-:Y:S05]  /*13870*/  CALL.REL.NOINC `($__internal_5_$__cuda_sm70_shflsync_idx_p) ;  /* 0x0000414000007944 */ /* 0x02afea0003c00000 */
[----:B------:R-:W-:Y:S01]  /*13880*/  MOV R12, R5 ;  /* 0x00000005000c7202 */ /* 0x000fe20000000f00 */
[----:B------:R-:W-:Y:S05]  /*13890*/  BRA `(.L_x_1729) ;  /* 0xfffee04000007947 */ /* 0x000fea000383ffff */
.L_x_1632:
[----:B------:R-:W-:Y:S01]  /*138a0*/  IMAD.MOV.U32 R7, RZ, RZ, R11 ;  /* 0x000000ffff077224 */ /* 0x000fe200078e000b */
[----:B------:R-:W-:Y:S01]  /*138b0*/  MOV R6, 0x4 ;  /* 0x0000000400067802 */ /* 0x000fe20000000f00 */
[----:B------:R-:W-:Y:S01]  /*138c0*/  IMAD.MOV.U32 R5, RZ, RZ, 0x181f ;  /* 0x0000181fff057424 */ /* 0x000fe200078e00ff */
[----:B----4-:R-:W-:Y:S02]  /*138d0*/  MOV R4, 0x138f0 ;  /* 0x000138f000047802 */ /* 0x010fe40000000f00 */
[----:B-123-5:R-:W-:Y:S05]  /*138e0*/  CALL.REL.NOINC `($__internal_5_$__cuda_sm70_shflsync_idx_p) ;  /* 0x000040d000007944 */ /* 0x02efea0003c00000 */
[----:B------:R-:W-:Y:S01]  /*138f0*/  MOV R4, R5 ;  /* 0x0000000500047202 */ /* 0x000fe20000000f00 */
[----:B------:R-:W-:Y:S05]  /*13900*/  BRA `(.L_x_1730) ;  /* 0xfffedff000007947 */ /* 0x000fea000383ffff */
.L_x_1635:
[----:B-1----:R-:W-:Y:S01]  /*13910*/  IMAD.MOV.U32 R7, RZ, RZ, R10 ;  /* 0x000000ffff077224 */ /* 0x002fe200078e000a */
[----:B------:R-:W-:Y:S01]  /*13920*/  MOV R6, 0x5 ;  /* 0x0000000500067802 */ /* 0x000fe20000000f00 */
[----:B------:R-:W-:Y:S01]  /*13930*/  IMAD.MOV.U32 R5, RZ, RZ, 0x181f ;  /* 0x0000181fff057424 */ /* 0x000fe200078e00ff */
[----:B--2---:R-:W-:-:S02]  /*13940*/  MOV R4, 0x13960 ;  /* 0x0001396000047802 */ /* 0x004fc40000000f00 */
[----:B---345:R-:W-:Y:S05]  /*13950*/  CALL.REL.NOINC `($__internal_5_$__cuda_sm70_shflsync_idx_p) ;  /* 0x0000406000007944 */ /* 0x038fea0003c00000 */
        /* <DEDUP_REMOVED lines=8> */
.L_x_1638:
[----:B--2---:R-:W-:Y:S01]  /*139e0*/  IMAD.MOV.U32 R7, RZ, RZ, R10 ;  /* 0x000000ffff077224 */ /* 0x004fe200078e000a */
[----:B------:R-:W-:Y:S01]  /*139f0*/  MOV R6, 0x6 ;  /* 0x0000000600067802 */ /* 0x000fe20000000f00 */
[----:B------:R-:W-:Y:S01]  /*13a00*/  IMAD.MOV.U32 R5, RZ, RZ, 0x181f ;  /* 0x0000181fff057424 */ /* 0x000fe200078e00ff */
[----:B------:R-:W-:Y:S02]  /*13a10*/  MOV R4, 0x13a30 ;  /* 0x00013a3000047802 */ /* 0x000fe40000000f00 */
[----:B-1-345:R-:W-:Y:S05]  /*13a20*/  CALL.REL.NOINC `($__internal_5_$__cuda_sm70_shflsync_idx_p) ;  /* 0x00003f9000007944 */ /* 0x03afea0003c00000 */
[----:B------:R-:W-:Y:S01]  /*13a30*/  MOV R12, R5 ;  /* 0x00000005000c7202 */ /* 0x000fe20000000f00 */
[----:B------:R-:W-:Y:S05]  /*13a40*/  BRA `(.L_x_1732) ;  /* 0xfffee0e000007947 */ /* 0x000fea000383ffff */
.L_x_1639:
[----:B--2---:R-:W-:Y:S01]  /*13a50*/  IMAD.MOV.U32 R7, RZ, RZ, R11 ;  /* 0x000000ffff077224 */ /* 0x004fe200078e000b */
[----:B------:R-:W-:Y:S01]  /*13a60*/  MOV R6, 0x6 ;  /* 0x0000000600067802 */ /* 0x000fe20000000f00 */
[----:B------:R-:W-:Y:S01]  /*13a70*/  IMAD.MOV.U32 R5, RZ, RZ, 0x181f ;  /* 0x0000181fff057424 */ /* 0x000fe200078e00ff */
[----:B------:R-:W-:Y:S02]  /*13a80*/  MOV R4, 0x13aa0 ;  /* 0x00013aa000047802 */ /* 0x000fe40000000f00 */
[----:B-1-345:R-:W-:Y:S05]  /*13a90*/  CALL.REL.NOINC `($__internal_5_$__cuda_sm70_shflsync_idx_p) ;  /* 0x00003f2000007944 */ /* 0x03afea0003c00000 */
[----:B------:R-:W-:Y:S01]  /*13aa0*/  MOV R4, R5 ;  /* 0x0000000500047202 */ /* 0x000fe20000000f00 */
[----:B------:R-:W-:Y:S05]  /*13ab0*/  BRA `(.L_x_1733) ;  /* 0xfffee09000007947 */ /* 0x000fea000383ffff */
.L_x_1642:
[----:B-1----:R-:W-:Y:S01]  /*13ac0*/  IMAD.MOV.U32 R7, RZ, RZ, R10 ;  /* 0x000000ffff077224 */ /* 0x002fe200078e000a */
[----:B------:R-:W-:Y:S01]  /*13ad0*/  MOV R6, 0x7 ;  /* 0x0000000700067802 */ /* 0x000fe20000000f00 */
[----:B------:R-:W-:Y:S01]  /*13ae0*/  IMAD.MOV.U32 R5, RZ, RZ, 0x181f ;  /* 0x0000181fff057424 */ /* 0x000fe200078e00ff */
[----:B---3--:R-:W-:-:S02]  /*13af0*/  MOV R4, 0x13b10 ;  /* 0x00013b1000047802 */ /* 0x008fc40000000f00 */
        /* <DEDUP_REMOVED lines=9> */
.L_x_1645:
[----:B------:R-:W-:Y:S01]  /*13b90*/  IMAD.MOV.U32 R7, RZ, RZ, R10 ;  /* 0x000000ffff077224 */ /* 0x000fe200078e000a */
[----:B------:R-:W-:Y:S01]  /*13ba0*/  MOV R6, RZ ;  /* 0x000000ff00067202 */ /* 0x000fe20000000f00 */
[----:B------:R-:W-:Y:S01]  /*13bb0*/  IMAD.MOV.U32 R5, RZ, RZ, 0x181f ;  /* 0x0000181fff057424 */ /* 0x000fe200078e00ff */
[----:B------:R-:W-:Y:S02]  /*13bc0*/  MOV R4, 0x13be0 ;  /* 0x00013be000047802 */ /* 0x000fe40000000f00 */
[----:B-1----:R-:W-:Y:S05]  /*13bd0*/  CALL.REL.NOINC `($__internal_5_$__cuda_sm70_shflsync_idx_p) ;  /* 0x00003de000007944 */ /* 0x002fea0003c00000 */
[----:B------:R-:W-:Y:S01]  /*13be0*/  MOV R12, R5 ;  /* 0x00000005000c7202 */ /* 0x000fe20000000f00 */
[----:B------:R-:W-:Y:S05]  /*13bf0*/  BRA `(.L_x_1735) ;  /* 0xffff021000007947 */ /* 0x000fea000383ffff */
.L_x_1646:
[----:B------:R-:W-:Y:S01]  /*13c00*/  IMAD.MOV.U32 R7, RZ, RZ, R11 ;  /* 0x000000ffff077224 */ /* 0x000fe200078e000b */
[----:B------:R-:W-:Y:S01]  /*13c10*/  MOV R6, RZ ;  /* 0x000000ff00067202 */ /* 0x000fe20000000f00 */
[----:B------:R-:W-:Y:S01]  /*13c20*/  IMAD.MOV.U32 R5, RZ, RZ, 0x181f ;  /* 0x0000181fff057424 */ /* 0x000fe200078e00ff */
[----:B------:R-:W-:Y:S02]  /*13c30*/  MOV R4, 0x13c50 ;  /* 0x00013c5000047802 */ /* 0x000fe40000000f00 */
[----:B-123--:R-:W-:Y:S05]  /*13c40*/  CALL.REL.NOINC `($__internal_5_$__cuda_sm70_shflsync_idx_p) ;  /* 0x00003d7000007944 */ /* 0x00efea0003c00000 */
[----:B------:R-:W2:Y:S01]  /*13c50*/  LDL R4, [R1+0xc] ;  /* 0x00000c0001047983 */ /* 0x000ea20000100800 */
[----:B------:R-:W-:Y:S02]  /*13c60*/  ISETP.GE.AND P0, PT, R250, c[0x0][0x1d4], PT ;  /* 0x00007500fa007a0c */ /* 0x000fe40003f06270 */
[----:B------:R-:W-:-:S02]  /*13c70*/  IADD3 R6, P5, R5, R137, RZ ;  /* 0x0000008905067210 */ /* 0x000fc40007fbe0ff */
[----:B------:R-:W-:-:S03]  /*13c80*/  SEL R13, RZ, 0x10, P0 ;  /* 0x00000010ff0d7807 */ /* 0x000fc60000000000 */
[----:B------:R-:W-:Y:S01]  /*13c90*/  IMAD.X R7, R12, 0x1, R136, P5 ;  /* 0x000000010c077824 */ /* 0x000fe200028e0688 */
[----:B--2---:R-:W-:Y:S02]  /*13ca0*/  ISETP.GE.AND P2, PT, R4, c[0x0][0x1d4], PT ;  /* 0x0000750004007a0c */ /* 0x004fe40003f46270 */
[----:B------:R-:W-:Y:S02]  /*13cb0*/  IADD3 R4, P6, R5, R51, RZ ;  /* 0x0000003305047210 */ /* 0x000fe40007fde0ff */
[----:B------:R-:W-:-:S03]  /*13cc0*/  SEL R14, RZ, 0x10, P2 ;  /* 0x00000010ff0e7807 */ /* 0x000fc60001000000 */
[----:B------:R-:W-:-:S06]  /*13cd0*/  IMAD.X R5, R12, 0x1, R50, P6 ;  /* 0x000000010c057824 */ /* 0x000fcc00030e0632 */
[----:B------:R-:W-:Y:S01]  /*13ce0*/  @!PT LDS RZ, [RZ] ;  /* 0x00000000fffff984 */ /* 0x000fe20000000800 */
[----:B------:R-:W-:Y:S01]  /*13cf0*/  @!PT LDS RZ, [RZ] ;  /* 0x00000000fffff984 */ /* 0x000fe20000000800 */
[----:B------:R-:W-:Y:S01]  /*13d00*/  @!PT LDS RZ, [RZ] ;  /* 0x00000000fffff984 */ /* 0x000fe20000000800 */
[----:B------:R1:W-:Y:S04]  /*13d10*/  LDGSTS.E.BYPASS.LTC128B.128 [R251+0x4100], [R4.64], !P2 ;  /* 0x0410000004fb7fae */ /* 0x0003e8000d101d46 */
[----:B------:R2:W-:Y:S01]  /*13d20*/  LDGSTS.E.BYPASS.LTC128B.128 [R251+0x6100], [R6.64], !P0 ;  /* 0x0610000006fb7fae */ /* 0x0005e2000c101d46 */
[----:B-1----:R-:W-:Y:S01]  /*13d30*/  IMAD.MOV.U32 R5, RZ, RZ, 0x181f ;  /* 0x0000181fff057424 */ /* 0x002fe200078e00ff */
[----:B------:R-:W-:Y:S01]  /*13d40*/  MOV R4, 0x13d80 ;  /* 0x00013d8000047802 */ /* 0x000fe20000000f00 */
[----:B--2---:R-:W-:Y:S02]  /*13d50*/  IMAD.MOV.U32 R7, RZ, RZ, R10 ;  /* 0x000000ffff077224 */ /* 0x004fe400078e000a */
[----:B------:R-:W-:Y:S02]  /*13d60*/  IMAD.MOV.U32 R6, RZ, RZ, 0x1 ;  /* 0x00000001ff067424 */ /* 0x000fe400078e00ff */
[----:B------:R-:W-:Y:S05]  /*13d70*/  CALL.REL.NOINC `($__internal_5_$__cuda_sm70_shflsync_idx_p) ;  /* 0x00003c4000007944 */ /* 0x000fea0003c00000 */
[----:B------:R-:W-:Y:S01]  /*13d80*/  IMAD.MOV.U32 R12, RZ, RZ, R5 ;  /* 0x000000ffff0c7224 */ /* 0x000fe200078e0005 */
[----:B------:R-:W-:Y:S01]  /*13d90*/  MOV R6, 0x1 ;  /* 0x0000000100067802 */ /* 0x000fe20000000f00 */
[----:B------:R-:W-:Y:S01]  /*13da0*/  IMAD.MOV.U32 R7, RZ, RZ, R11 ;  /* 0x000000ffff077224 */ /* 0x000fe200078e000b */
[----:B------:R-:W-:-:S02]  /*13db0*/  MOV R5, 0x181f ;  /* 0x0000181f00057802 */ /* 0x000fc40000000f00 */
[----:B------:R-:W-:Y:S02]  /*13dc0*/  MOV R4, 0x13de0 ;  /* 0x00013de000047802 */ /* 0x000fe40000000f00 */
[----:B------:R-:W-:Y:S05]  /*13dd0*/  CALL.REL.NOINC `($__internal_5_$__cuda_sm70_shflsync_idx_p) ;  /* 0x00003be000007944 */ /* 0x000fea0003c00000 */
[----:B------:R-:W-:Y:S02]  /*13de0*/  IADD3 R6, -R14, 0x10, RZ ;  /* 0x000000100e067810 */ /* 0x000fe40007ffe1ff */
        /* <DEDUP_REMOVED lines=13> */
[----:B------:R2:W-:Y:S01]  /*13ec0*/  LDGSTS.E.BYPASS.LTC128B.128.ZFILL [R251+0x6900], [R4.64], P5 ;  /* 0x0690000004fb7fae */ /* 0x0005e2000a941d46 */
[----:B-1----:R-:W-:Y:S02]  /*13ed0*/  IMAD.MOV.U32 R7, RZ, RZ, R10 ;  /* 0x000000ffff077224 */ /* 0x002fe400078e000a */
[----:B------:R-:W-:Y:S02]  /*13ee0*/  IMAD.MOV.U32 R6, RZ, RZ, 0x2 ;  /* 0x00000002ff067424 */ /* 0x000fe400078e00ff */
[----:B--2---:R-:W-:Y:S01]  /*13ef0*/  IMAD.MOV.U32 R5, RZ, RZ, 0x181f ;  /* 0x0000181fff057424 */ /* 0x004fe200078e00ff */
[----:B------:R-:W-:Y:S02]  /*13f00*/  MOV R4, 0x13f20 ;  /* 0x00013f2000047802 */ /* 0x000fe40000000f00 */
[----:B------:R-:W-:Y:S05]  /*13f10*/  CALL.REL.NOINC `($__internal_5_$__cuda_sm70_shflsync_idx_p) ;  /* 0x00003aa000007944 */ /* 0x000fea0003c00000 */
[----:B------:R-:W-:Y:S01]  /*13f20*/  IMAD.MOV.U32 R12, RZ, RZ, R5 ;  /* 0x000000ffff0c7224 */ /* 0x000fe200078e0005 */
[----:B------:R-:W-:Y:S01]  /*13f30*/  MOV R6, 0x2 ;  /* 0x0000000200067802 */ /* 0x000fe20000000f00 */
[----:B------:R-:W-:Y:S01]  /*13f40*/  IMAD.MOV.U32 R7, RZ, RZ, R11 ;  /* 0x000000ffff077224 */ /* 0x000fe200078e000b */
[----:B------:R-:W-:Y:S02]  /*13f50*/  MOV R5, 0x181f ;  /* 0x0000181f00057802 */ /* 0x000fe40000000f00 */
[----:B------:R-:W-:-:S02]  /*13f60*/  MOV R4, 0x13f80 ;  /* 0x00013f8000047802 */ /* 0x000fc40000000f00 */
[----:B------:R-:W-:Y:S05]  /*13f70*/  CALL.REL.NOINC `($__internal_5_$__cuda_sm70_shflsync_idx_p) ;  /* 0x00003a4000007944 */ /* 0x000fea0003c00000 */
[----:B------:R-:W-:Y:S02]  /*13f80*/  IADD3 R6, -R14, 0x10, RZ ;  /* 0x000000100e067810 */ /* 0x000fe40007ffe1ff */
[----:B------:R-:W-:-:S02]  /*13f90*/  IADD3 R4, -R13, 0x10, RZ ;  /* 0x000000100d047810 */ /* 0x000fc40007ffe1ff */
[----:B------:R-:W-:Y:S02]  /*13fa0*/  LOP3.LUT R6, R6, 0xf, RZ, 0xc0, !PT ;  /* 0x0000000f06067812 */ /* 0x000fe400078ec0ff */
[----:B------:R-:W-:Y:S02]  /*13fb0*/  ISETP.NE.U32.AND P6, PT, R14, RZ, PT ;  /* 0x000000ff0e00720c */ /* 0x000fe40003fc5070 */
[----:B------:R-:W-:Y:S02]  /*13fc0*/  IADD3 R6, P2, P0, R6, R5, R51 ;  /* 0x0000000506067210 */ /* 0x000fe4000785e033 */
[----:B------:R-:W-:Y:S02]  /*13fd0*/  LOP3.LUT R4, R4, 0xf, RZ, 0xc0, !PT ;  /* 0x0000000f04047812 */ /* 0x000fe400078ec0ff */
[----:B------:R-:W-:Y:S02]  /*13fe0*/  ISETP.NE.U32.AND P5, PT, R13, RZ, PT ;  /* 0x000000ff0d00720c */ /* 0x000fe40003fa5070 */
[----:B------:R-:W-:-:S02]  /*13ff0*/  IADD3.X R7, RZ, R12, R50, P2, P0 ;  /* 0x0000000cff077210 */ /* 0x000fc400017e0432 */
        /* <DEDUP_REMOVED lines=18> */
[----:B------:R-:W-:Y:S01]  /*14120*/  MOV R11, R5 ;  /* 0x00000005000b7202 */ /* 0x000fe20000000f00 */
[----:B------:R-:W-:Y:S05]  /*14130*/  BRA `(.L_x_1736) ;  /* 0xfffefec000007947 */ /* 0x000fea000383ffff */
.L_x_1647:
[----:B------:R-:W-:Y:S01]  /*14140*/  IMAD.MOV.U32 R6, RZ, RZ, RZ ;  /* 0x000000ffff067224 */ /* 0x000fe200078e00ff */
[----:B------:R-:W-:-:S02]  /*14150*/  MOV R5, 0x1c1f ;  /* 0x00001c1f00057802 */ /* 0x000fc40000000f00 */
[----:B------:R-:W-:Y:S02]  /*14160*/  MOV R4, 0x14180 ;  /* 0x0001418000047802 */ /* 0x000fe40000000f00 */
[----:B------:R-:W-:Y:S05]  /*14170*/  CALL.REL.NOINC `($__internal_5_$__cuda_sm70_shflsync_idx_p) ;  /* 0x0000384000007944 */ /* 0x000fea0003c00000 */
[----:B------:R-:W-:Y:S01]  /*14180*/  MOV R4, R5 ;  /* 0x0000000500047202 */ /* 0x000fe20000000f00 */
[----:B------:R-:W-:Y:S05]  /*14190*/  BRA `(.L_x_1737) ;  /* 0xffff003000007947 */ /* 0x000fea000383ffff */
.L_x_1648:
[----:B------:R-:W-:Y:S01]  /*141a0*/  IMAD.MOV.U32 R6, RZ, RZ, 0x1 ;  /* 0x00000001ff067424 */ /* 0x000fe200078e00ff */
[----:B------:R-:W-:Y:S02]  /*141b0*/  MOV R5, 0x1c1f ;  /* 0x00001c1f00057802 */ /* 0x000fe40000000f00 */
[----:B------:R-:W-:Y:S02]  /*141c0*/  MOV R4, 0x141e0 ;  /* 0x000141e000047802 */ /* 0x000fe40000000f00 */
[----:B-1----:R-:W-:Y:S05]  /*141d0*/  CALL.REL.NOINC `($__internal_5_$__cuda_sm70_shflsync_idx_p) ;  /* 0x000037e000007944 */ /* 0x002fea0003c00000 */
[----:B------:R-:W-:Y:S01]  /*141e0*/  IMAD.IADD R0, R3, 0x1, R5 ;  /* 0x0000000103007824 */ /* 0x000fe200078e0205 */
[----:B------:R-:W-:Y:S01]  /*141f0*/  MOV R4, 0x14440 ;  /* 0x0001444000047802 */ /* 0x000fe20000000f00 */
[----:B------:R-:W-:Y:S02]  /*14200*/  IMAD.MOV.U32 R6, RZ, RZ, 0x2 ;  /* 0x00000002ff067424 */ /* 0x000fe400078e00ff */
[----:B------:R-:W-:Y:S01]  /*14210*/  IMAD.MOV.U32 R5, RZ, RZ, 0x1c1f ;  /* 0x00001c1fff057424 */ /* 0x000fe200078e00ff */
        /* <DEDUP_REMOVED lines=33> */
[----:B------:R-:W-:Y:S05]  /*14430*/  CALL.REL.NOINC `($__internal_5_$__cuda_sm70_shflsync_idx_p) ;  /* 0x0000358000007944 */ /* 0x000fea0003c00000 */
        /* <DEDUP_REMOVED lines=39> */
[----:B------:R-:W-:Y:S01]  /*146b0*/  FMNMX.FTZ R2, R15, R14, !PT ;  /* 0x0000000e0f027209 */ /* 0x000fe20007810000 */
[----:B------:R-:W-:Y:S01]  /*146c0*/  IMAD.MOV.U32 R6, RZ, RZ, 0x2 ;  /* 0x00000002ff067424 */ /* 0x000fe200078e00ff */
[----:B------:R-:W-:Y:S02]  /*146d0*/  FMNMX.FTZ R0, R88, R89, !PT ;  /* 0x0000005958007209 */ /* 0x000fe40007810000 */
[----:B------:R-:W-:Y:S02]  /*146e0*/  IMNMX R18, R18, R3, PT ;  /* 0x0000000312127217 */ /* 0x000fe40003800200 */
[----:B------:R-:W-:Y:S02]  /*146f0*/  FMNMX.FTZ R3, R126, R2, !PT ;  /* 0x000000027e037209 */ /* 0x000fe40007810000 */
[----:B------:R-:W-:-:S02]  /*14700*/  ISETP.GT.AND P6, PT, R18, RZ, PT ;  /* 0x000000ff1200720c */ /* 0x000fc40003fc4270 */
[C---:B------:R-:W-:Y:S02]  /*14710*/  ISETP.GT.AND P5, PT, R18.reuse, 0x1, PT ;  /* 0x000000011200780c */ /* 0x040fe40003fa4270 */
[C---:B------:R-:W-:Y:S02]  /*14720*/  ISETP.GT.AND P2, PT, R18.reuse, 0x8, PT ;  /* 0x000000081200780c */ /* 0x040fe40003f44270 */
[----:B------:R-:W-:Y:S02]  /*14730*/  FSEL R121, R121, -INF , P6 ;  /* 0xff80000079797808 */ /* 0x000fe40003000000 */
[----:B------:R-:W-:Y:S02]  /*14740*/  FSEL R125, R125, -INF , P5 ;  /* 0xff8000007d7d7808 */ /* 0x000fe40002800000 */
[----:B------:R-:W-:Y:S02]  /*14750*/  ISETP.GT.AND P0, PT, R18, 0x9, PT ;  /* 0x000000091200780c */ /* 0x000fe40003f04270 */
[----:B------:R-:W-:-:S02]  /*14760*/  FSEL R86, R86, -INF , P2 ;  /* 0xff80000056567808 */ /* 0x000fc40001000000 */
[----:B------:R-:W-:Y:S02]  /*14770*/  FMNMX.FTZ R4, R124, R120, !PT ;  /* 0x000000787c047209 */ /* 0x000fe40007810000 */
[----:B------:R-:W-:Y:S02]  /*14780*/  FMNMX.FTZ R196, R121, R125, !PT ;  /* 0x0000007d79c47209 */ /* 0x000fe40007810000 */
[----:B------:R-:W-:Y:S02]  /*14790*/  FMNMX.FTZ R2, R91, R0, !PT ;  /* 0x000000005b027209 */ /* 0x000fe40007810000 */
[----:B------:R-:W-:Y:S02]  /*147a0*/  FMNMX.FTZ R3, R90, R3, !PT ;  /* 0x000000035a037209 */ /* 0x000fe40007810000 */
[----:B------:R-:W-:Y:S02]  /*147b0*/  ISETP.GT.AND P6, PT, R18, 0x10, PT ;  /* 0x000000101200780c */ /* 0x000fe40003fc4270 */
[----:B------:R-:W-:-:S02]  /*147c0*/  FSEL R87, R87, -INF , P0 ;  /* 0xff80000057577808 */ /* 0x000fc40000000000 */
        /* <DEDUP_REMOVED lines=69> */
[----:B------:R-:W-:Y:S02]  /*14c20*/  FSEL R111, R111, -INF , P0 ;  /* 0xff8000006f6f7808 */ /* 0x000fe40000000000 */
[----:B------:R-:W-:Y:S01]  /*14c30*/  FMNMX.FTZ R2, R65, R2, !PT ;  /* 0x0000000241027209 */ /* 0x000fe20007810000 */
[----:B------:R-:W-:Y:S01]  /*14c40*/  IMAD.MOV.U32 R4, RZ, RZ, R3 ;  /* 0x000000ffff047224 */ /* 0x000fe200078e0003 */
[----:B------:R-:W-:-:S02]  /*14c50*/  FMNMX.FTZ R0, R77, R0, !PT ;  /* 0x000000004d007209 */ /* 0x000fc40007810000 */
[----:B------:R-:W-:Y:S02]  /*14c60*/  FMNMX.FTZ R196, R168, R196, !PT ;  /* 0x000000c4a8c47209 */ /* 0x000fe40007810000 */
[----:B------:R-:W-:Y:S02]  /*14c70*/  FMNMX.FTZ R2, R64, R2, !PT ;  /* 0x0000000240027209 */ /* 0x000fe40007810000 */
[----:B------:R-:W-:Y:S02]  /*14c80*/  FMNMX.FTZ R0, R76, R0, !PT ;  /* 0x000000004c007209 */ /* 0x000fe40007810000 */
[----:B------:R-:W-:Y:S02]  /*14c90*/  FMNMX.FTZ R196, R111, R196, !PT ;  /* 0x000000c46fc47209 */ /* 0x000fe40007810000 */
[----:B------:R-:W-:Y:S02]  /*14ca0*/  MOV R5, 0x14cc0 ;  /* 0x00014cc000057802 */ /* 0x000fe40000000f00 */
[----:B------:R-:W-:Y:S05]  /*14cb0*/  CALL.REL.NOINC `($__internal_4_$__cuda_sm70_shflsync_bfly_p) ;  /* 0x00002c9000007944 */ /* 0x000fea0003c00000 */
[----:B------:R-:W-:Y:S01]  /*14cc0*/  FMNMX.FTZ R3, R3, R6, !PT ;  /* 0x0000000603037209 */ /* 0x000fe20007810000 */
[----:B------:R-:W-:Y:S01]  /*14cd0*/  IMAD.MOV.U32 R6, RZ, RZ, 0x1 ;  /* 0x00000001ff067424 */ /* 0x000fe200078e00ff */
[----:B------:R-:W-:-:S03]  /*14ce0*/  MOV R5, 0x14d10 ;  /* 0x00014d1000057802 */ /* 0x000fc60000000f00 */
[----:B------:R-:W-:Y:S02]  /*14cf0*/  IMAD.MOV.U32 R4, RZ, RZ, R3 ;  /* 0x000000ffff047224 */ /* 0x000fe400078e0003 */
[----:B------:R-:W-:Y:S05]  /*14d00*/  CALL.REL.NOINC `($__internal_4_$__cuda_sm70_shflsync_bfly_p) ;  /* 0x00002c4000007944 */ /* 0x000fea0003c00000 */
[----:B------:R-:W-:Y:S01]  /*14d10*/  FMNMX.FTZ R3, R3, R6, !PT ;  /* 0x0000000603037209 */ /* 0x000fe20007810000 */
[----:B------:R-:W-:Y:S01]  /*14d20*/  IMAD.MOV.U32 R4, RZ, RZ, R2 ;  /* 0x000000ffff047224 */ /* 0x000fe200078e0002 */
[----:B------:R-:W-:Y:S01]  /*14d30*/  MOV R5, 0x14d60 ;  /* 0x00014d6000057802 */ /* 0x000fe20000000f00 */
[----:B------:R-:W-:Y:S02]  /*14d40*/  IMAD.MOV.U32 R6, RZ, RZ, 0x2 ;  /* 0x00000002ff067424 */ /* 0x000fe400078e00ff */
        /* <DEDUP_REMOVED lines=26> */
[----:B------:R-:W-:Y:S05]  /*14ef0*/  BRA `(.L_x_1738) ;  /* 0xffff004000007947 */ /* 0x000fea000383ffff */
.L_x_1652:
[----:B------:R-:W-:Y:S01]  /*14f00*/  MOV R6, RZ ;  /* 0x000000ff00067202 */ /* 0x000fe20000000f00 */
[----:B------:R-:W-:Y:S01]  /*14f10*/  IMAD.MOV.U32 R7, RZ, RZ, R11 ;  /* 0x000000ffff077224 */ /* 0x000fe200078e000b */
[----:B------:R-:W-:Y:S01]  /*14f20*/  MOV R4, 0x14f50 ;  /* 0x00014f5000047802 */ /* 0x000fe20000000f00 */
[----:B------:R-:W-:Y:S02]  /*14f30*/  IMAD.MOV.U32 R5, RZ, RZ, 0x181f ;  /* 0x0000181fff057424 */ /* 0x000fe400078e00ff */
[----:B------:R-:W-:Y:S05]  /*14f40*/  CALL.REL.NOINC `($__internal_5_$__cuda_sm70_shflsync_idx_p) ;  /* 0x00002a7000007944 */ /* 0x000fea0003c00000 */
[----:B------:R-:W-:Y:S01]  /*14f50*/  MOV R13, R5 ;  /* 0x00000005000d7202 */ /* 0x000fe20000000f00 */
[----:B------:R-:W-:-:S05]  /*14f60*/  BRA `(.L_x_1739) ;  /* 0xffff1ca000007947 */ /* 0x000fca000383ffff */
.L_x_1653:
[----:B------:R-:W-:Y:S01]  /*14f70*/  MOV R6, RZ ;  /* 0x000000ff00067202 */ /* 0x000fe20000000f00 */
[----:B------:R-:W-:Y:S01]  /*14f80*/  IMAD.MOV.U32 R7, RZ, RZ, R12 ;  /* 0x000000ffff077224 */ /* 0x000fe200078e000c */
[----:B------:R-:W-:Y:S01]  /*14f90*/  MOV R4, 0x14fc0 ;  /* 0x00014fc000047802 */ /* 0x000fe20000000f00 */
[----:B------:R-:W-:Y:S02]  /*14fa0*/  IMAD.MOV.U32 R5, RZ, RZ, 0x181f ;  /* 0x0000181fff057424 */ /* 0x000fe400078e00ff */
[----:B-12---:R-:W-:Y:S05]  /*14fb0*/  CALL.REL.NOINC `($__internal_5_$__cuda_sm70_shflsync_idx_p) ;  /* 0x00002a0000007944 */ /* 0x006fea0003c00000 */
[----:B------:R-:W-:Y:S01]  /*14fc0*/  IADD3 R6, P2, R5, R0, RZ ;  /* 0x0000000005067210 */ /* 0x000fe20007f5e0ff */
[----:B------:R-:W2:Y:S01]  /*14fd0*/  LDL R4, [R1+0xc] ;  /* 0x00000c0001047983 */ /* 0x000ea20000100800 */
[----:B------:R-:W-:Y:S03]  /*14fe0*/  ISETP.GE.AND P0, PT, R250, c[0x0][0x1d4], PT ;  /* 0x00007500fa007a0c */ /* 0x000fe60003f06270 */
[----:B------:R-:W-:Y:S01]  /*14ff0*/  IMAD.X R7, R13, 0x1, R2, P2 ;  /* 0x000000010d077824 */ /* 0x000fe200010e0602 */
[----:B------:R-:W-:Y:S02]  /*15000*/  SEL R14, RZ, 0x10, P0 ;  /* 0x00000010ff0e7807 */ /* 0x000fe40000000000 */
[----:B--2---:R-:W-:Y:S02]  /*15010*/  ISETP.GE.AND P5, PT, R4, c[0x0][0x1d4], PT ;  /* 0x0000750004007a0c */ /* 0x004fe40003fa6270 */
[----:B------:R-:W-:Y:S02]  /*15020*/  IADD3 R4, P2, R5, R3, RZ ;  /* 0x0000000305047210 */ /* 0x000fe40007f5e0ff */
[----:B------:R-:W-:Y:S03]  /*15030*/  SEL R15, RZ, 0x10, P5 ;  /* 0x00000010ff0f7807 */ /* 0x000fe60002800000 */
[----:B------:R-:W-:Y:S06]  /*15040*/  IMAD.X R5, R13, 0x1, R10, P2 ;  /* 0x000000010d057824 */ /* 0x000fec00010e060a */
[----:B------:R-:W-:Y:S01]  /*15050*/  @!PT LDS RZ, [RZ] ;  /* 0x00000000fffff984 */ /* 0x000fe20000000800 */
[----:B------:R-:W-:Y:S01]  /*15060*/  @!PT LDS RZ, [RZ] ;  /* 0x00000000fffff984 */ /* 0x000fe20000000800 */
[----:B------:R-:W-:Y:S01]  /*15070*/  @!PT LDS RZ, [RZ] ;  /* 0x00000000fffff984 */ /* 0x000fe20000000800 */
[----:B------:R1:W-:Y:S04]  /*15080*/  LDGSTS.E.BYPASS.LTC128B.128 [R251+0x100], [R6.64], !P5 ;  /* 0x0010000006fb7fae */ /* 0x0003e8000e901d46 */
[----:B------:R2:W-:Y:S01]  /*15090*/  LDGSTS.E.BYPASS.LTC128B.128 [R251+0x2100], [R4.64], !P0 ;  /* 0x0210000004fb7fae */ /* 0x0005e2000c101d46 */
[----:B-1----:R-:W-:Y:S02]  /*150a0*/  IMAD.MOV.U32 R7, RZ, RZ, R11 ;  /* 0x000000ffff077224 */ /* 0x002fe400078e000b */
[----:B------:R-:W-:Y:S01]  /*150b0*/  IMAD.MOV.U32 R6, RZ, RZ, 0x1 ;  /* 0x00000001ff067424 */ /* 0x000fe200078e00ff */
[----:B--2---:R-:W-:Y:S01]  /*150c0*/  MOV R4, 0x150f0 ;  /* 0x000150f000047802 */ /* 0x004fe20000000f00 */
[----:B------:R-:W-:Y:S02]  /*150d0*/  IMAD.MOV.U32 R5, RZ, RZ, 0x181f ;  /* 0x0000181fff057424 */ /* 0x000fe400078e00ff */
[----:B------:R-:W-:Y:S05]  /*150e0*/  CALL.REL.NOINC `($__internal_5_$__cuda_sm70_shflsync_idx_p) ;  /* 0x000028d000007944 */ /* 0x000fea0003c00000 */
[----:B------:R-:W-:Y:S01]  /*150f0*/  MOV R6, 0x1 ;  /* 0x0000000100067802 */ /* 0x000fe20000000f00 */
[----:B------:R-:W-:Y:S01]  /*15100*/  IMAD.MOV.U32 R13, RZ, RZ, R5 ;  /* 0x000000ffff0d7224 */ /* 0x000fe200078e0005 */
[----:B------:R-:W-:Y:S01]  /*15110*/  MOV R5, 0x181f ;  /* 0x0000181f00057802 */ /* 0x000fe20000000f00 */
[----:B------:R-:W-:Y:S01]  /*15120*/  IMAD.MOV.U32 R7, RZ, RZ, R12 ;  /* 0x000000ffff077224 */ /* 0x000fe200078e000c */
[----:B------:R-:W-:Y:S02]  /*15130*/  MOV R4, 0x15150 ;  /* 0x0001515000047802 */ /* 0x000fe40000000f00 */
[----:B------:R-:W-:Y:S05]  /*15140*/  CALL.REL.NOINC `($__internal_5_$__cuda_sm70_shflsync_idx_p) ;  /* 0x0000287000007944 */ /* 0x000fea0003c00000 */
[C---:B------:R-:W-:Y:S02]  /*15150*/  IADD3 R4, -R15.reuse, 0x10, RZ ;  /* 0x000000100f047810 */ /* 0x040fe40007ffe1ff */
[----:B------:R-:W-:Y:S02]  /*15160*/  ISETP.NE.U32.AND P5, PT, R15, RZ, PT ;  /* 0x000000ff0f00720c */ /* 0x000fe40003fa5070 */
[----:B------:R-:W-:Y:S04]  /*15170*/  LOP3.LUT R4, R4, 0xf, RZ, 0xc0, !PT ;  /* 0x0000000f04047812 */ /* 0x000fe800078ec0ff */
[----:B------:R-:W-:Y:S02]  /*15180*/  IADD3 R6, P2, P0, R4, R5, R0 ;  /* 0x0000000504067210 */ /* 0x000fe4000785e000 */
[----:B------:R-:W-:Y:S02]  /*15190*/  IADD3 R4, -R14, 0x10, RZ ;  /* 0x000000100e047810 */ /* 0x000fe40007ffe1ff */
[----:B------:R-:W-:Y:S02]  /*151a0*/  IADD3.X R7, RZ, R13, R2, P2, P0 ;  /* 0x0000000dff077210 */ /* 0x000fe400017e0402 */
        /* <DEDUP_REMOVED lines=8> */
[----:B------:R2:W-:Y:S01]  /*15230*/  LDGSTS.E.BYPASS.LTC128B.128.ZFILL [R251+0x2900], [R4.64], P5 ;  /* 0x0290000004fb7fae */ /* 0x0005e2000a941d46 */
        /* <DEDUP_REMOVED lines=37> */
[----:B------:R-:W-:-:S05]  /*15490*/  BRA `(.L_x_1740) ;  /* 0xffff198000007947 */ /* 0x000fca000383ffff */
.L_x_1656:
[----:B------:R-:W-:Y:S01]  /*154a0*/  MOV R6, RZ ;  /* 0x000000ff00067202 */ /* 0x000fe20000000f00 */
[----:B------:R-:W-:Y:S01]  /*154b0*/  IMAD.MOV.U32 R7, RZ, RZ, R48 ;  /* 0x000000ffff077224 */ /* 0x000fe200078e0030 */
[----:B------:R-:W-:Y:S01]  /*154c0*/  MOV R4, 0x154f0 ;  /* 0x000154f000047802 */ /* 0x000fe20000000f00 */
[----:B------:R-:W-:Y:S02]  /*154d0*/  IMAD.MOV.U32 R5, RZ, RZ, 0x181f ;  /* 0x0000181fff057424 */ /* 0x000fe400078e00ff */
[----:B------:R-:W-:Y:S05]  /*154e0*/  CALL.REL.NOINC `($__internal_5_$__cuda_sm70_shflsync_idx_p) ;  /* 0x000024d000007944 */ /* 0x000fea0003c00000 */
[----:B------:R-:W-:Y:S01]  /*154f0*/  MOV R55, R5 ;  /* 0x0000000500377202 */ /* 0x000fe20000000f00 */
[----:B------:R-:W-:-:S05]  /*15500*/  BRA `(.L_x_1741) ;  /* 0xffff2f6000007947 */ /* 0x000fca000383ffff */
.L_x_1657:
        /* <DEDUP_REMOVED lines=83> */
.L_x_1658:
[----:B------:R-:W-:Y:S01]  /*15a40*/  MOV R5, 0x1c1f ;  /* 0x00001c1f00057802 */ /* 0x000fe20000000f00 */
[----:B------:R-:W-:Y:S01]  /*15a50*/  IMAD.MOV.U32 R6, RZ, RZ, RZ ;  /* 0x000000ffff067224 */ /* 0x000fe200078e00ff */
[----:B------:R-:W-:Y:S02]  /*15a60*/  MOV R4, 0x15a80 ;  /* 0x00015a8000047802 */ /* 0x000fe40000000f00 */
[----:B------:R-:W-:Y:S05]  /*15a70*/  CALL.REL.NOINC `($__internal_5_$__cuda_sm70_shflsync_idx_p) ;  /* 0x00001f4000007944 */ /* 0x000fea0003c00000 */
[----:B------:R-:W-:-:S05]  /*15a80*/  BRA `(.L_x_1743) ;  /* 0xffff2dd000007947 */ /* 0x000fca000383ffff */
.L_x_1659:
[----:B------:R-:W-:Y:S01]  /*15a90*/  MOV R5, 0x1c1f ;  /* 0x00001c1f00057802 */ /* 0x000fe20000000f00 */
[----:B------:R-:W-:Y:S01]  /*15aa0*/  IMAD.MOV.U32 R6, RZ, RZ, 0x1 ;  /* 0x00000001ff067424 */ /* 0x000fe200078e00ff */
[----:B------:R-:W-:Y:S02]  /*15ab0*/  MOV R4, 0x15ad0 ;  /* 0x00015ad000047802 */ /* 0x000fe40000000f00 */
[----:B-1----:R-:W-:Y:S05]  /*15ac0*/  CALL.REL.NOINC `($__internal_5_$__cuda_sm70_shflsync_idx_p) ;  /* 0x00001ef000007944 */ /* 0x002fea0003c00000 */
[----:B------:R-:W-:Y:S01]  /*15ad0*/  MOV R4, 0x15d20 ;  /* 0x00015d2000047802 */ /* 0x000fe20000000f00 */
[----:B------:R-:W-:Y:S02]  /*15ae0*/  IMAD.IADD R5, R63, 0x1, R5 ;  /* 0x000000013f057824 */ /* 0x000fe400078e0205 */
[----:B------:R-:W-:Y:S03]  /*15af0*/  IMAD.MOV.U32 R6, RZ, RZ, 0x2 ;  /* 0x00000002ff067424 */ /* 0x000fe600078e00ff */
[C---:B------:R-:W-:Y:S02]  /*15b00*/  ISETP.GT.AND P6, PT, R5.reuse, RZ, PT ;  /* 0x000000ff0500720c */ /* 0x040fe40003fc4270 */
[C---:B------:R-:W-:Y:S02]  /*15b10*/  ISETP.GT.AND P5, PT, R5.reuse, 0x1, PT ;  /* 0x000000010500780c */ /* 0x040fe40003fa4270 */
[C---:B------:R-:W-:Y:S02]  /*15b20*/  ISETP.GT.AND P2, PT, R5.reuse, 0x8, PT ;  /* 0x000000080500780c */ /* 0x040fe40003f44270 */
        /* <DEDUP_REMOVED lines=24> */
[----:B------:R-:W-:Y:S01]  /*15cb0*/  ISETP.GT.AND P0, PT, R5, 0x39, PT ;  /* 0x000000390500780c */ /* 0x000fe20003f04270 */
[----:B------:R-:W-:Y:S01]  /*15cc0*/  IMAD.MOV.U32 R5, RZ, RZ, 0x1c1f ;  /* 0x00001c1fff057424 */ /* 0x000fe200078e00ff */
[----:B------:R-:W-:Y:S02]  /*15cd0*/  FSEL R216, R224, -INF , P6 ;  /* 0xff800000e0d87808 */ /* 0x000fe40003000000 */
[----:B------:R-:W-:Y:S02]  /*15ce0*/  FSEL R215, R223, -INF , P5 ;  /* 0xff800000dfd77808 */ /* 0x000fe40002800000 */
[----:B------:R-:W-:Y:S02]  /*15cf0*/  FSEL R214, R214, -INF , P2 ;  /* 0xff800000d6d67808 */ /* 0x000fe40001000000 */
[----:B------:R-:W-:Y:S02]  /*15d00*/  FSEL R23, R64, -INF , P0 ;  /* 0xff80000040177808 */ /* 0x000fe40000000000 */
[----:B------:R-:W-:Y:S05]  /*15d10*/  CALL.REL.NOINC `($__internal_5_$__cuda_sm70_shflsync_idx_p) ;  /* 0x00001ca000007944 */ /* 0x000fea0003c00000 */
        /* <DEDUP_REMOVED lines=37> */
[----:B------:R-:W-:Y:S01]  /*15f70*/  FMNMX.FTZ R3, R52, R199, !PT ;  /* 0x000000c734037209 */ /* 0x000fe20007810000 */
[----:B------:R-:W-:Y:S01]  /*15f80*/  IMAD.IADD R5, R63, 0x1, R5 ;  /* 0x000000013f057824 */ /* 0x000fe200078e0205 */
[----:B------:R-:W-:Y:S01]  /*15f90*/  FMNMX.FTZ R2, R32, R200, !PT ;  /* 0x000000c820027209 */ /* 0x000fe20007810000 */
[----:B------:R-:W-:Y:S01]  /*15fa0*/  IMAD.MOV.U32 R6, RZ, RZ, 0x2 ;  /* 0x00000002ff067424 */ /* 0x000fe200078e00ff */
[----:B------:R-:W-:Y:S02]  /*15fb0*/  FMNMX.FTZ R0, R16, R197, !PT ;  /* 0x000000c510007209 */ /* 0x000fe40007810000 */
[C---:B------:R-:W-:Y:S02]  /*15fc0*/  ISETP.GT.AND P6, PT, R5.reuse, RZ, PT ;  /* 0x000000ff0500720c */ /* 0x040fe40003fc4270 */
[----:B------:R-:W-:Y:S02]  /*15fd0*/  ISETP.GT.AND P5, PT, R5, 0x1, PT ;  /* 0x000000010500780c */ /* 0x000fe40003fa4270 */
[----:B------:R-:W-:Y:S02]  /*15fe0*/  FSEL R17, R205, -INF , P6 ;  /* 0xff800000cd117808 */ /* 0x000fe40003000000 */
[----:B------:R-:W-:Y:S02]  /*15ff0*/  ISETP.GT.AND P2, PT, R5, 0x8, PT ;  /* 0x000000080500780c */ /* 0x000fe40003f44270 */
[----:B------:R-:W-:Y:S02]  /*16000*/  FSEL R206, R206, -INF , P5 ;  /* 0xff800000cece7808 */ /* 0x000fe40002800000 */
[----:B------:R-:W-:Y:S02]  /*16010*/  FMNMX.FTZ R7, R17, R198, !PT ;  /* 0x000000c611077209 */ /* 0x000fe40007810000 */
[----:B------:R-:W-:Y:S02]  /*16020*/  ISETP.GT.AND P0, PT, R5, 0x9, PT ;  /* 0x000000090500780c */ /* 0x000fe40003f04270 */
[----:B------:R-:W-:Y:S02]  /*16030*/  FSEL R14, R14, -INF , P2 ;  /* 0xff8000000e0e7808 */ /* 0x000fe40001000000 */
[----:B------:R-:W-:Y:S02]  /*16040*/  FMNMX.FTZ R3, R53, R3, !PT ;  /* 0x0000000335037209 */ /* 0x000fe40007810000 */
[----:B------:R-:W-:Y:S02]  /*16050*/  FMNMX.FTZ R2, R36, R2, !PT ;  /* 0x0000000224027209 */ /* 0x000fe40007810000 */
[----:B------:R-:W-:Y:S02]  /*16060*/  FMNMX.FTZ R0, R18, R0, !PT ;  /* 0x0000000012007209 */ /* 0x000fe40007810000 */
        /* <DEDUP_REMOVED lines=61> */
[C---:B------:R-:W-:Y:S02]  /*16440*/  ISETP.GT.AND P2, PT, R5.reuse, 0x38, PT ;  /* 0x000000380500780c */ /* 0x040fe40003f44270 */
        /* <DEDUP_REMOVED lines=24> */
[----:B------:R-:W-:Y:S02]  /*165d0*/  MOV R5, 0x165f0 ;  /* 0x000165f000057802 */ /* 0x000fe40000000f00 */
        /* <DEDUP_REMOVED lines=28> */
[----:B------:R-:W-:Y:S01]  /*167a0*/  MOV R196, R6 ;  /* 0x0000000600c47202 */ /* 0x000fe20000000f00 */
[----:B------:R-:W-:-:S05]  /*167b0*/  BRA `(.L_x_1744) ;  /* 0xffff2e1000007947 */ /* 0x000fca000383ffff */
.L_x_1662:
[----:B-1----:R-:W-:Y:S01]  /*167c0*/  MOV R6, RZ ;  /* 0x000000ff00067202 */ /* 0x002fe20000000f00 */
[----:B------:R-:W-:Y:S01]  /*167d0*/  IMAD.MOV.U32 R7, RZ, RZ, R53 ;  /* 0x000000ffff077224 */ /* 0x000fe200078e0035 */
[----:B------:R-:W-:Y:S01]  /*167e0*/  MOV R4, 0x16810 ;  /* 0x0001681000047802 */ /* 0x000fe20000000f00 */
[----:B------:R-:W-:Y:S02]  /*167f0*/  IMAD.MOV.U32 R5, RZ, RZ, 0x181f ;  /* 0x0000181fff057424 */ /* 0x000fe400078e00ff */
[----:B------:R-:W-:Y:S05]  /*16800*/  CALL.REL.NOINC `($__internal_5_$__cuda_sm70_shflsync_idx_p) ;  /* 0x000011b000007944 */ /* 0x000fea0003c00000 */
[----:B------:R-:W-:Y:S01]  /*16810*/  MOV R28, R5 ;  /* 0x00000005001c7202 */ /* 0x000fe20000000f00 */
[----:B------:R-:W-:-:S05]  /*16820*/  BRA `(.L_x_1745) ;  /* 0xffff55a000007947 */ /* 0x000fca000383ffff */
.L_x_1665:
[----:B------:R-:W-:Y:S01]  /*16830*/  MOV R6, RZ ;  /* 0x000000ff00067202 */ /* 0x000fe20000000f00 */
[----:B------:R-:W-:Y:S01]  /*16840*/  IMAD.MOV.U32 R7, RZ, RZ, R0 ;  /* 0x000000ffff077224 */ /* 0x000fe200078e0000 */
[----:B------:R-:W-:Y:S01]  /*16850*/  MOV R4, 0x16880 ;  /* 0x0001688000047802 */ /* 0x000fe20000000f00 */
[----:B------:R-:W-:Y:S02]  /*16860*/  IMAD.MOV.U32 R5, RZ, RZ, 0x181f ;  /* 0x0000181fff057424 */ /* 0x000fe400078e00ff */
[----:B-1----:R-:W-:Y:S05]  /*16870*/  CALL.REL.NOINC `($__internal_5_$__cuda_sm70_shflsync_idx_p) ;  /* 0x0000114000007944 */ /* 0x002fea0003c00000 */
[----:B------:R-:W-:Y:S01]  /*16880*/  MOV R58, R5 ;  /* 0x00000005003a7202 */ /* 0x000fe20000000f00 */
[----:B------:R-:W-:-:S05]  /*16890*/  BRA `(.L_x_1746) ;  /* 0xffff6d1000007947 */ /* 0x000fca000383ffff */
.L_x_1666:
[----:B------:R-:W-:Y:S01]  /*168a0*/  MOV R6, RZ ;  /* 0x000000ff00067202 */ /* 0x000fe20000000f00 */
[----:B------:R-:W-:Y:S01]  /*168b0*/  IMAD.MOV.U32 R7, RZ, RZ, R2 ;  /* 0x000000ffff077224 */ /* 0x000fe200078e0002 */
[----:B------:R-:W-:Y:S01]  /*168c0*/  MOV R4, 0x168f0 ;  /* 0x000168f000047802 */ /* 0x000fe20000000f00 */
[----:B------:R-:W-:Y:S02]  /*168d0*/  IMAD.MOV.U32 R5, RZ, RZ, 0x181f ;  /* 0x0000181fff057424 */ /* 0x000fe400078e00ff */
[----:B-123--:R-:W-:Y:S05]  /*168e0*/  CALL.REL.NOINC `($__internal_5_$__cuda_sm70_shflsync_idx_p) ;  /* 0x000010d000007944 */ /* 0x00efea0003c00000 */
[C---:B------:R-:W-:Y:S02]  /*168f0*/  IADD3 R4, -R201.reuse, 0x10, RZ ;  /* 0x00000010c9047810 */ /* 0x040fe40007ffe1ff */
[----:B------:R-:W-:Y:S02]  /*16900*/  ISETP.NE.U32.AND P2, PT, R201, RZ, PT ;  /* 0x000000ffc900720c */ /* 0x000fe40003f45070 */
[----:B------:R-:W-:Y:S04]  /*16910*/  LOP3.LUT R4, R4, 0xf, RZ, 0xc0, !PT ;  /* 0x0000000f04047812 */ /* 0x000fe800078ec0ff */
[----:B------:R-:W-:Y:S04]  /*16920*/  IADD3 R6, P5, P4, R4, R5, R3 ;  /* 0x0000000504067210 */ /* 0x000fe80007cbe003 */
[----:B------:R-:W-:Y:S02]  /*16930*/  IADD3.X R7, RZ, R58, R55, P5, P4 ;  /* 0x0000003aff077210 */ /* 0x000fe40002fe8437 */
[----:B------:R-:W-:Y:S03]  /*16940*/  IADD3 R4, P4, R5, R56, RZ ;  /* 0x0000003805047210 */ /* 0x000fe60007f9e0ff */
[----:B------:R-:W-:Y:S01]  /*16950*/  @!PT LDS RZ, [RZ] ;  /* 0x00000000fffff984 */ /* 0x000fe20000000800 */
[----:B------:R-:W-:Y:S01]  /*16960*/  @!PT LDS RZ, [RZ] ;  /* 0x00000000fffff984 */ /* 0x000fe20000000800 */
[----:B------:R-:W-:Y:S01]  /*16970*/  @!PT LDS RZ, [RZ] ;  /* 0x00000000fffff984 */ /* 0x000fe20000000800 */
[----:B------:R1:W-:Y:S02]  /*16980*/  LDGSTS.E.BYPASS.LTC128B.128.ZFILL [R251+0x4100], [R6.64], P2 ;  /* 0x0410000006fb7fae */ /* 0x0003e40009141d46 */
[----:B------:R-:W-:Y:S05]  /*16990*/  IMAD.X R5, R58, 0x1, R57, P4 ;  /* 0x000000013a057824 */ /* 0x000fea00020e0639 */
        /* <DEDUP_REMOVED lines=59> */
.L_x_1667:
[----:B------:R-:W-:Y:S02]  /*16d50*/  MOV R6, 0x2 ;  /* 0x0000000200067802 */ /* 0x000fe40000000f00 */
        /* <DEDUP_REMOVED lines=35> */
.L_x_1669:
[----:B------:R1:W5:Y:S01]  /*16f90*/  LDL R4, [R1+0x70] ;  /* 0x0000700001047983 */ /* 0x0003620000100800 */
[----:B------:R-:W-:-:S02]  /*16fa0*/  MOV R6, 0x2 ;  /* 0x0000000200067802 */ /* 0x000fc40000000f00 */
[----:B------:R-:W-:Y:S02]  /*16fb0*/  MOV R5, 0x16fd0 ;  /* 0x00016fd000057802 */ /* 0x000fe40000000f00 */
[----:B-1---5:R-:W-:Y:S05]  /*16fc0*/  CALL.REL.NOINC `($__internal_4_$__cuda_sm70_shflsync_bfly_p) ;  /* 0x0000098000007944 */ /* 0x022fea0003c00000 */
[----:B------:R-:W-:Y:S01]  /*16fd0*/  MOV R7, R6 ;  /* 0x0000000600077202 */ /* 0x000fe20000000f00 */
[----:B------:R-:W-:Y:S05]  /*16fe0*/  BRA `(.L_x_1749) ;  /* 0xffff920000007947 */ /* 0x000fea000383ffff */
.L_x_1670:
[----:B------:R-:W-:Y:S01]  /*16ff0*/  IMAD.MOV.U32 R4, RZ, RZ, R7 ;  /* 0x000000ffff047224 */ /* 0x000fe200078e0007 */
[----:B------:R-:W-:Y:S02]  /*17000*/  MOV R6, 0x1 ;  /* 0x0000000100067802 */ /* 0x000fe40000000f00 */
[----:B------:R-:W-:Y:S02]  /*17010*/  MOV R5, 0x17030 ;  /* 0x0001703000057802 */ /* 0x000fe40000000f00 */
[----:B------:R-:W-:Y:S05]  /*17020*/  CALL.REL.NOINC `($__internal_4_$__cuda_sm70_shflsync_bfly_p) ;  /* 0x0000092000007944 */ /* 0x000fea0003c00000 */
[----:B------:R1:W5:Y:S01]  /*17030*/  LDL R4, [R1+0x74] ;  /* 0x0000740001047983 */ /* 0x0003620000100800 */
[----:B------:R-:W-:Y:S01]  /*17040*/  FADD.FTZ R7, R7, R6 ;  /* 0x0000000607077221 */ /* 0x000fe20000010000 */
[----:B------:R-:W-:Y:S02]  /*17050*/  MOV R6, 0x2 ;  /* 0x0000000200067802 */ /* 0x000fe40000000f00 */
[----:B------:R-:W-:Y:S02]  /*17060*/  MOV R5, 0x17080 ;  /* 0x0001708000057802 */ /* 0x000fe40000000f00 */
[----:B-1---5:R-:W-:Y:S05]  /*17070*/  CALL.REL.NOINC `($__internal_4_$__cuda_sm70_shflsync_bfly_p) ;  /* 0x000008d000007944 */ /* 0x022fea0003c00000 */
[----:B------:R-:W2:Y:S01]  /*17080*/  LDL.LU R4, [R1+0x74] ;  /* 0x0000740001047983 */ /* 0x000ea20000300800 */
[----:B------:R-:W-:Y:S01]  /*17090*/  MOV R5, 0x170e0 ;  /* 0x000170e000057802 */ /* 0x000fe20000000f00 */
[----:B--2---:R-:W-:Y:S01]  /*170a0*/  FADD.FTZ R10, R4, R6 ;  /* 0x00000006040a7221 */ /* 0x004fe20000010000 */
[----:B------:R-:W-:-:S04]  /*170b0*/  MOV R6, 0x1 ;  /* 0x0000000100067802 */ /* 0x000fc80000000f00 */
[----:B------:R-:W-:Y:S02]  /*170c0*/  MOV R4, R10 ;  /* 0x0000000a00047202 */ /* 0x000fe40000000f00 */
[----:B------:R-:W-:Y:S05]  /*170d0*/  CALL.REL.NOINC `($__internal_4_$__cuda_sm70_shflsync_bfly_p) ;  /* 0x0000087000007944 */ /* 0x000fea0003c00000 */
[----:B------:R-:W-:Y:S01]  /*170e0*/  FADD.FTZ R10, R10, R6 ;  /* 0x000000060a0a7221 */ /* 0x000fe20000010000 */
[----:B------:R-:W-:Y:S02]  /*170f0*/  MOV R4, R203 ;  /* 0x000000cb00047202 */ /* 0x000fe40000000f00 */
[----:B------:R-:W-:Y:S02]  /*17100*/  MOV R6, 0x2 ;  /* 0x0000000200067802 */ /* 0x000fe40000000f00 */
[----:B------:R-:W-:Y:S02]  /*17110*/  MOV R5, 0x17130 ;  /* 0x0001713000057802 */ /* 0x000fe40000000f00 */
[----:B------:R-:W-:Y:S05]  /*17120*/  CALL.REL.NOINC `($__internal_4_$__cuda_sm70_shflsync_bfly_p) ;  /* 0x0000082000007944 */ /* 0x000fea0003c00000 */
[----:B------:R-:W-:Y:S01]  /*17130*/  FADD.FTZ R11, R203, R6 ;  /* 0x00000006cb0b7221 */ /* 0x000fe20000010000 */
[----:B------:R-:W-:Y:S02]  /*17140*/  MOV R6, 0x1 ;  /* 0x0000000100067802 */ /* 0x000fe40000000f00 */
[----:B------:R-:W-:Y:S02]  /*17150*/  MOV R5, 0x17180 ;  /* 0x0001718000057802 */ /* 0x000fe40000000f00 */
[----:B------:R-:W-:-:S02]  /*17160*/  MOV R4, R11 ;  /* 0x0000000b00047202 */ /* 0x000fc40000000f00 */
[----:B------:R-:W-:Y:S05]  /*17170*/  CALL.REL.NOINC `($__internal_4_$__cuda_sm70_shflsync_bfly_p) ;  /* 0x000007d000007944 */ /* 0x000fea0003c00000 */
[----:B------:R-:W-:Y:S01]  /*17180*/  FADD.FTZ R11, R11, R6 ;  /* 0x000000060b0b7221 */ /* 0x000fe20000010000 */
[----:B------:R-:W-:-:S02]  /*17190*/  MOV R4, R202 ;  /* 0x000000ca00047202 */ /* 0x000fc40000000f00 */
[----:B------:R-:W-:Y:S02]  /*171a0*/  MOV R6, 0x2 ;  /* 0x0000000200067802 */ /* 0x000fe40000000f00 */
[----:B------:R-:W-:Y:S02]  /*171b0*/  MOV R5, 0x171d0 ;  /* 0x000171d000057802 */ /* 0x000fe40000000f00 */
[----:B------:R-:W-:Y:S05]  /*171c0*/  CALL.REL.NOINC `($__internal_4_$__cuda_sm70_shflsync_bfly_p) ;  /* 0x0000078000007944 */ /* 0x000fea0003c00000 */
[----:B------:R-:W-:Y:S01]  /*171d0*/  FADD.FTZ R202, R202, R6 ;  /* 0x00000006caca7221 */ /* 0x000fe20000010000 */
[----:B------:R-:W-:Y:S02]  /*171e0*/  MOV R6, 0x1 ;  /* 0x0000000100067802 */ /* 0x000fe40000000f00 */
[----:B------:R-:W-:Y:S02]  /*171f0*/  MOV R5, 0x17220 ;  /* 0x0001722000057802 */ /* 0x000fe40000000f00 */
[----:B------:R-:W-:Y:S02]  /*17200*/  MOV R4, R202 ;  /* 0x000000ca00047202 */ /* 0x000fe40000000f00 */
[----:B------:R-:W-:Y:S05]  /*17210*/  CALL.REL.NOINC `($__internal_4_$__cuda_sm70_shflsync_bfly_p) ;  /* 0x0000073000007944 */ /* 0x000fea0003c00000 */
[----:B------:R-:W-:Y:S05]  /*17220*/  BRA `(.L_x_1750) ;  /* 0xffff90d000007947 */ /* 0x000fea000383ffff */
.L_x_1693:
[----:B------:R-:W-:Y:S01]  /*17230*/  IMAD.MOV.U32 R7, RZ, RZ, R3 ;  /* 0x000000ffff077224 */ /* 0x000fe200078e0003 */
[----:B------:R-:W-:Y:S01]  /*17240*/  MOV R6, RZ ;  /* 0x000000ff00067202 */ /* 0x000fe20000000f00 */
[----:B------:R-:W-:Y:S01]  /*17250*/  IMAD.MOV.U32 R5, RZ, RZ, 0x181f ;  /* 0x0000181fff057424 */ /* 0x000fe200078e00ff */
[----:B------:R-:W-:-:S02]  /*17260*/  MOV R4, 0x17280 ;  /* 0x0001728000047802 */ /* 0x000fc40000000f00 */
[----:B-1----:R-:W-:Y:S05]  /*17270*/  CALL.REL.NOINC `($__internal_5_$__cuda_sm70_shflsync_idx_p) ;  /* 0x0000074000007944 */ /* 0x002fea0003c00000 */
[----:B------:R-:W-:Y:S01]  /*17280*/  MOV R11, R5 ;  /* 0x00000005000b7202 */ /* 0x000fe20000000f00 */
[----:B------:R-:W-:Y:S05]  /*17290*/  BRA `(.L_x_1751) ;  /* 0xffffb80000007947 */ /* 0x000fea000383ffff */
.L_x_1694:
[----:B------:R-:W-:Y:S01]  /*172a0*/  IMAD.MOV.U32 R7, RZ, RZ, R10 ;  /* 0x000000ffff077224 */ /* 0x000fe200078e000a */
[----:B------:R-:W-:Y:S01]  /*172b0*/  MOV R6, RZ ;  /* 0x000000ff00067202 */ /* 0x000fe20000000f00 */
[----:B------:R-:W-:Y:S01]  /*172c0*/  IMAD.MOV.U32 R5, RZ, RZ, 0x181f ;  /* 0x0000181fff057424 */ /* 0x000fe200078e00ff */
[----:B------:R-:W-:-:S02]  /*172d0*/  MOV R4, 0x172f0 ;  /* 0x000172f000047802 */ /* 0x000fc40000000f00 */
[----:B-123--:R-:W-:Y:S05]  /*172e0*/  CALL.REL.NOINC `($__internal_5_$__cuda_sm70_shflsync_idx_p) ;  /* 0x000006d000007944 */ /* 0x00efea0003c00000 */
[----:B------:R-:W-:Y:S01]  /*172f0*/  MOV R4, R5 ;  /* 0x0000000500047202 */ /* 0x000fe20000000f00 */
[----:B------:R-:W-:Y:S05]  /*17300*/  BRA `(.L_x_1752) ;  /* 0xffffb7b000007947 */ /* 0x000fea000383ffff */
.L_x_1697:
[----:B-1----:R-:W-:Y:S01]  /*17310*/  IMAD.MOV.U32 R7, RZ, RZ, R3 ;  /* 0x000000ffff077224 */ /* 0x002fe200078e0003 */
[----:B------:R-:W-:Y:S01]  /*17320*/  MOV R6, 0x1 ;  /* 0x0000000100067802 */ /* 0x000fe20000000f00 */
[----:B------:R-:W-:Y:S01]  /*17330*/  IMAD.MOV.U32 R5, RZ, RZ, 0x181f ;  /* 0x0000181fff057424 */ /* 0x000fe200078e00ff */
[----:B------:R-:W-:-:S02]  /*17340*/  MOV R4, 0x17360 ;  /* 0x0001736000047802 */ /* 0x000fc40000000f00 */
[----:B--234-:R-:W-:Y:S05]  /*17350*/  CALL.REL.NOINC `($__internal_5_$__cuda_sm70_shflsync_idx_p) ;  /* 0x0000066000007944 */ /* 0x01cfea0003c00000 */
        /* <DEDUP_REMOVED lines=8> */
.L_x_1700:
[----:B-1----:R-:W-:Y:S01]  /*173e0*/  IMAD.MOV.U32 R7, RZ, RZ, R3 ;  /* 0x000000ffff077224 */ /* 0x002fe200078e0003 */
[----:B------:R-:W-:Y:S01]  /*173f0*/  MOV R6, 0x2 ;  /* 0x0000000200067802 */ /* 0x000fe20000000f00 */
[----:B------:R-:W-:Y:S01]  /*17400*/  IMAD.MOV.U32 R5, RZ, RZ, 0x181f ;  /* 0x0000181fff057424 */ /* 0x000fe200078e00ff */
[----:B------:R-:W-:Y:S02]  /*17410*/  MOV R4, 0x17430 ;  /* 0x0001743000047802 */ /* 0x000fe40000000f00 */
[----:B--234-:R-:W-:Y:S05]  /*17420*/  CALL.REL.NOINC `($__internal_5_$__cuda_sm70_shflsync_idx_p) ;  /* 0x0000059000007944 */ /* 0x01cfea0003c00000 */
[----:B------:R-:W-:Y:S01]  /*17430*/  MOV R11, R5 ;  /* 0x00000005000b7202 */ /* 0x000fe20000000f00 */
[----:B------:R-:W-:Y:S05]  /*17440*/  BRA `(.L_x_1754) ;  /* 0xffffb8e000007947 */ /* 0x000fea000383ffff */
.L_x_1701:
[----:B-1----:R-:W-:Y:S01]  /*17450*/  IMAD.MOV.U32 R7, RZ, RZ, R10 ;  /* 0x000000ffff077224 */ /* 0x002fe200078e000a */
[----:B------:R-:W-:Y:S01]  /*17460*/  MOV R6, 0x2 ;  /* 0x0000000200067802 */ /* 0x000fe20000000f00 */
[----:B------:R-:W-:Y:S01]  /*17470*/  IMAD.MOV.U32 R5, RZ, RZ, 0x181f ;  /* 0x0000181fff057424 */ /* 0x000fe200078e00ff */
[----:B------:R-:W-:Y:S02]  /*17480*/  MOV R4, 0x174a0 ;  /* 0x000174a000047802 */ /* 0x000fe40000000f00 */
[----:B--234-:R-:W-:Y:S05]  /*17490*/  CALL.REL.NOINC `($__internal_5_$__cuda_sm70_shflsync_idx_p) ;  /* 0x0000052000007944 */ /* 0x01cfea0003c00000 */
[----:B------:R-:W-:Y:S01]  /*174a0*/  MOV R4, R5 ;  /* 0x0000000500047202 */ /* 0x000fe20000000f00 */
[----:B------:R-:W-:Y:S05]  /*174b0*/  BRA `(.L_x_1755) ;  /* 0xffffb89000007947 */ /* 0x000fea000383ffff */
.L_x_1704:
[----:B--2---:R-:W-:Y:S01]  /*174c0*/  IMAD.MOV.U32 R7, RZ, RZ, R3 ;  /* 0x000000ffff077224 */ /* 0x004fe200078e0003 */
[----:B------:R-:W-:Y:S01]  /*174d0*/  MOV R6, 0x3 ;  /* 0x0000000300067802 */ /* 0x000fe20000000f00 */
[----:B------:R-:W-:Y:S01]  /*174e0*/  IMAD.MOV.U32 R5, RZ, RZ, 0x181f ;  /* 0x0000181fff057424 */ /* 0x000fe200078e00ff */
[----:B------:R-:W-:-:S02]  /*174f0*/  MOV R4, 0x17510 ;  /* 0x0001751000047802 */ /* 0x000fc40000000f00 */
[----:B-1-34-:R-:W-:Y:S05]  /*17500*/  CALL.REL.NOINC `($__internal_5_$__cuda_sm70_shflsync_idx_p) ;  /* 0x000004b000007944 */ /* 0x01afea0003c00000 */
        /* <DEDUP_REMOVED lines=8> */
.L_x_1707:
[----:B-1----:R-:W-:Y:S01]  /*17590*/  IMAD.MOV.U32 R7, RZ, RZ, R3 ;  /* 0x000000ffff077224 */ /* 0x002fe200078e0003 */
[----:B------:R-:W-:Y:S01]  /*175a0*/  MOV R6, 0x4 ;  /* 0x0000000400067802 */ /* 0x000fe20000000f00 */
[----:B------:R-:W-:Y:S01]  /*175b0*/  IMAD.MOV.U32 R5, RZ, RZ, 0x181f ;  /* 0x0000181fff057424 */ /* 0x000fe200078e00ff */
[----:B--2---:R-:W-:Y:S02]  /*175c0*/  MOV R4, 0x175e0 ;  /* 0x000175e000047802 */ /* 0x004fe40000000f00 */
[----:B---34-:R-:W-:Y:S05]  /*175d0*/  CALL.REL.NOINC `($__internal_5_$__cuda_sm70_shflsync_idx_p) ;  /* 0x000003e000007944 */ /* 0x018fea0003c00000 */
[----:B------:R-:W-:Y:S01]  /*175e0*/  MOV R11, R5 ;  /* 0x00000005000b7202 */ /* 0x000fe20000000f00 */
[----:B------:R-:W-:Y:S05]  /*175f0*/  BRA `(.L_x_1757) ;  /* 0xffffb96000007947 */ /* 0x000fea000383ffff */
.L_x_1708:
[----:B------:R-:W-:Y:S01]  /*17600*/  IMAD.MOV.U32 R7, RZ, RZ, R10 ;  /* 0x000000ffff077224 */ /* 0x000fe200078e000a */
[----:B------:R-:W-:Y:S01]  /*17610*/  MOV R6, 0x4 ;  /* 0x0000000400067802 */ /* 0x000fe20000000f00 */
[----:B------:R-:W-:Y:S01]  /*17620*/  IMAD.MOV.U32 R5, RZ, RZ, 0x181f ;  /* 0x0000181fff057424 */ /* 0x000fe200078e00ff */
[----:B--2---:R-:W-:Y:S02]  /*17630*/  MOV R4, 0x17650 ;  /* 0x0001765000047802 */ /* 0x004fe40000000f00 */
[----:B-1-34-:R-:W-:Y:S05]  /*17640*/  CALL.REL.NOINC `($__internal_5_$__cuda_sm70_shflsync_idx_p) ;  /* 0x0000037000007944 */ /* 0x01afea0003c00000 */
[----:B------:R-:W-:Y:S01]  /*17650*/  MOV R4, R5 ;  /* 0x0000000500047202 */ /* 0x000fe20000000f00 */
[----:B------:R-:W-:Y:S05]  /*17660*/  BRA `(.L_x_1758) ;  /* 0xffffb91000007947 */ /* 0x000fea000383ffff */
.L_x_1711:
        /* <DEDUP_REMOVED lines=13> */
.L_x_1714:
[----:B-1----:R-:W-:Y:S01]  /*17740*/  IMAD.MOV.U32 R7, RZ, RZ, R3 ;  /* 0x000000ffff077224 */ /* 0x002fe200078e0003 */
[----:B------:R-:W-:Y:S01]  /*17750*/  MOV R6, 0x6 ;  /* 0x0000000600067802 */ /* 0x000fe20000000f00 */
[----:B------:R-:W-:Y:S01]  /*17760*/  IMAD.MOV.U32 R5, RZ, RZ, 0x181f ;  /* 0x0000181fff057424 */ /* 0x000fe200078e00ff */
[----:B------:R-:W-:Y:S02]  /*17770*/  MOV R4, 0x17790 ;  /* 0x0001779000047802 */ /* 0x000fe40000000f00 */
[----:B--234-:R-:W-:Y:S05]  /*17780*/  CALL.REL.NOINC `($__internal_5_$__cuda_sm70_shflsync_idx_p) ;  /* 0x0000023000007944 */ /* 0x01cfea0003c00000 */
[----:B------:R-:W-:Y:S01]  /*17790*/  MOV R11, R5 ;  /* 0x00000005000b7202 */ /* 0x000fe20000000f00 */
[----:B------:R-:W-:Y:S05]  /*177a0*/  BRA `(.L_x_1760) ;  /* 0xffffb9e000007947 */ /* 0x000fea000383ffff */
.L_x_1715:
[----:B-1----:R-:W-:Y:S01]  /*177b0*/  IMAD.MOV.U32 R7, RZ, RZ, R10 ;  /* 0x000000ffff077224 */ /* 0x002fe200078e000a */
[----:B------:R-:W-:Y:S01]  /*177c0*/  MOV R6, 0x6 ;  /* 0x0000000600067802 */ /* 0x000fe20000000f00 */
[----:B------:R-:W-:Y:S01]  /*177d0*/  IMAD.MOV.U32 R5, RZ, RZ, 0x181f ;  /* 0x0000181fff057424 */ /* 0x000fe200078e00ff */
[----:B------:R-:W-:Y:S02]  /*177e0*/  MOV R4, 0x17800 ;  /* 0x0001780000047802 */ /* 0x000fe40000000f00 */
[----:B--234-:R-:W-:Y:S05]  /*177f0*/  CALL.REL.NOINC `($__internal_5_$__cuda_sm70_shflsync_idx_p) ;  /* 0x000001c000007944 */ /* 0x01cfea0003c00000 */
[----:B------:R-:W-:Y:S01]  /*17800*/  MOV R4, R5 ;  /* 0x0000000500047202 */ /* 0x000fe20000000f00 */
[----:B------:R-:W-:Y:S05]  /*17810*/  BRA `(.L_x_1761) ;  /* 0xffffb99000007947 */ /* 0x000fea000383ffff */
.L_x_1718:
        /* <DEDUP_REMOVED lines=13> */
.L_x_1720:
[----:B-1----:R-:W-:Y:S01]  /*178f0*/  IMAD.MOV.U32 R7, RZ, RZ, R2 ;  /* 0x000000ffff077224 */ /* 0x002fe200078e0002 */
[----:B------:R-:W-:Y:S01]  /*17900*/  MOV R6, RZ ;  /* 0x000000ff00067202 */ /* 0x000fe20000000f00 */
[----:B------:R-:W-:Y:S01]  /*17910*/  IMAD.MOV.U32 R5, RZ, RZ, 0x1f ;  /* 0x0000001fff057424 */ /* 0x000fe200078e00ff */
[----:B------:R-:W-:Y:S02]  /*17920*/  MOV R4, 0x17940 ;  /* 0x0001794000047802 */ /* 0x000fe40000000f00 */
[----:B--23-5:R-:W-:Y:S05]  /*17930*/  CALL.REL.NOINC `($__internal_5_$__cuda_sm70_shflsync_idx_p) ;  /* 0x0000008000007944 */ /* 0x02cfea0003c00000 */
[----:B------:R-:W-:Y:S05]  /*17940*/  BRA `(.L_x_1763) ;  /* 0xffffbae000007947 */ /* 0x000fea000383ffff */
        .weak           $__internal_4_$__cuda_sm70_shflsync_bfly_p
        .type           $__internal_4_$__cuda_sm70_shflsync_bfly_p,@function
        .size           $__internal_4_$__cuda_sm70_shflsync_bfly_p,($__internal_5_$__cuda_sm70_shflsync_idx_p - $__internal_4_$__cuda_sm70_shflsync_bfly_p)
$__internal_4_$__cuda_sm70_shflsync_bfly_p:
[----:B------:R-:W-:Y:S02]  /*17950*/  IMAD.MOV.U32 R9, RZ, RZ, -0x1 ;  /* 0xffffffffff097424 */ /* 0x000fe400078e00ff */
[----:B------:R-:W-:Y:S02]  /*17960*/  IMAD.MOV.U32 R8, RZ, RZ, 0x1f ;  /* 0x0000001fff087424 */ /* 0x000fe400078e00ff */
[----:B------:R-:W-:Y:S04]  /*17970*/  WARPSYNC R9 ;  /* 0x0000000900007348 */ /* 0x000fe80003800000 */
[----:B------:R1:W2:Y:S02]  /*17980*/  SHFL.BFLY PT, R6, R4, R6, R8 ;  /* 0x0c00000604067389 */ /* 0x0002a400000e0008 */
[----:B-1----:R-:W-:-:S02]  /*17990*/  MOV R8, R5 ;  /* 0x0000000500087202 */ /* 0x002fc40000000f00 */
[----:B------:R-:W-:-:S04]  /*179a0*/  MOV R9, 0x0 ;  /* 0x0000000000097802 */ /* 0x000fc80000000f00 */
[----:B--2---:R-:W-:Y:S05]  /*179b0*/  RET.REL.NODEC R8 `(_ZN7cutlass13device_kernelIN5flash19enable_sm80_to_sm89INS1_16FlashAttnFwdSm80INS1_25CollectiveMainloopFwdSm80ILi4ELi1ELb0EN4cute5tupleIJNS5_1CILi128EEENS7_ILi64EEES8_EEELi128ENS_6half_tEfNS_4arch4Sm80ELb1ELb0ELb1ELb0ELb1ELb0ELb1ELb0EEENS1_21CollectiveEpilogueFwdINS6_IJS8_S8_S9_EEENS6_IJNS7_ILi1EEESH_SH_EEESB_SD_Li128ELb0ELb1ELb0ELb0EEENS1_30DynamicPersistentTileSchedulerILi128ELi128ELb0ELb1ELb0EEEEEEEEEvNT_6ParamsE) ;  /* 0xfffe864008007950 */ /* 0x004fea0003c3ffff */
        .weak           $__internal_5_$__cuda_sm70_shflsync_idx_p
        .type           $__internal_5_$__cuda_sm70_shflsync_idx_p,@function
        .size           $__internal_5_$__cuda_sm70_shflsync_idx_p,(.L_x_4350 - $__internal_5_$__cuda_sm70_shflsync_idx_p)
$__internal_5_$__cuda_sm70_shflsync_idx_p:
[----:B------:R-:W-:Y:S02]  /*179c0*/  MOV R8, 0xffffffff ;  /* 0xffffffff00087802 */ /* 0x000fe40000000f00 */
[----:B------:R-:W-:Y:S02]  /*179d0*/  MOV R9, 0x0 ;  /* 0x0000000000097802 */ /* 0x000fe40000000f00 */
[----:B------:R-:W-:Y:S04]  /*179e0*/  WARPSYNC R8 ;  /* 0x0000000800007348 */ /* 0x000fe80003800000 */
[----:B------:R1:W2:Y:S02]  /*179f0*/  SHFL.IDX PT, R5, R7, R6, R5 ;  /* 0x0000000607057389 */ /* 0x0002a400000e0005 */
[----:B-1----:R-:W-:-:S04]  /*17a00*/  MOV R8, R4 ;  /* 0x0000000400087202 */ /* 0x002fc80000000f00 */
[----:B--2---:R-:W-:Y:S05]  /*17a10*/  RET.REL.NODEC R8 `(_ZN7cutlass13device_kernelIN5flash19enable_sm80_to_sm89INS1_16FlashAttnFwdSm80INS1_25CollectiveMainloopFwdSm80ILi4ELi1ELb0EN4cute5tupleIJNS5_1CILi128EEENS7_ILi64EEES8_EEELi128ENS_6half_tEfNS_4arch4Sm80ELb1ELb0ELb1ELb0ELb1ELb0ELb1ELb0EEENS1_21CollectiveEpilogueFwdINS6_IJS8_S8_S9_EEENS6_IJNS7_ILi1EEESH_SH_EEESB_SD_Li128ELb0ELb1ELb0ELb0EEENS1_30DynamicPersistentTileSchedulerILi128ELi128ELb0ELb1ELb0EEEEEEEEEvNT_6ParamsE) ;  /* 0xfffe85e008007950 */ /* 0x004fea0003c3ffff */
.L_x_1764:
        /* <DEDUP_REMOVED lines=14> */
.L_x_4350:


//--------------------- .text._ZN7cutlass13device_kernelIN5flash19enable_sm80_to_sm89INS1_16FlashAttnFwdSm80INS1_25CollectiveMainloopFwdSm80ILi4ELi1ELb0EN4cute5tupleIJNS5_1CILi128EEENS7_ILi64EEES8_EEELi128ENS_6half_tEfNS_4arch4Sm80ELb1ELb0ELb1ELb1ELb1ELb0ELb1ELb0EEENS1_21CollectiveEpilogueFwdINS6_IJS8_S8_S9_EEENS6_IJNS7_ILi1EEESH_SH_EEESB_SD_Li128ELb1ELb1ELb0ELb0EEENS1_19SingleTileSchedulerILb1ELb0ELb1ELi128EEEEEEEEEvNT_6ParamsE --------------------------
	.section	.text._ZN7cutlass13device_kernelIN5flash19enable_sm80_to_sm89INS1_16FlashAttnFwdSm80INS1_25CollectiveMainloopFwdSm80ILi4ELi1ELb0EN4cute5tupleIJNS5_1CILi128EEENS7_ILi64EEES8_EEELi128ENS_6half_tEfNS_4arch4Sm80ELb1ELb0ELb1ELb1ELb1ELb0ELb1ELb0EEENS1_21CollectiveEpilogueFwdINS6_IJS8_S8_S9_EEENS6_IJNS7_ILi1EEESH_SH_EEESB_SD_Li128ELb1ELb1ELb0ELb0EEENS1_19SingleTileSchedulerILb1ELb0ELb1ELi128EEEEEEEEEvNT_6ParamsE,"ax",@progbits
	.sectioninfo	@"SHI_REGISTERS=255"
	.align	128
.text._ZN7cutlass13device_kernelIN5flash19enable_sm80_to_sm89INS1_16FlashAttnFwdSm80INS1_25CollectiveMainloopFwdSm80ILi4ELi1ELb0EN4cute5tupleIJNS5_1CILi128EEENS7_ILi64EEES8_EEELi128ENS_6half_tEfNS_4arch4Sm80ELb1ELb0ELb1ELb1ELb1ELb0ELb1ELb0EEENS1_21CollectiveEpilogueFwdINS6_IJS8_S8_S9_EEENS6_IJNS7_ILi1EEESH_SH_EEESB_SD_Li128ELb1ELb1ELb0ELb0EEENS1_19SingleTileSchedulerILb1ELb0ELb1ELi128EEEEEEEEEvNT_6ParamsE:
        .type           _ZN7cutlass13device_kernelIN5flash19enable_sm80_to_sm89INS1_16FlashAttnFwdSm80INS1_25CollectiveMainloopFwdSm80ILi4ELi1ELb0EN4cute5tupleIJNS5_1CILi128EEENS7_ILi64EEES8_EEELi128ENS_6half_tEfNS_4arch4Sm80ELb1ELb0ELb1ELb1ELb1ELb0ELb1ELb0EEENS1_21CollectiveEpilogueFwdINS6_IJS8_S8_S9_EEENS6_IJNS7_ILi1EEESH_SH_EEESB_SD_Li128ELb1ELb1ELb0ELb0EEENS1_19SingleTileSchedulerILb1ELb0ELb1ELi128EEEEEEEEEvNT_6ParamsE,@function
        .size           _ZN7cutlass13device_kernelIN5flash19enable_sm80_to_sm89INS1_16FlashAttnFwdSm80INS1_25CollectiveMainloopFwdSm80ILi4ELi1ELb0EN4cute5tupleIJNS5_1CILi128EEENS7_ILi64EEES8_EEELi128ENS_6half_tEfNS_4arch4Sm80ELb1ELb0ELb1ELb1ELb1ELb0ELb1ELb0EEENS1_21CollectiveEpilogueFwdINS6_IJS8_S8_S9_EEENS6_IJNS7_ILi1EEESH_SH_EEESB_SD_Li128ELb1ELb1ELb0ELb0EEENS1_19SingleTileSchedulerILb1ELb0ELb1ELi128EEEEEEEEEvNT_6ParamsE,(.L_x_4353 - _ZN7cutlass13device_kernelIN5flash19enable_sm80_to_sm89INS1_16FlashAttnFwdSm80INS1_25CollectiveMainloopFwdSm80ILi4ELi1ELb0EN4cute5tupleIJNS5_1CILi128EEENS7_ILi64EEES8_EEELi128ENS_6half_tEfNS_4arch4Sm80ELb1ELb0ELb1ELb1ELb1ELb0ELb1ELb0EEENS1_21CollectiveEpilogueFwdINS6_IJS8_S8_S9_EEENS6_IJNS7_ILi1EEESH_SH_EEESB_SD_Li128ELb1ELb1ELb0ELb0EEENS1_19SingleTileSchedulerILb1ELb0ELb1ELi128EEEEEEEEEvNT_6ParamsE)
        .other          _ZN7cutlass13device_kernelIN5flash19enable_sm80_to_sm89INS1_16FlashAttnFwdSm80INS1_25CollectiveMainloopFwdSm80ILi4ELi1ELb0EN4cute5tupleIJNS5_1CILi128EEENS7_ILi64EEES8_EEELi128ENS_6half_tEfNS_4arch4Sm80ELb1ELb0ELb1ELb1ELb1ELb0ELb1ELb0EEENS1_21CollectiveEpilogueFwdINS6_IJS8_S8_S9_EEENS6_IJNS7_ILi1EEESH_SH_EEESB_SD_Li128ELb1ELb1ELb0ELb0EEENS1_19SingleTileSchedulerILb1ELb0ELb1ELi128EEEEEEEEEvNT_6ParamsE,@"STO_CUDA_ENTRY STV_DEFAULT"
_ZN7cutlass13device_kernelIN5flash19enable_sm80_to_sm89INS1_16FlashAttnFwdSm80INS1_25CollectiveMainloopFwdSm80ILi4ELi1ELb0EN4cute5tupleIJNS5_1CILi128EEENS7_ILi64EEES8_EEELi128ENS_6half_tEfNS_4arch4Sm80ELb1ELb0ELb1ELb1ELb1ELb0ELb1ELb0EEENS1_21CollectiveEpilogueFwdINS6_IJS8_S8_S9_EEENS6_IJNS7_ILi1EEESH_SH_EEESB_SD_Li128ELb1ELb1ELb0ELb0EEENS1_19SingleTileSchedulerILb1ELb0ELb1ELi128EEEEEEEEEvNT_6ParamsE:
        /* <DEDUP_REMOVED lines=21> */
.L_x_1766:
        /* <DEDUP_REMOVED lines=13> */
.L_x_1768:
[----:B------:R-:W-:Y:S02]  /*0220*/  ULDC UR5, c[0x0][0x54c] ;  /* 0x0001530000057ab9 */ /* 0x000fe40000000800 */
.L_x_1767:
[----:B------:R-:W-:Y:S02]  /*0230*/  ULDC UR4, c[0x0][0x548] ;  /* 0x0001520000047ab9 */ /* 0x000fe40000000800 */
[----:B------:R-:W-:-:S02]  /*0240*/  USHF.L.U32 UR10, UR10, 0x7, URZ ;  /* 0x000000070a0a7899 */ /* 0x000fc4000800063f */
[----:B------:R-:W-:-:S04]  /*0250*/  UIMAD UR4, UR5, UR4, URZ ;  /* 0x00000004050472a4 */ /* 0x000fc8000f8e023f */
[----:B------:R-:W-:-:S04]  /*0260*/  UISETP.GE.AND UP0, UPT, UR10, UR4, UPT ;  /* 0x000000040a00728c */ /* 0x000fc8000bf06270 */
[----:B------:R-:W-:Y:S01]  /*0270*/  USEL UR13, UR13, 0xffffffff, !UP0 ;  /* 0xffffffff0d0d7887 */ /* 0x000fe2000c000000 */
[----:B------:R-:W-:Y:S05]  /*0280*/  BRA `(.L_x_1769) ;  /* 0x000001b000007947 */ /* 0x000fea0003800000 */
.L_x_1765:
        /* <DEDUP_REMOVED lines=8> */
.L_x_1770:
        /* <DEDUP_REMOVED lines=13> */
.L_x_1772:
[----:B------:R-:W-:Y:S02]  /*03e0*/  ULDC UR5, c[0x0][0x54c] ;  /* 0x0001530000057ab9 */ /* 0x000fe40000000800 */
.L_x_1771:
[----:B------:R-:W-:Y:S02]  /*03f0*/  ULDC UR4, c[0x0][0x548] ;  /* 0x0001520000047ab9 */ /* 0x000fe40000000800 */
[----:B------:R-:W-:-:S02]  /*0400*/  USHF.L.U32 UR10, UR10, 0x7, URZ ;  /* 0x000000070a0a7899 */ /* 0x000fc4000800063f */
[----:B------:R-:W-:-:S04]  /*0410*/  UIMAD UR4, UR5, UR4, URZ ;  /* 0x00000004050472a4 */ /* 0x000fc8000f8e023f */
[----:B------:R-:W-:-:S04]  /*0420*/  UISETP.GE.AND UP0, UPT, UR10, UR4, UPT ;  /* 0x000000040a00728c */ /* 0x000fc8000bf06270 */
[----:B------:R-:W-:-:S06]  /*0430*/  USEL UR13, UR13, 0xffffffff, !UP0 ;  /* 0xffffffff0d0d7887 */ /* 0x000fcc000c000000 */
.L_x_1769:
        /* <DEDUP_REMOVED lines=47> */
.L_x_1773:
        /* <DEDUP_REMOVED lines=10> */
.L_x_1774:
        /* <DEDUP_REMOVED lines=12> */
.L_x_1775:
[----:B------:R-:W-:Y:S01]  /*0890*/  ULDC UR4, c[0x0][0x2c4] ;  /* 0x0000b10000047ab9 */ /* 0x000fe20000000800 */
[----:B------:R-:W-:Y:S01]  /*08a0*/  PLOP3.LUT P4, PT, PT, PT, PT, 0x80, 0x0 ;  /* 0x000000000000781c */ /* 0x000fe20003f8f070 */
[----:B------:R-:W-:Y:S01]  /*08b0*/  UISETP.NE.AND UP1, UPT, UR4, 0x1, UPT ;  /* 0x000000010400788c */ /* 0x000fe2000bf25270 */
[----:B------:R-:W-:Y:S01]  /*08c0*/  CS2R R14, SRZ ;  /* 0x00000000000e7805 */ /* 0x000fe2000001ff00 */
[----:B------:R-:W-:Y:S01]  /*08d0*/  UIADD3 UR7, -UR11, UR7, URZ ;  /* 0x000000070b077290 */ /* 0x000fe2000fffe13f */
[----:B------:R-:W-:Y:S01]  /*08e0*/  IMAD.MOV.U32 R126, RZ, RZ, RZ ;  /* 0x000000ffff7e7224 */ /* 0x000fe200078e00ff */
[----:B------:R-:W-:Y:S01]  /*08f0*/  ULDC.64 UR4, c[0x0][0x2c8] ;  /* 0x0000b20000047ab9 */ /* 0x000fe20000000a00 */
[----:B------:R-:W-:Y:S01]  /*0900*/  IMAD.MOV.U32 R124, RZ, RZ, RZ ;  /* 0x000000ffff7c7224 */ /* 0x000fe200078e00ff */
[----:B---3--:R-:W-:Y:S01]  /*0910*/  UIADD3 UR6, UR7, 0x40, -UR12 ;  /* 0x0000004007067890 */ /* 0x008fe2000fffe80c */
[----:B------:R-:W-:Y:S01]  /*0920*/  CS2R R130, SRZ ;  /* 0x0000000000827805 */ /* 0x000fe2000001ff00 */
[----:B------:R-:W-:Y:S01]  /*0930*/  CS2R R128, SRZ ;  /* 0x0000000000807805 */ /* 0x000fe2000001ff00 */
[----:B------:R-:W-:Y:S01]  /*0940*/  CS2R R16, SRZ ;  /* 0x0000000000107805 */ /* 0x000fe2000001ff00 */
[----:B------:R-:W-:Y:S01]  /*0950*/  MOV R122, RZ ;  /* 0x000000ff007a7202 */ /* 0x000fe20000000f00 */
[----:B------:R-:W-:Y:S01]  /*0960*/  @UP1 UIADD3 UR18, UR10, 0x7f, URZ ;  /* 0x0000007f0a121890 */ /* 0x000fe2000fffe03f */
[----:B------:R-:W-:Y:S01]  /*0970*/  IMAD.MOV.U32 R11, RZ, RZ, RZ ;  /* 0x000000ffff0b7224 */ /* 0x000fe200078e00ff */
[----:B------:R-:W-:Y:S01]  /*0980*/  MOV R120, RZ ;  /* 0x000000ff00787202 */ /* 0x000fe20000000f00 */
[----:B------:R-:W-:Y:S01]  /*0990*/  CS2R R12, SRZ ;  /* 0x00000000000c7805 */ /* 0x000fe2000001ff00 */
[----:B------:R-:W-:Y:S01]  /*09a0*/  UIMAD.WIDE.U32 UR18, UR18, UR4, URZ ;  /* 0x00000004121272a5 */ /* 0x000fe2000f8e003f */
[----:B------:R-:W-:Y:S01]  /*09b0*/  IMAD.MOV.U32 R118, RZ, RZ, RZ ;  /* 0x000000ffff767224 */ /* 0x000fe200078e00ff */
[----:B------:R-:W-:Y:S01]  /*09c0*/  UIADD3 UR4, UR10, 0x7f, URZ ;  /* 0x0000007f0a047890 */ /* 0x000fe2000fffe03f */
[----:B------:R-:W-:Y:S01]  /*09d0*/  MOV R116, RZ ;  /* 0x000000ff00747202 */ /* 0x000fe20000000f00 */
[----:B------:R-:W-:Y:S01]  /*09e0*/  @UP1 USHF.R.U32.HI UR4, URZ, UR5, UR19 ;  /* 0x000000053f041299 */ /* 0x000fe20008011613 */
[----:B------:R-:W-:Y:S01]  /*09f0*/  IMAD.MOV.U32 R110, RZ, RZ, RZ ;  /* 0x000000ffff6e7224 */ /* 0x000fe200078e00ff */
[----:B------:R-:W-:Y:S01]  /*0a00*/  UIADD3 UR5, UR7, 0x3f, URZ ;  /* 0x0000003f07057890 */ /* 0x000fe2000fffe03f */
[----:B------:R-:W-:Y:S01]  /*0a10*/  CS2R R18, SRZ ;  /* 0x0000000000127805 */ /* 0x000fe2000001ff00 */
[----:B------:R-:W-:Y:S01]  /*0a20*/  UIADD3 UR6, UR6, UR4, URZ ;  /* 0x0000000406067290 */ /* 0x000fe2000fffe03f */
[----:B------:R-:W-:Y:S01]  /*0a30*/  MOV R108, RZ ;  /* 0x000000ff006c7202 */ /* 0x000fe20000000f00 */
[----:B------:R-:W-:Y:S01]  /*0a40*/  USHF.R.S32.HI UR18, URZ, 0x1f, UR5 ;  /* 0x0000001f3f127899 */ /* 0x000fe20008011405 */
[----:B------:R-:W-:Y:S01]  /*0a50*/  IMAD.MOV.U32 R114, RZ, RZ, RZ ;  /* 0x000000ffff727224 */ /* 0x000fe200078e00ff */
[----:B------:R-:W-:Y:S01]  /*0a60*/  USHF.R.S32.HI UR4, URZ, 0x1f, UR6 ;  /* 0x0000001f3f047899 */ /* 0x000fe20008011406 */
[----:B------:R-:W-:Y:S01]  /*0a70*/  CS2R R20, SRZ ;  /* 0x0000000000147805 */ /* 0x000fe2000001ff00 */
[----:B------:R-:W-:Y:S01]  /*0a80*/  ULEA.HI UR18, UR18, UR5, URZ, 0x6 ;  /* 0x0000000512127291 */ /* 0x000fe2000f8f303f */
[----:B------:R-:W-:Y:S01]  /*0a90*/  MOV R112, RZ ;  /* 0x000000ff00707202 */ /* 0x000fe20000000f00 */
[----:B------:R-:W-:Y:S01]  /*0aa0*/  ULEA.HI UR4, UR4, UR6, URZ, 0x6 ;  /* 0x0000000604047291 */ /* 0x000fe2000f8f303f */
[----:B------:R-:W-:Y:S01]  /*0ab0*/  IMAD.MOV.U32 R106, RZ, RZ, RZ ;  /* 0x000000ffff6a7224 */ /* 0x000fe200078e00ff */
[----:B------:R-:W-:Y:S01]  /*0ac0*/  USHF.R.S32.HI UR18, URZ, 0x6, UR18 ;  /* 0x000000063f127899 */ /* 0x000fe20008011412 */
[----:B------:R-:W-:Y:S01]  /*0ad0*/  CS2R R22, SRZ ;  /* 0x0000000000167805 */ /* 0x000fe2000001ff00 */
[----:B------:R-:W-:Y:S01]  /*0ae0*/  USHF.R.S32.HI UR4, URZ, 0x6, UR4 ;  /* 0x000000063f047899 */ /* 0x000fe20008011404 */
[----:B------:R-:W-:Y:S01]  /*0af0*/  MOV R104, RZ ;  /* 0x000000ff00687202 */ /* 0x000fe20000000f00 */
[----:B------:R-:W-:Y:S01]  /*0b00*/  IMAD.MOV.U32 R102, RZ, RZ, RZ ;  /* 0x000000ffff667224 */ /* 0x000fe200078e00ff */
[----:B------:R-:W-:Y:S01]  /*0b10*/  CS2R R24, SRZ ;  /* 0x0000000000187805 */ /* 0x000fe2000001ff00 */
[----:B------:R-:W-:Y:S01]  /*0b20*/  UISETP.LT.AND UP0, UPT, UR18, UR4, UPT ;  /* 0x000000041200728c */ /* 0x000fe2000bf01270 */
[----:B------:R-:W-:Y:S01]  /*0b30*/  MOV R100, RZ ;  /* 0x000000ff00647202 */ /* 0x000fe20000000f00 */
[----:B------:R-:W-:Y:S01]  /*0b40*/  IMAD.MOV.U32 R94, RZ, RZ, RZ ;  /* 0x000000ffff5e7224 */ /* 0x000fe200078e00ff */
[----:B------:R-:W-:Y:S01]  /*0b50*/  CS2R R26, SRZ ;  /* 0x00000000001a7805 */ /* 0x000fe2000001ff00 */
[----:B------:R-:W-:Y:S01]  /*0b60*/  USEL UR6, UR18, UR4, UP0 ;  /* 0x0000000412067287 */ /* 0x000fe20008000000 */
[----:B------:R-:W-:Y:S01]  /*0b70*/  MOV R92, RZ ;  /* 0x000000ff005c7202 */ /* 0x000fe20000000f00 */
[----:B------:R-:W-:Y:S01]  /*0b80*/  IMAD.MOV.U32 R98, RZ, RZ, RZ ;  /* 0x000000ffff627224 */ /* 0x000fe200078e00ff */
[----:B------:R-:W-:Y:S01]  /*0b90*/  MOV R28, RZ ;  /* 0x000000ff001c7202 */ /* 0x000fe20000000f00 */
[----:B------:R-:W-:Y:S01]  /*0ba0*/  UISETP.GE.AND UP0, UPT, UR6, 0x1, UPT ;  /* 0x000000010600788c */ /* 0x000fe2000bf06270 */
[----:B------:R-:W-:Y:S01]  /*0bb0*/  IMAD.MOV.U32 R96, RZ, RZ, RZ ;  /* 0x000000ffff607224 */ /* 0x000fe200078e00ff */
[----:B------:R-:W-:Y:S01]  /*0bc0*/  CS2R R90, SRZ ;  /* 0x00000000005a7805 */ /* 0x000fe2000001ff00 */
[----:B------:R-:W-:Y:S01]  /*0bd0*/  CS2R R30, SRZ ;  /* 0x00000000001e7805 */ /* 0x000fe2000001ff00 */
[----:B------:R-:W-:Y:S01]  /*0be0*/  MOV R88, RZ ;  /* 0x000000ff00587202 */ /* 0x000fe20000000f00 */
        /* <DEDUP_REMOVED lines=79> */
[----:B------:R-:W-:Y:S01]  /*10e0*/  BSSY B0, `(.L_x_1777) ;  /* 0x0000054000007945 */ /* 0x000fe20003800000 */
[----:B------:R-:W-:-:S02]  /*10f0*/  ULDC.64 UR4, c[0x0][0x1b8] ;  /* 0x00006e0000047ab9 */ /* 0x000fc40000000a00 */
[----:B------:R-:W-:Y:S02]  /*1100*/  UIADD3 UR19, UR19, UR17, URZ ;  /* 0x0000001113137290 */ /* 0x000fe4000fffe03f */
[----:B------:R-:W-:Y:S02]  /*1110*/  USHF.R.S32.HI UR17, URZ, 0x1f, UR13 ;  /* 0x0000001f3f117899 */ /* 0x000fe4000801140d */
[----:B------:R-:W-:Y:S02]  /*1120*/  UIMAD UR16, UR8, UR4, URZ ;  /* 0x00000004081072a4 */ /* 0x000fe4000f8e023f */
[----:B------:R-:W-:Y:S02]  /*1130*/  USEL UR17, UR17, URZ, !UP2 ;  /* 0x0000003f11117287 */ /* 0x000fe4000d000000 */
[----:B------:R-:W-:Y:S02]  /*1140*/  UIMAD UR16, UR9, UR5, UR16 ;  /* 0x00000005091072a4 */ /* 0x000fe4000f8e0210 */
[----:B------:R-:W-:-:S02]  /*1150*/  UIMAD.WIDE.U32 UR20, UR9, UR4, UR18 ;  /* 0x00000004091472a5 */ /* 0x000fc4000f8e0012 */
[----:B------:R-:W-:Y:S02]  /*1160*/  USEL UR18, UR13, URZ, !UP2 ;  /* 0x0000003f0d127287 */ /* 0x000fe4000d000000 */
[----:B------:R-:W-:Y:S01]  /*1170*/  ULDC.64 UR4, c[0x0][0x1c0] ;  /* 0x0000700000047ab9 */ /* 0x000fe20000000a00 */
[----:B-1----:R-:W-:Y:S01]  /*1180*/  LEA.HI R2, R160, R165, RZ, 0x3 ;  /* 0x000000a5a0027211 */ /* 0x002fe200078f18ff */
[----:B------:R-:W-:Y:S02]  /*1190*/  UIMAD UR17, UR17, UR4, URZ ;  /* 0x00000004111172a4 */ /* 0x000fe4000f8e023f */
[----:B------:R-:W-:Y:S01]  /*11a0*/  UIADD3 UR21, UR21, UR16, URZ ;  /* 0x0000001015157290 */ /* 0x000fe2000fffe03f */
[----:B------:R-:W-:Y:S01]  /*11b0*/  LOP3.LUT R0, R2, 0xfffffff8, RZ, 0xc0, !PT ;  /* 0xfffffff802007812 */ /* 0x000fe200078ec0ff */
[----:B------:R-:W-:Y:S01]  /*11c0*/  UIMAD UR5, UR18, UR5, UR17 ;  /* 0x00000005120572a4 */ /* 0x000fe2000f8e0211 */
[----:B------:R-:W-:Y:S01]  /*11d0*/  SHF.R.S32.HI R19, RZ, 0x3, R2 ;  /* 0x00000003ff137819 */ /* 0x000fe20000011402 */
[----:B------:R-:W-:-:S02]  /*11e0*/  UIMAD.WIDE.U32 UR18, UR18, UR4, UR20 ;  /* 0x00000004121272a5 */ /* 0x000fc4000f8e0014 */
[----:B------:R-:W-:Y:S01]  /*11f0*/  IMAD.IADD R49, R165, 0x1, -R0 ;  /* 0x00000001a5317824 */ /* 0x000fe200078e0a00 */
[----:B------:R-:W-:Y:S02]  /*1200*/  ULDC UR16, c[0x0][0x2c4] ;  /* 0x0000b10000107ab9 */ /* 0x000fe40000000800 */
[----:B------:R-:W-:Y:S01]  /*1210*/  UIADD3 UR5, UR19, UR5, URZ ;  /* 0x0000000513057290 */ /* 0x000fe2000fffe03f */
[C---:B------:R-:W-:Y:S01]  /*1220*/  IMAD R167, R49.reuse, 0x10, R19 ;  /* 0x0000001031a77824 */ /* 0x040fe200078e0213 */
[----:B------:R-:W-:Y:S01]  /*1230*/  UIMAD UR16, UR12, UR16, URZ ;  /* 0x000000100c1072a4 */ /* 0x000fe2000f8e023f */
[----:B------:R-:W-:Y:S02]  /*1240*/  IMAD.U32 R3, RZ, RZ, UR19 ;  /* 0x00000013ff037e24 */ /* 0x000fe4000f8e00ff */
[----:B------:R-:W-:Y:S01]  /*1250*/  IMAD.SHL.U32 R164, R49, 0x8, RZ ;  /* 0x0000000831a47824 */ /* 0x000fe200078e00ff */
[----:B------:R-:W-:Y:S01]  /*1260*/  IADD3 R4, R167, UR10, RZ ;  /* 0x0000000aa7047c10 */ /* 0x000fe2000fffe0ff */
[----:B------:R-:W-:Y:S01]  /*1270*/  IMAD.U32 R3, RZ, RZ, UR5 ;  /* 0x00000005ff037e24 */ /* 0x000fe2000f8e00ff */
[----:B------:R1:W-:Y:S02]  /*1280*/  STL [R1+0x68], R167 ;  /* 0x000068a701007387 */ /* 0x0003e40000100800 */
[----:B------:R-:W-:Y:S01]  /*1290*/  IADD3 R24, R164, 0x40, RZ ;  /* 0x00000040a4187810 */ /* 0x000fe20007ffe0ff */
[----:B------:R-:W-:Y:S01]  /*12a0*/  @P1 IMAD.HI.U32 R2, R4, c[0x0][0x2c8], RZ ;  /* 0x0000b20004021a27 */ /* 0x000fe200078e00ff */
[----:B------:R1:W-:Y:S01]  /*12b0*/  STL [R1+0x60], R164 ;  /* 0x000060a401007387 */ /* 0x0003e20000100800 */
[----:B------:R-:W-:-:S02]  /*12c0*/  ISETP.GE.AND P3, PT, R164, c[0x0][0x198], PT ;  /* 0x00006600a4007a0c */ /* 0x000fc40003f66270 */
[----:B------:R-:W-:Y:S01]  /*12d0*/  IMAD.MOV.U32 R0, RZ, RZ, R4 ;  /* 0x000000ffff007224 */ /* 0x000fe200078e0004 */
[----:B------:R-:W-:Y:S01]  /*12e0*/  @P0 SHF.R.U32.HI R0, RZ, c[0x0][0x2cc], R2 ;  /* 0x0000b300ff000a19 */ /* 0x000fe20000011602 */
[----:B------:R-:W-:-:S03]  /*12f0*/  IMAD.U32 R2, RZ, RZ, UR18 ;  /* 0x00000012ff027e24 */ /* 0x000fc6000f8e00ff */
        /* <DEDUP_REMOVED lines=8> */
[----:B------:R-:W-:Y:S01]  /*1380*/  IMAD R0, R5, c[0x0][0x1a8], RZ ;  /* 0x00006a0005007a24 */ /* 0x000fe200078e02ff */
[----:B------:R-:W-:Y:S01]  /*1390*/  IADD3 R5, R19, UR10, RZ ;  /* 0x0000000a13057c10 */ /* 0x000fe2000fffe0ff */
[----:B------:R-:W-:-:S03]  /*13a0*/  IMAD.WIDE.U32 R2, R4, c[0x0][0x1a8], R2 ;  /* 0x00006a0004027a25 */ /* 0x000fc600078e0002 */
[----:B------:R-:W-:Y:S01]  /*13b0*/  ISETP.GE.AND P4, PT, R5, UR16, PT ;  /* 0x0000001005007c0c */ /* 0x000fe2000bf86270 */
[----:B------:R-:W-:Y:S01]  /*13c0*/  IMAD R0, R4, c[0x0][0x1ac], R0 ;  /* 0x00006b0004007a24 */ /* 0x000fe200078e0200 */
[----:B------:R-:W-:Y:S01]  /*13d0*/  LEA R12, P0, R2, c[0x0][0x160], 0x1 ;  /* 0x00005800020c7a11 */ /* 0x000fe200078008ff */
[----:B------:R-:W-:Y:S02]  /*13e0*/  IMAD.SHL.U32 R4, R19, 0x40, RZ ;  /* 0x0000004013047824 */ /* 0x000fe400078e00ff */
[----:B------:R-:W-:Y:S01]  /*13f0*/  IMAD.IADD R0, R3, 0x1, R0 ;  /* 0x0000000103007824 */ /* 0x000fe200078e0200 */
[----:B------:R-:W-:Y:S01]  /*1400*/  LOP3.LUT R3, R14, 0xfffffff0, RZ, 0xc0, !PT ;  /* 0xfffffff00e037812 */ /* 0x000fe200078ec0ff */
[----:B------:R1:W3:Y:S03]  /*1410*/  SHFL.IDX PT, R6, R12, RZ, 0x181f ;  /* 0x00181fff0c067589 */ /* 0x0002e600000e0000 */
[----:B------:R-:W-:Y:S01]  /*1420*/  LEA.HI.X R11, R2, c[0x0][0x164], R0, 0x1, P0 ;  /* 0x00005900020b7a11 */ /* 0x000fe200000f0c00 */
[----:B------:R-:W-:Y:S01]  /*1430*/  IMAD.IADD R0, R165, 0x1, -R3 ;  /* 0x00000001a5007824 */ /* 0x000fe200078e0a03 */
[----:B------:R-:W-:-:S02]  /*1440*/  LOP3.LUT R2, R4, 0x1c0, RZ, 0xc0, !PT ;  /* 0x000001c004027812 */ /* 0x000fc400078ec0ff */
[----:B------:R-:W-:Y:S02]  /*1450*/  ISETP.GE.AND P0, PT, R24, c[0x0][0x198], PT ;  /* 0x0000660018007a0c */ /* 0x000fe40003f06270 */
[----:B------:R-:W-:Y:S02]  /*1460*/  SHF.R.S32.HI R4, RZ, 0x1f, R0 ;  /* 0x0000001fff047819 */ /* 0x000fe40000011400 */
[----:B------:R-:W-:Y:S02]  /*1470*/  SHF.R.U32.HI R3, RZ, 0x3, R2 ;  /* 0x00000003ff037819 */ /* 0x000fe40000011602 */
[----:B------:R-:W-:Y:S02]  /*1480*/  LOP3.LUT R2, R2, 0x38, R164, 0xf8, !PT ;  /* 0x0000003802027812 */ /* 0x000fe400078ef8a4 */
[----:B------:R-:W-:Y:S02]  /*1490*/  LEA.HI R21, R4, R0, RZ, 0x3 ;  /* 0x0000000004157211 */ /* 0x000fe400078f18ff */
[----:B------:R-:W-:-:S02]  /*14a0*/  LOP3.LUT R3, R2, R3, RZ, 0x3c, !PT ;  /* 0x0000000302037212 */ /* 0x000fc400078e3cff */
[----:B------:R-:W-:Y:S02]  /*14b0*/  LOP3.LUT R2, R21, 0xfffffff8, RZ, 0xc0, !PT ;  /* 0xfffffff815027812 */ /* 0x000fe400078ec0ff */
[----:B------:R-:W-:-:S03]  /*14c0*/  LEA.HI R4, R160, R165, RZ, 0x6 ;  /* 0x000000a5a0047211 */ /* 0x000fc600078f30ff */
[----:B------:R-:W-:Y:S02]  /*14d0*/  IMAD.IADD R20, R0, 0x1, -R2 ;  /* 0x0000000100147824 */ /* 0x000fe400078e0a02 */
[----:B------:R-:W-:Y:S02]  /*14e0*/  IMAD.SHL.U32 R0, R4, 0x8, RZ ;  /* 0x0000000804007824 */ /* 0x000fe400078e00ff */
[----:B------:R-:W-:Y:S02]  /*14f0*/  IMAD.MOV.U32 R4, RZ, RZ, 0x10 ;  /* 0x00000010ff047424 */ /* 0x000fe400078e00ff */
[----:B------:R-:W-:Y:S01]  /*1500*/  IMAD.MOV.U32 R2, RZ, RZ, 0x20 ;  /* 0x00000020ff027424 */ /* 0x000fe200078e00ff */
[----:B------:R-:W-:Y:S01]  /*1510*/  LOP3.LUT R10, R3, 0xfffffe00, R0, 0xf8, !PT ;  /* 0xfffffe00030a7812 */ /* 0x000fe200078ef800 */
[----:B--2---:R2:W4:Y:S01]  /*1520*/  @P2 R2UR UR20, R7 ;  /* 0x00000000071423c2 */ /* 0x00452200000e0000 */
[----:B------:R-:W-:Y:S01]  /*1530*/  R2P PR, R20, 0x6 ;  /* 0x0000000614007804 */ /* 0x000fe20000000000 */
[----:B----4-:R-:W-:-:S04]  /*1540*/  @!UP0 UMOV UR20, UR13 ;  /* 0x0000000d00148c82 */ /* 0x010fc80008000000 */
[----:B------:R-:W-:Y:S02]  /*1550*/  SEL R4, R4, 0xfffffff0, !P1 ;  /* 0xfffffff004047807 */ /* 0x000fe40004800000 */
[----:B------:R-:W-:Y:S01]  /*1560*/  SEL R2, R2, 0xffffffe0, !P2 ;  /* 0xffffffe002027807 */ /* 0x000fe20005000000 */
[----:B--2---:R1:W2:Y:S01]  /*1570*/  SHFL.IDX PT, R7, R11, RZ, 0x181f ;  /* 0x00181fff0b077589 */ /* 0x0042a200000e0000 */
[----:B------:R-:W-:Y:S05]  /*1580*/  @P4 BRA `(.L_x_1778) ;  /* 0x0000009000004947 */ /* 0x000fea0003800000 */
[----:B---3--:R-:W-:Y:S01]  /*1590*/  SHF.R.S32.HI R0, RZ, 0x1f, R24 ;  /* 0x0000001fff007819 */ /* 0x008fe20000011418 */
[----:B--2---:R-:W-:-:S03]  /*15a0*/  IMAD.WIDE R8, R164, 0x2, R6 ;  /* 0x00000002a4087825 */ /* 0x004fc600078e0206 */
[----:B------:R-:W-:-:S04]  /*15b0*/  LEA.HI R0, R0, R24, RZ, 0x3 ;  /* 0x0000001800007211 */ /* 0x000fc800078f18ff */
[----:B------:R-:W-:Y:S02]  /*15c0*/  LOP3.LUT R3, R0, 0xfffffff8, RZ, 0xc0, !PT ;  /* 0xfffffff800037812 */ /* 0x000fe400078ec0ff */
[----:B------:R-:W-:-:S03]  /*15d0*/  SHF.L.U32 R0, R10, 0x1, RZ ;  /* 0x000000010a007819 */ /* 0x000fc600000006ff */
[----:B------:R-:W-:Y:S02]  /*15e0*/  IMAD.WIDE R6, R3, 0x2, R6 ;  /* 0x0000000203067825 */ /* 0x000fe400078e0206 */
[----:B------:R-:W-:Y:S01]  /*15f0*/  @!PT LDS RZ, [RZ] ;  /* 0x00000000fffff984 */ /* 0x000fe20000000800 */
[----:B------:R2:W-:Y:S04]  /*1600*/  LDGSTS.E.BYPASS.LTC128B.128 [R0+0x8100], [R8.64], !P3 ;  /* 0x0810000008007fae */ /* 0x0005e8000d901d4e */
[----:B------:R2:W-:Y:S02]  /*1610*/  LDGSTS.E.BYPASS.LTC128B.128 [R0+0xc100], [R6.64], !P0 ;  /* 0x0c10000006007fae */ /* 0x0005e4000c101d4e */
.L_x_1778:
[----:B---3--:R-:W-:Y:S05]  /*1620*/  BSYNC B0 ;  /* 0x0000000000007941 */ /* 0x008fea0003800000 */
.L_x_1777:
[----:B--2---:R-:W-:Y:S01]  /*1630*/  IADD3 R0, R5, 0x10, RZ ;  /* 0x0000001005007810 */ /* 0x004fe20007ffe0ff */
[----:B------:R2:W3:Y:S01]  /*1640*/  SHFL.IDX PT, R7, R11, 0x1, 0x181f ;  /* 0x00381f000b077f89 */ /* 0x0004e200000e0000 */
[----:B------:R-:W-:Y:S02]  /*1650*/  BSSY B0, `(.L_x_1779) ;  /* 0x000000d000007945 */ /* 0x000fe40003800000 */
[----:B------:R-:W-:Y:S01]  /*1660*/  ISETP.GE.AND P1, PT, R0, UR16, PT ;  /* 0x0000001000007c0c */ /* 0x000fe2000bf26270 */
[----:B------:R2:W4:-:S12]  /*1670*/  SHFL.IDX PT, R6, R12, 0x1, 0x181f ;  /* 0x00381f000c067f89 */ /* 0x00051800000e0000 */
        /* <DEDUP_REMOVED lines=10> */
.L_x_1780:
[----:B------:R-:W-:Y:S05]  /*1720*/  BSYNC B0 ;  /* 0x0000000000007941 */ /* 0x000fea0003800000 */
.L_x_1779:
[----:B---3--:R-:W-:Y:S01]  /*1730*/  IADD3 R0, R5, 0x20, RZ ;  /* 0x0000002005007810 */ /* 0x008fe20007ffe0ff */
[----:B------:R3:W1:Y:S01]  /*1740*/  SHFL.IDX PT, R7, R11, 0x2, 0x181f ;  /* 0x00581f000b077f89 */ /* 0x00066200000e0000 */
[----:B------:R-:W-:Y:S02]  /*1750*/  BSSY B0, `(.L_x_1781) ;  /* 0x000000d000007945 */ /* 0x000fe40003800000 */
[----:B------:R-:W-:Y:S01]  /*1760*/  ISETP.GE.AND P1, PT, R0, UR16, PT ;  /* 0x0000001000007c0c */ /* 0x000fe2000bf26270 */
[----:B----4-:R3:W4:-:S12]  /*1770*/  SHFL.IDX PT, R6, R12, 0x2, 0x181f ;  /* 0x00581f000c067f89 */ /* 0x01071800000e0000 */
        /* <DEDUP_REMOVED lines=10> */
.L_x_1782:
[----:B------:R-:W-:Y:S05]  /*1820*/  BSYNC B0 ;  /* 0x0000000000007941 */ /* 0x000fea0003800000 */
.L_x_1781:
[----:B-1----:R-:W-:Y:S01]  /*1830*/  IADD3 R0, R5, 0x30, RZ ;  /* 0x0000003005007810 */ /* 0x002fe20007ffe0ff */
[----:B------:R1:W2:Y:S01]  /*1840*/  SHFL.IDX PT, R7, R11, 0x3, 0x181f ;  /* 0x00781f000b077f89 */ /* 0x0002a200000e0000 */
[----:B------:R-:W-:Y:S02]  /*1850*/  BSSY B0, `(.L_x_1783) ;  /* 0x000000d000007945 */ /* 0x000fe40003800000 */
[----:B------:R-:W-:Y:S01]  /*1860*/  ISETP.GE.AND P1, PT, R0, UR16, PT ;  /* 0x0000001000007c0c */ /* 0x000fe2000bf26270 */
[----:B----4-:R1:W4:-:S12]  /*1870*/  SHFL.IDX PT, R6, R12, 0x3, 0x181f ;  /* 0x00781f000c067f89 */ /* 0x01031800000e0000 */
        /* <DEDUP_REMOVED lines=10> */
.L_x_1784:
[----:B------:R-:W-:Y:S05]  /*1920*/  BSYNC B0 ;  /* 0x0000000000007941 */ /* 0x000fea0003800000 */
.L_x_1783:
[----:B--2---:R-:W-:Y:S01]  /*1930*/  IADD3 R0, R5, 0x40, RZ ;  /* 0x0000004005007810 */ /* 0x004fe20007ffe0ff */
        /* <DEDUP_REMOVED lines=14> */
.L_x_1786:
[----:B------:R-:W-:Y:S05]  /*1a20*/  BSYNC B0 ;  /* 0x0000000000007941 */ /* 0x000fea0003800000 */
.L_x_1785:
        /* <DEDUP_REMOVED lines=15> */
.L_x_1788:
[----:B------:R-:W-:Y:S05]  /*1b20*/  BSYNC B0 ;  /* 0x0000000000007941 */ /* 0x000fea0003800000 */
.L_x_1787:
        /* <DEDUP_REMOVED lines=15> */
.L_x_1790:
[----:B------:R-:W-:Y:S05]  /*1c20*/  BSYNC B0 ;  /* 0x0000000000007941 */ /* 0x000fea0003800000 */
.L_x_1789:
[----:B-1----:R-:W-:Y:S01]  /*1c30*/  IMAD.U32 R0, RZ, RZ, UR6 ;  /* 0x00000006ff007e24 */ /* 0x002fe2000f8e00ff */
[----:B----4-:R-:W-:Y:S01]  /*1c40*/  SHFL.IDX PT, R6, R12, 0x7, 0x181f ;  /* 0x00f81f000c067f89 */ /* 0x010fe200000e0000 */
[----:B------:R-:W-:Y:S01]  /*1c50*/  IMAD.MOV.U32 R3, RZ, RZ, c[0x0][0x2b8] ;  /* 0x0000ae00ff037624 */ /* 0x000fe200078e00ff */
[----:B------:R-:W-:Y:S01]  /*1c60*/  IADD3 R5, R5, 0x70, RZ ;  /* 0x0000007005057810 */ /* 0x000fe20007ffe0ff */
[----:B------:R-:W-:Y:S01]  /*1c70*/  IMAD R0, R0, 0x40, R167 ;  /* 0x0000004000007824 */ /* 0x000fe200078e02a7 */
[----:B------:R-:W1:Y:S01]  /*1c80*/  SHFL.IDX PT, R7, R11, 0x7, 0x181f ;  /* 0x00f81f000b077f89 */ /* 0x000e6200000e0000 */
[----:B------:R-:W-:Y:S01]  /*1c90*/  SHF.R.S32.HI R8, RZ, 0x1f, R24 ;  /* 0x0000001fff087819 */ /* 0x000fe20000011418 */
[----:B------:R-:W-:Y:S01]  /*1ca0*/  IMAD.SHL.U32 R161, R10, 0x2, RZ ;  /* 0x000000020aa17824 */ /* 0x000fe200078e00ff */
[----:B------:R-:W-:Y:S01]  /*1cb0*/  ISETP.NE.AND P4, PT, R3, 0x1, PT ;  /* 0x000000010300780c */ /* 0x000fe20003f85270 */
[----:B------:R-:W-:Y:S01]  /*1cc0*/  USHF.R.S32.HI UR17, URZ, 0x1f, UR20 ;  /* 0x0000001f3f117899 */ /* 0x000fe20008011414 */
[----:B------:R-:W-:Y:S01]  /*1cd0*/  IADD3 R0, R0, -0x40, RZ ;  /* 0xffffffc000007810 */ /* 0x000fe20007ffe0ff */
[----:B------:R-:W-:Y:S01]  /*1ce0*/  ULDC.64 UR4, c[0x0][0x2b0] ;  /* 0x0000ac0000047ab9 */ /* 0x000fe20000000a00 */
[----:B------:R-:W-:Y:S01]  /*1cf0*/  ISETP.GE.AND P2, PT, R5, UR16, PT ;  /* 0x0000001005007c0c */ /* 0x000fe2000bf46270 */
[----:B------:R-:W-:Y:S01]  /*1d00*/  UIMAD UR17, UR17, UR4, URZ ;  /* 0x00000004111172a4 */ /* 0x000fe2000f8e023f */
[C---:B------:R-:W-:Y:S01]  /*1d10*/  IADD3 R3, R0.reuse, UR11, RZ ;  /* 0x0000000b00037c10 */ /* 0x040fe2000fffe0ff */
[----:B------:R-:W-:Y:S01]  /*1d20*/  UIMAD.WIDE.U32 UR18, UR20, UR4, URZ ;  /* 0x00000004141272a5 */ /* 0x000fe2000f8e003f */
[----:B------:R-:W-:Y:S01]  /*1d30*/  ISETP.GE.AND P5, PT, R0, UR7, PT ;  /* 0x0000000700007c0c */ /* 0x000fe2000bfa6270 */
[----:B------:R-:W-:Y:S01]  /*1d40*/  UIMAD UR5, UR20, UR5, UR17 ;  /* 0x00000005140572a4 */ /* 0x000fe2000f8e0211 */
[----:B------:R-:W-:Y:S01]  /*1d50*/  IMAD.MOV.U32 R27, RZ, RZ, RZ ;  /* 0x000000ffff1b7224 */ /* 0x000fe200078e00ff */
[----:B------:R-:W-:Y:S01]  /*1d60*/  ISETP.GE.AND P6, PT, R164, c[0x0][0x1d4], PT ;  /* 0x00007500a4007a0c */ /* 0x000fe20003fc6270 */
[----:B------:R-:W-:Y:S01]  /*1d70*/  IMAD.MOV.U32 R0, RZ, RZ, R3 ;  /* 0x000000ffff007224 */ /* 0x000fe200078e0003 */
[----:B------:R-:W-:Y:S01]  /*1d80*/  ISETP.GT.OR P5, PT, R167, 0x3f, P5 ;  /* 0x0000003fa700780c */ /* 0x000fe20002fa4670 */
[----:B------:R-:W-:Y:S01]  /*1d90*/  @P4 IMAD.HI.U32 R5, R3, c[0x0][0x2bc], RZ ;  /* 0x0000af0003054a27 */ /* 0x000fe200078e00ff */
[----:B------:R-:W-:Y:S01]  /*1da0*/  UIADD3 UR16, UR19, UR5, URZ ;  /* 0x0000000513107290 */ /* 0x000fe2000fffe03f */
[----:B------:R-:W-:Y:S01]  /*1db0*/  SHF.R.S32.HI R18, RZ, 0x4, R14 ;  /* 0x00000004ff127819 */ /* 0x000fe2000001140e */
[----:B------:R-:W-:Y:S01]  /*1dc0*/  STL [R1+0x3c], R161 ;  /* 0x00003ca101007387 */ /* 0x000fe20000100800 */
[----:B------:R-:W-:Y:S01]  /*1dd0*/  ULDC.64 UR4, c[0x0][0x1e8] ;  /* 0x00007a0000047ab9 */ /* 0x000fe20000000a00 */
[----:B------:R-:W-:-:S02]  /*1de0*/  @P4 SHF.R.U32.HI R0, RZ, c[0x0][0x2c0], R5 ;  /* 0x0000b000ff004a19 */ /* 0x000fc40000011605 */
[----:B------:R-:W-:Y:S01]  /*1df0*/  LEA.HI R5, R8, R24, RZ, 0x3 ;  /* 0x0000001808057211 */ /* 0x000fe200078f18ff */
[----:B-123--:R-:W-:-:S03]  /*1e00*/  @!P2 IMAD.WIDE R10, R164, 0x2, R6 ;  /* 0x00000002a40aa825 */ /* 0x00efc600078e0206 */
[----:B------:R-:W-:Y:S02]  /*1e10*/  LOP3.LUT R163, R5, 0xfffffff8, RZ, 0xc0, !PT ;  /* 0xfffffff805a37812 */ /* 0x000fe400078ec0ff */
[----:B------:R-:W-:Y:S01]  /*1e20*/  @!PT LDS RZ, [RZ] ;  /* 0x00000000fffff984 */ /* 0x000fe20000000800 */
[----:B------:R1:W-:Y:S01]  /*1e30*/  @!P2 LDGSTS.E.BYPASS.LTC128B.128 [R161+0xb900], [R10.64], !P3 ;  /* 0x0b9000000aa1afae */ /* 0x0003e2000d901d4e */
[C---:B------:R-:W-:Y:S02]  /*1e40*/  @!P5 IADD3 R9, P1, R0.reuse, UR18, RZ ;  /* 0x000000120009dc10 */ /* 0x040fe4000ff3e0ff */
[----:B------:R-:W-:Y:S01]  /*1e50*/  @!P2 IMAD.WIDE R6, R163, 0x2, R6 ;  /* 0x00000002a306a825 */ /* 0x000fe200078e0206 */
[----:B------:R-:W-:Y:S01]  /*1e60*/  UIMAD UR17, UR8, UR4, URZ ;  /* 0x00000004081172a4 */ /* 0x000fe2000f8e023f */
[----:B------:R-:W-:Y:S01]  /*1e70*/  @!P5 LEA.HI.X.SX32 R5, R0, UR16, 0x1, P1 ;  /* 0x000000100005dc11 */ /* 0x000fe200088f0eff */
[----:B------:R-:W-:Y:S01]  /*1e80*/  UIMAD.WIDE.U32 UR22, UR9, UR4, URZ ;  /* 0x00000004091672a5 */ /* 0x000fe2000f8e003f */
[C---:B------:R-:W-:Y:S01]  /*1e90*/  @!P5 LEA R8, P1, R9.reuse, c[0x0][0x2a0], 0x2 ;  /* 0x0000a8000908da11 */ /* 0x040fe200078210ff */
[----:B------:R2:W-:Y:S03]  /*1ea0*/  @!P2 LDGSTS.E.BYPASS.LTC128B.128 [R161+0xf900], [R6.64], !P0 ;  /* 0x0f90000006a1afae */ /* 0x0005e6000c101d4e */
[----:B------:R-:W-:Y:S01]  /*1eb0*/  @!P5 LEA.HI.X R9, R9, c[0x0][0x2a4], R5, 0x2, P1 ;  /* 0x0000a9000909da11 */ /* 0x000fe200008f1405 */
[----:B------:R-:W0:Y:S04]  /*1ec0*/  LDGDEPBAR ;  /* 0x00000000000079af */ /* 0x000e280000000000 */
[----:B------:R-:W-:Y:S01]  /*1ed0*/  BAR.SYNC.DEFER_BLOCKING 0x0 ;  /* 0x0000000000007b1d */ /* 0x000fe20000010000 */
[----:B------:R-:W-:-:S04]  /*1ee0*/  ULEA UR20, UR6, 0xffffffc0, 0x6 ;  /* 0xffffffc006147891 */ /* 0x000fc8000f8e303f */
[----:B------:R-:W-:Y:S01]  /*1ef0*/  UIADD3 UR20, UR7, -UR20, URZ ;  /* 0x8000001407147290 */ /* 0x000fe2000fffe03f */
[----:B------:R-:W-:Y:S01]  /*1f00*/  LEA.HI R159, R160, R165, RZ, 0x5 ;  /* 0x000000a5a09f7211 */ /* 0x000fe200078f28ff */
[----:B------:R-:W-:Y:S04]  /*1f10*/  STL [R1+0x84], R163 ;  /* 0x000084a301007387 */ /* 0x000fe80000100800 */
[----:B------:R-:W-:-:S04]  /*1f20*/  IADD3 R48, -R19, UR20, RZ ;  /* 0x0000001413307c10 */ /* 0x000fc8000fffe1ff */
[C---:B------:R-:W-:Y:S02]  /*1f30*/  ISETP.GE.AND P3, PT, R48.reuse, 0x1, PT ;  /* 0x000000013000780c */ /* 0x040fe40003f66270 */
[C---:B------:R-:W-:Y:S02]  /*1f40*/  ISETP.GE.AND P2, PT, R48.reuse, 0x11, PT ;  /* 0x000000113000780c */ /* 0x040fe40003f46270 */
[----:B------:R-:W-:Y:S02]  /*1f50*/  ISETP.GE.AND P1, PT, R48, 0x21, PT ;  /* 0x000000213000780c */ /* 0x000fe40003f26270 */
[----:B------:R-:W-:Y:S01]  /*1f60*/  SHF.R.S32.HI R158, RZ, 0x5, R159 ;  /* 0x00000005ff9e7819 */ /* 0x000fe2000001149f */
[----:B------:R-:W3:Y:S01]  /*1f70*/  @!P5 LDG.E R27, [R8.64] ;  /* 0x0000000e081bd981 */ /* 0x000ee2000c1e1900 */
[----:B------:R-:W-:Y:S01]  /*1f80*/  IMAD.MOV R0, RZ, RZ, -R0 ;  /* 0x000000ffff007224 */ /* 0x000fe200078e0a00 */
[----:B------:R-:W-:Y:S01]  /*1f90*/  UIMAD UR17, UR9, UR5, UR17 ;  /* 0x00000005091172a4 */ /* 0x000fe2000f8e0211 */
[----:B------:R-:W-:Y:S01]  /*1fa0*/  ISETP.GE.AND P5, PT, R24, c[0x0][0x1d4], PT ;  /* 0x0000750018007a0c */ /* 0x000fe20003fa6270 */
[----:B------:R-:W-:Y:S01]  /*1fb0*/  IMAD.SHL.U32 R5, R21, 0x40, RZ ;  /* 0x0000004015057824 */ /* 0x000fe200078e00ff */
[----:B------:R-:W-:Y:S01]  /*1fc0*/  ULDC.64 UR4, c[0x0][0x210] ;  /* 0x0000840000047ab9 */ /* 0x000fe20000000a00 */
[----:B------:R-:W-:Y:S01]  /*1fd0*/  IMAD R28, R0, c[0x0][0x2b8], R3 ;  /* 0x0000ae00001c7a24 */ /* 0x000fe200078e0203 */
[----:B------:R-:W-:Y:S01]  /*1fe0*/  UIADD3 UR17, UR23, UR17, URZ ;  /* 0x0000001117117290 */ /* 0x000fe2000fffe03f */
[----:B------:R-:W-:Y:S01]  /*1ff0*/  SHF.R.S32.HI R166, RZ, 0x1f, R164 ;  /* 0x0000001fffa67819 */ /* 0x000fe200000114a4 */
[----:B------:R-:W-:Y:S01]  /*2000*/  UIMAD UR8, UR8, UR4, URZ ;  /* 0x00000004080872a4 */ /* 0x000fe2000f8e023f */
[C---:B--2---:R-:W-:Y:S01]  /*2010*/  IMAD.WIDE.U32 R6, R28.reuse, c[0x0][0x1e0], RZ ;  /* 0x000078001c067a25 */ /* 0x044fe200078e00ff */
[----:B------:R-:W-:Y:S01]  /*2020*/  SHF.R.S32.HI R25, RZ, 0x1f, R28 ;  /* 0x0000001fff197819 */ /* 0x000fe2000001141c */
[----:B------:R-:W-:Y:S01]  /*2030*/  UIMAD.WIDE.U32 UR24, UR9, UR4, URZ ;  /* 0x00000004091872a5 */ /* 0x000fe2000f8e003f */
[----:B------:R-:W-:Y:S01]  /*2040*/  LOP3.LUT R157, R5, 0xfffffe00, RZ, 0xc0, !PT ;  /* 0xfffffe00059d7812 */ /* 0x000fe200078ec0ff */
[----:B------:R-:W-:Y:S01]  /*2050*/  UIMAD UR8, UR9, UR5, UR8 ;  /* 0x00000005090872a4 */ /* 0x000fe2000f8e0208 */
[----:B------:R-:W-:Y:S01]  /*2060*/  STL [R1+0x58], R28 ;  /* 0x0000581c01007387 */ /* 0x000fe20000100800 */
[----:B------:R-:W-:Y:S01]  /*2070*/  IMAD R0, R25, c[0x0][0x1e0], RZ ;  /* 0x0000780019007a24 */ /* 0x000fe200078e02ff */
[----:B------:R-:W-:Y:S01]  /*2080*/  UISETP.GE.AND UP0, UPT, UR6, 0x2, UPT ;  /* 0x000000020600788c */ /* 0x000fe2000bf06270 */
[----:B------:R-:W-:Y:S01]  /*2090*/  SEL R162, RZ, 0x10, P5 ;  /* 0x00000010ffa27807 */ /* 0x000fe20002800000 */
[----:B------:R-:W-:Y:S01]  /*20a0*/  UIADD3 UR8, UR25, UR8, URZ ;  /* 0x0000000819087290 */ /* 0x000fe2000fffe03f */
[----:B------:R-:W-:-:S04]  /*20b0*/  IMAD R0, R28, c[0x0][0x1e4], R0 ;  /* 0x000079001c007a24 */ /* 0x000fc800078e0200 */
[----:B------:R-:W-:Y:S01]  /*20c0*/  IMAD.IADD R7, R7, 0x1, R0 ;  /* 0x0000000107077824 */ /* 0x000fe200078e0200 */
[----:B---3--:R-:W-:-:S03]  /*20d0*/  SHF.R.S32.HI R26, RZ, 0x1f, R27 ;  /* 0x0000001fff1a7819 */ /* 0x008fc6000001141b */
[C---:B------:R-:W-:Y:S01]  /*20e0*/  IMAD.WIDE.U32 R6, R27.reuse, c[0x0][0x1f0], R6 ;  /* 0x00007c001b067a25 */ /* 0x040fe200078e0006 */
[----:B------:R-:W-:Y:S03]  /*20f0*/  STL [R1+0x4c], R27 ;  /* 0x00004c1b01007387 */ /* 0x000fe60000100800 */
[----:B------:R-:W-:Y:S01]  /*2100*/  IMAD R3, R26, c[0x0][0x1f0], RZ ;  /* 0x00007c001a037a24 */ /* 0x000fe200078e02ff */
[----:B------:R-:W-:Y:S01]  /*2110*/  IADD3 R0, P0, R6, UR22, RZ ;  /* 0x0000001606007c10 */ /* 0x000fe2000ff1e0ff */
[----:B------:R-:W-:Y:S02]  /*2120*/  STL [R1+0x5c], R166 ;  /* 0x00005ca601007387 */ /* 0x000fe40000100800 */
[----:B------:R-:W-:-:S05]  /*2130*/  IMAD R3, R27, c[0x0][0x1f4], R3 ;  /* 0x00007d001b037a24 */ /* 0x000fca00078e0203 */
[----:B------:R-:W-:Y:S01]  /*2140*/  IADD3.X R6, R7, UR17, R3, P0, !PT ;  /* 0x0000001107067c10 */ /* 0x000fe200087fe403 */
[----:B------:R-:W-:Y:S01]  /*2150*/  IMAD.SHL.U32 R3, R20, 0x40, RZ ;  /* 0x0000004014037824 */ /* 0x000fe200078e00ff */
[----:B------:R-:W-:-:S04]  /*2160*/  LEA R8, P0, R0, c[0x0][0x1c8], 0x1 ;  /* 0x0000720000087a11 */ /* 0x000fc800078008ff */
[----:B------:R-:W-:Y:S01]  /*2170*/  LEA.HI.X R0, R0, c[0x0][0x1cc], R6, 0x1, P0 ;  /* 0x0000730000007a11 */ /* 0x000fe200000f0c06 */
[----:B------:R-:W-:Y:S01]  /*2180*/  SHFL.IDX PT, R12, R8, RZ, 0x181f ;  /* 0x00181fff080c7589 */ /* 0x000fe200000e0000 */
[----:B------:R-:W-:Y:S02]  /*2190*/  ISETP.GT.AND P0, PT, R48, 0x30, PT ;  /* 0x000000303000780c */ /* 0x000fe40003f04270 */
[----:B------:R-:W-:Y:S01]  /*21a0*/  LOP3.LUT R3, R3, 0x1c0, RZ, 0xc0, !PT ;  /* 0x000001c003037812 */ /* 0x000fe200078ec0ff */
[----:B------:R-:W2:Y:S04]  /*21b0*/  SHFL.IDX PT, R13, R0, RZ, 0x181f ;  /* 0x00181fff000d7589 */ /* 0x000ea800000e0000 */
[----:B------:R-:W-:Y:S04]  /*21c0*/  SHFL.IDX PT, R6, R8, 0x1, 0x181f ;  /* 0x00381f0008067f89 */ /* 0x000fe800000e0000 */
[----:B------:R-:W3:Y:S04]  /*21d0*/  SHFL.IDX PT, R7, R0, 0x1, 0x181f ;  /* 0x00381f0000077f89 */ /* 0x000ee800000e0000 */
[----:B-1----:R-:W-:Y:S04]  /*21e0*/  SHFL.IDX PT, R10, R8, 0x2, 0x181f ;  /* 0x00581f00080a7f89 */ /* 0x002fe800000e0000 */
[----:B------:R-:W1:Y:S04]  /*21f0*/  SHFL.IDX PT, R11, R0, 0x2, 0x181f ;  /* 0x00581f00000b7f89 */ /* 0x000e6800000e0000 */
[----:B------:R-:W-:Y:S04]  /*2200*/  SHFL.IDX PT, R8, R8, 0x3, 0x181f ;  /* 0x00781f0008087f89 */ /* 0x000fe800000e0000 */
[----:B------:R4:W5:Y:S01]  /*2210*/  SHFL.IDX PT, R9, R0, 0x3, 0x181f ;  /* 0x00781f0000097f89 */ /* 0x00096200000e0000 */
[----:B--2---:R-:W-:-:S05]  /*2220*/  @P3 IMAD.WIDE R16, R164, 0x2, R12 ;  /* 0x00000002a4103825 */ /* 0x004fca00078e020c */
[----:B------:R2:W-:Y:S01]  /*2230*/  @P3 LDGSTS.E.BYPASS.LTC128B.128 [R161+0x4100], [R16.64], !P6 ;  /* 0x0410000010a13fae */ /* 0x0005e2000f101d4e */
[----:B----4-:R-:W-:Y:S01]  /*2240*/  LEA.HI R0, R14, R18, RZ, 0x1 ;  /* 0x000000120e007211 */ /* 0x010fe200078f08ff */
[----:B------:R-:W-:-:S03]  /*2250*/  @P3 IMAD.WIDE R14, R163, 0x2, R12 ;  /* 0x00000002a30e3825 */ /* 0x000fc600078e020c */
[----:B------:R-:W-:Y:S01]  /*2260*/  LOP3.LUT R0, R0, 0xfffffffe, RZ, 0xc0, !PT ;  /* 0xfffffffe00007812 */ /* 0x000fe200078ec0ff */
[----:B---3--:R-:W-:Y:S01]  /*2270*/  @P2 IMAD.WIDE R12, R164, 0x2, R6 ;  /* 0x00000002a40c2825 */ /* 0x008fe200078e0206 */
[----:B------:R1:W-:Y:S03]  /*2280*/  @P3 LDGSTS.E.BYPASS.LTC128B.128 [R161+0x6100], [R14.64], !P5 ;  /* 0x061000000ea13fae */ /* 0x0003e6000e901d4e */
[----:B------:R-:W-:Y:S01]  /*2290*/  IMAD.IADD R18, R18, 0x1, -R0 ;  /* 0x0000000112127824 */ /* 0x000fe200078e0a00 */
[----:B------:R3:W-:Y:S01]  /*22a0*/  @P2 LDGSTS.E.BYPASS.LTC128B.128 [R161+0x4900], [R12.64], !P6 ;  /* 0x049000000ca12fae */ /* 0x0007e2000f101d4e */
[----:B------:R-:W-:-:S05]  /*22b0*/  IMAD.SHL.U32 R0, R49, 0x40, RZ ;  /* 0x0000004031007824 */ /* 0x000fca00078e00ff */
[----:B------:R-:W-:Y:S01]  /*22c0*/  LOP3.LUT R0, R0, 0x1c0, RZ, 0xc0, !PT ;  /* 0x000001c000007812 */ /* 0x000fe200078ec0ff */
[----:B-1----:R-:W-:-:S04]  /*22d0*/  @P1 IMAD.WIDE R14, R164, 0x2, R10 ;  /* 0x00000002a40e1825 */ /* 0x002fc800078e020a */
[----:B---3--:R-:W-:-:S04]  /*22e0*/  @P2 IMAD.WIDE R12, R163, 0x2, R6 ;  /* 0x00000002a30c2825 */ /* 0x008fc800078e0206 */
[C---:B------:R-:W-:Y:S01]  /*22f0*/  @P1 IMAD.WIDE R10, R163.reuse, 0x2, R10 ;  /* 0x00000002a30a1825 */ /* 0x040fe200078e020a */
[----:B------:R1:W-:Y:S01]  /*2300*/  @P2 LDGSTS.E.BYPASS.LTC128B.128 [R161+0x6900], [R12.64], !P5 ;  /* 0x069000000ca12fae */ /* 0x0003e2000e901d4e */
[----:B------:R-:W-:Y:S02]  /*2310*/  ISETP.GE.AND P2, PT, R24, c[0x0][0x1d4], PT ;  /* 0x0000750018007a0c */ /* 0x000fe40003f46270 */
[--C-:B-----5:R-:W-:Y:S01]  /*2320*/  @P0 IMAD.WIDE R6, R164, 0x2, R8.reuse ;  /* 0x00000002a4060825 */ /* 0x120fe200078e0208 */
[----:B------:R3:W-:Y:S03]  /*2330*/  @P1 LDGSTS.E.BYPASS.LTC128B.128 [R161+0x5100], [R14.64], !P6 ;  /* 0x051000000ea11fae */ /* 0x0007e6000f101d4e */
[----:B------:R-:W-:Y:S01]  /*2340*/  @P0 IMAD.WIDE R8, R163, 0x2, R8 ;  /* 0x00000002a3080825 */ /* 0x000fe200078e0208 */
[----:B------:R4:W-:Y:S04]  /*2350*/  @P1 LDGSTS.E.BYPASS.LTC128B.128 [R161+0x7100], [R10.64], !P5 ;  /* 0x071000000aa11fae */ /* 0x0009e8000e901d4e */
[----:B------:R5:W-:Y:S04]  /*2360*/  @P0 LDGSTS.E.BYPASS.LTC128B.128 [R161+0x5900], [R6.64], !P6 ;  /* 0x0590000006a10fae */ /* 0x000be8000f101d4e */
[----:B------:R4:W-:Y:S04]  /*2370*/  @P0 LDGSTS.E.BYPASS.LTC128B.128 [R161+0x7900], [R8.64], !P5 ;  /* 0x0790000008a10fae */ /* 0x0009e8000e901d4e */
[----:B------:R-:W0:Y:S01]  /*2380*/  LDGDEPBAR ;  /* 0x00000000000079af */ /* 0x000e220000000000 */
[----:B-----5:R-:W-:-:S02]  /*2390*/  IMAD.SHL.U32 R7, R19, 0x8, RZ ;  /* 0x0000000813077824 */ /* 0x020fc400078e00ff */
[----:B------:R-:W-:Y:S01]  /*23a0*/  IMAD.SHL.U32 R6, R18, 0x8, RZ ;  /* 0x0000000812067824 */ /* 0x000fe200078e00ff */
[----:B------:R-:W-:-:S04]  /*23b0*/  DEPBAR.LE SB0, 0x1 ;  /* 0x000080400000791a */ /* 0x000fc80000000000 */
[----:B------:R-:W-:-:S04]  /*23c0*/  DEPBAR.LE SB0, 0x0 ;  /* 0x000080000000791a */ /* 0x000fc80000000000 */
[----:B------:R-:W-:Y:S02]  /*23d0*/  LOP3.LUT R7, R0, 0x8, R7, 0xf8, !PT ;  /* 0x0000000800077812 */ /* 0x000fe400078ef807 */
[----:B------:R-:W-:Y:S02]  /*23e0*/  SHF.R.U32.HI R0, RZ, 0x3, R0 ;  /* 0x00000003ff007819 */ /* 0x000fe40000011600 */
[----:B------:R-:W-:Y:S02]  /*23f0*/  LOP3.LUT R5, R3, 0x8, R6, 0xf8, !PT ;  /* 0x0000000803057812 */ /* 0x000fe400078ef806 */
[----:B------:R-:W-:Y:S02]  /*2400*/  SHF.R.U32.HI R3, RZ, 0x3, R3 ;  /* 0x00000003ff037819 */ /* 0x000fe40000011603 */
[----:B------:R-:W-:Y:S01]  /*2410*/  LOP3.LUT R0, R7, R0, RZ, 0x3c, !PT ;  /* 0x0000000007007212 */ /* 0x000fe200078e3cff */
[----:B------:R-:W-:Y:S01]  /*2420*/  IMAD.WIDE.U32 R6, R28, c[0x0][0x208], RZ ;  /* 0x000082001c067a25 */ /* 0x000fe200078e00ff */
[----:B------:R-:W-:-:S03]  /*2430*/  LOP3.LUT R156, R5, R3, RZ, 0x3c, !PT ;  /* 0x00000003059c7212 */ /* 0x000fc600078e3cff */
[----:B------:R-:W-:Y:S02]  /*2440*/  IMAD R3, R158, 0x400, R157 ;  /* 0x000004009e037824 */ /* 0x000fe400078e029d */
[----:B------:R-:W-:Y:S02]  /*2450*/  IMAD R0, R18, 0x200, R0 ;  /* 0x0000020012007824 */ /* 0x000fe400078e0200 */
[----:B------:R-:W-:Y:S02]  /*2460*/  IMAD.IADD R3, R156, 0x1, R3 ;  /* 0x000000019c037824 */ /* 0x000fe400078e0203 */
[----:B------:R-:W-:Y:S01]  /*2470*/  IMAD.SHL.U32 R236, R0, 0x2, RZ ;  /* 0x0000000200ec7824 */ /* 0x000fe200078e00ff */
[----:B------:R-:W-:Y:S01]  /*2480*/  BAR.SYNC.DEFER_BLOCKING 0x0 ;  /* 0x0000000000007b1d */ /* 0x000fe20000010000 */
[----:B------:R-:W-:Y:S02]  /*2490*/  IMAD.SHL.U32 R243, R3, 0x2, RZ ;  /* 0x0000000203f37824 */ /* 0x000fe400078e00ff */
[----:B------:R-:W-:Y:S01]  /*24a0*/  IMAD R0, R25, c[0x0][0x208], RZ ;  /* 0x0000820019007a24 */ /* 0x000fe200078e02ff */
[----:B------:R-:W-:Y:S01]  /*24b0*/  IADD3 R247, R236, 0x4120, RZ ;  /* 0x00004120ecf77810 */ /* 0x000fe20007ffe0ff */
[----:B------:R-:W-:-:S02]  /*24c0*/  IMAD R3, R26, c[0x0][0x218], RZ ;  /* 0x000086001a037a24 */ /* 0x000fc400078e02ff */
[----:B------:R-:W-:Y:S02]  /*24d0*/  IMAD R0, R28, c[0x0][0x20c], R0 ;  /* 0x000083001c007a24 */ /* 0x000fe400078e0200 */
[----:B------:R-:W-:Y:S02]  /*24e0*/  IMAD R3, R27, c[0x0][0x21c], R3 ;  /* 0x000087001b037a24 */ /* 0x000fe400078e0203 */
[----:B------:R-:W-:Y:S02]  /*24f0*/  IMAD.IADD R7, R7, 0x1, R0 ;  /* 0x0000000107077824 */ /* 0x000fe400078e0200 */
[----:B------:R-:W-:Y:S02]  /*2500*/  IMAD R245, R4, 0x2, R243 ;  /* 0x0000000204f57824 */ /* 0x000fe400078e02f3 */
[----:B------:R-:W-:-:S04]  /*2510*/  IMAD.WIDE.U32 R6, R27, c[0x0][0x218], R6 ;  /* 0x000086001b067a25 */ /* 0x000fc800078e0006 */
[----:B------:R-:W-:Y:S01]  /*2520*/  IMAD R244, R2, 0x2, R243 ;  /* 0x0000000202f47824 */ /* 0x000fe200078e02f3 */
[----:B------:R-:W-:Y:S01]  /*2530*/  IADD3 R0, P0, R6, UR24, RZ ;  /* 0x0000001806007c10 */ /* 0x000fe2000ff1e0ff */
[----:B------:R-:W-:Y:S02]  /*2540*/  IMAD R246, R2, 0x2, R245 ;  /* 0x0000000202f67824 */ /* 0x000fe400078e02f5 */
[----:B------:R-:W-:Y:S01]  /*2550*/  IMAD R248, R4, 0x2, R244 ;  /* 0x0000000204f87824 */ /* 0x000fe200078e02f4 */
[----:B----4-:R-:W-:Y:S01]  /*2560*/  LDSM.16.M88.4 R8, [R243+0xa100] ;  /* 0x00a10000f308783b */ /* 0x010fe20000000200 */
[----:B------:R-:W-:Y:S02]  /*2570*/  IADD3.X R6, R7, UR8, R3, P0, !PT ;  /* 0x0000000807067c10 */ /* 0x000fe400087fe403 */
[C---:B------:R-:W-:Y:S01]  /*2580*/  LEA R3, P0, R0.reuse, c[0x0][0x1f8], 0x1 ;  /* 0x00007e0000037a11 */ /* 0x040fe200078008ff */
[----:B------:R-:W4:Y:S03]  /*2590*/  LDSM.16.M88.4 R20, [R236+0x4100] ;  /* 0x00410000ec14783b */ /* 0x000f260000000200 */
[----:B------:R-:W-:Y:S01]  /*25a0*/  LEA.HI.X R0, R0, c[0x0][0x1fc], R6, 0x1, P0 ;  /* 0x00007f0000007a11 */ /* 0x000fe200000f0c06 */
[----:B------:R-:W5:Y:S01]  /*25b0*/  LDSM.16.M88.4 R36, [R236+0x4900] ;  /* 0x00490000ec24783b */ /* 0x000f620000000200 */
[----:B------:R-:W-:Y:S01]  /*25c0*/  LOP3.LUT P0, RZ, R49, 0x2, RZ, 0xc0, !PT ;  /* 0x0000000231ff7812 */ /* 0x000fe2000780c0ff */
[----:B------:R-:W-:-:S02]  /*25d0*/  IMAD.WIDE R6, R163, 0x2, RZ ;  /* 0x00000002a3067825 */ /* 0x000fc400078e02ff */
[----:B------:R-:W5:Y:S04]  /*25e0*/  LDSM.16.M88.4 R56, [R236+0x5100] ;  /* 0x00510000ec38783b */ /* 0x000f680000000200 */
[----:B------:R-:W5:Y:S04]  /*25f0*/  LDSM.16.M88.4 R60, [R236+0x5900] ;  /* 0x00590000ec3c783b */ /* 0x000f680000000200 */
[----:B--2---:R-:W2:Y:S04]  /*2600*/  LDSM.16.M88.4 R16, [R243+0x8100] ;  /* 0x00810000f310783b */ /* 0x004ea80000000200 */
[----:B-1----:R-:W1:Y:S04]  /*2610*/  SHFL.IDX PT, R13, R3, 0x2, 0x181f ;  /* 0x00581f00030d7f89 */ /* 0x002e6800000e0000 */
[----:B------:R-:W-:Y:S04]  /*2620*/  SHFL.IDX PT, R35, R0, 0x2, 0x181f ;  /* 0x00581f0000237f89 */ /* 0x000fe800000e0000 */
[----:B------:R-:W1:Y:S04]  /*2630*/  SHFL.IDX PT, R5, R3, RZ, 0x181f ;  /* 0x00181fff03057589 */ /* 0x000e6800000e0000 */
[----:B------:R-:W1:Y:S04]  /*2640*/  SHFL.IDX PT, R12, R3, 0x1, 0x181f ;  /* 0x00381f00030c7f89 */ /* 0x000e6800000e0000 */
[----:B---3--:R-:W3:Y:S04]  /*2650*/  SHFL.IDX PT, R14, R0, RZ, 0x181f ;  /* 0x00181fff000e7589 */ /* 0x008ee800000e0000 */
[----:B------:R-:W1:Y:S01]  /*2660*/  SHFL.IDX PT, R3, R3, 0x3, 0x181f ;  /* 0x00781f0003037f89 */ /* 0x000e6200000e0000 */
[C---:B----4-:R-:W-:Y:S03]  /*2670*/  HMMA.16816.F32 R64, R8.reuse, R20, RZ ;  /* 0x000000140840723c */ /* 0x050fe600000018ff */
[----:B------:R-:W4:Y:S04]  /*2680*/  SHFL.IDX PT, R15, R0, 0x1, 0x181f ;  /* 0x00381f00000f7f89 */ /* 0x000f2800000e0000 */
[----:B------:R1:W2:Y:S01]  /*2690*/  SHFL.IDX PT, R34, R0, 0x3, 0x181f ;  /* 0x00781f0000227f89 */ /* 0x0002a200000e0000 */
[C---:B-----5:R-:W-:Y:S08]  /*26a0*/  HMMA.16816.F32 R76, R8.reuse, R36, RZ ;  /* 0x00000024084c723c */ /* 0x060ff000000018ff */
[C---:B------:R-:W-:Y:S08]  /*26b0*/  HMMA.16816.F32 R84, R8.reuse, R56, RZ ;  /* 0x000000380854723c */ /* 0x040ff000000018ff */
[----:B------:R-:W-:Y:S01]  /*26c0*/  HMMA.16816.F32 R92, R8, R60, RZ ;  /* 0x0000003c085c723c */ /* 0x000fe200000018ff */
[----:B-1----:R-:W-:-:S07]  /*26d0*/  IADD3 R0, R236, 0x4100, RZ ;  /* 0x00004100ec007810 */ /* 0x002fce0007ffe0ff */
[----:B------:R-:W-:Y:S01]  /*26e0*/  HMMA.16816.F32 R104, R8, R22, RZ ;  /* 0x000000160868723c */ /* 0x000fe200000018ff */
[----:B------:R-:W-:Y:S01]  /*26f0*/  @P0 IADD3 R247, R0, -0x20, RZ ;  /* 0xffffffe000f70810 */ /* 0x000fe20007ffe0ff */
[----:B------:R-:W-:-:S03]  /*2700*/  IMAD.MOV.U32 R0, RZ, RZ, 0x40 ;  /* 0x00000040ff007424 */ /* 0x000fc600078e00ff */
[C---:B------:R-:W-:Y:S01]  /*2710*/  IADD3 R252, R247.reuse, 0x2000, RZ ;  /* 0x00002000f7fc7810 */ /* 0x040fe20007ffe0ff */
[----:B------:R-:W-:Y:S02]  /*2720*/  LDSM.16.M88.4 R52, [R247] ;  /* 0x00000000f734783b */ /* 0x000fe40000000200 */
[C---:B------:R-:W-:Y:S01]  /*2730*/  HMMA.16816.F32 R120, R8.reuse, R38, RZ ;  /* 0x000000260878723c */ /* 0x040fe200000018ff */
[C---:B------:R-:W-:Y:S01]  /*2740*/  IADD3 R251, R247.reuse, 0x2800, RZ ;  /* 0x00002800f7fb7810 */ /* 0x040fe20007ffe0ff */
[----:B------:R-:W-:Y:S01]  /*2750*/  LDSM.16.M88.4 R44, [R247+0x800] ;  /* 0x00080000f72c783b */ /* 0x000fe20000000200 */
[C---:B------:R-:W-:Y:S02]  /*2760*/  IADD3 R250, R247.reuse, 0x3000, RZ ;  /* 0x00003000f7fa7810 */ /* 0x040fe40007ffe0ff */
[----:B------:R-:W-:Y:S01]  /*2770*/  IADD3 R249, R247, 0x3800, RZ ;  /* 0x00003800f7f97810 */ /* 0x000fe20007ffe0ff */
[----:B------:R-:W-:Y:S02]  /*2780*/  LDSM.16.M88.4 R40, [R247+0x1000] ;  /* 0x00100000f728783b */ /* 0x000fe40000000200 */
[C---:B------:R-:W-:Y:S08]  /*2790*/  HMMA.16816.F32 R124, R8.reuse, R58, RZ ;  /* 0x0000003a087c723c */ /* 0x040ff000000018ff */
[----:B------:R-:W-:Y:S07]  /*27a0*/  HMMA.16816.F32 R128, R8, R62, RZ ;  /* 0x0000003e0880723c */ /* 0x000fee00000018ff */
[----:B------:R-:W-:Y:S01]  /*27b0*/  IMAD.WIDE R8, R164, 0x2, RZ ;  /* 0x00000002a4087825 */ /* 0x000fe200078e02ff */
[----:B--2---:R-:W-:Y:S04]  /*27c0*/  HMMA.16816.F32 R132, R16, R20, RZ ;  /* 0x000000141084723c */ /* 0x004fe800000018ff */
[----:B------:R-:W-:-:S02]  /*27d0*/  IADD3 R26, P1, R8, R13, RZ ;  /* 0x0000000d081a7210 */ /* 0x000fc40007f3e0ff */
[----:B------:R-:W-:Y:S02]  /*27e0*/  IADD3 R30, P0, R5, R8, RZ ;  /* 0x00000008051e7210 */ /* 0x000fe40007f1e0ff */
[----:B------:R-:W-:Y:S01]  /*27f0*/  IADD3 R28, P3, R8, R12, RZ ;  /* 0x0000000c081c7210 */ /* 0x000fe20007f7e0ff */
[----:B------:R-:W-:Y:S01]  /*2800*/  IMAD.X R27, R9, 0x1, R35, P1 ;  /* 0x00000001091b7824 */ /* 0x000fe200008e0623 */
[----:B------:R-:W-:Y:S01]  /*2810*/  IADD3 R24, P1, R5, R6, RZ ;  /* 0x0000000605187210 */ /* 0x000fe20007f3e0ff */
[----:B---3--:R-:W-:Y:S01]  /*2820*/  IMAD.X R31, R14, 0x1, R9, P0 ;  /* 0x000000010e1f7824 */ /* 0x008fe200000e0609 */
[----:B------:R-:W-:Y:S01]  /*2830*/  IADD3 R32, P0, R8, R3, RZ ;  /* 0x0000000308207210 */ /* 0x000fe20007f1e0ff */
[C---:B----4-:R-:W-:Y:S01]  /*2840*/  IMAD.X R29, R9.reuse, 0x1, R15, P3 ;  /* 0x00000001091d7824 */ /* 0x050fe200018e060f */
[----:B------:R-:W-:Y:S01]  /*2850*/  ISETP.GE.AND P3, PT, R164, c[0x0][0x1d4], PT ;  /* 0x00007500a4007a0c */ /* 0x000fe20003f66270 */
[----:B------:R-:W-:Y:S01]  /*2860*/  IMAD.X R25, R14, 0x1, R7, P1 ;  /* 0x000000010e197824 */ /* 0x000fe200008e0607 */
[----:B------:R-:W-:Y:S01]  /*2870*/  IADD3 R20, P1, R6, R13, RZ ;  /* 0x0000000d06147210 */ /* 0x000fe20007f3e0ff */
[----:B------:R-:W-:Y:S01]  /*2880*/  HMMA.16816.F32 R108, R16, R22, RZ ;  /* 0x00000016106c723c */ /* 0x000fe200000018ff */
[----:B------:R-:W-:Y:S01]  /*2890*/  IMAD.X R33, R9, 0x1, R34, P0 ;  /* 0x0000000109217824 */ /* 0x000fe200000e0622 */
[----:B------:R-:W-:Y:S01]  /*28a0*/  IADD3 R5, R247, 0x1000, RZ ;  /* 0x00001000f7057810 */ /* 0x000fe20007ffe0ff */
[----:B------:R-:W-:Y:S01]  /*28b0*/  LDSM.16.M88.4 R8, [R245+0x8100] ;  /* 0x00810000f508783b */ /* 0x000fe20000000200 */
[----:B------:R-:W-:Y:S01]  /*28c0*/  IMAD.X R21, R7, 0x1, R35, P1 ;  /* 0x0000000107157824 */ /* 0x000fe200008e0623 */
[----:B------:R-:W-:-:S02]  /*28d0*/  ISETP.LT.OR P1, PT, R48, 0x1, P3 ;  /* 0x000000013000780c */ /* 0x000fc40001f21670 */
[C---:B------:R-:W-:Y:S01]  /*28e0*/  IADD3 R22, P0, R6.reuse, R12, RZ ;  /* 0x0000000c06167210 */ /* 0x040fe20007f1e0ff */
[C---:B------:R-:W-:Y:S04]  /*28f0*/  HMMA.16816.F32 R100, R16.reuse, R36, RZ ;  /* 0x000000241064723c */ /* 0x040fe800000018ff */
[----:B------:R-:W-:Y:S01]  /*2900*/  IMAD.X R23, R7, 0x1, R15, P0 ;  /* 0x0000000107177824 */ /* 0x000fe200000e060f */
[----:B------:R-:W-:Y:S01]  /*2910*/  IADD3 R6, P0, R6, R3, RZ ;  /* 0x0000000306067210 */ /* 0x000fe20007f1e0ff */
[----:B------:R-:W1:Y:S01]  /*2920*/  LDSM.16.M88.4 R12, [R245+0xa100] ;  /* 0x00a10000f50c783b */ /* 0x000e620000000200 */
[----:B------:R-:W-:Y:S01]  /*2930*/  IADD3 R3, R161, 0x100, RZ ;  /* 0x00000100a1037810 */ /* 0x000fe20007ffe0ff */
[C---:B------:R-:W-:Y:S02]  /*2940*/  HMMA.16816.F32 R96, R16.reuse, R38, RZ ;  /* 0x000000261060723c */ /* 0x040fe400000018ff */
[----:B------:R-:W-:Y:S01]  /*2950*/  IMAD.X R7, R7, 0x1, R34, P0 ;  /* 0x0000000107077824 */ /* 0x000fe200000e0622 */
[C---:B------:R-:W-:Y:S01]  /*2960*/  ISETP.LT.OR P0, PT, R48.reuse, 0x1, P2 ;  /* 0x000000013000780c */ /* 0x040fe20001701670 */
[----:B------:R-:W2:Y:S04]  /*2970*/  LDSM.16.M88.4 R36, [R247+0x1800] ;  /* 0x00180000f724783b */ /* 0x000ea80000000200 */
[----:B------:R-:W-:Y:S01]  /*2980*/  @!PT LDS RZ, [RZ] ;  /* 0x00000000fffff984 */ /* 0x000fe20000000800 */
[----:B------:R-:W-:Y:S01]  /*2990*/  @!PT LDS RZ, [RZ] ;  /* 0x00000000fffff984 */ /* 0x000fe20000000800 */
[----:B------:R-:W-:Y:S01]  /*29a0*/  @!PT LDS RZ, [RZ] ;  /* 0x00000000fffff984 */ /* 0x000fe20000000800 */
[----:B------:R3:W-:Y:S01]  /*29b0*/  LDGSTS.E.BYPASS.LTC128B.128 [R161+0x100], [R30.64], !P1 ;  /* 0x001000001ea17fae */ /* 0x0007e2000c901d4e */
[C---:B------:R-:W-:Y:S01]  /*29c0*/  ISETP.LT.OR P1, PT, R48.reuse, 0x11, P3 ;  /* 0x000000113000780c */ /* 0x040fe20001f21670 */
[C---:B------:R-:W-:Y:S02]  /*29d0*/  HMMA.16816.F32 R72, R16.reuse, R60, RZ ;  /* 0x0000003c1048723c */ /* 0x040fe400000018ff */
[----:B------:R4:W-:Y:S04]  /*29e0*/  STL [R1+0x50], R3 ;  /* 0x0000500301007387 */ /* 0x0009e80000100800 */
[----:B------:R5:W-:Y:S01]  /*29f0*/  LDGSTS.E.BYPASS.LTC128B.128 [R161+0x2100], [R24.64], !P0 ;  /* 0x0210000018a17fae */ /* 0x000be2000c101d4e */
[C---:B------:R-:W-:Y:S01]  /*2a00*/  ISETP.LT.OR P0, PT, R48.reuse, 0x11, P2 ;  /* 0x000000113000780c */ /* 0x040fe20001701670 */
[----:B------:R-:W-:Y:S04]  /*2a10*/  HMMA.16816.F32 R68, R16, R62, RZ ;  /* 0x0000003e1044723c */ /* 0x000fe800000018ff */
[----:B------:R3:W-:Y:S01]  /*2a20*/  LDGSTS.E.BYPASS.LTC128B.128 [R161+0x900], [R28.64], !P1 ;  /* 0x009000001ca17fae */ /* 0x0007e2000c901d4e */
[----:B------:R-:W-:-:S02]  /*2a30*/  ISETP.LT.OR P1, PT, R48, 0x21, P3 ;  /* 0x000000213000780c */ /* 0x000fc40001f21670 */
[C---:B------:R-:W-:Y:S01]  /*2a40*/  ISETP.LT.OR P3, PT, R48.reuse, 0x31, P3 ;  /* 0x000000313000780c */ /* 0x040fe20001f61670 */
[C---:B------:R-:W-:Y:S04]  /*2a50*/  HMMA.16816.F32 R88, R16.reuse, R56, RZ ;  /* 0x000000381058723c */ /* 0x040fe800000018ff */
[----:B------:R2:W-:Y:S01]  /*2a60*/  LDGSTS.E.BYPASS.LTC128B.128 [R161+0x2900], [R22.64], !P0 ;  /* 0x0290000016a17fae */ /* 0x0005e2000c101d4e */
[C---:B------:R-:W-:Y:S02]  /*2a70*/  ISETP.LT.OR P0, PT, R48.reuse, 0x21, P2 ;  /* 0x000000213000780c */ /* 0x040fe40001701670 */
[----:B------:R-:W-:Y:S01]  /*2a80*/  ISETP.LT.OR P2, PT, R48, 0x31, P2 ;  /* 0x000000313000780c */ /* 0x000fe20001741670 */
[----:B------:R-:W-:Y:S02]  /*2a90*/  HMMA.16816.F32 R80, R16, R58, RZ ;  /* 0x0000003a1050723c */ /* 0x000fe400000018ff */
[----:B------:R5:W-:Y:S01]  /*2aa0*/  LDGSTS.E.BYPASS.LTC128B.128 [R161+0x1100], [R26.64], !P1 ;  /* 0x011000001aa17fae */ /* 0x000be2000c901d4e */
[----:B------:R-:W-:-:S02]  /*2ab0*/  LOP3.LUT P1, RZ, R49, 0x4, RZ, 0xc0, !PT ;  /* 0x0000000431ff7812 */ /* 0x000fc4000782c0ff */
[----:B----4-:R-:W-:Y:S02]  /*2ac0*/  IADD3 R3, R247, 0x800, RZ ;  /* 0x00000800f7037810 */ /* 0x010fe40007ffe0ff */
[----:B------:R-:W-:Y:S01]  /*2ad0*/  SEL R0, R0, 0xffffffc0, !P1 ;  /* 0xffffffc000007807 */ /* 0x000fe20004800000 */
[C---:B-1----:R-:W-:Y:S02]  /*2ae0*/  HMMA.16816.F32 R16, R12.reuse, R44, R76 ;  /* 0x0000002c0c10723c */ /* 0x042fe4000000184c */
[----:B------:R1:W-:Y:S01]  /*2af0*/  LDGSTS.E.BYPASS.LTC128B.128 [R161+0x3100], [R20.64], !P0 ;  /* 0x0310000014a17fae */ /* 0x0003e2000c101d4e */
[----:B------:R-:W-:Y:S01]  /*2b00*/  PLOP3.LUT P0, PT, PT, PT, UP0, 0x80, 0x0 ;  /* 0x000000000000781c */ /* 0x000fe20003f0f008 */
[----:B------:R-:W-:Y:S02]  /*2b10*/  IMAD.IADD R242, R236, 0x1, R0 ;  /* 0x00000001ecf27824 */ /* 0x000fe400078e0200 */
[----:B------:R4:W-:Y:S01]  /*2b20*/  LDGSTS.E.BYPASS.LTC128B.128 [R161+0x1900], [R32.64], !P3 ;  /* 0x0190000020a17fae */ /* 0x0009e2000d901d4e */
[----:B------:R-:W-:Y:S01]  /*2b30*/  IMAD.IADD R241, R0, 0x1, R247 ;  /* 0x0000000100f17824 */ /* 0x000fe200078e02f7 */
[----:B---3--:R-:W-:Y:S01]  /*2b40*/  HMMA.16816.F32 R28, R12, R52, R64 ;  /* 0x000000340c1c723c */ /* 0x008fe20000001840 */
[----:B------:R-:W-:Y:S01]  /*2b50*/  LOP3.LUT R0, R156, R157, RZ, 0xfc, !PT ;  /* 0x0000009d9c007212 */ /* 0x000fe200078efcff */
[----:B------:R3:W-:Y:S01]  /*2b60*/  LDGSTS.E.BYPASS.LTC128B.128 [R161+0x3900], [R6.64], !P2 ;  /* 0x0390000006a17fae */ /* 0x0007e2000d101d4e */
[----:B------:R-:W-:-:S03]  /*2b70*/  ISETP.GT.AND P3, PT, R167, 0x3f, PT ;  /* 0x0000003fa700780c */ /* 0x000fc60003f64270 */
[----:B------:R-:W-:Y:S02]  /*2b80*/  LDSM.16.M88.4 R64, [R242+0x4100] ;  /* 0x00410000f240783b */ /* 0x000fe40000000200 */
[C---:B------:R-:W-:Y:S02]  /*2b90*/  HMMA.16816.F32 R76, R12.reuse, R40, R84 ;  /* 0x000000280c4c723c */ /* 0x040fe40000001854 */
[----:B------:R-:W-:Y:S04]  /*2ba0*/  LDSM.16.M88.4 R60, [R242+0x4900] ;  /* 0x00490000f23c783b */ /* 0x000fe80000000200 */
[----:B------:R-:W-:Y:S02]  /*2bb0*/  LDSM.16.M88.4 R56, [R242+0x5100] ;  /* 0x00510000f238783b */ /* 0x000fe40000000200 */
[C---:B--2---:R-:W-:Y:S02]  /*2bc0*/  HMMA.16816.F32 R84, R12.reuse, R36, R92 ;  /* 0x000000240c54723c */ /* 0x044fe4000000185c */
[----:B------:R-:W-:Y:S04]  /*2bd0*/  LDSM.16.M88.4 R48, [R242+0x5900] ;  /* 0x00590000f230783b */ /* 0x000fe80000000200 */
[----:B-1----:R-:W1:Y:S02]  /*2be0*/  LDSM.16.M88.4 R20, [R244+0xa100] ;  /* 0x00a10000f414783b */ /* 0x002e640000000200 */
[C---:B------:R-:W-:Y:S02]  /*2bf0*/  HMMA.16816.F32 R92, R12.reuse, R54, R104 ;  /* 0x000000360c5c723c */ /* 0x040fe40000001868 */
[----:B----4-:R-:W-:Y:S04]  /*2c00*/  LDSM.16.M88.4 R32, [R241] ;  /* 0x00000000f120783b */ /* 0x010fe80000000200 */
[----:B-----5:R-:W-:Y:S02]  /*2c10*/  LDSM.16.M88.4 R24, [R241+0x1000] ;  /* 0x00100000f118783b */ /* 0x020fe40000000200 */
[C---:B------:R-:W-:Y:S02]  /*2c20*/  HMMA.16816.F32 R120, R12.reuse, R46, R120 ;  /* 0x0000002e0c78723c */ /* 0x040fe40000001878 */
[----:B------:R-:W0:Y:S04]  /*2c30*/  LDGDEPBAR ;  /* 0x00000000000079af */ /* 0x000e280000000000 */
[----:B------:R2:W-:Y:S02]  /*2c40*/  STL [R1+0x8], R3 ;  /* 0x0000080301007387 */ /* 0x0005e40000100800 */
[C---:B------:R-:W-:Y:S08]  /*2c50*/  HMMA.16816.F32 R124, R12.reuse, R42, R124 ;  /* 0x0000002a0c7c723c */ /* 0x040ff0000000187c */
[----:B------:R-:W-:Y:S01]  /*2c60*/  HMMA.16816.F32 R128, R12, R38, R128 ;  /* 0x000000260c80723c */ /* 0x000fe20000001880 */
[----:B------:R-:W4:Y:S07]  /*2c70*/  LDSM.16.M88.4 R12, [R244+0x8100] ;  /* 0x00810000f40c783b */ /* 0x000f2e0000000200 */
[----:B------:R-:W-:Y:S01]  /*2c80*/  HMMA.16816.F32 R140, R8, R40, R88 ;  /* 0x00000028088c723c */ /* 0x000fe20000001858 */
[----:B--2---:R-:W-:-:S07]  /*2c90*/  IADD3 R3, R247, 0x1800, RZ ;  /* 0x00001800f7037810 */ /* 0x004fce0007ffe0ff */
[C---:B------:R-:W-:Y:S08]  /*2ca0*/  HMMA.16816.F32 R132, R8.reuse, R52, R132 ;  /* 0x000000340884723c */ /* 0x040ff00000001884 */
[C---:B------:R-:W-:Y:S08]  /*2cb0*/  HMMA.16816.F32 R88, R8.reuse, R54, R108 ;  /* 0x000000360858723c */ /* 0x040ff0000000186c */
[C---:B------:R-:W-:Y:S08]  /*2cc0*/  HMMA.16816.F32 R136, R8.reuse, R44, R100 ;  /* 0x0000002c0888723c */ /* 0x040ff00000001864 */
[C---:B------:R-:W-:Y:S08]  /*2cd0*/  HMMA.16816.F32 R144, R8.reuse, R36, R72 ;  /* 0x000000240890723c */ /* 0x040ff00000001848 */
[C---:B------:R-:W-:Y:S08]  /*2ce0*/  HMMA.16816.F32 R108, R8.reuse, R46, R96 ;  /* 0x0000002e086c723c */ /* 0x040ff00000001860 */
[C---:B------:R-:W-:Y:S01]  /*2cf0*/  HMMA.16816.F32 R112, R8.reuse, R42, R80 ;  /* 0x0000002a0870723c */ /* 0x040fe20000001850 */
[----:B------:R-:W-:Y:S07]  /*2d00*/  LDSM.16.M88.4 R40, [R241+0x1800] ;  /* 0x00180000f128783b */ /* 0x000fee0000000200 */
[----:B------:R-:W-:Y:S01]  /*2d10*/  HMMA.16816.F32 R104, R8, R38, R68 ;  /* 0x000000260868723c */ /* 0x000fe20000001844 */
[----:B------:R-:W2:Y:S07]  /*2d20*/  LDSM.16.M88.4 R8, [R246+0xa100] ;  /* 0x00a10000f608783b */ /* 0x000eae0000000200 */
[C---:B-1----:R-:W-:Y:S01]  /*2d30*/  HMMA.16816.F32 R100, R20.reuse, R64, R28 ;  /* 0x000000401464723c */ /* 0x042fe2000000181c */
[----:B------:R-:W1:Y:S07]  /*2d40*/  LDSM.16.M88.4 R28, [R241+0x800] ;  /* 0x00080000f11c783b */ /* 0x000e6e0000000200 */
[C---:B------:R-:W-:Y:S01]  /*2d50*/  HMMA.16816.F32 R116, R20.reuse, R60, R16 ;  /* 0x0000003c1474723c */ /* 0x040fe20000001810 */
[----:B------:R-:W5:Y:S07]  /*2d60*/  LDSM.16.M88.4 R16, [R246+0x8100] ;  /* 0x00810000f610783b */ /* 0x000f6e0000000200 */
[C---:B------:R-:W-:Y:S08]  /*2d70*/  HMMA.16816.F32 R96, R20.reuse, R56, R76 ;  /* 0x000000381460723c */ /* 0x040ff0000000184c */
[C---:B------:R-:W-:Y:S08]  /*2d80*/  HMMA.16816.F32 R52, R20.reuse, R48, R84 ;  /* 0x000000301434723c */ /* 0x040ff00000001854 */
[C---:B------:R-:W-:Y:S08]  /*2d90*/  HMMA.16816.F32 R80, R20.reuse, R66, R92 ;  /* 0x000000421450723c */ /* 0x040ff0000000185c */
[C---:B------:R-:W-:Y:S08]  /*2da0*/  HMMA.16816.F32 R72, R20.reuse, R62, R120 ;  /* 0x0000003e1448723c */ /* 0x040ff00000001878 */
[C---:B------:R-:W-:Y:S08]  /*2db0*/  HMMA.16816.F32 R68, R20.reuse, R58, R124 ;  /* 0x0000003a1444723c */ /* 0x040ff0000000187c */
        /* <DEDUP_REMOVED lines=8> */
[----:B------:R-:W-:Y:S01]  /*2e40*/  HMMA.16816.F32 R48, R12, R50, R104 ;  /* 0x000000320c30723c */ /* 0x000fe20000001868 */
[----:B------:R-:W-:Y:S07]  /*2e50*/  LDSM.16.M88.4 R12, [R243+0xe100] ;  /* 0x00e10000f30c783b */ /* 0x000fee0000000200 */
[C---:B--2---:R-:W-:Y:S08]  /*2e60*/  HMMA.16816.F32 R88, R8.reuse, R32, R100 ;  /* 0x000000200858723c */ /* 0x044ff00000001864 */
[C---:B------:R-:W-:Y:S08]  /*2e70*/  HMMA.16816.F32 R104, R8.reuse, R34, R80 ;  /* 0x000000220868723c */ /* 0x040ff00000001850 */
[C---:B-1----:R-:W-:Y:S08]  /*2e80*/  HMMA.16816.F32 R124, R8.reuse, R28, R116 ;  /* 0x0000001c087c723c */ /* 0x042ff00000001874 */
[C---:B------:R-:W-:Y:S08]  /*2e90*/  HMMA.16816.F32 R136, R8.reuse, R26, R68 ;  /* 0x0000001a0888723c */ /* 0x040ff00000001844 */
[----:B------:R-:W-:Y:S01]  /*2ea0*/  HMMA.16816.F32 R128, R8, R42, R44 ;  /* 0x0000002a0880723c */ /* 0x000fe2000000182c */
[----:B------:R-:W1:Y:S07]  /*2eb0*/  LDSM.16.M88.4 R44, [R236+0x6900] ;  /* 0x00690000ec2c783b */ /* 0x000e6e0000000200 */
[C---:B-----5:R-:W-:Y:S08]  /*2ec0*/  HMMA.16816.F32 R84, R16.reuse, R32, R84 ;  /* 0x000000201054723c */ /* 0x060ff00000001854 */
[C---:B------:R-:W-:Y:S01]  /*2ed0*/  HMMA.16816.F32 R68, R16.reuse, R34, R76 ;  /* 0x000000221044723c */ /* 0x040fe2000000184c */
[----:B------:R-:W-:Y:S07]  /*2ee0*/  LDSM.16.M88.4 R32, [R247+0x2000] ;  /* 0x00200000f720783b */ /* 0x000fee0000000200 */
[C---:B------:R-:W-:Y:S08]  /*2ef0*/  HMMA.16816.F32 R120, R16.reuse, R28, R64 ;  /* 0x0000001c1078723c */ /* 0x040ff00000001840 */
[C---:B------:R-:W-:Y:S08]  /*2f00*/  HMMA.16816.F32 R116, R16.reuse, R30, R60 ;  /* 0x0000001e1074723c */ /* 0x040ff0000000183c */
[C---:B------:R-:W-:Y:S01]  /*2f10*/  HMMA.16816.F32 R112, R16.reuse, R24, R36 ;  /* 0x000000181070723c */ /* 0x040fe20000001824 */
[----:B------:R-:W-:Y:S07]  /*2f20*/  LDSM.16.M88.4 R36, [R236+0x7100] ;  /* 0x00710000ec24783b */ /* 0x000fee0000000200 */
[C---:B------:R-:W-:Y:S01]  /*2f30*/  HMMA.16816.F32 R92, R16.reuse, R26, R56 ;  /* 0x0000001a105c723c */ /* 0x040fe20000001838 */
[----:B------:R-:W-:Y:S07]  /*2f40*/  LDSM.16.M88.4 R56, [R247+0x3800] ;  /* 0x00380000f738783b */ /* 0x000fee0000000200 */
[C---:B------:R-:W-:Y:S01]  /*2f50*/  HMMA.16816.F32 R100, R16.reuse, R40, R20 ;  /* 0x000000281064723c */ /* 0x040fe20000001814 */
[----:B------:R-:W-:Y:S07]  /*2f60*/  LDSM.16.M88.4 R20, [R236+0x7900] ;  /* 0x00790000ec14783b */ /* 0x000fee0000000200 */
[----:B------:R-:W-:Y:S01]  /*2f70*/  HMMA.16816.F32 R80, R16, R42, R48 ;  /* 0x0000002a1050723c */ /* 0x000fe20000001830 */
[----:B------:R-:W2:Y:S04]  /*2f80*/  LDSM.16.M88.4 R16, [R243+0xc100] ;  /* 0x00c10000f310783b */ /* 0x000ea80000000200 */
[----:B------:R-:W-:Y:S03]  /*2f90*/  LDSM.16.M88.4 R48, [R247+0x3000] ;  /* 0x00300000f730783b */ /* 0x000fe60000000200 */
[C---:B------:R-:W-:Y:S01]  /*2fa0*/  HMMA.16816.F32 R108, R8.reuse, R30, R72 ;  /* 0x0000001e086c723c */ /* 0x040fe20000001848 */
[----:B------:R-:W-:Y:S07]  /*2fb0*/  LDSM.16.M88.4 R28, [R247+0x2800] ;  /* 0x00280000f71c783b */ /* 0x000fee0000000200 */
[C---:B------:R-:W-:Y:S01]  /*2fc0*/  HMMA.16816.F32 R132, R8.reuse, R40, R52 ;  /* 0x000000280884723c */ /* 0x040fe20000001834 */
[----:B------:R-:W4:Y:S07]  /*2fd0*/  LDSM.16.M88.4 R52, [R236+0x6100] ;  /* 0x00610000ec34783b */ /* 0x000f2e0000000200 */
[----:B------:R-:W-:Y:S01]  /*2fe0*/  HMMA.16816.F32 R96, R8, R24, R96 ;  /* 0x000000180860723c */ /* 0x000fe20000001860 */
[----:B------:R-:W5:Y:S04]  /*2ff0*/  LDSM.16.M88.4 R24, [R245+0xc100] ;  /* 0x00c10000f518783b */ /* 0x000f680000000200 */
[----:B------:R-:W3:Y:S03]  /*3000*/  LDSM.16.M88.4 R8, [R245+0xe100] ;  /* 0x00e10000f508783b */ /* 0x000ee60000000200 */
[C---:B-1----:R-:W-:Y:S08]  /*3010*/  HMMA.16816.F32 R64, R12.reuse, R44, R124 ;  /* 0x0000002c0c40723c */ /* 0x042ff0000000187c */
[----:B------:R-:W-:Y:S08]  /*3020*/  HMMA.16816.F32 R60, R12, R46, R108 ;  /* 0x0000002e0c3c723c */ /* 0x000ff0000000186c */
[C---:B--2---:R-:W-:Y:S08]  /*3030*/  HMMA.16816.F32 R40, R16.reuse, R44, R120 ;  /* 0x0000002c1028723c */ /* 0x044ff00000001878 */
[----:B------:R-:W-:Y:S08]  /*3040*/  HMMA.16816.F32 R44, R16, R46, R116 ;  /* 0x0000002e102c723c */ /* 0x000ff00000001874 */
[C---:B----4-:R-:W-:Y:S08]  /*3050*/  HMMA.16816.F32 R76, R12.reuse, R52, R88 ;  /* 0x000000340c4c723c */ /* 0x050ff00000001858 */
[----:B------:R-:W-:Y:S08]  /*3060*/  HMMA.16816.F32 R72, R12, R54, R104 ;  /* 0x000000360c48723c */ /* 0x000ff00000001868 */
[C---:B------:R-:W-:Y:S08]  /*3070*/  HMMA.16816.F32 R84, R16.reuse, R52, R84 ;  /* 0x000000341054723c */ /* 0x040ff00000001854 */
[----:B------:R-:W-:Y:S01]  /*3080*/  HMMA.16816.F32 R68, R16, R54, R68 ;  /* 0x000000361044723c */ /* 0x000fe20000001844 */
[----:B------:R-:W-:Y:S07]  /*3090*/  LDSM.16.M88.4 R52, [R242+0x6100] ;  /* 0x00610000f234783b */ /* 0x000fee0000000200 */
        /* <DEDUP_REMOVED lines=8> */
[----:B------:R-:W-:Y:S01]  /*3120*/  HMMA.16816.F32 R80, R16, R22, R80 ;  /* 0x000000161050723c */ /* 0x000fe20000001850 */
[----:B------:R-:W1:Y:S04]  /*3130*/  LDSM.16.M88.4 R20, [R244+0xe100] ;  /* 0x00e10000f414783b */ /* 0x000e680000000200 */
[----:B------:R-:W2:Y:S03]  /*3140*/  LDSM.16.M88.4 R16, [R244+0xc100] ;  /* 0x00c10000f410783b */ /* 0x000ea60000000200 */
[C---:B-----5:R-:W-:Y:S01]  /*3150*/  HMMA.16816.F32 R116, R24.reuse, R30, R44 ;  /* 0x0000001e1874723c */ /* 0x060fe2000000182c */
[----:B------:R-:W4:Y:S07]  /*3160*/  LDSM.16.M88.4 R44, [R242+0x6900] ;  /* 0x00690000f22c783b */ /* 0x000f2e0000000200 */
[-C--:B------:R-:W-:Y:S01]  /*3170*/  HMMA.16816.F32 R124, R24, R28.reuse, R40 ;  /* 0x0000001c187c723c */ /* 0x080fe20000001828 */
[----:B------:R-:W5:Y:S07]  /*3180*/  LDSM.16.M88.4 R40, [R242+0x7100] ;  /* 0x00710000f228783b */ /* 0x000f6e0000000200 */
[C---:B---3--:R-:W-:Y:S08]  /*3190*/  HMMA.16816.F32 R148, R8.reuse, R28, R64 ;  /* 0x0000001c0894723c */ /* 0x048ff00000001840 */
[C---:B------:R-:W-:Y:S01]  /*31a0*/  HMMA.16816.F32 R144, R8.reuse, R30, R60 ;  /* 0x0000001e0890723c */ /* 0x040fe2000000183c */
[----:B------:R-:W-:Y:S07]  /*31b0*/  LDSM.16.M88.4 R28, [R241+0x3000] ;  /* 0x00300000f11c783b */ /* 0x000fee0000000200 */
[C---:B------:R-:W-:Y:S08]  /*31c0*/  HMMA.16816.F32 R120, R8.reuse, R32, R76 ;  /* 0x000000200878723c */ /* 0x040ff0000000184c */
[----:B------:R-:W-:Y:S08]  /*31d0*/  HMMA.16816.F32 R152, R8, R34, R72 ;  /* 0x000000220898723c */ /* 0x000ff00000001848 */
[C---:B------:R-:W-:Y:S08]  /*31e0*/  HMMA.16816.F32 R64, R24.reuse, R32, R84 ;  /* 0x000000201840723c */ /* 0x040ff00000001854 */
[----:B------:R-:W-:Y:S01]  /*31f0*/  HMMA.16816.F32 R60, R24, R34, R68 ;  /* 0x00000022183c723c */ /* 0x000fe20000001844 */
[----:B------:R-:W-:Y:S07]  /*3200*/  LDSM.16.M88.4 R32, [R241+0x2800] ;  /* 0x00280000f120783b */ /* 0x000fee0000000200 */
[C---:B------:R-:W-:Y:S08]  /*3210*/  HMMA.16816.F32 R140, R8.reuse, R48, R96 ;  /* 0x00000030088c723c */ /* 0x040ff00000001860 */
[C---:B------:R-:W-:Y:S08]  /*3220*/  HMMA.16816.F32 R136, R8.reuse, R50, R108 ;  /* 0x000000320888723c */ /* 0x040ff0000000186c */
[C---:B------:R-:W-:Y:S08]  /*3230*/  HMMA.16816.F32 R132, R8.reuse, R56, R104 ;  /* 0x000000380884723c */ /* 0x040ff00000001868 */
[----:B------:R-:W-:Y:S01]  /*3240*/  HMMA.16816.F32 R128, R8, R58, R88 ;  /* 0x0000003a0880723c */ /* 0x000fe20000001858 */
[----:B------:R-:W3:Y:S07]  /*3250*/  LDSM.16.M88.4 R8, [R248+0xe100] ;  /* 0x00e10000f808783b */ /* 0x000eee0000000200 */
[C---:B------:R-:W-:Y:S01]  /*3260*/  HMMA.16816.F32 R112, R24.reuse, R48, R12 ;  /* 0x000000301870723c */ /* 0x040fe2000000180c */
[----:B------:R-:W2:Y:S07]  /*3270*/  LDSM.16.M88.4 R12, [R246+0xc100] ;  /* 0x00c10000f60c783b */ /* 0x000eae0000000200 */
[C---:B------:R-:W-:Y:S01]  /*3280*/  HMMA.16816.F32 R108, R24.reuse, R50, R92 ;  /* 0x00000032186c723c */ /* 0x040fe2000000185c */
[----:B------:R-:W3:Y:S07]  /*3290*/  LDSM.16.M88.4 R48, [R241+0x2000] ;  /* 0x00200000f130783b */ /* 0x000eee0000000200 */
[C---:B------:R-:W-:Y:S08]  /*32a0*/  HMMA.16816.F32 R76, R24.reuse, R56, R100 ;  /* 0x00000038184c723c */ /* 0x040ff00000001864 */
[----:B------:R-:W-:Y:S01]  /*32b0*/  HMMA.16816.F32 R72, R24, R58, R80 ;  /* 0x0000003a1848723c */ /* 0x000fe20000001850 */
[----:B------:R-:W3:Y:S01]  /*32c0*/  LDSM.16.M88.4 R24, [R241+0x3800] ;  /* 0x00380000f118783b */ /* 0x000ee20000000200 */
[----:B------:R-:W-:-:S06]  /*32d0*/  DEPBAR.LE SB0, 0x0 ;  /* 0x000080000000791a */ /* 0x000fcc0000000000 */
[C---:B-1----:R-:W-:Y:S08]  /*32e0*/  HMMA.16816.F32 R104, R20.reuse, R52, R120 ;  /* 0x000000341468723c */ /* 0x042ff00000001878 */
[----:B------:R-:W-:Y:S08]  /*32f0*/  HMMA.16816.F32 R100, R20, R54, R152 ;  /* 0x000000361464723c */ /* 0x000ff00000001898 */
[C---:B--2---:R-:W-:Y:S08]  /*3300*/  HMMA.16816.F32 R64, R16.reuse, R52, R64 ;  /* 0x000000341040723c */ /* 0x044ff00000001840 */
[----:B------:R-:W-:Y:S08]  /*3310*/  HMMA.16816.F32 R60, R16, R54, R60 ;  /* 0x00000036103c723c */ /* 0x000ff0000000183c */
[C---:B----4-:R-:W-:Y:S08]  /*3320*/  HMMA.16816.F32 R96, R20.reuse, R44, R148 ;  /* 0x0000002c1460723c */ /* 0x050ff00000001894 */
[----:B------:R-:W-:Y:S08]  /*3330*/  HMMA.16816.F32 R92, R20, R46, R144 ;  /* 0x0000002e145c723c */ /* 0x000ff00000001890 */
[C---:B------:R-:W-:Y:S08]  /*3340*/  HMMA.16816.F32 R56, R16.reuse, R44, R124 ;  /* 0x0000002c1038723c */ /* 0x040ff0000000187c */
[----:B------:R-:W-:Y:S08]  /*3350*/  HMMA.16816.F32 R52, R16, R46, R116 ;  /* 0x0000002e1034723c */ /* 0x000ff00000001874 */
[C---:B-----5:R-:W-:Y:S08]  /*3360*/  HMMA.16816.F32 R88, R20.reuse, R40, R140 ;  /* 0x000000281458723c */ /* 0x060ff0000000188c */
[C---:B------:R-:W-:Y:S08]  /*3370*/  HMMA.16816.F32 R84, R20.reuse, R42, R136 ;  /* 0x0000002a1454723c */ /* 0x040ff00000001888 */
[C---:B------:R-:W-:Y:S08]  /*3380*/  HMMA.16816.F32 R80, R20.reuse, R36, R132 ;  /* 0x000000241450723c */ /* 0x040ff00000001884 */
[----:B------:R-:W-:Y:S08]  /*3390*/  HMMA.16816.F32 R68, R20, R38, R128 ;  /* 0x000000261444723c */ /* 0x000ff00000001880 */
[C---:B------:R-:W-:Y:S08]  /*33a0*/  HMMA.16816.F32 R44, R16.reuse, R40, R112 ;  /* 0x00000028102c723c */ /* 0x040ff00000001870 */
[C---:B------:R-:W-:Y:S08]  /*33b0*/  HMMA.16816.F32 R40, R16.reuse, R42, R108 ;  /* 0x0000002a1028723c */ /* 0x040ff0000000186c */
[C---:B------:R-:W-:Y:S08]  /*33c0*/  HMMA.16816.F32 R20, R16.reuse, R36, R76 ;  /* 0x000000241014723c */ /* 0x040ff0000000184c */
[----:B------:R-:W-:Y:S08]  /*33d0*/  HMMA.16816.F32 R16, R16, R38, R72 ;  /* 0x000000261010723c */ /* 0x000ff00000001848 */
[C---:B---3--:R-:W-:Y:S08]  /*33e0*/  HMMA.16816.F32 R96, R8.reuse, R32, R96 ;  /* 0x000000200860723c */ /* 0x048ff00000001860 */
[C---:B------:R-:W-:Y:S08]  /*33f0*/  HMMA.16816.F32 R92, R8.reuse, R34, R92 ;  /* 0x00000022085c723c */ /* 0x040ff0000000185c */
        /* <DEDUP_REMOVED lines=10> */
[----:B------:R-:W-:Y:S01]  /*34a0*/  SHF.R.S32.HI R12, RZ, 0x1f, R163 ;  /* 0x0000001fff0c7819 */ /* 0x000fe200000114a3 */
[C---:B------:R-:W-:Y:S04]  /*34b0*/  HMMA.16816.F32 R104, R8.reuse, R48, R104 ;  /* 0x000000300868723c */ /* 0x040fe80000001868 */
[----:B------:R1:W-:Y:S04]  /*34c0*/  STL [R1+0x8c], R12 ;  /* 0x00008c0c01007387 */ /* 0x0003e80000100800 */
[----:B------:R1:W-:Y:S01]  /*34d0*/  STL [R1+0x4], R5 ;  /* 0x0000040501007387 */ /* 0x0003e20000100800 */
[C---:B------:R-:W-:Y:S03]  /*34e0*/  HMMA.16816.F32 R100, R8.reuse, R50, R100 ;  /* 0x000000320864723c */ /* 0x040fe60000001864 */
[----:B------:R1:W-:Y:S05]  /*34f0*/  STL [R1], R3 ;  /* 0x0000000301007387 */ /* 0x0003ea0000100800 */
[C---:B------:R-:W-:Y:S08]  /*3500*/  HMMA.16816.F32 R80, R8.reuse, R24, R80 ;  /* 0x000000180850723c */ /* 0x040ff00000001850 */
[----:B------:R-:W-:Y:S01]  /*3510*/  HMMA.16816.F32 R68, R8, R26, R68 ;  /* 0x0000001a0844723c */ /* 0x000fe20000001844 */
[----:B------:R-:W-:Y:S06]  /*3520*/  BAR.SYNC.DEFER_BLOCKING 0x0 ;  /* 0x0000000000007b1d */ /* 0x000fec0000010000 */
[----:B------:R-:W-:Y:S05]  /*3530*/  @!P0 BRA `(.L_x_1791) ;  /* 0x0000048000008947 */ /* 0x000fea0003800000 */
[----:B------:R-:W-:Y:S01]  /*3540*/  ULEA UR4, UR6, UR11, 0x6 ;  /* 0x0000000b06047291 */ /* 0x000fe2000f8e303f */
[----:B------:R-:W-:-:S05]  /*3550*/  IMAD.MOV.U32 R9, RZ, RZ, RZ ;  /* 0x000000ffff097224 */ /* 0x000fca00078e00ff */
[----:B-1----:R-:W-:-:S05]  /*3560*/  IMAD.U32 R3, RZ, RZ, UR4 ;  /* 0x00000004ff037e24 */ /* 0x002fca000f8e00ff */
        /* <DEDUP_REMOVED lines=14> */
[----:B------:R-:W-:-:S04]  /*3650*/  IADD3 R13, -R25, 0x10, RZ ;  /* 0x00000010190d7810 */ /* 0x000fc80007ffe1ff */
        /* <DEDUP_REMOVED lines=16> */
[----:B------:R-:W1:Y:S01]  /*3760*/  SHFL.IDX PT, R7, R5, RZ, 0x181f ;  /* 0x00181fff05077589 */ /* 0x000e6200000e0000 */
[----:B------:R-:W-:-:S03]  /*3770*/  SHF.L.U64.HI R6, R164, 0x1, R166 ;  /* 0x00000001a4067819 */ /* 0x000fc600000102a6 */
[----:B------:R-:W2:Y:S04]  /*3780*/  SHFL.IDX PT, R9, R3, RZ, 0x181f ;  /* 0x00181fff03097589 */ /* 0x000ea800000e0000 */
[----:B------:R-:W3:Y:S04]  /*3790*/  SHFL.IDX PT, R8, R5, 0x1, 0x181f ;  /* 0x00381f0005087f89 */ /* 0x000ee800000e0000 */
[----:B------:R-:W-:Y:S04]  /*37a0*/  SHFL.IDX PT, R11, R5, 0x2, 0x181f ;  /* 0x00581f00050b7f89 */ /* 0x000fe800000e0000 */
[----:B------:R-:W4:Y:S04]  /*37b0*/  SHFL.IDX PT, R10, R3, 0x1, 0x181f ;  /* 0x00381f00030a7f89 */ /* 0x000f2800000e0000 */
[----:B------:R5:W5:Y:S04]  /*37c0*/  SHFL.IDX PT, R22, R5, 0x3, 0x181f ;  /* 0x00781f0005167f89 */ /* 0x000b6800000e0000 */
[----:B------:R-:W5:Y:S01]  /*37d0*/  SHFL.IDX PT, R24, R3, 0x2, 0x181f ;  /* 0x00581f0003187f89 */ /* 0x000f6200000e0000 */
[----:B-1----:R-:W-:-:S03]  /*37e0*/  IADD3 R20, P0, R7, R26, RZ ;  /* 0x0000001a07147210 */ /* 0x002fc60007f1e0ff */
[----:B------:R1:W1:Y:S02]  /*37f0*/  SHFL.IDX PT, R23, R3, 0x3, 0x181f ;  /* 0x00781f0003177f89 */ /* 0x00026400000e0000 */
[----:B--2---:R-:W-:Y:S01]  /*3800*/  IMAD.X R21, R9, 0x1, R6, P0 ;  /* 0x0000000109157824 */ /* 0x004fe200000e0606 */
[----:B---3--:R-:W-:-:S04]  /*3810*/  IADD3 R16, P1, R8, R26, RZ ;  /* 0x0000001a08107210 */ /* 0x008fc80007f3e0ff */
[----:B------:R2:W-:Y:S01]  /*3820*/  LDGSTS.E.BYPASS.LTC128B.128 [R161+0x4100], [R20.64], !P6 ;  /* 0x0410000014a17fae */ /* 0x0005e2000f101d4e */
[----:B----4-:R-:W-:Y:S01]  /*3830*/  IMAD.X R17, R10, 0x1, R6, P1 ;  /* 0x000000010a117824 */ /* 0x010fe200008e0606 */
[C---:B-----5:R-:W-:Y:S01]  /*3840*/  SHF.L.U64.HI R5, R163.reuse, 0x1, R12 ;  /* 0x00000001a3057819 */ /* 0x060fe2000001020c */
[----:B-1----:R-:W-:-:S05]  /*3850*/  IMAD.SHL.U32 R3, R163, 0x2, RZ ;  /* 0x00000002a3037824 */ /* 0x002fca00078e00ff */
[-C--:B------:R-:W-:Y:S02]  /*3860*/  IADD3 R18, P2, R7, R3.reuse, RZ ;  /* 0x0000000307127210 */ /* 0x080fe40007f5e0ff */
[-C--:B------:R-:W-:Y:S02]  /*3870*/  IADD3 R14, P0, R8, R3.reuse, RZ ;  /* 0x00000003080e7210 */ /* 0x080fe40007f1e0ff */
[----:B------:R-:W-:Y:S01]  /*3880*/  LOP3.LUT R7, R27, 0xf, RZ, 0xc0, !PT ;  /* 0x0000000f1b077812 */ /* 0x000fe200078ec0ff */
[--C-:B------:R-:W-:Y:S01]  /*3890*/  IMAD.X R19, R9, 0x1, R5.reuse, P2 ;  /* 0x0000000109137824 */ /* 0x100fe200010e0605 */
[----:B------:R-:W-:Y:S01]  /*38a0*/  IADD3 R12, P2, R11, R26, RZ ;  /* 0x0000001a0b0c7210 */ /* 0x000fe20007f5e0ff */
[----:B------:R-:W-:Y:S01]  /*38b0*/  IMAD.X R15, R10, 0x1, R5, P0 ;  /* 0x000000010a0f7824 */ /* 0x000fe200000e0605 */
[----:B------:R-:W-:Y:S02]  /*38c0*/  IADD3 R8, P1, P0, R13, R22, R26 ;  /* 0x000000160d087210 */ /* 0x000fe4000783e01a */
[----:B------:R2:W-:Y:S01]  /*38d0*/  LDGSTS.E.BYPASS.LTC128B.128 [R161+0x6100], [R18.64], !P5 ;  /* 0x0610000012a17fae */ /* 0x0005e2000e901d4e */
[----:B------:R-:W-:Y:S01]  /*38e0*/  IMAD.X R13, R24, 0x1, R6, P2 ;  /* 0x00000001180d7824 */ /* 0x000fe200010e0606 */
[----:B------:R-:W-:-:S02]  /*38f0*/  IADD3 R10, P2, R11, R3, RZ ;  /* 0x000000030b0a7210 */ /* 0x000fc40007f5e0ff */
[-C--:B------:R-:W-:Y:S01]  /*3900*/  IADD3.X R9, RZ, R23.reuse, R6, P1, P0 ;  /* 0x00000017ff097210 */ /* 0x080fe20000fe0406 */
[----:B------:R2:W-:Y:S01]  /*3910*/  LDGSTS.E.BYPASS.LTC128B.128 [R161+0x4900], [R16.64], !P6 ;  /* 0x0490000010a17fae */ /* 0x0005e2000f101d4e */
[----:B------:R-:W-:Y:S01]  /*3920*/  IADD3 R6, P1, P0, R7, R22, R3 ;  /* 0x0000001607067210 */ /* 0x000fe2000783e003 */
[--C-:B------:R-:W-:Y:S01]  /*3930*/  IMAD.X R11, R24, 0x1, R5.reuse, P2 ;  /* 0x00000001180b7824 */ /* 0x100fe200010e0605 */
[----:B------:R-:W-:Y:S01]  /*3940*/  ISETP.NE.U32.AND P2, PT, R25, RZ, PT ;  /* 0x000000ff1900720c */ /* 0x000fe20003f45070 */
[----:B------:R2:W-:Y:S01]  /*3950*/  LDGSTS.E.BYPASS.LTC128B.128 [R161+0x6900], [R14.64], !P5 ;  /* 0x069000000ea17fae */ /* 0x0005e2000e901d4e */
[----:B------:R-:W-:Y:S02]  /*3960*/  IADD3.X R7, RZ, R23, R5, P1, P0 ;  /* 0x00000017ff077210 */ /* 0x000fe40000fe0405 */
[----:B------:R-:W-:Y:S01]  /*3970*/  ISETP.NE.U32.AND P0, PT, R162, RZ, PT ;  /* 0x000000ffa200720c */ /* 0x000fe20003f05070 */
[----:B------:R2:W-:Y:S04]  /*3980*/  LDGSTS.E.BYPASS.LTC128B.128 [R161+0x5100], [R12.64], !P6 ;  /* 0x051000000ca17fae */ /* 0x0005e8000f101d4e */
[----:B------:R2:W-:Y:S04]  /*3990*/  LDGSTS.E.BYPASS.LTC128B.128 [R161+0x7100], [R10.64], !P5 ;  /* 0x071000000aa17fae */ /* 0x0005e8000e901d4e */
[----:B------:R2:W-:Y:S04]  /*39a0*/  LDGSTS.E.BYPASS.LTC128B.128.ZFILL [R161+0x5900], [R8.64], P2 ;  /* 0x0590000008a17fae */ /* 0x0005e80009141d4e */
[----:B------:R2:W-:Y:S02]  /*39b0*/  LDGSTS.E.BYPASS.LTC128B.128.ZFILL [R161+0x7900], [R6.64], P0 ;  /* 0x0790000006a17fae */ /* 0x0005e40008141d4e */
.L_x_1791:
[----:B-1----:R-:W-:Y:S01]  /*39c0*/  FMUL.FTZ R3, R64, c[0x0][0x320] ;  /* 0x0000c80040037a20 */ /* 0x002fe20000410000 */
[----:B--2---:R-:W-:Y:S01]  /*39d0*/  SHF.R.S32.HI R7, RZ, 0x1f, R158 ;  /* 0x0000001fff077819 */ /* 0x004fe2000001149e */
[----:B------:R-:W-:Y:S01]  /*39e0*/  FMUL.FTZ R5, R30, c[0x0][0x320] ;  /* 0x0000c8001e057a20 */ /* 0x000fe20000410000 */
[----:B------:R-:W-:Y:S01]  /*39f0*/  LEA.HI R6, R160, R165, RZ, 0x2 ;  /* 0x000000a5a0067211 */ /* 0x000fe200078f10ff */
[----:B------:R1:W2:Y:S01]  /*3a00*/  MUFU.TANH R12, R3 ;  /* 0x00000003000c7308 */ /* 0x0002a20000002400 */
[----:B------:R-:W-:Y:S01]  /*3a10*/  FMUL.FTZ R8, R31, c[0x0][0x320] ;  /* 0x0000c8001f087a20 */ /* 0x000fe20000410000 */
[----:B------:R-:W-:Y:S01]  /*3a20*/  PLOP3.LUT P1, PT, PT, PT, UP1, 0x80, 0x0 ;  /* 0x000000000000781c */ /* 0x000fe20003f2f018 */
[----:B------:R-:W-:Y:S01]  /*3a30*/  FMUL.FTZ R10, R80, c[0x0][0x320] ;  /* 0x0000c800500a7a20 */ /* 0x000fe20000410000 */
[----:B------:R-:W-:Y:S01]  /*3a40*/  LOP3.LUT R6, R6, 0xfffffffc, RZ, 0xc0, !PT ;  /* 0xfffffffc06067812 */ /* 0x000fe200078ec0ff */
[----:B------:R-:W-:Y:S01]  /*3a50*/  UMOV UR4, 0xffffffc0 ;  /* 0xffffffc000047882 */ /* 0x000fe20000000000 */
[----:B------:R-:W-:Y:S01]  /*3a60*/  PLOP3.LUT P0, PT, PT, PT, UP1, 0x80, 0x0 ;  /* 0x000000000000781c */ /* 0x000fe20003f0f018 */
[----:B------:R-:W-:Y:S01]  /*3a70*/  UIMAD UR4, UR6, UR4, 0x41 ;  /* 0x00000041060474a4 */ /* 0x000fe2000f8e0204 */
[----:B------:R3:W-:Y:S01]  /*3a80*/  MUFU.TANH R39, R5 ;  /* 0x0000000500277308 */ /* 0x0007e20000002400 */
[----:B------:R-:W-:Y:S01]  /*3a90*/  IMAD.IADD R6, R165, 0x1, -R6 ;  /* 0x00000001a5067824 */ /* 0x000fe200078e0a06 */
[----:B------:R-:W-:Y:S01]  /*3aa0*/  STL [R1+0xbc], R251 ;  /* 0x0000bcfb01007387 */ /* 0x000fe20000100800 */
[----:B------:R-:W-:-:S02]  /*3ab0*/  FMUL.FTZ R22, R103, c[0x0][0x320] ;  /* 0x0000c80067167a20 */ /* 0x000fc40000410000 */
[----:B------:R-:W-:Y:S01]  /*3ac0*/  FMUL.FTZ R17, R71, c[0x0][0x320] ;  /* 0x0000c80047117a20 */ /* 0x000fe20000410000 */
[----:B------:R-:W-:Y:S01]  /*3ad0*/  STL [R1+0xb8], R250 ;  /* 0x0000b8fa01007387 */ /* 0x000fe20000100800 */
[----:B------:R-:W-:Y:S01]  /*3ae0*/  IMAD.SHL.U32 R237, R0, 0x2, RZ ;  /* 0x0000000200ed7824 */ /* 0x000fe200078e00ff */
[----:B------:R-:W-:Y:S01]  /*3af0*/  MUFU.TANH R36, R8 ;  /* 0x0000000800247308 */ /* 0x000fe20000002400 */
[----:B-1----:R-:W-:Y:S01]  /*3b00*/  FMUL.FTZ R3, R65, c[0x0][0x320] ;  /* 0x0000c80041037a20 */ /* 0x002fe20000410000 */
[----:B------:R-:W-:Y:S01]  /*3b10*/  STL [R1+0xb4], R249 ;  /* 0x0000b4f901007387 */ /* 0x000fe20000100800 */
[----:B------:R-:W-:Y:S01]  /*3b20*/  IMAD R240, R2, 0x2, R237 ;  /* 0x0000000202f07824 */ /* 0x000fe200078e02ed */
[----:B------:R-:W-:Y:S02]  /*3b30*/  LEA R238, R4, R237, 0x1 ;  /* 0x000000ed04ee7211 */ /* 0x000fe400078e08ff */
[----:B------:R-:W-:Y:S02]  /*3b40*/  STL [R1+0xb0], R248 ;  /* 0x0000b0f801007387 */ /* 0x000fe40000100800 */
[----:B------:R1:W4:Y:S01]  /*3b50*/  MUFU.TANH R13, R3 ;  /* 0x00000003000d7308 */ /* 0x0003220000002400 */
[----:B---3--:R-:W-:Y:S01]  /*3b60*/  LEA.HI R5, R7, R158, RZ, 0x2 ;  /* 0x0000009e07057211 */ /* 0x008fe200078f10ff */
[----:B------:R-:W-:Y:S01]  /*3b70*/  STL [R1+0xac], R247 ;  /* 0x0000acf701007387 */ /* 0x000fe20000100800 */
[----:B------:R-:W-:-:S02]  /*3b80*/  LEA R239, R2, R238, 0x1 ;  /* 0x000000ee02ef7211 */ /* 0x000fc400078e08ff */
[----:B------:R-:W-:Y:S01]  /*3b90*/  LOP3.LUT R5, R5, 0xffffffc, RZ, 0xc0, !PT ;  /* 0x0ffffffc05057812 */ /* 0x000fe200078ec0ff */
[----:B------:R-:W-:Y:S02]  /*3ba0*/  STL [R1+0xa8], R246 ;  /* 0x0000a8f601007387 */ /* 0x000fe40000100800 */
[----:B------:R-:W-:Y:S01]  /*3bb0*/  MUFU.TANH R22, R22 ;  /* 0x0000001600167308 */ /* 0x000fe20000002400 */
[----:B------:R-:W-:Y:S01]  /*3bc0*/  IADD3 R9, -R5, R158, RZ ;  /* 0x0000009e05097210 */ /* 0x000fe20007ffe1ff */
[----:B------:R-:W-:Y:S01]  /*3bd0*/  STL [R1+0xa4], R245 ;  /* 0x0000a4f501007387 */ /* 0x000fe20000100800 */
[----:B------:R-:W-:-:S03]  /*3be0*/  LEA.HI R5, R6, R6, RZ, 0x1 ;  /* 0x0000000606057211 */ /* 0x000fc600078f08ff */
[----:B------:R-:W-:Y:S01]  /*3bf0*/  STL [R1+0xa0], R244 ;  /* 0x0000a0f401007387 */ /* 0x000fe20000100800 */
[----:B-1----:R-:W-:-:S03]  /*3c00*/  FMUL.FTZ R3, R60, c[0x0][0x320] ;  /* 0x0000c8003c037a20 */ /* 0x002fc60000410000 */
[----:B------:R-:W-:Y:S01]  /*3c10*/  STL [R1+0x9c], R243 ;  /* 0x00009cf301007387 */ /* 0x000fe20000100800 */
[----:B------:R1:W3:Y:S03]  /*3c20*/  MUFU.TANH R14, R3 ;  /* 0x00000003000e7308 */ /* 0x0002e60000002400 */
[----:B------:R-:W-:Y:S04]  /*3c30*/  STL [R1+0x98], R242 ;  /* 0x000098f201007387 */ /* 0x000fe80000100800 */
[----:B------:R-:W-:Y:S04]  /*3c40*/  STL [R1+0x94], R241 ;  /* 0x000094f101007387 */ /* 0x000fe80000100800 */
[----:B------:R-:W-:Y:S04]  /*3c50*/  STL [R1+0x90], R236 ;  /* 0x000090ec01007387 */ /* 0x000fe80000100800 */
[----:B------:R-:W-:Y:S01]  /*3c60*/  LDSM.16.MT88.4 R76, [R240+0x100] ;  /* 0x00010000f04c783b */ /* 0x000fe20000004200 */
[----:B-1----:R-:W-:-:S03]  /*3c70*/  FMUL.FTZ R3, R61, c[0x0][0x320] ;  /* 0x0000c8003d037a20 */ /* 0x002fc60000410000 */
[----:B------:R-:W0:Y:S01]  /*3c80*/  LDGDEPBAR ;  /* 0x00000000000079af */ /* 0x000e220000000000 */
        /* <DEDUP_REMOVED lines=76> */
[----:B------:R1:W-:Y:S02]  /*4150*/  MUFU.TANH R41, R3 ;  /* 0x0000000300297308 */ /* 0x0003e40000002400 */
[----:B-1----:R-:W-:-:S06]  /*4160*/  FMUL.FTZ R3, R43, c[0x0][0x320] ;  /* 0x0000c8002b037a20 */ /* 0x002fcc0000410000 */
[----:B------:R1:W-:Y:S08]  /*4170*/  MUFU.TANH R43, R10 ;  /* 0x0000000a002b7308 */ /* 0x0003f00000002400 */
[----:B------:R2:W-:Y:S01]  /*4180*/  MUFU.TANH R40, R3 ;  /* 0x0000000300287308 */ /* 0x0005e20000002400 */
[----:B-1----:R-:W-:-:S07]  /*4190*/  FMUL.FTZ R10, R81, c[0x0][0x320] ;  /* 0x0000c800510a7a20 */ /* 0x002fce0000410000 */
[----:B------:R-:W-:Y:S01]  /*41a0*/  MUFU.TANH R42, R10 ;  /* 0x0000000a002a7308 */ /* 0x000fe20000002400 */
[----:B--2---:R-:W-:-:S07]  /*41b0*/  FMUL.FTZ R3, R84, c[0x0][0x320] ;  /* 0x0000c80054037a20 */ /* 0x004fce0000410000 */
[----:B------:R1:W-:Y:S02]  /*41c0*/  MUFU.TANH R170, R3 ;  /* 0x0000000300aa7308 */ /* 0x0003e40000002400 */
[----:B-1----:R-:W-:-:S06]  /*41d0*/  FMUL.FTZ R3, R85, c[0x0][0x320] ;  /* 0x0000c80055037a20 */ /* 0x002fcc0000410000 */
[----:B------:R1:W-:Y:S02]  /*41e0*/  MUFU.TANH R171, R3 ;  /* 0x0000000300ab7308 */ /* 0x0003e40000002400 */
[----:B-1----:R-:W-:-:S06]  /*41f0*/  FMUL.FTZ R3, R86, c[0x0][0x320] ;  /* 0x0000c80056037a20 */ /* 0x002fcc0000410000 */
[----:B------:R1:W-:Y:S02]  /*4200*/  MUFU.TANH R133, R3 ;  /* 0x0000000300857308 */ /* 0x0003e40000002400 */
[----:B-1----:R-:W-:Y:S02]  /*4210*/  FMUL.FTZ R3, R87, c[0x0][0x320] ;  /* 0x0000c80057037a20 */ /* 0x002fe40000410000 */
[----:B------:R-:W-:Y:S04]  /*4220*/  LDSM.16.MT88.4 R84, [R240+0x2900] ;  /* 0x00290000f054783b */ /* 0x000fe80000004200 */
[----:B------:R1:W-:Y:S02]  /*4230*/  MUFU.TANH R132, R3 ;  /* 0x0000000300847308 */ /* 0x0003e40000002400 */
[----:B-1----:R-:W-:-:S06]  /*4240*/  FMUL.FTZ R3, R63, c[0x0][0x320] ;  /* 0x0000c8003f037a20 */ /* 0x002fcc0000410000 */
[----:B------:R1:W2:Y:S02]  /*4250*/  MUFU.TANH R18, R3 ;  /* 0x0000000300127308 */ /* 0x0002a40000002400 */
[----:B-1----:R-:W-:-:S06]  /*4260*/  FMUL.FTZ R3, R100, c[0x0][0x320] ;  /* 0x0000c80064037a20 */ /* 0x002fcc0000410000 */
[----:B------:R1:W-:Y:S02]  /*4270*/  MUFU.TANH R44, R3 ;  /* 0x00000003002c7308 */ /* 0x0003e40000002400 */
[----:B-1----:R-:W-:-:S05]  /*4280*/  LOP3.LUT R3, R159, 0xffffffe0, RZ, 0xc0, !PT ;  /* 0xffffffe09f037812 */ /* 0x002fca00078ec0ff */
[----:B------:R-:W-:-:S05]  /*4290*/  IMAD.IADD R3, R165, 0x1, -R3 ;  /* 0x00000001a5037824 */ /* 0x000fca00078e0a03 */
[----:B------:R-:W-:-:S04]  /*42a0*/  SHF.R.S32.HI R7, RZ, 0x1f, R3 ;  /* 0x0000001fff077819 */ /* 0x000fc80000011403 */
[----:B------:R-:W-:-:S04]  /*42b0*/  LEA.HI R7, R7, R3, RZ, 0x2 ;  /* 0x0000000307077211 */ /* 0x000fc800078f10ff */
[----:B------:R-:W-:-:S05]  /*42c0*/  LEA.HI.SX32 R8, R7, UR10, 0x1e ;  /* 0x0000000a07087c11 */ /* 0x000fca000f8ff2ff */
[----:B------:R-:W-:Y:S01]  /*42d0*/  IMAD R11, R9, 0x10, R8 ;  /* 0x00000010090b7824 */ /* 0x000fe200078e0208 */
[C---:B------:R-:W-:Y:S01]  /*42e0*/  LOP3.LUT R9, R5.reuse, 0x1ffffffe, RZ, 0xc0, !PT ;  /* 0x1ffffffe05097812 */ /* 0x040fe200078ec0ff */
[----:B------:R-:W-:-:S03]  /*42f0*/  IMAD.SHL.U32 R8, R5, 0x20, RZ ;  /* 0x0000002005087824 */ /* 0x000fc600078e00ff */
[----:B------:R-:W-:Y:S01]  /*4300*/  IADD3 R6, R6, -R9, RZ ;  /* 0x8000000906067210 */ /* 0x000fe20007ffe0ff */
[----:B------:R-:W-:Y:S01]  /*4310*/  FMUL.FTZ R9, R35, c[0x0][0x320] ;  /* 0x0000c80023097a20 */ /* 0x000fe20000410000 */
[----:B------:R-:W-:-:S03]  /*4320*/  LOP3.LUT R5, R8, 0xffffffc0, RZ, 0xc0, !PT ;  /* 0xffffffc008057812 */ /* 0x000fc600078ec0ff */
[----:B------:R1:W-:Y:S02]  /*4330*/  MUFU.TANH R19, R9 ;  /* 0x0000000900137308 */ /* 0x0003e40000002400 */
[----:B------:R-:W-:-:S04]  /*4340*/  IMAD.IADD R5, R5, 0x1, R11 ;  /* 0x0000000105057824 */ /* 0x000fc800078e020b */
[----:B------:R-:W-:Y:S02]  /*4350*/  IMAD R15, R6, 0x8, R5 ;  /* 0x00000008060f7824 */ /* 0x000fe400078e0205 */
[----:B------:R-:W-:Y:S02]  /*4360*/  FMUL.FTZ R5, R82, c[0x0][0x320] ;  /* 0x0000c80052057a20 */ /* 0x000fe40000410000 */
[----:B------:R-:W-:Y:S01]  /*4370*/  @P1 IMAD.HI.U32 R8, R15, c[0x0][0x2c8], RZ ;  /* 0x0000b2000f081a27 */ /* 0x000fe200078e00ff */
[----:B------:R-:W-:Y:S01]  /*4380*/  MOV R6, R15 ;  /* 0x0000000f00067202 */ /* 0x000fe20000000f00 */
[----:B------:R2:W-:Y:S01]  /*4390*/  MUFU.TANH R47, R5 ;  /* 0x00000005002f7308 */ /* 0x0005e20000002400 */
[----:B------:R3:W-:Y:S02]  /*43a0*/  STL [R1+0x7c], R15 ;  /* 0x00007c0f01007387 */ /* 0x0007e40000100800 */
[----:B------:R-:W-:Y:S01]  /*43b0*/  @P0 SHF.R.U32.HI R6, RZ, c[0x0][0x2cc], R8 ;  /* 0x0000b300ff060a19 */ /* 0x000fe20000011608 */
[----:B------:R-:W-:-:S04]  /*43c0*/  FMUL.FTZ R8, R101, c[0x0][0x320] ;  /* 0x0000c80065087a20 */ /* 0x000fc80000410000 */
[----:B------:R-:W4:Y:S01]  /*43d0*/  SHFL.IDX PT, R10, R6, RZ, 0x1c1f ;  /* 0x001c1fff060a7589 */ /* 0x000f2200000e0000 */
[----:B------:R-:W-:Y:S03]  /*43e0*/  MUFU.TANH R31, R8 ;  /* 0x00000008001f7308 */ /* 0x000fe60000002400 */
[----:B-1----:R-:W1:Y:S01]  /*43f0*/  SHFL.IDX PT, R9, R6, 0x3, 0x1c1f ;  /* 0x007c1f0006097f89 */ /* 0x002e6200000e0000 */
[----:B--2---:R-:W-:-:S04]  /*4400*/  FMUL.FTZ R5, R83, c[0x0][0x320] ;  /* 0x0000c80053057a20 */ /* 0x004fc80000410000 */
[----:B------:R2:W-:Y:S01]  /*4410*/  MUFU.TANH R46, R5 ;  /* 0x00000005002e7308 */ /* 0x0005e20000002400 */
[----:B---3--:R-:W-:Y:S01]  /*4420*/  FMUL.FTZ R15, R70, c[0x0][0x320] ;  /* 0x0000c800460f7a20 */ /* 0x008fe20000410000 */
[----:B--2---:R-:W-:Y:S01]  /*4430*/  LOP3.LUT R5, R7, 0x7ffffffc, RZ, 0xc0, !PT ;  /* 0x7ffffffc07057812 */ /* 0x004fe200078ec0ff */
[----:B------:R-:W-:Y:S01]  /*4440*/  IMAD.U32 R7, RZ, RZ, UR4 ;  /* 0x00000004ff077e24 */ /* 0x000fe2000f8e00ff */
[----:B------:R-:W-:-:S03]  /*4450*/  ULDC.64 UR4, c[0x0][0x2c8] ;  /* 0x0000b20000047ab9 */ /* 0x000fc60000000a00 */
[----:B------:R-:W-:Y:S02]  /*4460*/  IMAD.IADD R5, R3, 0x1, -R5 ;  /* 0x0000000103057824 */ /* 0x000fe400078e0a05 */
[----:B------:R-:W-:-:S03]  /*4470*/  FMUL.FTZ R3, R102, c[0x0][0x320] ;  /* 0x0000c80066037a20 */ /* 0x000fc60000410000 */
[----:B------:R-:W-:Y:S01]  /*4480*/  SHF.L.U32 R11, R5, 0x1, RZ ;  /* 0x00000001050b7819 */ /* 0x000fe200000006ff */
[----:B------:R2:W-:Y:S01]  /*4490*/  MUFU.TANH R38, R3 ;  /* 0x0000000300267308 */ /* 0x0005e20000002400 */
[----:B------:R-:W-:Y:S02]  /*44a0*/  FMUL.FTZ R5, R34, c[0x0][0x320] ;  /* 0x0000c80022057a20 */ /* 0x000fe40000410000 */
[C---:B------:R-:W-:Y:S01]  /*44b0*/  IADD3 R8, -R11.reuse, UR20, RZ ;  /* 0x000000140b087c10 */ /* 0x040fe2000fffe1ff */
[----:B------:R3:W-:Y:S04]  /*44c0*/  STL [R1+0x80], R11 ;  /* 0x0000800b01007387 */ /* 0x0007e80000100800 */
[----:B------:R1:W1:Y:S01]  /*44d0*/  MUFU.TANH R21, R5 ;  /* 0x0000000500157308 */ /* 0x0002620000002400 */
[----:B--2---:R-:W-:-:S04]  /*44e0*/  IADD3 R3, -R11, UR7, R7 ;  /* 0x000000070b037c10 */ /* 0x004fc8000fffe107 */
[----:B------:R-:W-:Y:S01]  /*44f0*/  IADD3 R7, R3, -UR12, RZ ;  /* 0x8000000c03077c10 */ /* 0x000fe2000fffe0ff */
[----:B-1----:R-:W1:Y:S04]  /*4500*/  SHFL.IDX PT, R5, R6, 0x1, 0x1c1f ;  /* 0x003c1f0006057f89 */ /* 0x002e6800000e0000 */
[----:B----4-:R-:W-:Y:S02]  /*4510*/  IMAD.IADD R3, R7, 0x1, R10 ;  /* 0x0000000107037824 */ /* 0x010fe400078e020a */
[----:B------:R-:W-:Y:S02]  /*4520*/  FMUL.FTZ R10, R68, c[0x0][0x320] ;  /* 0x0000c800440a7a20 */ /* 0x000fe40000410000 */
[----:B---3--:R-:W-:Y:S01]  /*4530*/  FMUL.FTZ R11, R69, c[0x0][0x320] ;  /* 0x0000c800450b7a20 */ /* 0x008fe20000410000 */
[----:B------:R-:W-:Y:S01]  /*4540*/  IMNMX R3, R8, R3, PT ;  /* 0x0000000308037217 */ /* 0x000fe20003800200 */
[----:B------:R-:W-:Y:S01]  /*4550*/  IMAD.IADD R9, R7, 0x1, R9 ;  /* 0x0000000107097824 */ /* 0x000fe200078e0209 */
[----:B------:R-:W-:Y:S02]  /*4560*/  LDSM.16.MT88.4 R68, [R237+0x2100] ;  /* 0x00210000ed44783b */ /* 0x000fe40000004200 */
[----:B------:R-:W-:-:S02]  /*4570*/  ISETP.GT.AND P0, PT, R3, RZ, PT ;  /* 0x000000ff0300720c */ /* 0x000fc40003f04270 */
[C---:B------:R-:W-:Y:S02]  /*4580*/  ISETP.GT.AND P2, PT, R3.reuse, 0x1, PT ;  /* 0x000000010300780c */ /* 0x040fe40003f44270 */
[----:B------:R-:W-:Y:S02]  /*4590*/  ISETP.GT.AND P1, PT, R3, 0x8, PT ;  /* 0x000000080300780c */ /* 0x000fe40003f24270 */
[----:B------:R-:W-:Y:S02]  /*45a0*/  FSEL R12, R12, -INF , P0 ;  /* 0xff8000000c0c7808 */ /* 0x000fe40000000000 */
[----:B------:R-:W-:Y:S02]  /*45b0*/  FSEL R13, R13, -INF , P2 ;  /* 0xff8000000d0d7808 */ /* 0x000fe40001000000 */
[----:B------:R-:W-:Y:S02]  /*45c0*/  ISETP.GT.AND P0, PT, R3, 0x9, PT ;  /* 0x000000090300780c */ /* 0x000fe40003f04270 */
[----:B------:R-:W-:-:S02]  /*45d0*/  FSEL R14, R14, -INF , P1 ;  /* 0xff8000000e0e7808 */ /* 0x000fc40000800000 */
[----:B------:R-:W-:Y:S01]  /*45e0*/  FMNMX.FTZ R139, R12, R13, !PT ;  /* 0x0000000d0c8b7209 */ /* 0x000fe20007810000 */
[----:B-1----:R-:W-:Y:S01]  /*45f0*/  IMAD.IADD R5, R7, 0x1, R5 ;  /* 0x0000000107057824 */ /* 0x002fe200078e0205 */
[C---:B------:R-:W-:Y:S02]  /*4600*/  ISETP.GT.AND P2, PT, R3.reuse, 0x10, PT ;  /* 0x000000100300780c */ /* 0x040fe40003f44270 */
[----:B------:R-:W-:Y:S02]  /*4610*/  FSEL R16, R16, -INF , P0 ;  /* 0xff80000010107808 */ /* 0x000fe40000000000 */
[----:B------:R-:W-:Y:S02]  /*4620*/  FMNMX.FTZ R139, R14, R139, !PT ;  /* 0x0000008b0e8b7209 */ /* 0x000fe40007810000 */
[----:B------:R-:W-:Y:S02]  /*4630*/  ISETP.GT.AND P1, PT, R3, 0x11, PT ;  /* 0x000000110300780c */ /* 0x000fe40003f24270 */
[----:B------:R-:W-:-:S02]  /*4640*/  FSEL R20, R20, -INF , P2 ;  /* 0xff80000014147808 */ /* 0x000fc40001000000 */
[----:B------:R-:W-:Y:S02]  /*4650*/  FMNMX.FTZ R139, R16, R139, !PT ;  /* 0x0000008b108b7209 */ /* 0x000fe40007810000 */
[----:B------:R-:W-:Y:S02]  /*4660*/  ISETP.GT.AND P0, PT, R3, 0x18, PT ;  /* 0x000000180300780c */ /* 0x000fe40003f04270 */
[----:B------:R-:W-:Y:S02]  /*4670*/  FSEL R23, R23, -INF , P1 ;  /* 0xff80000017177808 */ /* 0x000fe40000800000 */
[C---:B------:R-:W-:Y:S02]  /*4680*/  ISETP.GT.AND P2, PT, R3.reuse, 0x19, PT ;  /* 0x000000190300780c */ /* 0x040fe40003f44270 */
[----:B------:R-:W-:Y:S02]  /*4690*/  ISETP.GT.AND P1, PT, R3, 0x20, PT ;  /* 0x000000200300780c */ /* 0x000fe40003f24270 */
[----:B------:R-:W-:-:S02]  /*46a0*/  FMNMX.FTZ R139, R20, R139, !PT ;  /* 0x0000008b148b7209 */ /* 0x000fc40007810000 */
[----:B------:R-:W-:Y:S02]  /*46b0*/  FSEL R27, R27, -INF , P0 ;  /* 0xff8000001b1b7808 */ /* 0x000fe40000000000 */
[----:B------:R-:W-:Y:S02]  /*46c0*/  ISETP.GT.AND P0, PT, R3, 0x21, PT ;  /* 0x000000210300780c */ /* 0x000fe40003f04270 */
[----:B------:R-:W-:Y:S02]  /*46d0*/  FSEL R34, R37, -INF , P2 ;  /* 0xff80000025227808 */ /* 0x000fe40001000000 */
[----:B------:R-:W-:Y:S01]  /*46e0*/  FSEL R176, R28, -INF , P1 ;  /* 0xff8000001cb07808 */ /* 0x000fe20000800000 */
[----:B------:R1:W2:Y:S01]  /*46f0*/  MUFU.TANH R37, R10 ;  /* 0x0000000a00257308 */ /* 0x0002a20000002400 */
[C---:B------:R-:W-:Y:S02]  /*4700*/  ISETP.GT.AND P2, PT, R3.reuse, 0x28, PT ;  /* 0x000000280300780c */ /* 0x040fe40003f44270 */
[----:B------:R-:W-:-:S02]  /*4710*/  ISETP.GT.AND P1, PT, R3, 0x29, PT ;  /* 0x000000290300780c */ /* 0x000fc40003f24270 */
[----:B------:R-:W-:Y:S02]  /*4720*/  FMNMX.FTZ R139, R23, R139, !PT ;  /* 0x0000008b178b7209 */ /* 0x000fe40007810000 */
[----:B------:R-:W-:Y:S02]  /*4730*/  FSEL R177, R177, -INF , P0 ;  /* 0xff800000b1b17808 */ /* 0x000fe40000000000 */
[----:B------:R-:W-:Y:S02]  /*4740*/  ISETP.GT.AND P0, PT, R3, 0x30, PT ;  /* 0x000000300300780c */ /* 0x000fe40003f04270 */
[----:B------:R-:W-:Y:S02]  /*4750*/  FSEL R178, R178, -INF , P2 ;  /* 0xff800000b2b27808 */ /* 0x000fe40001000000 */
[----:B------:R-:W-:Y:S02]  /*4760*/  FSEL R179, R179, -INF , P1 ;  /* 0xff800000b3b37808 */ /* 0x000fe40000800000 */
[----:B------:R-:W-:Y:S01]  /*4770*/  FMNMX.FTZ R139, R27, R139, !PT ;  /* 0x0000008b1b8b7209 */ /* 0x000fe20007810000 */
[----:B-1----:R-:W1:Y:S01]  /*4780*/  SHFL.IDX PT, R10, R6, 0x2, 0x1c1f ;  /* 0x005c1f00060a7f89 */ /* 0x002e6200000e0000 */
[----:B------:R-:W-:-:S02]  /*4790*/  ISETP.GT.AND P2, PT, R3, 0x31, PT ;  /* 0x000000310300780c */ /* 0x000fc40003f44270 */
[C---:B------:R-:W-:Y:S02]  /*47a0*/  ISETP.GT.AND P1, PT, R3.reuse, 0x38, PT ;  /* 0x000000380300780c */ /* 0x040fe40003f24270 */
[----:B------:R-:W-:Y:S02]  /*47b0*/  IMNMX R5, R8, R5, PT ;  /* 0x0000000508057217 */ /* 0x000fe40003800200 */
[----:B------:R-:W-:Y:S02]  /*47c0*/  FSEL R165, R48, -INF , P0 ;  /* 0xff80000030a57808 */ /* 0x000fe40000000000 */
[----:B------:R-:W-:Y:S02]  /*47d0*/  FMNMX.FTZ R139, R34, R139, !PT ;  /* 0x0000008b228b7209 */ /* 0x000fe40007810000 */
[----:B------:R-:W-:Y:S02]  /*47e0*/  ISETP.GT.AND P0, PT, R3, 0x39, PT ;  /* 0x000000390300780c */ /* 0x000fe40003f04270 */
[----:B------:R-:W-:-:S02]  /*47f0*/  FSEL R167, R52, -INF , P2 ;  /* 0xff80000034a77808 */ /* 0x000fc40001000000 */
[----:B------:R-:W-:Y:S02]  /*4800*/  FSEL R166, R50, -INF , P1 ;  /* 0xff80000032a67808 */ /* 0x000fe40000800000 */
[C---:B------:R-:W-:Y:S02]  /*4810*/  ISETP.GT.AND P2, PT, R5.reuse, RZ, PT ;  /* 0x000000ff0500720c */ /* 0x040fe40003f44270 */
[----:B------:R-:W-:Y:S02]  /*4820*/  ISETP.GT.AND P1, PT, R5, 0x1, PT ;  /* 0x000000010500780c */ /* 0x000fe40003f24270 */
[----:B------:R-:W-:Y:S02]  /*4830*/  FMNMX.FTZ R139, R176, R139, !PT ;  /* 0x0000008bb08b7209 */ /* 0x000fe40007810000 */
[----:B------:R-:W-:Y:S02]  /*4840*/  FSEL R106, R29, -INF , P0 ;  /* 0xff8000001d6a7808 */ /* 0x000fe40000000000 */
[----:B------:R-:W-:-:S02]  /*4850*/  ISETP.GT.AND P0, PT, R5, 0x8, PT ;  /* 0x000000080500780c */ /* 0x000fc40003f04270 */
[----:B------:R-:W-:Y:S02]  /*4860*/  FSEL R24, R24, -INF , P2 ;  /* 0xff80000018187808 */ /* 0x000fe40001000000 */
        /* <DEDUP_REMOVED lines=8> */
[----:B------:R-:W-:Y:S01]  /*48f0*/  FMNMX.FTZ R3, R29, R3, !PT ;  /* 0x000000031d037209 */ /* 0x000fe20007810000 */
[----:B------:R3:W4:Y:S01]  /*4900*/  MUFU.TANH R18, R11 ;  /* 0x0000000b00127308 */ /* 0x0007220000002400 */
        /* <DEDUP_REMOVED lines=20> */
[----:B---3--:R-:W3:Y:S01]  /*4a50*/  SHFL.BFLY PT, R11, R139, 0x2, 0x1f ;  /* 0x0c401f008b0b7f89 */ /* 0x008ee200000e0000 */
[----:B------:R-:W-:Y:S02]  /*4a60*/  FMNMX.FTZ R3, R32, R3, !PT ;  /* 0x0000000320037209 */ /* 0x000fe40007810000 */
[----:B------:R-:W-:-:S02]  /*4a70*/  ISETP.GT.AND P0, PT, R5, 0x28, PT ;  /* 0x000000280500780c */ /* 0x000fc40003f04270 */
[----:B------:R-:W-:Y:S02]  /*4a80*/  FSEL R175, R175, -INF , P1 ;  /* 0xff800000afaf7808 */ /* 0x000fe40000800000 */
[----:B------:R-:W-:Y:S02]  /*4a90*/  FMNMX.FTZ R3, R174, R3, !PT ;  /* 0x00000003ae037209 */ /* 0x000fe40007810000 */
[----:B------:R-:W-:Y:S02]  /*4aa0*/  ISETP.GT.AND P1, PT, R5, 0x29, PT ;  /* 0x000000290500780c */ /* 0x000fe40003f24270 */
[----:B------:R-:W-:Y:S02]  /*4ab0*/  FSEL R173, R41, -INF , P0 ;  /* 0xff80000029ad7808 */ /* 0x000fe40000000000 */
[----:B------:R-:W-:Y:S01]  /*4ac0*/  FMNMX.FTZ R3, R175, R3, !PT ;  /* 0x00000003af037209 */ /* 0x000fe20007810000 */
[----:B------:R2:W2:Y:S01]  /*4ad0*/  MUFU.TANH R41, R15 ;  /* 0x0000000f00297308 */ /* 0x0004a20000002400 */
[----:B------:R-:W-:-:S02]  /*4ae0*/  FSEL R172, R40, -INF , P1 ;  /* 0xff80000028ac7808 */ /* 0x000fc40000800000 */
[----:B------:R-:W-:Y:S02]  /*4af0*/  FMNMX.FTZ R3, R173, R3, !PT ;  /* 0x00000003ad037209 */ /* 0x000fe40007810000 */
[----:B-1----:R-:W-:Y:S02]  /*4b00*/  IADD3 R10, R7, R10, RZ ;  /* 0x0000000a070a7210 */ /* 0x002fe40007ffe0ff */
[C---:B------:R-:W-:Y:S01]  /*4b10*/  ISETP.GT.AND P0, PT, R5.reuse, 0x30, PT ;  /* 0x000000300500780c */ /* 0x040fe20003f04270 */
[----:B------:R1:W1:Y:S01]  /*4b20*/  MUFU.TANH R40, R17 ;  /* 0x0000001100287308 */ /* 0x0002620000002400 */
[----:B------:R-:W-:Y:S02]  /*4b30*/  ISETP.GT.AND P1, PT, R5, 0x31, PT ;  /* 0x000000310500780c */ /* 0x000fe40003f24270 */
[----:B------:R-:W-:Y:S02]  /*4b40*/  FMNMX.FTZ R6, R172, R3, !PT ;  /* 0x00000003ac067209 */ /* 0x000fe40007810000 */
[----:B------:R-:W-:-:S02]  /*4b50*/  IMNMX R3, R8, R10, PT ;  /* 0x0000000a08037217 */ /* 0x000fc40003800200 */
[----:B------:R-:W-:Y:S02]  /*4b60*/  FSEL R107, R39, -INF , P0 ;  /* 0xff800000276b7808 */ /* 0x000fe40000000000 */
[----:B------:R-:W-:Y:S02]  /*4b70*/  FSEL R104, R36, -INF , P1 ;  /* 0xff80000024687808 */ /* 0x000fe40000800000 */
[C---:B------:R-:W-:Y:S02]  /*4b80*/  ISETP.GT.AND P0, PT, R5.reuse, 0x38, PT ;  /* 0x000000380500780c */ /* 0x040fe40003f04270 */
[----:B------:R-:W-:Y:S02]  /*4b90*/  ISETP.GT.AND P1, PT, R5, 0x39, PT ;  /* 0x000000390500780c */ /* 0x000fe40003f24270 */
[----:B------:R-:W-:Y:S02]  /*4ba0*/  ISETP.GT.AND P2, PT, R3, RZ, PT ;  /* 0x000000ff0300720c */ /* 0x000fe40003f44270 */
[----:B------:R-:W-:-:S02]  /*4bb0*/  FMNMX.FTZ R7, R107, R6, !PT ;  /* 0x000000066b077209 */ /* 0x000fc40007810000 */
[----:B------:R-:W-:Y:S02]  /*4bc0*/  IMNMX R6, R8, R9, PT ;  /* 0x0000000908067217 */ /* 0x000fe40003800200 */
[----:B------:R-:W-:Y:S02]  /*4bd0*/  FSEL R108, R21, -INF , P0 ;  /* 0xff800000156c7808 */ /* 0x000fe40000000000 */
[----:B------:R-:W-:Y:S02]  /*4be0*/  FSEL R249, R19, -INF , P1 ;  /* 0xff80000013f97808 */ /* 0x000fe40000800000 */
[----:B------:R-:W-:Y:S02]  /*4bf0*/  FSEL R9, R61, -INF , P2 ;  /* 0xff8000003d097808 */ /* 0x000fe40001000000 */
[C---:B------:R-:W-:Y:S02]  /*4c00*/  ISETP.GT.AND P1, PT, R3.reuse, 0x1, PT ;  /* 0x000000010300780c */ /* 0x040fe40003f24270 */
[----:B------:R-:W-:-:S02]  /*4c10*/  ISETP.GT.AND P0, PT, R3, 0x8, PT ;  /* 0x000000080300780c */ /* 0x000fc40003f04270 */
[----:B------:R-:W-:Y:S02]  /*4c20*/  ISETP.GT.AND P2, PT, R3, 0x9, PT ;  /* 0x000000090300780c */ /* 0x000fe40003f44270 */
[----:B---3--:R-:W-:Y:S02]  /*4c30*/  FMNMX.FTZ R139, R11, R139, !PT ;  /* 0x0000008b0b8b7209 */ /* 0x008fe40007810000 */
[----:B------:R-:W-:Y:S02]  /*4c40*/  FSEL R10, R60, -INF , P1 ;  /* 0xff8000003c0a7808 */ /* 0x000fe40000800000 */
[----:B------:R-:W-:Y:S01]  /*4c50*/  FSEL R11, R44, -INF , P0 ;  /* 0xff8000002c0b7808 */ /* 0x000fe20000000000 */
[----:B------:R-:W3:Y:S01]  /*4c60*/  SHFL.BFLY PT, R8, R139, 0x1, 0x1f ;  /* 0x0c201f008b087f89 */ /* 0x000ee200000e0000 */
[----:B--2---:R-:W-:Y:S02]  /*4c70*/  FSEL R15, R31, -INF , P2 ;  /* 0xff8000001f0f7808 */ /* 0x004fe40001000000 */
[----:B------:R-:W-:-:S02]  /*4c80*/  ISETP.GT.AND P1, PT, R3, 0x10, PT ;  /* 0x000000100300780c */ /* 0x000fc40003f24270 */
[C---:B------:R-:W-:Y:S02]  /*4c90*/  ISETP.GT.AND P0, PT, R3.reuse, 0x11, PT ;  /* 0x000000110300780c */ /* 0x040fe40003f04270 */
[----:B------:R-:W-:Y:S02]  /*4ca0*/  ISETP.GT.AND P2, PT, R3, 0x18, PT ;  /* 0x000000180300780c */ /* 0x000fe40003f44270 */
[----:B------:R-:W-:Y:S02]  /*4cb0*/  FMNMX.FTZ R5, R104, R7, !PT ;  /* 0x0000000768057209 */ /* 0x000fe40007810000 */
[----:B------:R-:W-:Y:S02]  /*4cc0*/  FSEL R31, R57, -INF , P1 ;  /* 0xff800000391f7808 */ /* 0x000fe40000800000 */
[----:B------:R-:W-:Y:S02]  /*4cd0*/  FSEL R35, R56, -INF , P0 ;  /* 0xff80000038237808 */ /* 0x000fe40000000000 */
[----:B------:R-:W-:-:S02]  /*4ce0*/  FSEL R36, R53, -INF , P2 ;  /* 0xff80000035247808 */ /* 0x000fc40001000000 */
[C---:B------:R-:W-:Y:S02]  /*4cf0*/  ISETP.GT.AND P1, PT, R3.reuse, 0x19, PT ;  /* 0x000000190300780c */ /* 0x040fe40003f24270 */
[C---:B------:R-:W-:Y:S02]  /*4d00*/  ISETP.GT.AND P0, PT, R3.reuse, 0x20, PT ;  /* 0x000000200300780c */ /* 0x040fe40003f04270 */
[----:B------:R-:W-:Y:S02]  /*4d10*/  ISETP.GT.AND P2, PT, R3, 0x21, PT ;  /* 0x000000210300780c */ /* 0x000fe40003f44270 */
[----:B------:R-:W-:Y:S02]  /*4d20*/  FMNMX.FTZ R5, R108, R5, !PT ;  /* 0x000000056c057209 */ /* 0x000fe40007810000 */
[----:B------:R-:W-:Y:S02]  /*4d30*/  FSEL R39, R54, -INF , P1 ;  /* 0xff80000036277808 */ /* 0x000fe40000800000 */
[----:B------:R-:W-:-:S02]  /*4d40*/  FSEL R168, R168, -INF , P0 ;  /* 0xff800000a8a87808 */ /* 0x000fc40000000000 */
[----:B------:R-:W-:Y:S02]  /*4d50*/  FSEL R169, R169, -INF , P2 ;  /* 0xff800000a9a97808 */ /* 0x000fe40001000000 */
[C---:B------:R-:W-:Y:S02]  /*4d60*/  ISETP.GT.AND P1, PT, R3.reuse, 0x28, PT ;  /* 0x000000280300780c */ /* 0x040fe40003f24270 */
[C---:B------:R-:W-:Y:S02]  /*4d70*/  ISETP.GT.AND P0, PT, R3.reuse, 0x29, PT ;  /* 0x000000290300780c */ /* 0x040fe40003f04270 */
[----:B------:R-:W-:Y:S02]  /*4d80*/  ISETP.GT.AND P2, PT, R3, 0x30, PT ;  /* 0x000000300300780c */ /* 0x000fe40003f44270 */
[----:B------:R-:W-:Y:S02]  /*4d90*/  FMNMX.FTZ R5, R249, R5, !PT ;  /* 0x00000005f9057209 */ /* 0x000fe40007810000 */
[----:B------:R-:W-:-:S02]  /*4da0*/  FSEL R170, R170, -INF , P1 ;  /* 0xff800000aaaa7808 */ /* 0x000fc40000800000 */
[----:B------:R-:W-:Y:S01]  /*4db0*/  FSEL R171, R171, -INF , P0 ;  /* 0xff800000abab7808 */ /* 0x000fe20000000000 */
[----:B------:R-:W2:Y:S01]  /*4dc0*/  SHFL.BFLY PT, R7, R5, 0x2, 0x1f ;  /* 0x0c401f0005077f89 */ /* 0x000ea200000e0000 */
[----:B------:R-:W-:Y:S02]  /*4dd0*/  FSEL R109, R43, -INF , P2 ;  /* 0xff8000002b6d7808 */ /* 0x000fe40001000000 */
[C---:B------:R-:W-:Y:S02]  /*4de0*/  ISETP.GT.AND P1, PT, R3.reuse, 0x31, PT ;  /* 0x000000310300780c */ /* 0x040fe40003f24270 */
[C---:B------:R-:W-:Y:S02]  /*4df0*/  ISETP.GT.AND P0, PT, R3.reuse, 0x38, PT ;  /* 0x000000380300780c */ /* 0x040fe40003f04270 */
[----:B------:R-:W-:Y:S02]  /*4e00*/  ISETP.GT.AND P2, PT, R3, 0x39, PT ;  /* 0x000000390300780c */ /* 0x000fe40003f44270 */
[----:B------:R-:W-:-:S02]  /*4e10*/  FMNMX.FTZ R3, R9, R10, !PT ;  /* 0x0000000a09037209 */ /* 0x000fc40007810000 */
[----:B------:R-:W-:Y:S02]  /*4e20*/  FSEL R248, R37, -INF , P0 ;  /* 0xff80000025f87808 */ /* 0x000fe40000000000 */
[----:B------:R-:W-:Y:S02]  /*4e30*/  FMNMX.FTZ R3, R11, R3, !PT ;  /* 0x000000030b037209 */ /* 0x000fe40007810000 */
[----:B------:R-:W-:Y:S02]  /*4e40*/  ISETP.GT.AND P0, PT, R6, 0x1, PT ;  /* 0x000000010600780c */ /* 0x000fe40003f04270 */
[----:B----4-:R-:W-:Y:S02]  /*4e50*/  FSEL R246, R18, -INF , P2 ;  /* 0xff80000012f67808 */ /* 0x010fe40001000000 */
[----:B------:R-:W-:Y:S02]  /*4e60*/  FMNMX.FTZ R3, R15, R3, !PT ;  /* 0x000000030f037209 */ /* 0x000fe40007810000 */
[----:B---3--:R-:W-:-:S02]  /*4e70*/  FMNMX.FTZ R139, R139, R8, !PT ;  /* 0x000000088b8b7209 */ /* 0x008fc40007810000 */
[----:B------:R-:W-:Y:S02]  /*4e80*/  ISETP.GT.AND P2, PT, R6, 0x8, PT ;  /* 0x000000080600780c */ /* 0x000fe40003f44270 */
[----:B------:R-:W-:Y:S01]  /*4e90*/  FSEL R18, R58, -INF , P0 ;  /* 0xff8000003a127808 */ /* 0x000fe20000000000 */
[----:B------:R-:W-:Y:S01]  /*4ea0*/  FMUL.FTZ R21, R139, c[0x0][0x2d0] ;  /* 0x0000b4008b157a20 */ /* 0x000fe20000410000 */
[----:B------:R-:W-:Y:S02]  /*4eb0*/  ISETP.GT.AND P0, PT, R6, 0x10, PT ;  /* 0x000000100600780c */ /* 0x000fe40003f04270 */
[----:B------:R-:W-:Y:S02]  /*4ec0*/  FMNMX.FTZ R3, R31, R3, !PT ;  /* 0x000000031f037209 */ /* 0x000fe40007810000 */
[----:B------:R-:W-:Y:S02]  /*4ed0*/  FSEL R19, R38, -INF , P2 ;  /* 0xff80000026137808 */ /* 0x000fe40001000000 */
[----:B------:R-:W-:-:S02]  /*4ee0*/  FSEL R38, R65, -INF , P0 ;  /* 0xff80000041267808 */ /* 0x000fc40000000000 */
[----:B------:R-:W-:Y:S02]  /*4ef0*/  FSETP.NEU.FTZ.AND P0, PT, R139, -INF , PT ;  /* 0xff8000008b00780b */ /* 0x000fe40003f1d000 */
[----:B------:R-:W-:Y:S02]  /*4f00*/  FSEL R251, R42, -INF , P1 ;  /* 0xff8000002afb7808 */ /* 0x000fe40000800000 */
[----:B------:R-:W-:Y:S02]  /*4f10*/  FMNMX.FTZ R3, R35, R3, !PT ;  /* 0x0000000323037209 */ /* 0x000fe40007810000 */
[----:B------:R-:W-:Y:S02]  /*4f20*/  ISETP.GT.AND P1, PT, R6, RZ, PT ;  /* 0x000000ff0600720c */ /* 0x000fe40003f24270 */
[----:B------:R-:W-:Y:S02]  /*4f30*/  FSEL R21, R21, RZ, P0 ;  /* 0x000000ff15157208 */ /* 0x000fe40000000000 */
[----:B------:R-:W-:-:S02]  /*4f40*/  FMNMX.FTZ R137, R36, R3, !PT ;  /* 0x0000000324897209 */ /* 0x000fc40007810000 */
[----:B-1----:R-:W-:Y:S01]  /*4f50*/  FSEL R17, R59, -INF , P1 ;  /* 0xff8000003b117808 */ /* 0x002fe20000800000 */
[----:B------:R-:W-:Y:S01]  /*4f60*/  FFMA.FTZ R3, R12, c[0x0][0x2d0], -R21 ;  /* 0x0000b4000c037a23 */ /* 0x000fe20000010815 */
[----:B--2---:R-:W-:Y:S01]  /*4f70*/  FMNMX.FTZ R138, R5, R7, !PT ;  /* 0x00000007058a7209 */ /* 0x004fe20007810000 */
[----:B------:R-:W-:Y:S01]  /*4f80*/  LDSM.16.MT88.4 R56, [R240+0x900] ;  /* 0x00090000f038783b */ /* 0x000fe20000004200 */
[----:B------:R-:W-:Y:S01]  /*4f90*/  FMNMX.FTZ R137, R39, R137, !PT ;  /* 0x0000008927897209 */ /* 0x000fe20007810000 */
[----:B------:R1:W-:Y:S01]  /*4fa0*/  MUFU.EX2 R245, R3 ;  /* 0x0000000300f57308 */ /* 0x0003e20000000800 */
[----:B------:R-:W-:Y:S01]  /*4fb0*/  ISETP.GT.AND P1, PT, R6, 0x9, PT ;  /* 0x000000090600780c */ /* 0x000fe20003f24270 */
[----:B------:R-:W2:Y:S01]  /*4fc0*/  SHFL.BFLY PT, R8, R138, 0x1, 0x1f ;  /* 0x0c201f008a087f89 */ /* 0x000ea200000e0000 */
[----:B------:R-:W-:Y:S02]  /*4fd0*/  FMNMX.FTZ R5, R17, R18, !PT ;  /* 0x0000001211057209 */ /* 0x000fe40007810000 */
[----:B------:R-:W-:-:S02]  /*4fe0*/  FMNMX.FTZ R137, R168, R137, !PT ;  /* 0x00000089a8897209 */ /* 0x000fc40007810000 */
[----:B------:R-:W-:Y:S02]  /*4ff0*/  FSEL R22, R22, -INF , P1 ;  /* 0xff80000016167808 */ /* 0x000fe40000800000 */
[----:B------:R-:W-:Y:S02]  /*5000*/  FMNMX.FTZ R137, R169, R137, !PT ;  /* 0x00000089a9897209 */ /* 0x000fe40007810000 */
[----:B------:R-:W-:Y:S02]  /*5010*/  ISETP.GT.AND P2, PT, R6, 0x11, PT ;  /* 0x000000110600780c */ /* 0x000fe40003f44270 */
[----:B------:R-:W-:Y:S02]  /*5020*/  FMNMX.FTZ R137, R170, R137, !PT ;  /* 0x00000089aa897209 */ /* 0x000fe40007810000 */
[----:B------:R-:W-:Y:S02]  /*5030*/  ISETP.GT.AND P1, PT, R6, 0x18, PT ;  /* 0x000000180600780c */ /* 0x000fe40003f24270 */
[----:B-1----:R-:W-:Y:S01]  /*5040*/  FMNMX.FTZ R3, R19, R5, !PT ;  /* 0x0000000513037209 */ /* 0x002fe20007810000 */
[----:B------:R-:W-:Y:S01]  /*5050*/  FFMA.FTZ R5, R13, c[0x0][0x2d0], -R21 ;  /* 0x0000b4000d057a23 */ /* 0x000fe20000010815 */
[----:B------:R-:W-:-:S02]  /*5060*/  FSEL R37, R72, -INF , P2 ;  /* 0xff80000048257808 */ /* 0x000fc40001000000 */
[----:B------:R-:W-:Y:S01]  /*5070*/  FMNMX.FTZ R3, R22, R3, !PT ;  /* 0x0000000316037209 */ /* 0x000fe20007810000 */
[----:B------:R1:W3:Y:S01]  /*5080*/  MUFU.EX2 R244, R5 ;  /* 0x0000000500f47308 */ /* 0x0002e20000000800 */
[----:B------:R-:W-:Y:S01]  /*5090*/  FMNMX.FTZ R137, R171, R137, !PT ;  /* 0x00000089ab897209 */ /* 0x000fe20007810000 */
[----:B------:R-:W-:Y:S01]  /*50a0*/  LDSM.16.MT88.4 R72, [R239+0x100] ;  /* 0x00010000ef48783b */ /* 0x000fe20000004200 */
[C---:B------:R-:W-:Y:S02]  /*50b0*/  ISETP.GT.AND P2, PT, R6.reuse, 0x19, PT ;  /* 0x000000190600780c */ /* 0x040fe40003f44270 */
[----:B------:R-:W-:Y:S02]  /*50c0*/  FSEL R44, R55, -INF , P1 ;  /* 0xff800000372c7808 */ /* 0x000fe40000800000 */
[----:B------:R-:W-:Y:S01]  /*50d0*/  FMNMX.FTZ R137, R109, R137, !PT ;  /* 0x000000896d897209 */ /* 0x000fe20007810000 */
[----:B------:R-:W-:Y:S01]  /*50e0*/  LDSM.16.MT88.4 R52, [R239+0x900] ;  /* 0x00090000ef34783b */ /* 0x000fe20000004200 */
[----:B------:R-:W-:-:S02]  /*50f0*/  ISETP.GT.AND P1, PT, R6, 0x20, PT ;  /* 0x000000200600780c */ /* 0x000fc40003f24270 */
[----:B------:R-:W-:Y:S02]  /*5100*/  FSEL R45, R64, -INF , P2 ;  /* 0xff800000402d7808 */ /* 0x000fe40001000000 */
[----:B------:R-:W-:Y:S01]  /*5110*/  FMNMX.FTZ R137, R251, R137, !PT ;  /* 0x00000089fb897209 */ /* 0x000fe20007810000 */
[----:B------:R-:W-:Y:S01]  /*5120*/  LDSM.16.MT88.4 R64, [R238+0x2100] ;  /* 0x00210000ee40783b */ /* 0x000fe20000004200 */
[----:B------:R-:W-:Y:S02]  /*5130*/  ISETP.GT.AND P0, PT, R6, 0x21, PT ;  /* 0x000000210600780c */ /* 0x000fe40003f04270 */
[----:B-1----:R-:W-:Y:S01]  /*5140*/  FMNMX.FTZ R5, R38, R3, !PT ;  /* 0x0000000326057209 */ /* 0x002fe20007810000 */
[----:B------:R-:W-:Y:S01]  /*5150*/  FFMA.FTZ R3, R14, c[0x0][0x2d0], -R21 ;  /* 0x0000b4000e037a23 */ /* 0x000fe20000010815 */
[----:B------:R-:W-:Y:S02]  /*5160*/  FSEL R136, R136, -INF , P1 ;  /* 0xff80000088887808 */ /* 0x000fe40000800000 */
[----:B------:R-:W-:Y:S01]  /*5170*/  FMNMX.FTZ R5, R37, R5, !PT ;  /* 0x0000000525057209 */ /* 0x000fe20007810000 */
[----:B------:R1:W-:Y:S01]  /*5180*/  MUFU.EX2 R207, R3 ;  /* 0x0000000300cf7308 */ /* 0x0003e20000000800 */
[----:B------:R-:W-:-:S02]  /*5190*/  FMNMX.FTZ R137, R248, R137, !PT ;  /* 0x00000089f8897209 */ /* 0x000fc40007810000 */
[----:B------:R-:W-:Y:S02]  /*51a0*/  FMNMX.FTZ R5, R44, R5, !PT ;  /* 0x000000052c057209 */ /* 0x000fe40007810000 */
[----:B------:R-:W-:Y:S02]  /*51b0*/  ISETP.GT.AND P2, PT, R6, 0x28, PT ;  /* 0x000000280600780c */ /* 0x000fe40003f44270 */
[----:B------:R-:W-:Y:S02]  /*51c0*/  FSEL R135, R135, -INF , P0 ;  /* 0xff80000087877808 */ /* 0x000fe40000000000 */
[----:B------:R-:W-:Y:S02]  /*51d0*/  FMNMX.FTZ R137, R246, R137, !PT ;  /* 0x00000089f6897209 */ /* 0x000fe40007810000 */
[C---:B------:R-:W-:Y:S02]  /*51e0*/  ISETP.GT.AND P1, PT, R6.reuse, 0x29, PT ;  /* 0x000000290600780c */ /* 0x040fe40003f24270 */
[----:B------:R-:W-:Y:S01]  /*51f0*/  FSEL R133, R133, -INF , P2 ;  /* 0xff80000085857808 */ /* 0x000fe20001000000 */
[----:B------:R-:W4:Y:S01]  /*5200*/  SHFL.BFLY PT, R7, R137, 0x2, 0x1f ;  /* 0x0c401f0089077f89 */ /* 0x000f2200000e0000 */
[----:B------:R-:W-:Y:S01]  /*5210*/  ISETP.GT.AND P0, PT, R6, 0x30, PT ;  /* 0x000000300600780c */ /* 0x000fe20003f04270 */
[----:B-1----:R-:W-:Y:S01]  /*5220*/  FFMA.FTZ R3, R16, c[0x0][0x2d0], -R21 ;  /* 0x0000b40010037a23 */ /* 0x002fe20000010815 */
[----:B------:R-:W-:-:S02]  /*5230*/  FSEL R132, R132, -INF , P1 ;  /* 0xff80000084847808 */ /* 0x000fc40000800000 */
[C---:B------:R-:W-:Y:S01]  /*5240*/  ISETP.GT.AND P2, PT, R6.reuse, 0x31, PT ;  /* 0x000000310600780c */ /* 0x040fe20003f44270 */
[----:B------:R1:W-:Y:S01]  /*5250*/  MUFU.EX2 R196, R3 ;  /* 0x0000000300c47308 */ /* 0x0003e20000000800 */
[----:B------:R-:W-:Y:S02]  /*5260*/  FSEL R235, R47, -INF , P0 ;  /* 0xff8000002feb7808 */ /* 0x000fe40000000000 */
[----:B------:R-:W-:Y:S02]  /*5270*/  ISETP.GT.AND P1, PT, R6, 0x38, PT ;  /* 0x000000380600780c */ /* 0x000fe40003f24270 */
[----:B------:R-:W-:Y:S02]  /*5280*/  FSEL R233, R46, -INF , P2 ;  /* 0xff8000002ee97808 */ /* 0x000fe40001000000 */
[----:B------:R-:W-:Y:S02]  /*5290*/  ISETP.GT.AND P0, PT, R6, 0x39, PT ;  /* 0x000000390600780c */ /* 0x000fe40003f04270 */
[----:B------:R-:W-:-:S02]  /*52a0*/  FSEL R232, R41, -INF , P1 ;  /* 0xff80000029e87808 */ /* 0x000fc40000800000 */
[----:B------:R-:W-:Y:S02]  /*52b0*/  FSEL R231, R40, -INF , P0 ;  /* 0xff80000028e77808 */ /* 0x000fe40000000000 */
[----:B--2---:R-:W-:Y:S01]  /*52c0*/  FMNMX.FTZ R138, R138, R8, !PT ;  /* 0x000000088a8a7209 */ /* 0x004fe20007810000 */
[----:B------:R-:W-:Y:S01]  /*52d0*/  LDSM.16.MT88.4 R40, [R237+0x100] ;  /* 0x00010000ed28783b */ /* 0x000fe20000004200 */
[----:B---3--:R-:W-:Y:S02]  /*52e0*/  F2FP.PACK_AB R16, R244, R245 ;  /* 0x000000f5f410723e */ /* 0x008fe400000000ff */
[----:B-1----:R-:W-:Y:S01]  /*52f0*/  FMNMX.FTZ R3, R45, R5, !PT ;  /* 0x000000052d037209 */ /* 0x002fe20007810000 */
[----:B------:R-:W-:Y:S01]  /*5300*/  FFMA.FTZ R5, R20, c[0x0][0x2d0], -R21 ;  /* 0x0000b40014057a23 */ /* 0x000fe20000010815 */
[----:B----4-:R-:W-:Y:S01]  /*5310*/  FMNMX.FTZ R137, R137, R7, !PT ;  /* 0x0000000789897209 */ /* 0x010fe20007810000 */
[----:B------:R-:W-:Y:S01]  /*5320*/  FMUL.FTZ R20, R138, c[0x0][0x2d0] ;  /* 0x0000b4008a147a20 */ /* 0x000fe20000410000 */
[----:B------:R-:W-:Y:S01]  /*5330*/  FMNMX.FTZ R3, R136, R3, !PT ;  /* 0x0000000388037209 */ /* 0x000fe20007810000 */
[----:B------:R1:W-:Y:S01]  /*5340*/  MUFU.EX2 R211, R5 ;  /* 0x0000000500d37308 */ /* 0x0003e20000000800 */
[----:B------:R-:W-:Y:S01]  /*5350*/  FSETP.NEU.FTZ.AND P0, PT, R138, -INF , PT ;  /* 0xff8000008a00780b */ /* 0x000fe20003f1d000 */
[----:B------:R-:W2:Y:S01]  /*5360*/  SHFL.BFLY PT, R6, R137, 0x1, 0x1f ;  /* 0x0c201f0089067f89 */ /* 0x000ea200000e0000 */
[----:B------:R-:W-:-:S02]  /*5370*/  FMNMX.FTZ R3, R135, R3, !PT ;  /* 0x0000000387037209 */ /* 0x000fc40007810000 */
[----:B------:R-:W-:Y:S02]  /*5380*/  FSEL R20, R20, RZ, P0 ;  /* 0x000000ff14147208 */ /* 0x000fe40000000000 */
[----:B------:R-:W-:-:S04]  /*5390*/  FMNMX.FTZ R3, R133, R3, !PT ;  /* 0x0000000385037209 */ /* 0x000fc80007810000 */
[----:B------:R-:W-:-:S04]  /*53a0*/  FMNMX.FTZ R3, R132, R3, !PT ;  /* 0x0000000384037209 */ /* 0x000fc80007810000 */
[----:B------:R-:W-:Y:S01]  /*53b0*/  FMNMX.FTZ R3, R235, R3, !PT ;  /* 0x00000003eb037209 */ /* 0x000fe20007810000 */
[----:B-1----:R-:W-:-:S03]  /*53c0*/  FFMA.FTZ R5, R23, c[0x0][0x2d0], -R21 ;  /* 0x0000b40017057a23 */ /* 0x002fc60000010815 */
[----:B------:R-:W-:Y:S01]  /*53d0*/  FMNMX.FTZ R3, R233, R3, !PT ;  /* 0x00000003e9037209 */ /* 0x000fe20007810000 */
[----:B------:R1:W3:Y:S03]  /*53e0*/  MUFU.EX2 R205, R5 ;  /* 0x0000000500cd7308 */ /* 0x0002e60000000800 */
[----:B------:R-:W-:Y:S02]  /*53f0*/  FMNMX.FTZ R3, R232, R3, !PT ;  /* 0x00000003e8037209 */ /* 0x000fe40007810000 */
[----:B--2---:R-:W-:Y:S02]  /*5400*/  FMNMX.FTZ R137, R137, R6, !PT ;  /* 0x0000000689897209 */ /* 0x004fe40007810000 */
[----:B------:R-:W-:Y:S02]  /*5410*/  FMNMX.FTZ R3, R231, R3, !PT ;  /* 0x00000003e7037209 */ /* 0x000fe40007810000 */
[----:B------:R-:W-:-:S03]  /*5420*/  FSETP.NEU.FTZ.AND P0, PT, R137, -INF , PT ;  /* 0xff8000008900780b */ /* 0x000fc60003f1d000 */
[----:B------:R-:W2:Y:S01]  /*5430*/  SHFL.BFLY PT, R134, R3, 0x2, 0x1f ;  /* 0x0c401f0003867f89 */ /* 0x000ea200000e0000 */
[----:B-1----:R-:W-:Y:S01]  /*5440*/  FFMA.FTZ R5, R27, c[0x0][0x2d0], -R21 ;  /* 0x0000b4001b057a23 */ /* 0x002fe20000010815 */
[----:B---3--:R-:W-:-:S03]  /*5450*/  F2FP.PACK_AB R8, R205, R211 ;  /* 0x000000d3cd08723e */ /* 0x008fc600000000ff */
[----:B------:R1:W-:Y:S02]  /*5460*/  MUFU.EX2 R105, R5 ;  /* 0x0000000500697308 */ /* 0x0003e40000000800 */
[----:B-1----:R-:W-:Y:S01]  /*5470*/  FFMA.FTZ R5, R34, c[0x0][0x2d0], -R21 ;  /* 0x0000b40022057a23 */ /* 0x002fe20000010815 */
[----:B--2---:R-:W-:Y:S01]  /*5480*/  FMNMX.FTZ R134, R3, R134, !PT ;  /* 0x0000008603867209 */ /* 0x004fe20007810000 */
[----:B------:R-:W-:-:S04]  /*5490*/  FFMA.FTZ R3, R25, c[0x0][0x2d0], -R20 ;  /* 0x0000b40019037a23 */ /* 0x000fc80000010814 */
[----:B------:R1:W2:Y:S01]  /*54a0*/  MUFU.EX2 R62, R5 ;  /* 0x00000005003e7308 */ /* 0x0002a20000000800 */
[----:B------:R-:W3:Y:S07]  /*54b0*/  SHFL.BFLY PT, R6, R134, 0x1, 0x1f ;  /* 0x0c201f0086067f89 */ /* 0x000eee00000e0000 */
[----:B------:R4:W-:Y:S01]  /*54c0*/  MUFU.EX2 R206, R3 ;  /* 0x0000000300ce7308 */ /* 0x0009e20000000800 */
[----:B-1----:R-:W-:-:S07]  /*54d0*/  FFMA.FTZ R5, R24, c[0x0][0x2d0], -R20 ;  /* 0x0000b40018057a23 */ /* 0x002fce0000010814 */
[----:B------:R1:W-:Y:S01]  /*54e0*/  MUFU.EX2 R230, R5 ;  /* 0x0000000500e67308 */ /* 0x0003e20000000800 */
[----:B----4-:R-:W-:Y:S01]  /*54f0*/  FMUL.FTZ R3, R137, c[0x0][0x2d0] ;  /* 0x0000b40089037a20 */ /* 0x010fe20000410000 */
[----:B---3--:R-:W-:-:S04]  /*5500*/  FMNMX.FTZ R134, R6, R134, !PT ;  /* 0x0000008606867209 */ /* 0x008fc80007810000 */
[----:B------:R-:W-:Y:S01]  /*5510*/  FSEL R3, R3, RZ, P0 ;  /* 0x000000ff03037208 */ /* 0x000fe20000000000 */
[C---:B------:R-:W-:Y:S01]  /*5520*/  FMUL.FTZ R6, R134.reuse, c[0x0][0x2d0] ;  /* 0x0000b40086067a20 */ /* 0x040fe20000410000 */
[----:B------:R-:W-:-:S03]  /*5530*/  FSETP.NEU.FTZ.AND P0, PT, R134, -INF , PT ;  /* 0xff8000008600780b */ /* 0x000fc60003f1d000 */
[----:B------:R-:W-:Y:S02]  /*5540*/  FFMA.FTZ R2, R35, c[0x0][0x2d0], -R3 ;  /* 0x0000b40023027a23 */ /* 0x000fe40000010803 */
[----:B-1----:R-:W-:Y:S01]  /*5550*/  FFMA.FTZ R5, R30, c[0x0][0x2d0], -R20 ;  /* 0x0000b4001e057a23 */ /* 0x002fe20000010814 */
[----:B------:R-:W-:Y:S01]  /*5560*/  FSEL R0, R6, RZ, P0 ;  /* 0x000000ff06007208 */ /* 0x000fe20000000000 */
[----:B------:R1:W-:Y:S04]  /*5570*/  MUFU.EX2 R247, R2 ;  /* 0x0000000200f77308 */ /* 0x0003e80000000800 */
[----:B------:R-:W-:-:S04]  /*5580*/  FFMA.FTZ R4, R19, c[0x0][0x2d0], -R0 ;  /* 0x0000b40013047a23 */ /* 0x000fc80000010800 */
[----:B------:R3:W-:Y:S08]  /*5590*/  MUFU.EX2 R229, R5 ;  /* 0x0000000500e57308 */ /* 0x0007f00000000800 */
[----:B------:R4:W-:Y:S01]  /*55a0*/  MUFU.EX2 R241, R4 ;  /* 0x0000000400f17308 */ /* 0x0009e20000000800 */
[----:B-1----:R-:W-:Y:S02]  /*55b0*/  FFMA.FTZ R2, R36, c[0x0][0x2d0], -R3 ;  /* 0x0000b40024027a23 */ /* 0x002fe40000010803 */
[----:B---3--:R-:W-:-:S05]  /*55c0*/  FFMA.FTZ R5, R29, c[0x0][0x2d0], -R20 ;  /* 0x0000b4001d057a23 */ /* 0x008fca0000010814 */
[----:B------:R1:W-:Y:S01]  /*55d0*/  MUFU.EX2 R234, R5 ;  /* 0x0000000500ea7308 */ /* 0x0003e20000000800 */
[----:B----4-:R-:W-:Y:S02]  /*55e0*/  FFMA.FTZ R4, R22, c[0x0][0x2d0], -R0 ;  /* 0x0000b40016047a23 */ /* 0x010fe40000010800 */
[----:B--2---:R-:W-:-:S05]  /*55f0*/  IMAD.MOV.U32 R22, RZ, RZ, R62 ;  /* 0x000000ffff167224 */ /* 0x004fca00078e003e */
[----:B------:R2:W-:Y:S01]  /*5600*/  MUFU.EX2 R164, R4 ;  /* 0x0000000400a47308 */ /* 0x0005e20000000800 */
[----:B------:R-:W-:Y:S01]  /*5610*/  LDSM.16.MT88.4 R60, [R237+0x900] ;  /* 0x00090000ed3c783b */ /* 0x000fe20000004200 */
[----:B-1----:R-:W-:-:S06]  /*5620*/  FFMA.FTZ R5, R28, c[0x0][0x2d0], -R20 ;  /* 0x0000b4001c057a23 */ /* 0x002fcc0000010814 */
[----:B------:R1:W3:Y:S01]  /*5630*/  MUFU.EX2 R23, R5 ;  /* 0x0000000500177308 */ /* 0x0002e20000000800 */
[----:B--2---:R-:W-:Y:S02]  /*5640*/  FFMA.FTZ R4, R31, c[0x0][0x2d0], -R3 ;  /* 0x0000b4001f047a23 */ /* 0x004fe40000010803 */
[----:B------:R-:W-:Y:S05]  /*5650*/  LDSM.16.MT88.4 R28, [R238+0x900] ;  /* 0x00090000ee1c783b */ /* 0x000fea0000004200 */
[----:B------:R-:W2:Y:S01]  /*5660*/  MUFU.EX2 R209, R4 ;  /* 0x0000000400d17308 */ /* 0x000ea20000000800 */
[--C-:B-1----:R-:W-:Y:S01]  /*5670*/  FFMA.FTZ R5, R26, c[0x0][0x2d0], -R20.reuse ;  /* 0x0000b4001a057a23 */ /* 0x102fe20000010814 */
[----:B---3--:R-:W-:Y:S01]  /*5680*/  F2FP.PACK_AB R19, R23, R234 ;  /* 0x000000ea1713723e */ /* 0x008fe200000000ff */
[----:B------:R-:W1:Y:S05]  /*5690*/  LDSM.16.MT88.4 R24, [R238+0x100] ;  /* 0x00010000ee18783b */ /* 0x000e6a0000004200 */
[----:B------:R3:W4:Y:S01]  /*56a0*/  MUFU.EX2 R210, R5 ;  /* 0x0000000500d27308 */ /* 0x0007220000000800 */
[----:B--2---:R-:W-:Y:S01]  /*56b0*/  F2FP.PACK_AB R4, R247, R209 ;  /* 0x000000d1f704723e */ /* 0x004fe200000000ff */
[----:B---3--:R-:W-:-:S06]  /*56c0*/  FFMA.FTZ R5, R33, c[0x0][0x2d0], -R20 ;  /* 0x0000b40021057a23 */ /* 0x008fcc0000010814 */
[----:B------:R2:W-:Y:S02]  /*56d0*/  MUFU.EX2 R236, R5 ;  /* 0x0000000500ec7308 */ /* 0x0005e40000000800 */
[----:B--2---:R-:W-:Y:S02]  /*56e0*/  FFMA.FTZ R5, R32, c[0x0][0x2d0], -R20 ;  /* 0x0000b40020057a23 */ /* 0x004fe40000010814 */
[----:B------:R-:W-:Y:S04]  /*56f0*/  LDSM.16.MT88.4 R32, [R239+0x2100] ;  /* 0x00210000ef20783b */ /* 0x000fe80000004200 */
[----:B------:R2:W-:Y:S02]  /*5700*/  MUFU.EX2 R80, R5 ;  /* 0x0000000500507308 */ /* 0x0005e40000000800 */
[----:B--2---:R-:W-:Y:S01]  /*5710*/  FFMA.FTZ R5, R9, c[0x0][0x2d0], -R3 ;  /* 0x0000b40009057a23 */ /* 0x004fe20000010803 */
[----:B----4-:R-:W-:-:S05]  /*5720*/  F2FP.PACK_AB R9, R206, R210 ;  /* 0x000000d2ce09723e */ /* 0x010fca00000000ff */
[----:B------:R2:W-:Y:S02]  /*5730*/  MUFU.EX2 R227, R5 ;  /* 0x0000000500e37308 */ /* 0x0005e40000000800 */
[----:B--2---:R-:W-:Y:S01]  /*5740*/  FFMA.FTZ R5, R10, c[0x0][0x2d0], -R3 ;  /* 0x0000b4000a057a23 */ /* 0x004fe20000010803 */
[----:B------:R-:W-:-:S05]  /*5750*/  F2FP.PACK_AB R10, R22, R105 ;  /* 0x00000069160a723e */ /* 0x000fca00000000ff */
[----:B------:R2:W3:Y:S02]  /*5760*/  MUFU.EX2 R226, R5 ;  /* 0x0000000500e27308 */ /* 0x0004e40000000800 */
[----:B--2---:R-:W-:Y:S01]  /*5770*/  FFMA.FTZ R5, R11, c[0x0][0x2d0], -R3 ;  /* 0x0000b4000b057a23 */ /* 0x004fe20000010803 */
[----:B---3--:R-:W-:-:S05]  /*5780*/  F2FP.PACK_AB R12, R226, R227 ;  /* 0x000000e3e20c723e */ /* 0x008fca00000000ff */
[----:B------:R2:W-:Y:S02]  /*5790*/  MUFU.EX2 R228, R5 ;  /* 0x0000000500e47308 */ /* 0x0005e40000000800 */
[----:B--2---:R-:W-:Y:S01]  /*57a0*/  FFMA.FTZ R5, R15, c[0x0][0x2d0], -R3 ;  /* 0x0000b4000f057a23 */ /* 0x004fe20000010803 */
[----:B------:R-:W-:-:S05]  /*57b0*/  F2FP.PACK_AB R15, R164, R241 ;  /* 0x000000f1a40f723e */ /* 0x000fca00000000ff */
[----:B------:R2:W3:Y:S02]  /*57c0*/  MUFU.EX2 R243, R5 ;  /* 0x0000000500f37308 */ /* 0x0004e40000000800 */
[----:B--2---:R-:W-:Y:S01]  /*57d0*/  FFMA.FTZ R5, R17, c[0x0][0x2d0], -R0 ;  /* 0x0000b40011057a23 */ /* 0x004fe20000010800 */
[----:B------:R-:W-:Y:S02]  /*57e0*/  F2FP.PACK_AB R17, R229, R230 ;  /* 0x000000e6e511723e */ /* 0x000fe400000000ff */
[----:B---3--:R-:W-:-:S03]  /*57f0*/  F2FP.PACK_AB R14, R243, R228 ;  /* 0x000000e4f30e723e */ /* 0x008fc600000000ff */
[----:B------:R2:W-:Y:S02]  /*5800*/  MUFU.EX2 R225, R5 ;  /* 0x0000000500e17308 */ /* 0x0005e40000000800 */
[----:B--2---:R-:W-:Y:S01]  /*5810*/  FFMA.FTZ R5, R18, c[0x0][0x2d0], -R0 ;  /* 0x0000b40012057a23 */ /* 0x004fe20000010800 */
[----:B------:R-:W-:-:S05]  /*5820*/  F2FP.PACK_AB R18, R196, R207 ;  /* 0x000000cfc412723e */ /* 0x000fca00000000ff */
[----:B------:R-:W2:Y:S02]  /*5830*/  MUFU.EX2 R224, R5 ;  /* 0x0000000500e07308 */ /* 0x000ea40000000800 */
[C---:B------:R-:W-:Y:S08]  /*5840*/  HMMA.16816.F32 R100, R16.reuse, R40, RZ ;  /* 0x000000281064723c */ /* 0x040ff000000018ff */
[----:B-1----:R-:W-:Y:S01]  /*5850*/  HMMA.16816.F32 R92, R16, R24, RZ ;  /* 0x00000018105c723c */ /* 0x002fe200000018ff */
[----:B--2---:R-:W-:-:S07]  /*5860*/  F2FP.PACK_AB R13, R224, R225 ;  /* 0x000000e1e00d723e */ /* 0x004fce00000000ff */
[C---:B------:R-:W-:Y:S01]  /*5870*/  HMMA.16816.F32 R96, R12.reuse, R40, RZ ;  /* 0x000000280c60723c */ /* 0x040fe200000018ff */
[----:B------:R1:W-:Y:S06]  /*5880*/  MUFU.EX2 R41, R2 ;  /* 0x0000000200297308 */ /* 0x0003ec0000000800 */
[----:B------:R-:W-:Y:S01]  /*5890*/  IMAD.MOV.U32 R40, RZ, RZ, R107 ;  /* 0x000000ffff287224 */ /* 0x000fe200078e006b */
[C---:B------:R-:W-:Y:S07]  /*58a0*/  HMMA.16816.F32 R88, R12.reuse, R24, RZ ;  /* 0x000000180c58723c */ /* 0x040fee00000018ff */
[----:B------:R-:W-:Y:S01]  /*58b0*/  IMAD.MOV.U32 R24, RZ, RZ, R106 ;  /* 0x000000ffff187224 */ /* 0x000fe200078e006a */
        /* <DEDUP_REMOVED lines=11> */
[----:B-1----:R-:W-:-:S02]  /*5970*/  FFMA.FTZ R2, R37, c[0x0][0x2d0], -R0 ;  /* 0x0000b40025027a23 */ /* 0x002fc40000010800 */
[----:B------:R-:W1:Y:S02]  /*5980*/  LDSM.16.MT88.4 R36, [R240+0x2100] ;  /* 0x00210000f024783b */ /* 0x000e640000004200 */
[----:B------:R2:W3:Y:S03]  /*5990*/  MUFU.EX2 R250, R2 ;  /* 0x0000000200fa7308 */ /* 0x0004e60000000800 */
[C---:B------:R-:W-:Y:S08]  /*59a0*/  HMMA.16816.F32 R128, R12.reuse, R78, RZ ;  /* 0x0000004e0c80723c */ /* 0x040ff000000018ff */
[----:B------:R-:W-:Y:S01]  /*59b0*/  HMMA.16816.F32 R124, R12, R74, RZ ;  /* 0x0000004a0c7c723c */ /* 0x000fe200000018ff */
[----:B--2---:R-:W-:Y:S01]  /*59c0*/  FFMA.FTZ R2, R44, c[0x0][0x2d0], -R0 ;  /* 0x0000b4002c027a23 */ /* 0x004fe20000010800 */
[----:B---3--:R-:W-:-:S06]  /*59d0*/  F2FP.PACK_AB R5, R250, R208 ;  /* 0x000000d0fa05723e */ /* 0x008fcc00000000ff */
[C---:B------:R-:W-:Y:S01]  /*59e0*/  HMMA.16816.F32 R120, R12.reuse, R70, RZ ;  /* 0x000000460c78723c */ /* 0x040fe200000018ff */
[----:B------:R2:W-:Y:S07]  /*59f0*/  MUFU.EX2 R25, R2 ;  /* 0x0000000200197308 */ /* 0x0005ee0000000800 */
[C---:B------:R-:W-:Y:S01]  /*5a00*/  HMMA.16816.F32 R116, R12.reuse, R66, RZ ;  /* 0x000000420c74723c */ /* 0x040fe200000018ff */
[----:B--2---:R-:W-:Y:S02]  /*5a10*/  FFMA.FTZ R2, R45, c[0x0][0x2d0], -R0 ;  /* 0x0000b4002d027a23 */ /* 0x004fe40000010800 */
[----:B------:R-:W2:Y:S05]  /*5a20*/  LDSM.16.MT88.4 R44, [R238+0x2900] ;  /* 0x00290000ee2c783b */ /* 0x000eaa0000004200 */
[----:B-1----:R-:W-:Y:S01]  /*5a30*/  HMMA.16816.F32 R112, R12, R36, RZ ;  /* 0x000000240c70723c */ /* 0x002fe200000018ff */
[----:B------:R1:W3:Y:S02]  /*5a40*/  MUFU.EX2 R216, R2 ;  /* 0x0000000200d87308 */ /* 0x0002e40000000800 */
[----:B-1----:R-:W-:Y:S01]  /*5a50*/  IMAD.MOV.U32 R2, RZ, RZ, R80 ;  /* 0x000000ffff027224 */ /* 0x002fe200078e0050 */
[----:B---3--:R-:W-:Y:S01]  /*5a60*/  F2FP.PACK_AB R7, R216, R25 ;  /* 0x00000019d807723e */ /* 0x008fe200000000ff */
[----:B------:R-:W1:Y:S03]  /*5a70*/  LDSM.16.MT88.4 R80, [R239+0x2900] ;  /* 0x00290000ef50783b */ /* 0x000e660000004200 */
[----:B------:R-:W-:-:S03]  /*5a80*/  F2FP.PACK_AB R11, R2, R236 ;  /* 0x000000ec020b723e */ /* 0x000fc600000000ff */
[-C--:B------:R-:W-:Y:S08]  /*5a90*/  HMMA.16816.F32 R184, R4, R60.reuse, R96 ;  /* 0x0000003c04b8723c */ /* 0x080ff00000001860 */
[C---:B------:R-:W-:Y:S07]  /*5aa0*/  HMMA.16816.F32 R180, R8.reuse, R60, R100 ;  /* 0x0000003c08b4723c */ /* 0x040fee0000001864 */
[----:B------:R-:W-:Y:S01]  /*5ab0*/  IMAD.MOV.U32 R61, RZ, RZ, R109 ;  /* 0x000000ffff3d7224 */ /* 0x000fe200078e006d */
[----:B------:R-:W-:Y:S01]  /*5ac0*/  HMMA.16816.F32 R192, R8, R28, R92 ;  /* 0x0000001c08c0723c */ /* 0x000fe2000000185c */
[----:B------:R-:W-:-:S07]  /*5ad0*/  MOV R60, R108 ;  /* 0x0000006c003c7202 */ /* 0x000fce0000000f00 */
[----:B------:R-:W-:Y:S07]  /*5ae0*/  HMMA.16816.F32 R188, R4, R28, R88 ;  /* 0x0000001c04bc723c */ /* 0x000fee0000001858 */
[----:B------:R-:W-:Y:S01]  /*5af0*/  MOV R29, R105 ;  /* 0x00000069001d7202 */ /* 0x000fe20000000f00 */
[----:B------:R-:W-:Y:S01]  /*5b00*/  IMAD.MOV.U32 R28, RZ, RZ, R104 ;  /* 0x000000ffff1c7224 */ /* 0x000fe200078e0068 */
[C---:B------:R-:W-:Y:S08]  /*5b10*/  HMMA.16816.F32 R108, R12.reuse, R38, RZ ;  /* 0x000000260c6c723c */ /* 0x040ff000000018ff */
[C---:B------:R-:W-:Y:S08]  /*5b20*/  HMMA.16816.F32 R104, R12.reuse, R32, RZ ;  /* 0x000000200c68723c */ /* 0x040ff000000018ff */
[----:B------:R-:W-:Y:S08]  /*5b30*/  HMMA.16816.F32 R100, R12, R34, RZ ;  /* 0x000000220c64723c */ /* 0x000ff000000018ff */
[C---:B--2---:R-:W-:Y:S08]  /*5b40*/  HMMA.16816.F32 R12, R4.reuse, R44, R148 ;  /* 0x0000002c040c723c */ /* 0x044ff00000001894 */
[----:B------:R-:W-:Y:S07]  /*5b50*/  HMMA.16816.F32 R200, R4, R52, R156 ;  /* 0x0000003404c8723c */ /* 0x000fee000000189c */
[----:B------:R-:W-:Y:S01]  /*5b60*/  IMAD.MOV.U32 R159, RZ, RZ, R196 ;  /* 0x000000ffff9f7224 */ /* 0x000fe200078e00c4 */
[----:B------:R-:W-:Y:S01]  /*5b70*/  HMMA.16816.F32 R92, R16, R72, RZ ;  /* 0x00000048105c723c */ /* 0x000fe200000018ff */
        /* <DEDUP_REMOVED lines=12> */
[----:B------:R-:W-:-:S04]  /*5c40*/  IMAD.MOV.U32 R28, RZ, RZ, R210 ;  /* 0x000000ffff1c7224 */ /* 0x000fc800078e00d2 */
[----:B------:R-:W-:Y:S01]  /*5c50*/  IMAD.MOV.U32 R155, RZ, RZ, R208 ;  /* 0x000000ffff9b7224 */ /* 0x000fe200078e00d0 */
[----:B------:R-:W-:Y:S01]  /*5c60*/  HMMA.16816.F32 R12, R16, R64, RZ ;  /* 0x00000040100c723c */ /* 0x000fe200000018ff */
[----:B------:R-:W-:Y:S01]  /*5c70*/  IMAD.MOV.U32 R154, RZ, RZ, R167 ;  /* 0x000000ffff9a7224 */ /* 0x000fe200078e00a7 */
[----:B------:R-:W-:Y:S01]  /*5c80*/  MOV R152, R166 ;  /* 0x000000a600987202 */ /* 0x000fe20000000f00 */
[----:B------:R-:W-:-:S05]  /*5c90*/  IMAD.MOV.U32 R153, RZ, RZ, R25 ;  /* 0x000000ffff997224 */ /* 0x000fca00078e0019 */
[C---:B------:R-:W-:Y:S08]  /*5ca0*/  HMMA.16816.F32 R208, R4.reuse, R46, R116 ;  /* 0x0000002e04d0723c */ /* 0x040ff00000001874 */
[----:B------:R-:W-:Y:S08]  /*5cb0*/  HMMA.16816.F32 R112, R4, R84, R112 ;  /* 0x000000540470723c */ /* 0x000ff00000001870 */
[----:B------:R-:W-:Y:S08]  /*5cc0*/  HMMA.16816.F32 R116, R8, R44, R12 ;  /* 0x0000002c0874723c */ /* 0x000ff0000000180c */
[C---:B------:R-:W-:Y:S08]  /*5cd0*/  HMMA.16816.F32 R12, R16.reuse, R36, RZ ;  /* 0x00000024100c723c */ /* 0x040ff000000018ff */
[----:B------:R-:W-:Y:S01]  /*5ce0*/  HMMA.16816.F32 R96, R16, R76, RZ ;  /* 0x0000004c1060723c */ /* 0x000fe200000018ff */
[----:B------:R-:W-:Y:S01]  /*5cf0*/  IMAD.MOV.U32 R223, RZ, RZ, R112 ;  /* 0x000000ffffdf7224 */ /* 0x000fe200078e0070 */
[----:B------:R-:W-:Y:S01]  /*5d00*/  MOV R221, R114 ;  /* 0x0000007200dd7202 */ /* 0x000fe20000000f00 */
[----:B------:R-:W-:-:S02]  /*5d10*/  IMAD.MOV.U32 R222, RZ, RZ, R113 ;  /* 0x000000ffffde7224 */ /* 0x000fc400078e0071 */
[----:B------:R-:W-:Y:S02]  /*5d20*/  IMAD.MOV.U32 R220, RZ, RZ, R115 ;  /* 0x000000ffffdc7224 */ /* 0x000fe400078e0073 */
[----:B------:R-:W-:Y:S01]  /*5d30*/  IMAD.MOV.U32 R76, RZ, RZ, R40 ;  /* 0x000000ffff4c7224 */ /* 0x000fe200078e0028 */
[----:B------:R-:W-:Y:S01]  /*5d40*/  MOV R77, R41 ;  /* 0x00000029004d7202 */ /* 0x000fe20000000f00 */
[C---:B------:R-:W-:Y:S08]  /*5d50*/  HMMA.16816.F32 R36, R16.reuse, R38, RZ ;  /* 0x000000261024723c */ /* 0x040ff000000018ff */
[----:B------:R-:W-:Y:S08]  /*5d60*/  HMMA.16816.F32 R40, R16, R42, RZ ;  /* 0x0000002a1028723c */ /* 0x000ff000000018ff */
[----:B------:R-:W-:Y:S01]  /*5d70*/  HMMA.16816.F32 R112, R8, R84, R12 ;  /* 0x000000540870723c */ /* 0x000fe2000000180c */
[----:B------:R-:W2:Y:S06]  /*5d80*/  LDSM.16.MT88.4 R12, [R237+0x1100] ;  /* 0x00110000ed0c783b */ /* 0x000eac0000004200 */
[----:B------:R-:W-:Y:S01]  /*5d90*/  MOV R85, R72 ;  /* 0x0000004800557202 */ /* 0x000fe20000000f00 */
[----:B------:R-:W-:Y:S01]  /*5da0*/  IMAD.MOV.U32 R84, RZ, RZ, R73 ;  /* 0x000000ffff547224 */ /* 0x000fe200078e0049 */
[----:B------:R-:W-:Y:S08]  /*5db0*/  HMMA.16816.F32 R164, R4, R62, R144 ;  /* 0x0000003e04a4723c */ /* 0x000ff00000001890 */
[----:B------:R-:W-:Y:S08]  /*5dc0*/  HMMA.16816.F32 R72, R16, R74, RZ ;  /* 0x0000004a1048723c */ /* 0x000ff000000018ff */
[----:B------:R-:W-:Y:S07]  /*5dd0*/  HMMA.16816.F32 R40, R8, R62, R40 ;  /* 0x0000003e0828723c */ /* 0x000fee0000001828 */
[----:B------:R-:W-:Y:S01]  /*5de0*/  IMAD.MOV.U32 R63, RZ, RZ, R76 ;  /* 0x000000ffff3f7224 */ /* 0x000fe200078e004c */
[----:B------:R-:W-:Y:S01]  /*5df0*/  MOV R62, R77 ;  /* 0x0000004d003e7202 */ /* 0x000fe20000000f00 */
[----:B------:R-:W-:Y:S08]  /*5e00*/  HMMA.16816.F32 R108, R4, R86, R108 ;  /* 0x00000056046c723c */ /* 0x000ff0000000186c */
[----:B------:R-:W-:Y:S08]  /*5e10*/  HMMA.16816.F32 R76, R16, R78, RZ ;  /* 0x0000004e104c723c */ /* 0x000ff000000018ff */
[----:B------:R-:W-:Y:S07]  /*5e20*/  HMMA.16816.F32 R36, R8, R86, R36 ;  /* 0x000000560824723c */ /* 0x000fee0000001824 */
[----:B------:R-:W-:Y:S01]  /*5e30*/  IMAD.MOV.U32 R86, RZ, RZ, R157 ;  /* 0x000000ffff567224 */ /* 0x000fe200078e009d */
[----:B------:R-:W-:Y:S01]  /*5e40*/  MOV R157, R2 ;  /* 0x00000002009d7202 */ /* 0x000fe20000000f00 */
[--C-:B------:R-:W-:Y:S01]  /*5e50*/  FFMA.FTZ R2, R176, c[0x0][0x2d0], -R21.reuse ;  /* 0x0000b400b0027a23 */ /* 0x100fe20000010815 */
[-C--:B------:R-:W-:Y:S08]  /*5e60*/  HMMA.16816.F32 R124, R4, R54.reuse, R124 ;  /* 0x00000036047c723c */ /* 0x080ff0000000187c */
[----:B------:R-:W-:Y:S01]  /*5e70*/  HMMA.16816.F32 R72, R8, R54, R72 ;  /* 0x000000360848723c */ /* 0x000fe20000001848 */
[----:B------:R3:W-:Y:S07]  /*5e80*/  MUFU.EX2 R55, R2 ;  /* 0x0000000200377308 */ /* 0x0007ee0000000800 */
[-C--:B------:R-:W-:Y:S08]  /*5e90*/  HMMA.16816.F32 R160, R4, R56.reuse, R160 ;  /* 0x0000003804a0723c */ /* 0x080ff000000018a0 */
[----:B------:R-:W-:Y:S01]  /*5ea0*/  HMMA.16816.F32 R96, R8, R56, R96 ;  /* 0x000000380860723c */ /* 0x000fe20000001860 */
[----:B---3--:R-:W-:-:S04]  /*5eb0*/  FFMA.FTZ R2, R177, c[0x0][0x2d0], -R21 ;  /* 0x0000b400b1027a23 */ /* 0x008fc80000010815 */
[----:B------:R3:W4:Y:S03]  /*5ec0*/  MUFU.EX2 R57, R2 ;  /* 0x0000000200397308 */ /* 0x0007260000000800 */
[-C--:B------:R-:W-:Y:S08]  /*5ed0*/  HMMA.16816.F32 R128, R4, R58.reuse, R128 ;  /* 0x0000003a0480723c */ /* 0x080ff00000001880 */
[----:B------:R-:W-:Y:S01]  /*5ee0*/  HMMA.16816.F32 R76, R8, R58, R76 ;  /* 0x0000003a084c723c */ /* 0x000fe2000000184c */
[----:B---3--:R-:W-:-:S07]  /*5ef0*/  FFMA.FTZ R2, R178, c[0x0][0x2d0], -R21 ;  /* 0x0000b400b2027a23 */ /* 0x008fce0000010815 */
[----:B------:R-:W-:Y:S01]  /*5f00*/  HMMA.16816.F32 R88, R16, R68, RZ ;  /* 0x000000441058723c */ /* 0x000fe200000018ff */
[----:B------:R3:W-:Y:S07]  /*5f10*/  MUFU.EX2 R58, R2 ;  /* 0x00000002003a7308 */ /* 0x0007ee0000000800 */
[----:B------:R-:W-:Y:S08]  /*5f20*/  HMMA.16816.F32 R92, R8, R52, R92 ;  /* 0x00000034085c723c */ /* 0x000ff0000000185c */
[----:B------:R-:W-:Y:S01]  /*5f30*/  HMMA.16816.F32 R68, R16, R70, RZ ;  /* 0x000000461044723c */ /* 0x000fe200000018ff */
[----:B---3--:R-:W-:-:S04]  /*5f40*/  FFMA.FTZ R2, R179, c[0x0][0x2d0], -R21 ;  /* 0x0000b400b3027a23 */ /* 0x008fc80000010815 */
[----:B------:R3:W-:Y:S03]  /*5f50*/  MUFU.EX2 R59, R2 ;  /* 0x00000002003b7308 */ /* 0x0007e60000000800 */
[----:B-1----:R-:W-:Y:S08]  /*5f60*/  HMMA.16816.F32 R104, R4, R80, R104 ;  /* 0x000000500468723c */ /* 0x002ff00000001868 */
[----:B------:R-:W-:Y:S01]  /*5f70*/  HMMA.16816.F32 R88, R8, R48, R88 ;  /* 0x000000300858723c */ /* 0x000fe20000001858 */
[----:B---3--:R-:W-:-:S02]  /*5f80*/  FFMA.FTZ R2, R174, c[0x0][0x2d0], -R20 ;  /* 0x0000b400ae027a23 */ /* 0x008fc40000010814 */
[----:B------:R-:W-:-:S05]  /*5f90*/  IMAD.MOV.U32 R174, RZ, RZ, R159 ;  /* 0x000000ffffae7224 */ /* 0x000fca00078e009f */
[C---:B------:R-:W-:Y:S01]  /*5fa0*/  HMMA.16816.F32 R140, R4.reuse, R30, R140 ;  /* 0x0000001e048c723c */ /* 0x040fe2000000188c */
[----:B------:R1:W-:Y:S07]  /*5fb0*/  MUFU.EX2 R52, R2 ;  /* 0x0000000200347308 */ /* 0x0003ee0000000800 */
        /* <DEDUP_REMOVED lines=9> */
[----:B-1----:R-:W-:-:S02]  /*6050*/  FFMA.FTZ R2, R175, c[0x0][0x2d0], -R20 ;  /* 0x0000b400af027a23 */ /* 0x002fc40000010814 */
[----:B------:R-:W-:Y:S02]  /*6060*/  IMAD.MOV.U32 R107, RZ, RZ, R155 ;  /* 0x000000ffff6b7224 */ /* 0x000fe400078e009b */
[----:B------:R1:W3:Y:S01]  /*6070*/  MUFU.EX2 R53, R2 ;  /* 0x0000000200357308 */ /* 0x0002e20000000800 */
[----:B------:R-:W-:Y:S02]  /*6080*/  IMAD.MOV.U32 R155, RZ, RZ, R156 ;  /* 0x000000ffff9b7224 */ /* 0x000fe400078e009c */
[----:B------:R-:W-:Y:S01]  /*6090*/  HMMA.16816.F32 R64, R16, R66, RZ ;  /* 0x000000421040723c */ /* 0x000fe200000018ff */
[----:B------:R-:W-:Y:S02]  /*60a0*/  IMAD.MOV.U32 R175, RZ, RZ, R152 ;  /* 0x000000ffffaf7224 */ /* 0x000fe400078e0098 */
[----:B------:R-:W-:Y:S02]  /*60b0*/  IMAD.MOV.U32 R104, RZ, RZ, R223 ;  /* 0x000000ffff687224 */ /* 0x000fe400078e00df */
[----:B------:R-:W-:-:S03]  /*60c0*/  IMAD.MOV.U32 R105, RZ, RZ, R222 ;  /* 0x000000ffff697224 */ /* 0x000fc600078e00de */
[----:B------:R-:W-:Y:S01]  /*60d0*/  HMMA.16816.F32 R4, R16, R32, RZ ;  /* 0x000000201004723c */ /* 0x000fe200000018ff */
[----:B-1----:R-:W-:Y:S02]  /*60e0*/  FFMA.FTZ R2, R173, c[0x0][0x2d0], -R20 ;  /* 0x0000b400ad027a23 */ /* 0x002fe40000010814 */
[----:B------:R-:W-:-:S05]  /*60f0*/  IMAD.MOV.U32 R173, RZ, RZ, R153 ;  /* 0x000000ffffad7224 */ /* 0x000fca00078e0099 */
[----:B------:R-:W-:Y:S01]  /*6100*/  HMMA.16816.F32 R68, R8, R50, R68 ;  /* 0x000000320844723c */ /* 0x000fe20000001844 */
[----:B------:R1:W-:Y:S07]  /*6110*/  MUFU.EX2 R54, R2 ;  /* 0x0000000200367308 */ /* 0x0003ee0000000800 */
[C---:B------:R-:W-:Y:S08]  /*6120*/  HMMA.16816.F32 R24, R16.reuse, R26, RZ ;  /* 0x0000001a1018723c */ /* 0x040ff000000018ff */
[----:B------:R-:W-:Y:S01]  /*6130*/  HMMA.16816.F32 R16, R16, R34, RZ ;  /* 0x000000221010723c */ /* 0x000fe200000018ff */
[----:B-1----:R-:W-:Y:S01]  /*6140*/  FFMA.FTZ R2, R172, c[0x0][0x2d0], -R20 ;  /* 0x0000b400ac027a23 */ /* 0x002fe20000010814 */
[----:B------:R-:W-:-:S03]  /*6150*/  MOV R172, R154 ;  /* 0x0000009a00ac7202 */ /* 0x000fc60000000f00 */
[----:B------:R1:W1:Y:S03]  /*6160*/  MUFU.EX2 R56, R2 ;  /* 0x0000000200387308 */ /* 0x0002660000000800 */
[C---:B------:R-:W-:Y:S08]  /*6170*/  HMMA.16816.F32 R64, R8.reuse, R46, R64 ;  /* 0x0000002e0840723c */ /* 0x040ff00000001840 */
[----:B------:R-:W-:Y:S01]  /*6180*/  HMMA.16816.F32 R100, R8, R80, R4 ;  /* 0x000000500864723c */ /* 0x000fe20000001804 */
[----:B-1----:R-:W-:-:S06]  /*6190*/  FFMA.FTZ R2, R168, c[0x0][0x2d0], -R3 ;  /* 0x0000b400a8027a23 */ /* 0x002fcc0000010803 */
[--C-:B------:R-:W-:Y:S01]  /*61a0*/  FFMA.FTZ R4, R171, c[0x0][0x2d0], -R3.reuse ;  /* 0x0000b400ab047a23 */ /* 0x100fe20000010803 */
[C---:B------:R-:W-:Y:S01]  /*61b0*/  HMMA.16816.F32 R24, R8.reuse, R30, R24 ;  /* 0x0000001e0818723c */ /* 0x040fe20000001818 */
[----:B------:R1:W-:Y:S07]  /*61c0*/  MUFU.EX2 R48, R2 ;  /* 0x0000000200307308 */ /* 0x0003ee0000000800 */
[----:B------:R-:W-:Y:S01]  /*61d0*/  HMMA.16816.F32 R80, R8, R82, R16 ;  /* 0x000000520850723c */ /* 0x000fe20000001810 */
[----:B------:R-:W-:Y:S01]  /*61e0*/  MUFU.EX2 R51, R4 ;  /* 0x0000000400337308 */ /* 0x000fe20000000800 */
[----:B------:R-:W2:Y:S05]  /*61f0*/  LDSM.16.MT88.4 R16, [R238+0x1100] ;  /* 0x00110000ee10783b */ /* 0x000eaa0000004200 */
[----:B----4-:R-:W-:Y:S01]  /*6200*/  F2FP.PACK_AB R8, R57, R55 ;  /* 0x000000373908723e */ /* 0x010fe200000000ff */
[----:B-1----:R-:W-:Y:S01]  /*6210*/  FFMA.FTZ R2, R169, c[0x0][0x2d0], -R3 ;  /* 0x0000b400a9027a23 */ /* 0x002fe20000010803 */
[----:B---3--:R-:W-:-:S02]  /*6220*/  F2FP.PACK_AB R9, R53, R52 ;  /* 0x000000343509723e */ /* 0x008fc400000000ff */
[----:B------:R-:W-:Y:S01]  /*6230*/  F2FP.PACK_AB R10, R59, R58 ;  /* 0x0000003a3b0a723e */ /* 0x000fe200000000ff */
[----:B------:R1:W3:Y:S01]  /*6240*/  MUFU.EX2 R49, R2 ;  /* 0x0000000200317308 */ /* 0x0002e20000000800 */
[----:B------:R-:W-:-:S07]  /*6250*/  F2FP.PACK_AB R11, R56, R54 ;  /* 0x00000036380b723e */ /* 0x000fce00000000ff */
[----:B--2---:R-:W-:Y:S01]  /*6260*/  HMMA.16816.F32 R144, R8, R12, R180 ;  /* 0x0000000c0890723c */ /* 0x004fe200000018b4 */
[----:B-1----:R-:W-:Y:S01]  /*6270*/  FFMA.FTZ R2, R170, c[0x0][0x2d0], -R3 ;  /* 0x0000b400aa027a23 */ /* 0x002fe20000010803 */
[----:B---3--:R-:W-:-:S03]  /*6280*/  F2FP.PACK_AB R4, R49, R48 ;  /* 0x000000303104723e */ /* 0x008fc600000000ff */
[----:B------:R1:W2:Y:S03]  /*6290*/  MUFU.EX2 R50, R2 ;  /* 0x0000000200327308 */ /* 0x0002a60000000800 */
[----:B------:R-:W-:Y:S01]  /*62a0*/  HMMA.16816.F32 R32, R8, R18, R24 ;  /* 0x000000120820723c */ /* 0x000fe20000001818 */
[----:B------:R-:W-:Y:S01]  /*62b0*/  LDSM.16.MT88.4 R24, [R238+0x3100] ;  /* 0x00310000ee18783b */ /* 0x000fe20000004200 */
[----:B-1----:R-:W-:Y:S01]  /*62c0*/  FFMA.FTZ R2, R136, c[0x0][0x2d0], -R0 ;  /* 0x0000b40088027a23 */ /* 0x002fe20000010800 */
[----:B--2---:R-:W-:Y:S01]  /*62d0*/  F2FP.PACK_AB R6, R51, R50 ;  /* 0x000000323306723e */ /* 0x004fe200000000ff */
[----:B------:R-:W-:Y:S02]  /*62e0*/  IMAD.MOV.U32 R136, RZ, RZ, R216 ;  /* 0x000000ffff887224 */ /* 0x000fe400078e00d8 */
[----:B------:R1:W-:Y:S02]  /*62f0*/  MUFU.EX2 R44, R2 ;  /* 0x00000002002c7308 */ /* 0x0003e40000000800 */
[----:B-1----:R-:W-:Y:S01]  /*6300*/  FFMA.FTZ R2, R135, c[0x0][0x2d0], -R0 ;  /* 0x0000b40087027a23 */ /* 0x002fe20000010800 */
[----:B------:R-:W-:-:S05]  /*6310*/  MOV R135, R207 ;  /* 0x000000cf00877202 */ /* 0x000fca0000000f00 */
[----:B------:R1:W2:Y:S02]  /*6320*/  MUFU.EX2 R45, R2 ;  /* 0x00000002002d7308 */ /* 0x0002a40000000800 */
[----:B-1----:R-:W-:Y:S01]  /*6330*/  FFMA.FTZ R2, R133, c[0x0][0x2d0], -R0 ;  /* 0x0000b40085027a23 */ /* 0x002fe20000010800 */
[----:B--2---:R-:W-:Y:S02]  /*6340*/  F2FP.PACK_AB R5, R45, R44 ;  /* 0x0000002c2d05723e */ /* 0x004fe400000000ff */
[----:B------:R-:W-:-:S03]  /*6350*/  MOV R133, R157 ;  /* 0x0000009d00857202 */ /* 0x000fc60000000f00 */
[----:B------:R1:W-:Y:S02]  /*6360*/  MUFU.EX2 R46, R2 ;  /* 0x00000002002e7308 */ /* 0x0003e40000000800 */
[----:B-1----:R-:W-:Y:S02]  /*6370*/  FFMA.FTZ R2, R132, c[0x0][0x2d0], -R0 ;  /* 0x0000b40084027a23 */ /* 0x002fe40000010800 */
[----:B------:R-:W-:-:S04]  /*6380*/  IMAD.MOV.U32 R132, RZ, RZ, R206 ;  /* 0x000000ffff847224 */ /* 0x000fc800078e00ce */
[----:B------:R-:W1:Y:S02]  /*6390*/  MUFU.EX2 R47, R2 ;  /* 0x00000002002f7308 */ /* 0x000e640000000800 */
[----:B-1----:R-:W-:Y:S01]  /*63a0*/  F2FP.PACK_AB R7, R47, R46 ;  /* 0x0000002e2f07723e */ /* 0x002fe200000000ff */
[----:B------:R-:W-:-:S06]  /*63b0*/  IMAD.MOV.U32 R2, RZ, RZ, R158 ;  /* 0x000000ffff027224 */ /* 0x000fcc00078e009e */
[C---:B------:R-:W-:Y:S07]  /*63c0*/  HMMA.16816.F32 R156, R4.reuse, R12, R184 ;  /* 0x0000000c049c723c */ /* 0x040fee00000018b8 */
[----:B------:R-:W-:Y:S01]  /*63d0*/  IMAD.MOV.U32 R186, RZ, RZ, R28 ;  /* 0x000000ffffba7224 */ /* 0x000fe200078e001c */
[----:B------:R-:W-:Y:S01]  /*63e0*/  HMMA.16816.F32 R164, R4, R14, R164 ;  /* 0x0000000e04a4723c */ /* 0x000fe200000018a4 */
[----:B------:R-:W-:Y:S01]  /*63f0*/  IMAD.MOV.U32 R184, RZ, RZ, R29 ;  /* 0x000000ffffb87224 */ /* 0x000fe200078e001d */
[----:B------:R-:W-:Y:S01]  /*6400*/  MOV R187, R155 ;  /* 0x0000009b00bb7202 */ /* 0x000fe20000000f00 */
[----:B------:R-:W-:-:S05]  /*6410*/  IMAD.MOV.U32 R185, RZ, RZ, R205 ;  /* 0x000000ffffb97224 */ /* 0x000fca00078e00cd */
[C---:B------:R-:W-:Y:S01]  /*6420*/  HMMA.16816.F32 R28, R8.reuse, R14, R40 ;  /* 0x0000000e081c723c */ /* 0x040fe20000001828 */
[----:B------:R-:W1:Y:S07]  /*6430*/  LDSM.16.MT88.4 R12, [R240+0x1100] ;  /* 0x00110000f00c783b */ /* 0x000e6e0000004200 */
[-C--:B------:R-:W-:Y:S08]  /*6440*/  HMMA.16816.F32 R152, R8, R16.reuse, R192 ;  /* 0x000000100898723c */ /* 0x080ff000000018c0 */
[C---:B------:R-:W-:Y:S08]  /*6450*/  HMMA.16816.F32 R176, R4.reuse, R16, R188 ;  /* 0x0000001004b0723c */ /* 0x040ff000000018bc */
[----:B------:R-:W-:Y:S01]  /*6460*/  HMMA.16816.F32 R188, R4, R18, R140 ;  /* 0x0000001204bc723c */ /* 0x000fe2000000188c */
[----:B------:R-:W2:Y:S06]  /*6470*/  LDSM.16.MT88.4 R16, [R239+0x1100] ;  /* 0x00110000ef10783b */ /* 0x000eac0000004200 */
[----:B------:R-:W-:Y:S01]  /*6480*/  MOV R143, R107 ;  /* 0x0000006b008f7202 */ /* 0x000fe20000000f00 */
[----:B------:R-:W-:Y:S01]  /*6490*/  IMAD.MOV.U32 R107, RZ, RZ, R220 ;  /* 0x000000ffff6b7224 */ /* 0x000fe200078e00dc */
[----:B------:R-:W-:Y:S01]  /*64a0*/  MOV R141, R218 ;  /* 0x000000da008d7202 */ /* 0x000fe20000000f00 */
[----:B------:R-:W-:-:S02]  /*64b0*/  IMAD.MOV.U32 R140, RZ, RZ, R219 ;  /* 0x000000ffff8c7224 */ /* 0x000fc400078e00db */
[----:B------:R-:W-:Y:S01]  /*64c0*/  IMAD.MOV.U32 R142, RZ, RZ, R217 ;  /* 0x000000ffff8e7224 */ /* 0x000fe200078e00d9 */
[-C--:B-1----:R-:W-:Y:S07]  /*64d0*/  HMMA.16816.F32 R192, R4, R12.reuse, R160 ;  /* 0x0000000c04c0723c */ /* 0x082fee00000018a0 */
[----:B------:R-:W-:Y:S01]  /*64e0*/  IMAD.MOV.U32 R160, RZ, RZ, R199 ;  /* 0x000000ffffa07224 */ /* 0x000fe200078e00c7 */
[----:B------:R-:W-:Y:S01]  /*64f0*/  MOV R162, R197 ;  /* 0x000000c500a27202 */ /* 0x000fe20000000f00 */
[----:B------:R-:W-:Y:S01]  /*6500*/  IMAD.MOV.U32 R161, RZ, RZ, R198 ;  /* 0x000000ffffa17224 */ /* 0x000fe200078e00c6 */
[----:B------:R-:W-:Y:S01]  /*6510*/  HMMA.16816.F32 R168, R8, R12, R96 ;  /* 0x0000000c08a8723c */ /* 0x000fe20000001860 */
[----:B------:R-:W-:-:S06]  /*6520*/  IMAD.MOV.U32 R163, RZ, RZ, R196 ;  /* 0x000000ffffa37224 */ /* 0x000fcc00078e00c4 */
[----:B------:R-:W-:Y:S01]  /*6530*/  MOV R99, R204 ;  /* 0x000000cc00637202 */ /* 0x000fe20000000f00 */
[-C--:B------:R-:W-:Y:S01]  /*6540*/  HMMA.16816.F32 R196, R4, R14.reuse, R128 ;  /* 0x0000000e04c4723c */ /* 0x080fe20000001880 */
[----:B------:R-:W-:Y:S01]  /*6550*/  MOV R96, R140 ;  /* 0x0000008c00607202 */ /* 0x000fe20000000f00 */
[----:B------:R-:W-:Y:S02]  /*6560*/  IMAD.MOV.U32 R97, RZ, RZ, R141 ;  /* 0x000000ffff617224 */ /* 0x000fe400078e008d */
[----:B------:R-:W-:Y:S01]  /*6570*/  IMAD.MOV.U32 R140, RZ, RZ, R184 ;  /* 0x000000ffff8c7224 */ /* 0x000fe200078e00b8 */
[----:B------:R-:W-:Y:S01]  /*6580*/  MOV R184, R175 ;  /* 0x000000af00b87202 */ /* 0x000fe20000000f00 */
[----:B------:R-:W-:Y:S01]  /*6590*/  IMAD.MOV.U32 R98, RZ, RZ, R142 ;  /* 0x000000ffff627224 */ /* 0x000fe200078e008e */
[----:B------:R-:W-:Y:S01]  /*65a0*/  MOV R142, R187 ;  /* 0x000000bb008e7202 */ /* 0x000fe20000000f00 */
[----:B------:R-:W-:Y:S01]  /*65b0*/  HMMA.16816.F32 R76, R8, R14, R76 ;  /* 0x0000000e084c723c */ /* 0x000fe2000000184c */
[----:B------:R-:W1:Y:S01]  /*65c0*/  LDSM.16.MT88.4 R12, [R237+0x3100] ;  /* 0x00310000ed0c783b */ /* 0x000e620000004200 */
[----:B------:R-:W-:-:S02]  /*65d0*/  IMAD.MOV.U32 R141, RZ, RZ, R186 ;  /* 0x000000ffff8d7224 */ /* 0x000fc400078e00ba */
[----:B------:R-:W-:-:S04]  /*65e0*/  IMAD.MOV.U32 R175, RZ, RZ, R63 ;  /* 0x000000ffffaf7224 */ /* 0x000fc800078e003f */
[----:B--2---:R-:W-:Y:S01]  /*65f0*/  HMMA.16816.F32 R220, R8, R18, R72 ;  /* 0x0000001208dc723c */ /* 0x004fe20000001848 */
[----:B------:R-:W-:Y:S01]  /*6600*/  IMAD.MOV.U32 R186, RZ, RZ, R173 ;  /* 0x000000ffffba7224 */ /* 0x000fe200078e00ad */
[----:B------:R-:W-:-:S06]  /*6610*/  MOV R173, R62 ;  /* 0x0000003e00ad7202 */ /* 0x000fcc0000000f00 */
[-C--:B------:R-:W-:Y:S08]  /*6620*/  HMMA.16816.F32 R180, R8, R16.reuse, R92 ;  /* 0x0000001008b4723c */ /* 0x080ff0000000185c */
[C---:B------:R-:W-:Y:S08]  /*6630*/  HMMA.16816.F32 R200, R4.reuse, R16, R200 ;  /* 0x0000001004c8723c */ /* 0x040ff000000018c8 */
[----:B------:R-:W-:Y:S01]  /*6640*/  HMMA.16816.F32 R204, R4, R18, R124 ;  /* 0x0000001204cc723c */ /* 0x000fe2000000187c */
[----:B------:R-:W-:Y:S01]  /*6650*/  LDSM.16.MT88.4 R16, [R240+0x3100] ;  /* 0x00310000f010783b */ /* 0x000fe20000004200 */
[----:B------:R-:W-:Y:S01]  /*6660*/  IMAD.MOV.U32 R129, RZ, RZ, R96 ;  /* 0x000000ffff817224 */ /* 0x000fe200078e0060 */
[----:B------:R-:W-:Y:S01]  /*6670*/  MOV R130, R97 ;  /* 0x0000006100827202 */ /* 0x000fe20000000f00 */
[----:B------:R-:W-:-:S02]  /*6680*/  IMAD.MOV.U32 R187, RZ, RZ, R86 ;  /* 0x000000ffffbb7224 */ /* 0x000fc400078e0056 */
[----:B------:R-:W-:Y:S02]  /*6690*/  IMAD.MOV.U32 R63, RZ, RZ, R61 ;  /* 0x000000ffff3f7224 */ /* 0x000fe400078e003d */
[-C--:B-1----:R-:W-:Y:S08]  /*66a0*/  HMMA.16816.F32 R72, R4, R12.reuse, R212 ;  /* 0x0000000c0448723c */ /* 0x082ff000000018d4 */
[----:B------:R-:W-:Y:S08]  /*66b0*/  HMMA.16816.F32 R216, R8, R12, R88 ;  /* 0x0000000c08d8723c */ /* 0x000ff00000001858 */
[----:B------:R-:W-:Y:S01]  /*66c0*/  HMMA.16816.F32 R40, R4, R14, R120 ;  /* 0x0000000e0428723c */ /* 0x000fe20000001878 */
[----:B------:R-:W-:Y:S01]  /*66d0*/  MOV R96, R140 ;  /* 0x0000008c00607202 */ /* 0x000fe20000000f00 */
[----:B------:R-:W-:Y:S01]  /*66e0*/  IMAD.MOV.U32 R86, RZ, RZ, R84 ;  /* 0x000000ffff567224 */ /* 0x000fe200078e0054 */
[----:B------:R-:W-:Y:S01]  /*66f0*/  MOV R84, R251 ;  /* 0x000000fb00547202 */ /* 0x000fe20000000f00 */
[----:B------:R-:W-:-:S02]  /*6700*/  IMAD.MOV.U32 R62, RZ, RZ, R60 ;  /* 0x000000ffff3e7224 */ /* 0x000fc400078e003c */
[----:B------:R-:W-:Y:S02]  /*6710*/  IMAD.MOV.U32 R131, RZ, RZ, R98 ;  /* 0x000000ffff837224 */ /* 0x000fe400078e0062 */
[----:B------:R-:W-:Y:S01]  /*6720*/  IMAD.MOV.U32 R97, RZ, RZ, R141 ;  /* 0x000000ffff617224 */ /* 0x000fe200078e008d */
[----:B------:R-:W-:Y:S01]  /*6730*/  HMMA.16816.F32 R212, R8, R14, R68 ;  /* 0x0000000e08d4723c */ /* 0x000fe20000001844 */
[----:B------:R-:W1:Y:S07]  /*6740*/  LDSM.16.MT88.4 R12, [R239+0x3100] ;  /* 0x00310000ef0c783b */ /* 0x000e6e0000004200 */
[----:B------:R-:W-:Y:S01]  /*6750*/  HMMA.16816.F32 R88, R4, R24, R160 ;  /* 0x000000180458723c */ /* 0x000fe200000018a0 */
[----:B------:R-:W-:Y:S01]  /*6760*/  IMAD.MOV.U32 R140, RZ, RZ, R184 ;  /* 0x000000ffff8c7224 */ /* 0x000fe200078e00b8 */
[----:B------:R-:W-:Y:S01]  /*6770*/  MOV R61, R248 ;  /* 0x000000f8003d7202 */ /* 0x000fe20000000f00 */
[----:B------:R-:W-:Y:S01]  /*6780*/  FFMA.FTZ R2, R2, c[0x0][0x2d0], -R21 ;  /* 0x0000b40002027a23 */ /* 0x000fe20000010815 */
[----:B------:R-:W-:Y:S01]  /*6790*/  UIMAD.WIDE.U32 UR20, UR10, UR4, URZ ;  /* 0x000000040a1472a5 */ /* 0x000fe2000f8e003f */
[----:B------:R2:W5:Y:S02]  /*67a0*/  LDL.LU R251, [R1+0xbc] ;  /* 0x0000bc0001fb7983 */ /* 0x0005640000300800 */
[----:B------:R-:W-:Y:S01]  /*67b0*/  IMAD.MOV.U32 R163, RZ, RZ, R99 ;  /* 0x000000ffffa37224 */ /* 0x000fe200078e0063 */
[----:B------:R-:W-:Y:S01]  /*67c0*/  MOV R99, R143 ;  /* 0x0000008f00637202 */ /* 0x000fe20000000f00 */
        /* <DEDUP_REMOVED lines=13> */
[----:B------:R-:W-:Y:S02]  /*68a0*/  IMAD.MOV.U32 R85, RZ, RZ, R250 ;  /* 0x000000ffff557224 */ /* 0x000fe400078e00fa */
[----:B------:R-:W-:Y:S01]  /*68b0*/  IMAD.MOV.U32 R184, RZ, RZ, R86 ;  /* 0x000000ffffb87224 */ /* 0x000fe200078e0056 */
[----:B------:R-:W-:Y:S01]  /*68c0*/  MOV R86, R84 ;  /* 0x0000005400567202 */ /* 0x000fe20000000f00 */
[----:B------:R-:W-:Y:S02]  /*68d0*/  IMAD.MOV.U32 R173, RZ, RZ, R62 ;  /* 0x000000ffffad7224 */ /* 0x000fe400078e003e */
[----:B------:R-:W-:Y:S02]  /*68e0*/  IMAD.MOV.U32 R175, RZ, RZ, R63 ;  /* 0x000000ffffaf7224 */ /* 0x000fe400078e003f */
        /* <DEDUP_REMOVED lines=8> */
[----:B------:R-:W-:-:S05]  /*6970*/  IMAD.MOV.U32 R87, RZ, RZ, R85 ;  /* 0x000000ffff577224 */ /* 0x000fca00078e0055 */
[----:B------:R-:W-:Y:S01]  /*6980*/  HMMA.16816.F32 R108, R4, R18, R108 ;  /* 0x00000012046c723c */ /* 0x000fe2000000186c */
[----:B------:R-:W-:Y:S01]  /*6990*/  IMAD.MOV.U32 R127, RZ, RZ, R173 ;  /* 0x000000ffff7f7224 */ /* 0x000fe200078e00ad */
[----:B------:R-:W-:Y:S01]  /*69a0*/  MOV R129, R86 ;  /* 0x0000005600817202 */ /* 0x000fe20000000f00 */
[----:B------:R-:W-:-:S05]  /*69b0*/  IMAD.MOV.U32 R128, RZ, RZ, R175 ;  /* 0x000000ffff807224 */ /* 0x000fca00078e00af */
[----:B------:R-:W-:Y:S01]  /*69c0*/  HMMA.16816.F32 R36, R8, R18, R36 ;  /* 0x000000120824723c */ /* 0x000fe20000001824 */
[----:B------:R-:W-:Y:S01]  /*69d0*/  IMAD.MOV.U32 R70, RZ, RZ, R71 ;  /* 0x000000ffff467224 */ /* 0x000fe200078e0047 */
[----:B------:R1:W-:Y:S01]  /*69e0*/  MUFU.EX2 R19, R2 ;  /* 0x0000000200137308 */ /* 0x0003e20000000800 */
[----:B------:R-:W-:Y:S02]  /*69f0*/  IMAD.MOV.U32 R85, RZ, RZ, R246 ;  /* 0x000000ffff557224 */ /* 0x000fe400078e00f6 */
[----:B------:R-:W-:-:S03]  /*6a00*/  IMAD.MOV.U32 R161, RZ, RZ, R163 ;  /* 0x000000ffffa17224 */ /* 0x000fc600078e00a3 */
        /* <DEDUP_REMOVED lines=9> */
[----:B------:R-:W-:Y:S01]  /*6aa0*/  HMMA.16816.F32 R104, R4, R16, R104 ;  /* 0x000000100468723c */ /* 0x000fe20000001868 */
[----:B-1----:R-:W-:Y:S01]  /*6ab0*/  FFMA.FTZ R2, R69, c[0x0][0x2d0], -R21 ;  /* 0x0000b40045027a23 */ /* 0x002fe20000010815 */
[----:B------:R-:W-:Y:S01]  /*6ac0*/  @UP1 USHF.R.U32.HI UR10, URZ, UR5, UR21 ;  /* 0x000000053f0a1299 */ /* 0x000fe20008011615 */
[----:B------:R-:W-:Y:S01]  /*6ad0*/  IMAD.MOV.U32 R69, RZ, RZ, R70 ;  /* 0x000000ffff457224 */ /* 0x000fe200078e0046 */
[----:B------:R2:W5:Y:S01]  /*6ae0*/  LDL.LU R250, [R1+0xb8] ;  /* 0x0000b80001fa7983 */ /* 0x0005620000300800 */
[----:B------:R-:W-:-:S02]  /*6af0*/  IMAD.MOV.U32 R160, RZ, RZ, R85 ;  /* 0x000000ffffa07224 */ /* 0x000fc400078e0055 */
[----:B------:R-:W-:Y:S01]  /*6b00*/  IMAD.MOV.U32 R70, RZ, RZ, R71 ;  /* 0x000000ffff467224 */ /* 0x000fe200078e0047 */
[----:B------:R-:W-:Y:S01]  /*6b10*/  MOV R71, R124 ;  /* 0x0000007c00477202 */ /* 0x000fe20000000f00 */
[----:B------:R-:W-:Y:S02]  /*6b20*/  IMAD.MOV.U32 R128, RZ, RZ, R129 ;  /* 0x000000ffff807224 */ /* 0x000fe400078e0081 */
[----:B------:R-:W-:Y:S02]  /*6b30*/  IMAD.MOV.U32 R84, RZ, RZ, R247 ;  /* 0x000000ffff547224 */ /* 0x000fe400078e00f7 */
[----:B------:R-:W-:Y:S02]  /*6b40*/  IMAD.MOV.U32 R163, RZ, RZ, R184 ;  /* 0x000000ffffa37224 */ /* 0x000fe400078e00b8 */
[----:B------:R-:W-:Y:S01]  /*6b50*/  IMAD.MOV.U32 R99, RZ, RZ, R87 ;  /* 0x000000ffff637224 */ /* 0x000fe200078e0057 */
[----:B------:R-:W-:Y:S01]  /*6b60*/  MOV R60, R245 ;  /* 0x000000f5003c7202 */ /* 0x000fe20000000f00 */
[----:B------:R-:W-:Y:S01]  /*6b70*/  IMAD.MOV.U32 R129, RZ, RZ, R130 ;  /* 0x000000ffff817224 */ /* 0x000fe200078e0082 */
[----:B------:R-:W-:Y:S01]  /*6b80*/  MOV R130, R131 ;  /* 0x0000008300827202 */ /* 0x000fe20000000f00 */
[----:B------:R-:W-:-:S02]  /*6b90*/  IMAD.MOV.U32 R124, RZ, RZ, R125 ;  /* 0x000000ffff7c7224 */ /* 0x000fc400078e007d */
[----:B------:R-:W-:Y:S01]  /*6ba0*/  IMAD.MOV.U32 R61, RZ, RZ, R244 ;  /* 0x000000ffff3d7224 */ /* 0x000fe200078e00f4 */
[----:B------:R-:W-:Y:S01]  /*6bb0*/  HMMA.16816.F32 R208, R8, R26, R64 ;  /* 0x0000001a08d0723c */ /* 0x000fe20000001840 */
[----:B------:R-:W-:Y:S01]  /*6bc0*/  IMAD.MOV.U32 R125, RZ, RZ, R126 ;  /* 0x000000ffff7d7224 */ /* 0x000fe200078e007e */
[----:B------:R-:W-:Y:S01]  /*6bd0*/  MOV R126, R127 ;  /* 0x0000007f007e7202 */ /* 0x000fe20000000f00 */
[----:B------:R-:W-:-:S05]  /*6be0*/  IMAD.MOV.U32 R131, RZ, RZ, R160 ;  /* 0x000000ffff837224 */ /* 0x000fca00078e00a0 */
[----:B------:R-:W-:Y:S01]  /*6bf0*/  HMMA.16816.F32 R140, R8, R16, R112 ;  /* 0x00000010088c723c */ /* 0x000fe20000001870 */
[----:B------:R-:W-:Y:S01]  /*6c00*/  IMAD.MOV.U32 R160, RZ, RZ, R161 ;  /* 0x000000ffffa07224 */ /* 0x000fe200078e00a1 */
[----:B------:R-:W-:Y:S01]  /*6c10*/  MOV R161, R185 ;  /* 0x000000b900a17202 */ /* 0x000fe20000000f00 */
[----:B------:R-:W-:Y:S02]  /*6c20*/  IMAD.MOV.U32 R127, RZ, RZ, R128 ;  /* 0x000000ffff7f7224 */ /* 0x000fe400078e0080 */
[----:B------:R-:W-:Y:S01]  /*6c30*/  IMAD.MOV.U32 R175, RZ, RZ, R243 ;  /* 0x000000ffffaf7224 */ /* 0x000fe200078e00f3 */
[----:B------:R-:W-:Y:S01]  /*6c40*/  UIADD3 UR10, UR10, UR7, -UR12 ;  /* 0x000000070a0a7290 */ /* 0x000fe2000fffe80c */
        /* <DEDUP_REMOVED lines=15> */
[----:B------:R1:W3:Y:S01]  /*6d40*/  MUFU.EX2 R22, R2 ;  /* 0x0000000200167308 */ /* 0x0002e20000000800 */
[----:B------:R-:W-:Y:S01]  /*6d50*/  MOV R135, R242 ;  /* 0x000000f200877202 */ /* 0x000fe20000000f00 */
[----:B------:R-:W-:Y:S04]  /*6d60*/  LDSM.16.MT88.4 R80, [R237+0x3900] ;  /* 0x00390000ed50783b */ /* 0x000fe80000004200 */
[----:B------:R-:W-:Y:S01]  /*6d70*/  LDSM.16.MT88.4 R112, [R240+0x3900] ;  /* 0x00390000f070783b */ /* 0x000fe20000004200 */
[----:B------:R-:W-:-:S03]  /*6d80*/  USHF.R.S32.HI UR4, URZ, 0x1f, UR10 ;  /* 0x0000001f3f047899 */ /* 0x000fc6000801140a */
[----:B------:R2:W5:Y:S01]  /*6d90*/  LDL.LU R248, [R1+0xb0] ;  /* 0x0000b00001f87983 */ /* 0x0005620000300800 */
[----:B-1----:R-:W-:Y:S01]  /*6da0*/  FFMA.FTZ R2, R69, c[0x0][0x2d0], -R21 ;  /* 0x0000b40045027a23 */ /* 0x002fe20000010815 */
[----:B------:R-:W-:Y:S01]  /*6db0*/  HMMA.16816.F32 R84, R8, R24, R116 ;  /* 0x000000180854723c */ /* 0x000fe20000001874 */
[----:B------:R-:W-:-:S07]  /*6dc0*/  IMAD.MOV.U32 R69, RZ, RZ, R70 ;  /* 0x000000ffff457224 */ /* 0x000fce00078e0046 */
[----:B------:R-:W-:Y:S01]  /*6dd0*/  HMMA.16816.F32 R60, R4, R14, R148 ;  /* 0x0000000e043c723c */ /* 0x000fe20000001894 */
        /* <DEDUP_REMOVED lines=14> */
[----:B------:R1:W-:Y:S01]  /*6ec0*/  MUFU.EX2 R23, R2 ;  /* 0x0000000200177308 */ /* 0x0003e20000000800 */
[----:B------:R-:W4:Y:S01]  /*6ed0*/  LDSM.16.MT88.4 R148, [R237+0x1900] ;  /* 0x00190000ed94783b */ /* 0x000f220000004200 */
[----:B------:R-:W-:-:S03]  /*6ee0*/  ULEA.HI UR4, UR4, UR10, URZ, 0x6 ;  /* 0x0000000a04047291 */ /* 0x000fc6000f8f303f */
[----:B------:R2:W5:Y:S01]  /*6ef0*/  LDL.LU R247, [R1+0xac] ;  /* 0x0000ac0001f77983 */ /* 0x0005620000300800 */
[----:B-1----:R-:W-:Y:S01]  /*6f00*/  FFMA.FTZ R2, R69, c[0x0][0x2d0], -R21 ;  /* 0x0000b40045027a23 */ /* 0x002fe20000010815 */
[----:B------:R-:W-:Y:S01]  /*6f10*/  MOV R69, R70 ;  /* 0x0000004600457202 */ /* 0x000fe20000000f00 */
[----:B------:R-:W-:Y:S01]  /*6f20*/  IMAD.MOV.U32 R70, RZ, RZ, R71 ;  /* 0x000000ffff467224 */ /* 0x000fe200078e0047 */
[----:B------:R2:W5:Y:S01]  /*6f30*/  LDL.LU R246, [R1+0xa8] ;  /* 0x0000a80001f67983 */ /* 0x0005620000300800 */
[----:B------:R1:W-:Y:S01]  /*6f40*/  MUFU.EX2 R24, R2 ;  /* 0x0000000200187308 */ /* 0x0003e20000000800 */
[----:B------:R-:W-:Y:S01]  /*6f50*/  MOV R71, R124 ;  /* 0x0000007c00477202 */ /* 0x000fe20000000f00 */
[----:B------:R-:W-:Y:S01]  /*6f60*/  IMAD.MOV.U32 R124, RZ, RZ, R125 ;  /* 0x000000ffff7c7224 */ /* 0x000fe200078e007d */
[----:B------:R-:W-:Y:S01]  /*6f70*/  MOV R125, R126 ;  /* 0x0000007e007d7202 */ /* 0x000fe20000000f00 */
[----:B------:R-:W-:Y:S01]  /*6f80*/  IMAD.MOV.U32 R126, RZ, RZ, R127 ;  /* 0x000000ffff7e7224 */ /* 0x000fe200078e007f */
[----:B------:R2:W5:Y:S01]  /*6f90*/  LDL.LU R245, [R1+0xa4] ;  /* 0x0000a40001f57983 */ /* 0x0005620000300800 */
[----:B-1----:R-:W-:Y:S01]  /*6fa0*/  FFMA.FTZ R2, R69, c[0x0][0x2d0], -R20 ;  /* 0x0000b40045027a23 */ /* 0x002fe20000010814 */
[----:B------:R-:W-:Y:S01]  /*6fb0*/  MOV R69, R70 ;  /* 0x0000004600457202 */ /* 0x000fe20000000f00 */
[----:B------:R-:W-:Y:S01]  /*6fc0*/  IMAD.MOV.U32 R70, RZ, RZ, R71 ;  /* 0x000000ffff467224 */ /* 0x000fe200078e0047 */
[----:B------:R-:W-:Y:S01]  /*6fd0*/  MOV R127, R128 ;  /* 0x00000080007f7202 */ /* 0x000fe20000000f00 */
[----:B------:R1:W-:Y:S01]  /*6fe0*/  MUFU.EX2 R15, R2 ;  /* 0x00000002000f7308 */ /* 0x0003e20000000800 */
[----:B------:R-:W-:Y:S01]  /*6ff0*/  MOV R71, R126 ;  /* 0x0000007e00477202 */ /* 0x000fe20000000f00 */
[----:B------:R-:W-:-:S02]  /*7000*/  FADD.FTZ R5, R230, R229 ;  /* 0x000000e5e6057221 */ /* 0x000fc40000010000 */
[----:B------:R-:W-:Y:S02]  /*7010*/  FADD.FTZ R4, R227, R226 ;  /* 0x000000e2e3047221 */ /* 0x000fe40000010000 */
[----:B------:R-:W-:Y:S01]  /*7020*/  FADD.FTZ R8, R225, R224 ;  /* 0x000000e0e1087221 */ /* 0x000fe20000010000 */
[----:B------:R-:W-:Y:S01]  /*7030*/  USHF.R.S32.HI UR5, URZ, 0x6, UR4 ;  /* 0x000000063f057899 */ /* 0x000fe20008011404 */
[----:B------:R2:W5:Y:S01]  /*7040*/  LDL.LU R244, [R1+0xa0] ;  /* 0x0000a00001f47983 */ /* 0x0005620000300800 */
[----:B-1----:R-:W-:Y:S02]  /*7050*/  FFMA.FTZ R2, R69, c[0x0][0x2d0], -R20 ;  /* 0x0000b40045027a23 */ /* 0x002fe40000010814 */
[----:B------:R-:W-:Y:S02]  /*7060*/  IMAD.MOV.U32 R126, RZ, RZ, R127 ;  /* 0x000000ffff7e7224 */ /* 0x000fe400078e007f */
[----:B------:R-:W-:Y:S01]  /*7070*/  IMAD.MOV.U32 R128, RZ, RZ, R129 ;  /* 0x000000ffff807224 */ /* 0x000fe200078e0081 */
[----:B------:R1:W1:Y:S01]  /*7080*/  MUFU.EX2 R17, R2 ;  /* 0x0000000200117308 */ /* 0x0002620000000800 */
[----:B------:R-:W-:Y:S01]  /*7090*/  FADD.FTZ R25, R234, R5 ;  /* 0x00000005ea197221 */ /* 0x000fe20000010000 */
[----:B------:R-:W-:Y:S01]  /*70a0*/  MOV R226, R131 ;  /* 0x0000008300e27202 */ /* 0x000fe20000000f00 */
[----:B------:R-:W-:-:S02]  /*70b0*/  IMAD.MOV.U32 R230, RZ, RZ, R130 ;  /* 0x000000ffffe67224 */ /* 0x000fc400078e0082 */
[----:B------:R-:W-:Y:S01]  /*70c0*/  IMAD.MOV.U32 R225, RZ, RZ, R98 ;  /* 0x000000ffffe17224 */ /* 0x000fe200078e0062 */
[----:B------:R-:W-:Y:S01]  /*70d0*/  MOV R224, R97 ;  /* 0x0000006100e07202 */ /* 0x000fe20000000f00 */
[----:B------:R-:W-:Y:S01]  /*70e0*/  IMAD.MOV.U32 R227, RZ, RZ, R96 ;  /* 0x000000ffffe37224 */ /* 0x000fe200078e0060 */
[----:B------:R2:W5:Y:S01]  /*70f0*/  LDL.LU R243, [R1+0x9c] ;  /* 0x00009c0001f37983 */ /* 0x0005620000300800 */
[--C-:B-1----:R-:W-:Y:S01]  /*7100*/  FFMA.FTZ R2, R70, c[0x0][0x2d0], -R20.reuse ;  /* 0x0000b40046027a23 */ /* 0x102fe20000010814 */
[----:B------:R-:W-:Y:S02]  /*7110*/  MOV R127, R128 ;  /* 0x00000080007f7202 */ /* 0x000fe40000000f00 */
[----:B------:R2:W5:Y:S01]  /*7120*/  LDL.LU R242, [R1+0x98] ;  /* 0x0000980001f27983 */ /* 0x0005620000300800 */
[----:B------:R1:W-:Y:S02]  /*7130*/  MUFU.EX2 R21, R2 ;  /* 0x0000000200157308 */ /* 0x0003e40000000800 */
[----:B-1----:R-:W-:-:S06]  /*7140*/  FFMA.FTZ R2, R71, c[0x0][0x2d0], -R20 ;  /* 0x0000b40047027a23 */ /* 0x002fcc0000010814 */
[----:B------:R1:W1:Y:S02]  /*7150*/  MUFU.EX2 R20, R2 ;  /* 0x0000000200147308 */ /* 0x0002640000000800 */
[----:B-1----:R-:W-:-:S06]  /*7160*/  FFMA.FTZ R2, R124, c[0x0][0x2d0], -R3 ;  /* 0x0000b4007c027a23 */ /* 0x002fcc0000010803 */
[----:B------:R1:W-:Y:S02]  /*7170*/  MUFU.EX2 R11, R2 ;  /* 0x00000002000b7308 */ /* 0x0003e40000000800 */
[----:B-1----:R-:W-:-:S06]  /*7180*/  FFMA.FTZ R2, R125, c[0x0][0x2d0], -R3 ;  /* 0x0000b4007d027a23 */ /* 0x002fcc0000010803 */
[----:B------:R1:W1:Y:S02]  /*7190*/  MUFU.EX2 R14, R2 ;  /* 0x00000002000e7308 */ /* 0x0002640000000800 */
[----:B-1----:R-:W-:-:S06]  /*71a0*/  FFMA.FTZ R2, R126, c[0x0][0x2d0], -R3 ;  /* 0x0000b4007e027a23 */ /* 0x002fcc0000010803 */
[----:B------:R1:W-:Y:S01]  /*71b0*/  MUFU.EX2 R16, R2 ;  /* 0x0000000200107308 */ /* 0x0003e20000000800 */
[----:B------:R-:W-:Y:S02]  /*71c0*/  FFMA.FTZ R3, R127, c[0x0][0x2d0], -R3 ;  /* 0x0000b4007f037a23 */ /* 0x000fe40000010803 */
[----:B-1----:R-:W-:-:S05]  /*71d0*/  FFMA.FTZ R2, R235, c[0x0][0x2d0], -R0 ;  /* 0x0000b400eb027a23 */ /* 0x002fca0000010800 */
[----:B------:R1:W-:Y:S01]  /*71e0*/  MUFU.EX2 R9, R2 ;  /* 0x0000000200097308 */ /* 0x0003e20000000800 */
[----:B------:R-:W-:Y:S01]  /*71f0*/  MOV R129, R160 ;  /* 0x000000a000817202 */ /* 0x000fe20000000f00 */
[----:B-1----:R-:W-:-:S06]  /*7200*/  FFMA.FTZ R2, R233, c[0x0][0x2d0], -R0 ;  /* 0x0000b400e9027a23 */ /* 0x002fcc0000010800 */
[----:B------:R1:W1:Y:S01]  /*7210*/  MUFU.EX2 R10, R2 ;  /* 0x00000002000a7308 */ /* 0x0002620000000800 */
[----:B------:R-:W-:Y:S01]  /*7220*/  IMAD.MOV.U32 R160, RZ, RZ, R161 ;  /* 0x000000ffffa07224 */ /* 0x000fe200078e00a1 */
[----:B------:R-:W-:-:S06]  /*7230*/  MOV R161, R185 ;  /* 0x000000b900a17202 */ /* 0x000fcc0000000f00 */
[----:B------:R2:W2:Y:S01]  /*7240*/  MUFU.EX2 R18, R3 ;  /* 0x0000000300127308 */ /* 0x0004a20000000800 */
[----:B-1----:R-:W-:-:S07]  /*7250*/  FFMA.FTZ R2, R231, c[0x0][0x2d0], -R0 ;  /* 0x0000b400e7027a23 */ /* 0x002fce0000010800 */
[----:B------:R1:W-:Y:S01]  /*7260*/  MUFU.EX2 R13, R2 ;  /* 0x00000002000d7308 */ /* 0x0003e20000000800 */
[----:B--2---:R-:W-:-:S07]  /*7270*/  FFMA.FTZ R3, R232, c[0x0][0x2d0], -R0 ;  /* 0x0000b400e8037a23 */ /* 0x004fce0000010800 */
[----:B------:R-:W2:Y:S01]  /*7280*/  MUFU.EX2 R12, R3 ;  /* 0x00000003000c7308 */ /* 0x000ea20000000800 */
[----:B-1----:R-:W-:Y:S02]  /*7290*/  FADD.FTZ R2, R228, R4 ;  /* 0x00000004e4027221 */ /* 0x002fe40000010000 */
[----:B------:R-:W1:Y:S01]  /*72a0*/  LDSM.16.MT88.4 R4, [R239+0x3900] ;  /* 0x00390000ef04783b */ /* 0x000e620000004200 */
        /* <DEDUP_REMOVED lines=16> */
[----:B---3--:R-:W-:Y:S01]  /*73b0*/  F2FP.PACK_AB R128, R22, R19 ;  /* 0x000000131680723e */ /* 0x008fe200000000ff */
[----:B------:R-:W-:Y:S01]  /*73c0*/  IMAD.MOV.U32 R185, RZ, RZ, R186 ;  /* 0x000000ffffb97224 */ /* 0x000fe200078e00ba */
[----:B------:R-:W-:Y:S02]  /*73d0*/  F2FP.PACK_AB R129, R17, R15 ;  /* 0x0000000f1181723e */ /* 0x000fe400000000ff */
[----:B------:R-:W-:-:S02]  /*73e0*/  F2FP.PACK_AB R130, R24, R23 ;  /* 0x000000171882723e */ /* 0x000fc400000000ff */
[----:B------:R-:W-:Y:S02]  /*73f0*/  F2FP.PACK_AB R131, R20, R21 ;  /* 0x000000151483723e */ /* 0x000fe400000000ff */
[----:B------:R-:W-:Y:S02]  /*7400*/  F2FP.PACK_AB R124, R14, R11 ;  /* 0x0000000b0e7c723e */ /* 0x000fe400000000ff */
[----:B------:R-:W-:Y:S02]  /*7410*/  F2FP.PACK_AB R125, R10, R9 ;  /* 0x000000090a7d723e */ /* 0x000fe400000000ff */
[----:B------:R-:W-:Y:S02]  /*7420*/  F2FP.PACK_AB R126, R18, R16 ;  /* 0x00000010127e723e */ /* 0x000fe400000000ff */
[----:B--2---:R-:W-:Y:S01]  /*7430*/  F2FP.PACK_AB R127, R13, R12 ;  /* 0x0000000c0d7f723e */ /* 0x004fe200000000ff */
[----:B------:R-:W-:Y:S01]  /*7440*/  FADD.FTZ R0, R173, R172 ;  /* 0x000000acad007221 */ /* 0x000fe20000010000 */
[----:B------:R-:W-:Y:S01]  /*7450*/  MOV R186, R187 ;  /* 0x000000bb00ba7202 */ /* 0x000fe20000000f00 */
[----:B------:R-:W-:Y:S01]  /*7460*/  IMAD.MOV.U32 R187, RZ, RZ, R241 ;  /* 0x000000ffffbb7224 */ /* 0x000fe200078e00f1 */
[-C--:B----4-:R-:W-:Y:S01]  /*7470*/  HMMA.16816.F32 R144, R128, R148.reuse, R144 ;  /* 0x000000948090723c */ /* 0x090fe20000001890 */
[----:B------:R-:W-:Y:S01]  /*7480*/  IMAD.MOV.U32 R99, RZ, RZ, R174 ;  /* 0x000000ffff637224 */ /* 0x000fe200078e00ae */
[----:B------:R-:W-:Y:S01]  /*7490*/  MOV R184, R175 ;  /* 0x000000af00b87202 */ /* 0x000fe20000000f00 */
[----:B------:R-:W-:Y:S01]  /*74a0*/  FADD.FTZ R3, R70, R0 ;  /* 0x0000000046037221 */ /* 0x000fe20000010000 */
[----:B------:R-:W-:Y:S01]  /*74b0*/  MOV R0, R187 ;  /* 0x000000bb00007202 */ /* 0x000fe20000000f00 */
[----:B------:R-:W2:Y:S03]  /*74c0*/  LDSM.16.MT88.4 R172, [R240+0x1900] ;  /* 0x00190000f0ac783b */ /* 0x000ea60000004200 */
[----:B------:R-:W-:Y:S01]  /*74d0*/  HMMA.16816.F32 R156, R124, R148, R156 ;  /* 0x000000947c9c723c */ /* 0x000fe2000000189c */
[----:B------:R-:W-:Y:S01]  /*74e0*/  MOV R234, R99 ;  /* 0x0000006300ea7202 */ /* 0x000fe20000000f00 */
[----:B------:R-:W-:Y:S01]  /*74f0*/  FADD.FTZ R0, R0, R8 ;  /* 0x0000000800007221 */ /* 0x000fe20000010000 */
[----:B------:R-:W-:-:S05]  /*7500*/  MOV R71, R160 ;  /* 0x000000a000477202 */ /* 0x000fca0000000f00 */
[-C--:B------:R-:W-:Y:S01]  /*7510*/  HMMA.16816.F32 R164, R124, R150.reuse, R164 ;  /* 0x000000967ca4723c */ /* 0x080fe200000018a4 */
[----:B------:R-:W-:Y:S01]  /*7520*/  IMAD.MOV.U32 R228, RZ, RZ, R184 ;  /* 0x000000ffffe47224 */ /* 0x000fe200078e00b8 */
[----:B------:R-:W3:Y:S04]  /*7530*/  LDSM.16.MT88.4 R160, [R238+0x1900] ;  /* 0x00190000eea0783b */ /* 0x000ee80000004200 */
[----:B------:R-:W-:Y:S02]  /*7540*/  LDSM.16.MT88.4 R96, [R238+0x3900] ;  /* 0x00390000ee60783b */ /* 0x000fe40000004200 */
[----:B------:R-:W-:Y:S01]  /*7550*/  HMMA.16816.F32 R148, R128, R150, R28 ;  /* 0x000000968094723c */ /* 0x000fe2000000181c */
[----:B------:R-:W-:Y:S01]  /*7560*/  UISETP.LT.AND UP0, UPT, URZ, UR5, UPT ;  /* 0x000000053f00728c */ /* 0x000fe2000bf01270 */
[----:B------:R4:W5:Y:S01]  /*7570*/  LDL.LU R241, [R1+0x94] ;  /* 0x0000940001f17983 */ /* 0x0009620000300800 */
[----:B------:R-:W-:-:S02]  /*7580*/  FADD.FTZ R0, R234, R0 ;  /* 0x00000000ea007221 */ /* 0x000fc40000010000 */
[----:B------:R-:W-:-:S03]  /*7590*/  FADD.FTZ R2, R228, R2 ;  /* 0x00000002e4027221 */ /* 0x000fc60000010000 */
[-C--:B-1----:R-:W-:Y:S01]  /*75a0*/  HMMA.16816.F32 R120, R124, R4.reuse, R120 ;  /* 0x000000047c78723c */ /* 0x082fe20000001878 */
[----:B------:R-:W-:Y:S01]  /*75b0*/  IMAD.MOV.U32 R30, RZ, RZ, R186 ;  /* 0x000000ffff1e7224 */ /* 0x000fe200078e00ba */
[----:B------:R-:W-:Y:S01]  /*75c0*/  MOV R31, R185 ;  /* 0x000000b9001f7202 */ /* 0x000fe20000000f00 */
[----:B------:R4:W5:Y:S02]  /*75d0*/  LDL.LU R236, [R1+0x90] ;  /* 0x0000900001ec7983 */ /* 0x0009640000300800 */
[----:B------:R-:W-:Y:S02]  /*75e0*/  FADD.FTZ R8, R30, R3 ;  /* 0x000000031e087221 */ /* 0x000fe40000010000 */
[----:B------:R-:W-:Y:S01]  /*75f0*/  FADD.FTZ R3, R31, R25 ;  /* 0x000000191f037221 */ /* 0x000fe20000010000 */
[----:B------:R-:W-:Y:S01]  /*7600*/  HMMA.16816.F32 R116, R128, R4, R116 ;  /* 0x000000048074723c */ /* 0x000fe20000001874 */
[----:B------:R-:W-:Y:S01]  /*7610*/  FADD.FTZ R8, R225, R8 ;  /* 0x00000008e1087221 */ /* 0x000fe20000010000 */
[----:B------:R-:W-:Y:S01]  /*7620*/  MOV R27, R71 ;  /* 0x00000047001b7202 */ /* 0x000fe20000000f00 */
[----:B------:R-:W1:Y:S04]  /*7630*/  LDSM.16.MT88.4 R184, [R239+0x1900] ;  /* 0x00190000efb8783b */ /* 0x000e680000004200 */
        /* <DEDUP_REMOVED lines=44> */
[----:B------:R1:W-:Y:S01]  /*7900*/  STL [R1+0x64], R0 ;  /* 0x0000640001007387 */ /* 0x0003e20000100800 */
[----:B------:R-:W-:Y:S01]  /*7910*/  FADD.FTZ R5, R20, R2 ;  /* 0x0000000214057221 */ /* 0x000fe20000010000 */
[----:B------:R-:W-:Y:S01]  /*7920*/  UIADD3 UR10, UR6, -0x2, URZ ;  /* 0xfffffffe060a7890 */ /* 0x000fe2000fffe03f */
[----:B------:R-:W-:Y:S01]  /*7930*/  FADD.FTZ R2, R18, R3 ;  /* 0x0000000312027221 */ /* 0x000fe20000010000 */
[----:B------:R-:W-:Y:S02]  /*7940*/  USEL UR5, URZ, UR5, !UP0 ;  /* 0x000000053f057287 */ /* 0x000fe4000c000000 */
[----:B------:R4:W-:Y:S02]  /*7950*/  STL [R1+0x74], R5 ;  /* 0x0000740501007387 */ /* 0x0009e40000100800 */
[----:B------:R-:W-:-:S06]  /*7960*/  UISETP.GE.AND UP0, UPT, UR10, UR5, UPT ;  /* 0x000000050a00728c */ /* 0x000fcc000bf06270 */
[----:B------:R-:W-:Y:S01]  /*7970*/  PLOP3.LUT P0, PT, PT, PT, UP0, 0x80, 0x0 ;  /* 0x000000000000781c */ /* 0x000fe20003f0f008 */
[----:B-1----:R-:W-:-:S05]  /*7980*/  FADD.FTZ R0, R13, R4 ;  /* 0x000000040d007221 */ /* 0x002fca0000010000 */
[----:B------:R4:W-:Y:S04]  /*7990*/  STL [R1+0x6c], R0 ;  /* 0x00006c0001007387 */ /* 0x0009e80000100800 */
[----:B------:R4:W-:Y:S01]  /*79a0*/  STL [R1+0x70], R2 ;  /* 0x0000700201007387 */ /* 0x0009e20000100800 */
[-C--:B--2---:R-:W-:Y:S08]  /*79b0*/  HMMA.16816.F32 R168, R128, R172.reuse, R168 ;  /* 0x000000ac80a8723c */ /* 0x084ff000000018a8 */
[C---:B------:R-:W-:Y:S08]  /*79c0*/  HMMA.16816.F32 R192, R124.reuse, R172, R192 ;  /* 0x000000ac7cc0723c */ /* 0x040ff000000018c0 */
[-C--:B------:R-:W-:Y:S08]  /*79d0*/  HMMA.16816.F32 R196, R124, R174.reuse, R196 ;  /* 0x000000ae7cc4723c */ /* 0x080ff000000018c4 */
[C---:B------:R-:W-:Y:S08]  /*79e0*/  HMMA.16816.F32 R172, R128.reuse, R174, R76 ;  /* 0x000000ae80ac723c */ /* 0x040ff0000000184c */
[-C--:B---3--:R-:W-:Y:S08]  /*79f0*/  HMMA.16816.F32 R152, R128, R160.reuse, R152 ;  /* 0x000000a08098723c */ /* 0x088ff00000001898 */
        /* <DEDUP_REMOVED lines=19> */
[-C--:B------:R-:W-:Y:S08]  /*7b30*/  HMMA.16816.F32 R124, R124, R6.reuse, R60 ;  /* 0x000000067c7c723c */ /* 0x080ff0000000183c */
[----:B------:R-:W-:Y:S01]  /*7b40*/  HMMA.16816.F32 R128, R128, R6, R64 ;  /* 0x000000068080723c */ /* 0x000fe20000001840 */
[----:B------:R-:W-:Y:S07]  /*7b50*/  @!P0 BRA `(.L_x_1792) ;  /* 0x000055d000008947 */ /* 0x000fee0003800000 */
[----:B----4-:R-:W2:Y:S04]  /*7b60*/  LDL.LU R136, [R1+0x5c] ;  /* 0x00005c0001887983 */ /* 0x010ea80000300800 */
[----:B------:R-:W2:Y:S04]  /*7b70*/  LDL R26, [R1+0x60] ;  /* 0x00006000011a7983 */ /* 0x000ea80000100800 */
[----:B------:R-:W3:Y:S04]  /*7b80*/  LDL R235, [R1+0x7c] ;  /* 0x00007c0001eb7983 */ /* 0x000ee80000100800 */
[----:B------:R-:W4:Y:S04]  /*7b90*/  LDL R27, [R1+0x8c] ;  /* 0x00008c00011b7983 */ /* 0x000f280000100800 */
[----:B------:R-:W4:Y:S01]  /*7ba0*/  LDL R135, [R1+0x84] ;  /* 0x0000840001877983 */ /* 0x000f220000100800 */
[----:B------:R-:W-:-:S02]  /*7bb0*/  PLOP3.LUT P1, PT, PT, PT, UP1, 0x80, 0x0 ;  /* 0x000000000000781c */ /* 0x000fc40003f2f018 */
[----:B------:R-:W-:Y:S01]  /*7bc0*/  PLOP3.LUT P0, PT, PT, PT, UP1, 0x80, 0x0 ;  /* 0x000000000000781c */ /* 0x000fe20003f0f018 */
[----:B------:R-:W-:Y:S02]  /*7bd0*/  IMAD.MOV.U32 R133, RZ, RZ, R138 ;  /* 0x000000ffff857224 */ /* 0x000fe400078e008a */
[----:B------:R-:W-:Y:S02]  /*7be0*/  IMAD.MOV.U32 R132, RZ, RZ, R139 ;  /* 0x000000ffff847224 */ /* 0x000fe400078e008b */
[----:B------:R-:W-:Y:S01]  /*7bf0*/  IMAD.MOV.U32 R140, RZ, RZ, R134 ;  /* 0x000000ffff8c7224 */ /* 0x000fe200078e0086 */
[----:B------:R-:W-:Y:S01]  /*7c00*/  UMOV UR4, 0xffffffc0 ;  /* 0xffffffc000047882 */ /* 0x000fe20000000000 */
[C---:B--2---:R-:W-:Y:S01]  /*7c10*/  SHF.L.U64.HI R0, R26.reuse, 0x1, R136 ;  /* 0x000000011a007819 */ /* 0x044fe20000010288 */
[----:B------:R-:W-:-:S04]  /*7c20*/  IMAD.SHL.U32 R4, R26, 0x2, RZ ;  /* 0x000000021a047824 */ /* 0x000fc800078e00ff */
[----:B------:R3:W-:Y:S01]  /*7c30*/  STL [R1+0x48], R0 ;  /* 0x0000480001007387 */ /* 0x0007e20000100800 */
[C---:B----4-:R-:W-:Y:S02]  /*7c40*/  SHF.L.U64.HI R3, R135.reuse, 0x1, R27 ;  /* 0x0000000187037819 */ /* 0x050fe4000001021b */
[----:B------:R-:W-:Y:S01]  /*7c50*/  SHF.L.U32 R2, R135, 0x1, RZ ;  /* 0x0000000187027819 */ /* 0x000fe200000006ff */
[----:B------:R1:W-:Y:S04]  /*7c60*/  STL [R1+0x88], R4 ;  /* 0x0000880401007387 */ /* 0x0003e80000100800 */
[----:B------:R1:W-:Y:S01]  /*7c70*/  STL [R1+0x44], R3 ;  /* 0x0000440301007387 */ /* 0x0003e20000100800 */
[----:B---3--:R-:W-:-:S03]  /*7c80*/  @P1 IMAD.HI.U32 R0, R235, c[0x0][0x2c8], RZ ;  /* 0x0000b200eb001a27 */ /* 0x008fc600078e00ff */
[----:B------:R1:W-:Y:S02]  /*7c90*/  STL [R1+0x40], R2 ;  /* 0x0000400201007387 */ /* 0x0003e40000100800 */
[----:B------:R-:W-:-:S05]  /*7ca0*/  @P0 SHF.R.U32.HI R0, RZ, c[0x0][0x2cc], R0 ;  /* 0x0000b300ff000a19 */ /* 0x000fca0000011600 */
[----:B------:R1:W-:Y:S01]  /*7cb0*/  @P0 STL [R1+0x78], R0 ;  /* 0x0000780001000387 */ /* 0x0003e20000100800 */
[----:B------:R-:W-:-:S03]  /*7cc0*/  MOV R136, R137 ;  /* 0x0000008900887202 */ /* 0x000fc60000000f00 */
.L_x_1795:
[----:B-1----:R-:W2:Y:S01]  /*7cd0*/  LDL R3, [R1+0x8] ;  /* 0x0000080001037983 */ /* 0x002ea20000100800 */
[----:B------:R-:W-:Y:S04]  /*7ce0*/  DEPBAR.LE SB0, 0x0 ;  /* 0x000080000000791a */ /* 0x000fe80000000000 */
[----:B------:R-:W3:Y:S04]  /*7cf0*/  LDL R2, [R1+0x4] ;  /* 0x0000040001027983 */ /* 0x000ee80000100800 */
[----:B------:R-:W-:Y:S01]  /*7d00*/  BAR.SYNC.DEFER_BLOCKING 0x0 ;  /* 0x0000000000007b1d */ /* 0x000fe20000010000 */
[----:B------:R-:W-:Y:S05]  /*7d10*/  ISETP.LE.AND P0, PT, RZ, UR10, PT ;  /* 0x0000000aff007c0c */ /* 0x000fea000bf03270 */
[----:B------:R-:W4:Y:S04]  /*7d20*/  LDL R0, [R1] ;  /* 0x0000000001007983 */ /* 0x000f280000100800 */
[----:B-----5:R1:W1:Y:S04]  /*7d30*/  LDSM.16.M88.4 R64, [R243+0x8100] ;  /* 0x00810000f340783b */ /* 0x0202680000000200 */
        /* <DEDUP_REMOVED lines=8> */
[----:B--2---:R2:W1:Y:S04]  /*7dc0*/  LDSM.16.M88.4 R224, [R3] ;  /* 0x0000000003e0783b */ /* 0x0044680000000200 */
[----:B---3--:R2:W3:Y:S04]  /*7dd0*/  LDSM.16.M88.4 R228, [R2] ;  /* 0x0000000002e4783b */ /* 0x0084e80000000200 */
[----:B----4-:R2:W4:Y:S01]  /*7de0*/  LDSM.16.M88.4 R232, [R0] ;  /* 0x0000000000e8783b */ /* 0x0105220000000200 */
[----:B------:R-:W-:-:S05]  /*7df0*/  @!P0 BRA `(.L_x_1793) ;  /* 0x0000038000008947 */ /* 0x000fca0003800000 */
[----:B------:R-:W5:Y:S01]  /*7e00*/  LDL R4, [R1+0x58] ;  /* 0x0000580001047983 */ /* 0x000f620000100800 */
[----:B------:R-:W-:Y:S03]  /*7e10*/  SEL R25, RZ, 0x10, P5 ;  /* 0x00000010ff197807 */ /* 0x000fe60002800000 */
[----:B--2---:R-:W2:Y:S04]  /*7e20*/  LDL R5, [R1+0x4c] ;  /* 0x00004c0001057983 */ /* 0x004ea80000100800 */
[----:B----4-:R-:W4:Y:S04]  /*7e30*/  LDL R27, [R1+0x88] ;  /* 0x00008800011b7983 */ /* 0x010f280000100800 */
[----:B---3--:R-:W3:Y:S04]  /*7e40*/  LDL R28, [R1+0x40] ;  /* 0x00004000011c7983 */ /* 0x008ee80000100800 */
[----:B------:R-:W3:Y:S04]  /*7e50*/  LDL R26, [R1+0x48] ;  /* 0x00004800011a7983 */ /* 0x000ee80000100800 */
[----:B------:R-:W3:Y:S04]  /*7e60*/  LDL R24, [R1+0x44] ;  /* 0x0000440001187983 */ /* 0x000ee80000100800 */
[----:B------:R-:W3:Y:S01]  /*7e70*/  LDL R23, [R1+0x50] ;  /* 0x0000500001177983 */ /* 0x000ee20000100800 */
[----:B-----5:R-:W-:Y:S01]  /*7e80*/  SHF.R.S32.HI R0, RZ, 0x1f, R4 ;  /* 0x0000001fff007819 */ /* 0x020fe20000011404 */
[----:B------:R-:W-:Y:S04]  /*7e90*/  IMAD.WIDE.U32 R2, R4, c[0x0][0x208], RZ ;  /* 0x0000820004027a25 */ /* 0x000fe800078e00ff */
[----:B------:R-:W-:Y:S04]  /*7ea0*/  IMAD R0, R0, c[0x0][0x208], RZ ;  /* 0x0000820000007a24 */ /* 0x000fe800078e02ff */
[----:B------:R-:W-:Y:S01]  /*7eb0*/  IMAD R0, R4, c[0x0][0x20c], R0 ;  /* 0x0000830004007a24 */ /* 0x000fe200078e0200 */
[----:B--2---:R-:W-:Y:S03]  /*7ec0*/  SHF.R.S32.HI R4, RZ, 0x1f, R5 ;  /* 0x0000001fff047819 */ /* 0x004fe60000011405 */
        /* <DEDUP_REMOVED lines=8> */
[----:B------:R-:W4:Y:S04]  /*7f50*/  SHFL.IDX PT, R10, R2, 0x1, 0x181f ;  /* 0x00381f00020a7f89 */ /* 0x000f2800000e0000 */
[----:B------:R-:W2:Y:S04]  /*7f60*/  SHFL.IDX PT, R3, R2, RZ, 0x181f ;  /* 0x00181fff02037589 */ /* 0x000ea800000e0000 */
[----:B------:R-:W5:Y:S04]  /*7f70*/  SHFL.IDX PT, R4, R0, RZ, 0x181f ;  /* 0x00181fff00047589 */ /* 0x000f6800000e0000 */
[----:B------:R-:W1:Y:S04]  /*7f80*/  SHFL.IDX PT, R5, R0, 0x1, 0x181f ;  /* 0x00381f0000057f89 */ /* 0x000e6800000e0000 */
[----:B------:R-:W1:Y:S04]  /*7f90*/  SHFL.IDX PT, R6, R2, 0x2, 0x181f ;  /* 0x00581f0002067f89 */ /* 0x000e6800000e0000 */
[----:B------:R-:W1:Y:S04]  /*7fa0*/  SHFL.IDX PT, R7, R0, 0x2, 0x181f ;  /* 0x00581f0000077f89 */ /* 0x000e6800000e0000 */
[----:B------:R-:W1:Y:S01]  /*7fb0*/  SHFL.IDX PT, R22, R2, 0x3, 0x181f ;  /* 0x00781f0002167f89 */ /* 0x000e6200000e0000 */
[-C--:B----4-:R-:W-:Y:S03]  /*7fc0*/  IADD3 R12, P2, R10, R27.reuse, RZ ;  /* 0x0000001b0a0c7210 */ /* 0x090fe60007f5e0ff */
[----:B------:R-:W4:Y:S01]  /*7fd0*/  SHFL.IDX PT, R0, R0, 0x3, 0x181f ;  /* 0x00781f0000007f89 */ /* 0x000f2200000e0000 */
[CC--:B--2---:R-:W-:Y:S02]  /*7fe0*/  IADD3 R20, P1, R3.reuse, R27.reuse, RZ ;  /* 0x0000001b03147210 */ /* 0x0c4fe40007f3e0ff */
[-C--:B---3--:R-:W-:Y:S03]  /*7ff0*/  IADD3 R14, P0, R3, R28.reuse, RZ ;  /* 0x0000001c030e7210 */ /* 0x088fe60007f1e0ff */
[----:B-----5:R-:W-:Y:S01]  /*8000*/  IMAD.X R21, R4, 0x1, R26, P1 ;  /* 0x0000000104157824 */ /* 0x020fe200008e061a */
[-C--:B------:R-:W-:Y:S01]  /*8010*/  IADD3 R10, P1, R10, R28.reuse, RZ ;  /* 0x0000001c0a0a7210 */ /* 0x080fe20007f3e0ff */
[----:B------:R-:W-:Y:S02]  /*8020*/  IMAD.X R15, R4, 0x1, R24, P0 ;  /* 0x00000001040f7824 */ /* 0x000fe400000e0618 */
[C---:B-1----:R-:W-:Y:S01]  /*8030*/  IMAD.X R13, R5.reuse, 0x1, R26, P2 ;  /* 0x00000001050d7824 */ /* 0x042fe200010e061a */
[----:B------:R1:W-:Y:S01]  /*8040*/  LDGSTS.E.BYPASS.LTC128B.128 [R23], [R20.64], !P6 ;  /* 0x0000000014177fae */ /* 0x0003e2000f101d4e */
[CC--:B------:R-:W-:Y:S01]  /*8050*/  IADD3 R8, P0, R6.reuse, R27.reuse, RZ ;  /* 0x0000001b06087210 */ /* 0x0c0fe20007f1e0ff */
[----:B------:R-:W-:Y:S01]  /*8060*/  IMAD.X R11, R5, 0x1, R24, P1 ;  /* 0x00000001050b7824 */ /* 0x000fe200008e0618 */
[----:B------:R-:W-:Y:S01]  /*8070*/  IADD3 R6, P2, R6, R28, RZ ;  /* 0x0000001c06067210 */ /* 0x000fe20007f5e0ff */
[----:B------:R1:W-:Y:S02]  /*8080*/  LDGSTS.E.BYPASS.LTC128B.128 [R23+0x2000], [R14.64], !P5 ;  /* 0x020000000e177fae */ /* 0x0003e4000e901d4e */
[C---:B------:R-:W-:Y:S02]  /*8090*/  IMAD.X R9, R7.reuse, 0x1, R26, P0 ;  /* 0x0000000107097824 */ /* 0x040fe400000e061a */
[----:B------:R1:W-:Y:S01]  /*80a0*/  LDGSTS.E.BYPASS.LTC128B.128 [R23+0x800], [R12.64], !P6 ;  /* 0x008000000c177fae */ /* 0x0003e2000f101d4e */
[----:B------:R-:W-:Y:S01]  /*80b0*/  IMAD.X R7, R7, 0x1, R24, P2 ;  /* 0x0000000107077824 */ /* 0x000fe200010e0618 */
[----:B------:R-:W-:Y:S02]  /*80c0*/  IADD3 R4, P2, R22, R27, RZ ;  /* 0x0000001b16047210 */ /* 0x000fe40007f5e0ff */
[----:B------:R1:W-:Y:S01]  /*80d0*/  LDGSTS.E.BYPASS.LTC128B.128 [R23+0x2800], [R10.64], !P5 ;  /* 0x028000000a177fae */ /* 0x0003e2000e901d4e */
[C---:B------:R-:W-:Y:S02]  /*80e0*/  IADD3 R2, -R25.reuse, 0x10, RZ ;  /* 0x0000001019027810 */ /* 0x040fe40007ffe1ff */
[----:B----4-:R-:W-:Y:S01]  /*80f0*/  IMAD.X R5, R0, 0x1, R26, P2 ;  /* 0x0000000100057824 */ /* 0x010fe200010e061a */
[----:B------:R1:W-:Y:S01]  /*8100*/  LDGSTS.E.BYPASS.LTC128B.128 [R23+0x1000], [R8.64], !P6 ;  /* 0x0100000008177fae */ /* 0x0003e2000f101d4e */
[----:B------:R-:W-:Y:S02]  /*8110*/  ISETP.NE.U32.AND P2, PT, R25, RZ, PT ;  /* 0x000000ff1900720c */ /* 0x000fe40003f45070 */
[----:B------:R-:W-:Y:S01]  /*8120*/  LOP3.LUT R2, R2, 0xf, RZ, 0xc0, !PT ;  /* 0x0000000f02027812 */ /* 0x000fe200078ec0ff */
[----:B------:R1:W-:Y:S03]  /*8130*/  LDGSTS.E.BYPASS.LTC128B.128 [R23+0x3000], [R6.64], !P5 ;  /* 0x0300000006177fae */ /* 0x0003e6000e901d4e */
[----:B------:R-:W-:Y:S01]  /*8140*/  IADD3 R2, P1, P0, R2, R22, R28 ;  /* 0x0000001602027210 */ /* 0x000fe2000783e01c */
[----:B------:R1:W-:Y:S03]  /*8150*/  LDGSTS.E.BYPASS.LTC128B.128 [R23+0x1800], [R4.64], !P6 ;  /* 0x0180000004177fae */ /* 0x0003e6000f101d4e */
[----:B------:R-:W-:Y:S05]  /*8160*/  IADD3.X R3, RZ, R0, R24, P1, P0 ;  /* 0x00000000ff037210 */ /* 0x000fea0000fe0418 */
[----:B------:R1:W-:Y:S04]  /*8170*/  LDGSTS.E.BYPASS.LTC128B.128.ZFILL [R23+0x3800], [R2.64], P2 ;  /* 0x0380000002177fae */ /* 0x0003e80009141d4e */
.L_x_1793:
[-C--:B-1----:R-:W-:Y:S01]  /*8180*/  HMMA.16816.F32 R4, R64, R16.reuse, RZ ;  /* 0x000000104004723c */ /* 0x082fe200000018ff */
[----:B------:R-:W0:Y:S01]  /*8190*/  LDGDEPBAR ;  /* 0x00000000000079af */ /* 0x000e220000000000 */
[----:B------:R-:W-:Y:S06]  /*81a0*/  UISETP.GE.AND UP0, UPT, UR10, 0x1, UPT ;  /* 0x000000010a00788c */ /* 0x000fec000bf06270 */
[C---:B------:R-:W-:Y:S01]  /*81b0*/  HMMA.16816.F32 R8, R60.reuse, R16, RZ ;  /* 0x000000103c08723c */ /* 0x040fe200000018ff */
[----:B------:R-:W-:Y:S07]  /*81c0*/  PLOP3.LUT P0, PT, PT, PT, UP0, 0x80, 0x0 ;  /* 0x000000000000781c */ /* 0x000fee0003f0f008 */
        /* <DEDUP_REMOVED lines=24> */
[----:B------:R-:W5:Y:S07]  /*8350*/  LDSM.16.M88.4 R224, [R244+0xa100] ;  /* 0x00a10000f4e0783b */ /* 0x000f6e0000000200 */
[-C--:B---3--:R-:W-:Y:S08]  /*8360*/  HMMA.16816.F32 R36, R212, R228.reuse, R36 ;  /* 0x000000e4d424723c */ /* 0x088ff00000001824 */
[C---:B------:R-:W-:Y:S08]  /*8370*/  HMMA.16816.F32 R40, R220.reuse, R228, R40 ;  /* 0x000000e4dc28723c */ /* 0x040ff00000001828 */
[-C--:B------:R-:W-:Y:S08]  /*8380*/  HMMA.16816.F32 R44, R220, R230.reuse, R44 ;  /* 0x000000e6dc2c723c */ /* 0x080ff0000000182c */
[C---:B------:R-:W-:Y:S01]  /*8390*/  HMMA.16816.F32 R48, R212.reuse, R230, R48 ;  /* 0x000000e6d430723c */ /* 0x040fe20000001830 */
[----:B------:R-:W-:Y:S07]  /*83a0*/  LDSM.16.M88.4 R228, [R242+0x5900] ;  /* 0x00590000f2e4783b */ /* 0x000fee0000000200 */
[-C--:B----4-:R-:W-:Y:S08]  /*83b0*/  HMMA.16816.F32 R52, R212, R232.reuse, R52 ;  /* 0x000000e8d434723c */ /* 0x090ff00000001834 */
[C---:B------:R-:W-:Y:S08]  /*83c0*/  HMMA.16816.F32 R56, R220.reuse, R232, R56 ;  /* 0x000000e8dc38723c */ /* 0x040ff00000001838 */
[-C--:B------:R-:W-:Y:S01]  /*83d0*/  HMMA.16816.F32 R60, R220, R234.reuse, R60 ;  /* 0x000000eadc3c723c */ /* 0x080fe2000000183c */
[----:B------:R-:W-:Y:S07]  /*83e0*/  LDSM.16.M88.4 R220, [R242+0x5100] ;  /* 0x00510000f2dc783b */ /* 0x000fee0000000200 */
[----:B------:R-:W-:Y:S01]  /*83f0*/  HMMA.16816.F32 R64, R212, R234, R64 ;  /* 0x000000ead440723c */ /* 0x000fe20000001840 */
[----:B------:R-:W3:Y:S07]  /*8400*/  LDSM.16.M88.4 R212, [R242+0x4900] ;  /* 0x00490000f2d4783b */ /* 0x000eee0000000200 */
[-C--:B-1----:R-:W-:Y:S08]  /*8410*/  HMMA.16816.F32 R4, R208, R216.reuse, R4 ;  /* 0x000000d8d004723c */ /* 0x082ff00000001804 */
[C---:B-----5:R-:W-:Y:S08]  /*8420*/  HMMA.16816.F32 R8, R224.reuse, R216, R8 ;  /* 0x000000d8e008723c */ /* 0x060ff00000001808 */
        /* <DEDUP_REMOVED lines=16> */
[----:B------:R-:W-:Y:S07]  /*8530*/  LDSM.16.M88.4 R224, [R241+0x1000] ;  /* 0x00100000f1e0783b */ /* 0x000fee0000000200 */
[----:B------:R-:W-:Y:S01]  /*8540*/  HMMA.16816.F32 R64, R208, R230, R64 ;  /* 0x000000e6d040723c */ /* 0x000fe20000001840 */
[----:B------:R-:W4:Y:S07]  /*8550*/  LDSM.16.M88.4 R208, [R241+0x800] ;  /* 0x00080000f1d0783b */ /* 0x000f2e0000000200 */
[-C--:B-1----:R-:W-:Y:S01]  /*8560*/  HMMA.16816.F32 R4, R212, R216.reuse, R4 ;  /* 0x000000d8d404723c */ /* 0x082fe20000001804 */
[----:B------:R-:W1:Y:S07]  /*8570*/  LDSM.16.M88.4 R228, [R241+0x1800] ;  /* 0x00180000f1e4783b */ /* 0x000e6e0000000200 */
        /* <DEDUP_REMOVED lines=35> */
[----:B------:R-:W4:Y:S07]  /*87b0*/  LDSM.16.M88.4 R220, [R245+0xe100] ;  /* 0x00e10000f5dc783b */ /* 0x000f2e0000000200 */
[-C--:B---3--:R-:W-:Y:S08]  /*87c0*/  HMMA.16816.F32 R52, R208, R228.reuse, R52 ;  /* 0x000000e4d034723c */ /* 0x088ff00000001834 */
[C---:B------:R-:W-:Y:S08]  /*87d0*/  HMMA.16816.F32 R56, R224.reuse, R228, R56 ;  /* 0x000000e4e038723c */ /* 0x040ff00000001838 */
[-C--:B------:R-:W-:Y:S01]  /*87e0*/  HMMA.16816.F32 R60, R224, R230.reuse, R60 ;  /* 0x000000e6e03c723c */ /* 0x080fe2000000183c */
[----:B------:R-:W-:Y:S07]  /*87f0*/  LDSM.16.M88.4 R224, [R250] ;  /* 0x00000000fae0783b */ /* 0x000fee0000000200 */
[----:B------:R-:W-:Y:S01]  /*8800*/  HMMA.16816.F32 R64, R208, R230, R64 ;  /* 0x000000e6d040723c */ /* 0x000fe20000001840 */
[----:B------:R-:W3:Y:S07]  /*8810*/  LDSM.16.M88.4 R208, [R251] ;  /* 0x00000000fbd0783b */ /* 0x000eee0000000200 */
[-C--:B-1----:R-:W-:Y:S01]  /*8820*/  HMMA.16816.F32 R4, R212, R216.reuse, R4 ;  /* 0x000000d8d404723c */ /* 0x082fe20000001804 */
[----:B------:R-:W1:Y:S07]  /*8830*/  LDSM.16.M88.4 R228, [R249] ;  /* 0x00000000f9e4783b */ /* 0x000e6e0000000200 */
[C---:B----4-:R-:W-:Y:S08]  /*8840*/  HMMA.16816.F32 R8, R220.reuse, R216, R8 ;  /* 0x000000d8dc08723c */ /* 0x050ff00000001808 */
        /* <DEDUP_REMOVED lines=16> */
[----:B------:R-:W1:Y:S07]  /*8950*/  LDSM.16.M88.4 R220, [R242+0x6900] ;  /* 0x00690000f2dc783b */ /* 0x000e6e0000000200 */
[----:B------:R-:W-:Y:S01]  /*8960*/  HMMA.16816.F32 R64, R212, R230, R64 ;  /* 0x000000e6d440723c */ /* 0x000fe20000001840 */
[----:B------:R-:W5:Y:S07]  /*8970*/  LDSM.16.M88.4 R212, [R242+0x7100] ;  /* 0x00710000f2d4783b */ /* 0x000f6e0000000200 */
[-C--:B---3--:R-:W-:Y:S01]  /*8980*/  HMMA.16816.F32 R4, R208, R216.reuse, R4 ;  /* 0x000000d8d004723c */ /* 0x088fe20000001804 */
[----:B------:R-:W3:Y:S07]  /*8990*/  LDSM.16.M88.4 R228, [R242+0x7900] ;  /* 0x00790000f2e4783b */ /* 0x000eee0000000200 */
[C---:B----4-:R-:W-:Y:S08]  /*89a0*/  HMMA.16816.F32 R8, R224.reuse, R216, R8 ;  /* 0x000000d8e008723c */ /* 0x050ff00000001808 */
        /* <DEDUP_REMOVED lines=8> */
[-C--:B-----5:R-:W-:Y:S08]  /*8a30*/  HMMA.16816.F32 R36, R208, R212.reuse, R36 ;  /* 0x000000d4d024723c */ /* 0x0a0ff00000001824 */
[C---:B------:R-:W-:Y:S08]  /*8a40*/  HMMA.16816.F32 R40, R224.reuse, R212, R40 ;  /* 0x000000d4e028723c */ /* 0x040ff00000001828 */
[-C--:B------:R-:W-:Y:S08]  /*8a50*/  HMMA.16816.F32 R44, R224, R214.reuse, R44 ;  /* 0x000000d6e02c723c */ /* 0x080ff0000000182c */
[C---:B------:R-:W-:Y:S01]  /*8a60*/  HMMA.16816.F32 R48, R208.reuse, R214, R48 ;  /* 0x000000d6d030723c */ /* 0x040fe20000001830 */
[----:B------:R-:W4:Y:S07]  /*8a70*/  LDSM.16.M88.4 R212, [R248+0xe100] ;  /* 0x00e10000f8d4783b */ /* 0x000f2e0000000200 */
[-C--:B---3--:R-:W-:Y:S08]  /*8a80*/  HMMA.16816.F32 R52, R208, R228.reuse, R52 ;  /* 0x000000e4d034723c */ /* 0x088ff00000001834 */
[C---:B------:R-:W-:Y:S08]  /*8a90*/  HMMA.16816.F32 R56, R224.reuse, R228, R56 ;  /* 0x000000e4e038723c */ /* 0x040ff00000001838 */
[-C--:B------:R-:W-:Y:S08]  /*8aa0*/  HMMA.16816.F32 R60, R224, R230.reuse, R60 ;  /* 0x000000e6e03c723c */ /* 0x080ff0000000183c */
[----:B------:R-:W-:Y:S08]  /*8ab0*/  HMMA.16816.F32 R64, R208, R230, R64 ;  /* 0x000000e6d040723c */ /* 0x000ff00000001840 */
[-C--:B-1----:R-:W-:Y:S08]  /*8ac0*/  HMMA.16816.F32 R4, R216, R220.reuse, R4 ;  /* 0x000000dcd804723c */ /* 0x082ff00000001804 */
[C---:B----4-:R-:W-:Y:S08]  /*8ad0*/  HMMA.16816.F32 R8, R212.reuse, R220, R8 ;  /* 0x000000dcd408723c */ /* 0x050ff00000001808 */
        /* <DEDUP_REMOVED lines=8> */
[----:B--2---:R-:W1:Y:S01]  /*8b60*/  MUFU.TANH R0, R8 ;  /* 0x0000000800007308 */ /* 0x004e620000002400 */
        /* <DEDUP_REMOVED lines=13> */
[----:B-1----:R1:W-:Y:S08]  /*8c40*/  STL [R1+0xc], R0 ;  /* 0x00000c0001007387 */ /* 0x0023f00000100800 */
[----:B------:R2:W-:Y:S10]  /*8c50*/  MUFU.TANH R230, R7 ;  /* 0x0000000700e67308 */ /* 0x0005f40000002400 */
[----:B------:R-:W-:Y:S10]  /*8c60*/  MUFU.TANH R234, R9 ;  /* 0x0000000900ea7308 */ /* 0x000ff40000002400 */
[----:B------:R-:W3:Y:S01]  /*8c70*/  MUFU.TANH R2, R10 ;  /* 0x0000000a00027308 */ /* 0x000ee20000002400 */
[----:B--2---:R-:W2:Y:S09]  /*8c80*/  LDSM.16.M88.4 R4, [R241+0x2800] ;  /* 0x00280000f104783b */ /* 0x004eb20000000200 */
[----:B-1----:R1:W4:Y:S10]  /*8c90*/  MUFU.TANH R0, R11 ;  /* 0x0000000b00007308 */ /* 0x0023340000002400 */
[----:B------:R-:W-:Y:S01]  /*8ca0*/  MUFU.TANH R139, R16 ;  /* 0x00000010008b7308 */ /* 0x000fe20000002400 */
[----:B---3--:R-:W-:Y:S09]  /*8cb0*/  STL [R1+0x14], R2 ;  /* 0x0000140201007387 */ /* 0x008ff20000100800 */
[----:B------:R-:W-:Y:S01]  /*8cc0*/  MUFU.TANH R211, R18 ;  /* 0x0000001200d37308 */ /* 0x000fe20000002400 */
[----:B-1----:R-:W1:Y:S09]  /*8cd0*/  LDSM.16.M88.4 R8, [R241+0x3000] ;  /* 0x00300000f108783b */ /* 0x002e720000000200 */
[----:B------:R-:W-:Y:S01]  /*8ce0*/  MUFU.TANH R210, R19 ;  /* 0x0000001300d27308 */ /* 0x000fe20000002400 */
[----:B----4-:R3:W-:Y:S01]  /*8cf0*/  STL [R1+0x18], R0 ;  /* 0x0000180001007387 */ /* 0x0107e20000100800 */
[-C--:B--2---:R-:W-:Y:S08]  /*8d00*/  HMMA.16816.F32 R20, R216, R4.reuse, R20 ;  /* 0x00000004d814723c */ /* 0x084ff00000001814 */
[----:B------:R-:W-:Y:S01]  /*8d10*/  MUFU.TANH R233, R12 ;  /* 0x0000000c00e97308 */ /* 0x000fe20000002400 */
[C---:B------:R-:W-:Y:S09]  /*8d20*/  HMMA.16816.F32 R24, R212.reuse, R4, R24 ;  /* 0x00000004d418723c */ /* 0x040ff20000001818 */
[----:B------:R-:W-:Y:S01]  /*8d30*/  MUFU.TANH R232, R13 ;  /* 0x0000000d00e87308 */ /* 0x000fe20000002400 */
[-C--:B------:R-:W-:Y:S05]  /*8d40*/  HMMA.16816.F32 R28, R212, R6.reuse, R28 ;  /* 0x00000006d41c723c */ /* 0x080fea000000181c */
[----:B------:R-:W-:Y:S03]  /*8d50*/  FMUL.FTZ R21, R21, c[0x0][0x320] ;  /* 0x0000c80015157a20 */ /* 0x000fe60000410000 */
[C---:B------:R-:W-:Y:S01]  /*8d60*/  HMMA.16816.F32 R32, R216.reuse, R6, R32 ;  /* 0x00000006d820723c */ /* 0x040fe20000001820 */
[----:B---3--:R-:W2:Y:S01]  /*8d70*/  MUFU.TANH R0, R15 ;  /* 0x0000000f00007308 */ /* 0x008ea20000002400 */
[----:B------:R-:W3:Y:S01]  /*8d80*/  LDSM.16.M88.4 R4, [R241+0x3800] ;  /* 0x00380000f104783b */ /* 0x000ee20000000200 */
[----:B------:R-:W-:Y:S04]  /*8d90*/  DEPBAR.LE SB0, 0x0 ;  /* 0x000080000000791a */ /* 0x000fe80000000000 */
[----:B------:R-:W-:Y:S01]  /*8da0*/  FMUL.FTZ R22, R22, c[0x0][0x320] ;  /* 0x0000c80016167a20 */ /* 0x000fe20000410000 */
[-C--:B-1----:R-:W-:Y:S03]  /*8db0*/  HMMA.16816.F32 R36, R216, R8.reuse, R36 ;  /* 0x00000008d824723c */ /* 0x082fe60000001824 */
[----:B------:R-:W1:Y:S01]  /*8dc0*/  MUFU.TANH R16, R21 ;  /* 0x0000001500107308 */ /* 0x000e620000002400 */
[----:B------:R-:W-:Y:S01]  /*8dd0*/  BAR.SYNC.DEFER_BLOCKING 0x0 ;  /* 0x0000000000007b1d */ /* 0x000fe20000010000 */
[----:B------:R-:W-:Y:S02]  /*8de0*/  FMUL.FTZ R23, R23, c[0x0][0x320] ;  /* 0x0000c80017177a20 */ /* 0x000fe40000410000 */
[----:B------:R-:W-:Y:S01]  /*8df0*/  FMUL.FTZ R24, R24, c[0x0][0x320] ;  /* 0x0000c80018187a20 */ /* 0x000fe20000410000 */
[C---:B------:R-:W-:Y:S04]  /*8e00*/  HMMA.16816.F32 R40, R212.reuse, R8, R40 ;  /* 0x00000008d428723c */ /* 0x040fe80000001828 */
[----:B------:R-:W-:Y:S01]  /*8e10*/  FMUL.FTZ R28, R28, c[0x0][0x320] ;  /* 0x0000c8001c1c7a20 */ /* 0x000fe20000410000 */
[----:B------:R-:W4:Y:S01]  /*8e20*/  MUFU.TANH R19, R22 ;  /* 0x0000001600137308 */ /* 0x000f220000002400 */
[----:B------:R-:W-:Y:S02]  /*8e30*/  FMUL.FTZ R25, R25, c[0x0][0x320] ;  /* 0x0000c80019197a20 */ /* 0x000fe40000410000 */
[-C--:B------:R-:W-:Y:S01]  /*8e40*/  HMMA.16816.F32 R44, R212, R10.reuse, R44 ;  /* 0x0000000ad42c723c */ /* 0x080fe2000000182c */
[----:B--2---:R2:W-:Y:S03]  /*8e50*/  STL [R1+0x10], R0 ;  /* 0x0000100001007387 */ /* 0x0045e60000100800 */
[----:B------:R-:W-:Y:S02]  /*8e60*/  FMUL.FTZ R26, R26, c[0x0][0x320] ;  /* 0x0000c8001a1a7a20 */ /* 0x000fe40000410000 */
[----:B------:R-:W-:Y:S01]  /*8e70*/  FMUL.FTZ R29, R29, c[0x0][0x320] ;  /* 0x0000c8001d1d7a20 */ /* 0x000fe20000410000 */
[----:B------:R-:W1:Y:S01]  /*8e80*/  MUFU.TANH R18, R23 ;  /* 0x0000001700127308 */ /* 0x000e620000002400 */
[C---:B------:R-:W-:Y:S04]  /*8e90*/  HMMA.16816.F32 R48, R216.reuse, R10, R48 ;  /* 0x0000000ad830723c */ /* 0x040fe80000001830 */
[----:B------:R-:W-:Y:S02]  /*8ea0*/  FMUL.FTZ R37, R37, c[0x0][0x320] ;  /* 0x0000c80025257a20 */ /* 0x000fe40000410000 */
[----:B------:R-:W-:Y:S02]  /*8eb0*/  FMUL.FTZ R20, R20, c[0x0][0x320] ;  /* 0x0000c80014147a20 */ /* 0x000fe40000410000 */
[----:B------:R-:W-:Y:S01]  /*8ec0*/  FMUL.FTZ R30, R30, c[0x0][0x320] ;  /* 0x0000c8001e1e7a20 */ /* 0x000fe20000410000 */
[----:B------:R5:W1:Y:S01]  /*8ed0*/  MUFU.TANH R223, R24 ;  /* 0x0000001800df7308 */ /* 0x000a620000002400 */
[-C--:B---3--:R-:W-:Y:S03]  /*8ee0*/  HMMA.16816.F32 R52, R216, R4.reuse, R52 ;  /* 0x00000004d834723c */ /* 0x088fe60000001834 */
[----:B------:R-:W-:Y:S02]  /*8ef0*/  FMUL.FTZ R31, R31, c[0x0][0x320] ;  /* 0x0000c8001f1f7a20 */ /* 0x000fe40000410000 */
[----:B------:R-:W-:Y:S02]  /*8f00*/  FMUL.FTZ R32, R32, c[0x0][0x320] ;  /* 0x0000c80020207a20 */ /* 0x000fe40000410000 */
[----:B------:R-:W-:Y:S01]  /*8f10*/  FMUL.FTZ R46, R46, c[0x0][0x320] ;  /* 0x0000c8002e2e7a20 */ /* 0x000fe20000410000 */
[C---:B------:R-:W-:Y:S01]  /*8f20*/  HMMA.16816.F32 R56, R212.reuse, R4, R56 ;  /* 0x00000004d438723c */ /* 0x040fe20000001838 */
[----:B------:R3:W1:Y:S03]  /*8f30*/  MUFU.TANH R222, R25 ;  /* 0x0000001900de7308 */ /* 0x0006660000002400 */
[----:B------:R-:W-:Y:S02]  /*8f40*/  FMUL.FTZ R33, R33, c[0x0][0x320] ;  /* 0x0000c80021217a20 */ /* 0x000fe40000410000 */
[----:B------:R-:W-:Y:S02]  /*8f50*/  FMUL.FTZ R34, R34, c[0x0][0x320] ;  /* 0x0000c80022227a20 */ /* 0x000fe40000410000 */
[-C--:B------:R-:W-:Y:S03]  /*8f60*/  HMMA.16816.F32 R60, R212, R6.reuse, R60 ;  /* 0x00000006d43c723c */ /* 0x080fe6000000183c */
[----:B------:R1:W1:Y:S01]  /*8f70*/  MUFU.TANH R228, R26 ;  /* 0x0000001a00e47308 */ /* 0x0002620000002400 */
[----:B------:R-:W-:Y:S02]  /*8f80*/  FMUL.FTZ R35, R35, c[0x0][0x320] ;  /* 0x0000c80023237a20 */ /* 0x000fe40000410000 */
[----:B------:R-:W-:Y:S02]  /*8f90*/  FMUL.FTZ R38, R38, c[0x0][0x320] ;  /* 0x0000c80026267a20 */ /* 0x000fe40000410000 */
[----:B------:R-:W-:Y:S04]  /*8fa0*/  HMMA.16816.F32 R64, R216, R6, R64 ;  /* 0x00000006d840723c */ /* 0x000fe80000001840 */
[----:B------:R-:W-:Y:S01]  /*8fb0*/  FMUL.FTZ R47, R47, c[0x0][0x320] ;  /* 0x0000c8002f2f7a20 */ /* 0x000fe20000410000 */
[----:B------:R-:W2:Y:S01]  /*8fc0*/  MUFU.TANH R208, R28 ;  /* 0x0000001c00d07308 */ /* 0x000ea20000002400 */
[----:B-----5:R-:W-:Y:S02]  /*8fd0*/  FMUL.FTZ R24, R52, c[0x0][0x320] ;  /* 0x0000c80034187a20 */ /* 0x020fe40000410000 */
[----:B------:R-:W-:Y:S04]  /*8fe0*/  FMUL.FTZ R21, R53, c[0x0][0x320] ;  /* 0x0000c80035157a20 */ /* 0x000fe80000410000 */
[----:B---3--:R-:W-:Y:S02]  /*8ff0*/  FMUL.FTZ R25, R49, c[0x0][0x320] ;  /* 0x0000c80031197a20 */ /* 0x008fe40000410000 */
[----:B------:R-:W-:Y:S01]  /*9000*/  FMUL.FTZ R53, R55, c[0x0][0x320] ;  /* 0x0000c80037357a20 */ /* 0x000fe20000410000 */
[----:B------:R3:W2:Y:S01]  /*9010*/  MUFU.TANH R209, R29 ;  /* 0x0000001d00d17308 */ /* 0x0006a20000002400 */
        /* <DEDUP_REMOVED lines=14> */
[----:B---3--:R-:W-:Y:S02]  /*9100*/  FMUL.FTZ R29, R36, c[0x0][0x320] ;  /* 0x0000c800241d7a20 */ /* 0x008fe40000410000 */
[----:B------:R-:W-:Y:S02]  /*9110*/  FMUL.FTZ R42, R42, c[0x0][0x320] ;  /* 0x0000c8002a2a7a20 */ /* 0x000fe40000410000 */
        /* <DEDUP_REMOVED lines=13> */
[----:B------:R-:W1:Y:S10]  /*91f0*/  MUFU.TANH R20, R20 ;  /* 0x0000001400147308 */ /* 0x000e740000002400 */
        /* <DEDUP_REMOVED lines=36> */
[----:B------:R3:W1:Y:S01]  /*9440*/  MUFU.TANH R36, R67 ;  /* 0x0000004300247308 */ /* 0x0006620000002400 */
[----:B------:R-:W-:-:S05]  /*9450*/  @!P0 BRA `(.L_x_1794) ;  /* 0x0000048000008947 */ /* 0x000fca0003800000 */
[----:B--2-4-:R-:W2:Y:S01]  /*9460*/  LDL R3, [R1+0x68] ;  /* 0x0000680001037983 */ /* 0x014ea20000100800 */
[----:B------:R-:W-:Y:S01]  /*9470*/  IMAD.MOV.U32 R6, RZ, RZ, RZ ;  /* 0x000000ffff067224 */ /* 0x000fe200078e00ff */
[----:B---3--:R-:W-:Y:S01]  /*9480*/  SEL R40, RZ, 0x10, P5 ;  /* 0x00000010ff287807 */ /* 0x008fe20002800000 */
[----:B------:R-:W-:Y:S01]  /*9490*/  ULEA UR6, UR10, UR11, 0x6 ;  /* 0x0000000b0a067291 */ /* 0x000fe2000f8e303f */
[----:B------:R-:W3:Y:S04]  /*94a0*/  LDL R0, [R1+0x88] ;  /* 0x0000880001007983 */ /* 0x000ee80000100800 */
[----:B------:R-:W4:Y:S01]  /*94b0*/  LDL R42, [R1+0x40] ;  /* 0x00004000012a7983 */ /* 0x000f220000100800 */
[----:B------:R-:W-:Y:S03]  /*94c0*/  IMAD.U32 R2, RZ, RZ, UR6 ;  /* 0x00000006ff027e24 */ /* 0x000fe6000f8e00ff */
[----:B------:R-:W5:Y:S04]  /*94d0*/  LDL R41, [R1+0x48] ;  /* 0x0000480001297983 */ /* 0x000f680000100800 */
[----:B------:R-:W4:Y:S04]  /*94e0*/  LDL R39, [R1+0x44] ;  /* 0x0000440001277983 */ /* 0x000f280000100800 */
[----:B------:R-:W4:Y:S01]  /*94f0*/  LDL R27, [R1+0x3c] ;  /* 0x00003c00011b7983 */ /* 0x000f220000100800 */
[----:B--2---:R-:W-:Y:S01]  /*9500*/  IADD3 R2, R2, -0x40, R3 ;  /* 0xffffffc002027810 */ /* 0x004fe20007ffe003 */
[----:B---3--:R-:W-:Y:S04]  /*9510*/  IMAD.MOV.U32 R43, RZ, RZ, R0 ;  /* 0x000000ffff2b7224 */ /* 0x008fe800078e0000 */
        /* <DEDUP_REMOVED lines=10> */
[----:B------:R-:W-:Y:S01]  /*95c0*/  STL [R1+0x58], R7 ;  /* 0x0000580701007387 */ /* 0x000fe20000100800 */
[----:B------:R-:W-:Y:S03]  /*95d0*/  SHF.R.S32.HI R0, RZ, 0x1f, R7 ;  /* 0x0000001fff007819 */ /* 0x000fe60000011407 */
[----:B------:R-:W2:Y:S02]  /*95e0*/  @!P3 LDG.E R6, [R4.64] ;  /* 0x0000000e0406b981 */ /* 0x000ea4000c1e1900 */
[----:B------:R-:W-:Y:S04]  /*95f0*/  IMAD R0, R0, c[0x0][0x1e0], RZ ;  /* 0x0000780000007a24 */ /* 0x000fe800078e02ff */
[----:B------:R-:W-:Y:S04]  /*9600*/  IMAD R0, R7, c[0x0][0x1e4], R0 ;  /* 0x0000790007007a24 */ /* 0x000fe800078e0200 */
[----:B------:R-:W-:Y:S01]  /*9610*/  IMAD.IADD R3, R3, 0x1, R0 ;  /* 0x0000000103037824 */ /* 0x000fe200078e0200 */
[----:B--2---:R-:W-:Y:S01]  /*9620*/  STL [R1+0x4c], R6 ;  /* 0x00004c0601007387 */ /* 0x004fe20000100800 */
[----:B------:R-:W-:Y:S02]  /*9630*/  SHF.R.S32.HI R4, RZ, 0x1f, R6 ;  /* 0x0000001fff047819 */ /* 0x000fe40000011406 */
        /* <DEDUP_REMOVED lines=8> */
[----:B------:R-:W2:Y:S04]  /*96c0*/  SHFL.IDX PT, R3, R2, RZ, 0x181f ;  /* 0x00181fff02037589 */ /* 0x000ea800000e0000 */
[----:B------:R-:W5:Y:S04]  /*96d0*/  SHFL.IDX PT, R6, R0, RZ, 0x181f ;  /* 0x00181fff00067589 */ /* 0x000f6800000e0000 */
[----:B------:R-:W3:Y:S04]  /*96e0*/  SHFL.IDX PT, R7, R2, 0x2, 0x181f ;  /* 0x00581f0002077f89 */ /* 0x000ee800000e0000 */
[----:B------:R1:W-:Y:S04]  /*96f0*/  SHFL.IDX PT, R14, R2, 0x3, 0x181f ;  /* 0x00781f00020e7f89 */ /* 0x0003e800000e0000 */
[----:B------:R-:W1:Y:S04]  /*9700*/  SHFL.IDX PT, R9, R0, 0x1, 0x181f ;  /* 0x00381f0000097f89 */ /* 0x000e6800000e0000 */
[----:B------:R-:W1:Y:S04]  /*9710*/  SHFL.IDX PT, R15, R0, 0x2, 0x181f ;  /* 0x00581f00000f7f89 */ /* 0x000e6800000e0000 */
[----:B------:R-:W1:Y:S01]  /*9720*/  SHFL.IDX PT, R0, R0, 0x3, 0x181f ;  /* 0x00781f0000007f89 */ /* 0x000e6200000e0000 */
[-C--:B--2---:R-:W-:Y:S05]  /*9730*/  IADD3 R4, P1, R3, R43.reuse, RZ ;  /* 0x0000002b03047210 */ /* 0x084fea0007f3e0ff */
[C---:B-----5:R-:W-:Y:S01]  /*9740*/  IMAD.X R5, R6.reuse, 0x1, R41, P1 ;  /* 0x0000000106057824 */ /* 0x060fe200008e0629 */
[-C--:B---3--:R-:W-:Y:S04]  /*9750*/  IADD3 R8, P1, R7, R43.reuse, RZ ;  /* 0x0000002b07087210 */ /* 0x088fe80007f3e0ff */
[----:B----4-:R2:W-:Y:S01]  /*9760*/  LDGSTS.E.BYPASS.LTC128B.128 [R27+0x4100], [R4.64], !P6 ;  /* 0x04100000041b7fae */ /* 0x0105e2000f101d4e */
[-C--:B-1----:R-:W-:Y:S05]  /*9770*/  IADD3 R2, P0, R3, R42.reuse, RZ ;  /* 0x0000002a03027210 */ /* 0x082fea0007f1e0ff */
[----:B------:R-:W-:Y:S01]  /*9780*/  IMAD.X R3, R6, 0x1, R39, P0 ;  /* 0x0000000106037824 */ /* 0x000fe200000e0627 */
[CC--:B------:R-:W-:Y:S02]  /*9790*/  IADD3 R12, P0, R10.reuse, R43.reuse, RZ ;  /* 0x0000002b0a0c7210 */ /* 0x0c0fe40007f1e0ff */
[-C--:B------:R-:W-:Y:S02]  /*97a0*/  IADD3 R10, P2, R10, R42.reuse, RZ ;  /* 0x0000002a0a0a7210 */ /* 0x080fe40007f5e0ff */
[----:B------:R1:W-:Y:S01]  /*97b0*/  LDGSTS.E.BYPASS.LTC128B.128 [R27+0x6100], [R2.64], !P5 ;  /* 0x06100000021b7fae */ /* 0x0003e2000e901d4e */
[----:B------:R-:W-:Y:S01]  /*97c0*/  IMAD.X R13, R9, 0x1, R41, P0 ;  /* 0x00000001090d7824 */ /* 0x000fe200000e0629 */
[----:B------:R-:W-:Y:S01]  /*97d0*/  IADD3 R6, P0, R7, R42, RZ ;  /* 0x0000002a07067210 */ /* 0x000fe20007f1e0ff */
[----:B------:R-:W-:Y:S02]  /*97e0*/  IMAD.X R11, R9, 0x1, R39, P2 ;  /* 0x00000001090b7824 */ /* 0x000fe400010e0627 */
[C---:B------:R-:W-:Y:S01]  /*97f0*/  IMAD.X R9, R15.reuse, 0x1, R41, P1 ;  /* 0x000000010f097824 */ /* 0x040fe200008e0629 */
[----:B------:R3:W-:Y:S01]  /*9800*/  LDGSTS.E.BYPASS.LTC128B.128 [R27+0x4900], [R12.64], !P6 ;  /* 0x049000000c1b7fae */ /* 0x0007e2000f101d4e */
[----:B------:R-:W-:Y:S03]  /*9810*/  IMAD.X R7, R15, 0x1, R39, P0 ;  /* 0x000000010f077824 */ /* 0x000fe600000e0627 */
[----:B------:R3:W-:Y:S04]  /*9820*/  LDGSTS.E.BYPASS.LTC128B.128 [R27+0x6900], [R10.64], !P5 ;  /* 0x069000000a1b7fae */ /* 0x0007e8000e901d4e */
[----:B------:R3:W-:Y:S01]  /*9830*/  LDGSTS.E.BYPASS.LTC128B.128 [R27+0x5100], [R8.64], !P6 ;  /* 0x05100000081b7fae */ /* 0x0007e2000f101d4e */
[----:B--2---:R-:W-:Y:S03]  /*9840*/  IADD3 R4, -R40, 0x10, RZ ;  /* 0x0000001028047810 */ /* 0x004fe60007ffe1ff */
[----:B------:R3:W-:Y:S01]  /*9850*/  LDGSTS.E.BYPASS.LTC128B.128 [R27+0x7100], [R6.64], !P5 ;  /* 0x07100000061b7fae */ /* 0x0007e2000e901d4e */
[----:B-1----:R-:W-:Y:S02]  /*9860*/  LOP3.LUT R2, R4, 0xf, RZ, 0xc0, !PT ;  /* 0x0000000f04027812 */ /* 0x002fe400078ec0ff */
[----:B------:R-:W-:Y:S02]  /*9870*/  IADD3 R4, P2, R14, R43, RZ ;  /* 0x0000002b0e047210 */ /* 0x000fe40007f5e0ff */
[----:B------:R-:W-:Y:S03]  /*9880*/  IADD3 R2, P1, P0, R2, R14, R42 ;  /* 0x0000000e02027210 */ /* 0x000fe6000783e02a */
[----:B------:R-:W-:Y:S01]  /*9890*/  IMAD.X R5, R0, 0x1, R41, P2 ;  /* 0x0000000100057824 */ /* 0x000fe200010e0629 */
[----:B------:R-:W-:Y:S02]  /*98a0*/  ISETP.NE.U32.AND P2, PT, R40, RZ, PT ;  /* 0x000000ff2800720c */ /* 0x000fe40003f45070 */
[----:B------:R-:W-:Y:S02]  /*98b0*/  IADD3.X R3, RZ, R0, R39, P1, P0 ;  /* 0x00000000ff037210 */ /* 0x000fe40000fe0427 */
[----:B------:R3:W-:Y:S09]  /*98c0*/  LDGSTS.E.BYPASS.LTC128B.128 [R27+0x5900], [R4.64], !P6 ;  /* 0x05900000041b7fae */ /* 0x0007f2000f101d4e */
[----:B------:R3:W-:Y:S02]  /*98d0*/  LDGSTS.E.BYPASS.LTC128B.128.ZFILL [R27+0x7900], [R2.64], P2 ;  /* 0x07900000021b7fae */ /* 0x0007e40009141d4e */
.L_x_1794:
[----:B--234-:R-:W2:Y:S01]  /*98e0*/  LDL.LU R5, [R1+0x18] ;  /* 0x0000180001057983 */ /* 0x01cea20000300800 */
[----:B------:R-:W-:Y:S01]  /*98f0*/  PLOP3.LUT P0, PT, PT, PT, UP1, 0x80, 0x0 ;  /* 0x000000000000781c */ /* 0x000fe20003f0f018 */
[----:B------:R-:W-:Y:S02]  /*9900*/  UIMAD UR6, UR10, UR4, 0x1 ;  /* 0x000000010a0674a4 */ /* 0x000fe4000f8e0204 */
[----:B------:R-:W3:Y:S01]  /*9910*/  LDL.LU R4, [R1+0x14] ;  /* 0x0000140001047983 */ /* 0x000ee20000300800 */
[----:B------:R-:W-:Y:S02]  /*9920*/  UISETP.GT.AND UP0, UPT, UR10, UR5, UPT ;  /* 0x000000050a00728c */ /* 0x000fe4000bf04270 */
[----:B------:R-:W-:Y:S01]  /*9930*/  UIADD3 UR10, UR10, -0x1, URZ ;  /* 0xffffffff0a0a7890 */ /* 0x000fe2000fffe03f */
[----:B------:R-:W4:Y:S04]  /*9940*/  LDL.LU R3, [R1+0x10] ;  /* 0x0000100001037983 */ /* 0x000f280000300800 */
[----:B------:R-:W4:Y:S04]  /*9950*/  LDL.LU R0, [R1+0xc] ;  /* 0x00000c0001007983 */ /* 0x000f280000300800 */
[----:B------:R-:W4:Y:S04]  /*9960*/  LDL R2, [R1+0x78] ;  /* 0x0000780001027983 */ /* 0x000f280000100800 */
[----:B------:R-:W4:Y:S04]  /*9970*/  LDL R8, [R1+0x80] ;  /* 0x0000800001087983 */ /* 0x000f280000100800 */
[----:B------:R-:W-:Y:S04]  /*9980*/  STL [R1+0xa0], R244 ;  /* 0x0000a0f401007387 */ /* 0x000fe80000100800 */
[----:B------:R-:W-:Y:S04]  /*9990*/  STL [R1+0x9c], R243 ;  /* 0x00009cf301007387 */ /* 0x000fe80000100800 */
[----:B------:R-:W-:Y:S04]  /*99a0*/  STL [R1+0x98], R242 ;  /* 0x000098f201007387 */ /* 0x000fe80000100800 */
[----:B------:R-:W-:Y:S04]  /*99b0*/  STL [R1+0x94], R241 ;  /* 0x000094f101007387 */ /* 0x000fe80000100800 */
[----:B------:R-:W-:Y:S04]  /*99c0*/  STL [R1+0x90], R236 ;  /* 0x000090ec01007387 */ /* 0x000fe80000100800 */
[----:B------:R-:W0:Y:S01]  /*99d0*/  LDGDEPBAR ;  /* 0x00000000000079af */ /* 0x000e220000000000 */
[----:B--2---:R-:W-:Y:S01]  /*99e0*/  MOV R7, R5 ;  /* 0x0000000500077202 */ /* 0x004fe20000000f00 */
[----:B---3--:R-:W-:Y:S03]  /*99f0*/  IMAD.MOV.U32 R6, RZ, RZ, R4 ;  /* 0x000000ffff067224 */ /* 0x008fe600078e0004 */
[----:B------:R-:W-:Y:S02]  /*9a00*/  MOV R43, R7 ;  /* 0x00000007002b7202 */ /* 0x000fe40000000f00 */
[----:B----4-:R-:W-:Y:S01]  /*9a10*/  MOV R5, R3 ;  /* 0x0000000300057202 */ /* 0x010fe20000000f00 */
[----:B------:R-:W-:Y:S02]  /*9a20*/  IMAD.MOV.U32 R12, RZ, RZ, R6 ;  /* 0x000000ffff0c7224 */ /* 0x000fe400078e0006 */
[----:B------:R-:W-:Y:S01]  /*9a30*/  IMAD.MOV.U32 R4, RZ, RZ, R0 ;  /* 0x000000ffff047224 */ /* 0x000fe200078e0000 */
[----:B------:R-:W-:Y:S01]  /*9a40*/  MOV R14, R5 ;  /* 0x00000005000e7202 */ /* 0x000fe20000000f00 */
[----:B------:R2:W3:Y:S02]  /*9a50*/  LDL R0, [R1+0x7c] ;  /* 0x00007c0001007983 */ /* 0x0004e40000100800 */
[----:B------:R-:W-:Y:S01]  /*9a60*/  IMAD.MOV.U32 R15, RZ, RZ, R4 ;  /* 0x000000ffff0f7224 */ /* 0x000fe200078e0004 */
[----:B------:R-:W-:Y:S02]  /*9a70*/  MOV R50, R14 ;  /* 0x0000000e00327202 */ /* 0x000fe40000000f00 */
[----:B---3--:R-:W-:Y:S01]  /*9a80*/  @P0 MOV R0, R2 ;  /* 0x0000000200000202 */ /* 0x008fe20000000f00 */
[----:B------:R-:W-:Y:S04]  /*9a90*/  IMAD.U32 R2, RZ, RZ, UR7 ;  /* 0x00000007ff027e24 */ /* 0x000fe8000f8e00ff */
[----:B------:R-:W3:Y:S01]  /*9aa0*/  SHFL.IDX PT, R3, R0, RZ, 0x1c1f ;  /* 0x001c1fff00037589 */ /* 0x000ee200000e0000 */
[----:B------:R-:W-:Y:S04]  /*9ab0*/  IADD3 R2, R2, UR6, -R8 ;  /* 0x0000000602027c10 */ /* 0x000fe8000fffe808 */
[----:B------:R-:W-:Y:S03]  /*9ac0*/  IADD3 R4, R2, -UR12, RZ ;  /* 0x8000000c02047c10 */ /* 0x000fe6000fffe0ff */
[----:B------:R-:W4:Y:S08]  /*9ad0*/  SHFL.IDX PT, R6, R0, 0x1, 0x1c1f ;  /* 0x003c1f0000067f89 */ /* 0x000f3000000e0000 */
[----:B------:R-:W1:Y:S01]  /*9ae0*/  SHFL.IDX PT, R9, R0, 0x2, 0x1c1f ;  /* 0x005c1f0000097f89 */ /* 0x000e6200000e0000 */
[----:B---3--:R-:W-:Y:S07]  /*9af0*/  IADD3 R3, R4, R3, RZ ;  /* 0x0000000304037210 */ /* 0x008fee0007ffe0ff */
[----:B------:R3:W1:Y:S01]  /*9b00*/  SHFL.IDX PT, R10, R0, 0x3, 0x1c1f ;  /* 0x007c1f00000a7f89 */ /* 0x00066200000e0000 */
[C---:B------:R-:W-:Y:S02]  /*9b10*/  ISETP.GT.AND P0, PT, R3.reuse, RZ, PT ;  /* 0x000000ff0300720c */ /* 0x040fe40003f04270 */
[----:B------:R-:W-:Y:S02]  /*9b20*/  ISETP.GT.AND P1, PT, R3, 0x1, PT ;  /* 0x000000010300780c */ /* 0x000fe40003f24270 */
[----:B------:R-:W-:Y:S02]  /*9b30*/  FSEL R5, R225, -INF , P0 ;  /* 0xff800000e1057808 */ /* 0x000fe40000000000 */
[----:B------:R-:W-:Y:S02]  /*9b40*/  ISETP.GT.AND P0, PT, R3, 0x8, PT ;  /* 0x000000080300780c */ /* 0x000fe40003f04270 */
[----:B------:R-:W-:Y:S02]  /*9b50*/  FSEL R7, R224, -INF , P1 ;  /* 0xff800000e0077808 */ /* 0x000fe40000800000 */
[----:B------:R-:W-:Y:S02]  /*9b60*/  FMNMX.FTZ R2, R5, R132, !PT ;  /* 0x0000008405027209 */ /* 0x000fe40007810000 */
[----:B------:R-:W-:Y:S02]  /*9b70*/  ISETP.GT.AND P1, PT, R3, 0x9, PT ;  /* 0x000000090300780c */ /* 0x000fe40003f24270 */
[----:B------:R-:W-:Y:S02]  /*9b80*/  FMNMX.FTZ R2, R7, R2, !PT ;  /* 0x0000000207027209 */ /* 0x000fe40007810000 */
[----:B------:R-:W-:Y:S02]  /*9b90*/  FSEL R8, R139, -INF , P0 ;  /* 0xff8000008b087808 */ /* 0x000fe40000000000 */
[----:B-1----:R-:W-:Y:S02]  /*9ba0*/  FSEL R13, R138, -INF , P1 ;  /* 0xff8000008a0d7808 */ /* 0x002fe40000800000 */
[----:B------:R-:W-:Y:S02]  /*9bb0*/  ISETP.GT.AND P0, PT, R3, 0x10, PT ;  /* 0x000000100300780c */ /* 0x000fe40003f04270 */
[----:B------:R-:W-:Y:S02]  /*9bc0*/  FMNMX.FTZ R2, R8, R2, !PT ;  /* 0x0000000208027209 */ /* 0x000fe40007810000 */
[----:B------:R-:W-:Y:S02]  /*9bd0*/  FSEL R57, R20, -INF , P0 ;  /* 0xff80000014397808 */ /* 0x000fe40000000000 */
[----:B---3--:R-:W-:Y:S01]  /*9be0*/  FMNMX.FTZ R0, R13, R2, !PT ;  /* 0x000000020d007209 */ /* 0x008fe20007810000 */
[----:B----4-:R-:W-:Y:S01]  /*9bf0*/  IMAD.IADD R2, R4, 0x1, R6 ;  /* 0x0000000104027824 */ /* 0x010fe200078e0206 */
[----:B------:R-:W-:Y:S02]  /*9c00*/  ISETP.GT.AND P1, PT, R3, 0x11, PT ;  /* 0x000000110300780c */ /* 0x000fe40003f24270 */
[----:B------:R-:W-:Y:S02]  /*9c10*/  FMNMX.FTZ R0, R57, R0, !PT ;  /* 0x0000000039007209 */ /* 0x000fe40007810000 */
[----:B------:R-:W-:Y:S02]  /*9c20*/  FSEL R56, R16, -INF , P1 ;  /* 0xff80000010387808 */ /* 0x000fe40000800000 */
[C---:B------:R-:W-:Y:S02]  /*9c30*/  ISETP.GT.AND P0, PT, R3.reuse, 0x18, PT ;  /* 0x000000180300780c */ /* 0x040fe40003f04270 */
[----:B------:R-:W-:Y:S02]  /*9c40*/  FMNMX.FTZ R0, R56, R0, !PT ;  /* 0x0000000038007209 */ /* 0x000fe40007810000 */
[C---:B------:R-:W-:Y:S02]  /*9c50*/  ISETP.GT.AND P1, PT, R3.reuse, 0x19, PT ;  /* 0x000000190300780c */ /* 0x040fe40003f24270 */
[----:B------:R-:W-:Y:S02]  /*9c60*/  FSEL R55, R32, -INF , P0 ;  /* 0xff80000020377808 */ /* 0x000fe40000000000 */
[----:B------:R-:W-:Y:S02]  /*9c70*/  FSEL R30, R30, -INF , P1 ;  /* 0xff8000001e1e7808 */ /* 0x000fe40000800000 */
[----:B------:R-:W-:Y:S02]  /*9c80*/  ISETP.GT.AND P0, PT, R3, 0x20, PT ;  /* 0x000000200300780c */ /* 0x000fe40003f04270 */
[----:B------:R-:W-:Y:S02]  /*9c90*/  FMNMX.FTZ R0, R55, R0, !PT ;  /* 0x0000000037007209 */ /* 0x000fe40007810000 */
[----:B------:R-:W-:Y:S02]  /*9ca0*/  ISETP.GT.AND P1, PT, R3, 0x21, PT ;  /* 0x000000210300780c */ /* 0x000fe40003f24270 */
[----:B------:R-:W-:Y:S02]  /*9cb0*/  FMNMX.FTZ R6, R30, R0, !PT ;  /* 0x000000001e067209 */ /* 0x000fe40007810000 */
[----:B------:R-:W-:Y:S02]  /*9cc0*/  FSEL R29, R29, -INF , P0 ;  /* 0xff8000001d1d7808 */ /* 0x000fe40000000000 */
[----:B------:R-:W-:Y:S02]  /*9cd0*/  ISETP.GT.AND P0, PT, R3, 0x28, PT ;  /* 0x000000280300780c */ /* 0x000fe40003f04270 */
[----:B------:R-:W-:Y:S02]  /*9ce0*/  FSEL R28, R28, -INF , P1 ;  /* 0xff8000001c1c7808 */ /* 0x000fe40000800000 */
[----:B------:R-:W-:Y:S02]  /*9cf0*/  FMNMX.FTZ R6, R29, R6, !PT ;  /* 0x000000061d067209 */ /* 0x000fe40007810000 */
[----:B------:R-:W-:Y:S02]  /*9d00*/  FSEL R26, R26, -INF , P0 ;  /* 0xff8000001a1a7808 */ /* 0x000fe40000000000 */
[----:B------:R-:W-:Y:S02]  /*9d10*/  ISETP.GT.AND P1, PT, R3, 0x29, PT ;  /* 0x000000290300780c */ /* 0x000fe40003f24270 */
[----:B------:R-:W-:Y:S02]  /*9d20*/  FMNMX.FTZ R6, R28, R6, !PT ;  /* 0x000000061c067209 */ /* 0x000fe40007810000 */
[----:B------:R-:W-:Y:S02]  /*9d30*/  FSEL R25, R25, -INF , P1 ;  /* 0xff80000019197808 */ /* 0x000fe40000800000 */
[----:B------:R-:W-:Y:S02]  /*9d40*/  FMNMX.FTZ R6, R26, R6, !PT ;  /* 0x000000061a067209 */ /* 0x000fe40007810000 */
[----:B------:R-:W-:Y:S02]  /*9d50*/  ISETP.GT.AND P0, PT, R3, 0x30, PT ;  /* 0x000000300300780c */ /* 0x000fe40003f04270 */
[----:B------:R-:W-:Y:S02]  /*9d60*/  FMNMX.FTZ R6, R25, R6, !PT ;  /* 0x0000000619067209 */ /* 0x000fe40007810000 */
[----:B------:R-:W-:Y:S02]  /*9d70*/  FSEL R24, R24, -INF , P0 ;  /* 0xff80000018187808 */ /* 0x000fe40000000000 */
[----:B------:R-:W-:Y:S02]  /*9d80*/  ISETP.GT.AND P2, PT, R3, 0x31, PT ;  /* 0x000000310300780c */ /* 0x000fe40003f44270 */
[----:B------:R-:W-:Y:S02]  /*9d90*/  FMNMX.FTZ R6, R24, R6, !PT ;  /* 0x0000000618067209 */ /* 0x000fe40007810000 */
[----:B------:R-:W-:Y:S02]  /*9da0*/  FSEL R21, R21, -INF , P2 ;  /* 0xff80000015157808 */ /* 0x000fe40001000000 */
[C---:B------:R-:W-:Y:S02]  /*9db0*/  ISETP.GT.AND P1, PT, R3.reuse, 0x38, PT ;  /* 0x000000380300780c */ /* 0x040fe40003f24270 */
[----:B------:R-:W-:Y:S02]  /*9dc0*/  ISETP.GT.AND P0, PT, R3, 0x39, PT ;  /* 0x000000390300780c */ /* 0x000fe40003f04270 */
[C---:B------:R-:W-:Y:S02]  /*9dd0*/  ISETP.GT.AND P2, PT, R2.reuse, RZ, PT ;  /* 0x000000ff0200720c */ /* 0x040fe40003f44270 */
[----:B------:R-:W-:Y:S02]  /*9de0*/  FMNMX.FTZ R6, R21, R6, !PT ;  /* 0x0000000615067209 */ /* 0x000fe40007810000 */
[----:B------:R-:W-:Y:S02]  /*9df0*/  FSEL R23, R23, -INF , P1 ;  /* 0xff80000017177808 */ /* 0x000fe40000800000 */
[----:B------:R-:W-:Y:S02]  /*9e00*/  FSEL R3, R231, -INF , P2 ;  /* 0xff800000e7037808 */ /* 0x000fe40001000000 */
[----:B------:R-:W-:Y:S02]  /*9e10*/  ISETP.GT.AND P1, PT, R2, 0x1, PT ;  /* 0x000000010200780c */ /* 0x000fe40003f24270 */
[----:B------:R-:W-:Y:S02]  /*9e20*/  FSEL R22, R22, -INF , P0 ;  /* 0xff80000016167808 */ /* 0x000fe40000000000 */
[----:B------:R-:W-:Y:S02]  /*9e30*/  FMNMX.FTZ R6, R23, R6, !PT ;  /* 0x0000000617067209 */ /* 0x000fe40007810000 */
[C---:B------:R-:W-:Y:S01]  /*9e40*/  IADD3 R0, R4.reuse, R9, RZ ;  /* 0x0000000904007210 */ /* 0x040fe20007ffe0ff */
[----:B------:R-:W-:Y:S01]  /*9e50*/  IMAD.IADD R4, R4, 0x1, R10 ;  /* 0x0000000104047824 */ /* 0x000fe200078e020a */
[----:B------:R-:W-:Y:S02]  /*9e60*/  FSEL R10, R230, -INF , P1 ;  /* 0xff800000e60a7808 */ /* 0x000fe40000800000 */
[----:B------:R-:W-:Y:S02]  /*9e70*/  ISETP.GT.AND P0, PT, R2, 0x8, PT ;  /* 0x000000080200780c */ /* 0x000fe40003f04270 */
[----:B------:R-:W-:Y:S02]  /*9e80*/  FMNMX.FTZ R139, R22, R6, !PT ;  /* 0x00000006168b7209 */ /* 0x000fe40007810000 */
[----:B------:R-:W-:Y:S02]  /*9e90*/  FMNMX.FTZ R6, R3, R133, !PT ;  /* 0x0000008503067209 */ /* 0x000fe40007810000 */
[----:B------:R-:W-:Y:S01]  /*9ea0*/  ISETP.GT.AND P2, PT, R2, 0x9, PT ;  /* 0x000000090200780c */ /* 0x000fe20003f44270 */
[----:B------:R-:W1:Y:S01]  /*9eb0*/  SHFL.BFLY PT, R9, R139, 0x2, 0x1f ;  /* 0x0c401f008b097f89 */ /* 0x000e6200000e0000 */
        /* <DEDUP_REMOVED lines=22> */
[C---:B------:R-:W-:Y:S02]  /*a020*/  ISETP.GT.AND P2, PT, R2.reuse, 0x30, PT ;  /* 0x000000300200780c */ /* 0x040fe40003f44270 */
[C---:B------:R-:W-:Y:S02]  /*a030*/  ISETP.GT.AND P1, PT, R2.reuse, 0x28, PT ;  /* 0x000000280200780c */ /* 0x040fe40003f24270 */
[----:B------:R-:W-:Y:S02]  /*a040*/  ISETP.GT.AND P0, PT, R2, 0x29, PT ;  /* 0x000000290200780c */ /* 0x000fe40003f04270 */
[----:B------:R-:W-:Y:S02]  /*a050*/  FMNMX.FTZ R6, R38, R6, !PT ;  /* 0x0000000626067209 */ /* 0x000fe40007810000 */
[----:B------:R-:W-:Y:S02]  /*a060*/  FSEL R48, R48, -INF , P1 ;  /* 0xff80000030307808 */ /* 0x000fe40000800000 */
[----:B------:R-:W-:Y:S02]  /*a070*/  FSEL R46, R46, -INF , P2 ;  /* 0xff8000002e2e7808 */ /* 0x000fe40001000000 */
[----:B------:R-:W-:Y:S02]  /*a080*/  ISETP.GT.AND P2, PT, R2, 0x38, PT ;  /* 0x000000380200780c */ /* 0x000fe40003f44270 */
[----:B------:R-:W-:Y:S02]  /*a090*/  FSEL R47, R47, -INF , P0 ;  /* 0xff8000002f2f7808 */ /* 0x000fe40000000000 */
[C---:B------:R-:W-:Y:S02]  /*a0a0*/  ISETP.GT.AND P0, PT, R0.reuse, RZ, PT ;  /* 0x000000ff0000720c */ /* 0x040fe40003f04270 */
[----:B------:R-:W-:Y:S02]  /*a0b0*/  FSEL R37, R37, -INF , P2 ;  /* 0xff80000025257808 */ /* 0x000fe40001000000 */
[----:B------:R-:W-:Y:S02]  /*a0c0*/  ISETP.GT.AND P2, PT, R0, 0x8, PT ;  /* 0x000000080000780c */ /* 0x000fe40003f44270 */
[----:B------:R-:W-:Y:S02]  /*a0d0*/  FMNMX.FTZ R6, R48, R6, !PT ;  /* 0x0000000630067209 */ /* 0x000fe40007810000 */
[----:B------:R-:W-:Y:S02]  /*a0e0*/  ISETP.GT.AND P1, PT, R2, 0x31, PT ;  /* 0x000000310200780c */ /* 0x000fe40003f24270 */
[----:B------:R-:W-:Y:S02]  /*a0f0*/  FMNMX.FTZ R6, R47, R6, !PT ;  /* 0x000000062f067209 */ /* 0x000fe40007810000 */
[----:B-1----:R-:W-:Y:S02]  /*a100*/  FMNMX.FTZ R139, R9, R139, !PT ;  /* 0x0000008b098b7209 */ /* 0x002fe40007810000 */
[----:B------:R-:W-:Y:S02]  /*a110*/  FSEL R9, R15, -INF , P0 ;  /* 0xff8000000f097808 */ /* 0x000fe40000000000 */
[----:B------:R-:W-:Y:S01]  /*a120*/  FSEL R15, R233, -INF , P2 ;  /* 0xff800000e90f7808 */ /* 0x000fe20001000000 */
[----:B------:R-:W1:Y:S01]  /*a130*/  SHFL.BFLY PT, R32, R139, 0x1, 0x1f ;  /* 0x0c201f008b207f89 */ /* 0x000e6200000e0000 */
[----:B------:R-:W-:Y:S02]  /*a140*/  ISETP.GT.AND P2, PT, R0, 0x11, PT ;  /* 0x000000110000780c */ /* 0x000fe40003f44270 */
[----:B------:R-:W-:Y:S02]  /*a150*/  FSEL R53, R53, -INF , P1 ;  /* 0xff80000035357808 */ /* 0x000fe40000800000 */
[----:B------:R-:W-:Y:S02]  /*a160*/  FSEL R34, R222, -INF , P2 ;  /* 0xff800000de227808 */ /* 0x000fe40001000000 */
[----:B------:R-:W-:Y:S02]  /*a170*/  ISETP.GT.AND P2, PT, R4, 0x1, PT ;  /* 0x000000010400780c */ /* 0x000fe40003f44270 */
[----:B------:R-:W-:Y:S02]  /*a180*/  FMNMX.FTZ R6, R46, R6, !PT ;  /* 0x000000062e067209 */ /* 0x000fe40007810000 */
[C---:B------:R-:W-:Y:S02]  /*a190*/  ISETP.GT.AND P0, PT, R0.reuse, 0x1, PT ;  /* 0x000000010000780c */ /* 0x040fe40003f04270 */
[----:B------:R-:W-:Y:S02]  /*a1a0*/  FSEL R18, R43, -INF , P2 ;  /* 0xff8000002b127808 */ /* 0x000fe40001000000 */
[----:B------:R-:W-:Y:S02]  /*a1b0*/  ISETP.GT.AND P2, PT, R0, 0x20, PT ;  /* 0x000000200000780c */ /* 0x000fe40003f44270 */
[----:B------:R-:W-:Y:S02]  /*a1c0*/  ISETP.GT.AND P1, PT, R2, 0x39, PT ;  /* 0x000000390200780c */ /* 0x000fe40003f24270 */
[----:B------:R-:W-:Y:S02]  /*a1d0*/  FMNMX.FTZ R6, R53, R6, !PT ;  /* 0x0000000635067209 */ /* 0x000fe40007810000 */
[----:B------:R-:W-:Y:S02]  /*a1e0*/  FSEL R43, R31, -INF , P2 ;  /* 0xff8000001f2b7808 */ /* 0x000fe40001000000 */
[----:B------:R-:W-:Y:S02]  /*a1f0*/  FSEL R36, R36, -INF , P1 ;  /* 0xff80000024247808 */ /* 0x000fe40000800000 */
[----:B------:R-:W-:Y:S02]  /*a200*/  FSEL R14, R234, -INF , P0 ;  /* 0xff800000ea0e7808 */ /* 0x000fe40000000000 */
[----:B------:R-:W-:Y:S02]  /*a210*/  FMNMX.FTZ R31, R9, R136, !PT ;  /* 0x00000088091f7209 */ /* 0x000fe40007810000 */
[----:B------:R-:W-:Y:S02]  /*a220*/  FMNMX.FTZ R2, R37, R6, !PT ;  /* 0x0000000625027209 */ /* 0x000fe40007810000 */
[----:B------:R-:W-:Y:S02]  /*a230*/  ISETP.GT.AND P0, PT, R0, 0x9, PT ;  /* 0x000000090000780c */ /* 0x000fe40003f04270 */
[----:B------:R-:W-:Y:S02]  /*a240*/  FMNMX.FTZ R6, R14, R31, !PT ;  /* 0x0000001f0e067209 */ /* 0x000fe40007810000 */
[----:B------:R-:W-:Y:S02]  /*a250*/  FMNMX.FTZ R2, R36, R2, !PT ;  /* 0x0000000224027209 */ /* 0x000fe40007810000 */
[----:B------:R-:W-:Y:S02]  /*a260*/  ISETP.GT.AND P1, PT, R0, 0x10, PT ;  /* 0x000000100000780c */ /* 0x000fe40003f24270 */
[----:B------:R-:W-:Y:S01]  /*a270*/  FSEL R17, R232, -INF , P0 ;  /* 0xff800000e8117808 */ /* 0x000fe20000000000 */
[----:B------:R-:W3:Y:S01]  /*a280*/  SHFL.BFLY PT, R138, R2, 0x2, 0x1f ;  /* 0x0c401f00028a7f89 */ /* 0x000ee200000e0000 */
[----:B------:R-:W-:Y:S02]  /*a290*/  ISETP.GT.AND P0, PT, R4, RZ, PT ;  /* 0x000000ff0400720c */ /* 0x000fe40003f04270 */
        /* <DEDUP_REMOVED lines=8> */
[C---:B------:R-:W-:Y:S02]  /*a320*/  ISETP.GT.AND P1, PT, R4.reuse, 0x8, PT ;  /* 0x000000080400780c */ /* 0x040fe40003f24270 */
[----:B------:R-:W-:Y:S02]  /*a330*/  FSEL R44, R209, -INF , P0 ;  /* 0xff800000d12c7808 */ /* 0x000fe40000000000 */
[C---:B------:R-:W-:Y:S02]  /*a340*/  ISETP.GT.AND P0, PT, R4.reuse, 0x9, PT ;  /* 0x000000090400780c */ /* 0x040fe40003f04270 */
        /* <DEDUP_REMOVED lines=11> */
[----:B------:R-:W-:Y:S02]  /*a400*/  FSEL R51, R137, -INF , P0 ;  /* 0xff80000089337808 */ /* 0x000fe40000000000 */
[C---:B------:R-:W-:Y:S02]  /*a410*/  ISETP.GT.AND P0, PT, R4.reuse, 0x18, PT ;  /* 0x000000180400780c */ /* 0x040fe40003f04270 */
[----:B------:R-:W-:Y:S02]  /*a420*/  FMNMX.FTZ R6, R45, R6, !PT ;  /* 0x000000062d067209 */ /* 0x000fe40007810000 */
[----:B------:R-:W-:Y:S02]  /*a430*/  FSEL R50, R135, -INF , P2 ;  /* 0xff80000087327808 */ /* 0x000fe40001000000 */
[----:B------:R-:W-:Y:S02]  /*a440*/  ISETP.GT.AND P2, PT, R4, 0x19, PT ;  /* 0x000000190400780c */ /* 0x000fe40003f44270 */
[----:B------:R-:W-:Y:S02]  /*a450*/  FMNMX.FTZ R31, R18, R31, !PT ;  /* 0x0000001f121f7209 */ /* 0x000fe40007810000 */
[----:B-1----:R-:W-:Y:S02]  /*a460*/  FMNMX.FTZ R139, R139, R32, !PT ;  /* 0x000000208b8b7209 */ /* 0x002fe40007810000 */
[----:B------:R-:W-:Y:S02]  /*a470*/  FSEL R225, R229, -INF , P1 ;  /* 0xff800000e5e17808 */ /* 0x000fe40000800000 */
[----:B------:R-:W-:Y:S02]  /*a480*/  ISETP.GT.AND P1, PT, R0, 0x30, PT ;  /* 0x000000300000780c */ /* 0x000fe40003f24270 */
[----:B------:R-:W-:Y:S02]  /*a490*/  FSEL R224, R226, -INF , P0 ;  /* 0xff800000e2e07808 */ /* 0x000fe40000000000 */
[----:B------:R-:W-:Y:S02]  /*a4a0*/  ISETP.GT.AND P0, PT, R0, 0x31, PT ;  /* 0x000000310000780c */ /* 0x000fe40003f04270 */
[----:B------:R-:W-:Y:S02]  /*a4b0*/  FMNMX.FTZ R6, R44, R6, !PT ;  /* 0x000000062c067209 */ /* 0x000fe40007810000 */
[----:B------:R-:W-:Y:S02]  /*a4c0*/  FSEL R223, R227, -INF , P2 ;  /* 0xff800000e3df7808 */ /* 0x000fe40001000000 */
[C---:B------:R-:W-:Y:S02]  /*a4d0*/  ISETP.GT.AND P2, PT, R0.reuse, 0x39, PT ;  /* 0x000000390000780c */ /* 0x040fe40003f44270 */
[----:B------:R-:W-:Y:S02]  /*a4e0*/  FMNMX.FTZ R31, R19, R31, !PT ;  /* 0x0000001f131f7209 */ /* 0x000fe40007810000 */
[----:B------:R-:W-:Y:S02]  /*a4f0*/  FSEL R49, R49, -INF , P1 ;  /* 0xff80000031317808 */ /* 0x000fe40000800000 */
[----:B------:R-:W-:Y:S02]  /*a500*/  ISETP.GT.AND P1, PT, R0, 0x38, PT ;  /* 0x000000380000780c */ /* 0x000fe40003f24270 */
[----:B------:R-:W-:Y:S01]  /*a510*/  FMNMX.FTZ R0, R43, R6, !PT ;  /* 0x000000062b007209 */ /* 0x000fe20007810000 */
[----:B------:R-:W-:Y:S01]  /*a520*/  FMUL.FTZ R6, R139, c[0x0][0x2d0] ;  /* 0x0000b4008b067a20 */ /* 0x000fe20000410000 */
[----:B------:R-:W-:Y:S02]  /*a530*/  FSEL R33, R33, -INF , P0 ;  /* 0xff80000021217808 */ /* 0x000fe40000000000 */
[----:B------:R-:W-:Y:S02]  /*a540*/  ISETP.GT.AND P0, PT, R4, 0x20, PT ;  /* 0x000000200400780c */ /* 0x000fe40003f04270 */
[----:B---3--:R-:W-:Y:S02]  /*a550*/  FMNMX.FTZ R138, R2, R138, !PT ;  /* 0x0000008a028a7209 */ /* 0x008fe40007810000 */
[----:B------:R-:W-:Y:S02]  /*a560*/  FMNMX.FTZ R2, R20, R31, !PT ;  /* 0x0000001f14027209 */ /* 0x000fe40007810000 */
[----:B------:R-:W-:Y:S01]  /*a570*/  FSEL R31, R61, -INF , P2 ;  /* 0xff8000003d1f7808 */ /* 0x000fe20001000000 */
[----:B------:R-:W-:Y:S01]  /*a580*/  SHFL.BFLY PT, R58, R138, 0x1, 0x1f ;  /* 0x0c201f008a3a7f89 */ /* 0x000fe200000e0000 */
[----:B------:R-:W-:Y:S02]  /*a590*/  FSETP.NEU.FTZ.AND P2, PT, R139, -INF , PT ;  /* 0xff8000008b00780b */ /* 0x000fe40003f5d000 */
[----:B------:R-:W-:Y:S02]  /*a5a0*/  FSEL R221, R221, -INF , P0 ;  /* 0xff800000dddd7808 */ /* 0x000fe40000000000 */
[----:B------:R-:W-:Y:S02]  /*a5b0*/  ISETP.GT.AND P0, PT, R4, 0x21, PT ;  /* 0x000000210400780c */ /* 0x000fe40003f04270 */
[----:B------:R-:W-:Y:S02]  /*a5c0*/  FSEL R6, R6, RZ, P2 ;  /* 0x000000ff06067208 */ /* 0x000fe40001000000 */
[----:B------:R-:W-:Y:S02]  /*a5d0*/  FSEL R219, R220, -INF , P0 ;  /* 0xff800000dcdb7808 */ /* 0x000fe40000000000 */
[----:B------:R-:W-:Y:S01]  /*a5e0*/  ISETP.GT.AND P0, PT, R4, 0x29, PT ;  /* 0x000000290400780c */ /* 0x000fe20003f04270 */
[--C-:B------:R-:W-:Y:S01]  /*a5f0*/  FFMA.FTZ R13, R13, c[0x0][0x2d0], -R6.reuse ;  /* 0x0000b4000d0d7a23 */ /* 0x100fe20000010806 */
[----:B------:R-:W-:Y:S01]  /*a600*/  FMNMX.FTZ R0, R52, R0, !PT ;  /* 0x0000000034007209 */ /* 0x000fe20007810000 */
[--C-:B------:R-:W-:Y:S01]  /*a610*/  FFMA.FTZ R7, R7, c[0x0][0x2d0], -R6.reuse ;  /* 0x0000b40007077a23 */ /* 0x100fe20000010806 */
[----:B------:R-:W-:Y:S01]  /*a620*/  FSEL R217, R143, -INF , P0 ;  /* 0xff8000008fd97808 */ /* 0x000fe20000000000 */
[--C-:B------:R-:W-:Y:S01]  /*a630*/  FFMA.FTZ R8, R8, c[0x0][0x2d0], -R6.reuse ;  /* 0x0000b40008087a23 */ /* 0x100fe20000010806 */
[----:B------:R1:W-:Y:S01]  /*a640*/  MUFU.EX2 R143, R13 ;  /* 0x0000000d008f7308 */ /* 0x0003e20000000800 */
[----:B------:R-:W-:Y:S01]  /*a650*/  FMNMX.FTZ R2, R222, R2, !PT ;  /* 0x00000002de027209 */ /* 0x000fe20007810000 */
[--C-:B------:R-:W-:Y:S01]  /*a660*/  FFMA.FTZ R141, R25, c[0x0][0x2d0], -R6.reuse ;  /* 0x0000b400198d7a23 */ /* 0x100fe20000010806 */
[----:B------:R-:W-:Y:S01]  /*a670*/  FMNMX.FTZ R0, R51, R0, !PT ;  /* 0x0000000033007209 */ /* 0x000fe20007810000 */
[--C-:B------:R-:W-:Y:S01]  /*a680*/  FFMA.FTZ R67, R30, c[0x0][0x2d0], -R6.reuse ;  /* 0x0000b4001e437a23 */ /* 0x100fe20000010806 */
[----:B------:R-:W-:Y:S01]  /*a690*/  FMNMX.FTZ R2, R225, R2, !PT ;  /* 0x00000002e1027209 */ /* 0x000fe20007810000 */
[--C-:B------:R-:W-:Y:S01]  /*a6a0*/  FFMA.FTZ R30, R24, c[0x0][0x2d0], -R6.reuse ;  /* 0x0000b400181e7a23 */ /* 0x100fe20000010806 */
[----:B------:R-:W-:Y:S01]  /*a6b0*/  FMNMX.FTZ R0, R50, R0, !PT ;  /* 0x0000000032007209 */ /* 0x000fe20007810000 */
[--C-:B------:R-:W-:Y:S01]  /*a6c0*/  FFMA.FTZ R235, R56, c[0x0][0x2d0], -R6.reuse ;  /* 0x0000b40038eb7a23 */ /* 0x100fe20000010806 */
[----:B------:R-:W-:Y:S01]  /*a6d0*/  FMNMX.FTZ R2, R224, R2, !PT ;  /* 0x00000002e0027209 */ /* 0x000fe20007810000 */
[----:B------:R3:W-:Y:S01]  /*a6e0*/  MUFU.EX2 R220, R7 ;  /* 0x0000000700dc7308 */ /* 0x0007e20000000800 */
[----:B------:R-:W-:Y:S01]  /*a6f0*/  FMNMX.FTZ R0, R49, R0, !PT ;  /* 0x0000000031007209 */ /* 0x000fe20007810000 */
[--C-:B------:R-:W-:Y:S01]  /*a700*/  FFMA.FTZ R56, R21, c[0x0][0x2d0], -R6.reuse ;  /* 0x0000b40015387a23 */ /* 0x100fe20000010806 */
[----:B------:R-:W-:Y:S01]  /*a710*/  FMNMX.FTZ R2, R223, R2, !PT ;  /* 0x00000002df027209 */ /* 0x000fe20007810000 */
[--C-:B------:R-:W-:Y:S01]  /*a720*/  FFMA.FTZ R57, R57, c[0x0][0x2d0], -R6.reuse ;  /* 0x0000b40039397a23 */ /* 0x100fe20000010806 */
[----:B------:R-:W-:Y:S01]  /*a730*/  FSEL R32, R60, -INF , P1 ;  /* 0xff8000003c207808 */ /* 0x000fe20000800000 */
[--C-:B------:R-:W-:Y:S01]  /*a740*/  FFMA.FTZ R60, R29, c[0x0][0x2d0], -R6.reuse ;  /* 0x0000b4001d3c7a23 */ /* 0x100fe20000010806 */
[----:B------:R-:W-:Y:S01]  /*a750*/  FMNMX.FTZ R0, R33, R0, !PT ;  /* 0x0000000021007209 */ /* 0x000fe20007810000 */
[--C-:B------:R-:W-:Y:S01]  /*a760*/  FFMA.FTZ R61, R28, c[0x0][0x2d0], -R6.reuse ;  /* 0x0000b4001c3d7a23 */ /* 0x100fe20000010806 */
[----:B------:R-:W-:Y:S01]  /*a770*/  FMNMX.FTZ R54, R221, R2, !PT ;  /* 0x00000002dd367209 */ /* 0x000fe20007810000 */
[----:B------:R4:W-:Y:S01]  /*a780*/  MUFU.EX2 R64, R8 ;  /* 0x0000000800407308 */ /* 0x0009e20000000800 */
[----:B------:R-:W-:Y:S01]  /*a790*/  FMNMX.FTZ R2, R32, R0, !PT ;  /* 0x0000000020027209 */ /* 0x000fe20007810000 */
[--C-:B------:R-:W-:Y:S01]  /*a7a0*/  FFMA.FTZ R22, R22, c[0x0][0x2d0], -R6.reuse ;  /* 0x0000b40016167a23 */ /* 0x100fe20000010806 */
[----:B------:R-:W-:Y:S01]  /*a7b0*/  ISETP.GT.AND P1, PT, R4, 0x28, PT ;  /* 0x000000280400780c */ /* 0x000fe20003f24270 */
[----:B-1----:R-:W2:Y:S01]  /*a7c0*/  LDL.LU R13, [R1+0x64] ;  /* 0x00006400010d7983 */ /* 0x002ea20000300800 */
[----:B------:R-:W-:Y:S01]  /*a7d0*/  FMNMX.FTZ R2, R31, R2, !PT ;  /* 0x000000021f027209 */ /* 0x000fe20007810000 */
[--C-:B------:R-:W-:Y:S01]  /*a7e0*/  FFMA.FTZ R55, R55, c[0x0][0x2d0], -R6.reuse ;  /* 0x0000b40037377a23 */ /* 0x100fe20000010806 */
[----:B------:R-:W-:Y:S01]  /*a7f0*/  FSEL R218, R142, -INF , P1 ;  /* 0xff8000008eda7808 */ /* 0x000fe20000800000 */
[--C-:B------:R-:W-:Y:S01]  /*a800*/  FFMA.FTZ R142, R26, c[0x0][0x2d0], -R6.reuse ;  /* 0x0000b4001a8e7a23 */ /* 0x100fe20000010806 */
[----:B------:R-:W-:Y:S01]  /*a810*/  FMNMX.FTZ R0, R219, R54, !PT ;  /* 0x00000036db007209 */ /* 0x000fe20007810000 */
[----:B------:R-:W1:Y:S01]  /*a820*/  SHFL.BFLY PT, R137, R2, 0x2, 0x1f ;  /* 0x0c401f0002897f89 */ /* 0x000e6200000e0000 */
[----:B------:R-:W-:Y:S01]  /*a830*/  ISETP.GT.AND P1, PT, R4, 0x30, PT ;  /* 0x000000300400780c */ /* 0x000fe20003f24270 */
[--C-:B------:R-:W-:Y:S01]  /*a840*/  FFMA.FTZ R54, R5, c[0x0][0x2d0], -R6.reuse ;  /* 0x0000b40005367a23 */ /* 0x100fe20000010806 */
[----:B------:R-:W-:Y:S01]  /*a850*/  FMNMX.FTZ R0, R218, R0, !PT ;  /* 0x00000000da007209 */ /* 0x000fe20007810000 */
[----:B------:R-:W-:Y:S01]  /*a860*/  FFMA.FTZ R23, R23, c[0x0][0x2d0], -R6 ;  /* 0x0000b40017177a23 */ /* 0x000fe20000010806 */
[----:B------:R-:W-:Y:S02]  /*a870*/  FSEL R216, R134, -INF , P1 ;  /* 0xff80000086d87808 */ /* 0x000fe40000800000 */
[----:B------:R-:W-:Y:S01]  /*a880*/  FMNMX.FTZ R0, R217, R0, !PT ;  /* 0x00000000d9007209 */ /* 0x000fe20007810000 */
[----:B------:R-:W3:Y:S01]  /*a890*/  MUFU.EX2 R54, R54 ;  /* 0x0000003600367308 */ /* 0x000ee20000000800 */
        /* <DEDUP_REMOVED lines=9> */
[----:B-1----:R-:W-:Y:S02]  /*a930*/  FMNMX.FTZ R137, R2, R137, !PT ;  /* 0x0000008902897209 */ /* 0x002fe40007810000 */
[----:B------:R-:W-:Y:S02]  /*a940*/  FMNMX.FTZ R0, R135, R0, !PT ;  /* 0x0000000087007209 */ /* 0x000fe40007810000 */
[----:B------:R-:W-:Y:S01]  /*a950*/  FMNMX.FTZ R138, R138, R58, !PT ;  /* 0x0000003a8a8a7209 */ /* 0x000fe20007810000 */
[----:B------:R-:W1:Y:S03]  /*a960*/  SHFL.BFLY PT, R4, R137, 0x1, 0x1f ;  /* 0x0c201f0089047f89 */ /* 0x000e6600000e0000 */
[C---:B------:R-:W-:Y:S01]  /*a970*/  FSETP.NEU.FTZ.AND P1, PT, R138.reuse, -INF , PT ;  /* 0xff8000008a00780b */ /* 0x040fe20003f3d000 */
[----:B---3--:R-:W-:Y:S04]  /*a980*/  FMUL.FTZ R7, R138, c[0x0][0x2d0] ;  /* 0x0000b4008a077a20 */ /* 0x008fe80000410000 */
[----:B------:R-:W3:Y:S01]  /*a990*/  SHFL.BFLY PT, R2, R0, 0x2, 0x1f ;  /* 0x0c401f0000027f89 */ /* 0x000ee200000e0000 */
[----:B------:R-:W-:Y:S05]  /*a9a0*/  FSEL R7, R7, RZ, P1 ;  /* 0x000000ff07077208 */ /* 0x000fea0000800000 */
[--C-:B------:R-:W-:Y:S02]  /*a9b0*/  FFMA.FTZ R3, R3, c[0x0][0x2d0], -R7.reuse ;  /* 0x0000b40003037a23 */ /* 0x100fe40000010807 */
[--C-:B------:R-:W-:Y:S02]  /*a9c0*/  FFMA.FTZ R232, R27, c[0x0][0x2d0], -R7.reuse ;  /* 0x0000b4001be87a23 */ /* 0x100fe40000010807 */
[----:B------:R3:W-:Y:S01]  /*a9d0*/  MUFU.EX2 R211, R3 ;  /* 0x0000000300d37308 */ /* 0x0007e20000000800 */
[----:B------:R-:W-:Y:S01]  /*a9e0*/  LDSM.16.MT88.4 R24, [R237+0x100] ;  /* 0x00010000ed18783b */ /* 0x000fe20000004200 */
[--C-:B------:R-:W-:Y:S02]  /*a9f0*/  FFMA.FTZ R16, R16, c[0x0][0x2d0], -R7.reuse ;  /* 0x0000b40010107a23 */ /* 0x100fe40000010807 */
[--C-:B------:R-:W-:Y:S01]  /*aa00*/  FFMA.FTZ R11, R11, c[0x0][0x2d0], -R7.reuse ;  /* 0x0000b4000b0b7a23 */ /* 0x100fe20000010807 */
[----:B-1----:R-:W-:Y:S01]  /*aa10*/  FMNMX.FTZ R137, R137, R4, !PT ;  /* 0x0000000489897209 */ /* 0x002fe20007810000 */
[--C-:B------:R-:W-:Y:S01]  /*aa20*/  FFMA.FTZ R10, R10, c[0x0][0x2d0], -R7.reuse ;  /* 0x0000b4000a0a7a23 */ /* 0x100fe20000010807 */
[----:B------:R-:W-:Y:S01]  /*aa30*/  FSEL R4, R138, RZ, P1 ;  /* 0x000000ff8a047208 */ /* 0x000fe20000800000 */
[----:B------:R-:W-:Y:S01]  /*aa40*/  FFMA.FTZ R66, R53, c[0x0][0x2d0], -R7 ;  /* 0x0000b40035427a23 */ /* 0x000fe20000010807 */
[C---:B------:R-:W-:Y:S01]  /*aa50*/  FSETP.NEU.FTZ.AND P0, PT, R137.reuse, -INF , PT ;  /* 0xff8000008900780b */ /* 0x040fe20003f1d000 */
[----:B----4-:R-:W-:Y:S01]  /*aa60*/  FMUL.FTZ R8, R137, c[0x0][0x2d0] ;  /* 0x0000b40089087a20 */ /* 0x010fe20000410000 */
[----:B------:R-:W-:Y:S01]  /*aa70*/  MUFU.EX2 R62, R16 ;  /* 0x00000010003e7308 */ /* 0x000fe20000000800 */
[----:B------:R-:W-:Y:S01]  /*aa80*/  FADD.FTZ R5, -R4, R133 ;  /* 0x0000008504057221 */ /* 0x000fe20000010100 */
[----:B---3--:R-:W-:Y:S01]  /*aa90*/  FMNMX.FTZ R0, R0, R2, !PT ;  /* 0x0000000200007209 */ /* 0x008fe20007810000 */
[--C-:B------:R-:W-:Y:S01]  /*aaa0*/  FFMA.FTZ R59, R36, c[0x0][0x2d0], -R7.reuse ;  /* 0x0000b400243b7a23 */ /* 0x100fe20000010807 */
[----:B------:R-:W-:Y:S01]  /*aab0*/  FSEL R8, R8, RZ, P0 ;  /* 0x000000ff08087208 */ /* 0x000fe20000000000 */
[--C-:B------:R-:W-:Y:S02]  /*aac0*/  FFMA.FTZ R63, R37, c[0x0][0x2d0], -R7.reuse ;  /* 0x0000b400253f7a23 */ /* 0x100fe40000010807 */
[----:B------:R-:W1:Y:S01]  /*aad0*/  SHFL.BFLY PT, R2, R0, 0x1, 0x1f ;  /* 0x0c201f0000027f89 */ /* 0x000e6200000e0000 */
[--C-:B------:R-:W-:Y:S02]  /*aae0*/  FFMA.FTZ R29, R48, c[0x0][0x2d0], -R7.reuse ;  /* 0x0000b400301d7a23 */ /* 0x100fe40000010807 */
[--C-:B------:R-:W-:Y:S01]  /*aaf0*/  FFMA.FTZ R14, R14, c[0x0][0x2d0], -R8.reuse ;  /* 0x0000b4000e0e7a23 */ /* 0x100fe20000010808 */
[----:B------:R-:W-:Y:S01]  /*ab00*/  MUFU.EX2 R65, R11 ;  /* 0x0000000b00417308 */ /* 0x000fe20000000800 */
[----:B------:R-:W-:Y:S01]  /*ab10*/  FSEL R3, R137, RZ, P0 ;  /* 0x000000ff89037208 */ /* 0x000fe20000000000 */
[--C-:B------:R-:W-:Y:S01]  /*ab20*/  FFMA.FTZ R17, R17, c[0x0][0x2d0], -R8.reuse ;  /* 0x0000b40011117a23 */ /* 0x100fe20000010808 */
[----:B------:R-:W-:Y:S01]  /*ab30*/  PLOP3.LUT P0, PT, PT, PT, UP0, 0x80, 0x0 ;  /* 0x000000000000781c */ /* 0x000fe20003f0f008 */
[----:B------:R-:W-:Y:S02]  /*ab40*/  FFMA.FTZ R15, R15, c[0x0][0x2d0], -R8 ;  /* 0x0000b4000f0f7a23 */ /* 0x000fe40000010808 */
[----:B------:R-:W-:Y:S02]  /*ab50*/  FADD.FTZ R4, -R3, R136 ;  /* 0x0000008803047221 */ /* 0x000fe40000010100 */
[--C-:B------:R-:W-:Y:S02]  /*ab60*/  FFMA.FTZ R9, R9, c[0x0][0x2d0], -R8.reuse ;  /* 0x0000b40009097a23 */ /* 0x100fe40000010808 */
[----:B------:R3:W-:Y:S01]  /*ab70*/  MUFU.EX2 R212, R14 ;  /* 0x0000000e00d47308 */ /* 0x0007e20000000800 */
[--C-:B------:R-:W-:Y:S02]  /*ab80*/  FFMA.FTZ R244, R49, c[0x0][0x2d0], -R8.reuse ;  /* 0x0000b40031f47a23 */ /* 0x100fe40000010808 */
[--C-:B------:R-:W-:Y:S02]  /*ab90*/  FFMA.FTZ R243, R33, c[0x0][0x2d0], -R8.reuse ;  /* 0x0000b40021f37a23 */ /* 0x100fe40000010808 */
[----:B------:R-:W-:Y:S02]  /*aba0*/  FFMA.FTZ R242, R32, c[0x0][0x2d0], -R8 ;  /* 0x0000b40020f27a23 */ /* 0x000fe40000010808 */
[--C-:B------:R-:W-:Y:S02]  /*abb0*/  FFMA.FTZ R46, R46, c[0x0][0x2d0], -R7.reuse ;  /* 0x0000b4002e2e7a23 */ /* 0x100fe40000010807 */
[--C-:B------:R-:W-:Y:S01]  /*abc0*/  FFMA.FTZ R231, R42, c[0x0][0x2d0], -R7.reuse ;  /* 0x0000b4002ae77a23 */ /* 0x100fe20000010807 */
[----:B-1----:R-:W-:Y:S01]  /*abd0*/  FMNMX.FTZ R134, R2, R0, !PT ;  /* 0x0000000002867209 */ /* 0x002fe20007810000 */
[----:B------:R-:W-:Y:S01]  /*abe0*/  MUFU.EX2 R58, R17 ;  /* 0x00000011003a7308 */ /* 0x000fe20000000800 */
[----:B------:R-:W-:Y:S01]  /*abf0*/  FSEL R0, R139, RZ, P2 ;  /* 0x000000ff8b007208 */ /* 0x000fe20001000000 */
[--C-:B------:R-:W-:Y:S01]  /*ac00*/  FFMA.FTZ R230, R41, c[0x0][0x2d0], -R7.reuse ;  /* 0x0000b40029e67a23 */ /* 0x100fe20000010807 */
[C---:B------:R-:W-:Y:S01]  /*ac10*/  FSETP.NEU.FTZ.AND P2, PT, R134.reuse, -INF , PT ;  /* 0xff8000008600780b */ /* 0x040fe20003f5d000 */
[----:B------:R-:W-:Y:S02]  /*ac20*/  FMUL.FTZ R208, R134, c[0x0][0x2d0] ;  /* 0x0000b40086d07a20 */ /* 0x000fe40000410000 */
[----:B------:R-:W-:Y:S01]  /*ac30*/  FADD.FTZ R0, -R0, R132 ;  /* 0x0000008400007221 */ /* 0x000fe20000010100 */
[----:B------:R-:W-:Y:S01]  /*ac40*/  FSEL R2, R134, RZ, P2 ;  /* 0x000000ff86027208 */ /* 0x000fe20001000000 */
[--C-:B------:R-:W-:Y:S01]  /*ac50*/  FFMA.FTZ R229, R40, c[0x0][0x2d0], -R7.reuse ;  /* 0x0000b40028e57a23 */ /* 0x100fe20000010807 */
[----:B------:R-:W-:Y:S01]  /*ac60*/  FSEL R208, R208, RZ, P2 ;  /* 0x000000ffd0d07208 */ /* 0x000fe20001000000 */
[----:B------:R-:W-:Y:S01]  /*ac70*/  FMUL.FTZ R0, R0, c[0x0][0x2d0] ;  /* 0x0000b40000007a20 */ /* 0x000fe20000410000 */
[----:B------:R-:W-:Y:S01]  /*ac80*/  MUFU.EX2 R213, R10 ;  /* 0x0000000a00d57308 */ /* 0x000fe20000000800 */
[----:B------:R-:W-:Y:S01]  /*ac90*/  FADD.FTZ R3, -R2, R140 ;  /* 0x0000008c02037221 */ /* 0x000fe20000010100 */
[----:B------:R-:W-:Y:S01]  /*aca0*/  F2FP.PACK_AB R140, R220, R54 ;  /* 0x00000036dc8c723e */ /* 0x000fe200000000ff */
[--C-:B------:R-:W-:Y:S02]  /*acb0*/  FFMA.FTZ R20, R20, c[0x0][0x2d0], -R208.reuse ;  /* 0x0000b40014147a23 */ /* 0x100fe400000108d0 */
[--C-:B------:R-:W-:Y:S02]  /*acc0*/  FFMA.FTZ R18, R18, c[0x0][0x2d0], -R208.reuse ;  /* 0x0000b40012127a23 */ /* 0x100fe400000108d0 */
[--C-:B------:R-:W-:Y:S02]  /*acd0*/  FFMA.FTZ R19, R19, c[0x0][0x2d0], -R208.reuse ;  /* 0x0000b40013137a23 */ /* 0x100fe400000108d0 */
[----:B------:R-:W-:Y:S01]  /*ace0*/  FFMA.FTZ R12, R12, c[0x0][0x2d0], -R208 ;  /* 0x0000b4000c0c7a23 */ /* 0x000fe200000108d0 */
[----:B------:R1:W4:Y:S01]  /*acf0*/  MUFU.EX2 R2, R0 ;  /* 0x0000000000027308 */ /* 0x0003220000000800 */
[--C-:B---3--:R-:W-:Y:S02]  /*ad00*/  FFMA.FTZ R14, R52, c[0x0][0x2d0], -R8.reuse ;  /* 0x0000b400340e7a23 */ /* 0x108fe40000010808 */
[--C-:B------:R-:W-:Y:S02]  /*ad10*/  FFMA.FTZ R226, R35, c[0x0][0x2d0], -R8.reuse ;  /* 0x0000b40023e27a23 */ /* 0x100fe40000010808 */
[----:B------:R-:W-:Y:S02]  /*ad20*/  FFMA.FTZ R35, R43, c[0x0][0x2d0], -R8 ;  /* 0x0000b4002b237a23 */ /* 0x000fe40000010808 */
[----:B------:R-:W3:Y:S01]  /*ad30*/  LDSM.16.MT88.4 R40, [R238+0x100] ;  /* 0x00010000ee28783b */ /* 0x000ee20000004200 */
[--C-:B------:R-:W-:Y:S02]  /*ad40*/  FFMA.FTZ R39, R39, c[0x0][0x2d0], -R7.reuse ;  /* 0x0000b40027277a23 */ /* 0x100fe40000010807 */
[----:B------:R4:W-:Y:S01]  /*ad50*/  MUFU.EX2 R236, R20 ;  /* 0x0000001400ec7308 */ /* 0x0009e20000000800 */
[--C-:B------:R-:W-:Y:S02]  /*ad60*/  FFMA.FTZ R38, R38, c[0x0][0x2d0], -R7.reuse ;  /* 0x0000b40026267a23 */ /* 0x100fe40000010807 */
[----:B------:R-:W-:Y:S02]  /*ad70*/  FFMA.FTZ R28, R47, c[0x0][0x2d0], -R7 ;  /* 0x0000b4002f1c7a23 */ /* 0x000fe40000010807 */
[----:B------:R-:W-:Y:S02]  /*ad80*/  IMAD.MOV.U32 R47, RZ, RZ, R142 ;  /* 0x000000ffff2f7224 */ /* 0x000fe400078e008e */
[--C-:B------:R-:W-:Y:S02]  /*ad90*/  FFMA.FTZ R241, R31, c[0x0][0x2d0], -R8.reuse ;  /* 0x0000b4001ff17a23 */ /* 0x100fe40000010808 */
[--C-:B------:R-:W-:Y:S01]  /*ada0*/  FFMA.FTZ R136, R34, c[0x0][0x2d0], -R8.reuse ;  /* 0x0000b40022887a23 */ /* 0x100fe20000010808 */
[----:B------:R-:W-:Y:S01]  /*adb0*/  MUFU.EX2 R10, R15 ;  /* 0x0000000f000a7308 */ /* 0x000fe20000000800 */
[--C-:B------:R-:W-:Y:S02]  /*adc0*/  FFMA.FTZ R227, R45, c[0x0][0x2d0], -R8.reuse ;  /* 0x0000b4002de37a23 */ /* 0x100fe40000010808 */
[----:B------:R-:W-:Y:S02]  /*add0*/  FFMA.FTZ R228, R44, c[0x0][0x2d0], -R8 ;  /* 0x0000b4002ce47a23 */ /* 0x000fe40000010808 */
[----:B-1----:R-:W-:Y:S02]  /*ade0*/  FMUL.FTZ R0, R5, c[0x0][0x2d0] ;  /* 0x0000b40005007a20 */ /* 0x002fe40000410000 */
[C---:B----4-:R-:W-:Y:S02]  /*adf0*/  FMUL.FTZ R53, R2.reuse, R181 ;  /* 0x000000b502357220 */ /* 0x050fe40000410000 */
[----:B------:R-:W-:Y:S01]  /*ae00*/  IMAD.MOV.U32 R181, RZ, RZ, R64 ;  /* 0x000000ffffb57224 */ /* 0x000fe200078e0040 */
[----:B------:R1:W-:Y:S01]  /*ae10*/  MUFU.EX2 R133, R0 ;  /* 0x0000000000857308 */ /* 0x0003e20000000800 */
[C---:B------:R-:W-:Y:S02]  /*ae20*/  FMUL.FTZ R16, R2.reuse, R148 ;  /* 0x0000009402107220 */ /* 0x040fe40000410000 */
[C---:B------:R-:W-:Y:S02]  /*ae30*/  FMUL.FTZ R17, R2.reuse, R149 ;  /* 0x0000009502117220 */ /* 0x040fe40000410000 */
[C---:B------:R-:W-:Y:S02]  /*ae40*/  FMUL.FTZ R5, R2.reuse, R145 ;  /* 0x0000009102057220 */ /* 0x040fe40000410000 */
[C---:B------:R-:W-:Y:S02]  /*ae50*/  FMUL.FTZ R20, R2.reuse, R152 ;  /* 0x0000009802147220 */ /* 0x040fe40000410000 */
[C---:B------:R-:W-:Y:S01]  /*ae60*/  FMUL.FTZ R21, R2.reuse, R153 ;  /* 0x0000009902157220 */ /* 0x040fe20000410000 */
[----:B------:R-:W4:Y:S01]  /*ae70*/  MUFU.EX2 R210, R9 ;  /* 0x0000000900d27308 */ /* 0x000f220000000800 */
[C---:B------:R-:W-:Y:S01]  /*ae80*/  FMUL.FTZ R33, R2.reuse, R161 ;  /* 0x000000a102217220 */ /* 0x040fe20000410000 */
[----:B------:R-:W-:Y:S01]  /*ae90*/  MOV R153, R61 ;  /* 0x0000003d00997202 */ /* 0x000fe20000000f00 */
[C---:B------:R-:W-:Y:S01]  /*aea0*/  FMUL.FTZ R49, R2.reuse, R173 ;  /* 0x000000ad02317220 */ /* 0x040fe20000410000 */
[----:B------:R-:W-:Y:S01]  /*aeb0*/  MOV R173, R59 ;  /* 0x0000003b00ad7202 */ /* 0x000fe20000000f00 */
[C---:B------:R-:W-:Y:S02]  /*aec0*/  FMUL.FTZ R52, R2.reuse, R180 ;  /* 0x000000b402347220 */ /* 0x040fe40000410000 */
[C---:B------:R-:W-:Y:S01]  /*aed0*/  FMUL.FTZ R64, R2.reuse, R184 ;  /* 0x000000b802407220 */ /* 0x040fe20000410000 */
[----:B------:R-:W-:Y:S01]  /*aee0*/  MOV R184, R63 ;  /* 0x0000003f00b87202 */ /* 0x000fe20000000f00 */
[C---:B------:R-:W-:Y:S01]  /*aef0*/  FMUL.FTZ R68, R2.reuse, R68 ;  /* 0x0000004402447220 */ /* 0x040fe20000410000 */
[----:B------:R-:W-:Y:S01]  /*af00*/  MUFU.EX2 R209, R12 ;  /* 0x0000000c00d17308 */ /* 0x000fe20000000800 */
[C---:B------:R-:W-:Y:S02]  /*af10*/  FMUL.FTZ R69, R2.reuse, R69 ;  /* 0x0000004502457220 */ /* 0x040fe40000410000 */
[----:B------:R-:W-:Y:S02]  /*af20*/  FMUL.FTZ R80, R2, R80 ;  /* 0x0000005002507220 */ /* 0x000fe40000410000 */
[----:B-1----:R-:W-:Y:S02]  /*af30*/  FMUL.FTZ R0, R4, c[0x0][0x2d0] ;  /* 0x0000b40004007a20 */ /* 0x002fe40000410000 */
[C---:B------:R-:W-:Y:S02]  /*af40*/  FMUL.FTZ R4, R2.reuse, R144 ;  /* 0x0000009002047220 */ /* 0x040fe40000410000 */
[C---:B------:R-:W-:Y:S01]  /*af50*/  FMUL.FTZ R81, R2.reuse, R81 ;  /* 0x0000005102517220 */ /* 0x040fe20000410000 */
[----:B------:R1:W-:Y:S01]  /*af60*/  MUFU.EX2 R132, R0 ;  /* 0x0000000000847308 */ /* 0x0003e20000000800 */
[C---:B------:R-:W-:Y:S02]  /*af70*/  FMUL.FTZ R84, R2.reuse, R84 ;  /* 0x0000005402547220 */ /* 0x040fe40000410000 */
[----:B------:R-:W-:Y:S01]  /*af80*/  FMUL.FTZ R85, R2, R85 ;  /* 0x0000005502557220 */ /* 0x000fe20000410000 */
[----:B----4-:R-:W-:Y:S01]  /*af90*/  F2FP.PACK_AB R144, R212, R210 ;  /* 0x000000d2d490723e */ /* 0x010fe200000000ff */
[C---:B------:R-:W-:Y:S02]  /*afa0*/  FMUL.FTZ R96, R2.reuse, R96 ;  /* 0x0000006002607220 */ /* 0x040fe40000410000 */
[C---:B------:R-:W-:Y:S02]  /*afb0*/  FMUL.FTZ R97, R2.reuse, R97 ;  /* 0x0000006102617220 */ /* 0x040fe40000410000 */
[C---:B------:R-:W-:Y:S01]  /*afc0*/  FMUL.FTZ R100, R2.reuse, R100 ;  /* 0x0000006402647220 */ /* 0x040fe20000410000 */
[----:B------:R-:W4:Y:S01]  /*afd0*/  MUFU.EX2 R234, R18 ;  /* 0x0000001200ea7308 */ /* 0x000f220000000800 */
[C---:B------:R-:W-:Y:S02]  /*afe0*/  FMUL.FTZ R101, R2.reuse, R101 ;  /* 0x0000006502657220 */ /* 0x040fe40000410000 */
[C---:B------:R-:W-:Y:S02]  /*aff0*/  FMUL.FTZ R112, R2.reuse, R112 ;  /* 0x0000007002707220 */ /* 0x040fe40000410000 */
[C---:B------:R-:W-:Y:S02]  /*b000*/  FMUL.FTZ R113, R2.reuse, R113 ;  /* 0x0000007102717220 */ /* 0x040fe40000410000 */
[C---:B------:R-:W-:Y:S02]  /*b010*/  FMUL.FTZ R32, R2.reuse, R160 ;  /* 0x000000a002207220 */ /* 0x040fe40000410000 */
[C---:B------:R-:W-:Y:S01]  /*b020*/  FMUL.FTZ R36, R2.reuse, R168 ;  /* 0x000000a802247220 */ /* 0x040fe20000410000 */
[----:B------:R-:W3:Y:S01]  /*b030*/  MUFU.EX2 R233, R19 ;  /* 0x0000001300e97308 */ /* 0x000ee20000000800 */
[C---:B------:R-:W-:Y:S01]  /*b040*/  FMUL.FTZ R37, R2.reuse, R169 ;  /* 0x000000a902257220 */ /* 0x040fe20000410000 */
[----:B------:R-:W-:Y:S01]  /*b050*/  MOV R169, R65 ;  /* 0x0000004100a97202 */ /* 0x000fe20000000f00 */
[C---:B------:R-:W-:Y:S01]  /*b060*/  FMUL.FTZ R65, R2.reuse, R185 ;  /* 0x000000b902417220 */ /* 0x040fe20000410000 */
[----:B------:R-:W-:Y:S01]  /*b070*/  MOV R185, R22 ;  /* 0x0000001600b97202 */ /* 0x000fe20000000f00 */
[----:B-1----:R-:W-:Y:S01]  /*b080*/  FMUL.FTZ R0, R3, c[0x0][0x2d0] ;  /* 0x0000b40003007a20 */ /* 0x002fe20000410000 */
[----:B------:R-:W-:Y:S01]  /*b090*/  MOV R3, R66 ;  /* 0x0000004200037202 */ /* 0x000fe20000000f00 */
[C---:B------:R-:W-:Y:S01]  /*b0a0*/  FMUL.FTZ R48, R2.reuse, R172 ;  /* 0x000000ac02307220 */ /* 0x040fe20000410000 */
[----:B------:R-:W-:Y:S01]  /*b0b0*/  MOV R172, R30 ;  /* 0x0000001e00ac7202 */ /* 0x000fe20000000f00 */
[C---:B------:R-:W-:Y:S02]  /*b0c0*/  FMUL.FTZ R116, R2.reuse, R116 ;  /* 0x0000007402747220 */ /* 0x040fe40000410000 */
[----:B------:R-:W1:Y:S01]  /*b0d0*/  MUFU.EX2 R0, R0 ;  /* 0x0000000000007308 */ /* 0x000e620000000800 */
[C---:B------:R-:W-:Y:S02]  /*b0e0*/  FMUL.FTZ R117, R2.reuse, R117 ;  /* 0x0000007502757220 */ /* 0x040fe40000410000 */
[----:B------:R-:W-:Y:S01]  /*b0f0*/  FMUL.FTZ R128, R2, R128 ;  /* 0x0000008002807220 */ /* 0x000fe20000410000 */
[----:B----4-:R-:W-:Y:S01]  /*b100*/  F2FP.PACK_AB R145, R234, R209 ;  /* 0x000000d1ea91723e */ /* 0x010fe200000000ff */
[----:B------:R-:W-:Y:S02]  /*b110*/  FMUL.FTZ R129, R2, R129 ;  /* 0x0000008102817220 */ /* 0x000fe40000410000 */
[----:B------:R-:W-:Y:S01]  /*b120*/  IMAD.MOV.U32 R168, RZ, RZ, R46 ;  /* 0x000000ffffa87224 */ /* 0x000fe200078e002e */
[----:B------:R-:W-:Y:S01]  /*b130*/  MOV R46, R141 ;  /* 0x0000008d002e7202 */ /* 0x000fe20000000f00 */
[----:B------:R-:W-:Y:S01]  /*b140*/  FMUL.FTZ R6, R133, R146 ;  /* 0x0000009285067220 */ /* 0x000fe20000410000 */
[----:B------:R-:W-:Y:S01]  /*b150*/  F2FP.PACK_AB R141, R213, R211 ;  /* 0x000000d3d58d723e */ /* 0x000fe200000000ff */
[----:B------:R-:W-:Y:S02]  /*b160*/  FMUL.FTZ R7, R133, R147 ;  /* 0x0000009385077220 */ /* 0x000fe40000410000 */
[----:B------:R-:W-:Y:S01]  /*b170*/  IMAD.MOV.U32 R160, RZ, RZ, R10 ;  /* 0x000000ffffa07224 */ /* 0x000fe200078e000a */
[----:B---3--:R-:W-:Y:S01]  /*b180*/  F2FP.PACK_AB R147, R236, R233 ;  /* 0x000000e9ec93723e */ /* 0x008fe200000000ff */
[--C-:B------:R-:W-:Y:S02]  /*b190*/  FFMA.FTZ R51, R51, c[0x0][0x2d0], -R8.reuse ;  /* 0x0000b40033337a23 */ /* 0x100fe40000010808 */
[----:B------:R-:W-:Y:S01]  /*b1a0*/  FMUL.FTZ R9, R132, R157 ;  /* 0x0000009d84097220 */ /* 0x000fe20000410000 */
[----:B------:R-:W-:Y:S01]  /*b1b0*/  F2FP.PACK_AB R146, R58, R160 ;  /* 0x000000a03a92723e */ /* 0x000fe200000000ff */
[----:B------:R-:W-:Y:S02]  /*b1c0*/  FFMA.FTZ R50, R50, c[0x0][0x2d0], -R8 ;  /* 0x0000b40032327a23 */ /* 0x000fe40000010808 */
[C---:B------:R-:W-:Y:S02]  /*b1d0*/  FMUL.FTZ R8, R132.reuse, R156 ;  /* 0x0000009c84087220 */ /* 0x040fe40000410000 */
[----:B------:R-:W-:Y:S02]  /*b1e0*/  FMUL.FTZ R12, R132, R164 ;  /* 0x000000a4840c7220 */ /* 0x000fe40000410000 */
[C---:B-1----:R-:W-:Y:S02]  /*b1f0*/  FMUL.FTZ R10, R0.reuse, R158 ;  /* 0x0000009e000a7220 */ /* 0x042fe40000410000 */
[C---:B------:R-:W-:Y:S01]  /*b200*/  FMUL.FTZ R11, R0.reuse, R159 ;  /* 0x0000009f000b7220 */ /* 0x040fe20000410000 */
[----:B------:R-:W-:Y:S01]  /*b210*/  MOV R159, R39 ;  /* 0x00000027009f7202 */ /* 0x000fe20000000f00 */
[C---:B------:R-:W-:Y:S01]  /*b220*/  FMUL.FTZ R15, R0.reuse, R167 ;  /* 0x000000a7000f7220 */ /* 0x040fe20000410000 */
[----:B------:R-:W-:Y:S01]  /*b230*/  MOV R167, R50 ;  /* 0x0000003200a77202 */ /* 0x000fe20000000f00 */
[C---:B------:R-:W-:Y:S02]  /*b240*/  FMUL.FTZ R18, R133.reuse, R150 ;  /* 0x0000009685127220 */ /* 0x040fe40000410000 */
[C---:B------:R-:W-:Y:S02]  /*b250*/  FMUL.FTZ R19, R133.reuse, R151 ;  /* 0x0000009785137220 */ /* 0x040fe40000410000 */
[----:B------:R-:W-:Y:S01]  /*b260*/  IMAD.MOV.U32 R158, RZ, RZ, R58 ;  /* 0x000000ffff9e7224 */ /* 0x000fe200078e003a */
[----:B------:R-:W-:Y:S01]  /*b270*/  LDSM.16.MT88.4 R148, [R239+0x100] ;  /* 0x00010000ef94783b */ /* 0x000fe20000004200 */
[----:B------:R-:W-:Y:S02]  /*b280*/  IMAD.MOV.U32 R164, RZ, RZ, R23 ;  /* 0x000000ffffa47224 */ /* 0x000fe400078e0017 */
[C---:B------:R-:W-:Y:S02]  /*b290*/  FMUL.FTZ R22, R133.reuse, R154 ;  /* 0x0000009a85167220 */ /* 0x040fe40000410000 */
[C---:B------:R-:W-:Y:S02]  /*b2a0*/  FMUL.FTZ R23, R133.reuse, R155 ;  /* 0x0000009b85177220 */ /* 0x040fe40000410000 */
[C---:B------:R-:W-:Y:S01]  /*b2b0*/  FMUL.FTZ R30, R0.reuse, R190 ;  /* 0x000000be001e7220 */ /* 0x040fe20000410000 */
[----:B------:R-:W-:Y:S01]  /*b2c0*/  MOV R190, R67 ;  /* 0x0000004300be7202 */ /* 0x000fe20000000f00 */
[----:B------:R-:W-:Y:S02]  /*b2d0*/  FMUL.FTZ R31, R0, R191 ;  /* 0x000000bf001f7220 */ /* 0x000fe40000410000 */
[C---:B------:R-:W-:Y:S02]  /*b2e0*/  FMUL.FTZ R34, R133.reuse, R162 ;  /* 0x000000a285227220 */ /* 0x040fe40000410000 */
[----:B------:R-:W-:Y:S02]  /*b2f0*/  IMAD.MOV.U32 R154, RZ, RZ, R38 ;  /* 0x000000ffff9a7224 */ /* 0x000fe400078e0026 */
[C---:B------:R-:W-:Y:S02]  /*b300*/  FMUL.FTZ R38, R133.reuse, R170 ;  /* 0x000000aa85267220 */ /* 0x040fe40000410000 */
[C---:B------:R-:W-:Y:S02]  /*b310*/  FMUL.FTZ R39, R133.reuse, R171 ;  /* 0x000000ab85277220 */ /* 0x040fe40000410000 */
[----:B------:R-:W-:Y:S01]  /*b320*/  IMAD.MOV.U32 R155, RZ, RZ, R47 ;  /* 0x000000ffff9b7224 */ /* 0x000fe200078e002f */
[----:B------:R-:W-:Y:S01]  /*b330*/  MUFU.EX2 R171, R232 ;  /* 0x000000e800ab7308 */ /* 0x000fe20000000800 */
[C---:B------:R-:W-:Y:S01]  /*b340*/  FMUL.FTZ R44, R132.reuse, R196 ;  /* 0x000000c4842c7220 */ /* 0x040fe20000410000 */
[----:B------:R-:W-:Y:S01]  /*b350*/  MOV R196, R160 ;  /* 0x000000a000c47202 */ /* 0x000fe20000000f00 */
[----:B------:R-:W-:Y:S02]  /*b360*/  FMUL.FTZ R45, R132, R197 ;  /* 0x000000c5842d7220 */ /* 0x000fe40000410000 */
[----:B------:R-:W-:Y:S02]  /*b370*/  FMUL.FTZ R47, R0, R199 ;  /* 0x000000c7002f7220 */ /* 0x000fe40000410000 */
[----:B------:R-:W-:Y:S02]  /*b380*/  IMAD.MOV.U32 R156, RZ, RZ, R51 ;  /* 0x000000ffff9c7224 */ /* 0x000fe400078e0033 */
[C---:B------:R-:W-:Y:S02]  /*b390*/  FMUL.FTZ R51, R133.reuse, R175 ;  /* 0x000000af85337220 */ /* 0x040fe40000410000 */
[C---:B------:R-:W-:Y:S01]  /*b3a0*/  FMUL.FTZ R50, R133.reuse, R174 ;  /* 0x000000ae85327220 */ /* 0x040fe20000410000 */
[----:B------:R-:W-:Y:S01]  /*b3b0*/  MOV R174, R169 ;  /* 0x000000a900ae7202 */ /* 0x000fe20000000f00 */
[C---:B------:R-:W-:Y:S02]  /*b3c0*/  FMUL.FTZ R67, R133.reuse, R187 ;  /* 0x000000bb85437220 */ /* 0x040fe40000410000 */
[----:B------:R-:W-:Y:S01]  /*b3d0*/  IMAD.MOV.U32 R180, RZ, RZ, R55 ;  /* 0x000000ffffb47224 */ /* 0x000fe200078e0037 */
[----:B------:R-:W3:Y:S01]  /*b3e0*/  LDL.LU R187, [R1+0x74] ;  /* 0x0000740001bb7983 */ /* 0x000ee20000300800 */
[C---:B------:R-:W-:Y:S02]  /*b3f0*/  FMUL.FTZ R55, R133.reuse, R183 ;  /* 0x000000b785377220 */ /* 0x040fe40000410000 */
[C---:B------:R-:W-:Y:S01]  /*b400*/  FMUL.FTZ R66, R133.reuse, R186 ;  /* 0x000000ba85427220 */ /* 0x040fe20000410000 */
[----:B------:R-:W-:Y:S01]  /*b410*/  MUFU.EX2 R183, R190 ;  /* 0x000000be00b77308 */ /* 0x000fe20000000800 */
[----:B------:R-:W4:Y:S01]  /*b420*/  LDL.LU R186, [R1+0x70] ;  /* 0x0000700001ba7983 */ /* 0x000f220000300800 */
[----:B------:R-:W-:Y:S02]  /*b430*/  IMAD.MOV.U32 R157, RZ, RZ, R62 ;  /* 0x000000ffff9d7224 */ /* 0x000fe400078e003e */
[----:B------:R-:W-:Y:S01]  /*b440*/  IMAD.MOV.U32 R152, RZ, RZ, R60 ;  /* 0x000000ffff987224 */ /* 0x000fe200078e003c */
[----:B------:R-:W4:Y:S01]  /*b450*/  LDL.LU R175, [R1+0x6c] ;  /* 0x00006c0001af7983 */ /* 0x000f220000300800 */
[C---:B------:R-:W-:Y:S02]  /*b460*/  FMUL.FTZ R60, R132.reuse, R204 ;  /* 0x000000cc843c7220 */ /* 0x040fe40000410000 */
[----:B------:R-:W-:Y:S02]  /*b470*/  FMUL.FTZ R61, R132, R205 ;  /* 0x000000cd843d7220 */ /* 0x000fe40000410000 */
[----:B------:R-:W-:Y:S01]  /*b480*/  FMUL.FTZ R63, R0, R207 ;  /* 0x000000cf003f7220 */ /* 0x000fe20000410000 */
[----:B------:R-:W-:Y:S01]  /*b490*/  MUFU.EX2 R190, R227 ;  /* 0x000000e300be7308 */ /* 0x000fe20000000800 */
[----:B--2---:R-:W-:Y:S01]  /*b4a0*/  FFMA.FTZ R161, R2, R13, R54 ;  /* 0x0000000d02a17223 */ /* 0x004fe20000010036 */
[----:B------:R-:W-:Y:S01]  /*b4b0*/  MOV R2, R143 ;  /* 0x0000008f00027202 */ /* 0x000fe20000000f00 */
[----:B------:R-:W-:Y:S01]  /*b4c0*/  FMUL.FTZ R13, R132, R165 ;  /* 0x000000a5840d7220 */ /* 0x000fe20000410000 */
[----:B------:R-:W-:Y:S01]  /*b4d0*/  F2FP.PACK_AB R143, R62, R169 ;  /* 0x000000a93e8f723e */ /* 0x000fe200000000ff */
[C---:B------:R-:W-:Y:S01]  /*b4e0*/  FMUL.FTZ R54, R133.reuse, R182 ;  /* 0x000000b685367220 */ /* 0x040fe20000410000 */
[----:B------:R-:W-:Y:S01]  /*b4f0*/  F2FP.PACK_AB R142, R2, R181 ;  /* 0x000000b5028e723e */ /* 0x000fe200000000ff */
[--C-:B------:R-:W-:Y:S01]  /*b500*/  FFMA.FTZ R160, R218, c[0x0][0x2d0], -R208.reuse ;  /* 0x0000b400daa07a23 */ /* 0x100fe200000108d0 */
[----:B------:R-:W-:Y:S01]  /*b510*/  MOV R165, R14 ;  /* 0x0000000e00a57202 */ /* 0x000fe20000000f00 */
[----:B------:R-:W-:Y:S01]  /*b520*/  FFMA.FTZ R214, R214, c[0x0][0x2d0], -R208 ;  /* 0x0000b400d6d67a23 */ /* 0x000fe200000108d0 */
[----:B------:R-:W-:Y:S01]  /*b530*/  MUFU.EX2 R227, R243 ;  /* 0x000000f300e37308 */ /* 0x000fe20000000800 */
[C---:B------:R-:W-:Y:S02]  /*b540*/  FMUL.FTZ R14, R0.reuse, R166 ;  /* 0x000000a6000e7220 */ /* 0x040fe40000410000 */
[-C--:B------:R-:W-:Y:S01]  /*b550*/  HMMA.16816.F32 R4, R140, R24.reuse, R4 ;  /* 0x000000188c04723c */ /* 0x080fe20000001804 */
[----:B------:R-:W-:Y:S02]  /*b560*/  IMAD.MOV.U32 R166, RZ, RZ, R56 ;  /* 0x000000ffffa67224 */ /* 0x000fe400078e0038 */
[----:B------:R-:W-:Y:S02]  /*b570*/  FMUL.FTZ R62, R0, R206 ;  /* 0x000000ce003e7220 */ /* 0x000fe40000410000 */
[C---:B------:R-:W-:Y:S02]  /*b580*/  FMUL.FTZ R70, R133.reuse, R70 ;  /* 0x0000004685467220 */ /* 0x040fe40000410000 */
[----:B------:R-:W-:Y:S01]  /*b590*/  MUFU.EX2 R182, R229 ;  /* 0x000000e500b67308 */ /* 0x000fe20000000800 */
[C---:B------:R-:W-:Y:S01]  /*b5a0*/  HMMA.16816.F32 R8, R144.reuse, R24, R8 ;  /* 0x000000189008723c */ /* 0x040fe20000001808 */
[C---:B------:R-:W-:Y:S03]  /*b5b0*/  FMUL.FTZ R71, R133.reuse, R71 ;  /* 0x0000004785477220 */ /* 0x040fe60000410000 */
[C---:B------:R-:W-:Y:S02]  /*b5c0*/  FMUL.FTZ R72, R132.reuse, R72 ;  /* 0x0000004884487220 */ /* 0x040fe40000410000 */
[C---:B------:R-:W-:Y:S02]  /*b5d0*/  FMUL.FTZ R73, R132.reuse, R73 ;  /* 0x0000004984497220 */ /* 0x040fe40000410000 */
[-C--:B------:R-:W-:Y:S01]  /*b5e0*/  HMMA.16816.F32 R12, R144, R26.reuse, R12 ;  /* 0x0000001a900c723c */ /* 0x080fe2000000180c */
[C---:B------:R-:W-:Y:S01]  /*b5f0*/  FMUL.FTZ R25, R132.reuse, R177 ;  /* 0x000000b184197220 */ /* 0x040fe20000410000 */
[----:B------:R-:W-:Y:S02]  /*b600*/  MUFU.EX2 R229, R173 ;  /* 0x000000ad00e57308 */ /* 0x000fe40000000800 */
[----:B------:R-:W-:Y:S02]  /*b610*/  IMAD.MOV.U32 R177, RZ, RZ, R57 ;  /* 0x000000ffffb17224 */ /* 0x000fe400078e0039 */
[----:B------:R-:W1:Y:S01]  /*b620*/  LDSM.16.MT88.4 R56, [R240+0x100] ;  /* 0x00010000f038783b */ /* 0x000e620000004200 */
[----:B------:R-:W-:Y:S01]  /*b630*/  FMUL.FTZ R24, R132, R176 ;  /* 0x000000b084187220 */ /* 0x000fe20000410000 */
[C---:B------:R-:W-:Y:S01]  /*b640*/  HMMA.16816.F32 R16, R140.reuse, R26, R16 ;  /* 0x0000001a8c10723c */ /* 0x040fe20000001810 */
[C---:B------:R-:W-:Y:S03]  /*b650*/  FMUL.FTZ R74, R0.reuse, R74 ;  /* 0x0000004a004a7220 */ /* 0x040fe60000410000 */
[----:B------:R-:W-:Y:S01]  /*b660*/  FMUL.FTZ R75, R0, R75 ;  /* 0x0000004b004b7220 */ /* 0x000fe20000410000 */
[----:B------:R2:W-:Y:S01]  /*b670*/  MUFU.EX2 R207, R167 ;  /* 0x000000a700cf7308 */ /* 0x0005e20000000800 */
[----:B------:R-:W-:Y:S02]  /*b680*/  FMUL.FTZ R76, R132, R76 ;  /* 0x0000004c844c7220 */ /* 0x000fe40000410000 */
[-C--:B------:R-:W-:Y:S01]  /*b690*/  HMMA.16816.F32 R20, R140, R40.reuse, R20 ;  /* 0x000000288c14723c */ /* 0x080fe20000001814 */
[C---:B------:R-:W-:Y:S03]  /*b6a0*/  FMUL.FTZ R26, R0.reuse, R178 ;  /* 0x000000b2001a7220 */ /* 0x040fe60000410000 */
[----:B------:R-:W-:Y:S01]  /*b6b0*/  FMUL.FTZ R27, R0, R179 ;  /* 0x000000b3001b7220 */ /* 0x000fe20000410000 */
[----:B------:R-:W-:Y:S01]  /*b6c0*/  MOV R179, R28 ;  /* 0x0000001c00b37202 */ /* 0x000fe20000000f00 */
[C---:B------:R-:W-:Y:S01]  /*b6d0*/  FMUL.FTZ R28, R132.reuse, R188 ;  /* 0x000000bc841c7220 */ /* 0x040fe20000410000 */
[----:B------:R-:W-:Y:S01]  /*b6e0*/  MUFU.EX2 R170, R177 ;  /* 0x000000b100aa7308 */ /* 0x000fe20000000800 */
[C---:B------:R-:W-:Y:S03]  /*b6f0*/  FMUL.FTZ R77, R132.reuse, R77 ;  /* 0x0000004d844d7220 */ /* 0x040fe60000410000 */
[C---:B------:R-:W-:Y:S01]  /*b700*/  HMMA.16816.F32 R24, R144.reuse, R40, R24 ;  /* 0x000000289018723c */ /* 0x040fe20000001818 */
[----:B------:R-:W-:Y:S02]  /*b710*/  IMAD.MOV.U32 R188, RZ, RZ, R29 ;  /* 0x000000ffffbc7224 */ /* 0x000fe400078e001d */
[----:B------:R-:W-:Y:S01]  /*b720*/  FMUL.FTZ R29, R132, R189 ;  /* 0x000000bd841d7220 */ /* 0x000fe20000410000 */
[----:B------:R-:W-:Y:S01]  /*b730*/  MOV R189, R46 ;  /* 0x0000002e00bd7202 */ /* 0x000fe20000000f00 */
[----:B------:R-:W-:Y:S01]  /*b740*/  FMUL.FTZ R46, R0, R198 ;  /* 0x000000c6002e7220 */ /* 0x000fe20000410000 */
[----:B------:R-:W-:Y:S01]  /*b750*/  MOV R198, R2 ;  /* 0x0000000200c67202 */ /* 0x000fe20000000f00 */
[----:B------:R-:W-:Y:S01]  /*b760*/  FFMA.FTZ R2, R222, c[0x0][0x2d0], -R208 ;  /* 0x0000b400de027a23 */ /* 0x000fe200000108d0 */
[----:B------:R-:W-:Y:S01]  /*b770*/  MOV R191, R189 ;  /* 0x000000bd00bf7202 */ /* 0x000fe20000000f00 */
[C---:B------:R-:W-:Y:S01]  /*b780*/  FMUL.FTZ R40, R132.reuse, R192 ;  /* 0x000000c084287220 */ /* 0x040fe20000410000 */
[-C--:B------:R-:W-:Y:S01]  /*b790*/  HMMA.16816.F32 R28, R144, R42.reuse, R28 ;  /* 0x0000002a901c723c */ /* 0x080fe2000000181c */
[----:B------:R-:W-:Y:S01]  /*b7a0*/  MUFU.EX2 R169, R2 ;  /* 0x0000000200a97308 */ /* 0x000fe20000000800 */
[----:B------:R-:W-:Y:S01]  /*b7b0*/  IMAD.MOV.U32 R176, RZ, RZ, R35 ;  /* 0x000000ffffb07224 */ /* 0x000fe200078e0023 */
[----:B--2---:R-:W-:Y:S01]  /*b7c0*/  MOV R167, R172 ;  /* 0x000000ac00a77202 */ /* 0x004fe20000000f00 */
[C---:B------:R-:W-:Y:S01]  /*b7d0*/  FMUL.FTZ R35, R133.reuse, R163 ;  /* 0x000000a385237220 */ /* 0x040fe20000410000 */
[----:B------:R-:W-:Y:S01]  /*b7e0*/  MOV R163, R179 ;  /* 0x000000b300a37202 */ /* 0x000fe20000000f00 */
[----:B------:R-:W-:Y:S01]  /*b7f0*/  FMUL.FTZ R41, R132, R193 ;  /* 0x000000c184297220 */ /* 0x000fe20000410000 */
[----:B------:R-:W-:Y:S01]  /*b800*/  MOV R204, R198 ;  /* 0x000000c600cc7202 */ /* 0x000fe20000000f00 */
[C---:B------:R-:W-:Y:S01]  /*b810*/  FMUL.FTZ R78, R0.reuse, R78 ;  /* 0x0000004e004e7220 */ /* 0x040fe20000410000 */
[----:B------:R-:W-:Y:S02]  /*b820*/  MOV R198, R154 ;  /* 0x0000009a00c67202 */ /* 0x000fe40000000f00 */
[C---:B------:R-:W-:Y:S01]  /*b830*/  HMMA.16816.F32 R32, R140.reuse, R42, R32 ;  /* 0x0000002a8c20723c */ /* 0x040fe20000001820 */
[C---:B------:R-:W-:Y:S01]  /*b840*/  FMUL.FTZ R79, R0.reuse, R79 ;  /* 0x0000004f004f7220 */ /* 0x040fe20000410000 */
[----:B------:R-:W-:Y:S01]  /*b850*/  MUFU.EX2 R193, R230 ;  /* 0x000000e600c17308 */ /* 0x000fe20000000800 */
[C---:B------:R-:W-:Y:S01]  /*b860*/  FMUL.FTZ R82, R133.reuse, R82 ;  /* 0x0000005285527220 */ /* 0x040fe20000410000 */
[----:B------:R-:W-:Y:S01]  /*b870*/  MOV R205, R191 ;  /* 0x000000bf00cd7202 */ /* 0x000fe20000000f00 */
[C---:B------:R-:W-:Y:S01]  /*b880*/  FMUL.FTZ R83, R133.reuse, R83 ;  /* 0x0000005385537220 */ /* 0x040fe20000410000 */
[----:B------:R-:W-:Y:S01]  /*b890*/  MOV R191, R152 ;  /* 0x0000009800bf7202 */ /* 0x000fe20000000f00 */
[C---:B------:R-:W-:Y:S01]  /*b8a0*/  FMUL.FTZ R42, R0.reuse, R194 ;  /* 0x000000c2002a7220 */ /* 0x040fe20000410000 */
[-C--:B-1----:R-:W-:Y:S01]  /*b8b0*/  HMMA.16816.F32 R36, R140, R56.reuse, R36 ;  /* 0x000000388c24723c */ /* 0x082fe20000001824 */
[----:B------:R-:W-:Y:S03]  /*b8c0*/  FMUL.FTZ R43, R0, R195 ;  /* 0x000000c3002b7220 */ /* 0x000fe60000410000 */
[----:B------:R-:W-:Y:S01]  /*b8d0*/  MUFU.EX2 R230, R184 ;  /* 0x000000b800e67308 */ /* 0x000fe20000000800 */
[C---:B------:R-:W-:Y:S01]  /*b8e0*/  FMUL.FTZ R86, R133.reuse, R86 ;  /* 0x0000005685567220 */ /* 0x040fe20000410000 */
[----:B------:R-:W-:Y:S01]  /*b8f0*/  MOV R195, R165 ;  /* 0x000000a500c37202 */ /* 0x000fe20000000f00 */
[----:B------:R-:W-:Y:S01]  /*b900*/  IMAD.MOV.U32 R165, RZ, RZ, R168 ;  /* 0x000000ffffa57224 */ /* 0x000fe200078e00a8 */
[C---:B------:R-:W-:Y:S01]  /*b910*/  HMMA.16816.F32 R40, R144.reuse, R56, R40 ;  /* 0x000000389028723c */ /* 0x040fe20000001828 */
[----:B------:R-:W-:Y:S03]  /*b920*/  FMUL.FTZ R87, R133, R87 ;  /* 0x0000005785577220 */ /* 0x000fe60000410000 */
[C---:B------:R-:W-:Y:S01]  /*b930*/  FMUL.FTZ R88, R132.reuse, R88 ;  /* 0x0000005884587220 */ /* 0x040fe20000410000 */
[----:B------:R-:W-:Y:S01]  /*b940*/  MOV R168, R3 ;  /* 0x0000000300a87202 */ /* 0x000fe20000000f00 */
[--C-:B------:R-:W-:Y:S01]  /*b950*/  FFMA.FTZ R3, R221, c[0x0][0x2d0], -R208.reuse ;  /* 0x0000b400dd037a23 */ /* 0x100fe200000108d0 */
[----:B------:R1:W-:Y:S01]  /*b960*/  MUFU.EX2 R179, R136 ;  /* 0x0000008800b37308 */ /* 0x0003e20000000800 */
[-C--:B------:R-:W-:Y:S01]  /*b970*/  HMMA.16816.F32 R44, R144, R58.reuse, R44 ;  /* 0x0000003a902c723c */ /* 0x080fe2000000182c */
[C---:B------:R-:W-:Y:S03]  /*b980*/  FMUL.FTZ R56, R132.reuse, R200 ;  /* 0x000000c884387220 */ /* 0x040fe60000410000 */
[C---:B------:R-:W-:Y:S02]  /*b990*/  FMUL.FTZ R57, R132.reuse, R201 ;  /* 0x000000c984397220 */ /* 0x040fe40000410000 */
[----:B------:R-:W-:Y:S02]  /*b9a0*/  IMAD.MOV.U32 R201, RZ, RZ, R155 ;  /* 0x000000ffffc97224 */ /* 0x000fe400078e009b */
[C---:B------:R-:W-:Y:S01]  /*b9b0*/  HMMA.16816.F32 R48, R140.reuse, R58, R48 ;  /* 0x0000003a8c30723c */ /* 0x040fe20000001830 */
[----:B------:R-:W-:Y:S01]  /*b9c0*/  FMUL.FTZ R89, R132, R89 ;  /* 0x0000005984597220 */ /* 0x000fe20000410000 */
[----:B------:R2:W-:Y:S02]  /*b9d0*/  MUFU.EX2 R177, R235 ;  /* 0x000000eb00b17308 */ /* 0x0005e40000000800 */
[C---:B------:R-:W-:Y:S02]  /*b9e0*/  FMUL.FTZ R90, R0.reuse, R90 ;  /* 0x0000005a005a7220 */ /* 0x040fe40000410000 */
[C---:B------:R-:W-:Y:S02]  /*b9f0*/  FMUL.FTZ R91, R0.reuse, R91 ;  /* 0x0000005b005b7220 */ /* 0x040fe40000410000 */
[-C--:B------:R-:W-:Y:S01]  /*ba00*/  HMMA.16816.F32 R52, R140, R148.reuse, R52 ;  /* 0x000000948c34723c */ /* 0x080fe20000001834 */
[C---:B------:R-:W-:Y:S03]  /*ba10*/  FMUL.FTZ R58, R0.reuse, R202 ;  /* 0x000000ca003a7220 */ /* 0x040fe60000410000 */
[----:B------:R-:W-:Y:S01]  /*ba20*/  FMUL.FTZ R59, R0, R203 ;  /* 0x000000cb003b7220 */ /* 0x000fe20000410000 */
[----:B------:R-:W-:Y:S01]  /*ba30*/  MOV R203, R156 ;  /* 0x0000009c00cb7202 */ /* 0x000fe20000000f00 */
[C---:B------:R-:W-:Y:S01]  /*ba40*/  FMUL.FTZ R92, R132.reuse, R92 ;  /* 0x0000005c845c7220 */ /* 0x040fe20000410000 */
[----:B------:R-:W-:Y:S01]  /*ba50*/  MUFU.EX2 R178, R231 ;  /* 0x000000e700b27308 */ /* 0x000fe20000000800 */
[--C-:B-1----:R-:W-:Y:S03]  /*ba60*/  FFMA.FTZ R136, R219, c[0x0][0x2d0], -R208.reuse ;  /* 0x0000b400db887a23 */ /* 0x102fe600000108d0 */
[C---:B------:R-:W-:Y:S01]  /*ba70*/  HMMA.16816.F32 R56, R144.reuse, R148, R56 ;  /* 0x000000949038723c */ /* 0x040fe20000001838 */
[----:B------:R-:W-:Y:S02]  /*ba80*/  FMUL.FTZ R93, R132, R93 ;  /* 0x0000005d845d7220 */ /* 0x000fe40000410000 */
[C---:B------:R-:W-:Y:S02]  /*ba90*/  FMUL.FTZ R94, R0.reuse, R94 ;  /* 0x0000005e005e7220 */ /* 0x040fe40000410000 */
[----:B------:R-:W-:Y:S01]  /*baa0*/  FMUL.FTZ R95, R0, R95 ;  /* 0x0000005f005f7220 */ /* 0x000fe20000410000 */
[----:B------:R-:W-:Y:S01]  /*bab0*/  MUFU.EX2 R180, R180 ;  /* 0x000000b400b47308 */ /* 0x000fe20000000800 */
[C---:B------:R-:W-:Y:S01]  /*bac0*/  FMUL.FTZ R98, R133.reuse, R98 ;  /* 0x0000006285627220 */ /* 0x040fe20000410000 */
[-C--:B------:R-:W-:Y:S01]  /*bad0*/  HMMA.16816.F32 R60, R144, R150.reuse, R60 ;  /* 0x00000096903c723c */ /* 0x080fe2000000183c */
[C---:B------:R-:W-:Y:S03]  /*bae0*/  FMUL.FTZ R99, R133.reuse, R99 ;  /* 0x0000006385637220 */ /* 0x040fe60000410000 */
[C---:B------:R-:W-:Y:S01]  /*baf0*/  FMUL.FTZ R102, R133.reuse, R102 ;  /* 0x0000006685667220 */ /* 0x040fe20000410000 */
[----:B--2---:R-:W-:Y:S01]  /*bb00*/  MOV R235, R204 ;  /* 0x000000cc00eb7202 */ /* 0x004fe20000000f00 */
[C---:B------:R-:W-:Y:S02]  /*bb10*/  FMUL.FTZ R103, R133.reuse, R103 ;  /* 0x0000006785677220 */ /* 0x040fe40000410000 */
[C---:B------:R-:W-:Y:S01]  /*bb20*/  HMMA.16816.F32 R64, R140.reuse, R150, R64 ;  /* 0x000000968c40723c */ /* 0x040fe20000001840 */
[----:B------:R-:W1:Y:S01]  /*bb30*/  LDSM.16.MT88.4 R148, [R237+0x2100] ;  /* 0x00210000ed94783b */ /* 0x000e620000004200 */
[----:B------:R-:W-:Y:S02]  /*bb40*/  MUFU.EX2 R204, R160 ;  /* 0x000000a000cc7308 */ /* 0x000fe40000000800 */
[C---:B------:R-:W-:Y:S02]  /*bb50*/  FMUL.FTZ R104, R132.reuse, R104 ;  /* 0x0000006884687220 */ /* 0x040fe40000410000 */
[----:B------:R-:W-:Y:S02]  /*bb60*/  FMUL.FTZ R105, R132, R105 ;  /* 0x0000006984697220 */ /* 0x000fe40000410000 */
[C---:B------:R-:W-:Y:S04]  /*bb70*/  FMUL.FTZ R106, R0.reuse, R106 ;  /* 0x0000006a006a7220 */ /* 0x040fe80000410000 */
[----:B------:R-:W-:Y:S01]  /*bb80*/  FMUL.FTZ R107, R0, R107 ;  /* 0x0000006b006b7220 */ /* 0x000fe20000410000 */
        /* <DEDUP_REMOVED lines=8> */
[--C-:B------:R-:W-:Y:S02]  /*bc10*/  FFMA.FTZ R2, R225, c[0x0][0x2d0], -R208.reuse ;  /* 0x0000b400e1027a23 */ /* 0x100fe400000108d0 */
[----:B------:R-:W-:Y:S02]  /*bc20*/  FFMA.FTZ R225, R215, c[0x0][0x2d0], -R208 ;  /* 0x0000b400d7e17a23 */ /* 0x000fe400000108d0 */
[C---:B------:R-:W-:Y:S02]  /*bc30*/  FMUL.FTZ R120, R132.reuse, R120 ;  /* 0x0000007884787220 */ /* 0x040fe40000410000 */
[----:B------:R-:W-:Y:S01]  /*bc40*/  FMUL.FTZ R121, R132, R121 ;  /* 0x0000007984797220 */ /* 0x000fe20000410000 */
[----:B------:R-:W-:Y:S01]  /*bc50*/  MUFU.EX2 R201, R201 ;  /* 0x000000c900c97308 */ /* 0x000fe20000000800 */
[C---:B------:R-:W-:Y:S02]  /*bc60*/  FMUL.FTZ R122, R0.reuse, R122 ;  /* 0x0000007a007a7220 */ /* 0x040fe40000410000 */
[----:B------:R-:W-:Y:S02]  /*bc70*/  FMUL.FTZ R123, R0, R123 ;  /* 0x0000007b007b7220 */ /* 0x000fe40000410000 */
[C---:B------:R-:W-:Y:S02]  /*bc80*/  FMUL.FTZ R124, R132.reuse, R124 ;  /* 0x0000007c847c7220 */ /* 0x040fe40000410000 */
[----:B------:R-:W-:Y:S01]  /*bc90*/  FMUL.FTZ R125, R132, R125 ;  /* 0x0000007d847d7220 */ /* 0x000fe20000410000 */
[-C--:B-1----:R-:W-:Y:S01]  /*bca0*/  HMMA.16816.F32 R68, R140, R148.reuse, R68 ;  /* 0x000000948c44723c */ /* 0x082fe20000001844 */
[C---:B------:R-:W-:Y:S01]  /*bcb0*/  FMUL.FTZ R126, R0.reuse, R126 ;  /* 0x0000007e007e7220 */ /* 0x040fe20000410000 */
[----:B------:R-:W-:Y:S01]  /*bcc0*/  MUFU.EX2 R205, R205 ;  /* 0x000000cd00cd7308 */ /* 0x000fe20000000800 */
[----:B------:R-:W-:Y:S02]  /*bcd0*/  FMUL.FTZ R127, R0, R127 ;  /* 0x0000007f007f7220 */ /* 0x000fe40000410000 */
[----:B------:R-:W-:Y:S02]  /*bce0*/  IMAD.MOV.U32 R162, RZ, RZ, R188 ;  /* 0x000000ffffa27224 */ /* 0x000fe400078e00bc */
[----:B------:R-:W-:Y:S01]  /*bcf0*/  IMAD.MOV.U32 R194, RZ, RZ, R176 ;  /* 0x000000ffffc27224 */ /* 0x000fe200078e00b0 */
[C---:B------:R-:W-:Y:S01]  /*bd00*/  HMMA.16816.F32 R72, R144.reuse, R148, R72 ;  /* 0x000000949048723c */ /* 0x040fe20000001848 */
[----:B------:R-:W-:Y:S03]  /*bd10*/  IMAD.MOV.U32 R197, RZ, RZ, R164 ;  /* 0x000000ffffc57224 */ /* 0x000fe600078e00a4 */
[----:B------:R-:W-:Y:S01]  /*bd20*/  FFMA.FTZ R164, R217, c[0x0][0x2d0], -R208 ;  /* 0x0000b400d9a47a23 */ /* 0x000fe200000108d0 */
[----:B------:R1:W-:Y:S01]  /*bd30*/  MUFU.EX2 R176, R226 ;  /* 0x000000e200b07308 */ /* 0x0003e20000000800 */
[----:B------:R-:W-:Y:S01]  /*bd40*/  IMAD.MOV.U32 R206, RZ, RZ, R163 ;  /* 0x000000ffffce7224 */ /* 0x000fe200078e00a3 */
[----:B------:R-:W-:Y:S01]  /*bd50*/  MOV R163, R157 ;  /* 0x0000009d00a37202 */ /* 0x000fe20000000f00 */
[-C--:B------:R-:W-:Y:S01]  /*bd60*/  HMMA.16816.F32 R76, R144, R150.reuse, R76 ;  /* 0x00000096904c723c */ /* 0x080fe2000000184c */
[----:B------:R-:W-:Y:S03]  /*bd70*/  MOV R202, R162 ;  /* 0x000000a200ca7202 */ /* 0x000fe60000000f00 */
[----:B------:R-:W-:Y:S02]  /*bd80*/  IMAD.MOV.U32 R162, RZ, RZ, R158 ;  /* 0x000000ffffa27224 */ /* 0x000fe400078e009e */
[----:B------:R-:W-:Y:S01]  /*bd90*/  IMAD.MOV.U32 R199, RZ, RZ, R181 ;  /* 0x000000ffffc77224 */ /* 0x000fe200078e00b5 */
[----:B------:R-:W-:Y:S01]  /*bda0*/  MUFU.EX2 R172, R164 ;  /* 0x000000a400ac7308 */ /* 0x000fe20000000800 */
[C---:B------:R-:W-:Y:S01]  /*bdb0*/  HMMA.16816.F32 R80, R140.reuse, R150, R80 ;  /* 0x000000968c50723c */ /* 0x040fe20000001850 */
[----:B------:R-:W2:Y:S03]  /*bdc0*/  LDSM.16.MT88.4 R148, [R238+0x2100] ;  /* 0x00210000ee94783b */ /* 0x000ea60000004200 */
[C---:B------:R-:W-:Y:S01]  /*bdd0*/  FMUL.FTZ R118, R133.reuse, R118 ;  /* 0x0000007685767220 */ /* 0x040fe20000410000 */
[----:B------:R-:W-:Y:S01]  /*bde0*/  MOV R200, R199 ;  /* 0x000000c700c87202 */ /* 0x000fe20000000f00 */
[C---:B------:R-:W-:Y:S01]  /*bdf0*/  FMUL.FTZ R119, R133.reuse, R119 ;  /* 0x0000007785777220 */ /* 0x040fe20000410000 */
[----:B------:R-:W-:Y:S01]  /*be00*/  MOV R199, R195 ;  /* 0x000000c300c77202 */ /* 0x000fe20000000f00 */
[C---:B------:R-:W-:Y:S01]  /*be10*/  FMUL.FTZ R130, R133.reuse, R130 ;  /* 0x0000008285827220 */ /* 0x040fe20000410000 */
[----:B------:R2:W-:Y:S03]  /*be20*/  MUFU.EX2 R181, R2 ;  /* 0x0000000200b57308 */ /* 0x0005e60000000800 */
[----:B------:R-:W-:Y:S01]  /*be30*/  MOV R195, R194 ;  /* 0x000000c200c37202 */ /* 0x000fe20000000f00 */
[----:B-1----:R-:W-:Y:S01]  /*be40*/  FFMA.FTZ R226, R216, c[0x0][0x2d0], -R208 ;  /* 0x0000b400d8e27a23 */ /* 0x002fe200000108d0 */
[----:B------:R-:W-:Y:S01]  /*be50*/  MOV R194, R159 ;  /* 0x0000009f00c27202 */ /* 0x000fe20000000f00 */
[----:B------:R-:W-:Y:S01]  /*be60*/  LDSM.16.MT88.4 R216, [R238+0x3900] ;  /* 0x00390000eed8783b */ /* 0x000fe20000004200 */
[----:B------:R-:W-:Y:S02]  /*be70*/  IMAD.MOV.U32 R231, RZ, RZ, R200 ;  /* 0x000000ffffe77224 */ /* 0x000fe400078e00c8 */
[----:B------:R-:W-:Y:S01]  /*be80*/  FMUL.FTZ R131, R133, R131 ;  /* 0x0000008385837220 */ /* 0x000fe20000410000 */
[----:B------:R-:W-:Y:S04]  /*be90*/  MUFU.EX2 R188, R228 ;  /* 0x000000e400bc7308 */ /* 0x000fe80000000800 */
[----:B------:R-:W-:Y:S06]  /*bea0*/  LDSM.16.MT88.4 R156, [R240+0x900] ;  /* 0x00090000f09c783b */ /* 0x000fec0000004200 */
[----:B------:R1:W-:Y:S01]  /*beb0*/  MUFU.EX2 R228, R244 ;  /* 0x000000f400e47308 */ /* 0x0003e20000000800 */
[--C-:B--2---:R-:W-:Y:S09]  /*bec0*/  FFMA.FTZ R2, R224, c[0x0][0x2d0], -R208.reuse ;  /* 0x0000b400e0027a23 */ /* 0x104ff200000108d0 */
[----:B------:R2:W-:Y:S01]  /*bed0*/  MUFU.EX2 R224, R242 ;  /* 0x000000f200e07308 */ /* 0x0005e20000000800 */
[-C--:B------:R-:W-:Y:S08]  /*bee0*/  HMMA.16816.F32 R84, R140, R148.reuse, R84 ;  /* 0x000000948c54723c */ /* 0x080ff00000001854 */
[C---:B------:R-:W-:Y:S01]  /*bef0*/  HMMA.16816.F32 R88, R144.reuse, R148, R88 ;  /* 0x000000949058723c */ /* 0x040fe20000001858 */
[----:B------:R3:W-:Y:S01]  /*bf00*/  MUFU.EX2 R192, R2 ;  /* 0x0000000200c07308 */ /* 0x0007e20000000800 */
[----:B-1----:R1:W5:Y:S06]  /*bf10*/  LDL.LU R244, [R1+0xa0] ;  /* 0x0000a00001f47983 */ /* 0x00236c0000300800 */
[-C--:B------:R-:W-:Y:S01]  /*bf20*/  HMMA.16816.F32 R92, R144, R150.reuse, R92 ;  /* 0x00000096905c723c */ /* 0x080fe2000000185c */
[----:B------:R1:W5:Y:S02]  /*bf30*/  LDL.LU R243, [R1+0x9c] ;  /* 0x00009c0001f37983 */ /* 0x0003640000300800 */
[----:B------:R-:W-:Y:S02]  /*bf40*/  MUFU.EX2 R200, R136 ;  /* 0x0000008800c87308 */ /* 0x000fe40000000800 */
[----:B--2---:R1:W5:Y:S03]  /*bf50*/  LDL.LU R242, [R1+0x98] ;  /* 0x0000980001f27983 */ /* 0x0043660000300800 */
[C---:B------:R-:W-:Y:S01]  /*bf60*/  HMMA.16816.F32 R96, R140.reuse, R150, R96 ;  /* 0x000000968c60723c */ /* 0x040fe20000001860 */
[----:B------:R-:W2:Y:S04]  /*bf70*/  LDSM.16.MT88.4 R148, [R240+0x2100] ;  /* 0x00210000f094783b */ /* 0x000ea80000004200 */
[----:B------:R1:W1:Y:S01]  /*bf80*/  MUFU.EX2 R136, R241 ;  /* 0x000000f100887308 */ /* 0x0002620000000800 */
[----:B---3--:R-:W-:Y:S02]  /*bf90*/  FFMA.FTZ R2, R223, c[0x0][0x2d0], -R208 ;  /* 0x0000b400df027a23 */ /* 0x008fe400000108d0 */
[----:B------:R-:W-:Y:S04]  /*bfa0*/  FFMA.FTZ R133, R133, R187, R211 ;  /* 0x000000bb85857223 */ /* 0x000fe800000100d3 */
[----:B------:R-:W-:Y:S03]  /*bfb0*/  IMAD.MOV.U32 R187, RZ, RZ, R163 ;  /* 0x000000ffffbb7224 */ /* 0x000fe600078e00a3 */
[----:B------:R3:W2:Y:S01]  /*bfc0*/  MUFU.EX2 R189, R2 ;  /* 0x0000000200bd7308 */ /* 0x0006a20000000800 */
[----:B----4-:R-:W-:Y:S01]  /*bfd0*/  FFMA.FTZ R132, R132, R186, R210 ;  /* 0x000000ba84847223 */ /* 0x010fe200000100d2 */
[----:B------:R-:W-:Y:S01]  /*bfe0*/  MOV R186, R162 ;  /* 0x000000a200ba7202 */ /* 0x000fe20000000f00 */
[----:B------:R-:W-:Y:S02]  /*bff0*/  FFMA.FTZ R208, R135, c[0x0][0x2d0], -R208 ;  /* 0x0000b40087d07a23 */ /* 0x000fe400000108d0 */
[----:B------:R-:W-:Y:S02]  /*c000*/  FADD.FTZ R135, R213, R133 ;  /* 0x00000085d5877221 */ /* 0x000fe40000010000 */
[----:B------:R-:W-:Y:S03]  /*c010*/  FADD.FTZ R133, R212, R132 ;  /* 0x00000084d4857221 */ /* 0x000fe60000010000 */
[----:B------:R-:W-:Y:S01]  /*c020*/  MUFU.EX2 R194, R194 ;  /* 0x000000c200c27308 */ /* 0x000fe20000000800 */
[----:B-1----:R1:W5:Y:S01]  /*c030*/  LDL.LU R241, [R1+0x94] ;  /* 0x0000940001f17983 */ /* 0x0023620000300800 */
[----:B------:R-:W-:Y:S08]  /*c040*/  F2FP.PACK_AB R210, R136, R224 ;  /* 0x000000e088d2723e */ /* 0x000ff000000000ff */
[----:B------:R-:W-:Y:S01]  /*c050*/  MUFU.EX2 R202, R202 ;  /* 0x000000ca00ca7308 */ /* 0x000fe20000000800 */
[----:B---3--:R-:W-:Y:S02]  /*c060*/  FFMA.FTZ R2, R0, R175, R209 ;  /* 0x000000af00027223 */ /* 0x008fe400000100d1 */
[----:B------:R-:W-:Y:S01]  /*c070*/  FADD.FTZ R0, R220, R161 ;  /* 0x000000a1dc007221 */ /* 0x000fe20000010000 */
[-C--:B--2---:R-:W-:Y:S01]  /*c080*/  HMMA.16816.F32 R100, R140, R148.reuse, R100 ;  /* 0x000000948c64723c */ /* 0x084fe20000001864 */
[----:B------:R-:W-:Y:S01]  /*c090*/  LDSM.16.MT88.4 R160, [R238+0x1100] ;  /* 0x00110000eea0783b */ /* 0x000fe20000004200 */
[----:B------:R-:W-:Y:S04]  /*c0a0*/  IMAD.MOV.U32 R175, RZ, RZ, R174 ;  /* 0x000000ffffaf7224 */ /* 0x000fe800078e00ae */
[----:B------:R-:W-:Y:S01]  /*c0b0*/  MUFU.EX2 R206, R206 ;  /* 0x000000ce00ce7308 */ /* 0x000fe20000000800 */
[----:B------:R-:W-:Y:S02]  /*c0c0*/  IMAD.MOV.U32 R174, RZ, RZ, R197 ;  /* 0x000000ffffae7224 */ /* 0x000fe400078e00c5 */
[----:B------:R-:W-:Y:S03]  /*c0d0*/  IMAD.MOV.U32 R197, RZ, RZ, R153 ;  /* 0x000000ffffc57224 */ /* 0x000fe600078e0099 */
[----:B------:R-:W-:Y:S01]  /*c0e0*/  MOV R232, R175 ;  /* 0x000000af00e87202 */ /* 0x000fe20000000f00 */
[C---:B------:R-:W-:Y:S01]  /*c0f0*/  HMMA.16816.F32 R104, R144.reuse, R148, R104 ;  /* 0x000000949068723c */ /* 0x040fe20000001868 */
[----:B------:R-:W-:Y:S01]  /*c100*/  LDSM.16.MT88.4 R152, [R238+0x900] ;  /* 0x00090000ee98783b */ /* 0x000fe20000004200 */
[----:B------:R-:W-:Y:S01]  /*c110*/  MOV R175, R196 ;  /* 0x000000c400af7202 */ /* 0x000fe20000000f00 */
[----:B------:R-:W-:Y:S01]  /*c120*/  FADD.FTZ R2, R234, R2 ;  /* 0x00000002ea027221 */ /* 0x000fe20000010000 */
[----:B------:R-:W-:Y:S01]  /*c130*/  MUFU.EX2 R197, R197 ;  /* 0x000000c500c57308 */ /* 0x000fe20000000800 */
[----:B------:R-:W-:Y:S03]  /*c140*/  FADD.FTZ R0, R231, R0 ;  /* 0x00000000e7007221 */ /* 0x000fe60000010000 */
[-C--:B------:R-:W-:Y:S01]  /*c150*/  HMMA.16816.F32 R108, R144, R150.reuse, R108 ;  /* 0x00000096906c723c */ /* 0x080fe2000000186c */
[----:B------:R-:W-:Y:S03]  /*c160*/  LDSM.16.MT88.4 R220, [R240+0x3900] ;  /* 0x00390000f0dc783b */ /* 0x000fe60000004200 */
[----:B------:R-:W-:Y:S04]  /*c170*/  FADD.FTZ R132, R232, R135 ;  /* 0x00000087e8847221 */ /* 0x000fe80000010000 */
[C---:B------:R-:W-:Y:S01]  /*c180*/  HMMA.16816.F32 R112, R140.reuse, R150, R112 ;  /* 0x000000968c70723c */ /* 0x040fe20000001870 */
[----:B------:R-:W2:Y:S01]  /*c190*/  LDSM.16.MT88.4 R148, [R239+0x2100] ;  /* 0x00210000ef94783b */ /* 0x000ea20000004200 */
[----:B------:R-:W-:Y:S10]  /*c1a0*/  MUFU.EX2 R234, R174 ;  /* 0x000000ae00ea7308 */ /* 0x000ff40000000800 */
[----:B------:R-:W-:Y:S10]  /*c1b0*/  MUFU.EX2 R231, R185 ;  /* 0x000000b900e77308 */ /* 0x000ff40000000800 */
[----:B------:R3:W-:Y:S10]  /*c1c0*/  MUFU.EX2 R135, R214 ;  /* 0x000000d600877308 */ /* 0x0007f40000000800 */
[----:B------:R-:W-:Y:S01]  /*c1d0*/  MUFU.EX2 R195, R195 ;  /* 0x000000c300c37308 */ /* 0x000fe20000000800 */
[-C--:B--2---:R-:W-:Y:S09]  /*c1e0*/  HMMA.16816.F32 R116, R140, R148.reuse, R116 ;  /* 0x000000948c74723c */ /* 0x084ff20000001874 */
[----:B------:R-:W-:Y:S01]  /*c1f0*/  MUFU.EX2 R199, R199 ;  /* 0x000000c700c77308 */ /* 0x000fe20000000800 */
[----:B---3--:R-:W-:Y:S01]  /*c200*/  LDSM.16.MT88.4 R212, [R237+0x3900] ;  /* 0x00390000edd4783b */ /* 0x008fe20000004200 */
[C---:B------:R-:W-:Y:S08]  /*c210*/  HMMA.16816.F32 R120, R144.reuse, R148, R120 ;  /* 0x000000949078723c */ /* 0x040ff00000001878 */
[----:B------:R2:W-:Y:S01]  /*c220*/  MUFU.EX2 R196, R3 ;  /* 0x0000000300c47308 */ /* 0x0005e20000000800 */
[----:B------:R-:W-:Y:S01]  /*c230*/  F2FP.PACK_AB R148, R179, R176 ;  /* 0x000000b0b394723e */ /* 0x000fe200000000ff */
[-C--:B------:R-:W-:Y:S01]  /*c240*/  HMMA.16816.F32 R124, R144, R150.reuse, R124 ;  /* 0x00000096907c723c */ /* 0x080fe2000000187c */
[----:B------:R-:W3:Y:S01]  /*c250*/  LDSM.16.MT88.4 R144, [R237+0x900] ;  /* 0x00090000ed90783b */ /* 0x000ee20000004200 */
[----:B------:R-:W-:Y:S06]  /*c260*/  F2FP.PACK_AB R149, R181, R169 ;  /* 0x000000a9b595723e */ /* 0x000fec00000000ff */
[----:B------:R-:W-:Y:S01]  /*c270*/  MUFU.EX2 R203, R203 ;  /* 0x000000cb00cb7308 */ /* 0x000fe20000000800 */
[----:B------:R-:W-:Y:S07]  /*c280*/  HMMA.16816.F32 R128, R140, R150, R128 ;  /* 0x000000968c80723c */ /* 0x000fee0000001880 */
[----:B------:R-:W-:Y:S02]  /*c290*/  F2FP.PACK_AB R140, R177, R170 ;  /* 0x000000aab18c723e */ /* 0x000fe400000000ff */
[----:B------:R-:W-:Y:S03]  /*c2a0*/  MUFU.EX2 R225, R225 ;  /* 0x000000e100e17308 */ /* 0x000fe60000000800 */
[----:B------:R-:W-:Y:S02]  /*c2b0*/  F2FP.PACK_AB R141, R178, R171 ;  /* 0x000000abb28d723e */ /* 0x000fe400000000ff */
[----:B------:R-:W-:Y:S01]  /*c2c0*/  F2FP.PACK_AB R142, R183, R180 ;  /* 0x000000b4b78e723e */ /* 0x000fe200000000ff */
[----:B--2---:R-:W-:Y:S01]  /*c2d0*/  FADD.FTZ R3, R175, R133 ;  /* 0x00000085af037221 */ /* 0x004fe20000010000 */
[----:B------:R-:W-:Y:S01]  /*c2e0*/  F2FP.PACK_AB R143, R182, R193 ;  /* 0x000000c1b68f723e */ /* 0x000fe200000000ff */
[----:B------:R-:W-:Y:S01]  /*c2f0*/  IMAD.MOV.U32 R175, RZ, RZ, R168 ;  /* 0x000000ffffaf7224 */ /* 0x000fe200078e00a8 */
[----:B------:R-:W-:Y:S01]  /*c300*/  F2FP.PACK_AB R150, R188, R190 ;  /* 0x000000bebc96723e */ /* 0x000fe200000000ff */
[----:B------:R-:W-:Y:S01]  /*c310*/  FADD.FTZ R168, R233, R2 ;  /* 0x00000002e9a87221 */ /* 0x000fe20000010000 */
[----:B------:R-:W-:Y:S01]  /*c320*/  MUFU.EX2 R133, R167 ;  /* 0x000000a700857308 */ /* 0x000fe20000000800 */
[----:B------:R-:W-:Y:S01]  /*c330*/  F2FP.PACK_AB R151, R189, R192 ;  /* 0x000000c0bd97723e */ /* 0x000fe200000000ff */
[----:B------:R-:W-:Y:S02]  /*c340*/  FADD.FTZ R2, R235, R0 ;  /* 0x00000000eb027221 */ /* 0x000fe40000010000 */
[----:B------:R-:W-:Y:S02]  /*c350*/  FADD.FTZ R0, R187, R132 ;  /* 0x00000084bb007221 */ /* 0x000fe40000010000 */
[----:B------:R-:W-:Y:S02]  /*c360*/  FADD.FTZ R132, R186, R3 ;  /* 0x00000003ba847221 */ /* 0x000fe40000010000 */
[----:B------:R-:W-:Y:S01]  /*c370*/  LDSM.16.MT88.4 R184, [R239+0x1900] ;  /* 0x00190000efb8783b */ /* 0x000fe20000004200 */
[----:B------:R-:W-:Y:S01]  /*c380*/  FADD.FTZ R3, R236, R168 ;  /* 0x000000a8ec037221 */ /* 0x000fe20000010000 */
[----:B------:R-:W-:Y:S01]  /*c390*/  MUFU.EX2 R235, R166 ;  /* 0x000000a600eb7308 */ /* 0x000fe20000000800 */
[----:B------:R-:W-:Y:S02]  /*c3a0*/  FADD.FTZ R132, R176, R132 ;  /* 0x00000084b0847221 */ /* 0x000fe40000010000 */
[----:B------:R-:W-:Y:S01]  /*c3b0*/  FADD.FTZ R3, R169, R3 ;  /* 0x00000003a9037221 */ /* 0x000fe20000010000 */
[-C--:B---3--:R-:W-:Y:S02]  /*c3c0*/  HMMA.16816.F32 R4, R140, R144.reuse, R4 ;  /* 0x000000908c04723c */ /* 0x088fe40000001804 */
[----:B------:R1:W5:Y:S01]  /*c3d0*/  LDL.LU R236, [R1+0x90] ;  /* 0x0000900001ec7983 */ /* 0x0003620000300800 */
[----:B------:R-:W-:Y:S02]  /*c3e0*/  FADD.FTZ R132, R179, R132 ;  /* 0x00000084b3847221 */ /* 0x000fe40000010000 */
[----:B------:R-:W-:Y:S01]  /*c3f0*/  FADD.FTZ R2, R170, R2 ;  /* 0x00000002aa027221 */ /* 0x000fe20000010000 */
[----:B------:R2:W-:Y:S01]  /*c400*/  MUFU.EX2 R233, R165 ;  /* 0x000000a500e97308 */ /* 0x0005e20000000800 */
[----:B------:R-:W-:Y:S01]  /*c410*/  FADD.FTZ R0, R171, R0 ;  /* 0x00000000ab007221 */ /* 0x000fe20000010000 */
[C---:B------:R-:W-:Y:S01]  /*c420*/  HMMA.16816.F32 R8, R148.reuse, R144, R8 ;  /* 0x000000909408723c */ /* 0x040fe20000001808 */
[----:B------:R-:W-:Y:S03]  /*c430*/  FADD.FTZ R2, R177, R2 ;  /* 0x00000002b1027221 */ /* 0x000fe60000010000 */
[----:B------:R-:W-:Y:S04]  /*c440*/  FADD.FTZ R0, R178, R0 ;  /* 0x00000000b2007221 */ /* 0x000fe80000010000 */
[----:B------:R-:W-:Y:S01]  /*c450*/  MUFU.EX2 R232, R175 ;  /* 0x000000af00e87308 */ /* 0x000fe20000000800 */
[-C--:B------:R-:W-:Y:S08]  /*c460*/  HMMA.16816.F32 R12, R148, R146.reuse, R12 ;  /* 0x00000092940c723c */ /* 0x080ff0000000180c */
[C---:B------:R-:W-:Y:S01]  /*c470*/  HMMA.16816.F32 R16, R140.reuse, R146, R16 ;  /* 0x000000928c10723c */ /* 0x040fe20000001810 */
[----:B------:R-:W3:Y:S01]  /*c480*/  LDSM.16.MT88.4 R144, [R239+0x900] ;  /* 0x00090000ef90783b */ /* 0x000ee20000004200 */
[----:B------:R-:W4:Y:S06]  /*c490*/  MUFU.EX2 R226, R226 ;  /* 0x000000e200e27308 */ /* 0x000f2c0000000800 */
[-C--:B------:R-:W-:Y:S01]  /*c4a0*/  HMMA.16816.F32 R20, R140, R152.reuse, R20 ;  /* 0x000000988c14723c */ /* 0x080fe20000001814 */
[----:B--2---:R-:W-:Y:S07]  /*c4b0*/  LDSM.16.MT88.4 R164, [R238+0x3100] ;  /* 0x00310000eea4783b */ /* 0x004fee0000004200 */
[C---:B------:R-:W-:Y:S08]  /*c4c0*/  HMMA.16816.F32 R24, R148.reuse, R152, R24 ;  /* 0x000000989418723c */ /* 0x040ff00000001818 */
[-C--:B------:R-:W-:Y:S01]  /*c4d0*/  HMMA.16816.F32 R28, R148, R154.reuse, R28 ;  /* 0x0000009a941c723c */ /* 0x080fe2000000181c */
[----:B----4-:R-:W-:Y:S07]  /*c4e0*/  F2FP.PACK_AB R209, R225, R226 ;  /* 0x000000e2e1d1723e */ /* 0x010fee00000000ff */
[C---:B------:R-:W-:Y:S01]  /*c4f0*/  HMMA.16816.F32 R32, R140.reuse, R154, R32 ;  /* 0x0000009a8c20723c */ /* 0x040fe20000001820 */
[----:B------:R-:W2:Y:S07]  /*c500*/  LDSM.16.MT88.4 R152, [R237+0x2900] ;  /* 0x00290000ed98783b */ /* 0x000eae0000004200 */
[-C--:B------:R-:W-:Y:S08]  /*c510*/  HMMA.16816.F32 R36, R140, R156.reuse, R36 ;  /* 0x0000009c8c24723c */ /* 0x080ff00000001824 */
[C---:B------:R-:W-:Y:S08]  /*c520*/  HMMA.16816.F32 R40, R148.reuse, R156, R40 ;  /* 0x0000009c9428723c */ /* 0x040ff00000001828 */
[-C--:B------:R-:W-:Y:S08]  /*c530*/  HMMA.16816.F32 R44, R148, R158.reuse, R44 ;  /* 0x0000009e942c723c */ /* 0x080ff0000000182c */
[C---:B------:R-:W-:Y:S01]  /*c540*/  HMMA.16816.F32 R48, R140.reuse, R158, R48 ;  /* 0x0000009e8c30723c */ /* 0x040fe20000001830 */
[----:B------:R-:W4:Y:S07]  /*c550*/  LDSM.16.MT88.4 R156, [R238+0x2900] ;  /* 0x00290000ee9c783b */ /* 0x000f2e0000004200 */
        /* <DEDUP_REMOVED lines=16> */
[C---:B------:R-:W-:Y:S07]  /*c660*/  HMMA.16816.F32 R104, R148.reuse, R144, R104 ;  /* 0x000000909468723c */ /* 0x040fee0000001868 */
[----:B------:R-:W-:Y:S01]  /*c670*/  F2FP.PACK_AB R144, R199, R195 ;  /* 0x000000c3c790723e */ /* 0x000fe200000000ff */
[-C--:B------:R-:W-:Y:S01]  /*c680*/  HMMA.16816.F32 R108, R148, R146.reuse, R108 ;  /* 0x00000092946c723c */ /* 0x080fe2000000186c */
[----:B------:R-:W-:Y:S07]  /*c690*/  F2FP.PACK_AB R145, R200, R196 ;  /* 0x000000c4c891723e */ /* 0x000fee00000000ff */
[C---:B------:R-:W-:Y:S07]  /*c6a0*/  HMMA.16816.F32 R112, R140.reuse, R146, R112 ;  /* 0x000000928c70723c */ /* 0x040fee0000001870 */
[----:B------:R-:W-:Y:S01]  /*c6b0*/  F2FP.PACK_AB R147, R172, R204 ;  /* 0x000000ccac93723e */ /* 0x000fe200000000ff */
[-C--:B--2---:R-:W-:Y:S01]  /*c6c0*/  HMMA.16816.F32 R116, R140, R152.reuse, R116 ;  /* 0x000000988c74723c */ /* 0x084fe20000001874 */
[----:B------:R-:W-:Y:S07]  /*c6d0*/  F2FP.PACK_AB R146, R207, R203 ;  /* 0x000000cbcf92723e */ /* 0x000fee00000000ff */
[C---:B------:R-:W-:Y:S08]  /*c6e0*/  HMMA.16816.F32 R120, R148.reuse, R152, R120 ;  /* 0x000000989478723c */ /* 0x040ff00000001878 */
        /* <DEDUP_REMOVED lines=8> */
[-C--:B----4-:R-:W-:Y:S08]  /*c770*/  HMMA.16816.F32 R4, R140, R156.reuse, R4 ;  /* 0x0000009c8c04723c */ /* 0x090ff00000001804 */
[C---:B------:R-:W-:Y:S08]  /*c780*/  HMMA.16816.F32 R8, R144.reuse, R156, R8 ;  /* 0x0000009c9008723c */ /* 0x040ff00000001808 */
[-C--:B------:R-:W-:Y:S08]  /*c790*/  HMMA.16816.F32 R12, R144, R158.reuse, R12 ;  /* 0x0000009e900c723c */ /* 0x080ff0000000180c */
[C---:B------:R-:W-:Y:S01]  /*c7a0*/  HMMA.16816.F32 R16, R140.reuse, R158, R16 ;  /* 0x0000009e8c10723c */ /* 0x040fe20000001810 */
[----:B------:R-:W4:Y:S07]  /*c7b0*/  LDSM.16.MT88.4 R156, [R237+0x3100] ;  /* 0x00310000ed9c783b */ /* 0x000f2e0000004200 */
[-C--:B------:R-:W-:Y:S08]  /*c7c0*/  HMMA.16816.F32 R20, R140, R160.reuse, R20 ;  /* 0x000000a08c14723c */ /* 0x080ff00000001814 */
        /* <DEDUP_REMOVED lines=28> */
[C---:B------:R-:W-:Y:S07]  /*c990*/  HMMA.16816.F32 R120, R144.reuse, R148, R120 ;  /* 0x000000949078723c */ /* 0x040fee0000001878 */
[----:B------:R-:W-:Y:S01]  /*c9a0*/  MOV R148, R133 ;  /* 0x0000008500947202 */ /* 0x000fe20000000f00 */
[-C--:B------:R-:W-:Y:S01]  /*c9b0*/  HMMA.16816.F32 R124, R144, R150.reuse, R124 ;  /* 0x00000096907c723c */ /* 0x080fe2000000187c */
[----:B------:R2:W4:Y:S03]  /*c9c0*/  MUFU.EX2 R133, R208 ;  /* 0x000000d000857308 */ /* 0x0005260000000800 */
[----:B------:R-:W-:Y:S02]  /*c9d0*/  MOV R149, R172 ;  /* 0x000000ac00957202 */ /* 0x000fe40000000f00 */
[----:B------:R-:W1:Y:S02]  /*c9e0*/  LDSM.16.MT88.4 R172, [R240+0x1900] ;  /* 0x00190000f0ac783b */ /* 0x000e640000004200 */
[----:B------:R-:W-:Y:S07]  /*c9f0*/  HMMA.16816.F32 R128, R140, R150, R128 ;  /* 0x000000968c80723c */ /* 0x000fee0000001880 */
[----:B------:R-:W-:Y:S02]  /*ca00*/  F2FP.PACK_AB R140, R235, R148 ;  /* 0x00000094eb8c723e */ /* 0x000fe400000000ff */
[----:B------:R-:W-:Y:S03]  /*ca10*/  F2FP.PACK_AB R141, R232, R233 ;  /* 0x000000e9e88d723e */ /* 0x000fe600000000ff */
[----:B------:R-:W-:Y:S02]  /*ca20*/  F2FP.PACK_AB R142, R231, R234 ;  /* 0x000000eae78e723e */ /* 0x000fe400000000ff */
[----:B------:R-:W-:Y:S02]  /*ca30*/  F2FP.PACK_AB R143, R229, R230 ;  /* 0x000000e6e58f723e */ /* 0x000fe400000000ff */
[----:B--2---:R-:W-:Y:S02]  /*ca40*/  F2FP.PACK_AB R208, R227, R228 ;  /* 0x000000e4e3d0723e */ /* 0x004fe400000000ff */
[----:B----4-:R-:W-:Y:S03]  /*ca50*/  F2FP.PACK_AB R211, R133, R135 ;  /* 0x0000008785d3723e */ /* 0x010fe600000000ff */
[-C--:B---3--:R-:W-:Y:S01]  /*ca60*/  HMMA.16816.F32 R144, R140, R152.reuse, R4 ;  /* 0x000000988c90723c */ /* 0x088fe20000001804 */
[----:B------:R-:W2:Y:S07]  /*ca70*/  LDSM.16.MT88.4 R4, [R239+0x3900] ;  /* 0x00390000ef04783b */ /* 0x000eae0000004200 */
[C---:B------:R-:W-:Y:S07]  /*ca80*/  HMMA.16816.F32 R156, R208.reuse, R152, R8 ;  /* 0x00000098d09c723c */ /* 0x040fee0000001808 */
[----:B------:R-:W-:Y:S01]  /*ca90*/  MOV R9, R191 ;  /* 0x000000bf00097202 */ /* 0x000fe20000000f00 */
[-C--:B------:R-:W-:Y:S01]  /*caa0*/  HMMA.16816.F32 R164, R208, R154.reuse, R12 ;  /* 0x0000009ad0a4723c */ /* 0x080fe2000000180c */
[----:B------:R-:W-:Y:S03]  /*cab0*/  IMAD.MOV.U32 R10, RZ, RZ, R189 ;  /* 0x000000ffff0a7224 */ /* 0x000fe600078e00bd */
[----:B------:R-:W-:Y:S01]  /*cac0*/  MOV R11, R190 ;  /* 0x000000be000b7202 */ /* 0x000fe20000000f00 */
[----:B------:R-:W-:Y:S02]  /*cad0*/  IMAD.MOV.U32 R8, RZ, RZ, R194 ;  /* 0x000000ffff087224 */ /* 0x000fe400078e00c2 */
[----:B------:R-:W-:Y:S01]  /*cae0*/  IMAD.MOV.U32 R15, RZ, RZ, R148 ;  /* 0x000000ffff0f7224 */ /* 0x000fe200078e0094 */
[----:B------:R-:W-:Y:S01]  /*caf0*/  MOV R14, R149 ;  /* 0x00000095000e7202 */ /* 0x000fe20000000f00 */
[----:B------:R-:W-:Y:S01]  /*cb00*/  IMAD.MOV.U32 R12, RZ, RZ, R206 ;  /* 0x000000ffff0c7224 */ /* 0x000fe200078e00ce */
[C---:B------:R-:W-:Y:S02]  /*cb10*/  HMMA.16816.F32 R148, R140.reuse, R154, R16 ;  /* 0x0000009a8c94723c */ /* 0x040fe40000001810 */
[----:B------:R-:W-:Y:S01]  /*cb20*/  MOV R13, R207 ;  /* 0x000000cf000d7202 */ /* 0x000fe20000000f00 */
[----:B------:R-:W-:Y:S01]  /*cb30*/  FADD.FTZ R11, R11, R132 ;  /* 0x000000840b0b7221 */ /* 0x000fe20000010000 */
[----:B------:R-:W-:Y:S03]  /*cb40*/  MOV R132, R139 ;  /* 0x0000008b00847202 */ /* 0x000fe60000000f00 */
[----:B------:R-:W-:Y:S01]  /*cb50*/  IMAD.MOV.U32 R17, RZ, RZ, R203 ;  /* 0x000000ffff117224 */ /* 0x000fe200078e00cb */
[-C--:B-1----:R-:W-:Y:S01]  /*cb60*/  HMMA.16816.F32 R152, R140, R160.reuse, R20 ;  /* 0x000000a08c98723c */ /* 0x082fe20000001814 */
[----:B------:R-:W-:Y:S03]  /*cb70*/  MOV R16, R202 ;  /* 0x000000ca00107202 */ /* 0x000fe60000000f00 */
[----:B------:R-:W-:Y:S02]  /*cb80*/  MOV R19, R205 ;  /* 0x000000cd00137202 */ /* 0x000fe40000000f00 */
[----:B------:R-:W-:Y:S01]  /*cb90*/  MOV R18, R204 ;  /* 0x000000cc00127202 */ /* 0x000fe20000000f00 */
[----:B------:R-:W-:Y:S01]  /*cba0*/  IMAD.MOV.U32 R22, RZ, RZ, R200 ;  /* 0x000000ffff167224 */ /* 0x000fe200078e00c8 */
[C---:B------:R-:W-:Y:S01]  /*cbb0*/  HMMA.16816.F32 R176, R208.reuse, R160, R24 ;  /* 0x000000a0d0b0723c */ /* 0x040fe20000001818 */
[----:B------:R-:W-:Y:S03]  /*cbc0*/  MOV R21, R199 ;  /* 0x000000c700157202 */ /* 0x000fe60000000f00 */
[----:B------:R-:W-:Y:S02]  /*cbd0*/  MOV R20, R198 ;  /* 0x000000c600147202 */ /* 0x000fe40000000f00 */
[----:B------:R-:W-:Y:S01]  /*cbe0*/  MOV R23, R201 ;  /* 0x000000c900177202 */ /* 0x000fe20000000f00 */
[----:B------:R-:W-:Y:S01]  /*cbf0*/  IMAD.MOV.U32 R27, RZ, RZ, R197 ;  /* 0x000000ffff1b7224 */ /* 0x000fe200078e00c5 */
[----:B------:R-:W-:Y:S02]  /*cc00*/  MOV R24, R188 ;  /* 0x000000bc00187202 */ /* 0x000fe40000000f00 */
[-C--:B------:R-:W-:Y:S02]  /*cc10*/  HMMA.16816.F32 R188, R208, R162.reuse, R28 ;  /* 0x000000a2d0bc723c */ /* 0x080fe4000000181c */
[----:B------:R-:W-:Y:S01]  /*cc20*/  MOV R25, R195 ;  /* 0x000000c300197202 */ /* 0x000fe20000000f00 */
[----:B------:R-:W-:Y:S01]  /*cc30*/  FADD.FTZ R11, R24, R11 ;  /* 0x0000000b180b7221 */ /* 0x000fe20000010000 */
[----:B------:R-:W-:Y:S03]  /*cc40*/  MOV R26, R196 ;  /* 0x000000c4001a7202 */ /* 0x000fe60000000f00 */
[----:B------:R-:W-:Y:S01]  /*cc50*/  IMAD.MOV.U32 R29, RZ, RZ, R192 ;  /* 0x000000ffff1d7224 */ /* 0x000fe200078e00c0 */
[C---:B------:R-:W-:Y:S01]  /*cc60*/  HMMA.16816.F32 R160, R140.reuse, R162, R32 ;  /* 0x000000a28ca0723c */ /* 0x040fe20000001820 */
[----:B------:R-:W-:Y:S03]  /*cc70*/  MOV R30, R183 ;  /* 0x000000b7001e7202 */ /* 0x000fe60000000f00 */
[----:B------:R-:W-:Y:S02]  /*cc80*/  MOV R31, R182 ;  /* 0x000000b6001f7202 */ /* 0x000fe40000000f00 */
[----:B------:R-:W-:Y:S01]  /*cc90*/  MOV R28, R193 ;  /* 0x000000c1001c7202 */ /* 0x000fe20000000f00 */
[----:B------:R-:W-:Y:S01]  /*cca0*/  IMAD.MOV.U32 R34, RZ, RZ, R181 ;  /* 0x000000ffff227224 */ /* 0x000fe200078e00b5 */
[-C--:B------:R-:W-:Y:S01]  /*ccb0*/  HMMA.16816.F32 R168, R140, R172.reuse, R36 ;  /* 0x000000ac8ca8723c */ /* 0x080fe20000001824 */
[----:B------:R-:W-:Y:S03]  /*ccc0*/  MOV R35, R180 ;  /* 0x000000b400237202 */ /* 0x000fe60000000f00 */
[----:B------:R-:W-:Y:S02]  /*ccd0*/  FADD.FTZ R3, R34, R3 ;  /* 0x0000000322037221 */ /* 0x000fe40000010000 */
[----:B------:R-:W-:Y:S02]  /*cce0*/  FADD.FTZ R2, R35, R2 ;  /* 0x0000000223027221 */ /* 0x000fe40000010000 */
[C---:B------:R-:W-:Y:S01]  /*ccf0*/  HMMA.16816.F32 R192, R208.reuse, R172, R40 ;  /* 0x000000acd0c0723c */ /* 0x040fe20000001828 */
[----:B------:R-:W-:Y:S03]  /*cd00*/  FADD.FTZ R3, R29, R3 ;  /* 0x000000031d037221 */ /* 0x000fe60000010000 */
[----:B------:R-:W-:Y:S02]  /*cd10*/  FADD.FTZ R2, R30, R2 ;  /* 0x000000021e027221 */ /* 0x000fe40000010000 */
[----:B------:R-:W-:Y:S02]  /*cd20*/  FADD.FTZ R10, R10, R3 ;  /* 0x000000030a0a7221 */ /* 0x000fe40000010000 */
[-C--:B------:R-:W-:Y:S01]  /*cd30*/  HMMA.16816.F32 R196, R208, R174.reuse, R44 ;  /* 0x000000aed0c4723c */ /* 0x080fe2000000182c */
[----:B------:R-:W-:Y:S03]  /*cd40*/  FADD.FTZ R3, R25, R11 ;  /* 0x0000000b19037221 */ /* 0x000fe60000010000 */
[----:B------:R-:W-:Y:S02]  /*cd50*/  FADD.FTZ R9, R9, R2 ;  /* 0x0000000209097221 */ /* 0x000fe40000010000 */
[----:B------:R-:W-:Y:S02]  /*cd60*/  FADD.FTZ R2, R26, R10 ;  /* 0x0000000a1a027221 */ /* 0x000fe40000010000 */
[C---:B------:R-:W-:Y:S01]  /*cd70*/  HMMA.16816.F32 R172, R140.reuse, R174, R48 ;  /* 0x000000ae8cac723c */ /* 0x040fe20000001830 */
[----:B------:R-:W-:Y:S03]  /*cd80*/  FADD.FTZ R10, R21, R3 ;  /* 0x00000003150a7221 */ /* 0x000fe60000010000 */
[----:B------:R-:W-:Y:S04]  /*cd90*/  FADD.FTZ R0, R28, R0 ;  /* 0x000000001c007221 */ /* 0x000fe80000010000 */
[-C--:B------:R-:W-:Y:S01]  /*cda0*/  HMMA.16816.F32 R180, R140, R184.reuse, R52 ;  /* 0x000000b88cb4723c */ /* 0x080fe20000001834 */
[----:B------:R-:W-:Y:S04]  /*cdb0*/  FADD.FTZ R0, R31, R0 ;  /* 0x000000001f007221 */ /* 0x000fe80000010000 */
[----:B------:R-:W-:Y:S02]  /*cdc0*/  FADD.FTZ R8, R8, R0 ;  /* 0x0000000008087221 */ /* 0x000fe40000010000 */
[----:B------:R-:W-:Y:S01]  /*cdd0*/  FADD.FTZ R0, R27, R9 ;  /* 0x000000091b007221 */ /* 0x000fe20000010000 */
        /* <DEDUP_REMOVED lines=10> */
[----:B------:R-:W-:Y:S02]  /*ce80*/  FADD.FTZ R8, R12, R3 ;  /* 0x000000030c087221 */ /* 0x000fe40000010000 */
[----:B------:R-:W-:Y:S02]  /*ce90*/  FADD.FTZ R3, R15, R9 ;  /* 0x000000090f037221 */ /* 0x000fe40000010000 */
[-C--:B------:R-:W-:Y:S08]  /*cea0*/  HMMA.16816.F32 R68, R140, R212.reuse, R68 ;  /* 0x000000d48c44723c */ /* 0x080ff00000001844 */
[C---:B------:R-:W-:Y:S08]  /*ceb0*/  HMMA.16816.F32 R72, R208.reuse, R212, R72 ;  /* 0x000000d4d048723c */ /* 0x040ff00000001848 */
        /* <DEDUP_REMOVED lines=13> */
[-C--:B------:R-:W-:Y:S01]  /*cf90*/  HMMA.16816.F32 R124, R208, R6.reuse, R124 ;  /* 0x00000006d07c723c */ /* 0x080fe2000000187c */
[----:B------:R-:W-:Y:S03]  /*cfa0*/  FADD.FTZ R5, R14, R0 ;  /* 0x000000000e057221 */ /* 0x000fe60000010000 */
[----:B------:R-:W-:Y:S02]  /*cfb0*/  FADD.FTZ R2, R233, R8 ;  /* 0x00000008e9027221 */ /* 0x000fe40000010000 */
[----:B------:R-:W-:Y:S02]  /*cfc0*/  FADD.FTZ R0, R228, R4 ;  /* 0x00000004e4007221 */ /* 0x000fe40000010000 */
[----:B------:R-:W-:Y:S01]  /*cfd0*/  FADD.FTZ R4, R235, R3 ;  /* 0x00000003eb047221 */ /* 0x000fe20000010000 */
[----:B------:R-:W-:Y:S03]  /*cfe0*/  HMMA.16816.F32 R128, R140, R6, R128 ;  /* 0x000000068c80723c */ /* 0x000fe60000001880 */
[----:B------:R-:W-:Y:S02]  /*cff0*/  FADD.FTZ R3, R232, R2 ;  /* 0x00000002e8037221 */ /* 0x000fe40000010000 */
[----:B------:R-:W-:Y:S02]  /*d000*/  FADD.FTZ R4, R234, R4 ;  /* 0x00000004ea047221 */ /* 0x000fe40000010000 */
[----:B------:R-:W-:Y:S01]  /*d010*/  FADD.FTZ R5, R226, R5 ;  /* 0x00000005e2057221 */ /* 0x000fe20000010000 */
[----:B------:R-:W-:Y:S01]  /*d020*/  MOV R140, R134 ;  /* 0x00000086008c7202 */ /* 0x000fe20000000f00 */
[----:B------:R-:W-:Y:S03]  /*d030*/  FADD.FTZ R2, R227, R0 ;  /* 0x00000000e3027221 */ /* 0x000fe60000010000 */
[----:B------:R-:W-:Y:S02]  /*d040*/  FADD.FTZ R3, R230, R3 ;  /* 0x00000003e6037221 */ /* 0x000fe40000010000 */
[----:B------:R-:W-:Y:S02]  /*d050*/  FADD.FTZ R4, R231, R4 ;  /* 0x00000004e7047221 */ /* 0x000fe40000010000 */
[----:B------:R-:W-:Y:S02]  /*d060*/  FADD.FTZ R3, R229, R3 ;  /* 0x00000003e5037221 */ /* 0x000fe40000010000 */
[----:B------:R-:W-:Y:S01]  /*d070*/  FADD.FTZ R2, R224, R2 ;  /* 0x00000002e0027221 */ /* 0x000fe20000010000 */
[----:B------:R1:W-:Y:S01]  /*d080*/  STL [R1+0x64], R4 ;  /* 0x0000640401007387 */ /* 0x0003e20000100800 */
[----:B------:R-:W-:Y:S02]  /*d090*/  FADD.FTZ R0, R225, R5 ;  /* 0x00000005e1007221 */ /* 0x000fe40000010000 */
[----:B------:R-:W-:Y:S01]  /*d0a0*/  FADD.FTZ R2, R136, R2 ;  /* 0x0000000288027221 */ /* 0x000fe20000010000 */
[----:B------:R1:W-:Y:S01]  /*d0b0*/  STL [R1+0x74], R3 ;  /* 0x0000740301007387 */ /* 0x0003e20000100800 */
[----:B------:R-:W-:Y:S01]  /*d0c0*/  FADD.FTZ R0, R135, R0 ;  /* 0x0000000087007221 */ /* 0x000fe20000010000 */
[----:B------:R-:W-:Y:S02]  /*d0d0*/  MOV R136, R137 ;  /* 0x0000008900887202 */ /* 0x000fe40000000f00 */
[----:B------:R1:W-:Y:S01]  /*d0e0*/  STL [R1+0x70], R2 ;  /* 0x0000700201007387 */ /* 0x0003e20000100800 */
[----:B------:R-:W-:Y:S02]  /*d0f0*/  FADD.FTZ R0, R133, R0 ;  /* 0x0000000085007221 */ /* 0x000fe40000010000 */
[----:B------:R-:W-:Y:S03]  /*d100*/  IMAD.MOV.U32 R133, RZ, RZ, R138 ;  /* 0x000000ffff857224 */ /* 0x000fe600078e008a */
[----:B------:R1:W-:Y:S01]  /*d110*/  STL [R1+0x6c], R0 ;  /* 0x00006c0001007387 */ /* 0x0003e20000100800 */
[----:B------:R-:W-:-:S05]  /*d120*/  @P0 BRA `(.L_x_1795) ;  /* 0xffffaba000000947 */ /* 0x000fca000383ffff */
.L_x_1792:
[----:B----4-:R-:W-:-:S13]  /*d130*/  ISETP.LE.AND P0, PT, RZ, UR10, PT ;  /* 0x0000000aff007c0c */ /* 0x010fda000bf03270 */
[----:B------:R-:W-:Y:S05]  /*d140*/  @!P0 BRA `(.L_x_1796) ;  /* 0x00004e8000008947 */ /* 0x000fea0003800000 */
[----:B-1----:R-:W2:Y:S01]  /*d150*/  LDL.LU R4, [R1+0x60] ;  /* 0x0000600001047983 */ /* 0x002ea20000300800 */
[----:B------:R-:W-:Y:S01]  /*d160*/  IMAD.MOV.U32 R3, RZ, RZ, R138 ;  /* 0x000000ffff037224 */ /* 0x000fe200078e008a */
[----:B------:R-:W-:Y:S01]  /*d170*/  MOV R140, R134 ;  /* 0x00000086008c7202 */ /* 0x000fe20000000f00 */
[----:B------:R-:W-:Y:S02]  /*d180*/  IMAD.MOV.U32 R2, RZ, RZ, R139 ;  /* 0x000000ffff027224 */ /* 0x000fe400078e008b */
[----:B------:R-:W-:Y:S01]  /*d190*/  IMAD.MOV.U32 R132, RZ, RZ, R137 ;  /* 0x000000ffff847224 */ /* 0x000fe200078e0089 */
[----:B--2---:R-:W-:-:S04]  /*d1a0*/  SHF.R.S32.HI R0, RZ, 0x1f, R4 ;  /* 0x0000001fff007819 */ /* 0x004fc80000011404 */
[C---:B------:R-:W-:Y:S02]  /*d1b0*/  SHF.L.U64.HI R5, R4.reuse, 0x1, R0 ;  /* 0x0000000104057819 */ /* 0x040fe40000010200 */
[----:B------:R-:W-:-:S05]  /*d1c0*/  SHF.L.U32 R0, R4, 0x1, RZ ;  /* 0x0000000104007819 */ /* 0x000fca00000006ff */
[----:B------:R-:W-:Y:S04]  /*d1d0*/  STL [R1+0x24], R0 ;  /* 0x0000240001007387 */ /* 0x000fe80000100800 */
[----:B------:R1:W-:Y:S04]  /*d1e0*/  STL [R1+0x28], R5 ;  /* 0x0000280501007387 */ /* 0x0003e80000100800 */
[----:B-1----:R-:W2:Y:S04]  /*d1f0*/  LDL.LU R5, [R1+0x8c] ;  /* 0x00008c0001057983 */ /* 0x002ea80000300800 */
[----:B------:R-:W3:Y:S02]  /*d200*/  LDL.LU R4, [R1+0x84] ;  /* 0x0000840001047983 */ /* 0x000ee40000300800 */
[C---:B---3--:R-:W-:Y:S01]  /*d210*/  IMAD.SHL.U32 R0, R4.reuse, 0x2, RZ ;  /* 0x0000000204007824 */ /* 0x048fe200078e00ff */
[----:B--2---:R-:W-:-:S04]  /*d220*/  SHF.L.U64.HI R5, R4, 0x1, R5 ;  /* 0x0000000104057819 */ /* 0x004fc80000010205 */
[----:B------:R1:W-:Y:S04]  /*d230*/  STL [R1+0x1c], R0 ;  /* 0x00001c0001007387 */ /* 0x0003e80000100800 */
[----:B------:R1:W-:Y:S01]  /*d240*/  STL [R1+0x20], R5 ;  /* 0x0000200501007387 */ /* 0x0003e20000100800 */
[----:B------:R-:W-:Y:S05]  /*d250*/  BRA `(.L_x_1797) ;  /* 0x0000044000007947 */ /* 0x000fea0003800000 */
.L_x_1799:
        /* <DEDUP_REMOVED lines=38> */
[----:B------:R-:W-:Y:S04]  /*d4c0*/  SHFL.IDX PT, R11, R4, 0x2, 0x181f ;  /* 0x00581f00040b7f89 */ /* 0x000fe800000e0000 */
[----:B------:R1:W-:Y:S04]  /*d4d0*/  SHFL.IDX PT, R14, R4, 0x3, 0x181f ;  /* 0x00781f00040e7f89 */ /* 0x0003e800000e0000 */
[----:B------:R-:W2:Y:S04]  /*d4e0*/  SHFL.IDX PT, R13, R0, 0x1, 0x181f ;  /* 0x00381f00000d7f89 */ /* 0x000ea800000e0000 */
[----:B------:R-:W2:Y:S01]  /*d4f0*/  SHFL.IDX PT, R15, R0, 0x2, 0x181f ;  /* 0x00581f00000f7f89 */ /* 0x000ea200000e0000 */
[C---:B---3--:R-:W-:Y:S02]  /*d500*/  IADD3 R8, P2, R6.reuse, R38, RZ ;  /* 0x0000002606087210 */ /* 0x048fe40007f5e0ff */
[-C--:B----4-:R-:W-:Y:S01]  /*d510*/  IADD3 R6, P1, R6, R37.reuse, RZ ;  /* 0x0000002506067210 */ /* 0x090fe20007f3e0ff */
[----:B------:R-:W3:Y:S02]  /*d520*/  SHFL.IDX PT, R0, R0, 0x3, 0x181f ;  /* 0x00781f0000007f89 */ /* 0x000ee400000e0000 */
[C-C-:B-----5:R-:W-:Y:S01]  /*d530*/  IMAD.X R9, R5.reuse, 0x1, R36.reuse, P2 ;  /* 0x0000000105097824 */ /* 0x160fe200010e0624 */
[----:B------:R-:W-:Y:S04]  /*d540*/  IADD3.X R7, R5, R34, RZ, P1, !PT ;  /* 0x0000002205077210 */ /* 0x000fe80000ffe4ff */
[----:B------:R4:W-:Y:S04]  /*d550*/  LDGSTS.E.BYPASS.LTC128B.128 [R33+0x4100], [R8.64], !P6 ;  /* 0x0410000008217fae */ /* 0x0009e8000f101d4e */
[----:B------:R5:W-:Y:S01]  /*d560*/  LDGSTS.E.BYPASS.LTC128B.128 [R33+0x6100], [R6.64], !P5 ;  /* 0x0610000006217fae */ /* 0x000be2000e901d4e */
[CC--:B-1----:R-:W-:Y:S02]  /*d570*/  IADD3 R4, P0, R12.reuse, R38.reuse, RZ ;  /* 0x000000260c047210 */ /* 0x0c2fe40007f1e0ff */
[-C--:B------:R-:W-:Y:S03]  /*d580*/  IADD3 R12, P1, R12, R37.reuse, RZ ;  /* 0x000000250c0c7210 */ /* 0x080fe60007f3e0ff */
[----:B--2---:R-:W-:Y:S01]  /*d590*/  IMAD.X R5, R13, 0x1, R36, P0 ;  /* 0x000000010d057824 */ /* 0x004fe200000e0624 */
[-C--:B------:R-:W-:Y:S01]  /*d5a0*/  IADD3 R10, P0, R11, R38.reuse, RZ ;  /* 0x000000260b0a7210 */ /* 0x080fe20007f1e0ff */
[----:B------:R-:W-:Y:S03]  /*d5b0*/  IMAD.X R13, R13, 0x1, R34, P1 ;  /* 0x000000010d0d7824 */ /* 0x000fe600008e0622 */
[----:B------:R1:W-:Y:S04]  /*d5c0*/  LDGSTS.E.BYPASS.LTC128B.128 [R33+0x4900], [R4.64], !P6 ;  /* 0x0490000004217fae */ /* 0x0003e8000f101d4e */
[----:B------:R2:W-:Y:S01]  /*d5d0*/  LDGSTS.E.BYPASS.LTC128B.128 [R33+0x6900], [R12.64], !P5 ;  /* 0x069000000c217fae */ /* 0x0005e2000e901d4e */
[-C--:B----4-:R-:W-:Y:S01]  /*d5e0*/  IADD3 R8, P2, R11, R37.reuse, RZ ;  /* 0x000000250b087210 */ /* 0x090fe20007f5e0ff */
[C-C-:B------:R-:W-:Y:S01]  /*d5f0*/  IMAD.X R11, R15.reuse, 0x1, R36.reuse, P0 ;  /* 0x000000010f0b7824 */ /* 0x140fe200000e0624 */
[----:B-----5:R-:W-:Y:S04]  /*d600*/  IADD3 R6, P1, R14, R38, RZ ;  /* 0x000000260e067210 */ /* 0x020fe80007f3e0ff */
[----:B------:R2:W-:Y:S01]  /*d610*/  LDGSTS.E.BYPASS.LTC128B.128 [R33+0x5100], [R10.64], !P6 ;  /* 0x051000000a217fae */ /* 0x0005e2000f101d4e */
[----:B------:R-:W-:Y:S01]  /*d620*/  IADD3.X R9, R15, R34, RZ, P2, !PT ;  /* 0x000000220f097210 */ /* 0x000fe200017fe4ff */
[----:B---3--:R-:W-:Y:S04]  /*d630*/  IMAD.X R7, R0, 0x1, R36, P1 ;  /* 0x0000000100077824 */ /* 0x008fe800008e0624 */
[----:B------:R2:W-:Y:S01]  /*d640*/  LDGSTS.E.BYPASS.LTC128B.128 [R33+0x7100], [R8.64], !P5 ;  /* 0x0710000008217fae */ /* 0x0005e2000e901d4e */
[----:B-1----:R-:W-:Y:S03]  /*d650*/  IADD3 R4, P0, R14, R37, RZ ;  /* 0x000000250e047210 */ /* 0x002fe60007f1e0ff */
[----:B------:R2:W-:Y:S02]  /*d660*/  LDGSTS.E.BYPASS.LTC128B.128 [R33+0x5900], [R6.64], !P6 ;  /* 0x0590000006217fae */ /* 0x0005e4000f101d4e */
[----:B------:R-:W-:Y:S05]  /*d670*/  IMAD.X R5, R0, 0x1, R34, P0 ;  /* 0x0000000100057824 */ /* 0x000fea00000e0622 */
[----:B------:R2:W-:Y:S01]  /*d680*/  LDGSTS.E.BYPASS.LTC128B.128 [R33+0x7900], [R4.64], !P5 ;  /* 0x0790000004217fae */ /* 0x0005e2000e901d4e */
[----:B------:R-:W-:-:S05]  /*d690*/  BRA `(.L_x_1798) ;  /* 0x0000174000007947 */ /* 0x000fca0003800000 */
.L_x_1797:
[----:B------:R-:W2:Y:S01]  /*d6a0*/  LDL R4, [R1+0x58] ;  /* 0x0000580001047983 */ /* 0x000ea20000100800 */
[----:B------:R-:W-:Y:S04]  /*d6b0*/  DEPBAR.LE SB0, 0x0 ;  /* 0x000080000000791a */ /* 0x000fe80000000000 */
[----:B------:R-:W3:Y:S01]  /*d6c0*/  LDL R10, [R1+0x4c] ;  /* 0x00004c00010a7983 */ /* 0x000ee20000100800 */
[----:B------:R-:W-:Y:S03]  /*d6d0*/  UISETP.GE.AND UP0, UPT, UR10, 0x1, UPT ;  /* 0x000000010a00788c */ /* 0x000fe6000bf06270 */
[----:B------:R-:W4:Y:S04]  /*d6e0*/  LDL R40, [R1] ;  /* 0x0000000001287983 */ /* 0x000f280000100800 */
[----:B------:R-:W3:Y:S04]  /*d6f0*/  LDL R41, [R1+0x4] ;  /* 0x0000040001297983 */ /* 0x000ee80000100800 */
[----:B------:R-:W3:Y:S04]  /*d700*/  LDL R59, [R1+0x24] ;  /* 0x00002400013b7983 */ /* 0x000ee80000100800 */
[----:B------:R-:W3:Y:S04]  /*d710*/  LDL R28, [R1+0x8] ;  /* 0x00000800011c7983 */ /* 0x000ee80000100800 */
[----:B------:R-:W3:Y:S04]  /*d720*/  LDL R58, [R1+0x28] ;  /* 0x00002800013a7983 */ /* 0x000ee80000100800 */
[----:B------:R-:W3:Y:S04]  /*d730*/  LDL R57, [R1+0x1c] ;  /* 0x00001c0001397983 */ /* 0x000ee80000100800 */
[----:B------:R-:W3:Y:S04]  /*d740*/  LDL R55, [R1+0x50] ;  /* 0x0000500001377983 */ /* 0x000ee80000100800 */
[----:B------:R-:W3:Y:S04]  /*d750*/  LDL R56, [R1+0x20] ;  /* 0x0000200001387983 */ /* 0x000ee80000100800 */
[----:B------:R-:W-:Y:S08]  /*d760*/  BAR.SYNC.DEFER_BLOCKING 0x0 ;  /* 0x0000000000007b1d */ /* 0x000ff00000010000 */
[----:B-----5:R-:W-:Y:S08]  /*d770*/  LDSM.16.M88.4 R64, [R243+0x8100] ;  /* 0x00810000f340783b */ /* 0x020ff00000000200 */
[----:B------:R-:W1:Y:S08]  /*d780*/  LDSM.16.M88.4 R16, [R236+0x4100] ;  /* 0x00410000ec10783b */ /* 0x000e700000000200 */
[----:B------:R-:W1:Y:S08]  /*d790*/  LDSM.16.M88.4 R60, [R243+0xa100] ;  /* 0x00a10000f33c783b */ /* 0x000e700000000200 */
[----:B------:R-:W1:Y:S08]  /*d7a0*/  LDSM.16.M88.4 R32, [R236+0x4900] ;  /* 0x00490000ec20783b */ /* 0x000e700000000200 */
[----:B------:R-:W-:Y:S08]  /*d7b0*/  LDSM.16.M88.4 R48, [R236+0x5100] ;  /* 0x00510000ec30783b */ /* 0x000ff00000000200 */
[----:B------:R-:W-:Y:S08]  /*d7c0*/  LDSM.16.M88.4 R136, [R236+0x5900] ;  /* 0x00590000ec88783b */ /* 0x000ff00000000200 */
[----:B------:R-:W-:Y:S08]  /*d7d0*/  LDSM.16.M88.4 R208, [R245+0x8100] ;  /* 0x00810000f5d0783b */ /* 0x000ff00000000200 */
[----:B------:R-:W-:Y:S08]  /*d7e0*/  LDSM.16.M88.4 R212, [R247] ;  /* 0x00000000f7d4783b */ /* 0x000ff00000000200 */
[----:B------:R-:W-:Y:S01]  /*d7f0*/  LDSM.16.M88.4 R216, [R245+0xa100] ;  /* 0x00a10000f5d8783b */ /* 0x000fe20000000200 */
[----:B-12---:R-:W-:Y:S01]  /*d800*/  SHF.R.S32.HI R0, RZ, 0x1f, R4 ;  /* 0x0000001fff007819 */ /* 0x006fe20000011404 */
[----:B------:R-:W-:Y:S04]  /*d810*/  IMAD.WIDE.U32 R8, R4, c[0x0][0x208], RZ ;  /* 0x0000820004087a25 */ /* 0x000fe800078e00ff */
[----:B------:R-:W-:Y:S04]  /*d820*/  IMAD R0, R0, c[0x0][0x208], RZ ;  /* 0x0000820000007a24 */ /* 0x000fe800078e02ff */
[----:B------:R-:W-:Y:S01]  /*d830*/  IMAD R0, R4, c[0x0][0x20c], R0 ;  /* 0x0000830004007a24 */ /* 0x000fe200078e0200 */
[----:B----4-:R-:W-:Y:S01]  /*d840*/  LDSM.16.M88.4 R228, [R40] ;  /* 0x0000000028e4783b */ /* 0x010fe20000000200 */
[-C--:B------:R-:W-:Y:S03]  /*d850*/  HMMA.16816.F32 R4, R64, R16.reuse, RZ ;  /* 0x000000104004723c */ /* 0x080fe600000018ff */
[----:B------:R-:W-:Y:S02]  /*d860*/  IADD3 R9, R9, R0, RZ ;  /* 0x0000000009097210 */ /* 0x000fe40007ffe0ff */
[----:B---3--:R-:W-:Y:S02]  /*d870*/  SHF.R.S32.HI R0, RZ, 0x1f, R10 ;  /* 0x0000001fff007819 */ /* 0x008fe4000001140a */
[----:B------:R-:W-:Y:S01]  /*d880*/  LDSM.16.M88.4 R224, [R41] ;  /* 0x0000000029e0783b */ /* 0x000fe20000000200 */
[----:B------:R-:W-:Y:S04]  /*d890*/  IMAD.WIDE.U32 R12, R10, c[0x0][0x218], R8 ;  /* 0x000086000a0c7a25 */ /* 0x000fe800078e0008 */
[----:B------:R-:W-:Y:S03]  /*d8a0*/  IMAD R0, R0, c[0x0][0x218], RZ ;  /* 0x0000860000007a24 */ /* 0x000fe600078e02ff */
[----:B------:R1:W-:Y:S01]  /*d8b0*/  LDSM.16.M88.4 R220, [R28] ;  /* 0x000000001cdc783b */ /* 0x0003e20000000200 */
[----:B------:R-:W-:Y:S01]  /*d8c0*/  IMAD R14, R10, c[0x0][0x21c], R0 ;  /* 0x000087000a0e7a24 */ /* 0x000fe200078e0200 */
[----:B------:R-:W-:Y:S01]  /*d8d0*/  IADD3 R0, P0, R12, UR24, RZ ;  /* 0x000000180c007c10 */ /* 0x000fe2000ff1e0ff */
[C---:B------:R-:W-:Y:S07]  /*d8e0*/  HMMA.16816.F32 R8, R60.reuse, R16, RZ ;  /* 0x000000103c08723c */ /* 0x040fee00000018ff */
[----:B------:R-:W-:Y:S02]  /*d8f0*/  IADD3.X R16, R13, UR8, R14, P0, !PT ;  /* 0x000000080d107c10 */ /* 0x000fe400087fe40e */
[-C--:B------:R-:W-:Y:S03]  /*d900*/  HMMA.16816.F32 R12, R60, R18.reuse, RZ ;  /* 0x000000123c0c723c */ /* 0x080fe600000018ff */
[C---:B------:R-:W-:Y:S04]  /*d910*/  LEA R36, P0, R0.reuse, c[0x0][0x1f8], 0x1 ;  /* 0x00007e0000247a11 */ /* 0x040fe800078008ff */
[----:B------:R-:W-:Y:S01]  /*d920*/  LEA.HI.X R0, R0, c[0x0][0x1fc], R16, 0x1, P0 ;  /* 0x00007f0000007a11 */ /* 0x000fe200000f0c10 */
[----:B------:R-:W2:Y:S01]  /*d930*/  SHFL.IDX PT, R42, R36, RZ, 0x181f ;  /* 0x00181fff242a7589 */ /* 0x000ea200000e0000 */
[C---:B------:R-:W-:Y:S07]  /*d940*/  HMMA.16816.F32 R16, R64.reuse, R18, RZ ;  /* 0x000000124010723c */ /* 0x040fee00000018ff */
[----:B------:R-:W3:Y:S01]  /*d950*/  SHFL.IDX PT, R37, R0, RZ, 0x181f ;  /* 0x00181fff00257589 */ /* 0x000ee200000e0000 */
[-C--:B------:R-:W-:Y:S07]  /*d960*/  HMMA.16816.F32 R20, R64, R32.reuse, RZ ;  /* 0x000000204014723c */ /* 0x080fee00000018ff */
[----:B------:R-:W4:Y:S01]  /*d970*/  SHFL.IDX PT, R46, R36, 0x1, 0x181f ;  /* 0x00381f00242e7f89 */ /* 0x000f2200000e0000 */
[C---:B------:R-:W-:Y:S07]  /*d980*/  HMMA.16816.F32 R24, R60.reuse, R32, RZ ;  /* 0x000000203c18723c */ /* 0x040fee00000018ff */
[----:B------:R-:W4:Y:S01]  /*d990*/  SHFL.IDX PT, R45, R0, 0x1, 0x181f ;  /* 0x00381f00002d7f89 */ /* 0x000f2200000e0000 */
[-C--:B-1----:R-:W-:Y:S01]  /*d9a0*/  HMMA.16816.F32 R28, R60, R34.reuse, RZ ;  /* 0x000000223c1c723c */ /* 0x082fe200000018ff */
[C---:B--2---:R-:W-:Y:S03]  /*d9b0*/  IADD3 R38, P1, R42.reuse, R59, RZ ;  /* 0x0000003b2a267210 */ /* 0x044fe60007f3e0ff */
[----:B------:R-:W-:Y:S02]  /*d9c0*/  IADD3 R42, P0, R42, R57, RZ ;  /* 0x000000392a2a7210 */ /* 0x000fe40007f1e0ff */
[C---:B---3--:R-:W-:Y:S02]  /*d9d0*/  IADD3.X R39, R37.reuse, R58, RZ, P1, !PT ;  /* 0x0000003a25277210 */ /* 0x048fe40000ffe4ff */
[C---:B------:R-:W-:Y:S01]  /*d9e0*/  HMMA.16816.F32 R32, R64.reuse, R34, RZ ;  /* 0x000000224020723c */ /* 0x040fe200000018ff */
[----:B------:R-:W1:Y:S03]  /*d9f0*/  SHFL.IDX PT, R52, R36, 0x2, 0x181f ;  /* 0x00581f0024347f89 */ /* 0x000e6600000e0000 */
[----:B------:R-:W-:Y:S02]  /*da00*/  IADD3.X R43, R37, R56, RZ, P0, !PT ;  /* 0x00000038252b7210 */ /* 0x000fe400007fe4ff */
[C---:B----4-:R-:W-:Y:S03]  /*da10*/  IADD3 R40, P0, R46.reuse, R59, RZ ;  /* 0x0000003b2e287210 */ /* 0x050fe60007f1e0ff */
[----:B------:R2:W-:Y:S03]  /*da20*/  LDGSTS.E.BYPASS.LTC128B.128 [R55], [R38.64], !P6 ;  /* 0x0000000026377fae */ /* 0x0005e6000f101d4e */
[----:B------:R-:W-:Y:S02]  /*da30*/  IADD3 R46, P2, R46, R57, RZ ;  /* 0x000000392e2e7210 */ /* 0x000fe40007f5e0ff */
[C---:B------:R-:W-:Y:S03]  /*da40*/  IADD3.X R41, R45.reuse, R58, RZ, P0, !PT ;  /* 0x0000003a2d297210 */ /* 0x040fe600007fe4ff */
[----:B------:R-:W3:Y:S01]  /*da50*/  SHFL.IDX PT, R53, R0, 0x2, 0x181f ;  /* 0x00581f0000357f89 */ /* 0x000ee200000e0000 */
[----:B------:R-:W-:Y:S07]  /*da60*/  IADD3.X R47, R45, R56, RZ, P2, !PT ;  /* 0x000000382d2f7210 */ /* 0x000fee00017fe4ff */
[----:B------:R4:W-:Y:S01]  /*da70*/  LDGSTS.E.BYPASS.LTC128B.128 [R55+0x2000], [R42.64], !P5 ;  /* 0x020000002a377fae */ /* 0x0009e2000e901d4e */
[C---:B-1----:R-:W-:Y:S02]  /*da80*/  IADD3 R44, P1, R52.reuse, R59, RZ ;  /* 0x0000003b342c7210 */ /* 0x042fe40007f3e0ff */
[----:B------:R-:W-:Y:S05]  /*da90*/  IADD3 R52, P0, R52, R57, RZ ;  /* 0x0000003934347210 */ /* 0x000fea0007f1e0ff */
[----:B------:R4:W-:Y:S08]  /*daa0*/  LDGSTS.E.BYPASS.LTC128B.128 [R55+0x800], [R40.64], !P6 ;  /* 0x0080000028377fae */ /* 0x0009f0000f101d4e */
[----:B------:R2:W1:Y:S01]  /*dab0*/  SHFL.IDX PT, R54, R36, 0x3, 0x181f ;  /* 0x00781f0024367f89 */ /* 0x00046200000e0000 */
[C---:B---3--:R-:W-:Y:S02]  /*dac0*/  IADD3.X R45, R53.reuse, R58, RZ, P1, !PT ;  /* 0x0000003a352d7210 */ /* 0x048fe40000ffe4ff */
[----:B------:R-:W-:Y:S05]  /*dad0*/  IADD3.X R53, R53, R56, RZ, P0, !PT ;  /* 0x0000003835357210 */ /* 0x000fea00007fe4ff */
[----:B------:R3:W-:Y:S08]  /*dae0*/  LDGSTS.E.BYPASS.LTC128B.128 [R55+0x2800], [R46.64], !P5 ;  /* 0x028000002e377fae */ /* 0x0007f0000e901d4e */
[----:B------:R3:W-:Y:S01]  /*daf0*/  LDGSTS.E.BYPASS.LTC128B.128 [R55+0x1000], [R44.64], !P6 ;  /* 0x010000002c377fae */ /* 0x0007e2000f101d4e */
[-C--:B--2---:R-:W-:Y:S07]  /*db00*/  HMMA.16816.F32 R36, R64, R48.reuse, RZ ;  /* 0x000000304024723c */ /* 0x084fee00000018ff */
[----:B------:R-:W2:Y:S01]  /*db10*/  SHFL.IDX PT, R0, R0, 0x3, 0x181f ;  /* 0x00781f0000007f89 */ /* 0x000ea200000e0000 */
[C---:B----4-:R-:W-:Y:S07]  /*db20*/  HMMA.16816.F32 R40, R60.reuse, R48, RZ ;  /* 0x000000303c28723c */ /* 0x050fee00000018ff */
[----:B------:R4:W-:Y:S01]  /*db30*/  LDGSTS.E.BYPASS.LTC128B.128 [R55+0x3000], [R52.64], !P5 ;  /* 0x0300000034377fae */ /* 0x0009e2000e901d4e */
[----:B-1----:R-:W-:Y:S01]  /*db40*/  IADD3 R48, P0, R54, R59, RZ ;  /* 0x0000003b36307210 */ /* 0x002fe20007f1e0ff */
[-C--:B---3--:R-:W-:Y:S03]  /*db50*/  HMMA.16816.F32 R44, R60, R50.reuse, RZ ;  /* 0x000000323c2c723c */ /* 0x088fe600000018ff */
[----:B--2---:R-:W-:Y:S05]  /*db60*/  IADD3.X R49, R0, R58, RZ, P0, !PT ;  /* 0x0000003a00317210 */ /* 0x004fea00007fe4ff */
[----:B------:R1:W-:Y:S01]  /*db70*/  LDGSTS.E.BYPASS.LTC128B.128 [R55+0x1800], [R48.64], !P6 ;  /* 0x0180000030377fae */ /* 0x0003e2000f101d4e */
[----:B----4-:R-:W-:Y:S04]  /*db80*/  IADD3 R52, P0, R54, R57, RZ ;  /* 0x0000003936347210 */ /* 0x010fe80007f1e0ff */
        /* <DEDUP_REMOVED lines=165> */
[----:B------:R-:W-:Y:S01]  /*e5e0*/  MUFU.TANH R217, R12 ;  /* 0x0000000c00d97308 */ /* 0x000fe20000002400 */
        /* <DEDUP_REMOVED lines=8> */
[----:B------:R-:W-:Y:S05]  /*e670*/  FMUL.FTZ R18, R19, c[0x0][0x320] ;  /* 0x0000c80013127a20 */ /* 0x000fea0000410000 */
[C---:B------:R-:W-:Y:S01]  /*e680*/  HMMA.16816.F32 R32, R212.reuse, R6, R32 ;  /* 0x00000006d420723c */ /* 0x040fe20000001820 */
[----:B------:R-:W-:Y:S03]  /*e690*/  MUFU.TANH R218, R15 ;  /* 0x0000000f00da7308 */ /* 0x000fe60000002400 */
[----:B------:R-:W-:Y:S02]  /*e6a0*/  FMUL.FTZ R21, R21, c[0x0][0x320] ;  /* 0x0000c80015157a20 */ /* 0x000fe40000410000 */
[----:B------:R-:W-:Y:S02]  /*e6b0*/  FMUL.FTZ R23, R23, c[0x0][0x320] ;  /* 0x0000c80017177a20 */ /* 0x000fe40000410000 */
[----:B------:R-:W-:Y:S03]  /*e6c0*/  FMUL.FTZ R24, R24, c[0x0][0x320] ;  /* 0x0000c80018187a20 */ /* 0x000fe60000410000 */
[----:B------:R-:W-:Y:S01]  /*e6d0*/  MUFU.TANH R4, R21 ;  /* 0x0000001500047308 */ /* 0x000fe20000002400 */
[----:B------:R-:W-:Y:S02]  /*e6e0*/  FMUL.FTZ R20, R20, c[0x0][0x320] ;  /* 0x0000c80014147a20 */ /* 0x000fe40000410000 */
[----:B------:R-:W-:Y:S01]  /*e6f0*/  FMUL.FTZ R22, R22, c[0x0][0x320] ;  /* 0x0000c80016167a20 */ /* 0x000fe20000410000 */
[-C--:B--2---:R-:W-:Y:S03]  /*e700*/  HMMA.16816.F32 R36, R212, R8.reuse, R36 ;  /* 0x00000008d424723c */ /* 0x084fe60000001824 */
[----:B------:R-:W-:Y:S02]  /*e710*/  FMUL.FTZ R25, R25, c[0x0][0x320] ;  /* 0x0000c80019197a20 */ /* 0x000fe40000410000 */
[----:B------:R-:W-:Y:S01]  /*e720*/  FMUL.FTZ R26, R26, c[0x0][0x320] ;  /* 0x0000c8001a1a7a20 */ /* 0x000fe20000410000 */
[----:B------:R-:W-:Y:S01]  /*e730*/  MUFU.TANH R16, R16 ;  /* 0x0000001000107308 */ /* 0x000fe20000002400 */
        /* <DEDUP_REMOVED lines=17> */
[----:B-1----:R1:W-:Y:S01]  /*e850*/  STL [R1+0x38], R0 ;  /* 0x0000380001007387 */ /* 0x0023e20000100800 */
[----:B------:R-:W-:Y:S02]  /*e860*/  FMUL.FTZ R45, R45, c[0x0][0x320] ;  /* 0x0000c8002d2d7a20 */ /* 0x000fe40000410000 */
[----:B------:R-:W-:Y:S01]  /*e870*/  FMUL.FTZ R46, R46, c[0x0][0x320] ;  /* 0x0000c8002e2e7a20 */ /* 0x000fe20000410000 */
[----:B------:R2:W-:Y:S01]  /*e880*/  STL [R1+0x34], R4 ;  /* 0x0000340401007387 */ /* 0x0005e20000100800 */
        /* <DEDUP_REMOVED lines=14> */
[----:B------:R-:W-:Y:S09]  /*e970*/  FMUL.FTZ R51, R51, c[0x0][0x320] ;  /* 0x0000c80033337a20 */ /* 0x000ff20000410000 */
[----:B--2---:R-:W2:Y:S10]  /*e980*/  MUFU.TANH R4, R23 ;  /* 0x0000001700047308 */ /* 0x004eb40000002400 */
[----:B------:R-:W-:Y:S01]  /*e990*/  MUFU.TANH R23, R25 ;  /* 0x0000001900177308 */ /* 0x000fe20000002400 */
[----:B-1----:R1:W-:Y:S09]  /*e9a0*/  STL [R1+0x30], R0 ;  /* 0x0000300001007387 */ /* 0x0023f20000100800 */
[----:B------:R-:W-:Y:S01]  /*e9b0*/  MUFU.TANH R21, R28 ;  /* 0x0000001c00157308 */ /* 0x000fe20000002400 */
[----:B--2---:R-:W-:Y:S04]  /*e9c0*/  STL [R1+0x2c], R4 ;  /* 0x00002c0401007387 */ /* 0x004fe80000100800 */
[----:B------:R-:W2:Y:S01]  /*e9d0*/  LDSM.16.M88.4 R4, [R241+0x3800] ;  /* 0x00380000f104783b */ /* 0x000ea20000000200 */
[----:B------:R-:W-:Y:S04]  /*e9e0*/  DEPBAR.LE SB0, 0x0 ;  /* 0x000080000000791a */ /* 0x000fe80000000000 */
[----:B------:R-:W-:Y:S03]  /*e9f0*/  MUFU.TANH R138, R29 ;  /* 0x0000001d008a7308 */ /* 0x000fe60000002400 */
[----:B------:R-:W-:Y:S07]  /*ea00*/  BAR.SYNC.DEFER_BLOCKING 0x0 ;  /* 0x0000000000007b1d */ /* 0x000fee0000010000 */
[----:B-1----:R-:W1:Y:S10]  /*ea10*/  MUFU.TANH R0, R24 ;  /* 0x0000001800007308 */ /* 0x002e740000002400 */
[----:B------:R3:W4:Y:S10]  /*ea20*/  MUFU.TANH R22, R30 ;  /* 0x0000001e00167308 */ /* 0x0007340000002400 */
[----:B------:R3:W3:Y:S01]  /*ea30*/  MUFU.TANH R25, R31 ;  /* 0x0000001f00197308 */ /* 0x0006e20000002400 */
[----:B-1----:R1:W-:Y:S01]  /*ea40*/  STL [R1+0x54], R0 ;  /* 0x0000540001007387 */ /* 0x0023e20000100800 */
[-C--:B--2---:R-:W-:Y:S08]  /*ea50*/  HMMA.16816.F32 R52, R212, R4.reuse, R52 ;  /* 0x00000004d434723c */ /* 0x084ff00000001834 */
[----:B------:R2:W1:Y:S01]  /*ea60*/  MUFU.TANH R232, R32 ;  /* 0x0000002000e87308 */ /* 0x0004620000002400 */
[C---:B------:R-:W-:Y:S09]  /*ea70*/  HMMA.16816.F32 R56, R208.reuse, R4, R56 ;  /* 0x00000004d038723c */ /* 0x040ff20000001838 */
[----:B------:R2:W1:Y:S01]  /*ea80*/  MUFU.TANH R32, R33 ;  /* 0x0000002100207308 */ /* 0x0004620000002400 */
[-C--:B------:R-:W-:Y:S08]  /*ea90*/  HMMA.16816.F32 R60, R208, R6.reuse, R60 ;  /* 0x00000006d03c723c */ /* 0x080ff0000000183c */
        /* <DEDUP_REMOVED lines=14> */
[----:B------:R-:W-:Y:S02]  /*eb80*/  FMUL.FTZ R62, R62, c[0x0][0x320] ;  /* 0x0000c8003e3e7a20 */ /* 0x000fe40000410000 */
[----:B-1----:R-:W-:Y:S02]  /*eb90*/  FMUL.FTZ R0, R63, c[0x0][0x320] ;  /* 0x0000c8003f007a20 */ /* 0x002fe40000410000 */
        /* <DEDUP_REMOVED lines=36> */
.L_x_1798:
[----:B------:R-:W3:Y:S01]  /*ede0*/  LDL.LU R41, [R1+0x2c] ;  /* 0x00002c0001297983 */ /* 0x000ee20000300800 */
[----:B------:R-:W-:Y:S02]  /*edf0*/  FMNMX.FTZ R0, R142, R2, !PT ;  /* 0x000000028e007209 */ /* 0x000fe40007810000 */
[----:B------:R-:W-:Y:S01]  /*ee00*/  MOV R48, R32 ;  /* 0x0000002000307202 */ /* 0x000fe20000000f00 */
[----:B------:R-:W4:Y:S01]  /*ee10*/  LDL.LU R40, [R1+0x38] ;  /* 0x0000380001287983 */ /* 0x000f220000300800 */
[----:B------:R-:W-:Y:S02]  /*ee20*/  FMNMX.FTZ R0, R221, R0, !PT ;  /* 0x00000000dd007209 */ /* 0x000fe40007810000 */
[----:B------:R-:W-:Y:S01]  /*ee30*/  MOV R53, R30 ;  /* 0x0000001e00357202 */ /* 0x000fe20000000f00 */
[----:B------:R-:W-:Y:S01]  /*ee40*/  STL [R1+0xb4], R249 ;  /* 0x0000b4f901007387 */ /* 0x000fe20000100800 */
[----:B------:R-:W-:Y:S02]  /*ee50*/  FMNMX.FTZ R0, R141, R0, !PT ;  /* 0x000000008d007209 */ /* 0x000fe40007810000 */
[----:B------:R-:W-:Y:S01]  /*ee60*/  MOV R52, R29 ;  /* 0x0000001d00347202 */ /* 0x000fe20000000f00 */
[----:B------:R-:W-:Y:S01]  /*ee70*/  STL [R1+0xb0], R248 ;  /* 0x0000b0f801007387 */ /* 0x000fe20000100800 */
[----:B------:R-:W-:Y:S02]  /*ee80*/  FMNMX.FTZ R0, R16, R0, !PT ;  /* 0x0000000010007209 */ /* 0x000fe40007810000 */
[----:B--2---:R-:W-:Y:S01]  /*ee90*/  FMNMX.FTZ R5, R143, R3, !PT ;  /* 0x000000038f057209 */ /* 0x004fe20007810000 */
[----:B------:R-:W-:Y:S01]  /*eea0*/  STL [R1+0xac], R247 ;  /* 0x0000acf701007387 */ /* 0x000fe20000100800 */
[----:B------:R-:W-:Y:S02]  /*eeb0*/  MOV R51, R31 ;  /* 0x0000001f00337202 */ /* 0x000fe40000000f00 */
[----:B------:R-:W-:Y:S01]  /*eec0*/  FMNMX.FTZ R5, R223, R5, !PT ;  /* 0x00000005df057209 */ /* 0x000fe20007810000 */
        /* <DEDUP_REMOVED lines=8> */
[----:B------:R-:W-:Y:S01]  /*ef50*/  MOV R59, R139 ;  /* 0x0000008b003b7202 */ /* 0x000fe20000000f00 */
[----:B------:R1:W-:Y:S01]  /*ef60*/  STL [R1+0x9c], R243 ;  /* 0x00009cf301007387 */ /* 0x0003e20000100800 */
[----:B------:R-:W-:Y:S02]  /*ef70*/  FMNMX.FTZ R6, R220, R140, !PT ;  /* 0x0000008cdc067209 */ /* 0x000fe40007810000 */
[----:B------:R-:W-:Y:S01]  /*ef80*/  MOV R63, R133 ;  /* 0x00000085003f7202 */ /* 0x000fe20000000f00 */
[----:B------:R-:W-:Y:S01]  /*ef90*/  LDSM.16.MT88.4 R36, [R238+0x100] ;  /* 0x00010000ee24783b */ /* 0x000fe20000004200 */
[----:B------:R-:W-:Y:S02]  /*efa0*/  FMNMX.FTZ R6, R225, R6, !PT ;  /* 0x00000006e1067209 */ /* 0x000fe40007810000 */
[----:B------:R-:W-:Y:S02]  /*efb0*/  MOV R50, R20 ;  /* 0x0000001400327202 */ /* 0x000fe40000000f00 */
[----:B------:R-:W-:Y:S02]  /*efc0*/  FMNMX.FTZ R6, R219, R6, !PT ;  /* 0x00000006db067209 */ /* 0x000fe40007810000 */
[----:B------:R-:W-:Y:S01]  /*efd0*/  MOV R44, R22 ;  /* 0x00000016002c7202 */ /* 0x000fe20000000f00 */
[----:B------:R-:W0:Y:S01]  /*efe0*/  LDGDEPBAR ;  /* 0x00000000000079af */ /* 0x000e220000000000 */
[----:B------:R-:W-:Y:S02]  /*eff0*/  FMNMX.FTZ R6, R218, R6, !PT ;  /* 0x00000006da067209 */ /* 0x000fe40007810000 */
[----:B------:R-:W-:Y:S02]  /*f000*/  MOV R58, R137 ;  /* 0x00000089003a7202 */ /* 0x000fe40000000f00 */
[----:B------:R-:W-:Y:S02]  /*f010*/  FMNMX.FTZ R6, R63, R6, !PT ;  /* 0x000000063f067209 */ /* 0x000fe40007810000 */
[----:B------:R-:W-:Y:S02]  /*f020*/  MOV R61, R138 ;  /* 0x0000008a003d7202 */ /* 0x000fe40000000f00 */
[----:B------:R-:W-:Y:S02]  /*f030*/  FMNMX.FTZ R6, R50, R6, !PT ;  /* 0x0000000632067209 */ /* 0x000fe40007810000 */
[----:B------:R-:W-:Y:S01]  /*f040*/  MOV R62, R134 ;  /* 0x00000086003e7202 */ /* 0x000fe20000000f00 */
[----:B-1----:R-:W2:Y:S01]  /*f050*/  LDL.LU R243, [R1+0x30] ;  /* 0x0000300001f37983 */ /* 0x002ea20000300800 */
[----:B------:R-:W-:Y:S02]  /*f060*/  FMNMX.FTZ R6, R44, R6, !PT ;  /* 0x000000062c067209 */ /* 0x000fe40007810000 */
[----:B------:R-:W-:Y:S01]  /*f070*/  FMNMX.FTZ R4, R222, R132, !PT ;  /* 0x00000084de047209 */ /* 0x000fe20007810000 */
[----:B------:R1:W-:Y:S01]  /*f080*/  STL [R1+0x98], R242 ;  /* 0x000098f201007387 */ /* 0x0003e20000100800 */
[----:B------:R-:W-:Y:S02]  /*f090*/  MOV R60, R23 ;  /* 0x00000017003c7202 */ /* 0x000fe40000000f00 */
[----:B------:R-:W-:Y:S02]  /*f0a0*/  FMNMX.FTZ R4, R224, R4, !PT ;  /* 0x00000004e0047209 */ /* 0x000fe40007810000 */
[----:B------:R-:W-:Y:S02]  /*f0b0*/  MOV R34, R21 ;  /* 0x0000001500227202 */ /* 0x000fe40000000f00 */
[----:B------:R-:W-:Y:S01]  /*f0c0*/  FMNMX.FTZ R4, R217, R4, !PT ;  /* 0x00000004d9047209 */ /* 0x000fe20007810000 */
[----:B------:R-:W-:Y:S01]  /*f0d0*/  LDSM.16.MT88.4 R20, [R237+0x100] ;  /* 0x00010000ed14783b */ /* 0x000fe20000004200 */
[----:B------:R-:W-:Y:S02]  /*f0e0*/  MOV R54, R19 ;  /* 0x0000001300367202 */ /* 0x000fe40000000f00 */
[----:B------:R-:W-:Y:S02]  /*f0f0*/  FMNMX.FTZ R4, R216, R4, !PT ;  /* 0x00000004d8047209 */ /* 0x000fe40007810000 */
[----:B------:R-:W-:Y:S01]  /*f100*/  ISETP.LT.AND P0, PT, RZ, UR10, PT ;  /* 0x0000000aff007c0c */ /* 0x000fe2000bf01270 */
[----:B------:R-:W-:Y:S02]  /*f110*/  UIADD3 UR10, UR10, -0x1, URZ ;  /* 0xffffffff0a0a7890 */ /* 0x000fe4000fffe03f */
[----:B-1----:R-:W3:Y:S04]  /*f120*/  LDL.LU R242, [R1+0x54] ;  /* 0x0000540001f27983 */ /* 0x002ee80000300800 */
[----:B------:R1:W-:Y:S04]  /*f130*/  STL [R1+0x94], R241 ;  /* 0x000094f101007387 */ /* 0x0003e80000100800 */
[----:B------:R1:W-:Y:S02]  /*f140*/  STL [R1+0x90], R236 ;  /* 0x000090ec01007387 */ /* 0x0003e40000100800 */
[----:B-1----:R-:W-:Y:S02]  /*f150*/  MOV R241, R25 ;  /* 0x0000001900f17202 */ /* 0x002fe40000000f00 */
[----:B------:R-:W3:Y:S02]  /*f160*/  LDL.LU R236, [R1+0x34] ;  /* 0x0000340001ec7983 */ /* 0x000ee40000300800 */
[----:B------:R-:W-:Y:S04]  /*f170*/  FMNMX.FTZ R6, R241, R6, !PT ;  /* 0x00000006f1067209 */ /* 0x000fe80007810000 */
[----:B------:R-:W-:Y:S04]  /*f180*/  FMNMX.FTZ R6, R58, R6, !PT ;  /* 0x000000063a067209 */ /* 0x000fe80007810000 */
[----:B------:R-:W-:Y:S04]  /*f190*/  FMNMX.FTZ R6, R27, R6, !PT ;  /* 0x000000061b067209 */ /* 0x000fe80007810000 */
[----:B------:R-:W-:Y:S04]  /*f1a0*/  FMNMX.FTZ R6, R42, R6, !PT ;  /* 0x000000062a067209 */ /* 0x000fe80007810000 */
[----:B------:R-:W-:Y:S04]  /*f1b0*/  FMNMX.FTZ R6, R43, R6, !PT ;  /* 0x000000062b067209 */ /* 0x000fe80007810000 */
[----:B------:R-:W-:Y:S02]  /*f1c0*/  FMNMX.FTZ R6, R45, R6, !PT ;  /* 0x000000062d067209 */ /* 0x000fe40007810000 */
[----:B----4-:R-:W-:Y:S02]  /*f1d0*/  FMNMX.FTZ R0, R40, R0, !PT ;  /* 0x0000000028007209 */ /* 0x010fe40007810000 */
[----:B--2---:R-:W-:Y:S04]  /*f1e0*/  FMNMX.FTZ R5, R243, R5, !PT ;  /* 0x00000005f3057209 */ /* 0x004fe80007810000 */
[----:B---3--:R-:W-:Y:S04]  /*f1f0*/  FMNMX.FTZ R5, R41, R5, !PT ;  /* 0x0000000529057209 */ /* 0x008fe80007810000 */
[----:B------:R-:W-:Y:S04]  /*f200*/  FMNMX.FTZ R5, R51, R5, !PT ;  /* 0x0000000533057209 */ /* 0x000fe80007810000 */
[----:B------:R-:W-:Y:S04]  /*f210*/  FMNMX.FTZ R5, R55, R5, !PT ;  /* 0x0000000537057209 */ /* 0x000fe80007810000 */
[----:B------:R-:W-:Y:S04]  /*f220*/  FMNMX.FTZ R5, R49, R5, !PT ;  /* 0x0000000531057209 */ /* 0x000fe80007810000 */
[----:B------:R-:W-:Y:S04]  /*f230*/  FMNMX.FTZ R5, R47, R5, !PT ;  /* 0x000000052f057209 */ /* 0x000fe80007810000 */
[----:B------:R-:W-:Y:S04]  /*f240*/  FMNMX.FTZ R5, R235, R5, !PT ;  /* 0x00000005eb057209 */ /* 0x000fe80007810000 */
        /* <DEDUP_REMOVED lines=23> */
[----:B------:R-:W-:Y:S01]  /*f3c0*/  FMNMX.FTZ R4, R215, R4, !PT ;  /* 0x00000004d7047209 */ /* 0x000fe20007810000 */
[----:B------:R-:W1:Y:S01]  /*f3d0*/  SHFL.BFLY PT, R138, R5, 0x1, 0x1f ;  /* 0x0c201f00058a7f89 */ /* 0x000e6200000e0000 */
[----:B------:R-:W-:Y:S04]  /*f3e0*/  FMNMX.FTZ R0, R229, R0, !PT ;  /* 0x00000000e5007209 */ /* 0x000fe80007810000 */
[----:B------:R-:W-:Y:S03]  /*f3f0*/  FMNMX.FTZ R0, R228, R0, !PT ;  /* 0x00000000e4007209 */ /* 0x000fe60007810000 */
[----:B------:R-:W2:Y:S01]  /*f400*/  SHFL.BFLY PT, R9, R4, 0x2, 0x1f ;  /* 0x0c401f0004097f89 */ /* 0x000ea200000e0000 */
[----:B------:R-:W-:Y:S04]  /*f410*/  FMNMX.FTZ R0, R227, R0, !PT ;  /* 0x00000000e3007209 */ /* 0x000fe80007810000 */
[----:B------:R-:W-:Y:S04]  /*f420*/  FMNMX.FTZ R0, R226, R0, !PT ;  /* 0x00000000e2007209 */ /* 0x000fe80007810000 */
[----:B------:R-:W-:Y:S04]  /*f430*/  FMNMX.FTZ R0, R212, R0, !PT ;  /* 0x00000000d4007209 */ /* 0x000fe80007810000 */
[----:B------:R-:W-:Y:S02]  /*f440*/  FMNMX.FTZ R0, R211, R0, !PT ;  /* 0x00000000d3007209 */ /* 0x000fe40007810000 */
[----:B-1----:R-:W-:Y:S03]  /*f450*/  FMNMX.FTZ R138, R5, R138, !PT ;  /* 0x0000008a058a7209 */ /* 0x002fe60007810000 */
[----:B------:R-:W1:Y:S02]  /*f460*/  SHFL.BFLY PT, R8, R0, 0x2, 0x1f ;  /* 0x0c401f0000087f89 */ /* 0x000e6400000e0000 */
[----:B------:R-:W-:Y:S01]  /*f470*/  FMUL.FTZ R209, R138, c[0x0][0x2d0] ;  /* 0x0000b4008ad17a20 */ /* 0x000fe20000410000 */
[----:B--2---:R-:W-:Y:S03]  /*f480*/  FMNMX.FTZ R4, R4, R9, !PT ;  /* 0x0000000904047209 */ /* 0x004fe60007810000 */
[--C-:B------:R-:W-:Y:S02]  /*f490*/  FFMA.FTZ R214, R214, c[0x0][0x2d0], -R209.reuse ;  /* 0x0000b400d6d67a23 */ /* 0x100fe400000108d1 */
[----:B------:R-:W-:Y:S01]  /*f4a0*/  FFMA.FTZ R230, R230, c[0x0][0x2d0], -R209 ;  /* 0x0000b400e6e67a23 */ /* 0x000fe200000108d1 */
[----:B------:R-:W2:Y:S01]  /*f4b0*/  SHFL.BFLY PT, R137, R4, 0x1, 0x1f ;  /* 0x0c201f0004897f89 */ /* 0x000ea200000e0000 */
[----:B-1----:R-:W-:Y:S07]  /*f4c0*/  FMNMX.FTZ R0, R0, R8, !PT ;  /* 0x0000000800007209 */ /* 0x002fee0007810000 */
[----:B------:R-:W1:Y:S01]  /*f4d0*/  SHFL.BFLY PT, R139, R0, 0x1, 0x1f ;  /* 0x0c201f00008b7f89 */ /* 0x000e6200000e0000 */
[----:B--2---:R-:W-:Y:S05]  /*f4e0*/  FMNMX.FTZ R137, R4, R137, !PT ;  /* 0x0000008904897209 */ /* 0x004fea0007810000 */
[----:B------:R-:W-:Y:S04]  /*f4f0*/  FMUL.FTZ R210, R137, c[0x0][0x2d0] ;  /* 0x0000b40089d27a20 */ /* 0x000fe80000410000 */
[----:B------:R-:W-:Y:S06]  /*f500*/  FFMA.FTZ R233, R233, c[0x0][0x2d0], -R210 ;  /* 0x0000b400e9e97a23 */ /* 0x000fec00000108d2 */
[----:B------:R-:W-:Y:S01]  /*f510*/  MUFU.EX2 R233, R233 ;  /* 0x000000e900e97308 */ /* 0x000fe20000000800 */
[----:B-1----:R-:W-:Y:S05]  /*f520*/  FMNMX.FTZ R139, R0, R139, !PT ;  /* 0x0000008b008b7209 */ /* 0x002fea0007810000 */
[C---:B------:R-:W-:Y:S02]  /*f530*/  FADD.FTZ R0, -R139.reuse, R2 ;  /* 0x000000028b007221 */ /* 0x040fe40000010100 */
[----:B------:R-:W-:Y:S02]  /*f540*/  FMUL.FTZ R208, R139, c[0x0][0x2d0] ;  /* 0x0000b4008bd07a20 */ /* 0x000fe40000410000 */
[----:B------:R-:W-:Y:S01]  /*f550*/  FMUL.FTZ R2, R0, c[0x0][0x2d0] ;  /* 0x0000b40000027a20 */ /* 0x000fe20000410000 */
[----:B------:R-:W-:Y:S01]  /*f560*/  FMNMX.FTZ R0, R46, R6, !PT ;  /* 0x000000062e007209 */ /* 0x000fe20007810000 */
[--C-:B------:R-:W-:Y:S02]  /*f570*/  FFMA.FTZ R4, R142, c[0x0][0x2d0], -R208.reuse ;  /* 0x0000b4008e047a23 */ /* 0x100fe400000108d0 */
[----:B------:R1:W2:Y:S01]  /*f580*/  MUFU.EX2 R134, R2 ;  /* 0x0000000200867308 */ /* 0x0002a20000000800 */
[----:B------:R-:W-:Y:S01]  /*f590*/  FMNMX.FTZ R0, R136, R0, !PT ;  /* 0x0000000088007209 */ /* 0x000fe20007810000 */
[--C-:B------:R-:W-:Y:S02]  /*f5a0*/  FFMA.FTZ R212, R212, c[0x0][0x2d0], -R208.reuse ;  /* 0x0000b400d4d47a23 */ /* 0x100fe400000108d0 */
[--C-:B------:R-:W-:Y:S01]  /*f5b0*/  FFMA.FTZ R226, R226, c[0x0][0x2d0], -R208.reuse ;  /* 0x0000b400e2e27a23 */ /* 0x100fe200000108d0 */
[----:B------:R-:W-:Y:S05]  /*f5c0*/  FMNMX.FTZ R0, R135, R0, !PT ;  /* 0x0000000087007209 */ /* 0x000fea0007810000 */
[----:B------:R-:W-:Y:S01]  /*f5d0*/  MUFU.EX2 R10, R4 ;  /* 0x00000004000a7308 */ /* 0x000fe20000000800 */
[----:B-1----:R-:W-:Y:S02]  /*f5e0*/  FADD.FTZ R2, -R138, R3 ;  /* 0x000000038a027221 */ /* 0x002fe40000010100 */
[----:B------:R-:W1:Y:S01]  /*f5f0*/  SHFL.BFLY PT, R3, R0, 0x2, 0x1f ;  /* 0x0c401f0000037f89 */ /* 0x000e6200000e0000 */
[----:B--2---:R-:W-:Y:S02]  /*f600*/  FMUL.FTZ R5, R134, R145 ;  /* 0x0000009186057220 */ /* 0x004fe40000410000 */
[----:B------:R-:W-:Y:S02]  /*f610*/  FMUL.FTZ R2, R2, c[0x0][0x2d0] ;  /* 0x0000b40002027a20 */ /* 0x000fe40000410000 */
[C---:B------:R-:W-:Y:S01]  /*f620*/  FMUL.FTZ R32, R134.reuse, R160 ;  /* 0x000000a086207220 */ /* 0x040fe20000410000 */
[----:B------:R-:W-:Y:S01]  /*f630*/  MOV R160, R53 ;  /* 0x0000003500a07202 */ /* 0x000fe20000000f00 */
[----:B------:R2:W3:Y:S01]  /*f640*/  MUFU.EX2 R133, R2 ;  /* 0x0000000200857308 */ /* 0x0004e20000000800 */
        /* <DEDUP_REMOVED lines=8> */
[----:B------:R-:W-:Y:S01]  /*f6d0*/  FMUL.FTZ R84, R134, R84 ;  /* 0x0000005486547220 */ /* 0x000fe20000410000 */
[----:B-1----:R-:W-:Y:S01]  /*f6e0*/  FMNMX.FTZ R0, R0, R3, !PT ;  /* 0x0000000300007209 */ /* 0x002fe20007810000 */
[----:B------:R-:W-:Y:S02]  /*f6f0*/  FFMA.FTZ R3, R16, c[0x0][0x2d0], -R208 ;  /* 0x0000b40010037a23 */ /* 0x000fe400000108d0 */
[C---:B------:R-:W-:Y:S02]  /*f700*/  FMUL.FTZ R16, R134.reuse, R148 ;  /* 0x0000009486107220 */ /* 0x040fe40000410000 */
[----:B------:R1:W-:Y:S01]  /*f710*/  MUFU.EX2 R246, R3 ;  /* 0x0000000300f67308 */ /* 0x0003e20000000800 */
[----:B------:R-:W-:Y:S02]  /*f720*/  FMUL.FTZ R85, R134, R85 ;  /* 0x0000005586557220 */ /* 0x000fe40000410000 */
[----:B--2---:R-:W-:Y:S02]  /*f730*/  FADD.FTZ R2, -R137, R132 ;  /* 0x0000008489027221 */ /* 0x004fe40000010100 */
[C---:B---3--:R-:W-:Y:S02]  /*f740*/  FMUL.FTZ R6, R133.reuse, R146 ;  /* 0x0000009285067220 */ /* 0x048fe40000410000 */
[----:B------:R-:W-:Y:S02]  /*f750*/  FMUL.FTZ R2, R2, c[0x0][0x2d0] ;  /* 0x0000b40002027a20 */ /* 0x000fe40000410000 */
[C---:B------:R-:W-:Y:S02]  /*f760*/  FMUL.FTZ R7, R133.reuse, R147 ;  /* 0x0000009385077220 */ /* 0x040fe40000410000 */
[----:B------:R2:W3:Y:S01]  /*f770*/  MUFU.EX2 R132, R2 ;  /* 0x0000000200847308 */ /* 0x0004e20000000800 */
[C---:B------:R-:W-:Y:S02]  /*f780*/  FMUL.FTZ R19, R133.reuse, R151 ;  /* 0x0000009785137220 */ /* 0x040fe40000410000 */
[C---:B------:R-:W-:Y:S02]  /*f790*/  FMUL.FTZ R66, R133.reuse, R186 ;  /* 0x000000ba85427220 */ /* 0x040fe40000410000 */
        /* <DEDUP_REMOVED lines=9> */
[----:B------:R-:W-:Y:S02]  /*f830*/  FMUL.FTZ R96, R134, R96 ;  /* 0x0000006086607220 */ /* 0x000fe40000410000 */
[--C-:B--2---:R-:W-:Y:S02]  /*f840*/  FFMA.FTZ R2, R221, c[0x0][0x2d0], -R208.reuse ;  /* 0x0000b400dd027a23 */ /* 0x104fe400000108d0 */
[C---:B---3--:R-:W-:Y:S01]  /*f850*/  FMUL.FTZ R8, R132.reuse, R156 ;  /* 0x0000009c84087220 */ /* 0x048fe20000410000 */
[----:B------:R-:W-:Y:S01]  /*f860*/  MOV R156, R61 ;  /* 0x0000003d009c7202 */ /* 0x000fe20000000f00 */
[----:B------:R2:W-:Y:S01]  /*f870*/  MUFU.EX2 R12, R2 ;  /* 0x00000002000c7308 */ /* 0x0005e20000000800 */
        /* <DEDUP_REMOVED lines=12> */
[--C-:B-1----:R-:W-:Y:S02]  /*f940*/  FFMA.FTZ R3, R223, c[0x0][0x2d0], -R209.reuse ;  /* 0x0000b400df037a23 */ /* 0x102fe400000108d1 */
[----:B------:R-:W-:Y:S02]  /*f950*/  FMUL.FTZ R49, R134, R173 ;  /* 0x000000ad86317220 */ /* 0x000fe40000410000 */
[----:B------:R1:W-:Y:S01]  /*f960*/  MUFU.EX2 R223, R3 ;  /* 0x0000000300df7308 */ /* 0x0003e20000000800 */
[C---:B------:R-:W-:Y:S02]  /*f970*/  FMUL.FTZ R56, R132.reuse, R200 ;  /* 0x000000c884387220 */ /* 0x040fe40000410000 */
[C---:B------:R-:W-:Y:S02]  /*f980*/  FMUL.FTZ R61, R132.reuse, R205 ;  /* 0x000000cd843d7220 */ /* 0x040fe40000410000 */
[C---:B------:R-:W-:Y:S02]  /*f990*/  FMUL.FTZ R72, R132.reuse, R72 ;  /* 0x0000004884487220 */ /* 0x040fe40000410000 */
[----:B--2---:R-:W-:Y:S02]  /*f9a0*/  FFMA.FTZ R2, R141, c[0x0][0x2d0], -R208 ;  /* 0x0000b4008d027a23 */ /* 0x004fe400000108d0 */
        /* <DEDUP_REMOVED lines=11> */
[----:B------:R-:W-:Y:S02]  /*fa60*/  FMUL.FTZ R97, R134, R97 ;  /* 0x0000006186617220 */ /* 0x000fe40000410000 */
[C---:B------:R-:W-:Y:S02]  /*fa70*/  FMUL.FTZ R98, R133.reuse, R98 ;  /* 0x0000006285627220 */ /* 0x040fe40000410000 */
[C---:B------:R-:W-:Y:S01]  /*fa80*/  FMUL.FTZ R99, R133.reuse, R99 ;  /* 0x0000006385637220 */ /* 0x040fe20000410000 */
[----:B--2---:R-:W2:Y:S01]  /*fa90*/  SHFL.BFLY PT, R2, R0, 0x1, 0x1f ;  /* 0x0c201f0000027f89 */ /* 0x004ea200000e0000 */
[----:B---3--:R-:W-:Y:S01]  /*faa0*/  F2FP.PACK_AB R142, R246, R249 ;  /* 0x000000f9f68e723e */ /* 0x008fe200000000ff */
[C---:B------:R-:W-:Y:S02]  /*fab0*/  FMUL.FTZ R100, R134.reuse, R100 ;  /* 0x0000006486647220 */ /* 0x040fe40000410000 */
[----:B------:R-:W-:Y:S02]  /*fac0*/  FMUL.FTZ R101, R134, R101 ;  /* 0x0000006586657220 */ /* 0x000fe40000410000 */
[C---:B------:R-:W-:Y:S02]  /*fad0*/  FMUL.FTZ R102, R133.reuse, R102 ;  /* 0x0000006685667220 */ /* 0x040fe40000410000 */
[----:B------:R-:W-:Y:S02]  /*fae0*/  FMUL.FTZ R103, R133, R103 ;  /* 0x0000006785677220 */ /* 0x000fe40000410000 */
[C---:B------:R-:W-:Y:S02]  /*faf0*/  FMUL.FTZ R104, R132.reuse, R104 ;  /* 0x0000006884687220 */ /* 0x040fe40000410000 */
[----:B------:R-:W-:Y:S02]  /*fb00*/  FMUL.FTZ R105, R132, R105 ;  /* 0x0000006984697220 */ /* 0x000fe40000410000 */
[----:B------:R-:W-:Y:S02]  /*fb10*/  FFMA.FTZ R156, R156, c[0x0][0x2d0], -R210 ;  /* 0x0000b4009c9c7a23 */ /* 0x000fe400000108d2 */
[----:B------:R-:W-:Y:S02]  /*fb20*/  FFMA.FTZ R173, R229, c[0x0][0x2d0], -R208 ;  /* 0x0000b400e5ad7a23 */ /* 0x000fe400000108d0 */
[--C-:B-1----:R-:W-:Y:S02]  /*fb30*/  FFMA.FTZ R3, R222, c[0x0][0x2d0], -R210.reuse ;  /* 0x0000b400de037a23 */ /* 0x102fe400000108d2 */
[C---:B------:R-:W-:Y:S02]  /*fb40*/  FMUL.FTZ R108, R132.reuse, R108 ;  /* 0x0000006c846c7220 */ /* 0x040fe40000410000 */
[----:B------:R1:W-:Y:S01]  /*fb50*/  MUFU.EX2 R221, R3 ;  /* 0x0000000300dd7308 */ /* 0x0003e20000000800 */
[----:B------:R-:W-:Y:S01]  /*fb60*/  FMUL.FTZ R109, R132, R109 ;  /* 0x0000006d846d7220 */ /* 0x000fe20000410000 */
[----:B--2---:R-:W-:Y:S01]  /*fb70*/  FMNMX.FTZ R2, R2, R0, !PT ;  /* 0x0000000002027209 */ /* 0x004fe20007810000 */
[----:B------:R-:W-:Y:S02]  /*fb80*/  FFMA.FTZ R0, R18, c[0x0][0x2d0], -R209 ;  /* 0x0000b40012007a23 */ /* 0x000fe400000108d1 */
[C---:B------:R-:W-:Y:S02]  /*fb90*/  FMUL.FTZ R18, R133.reuse, R150 ;  /* 0x0000009685127220 */ /* 0x040fe40000410000 */
[----:B------:R-:W-:Y:S01]  /*fba0*/  LDSM.16.MT88.4 R148, [R239+0x100] ;  /* 0x00010000ef94783b */ /* 0x000fe20000004200 */
[C---:B------:R-:W-:Y:S02]  /*fbb0*/  FMUL.FTZ R112, R134.reuse, R112 ;  /* 0x0000007086707220 */ /* 0x040fe40000410000 */
[----:B------:R2:W3:Y:S01]  /*fbc0*/  MUFU.EX2 R245, R0 ;  /* 0x0000000000f57308 */ /* 0x0004e20000000800 */
[C---:B------:R-:W-:Y:S02]  /*fbd0*/  FMUL.FTZ R113, R134.reuse, R113 ;  /* 0x0000007186717220 */ /* 0x040fe40000410000 */
[C---:B------:R-:W-:Y:S02]  /*fbe0*/  FMUL.FTZ R114, R133.reuse, R114 ;  /* 0x0000007285727220 */ /* 0x040fe40000410000 */
[C---:B------:R-:W-:Y:S02]  /*fbf0*/  FMUL.FTZ R115, R133.reuse, R115 ;  /* 0x0000007385737220 */ /* 0x040fe40000410000 */
[C---:B------:R-:W-:Y:S02]  /*fc00*/  FMUL.FTZ R116, R134.reuse, R116 ;  /* 0x0000007486747220 */ /* 0x040fe40000410000 */
[----:B------:R-:W-:Y:S02]  /*fc10*/  FMUL.FTZ R117, R134, R117 ;  /* 0x0000007586757220 */ /* 0x000fe40000410000 */
[C---:B------:R-:W-:Y:S02]  /*fc20*/  FMUL.FTZ R118, R133.reuse, R118 ;  /* 0x0000007685767220 */ /* 0x040fe40000410000 */
[C---:B------:R-:W-:Y:S02]  /*fc30*/  FMUL.FTZ R119, R133.reuse, R119 ;  /* 0x0000007785777220 */ /* 0x040fe40000410000 */
[----:B-1----:R-:W-:Y:S01]  /*fc40*/  FFMA.FTZ R3, R224, c[0x0][0x2d0], -R210 ;  /* 0x0000b400e0037a23 */ /* 0x002fe200000108d2 */
[----:B------:R-:W-:Y:S01]  /*fc50*/  MOV R224, R12 ;  /* 0x0000000c00e07202 */ /* 0x000fe20000000f00 */
[C---:B------:R-:W-:Y:S01]  /*fc60*/  FMUL.FTZ R12, R132.reuse, R164 ;  /* 0x000000a4840c7220 */ /* 0x040fe20000410000 */
[----:B------:R-:W-:Y:S01]  /*fc70*/  MOV R164, R35 ;  /* 0x0000002300a47202 */ /* 0x000fe20000000f00 */
[----:B------:R1:W-:Y:S01]  /*fc80*/  MUFU.EX2 R222, R3 ;  /* 0x0000000300de7308 */ /* 0x0003e20000000800 */
[----:B------:R-:W-:Y:S01]  /*fc90*/  FMUL.FTZ R35, R133, R163 ;  /* 0x000000a385237220 */ /* 0x000fe20000410000 */
[----:B------:R-:W-:Y:S01]  /*fca0*/  MOV R163, R55 ;  /* 0x0000003700a37202 */ /* 0x000fe20000000f00 */
[----:B------:R-:W-:Y:S02]  /*fcb0*/  FMUL.FTZ R120, R132, R120 ;  /* 0x0000007884787220 */ /* 0x000fe40000410000 */
[----:B--2---:R-:W-:Y:S01]  /*fcc0*/  FADD.FTZ R0, -R2, R140 ;  /* 0x0000008c02007221 */ /* 0x004fe20000010100 */
[----:B---3--:R-:W-:Y:S01]  /*fcd0*/  F2FP.PACK_AB R143, R245, R248 ;  /* 0x000000f8f58f723e */ /* 0x008fe200000000ff */
[----:B------:R-:W-:Y:S02]  /*fce0*/  FMUL.FTZ R121, R132, R121 ;  /* 0x0000007984797220 */ /* 0x000fe40000410000 */
[----:B------:R-:W-:Y:S02]  /*fcf0*/  FMUL.FTZ R0, R0, c[0x0][0x2d0] ;  /* 0x0000b40000007a20 */ /* 0x000fe40000410000 */
[C---:B------:R-:W-:Y:S02]  /*fd00*/  FMUL.FTZ R124, R132.reuse, R124 ;  /* 0x0000007c847c7220 */ /* 0x040fe40000410000 */
[----:B------:R-:W-:Y:S02]  /*fd10*/  FMUL.FTZ R125, R132, R125 ;  /* 0x0000007d847d7220 */ /* 0x000fe40000410000 */
[----:B------:R-:W2:Y:S01]  /*fd20*/  MUFU.EX2 R0, R0 ;  /* 0x0000000000007308 */ /* 0x000ea20000000800 */
[C---:B------:R-:W-:Y:S02]  /*fd30*/  FMUL.FTZ R128, R134.reuse, R128 ;  /* 0x0000008086807220 */ /* 0x040fe40000410000 */
[----:B------:R-:W-:Y:S02]  /*fd40*/  FMUL.FTZ R129, R134, R129 ;  /* 0x0000008186817220 */ /* 0x000fe40000410000 */
[C---:B------:R-:W-:Y:S02]  /*fd50*/  FMUL.FTZ R130, R133.reuse, R130 ;  /* 0x0000008285827220 */ /* 0x040fe40000410000 */
[----:B------:R-:W-:Y:S02]  /*fd60*/  FMUL.FTZ R131, R133, R131 ;  /* 0x0000008385837220 */ /* 0x000fe40000410000 */
[--C-:B-1----:R-:W-:Y:S04]  /*fd70*/  FFMA.FTZ R3, R217, c[0x0][0x2d0], -R210.reuse ;  /* 0x0000b400d9037a23 */ /* 0x102fe800000108d2 */
[----:B------:R1:W-:Y:S01]  /*fd80*/  MUFU.EX2 R247, R3 ;  /* 0x0000000300f77308 */ /* 0x0003e20000000800 */
[C---:B--2---:R-:W-:Y:S01]  /*fd90*/  FMUL.FTZ R14, R0.reuse, R166 ;  /* 0x000000a6000e7220 */ /* 0x044fe20000410000 */
        /* <DEDUP_REMOVED lines=13> */
[----:B-1----:R-:W-:Y:S02]  /*fe70*/  FFMA.FTZ R3, R216, c[0x0][0x2d0], -R210 ;  /* 0x0000b400d8037a23 */ /* 0x002fe400000108d2 */
[C---:B------:R-:W-:Y:S02]  /*fe80*/  FMUL.FTZ R42, R0.reuse, R194 ;  /* 0x000000c2002a7220 */ /* 0x040fe40000410000 */
[----:B------:R-:W1:Y:S01]  /*fe90*/  MUFU.EX2 R244, R3 ;  /* 0x0000000300f47308 */ /* 0x000e620000000800 */
[----:B------:R-:W-:Y:S02]  /*fea0*/  FMUL.FTZ R43, R0, R195 ;  /* 0x000000c3002b7220 */ /* 0x000fe40000410000 */
[----:B------:R-:W-:Y:S02]  /*feb0*/  FMUL.FTZ R45, R132, R197 ;  /* 0x000000c5842d7220 */ /* 0x000fe40000410000 */
[C---:B------:R-:W-:Y:S02]  /*fec0*/  FMUL.FTZ R46, R0.reuse, R198 ;  /* 0x000000c6002e7220 */ /* 0x040fe40000410000 */
[----:B------:R-:W-:Y:S02]  /*fed0*/  FMUL.FTZ R47, R0, R199 ;  /* 0x000000c7002f7220 */ /* 0x000fe40000410000 */
[----:B------:R-:W-:Y:S02]  /*fee0*/  FMUL.FTZ R50, R133, R174 ;  /* 0x000000ae85327220 */ /* 0x000fe40000410000 */
[----:B------:R-:W-:Y:S02]  /*fef0*/  FMUL.FTZ R60, R132, R204 ;  /* 0x000000cc843c7220 */ /* 0x000fe40000410000 */
[C---:B------:R-:W-:Y:S02]  /*ff00*/  FMUL.FTZ R62, R0.reuse, R206 ;  /* 0x000000ce003e7220 */ /* 0x040fe40000410000 */
[C---:B------:R-:W-:Y:S02]  /*ff10*/  FMUL.FTZ R63, R0.reuse, R207 ;  /* 0x000000cf003f7220 */ /* 0x040fe40000410000 */
[C---:B------:R-:W-:Y:S02]  /*ff20*/  FMUL.FTZ R74, R0.reuse, R74 ;  /* 0x0000004a004a7220 */ /* 0x040fe40000410000 */
[C---:B------:R-:W-:Y:S02]  /*ff30*/  FMUL.FTZ R75, R0.reuse, R75 ;  /* 0x0000004b004b7220 */ /* 0x040fe40000410000 */
[C---:B------:R-:W-:Y:S02]  /*ff40*/  FMUL.FTZ R78, R0.reuse, R78 ;  /* 0x0000004e004e7220 */ /* 0x040fe40000410000 */
[----:B------:R-:W-:Y:S01]  /*ff50*/  FMUL.FTZ R79, R0, R79 ;  /* 0x0000004f004f7220 */ /* 0x000fe20000410000 */
[----:B-1----:R-:W-:Y:S01]  /*ff60*/  F2FP.PACK_AB R146, R244, R247 ;  /* 0x000000f7f492723e */ /* 0x002fe200000000ff */
[----:B------:R-:W-:Y:S02]  /*ff70*/  FMUL.FTZ R3, R2, c[0x0][0x2d0] ;  /* 0x0000b40002037a20 */ /* 0x000fe40000410000 */
[----:B------:R-:W-:Y:S02]  /*ff80*/  FMUL.FTZ R90, R0, R90 ;  /* 0x0000005a005a7220 */ /* 0x000fe40000410000 */
[--C-:B------:R-:W-:Y:S01]  /*ff90*/  FFMA.FTZ R4, R220, c[0x0][0x2d0], -R3.reuse ;  /* 0x0000b400dc047a23 */ /* 0x100fe20000010803 */
[----:B------:R-:W-:Y:S01]  /*ffa0*/  MOV R220, R11 ;  /* 0x0000000b00dc7202 */ /* 0x000fe20000000f00 */
[C---:B------:R-:W-:Y:S01]  /*ffb0*/  FMUL.FTZ R11, R0.reuse, R159 ;  /* 0x0000009f000b7220 */ /* 0x040fe20000410000 */
[----:B------:R-:W-:Y:S01]  /*ffc0*/  MOV R159, R54 ;  /* 0x00000036009f7202 */ /* 0x000fe20000000f00 */
[----:B------:R1:W-:Y:S01]  /*ffd0*/  MUFU.EX2 R216, R4 ;  /* 0x0000000400d87308 */ /* 0x0003e20000000800 */
[----:B------:R-:W-:Y:S01]  /*ffe0*/  F2FP.PACK_AB R141, R223, R220 ;  /* 0x000000dcdf8d723e */ /* 0x000fe200000000ff */
[----:B------:R-:W2:Y:S01]  /*fff0*/  LDSM.16.MT88.4 R52, [R240+0x100] ;  /* 0x00010000f034783b */ /* 0x000ea20000004200 */
[C---:B------:R-:W-:Y:S02]  /*10000*/  FMUL.FTZ R91, R0.reuse, R91 ;  /* 0x0000005b005b7220 */ /* 0x040fe40000410000 */
[C---:B------:R-:W-:Y:S02]  /*10010*/  FMUL.FTZ R94, R0.reuse, R94 ;  /* 0x0000005e005e7220 */ /* 0x040fe40000410000 */
[C---:B------:R-:W-:Y:S02]  /*10020*/  FMUL.FTZ R95, R0.reuse, R95 ;  /* 0x0000005f005f7220 */ /* 0x040fe40000410000 */
[C---:B------:R-:W-:Y:S02]  /*10030*/  FMUL.FTZ R106, R0.reuse, R106 ;  /* 0x0000006a006a7220 */ /* 0x040fe40000410000 */
[----:B------:R-:W-:Y:S02]  /*10040*/  FMUL.FTZ R107, R0, R107 ;  /* 0x0000006b006b7220 */ /* 0x000fe40000410000 */
[--C-:B------:R-:W-:Y:S02]  /*10050*/  FFMA.FTZ R174, R176, c[0x0][0x2d0], -R208.reuse ;  /* 0x0000b400b0ae7a23 */ /* 0x100fe400000108d0 */
[C---:B------:R-:W-:Y:S02]  /*10060*/  FMUL.FTZ R110, R0.reuse, R110 ;  /* 0x0000006e006e7220 */ /* 0x040fe40000410000 */
[C---:B------:R-:W-:Y:S02]  /*10070*/  FMUL.FTZ R111, R0.reuse, R111 ;  /* 0x0000006f006f7220 */ /* 0x040fe40000410000 */
[C---:B------:R-:W-:Y:S02]  /*10080*/  FMUL.FTZ R122, R0.reuse, R122 ;  /* 0x0000007a007a7220 */ /* 0x040fe40000410000 */
[C---:B------:R-:W-:Y:S02]  /*10090*/  FMUL.FTZ R123, R0.reuse, R123 ;  /* 0x0000007b007b7220 */ /* 0x040fe40000410000 */
[C---:B------:R-:W-:Y:S02]  /*100a0*/  FMUL.FTZ R126, R0.reuse, R126 ;  /* 0x0000007e007e7220 */ /* 0x040fe40000410000 */
[--C-:B-1----:R-:W-:Y:S01]  /*100b0*/  FFMA.FTZ R4, R225, c[0x0][0x2d0], -R3.reuse ;  /* 0x0000b400e1047a23 */ /* 0x102fe20000010803 */
[----:B------:R-:W-:Y:S01]  /*100c0*/  MOV R225, R10 ;  /* 0x0000000a00e17202 */ /* 0x000fe20000000f00 */
[----:B------:R-:W-:Y:S01]  /*100d0*/  FMUL.FTZ R10, R0, R158 ;  /* 0x0000009e000a7220 */ /* 0x000fe20000410000 */
[----:B------:R-:W-:Y:S01]  /*100e0*/  MOV R158, R44 ;  /* 0x0000002c009e7202 */ /* 0x000fe20000000f00 */
[----:B------:R1:W3:Y:S01]  /*100f0*/  MUFU.EX2 R217, R4 ;  /* 0x0000000400d97308 */ /* 0x0002e20000000800 */
[----:B------:R-:W-:Y:S01]  /*10100*/  F2FP.PACK_AB R140, R224, R225 ;  /* 0x000000e1e08c723e */ /* 0x000fe200000000ff */
[----:B------:R-:W-:Y:S02]  /*10110*/  FMUL.FTZ R44, R132, R196 ;  /* 0x000000c4842c7220 */ /* 0x000fe40000410000 */
[----:B------:R-:W-:Y:S02]  /*10120*/  FMUL.FTZ R127, R0, R127 ;  /* 0x0000007f007f7220 */ /* 0x000fe40000410000 */
[--C-:B------:R-:W-:Y:S02]  /*10130*/  FFMA.FTZ R176, R227, c[0x0][0x2d0], -R208.reuse ;  /* 0x0000b400e3b07a23 */ /* 0x100fe400000108d0 */
[--C-:B-1----:R-:W-:Y:S01]  /*10140*/  FFMA.FTZ R4, R219, c[0x0][0x2d0], -R3.reuse ;  /* 0x0000b400db047a23 */ /* 0x102fe20000010803 */
[----:B---3--:R-:W-:Y:S03]  /*10150*/  F2FP.PACK_AB R145, R217, R216 ;  /* 0x000000d8d991723e */ /* 0x008fe600000000ff */
[----:B------:R1:W-:Y:S02]  /*10160*/  MUFU.EX2 R219, R4 ;  /* 0x0000000400db7308 */ /* 0x0003e40000000800 */
[----:B-1----:R-:W-:Y:S08]  /*10170*/  FFMA.FTZ R4, R218, c[0x0][0x2d0], -R3 ;  /* 0x0000b400da047a23 */ /* 0x002ff00000010803 */
[----:B------:R1:W3:Y:S02]  /*10180*/  MUFU.EX2 R218, R4 ;  /* 0x0000000400da7308 */ /* 0x0002e40000000800 */
[----:B-1----:R-:W-:Y:S01]  /*10190*/  FMUL.FTZ R4, R134, R144 ;  /* 0x0000009086047220 */ /* 0x002fe20000410000 */
[----:B---3--:R-:W-:Y:S02]  /*101a0*/  F2FP.PACK_AB R147, R218, R219 ;  /* 0x000000dbda93723e */ /* 0x008fe400000000ff */
[----:B------:R-:W-:Y:S04]  /*101b0*/  F2FP.PACK_AB R144, R222, R221 ;  /* 0x000000ddde90723e */ /* 0x000fe800000000ff */
[-C--:B------:R-:W-:Y:S08]  /*101c0*/  HMMA.16816.F32 R4, R140, R20.reuse, R4 ;  /* 0x000000148c04723c */ /* 0x080ff00000001804 */
[C---:B------:R-:W-:Y:S07]  /*101d0*/  HMMA.16816.F32 R8, R144.reuse, R20, R8 ;  /* 0x000000149008723c */ /* 0x040fee0000001808 */
[----:B------:R-:W-:Y:S01]  /*101e0*/  FMUL.FTZ R21, R134, R153 ;  /* 0x0000009986157220 */ /* 0x000fe20000410000 */
[-C--:B------:R-:W-:Y:S04]  /*101f0*/  HMMA.16816.F32 R12, R144, R22.reuse, R12 ;  /* 0x00000016900c723c */ /* 0x080fe8000000180c */
[----:B------:R-:W-:Y:S01]  /*10200*/  MOV R153, R57 ;  /* 0x0000003900997202 */ /* 0x000fe20000000f00 */
[----:B------:R-:W-:Y:S02]  /*10210*/  FMUL.FTZ R57, R132, R201 ;  /* 0x000000c984397220 */ /* 0x000fe40000410000 */
[----:B------:R-:W-:Y:S01]  /*10220*/  FMUL.FTZ R20, R134, R152 ;  /* 0x0000009886147220 */ /* 0x000fe20000410000 */
[C---:B------:R-:W-:Y:S04]  /*10230*/  HMMA.16816.F32 R16, R140.reuse, R22, R16 ;  /* 0x000000168c10723c */ /* 0x040fe80000001810 */
[----:B------:R-:W-:Y:S01]  /*10240*/  MOV R152, R40 ;  /* 0x0000002800987202 */ /* 0x000fe20000000f00 */
[----:B------:R-:W-:Y:S02]  /*10250*/  FMUL.FTZ R40, R132, R192 ;  /* 0x000000c084287220 */ /* 0x000fe40000410000 */
[C---:B------:R-:W-:Y:S01]  /*10260*/  FMUL.FTZ R22, R133.reuse, R154 ;  /* 0x0000009a85167220 */ /* 0x040fe20000410000 */
[----:B------:R-:W-:Y:S01]  /*10270*/  MOV R154, R58 ;  /* 0x0000003a009a7202 */ /* 0x000fe20000000f00 */
[C---:B------:R-:W-:Y:S01]  /*10280*/  FMUL.FTZ R23, R133.reuse, R155 ;  /* 0x0000009b85177220 */ /* 0x040fe20000410000 */
[----:B------:R-:W-:Y:S02]  /*10290*/  MUFU.EX2 R192, R156 ;  /* 0x0000009c00c07308 */ /* 0x000fe40000000800 */
[----:B------:R-:W-:Y:S01]  /*102a0*/  MOV R155, R59 ;  /* 0x0000003b009b7202 */ /* 0x000fe20000000f00 */
[C---:B------:R-:W-:Y:S02]  /*102b0*/  FMUL.FTZ R58, R0.reuse, R202 ;  /* 0x000000ca003a7220 */ /* 0x040fe40000410000 */
[----:B------:R-:W-:Y:S01]  /*102c0*/  FMUL.FTZ R59, R0, R203 ;  /* 0x000000cb003b7220 */ /* 0x000fe20000410000 */
[-C--:B------:R-:W-:Y:S03]  /*102d0*/  HMMA.16816.F32 R20, R140, R36.reuse, R20 ;  /* 0x000000248c14723c */ /* 0x080fe60000001814 */
[--C-:B------:R-:W-:Y:S01]  /*102e0*/  FFMA.FTZ R152, R152, c[0x0][0x2d0], -R208.reuse ;  /* 0x0000b40098987a23 */ /* 0x100fe200000108d0 */
[----:B------:R-:W-:Y:S04]  /*102f0*/  MUFU.EX2 R203, R173 ;  /* 0x000000ad00cb7308 */ /* 0x000fe80000000800 */
[C---:B------:R-:W-:Y:S06]  /*10300*/  HMMA.16816.F32 R24, R144.reuse, R36, R24 ;  /* 0x000000249018723c */ /* 0x040fec0000001818 */
[----:B------:R1:W-:Y:S01]  /*10310*/  MUFU.EX2 R200, R152 ;  /* 0x0000009800c87308 */ /* 0x0003e20000000800 */
[C---:B------:R-:W-:Y:S01]  /*10320*/  FMUL.FTZ R36, R134.reuse, R168 ;  /* 0x000000a886247220 */ /* 0x040fe20000410000 */
[-C--:B------:R-:W-:Y:S04]  /*10330*/  HMMA.16816.F32 R28, R144, R38.reuse, R28 ;  /* 0x00000026901c723c */ /* 0x080fe8000000181c */
[C---:B------:R-:W-:Y:S01]  /*10340*/  FMUL.FTZ R37, R134.reuse, R169 ;  /* 0x000000a986257220 */ /* 0x040fe20000410000 */
[----:B------:R-:W-:Y:S01]  /*10350*/  MOV R168, R51 ;  /* 0x0000003300a87202 */ /* 0x000fe20000000f00 */
[C---:B------:R-:W-:Y:S01]  /*10360*/  FMUL.FTZ R51, R133.reuse, R175 ;  /* 0x000000af85337220 */ /* 0x040fe20000410000 */
[----:B------:R-:W-:Y:S01]  /*10370*/  MOV R169, R48 ;  /* 0x0000003000a97202 */ /* 0x000fe20000000f00 */
[C---:B------:R-:W-:Y:S04]  /*10380*/  HMMA.16816.F32 R32, R140.reuse, R38, R32 ;  /* 0x000000268c20723c */ /* 0x040fe80000001820 */
[----:B------:R-:W-:Y:S02]  /*10390*/  FMUL.FTZ R48, R134, R172 ;  /* 0x000000ac86307220 */ /* 0x000fe40000410000 */
[--C-:B------:R-:W-:Y:S01]  /*103a0*/  FFMA.FTZ R175, R160, c[0x0][0x2d0], -R208.reuse ;  /* 0x0000b400a0af7a23 */ /* 0x100fe200000108d0 */
[----:B------:R-:W-:Y:S01]  /*103b0*/  MOV R160, R155 ;  /* 0x0000009b00a07202 */ /* 0x000fe20000000f00 */
[C---:B------:R-:W-:Y:S01]  /*103c0*/  FMUL.FTZ R38, R133.reuse, R170 ;  /* 0x000000aa85267220 */ /* 0x040fe20000410000 */
[----:B------:R-:W-:Y:S01]  /*103d0*/  MOV R170, R41 ;  /* 0x0000002900aa7202 */ /* 0x000fe20000000f00 */
[----:B------:R-:W-:Y:S02]  /*103e0*/  MUFU.EX2 R197, R175 ;  /* 0x000000af00c57308 */ /* 0x000fe40000000800 */
[C---:B------:R-:W-:Y:S02]  /*103f0*/  FMUL.FTZ R39, R133.reuse, R171 ;  /* 0x000000ab85277220 */ /* 0x040fe40000410000 */
[--C-:B------:R-:W-:Y:S02]  /*10400*/  FFMA.FTZ R172, R228, c[0x0][0x2d0], -R208.reuse ;  /* 0x0000b400e4ac7a23 */ /* 0x100fe400000108d0 */
[----:B------:R-:W-:Y:S02]  /*10410*/  FMUL.FTZ R41, R132, R193 ;  /* 0x000000c184297220 */ /* 0x000fe40000410000 */
[--C-:B-1----:R-:W-:Y:S01]  /*10420*/  FFMA.FTZ R152, R236, c[0x0][0x2d0], -R208.reuse ;  /* 0x0000b400ec987a23 */ /* 0x102fe200000108d0 */
[-C--:B--2---:R-:W-:Y:S01]  /*10430*/  HMMA.16816.F32 R36, R140, R52.reuse, R36 ;  /* 0x000000348c24723c */ /* 0x084fe20000001824 */
[----:B------:R-:W-:Y:S07]  /*10440*/  MUFU.EX2 R206, R172 ;  /* 0x000000ac00ce7308 */ /* 0x000fee0000000800 */
[C---:B------:R-:W-:Y:S03]  /*10450*/  HMMA.16816.F32 R40, R144.reuse, R52, R40 ;  /* 0x000000349028723c */ /* 0x040fe60000001828 */
[----:B------:R1:W-:Y:S04]  /*10460*/  MUFU.EX2 R236, R152 ;  /* 0x0000009800ec7308 */ /* 0x0003e80000000800 */
[C---:B------:R-:W-:Y:S01]  /*10470*/  FMUL.FTZ R52, R134.reuse, R180 ;  /* 0x000000b486347220 */ /* 0x040fe20000410000 */
[-C--:B------:R-:W-:Y:S04]  /*10480*/  HMMA.16816.F32 R44, R144, R54.reuse, R44 ;  /* 0x00000036902c723c */ /* 0x080fe8000000182c */
[----:B------:R-:W-:Y:S04]  /*10490*/  FMUL.FTZ R53, R134, R181 ;  /* 0x000000b586357220 */ /* 0x000fe80000410000 */
[C---:B------:R-:W-:Y:S07]  /*104a0*/  HMMA.16816.F32 R48, R140.reuse, R54, R48 ;  /* 0x000000368c30723c */ /* 0x040fee0000001830 */
[C---:B------:R-:W-:Y:S02]  /*104b0*/  FMUL.FTZ R54, R133.reuse, R182 ;  /* 0x000000b685367220 */ /* 0x040fe40000410000 */
[----:B------:R-:W-:Y:S03]  /*104c0*/  FMUL.FTZ R55, R133, R183 ;  /* 0x000000b785377220 */ /* 0x000fe60000410000 */
[----:B-1----:R-:W-:Y:S02]  /*104d0*/  FFMA.FTZ R152, R243, c[0x0][0x2d0], -R209 ;  /* 0x0000b400f3987a23 */ /* 0x002fe400000108d1 */
[----:B------:R-:W-:Y:S02]  /*104e0*/  FFMA.FTZ R182, R136, c[0x0][0x2d0], -R3 ;  /* 0x0000b40088b67a23 */ /* 0x000fe40000010803 */
[-C--:B------:R-:W-:Y:S01]  /*104f0*/  HMMA.16816.F32 R52, R140, R148.reuse, R52 ;  /* 0x000000948c34723c */ /* 0x080fe20000001834 */
[----:B------:R1:W-:Y:S07]  /*10500*/  MUFU.EX2 R243, R152 ;  /* 0x0000009800f37308 */ /* 0x0003ee0000000800 */
[C---:B------:R-:W-:Y:S08]  /*10510*/  HMMA.16816.F32 R56, R144.reuse, R148, R56 ;  /* 0x000000949038723c */ /* 0x040ff00000001838 */
[-C--:B------:R-:W-:Y:S08]  /*10520*/  HMMA.16816.F32 R60, R144, R150.reuse, R60 ;  /* 0x00000096903c723c */ /* 0x080ff0000000183c */
[C---:B------:R-:W-:Y:S01]  /*10530*/  HMMA.16816.F32 R64, R140.reuse, R150, R64 ;  /* 0x000000968c40723c */ /* 0x040fe20000001840 */
[----:B------:R-:W2:Y:S03]  /*10540*/  LDSM.16.MT88.4 R148, [R237+0x2100] ;  /* 0x00210000ed94783b */ /* 0x000ea60000004200 */
[--C-:B-1----:R-:W-:Y:S04]  /*10550*/  FFMA.FTZ R152, R170, c[0x0][0x2d0], -R209.reuse ;  /* 0x0000b400aa987a23 */ /* 0x102fe800000108d1 */
[----:B------:R1:W-:Y:S04]  /*10560*/  MUFU.EX2 R196, R152 ;  /* 0x0000009800c47308 */ /* 0x0003e80000000800 */
[--C-:B-1----:R-:W-:Y:S01]  /*10570*/  FFMA.FTZ R152, R232, c[0x0][0x2d0], -R208.reuse ;  /* 0x0000b400e8987a23 */ /* 0x102fe200000108d0 */
[----:B------:R-:W-:Y:S02]  /*10580*/  MOV R232, R225 ;  /* 0x000000e100e87202 */ /* 0x000fe40000000f00 */
[----:B------:R-:W3:Y:S03]  /*10590*/  LDL.LU R225, [R1+0x64] ;  /* 0x0000640001e17983 */ /* 0x000ee60000300800 */
[----:B------:R1:W-:Y:S01]  /*105a0*/  MUFU.EX2 R184, R152 ;  /* 0x0000009800b87308 */ /* 0x0003e20000000800 */
[-C--:B--2---:R-:W-:Y:S08]  /*105b0*/  HMMA.16816.F32 R68, R140, R148.reuse, R68 ;  /* 0x000000948c44723c */ /* 0x084ff00000001844 */
[C---:B------:R-:W-:Y:S08]  /*105c0*/  HMMA.16816.F32 R72, R144.reuse, R148, R72 ;  /* 0x000000949048723c */ /* 0x040ff00000001848 */
[-C--:B------:R-:W-:Y:S04]  /*105d0*/  HMMA.16816.F32 R76, R144, R150.reuse, R76 ;  /* 0x00000096904c723c */ /* 0x080fe8000000184c */
[--C-:B-1----:R-:W-:Y:S02]  /*105e0*/  FFMA.FTZ R152, R169, c[0x0][0x2d0], -R208.reuse ;  /* 0x0000b400a9987a23 */ /* 0x102fe400000108d0 */
[----:B------:R-:W-:Y:S02]  /*105f0*/  FFMA.FTZ R208, R211, c[0x0][0x2d0], -R208 ;  /* 0x0000b400d3d07a23 */ /* 0x000fe400000108d0 */
[C---:B------:R-:W-:Y:S01]  /*10600*/  HMMA.16816.F32 R80, R140.reuse, R150, R80 ;  /* 0x000000968c50723c */ /* 0x040fe20000001850 */
[----:B------:R-:W1:Y:S01]  /*10610*/  LDSM.16.MT88.4 R148, [R238+0x2100] ;  /* 0x00210000ee94783b */ /* 0x000e620000004200 */
[----:B------:R2:W-:Y:S02]  /*10620*/  MUFU.EX2 R194, R152 ;  /* 0x0000009800c27308 */ /* 0x0005e40000000800 */
[--C-:B------:R-:W-:Y:S08]  /*10630*/  FFMA.FTZ R169, R235, c[0x0][0x2d0], -R209.reuse ;  /* 0x0000b400eba97a23 */ /* 0x100ff000000108d1 */
[----:B------:R-:W-:Y:S10]  /*10640*/  MUFU.EX2 R235, R230 ;  /* 0x000000e600eb7308 */ /* 0x000ff40000000800 */
[----:B------:R-:W-:Y:S01]  /*10650*/  MUFU.EX2 R169, R169 ;  /* 0x000000a900a97308 */ /* 0x000fe20000000800 */
[--C-:B--2---:R-:W-:Y:S09]  /*10660*/  FFMA.FTZ R152, R242, c[0x0][0x2d0], -R210.reuse ;  /* 0x0000b400f2987a23 */ /* 0x104ff200000108d2 */
[----:B------:R2:W-:Y:S01]  /*10670*/  MUFU.EX2 R242, R152 ;  /* 0x0000009800f27308 */ /* 0x0005e20000000800 */
[-C--:B-1----:R-:W-:Y:S08]  /*10680*/  HMMA.16816.F32 R84, R140, R148.reuse, R84 ;  /* 0x000000948c54723c */ /* 0x082ff00000001854 */
[C---:B------:R-:W-:Y:S08]  /*10690*/  HMMA.16816.F32 R88, R144.reuse, R148, R88 ;  /* 0x000000949058723c */ /* 0x040ff00000001858 */
[-C--:B------:R-:W-:Y:S08]  /*106a0*/  HMMA.16816.F32 R92, R144, R150.reuse, R92 ;  /* 0x00000096905c723c */ /* 0x080ff0000000185c */
[C---:B------:R-:W-:Y:S01]  /*106b0*/  HMMA.16816.F32 R96, R140.reuse, R150, R96 ;  /* 0x000000968c60723c */ /* 0x040fe20000001860 */
[----:B------:R-:W1:Y:S07]  /*106c0*/  LDSM.16.MT88.4 R148, [R240+0x2100] ;  /* 0x00210000f094783b */ /* 0x000e6e0000004200 */
[-C--:B-1----:R-:W-:Y:S08]  /*106d0*/  HMMA.16816.F32 R100, R140, R148.reuse, R100 ;  /* 0x000000948c64723c */ /* 0x082ff00000001864 */
[C---:B------:R-:W-:Y:S07]  /*106e0*/  HMMA.16816.F32 R104, R144.reuse, R148, R104 ;  /* 0x000000949068723c */ /* 0x040fee0000001868 */
[--C-:B------:R-:W-:Y:S01]  /*106f0*/  FFMA.FTZ R148, R168, c[0x0][0x2d0], -R209.reuse ;  /* 0x0000b400a8947a23 */ /* 0x100fe200000108d1 */
[-C--:B------:R-:W-:Y:S04]  /*10700*/  HMMA.16816.F32 R108, R144, R150.reuse, R108 ;  /* 0x00000096906c723c */ /* 0x080fe8000000186c */
[----:B------:R-:W-:Y:S02]  /*10710*/  MOV R168, R163 ;  /* 0x000000a300a87202 */ /* 0x000fe40000000f00 */
[----:B------:R-:W-:Y:S02]  /*10720*/  MOV R163, R162 ;  /* 0x000000a200a37202 */ /* 0x000fe40000000f00 */
[C---:B------:R-:W-:Y:S04]  /*10730*/  HMMA.16816.F32 R112, R140.reuse, R150, R112 ;  /* 0x000000968c70723c */ /* 0x040fe80000001870 */
[--C-:B--2---:R-:W-:Y:S01]  /*10740*/  FFMA.FTZ R152, R163, c[0x0][0x2d0], -R210.reuse ;  /* 0x0000b400a3987a23 */ /* 0x104fe200000108d2 */
[----:B------:R-:W-:Y:S02]  /*10750*/  MOV R162, R161 ;  /* 0x000000a100a27202 */ /* 0x000fe40000000f00 */
[----:B------:R-:W-:Y:S01]  /*10760*/  MOV R161, R190 ;  /* 0x000000be00a17202 */ /* 0x000fe20000000f00 */
[----:B------:R1:W-:Y:S01]  /*10770*/  MUFU.EX2 R202, R152 ;  /* 0x0000009800ca7308 */ /* 0x0003e20000000800 */
[----:B------:R-:W-:Y:S03]  /*10780*/  MOV R190, R189 ;  /* 0x000000bd00be7202 */ /* 0x000fe60000000f00 */
[----:B------:R-:W-:Y:S02]  /*10790*/  MOV R189, R188 ;  /* 0x000000bc00bd7202 */ /* 0x000fe40000000f00 */
[----:B------:R-:W-:Y:S01]  /*107a0*/  MOV R188, R179 ;  /* 0x000000b300bc7202 */ /* 0x000fe20000000f00 */
[--C-:B------:R-:W-:Y:S01]  /*107b0*/  FFMA.FTZ R171, R190, c[0x0][0x2d0], -R209.reuse ;  /* 0x0000b400beab7a23 */ /* 0x100fe200000108d1 */
[----:B------:R-:W-:Y:S01]  /*107c0*/  MOV R179, R167 ;  /* 0x000000a700b37202 */ /* 0x000fe20000000f00 */
[----:B------:R-:W-:Y:S01]  /*107d0*/  FFMA.FTZ R170, R189, c[0x0][0x2d0], -R209 ;  /* 0x0000b400bdaa7a23 */ /* 0x000fe200000108d1 */
[----:B------:R-:W-:Y:S01]  /*107e0*/  MOV R167, R166 ;  /* 0x000000a600a77202 */ /* 0x000fe20000000f00 */
[--C-:B------:R-:W-:Y:S01]  /*107f0*/  FFMA.FTZ R181, R188, c[0x0][0x2d0], -R3.reuse ;  /* 0x0000b400bcb57a23 */ /* 0x100fe20000010803 */
[----:B------:R-:W-:Y:S01]  /*10800*/  MOV R166, R157 ;  /* 0x0000009d00a67202 */ /* 0x000fe20000000f00 */
[----:B------:R-:W-:Y:S01]  /*10810*/  MUFU.EX2 R171, R171 ;  /* 0x000000ab00ab7308 */ /* 0x000fe20000000800 */
[----:B------:R-:W-:Y:S01]  /*10820*/  MOV R157, R241 ;  /* 0x000000f1009d7202 */ /* 0x000fe20000000f00 */
[--C-:B------:R-:W-:Y:S01]  /*10830*/  FFMA.FTZ R167, R167, c[0x0][0x2d0], -R3.reuse ;  /* 0x0000b400a7a77a23 */ /* 0x100fe20000010803 */
[----:B------:R-:W-:Y:S01]  /*10840*/  MOV R189, R178 ;  /* 0x000000b200bd7202 */ /* 0x000fe20000000f00 */
[--C-:B------:R-:W-:Y:S01]  /*10850*/  FFMA.FTZ R166, R166, c[0x0][0x2d0], -R3.reuse ;  /* 0x0000b400a6a67a23 */ /* 0x100fe20000010803 */
[----:B------:R-:W-:Y:S01]  /*10860*/  MOV R178, R165 ;  /* 0x000000a500b27202 */ /* 0x000fe20000000f00 */
[--C-:B------:R-:W-:Y:S01]  /*10870*/  FFMA.FTZ R179, R179, c[0x0][0x2d0], -R3.reuse ;  /* 0x0000b400b3b37a23 */ /* 0x100fe20000010803 */
[----:B------:R-:W-:Y:S02]  /*10880*/  MOV R165, R164 ;  /* 0x000000a400a57202 */ /* 0x000fe40000000f00 */
[----:B------:R-:W-:Y:S01]  /*10890*/  MOV R164, R159 ;  /* 0x0000009f00a47202 */ /* 0x000fe20000000f00 */
[----:B------:R2:W-:Y:S01]  /*108a0*/  MUFU.EX2 R241, R148 ;  /* 0x0000009400f17308 */ /* 0x0005e20000000800 */
[--C-:B-1----:R-:W-:Y:S01]  /*108b0*/  FFMA.FTZ R152, R162, c[0x0][0x2d0], -R3.reuse ;  /* 0x0000b400a2987a23 */ /* 0x102fe20000010803 */
[----:B------:R-:W-:Y:S01]  /*108c0*/  MOV R190, R154 ;  /* 0x0000009a00be7202 */ /* 0x000fe20000000f00 */
[--C-:B------:R-:W-:Y:S02]  /*108d0*/  FFMA.FTZ R162, R160, c[0x0][0x2d0], -R210.reuse ;  /* 0x0000b400a0a27a23 */ /* 0x100fe400000108d2 */
[--C-:B------:R-:W-:Y:S02]  /*108e0*/  FFMA.FTZ R164, R164, c[0x0][0x2d0], -R210.reuse ;  /* 0x0000b400a4a47a23 */ /* 0x100fe400000108d2 */
[--C-:B------:R-:W-:Y:S02]  /*108f0*/  FFMA.FTZ R165, R165, c[0x0][0x2d0], -R210.reuse ;  /* 0x0000b400a5a57a23 */ /* 0x100fe400000108d2 */
[--C-:B------:R-:W-:Y:S01]  /*10900*/  FFMA.FTZ R178, R178, c[0x0][0x2d0], -R210.reuse ;  /* 0x0000b400b2b27a23 */ /* 0x100fe200000108d2 */
[----:B------:R1:W-:Y:S01]  /*10910*/  MUFU.EX2 R199, R152 ;  /* 0x0000009800c77308 */ /* 0x0003e20000000800 */
[----:B------:R-:W-:Y:S09]  /*10920*/  FFMA.FTZ R160, R189, c[0x0][0x2d0], -R3 ;  /* 0x0000b400bda07a23 */ /* 0x000ff20000010803 */
[----:B------:R-:W-:Y:S01]  /*10930*/  MUFU.EX2 R187, R165 ;  /* 0x000000a500bb7308 */ /* 0x000fe20000000800 */
[--C-:B--2---:R-:W-:Y:S02]  /*10940*/  FFMA.FTZ R148, R168, c[0x0][0x2d0], -R209.reuse ;  /* 0x0000b400a8947a23 */ /* 0x104fe400000108d1 */
[----:B------:R-:W-:Y:S07]  /*10950*/  FFMA.FTZ R168, R234, c[0x0][0x2d0], -R209 ;  /* 0x0000b400eaa87a23 */ /* 0x000fee00000108d1 */
[----:B------:R2:W-:Y:S01]  /*10960*/  MUFU.EX2 R193, R148 ;  /* 0x0000009400c17308 */ /* 0x0005e20000000800 */
[----:B-1----:R-:W-:Y:S01]  /*10970*/  FFMA.FTZ R152, R161, c[0x0][0x2d0], -R3 ;  /* 0x0000b400a1987a23 */ /* 0x002fe20000010803 */
[----:B------:R-:W-:Y:S01]  /*10980*/  MOV R161, R177 ;  /* 0x000000b100a17202 */ /* 0x000fe20000000f00 */
[--C-:B------:R-:W-:Y:S02]  /*10990*/  FFMA.FTZ R177, R231, c[0x0][0x2d0], -R209.reuse ;  /* 0x0000b400e7b17a23 */ /* 0x100fe400000108d1 */
[----:B------:R-:W-:Y:S05]  /*109a0*/  FFMA.FTZ R209, R213, c[0x0][0x2d0], -R209 ;  /* 0x0000b400d5d17a23 */ /* 0x000fea00000108d1 */
[----:B------:R1:W4:Y:S01]  /*109b0*/  MUFU.EX2 R186, R152 ;  /* 0x0000009800ba7308 */ /* 0x0003220000000800 */
[--C-:B------:R-:W-:Y:S02]  /*109c0*/  FFMA.FTZ R163, R161, c[0x0][0x2d0], -R210.reuse ;  /* 0x0000b400a1a37a23 */ /* 0x100fe400000108d2 */
[--C-:B------:R-:W-:Y:S07]  /*109d0*/  FFMA.FTZ R161, R190, c[0x0][0x2d0], -R3.reuse ;  /* 0x0000b400bea17a23 */ /* 0x100fee0000010803 */
[----:B------:R4:W-:Y:S01]  /*109e0*/  MUFU.EX2 R190, R174 ;  /* 0x000000ae00be7308 */ /* 0x0009e20000000800 */
[----:B--2---:R-:W2:Y:S09]  /*109f0*/  LDSM.16.MT88.4 R148, [R239+0x2100] ;  /* 0x00210000ef94783b */ /* 0x004eb20000004200 */
[----:B------:R-:W-:Y:S01]  /*10a00*/  MUFU.EX2 R188, R163 ;  /* 0x000000a300bc7308 */ /* 0x000fe20000000800 */
[--C-:B-1----:R-:W-:Y:S01]  /*10a10*/  FFMA.FTZ R152, R191, c[0x0][0x2d0], -R210.reuse ;  /* 0x0000b400bf987a23 */ /* 0x102fe200000108d2 */
[----:B------:R-:W-:Y:S08]  /*10a20*/  MOV R191, R153 ;  /* 0x0000009900bf7202 */ /* 0x000ff00000000f00 */
[----:B------:R1:W1:Y:S01]  /*10a30*/  MUFU.EX2 R183, R152 ;  /* 0x0000009800b77308 */ /* 0x0002620000000800 */
[--C-:B------:R-:W-:Y:S02]  /*10a40*/  FFMA.FTZ R180, R191, c[0x0][0x2d0], -R210.reuse ;  /* 0x0000b400bfb47a23 */ /* 0x100fe400000108d2 */
[----:B------:R-:W-:Y:S01]  /*10a50*/  FFMA.FTZ R210, R215, c[0x0][0x2d0], -R210 ;  /* 0x0000b400d7d27a23 */ /* 0x000fe200000108d2 */
[----:B----4-:R-:W-:Y:S06]  /*10a60*/  LDSM.16.MT88.4 R172, [R240+0x1900] ;  /* 0x00190000f0ac783b */ /* 0x010fec0000004200 */
[----:B------:R-:W-:Y:S02]  /*10a70*/  MUFU.EX2 R191, R162 ;  /* 0x000000a200bf7308 */ /* 0x000fe40000000800 */
[----:B------:R-:W4:Y:S04]  /*10a80*/  LDL.LU R215, [R1+0x74] ;  /* 0x0000740001d77983 */ /* 0x000f280000300800 */
[----:B------:R-:W4:Y:S04]  /*10a90*/  LDL.LU R213, [R1+0x70] ;  /* 0x0000700001d57983 */ /* 0x000f280000300800 */
[----:B------:R-:W4:Y:S01]  /*10aa0*/  LDL.LU R211, [R1+0x6c] ;  /* 0x00006c0001d37983 */ /* 0x000f220000300800 */
[----:B------:R-:W-:Y:S01]  /*10ab0*/  MUFU.EX2 R189, R161 ;  /* 0x000000a100bd7308 */ /* 0x000fe20000000800 */
[-C--:B--2---:R-:W-:Y:S02]  /*10ac0*/  HMMA.16816.F32 R116, R140, R148.reuse, R116 ;  /* 0x000000948c74723c */ /* 0x084fe40000001874 */
[----:B-1----:R-:W1:Y:S07]  /*10ad0*/  LDSM.16.MT88.4 R152, [R237+0x900] ;  /* 0x00090000ed98783b */ /* 0x002e6e0000004200 */
[----:B------:R2:W-:Y:S01]  /*10ae0*/  MUFU.EX2 R201, R160 ;  /* 0x000000a000c97308 */ /* 0x0005e20000000800 */
[C---:B------:R-:W-:Y:S07]  /*10af0*/  HMMA.16816.F32 R120, R144.reuse, R148, R120 ;  /* 0x000000949078723c */ /* 0x040fee0000001878 */
[--C-:B------:R-:W-:Y:S01]  /*10b00*/  FFMA.FTZ R148, R158, c[0x0][0x2d0], -R3.reuse ;  /* 0x0000b4009e947a23 */ /* 0x100fe20000010803 */
[-C--:B------:R-:W-:Y:S01]  /*10b10*/  HMMA.16816.F32 R124, R144, R150.reuse, R124 ;  /* 0x00000096907c723c */ /* 0x080fe2000000187c */
[----:B------:R-:W-:Y:S03]  /*10b20*/  MUFU.EX2 R185, R167 ;  /* 0x000000a700b97308 */ /* 0x000fe60000000800 */
[----:B---3--:R-:W-:Y:S03]  /*10b30*/  FFMA.FTZ R134, R134, R225, R232 ;  /* 0x000000e186867223 */ /* 0x008fe600000100e8 */
[--C-:B------:R-:W-:Y:S01]  /*10b40*/  FFMA.FTZ R144, R157, c[0x0][0x2d0], -R3.reuse ;  /* 0x0000b4009d907a23 */ /* 0x100fe20000010803 */
[----:B------:R-:W-:Y:S01]  /*10b50*/  HMMA.16816.F32 R128, R140, R150, R128 ;  /* 0x000000968c80723c */ /* 0x000fe20000001880 */
[----:B------:R-:W3:Y:S02]  /*10b60*/  LDSM.16.MT88.4 R156, [R238+0x900] ;  /* 0x00090000ee9c783b */ /* 0x000ee40000004200 */
[----:B------:R1:W-:Y:S01]  /*10b70*/  MUFU.EX2 R195, R148 ;  /* 0x0000009400c37308 */ /* 0x0003e20000000800 */
[----:B------:R-:W-:Y:S01]  /*10b80*/  F2FP.PACK_AB R145, R186, R199 ;  /* 0x000000c7ba91723e */ /* 0x000fe200000000ff */
[----:B------:R-:W-:Y:S01]  /*10b90*/  FFMA.FTZ R3, R135, c[0x0][0x2d0], -R3 ;  /* 0x0000b40087037a23 */ /* 0x000fe20000010803 */
[----:B------:R-:W-:Y:S01]  /*10ba0*/  F2FP.PACK_AB R146, R192, R183 ;  /* 0x000000b7c092723e */ /* 0x000fe200000000ff */
[----:B------:R-:W-:Y:S01]  /*10bb0*/  FADD.FTZ R165, R224, R134 ;  /* 0x00000086e0a57221 */ /* 0x000fe20000010000 */
[----:B------:R-:W-:Y:S01]  /*10bc0*/  F2FP.PACK_AB R140, R236, R200 ;  /* 0x000000c8ec8c723e */ /* 0x000fe200000000ff */
[----:B--2---:R-:W-:Y:S03]  /*10bd0*/  LDSM.16.MT88.4 R160, [R240+0x3100] ;  /* 0x00310000f0a0783b */ /* 0x004fe60000004200 */
[----:B------:R-:W-:Y:S01]  /*10be0*/  F2FP.PACK_AB R141, R196, R243 ;  /* 0x000000f3c48d723e */ /* 0x000fe200000000ff */
[----:B------:R2:W2:Y:S01]  /*10bf0*/  MUFU.EX2 R198, R144 ;  /* 0x0000009000c67308 */ /* 0x0004a20000000800 */
[----:B------:R-:W-:Y:S02]  /*10c00*/  F2FP.PACK_AB R142, R194, R184 ;  /* 0x000000b8c28e723e */ /* 0x000fe400000000ff */
[----:B------:R-:W-:Y:S02]  /*10c10*/  F2FP.PACK_AB R143, R193, R241 ;  /* 0x000000f1c18f723e */ /* 0x000fe400000000ff */
[----:B------:R-:W-:Y:S05]  /*10c20*/  F2FP.PACK_AB R134, R206, R203 ;  /* 0x000000cbce86723e */ /* 0x000fea00000000ff */
[-C--:B-1----:R-:W-:Y:S01]  /*10c30*/  HMMA.16816.F32 R4, R140, R152.reuse, R4 ;  /* 0x000000988c04723c */ /* 0x082fe20000001804 */
[----:B------:R-:W-:Y:S01]  /*10c40*/  MUFU.EX2 R232, R212 ;  /* 0x000000d400e87308 */ /* 0x000fe20000000800 */
[----:B------:R-:W1:Y:S09]  /*10c50*/  LDSM.16.MT88.4 R148, [R240+0x900] ;  /* 0x00090000f094783b */ /* 0x000e720000004200 */
[----:B------:R-:W-:Y:S01]  /*10c60*/  MUFU.EX2 R234, R208 ;  /* 0x000000d000ea7308 */ /* 0x000fe20000000800 */
[----:B--2---:R-:W-:Y:S02]  /*10c70*/  F2FP.PACK_AB R144, R202, R242 ;  /* 0x000000f2ca90723e */ /* 0x004fe400000000ff */
[----:B------:R-:W-:Y:S07]  /*10c80*/  F2FP.PACK_AB R147, R198, R195 ;  /* 0x000000c3c693723e */ /* 0x000fee00000000ff */
[----:B------:R-:W-:Y:S01]  /*10c90*/  MUFU.EX2 R231, R214 ;  /* 0x000000d600e77308 */ /* 0x000fe20000000800 */
[C---:B------:R-:W-:Y:S08]  /*10ca0*/  HMMA.16816.F32 R8, R144.reuse, R152, R8 ;  /* 0x000000989008723c */ /* 0x040ff00000001808 */
[-C--:B------:R-:W-:Y:S01]  /*10cb0*/  HMMA.16816.F32 R12, R144, R154.reuse, R12 ;  /* 0x0000009a900c723c */ /* 0x080fe2000000180c */
[----:B------:R-:W-:Y:S07]  /*10cc0*/  MUFU.EX2 R230, R209 ;  /* 0x000000d100e67308 */ /* 0x000fee0000000800 */
[C---:B------:R-:W-:Y:S01]  /*10cd0*/  HMMA.16816.F32 R16, R140.reuse, R154, R16 ;  /* 0x0000009a8c10723c */ /* 0x040fe20000001810 */
[----:B------:R-:W2:Y:S02]  /*10ce0*/  LDSM.16.MT88.4 R152, [R239+0x900] ;  /* 0x00090000ef98783b */ /* 0x000ea40000004200 */
[----:B------:R-:W-:Y:S05]  /*10cf0*/  MUFU.EX2 R225, R210 ;  /* 0x000000d200e17308 */ /* 0x000fea0000000800 */
[-C--:B---3--:R-:W-:Y:S05]  /*10d00*/  HMMA.16816.F32 R20, R140, R156.reuse, R20 ;  /* 0x0000009c8c14723c */ /* 0x088fea0000001814 */
[----:B------:R-:W-:Y:S03]  /*10d10*/  MUFU.EX2 R204, R164 ;  /* 0x000000a400cc7308 */ /* 0x000fe60000000800 */
[C---:B------:R-:W-:Y:S07]  /*10d20*/  HMMA.16816.F32 R24, R144.reuse, R156, R24 ;  /* 0x0000009c9018723c */ /* 0x040fee0000001818 */
[----:B------:R-:W-:Y:S01]  /*10d30*/  MUFU.EX2 R205, R166 ;  /* 0x000000a600cd7308 */ /* 0x000fe20000000800 */
[-C--:B------:R-:W-:Y:S08]  /*10d40*/  HMMA.16816.F32 R28, R144, R158.reuse, R28 ;  /* 0x0000009e901c723c */ /* 0x080ff0000000181c */
[C---:B------:R-:W-:Y:S01]  /*10d50*/  HMMA.16816.F32 R32, R140.reuse, R158, R32 ;  /* 0x0000009e8c20723c */ /* 0x040fe20000001820 */
[----:B------:R3:W-:Y:S07]  /*10d60*/  MUFU.EX2 R166, R176 ;  /* 0x000000b000a67308 */ /* 0x0007ee0000000800 */
[-C--:B-1----:R-:W-:Y:S03]  /*10d70*/  HMMA.16816.F32 R36, R140, R148.reuse, R36 ;  /* 0x000000948c24723c */ /* 0x082fe60000001824 */
[----:B------:R1:W-:Y:S05]  /*10d80*/  MUFU.EX2 R167, R177 ;  /* 0x000000b100a77308 */ /* 0x0003ea0000000800 */
[C---:B------:R-:W-:Y:S05]  /*10d90*/  HMMA.16816.F32 R40, R144.reuse, R148, R40 ;  /* 0x000000949028723c */ /* 0x040fea0000001828 */
[----:B------:R2:W-:Y:S03]  /*10da0*/  MUFU.EX2 R229, R178 ;  /* 0x000000b200e57308 */ /* 0x0005e60000000800 */
[-C--:B------:R-:W-:Y:S04]  /*10db0*/  HMMA.16816.F32 R44, R144, R150.reuse, R44 ;  /* 0x00000096902c723c */ /* 0x080fe8000000182c */
[----:B---3--:R-:W-:Y:S03]  /*10dc0*/  MOV R176, R187 ;  /* 0x000000bb00b07202 */ /* 0x008fe60000000f00 */
[----:B------:R-:W-:Y:S01]  /*10dd0*/  MUFU.EX2 R170, R170 ;  /* 0x000000aa00aa7308 */ /* 0x000fe20000000800 */
[C---:B------:R-:W-:Y:S01]  /*10de0*/  HMMA.16816.F32 R48, R140.reuse, R150, R48 ;  /* 0x000000968c30723c */ /* 0x040fe20000001830 */
[----:B------:R-:W3:Y:S03]  /*10df0*/  LDSM.16.MT88.4 R148, [R237+0x2900] ;  /* 0x00290000ed94783b */ /* 0x000ee60000004200 */
[----:B-1----:R-:W-:Y:S04]  /*10e00*/  MOV R177, R186 ;  /* 0x000000ba00b17202 */ /* 0x002fe80000000f00 */
[-C--:B--2---:R-:W-:Y:S01]  /*10e10*/  HMMA.16816.F32 R52, R140, R152.reuse, R52 ;  /* 0x000000988c34723c */ /* 0x084fe20000001834 */
[----:B------:R-:W1:Y:S03]  /*10e20*/  MUFU.EX2 R207, R168 ;  /* 0x000000a800cf7308 */ /* 0x000e660000000800 */
[----:B------:R-:W-:Y:S04]  /*10e30*/  MOV R178, R185 ;  /* 0x000000b900b27202 */ /* 0x000fe80000000f00 */
[C---:B------:R-:W-:Y:S03]  /*10e40*/  HMMA.16816.F32 R56, R144.reuse, R152, R56 ;  /* 0x000000989038723c */ /* 0x040fe60000001838 */
[----:B------:R-:W-:Y:S05]  /*10e50*/  MUFU.EX2 R168, R226 ;  /* 0x000000e200a87308 */ /* 0x000fea0000000800 */
[-C--:B------:R-:W-:Y:S05]  /*10e60*/  HMMA.16816.F32 R60, R144, R154.reuse, R60 ;  /* 0x0000009a903c723c */ /* 0x080fea000000183c */
[----:B------:R-:W-:Y:S03]  /*10e70*/  MUFU.EX2 R226, R181 ;  /* 0x000000b500e27308 */ /* 0x000fe60000000800 */
[C---:B------:R-:W-:Y:S01]  /*10e80*/  HMMA.16816.F32 R64, R140.reuse, R154, R64 ;  /* 0x0000009a8c40723c */ /* 0x040fe20000001840 */
[----:B------:R-:W2:Y:S03]  /*10e90*/  LDSM.16.MT88.4 R152, [R238+0x2900] ;  /* 0x00290000ee98783b */ /* 0x000ea60000004200 */
[----:B-1----:R-:W-:Y:S03]  /*10ea0*/  F2FP.PACK_AB R135, R207, R169 ;  /* 0x000000a9cf87723e */ /* 0x002fe600000000ff */
[----:B------:R-:W-:Y:S01]  /*10eb0*/  MUFU.EX2 R224, R182 ;  /* 0x000000b600e07308 */ /* 0x000fe20000000800 */
[-C--:B---3--:R-:W-:Y:S08]  /*10ec0*/  HMMA.16816.F32 R68, R140, R148.reuse, R68 ;  /* 0x000000948c44723c */ /* 0x088ff00000001844 */
[C---:B------:R-:W-:Y:S01]  /*10ed0*/  HMMA.16816.F32 R72, R144.reuse, R148, R72 ;  /* 0x000000949048723c */ /* 0x040fe20000001848 */
[----:B------:R-:W1:Y:S07]  /*10ee0*/  MUFU.EX2 R228, R180 ;  /* 0x000000b400e47308 */ /* 0x000e6e0000000800 */
[-C--:B------:R-:W-:Y:S03]  /*10ef0*/  HMMA.16816.F32 R76, R144, R150.reuse, R76 ;  /* 0x00000096904c723c */ /* 0x080fe6000000184c */
[----:B------:R-:W3:Y:S05]  /*10f00*/  MUFU.EX2 R227, R179 ;  /* 0x000000b300e37308 */ /* 0x000eea0000000800 */
[C---:B------:R-:W-:Y:S01]  /*10f10*/  HMMA.16816.F32 R80, R140.reuse, R150, R80 ;  /* 0x000000968c50723c */ /* 0x040fe20000001850 */
[----:B------:R-:W1:Y:S07]  /*10f20*/  LDSM.16.MT88.4 R148, [R240+0x2900] ;  /* 0x00290000f094783b */ /* 0x000e6e0000004200 */
        /* <DEDUP_REMOVED lines=10> */
[-C--:B--2---:R-:W-:Y:S04]  /*10fd0*/  HMMA.16816.F32 R116, R140, R152.reuse, R116 ;  /* 0x000000988c74723c */ /* 0x084fe80000001874 */
[----:B----4-:R-:W-:Y:S01]  /*10fe0*/  FFMA.FTZ R156, R133, R215, R220 ;  /* 0x000000d7859c7223 */ /* 0x010fe200000100dc */
[----:B------:R-:W-:Y:S01]  /*10ff0*/  F2FP.PACK_AB R133, R170, R171 ;  /* 0x000000abaa85723e */ /* 0x000fe200000000ff */
[----:B------:R-:W-:Y:S01]  /*11000*/  FFMA.FTZ R136, R132, R213, R221 ;  /* 0x000000d584887223 */ /* 0x000fe200000100dd */
[----:B------:R-:W-:Y:S01]  /*11010*/  F2FP.PACK_AB R132, R190, R197 ;  /* 0x000000c5be84723e */ /* 0x000fe200000000ff */
[C---:B------:R-:W-:Y:S01]  /*11020*/  HMMA.16816.F32 R120, R144.reuse, R152, R120 ;  /* 0x000000989078723c */ /* 0x040fe20000001878 */
[----:B------:R-:W-:Y:S03]  /*11030*/  LDSM.16.MT88.4 R212, [R238+0x3900] ;  /* 0x00390000eed4783b */ /* 0x000fe60000004200 */
[----:B------:R-:W-:Y:S02]  /*11040*/  FADD.FTZ R164, R223, R156 ;  /* 0x0000009cdfa47221 */ /* 0x000fe40000010000 */
[----:B------:R-:W-:Y:S01]  /*11050*/  FFMA.FTZ R0, R0, R211, R216 ;  /* 0x000000d300007223 */ /* 0x000fe200000100d8 */
[----:B------:R-:W-:Y:S01]  /*11060*/  MOV R216, R184 ;  /* 0x000000b800d87202 */ /* 0x000fe20000000f00 */
[-C--:B------:R-:W-:Y:S01]  /*11070*/  HMMA.16816.F32 R124, R144, R154.reuse, R124 ;  /* 0x0000009a907c723c */ /* 0x080fe2000000187c */
[----:B------:R-:W2:Y:S01]  /*11080*/  LDSM.16.MT88.4 R144, [R238+0x1100] ;  /* 0x00110000ee90783b */ /* 0x000ea20000004200 */
[----:B------:R4:W2:Y:S02]  /*11090*/  MUFU.EX2 R223, R3 ;  /* 0x0000000300df7308 */ /* 0x0008a40000000800 */
[----:B------:R-:W-:Y:S02]  /*110a0*/  FADD.FTZ R0, R217, R0 ;  /* 0x00000000d9007221 */ /* 0x000fe40000010000 */
[----:B------:R-:W-:Y:S02]  /*110b0*/  FADD.FTZ R136, R222, R136 ;  /* 0x00000088de887221 */ /* 0x000fe40000010000 */
[----:B------:R-:W-:Y:S01]  /*110c0*/  HMMA.16816.F32 R128, R140, R154, R128 ;  /* 0x0000009a8c80723c */ /* 0x000fe20000001880 */
[----:B------:R-:W2:Y:S03]  /*110d0*/  LDSM.16.MT88.4 R152, [R240+0x1100] ;  /* 0x00110000f098783b */ /* 0x000ea60000004200 */
[----:B------:R-:W-:Y:S02]  /*110e0*/  FADD.FTZ R136, R247, R136 ;  /* 0x00000088f7887221 */ /* 0x000fe40000010000 */
[----:B------:R-:W-:Y:S01]  /*110f0*/  FADD.FTZ R0, R219, R0 ;  /* 0x00000000db007221 */ /* 0x000fe20000010000 */
[----:B------:R-:W-:Y:S01]  /*11100*/  F2FP.PACK_AB R142, R187, R204 ;  /* 0x000000ccbb8e723e */ /* 0x000fe200000000ff */
[----:B------:R-:W-:Y:S01]  /*11110*/  FADD.FTZ R220, R244, R136 ;  /* 0x00000088f4dc7221 */ /* 0x000fe20000010000 */
[-C--:B-1----:R-:W-:Y:S01]  /*11120*/  HMMA.16816.F32 R4, R132, R148.reuse, R4 ;  /* 0x000000948404723c */ /* 0x082fe20000001804 */
[----:B------:R-:W-:Y:S04]  /*11130*/  LDSM.16.MT88.4 R156, [R237+0x3100] ;  /* 0x00310000ed9c783b */ /* 0x000fe80000004200 */
[----:B------:R-:W-:Y:S01]  /*11140*/  F2FP.PACK_AB R143, R185, R205 ;  /* 0x000000cdb98f723e */ /* 0x000fe200000000ff */
[----:B------:R-:W-:Y:S01]  /*11150*/  FADD.FTZ R136, R218, R0 ;  /* 0x00000000da887221 */ /* 0x000fe20000010000 */
[----:B------:R-:W-:Y:S02]  /*11160*/  F2FP.PACK_AB R140, R191, R188 ;  /* 0x000000bcbf8c723e */ /* 0x000fe400000000ff */
[----:B------:R-:W-:Y:S01]  /*11170*/  F2FP.PACK_AB R141, R201, R189 ;  /* 0x000000bdc98d723e */ /* 0x000fe200000000ff */
[----:B------:R-:W-:Y:S02]  /*11180*/  LDSM.16.MT88.4 R184, [R239+0x1900] ;  /* 0x00190000efb8783b */ /* 0x000fe40000004200 */
[----:B------:R-:W-:Y:S01]  /*11190*/  MOV R0, R216 ;  /* 0x000000d800007202 */ /* 0x000fe20000000f00 */
[----:B----4-:R-:W-:Y:S03]  /*111a0*/  FADD.FTZ R3, R248, R164 ;  /* 0x000000a4f8037221 */ /* 0x010fe60000010000 */
[C---:B------:R-:W-:Y:S02]  /*111b0*/  HMMA.16816.F32 R8, R140.reuse, R148, R8 ;  /* 0x000000948c08723c */ /* 0x040fe40000001808 */
[----:B------:R-:W-:Y:S02]  /*111c0*/  LDSM.16.MT88.4 R208, [R237+0x3900] ;  /* 0x00390000edd0783b */ /* 0x000fe40000004200 */
[----:B------:R-:W-:Y:S01]  /*111d0*/  FADD.FTZ R221, R245, R3 ;  /* 0x00000003f5dd7221 */ /* 0x000fe20000010000 */
[----:B------:R-:W-:Y:S03]  /*111e0*/  MOV R3, R200 ;  /* 0x000000c800037202 */ /* 0x000fe60000000f00 */
[-C--:B------:R-:W-:Y:S02]  /*111f0*/  HMMA.16816.F32 R12, R140, R150.reuse, R12 ;  /* 0x000000968c0c723c */ /* 0x080fe4000000180c */
[----:B------:R-:W-:Y:S06]  /*11200*/  LDSM.16.MT88.4 R216, [R240+0x3900] ;  /* 0x00390000f0d8783b */ /* 0x000fec0000004200 */
[C---:B------:R-:W-:Y:S02]  /*11210*/  HMMA.16816.F32 R16, R132.reuse, R150, R16 ;  /* 0x000000968410723c */ /* 0x040fe40000001810 */
[----:B------:R-:W1:Y:S06]  /*11220*/  LDSM.16.MT88.4 R148, [R239+0x1100] ;  /* 0x00110000ef94783b */ /* 0x000e6c0000004200 */
[-C--:B--2---:R-:W-:Y:S08]  /*11230*/  HMMA.16816.F32 R20, R132, R144.reuse, R20 ;  /* 0x000000908414723c */ /* 0x084ff00000001814 */
        /* <DEDUP_REMOVED lines=8> */
[----:B------:R-:W4:Y:S07]  /*112c0*/  LDSM.16.MT88.4 R152, [R239+0x3100] ;  /* 0x00310000ef98783b */ /* 0x000f2e0000004200 */
        /* <DEDUP_REMOVED lines=22> */
[----:B------:R-:W-:Y:S01]  /*11430*/  FADD.FTZ R3, R236, R3 ;  /* 0x00000003ec037221 */ /* 0x000fe20000010000 */
[----:B------:R2:W5:Y:S03]  /*11440*/  LDL.LU R244, [R1+0xa0] ;  /* 0x0000a00001f47983 */ /* 0x0005660000300800 */
[C---:B------:R-:W-:Y:S08]  /*11450*/  HMMA.16816.F32 R104, R140.reuse, R160, R104 ;  /* 0x000000a08c68723c */ /* 0x040ff00000001868 */
[-C--:B------:R-:W-:Y:S08]  /*11460*/  HMMA.16816.F32 R108, R140, R162.reuse, R108 ;  /* 0x000000a28c6c723c */ /* 0x080ff0000000186c */
[C---:B------:R-:W-:Y:S01]  /*11470*/  HMMA.16816.F32 R112, R132.reuse, R162, R112 ;  /* 0x000000a28470723c */ /* 0x040fe20000001870 */
[----:B------:R-:W1:Y:S07]  /*11480*/  LDSM.16.MT88.4 R160, [R238+0x1900] ;  /* 0x00190000eea0783b */ /* 0x000e6e0000004200 */
[-C--:B----4-:R-:W-:Y:S08]  /*11490*/  HMMA.16816.F32 R116, R132, R152.reuse, R116 ;  /* 0x000000988474723c */ /* 0x090ff00000001874 */
[C---:B------:R-:W-:Y:S08]  /*114a0*/  HMMA.16816.F32 R120, R140.reuse, R152, R120 ;  /* 0x000000988c78723c */ /* 0x040ff00000001878 */
[-C--:B------:R-:W-:Y:S07]  /*114b0*/  HMMA.16816.F32 R124, R140, R154.reuse, R124 ;  /* 0x0000009a8c7c723c */ /* 0x080fee000000187c */
[----:B------:R-:W-:Y:S01]  /*114c0*/  F2FP.PACK_AB R140, R228, R229 ;  /* 0x000000e5e48c723e */ /* 0x000fe200000000ff */
[----:B------:R-:W-:Y:S04]  /*114d0*/  HMMA.16816.F32 R128, R132, R154, R128 ;  /* 0x0000009a8480723c */ /* 0x000fe80000001880 */
[----:B---3--:R-:W-:Y:S02]  /*114e0*/  F2FP.PACK_AB R141, R226, R227 ;  /* 0x000000e3e28d723e */ /* 0x008fe400000000ff */
[----:B------:R-:W-:Y:S02]  /*114f0*/  F2FP.PACK_AB R142, R225, R233 ;  /* 0x000000e9e18e723e */ /* 0x000fe400000000ff */
[----:B------:R-:W-:Y:S04]  /*11500*/  F2FP.PACK_AB R132, R168, R166 ;  /* 0x000000a6a884723e */ /* 0x000fe800000000ff */
[----:B------:R-:W-:Y:S02]  /*11510*/  F2FP.PACK_AB R133, R235, R167 ;  /* 0x000000a7eb85723e */ /* 0x000fe400000000ff */
[----:B------:R-:W-:Y:S02]  /*11520*/  F2FP.PACK_AB R134, R234, R232 ;  /* 0x000000e8ea86723e */ /* 0x000fe400000000ff */
[----:B------:R-:W-:Y:S02]  /*11530*/  F2FP.PACK_AB R135, R230, R231 ;  /* 0x000000e7e687723e */ /* 0x000fe400000000ff */
[----:B------:R-:W-:Y:S05]  /*11540*/  F2FP.PACK_AB R143, R223, R224 ;  /* 0x000000e0df8f723e */ /* 0x000fea00000000ff */
[-C--:B-1----:R-:W-:Y:S01]  /*11550*/  HMMA.16816.F32 R144, R132, R148.reuse, R4 ;  /* 0x000000948490723c */ /* 0x082fe20000001804 */
[----:B------:R-:W1:Y:S07]  /*11560*/  LDSM.16.MT88.4 R4, [R239+0x3900] ;  /* 0x00390000ef04783b */ /* 0x000e6e0000004200 */
[C---:B------:R-:W-:Y:S07]  /*11570*/  HMMA.16816.F32 R156, R140.reuse, R148, R8 ;  /* 0x000000948c9c723c */ /* 0x040fee0000001808 */
[----:B------:R-:W-:Y:S02]  /*11580*/  MOV R10, R167 ;  /* 0x000000a7000a7202 */ /* 0x000fe40000000f00 */
[----:B------:R-:W-:Y:S02]  /*11590*/  MOV R9, R166 ;  /* 0x000000a600097202 */ /* 0x000fe40000000f00 */
[-C--:B------:R-:W-:Y:S03]  /*115a0*/  HMMA.16816.F32 R164, R140, R150.reuse, R12 ;  /* 0x000000968ca4723c */ /* 0x080fe6000000180c */
        /* <DEDUP_REMOVED lines=12> */
[----:B------:R-:W-:Y:S02]  /*11670*/  MOV R20, R191 ;  /* 0x000000bf00147202 */ /* 0x000fe40000000f00 */
[----:B------:R-:W-:Y:S02]  /*11680*/  MOV R23, R169 ;  /* 0x000000a900177202 */ /* 0x000fe40000000f00 */
[----:B------:R-:W-:Y:S04]  /*11690*/  MOV R26, R190 ;  /* 0x000000be001a7202 */ /* 0x000fe80000000f00 */
        /* <DEDUP_REMOVED lines=9> */
[-C--:B------:R-:W-:Y:S04]  /*11730*/  HMMA.16816.F32 R168, R132, R172.reuse, R36 ;  /* 0x000000ac84a8723c */ /* 0x080fe80000001824 */
[----:B------:R-:W-:Y:S02]  /*11740*/  MOV R28, R198 ;  /* 0x000000c6001c7202 */ /* 0x000fe40000000f00 */
[----:B------:R-:W-:Y:S02]  /*11750*/  MOV R35, R192 ;  /* 0x000000c000237202 */ /* 0x000fe40000000f00 */
[----:B------:R-:W-:Y:S04]  /*11760*/  MOV R34, R193 ;  /* 0x000000c100227202 */ /* 0x000fe80000000f00 */
[----:B------:R-:W-:Y:S02]  /*11770*/  MOV R16, R204 ;  /* 0x000000cc00107202 */ /* 0x000fe40000000f00 */
[----:B------:R-:W-:Y:S02]  /*11780*/  MOV R22, R203 ;  /* 0x000000cb00167202 */ /* 0x000fe40000000f00 */
[----:B------:R-:W-:Y:S02]  /*11790*/  MOV R21, R201 ;  /* 0x000000c900157202 */ /* 0x000fe40000000f00 */
        /* <DEDUP_REMOVED lines=41> */
[----:B------:R-:W-:Y:S01]  /*11a30*/  MOV R9, R10 ;  /* 0x0000000a00097202 */ /* 0x000fe20000000f00 */
[-C--:B------:R-:W-:Y:S03]  /*11a40*/  HMMA.16816.F32 R92, R140, R214.reuse, R92 ;  /* 0x000000d68c5c723c */ /* 0x080fe6000000185c */
[----:B------:R-:W-:Y:S01]  /*11a50*/  MOV R10, R0 ;  /* 0x00000000000a7202 */ /* 0x000fe20000000f00 */
[----:B------:R-:W-:Y:S01]  /*11a60*/  FADD.FTZ R0, R243, R221 ;  /* 0x000000ddf3007221 */ /* 0x000fe20000010000 */
[----:B------:R-:W-:Y:S01]  /*11a70*/  MOV R37, R29 ;  /* 0x0000001d00257202 */ /* 0x000fe20000000f00 */
[----:B------:R2:W5:Y:S01]  /*11a80*/  LDL.LU R243, [R1+0x9c] ;  /* 0x00009c0001f37983 */ /* 0x0005620000300800 */
[----:B------:R-:W-:Y:S01]  /*11a90*/  MOV R29, R30 ;  /* 0x0000001e001d7202 */ /* 0x000fe20000000f00 */
[----:B------:R-:W-:Y:S01]  /*11aa0*/  FADD.FTZ R10, R10, R3 ;  /* 0x000000030a0a7221 */ /* 0x000fe20000010000 */
[----:B------:R-:W-:Y:S01]  /*11ab0*/  MOV R30, R31 ;  /* 0x0000001f001e7202 */ /* 0x000fe20000000f00 */
[C---:B------:R-:W-:Y:S04]  /*11ac0*/  HMMA.16816.F32 R96, R132.reuse, R214, R96 ;  /* 0x000000d68460723c */ /* 0x040fe80000001860 */
[----:B------:R-:W-:Y:S01]  /*11ad0*/  FADD.FTZ R3, R39, R11 ;  /* 0x0000000b27037221 */ /* 0x000fe20000010000 */
[----:B------:R-:W-:Y:S02]  /*11ae0*/  MOV R31, R24 ;  /* 0x00000018001f7202 */ /* 0x000fe40000000f00 */
[----:B------:R-:W-:Y:S01]  /*11af0*/  MOV R24, R25 ;  /* 0x0000001900187202 */ /* 0x000fe20000000f00 */
[-C--:B------:R-:W-:Y:S04]  /*11b00*/  HMMA.16816.F32 R100, R132, R216.reuse, R100 ;  /* 0x000000d88464723c */ /* 0x080fe80000001864 */
[----:B------:R-:W-:Y:S02]  /*11b10*/  MOV R25, R26 ;  /* 0x0000001a00197202 */ /* 0x000fe40000000f00 */
[----:B------:R-:W-:Y:S02]  /*11b20*/  MOV R26, R27 ;  /* 0x0000001b001a7202 */ /* 0x000fe40000000f00 */
[----:B------:R-:W-:Y:S01]  /*11b30*/  MOV R27, R20 ;  /* 0x00000014001b7202 */ /* 0x000fe20000000f00 */
[C---:B------:R-:W-:Y:S04]  /*11b40*/  HMMA.16816.F32 R104, R140.reuse, R216, R104 ;  /* 0x000000d88c68723c */ /* 0x040fe80000001868 */
[----:B------:R-:W-:Y:S02]  /*11b50*/  MOV R20, R21 ;  /* 0x0000001500147202 */ /* 0x000fe40000000f00 */
[----:B------:R-:W-:Y:S02]  /*11b60*/  MOV R21, R22 ;  /* 0x0000001600157202 */ /* 0x000fe40000000f00 */
[----:B------:R-:W-:Y:S01]  /*11b70*/  MOV R22, R23 ;  /* 0x0000001700167202 */ /* 0x000fe20000000f00 */
[-C--:B------:R-:W-:Y:S03]  /*11b80*/  HMMA.16816.F32 R108, R140, R218.reuse, R108 ;  /* 0x000000da8c6c723c */ /* 0x080fe6000000186c */
[----:B------:R-:W-:Y:S02]  /*11b90*/  MOV R23, R16 ;  /* 0x0000001000177202 */ /* 0x000fe40000000f00 */
[----:B------:R-:W-:Y:S02]  /*11ba0*/  MOV R16, R17 ;  /* 0x0000001100107202 */ /* 0x000fe40000000f00 */
[----:B------:R-:W-:Y:S01]  /*11bb0*/  MOV R17, R18 ;  /* 0x0000001200117202 */ /* 0x000fe20000000f00 */
[C---:B------:R-:W-:Y:S04]  /*11bc0*/  HMMA.16816.F32 R112, R132.reuse, R218, R112 ;  /* 0x000000da8470723c */ /* 0x040fe80000001870 */
[----:B------:R-:W-:Y:S02]  /*11bd0*/  MOV R18, R19 ;  /* 0x0000001300127202 */ /* 0x000fe40000000f00 */
[----:B------:R-:W-:Y:S02]  /*11be0*/  MOV R19, R13 ;  /* 0x0000000d00137202 */ /* 0x000fe40000000f00 */
[----:B------:R-:W-:Y:S01]  /*11bf0*/  MOV R13, R14 ;  /* 0x0000000e000d7202 */ /* 0x000fe20000000f00 */
[-C--:B-1----:R-:W-:Y:S03]  /*11c00*/  HMMA.16816.F32 R116, R132, R4.reuse, R116 ;  /* 0x000000048474723c */ /* 0x082fe60000001874 */
[----:B------:R-:W-:Y:S01]  /*11c10*/  MOV R14, R9 ;  /* 0x00000009000e7202 */ /* 0x000fe20000000f00 */
[----:B------:R-:W-:Y:S01]  /*11c20*/  FADD.FTZ R9, R242, R220 ;  /* 0x000000dcf2097221 */ /* 0x000fe20000010000 */
[----:B------:R-:W-:Y:S01]  /*11c30*/  MOV R36, R37 ;  /* 0x0000002500247202 */ /* 0x000fe20000000f00 */
[----:B------:R2:W5:Y:S01]  /*11c40*/  LDL.LU R242, [R1+0x98] ;  /* 0x0000980001f27983 */ /* 0x0005620000300800 */
[----:B------:R-:W-:Y:S01]  /*11c50*/  MOV R37, R241 ;  /* 0x000000f100257202 */ /* 0x000fe20000000f00 */
[----:B------:R-:W-:Y:S01]  /*11c60*/  FADD.FTZ R12, R12, R9 ;  /* 0x000000090c0c7221 */ /* 0x000fe20000010000 */
[C---:B------:R-:W-:Y:S01]  /*11c70*/  HMMA.16816.F32 R120, R140.reuse, R4, R120 ;  /* 0x000000048c78723c */ /* 0x040fe20000001878 */
[----:B------:R2:W5:Y:S03]  /*11c80*/  LDL.LU R241, [R1+0x94] ;  /* 0x0000940001f17983 */ /* 0x0005660000300800 */
[----:B------:R-:W-:Y:S01]  /*11c90*/  FADD.FTZ R0, R36, R0 ;  /* 0x0000000024007221 */ /* 0x000fe20000010000 */
[----:B------:R2:W5:Y:S01]  /*11ca0*/  LDL.LU R236, [R1+0x90] ;  /* 0x0000900001ec7983 */ /* 0x0005620000300800 */
[----:B------:R-:W-:Y:S02]  /*11cb0*/  FADD.FTZ R8, R38, R12 ;  /* 0x0000000c26087221 */ /* 0x000fe40000010000 */
[----:B------:R-:W-:Y:S01]  /*11cc0*/  FADD.FTZ R9, R37, R0 ;  /* 0x0000000025097221 */ /* 0x000fe20000010000 */
[-C--:B------:R-:W-:Y:S03]  /*11cd0*/  HMMA.16816.F32 R124, R140, R6.reuse, R124 ;  /* 0x000000068c7c723c */ /* 0x080fe6000000187c */
[----:B------:R-:W-:Y:S02]  /*11ce0*/  FADD.FTZ R0, R32, R10 ;  /* 0x0000000a20007221 */ /* 0x000fe40000010000 */
[----:B------:R-:W-:Y:S02]  /*11cf0*/  FADD.FTZ R12, R33, R9 ;  /* 0x00000009210c7221 */ /* 0x000fe40000010000 */
[----:B------:R-:W-:Y:S01]  /*11d00*/  FADD.FTZ R11, R34, R8 ;  /* 0x00000008220b7221 */ /* 0x000fe20000010000 */
[----:B------:R-:W-:Y:S04]  /*11d10*/  HMMA.16816.F32 R128, R132, R6, R128 ;  /* 0x000000068480723c */ /* 0x000fe80000001880 */
[----:B------:R-:W-:Y:S01]  /*11d20*/  FADD.FTZ R9, R28, R0 ;  /* 0x000000001c097221 */ /* 0x000fe20000010000 */
[-C--:B------:R-:W-:Y:S01]  /*11d30*/  MOV R140, R2.reuse ;  /* 0x00000002008c7202 */ /* 0x080fe20000000f00 */
[----:B------:R-:W-:Y:S01]  /*11d40*/  FADD.FTZ R10, R35, R3 ;  /* 0x00000003230a7221 */ /* 0x000fe20000010000 */
[----:B------:R-:W-:Y:S01]  /*11d50*/  MOV R134, R2 ;  /* 0x0000000200867202 */ /* 0x000fe20000000f00 */
[----:B------:R-:W-:Y:S01]  /*11d60*/  FADD.FTZ R8, R29, R12 ;  /* 0x0000000c1d087221 */ /* 0x000fe20000010000 */
[----:B------:R-:W-:Y:S03]  /*11d70*/  MOV R2, R139 ;  /* 0x0000008b00027202 */ /* 0x000fe60000000f00 */
        /* <DEDUP_REMOVED lines=37> */
.L_x_1796:
        /* <DEDUP_REMOVED lines=185> */
.L_x_1776:
        /* <DEDUP_REMOVED lines=197> */
.L_x_1801:
        /* <DEDUP_REMOVED lines=13> */
[----:B------:R-:W-:Y:S01]  /*13880*/  UMOV UR19, UR11 ;  /* 0x0000000b00137c82 */ /* 0x000fe20008000000 */
[C---:B------:R-:W-:Y:S01]  /*13890*/  LOP3.LUT R3, R0.reuse, 0x1ffffffe, RZ, 0xc0, !PT ;  /* 0x1ffffffe00037812 */ /* 0x040fe200078ec0ff */
[----:B------:R-:W-:Y:S01]  /*138a0*/  IMAD.SHL.U32 R0, R0, 0x20, RZ ;  /* 0x0000002000007824 */ /* 0x000fe200078e00ff */
        /* <DEDUP_REMOVED lines=8> */
[-C--:B------:R-:W-:Y:S01]  /*13930*/  LEA.HI R7, R65, R66.reuse, RZ, 0x3 ;  /* 0x0000004241077211 */ /* 0x080fe200078f18ff */
[----:B------:R-:W-:Y:S01]  /*13940*/  IMAD R0, R4, 0x8, R0 ;  /* 0x0000000804007824 */ /* 0x000fe200078e0200 */
[----:B------:R-:W-:Y:S01]  /*13950*/  UIMAD UR6, UR9, UR5, UR6 ;  /* 0x00000005090672a4 */ /* 0x000fe2000f8e0206 */
[----:B------:R-:W-:Y:S01]  /*13960*/  IMAD R15, R2, 0x10, R3 ;  /* 0x00000010020f7824 */ /* 0x000fe200078e0203 */
[----:B------:R-:W-:Y:S01]  /*13970*/  USEL UR13, UR13, URZ, !UP1 ;  /* 0x0000003f0d0d7287 */ /* 0x000fe2000c800000 */
[----:B------:R-:W-:Y:S01]  /*13980*/  LOP3.LUT R6, R7, 0xfffffff8, RZ, 0xc0, !PT ;  /* 0xfffffff807067812 */ /* 0x000fe200078ec0ff */
[----:B------:R-:W-:Y:S01]  /*13990*/  ULDC.64 UR4, c[0x0][0x498] ;  /* 0x0001260000047ab9 */ /* 0x000fe20000000a00 */
[----:B------:R-:W-:Y:S01]  /*139a0*/  IMAD.IADD R2, R15, 0x1, R0 ;  /* 0x000000010f027824 */ /* 0x000fe200078e0200 */
[----:B------:R-:W-:Y:S01]  /*139b0*/  UIMAD UR16, UR12, UR4, URZ ;  /* 0x000000040c1072a4 */ /* 0x000fe2000f8e023f */
[----:B------:R-:W-:Y:S01]  /*139c0*/  SHF.R.S32.HI R19, RZ, 0x3, R7 ;  /* 0x00000003ff137819 */ /* 0x000fe20000011407 */
[----:B------:R-:W-:Y:S01]  /*139d0*/  UIADD3 UR19, UR19, UR6, URZ ;  /* 0x0000000613137290 */ /* 0x000fe2000fffe03f */
[----:B-1----:R-:W-:Y:S01]  /*139e0*/  IMAD R2, R76, 0x80, R2 ;  /* 0x000000804c027824 */ /* 0x002fe200078e0202 */
[----:B------:R-:W-:Y:S01]  /*139f0*/  UIMAD UR16, UR13, UR5, UR16 ;  /* 0x000000050d1072a4 */ /* 0x000fe2000f8e0210 */
[----:B------:R-:W-:Y:S01]  /*13a00*/  IMAD.IADD R6, R66, 0x1, -R6 ;  /* 0x0000000142067824 */ /* 0x000fe200078e0a06 */
[----:B------:R-:W-:Y:S01]  /*13a10*/  UIMAD.WIDE.U32 UR18, UR13, UR4, UR18 ;  /* 0x000000040d1272a5 */ /* 0x000fe2000f8e0012 */
[----:B------:R-:W-:Y:S01]  /*13a20*/  @P2 IMAD.HI.U32 R3, R2, c[0x0][0x4ec], RZ ;  /* 0x00013b0002032a27 */ /* 0x000fe200078e00ff */
[----:B------:R-:W-:Y:S01]  /*13a30*/  ULDC.64 UR6, c[0x0][0x3a0] ;  /* 0x0000e80000067ab9 */ /* 0x000fe20000000a00 */
[----:B------:R-:W-:Y:S01]  /*13a40*/  LOP3.LUT P0, RZ, R5, 0x3, RZ, 0xc0, !PT ;  /* 0x0000000305ff7812 */ /* 0x000fe2000780c0ff */
[----:B------:R-:W-:Y:S01]  /*13a50*/  ULDC.64 UR4, c[0x0][0x3e8] ;  /* 0x0000fa0000047ab9 */ /* 0x000fe20000000a00 */
[----:B------:R-:W-:Y:S01]  /*13a60*/  IMAD.MOV.U32 R0, RZ, RZ, R2 ;  /* 0x000000ffff007224 */ /* 0x000fe200078e0002 */
[----:B------:R-:W-:Y:S01]  /*13a70*/  @P2 SHF.R.U32.HI R0, RZ, c[0x0][0x4f0], R3 ;  /* 0x00013c00ff002a19 */ /* 0x000fe20000011603 */
[----:B------:R-:W-:Y:S01]  /*13a80*/  UIMAD UR8, UR8, UR4, URZ ;  /* 0x00000004080872a4 */ /* 0x000fe2000f8e023f */
[----:B------:R-:W-:Y:S01]  /*13a90*/  IMAD R15, R76, 0x80, R15 ;  /* 0x000000804c0f7824 */ /* 0x000fe200078e020f */
[----:B------:R-:W-:Y:S01]  /*13aa0*/  LEA.HI R21, R65, R66, RZ, 0x6 ;  /* 0x0000004241157211 */ /* 0x000fe200078f30ff */
[----:B-----5:R-:W-:Y:S01]  /*13ab0*/  IMAD R17, R17, c[0x0][0x4e8], RZ ;  /* 0x00013a0011117a24 */ /* 0x020fe200078e02ff */
        /* <DEDUP_REMOVED lines=29> */
[C---:B------:R-:W-:Y:S01]  /*13c90*/  IMAD.WIDE.U32 R2, R4.reuse, c[0x0][0x488], R8 ;  /* 0x0001220004027a25 */ /* 0x040fe200078e0008 */
        /* <DEDUP_REMOVED lines=78> */
.L_x_1803:
[----:B--234-:R-:W-:Y:S05]  /*14180*/  BSYNC B0 ;  /* 0x0000000000007941 */ /* 0x01cfea0003800000 */
.L_x_1802:
        /* <DEDUP_REMOVED lines=16> */
.L_x_1805:
[----:B------:R-:W-:Y:S05]  /*14290*/  BSYNC B0 ;  /* 0x0000000000007941 */ /* 0x000fea0003800000 */
.L_x_1804:
        /* <DEDUP_REMOVED lines=16> */
.L_x_1807:
[----:B------:R-:W-:Y:S05]  /*143a0*/  BSYNC B0 ;  /* 0x0000000000007941 */ /* 0x000fea0003800000 */
.L_x_1806:
        /* <DEDUP_REMOVED lines=16> */
.L_x_1809:
[----:B------:R-:W-:Y:S05]  /*144b0*/  BSYNC B0 ;  /* 0x0000000000007941 */ /* 0x000fea0003800000 */
.L_x_1808:
        /* <DEDUP_REMOVED lines=16> */
.L_x_1811:
[----:B------:R-:W-:Y:S05]  /*145c0*/  BSYNC B0 ;  /* 0x0000000000007941 */ /* 0x000fea0003800000 */
.L_x_1810:
        /* <DEDUP_REMOVED lines=16> */
.L_x_1813:
[----:B------:R-:W-:Y:S05]  /*146d0*/  BSYNC B0 ;  /* 0x0000000000007941 */ /* 0x000fea0003800000 */
.L_x_1812:
        /* <DEDUP_REMOVED lines=16> */
.L_x_1815:
[----:B------:R-:W-:Y:S05]  /*147e0*/  BSYNC B0 ;  /* 0x0000000000007941 */ /* 0x000fea0003800000 */
.L_x_1814:
        /* <DEDUP_REMOVED lines=17> */
.L_x_1800:
        /* <DEDUP_REMOVED lines=31> */
.L_x_1816:
        /* <DEDUP_REMOVED lines=37> */
[----:B------:R-:W-:-:S05]  /*14d40*/  IMAD R4, R0, c[0x0][0x48c], R4 ;  /* 0x0001230000047a24 */ /* 0x000fca00078e0204 */
[----:B------:R-:W-:Y:S02]  /*14d50*/  IADD3 R0, R3, R4, RZ ;  /* 0x0000000403007210 */ /* 0x000fe40007ffe0ff */
[----:B------:R-:W-:-:S04]  /*14d60*/  LEA R4, P0, R2, c[0x0][0x450], 0x2 ;  /* 0x0001140002047a11 */ /* 0x000fc800078010ff */
[----:B------:R-:W-:Y:S01]  /*14d70*/  LEA.HI.X R5, R2, c[0x0][0x454], R0, 0x2, P0 ;  /* 0x0001150002057a11 */ /* 0x000fe200000f1400 */
[----:B------:R-:W-:-:S05]  /*14d80*/  IMAD.MOV.U32 R0, RZ, RZ, -0x800000 ;  /* 0xff800000ff007424 */ /* 0x000fca00078e00ff */
[----:B------:R1:W-:Y:S03]  /*14d90*/  STG.E [R4.64], R0 ;  /* 0x0000000004007986 */ /* 0x0003e6000c10190e */
.L_x_1818:
[----:B------:R-:W-:Y:S05]  /*14da0*/  BSYNC B0 ;  /* 0x0000000000007941 */ /* 0x000fea0003800000 */
.L_x_1817:
        /* <DEDUP_REMOVED lines=63> */
.L_x_1820:
[----:B------:R-:W-:Y:S05]  /*151a0*/  BSYNC B0 ;  /* 0x0000000000007941 */ /* 0x000fea0003800000 */
.L_x_1819:
        /* <DEDUP_REMOVED lines=15> */
.L_x_1822:
[----:B------:R-:W-:Y:S05]  /*152a0*/  BSYNC B0 ;  /* 0x0000000000007941 */ /* 0x000fea0003800000 */
.L_x_1821:
        /* <DEDUP_REMOVED lines=15> */
.L_x_1824:
[----:B------:R-:W-:Y:S05]  /*153a0*/  BSYNC B0 ;  /* 0x0000000000007941 */ /* 0x000fea0003800000 */
.L_x_1823:
        /* <DEDUP_REMOVED lines=15> */
.L_x_1826:
[----:B------:R-:W-:Y:S05]  /*154a0*/  BSYNC B0 ;  /* 0x0000000000007941 */ /* 0x000fea0003800000 */
.L_x_1825:
        /* <DEDUP_REMOVED lines=15> */
.L_x_1828:
[----:B------:R-:W-:Y:S05]  /*155a0*/  BSYNC B0 ;  /* 0x0000000000007941 */ /* 0x000fea0003800000 */
.L_x_1827:
        /* <DEDUP_REMOVED lines=15> */
.L_x_1830:
[----:B------:R-:W-:Y:S05]  /*156a0*/  BSYNC B0 ;  /* 0x0000000000007941 */ /* 0x000fea0003800000 */
.L_x_1829:
        /* <DEDUP_REMOVED lines=15> */
.L_x_1832:
[----:B------:R-:W-:Y:S05]  /*157a0*/  BSYNC B0 ;  /* 0x0000000000007941 */ /* 0x000fea0003800000 */
.L_x_1831:
        /* <DEDUP_REMOVED lines=16> */
.L_x_1833:
        /* <DEDUP_REMOVED lines=13> */
.L_x_4353:


//--------------------- .text._ZN7cutlass13device_kernelIN5flash19enable_sm80_to_sm89INS1_16FlashAttnFwdSm80INS1_25CollectiveMainloopFwdSm80ILi4ELi1ELb0EN4cute5tupleIJNS5_1CILi128EEENS7_ILi64EEES8_EEELi128ENS_6half_tEfNS_4arch4Sm80ELb1ELb0ELb1ELb1ELb1ELb1ELb1ELb0EEENS1_21CollectiveEpilogueFwdINS6_IJS8_S8_S9_EEENS6_IJNS7_ILi1EEESH_SH_EEESB_SD_Li128ELb1ELb1ELb0ELb0EEENS1_19SingleTileSchedulerILb1ELb0ELb1ELi128EEEEEEEEEvNT_6ParamsE --------------------------
	.section	.text._ZN7cutlass13device_kernelIN5flash19enable_sm80_to_sm89INS1_16FlashAttnFwdSm80INS1_25CollectiveMainloopFwdSm80ILi4ELi1ELb0EN4cute5tupleIJNS5_1CILi128EEENS7_ILi64EEES8_EEELi128ENS_6half_tEfNS_4arch4Sm80ELb1ELb0ELb1ELb1ELb1ELb1ELb1ELb0EEENS1_21CollectiveEpilogueFwdINS6_IJS8_S8_S9_EEENS6_IJNS7_ILi1EEESH_SH_EEESB_SD_Li128ELb1ELb1ELb0ELb0EEENS1_19SingleTileSchedulerILb1ELb0ELb1ELi128EEEEEEEEEvNT_6ParamsE,"ax",@progbits
	.sectioninfo	@"SHI_REGISTERS=255"
	.align	128
.text._ZN7cutlass13device_kernelIN5flash19enable_sm80_to_sm89INS1_16FlashAttnFwdSm80INS1_25CollectiveMainloopFwdSm80ILi4ELi1ELb0EN4cute5tupleIJNS5_1CILi128EEENS7_ILi64EEES8_EEELi128ENS_6half_tEfNS_4arch4Sm80ELb1ELb0ELb1ELb1ELb1ELb1ELb1ELb0EEENS1_21CollectiveEpilogueFwdINS6_IJS8_S8_S9_EEENS6_IJNS7_ILi1EEESH_SH_EEESB_SD_Li128ELb1ELb1ELb0ELb0EEENS1_19SingleTileSchedulerILb1ELb0ELb1ELi128EEEEEEEEEvNT_6ParamsE:
        .type           _ZN7cutlass13device_kernelIN5flash19enable_sm80_to_sm89INS1_16FlashAttnFwdSm80INS1_25CollectiveMainloopFwdSm80ILi4ELi1ELb0EN4cute5tupleIJNS5_1CILi128EEENS7_ILi64EEES8_EEELi128ENS_6half_tEfNS_4arch4Sm80ELb1ELb0ELb1ELb1ELb1ELb1ELb1ELb0EEENS1_21CollectiveEpilogueFwdINS6_IJS8_S8_S9_EEENS6_IJNS7_ILi1EEESH_SH_EEESB_SD_Li128ELb1ELb1ELb0ELb0EEENS1_19SingleTileSchedulerILb1ELb0ELb1ELi128EEEEEEEEEvNT_6ParamsE,@function
        .size           _ZN7cutlass13device_kernelIN5flash19enable_sm80_to_sm89INS1_16FlashAttnFwdSm80INS1_25CollectiveMainloopFwdSm80ILi4ELi1ELb0EN4cute5tupleIJNS5_1CILi128EEENS7_ILi64EEES8_EEELi128ENS_6half_tEfNS_4arch4Sm80ELb1ELb0ELb1ELb1ELb1ELb1ELb1ELb0EEENS1_21CollectiveEpilogueFwdINS6_IJS8_S8_S9_EEENS6_IJNS7_ILi1EEESH_SH_EEESB_SD_Li128ELb1ELb1ELb0ELb0EEENS1_19SingleTileSchedulerILb1ELb0ELb1ELi128EEEEEEEEEvNT_6ParamsE,(.L_x_4354 - _ZN7cutlass13device_kernelIN5flash19enable_sm80_to_sm89INS1_16FlashAttnFwdSm80INS1_25CollectiveMainloopFwdSm80ILi4ELi1ELb0EN4cute5tupleIJNS5_1CILi128EEENS7_ILi64EEES8_EEELi128ENS_6half_tEfNS_4arch4Sm80ELb1ELb0ELb1ELb1ELb1ELb1ELb1ELb0EEENS1_21CollectiveEpilogueFwdINS6_IJS8_S8_S9_EEENS6_IJNS7_ILi1EEESH_SH_EEESB_SD_Li128ELb1ELb1ELb0ELb0EEENS1_19SingleTileSchedulerILb1ELb0ELb1ELi128EEEEEEEEEvNT_6ParamsE)
        .other          _ZN7cutlass13device_kernelIN5flash19enable_sm80_to_sm89INS1_16FlashAttnFwdSm80INS1_25CollectiveMainloopFwdSm80ILi4ELi1ELb0EN4cute5tupleIJNS5_1CILi128EEENS7_ILi64EEES8_EEELi128ENS_6half_tEfNS_4arch4Sm80ELb1ELb0ELb1ELb1ELb1ELb1ELb1ELb0EEENS1_21CollectiveEpilogueFwdINS6_IJS8_S8_S9_EEENS6_IJNS7_ILi1EEESH_SH_EEESB_SD_Li128ELb1ELb1ELb0ELb0EEENS1_19SingleTileSchedulerILb1ELb0ELb1ELi128EEEEEEEEEvNT_6ParamsE,@"STO_CUDA_ENTRY STV_DEFAULT"
_ZN7cutlass13device_kernelIN5flash19enable_sm80_to_sm89INS1_16FlashAttnFwdSm80INS1_25CollectiveMainloopFwdSm80ILi4ELi1ELb0EN4cute5tupleIJNS5_1CILi128EEENS7_ILi64EEES8_EEELi128ENS_6half_tEfNS_4arch4Sm80ELb1ELb0ELb1ELb1ELb1ELb1ELb1ELb0EEENS1_21CollectiveEpilogueFwdINS6_IJS8_S8_S9_EEENS6_IJNS7_ILi1EEESH_SH_EEESB_SD_Li128ELb1ELb1ELb0ELb0EEENS1_19SingleTileSchedulerILb1ELb0ELb1ELi128EEEEEEEEEvNT_6ParamsE:
        /* <DEDUP_REMOVED lines=17> */
.L_x_1835:
        /* <DEDUP_REMOVED lines=8> */
.L_x_1837:
[----:B------:R-:W-:-:S05]  /*0190*/  MOV R0, c[0x0][0x54c] ;  /* 0x0001530000007a02 */ /* 0x000fca0000000f00 */
.L_x_1836:
[----:B-----5:R-:W-:Y:S01]  /*01a0*/  IMAD R0, R0, c[0x0][0x548], RZ ;  /* 0x0001520000007a24 */ /* 0x020fe200078e02ff */
[----:B------:R-:W-:-:S04]  /*01b0*/  SHF.L.U32 R12, R6, 0x7, RZ ;  /* 0x00000007060c7819 */ /* 0x000fc800000006ff */
[----:B------:R-:W-:-:S04]  /*01c0*/  ISETP.GE.AND P0, PT, R12, R0, PT ;  /* 0x000000000c00720c */ /* 0x000fc80003f06270 */
[----:B------:R-:W-:-:S05]  /*01d0*/  SEL R0, R5, 0xffffffff, !P0 ;  /* 0xffffffff05007807 */ /* 0x000fca0004000000 */
[----:B------:R2:W-:Y:S01]  /*01e0*/  STL [R1+0x108], R0 ;  /* 0x0001080001007387 */ /* 0x0005e20000100800 */
[----:B------:R-:W-:Y:S05]  /*01f0*/  BRA `(.L_x_1838) ;  /* 0x0000013000007947 */ /* 0x000fea0003800000 */
.L_x_1834:
[----:B---3--:R-:W-:-:S04]  /*0200*/  ISETP.NE.U32.AND P0, PT, RZ, c[0x0][0x568], PT ;  /* 0x00015a00ff007a0c */ /* 0x008fc80003f05070 */
[----:B------:R-:W-:-:S13]  /*0210*/  ISETP.NE.AND.EX P0, PT, RZ, c[0x0][0x56c], PT, P0 ;  /* 0x00015b00ff007a0c */ /* 0x000fda0003f05300 */
[----:B------:R-:W-:Y:S05]  /*0220*/  @!P0 BRA `(.L_x_1839) ;  /* 0x0000002000008947 */ /* 0x000fea0003800000 */
[----:B------:R1:W5:Y:S01]  /*0230*/  LDG.E R0, [R2.64] ;  /* 0x0000000602007981 */ /* 0x000362000c1e1900 */
[----:B------:R-:W-:Y:S05]  /*0240*/  BRA `(.L_x_1840) ;  /* 0x0000009000007947 */ /* 0x000fea0003800000 */
.L_x_1839:
        /* <DEDUP_REMOVED lines=8> */
.L_x_1841:
[----:B------:R-:W-:-:S05]  /*02d0*/  MOV R0, c[0x0][0x54c] ;  /* 0x0001530000007a02 */ /* 0x000fca0000000f00 */
.L_x_1840:
[----:B-----5:R-:W-:Y:S01]  /*02e0*/  IMAD R0, R0, c[0x0][0x548], RZ ;  /* 0x0001520000007a24 */ /* 0x020fe200078e02ff */
[----:B------:R-:W-:-:S04]  /*02f0*/  SHF.L.U32 R12, R6, 0x7, RZ ;  /* 0x00000007060c7819 */ /* 0x000fc800000006ff */
[----:B------:R-:W-:-:S04]  /*0300*/  ISETP.GE.AND P0, PT, R12, R0, PT ;  /* 0x000000000c00720c */ /* 0x000fc80003f06270 */
[----:B------:R-:W-:-:S05]  /*0310*/  SEL R0, R5, 0xffffffff, !P0 ;  /* 0xffffffff05007807 */ /* 0x000fca0004000000 */
[----:B------:R2:W-:Y:S04]  /*0320*/  STL [R1+0x108], R0 ;  /* 0x0001080001007387 */ /* 0x0005e80000100800 */
.L_x_1838:
        /* <DEDUP_REMOVED lines=11> */
[----:B------:R-:W-:-:S02]  /*03e0*/  ISETP.NE.AND.EX P2, PT, RZ, c[0x0][0x354], PT, P2 ;  /* 0x0000d500ff007a0c */ /* 0x000fc40003f45320 */
[----:B------:R-:W-:Y:S01]  /*03f0*/  ISETP.NE.U32.AND P3, PT, RZ, c[0x0][0x358], PT ;  /* 0x0000d600ff007a0c */ /* 0x000fe20003f65070 */
[----:B--2---:R-:W-:-:S03]  /*0400*/  IMAD.MOV.U32 R0, RZ, RZ, RZ ;  /* 0x000000ffff007224 */ /* 0x004fc600078e00ff */
[----:B------:R-:W-:Y:S01]  /*0410*/  ISETP.NE.AND.EX P3, PT, RZ, c[0x0][0x35c], PT, P3 ;  /* 0x0000d700ff007a0c */ /* 0x000fe20003f65330 */
[----:B-1----:R-:W-:-:S04]  /*0420*/  @P0 IMAD.WIDE R2, R37, R30, c[0x0][0x370] ;  /* 0x0000dc0025020625 */ /* 0x002fc800078e021e */
[CC--:B------:R-:W-:Y:S01]  /*0430*/  IMAD.WIDE R6, R37.reuse, R30.reuse, c[0x0][0x348] ;  /* 0x0000d20025067625 */ /* 0x0c0fe200078e021e */
[----:B------:R1:W2:Y:S03]  /*0440*/  @P0 LDG.E R10, [R2.64] ;  /* 0x00000006020a0981 */ /* 0x0002a6000c1e1900 */
[----:B------:R-:W-:Y:S01]  /*0450*/  IMAD.MOV.U32 R13, RZ, RZ, RZ ;  /* 0x000000ffff0d7224 */ /* 0x000fe200078e00ff */
[----:B------:R-:W3:Y:S04]  /*0460*/  @P1 LDG.E R0, [R6.64] ;  /* 0x0000000606001981 */ /* 0x000ee8000c1e1900 */
[----:B------:R-:W2:Y:S01]  /*0470*/  @P2 LDG.E R14, [R4.64] ;  /* 0x00000006040e2981 */ /* 0x000ea2000c1e1900 */
[----:B-1----:R-:W-:-:S05]  /*0480*/  IMAD.WIDE R2, R37, R30, c[0x0][0x358] ;  /* 0x0000d60025027625 */ /* 0x002fca00078e021e */
[----:B------:R-:W4:Y:S01]  /*0490*/  @P3 LDG.E R13, [R2.64] ;  /* 0x00000006020d3981 */ /* 0x000f22000c1e1900 */
[----:B------:R-:W-:-:S04]  /*04a0*/  ISETP.NE.U32.AND P0, PT, RZ, c[0x0][0x360], PT ;  /* 0x0000d800ff007a0c */ /* 0x000fc80003f05070 */
[----:B------:R-:W-:Y:S02]  /*04b0*/  ISETP.NE.AND.EX P0, PT, RZ, c[0x0][0x364], PT, P0 ;  /* 0x0000d900ff007a0c */ /* 0x000fe40003f05300 */
[----:B------:R-:W-:Y:S01]  /*04c0*/  MOV R11, c[0x0][0x168] ;  /* 0x00005a00000b7a02 */ /* 0x000fe20000000f00 */
[----:B------:R-:W1:Y:S10]  /*04d0*/  S2R R35, SR_CTAID.Y ;  /* 0x0000000000237919 */ /* 0x000e740000002600 */
[----:B------:R-:W-:-:S05]  /*04e0*/  @P0 IMAD.WIDE R8, R37, R30, c[0x0][0x360] ;  /* 0x0000d80025080625 */ /* 0x000fca00078e021e */
[----:B------:R1:W5:Y:S01]  /*04f0*/  @P0 LDG.E R11, [R8.64] ;  /* 0x00000006080b0981 */ /* 0x000362000c1e1900 */
[----:B------:R-:W-:Y:S02]  /*0500*/  ULDC UR5, c[0x0][0x2ac] ;  /* 0x0000ab0000057ab9 */ /* 0x000fe40000000800 */
[----:B------:R-:W-:Y:S02]  /*0510*/  ULDC UR4, c[0x0][0x1d0] ;  /* 0x0000740000047ab9 */ /* 0x000fe40000000800 */
[----:B------:R-:W-:Y:S01]  /*0520*/  UIMAD UR4, UR5, UR4, URZ ;  /* 0x00000004050472a4 */ /* 0x000fe2000f8e023f */
[----:B-1----:R-:W-:-:S05]  /*0530*/  SHF.R.S32.HI R36, RZ, 0x1f, R35 ;  /* 0x0000001fff247819 */ /* 0x002fca0000011423 */
[----:B------:R-:W-:Y:S01]  /*0540*/  MOV R9, UR4 ;  /* 0x0000000400097c02 */ /* 0x000fe20008000f00 */
[----:B---3--:R1:W-:Y:S01]  /*0550*/  STL [R1+0x4c], R0 ;  /* 0x00004c0001007387 */ /* 0x0083e20000100800 */
[----:B--2---:R-:W-:-:S03]  /*0560*/  IMAD.IADD R8, R14, 0x1, R10 ;  /* 0x000000010e087824 */ /* 0x004fc600078e020a */
[----:B------:R2:W-:Y:S04]  /*0570*/  STL [R1+0x48], R10 ;  /* 0x0000480a01007387 */ /* 0x0005e80000100800 */
[----:B------:R2:W-:Y:S01]  /*0580*/  STL [R1+0x50], R8 ;  /* 0x0000500801007387 */ /* 0x0005e20000100800 */
[----:B-1----:R-:W-:-:S03]  /*0590*/  IMAD.MOV.U32 R0, RZ, RZ, c[0x0][0x228] ;  /* 0x00008a00ff007624 */ /* 0x002fc600078e00ff */
[----:B----4-:R2:W-:Y:S04]  /*05a0*/  STL [R1+0x54], R13 ;  /* 0x0000540d01007387 */ /* 0x0105e80000100800 */
[----:B------:R2:W-:Y:S01]  /*05b0*/  STL [R1+0xc0], R0 ;  /* 0x0000c00001007387 */ /* 0x0005e20000100800 */
[----:B------:R-:W-:Y:S05]  /*05c0*/  @P0 BRA `(.L_x_1842) ;  /* 0x0000004000000947 */ /* 0x000fea0003800000 */
[----:B------:R-:W-:Y:S05]  /*05d0*/  @!P1 BRA `(.L_x_1842) ;  /* 0x0000003000009947 */ /* 0x000fea0003800000 */
[----:B--2---:R1:W2:Y:S04]  /*05e0*/  LDG.E R0, [R6.64] ;  /* 0x0000000606007981 */ /* 0x0042a8000c1e1900 */
[----:B-1----:R-:W2:Y:S02]  /*05f0*/  LDG.E R6, [R6.64+0x4] ;  /* 0x0000040606067981 */ /* 0x002ea4000c1e1900 */
[----:B--2--5:R-:W-:-:S05]  /*0600*/  IADD3 R11, -R0, R6, RZ ;  /* 0x00000006000b7210 */ /* 0x024fca0007ffe1ff */
.L_x_1842:
[----:B-----5:R1:W-:Y:S01]  /*0610*/  STL [R1+0x58], R11 ;  /* 0x0000580b01007387 */ /* 0x0203e20000100800 */
[----:B------:R-:W-:-:S04]  /*0620*/  ISETP.NE.U32.AND P0, PT, RZ, c[0x0][0x368], PT ;  /* 0x0000da00ff007a0c */ /* 0x000fc80003f05070 */
[----:B------:R-:W-:-:S13]  /*0630*/  ISETP.NE.AND.EX P0, PT, RZ, c[0x0][0x36c], PT, P0 ;  /* 0x0000db00ff007a0c */ /* 0x000fda0003f05300 */
[----:B------:R-:W-:Y:S05]  /*0640*/  @!P0 BRA `(.L_x_1843) ;  /* 0x0000003000008947 */ /* 0x000fea0003800000 */
[----:B------:R-:W-:-:S05]  /*0650*/  IMAD.WIDE R4, R37, R30, c[0x0][0x368] ;  /* 0x0000da0025047625 */ /* 0x000fca00078e021e */
[----:B------:R3:W5:Y:S01]  /*0660*/  LDG.E R9, [R4.64] ;  /* 0x0000000604097981 */ /* 0x000762000c1e1900 */
[----:B------:R-:W-:Y:S05]  /*0670*/  BRA `(.L_x_1844) ;  /* 0x0000004000007947 */ /* 0x000fea0003800000 */
.L_x_1843:
[----:B------:R-:W-:Y:S05]  /*0680*/  @!P2 BRA `(.L_x_1844) ;  /* 0x000000300000a947 */ /* 0x000fea0003800000 */
[----:B--2---:R2:W3:Y:S04]  /*0690*/  LDG.E R0, [R4.64] ;  /* 0x0000000604007981 */ /* 0x0044e8000c1e1900 */
[----:B--2---:R-:W3:Y:S02]  /*06a0*/  LDG.E R4, [R4.64+0x4] ;  /* 0x0000040604047981 */ /* 0x004ee4000c1e1900 */
[----:B---3--:R-:W-:Y:S02]  /*06b0*/  IADD3 R9, -R0, R4, RZ ;  /* 0x0000000400097210 */ /* 0x008fe40007ffe1ff */
.L_x_1844:
[----:B--2---:R4:W2:Y:S04]  /*06c0*/  LDL.LU R6, [R1+0xc0] ;  /* 0x0000c00001067983 */ /* 0x0048a80000300800 */
[----:B---3--:R3:W2:Y:S04]  /*06d0*/  @P3 LDG.E R5, [R2.64] ;  /* 0x0000000602053981 */ /* 0x0086a8000c1e1900 */
[----:B------:R3:W2:Y:S01]  /*06e0*/  @P3 LDG.E R4, [R2.64+0x4] ;  /* 0x0000040602043981 */ /* 0x0006a2000c1e1900 */
[----:B------:R-:W-:Y:S01]  /*06f0*/  ISETP.NE.U32.AND P0, PT, RZ, c[0x0][0x378], PT ;  /* 0x0000de00ff007a0c */ /* 0x000fe20003f05070 */
[----:B-----5:R-:W-:-:S03]  /*0700*/  IMAD.MOV.U32 R24, RZ, RZ, R9 ;  /* 0x000000ffff187224 */ /* 0x020fc600078e0009 */
[----:B------:R-:W-:-:S13]  /*0710*/  ISETP.NE.AND.EX P0, PT, RZ, c[0x0][0x37c], PT, P0 ;  /* 0x0000df00ff007a0c */ /* 0x000fda0003f05300 */
[----:B---3--:R-:W-:-:S05]  /*0720*/  @P0 IMAD.WIDE R2, R37, R30, c[0x0][0x378] ;  /* 0x0000de0025020625 */ /* 0x008fca00078e021e */
[----:B------:R3:W4:Y:S01]  /*0730*/  @P0 LDG.E R24, [R2.64] ;  /* 0x0000000602180981 */ /* 0x000722000c1e1900 */
[----:B------:R-:W-:Y:S02]  /*0740*/  IMAD.MOV.U32 R0, RZ, RZ, c[0x0][0x2c4] ;  /* 0x0000b100ff007624 */ /* 0x000fe400078e00ff */
[----:B------:R-:W-:-:S03]  /*0750*/  IMAD.IADD R10, R9, 0x1, -R10 ;  /* 0x00000001090a7824 */ /* 0x000fc600078e0a0a */
[----:B------:R-:W-:Y:S02]  /*0760*/  ISETP.NE.AND P0, PT, R0, 0x1, PT ;  /* 0x000000010000780c */ /* 0x000fe40003f05270 */
[----:B------:R-:W-:Y:S01]  /*0770*/  IADD3 R0, R12, 0x7f, RZ ;  /* 0x0000007f0c007810 */ /* 0x000fe20007ffe0ff */
[----:B------:R1:W-:Y:S10]  /*0780*/  STL [R1+0x5c], R10 ;  /* 0x00005c0a01007387 */ /* 0x0003f40000100800 */
[----:B---3--:R-:W-:-:S05]  /*0790*/  @P0 IMAD.HI.U32 R2, R0, c[0x0][0x2c8], RZ ;  /* 0x0000b20000020a27 */ /* 0x008fca00078e00ff */
[----:B------:R-:W-:Y:S01]  /*07a0*/  @P0 SHF.R.U32.HI R0, RZ, c[0x0][0x2cc], R2 ;  /* 0x0000b300ff000a19 */ /* 0x000fe20000011602 */
[----:B--2---:R-:W-:-:S04]  /*07b0*/  @P3 IMAD.IADD R6, R4, 0x1, -R5 ;  /* 0x0000000104063824 */ /* 0x004fc800078e0a05 */
[--C-:B------:R-:W-:Y:S01]  /*07c0*/  IMAD.IADD R7, R10, 0x1, R6.reuse ;  /* 0x000000010a077824 */ /* 0x100fe200078e0206 */
[----:B------:R1:W-:Y:S01]  /*07d0*/  STL [R1+0xc0], R6 ;  /* 0x0000c00601007387 */ /* 0x0003e20000100800 */
[----:B------:R-:W-:-:S03]  /*07e0*/  IMAD.MOV.U32 R34, RZ, RZ, R6 ;  /* 0x000000ffff227224 */ /* 0x000fc600078e0006 */
[----:B------:R-:W-:Y:S01]  /*07f0*/  IADD3 R0, R0, 0x40, R7 ;  /* 0x0000004000007810 */ /* 0x000fe20007ffe007 */
[----:B------:R1:W-:Y:S01]  /*0800*/  STL [R1+0xc4], R7 ;  /* 0x0000c40701007387 */ /* 0x0003e20000100800 */
[----:B------:R-:W-:-:S03]  /*0810*/  IADD3 R2, R7, 0x3f, RZ ;  /* 0x0000003f07027810 */ /* 0x000fc60007ffe0ff */
[----:B------:R-:W-:Y:S01]  /*0820*/  IMAD.IADD R0, R0, 0x1, -R11 ;  /* 0x0000000100007824 */ /* 0x000fe200078e0a0b */
[----:B------:R-:W-:Y:S01]  /*0830*/  SHF.R.S32.HI R3, RZ, 0x1f, R2 ;  /* 0x0000001fff037819 */ /* 0x000fe20000011402 */
[----:B------:R1:W-:Y:S03]  /*0840*/  STL.64 [R1+0x60], R6 ;  /* 0x0000600601007387 */ /* 0x0003e60000100a00 */
[----:B------:R-:W-:Y:S02]  /*0850*/  SHF.R.S32.HI R4, RZ, 0x1f, R0 ;  /* 0x0000001fff047819 */ /* 0x000fe40000011400 */
[----:B------:R-:W-:Y:S02]  /*0860*/  LEA.HI R2, R3, R2, RZ, 0x6 ;  /* 0x0000000203027211 */ /* 0x000fe400078f30ff */
[----:B------:R-:W-:Y:S02]  /*0870*/  LEA.HI R0, R4, R0, RZ, 0x6 ;  /* 0x0000000004007211 */ /* 0x000fe400078f30ff */
[----:B------:R-:W-:Y:S01]  /*0880*/  SHF.R.S32.HI R3, RZ, 0x6, R2 ;  /* 0x00000006ff037819 */ /* 0x000fe20000011402 */
[----:B------:R-:W-:Y:S01]  /*0890*/  IMAD.MOV R2, RZ, RZ, -R10 ;  /* 0x000000ffff027224 */ /* 0x000fe200078e0a0a */
[----:B------:R-:W-:Y:S01]  /*08a0*/  SHF.R.S32.HI R0, RZ, 0x6, R0 ;  /* 0x00000006ff007819 */ /* 0x000fe20000011400 */
[----:B----4-:R1:W-:Y:S03]  /*08b0*/  STL [R1+0x68], R24 ;  /* 0x0000681801007387 */ /* 0x0103e60000100800 */
[----:B------:R-:W-:-:S02]  /*08c0*/  IMNMX R0, R3, R0, PT ;  /* 0x0000000003007217 */ /* 0x000fc40003800200 */
[----:B------:R-:W-:-:S03]  /*08d0*/  IMNMX R2, RZ, R2, !PT ;  /* 0x00000002ff027217 */ /* 0x000fc60007800200 */
[----:B------:R-:W-:Y:S01]  /*08e0*/  IMAD R0, R0, 0x40, -R10 ;  /* 0x0000004000007824 */ /* 0x000fe200078e0a0a */
[----:B------:R-:W-:-:S04]  /*08f0*/  SHF.R.U32.HI R139, RZ, 0x6, R2 ;  /* 0x00000006ff8b7819 */ /* 0x000fc80000011602 */
[----:B------:R-:W-:Y:S01]  /*0900*/  IMNMX R0, R0, R6, PT ;  /* 0x0000000600007217 */ /* 0x000fe20003800200 */
[----:B------:R-:W-:-:S03]  /*0910*/  IMAD.MOV.U32 R4, RZ, RZ, R139 ;  /* 0x000000ffff047224 */ /* 0x000fc600078e008b */
[----:B------:R-:W-:-:S13]  /*0920*/  ISETP.GT.AND P0, PT, R0, R2, PT ;  /* 0x000000020000720c */ /* 0x000fda0003f04270 */
[----:B------:R-:W-:-:S04]  /*0930*/  @P0 IADD3 R0, R0, 0x3f, RZ ;  /* 0x0000003f00000810 */ /* 0x000fc80007ffe0ff */
[----:B------:R-:W-:-:S04]  /*0940*/  @P0 SHF.R.S32.HI R2, RZ, 0x1f, R0 ;  /* 0x0000001fff020819 */ /* 0x000fc80000011400 */
[----:B------:R-:W-:-:S04]  /*0950*/  @P0 LEA.HI R0, R2, R0, RZ, 0x6 ;  /* 0x0000000002000211 */ /* 0x000fc800078f30ff */
[----:B------:R-:W-:-:S04]  /*0960*/  @P0 SHF.R.S32.HI R4, RZ, 0x6, R0 ;  /* 0x00000006ff040819 */ /* 0x000fc80000011400 */
[----:B------:R-:W-:-:S13]  /*0970*/  ISETP.GT.AND P0, PT, R4, R139, PT ;  /* 0x0000008b0400720c */ /* 0x000fda0003f04270 */
[----:B------:R-:W-:Y:S05]  /*0980*/  @!P0 BRA `(.L_x_1845) ;  /* 0x00006fa000008947 */ /* 0x000fea0003800000 */
[----:B-1----:R-:W-:-:S04]  /*0990*/  ISETP.NE.U32.AND P0, PT, RZ, c[0x0][0x340], PT ;  /* 0x0000d000ff007a0c */ /* 0x002fc80003f05070 */
[----:B------:R-:W-:-:S13]  /*09a0*/  ISETP.NE.AND.EX P4, PT, RZ, c[0x0][0x344], PT, P0 ;  /* 0x0000d100ff007a0c */ /* 0x000fda0003f85300 */
[----:B------:R-:W-:-:S05]  /*09b0*/  @P4 IMAD.WIDE R2, R37, R30, c[0x0][0x340] ;  /* 0x0000d00025024625 */ /* 0x000fca00078e021e */
[----:B------:R1:W2:Y:S01]  /*09c0*/  @P4 LDG.E R29, [R2.64] ;  /* 0x00000006021d4981 */ /* 0x0002a2000c1e1900 */
[----:B------:R-:W-:Y:S01]  /*09d0*/  SHF.R.S32.HI R6, RZ, 0x1f, R15 ;  /* 0x0000001fff067819 */ /* 0x000fe2000001140f */
[----:B------:R-:W-:Y:S01]  /*09e0*/  IMAD.MOV.U32 R152, RZ, RZ, c[0x0][0x238] ;  /* 0x00008e00ff987624 */ /* 0x000fe200078e00ff */
[----:B------:R-:W-:Y:S01]  /*09f0*/  SHF.R.S32.HI R28, RZ, 0x1f, R37 ;  /* 0x0000001fff1c7819 */ /* 0x000fe20000011425 */
[----:B------:R-:W-:Y:S01]  /*0a00*/  IMAD.MOV.U32 R163, RZ, RZ, 0x6 ;  /* 0x00000006ffa37424 */ /* 0x000fe200078e00ff */
[----:B------:R-:W-:Y:S01]  /*0a10*/  LEA.HI R5, R6, R15, RZ, 0x3 ;  /* 0x0000000f06057211 */ /* 0x000fe200078f18ff */
[----:B------:R-:W-:Y:S01]  /*0a20*/  IMAD.MOV.U32 R31, RZ, RZ, c[0x0][0x23c] ;  /* 0x00008f00ff1f7624 */ /* 0x000fe200078e00ff */
[----:B------:R-:W-:Y:S01]  /*0a30*/  SEL R25, R28, RZ, !P3 ;  /* 0x000000ff1c197207 */ /* 0x000fe20005800000 */
[----:B------:R-:W-:Y:S01]  /*0a40*/  IMAD.IADD R149, R14, 0x1, R9 ;  /* 0x000000010e957824 */ /* 0x000fe200078e0209 */
[----:B------:R-:W-:Y:S01]  /*0a50*/  LOP3.LUT R0, R5, 0xfffffff8, RZ, 0xc0, !PT ;  /* 0xfffffff805007812 */ /* 0x000fe200078ec0ff */
[----:B------:R-:W-:Y:S01]  /*0a60*/  IMAD.SHL.U32 R27, R31, 0x20, RZ ;  /* 0x000000201f1b7824 */ /* 0x000fe200078e00ff */
[----:B------:R-:W-:Y:S01]  /*0a70*/  SHF.R.S32.HI R95, RZ, 0x3, R5 ;  /* 0x00000003ff5f7819 */ /* 0x000fe20000011405 */
[----:B------:R-:W-:Y:S01]  /*0a80*/  IMAD.WIDE.U32 R180, R35, c[0x0][0x210], RZ ;  /* 0x0000840023b47a25 */ /* 0x000fe200078e00ff */
[----:B------:R-:W-:Y:S01]  /*0a90*/  SEL R98, R37, RZ, !P3 ;  /* 0x000000ff25627207 */ /* 0x000fe20005800000 */
[----:B------:R-:W-:Y:S01]  /*0aa0*/  UMOV UR8, 0x30 ;  /* 0x0000003000087882 */ /* 0x000fe20000000000 */
[----:B------:R-:W-:Y:S01]  /*0ab0*/  IADD3 R90, R4, -0x1, RZ ;  /* 0xffffffff045a7810 */ /* 0x000fe20007ffe0ff */
[----:B------:R-:W-:Y:S01]  /*0ac0*/  IMAD.IADD R26, R15, 0x1, -R0 ;  /* 0x000000010f1a7824 */ /* 0x000fe200078e0a00 */
[--C-:B------:R-:W-:Y:S01]  /*0ad0*/  SHF.R.S32.HI R10, RZ, 0x1f, R95.reuse ;  /* 0x0000001fff0a7819 */ /* 0x100fe2000001145f */
[----:B------:R-:W-:Y:S01]  /*0ae0*/  IMAD R0, R36, c[0x0][0x240], RZ ;  /* 0x0000900024007a24 */ /* 0x000fe200078e02ff */
[----:B------:R-:W-:Y:S01]  /*0af0*/  IADD3 R118, P0, R95, R13, RZ ;  /* 0x0000000d5f767210 */ /* 0x000fe20007f1e0ff */
[----:B------:R-:W-:Y:S01]  /*0b00*/  IMAD.SHL.U32 R20, R26, 0x8, RZ ;  /* 0x000000081a147824 */ /* 0x000fe200078e00ff */
[----:B------:R-:W-:Y:S01]  /*0b10*/  SHF.L.U64.HI R171, R152, R163, c[0x0][0x23c] ;  /* 0x00008f0098ab7619 */ /* 0x000fe200000102a3 */
[----:B------:R-:W-:Y:S01]  /*0b20*/  IMAD R0, R35, c[0x0][0x244], R0 ;  /* 0x0000910023007a24 */ /* 0x000fe200078e0200 */
[----:B------:R-:W-:Y:S01]  /*0b30*/  LEA.HI.X.SX32 R119, R13, R10, 0x1, P0 ;  /* 0x0000000a0d777211 */ /* 0x000fe200000f0eff */
[----:B------:R-:W-:Y:S01]  /*0b40*/  IMAD R4, R90, -0x40, -R95 ;  /* 0xffffffc05a047824 */ /* 0x000fe200078e0a5f */
[--C-:B------:R-:W-:Y:S01]  /*0b50*/  SHF.R.S32.HI R21, RZ, 0x1f, R20.reuse ;  /* 0x0000001fff157819 */ /* 0x100fe20000011414 */
[----:B------:R-:W-:Y:S01]  /*0b60*/  IMAD.WIDE.U32 R12, R152, 0x20, RZ ;  /* 0x00000020980c7825 */ /* 0x000fe200078e00ff */
[----:B------:R-:W-:Y:S01]  /*0b70*/  LEA.HI R6, R6, R15, RZ, 0x6 ;  /* 0x0000000f06067211 */ /* 0x000fe200078f30ff */
[----:B------:R-:W-:Y:S01]  /*0b80*/  ULDC UR5, c[0x0][0x284] ;  /* 0x0000a10000057ab9 */ /* 0x000fe20000000800 */
[----:B------:R-:W-:Y:S01]  /*0b90*/  SHF.L.U32 R179, R152, 0x6, RZ ;  /* 0x0000000698b37819 */ /* 0x000fe200000006ff */
[----:B-1----:R-:W-:Y:S01]  /*0ba0*/  IMAD.WIDE.U32 R2, R35, c[0x0][0x240], R20 ;  /* 0x0000900023027a25 */ /* 0x002fe200078e0014 */
[----:B------:R-:W-:Y:S01]  /*0bb0*/  SHF.R.S32.HI R5, RZ, 0x1f, R90 ;  /* 0x0000001fff057819 */ /* 0x000fe2000001145a */
[----:B------:R-:W-:Y:S01]  /*0bc0*/  ULDC UR4, c[0x0][0x294] ;  /* 0x0000a50000047ab9 */ /* 0x000fe20000000800 */
[C---:B------:R-:W-:Y:S01]  /*0bd0*/  IADD3 R91, R20.reuse, 0x40, RZ ;  /* 0x00000040145b7810 */ /* 0x040fe20007ffe0ff */
[----:B------:R-:W-:Y:S01]  /*0be0*/  IMAD.IADD R3, R3, 0x1, R0 ;  /* 0x0000000103037824 */ /* 0x000fe200078e0200 */
[----:B------:R-:W-:Y:S01]  /*0bf0*/  ISETP.GE.AND P6, PT, R20, c[0x0][0x1d4], PT ;  /* 0x0000750014007a0c */ /* 0x000fe20003fc6270 */
[----:B------:R-:W-:Y:S01]  /*0c00*/  IMAD R0, R25, c[0x0][0x248], RZ ;  /* 0x0000920019007a24 */ /* 0x000fe200078e02ff */
[----:B------:R-:W-:Y:S01]  /*0c10*/  ISETP.GE.AND P5, PT, R91, c[0x0][0x1d4], PT ;  /* 0x000075005b007a0c */ /* 0x000fe20003fa6270 */
[----:B------:R-:W-:Y:S01]  /*0c20*/  IMAD.WIDE.U32 R2, R98, c[0x0][0x248], R2 ;  /* 0x0000920062027a25 */ /* 0x000fe200078e0002 */
[----:B------:R-:W-:Y:S01]  /*0c30*/  SHF.L.U32 R32, R26, 0x2, RZ ;  /* 0x000000021a207819 */ /* 0x000fe200000006ff */
[----:B------:R-:W-:Y:S01]  /*0c40*/  UIMAD UR5, UR8, UR5, URZ ;  /* 0x00000005080572a4 */ /* 0x000fe2000f8e023f */
[C---:B------:R-:W-:Y:S01]  /*0c50*/  IADD3 R161, R95.reuse, 0x10, RZ ;  /* 0x000000105fa17810 */ /* 0x040fe20007ffe0ff */
[----:B------:R-:W-:Y:S01]  /*0c60*/  IMAD R0, R98, c[0x0][0x24c], R0 ;  /* 0x0000930062007a24 */ /* 0x000fe200078e0200 */
[----:B------:R-:W-:Y:S01]  /*0c70*/  SHF.R.S32.HI R33, RZ, 0x1f, R32 ;  /* 0x0000001fff217819 */ /* 0x000fe20000011420 */
[----:B------:R-:W-:Y:S01]  /*0c80*/  IMAD.IADD R8, R4, 0x1, R34 ;  /* 0x0000000104087824 */ /* 0x000fe200078e0222 */
[----:B------:R-:W-:Y:S01]  /*0c90*/  IADD3 R159, R95, 0x30, RZ ;  /* 0x000000305f9f7810 */ /* 0x000fe20007ffe0ff */
[----:B------:R-:W-:Y:S01]  /*0ca0*/  IMAD.IADD R3, R3, 0x1, R0 ;  /* 0x0000000103037824 */ /* 0x000fe200078e0200 */
[----:B------:R-:W-:Y:S01]  /*0cb0*/  IADD3 R160, R95, 0x20, RZ ;  /* 0x000000205fa07810 */ /* 0x000fe20007ffe0ff */
[----:B------:R-:W-:Y:S01]  /*0cc0*/  IMAD R0, R119, c[0x0][0x238], RZ ;  /* 0x00008e0077007a24 */ /* 0x000fe200078e02ff */
[----:B------:R-:W-:Y:S01]  /*0cd0*/  ISETP.GE.AND P0, PT, R8, 0x11, PT ;  /* 0x000000110800780c */ /* 0x000fe20003f06270 */
[----:B------:R-:W-:Y:S01]  /*0ce0*/  IMAD.WIDE.U32 R130, R118, c[0x0][0x238], R2 ;  /* 0x00008e0076827a25 */ /* 0x000fe200078e0002 */
[----:B------:R-:W-:Y:S01]  /*0cf0*/  ISETP.GE.AND P1, PT, R8, 0x1, PT ;  /* 0x000000010800780c */ /* 0x000fe20003f26270 */
[----:B------:R-:W-:Y:S01]  /*0d00*/  UIMAD UR4, UR8, UR4, URZ ;  /* 0x00000004080472a4 */ /* 0x000fe2000f8e023f */
[----:B------:R-:W-:Y:S01]  /*0d10*/  SHF.R.S32.HI R82, RZ, 0x1f, R91 ;  /* 0x0000001fff527819 */ /* 0x000fe2000001145b */
[----:B------:R-:W-:Y:S01]  /*0d20*/  IMAD R0, R118, c[0x0][0x23c], R0 ;  /* 0x00008f0076007a24 */ /* 0x000fe200078e0200 */
[----:B------:R-:W-:Y:S01]  /*0d30*/  MOV R157, 0x5 ;  /* 0x00000005009d7802 */ /* 0x000fe20000000f00 */
[----:B------:R-:W-:Y:S01]  /*0d40*/  IMAD R2, R171, R90, RZ ;  /* 0x0000005aab027224 */ /* 0x000fe200078e02ff */
[----:B------:R-:W-:Y:S01]  /*0d50*/  LEA.HI R82, R82, R91, RZ, 0x3 ;  /* 0x0000005b52527211 */ /* 0x000fe200078f18ff */
[----:B------:R-:W-:Y:S01]  /*0d60*/  IMAD.IADD R129, R131, 0x1, R0 ;  /* 0x0000000183817824 */ /* 0x000fe200078e0200 */
[----:B------:R-:W-:Y:S01]  /*0d70*/  P2R R150, PR, RZ, 0x20 ;  /* 0x00000020ff967803 */ /* 0x000fe20000000000 */
[----:B------:R-:W-:Y:S01]  /*0d80*/  IMAD.MOV.U32 R128, RZ, RZ, R130 ;  /* 0x000000ffff807224 */ /* 0x000fe200078e0082 */
[----:B------:R-:W-:Y:S01]  /*0d90*/  LOP3.LUT R82, R82, 0xfffffff8, RZ, 0xc0, !PT ;  /* 0xfffffff852527812 */ /* 0x000fe200078ec0ff */
[----:B------:R-:W-:Y:S01]  /*0da0*/  IMAD.SHL.U32 R3, R95, 0x40, RZ ;  /* 0x000000405f037824 */ /* 0x000fe200078e00ff */
[----:B------:R-:W-:Y:S01]  /*0db0*/  P2R R151, PR, RZ, 0x40 ;  /* 0x00000040ff977803 */ /* 0x000fe20000000000 */
[----:B------:R-:W-:Y:S01]  /*0dc0*/  IMAD.SHL.U32 R0, R6, 0x8, RZ ;  /* 0x0000000806007824 */ /* 0x000fe200078e00ff */
[----:B------:R-:W-:Y:S01]  /*0dd0*/  SHF.R.S32.HI R92, RZ, 0x1f, R82 ;  /* 0x0000001fff5c7819 */ /* 0x000fe20000011452 */
[-C--:B------:R-:W-:Y:S01]  /*0de0*/  IMAD R2, R5, R179.reuse, R2 ;  /* 0x000000b305027224 */ /* 0x080fe200078e0202 */
[----:B------:R-:W-:Y:S01]  /*0df0*/  LOP3.LUT R127, R3, 0x1c0, RZ, 0xc0, !PT ;  /* 0x000001c0037f7812 */ /* 0x000fe200078ec0ff */
[----:B------:R-:W-:Y:S01]  /*0e00*/  IMAD.WIDE.U32 R18, R90, R179, R128 ;  /* 0x000000b35a127225 */ /* 0x000fe200078e0080 */
[----:B------:R-:W-:-:S02]  /*0e10*/  LOP3.LUT R135, R0, 0xfffffe00, RZ, 0xc0, !PT ;  /* 0xfffffe0000877812 */ /* 0x000fc400078ec0ff */
[----:B------:R-:W-:Y:S01]  /*0e20*/  LOP3.LUT R77, R127, 0x38, R20, 0xf8, !PT ;  /* 0x000000387f4d7812 */ /* 0x000fe200078ef814 */
[----:B------:R-:W-:Y:S01]  /*0e30*/  IMAD.IADD R27, R13, 0x1, R27 ;  /* 0x000000010d1b7824 */ /* 0x000fe200078e021b */
[----:B------:R-:W-:Y:S01]  /*0e40*/  IADD3 R3, R19, R2, RZ ;  /* 0x0000000213037210 */ /* 0x000fe20007ffe0ff */
[C---:B------:R-:W-:Y:S01]  /*0e50*/  IMAD.WIDE.U32 R16, R95.reuse, c[0x0][0x290], R32 ;  /* 0x0000a4005f107a25 */ /* 0x040fe200078e0020 */
[----:B------:R-:W-:Y:S02]  /*0e60*/  @P0 LEA R0, P2, R152, R18, 0x4 ;  /* 0x0000001298000211 */ /* 0x000fe400078420ff */
[----:B------:R-:W-:Y:S01]  /*0e70*/  SHF.R.U32.HI R172, RZ, 0x3, R127 ;  /* 0x00000003ffac7819 */ /* 0x000fe2000001167f */
[----:B------:R-:W-:Y:S01]  /*0e80*/  IMAD.WIDE.U32 R22, R95, c[0x0][0x290], R20 ;  /* 0x0000a4005f167a25 */ /* 0x000fe200078e0014 */
[----:B------:R-:W-:Y:S02]  /*0e90*/  @P1 LEA R6, P3, R18, c[0x0][0x220], 0x1 ;  /* 0x0000880012061a11 */ /* 0x000fe400078608ff */
[----:B------:R-:W-:Y:S01]  /*0ea0*/  @P0 LEA.HI.X R2, R152, R3, R31, 0x4, P2 ;  /* 0x0000000398020211 */ /* 0x000fe200010f241f */
[----:B------:R-:W-:Y:S01]  /*0eb0*/  IMAD.WIDE.U32 R182, R35, c[0x0][0x1e8], RZ ;  /* 0x00007a0023b67a25 */ /* 0x000fe200078e00ff */
[----:B------:R-:W-:-:S02]  /*0ec0*/  ISETP.GE.AND P2, PT, R8, 0x21, PT ;  /* 0x000000210800780c */ /* 0x000fc40003f46270 */
[----:B------:R-:W-:Y:S01]  /*0ed0*/  LOP3.LUT R77, R135, R77, R172, 0xf6, !PT ;  /* 0x0000004d874d7212 */ /* 0x000fe200078ef6ac */
[----:B------:R-:W-:Y:S01]  /*0ee0*/  IMAD.MOV.U32 R185, RZ, RZ, c[0x0][0x2b8] ;  /* 0x0000ae00ffb97624 */ /* 0x000fe200078e00ff */
[----:B------:R-:W-:Y:S01]  /*0ef0*/  @P1 LEA.HI.X R7, R18, c[0x0][0x224], R3, 0x1, P3 ;  /* 0x0000890012071a11 */ /* 0x000fe200018f0c03 */
[----:B------:R-:W-:Y:S01]  /*0f00*/  IMAD.MOV.U32 R184, RZ, RZ, c[0x0][0x27c] ;  /* 0x00009f00ffb87624 */ /* 0x000fe200078e00ff */
[C---:B------:R-:W-:Y:S01]  /*0f10*/  @P0 LEA R4, P3, R0.reuse, c[0x0][0x220], 0x1 ;  /* 0x0000880000040a11 */ /* 0x040fe200078608ff */
[----:B------:R-:W-:Y:S02]  /*0f20*/  IMAD.SHL.U32 R77, R77, 0x2, RZ ;  /* 0x000000024d4d7824 */ /* 0x000fe400078e00ff */
[----:B------:R-:W-:Y:S01]  /*0f30*/  IMAD.MOV.U32 R153, RZ, RZ, c[0x0][0x27c] ;  /* 0x00009f00ff997624 */ /* 0x000fe200078e00ff */
[----:B------:R-:W-:Y:S01]  /*0f40*/  @P0 LEA.HI.X R5, R0, c[0x0][0x224], R2, 0x1, P3 ;  /* 0x0000890000050a11 */ /* 0x000fe200018f0c02 */
[----:B------:R-:W-:Y:S01]  /*0f50*/  IMAD R2, R36, c[0x0][0x260], RZ ;  /* 0x0000980024027a24 */ /* 0x000fe200078e02ff */
[----:B------:R-:W-:Y:S01]  /*0f60*/  @!PT LDS RZ, [RZ] ;  /* 0x00000000fffff984 */ /* 0x000fe20000000800 */
[----:B------:R-:W-:Y:S01]  /*0f70*/  @!PT LDS RZ, [RZ] ;  /* 0x00000000fffff984 */ /* 0x000fe20000000800 */
[----:B------:R-:W-:Y:S01]  /*0f80*/  @!PT LDS RZ, [RZ] ;  /* 0x00000000fffff984 */ /* 0x000fe20000000800 */
[----:B------:R1:W-:Y:S01]  /*0f90*/  @P1 LDGSTS.E.BYPASS.LTC128B.128 [R77+0x4100], [R6.64], !P6 ;  /* 0x04100000064d1fae */ /* 0x0003e2000f101d46 */
[----:B------:R-:W-:Y:S01]  /*0fa0*/  IADD3 R123, P3, R12, 0x80, RZ ;  /* 0x000000800c7b7810 */ /* 0x000fe20007f7e0ff */
[----:B------:R-:W-:-:S02]  /*0fb0*/  IMAD.SHL.U32 R154, R152, 0x20, RZ ;  /* 0x00000020989a7824 */ /* 0x000fc400078e00ff */
[----:B------:R1:W-:Y:S01]  /*0fc0*/  @P1 LDGSTS.E.BYPASS.LTC128B.128 [R77+0x6100], [R6.64+0x80], !P5 ;  /* 0x06100080064d1fae */ /* 0x0003e2000e901d46 */
[----:B------:R-:W-:Y:S01]  /*0fd0*/  IMAD R2, R35, c[0x0][0x264], R2 ;  /* 0x0000990023027a24 */ /* 0x000fe200078e0202 */
[----:B------:R-:W-:Y:S01]  /*0fe0*/  @P2 IADD3 R0, P1, R18, R12, RZ ;  /* 0x0000000c12002210 */ /* 0x000fe20007f3e0ff */
[----:B------:R-:W-:Y:S01]  /*0ff0*/  IMAD.IADD R145, R34, 0x1, -R95 ;  /* 0x0000000122917824 */ /* 0x000fe200078e0a5f */
[----:B------:R3:W-:Y:S01]  /*1000*/  @P0 LDGSTS.E.BYPASS.LTC128B.128 [R77+0x4900], [R4.64], !P6 ;  /* 0x04900000044d0fae */ /* 0x0007e2000f101d46 */
[----:B------:R-:W-:Y:S01]  /*1010*/  IMAD.SHL.U32 R153, R153, 0x2, RZ ;  /* 0x0000000299997824 */ /* 0x000fe200078e00ff */
[----:B------:R-:W-:Y:S01]  /*1020*/  IADD3 R34, R32, 0x20, RZ ;  /* 0x0000002020227810 */ /* 0x000fe20007ffe0ff */
[----:B------:R-:W-:Y:S01]  /*1030*/  IMAD.X R120, RZ, RZ, R27, P3 ;  /* 0x000000ffff787224 */ /* 0x000fe200018e061b */
[----:B------:R3:W-:Y:S01]  /*1040*/  @P0 LDGSTS.E.BYPASS.LTC128B.128 [R77+0x6900], [R4.64+0x80], !P5 ;  /* 0x06900080044d0fae */ /* 0x0007e2000e901d46 */
[----:B------:R-:W-:Y:S01]  /*1050*/  ISETP.GT.AND P0, PT, R8, 0x30, PT ;  /* 0x000000300800780c */ /* 0x000fe20003f04270 */
[----:B------:R-:W-:-:S04]  /*1060*/  IMAD.WIDE.U32 R8, R95, c[0x0][0x280], R32 ;  /* 0x0000a0005f087a25 */ /* 0x000fc800078e0020 */
[----:B------:R-:W-:Y:S02]  /*1070*/  IMAD.MOV.U32 R12, RZ, RZ, R8 ;  /* 0x000000ffff0c7224 */ /* 0x000fe400078e0008 */
[----:B------:R-:W-:Y:S02]  /*1080*/  IMAD.MOV.U32 R8, RZ, RZ, R22 ;  /* 0x000000ffff087224 */ /* 0x000fe400078e0016 */
[----:B------:R-:W-:Y:S02]  /*1090*/  IMAD R117, R26, 0x10, R95 ;  /* 0x000000101a757824 */ /* 0x000fe400078e025f */
[----:B-1----:R-:W-:-:S04]  /*10a0*/  IMAD.WIDE.U32 R6, R35, c[0x0][0x260], R20 ;  /* 0x0000980023067a25 */ /* 0x002fc800078e0014 */
[----:B---3--:R-:W-:Y:S02]  /*10b0*/  IMAD.IADD R5, R7, 0x1, R2 ;  /* 0x0000000107057824 */ /* 0x008fe400078e0202 */
[----:B------:R-:W-:Y:S01]  /*10c0*/  @P2 IMAD.X R7, R27, 0x1, R3, P1 ;  /* 0x000000011b072824 */ /* 0x000fe200008e0603 */
[----:B------:R-:W-:Y:S01]  /*10d0*/  @P2 LEA R14, P1, R0, c[0x0][0x220], 0x1 ;  /* 0x00008800000e2a11 */ /* 0x000fe200078208ff */
[----:B------:R-:W-:Y:S02]  /*10e0*/  IMAD R2, R10, c[0x0][0x280], RZ ;  /* 0x0000a0000a027a24 */ /* 0x000fe400078e02ff */
[----:B------:R-:W-:Y:S01]  /*10f0*/  IMAD.MOV.U32 R4, RZ, RZ, R6 ;  /* 0x000000ffff047224 */ /* 0x000fe200078e0006 */
[----:B------:R-:W-:Y:S01]  /*1100*/  @P2 LEA.HI.X R15, R0, c[0x0][0x224], R7, 0x1, P1 ;  /* 0x00008900000f2a11 */ /* 0x000fe200008f0c07 */
[----:B------:R-:W-:Y:S01]  /*1110*/  IMAD R0, R10, c[0x0][0x290], RZ ;  /* 0x0000a4000a007a24 */ /* 0x000fe200078e02ff */
[----:B------:R-:W-:Y:S01]  /*1120*/  ISETP.GE.AND P1, PT, R20, c[0x0][0x27c], PT ;  /* 0x00009f0014007a0c */ /* 0x000fe20003f26270 */
[----:B------:R-:W-:-:S02]  /*1130*/  IMAD R2, R95, c[0x0][0x284], R2 ;  /* 0x0000a1005f027a24 */ /* 0x000fc400078e0202 */
[C---:B------:R-:W-:Y:S01]  /*1140*/  IMAD.WIDE.U32 R6, R95.reuse, c[0x0][0x280], R20 ;  /* 0x0000a0005f067a25 */ /* 0x040fe200078e0014 */
[----:B------:R-:W-:Y:S01]  /*1150*/  SEL R10, RZ, c[0x0][0x27c], !P1 ;  /* 0x00009f00ff0a7a07 */ /* 0x000fe20004800000 */
[----:B------:R1:W-:Y:S01]  /*1160*/  @P2 LDGSTS.E.BYPASS.LTC128B.128 [R77+0x5100], [R14.64], !P6 ;  /* 0x051000000e4d2fae */ /* 0x0003e2000f101d46 */
[----:B------:R-:W-:Y:S01]  /*1170*/  P2R R148, PR, RZ, 0x2 ;  /* 0x00000002ff947803 */ /* 0x000fe20000000000 */
[----:B------:R-:W-:Y:S02]  /*1180*/  IMAD R0, R95, c[0x0][0x294], R0 ;  /* 0x0000a5005f007a24 */ /* 0x000fe400078e0200 */
[----:B------:R-:W-:Y:S01]  /*1190*/  IMAD.IADD R13, R9, 0x1, R2 ;  /* 0x00000001090d7824 */ /* 0x000fe200078e0202 */
[----:B------:R1:W-:Y:S01]  /*11a0*/  @P2 LDGSTS.E.BYPASS.LTC128B.128 [R77+0x7100], [R14.64+0x80], !P5 ;  /* 0x071000800e4d2fae */ /* 0x0003e2000e901d46 */
[----:B------:R-:W-:Y:S01]  /*11b0*/  IMAD.IADD R11, R2, 0x1, R7 ;  /* 0x00000001020b7824 */ /* 0x000fe200078e0207 */
[----:B------:R-:W-:Y:S01]  /*11c0*/  IADD3 R7, R17, R0, RZ ;  /* 0x0000000011077210 */ /* 0x000fe20007ffe0ff */
[----:B------:R-:W-:-:S02]  /*11d0*/  IMAD.IADD R2, R20, 0x1, R10 ;  /* 0x0000000114027824 */ /* 0x000fc400078e020a */
[----:B------:R-:W-:Y:S02]  /*11e0*/  IMAD.IADD R9, R0, 0x1, R23 ;  /* 0x0000000100097824 */ /* 0x000fe400078e0217 */
[----:B------:R-:W-:Y:S01]  /*11f0*/  IMAD.MOV.U32 R10, RZ, RZ, R6 ;  /* 0x000000ffff0a7224 */ /* 0x000fe200078e0006 */
[----:B------:R-:W-:Y:S01]  /*1200*/  SHF.R.S32.HI R0, RZ, 0x1f, R2 ;  /* 0x0000001fff007819 */ /* 0x000fe20000011402 */
[----:B------:R-:W-:Y:S02]  /*1210*/  IMAD.MOV.U32 R6, RZ, RZ, R16 ;  /* 0x000000ffff067224 */ /* 0x000fe400078e0010 */
[----:B------:R-:W-:Y:S01]  /*1220*/  IMAD R17, R25, c[0x0][0x268], RZ ;  /* 0x00009a0019117a24 */ /* 0x000fe200078e02ff */
[-C--:B------:R-:W-:Y:S01]  /*1230*/  LEA.HI R16, R0, R2.reuse, RZ, 0x3 ;  /* 0x0000000200107211 */ /* 0x080fe200078f18ff */
[----:B------:R-:W-:Y:S01]  /*1240*/  IMAD.WIDE.U32 R100, R24, c[0x0][0x290], R8 ;  /* 0x0000a40018647a25 */ /* 0x000fe200078e0008 */
[----:B------:R-:W-:Y:S02]  /*1250*/  LEA.HI R19, R0, R2, RZ, 0x6 ;  /* 0x0000000200137211 */ /* 0x000fe400078f30ff */
[----:B------:R-:W-:Y:S01]  /*1260*/  SHF.R.S32.HI R0, RZ, 0x1f, R24 ;  /* 0x0000001fff007819 */ /* 0x000fe20000011418 */
[C---:B------:R-:W-:Y:S01]  /*1270*/  IMAD R17, R98.reuse, c[0x0][0x26c], R17 ;  /* 0x00009b0062117a24 */ /* 0x040fe200078e0211 */
[----:B------:R-:W-:Y:S01]  /*1280*/  @P0 MOV R2, R18 ;  /* 0x0000001200020202 */ /* 0x000fe20000000f00 */
[----:B------:R-:W-:Y:S01]  /*1290*/  IMAD.WIDE.U32 R98, R98, c[0x0][0x268], R4 ;  /* 0x00009a0062627a25 */ /* 0x000fe200078e0004 */
[----:B------:R-:W-:-:S02]  /*12a0*/  SHF.R.S32.HI R8, RZ, 0x1f, R159 ;  /* 0x0000001fff087819 */ /* 0x000fc4000001149f */
[----:B------:R-:W-:Y:S01]  /*12b0*/  LOP3.LUT R93, R16, 0xfffffff8, RZ, 0xc0, !PT ;  /* 0xfffffff8105d7812 */ /* 0x000fe200078ec0ff */
[C---:B------:R-:W-:Y:S01]  /*12c0*/  IMAD R5, R0.reuse, c[0x0][0x280], RZ ;  /* 0x0000a00000057a24 */ /* 0x040fe200078e02ff */
[----:B------:R-:W-:Y:S01]  /*12d0*/  SHF.R.S32.HI R114, RZ, 0x3, R16 ;  /* 0x00000003ff727819 */ /* 0x000fe20000011410 */
[----:B------:R-:W-:Y:S01]  /*12e0*/  IMAD R4, R0, c[0x0][0x290], RZ ;  /* 0x0000a40000047a24 */ /* 0x000fe200078e02ff */
[----:B------:R-:W-:Y:S01]  /*12f0*/  IADD3 R108, R99, R17, RZ ;  /* 0x00000011636c7210 */ /* 0x000fe20007ffe0ff */
[----:B------:R-:W-:Y:S01]  /*1300*/  @P0 IMAD R0, R31, 0x30, RZ ;  /* 0x000000301f000824 */ /* 0x000fe200078e02ff */
[----:B------:R-:W-:Y:S01]  /*1310*/  SHF.R.S32.HI R113, RZ, 0x1f, R93 ;  /* 0x0000001fff717819 */ /* 0x000fe2000001145d */
[C---:B------:R-:W-:Y:S01]  /*1320*/  @P0 IMAD.WIDE.U32 R2, R152.reuse, 0x30, R2 ;  /* 0x0000003098020825 */ /* 0x040fe200078e0002 */
[----:B------:R-:W-:-:S03]  /*1330*/  SHF.L.U64.HI R152, R152, R157, c[0x0][0x23c] ;  /* 0x00008f0098987619 */ /* 0x000fc6000001029d */
[----:B------:R-:W-:Y:S01]  /*1340*/  IMAD R109, R24, c[0x0][0x294], R4 ;  /* 0x0000a500186d7a24 */ /* 0x000fe200078e0204 */
[----:B------:R-:W-:Y:S01]  /*1350*/  @P0 LEA R4, P1, R2, c[0x0][0x220], 0x1 ;  /* 0x0000880002040a11 */ /* 0x000fe200078208ff */
[----:B------:R-:W-:Y:S02]  /*1360*/  @P0 IMAD.IADD R0, R3, 0x1, R0 ;  /* 0x0000000103000824 */ /* 0x000fe400078e0200 */
[C---:B------:R-:W-:Y:S02]  /*1370*/  IMAD R110, R24.reuse, c[0x0][0x284], R5 ;  /* 0x0000a100186e7a24 */ /* 0x040fe400078e0205 */
[----:B------:R-:W-:Y:S01]  /*1380*/  IMAD.WIDE.U32 R104, R24, c[0x0][0x290], R6 ;  /* 0x0000a40018687a25 */ /* 0x000fe200078e0006 */
[----:B------:R-:W-:Y:S02]  /*1390*/  @P0 LEA.HI.X R5, R2, c[0x0][0x224], R0, 0x1, P1 ;  /* 0x0000890002050a11 */ /* 0x000fe400008f0c00 */
[----:B------:R-:W-:Y:S01]  /*13a0*/  SHF.R.S32.HI R7, RZ, 0x1f, R161 ;  /* 0x0000001fff077819 */ /* 0x000fe200000114a1 */
[----:B------:R-:W-:Y:S01]  /*13b0*/  IMAD.SHL.U32 R0, R161, 0x40, RZ ;  /* 0x00000040a1007824 */ /* 0x000fe200078e00ff */
[----:B------:R-:W-:Y:S01]  /*13c0*/  SHF.R.S32.HI R2, RZ, 0x1f, R160 ;  /* 0x0000001fff027819 */ /* 0x000fe200000114a0 */
[----:B------:R-:W-:Y:S01]  /*13d0*/  IMAD.SHL.U32 R3, R160, 0x40, RZ ;  /* 0x00000040a0037824 */ /* 0x000fe200078e00ff */
[----:B------:R-:W-:Y:S01]  /*13e0*/  LEA.HI R7, R7, R161, RZ, 0x3 ;  /* 0x000000a107077211 */ /* 0x000fe200078f18ff */
[----:B------:R-:W-:Y:S01]  /*13f0*/  IMAD.SHL.U32 R6, R159, 0x40, RZ ;  /* 0x000000409f067824 */ /* 0x000fe200078e00ff */
[----:B------:R-:W-:Y:S01]  /*1400*/  LOP3.LUT R126, R0, 0x1c0, RZ, 0xc0, !PT ;  /* 0x000001c0007e7812 */ /* 0x000fe200078ec0ff */
[----:B------:R3:W-:Y:S01]  /*1410*/  @P0 LDGSTS.E.BYPASS.LTC128B.128 [R77+0x5900], [R4.64], !P6 ;  /* 0x05900000044d0fae */ /* 0x0007e2000f101d46 */
[----:B------:R-:W-:Y:S01]  /*1420*/  LEA.HI R0, R8, R159, RZ, 0x3 ;  /* 0x0000009f08007211 */ /* 0x000fe200078f18ff */
[----:B------:R-:W-:Y:S01]  /*1430*/  IMAD.WIDE.U32 R102, R24, c[0x0][0x280], R10 ;  /* 0x0000a00018667a25 */ /* 0x000fe200078e000a */
[----:B------:R-:W-:Y:S01]  /*1440*/  LEA.HI R2, R2, R160, RZ, 0x3 ;  /* 0x000000a002027211 */ /* 0x000fe200078f18ff */
[----:B------:R3:W-:Y:S01]  /*1450*/  @P0 LDGSTS.E.BYPASS.LTC128B.128 [R77+0x7900], [R4.64+0x80], !P5 ;  /* 0x07900080044d0fae */ /* 0x0007e2000e901d46 */
[----:B------:R-:W-:Y:S01]  /*1460*/  LOP3.LUT R125, R3, 0x1c0, RZ, 0xc0, !PT ;  /* 0x000001c0037d7812 */ /* 0x000fe200078ec0ff */
[----:B------:R-:W-:Y:S01]  /*1470*/  IMAD.SHL.U32 R0, R0, 0x40, RZ ;  /* 0x0000004000007824 */ /* 0x000fe200078e00ff */
[----:B------:R-:W-:Y:S01]  /*1480*/  SHF.L.U32 R2, R2, 0x6, RZ ;  /* 0x0000000602027819 */ /* 0x000fe200000006ff */
[----:B------:R-:W-:Y:S01]  /*1490*/  IMAD.SHL.U32 R3, R7, 0x40, RZ ;  /* 0x0000004007037824 */ /* 0x000fe200078e00ff */
[----:B------:R-:W-:Y:S01]  /*14a0*/  LOP3.LUT R124, R6, 0x1c0, RZ, 0xc0, !PT ;  /* 0x000001c0067c7812 */ /* 0x000fe200078ec0ff */
[----:B------:R-:W0:Y:S01]  /*14b0*/  LDGDEPBAR ;  /* 0x00000000000079af */ /* 0x000e220000000000 */
[----:B------:R-:W-:Y:S01]  /*14c0*/  LOP3.LUT R136, R0, 0xfffffe00, RZ, 0xc0, !PT ;  /* 0xfffffe0000887812 */ /* 0x000fe200078ec0ff */
[----:B------:R-:W-:Y:S01]  /*14d0*/  IMAD.SHL.U32 R0, R19, 0x40, RZ ;  /* 0x0000004013007824 */ /* 0x000fe200078e00ff */
[----:B------:R-:W-:Y:S01]  /*14e0*/  LOP3.LUT R138, R3, 0xfffffe00, RZ, 0xc0, !PT ;  /* 0xfffffe00038a7812 */ /* 0x000fe200078ec0ff */
[----:B------:R-:W-:Y:S01]  /*14f0*/  IMAD.MOV.U32 R10, RZ, RZ, c[0x0][0x280] ;  /* 0x0000a000ff0a7624 */ /* 0x000fe200078e00ff */
[----:B------:R-:W-:Y:S01]  /*1500*/  LOP3.LUT R137, R2, 0xfffffe00, RZ, 0xc0, !PT ;  /* 0xfffffe0002897812 */ /* 0x000fe200078ec0ff */
[----:B------:R-:W-:Y:S01]  /*1510*/  IMAD.WIDE.U32 R106, R24, c[0x0][0x280], R12 ;  /* 0x0000a000186a7a25 */ /* 0x000fe200078e000c */
[----:B------:R-:W-:-:S02]  /*1520*/  LOP3.LUT R3, R127, 0x38, R16, 0xf8, !PT ;  /* 0x000000387f037812 */ /* 0x000fc400078ef810 */
[----:B------:R-:W-:Y:S01]  /*1530*/  SHF.R.U32.HI R170, RZ, 0x3, R126 ;  /* 0x00000003ffaa7819 */ /* 0x000fe2000001167e */
[----:B------:R-:W-:Y:S01]  /*1540*/  IMAD.WIDE.U32 R166, R10, 0x30, RZ ;  /* 0x000000300aa67825 */ /* 0x000fe200078e00ff */
[----:B------:R-:W-:Y:S02]  /*1550*/  LOP3.LUT R2, R126, 0x38, R16, 0xf8, !PT ;  /* 0x000000387e027812 */ /* 0x000fe400078ef810 */
[----:B------:R-:W-:Y:S01]  /*1560*/  SHF.R.U32.HI R169, RZ, 0x3, R125 ;  /* 0x00000003ffa97819 */ /* 0x000fe2000001167d */
[----:B------:R-:W-:Y:S01]  /*1570*/  IMAD.IADD R112, R107, 0x1, R110 ;  /* 0x000000016b707824 */ /* 0x000fe200078e026e */
[----:B------:R-:W-:Y:S01]  /*1580*/  SHF.R.U32.HI R168, RZ, 0x3, R124 ;  /* 0x00000003ffa87819 */ /* 0x000fe2000001167c */
[----:B------:R-:W-:Y:S01]  /*1590*/  IMAD.IADD R111, R105, 0x1, R109 ;  /* 0x00000001696f7824 */ /* 0x000fe200078e026d */
[--C-:B------:R-:W-:Y:S01]  /*15a0*/  LOP3.LUT R7, R125, 0x38, R16.reuse, 0xf8, !PT ;  /* 0x000000387d077812 */ /* 0x100fe200078ef810 */
[----:B------:R-:W-:Y:S01]  /*15b0*/  IMAD.SHL.U32 R177, R10, 0x40, RZ ;  /* 0x000000400ab17824 */ /* 0x000fe200078e00ff */
[----:B------:R-:W-:Y:S01]  /*15c0*/  LOP3.LUT R9, R124, 0x38, R16, 0xf8, !PT ;  /* 0x000000387c097812 */ /* 0x000fe200078ef810 */
[----:B------:R-:W-:Y:S01]  /*15d0*/  IMAD.SHL.U32 R178, R10, 0x10, RZ ;  /* 0x000000100ab27824 */ /* 0x000fe200078e00ff */
[----:B------:R-:W-:Y:S01]  /*15e0*/  LOP3.LUT R0, R0, 0xfffff000, RZ, 0xc0, !PT ;  /* 0xfffff00000007812 */ /* 0x000fe200078ec0ff */
[----:B---3--:R-:W-:Y:S01]  /*15f0*/  IMAD R4, R36, c[0x0][0x1e8], RZ ;  /* 0x00007a0024047a24 */ /* 0x008fe200078e02ff */
[----:B------:R-:W-:Y:S01]  /*1600*/  LOP3.LUT R8, R3, R172, RZ, 0x3c, !PT ;  /* 0x000000ac03087212 */ /* 0x000fe200078e3cff */
[----:B------:R-:W-:Y:S01]  /*1610*/  IMAD.MOV.U32 R5, RZ, RZ, c[0x0][0x290] ;  /* 0x0000a400ff057624 */ /* 0x000fe200078e00ff */
[----:B------:R-:W-:Y:S01]  /*1620*/  LOP3.LUT R6, R2, R170, RZ, 0x3c, !PT ;  /* 0x000000aa02067212 */ /* 0x000fe200078e3cff */
[----:B------:R-:W-:Y:S01]  /*1630*/  IMAD R4, R35, c[0x0][0x1ec], R4 ;  /* 0x00007b0023047a24 */ /* 0x000fe200078e0204 */
[----:B------:R-:W-:Y:S01]  /*1640*/  LOP3.LUT R3, R7, R169, RZ, 0x3c, !PT ;  /* 0x000000a907037212 */ /* 0x000fe200078e3cff */
[----:B------:R-:W-:Y:S01]  /*1650*/  IMAD.WIDE.U32 R164, R5, 0x30, RZ ;  /* 0x0000003005a47825 */ /* 0x000fe200078e00ff */
[----:B------:R-:W-:-:S02]  /*1660*/  LOP3.LUT R2, R9, R168, RZ, 0x3c, !PT ;  /* 0x000000a809027212 */ /* 0x000fc400078e3cff */
[-C--:B------:R-:W-:Y:S01]  /*1670*/  IADD3 R9, R8, R0.reuse, R135 ;  /* 0x0000000008097210 */ /* 0x080fe20007ffe087 */
[C---:B------:R-:W-:Y:S01]  /*1680*/  IMAD.SHL.U32 R176, R5.reuse, 0x20, RZ ;  /* 0x0000002005b07824 */ /* 0x040fe200078e00ff */
[-C--:B------:R-:W-:Y:S01]  /*1690*/  IADD3 R8, R6, R0.reuse, R138 ;  /* 0x0000000006087210 */ /* 0x080fe20007ffe08a */
[----:B------:R-:W-:Y:S01]  /*16a0*/  IMAD.SHL.U32 R173, R5, 0x40, RZ ;  /* 0x0000004005ad7824 */ /* 0x000fe200078e00ff */
[-C--:B------:R-:W-:Y:S01]  /*16b0*/  IADD3 R7, R3, R0.reuse, R137 ;  /* 0x0000000003077210 */ /* 0x080fe20007ffe089 */
[----:B------:R-:W-:Y:S01]  /*16c0*/  IMAD.SHL.U32 R174, R5, 0x10, RZ ;  /* 0x0000001005ae7824 */ /* 0x000fe200078e00ff */
[----:B------:R-:W-:Y:S01]  /*16d0*/  IADD3 R6, R2, R0, R136 ;  /* 0x0000000002067210 */ /* 0x000fe20007ffe088 */
[----:B------:R-:W-:Y:S01]  /*16e0*/  IMAD R0, R36, c[0x0][0x210], RZ ;  /* 0x0000840024007a24 */ /* 0x000fe200078e02ff */
[----:B------:R-:W-:Y:S01]  /*16f0*/  SHF.L.U64.HI R156, R10, R157, c[0x0][0x284] ;  /* 0x0000a1000a9c7619 */ /* 0x000fe2000001029d */
[----:B------:R-:W-:Y:S01]  /*1700*/  IMAD.IADD R110, R110, 0x1, R103 ;  /* 0x000000016e6e7824 */ /* 0x000fe200078e0267 */
[C---:B------:R-:W-:Y:S01]  /*1710*/  SHF.L.U64.HI R162, R10.reuse, R163, c[0x0][0x284] ;  /* 0x0000a1000aa27619 */ /* 0x040fe200000102a3 */
[----:B------:R-:W-:Y:S01]  /*1720*/  IMAD R0, R35, c[0x0][0x214], R0 ;  /* 0x0000850023007a24 */ /* 0x000fe200078e0200 */
[----:B------:R-:W-:Y:S01]  /*1730*/  SHF.L.U64.HI R157, R5, R157, c[0x0][0x294] ;  /* 0x0000a500059d7619 */ /* 0x000fe2000001029d */
[----:B------:R-:W-:Y:S01]  /*1740*/  IMAD.IADD R109, R109, 0x1, R101 ;  /* 0x000000016d6d7824 */ /* 0x000fe200078e0265 */
[----:B------:R-:W-:Y:S01]  /*1750*/  SHF.L.U64.HI R163, R5, R163, c[0x0][0x294] ;  /* 0x0000a50005a37619 */ /* 0x000fe200000102a3 */
[----:B------:R-:W-:Y:S01]  /*1760*/  IMAD.IADD R146, R181, 0x1, R0 ;  /* 0x00000001b5927824 */ /* 0x000fe200078e0200 */
[CC--:B------:R-:W-:Y:S01]  /*1770*/  SHF.L.U64.HI R158, R10.reuse, R30.reuse, c[0x0][0x284] ;  /* 0x0000a1000a9e7619 */ /* 0x0c0fe2000001021e */
[----:B------:R-:W-:Y:S01]  /*1780*/  IMAD.SHL.U32 R143, R9, 0x2, RZ ;  /* 0x00000002098f7824 */ /* 0x000fe200078e00ff */
[----:B------:R-:W-:Y:S01]  /*1790*/  SHF.L.U64.HI R155, R5, R30, c[0x0][0x294] ;  /* 0x0000a500059b7619 */ /* 0x000fe2000001021e */
[----:B------:R-:W-:Y:S01]  /*17a0*/  IMAD.SHL.U32 R141, R7, 0x2, RZ ;  /* 0x00000002078d7824 */ /* 0x000fe200078e00ff */
[----:B------:R-:W-:Y:S01]  /*17b0*/  SHF.L.U32 R175, R10, 0x5, RZ ;  /* 0x000000050aaf7819 */ /* 0x000fe200000006ff */
[----:B------:R-:W-:Y:S01]  /*17c0*/  IMAD.SHL.U32 R140, R6, 0x2, RZ ;  /* 0x00000002068c7824 */ /* 0x000fe200078e00ff */
[----:B------:R-:W-:-:S02]  /*17d0*/  IADD3 R147, R183, R4, RZ ;  /* 0x00000004b7937210 */ /* 0x000fc40007ffe0ff */
[----:B------:R-:W-:Y:S01]  /*17e0*/  IADD3 R121, R167, UR5, RZ ;  /* 0x00000005a7797c10 */ /* 0x000fe2000fffe0ff */
[----:B------:R-:W-:Y:S01]  /*17f0*/  BAR.SYNC.DEFER_BLOCKING 0x0 ;  /* 0x0000000000007b1d */ /* 0x000fe20000010000 */
[----:B------:R-:W-:Y:S02]  /*1800*/  ISETP.GE.AND P5, PT, R20, c[0x0][0x1d4], PT ;  /* 0x0000750014007a0c */ /* 0x000fe40003fa6270 */
[----:B------:R-:W-:Y:S02]  /*1810*/  SHF.L.U32 R142, R8, 0x1, RZ ;  /* 0x00000001088e7819 */ /* 0x000fe400000006ff */
[----:B------:R-:W-:Y:S02]  /*1820*/  ISETP.NE.AND P1, PT, R185, 0x1, PT ;  /* 0x00000001b900780c */ /* 0x000fe40003f25270 */
[----:B------:R-:W-:Y:S02]  /*1830*/  ISETP.GE.AND P0, PT, R184, 0x1, PT ;  /* 0x00000001b800780c */ /* 0x000fe40003f06270 */
[----:B------:R-:W-:Y:S01]  /*1840*/  IADD3 R122, R165, UR4, RZ ;  /* 0x00000004a57a7c10 */ /* 0x000fe2000fffe0ff */
[----:B------:R-:W-:Y:S01]  /*1850*/  ULDC.U8 UR4, c[0x0][0x298] ;  /* 0x0000a60000047ab9 */ /* 0x000fe20000000000 */
[----:B--2---:R-:W-:Y:S01]  /*1860*/  @P4 SHF.R.S32.HI R3, RZ, 0x1f, R29 ;  /* 0x0000001fff034819 */ /* 0x004fe2000001141d */
[----:B------:R-:W-:-:S02]  /*1870*/  @!P4 IMAD.MOV.U32 R3, RZ, RZ, R28 ;  /* 0x000000ffff03c224 */ /* 0x000fc400078e001c */
[----:B------:R-:W-:Y:S02]  /*1880*/  @P4 IMAD.MOV.U32 R2, RZ, RZ, R29 ;  /* 0x000000ffff024224 */ /* 0x000fe400078e001d */
[----:B------:R-:W-:Y:S02]  /*1890*/  @!P4 IMAD.MOV.U32 R2, RZ, RZ, R37 ;  /* 0x000000ffff02c224 */ /* 0x000fe400078e0025 */
[----:B------:R-:W-:Y:S02]  /*18a0*/  IMAD R0, R3, c[0x0][0x2b0], RZ ;  /* 0x0000ac0003007a24 */ /* 0x000fe400078e02ff */
[----:B------:R-:W-:-:S04]  /*18b0*/  IMAD.WIDE.U32 R132, R2, c[0x0][0x2b0], RZ ;  /* 0x0000ac0002847a25 */ /* 0x000fc800078e00ff */
[----:B------:R-:W-:-:S04]  /*18c0*/  IMAD R0, R2, c[0x0][0x2b4], R0 ;  /* 0x0000ad0002007a24 */ /* 0x000fc800078e0200 */
[----:B-1----:R-:W-:Y:S02]  /*18d0*/  IMAD.IADD R144, R133, 0x1, R0 ;  /* 0x0000000185907824 */ /* 0x002fe400078e0200 */
.L_x_1892:
[----:B------:R-:W-:Y:S01]  /*18e0*/  IMAD.SHL.U32 R97, R90, 0x40, RZ ;  /* 0x000000405a617824 */ /* 0x000fe200078e00ff */
[----:B------:R-:W2:Y:S01]  /*18f0*/  LDL R186, [R1+0xc0] ;  /* 0x0000c00001ba7983 */ /* 0x000ea20000100800 */
[----:B------:R-:W-:Y:S01]  /*1900*/  IMAD.MOV.U32 R94, RZ, RZ, RZ ;  /* 0x000000ffff5e7224 */ /* 0x000fe200078e00ff */
[----:B------:R-:W-:Y:S04]  /*1910*/  DEPBAR.LE SB0, 0x0 ;  /* 0x000080000000791a */ /* 0x000fe80000000000 */
[----:B------:R-:W-:Y:S01]  /*1920*/  IMAD.IADD R0, R117, 0x1, R97 ;  /* 0x0000000175007824 */ /* 0x000fe200078e0261 */
[----:B------:R-:W-:Y:S01]  /*1930*/  ISETP.NE.AND P1, PT, R185, 0x1, PT ;  /* 0x00000001b900780c */ /* 0x000fe20003f25270 */
[----:B------:R-:W-:Y:S01]  /*1940*/  BSSY B2, `(.L_x_1846) ;  /* 0x0000548000027945 */ /* 0x000fe20003800000 */
[----:B------:R-:W-:Y:S01]  /*1950*/  ISETP.GE.AND P2, PT, R184, 0x1, PT ;  /* 0x00000001b800780c */ /* 0x000fe20003f46270 */
[----:B-1----:R-:W-:Y:S10]  /*1960*/  IMAD.IADD R4, R149, 0x1, R0 ;  /* 0x0000000195047824 */ /* 0x002ff400078e0200 */
[----:B------:R-:W-:Y:S01]  /*1970*/  @P1 IMAD.HI.U32 R2, R4, c[0x0][0x2bc], RZ ;  /* 0x0000af0004021a27 */ /* 0x000fe200078e00ff */
[----:B--2---:R-:W-:Y:S03]  /*1980*/  ISETP.GE.AND P0, PT, R0, R186, PT ;  /* 0x000000ba0000720c */ /* 0x004fe60003f06270 */
[----:B------:R-:W-:Y:S01]  /*1990*/  IMAD.MOV.U32 R0, RZ, RZ, R4 ;  /* 0x000000ffff007224 */ /* 0x000fe200078e0004 */
[----:B------:R-:W-:Y:S02]  /*19a0*/  @P1 SHF.R.U32.HI R0, RZ, c[0x0][0x2c0], R2 ;  /* 0x0000b000ff001a19 */ /* 0x000fe40000011602 */
[----:B------:R-:W-:Y:S11]  /*19b0*/  ISETP.GT.OR P0, PT, R117, 0x3f, P0 ;  /* 0x0000003f7500780c */ /* 0x000ff60000704670 */
[----:B------:R-:W-:Y:S02]  /*19c0*/  @!UPT UIADD3 URZ, URZ, URZ, URZ ;  /* 0x0000003f3f3ff290 */ /* 0x000fe4000fffe03f */
[C---:B------:R-:W-:Y:S04]  /*19d0*/  @!P0 IADD3 R3, P1, R0.reuse, R132, RZ ;  /* 0x0000008400038210 */ /* 0x040fe80007f3e0ff */
[----:B------:R-:W-:Y:S01]  /*19e0*/  @!P0 LEA.HI.X.SX32 R5, R0, R144, 0x1, P1 ;  /* 0x0000009000058211 */ /* 0x000fe200008f0eff */
        /* <DEDUP_REMOVED lines=27> */
[----:B------:R-:W-:Y:S01]  /*1ba0*/  IADD3 R2, -R97, R186, RZ ;  /* 0x000000ba61027210 */ /* 0x000fe20007ffe1ff */
        /* <DEDUP_REMOVED lines=33> */
.L_x_1850:
[----:B------:R-:W-:Y:S05]  /*1dc0*/  BSYNC B0 ;  /* 0x0000000000007941 */ /* 0x000fea0003800000 */
.L_x_1849:
        /* <DEDUP_REMOVED lines=39> */
.L_x_1852:
[----:B------:R-:W-:Y:S05]  /*2040*/  BSYNC B0 ;  /* 0x0000000000007941 */ /* 0x000fea0003800000 */
.L_x_1851:
        /* <DEDUP_REMOVED lines=40> */
.L_x_1854:
[----:B------:R-:W-:Y:S05]  /*22d0*/  BSYNC B0 ;  /* 0x0000000000007941 */ /* 0x000fea0003800000 */
.L_x_1853:
        /* <DEDUP_REMOVED lines=38> */
.L_x_1856:
[----:B------:R-:W-:Y:S05]  /*2540*/  BSYNC B0 ;  /* 0x0000000000007941 */ /* 0x000fea0003800000 */
.L_x_1855:
        /* <DEDUP_REMOVED lines=72> */
.L_x_1860:
[----:B------:R-:W-:Y:S05]  /*29d0*/  BSYNC B0 ;  /* 0x0000000000007941 */ /* 0x000fea0003800000 */
.L_x_1859:
        /* <DEDUP_REMOVED lines=57> */
.L_x_1858:
[----:B------:R-:W-:Y:S05]  /*2d70*/  BSYNC B1 ;  /* 0x0000000000017941 */ /* 0x000fea0003800000 */
.L_x_1857:
        /* <DEDUP_REMOVED lines=60> */
.L_x_1864:
[----:B------:R-:W-:Y:S05]  /*3140*/  BSYNC B0 ;  /* 0x0000000000007941 */ /* 0x000fea0003800000 */
.L_x_1863:
        /* <DEDUP_REMOVED lines=57> */
.L_x_1862:
[----:B------:R-:W-:Y:S05]  /*34e0*/  BSYNC B1 ;  /* 0x0000000000017941 */ /* 0x000fea0003800000 */
.L_x_1861:
        /* <DEDUP_REMOVED lines=60> */
.L_x_1868:
[----:B------:R-:W-:Y:S05]  /*38b0*/  BSYNC B0 ;  /* 0x0000000000007941 */ /* 0x000fea0003800000 */
.L_x_1867:
        /* <DEDUP_REMOVED lines=57> */
.L_x_1866:
[----:B------:R-:W-:Y:S05]  /*3c50*/  BSYNC B1 ;  /* 0x0000000000017941 */ /* 0x000fea0003800000 */
.L_x_1865:
        /* <DEDUP_REMOVED lines=59> */
.L_x_1871:
[----:B------:R-:W-:Y:S05]  /*4010*/  BSYNC B0 ;  /* 0x0000000000007941 */ /* 0x000fea0003800000 */
.L_x_1870:
        /* <DEDUP_REMOVED lines=58> */
.L_x_1848:
        /* <DEDUP_REMOVED lines=235> */
.L_x_1873:
[----:B------:R-:W-:Y:S05]  /*5270*/  BSYNC B0 ;  /* 0x0000000000007941 */ /* 0x000fea0003800000 */
.L_x_1872:
        /* <DEDUP_REMOVED lines=122> */
.L_x_1875:
[----:B------:R-:W-:Y:S05]  /*5a20*/  BSYNC B0 ;  /* 0x0000000000007941 */ /* 0x000fea0003800000 */
.L_x_1874:
        /* <DEDUP_REMOVED lines=122> */
.L_x_1877:
[----:B------:R-:W-:Y:S05]  /*61d0*/  BSYNC B0 ;  /* 0x0000000000007941 */ /* 0x000fea0003800000 */
.L_x_1876:
        /* <DEDUP_REMOVED lines=124> */
.L_x_1847:
[----:B------:R1:W2:Y:S01]  /*69a0*/  SHFL.IDX PT, R3, R87, RZ, 0x181f ;  /* 0x00181fff57037589 */ /* 0x0002a200000e0000 */
[----:B------:R-:W-:Y:S01]  /*69b0*/  IMAD.IADD R0, R186, 0x1, -R97 ;  /* 0x00000001ba007824 */ /* 0x000fe200078e0a61 */
[----:B------:R-:W-:Y:S02]  /*69c0*/  BSSY B0, `(.L_x_1878) ;  /* 0x0000011000007945 */ /* 0x000fe40003800000 */
[----:B------:R1:W3:Y:S02]  /*69d0*/  SHFL.IDX PT, R2, R88, RZ, 0x181f ;  /* 0x00181fff58027589 */ /* 0x0002e400000e0000 */
        /* <DEDUP_REMOVED lines=15> */
.L_x_1879:
[----:B-123--:R-:W-:Y:S05]  /*6ad0*/  BSYNC B0 ;  /* 0x0000000000007941 */ /* 0x00efea0003800000 */
.L_x_1878:
        /* <DEDUP_REMOVED lines=15> */
.L_x_1881:
[----:B------:R-:W-:Y:S05]  /*6bd0*/  BSYNC B0 ;  /* 0x0000000000007941 */ /* 0x000fea0003800000 */
.L_x_1880:
        /* <DEDUP_REMOVED lines=15> */
.L_x_1883:
[----:B------:R-:W-:Y:S05]  /*6cd0*/  BSYNC B0 ;  /* 0x0000000000007941 */ /* 0x000fea0003800000 */
.L_x_1882:
        /* <DEDUP_REMOVED lines=14> */
.L_x_1869:
[----:B------:R-:W-:Y:S05]  /*6dc0*/  BSYNC B2 ;  /* 0x0000000000027941 */ /* 0x000fea0003800000 */
.L_x_1846:
        /* <DEDUP_REMOVED lines=67> */
[----:B------:R-:W-:Y:S03]  /*7200*/  IADD3 R0, P0, R180, R2, RZ ;  /* 0x00000002b4007210 */ /* 0x000fe60007f1e0ff */
[----:B------:R-:W0:Y:S01]  /*7210*/  LDGDEPBAR ;  /* 0x00000000000079af */ /* 0x000e220000000000 */
[----:B---3--:R-:W-:Y:S04]  /*7220*/  IMAD R4, R116, c[0x0][0x218], RZ ;  /* 0x0000860074047a24 */ /* 0x008fe800078e02ff */
[----:B------:R-:W-:Y:S05]  /*7230*/  IMAD R4, R94, c[0x0][0x21c], R4 ;  /* 0x000087005e047a24 */ /* 0x000fea00078e0204 */
[----:B------:R-:W-:Y:S01]  /*7240*/  IADD3.X R2, R146, R3, R4, P0, !PT ;  /* 0x0000000392027210 */ /* 0x000fe200007fe404 */
        /* <DEDUP_REMOVED lines=18> */
.L_x_1885:
[----:B------:R-:W-:Y:S05]  /*7370*/  BSYNC B0 ;  /* 0x0000000000007941 */ /* 0x000fea0003800000 */
.L_x_1884:
        /* <DEDUP_REMOVED lines=15> */
.L_x_1887:
[----:B------:R-:W-:Y:S05]  /*7470*/  BSYNC B0 ;  /* 0x0000000000007941 */ /* 0x000fea0003800000 */
.L_x_1886:
        /* <DEDUP_REMOVED lines=15> */
.L_x_1889:
[----:B------:R-:W-:Y:S05]  /*7570*/  BSYNC B0 ;  /* 0x0000000000007941 */ /* 0x000fea0003800000 */
.L_x_1888:
        /* <DEDUP_REMOVED lines=15> */
.L_x_1891:
[----:B------:R-:W-:Y:S05]  /*7670*/  BSYNC B0 ;  /* 0x0000000000007941 */ /* 0x000fea0003800000 */
.L_x_1890:
[C---:B------:R-:W-:Y:S02]  /*7680*/  ISETP.GT.AND P0, PT, R90.reuse, R139, PT ;  /* 0x0000008b5a00720c */ /* 0x040fe40003f04270 */
        /* <DEDUP_REMOVED lines=35> */
[----:B------:R-:W2:Y:S04]  /*78c0*/  LDL R0, [R1+0x64] ;  /* 0x0000640001007983 */ /* 0x000ea80000100800 */
[----:B------:R-:W-:Y:S06]  /*78d0*/  BAR.SYNC.DEFER_BLOCKING 0x0 ;  /* 0x0000000000007b1d */ /* 0x000fec0000010000 */
[----:B--2---:R2:W-:Y:S02]  /*78e0*/  STL [R1+0xc4], R0 ;  /* 0x0000c40001007387 */ /* 0x0045e40000100800 */
[----:B--2---:R-:W-:-:S04]  /*78f0*/  IADD3 R0, R0, 0x3f, RZ ;  /* 0x0000003f00007810 */ /* 0x004fc80007ffe0ff */
[----:B-1----:R-:W-:-:S04]  /*7900*/  SHF.R.S32.HI R2, RZ, 0x1f, R0 ;  /* 0x0000001fff027819 */ /* 0x002fc80000011400 */
[----:B------:R-:W-:-:S04]  /*7910*/  LEA.HI R0, R2, R0, RZ, 0x6 ;  /* 0x0000000002007211 */ /* 0x000fc800078f30ff */
[----:B------:R-:W-:Y:S02]  /*7920*/  SHF.R.S32.HI R3, RZ, 0x6, R0 ;  /* 0x00000006ff037819 */ /* 0x000fe40000011400 */
.L_x_1845:
[----:B-1----:R-:W2:Y:S04]  /*7930*/  LDL R6, [R1+0xc4] ;  /* 0x0000c40001067983 */ /* 0x002ea80000100800 */
[----:B------:R-:W3:Y:S04]  /*7940*/  LDL R11, [R1+0x58] ;  /* 0x00005800010b7983 */ /* 0x000ee80000100800 */
[----:B------:R-:W1:Y:S01]  /*7950*/  S2R R5, SR_CTAID.X ;  /* 0x0000000000057919 */ /* 0x000e620000002500 */
[----:B------:R-:W-:-:S03]  /*7960*/  IMAD.MOV.U32 R0, RZ, RZ, c[0x0][0x2c4] ;  /* 0x0000b100ff007624 */ /* 0x000fc600078e00ff */
[----:B------:R-:W4:Y:S02]  /*7970*/  S2R R4, SR_TID.X ;  /* 0x0000000000047919 */ /* 0x000f240000002100 */
[----:B------:R-:W-:Y:S02]  /*7980*/  ISETP.NE.AND P2, PT, R0, 0x1, PT ;  /* 0x000000010000780c */ /* 0x000fe40003f45270 */
[----:B-1----:R-:W-:-:S11]  /*7990*/  LEA R0, R5, 0x7f, 0x7 ;  /* 0x0000007f05007811 */ /* 0x002fd600078e38ff */
[----:B------:R-:W-:-:S05]  /*79a0*/  @P2 IMAD.HI.U32 R2, R0, c[0x0][0x2c8], RZ ;  /* 0x0000b20000022a27 */ /* 0x000fca00078e00ff */
[----:B------:R-:W-:Y:S01]  /*79b0*/  @P2 SHF.R.U32.HI R0, RZ, c[0x0][0x2cc], R2 ;  /* 0x0000b300ff002a19 */ /* 0x000fe20000011602 */
[----:B----4-:R1:W-:Y:S01]  /*79c0*/  STL.64 [R1], R4 ;  /* 0x0000000401007387 */ /* 0x0103e20000100a00 */
[----:B------:R-:W-:Y:S01]  /*79d0*/  PLOP3.LUT P0, PT, PT, PT, PT, 0x80, 0x0 ;  /* 0x000000000000781c */ /* 0x000fe20003f0f070 */
[----:B------:R-:W-:Y:S01]  /*79e0*/  CS2R R14, SRZ ;  /* 0x00000000000e7805 */ /* 0x000fe2000001ff00 */
[----:B------:R-:W-:Y:S01]  /*79f0*/  MOV R126, RZ ;  /* 0x000000ff007e7202 */ /* 0x000fe20000000f00 */
[----:B------:R-:W-:Y:S01]  /*7a00*/  IMAD.MOV.U32 R124, RZ, RZ, RZ ;  /* 0x000000ffff7c7224 */ /* 0x000fe200078e00ff */
[----:B------:R-:W-:Y:S01]  /*7a10*/  CS2R R130, SRZ ;  /* 0x0000000000827805 */ /* 0x000fe2000001ff00 */
[----:B------:R-:W-:Y:S01]  /*7a20*/  IMAD.MOV.U32 R10, RZ, RZ, RZ ;  /* 0x000000ffff0a7224 */ /* 0x000fe200078e00ff */
[----:B------:R-:W-:Y:S01]  /*7a30*/  MOV R128, RZ ;  /* 0x000000ff00807202 */ /* 0x000fe20000000f00 */
[----:B------:R-:W-:Y:S01]  /*7a40*/  CS2R R16, SRZ ;  /* 0x0000000000107805 */ /* 0x000fe2000001ff00 */
[----:B------:R-:W-:Y:S01]  /*7a50*/  IMAD.MOV.U32 R122, RZ, RZ, RZ ;  /* 0x000000ffff7a7224 */ /* 0x000fe200078e00ff */
[----:B------:R-:W-:Y:S01]  /*7a60*/  CS2R R120, SRZ ;  /* 0x0000000000787805 */ /* 0x000fe2000001ff00 */
[----:B------:R-:W-:Y:S01]  /*7a70*/  CS2R R12, SRZ ;  /* 0x00000000000c7805 */ /* 0x000fe2000001ff00 */
[----:B------:R-:W-:Y:S01]  /*7a80*/  IMAD.MOV.U32 R118, RZ, RZ, RZ ;  /* 0x000000ffff767224 */ /* 0x000fe200078e00ff */
[----:B------:R-:W-:Y:S01]  /*7a90*/  MOV R116, RZ ;  /* 0x000000ff00747202 */ /* 0x000fe20000000f00 */
[----:B------:R-:W-:Y:S01]  /*7aa0*/  IMAD.MOV.U32 R110, RZ, RZ, RZ ;  /* 0x000000ffff6e7224 */ /* 0x000fe200078e00ff */
[----:B------:R-:W-:Y:S01]  /*7ab0*/  CS2R R18, SRZ ;  /* 0x0000000000127805 */ /* 0x000fe2000001ff00 */
[----:B------:R-:W-:Y:S01]  /*7ac0*/  IMAD.MOV.U32 R108, RZ, RZ, RZ ;  /* 0x000000ffff6c7224 */ /* 0x000fe200078e00ff */
[----:B------:R-:W-:Y:S01]  /*7ad0*/  MOV R114, RZ ;  /* 0x000000ff00727202 */ /* 0x000fe20000000f00 */
[----:B------:R-:W-:Y:S01]  /*7ae0*/  IMAD.MOV.U32 R20, RZ, RZ, RZ ;  /* 0x000000ffff147224 */ /* 0x000fe200078e00ff */
[----:B------:R-:W-:Y:S01]  /*7af0*/  CS2R R106, SRZ ;  /* 0x00000000006a7805 */ /* 0x000fe2000001ff00 */
[----:B------:R-:W-:Y:S01]  /*7b00*/  IMAD.MOV.U32 R112, RZ, RZ, RZ ;  /* 0x000000ffff707224 */ /* 0x000fe200078e00ff */
[----:B------:R-:W-:Y:S01]  /*7b10*/  CS2R R22, SRZ ;  /* 0x0000000000167805 */ /* 0x000fe2000001ff00 */
[----:B------:R-:W-:Y:S01]  /*7b20*/  MOV R104, RZ ;  /* 0x000000ff00687202 */ /* 0x000fe20000000f00 */
[----:B------:R-:W-:Y:S01]  /*7b30*/  IMAD.MOV.U32 R102, RZ, RZ, RZ ;  /* 0x000000ffff667224 */ /* 0x000fe200078e00ff */
        /* <DEDUP_REMOVED lines=66> */
[----:B------:R-:W-:Y:S01]  /*7f60*/  IMAD.MOV.U32 R59, RZ, RZ, RZ ;  /* 0x000000ffff3b7224 */ /* 0x000fe200078e00ff */
[----:B------:R-:W-:Y:S01]  /*7f70*/  MOV R62, RZ ;  /* 0x000000ff003e7202 */ /* 0x000fe20000000f00 */
[----:B------:R-:W-:Y:S01]  /*7f80*/  CS2R R60, SRZ ;  /* 0x00000000003c7805 */ /* 0x000fe2000001ff00 */
[----:B--2---:R-:W-:-:S05]  /*7f90*/  IADD3 R0, R0, 0x40, R6 ;  /* 0x0000004000007810 */ /* 0x004fca0007ffe006 */
[----:B---3--:R-:W-:-:S05]  /*7fa0*/  IMAD.IADD R0, R0, 0x1, -R11 ;  /* 0x0000000100007824 */ /* 0x008fca00078e0a0b */
[----:B------:R-:W-:-:S04]  /*7fb0*/  SHF.R.S32.HI R2, RZ, 0x1f, R0 ;  /* 0x0000001fff027819 */ /* 0x000fc80000011400 */
[----:B------:R-:W-:-:S04]  /*7fc0*/  LEA.HI R0, R2, R0, RZ, 0x6 ;  /* 0x0000000002007211 */ /* 0x000fc800078f30ff */
[----:B------:R-:W-:-:S04]  /*7fd0*/  SHF.R.S32.HI R0, RZ, 0x6, R0 ;  /* 0x00000006ff007819 */ /* 0x000fc80000011400 */
[----:B------:R-:W-:-:S05]  /*7fe0*/  IMNMX R0, R0, R3, PT ;  /* 0x0000000300007217 */ /* 0x000fca0003800200 */
[----:B------:R1:W-:Y:S01]  /*7ff0*/  STL [R1+0xe8], R0 ;  /* 0x0000e80001007387 */ /* 0x0003e20000100800 */
[----:B------:R-:W-:-:S13]  /*8000*/  ISETP.GE.AND P1, PT, R0, 0x1, PT ;  /* 0x000000010000780c */ /* 0x000fda0003f26270 */
[----:B------:R-:W-:Y:S05]  /*8010*/  @!P1 BRA `(.L_x_1893) ;  /* 0x0001159000009947 */ /* 0x000fea0003800000 */
[----:B------:R-:W2:Y:S04]  /*8020*/  LDL R57, [R1+0x108] ;  /* 0x0001080001397983 */ /* 0x000ea80000100800 */
[----:B-1----:R-:W3:Y:S01]  /*8030*/  LDL R0, [R1+0x4c] ;  /* 0x00004c0001007983 */ /* 0x002ee20000100800 */
[----:B------:R-:W-:Y:S01]  /*8040*/  ISETP.NE.U32.AND P5, PT, RZ, c[0x0][0x340], PT ;  /* 0x0000d000ff007a0c */ /* 0x000fe20003fa5070 */
[----:B------:R-:W-:Y:S02]  /*8050*/  ULDC.64 UR4, c[0x0][0x18] ;  /* 0x0000060000047ab9 */ /* 0x000fe40000000a00 */
[----:B------:R-:W1:Y:S01]  /*8060*/  S2R R58, SR_TID.X ;  /* 0x00000000003a7919 */ /* 0x000e620000002100 */
[----:B------:R-:W-:-:S13]  /*8070*/  ISETP.NE.AND.EX P5, PT, RZ, c[0x0][0x344], PT, P5 ;  /* 0x0000d100ff007a0c */ /* 0x000fda0003fa5350 */
[----:B------:R-:W-:Y:S01]  /*8080*/  @P5 IMAD.MOV.U32 R2, RZ, RZ, 0x4 ;  /* 0x00000004ff025424 */ /* 0x000fe200078e00ff */
[----:B------:R-:W4:Y:S04]  /*8090*/  S2R R6, SR_CTAID.Y ;  /* 0x0000000000067919 */ /* 0x000f280000002600 */
[----:B------:R-:W2:Y:S01]  /*80a0*/  S2R R8, SR_CTAID.Y ;  /* 0x0000000000087919 */ /* 0x000ea20000002600 */
[----:B-1----:R-:W-:Y:S02]  /*80b0*/  SHF.R.S32.HI R27, RZ, 0x1f, R58 ;  /* 0x0000001fff1b7819 */ /* 0x002fe4000001143a */
[----:B----4-:R-:W-:-:S05]  /*80c0*/  SHF.R.S32.HI R6, RZ, 0x1f, R6 ;  /* 0x0000001fff067819 */ /* 0x010fca0000011406 */
[----:B------:R-:W-:Y:S02]  /*80d0*/  IMAD R7, R6, c[0x0][0x1b8], RZ ;  /* 0x00006e0006077a24 */ /* 0x000fe400078e02ff */
[----:B------:R-:W1:Y:S01]  /*80e0*/  S2R R6, SR_CTAID.X ;  /* 0x0000000000067919 */ /* 0x000e620000002500 */
[----:B------:R-:W-:-:S04]  /*80f0*/  LEA.HI R5, R27, R58, RZ, 0x3 ;  /* 0x0000003a1b057211 */ /* 0x000fc800078f18ff */
[----:B------:R-:W-:Y:S01]  /*8100*/  SHF.R.S32.HI R24, RZ, 0x3, R5 ;  /* 0x00000003ff187819 */ /* 0x000fe20000011405 */
[----:B--2---:R-:W-:-:S05]  /*8110*/  @P5 IMAD.WIDE R2, R57, R2, c[0x0][0x340] ;  /* 0x0000d00039025625 */ /* 0x004fca00078e0202 */
[----:B------:R3:W5:Y:S01]  /*8120*/  @P5 LDG.E R19, [R2.64] ;  /* 0x0000000602135981 */ /* 0x000762000c1e1900 */
[----:B------:R-:W-:Y:S01]  /*8130*/  ISETP.NE.U32.AND P0, PT, RZ, c[0x0][0x348], PT ;  /* 0x0000d200ff007a0c */ /* 0x000fe20003f05070 */
[----:B------:R-:W-:Y:S01]  /*8140*/  IMAD R7, R8, c[0x0][0x1bc], R7 ;  /* 0x00006f0008077a24 */ /* 0x000fe200078e0207 */
[----:B------:R-:W-:Y:S01]  /*8150*/  UIADD3 UR4, UP0, UR4, 0x8100, URZ ;  /* 0x0000810004047890 */ /* 0x000fe2000ff1e03f */
[----:B------:R-:W-:Y:S01]  /*8160*/  LEA.HI R23, R27, R58, RZ, 0x4 ;  /* 0x0000003a1b177211 */ /* 0x000fe200078f20ff */
[----:B------:R-:W-:Y:S01]  /*8170*/  STL [R1+0x10], R11 ;  /* 0x0000100b01007387 */ /* 0x000fe20000100800 */
[----:B------:R-:W-:Y:S01]  /*8180*/  ISETP.NE.AND.EX P0, PT, RZ, c[0x0][0x34c], PT, P0 ;  /* 0x0000d300ff007a0c */ /* 0x000fe20003f05300 */
[----:B------:R-:W-:Y:S01]  /*8190*/  UIADD3.X UR5, URZ, UR5, URZ, UP0, !UPT ;  /* 0x000000053f057290 */ /* 0x000fe200087fe43f */
[----:B---3--:R-:W-:-:S05]  /*81a0*/  SHF.R.S32.HI R2, RZ, 0x1f, R0 ;  /* 0x0000001fff027819 */ /* 0x008fca0000011400 */
[----:B------:R-:W-:-:S04]  /*81b0*/  IMAD R2, R2, c[0x0][0x178], RZ ;  /* 0x00005e0002027a24 */ /* 0x000fc800078e02ff */
[C---:B------:R-:W-:Y:S02]  /*81c0*/  IMAD R4, R0.reuse, c[0x0][0x17c], R2 ;  /* 0x00005f0000047a24 */ /* 0x040fe400078e0202 */
[----:B------:R-:W-:Y:S01]  /*81d0*/  IMAD.WIDE.U32 R2, R0, c[0x0][0x178], RZ ;  /* 0x00005e0000027a25 */ /* 0x000fe200078e00ff */
[----:B------:R-:W-:-:S03]  /*81e0*/  LOP3.LUT R0, R5, 0xfffffff8, RZ, 0xc0, !PT ;  /* 0xfffffff805007812 */ /* 0x000fc600078ec0ff */
[----:B------:R-:W-:Y:S02]  /*81f0*/  IMAD.IADD R3, R3, 0x1, R4 ;  /* 0x0000000103037824 */ /* 0x000fe400078e0204 */
[----:B------:R-:W-:Y:S01]  /*8200*/  IMAD.IADD R21, R58, 0x1, -R0 ;  /* 0x000000013a157824 */ /* 0x000fe200078e0a00 */
[----:B------:R-:W-:Y:S01]  /*8210*/  SHF.R.S32.HI R0, RZ, 0x1f, R57 ;  /* 0x0000001fff007819 */ /* 0x000fe20000011439 */
[----:B------:R-:W-:-:S03]  /*8220*/  IMAD.WIDE.U32 R2, R8, c[0x0][0x1b8], R2 ;  /* 0x00006e0008027a25 */ /* 0x000fc600078e0002 */
[----:B------:R-:W-:Y:S01]  /*8230*/  SEL R5, R0, RZ, !P0 ;  /* 0x000000ff00057207 */ /* 0x000fe20004000000 */
[C---:B------:R-:W-:Y:S01]  /*8240*/  IMAD R4, R21.reuse, 0x10, R24 ;  /* 0x0000001015047824 */ /* 0x040fe200078e0218 */
[----:B------:R-:W-:Y:S01]  /*8250*/  SHF.L.U32 R12, R21, 0x3, RZ ;  /* 0x00000003150c7819 */ /* 0x000fe200000006ff */
[----:B------:R-:W-:Y:S02]  /*8260*/  IMAD.IADD R3, R3, 0x1, R7 ;  /* 0x0000000103037824 */ /* 0x000fe400078e0207 */
[----:B-1----:R-:W-:Y:S01]  /*8270*/  IMAD R6, R6, 0x80, R4 ;  /* 0x0000008006067824 */ /* 0x002fe200078e0204 */
[----:B------:R-:W-:Y:S01]  /*8280*/  SEL R4, R57, RZ, !P0 ;  /* 0x000000ff39047207 */ /* 0x000fe20004000000 */
[----:B------:R-:W-:Y:S01]  /*8290*/  IMAD R5, R5, c[0x0][0x1c0], RZ ;  /* 0x0000700005057a24 */ /* 0x000fe200078e02ff */
[----:B------:R-:W-:Y:S01]  /*82a0*/  IADD3 R14, R12, 0x40, RZ ;  /* 0x000000400c0e7810 */ /* 0x000fe20007ffe0ff */
[----:B------:R-:W-:Y:S01]  /*82b0*/  @P2 IMAD.HI.U32 R8, R6, c[0x0][0x2c8], RZ ;  /* 0x0000b20006082a27 */ /* 0x000fe200078e00ff */
[----:B------:R-:W-:-:S02]  /*82c0*/  ISETP.GE.AND P3, PT, R12, c[0x0][0x198], PT ;  /* 0x000066000c007a0c */ /* 0x000fc40003f66270 */
[----:B------:R-:W-:Y:S01]  /*82d0*/  ISETP.GE.AND P4, PT, R14, c[0x0][0x198], PT ;  /* 0x000066000e007a0c */ /* 0x000fe20003f86270 */
[----:B------:R-:W-:Y:S01]  /*82e0*/  IMAD.MOV.U32 R0, RZ, RZ, R6 ;  /* 0x000000ffff007224 */ /* 0x000fe200078e0006 */
[----:B------:R-:W-:Y:S01]  /*82f0*/  @P2 SHF.R.U32.HI R0, RZ, c[0x0][0x2cc], R8 ;  /* 0x0000b300ff002a19 */ /* 0x000fe20000011608 */
[C---:B------:R-:W-:Y:S01]  /*8300*/  IMAD R5, R4.reuse, c[0x0][0x1c4], R5 ;  /* 0x0000710004057a24 */ /* 0x040fe200078e0205 */
[----:B------:R-:W-:Y:S01]  /*8310*/  LOP3.LUT R8, R23, 0xfffffff0, RZ, 0xc0, !PT ;  /* 0xfffffff017087812 */ /* 0x000fe200078ec0ff */
[----:B------:R-:W-:Y:S01]  /*8320*/  IMAD.WIDE.U32 R2, R4, c[0x0][0x1c0], R2 ;  /* 0x0000700004027a25 */ /* 0x000fe200078e0002 */
[----:B------:R-:W-:-:S03]  /*8330*/  IADD3 R4, -R0, RZ, RZ ;  /* 0x000000ff00047210 */ /* 0x000fc60007ffe1ff */
[----:B------:R-:W-:Y:S02]  /*8340*/  IMAD.IADD R3, R3, 0x1, R5 ;  /* 0x0000000103037824 */ /* 0x000fe400078e0205 */
[----:B------:R-:W-:Y:S01]  /*8350*/  IMAD R9, R4, c[0x0][0x2c4], R6 ;  /* 0x0000b10004097a24 */ /* 0x000fe200078e0206 */
[----:B------:R-:W-:Y:S01]  /*8360*/  SHF.R.S32.HI R6, RZ, 0x1f, R0 ;  /* 0x0000001fff067819 */ /* 0x000fe20000011400 */
[----:B------:R-:W-:Y:S02]  /*8370*/  IMAD.U32 R4, RZ, RZ, UR4 ;  /* 0x00000004ff047e24 */ /* 0x000fe4000f8e00ff */
[----:B------:R-:W-:Y:S02]  /*8380*/  IMAD.U32 R5, RZ, RZ, UR5 ;  /* 0x00000005ff057e24 */ /* 0x000fe4000f8e00ff */
[----:B------:R-:W-:Y:S02]  /*8390*/  IMAD R6, R6, c[0x0][0x1b0], RZ ;  /* 0x00006c0006067a24 */ /* 0x000fe400078e02ff */
[----:B------:R-:W-:Y:S01]  /*83a0*/  IMAD.SHL.U32 R7, R24, 0x40, RZ ;  /* 0x0000004018077824 */ /* 0x000fe200078e00ff */
[----:B------:R1:W-:Y:S01]  /*83b0*/  STL.64 [R1+0x8], R4 ;  /* 0x0000080401007387 */ /* 0x0003e20000100a00 */
[----:B------:R-:W-:-:S02]  /*83c0*/  IMAD R10, R0, c[0x0][0x1b4], R6 ;  /* 0x00006d00000a7a24 */ /* 0x000fc400078e0206 */
[----:B------:R-:W-:Y:S02]  /*83d0*/  IMAD.IADD R6, R58, 0x1, -R8 ;  /* 0x000000013a067824 */ /* 0x000fe400078e0a08 */
[----:B------:R-:W-:Y:S01]  /*83e0*/  IMAD.WIDE.U32 R2, R0, c[0x0][0x1b0], R2 ;  /* 0x00006c0000027a25 */ /* 0x000fe200078e0002 */
[----:B------:R-:W-:-:S03]  /*83f0*/  LOP3.LUT R0, R7, 0x1c0, RZ, 0xc0, !PT ;  /* 0x000001c007007812 */ /* 0x000fc600078ec0ff */
[----:B------:R-:W-:Y:S01]  /*8400*/  IMAD.IADD R3, R3, 0x1, R10 ;  /* 0x0000000103037824 */ /* 0x000fe200078e020a */
[----:B------:R-:W-:Y:S02]  /*8410*/  SHF.R.U32.HI R8, RZ, 0x3, R0 ;  /* 0x00000003ff087819 */ /* 0x000fe40000011600 */
[----:B------:R-:W-:Y:S01]  /*8420*/  LOP3.LUT R7, R0, 0x38, R12, 0xf8, !PT ;  /* 0x0000003800077812 */ /* 0x000fe200078ef80c */
[----:B------:R-:W-:Y:S01]  /*8430*/  IMAD.WIDE.U32 R2, R9, c[0x0][0x1a8], R2 ;  /* 0x00006a0009027a25 */ /* 0x000fe200078e0002 */
[----:B------:R-:W-:Y:S02]  /*8440*/  SHF.R.S32.HI R0, RZ, 0x1f, R9 ;  /* 0x0000001fff007819 */ /* 0x000fe40000011409 */
[----:B------:R-:W-:Y:S02]  /*8450*/  LOP3.LUT R7, R7, R8, RZ, 0x3c, !PT ;  /* 0x0000000807077212 */ /* 0x000fe400078e3cff */
[----:B------:R-:W-:Y:S01]  /*8460*/  LEA R10, P0, R2, c[0x0][0x160], 0x1 ;  /* 0x00005800020a7a11 */ /* 0x000fe200078008ff */
[----:B------:R-:W-:-:S04]  /*8470*/  IMAD R0, R0, c[0x0][0x1a8], RZ ;  /* 0x00006a0000007a24 */ /* 0x000fc800078e02ff */
[----:B------:R-:W-:Y:S01]  /*8480*/  IMAD R0, R9, c[0x0][0x1ac], R0 ;  /* 0x00006b0009007a24 */ /* 0x000fe200078e0200 */
[----:B-1----:R-:W-:Y:S02]  /*8490*/  SHF.R.S32.HI R5, RZ, 0x1f, R6 ;  /* 0x0000001fff057819 */ /* 0x002fe40000011406 */
[----:B------:R-:W-:Y:S02]  /*84a0*/  LEA.HI R4, R27, R58, RZ, 0x6 ;  /* 0x0000003a1b047211 */ /* 0x000fe400078f30ff */
[----:B------:R-:W-:Y:S02]  /*84b0*/  LEA.HI R22, R5, R6, RZ, 0x3 ;  /* 0x0000000605167211 */ /* 0x000fe400078f18ff */
[----:B------:R-:W-:Y:S01]  /*84c0*/  IADD3 R0, R3, R0, RZ ;  /* 0x0000000003007210 */ /* 0x000fe20007ffe0ff */
[----:B------:R-:W-:Y:S01]  /*84d0*/  IMAD.SHL.U32 R4, R4, 0x8, RZ ;  /* 0x0000000804047824 */ /* 0x000fe200078e00ff */
[----:B------:R-:W-:-:S04]  /*84e0*/  LOP3.LUT R5, R22, 0xfffffff8, RZ, 0xc0, !PT ;  /* 0xfffffff816057812 */ /* 0x000fc800078ec0ff */
[----:B------:R-:W-:Y:S01]  /*84f0*/  LOP3.LUT R13, R7, 0xfffffe00, R4, 0xf8, !PT ;  /* 0xfffffe00070d7812 */ /* 0x000fe200078ef804 */
[----:B------:R-:W-:Y:S01]  /*8500*/  IMAD.IADD R20, R6, 0x1, -R5 ;  /* 0x0000000106147824 */ /* 0x000fe200078e0a05 */
[----:B------:R-:W-:Y:S01]  /*8510*/  LEA.HI.X R5, R2, c[0x0][0x164], R0, 0x1, P0 ;  /* 0x0000590002057a11 */ /* 0x000fe200000f0c00 */
[----:B------:R-:W-:Y:S02]  /*8520*/  IMAD.MOV.U32 R7, RZ, RZ, 0x10 ;  /* 0x00000010ff077424 */ /* 0x000fe400078e00ff */
[----:B------:R-:W-:Y:S01]  /*8530*/  IMAD.MOV.U32 R6, RZ, RZ, 0x20 ;  /* 0x00000020ff067424 */ /* 0x000fe200078e00ff */
[----:B------:R-:W-:-:S05]  /*8540*/  R2P PR, R20, 0x6 ;  /* 0x0000000614007804 */ /* 0x000fca0000000000 */
[----:B------:R-:W-:Y:S02]  /*8550*/  SEL R7, R7, 0xfffffff0, !P1 ;  /* 0xfffffff007077807 */ /* 0x000fe40004800000 */
[----:B------:R-:W-:Y:S01]  /*8560*/  SEL R6, R6, 0xffffffe0, !P2 ;  /* 0xffffffe006067807 */ /* 0x000fe20005000000 */
[----:B------:R-:W-:Y:S01]  /*8570*/  @!P5 IMAD.MOV.U32 R19, RZ, RZ, R57 ;  /* 0x000000ffff13d224 */ /* 0x000fe200078e0039 */
[----:B------:R-:W-:Y:S05]  /*8580*/  BRA.DIV ~URZ, `(.L_x_1894) ;  /* 0x00013c527f007947 */ /* 0x000fea000b800000 */
[----:B------:R1:W2:Y:S02]  /*8590*/  SHFL.IDX PT, R0, R5, RZ, 0x181f ;  /* 0x00181fff05007589 */ /* 0x0002a400000e0000 */
.L_x_1995:
[----:B------:R-:W-:Y:S05]  /*85a0*/  BRA.DIV ~URZ, `(.L_x_1895) ;  /* 0x00013ca27f007947 */ /* 0x000fea000b800000 */
[----:B------:R3:W4:Y:S02]  /*85b0*/  SHFL.IDX PT, R2, R10, RZ, 0x181f ;  /* 0x00181fff0a027589 */ /* 0x00072400000e0000 */
.L_x_1996:
[----:B------:R-:W1:Y:S01]  /*85c0*/  S2R R3, SR_CTAID.X ;  /* 0x0000000000037919 */ /* 0x000e620000002500 */
[----:B------:R-:W-:Y:S01]  /*85d0*/  IMAD R11, R11, c[0x0][0x2c4], RZ ;  /* 0x0000b1000b0b7a24 */ /* 0x000fe200078e02ff */
[----:B------:R-:W-:Y:S01]  /*85e0*/  BSSY B0, `(.L_x_1896) ;  /* 0x0000010000007945 */ /* 0x000fe20003800000 */
[----:B-1----:R-:W-:Y:S02]  /*85f0*/  LEA R16, R3, R24, 0x7 ;  /* 0x0000001803107211 */ /* 0x002fe400078e38ff */
        /* <DEDUP_REMOVED lines=14> */
.L_x_1897:
[----:B------:R-:W-:Y:S05]  /*86e0*/  BSYNC B0 ;  /* 0x0000000000007941 */ /* 0x000fea0003800000 */
.L_x_1896:
[----:B------:R-:W-:Y:S05]  /*86f0*/  BRA.DIV ~URZ, `(.L_x_1898) ;  /* 0x00013bc27f007947 */ /* 0x000fea000b800000 */
[----:B-1----:R1:W2:Y:S04]  /*8700*/  SHFL.IDX PT, R0, R5, 0x1, 0x181f ;  /* 0x00381f0005007f89 */ /* 0x0022a800000e0000 */
[----:B----4-:R1:W4:Y:S02]  /*8710*/  SHFL.IDX PT, R2, R10, 0x1, 0x181f ;  /* 0x00381f000a027f89 */ /* 0x01032400000e0000 */
.L_x_1997:
[----:B------:R-:W-:Y:S01]  /*8720*/  IADD3 R3, R16, 0x10, RZ ;  /* 0x0000001010037810 */ /* 0x000fe20007ffe0ff */
[----:B------:R-:W-:Y:S03]  /*8730*/  BSSY B0, `(.L_x_1899) ;  /* 0x000000f000007945 */ /* 0x000fe60003800000 */
[----:B------:R-:W-:Y:S01]  /*8740*/  ISETP.GE.AND P0, PT, R3, R11, PT ;  /* 0x0000000b0300720c */ /* 0x000fe20003f06270 */
[----:B--2---:R-:W-:-:S12]  /*8750*/  IMAD.MOV.U32 R3, RZ, RZ, R0 ;  /* 0x000000ffff037224 */ /* 0x004fd800078e0000 */
        /* <DEDUP_REMOVED lines=12> */
.L_x_1900:
[----:B------:R-:W-:Y:S05]  /*8820*/  BSYNC B0 ;  /* 0x0000000000007941 */ /* 0x000fea0003800000 */
.L_x_1899:
[----:B------:R-:W-:Y:S05]  /*8830*/  BRA.DIV ~URZ, `(.L_x_1901) ;  /* 0x00013b727f007947 */ /* 0x000fea000b800000 */
[----:B--2---:R2:W1:Y:S02]  /*8840*/  SHFL.IDX PT, R0, R5, 0x2, 0x181f ;  /* 0x00581f0005007f89 */ /* 0x00446400000e0000 */
.L_x_1998:
[----:B------:R-:W-:Y:S05]  /*8850*/  BRA.DIV ~URZ, `(.L_x_1902) ;  /* 0x00013bd27f007947 */ /* 0x000fea000b800000 */
[----:B----4-:R4:W2:Y:S02]  /*8860*/  SHFL.IDX PT, R2, R10, 0x2, 0x181f ;  /* 0x00581f000a027f89 */ /* 0x0108a400000e0000 */
.L_x_1999:
[----:B------:R-:W-:Y:S01]  /*8870*/  IADD3 R3, R16, 0x20, RZ ;  /* 0x0000002010037810 */ /* 0x000fe20007ffe0ff */
[----:B------:R-:W-:Y:S03]  /*8880*/  BSSY B0, `(.L_x_1903) ;  /* 0x000000f000007945 */ /* 0x000fe60003800000 */
[----:B------:R-:W-:Y:S01]  /*8890*/  ISETP.GE.AND P0, PT, R3, R11, PT ;  /* 0x0000000b0300720c */ /* 0x000fe20003f06270 */
[----:B-1----:R-:W-:-:S12]  /*88a0*/  IMAD.MOV.U32 R3, RZ, RZ, R0 ;  /* 0x000000ffff037224 */ /* 0x002fd800078e0000 */
        /* <DEDUP_REMOVED lines=12> */
.L_x_1904:
[----:B------:R-:W-:Y:S05]  /*8970*/  BSYNC B0 ;  /* 0x0000000000007941 */ /* 0x000fea0003800000 */
.L_x_1903:
[----:B------:R-:W-:Y:S05]  /*8980*/  BRA.DIV ~URZ, `(.L_x_1905) ;  /* 0x00013b227f007947 */ /* 0x000fea000b800000 */
[----:B-1----:R1:W3:Y:S04]  /*8990*/  SHFL.IDX PT, R0, R5, 0x3, 0x181f ;  /* 0x00781f0005007f89 */ /* 0x0022e800000e0000 */
[----:B--2---:R1:W2:Y:S02]  /*89a0*/  SHFL.IDX PT, R2, R10, 0x3, 0x181f ;  /* 0x00781f000a027f89 */ /* 0x0042a400000e0000 */
.L_x_2000:
[----:B------:R-:W-:Y:S01]  /*89b0*/  IADD3 R3, R16, 0x30, RZ ;  /* 0x0000003010037810 */ /* 0x000fe20007ffe0ff */
[----:B------:R-:W-:Y:S03]  /*89c0*/  BSSY B0, `(.L_x_1906) ;  /* 0x000000f000007945 */ /* 0x000fe60003800000 */
[----:B------:R-:W-:Y:S01]  /*89d0*/  ISETP.GE.AND P0, PT, R3, R11, PT ;  /* 0x0000000b0300720c */ /* 0x000fe20003f06270 */
[----:B---3--:R-:W-:-:S12]  /*89e0*/  IMAD.MOV.U32 R3, RZ, RZ, R0 ;  /* 0x000000ffff037224 */ /* 0x008fd800078e0000 */
        /* <DEDUP_REMOVED lines=12> */
.L_x_1907:
[----:B------:R-:W-:Y:S05]  /*8ab0*/  BSYNC B0 ;  /* 0x0000000000007941 */ /* 0x000fea0003800000 */
.L_x_1906:
[----:B------:R-:W-:Y:S05]  /*8ac0*/  BRA.DIV ~URZ, `(.L_x_1908) ;  /* 0x00013ad27f007947 */ /* 0x000fea000b800000 */
[----:B--2---:R2:W3:Y:S02]  /*8ad0*/  SHFL.IDX PT, R0, R5, 0x4, 0x181f ;  /* 0x00981f0005007f89 */ /* 0x0044e400000e0000 */
.L_x_2001:
[----:B------:R-:W-:Y:S05]  /*8ae0*/  BRA.DIV ~URZ, `(.L_x_1909) ;  /* 0x00013b327f007947 */ /* 0x000fea000b800000 */
[----:B------:R1:W2:Y:S02]  /*8af0*/  SHFL.IDX PT, R2, R10, 0x4, 0x181f ;  /* 0x00981f000a027f89 */ /* 0x0002a400000e0000 */
.L_x_2002:
        /* <DEDUP_REMOVED lines=16> */
.L_x_1911:
[----:B------:R-:W-:Y:S05]  /*8c00*/  BSYNC B0 ;  /* 0x0000000000007941 */ /* 0x000fea0003800000 */
.L_x_1910:
[----:B------:R-:W-:Y:S05]  /*8c10*/  BRA.DIV ~URZ, `(.L_x_1912) ;  /* 0x00013a827f007947 */ /* 0x000fea000b800000 */
[----:B--2---:R2:W3:Y:S04]  /*8c20*/  SHFL.IDX PT, R0, R5, 0x5, 0x181f ;  /* 0x00b81f0005007f89 */ /* 0x0044e800000e0000 */
[----:B------:R2:W1:Y:S02]  /*8c30*/  SHFL.IDX PT, R2, R10, 0x5, 0x181f ;  /* 0x00b81f000a027f89 */ /* 0x00046400000e0000 */
.L_x_2003:
[----:B------:R-:W-:Y:S01]  /*8c40*/  IADD3 R3, R16, 0x50, RZ ;  /* 0x0000005010037810 */ /* 0x000fe20007ffe0ff */
[----:B------:R-:W-:Y:S03]  /*8c50*/  BSSY B0, `(.L_x_1913) ;  /* 0x000000f000007945 */ /* 0x000fe60003800000 */
[----:B------:R-:W-:Y:S01]  /*8c60*/  ISETP.GE.AND P0, PT, R3, R11, PT ;  /* 0x0000000b0300720c */ /* 0x000fe20003f06270 */
[----:B---3--:R-:W-:-:S12]  /*8c70*/  IMAD.MOV.U32 R3, RZ, RZ, R0 ;  /* 0x000000ffff037224 */ /* 0x008fd800078e0000 */
[----:B------:R-:W-:Y:S05]  /*8c80*/  @P0 BRA `(.L_x_1914) ;  /* 0x000000b000000947 */ /* 0x000fea0003800000 */
[----:B------:R-:W-:Y:S01]  /*8c90*/  SHF.R.S32.HI R0, RZ, 0x1f, R14 ;  /* 0x0000001fff007819 */ /* 0x000fe2000001140e */
[----:B-1----:R-:W-:-:S03]  /*8ca0*/  IMAD.WIDE R8, R12, 0x2, R2 ;  /* 0x000000020c087825 */ /* 0x002fc600078e0202 */
        /* <DEDUP_REMOVED lines=9> */
.L_x_1914:
[----:B------:R-:W-:Y:S05]  /*8d40*/  BSYNC B0 ;  /* 0x0000000000007941 */ /* 0x000fea0003800000 */
.L_x_1913:
[----:B------:R-:W-:Y:S05]  /*8d50*/  BRA.DIV ~URZ, `(.L_x_1915) ;  /* 0x00013a327f007947 */ /* 0x000fea000b800000 */
[----:B-1----:R1:W3:Y:S02]  /*8d60*/  SHFL.IDX PT, R0, R5, 0x6, 0x181f ;  /* 0x00d81f0005007f89 */ /* 0x0022e400000e0000 */
.L_x_2004:
[----:B------:R-:W-:Y:S05]  /*8d70*/  BRA.DIV ~URZ, `(.L_x_1916) ;  /* 0x00013a927f007947 */ /* 0x000fea000b800000 */
[----:B------:R1:W2:Y:S02]  /*8d80*/  SHFL.IDX PT, R2, R10, 0x6, 0x181f ;  /* 0x00d81f000a027f89 */ /* 0x0002a400000e0000 */
.L_x_2005:
        /* <DEDUP_REMOVED lines=16> */
.L_x_1918:
[----:B------:R-:W-:Y:S05]  /*8e90*/  BSYNC B0 ;  /* 0x0000000000007941 */ /* 0x000fea0003800000 */
.L_x_1917:
[----:B------:R-:W-:Y:S05]  /*8ea0*/  BRA.DIV ~URZ, `(.L_x_1919) ;  /* 0x000139e27f007947 */ /* 0x000fea000b800000 */
[----:B------:R3:W1:Y:S04]  /*8eb0*/  SHFL.IDX PT, R4, R5, 0x7, 0x181f ;  /* 0x00f81f0005047f89 */ /* 0x00066800000e0000 */
[----:B--2---:R3:W2:Y:S02]  /*8ec0*/  SHFL.IDX PT, R0, R10, 0x7, 0x181f ;  /* 0x00f81f000a007f89 */ /* 0x0046a400000e0000 */
.L_x_2006:
[----:B---3--:R-:W3:Y:S04]  /*8ed0*/  LDL R15, [R1] ;  /* 0x00000000010f7983 */ /* 0x008ee80000100800 */
[----:B----4-:R-:W4:Y:S04]  /*8ee0*/  LDL R31, [R1+0x48] ;  /* 0x00004800011f7983 */ /* 0x010f280000100800 */
[----:B------:R2:W5:Y:S01]  /*8ef0*/  LDL R18, [R1+0x64] ;  /* 0x0000640001127983 */ /* 0x0005620000100800 */
[----:B------:R-:W-:Y:S01]  /*8f00*/  IADD3 R2, R16, 0x70, RZ ;  /* 0x0000007010027810 */ /* 0x000fe20007ffe0ff */
[----:B-12---:R-:W-:Y:S01]  /*8f10*/  IMAD.MOV.U32 R10, RZ, RZ, R0 ;  /* 0x000000ffff0a7224 */ /* 0x006fe200078e0000 */
[----:B------:R-:W-:Y:S01]  /*8f20*/  SHF.R.S32.HI R5, RZ, 0x4, R23 ;  /* 0x00000004ff057819 */ /* 0x000fe20000011417 */
[----:B------:R-:W-:Y:S01]  /*8f30*/  ULDC.64 UR4, c[0x0][0x40] ;  /* 0x0000100000047ab9 */ /* 0x000fe20000000a00 */
[----:B------:R-:W-:Y:S01]  /*8f40*/  ISETP.GE.AND P0, PT, R2, R11, PT ;  /* 0x0000000b0200720c */ /* 0x000fe20003f06270 */
[----:B------:R-:W-:Y:S01]  /*8f50*/  IMAD.MOV.U32 R11, RZ, RZ, R4 ;  /* 0x000000ffff0b7224 */ /* 0x000fe200078e0004 */
[----:B------:R-:W-:-:S02]  /*8f60*/  IADD3 R16, P1, R1, c[0x0][0x20], RZ ;  /* 0x0000080001107a10 */ /* 0x000fc40007f3e0ff */
[----:B------:R-:W-:-:S03]  /*8f70*/  LEA.HI R4, R23, R5, RZ, 0x1 ;  /* 0x0000000517047211 */ /* 0x000fc600078f08ff */
[----:B------:R-:W-:-:S06]  /*8f80*/  IMAD.X R17, RZ, RZ, c[0x0][0x24], P1 ;  /* 0x00000900ff117624 */ /* 0x000fcc00008e06ff */
[----:B------:R-:W-:Y:S02]  /*8f90*/  @!P0 IMAD.SHL.U32 R13, R13, 0x2, RZ ;  /* 0x000000020d0d8824 */ /* 0x000fe400078e00ff */
[----:B------:R-:W-:Y:S01]  /*8fa0*/  @!P0 IMAD.WIDE R2, R12, 0x2, R10 ;  /* 0x000000020c028825 */ /* 0x000fe200078e020a */
[----:B------:R-:W-:-:S04]  /*8fb0*/  LOP3.LUT R4, R4, 0xfffffffe, RZ, 0xc0, !PT ;  /* 0xfffffffe04047812 */ /* 0x000fc800078ec0ff */
[----:B------:R-:W-:Y:S01]  /*8fc0*/  @!PT LDS RZ, [RZ] ;  /* 0x00000000fffff984 */ /* 0x000fe20000000800 */
[----:B------:R-:W-:Y:S01]  /*8fd0*/  @!PT LDS RZ, [RZ] ;  /* 0x00000000fffff984 */ /* 0x000fe20000000800 */
[----:B------:R-:W-:Y:S01]  /*8fe0*/  @!PT LDS RZ, [RZ] ;  /* 0x00000000fffff984 */ /* 0x000fe20000000800 */
[----:B------:R1:W-:Y:S01]  /*8ff0*/  @!P0 LDGSTS.E.BYPASS.LTC128B.128 [R13+0xb900], [R2.64], !P3 ;  /* 0x0b900000020d8fae */ /* 0x0003e2000d901d46 */
[----:B------:R-:W-:Y:S01]  /*9000*/  IMAD.IADD R25, R5, 0x1, -R4 ;  /* 0x0000000105197824 */ /* 0x000fe200078e0a04 */
[C---:B------:R-:W-:Y:S01]  /*9010*/  IADD3 R4, P2, R16.reuse, 0x48, RZ ;  /* 0x0000004810047810 */ /* 0x040fe20007f5e0ff */
[----:B------:R-:W-:Y:S01]  /*9020*/  UIADD3 UR4, UP0, UR4, 0x160, URZ ;  /* 0x0000016004047890 */ /* 0x000fe2000ff1e03f */
[----:B------:R-:W-:Y:S02]  /*9030*/  IADD3 R8, P3, R16, 0x10, RZ ;  /* 0x0000001010087810 */ /* 0x000fe40007f7e0ff */
[----:B------:R-:W-:Y:S01]  /*9040*/  @!P0 SHF.R.S32.HI R0, RZ, 0x1f, R14 ;  /* 0x0000001fff008819 */ /* 0x000fe2000001140e */
[--C-:B------:R-:W-:Y:S01]  /*9050*/  IMAD.X R5, RZ, RZ, R17.reuse, P2 ;  /* 0x000000ffff057224 */ /* 0x100fe200010e0611 */
[----:B------:R-:W-:Y:S01]  /*9060*/  UIADD3.X UR5, URZ, UR5, URZ, UP0, !UPT ;  /* 0x000000053f057290 */ /* 0x000fe200087fe43f */
[----:B------:R-:W-:Y:S01]  /*9070*/  IMAD.X R9, RZ, RZ, R17, P3 ;  /* 0x000000ffff097224 */ /* 0x000fe200018e0611 */
[----:B------:R-:W-:Y:S01]  /*9080*/  @!P0 LEA.HI R12, R0, R14, RZ, 0x3 ;  /* 0x0000000e000c8211 */ /* 0x000fe200078f18ff */
[----:B------:R-:W-:Y:S01]  /*9090*/  IMAD.SHL.U32 R0, R20, 0x40, RZ ;  /* 0x0000004014007824 */ /* 0x000fe200078e00ff */
[----:B-1----:R-:W-:-:S05]  /*90a0*/  IADD3 R2, P1, R16, 0x4, RZ ;  /* 0x0000000410027810 */ /* 0x002fca0007f3e0ff */
[----:B------:R-:W-:-:S05]  /*90b0*/  IMAD.X R3, RZ, RZ, R17, P1 ;  /* 0x000000ffff037224 */ /* 0x000fca00008e0611 */
[----:B------:R1:W-:Y:S01]  /*90c0*/  STL.64 [R1+0x38], R2 ;  /* 0x0000380201007387 */ /* 0x0003e20000100a00 */
[----:B------:R-:W-:-:S03]  /*90d0*/  LOP3.LUT R0, R0, 0x1c0, RZ, 0xc0, !PT ;  /* 0x000001c000007812 */ /* 0x000fc600078ec0ff */
[----:B------:R2:W-:Y:S04]  /*90e0*/  STL.64 [R1+0x30], R4 ;  /* 0x0000300401007387 */ /* 0x0005e80000100a00 */
[----:B------:R2:W-:Y:S01]  /*90f0*/  STL.64 [R1+0x28], R8 ;  /* 0x0000280801007387 */ /* 0x0005e20000100a00 */
[----:B-1----:R-:W-:Y:S01]  /*9100*/  IADD3 R2, P1, R16, 0x8, RZ ;  /* 0x0000000810027810 */ /* 0x002fe20007f3e0ff */
[----:B--2---:R-:W-:-:S04]  /*9110*/  IMAD.U32 R4, RZ, RZ, UR4 ;  /* 0x00000004ff047e24 */ /* 0x004fc8000f8e00ff */
[----:B------:R-:W-:Y:S02]  /*9120*/  IMAD.X R3, RZ, RZ, R17, P1 ;  /* 0x000000ffff037224 */ /* 0x000fe400008e0611 */
[----:B------:R-:W-:Y:S02]  /*9130*/  IMAD.U32 R5, RZ, RZ, UR5 ;  /* 0x00000005ff057e24 */ /* 0x000fe4000f8e00ff */
[----:B------:R-:W-:Y:S01]  /*9140*/  IMAD.SHL.U32 R8, R25, 0x8, RZ ;  /* 0x0000000819087824 */ /* 0x000fe200078e00ff */
[----:B------:R1:W-:Y:S04]  /*9150*/  STL.64 [R1+0x40], R2 ;  /* 0x0000400201007387 */ /* 0x0003e80000100a00 */
[----:B------:R2:W-:Y:S04]  /*9160*/  STL.64 [R1+0x18], R4 ;  /* 0x0000180401007387 */ /* 0x0005e80000100a00 */
[----:B------:R-:W2:Y:S01]  /*9170*/  S2R R28, SR_CTAID.Y ;  /* 0x00000000001c7919 */ /* 0x000ea20000002600 */
[----:B-----5:R-:W-:-:S03]  /*9180*/  IMAD.WIDE.U32 R32, R19, c[0x0][0x2b0], RZ ;  /* 0x0000ac0013207a25 */ /* 0x020fc600078e00ff */
[----:B------:R-:W2:Y:S01]  /*9190*/  S2R R34, SR_CTAID.Y ;  /* 0x0000000000227919 */ /* 0x000ea20000002600 */
[----:B-1----:R-:W-:Y:S02]  /*91a0*/  @!P0 LOP3.LUT R2, R12, 0xfffffff8, RZ, 0xc0, !PT ;  /* 0xfffffff80c028812 */ /* 0x002fe400078ec0ff */
[----:B--2---:R-:W-:Y:S02]  /*91b0*/  LOP3.LUT R4, R0, 0x8, R8, 0xf8, !PT ;  /* 0x0000000800047812 */ /* 0x004fe400078ef808 */
[----:B------:R-:W-:Y:S01]  /*91c0*/  SHF.R.U32.HI R0, RZ, 0x3, R0 ;  /* 0x00000003ff007819 */ /* 0x000fe20000011600 */
[----:B------:R-:W-:Y:S01]  /*91d0*/  @!P0 IMAD.WIDE R2, R2, 0x2, R10 ;  /* 0x0000000202028825 */ /* 0x000fe200078e020a */
[----:B------:R-:W-:Y:S02]  /*91e0*/  SHF.R.S32.HI R5, RZ, 0x1f, R19 ;  /* 0x0000001fff057819 */ /* 0x000fe40000011413 */
[----:B------:R-:W-:Y:S02]  /*91f0*/  LOP3.LUT R23, R4, R0, RZ, 0x3c, !PT ;  /* 0x0000000004177212 */ /* 0x000fe400078e3cff */
[----:B------:R1:W-:Y:S01]  /*9200*/  @!P0 LDGSTS.E.BYPASS.LTC128B.128 [R13+0xf900], [R2.64], !P4 ;  /* 0x0f900000020d8fae */ /* 0x0003e2000e101d46 */
[----:B------:R-:W-:-:S03]  /*9210*/  IMAD R0, R5, c[0x0][0x2b0], RZ ;  /* 0x0000ac0005007a24 */ /* 0x000fc600078e02ff */
[----:B------:R2:W-:Y:S01]  /*9220*/  STL.64 [R1+0x20], R16 ;  /* 0x0000201001007387 */ /* 0x0005e20000100a00 */
[----:B------:R-:W-:-:S03]  /*9230*/  IMAD R8, R19, c[0x0][0x2b4], R0 ;  /* 0x0000ad0013087a24 */ /* 0x000fc600078e0200 */
[----:B------:R2:W-:Y:S01]  /*9240*/  STL.64 [R1+0xf8], R32 ;  /* 0x0000f82001007387 */ /* 0x0005e20000100a00 */
[----:B------:R-:W-:Y:S01]  /*9250*/  IMAD.IADD R8, R33, 0x1, R8 ;  /* 0x0000000121087824 */ /* 0x000fe200078e0208 */
[----:B------:R-:W-:Y:S01]  /*9260*/  SHF.R.S32.HI R28, RZ, 0x1f, R28 ;  /* 0x0000001fff1c7819 */ /* 0x000fe2000001141c */
[----:B------:R-:W-:Y:S01]  /*9270*/  IMAD.MOV.U32 R10, RZ, RZ, 0x20 ;  /* 0x00000020ff0a7424 */ /* 0x000fe200078e00ff */
[C---:B------:R-:W-:Y:S01]  /*9280*/  LOP3.LUT P0, RZ, R21.reuse, 0x4, RZ, 0xc0, !PT ;  /* 0x0000000415ff7812 */ /* 0x040fe2000780c0ff */
[----:B------:R-:W-:Y:S01]  /*9290*/  IMAD.SHL.U32 R9, R21, 0x40, RZ ;  /* 0x0000004015097824 */ /* 0x000fe200078e00ff */
[----:B------:R2:W-:Y:S01]  /*92a0*/  STL [R1+0x104], R8 ;  /* 0x0001040801007387 */ /* 0x0005e20000100800 */
[----:B------:R-:W-:Y:S01]  /*92b0*/  IMAD R5, R28, c[0x0][0x210], RZ ;  /* 0x000084001c057a24 */ /* 0x000fe200078e02ff */
[----:B------:R-:W-:Y:S02]  /*92c0*/  LOP3.LUT R161, R161, 0xfffffffe, RZ, 0xc0, !PT ;  /* 0xfffffffea1a17812 */ /* 0x000fe400078ec0ff */
[----:B------:R-:W0:Y:S01]  /*92d0*/  LDGDEPBAR ;  /* 0x00000000000079af */ /* 0x000e220000000000 */
[----:B-1----:R-:W-:-:S02]  /*92e0*/  IMAD.SHL.U32 R3, R22, 0x40, RZ ;  /* 0x0000004016037824 */ /* 0x002fc400078e00ff */
[----:B------:R-:W-:-:S03]  /*92f0*/  IMAD.WIDE.U32 R12, R34, c[0x0][0x1e8], RZ ;  /* 0x00007a00220c7a25 */ /* 0x000fc600078e00ff */
[----:B------:R-:W-:Y:S01]  /*9300*/  LOP3.LUT R22, R3, 0xfffffe00, RZ, 0xc0, !PT ;  /* 0xfffffe0003167812 */ /* 0x000fe200078ec0ff */
[----:B------:R-:W-:Y:S01]  /*9310*/  WARPSYNC 0xffffffff ;  /* 0xffffffff00007948 */ /* 0x000fe20003800000 */
[----:B------:R-:W-:Y:S02]  /*9320*/  LOP3.LUT R20, R9, 0x1c0, RZ, 0xc0, !PT ;  /* 0x000001c009147812 */ /* 0x000fe400078ec0ff */
[----:B---3--:R-:W-:-:S04]  /*9330*/  SHF.R.S32.HI R26, RZ, 0x1f, R15 ;  /* 0x0000001fff1a7819 */ /* 0x008fc8000001140f */
[----:B------:R-:W-:-:S04]  /*9340*/  LEA.HI R4, R26, R15, RZ, 0x3 ;  /* 0x0000000f1a047211 */ /* 0x000fc800078f18ff */
[----:B------:R-:W-:-:S05]  /*9350*/  LOP3.LUT R2, R4, 0xfffffff8, RZ, 0xc0, !PT ;  /* 0xfffffff804027812 */ /* 0x000fca00078ec0ff */
[----:B------:R-:W-:-:S04]  /*9360*/  IMAD.IADD R0, R15, 0x1, -R2 ;  /* 0x000000010f007824 */ /* 0x000fc800078e0a02 */
[----:B------:R-:W-:Y:S01]  /*9370*/  IMAD.SHL.U32 R30, R0, 0x8, RZ ;  /* 0x00000008001e7824 */ /* 0x000fe200078e00ff */
[----:B----4-:R2:W-:Y:S04]  /*9380*/  STL [R1+0x100], R31 ;  /* 0x0001001f01007387 */ /* 0x0105e80000100800 */
[----:B------:R2:W-:Y:S01]  /*9390*/  STL [R1+0xc0], R30 ;  /* 0x0000c01e01007387 */ /* 0x0005e20000100800 */
[----:B------:R-:W-:Y:S01]  /*93a0*/  ISETP.GE.AND P6, PT, R30, c[0x0][0x1d4], PT ;  /* 0x000075001e007a0c */ /* 0x000fe20003fc6270 */
[----:B------:R-:W-:Y:S01]  /*93b0*/  IMAD R2, R28, c[0x0][0x1e8], RZ ;  /* 0x00007a001c027a24 */ /* 0x000fe200078e02ff */
[----:B------:R-:W-:Y:S01]  /*93c0*/  IADD3 R139, R30, 0x40, RZ ;  /* 0x000000401e8b7810 */ /* 0x000fe20007ffe0ff */
[----:B------:R-:W-:-:S04]  /*93d0*/  IMAD.WIDE.U32 R28, R34, c[0x0][0x210], RZ ;  /* 0x00008400221c7a25 */ /* 0x000fc800078e00ff */
[C---:B------:R-:W-:Y:S01]  /*93e0*/  IMAD R3, R34.reuse, c[0x0][0x1ec], R2 ;  /* 0x00007b0022037a24 */ /* 0x040fe200078e0202 */
[----:B------:R-:W-:Y:S01]  /*93f0*/  ISETP.GE.AND P5, PT, R139, c[0x0][0x1d4], PT ;  /* 0x000075008b007a0c */ /* 0x000fe20003fa6270 */
[----:B------:R-:W-:Y:S02]  /*9400*/  IMAD R2, R34, c[0x0][0x214], R5 ;  /* 0x0000850022027a24 */ /* 0x000fe400078e0205 */
[----:B------:R-:W-:Y:S01]  /*9410*/  IMAD.IADD R11, R13, 0x1, R3 ;  /* 0x000000010d0b7824 */ /* 0x000fe200078e0203 */
[----:B------:R-:W-:Y:S01]  /*9420*/  SEL R5, R10, 0xffffffe0, !P0 ;  /* 0xffffffe00a057807 */ /* 0x000fe20004000000 */
[----:B------:R-:W-:Y:S01]  /*9430*/  IMAD.IADD R3, R29, 0x1, R2 ;  /* 0x000000011d037824 */ /* 0x000fe200078e0202 */
[----:B------:R-:W-:Y:S02]  /*9440*/  @P6 LOP3.LUT R161, R161, 0x1, RZ, 0xfc, !PT ;  /* 0x00000001a1a16812 */ /* 0x000fe400078efcff */
[----:B------:R-:W-:Y:S02]  /*9450*/  SEL R2, RZ, 0x10, P5 ;  /* 0x00000010ff027807 */ /* 0x000fe40002800000 */
[----:B------:R-:W3:Y:S01]  /*9460*/  LDL R28, [R1+0xe8] ;  /* 0x0000e800011c7983 */ /* 0x000ee20000100800 */
[----:B------:R-:W-:Y:S01]  /*9470*/  SHF.R.S32.HI R14, RZ, 0x3, R4 ;  /* 0x00000003ff0e7819 */ /* 0x000fe20000011404 */
[----:B------:R-:W-:-:S04]  /*9480*/  IMAD.MOV.U32 R10, RZ, RZ, RZ ;  /* 0x000000ffff0a7224 */ /* 0x000fc800078e00ff */
[----:B------:R-:W-:Y:S02]  /*9490*/  IMAD R29, R0, 0x10, R14 ;  /* 0x00000010001d7824 */ /* 0x000fe400078e020e */
[----:B------:R-:W-:Y:S01]  /*94a0*/  IMAD.MOV.U32 R0, RZ, RZ, c[0x0][0x2b8] ;  /* 0x0000ae00ff007624 */ /* 0x000fe200078e00ff */
[----:B------:R-:W-:Y:S04]  /*94b0*/  BAR.SYNC.DEFER_BLOCKING 0x0 ;  /* 0x0000000000007b1d */ /* 0x000fe80000010000 */
[----:B------:R-:W-:Y:S02]  /*94c0*/  ISETP.NE.AND P1, PT, R0, 0x1, PT ;  /* 0x000000010000780c */ /* 0x000fe40003f25270 */
[----:B------:R-:W-:Y:S01]  /*94d0*/  LEA.HI R15, R26, R15, RZ, 0x6 ;  /* 0x0000000f1a0f7211 */ /* 0x000fe200078f30ff */
[----:B------:R-:W-:Y:S01]  /*94e0*/  STL [R1+0xec], R29 ;  /* 0x0000ec1d01007387 */ /* 0x000fe20000100800 */
[----:B---3--:R-:W-:-:S05]  /*94f0*/  IMAD R2, R28, 0x40, R29 ;  /* 0x000000401c027824 */ /* 0x008fca00078e021d */
[----:B------:R-:W-:-:S04]  /*9500*/  IADD3 R2, R2, -0x40, RZ ;  /* 0xffffffc002027810 */ /* 0x000fc80007ffe0ff */
        /* <DEDUP_REMOVED lines=8> */
[----:B--2---:R-:W-:-:S04]  /*9590*/  @!P0 LEA R8, P1, R3, c[0x0][0x2a0], 0x2 ;  /* 0x0000a80003088a11 */ /* 0x004fc800078210ff */
[----:B------:R-:W-:-:S05]  /*95a0*/  @!P0 LEA.HI.X R9, R3, c[0x0][0x2a4], R4, 0x2, P1 ;  /* 0x0000a90003098a11 */ /* 0x000fca00008f1404 */
[----:B------:R-:W2:Y:S01]  /*95b0*/  @!P0 LDG.E R10, [R8.64] ;  /* 0x00000006080a8981 */ /* 0x000ea2000c1e1900 */
[----:B------:R-:W-:Y:S01]  /*95c0*/  IMAD.MOV R0, RZ, RZ, -R0 ;  /* 0x000000ffff007224 */ /* 0x000fe200078e0a00 */
[----:B------:R-:W-:Y:S01]  /*95d0*/  LEA R162, R28, 0xffffffc0, 0x6 ;  /* 0xffffffc01ca27811 */ /* 0x000fe200078e30ff */
[----:B------:R-:W-:Y:S01]  /*95e0*/  IMAD.SHL.U32 R15, R15, 0x8, RZ ;  /* 0x000000080f0f7824 */ /* 0x000fe200078e00ff */
[----:B------:R-:W-:Y:S01]  /*95f0*/  BSSY B2, `(.L_x_1920) ;  /* 0x0000051000027945 */ /* 0x000fe20003800000 */
[----:B------:R-:W-:Y:S01]  /*9600*/  IMAD R19, R0, c[0x0][0x2b8], R2 ;  /* 0x0000ae0000137a24 */ /* 0x000fe200078e0202 */
[----:B------:R-:W-:Y:S02]  /*9610*/  IADD3 R124, -R14, R18, -R162 ;  /* 0x000000120e7c7210 */ /* 0x000fe40007ffe9a2 */
[----:B------:R-:W-:Y:S01]  /*9620*/  IADD3 R98, R16, 0x18, RZ ;  /* 0x0000001810627810 */ /* 0x000fe20007ffe0ff */
[----:B------:R-:W-:Y:S01]  /*9630*/  IMAD.WIDE.U32 R2, R19, c[0x0][0x1e0], RZ ;  /* 0x0000780013027a25 */ /* 0x000fe200078e00ff */
[----:B------:R-:W-:Y:S01]  /*9640*/  SHF.R.S32.HI R140, RZ, 0x1f, R19 ;  /* 0x0000001fff8c7819 */ /* 0x000fe20000011413 */
[----:B------:R-:W-:Y:S01]  /*9650*/  STL [R1+0xac], R19 ;  /* 0x0000ac1301007387 */ /* 0x000fe20000100800 */
[----:B------:R-:W-:-:S02]  /*9660*/  ISETP.GE.AND P3, PT, R124, 0x1, PT ;  /* 0x000000017c00780c */ /* 0x000fc40003f66270 */
[----:B------:R-:W-:Y:S01]  /*9670*/  ISETP.GE.AND P2, PT, R124, 0x11, PT ;  /* 0x000000117c00780c */ /* 0x000fe20003f46270 */
[----:B------:R-:W-:Y:S01]  /*9680*/  IMAD R0, R140, c[0x0][0x1e0], RZ ;  /* 0x000078008c007a24 */ /* 0x000fe200078e02ff */
[----:B------:R-:W-:Y:S02]  /*9690*/  ISETP.GE.AND P1, PT, R124, 0x21, PT ;  /* 0x000000217c00780c */ /* 0x000fe40003f26270 */
[----:B------:R-:W-:Y:S01]  /*96a0*/  MOV R142, 0x9b00 ;  /* 0x00009b00008e7802 */ /* 0x000fe20000000f00 */
[----:B------:R-:W-:-:S04]  /*96b0*/  IMAD R0, R19, c[0x0][0x1e4], R0 ;  /* 0x0000790013007a24 */ /* 0x000fc800078e0200 */
[----:B------:R-:W-:Y:S01]  /*96c0*/  IMAD.IADD R3, R3, 0x1, R0 ;  /* 0x0000000103037824 */ /* 0x000fe200078e0200 */
[----:B--2---:R-:W-:-:S03]  /*96d0*/  SHF.R.S32.HI R141, RZ, 0x1f, R10 ;  /* 0x0000001fff8d7819 */ /* 0x004fc6000001140a */
[----:B------:R-:W-:Y:S01]  /*96e0*/  IMAD.WIDE.U32 R2, R10, c[0x0][0x1f0], R2 ;  /* 0x00007c000a027a25 */ /* 0x000fe200078e0002 */
[----:B------:R-:W-:Y:S03]  /*96f0*/  STL [R1+0xa4], R10 ;  /* 0x0000a40a01007387 */ /* 0x000fe60000100800 */
[----:B------:R-:W-:Y:S01]  /*9700*/  IMAD R4, R141, c[0x0][0x1f0], RZ ;  /* 0x00007c008d047a24 */ /* 0x000fe200078e02ff */
        /* <DEDUP_REMOVED lines=15> */
[----:B------:R-:W-:-:S02]  /*9800*/  SHF.R.S32.HI R4, RZ, 0x1f, R139 ;  /* 0x0000001fff047819 */ /* 0x000fc4000001148b */
[----:B------:R-:W-:Y:S01]  /*9810*/  LOP3.LUT R131, R14, 0xfffffe00, R15, 0xf8, !PT ;  /* 0xfffffe000e837812 */ /* 0x000fe200078ef80f */
[----:B------:R-:W-:Y:S01]  /*9820*/  SHFL.IDX PT, R8, R2, 0x2, 0x181f ;  /* 0x00581f0002087f89 */ /* 0x000fe200000e0000 */
[----:B------:R-:W-:-:S03]  /*9830*/  LEA.HI R4, R4, R139, RZ, 0x3 ;  /* 0x0000008b04047211 */ /* 0x000fc600078f18ff */
[----:B------:R-:W3:Y:S01]  /*9840*/  SHFL.IDX PT, R9, R0, 0x2, 0x181f ;  /* 0x00581f0000097f89 */ /* 0x000ee200000e0000 */
[----:B------:R-:W-:Y:S01]  /*9850*/  LOP3.LUT R28, R4, 0xfffffff8, RZ, 0xc0, !PT ;  /* 0xfffffff8041c7812 */ /* 0x000fe200078ec0ff */
[----:B------:R-:W-:Y:S02]  /*9860*/  @P3 IMAD.SHL.U32 R4, R131, 0x2, RZ ;  /* 0x0000000283043824 */ /* 0x000fe400078e00ff */
[----:B------:R-:W-:Y:S04]  /*9870*/  SHFL.IDX PT, R2, R2, 0x3, 0x181f ;  /* 0x00781f0002027f89 */ /* 0x000fe800000e0000 */
[----:B------:R4:W5:Y:S01]  /*9880*/  SHFL.IDX PT, R3, R0, 0x3, 0x181f ;  /* 0x00781f0000037f89 */ /* 0x00096200000e0000 */
[----:B-1----:R-:W-:-:S03]  /*9890*/  @P3 IMAD.WIDE R18, R30, 0x2, R12 ;  /* 0x000000021e123825 */ /* 0x002fc600078e020c */
[----:B------:R1:W-:Y:S01]  /*98a0*/  STL [R1+0xf0], R28 ;  /* 0x0000f01c01007387 */ /* 0x0003e20000100800 */
[----:B------:R-:W-:-:S03]  /*98b0*/  @P3 IMAD.WIDE R14, R28, 0x2, R12 ;  /* 0x000000021c0e3825 */ /* 0x000fc600078e020c */
[----:B------:R1:W-:Y:S01]  /*98c0*/  @P3 LDGSTS.E.BYPASS.LTC128B.128 [R4+0x4100], [R18.64], !P6 ;  /* 0x0410000012043fae */ /* 0x0003e2000f101d46 */
[----:B--2---:R-:W-:-:S03]  /*98d0*/  @P2 IMAD.WIDE R12, R30, 0x2, R10 ;  /* 0x000000021e0c2825 */ /* 0x004fc600078e020a */
[----:B------:R1:W-:Y:S01]  /*98e0*/  @P3 LDGSTS.E.BYPASS.LTC128B.128 [R4+0x6100], [R14.64], !P5 ;  /* 0x061000000e043fae */ /* 0x0003e2000e901d46 */
[----:B------:R-:W-:-:S04]  /*98f0*/  @P2 IMAD.WIDE R10, R28, 0x2, R10 ;  /* 0x000000021c0a2825 */ /* 0x000fc800078e020a */
[----:B----4-:R-:W-:-:S05]  /*9900*/  @P2 IMAD.SHL.U32 R0, R131, 0x2, RZ ;  /* 0x0000000283002824 */ /* 0x010fca00078e00ff */
[----:B------:R3:W-:Y:S04]  /*9910*/  @P2 LDGSTS.E.BYPASS.LTC128B.128 [R0+0x4900], [R12.64], !P6 ;  /* 0x049000000c002fae */ /* 0x0007e8000f101d46 */
[----:B------:R2:W-:Y:S01]  /*9920*/  @P2 LDGSTS.E.BYPASS.LTC128B.128 [R0+0x6900], [R10.64], !P5 ;  /* 0x069000000a002fae */ /* 0x0005e2000e901d46 */
[----:B-1----:R-:W-:Y:S02]  /*9930*/  @P1 IMAD.SHL.U32 R4, R131, 0x2, RZ ;  /* 0x0000000283041824 */ /* 0x002fe400078e00ff */
[----:B---3--:R-:W-:-:S04]  /*9940*/  @P1 IMAD.WIDE R12, R30, 0x2, R8 ;  /* 0x000000021e0c1825 */ /* 0x008fc800078e0208 */
[----:B--2---:R-:W-:Y:S01]  /*9950*/  @P1 IMAD.WIDE R10, R28, 0x2, R8 ;  /* 0x000000021c0a1825 */ /* 0x004fe200078e0208 */
[----:B------:R1:W-:Y:S03]  /*9960*/  @P1 LDGSTS.E.BYPASS.LTC128B.128 [R4+0x5100], [R12.64], !P6 ;  /* 0x051000000c041fae */ /* 0x0003e6000f101d46 */
[----:B------:R-:W-:Y:S01]  /*9970*/  @P0 IMAD.SHL.U32 R0, R131, 0x2, RZ ;  /* 0x0000000283000824 */ /* 0x000fe200078e00ff */
[----:B------:R1:W-:Y:S01]  /*9980*/  @P1 LDGSTS.E.BYPASS.LTC128B.128 [R4+0x7100], [R10.64], !P5 ;  /* 0x071000000a041fae */ /* 0x0003e2000e901d46 */
[----:B-----5:R-:W-:-:S03]  /*9990*/  @P0 IMAD.WIDE R8, R30, 0x2, R2 ;  /* 0x000000021e080825 */ /* 0x020fc600078e0202 */
[----:B------:R-:W2:Y:S01]  /*99a0*/  S2R R30, SR_TID.X ;  /* 0x00000000001e7919 */ /* 0x000ea20000002100 */
[----:B------:R-:W-:-:S03]  /*99b0*/  @P0 IMAD.WIDE R2, R28, 0x2, R2 ;  /* 0x000000021c020825 */ /* 0x000fc600078e0202 */
[----:B------:R3:W-:Y:S01]  /*99c0*/  @P0 LDGSTS.E.BYPASS.LTC128B.128 [R0+0x5900], [R8.64], !P6 ;  /* 0x0590000008000fae */ /* 0x0007e2000f101d46 */
[----:B------:R-:W-:-:S03]  /*99d0*/  ISETP.GT.AND P6, PT, R29, 0x3f, PT ;  /* 0x0000003f1d00780c */ /* 0x000fc60003fc4270 */
[----:B------:R4:W-:Y:S01]  /*99e0*/  @P0 LDGSTS.E.BYPASS.LTC128B.128 [R0+0x7900], [R2.64], !P5 ;  /* 0x0790000002000fae */ /* 0x0009e2000e901d46 */
[----:B------:R-:W-:-:S03]  /*99f0*/  LOP3.LUT P0, RZ, R21, 0x2, RZ, 0xc0, !PT ;  /* 0x0000000215ff7812 */ /* 0x000fc6000780c0ff */
[----:B------:R-:W0:Y:S01]  /*9a00*/  LDGDEPBAR ;  /* 0x00000000000079af */ /* 0x000e220000000000 */
[----:B-1----:R-:W-:Y:S01]  /*9a10*/  IMAD.SHL.U32 R4, R24, 0x8, RZ ;  /* 0x0000000818047824 */ /* 0x002fe200078e00ff */
[----:B---3--:R-:W-:-:S04]  /*9a20*/  LOP3.LUT R9, R23, R22, RZ, 0xfc, !PT ;  /* 0x0000001617097212 */ /* 0x008fc800078efcff */
[----:B----4-:R-:W-:Y:S01]  /*9a30*/  LOP3.LUT R2, R20, 0x8, R4, 0xf8, !PT ;  /* 0x0000000814027812 */ /* 0x010fe200078ef804 */
[----:B------:R-:W-:Y:S01]  /*9a40*/  IMAD.MOV.U32 R4, RZ, RZ, 0x10 ;  /* 0x00000010ff047424 */ /* 0x000fe200078e00ff */
[----:B------:R-:W-:Y:S02]  /*9a50*/  SHF.R.U32.HI R3, RZ, 0x3, R20 ;  /* 0x00000003ff037819 */ /* 0x000fe40000011614 */
[----:B--2---:R-:W-:Y:S02]  /*9a60*/  LEA.HI R0, R27, R30, RZ, 0x5 ;  /* 0x0000001e1b007211 */ /* 0x004fe400078f28ff */
[----:B------:R-:W-:Y:S02]  /*9a70*/  LOP3.LUT R2, R2, R3, RZ, 0x3c, !PT ;  /* 0x0000000302027212 */ /* 0x000fe400078e3cff */
[----:B------:R-:W-:Y:S01]  /*9a80*/  SEL R4, R4, 0xfffffff0, !P0 ;  /* 0xfffffff004047807 */ /* 0x000fe20004000000 */
[----:B------:R-:W-:Y:S02]  /*9a90*/  IMAD.SHL.U32 R0, R0, 0x20, RZ ;  /* 0x0000002000007824 */ /* 0x000fe400078e00ff */
[----:B------:R-:W-:Y:S01]  /*9aa0*/  IMAD R8, R25, 0x200, R2 ;  /* 0x0000020019087824 */ /* 0x000fe200078e0202 */
[----:B------:R-:W-:-:S02]  /*9ab0*/  SHF.R.S32.HI R2, RZ, 0x1f, R28 ;  /* 0x0000001fff027819 */ /* 0x000fc4000001141c */
[----:B------:R-:W-:-:S03]  /*9ac0*/  LOP3.LUT R0, R0, 0xfffffc00, RZ, 0xc0, !PT ;  /* 0xfffffc0000007812 */ /* 0x000fc600078ec0ff */
[----:B------:R1:W-:Y:S01]  /*9ad0*/  STL [R1+0x10c], R2 ;  /* 0x00010c0201007387 */ /* 0x0003e20000100800 */
[----:B------:R-:W-:-:S03]  /*9ae0*/  IADD3 R0, R23, R22, R0 ;  /* 0x0000001617007210 */ /* 0x000fc60007ffe000 */
[----:B-1----:R-:W-:Y:S05]  /*9af0*/  CALL.REL.NOINC `($_ZN7cutlass13device_kernelIN5flash19enable_sm80_to_sm89INS1_16FlashAttnFwdSm80INS1_25CollectiveMainloopFwdSm80ILi4ELi1ELb0EN4cute5tupleIJNS5_1CILi128EEENS7_ILi64EEES8_EEELi128ENS_6half_tEfNS_4arch4Sm80ELb1ELb0ELb1ELb1ELb1ELb1ELb1ELb0EEENS1_21CollectiveEpilogueFwdINS6_IJS8_S8_S9_EEENS6_IJNS7_ILi1EEESH_SH_EEESB_SD_Li128ELb1ELb1ELb0ELb0EEENS1_19SingleTileSchedulerILb1ELb0ELb1ELi128EEEEEEEEEvNT_6ParamsE$_ZZN5flash25CollectiveMainloopFwdSm80ILi4ELi1ELb0EN4cute5tupleIJNS1_1CILi128EEENS3_ILi64EEES4_EEELi128EN7cutlass6half_tEfNS7_4arch4Sm80ELb1ELb0ELb1ELb1ELb1ELb1ELb1ELb0EE3mmaINS_16FlashAttnFwdSm80ISB_NS_21CollectiveEpilogueFwdINS2_IJS4_S4_S5_EEENS2_IJNS3_ILi1EEESG_SG_EEES8_SA_Li128ELb1ELb1ELb0ELb0EEENS_19SingleTileSchedulerILb1ELb0ELb1ELi128EEEE13SharedStorageENS1_6TensorINS1_11ArrayEngineIfLm128EEENS1_6LayoutINS2_IJNS2_IJNS3_ILi2EEESR_EEESR_NS3_ILi16EEEEEENS2_IJNS2_IJSG_SR_EEENS3_ILi4EEENS3_ILi8EEEEEEEEEENS_7SoftmaxILi4ELi0EEEEEbRKNSB_6ParamsERT0_RT1_iRKNS_16SeqlenInfoQKNewKILb1ELb1EEENS2_IJiiiiEEERT_ENKUlvE_clEv) ;  /* 0x0001713000007944 */ /* 0x002fea0003c00000 */
[----:B------:R-:W-:Y:S05]  /*9b00*/  BSYNC B2 ;  /* 0x0000000000027941 */ /* 0x000fea0003800000 */
.L_x_1920:
[----:B------:R-:W2:Y:S01]  /*9b10*/  LDL R11, [R1+0xac] ;  /* 0x0000ac00010b7983 */ /* 0x000ea20000100800 */
[----:B------:R-:W-:-:S04]  /*9b20*/  DEPBAR.LE SB0, 0x0 ;  /* 0x000080000000791a */ /* 0x000fc80000000000 */
[----:B------:R-:W3:Y:S04]  /*9b30*/  LDL R31, [R1+0x10] ;  /* 0x00001000011f7983 */ /* 0x000ee80000100800 */
        /* <DEDUP_REMOVED lines=10> */
[----:B------:R-:W2:Y:S04]  /*9be0*/  LDSM.16.M88.4 R68, [R0+0x5100] ;  /* 0x005100000044783b */ /* 0x000ea80000000200 */
[----:B------:R1:W2:Y:S04]  /*9bf0*/  LDSM.16.M88.4 R64, [R0+0x5900] ;  /* 0x005900000040783b */ /* 0x0002a80000000200 */
[----:B-1----:R1:W1:Y:S04]  /*9c00*/  LDSM.16.M88.4 R16, [R240+0x8100] ;  /* 0x00810000f010783b */ /* 0x0022680000000200 */
[----:B------:R1:W1:Y:S04]  /*9c10*/  LDSM.16.M88.4 R12, [R240+0xa100] ;  /* 0x00a10000f00c783b */ /* 0x0002680000000200 */
[----:B------:R1:W1:Y:S04]  /*9c20*/  LDSM.16.M88.4 R32, [R232+0x4100] ;  /* 0x00410000e820783b */ /* 0x0002680000000200 */
[----:B------:R1:W1:Y:S04]  /*9c30*/  LDSM.16.M88.4 R40, [R232+0x4900] ;  /* 0x00490000e828783b */ /* 0x0002680000000200 */
[----:B------:R1:W1:Y:S01]  /*9c40*/  LDSM.16.M88.4 R44, [R232+0x5100] ;  /* 0x00510000e82c783b */ /* 0x0002620000000200 */
[----:B------:R-:W-:-:S03]  /*9c50*/  IMAD R0, R140, c[0x0][0x208], RZ ;  /* 0x000082008c007a24 */ /* 0x000fc600078e02ff */
[----:B------:R1:W1:Y:S01]  /*9c60*/  LDSM.16.M88.4 R48, [R232+0x5900] ;  /* 0x00590000e830783b */ /* 0x0002620000000200 */
        /* <DEDUP_REMOVED lines=23> */
[----:B-1-3--:R1:W2:Y:S02]  /*9de0*/  SHFL.IDX PT, R28, R0, RZ, 0x181f ;  /* 0x00181fff001c7589 */ /* 0x00a2a400000e0000 */
.L_x_2007:
[----:B------:R-:W3:Y:S04]  /*9df0*/  LDL R164, [R1+0xc0] ;  /* 0x0000c00001a47983 */ /* 0x000ee80000100800 */
[----:B------:R-:W4:Y:S04]  /*9e00*/  LDL R2, [R1+0xf0] ;  /* 0x0000f00001027983 */ /* 0x000f280000100800 */
[----:B------:R-:W1:Y:S04]  /*9e10*/  SHFL.IDX PT, R4, R8, RZ, 0x181f ;  /* 0x00181fff08047589 */ /* 0x000e6800000e0000 */
[----:B--2---:R-:W2:Y:S01]  /*9e20*/  LDL R167, [R1+0xe8] ;  /* 0x0000e80001a77983 */ /* 0x004ea20000100800 */
[----:B------:R-:W-:-:S03]  /*9e30*/  ISETP.GE.AND P0, PT, R139, c[0x0][0x1d4], PT ;  /* 0x000075008b007a0c */ /* 0x000fc60003f06270 */
[----:B------:R-:W1:Y:S01]  /*9e40*/  SHFL.IDX PT, R29, R8, 0x1, 0x181f ;  /* 0x00381f00081d7f89 */ /* 0x000e6200000e0000 */
[----:B------:R-:W-:Y:S01]  /*9e50*/  HMMA.16816.F32 R52, R12, R32, RZ ;  /* 0x000000200c34723c */ /* 0x000fe200000018ff */
[----:B------:R-:W-:Y:S01]  /*9e60*/  IMAD.SHL.U32 R163, R131, 0x2, RZ ;  /* 0x0000000283a37824 */ /* 0x000fe200078e00ff */
[----:B------:R-:W-:-:S06]  /*9e70*/  ISETP.LT.OR P3, PT, R124, 0x1, P0 ;  /* 0x000000017c00780c */ /* 0x000fcc0000761670 */
[C---:B------:R-:W-:Y:S08]  /*9e80*/  HMMA.16816.F32 R88, R12.reuse, R34, RZ ;  /* 0x000000220c58723c */ /* 0x040ff000000018ff */
[C---:B------:R-:W-:Y:S08]  /*9e90*/  HMMA.16816.F32 R112, R12.reuse, R40, RZ ;  /* 0x000000280c70723c */ /* 0x040ff000000018ff */
[C---:B------:R-:W-:Y:S08]  /*9ea0*/  HMMA.16816.F32 R108, R12.reuse, R42, RZ ;  /* 0x0000002a0c6c723c */ /* 0x040ff000000018ff */
[C---:B------:R-:W-:Y:S08]  /*9eb0*/  HMMA.16816.F32 R104, R12.reuse, R44, RZ ;  /* 0x0000002c0c68723c */ /* 0x040ff000000018ff */
[C---:B------:R-:W-:Y:S08]  /*9ec0*/  HMMA.16816.F32 R100, R12.reuse, R46, RZ ;  /* 0x0000002e0c64723c */ /* 0x040ff000000018ff */
[C---:B------:R-:W-:Y:S08]  /*9ed0*/  HMMA.16816.F32 R96, R12.reuse, R48, RZ ;  /* 0x000000300c60723c */ /* 0x040ff000000018ff */
[----:B------:R-:W-:Y:S01]  /*9ee0*/  HMMA.16816.F32 R92, R12, R50, RZ ;  /* 0x000000320c5c723c */ /* 0x000fe200000018ff */
[----:B------:R-:W1:Y:S04]  /*9ef0*/  SHFL.IDX PT, R12, R0, 0x1, 0x181f ;  /* 0x00381f00000c7f89 */ /* 0x000e6800000e0000 */
[----:B------:R-:W-:Y:S04]  /*9f00*/  SHFL.IDX PT, R13, R0, 0x2, 0x181f ;  /* 0x00581f00000d7f89 */ /* 0x000fe800000e0000 */
[----:B-1----:R-:W-:Y:S01]  /*9f10*/  SHFL.IDX PT, R0, R0, 0x3, 0x181f ;  /* 0x00781f0000007f89 */ /* 0x002fe200000e0000 */
[----:B------:R-:W-:-:S02]  /*9f20*/  IMAD R241, R6, 0x2, R240 ;  /* 0x0000000206f17824 */ /* 0x000fc400078e02f0 */
[----:B------:R-:W-:Y:S01]  /*9f30*/  IMAD R238, R5, 0x2, R232 ;  /* 0x0000000205ee7824 */ /* 0x000fe200078e02e8 */
        /* <DEDUP_REMOVED lines=12> */
[----:B------:R-:W-:Y:S01]  /*a000*/  HMMA.16816.F32 R128, R20, R66, R92 ;  /* 0x000000421480723c */ /* 0x000fe2000000185c */
[----:B------:R-:W-:Y:S01]  /*a010*/  IMAD R243, R6, 0x2, R242 ;  /* 0x0000000206f37824 */ /* 0x000fe200078e02f2 */
[C---:B---3--:R-:W-:Y:S01]  /*a020*/  ISETP.GE.AND P1, PT, R164.reuse, c[0x0][0x1d4], PT ;  /* 0x00007500a4007a0c */ /* 0x048fe20003f26270 */
[----:B------:R-:W-:-:S03]  /*a030*/  IMAD.WIDE R30, R164, 0x2, RZ ;  /* 0x00000002a41e7825 */ /* 0x000fc600078e02ff */
[----:B------:R-:W-:Y:S02]  /*a040*/  ISETP.LT.OR P4, PT, R124, 0x1, P1 ;  /* 0x000000017c00780c */ /* 0x000fe40000f81670 */
[----:B------:R-:W-:Y:S01]  /*a050*/  IADD3 R10, P2, R4, R30, RZ ;  /* 0x0000001e040a7210 */ /* 0x000fe20007f5e0ff */
[----:B----4-:R-:W-:-:S04]  /*a060*/  IMAD.WIDE R2, R2, 0x2, RZ ;  /* 0x0000000202027825 */ /* 0x010fc800078e02ff */
[----:B------:R-:W-:-:S06]  /*a070*/  IMAD.X R11, R31, 0x1, R28, P2 ;  /* 0x000000011f0b7824 */ /* 0x000fcc00010e061c */
[----:B------:R1:W-:Y:S01]  /*a080*/  LDGSTS.E.BYPASS.LTC128B.128 [R163+0x100], [R10.64], !P4 ;  /* 0x001000000aa37fae */ /* 0x0003e2000e101d46 */
[----:B------:R-:W-:Y:S02]  /*a090*/  ISETP.LT.OR P4, PT, R124, 0x11, P0 ;  /* 0x000000117c00780c */ /* 0x000fe40000781670 */
[----:B-1----:R-:W-:-:S05]  /*a0a0*/  IADD3 R10, P2, R4, R2, RZ ;  /* 0x00000002040a7210 */ /* 0x002fca0007f5e0ff */
[----:B------:R-:W-:Y:S01]  /*a0b0*/  IMAD.X R11, R3, 0x1, R28, P2 ;  /* 0x00000001030b7824 */ /* 0x000fe200010e061c */
[----:B------:R-:W1:Y:S04]  /*a0c0*/  SHFL.IDX PT, R4, R8, 0x2, 0x181f ;  /* 0x00581f0008047f89 */ /* 0x000e6800000e0000 */
[----:B------:R3:W-:Y:S01]  /*a0d0*/  LDGSTS.E.BYPASS.LTC128B.128 [R163+0x2100], [R10.64], !P3 ;  /* 0x021000000aa37fae */ /* 0x0007e2000d901d46 */
[----:B------:R-:W-:-:S03]  /*a0e0*/  ISETP.LT.OR P3, PT, R124, 0x11, P1 ;  /* 0x000000117c00780c */ /* 0x000fc60000f61670 */
[----:B------:R-:W4:Y:S01]  /*a0f0*/  SHFL.IDX PT, R8, R8, 0x3, 0x181f ;  /* 0x00781f0008087f89 */ /* 0x000f2200000e0000 */
[----:B---3--:R-:W-:-:S05]  /*a100*/  IADD3 R10, P2, R30, R29, RZ ;  /* 0x0000001d1e0a7210 */ /* 0x008fca0007f5e0ff */
[----:B------:R-:W-:-:S05]  /*a110*/  IMAD.X R11, R31, 0x1, R12, P2 ;  /* 0x000000011f0b7824 */ /* 0x000fca00010e060c */
[----:B------:R3:W-:Y:S01]  /*a120*/  LDGSTS.E.BYPASS.LTC128B.128 [R163+0x900], [R10.64], !P3 ;  /* 0x009000000aa37fae */ /* 0x0007e2000d901d46 */
[----:B------:R-:W-:Y:S02]  /*a130*/  ISETP.LT.OR P3, PT, R124, 0x21, P1 ;  /* 0x000000217c00780c */ /* 0x000fe40000f61670 */
[----:B---3--:R-:W-:-:S05]  /*a140*/  IADD3 R10, P2, R2, R29, RZ ;  /* 0x0000001d020a7210 */ /* 0x008fca0007f5e0ff */
[----:B------:R-:W-:-:S05]  /*a150*/  IMAD.X R11, R3, 0x1, R12, P2 ;  /* 0x00000001030b7824 */ /* 0x000fca00010e060c */
[----:B------:R1:W-:Y:S01]  /*a160*/  LDGSTS.E.BYPASS.LTC128B.128 [R163+0x2900], [R10.64], !P4 ;  /* 0x029000000aa37fae */ /* 0x0003e2000e101d46 */
[----:B------:R-:W-:Y:S02]  /*a170*/  ISETP.LT.OR P4, PT, R124, 0x21, P0 ;  /* 0x000000217c00780c */ /* 0x000fe40000781670 */
[----:B-1----:R-:W-:-:S05]  /*a180*/  IADD3 R10, P2, R30, R4, RZ ;  /* 0x000000041e0a7210 */ /* 0x002fca0007f5e0ff */
[----:B------:R-:W-:Y:S01]  /*a190*/  IMAD.X R11, R31, 0x1, R13, P2 ;  /* 0x000000011f0b7824 */ /* 0x000fe200010e060d */
[----:B------:R-:W-:-:S04]  /*a1a0*/  IADD3 R12, P2, R2, R4, RZ ;  /* 0x00000004020c7210 */ /* 0x000fc80007f5e0ff */
[----:B------:R1:W-:Y:S01]  /*a1b0*/  LDGSTS.E.BYPASS.LTC128B.128 [R163+0x1100], [R10.64], !P3 ;  /* 0x011000000aa37fae */ /* 0x0003e2000d901d46 */
[C---:B------:R-:W-:Y:S01]  /*a1c0*/  ISETP.LT.OR P3, PT, R124.reuse, 0x31, P1 ;  /* 0x000000317c00780c */ /* 0x040fe20000f61670 */
[C---:B------:R-:W-:Y:S01]  /*a1d0*/  IMAD.X R13, R3.reuse, 0x1, R13, P2 ;  /* 0x00000001030d7824 */ /* 0x040fe200010e060d */
[----:B------:R-:W-:Y:S02]  /*a1e0*/  ISETP.LT.OR P2, PT, R124, 0x31, P0 ;  /* 0x000000317c00780c */ /* 0x000fe40000741670 */
[-C--:B----4-:R-:W-:Y:S02]  /*a1f0*/  IADD3 R2, P0, R2, R8.reuse, RZ ;  /* 0x0000000802027210 */ /* 0x090fe40007f1e0ff */
[----:B------:R3:W-:Y:S03]  /*a200*/  LDGSTS.E.BYPASS.LTC128B.128 [R163+0x3100], [R12.64], !P4 ;  /* 0x031000000ca37fae */ /* 0x0007e6000e101d46 */
[----:B------:R-:W-:Y:S01]  /*a210*/  IMAD.X R3, R3, 0x1, R0, P0 ;  /* 0x0000000103037824 */ /* 0x000fe200000e0600 */
[----:B-1----:R-:W-:-:S05]  /*a220*/  IADD3 R10, P1, R30, R8, RZ ;  /* 0x000000081e0a7210 */ /* 0x002fca0007f3e0ff */
[----:B------:R-:W-:-:S05]  /*a230*/  IMAD.X R11, R31, 0x1, R0, P1 ;  /* 0x000000011f0b7824 */ /* 0x000fca00008e0600 */
[----:B------:R1:W-:Y:S04]  /*a240*/  LDGSTS.E.BYPASS.LTC128B.128 [R163+0x1900], [R10.64], !P3 ;  /* 0x019000000aa37fae */ /* 0x0003e8000d901d46 */
[----:B------:R4:W-:Y:S04]  /*a250*/  LDGSTS.E.BYPASS.LTC128B.128 [R163+0x3900], [R2.64], !P2 ;  /* 0x0390000002a37fae */ /* 0x0009e8000d101d46 */
[----:B------:R-:W-:Y:S04]  /*a260*/  LDSM.16.M88.4 R16, [R241+0xa100] ;  /* 0x00a10000f110783b */ /* 0x000fe80000000200 */
[----:B------:R-:W1:Y:S01]  /*a270*/  LDSM.16.M88.4 R56, [R238+0x4100] ;  /* 0x00410000ee38783b */ /* 0x000e620000000200 */
[C---:B------:R-:W-:Y:S03]  /*a280*/  HMMA.16816.F32 R28, R20.reuse, R62, R88 ;  /* 0x0000003e141c723c */ /* 0x040fe60000001858 */
[----:B------:R-:W-:Y:S04]  /*a290*/  LDSM.16.M88.4 R44, [R238+0x5100] ;  /* 0x00510000ee2c783b */ /* 0x000fe80000000200 */
[----:B------:R-:W-:Y:S01]  /*a2a0*/  LDSM.16.M88.4 R40, [R238+0x5900] ;  /* 0x00590000ee28783b */ /* 0x000fe20000000200 */
[----:B---3--:R-:W-:Y:S03]  /*a2b0*/  HMMA.16816.F32 R12, R20, R60, R52 ;  /* 0x0000003c140c723c */ /* 0x008fe60000001834 */
[----:B------:R-:W3:Y:S01]  /*a2c0*/  LDSM.16.M88.4 R52, [R238+0x4900] ;  /* 0x00490000ee34783b */ /* 0x000ee20000000200 */
[----:B------:R-:W-:-:S02]  /*a2d0*/  IMAD R237, R5, 0x2, R239 ;  /* 0x0000000205ed7824 */ /* 0x000fc400078e02ef */
[----:B------:R-:W-:Y:S01]  /*a2e0*/  IMAD R244, R7, 0x2, R241 ;  /* 0x0000000207f47824 */ /* 0x000fe200078e02f1 */
[----:B------:R-:W0:Y:S01]  /*a2f0*/  LDGDEPBAR ;  /* 0x00000000000079af */ /* 0x000e220000000000 */
[----:B------:R-:W-:Y:S03]  /*a300*/  HMMA.16816.F32 R88, R20, R72, R112 ;  /* 0x000000481458723c */ /* 0x000fe60000001870 */
[----:B------:R-:W1:Y:S05]  /*a310*/  LDSM.16.M88.4 R20, [R241+0x8100] ;  /* 0x00810000f114783b */ /* 0x000e6a0000000200 */
[C---:B------:R-:W-:Y:S08]  /*a320*/  HMMA.16816.F32 R108, R24.reuse, R60, R120 ;  /* 0x0000003c186c723c */ /* 0x040ff00000001878 */
[C---:B------:R-:W-:Y:S08]  /*a330*/  HMMA.16816.F32 R92, R24.reuse, R62, R116 ;  /* 0x0000003e185c723c */ /* 0x040ff00000001874 */
[C---:B------:R-:W-:Y:S08]  /*a340*/  HMMA.16816.F32 R124, R24.reuse, R72, R84 ;  /* 0x00000048187c723c */ /* 0x040ff00000001854 */
[C---:B------:R-:W-:Y:S08]  /*a350*/  HMMA.16816.F32 R120, R24.reuse, R74, R80 ;  /* 0x0000004a1878723c */ /* 0x040ff00000001850 */
[C---:B------:R-:W-:Y:S08]  /*a360*/  HMMA.16816.F32 R60, R24.reuse, R68, R76 ;  /* 0x00000044183c723c */ /* 0x040ff0000000184c */
[C---:B------:R-:W-:Y:S01]  /*a370*/  HMMA.16816.F32 R116, R24.reuse, R70, R36 ;  /* 0x000000461874723c */ /* 0x040fe20000001824 */
[----:B------:R-:W-:Y:S07]  /*a380*/  LDSM.16.M88.4 R36, [R237] ;  /* 0x00000000ed24783b */ /* 0x000fee0000000200 */
[C---:B------:R-:W-:Y:S01]  /*a390*/  HMMA.16816.F32 R112, R24.reuse, R64, R32 ;  /* 0x000000401870723c */ /* 0x040fe20000001820 */
[----:B------:R-:W-:Y:S07]  /*a3a0*/  LDSM.16.M88.4 R32, [R237+0x800] ;  /* 0x00080000ed20783b */ /* 0x000fee0000000200 */
[----:B------:R-:W-:Y:S01]  /*a3b0*/  HMMA.16816.F32 R104, R24, R66, R48 ;  /* 0x000000421868723c */ /* 0x000fe20000001830 */
[----:B------:R-:W-:Y:S04]  /*a3c0*/  LDSM.16.M88.4 R48, [R237+0x1800] ;  /* 0x00180000ed30783b */ /* 0x000fe80000000200 */
[----:B------:R-:W-:Y:S03]  /*a3d0*/  LDSM.16.M88.4 R24, [R243+0x8100] ;  /* 0x00810000f318783b */ /* 0x000fe60000000200 */
[C---:B-1----:R-:W-:Y:S01]  /*a3e0*/  HMMA.16816.F32 R100, R16.reuse, R56, R12 ;  /* 0x000000381064723c */ /* 0x042fe2000000180c */
[----:B------:R-:W1:Y:S07]  /*a3f0*/  LDSM.16.M88.4 R12, [R243+0xa100] ;  /* 0x00a10000f30c783b */ /* 0x000e6e0000000200 */
[C---:B------:R-:W-:Y:S01]  /*a400*/  HMMA.16816.F32 R96, R16.reuse, R58, R28 ;  /* 0x0000003a1060723c */ /* 0x040fe2000000181c */
[----:B------:R-:W1:Y:S07]  /*a410*/  LDSM.16.M88.4 R28, [R237+0x1000] ;  /* 0x00100000ed1c783b */ /* 0x000e6e0000000200 */
[C---:B---3--:R-:W-:Y:S08]  /*a420*/  HMMA.16816.F32 R88, R16.reuse, R52, R88 ;  /* 0x000000341058723c */ /* 0x048ff00000001858 */
[C---:B------:R-:W-:Y:S08]  /*a430*/  HMMA.16816.F32 R84, R16.reuse, R54, R144 ;  /* 0x000000361054723c */ /* 0x040ff00000001890 */
[C---:B------:R-:W-:Y:S08]  /*a440*/  HMMA.16816.F32 R80, R16.reuse, R44, R140 ;  /* 0x0000002c1050723c */ /* 0x040ff0000000188c */
[----:B------:R-:W-:Y:S08]  /*a450*/  HMMA.16816.F32 R76, R16, R46, R136 ;  /* 0x0000002e104c723c */ /* 0x000ff00000001888 */
[C---:B------:R-:W-:Y:S08]  /*a460*/  HMMA.16816.F32 R68, R20.reuse, R52, R124 ;  /* 0x000000341444723c */ /* 0x040ff0000000187c */
        /* <DEDUP_REMOVED lines=8> */
[-C--:B------:R-:W-:Y:S08]  /*a4f0*/  HMMA.16816.F32 R16, R16, R42.reuse, R128 ;  /* 0x0000002a1010723c */ /* 0x080ff00000001880 */
[----:B------:R-:W-:Y:S01]  /*a500*/  HMMA.16816.F32 R20, R20, R42, R104 ;  /* 0x0000002a1414723c */ /* 0x000fe20000001868 */
[----:B------:R-:W-:Y:S07]  /*a510*/  LDSM.16.M88.4 R40, [R232+0x7100] ;  /* 0x00710000e828783b */ /* 0x000fee0000000200 */
[C---:B-1----:R-:W-:Y:S08]  /*a520*/  HMMA.16816.F32 R128, R12.reuse, R32, R88 ;  /* 0x000000200c80723c */ /* 0x042ff00000001858 */
[C---:B------:R-:W-:Y:S08]  /*a530*/  HMMA.16816.F32 R112, R12.reuse, R38, R96 ;  /* 0x000000260c70723c */ /* 0x040ff00000001860 */
[C---:B------:R-:W-:Y:S08]  /*a540*/  HMMA.16816.F32 R88, R12.reuse, R34, R84 ;  /* 0x000000220c58723c */ /* 0x040ff00000001854 */
[----:B------:R-:W-:Y:S01]  /*a550*/  HMMA.16816.F32 R136, R12, R50, R16 ;  /* 0x000000320c88723c */ /* 0x000fe20000001810 */
[----:B------:R-:W-:Y:S07]  /*a560*/  LDSM.16.M88.4 R16, [R240+0xe100] ;  /* 0x00e10000f010783b */ /* 0x000fee0000000200 */
[C---:B------:R-:W-:Y:S01]  /*a570*/  HMMA.16816.F32 R96, R24.reuse, R30, R44 ;  /* 0x0000001e1860723c */ /* 0x040fe2000000182c */
[----:B------:R-:W1:Y:S07]  /*a580*/  LDSM.16.M88.4 R44, [R232+0x6900] ;  /* 0x00690000e82c783b */ /* 0x000e6e0000000200 */
[----:B------:R-:W-:Y:S01]  /*a590*/  HMMA.16816.F32 R84, R24, R50, R20 ;  /* 0x000000321854723c */ /* 0x000fe20000001814 */
[----:B------:R-:W3:Y:S07]  /*a5a0*/  LDSM.16.M88.4 R20, [R240+0xc100] ;  /* 0x00c10000f014783b */ /* 0x000eee0000000200 */
[----:B------:R-:W-:Y:S08]  /*a5b0*/  HMMA.16816.F32 R140, R12, R48, R72 ;  /* 0x000000300c8c723c */ /* 0x000ff00000001848 */
[C---:B------:R-:W-:Y:S08]  /*a5c0*/  HMMA.16816.F32 R132, R24.reuse, R36, R108 ;  /* 0x000000241884723c */ /* 0x040ff0000000186c */
[C---:B------:R-:W-:Y:S08]  /*a5d0*/  HMMA.16816.F32 R72, R24.reuse, R38, R92 ;  /* 0x000000261848723c */ /* 0x040ff0000000185c */
[C---:B------:R-:W-:Y:S08]  /*a5e0*/  HMMA.16816.F32 R124, R24.reuse, R32, R68 ;  /* 0x00000020187c723c */ /* 0x040ff00000001844 */
[C---:B------:R-:W-:Y:S01]  /*a5f0*/  HMMA.16816.F32 R120, R24.reuse, R34, R64 ;  /* 0x000000221878723c */ /* 0x040fe20000001840 */
[----:B------:R-:W-:Y:S07]  /*a600*/  LDSM.16.M88.4 R32, [R239+0x2800] ;  /* 0x00280000ef20783b */ /* 0x000fee0000000200 */
[C---:B------:R-:W-:Y:S01]  /*a610*/  HMMA.16816.F32 R116, R24.reuse, R28, R60 ;  /* 0x0000001c1874723c */ /* 0x040fe2000000183c */
[----:B------:R-:W-:Y:S07]  /*a620*/  LDSM.16.M88.4 R60, [R239+0x3800] ;  /* 0x00380000ef3c783b */ /* 0x000fee0000000200 */
[----:B------:R-:W-:Y:S01]  /*a630*/  HMMA.16816.F32 R104, R24, R48, R52 ;  /* 0x000000301868723c */ /* 0x000fe20000001834 */
[----:B------:R-:W2:Y:S04]  /*a640*/  LDSM.16.M88.4 R24, [R232+0x7900] ;  /* 0x00790000e818783b */ /* 0x000ea80000000200 */
[----:B------:R-:W-:Y:S03]  /*a650*/  LDSM.16.M88.4 R52, [R239+0x3000] ;  /* 0x00300000ef34783b */ /* 0x000fe60000000200 */
[C---:B------:R-:W-:Y:S08]  /*a660*/  HMMA.16816.F32 R148, R12.reuse, R28, R80 ;  /* 0x0000001c0c94723c */ /* 0x040ff00000001850 */
[C---:B------:R-:W-:Y:S01]  /*a670*/  HMMA.16816.F32 R144, R12.reuse, R30, R76 ;  /* 0x0000001e0c90723c */ /* 0x040fe2000000184c */
[----:B------:R-:W2:Y:S07]  /*a680*/  LDSM.16.M88.4 R28, [R242+0xc100] ;  /* 0x00c10000f21c783b */ /* 0x000eae0000000200 */
[----:B------:R-:W-:Y:S01]  /*a690*/  HMMA.16816.F32 R100, R12, R36, R100 ;  /* 0x000000240c64723c */ /* 0x000fe20000001864 */
[----:B------:R-:W2:Y:S04]  /*a6a0*/  LDSM.16.M88.4 R12, [R242+0xe100] ;  /* 0x00e10000f20c783b */ /* 0x000ea80000000200 */
[----:B------:R-:W2:Y:S03]  /*a6b0*/  LDSM.16.M88.4 R36, [R239+0x2000] ;  /* 0x00200000ef24783b */ /* 0x000ea60000000200 */
[C---:B-1----:R-:W-:Y:S08]  /*a6c0*/  HMMA.16816.F32 R68, R16.reuse, R44, R128 ;  /* 0x0000002c1044723c */ /* 0x042ff00000001880 */
[----:B------:R-:W-:Y:S08]  /*a6d0*/  HMMA.16816.F32 R64, R16, R46, R88 ;  /* 0x0000002e1040723c */ /* 0x000ff00000001858 */
[C---:B---3--:R-:W-:Y:S08]  /*a6e0*/  HMMA.16816.F32 R48, R20.reuse, R44, R124 ;  /* 0x0000002c1430723c */ /* 0x048ff0000000187c */
[----:B------:R-:W-:Y:S08]  /*a6f0*/  HMMA.16816.F32 R44, R20, R46, R120 ;  /* 0x0000002e142c723c */ /* 0x000ff00000001878 */
[C---:B------:R-:W-:Y:S08]  /*a700*/  HMMA.16816.F32 R80, R16.reuse, R56, R100 ;  /* 0x000000381050723c */ /* 0x040ff00000001864 */
[----:B------:R-:W-:Y:S08]  /*a710*/  HMMA.16816.F32 R76, R16, R58, R112 ;  /* 0x0000003a104c723c */ /* 0x000ff00000001870 */
[C---:B------:R-:W-:Y:S08]  /*a720*/  HMMA.16816.F32 R88, R20.reuse, R56, R132 ;  /* 0x000000381458723c */ /* 0x040ff00000001884 */
[----:B------:R-:W-:Y:S01]  /*a730*/  HMMA.16816.F32 R72, R20, R58, R72 ;  /* 0x0000003a1448723c */ /* 0x000fe20000001848 */
[----:B------:R-:W-:Y:S07]  /*a740*/  LDSM.16.M88.4 R56, [R238+0x6100] ;  /* 0x00610000ee38783b */ /* 0x000fee0000000200 */
[C---:B------:R-:W-:Y:S08]  /*a750*/  HMMA.16816.F32 R100, R16.reuse, R40, R148 ;  /* 0x000000281064723c */ /* 0x040ff00000001894 */
[C---:B------:R-:W-:Y:S08]  /*a760*/  HMMA.16816.F32 R112, R16.reuse, R42, R144 ;  /* 0x0000002a1070723c */ /* 0x040ff00000001890 */
[C---:B--2---:R-:W-:Y:S08]  /*a770*/  HMMA.16816.F32 R108, R16.reuse, R24, R140 ;  /* 0x00000018106c723c */ /* 0x044ff0000000188c */
        /* <DEDUP_REMOVED lines=8> */
[C---:B------:R-:W-:Y:S01]  /*a800*/  HMMA.16816.F32 R128, R28.reuse, R32, R48 ;  /* 0x000000201c80723c */ /* 0x040fe20000001830 */
[----:B------:R-:W3:Y:S07]  /*a810*/  LDSM.16.M88.4 R48, [R238+0x6900] ;  /* 0x00690000ee30783b */ /* 0x000eee0000000200 */
[----:B------:R-:W-:Y:S01]  /*a820*/  HMMA.16816.F32 R120, R28, R34, R44 ;  /* 0x000000221c78723c */ /* 0x000fe2000000182c */
[----:B------:R-:W1:Y:S07]  /*a830*/  LDSM.16.M88.4 R44, [R238+0x7100] ;  /* 0x00710000ee2c783b */ /* 0x000e6e0000000200 */
[C---:B------:R-:W-:Y:S08]  /*a840*/  HMMA.16816.F32 R152, R12.reuse, R32, R68 ;  /* 0x000000200c98723c */ /* 0x040ff00000001844 */
        /* <DEDUP_REMOVED lines=11> */
[----:B------:R-:W-:Y:S07]  /*a900*/  LDSM.16.M88.4 R12, [R244+0xe100] ;  /* 0x00e10000f40c783b */ /* 0x000fee0000000200 */
[C---:B------:R-:W-:Y:S01]  /*a910*/  HMMA.16816.F32 R116, R28.reuse, R52, R16 ;  /* 0x000000341c74723c */ /* 0x040fe20000001810 */
[----:B------:R-:W-:Y:S07]  /*a920*/  LDSM.16.M88.4 R16, [R243+0xc100] ;  /* 0x00c10000f310783b */ /* 0x000fee0000000200 */
[C---:B------:R-:W-:Y:S01]  /*a930*/  HMMA.16816.F32 R112, R28.reuse, R54, R96 ;  /* 0x000000361c70723c */ /* 0x040fe20000001860 */
[----:B------:R-:W3:Y:S07]  /*a940*/  LDSM.16.M88.4 R52, [R237+0x2000] ;  /* 0x00200000ed34783b */ /* 0x000eee0000000200 */
[C---:B------:R-:W-:Y:S08]  /*a950*/  HMMA.16816.F32 R80, R28.reuse, R60, R104 ;  /* 0x0000003c1c50723c */ /* 0x040ff00000001868 */
[----:B------:R-:W-:Y:S01]  /*a960*/  HMMA.16816.F32 R76, R28, R62, R84 ;  /* 0x0000003e1c4c723c */ /* 0x000fe20000001854 */
[----:B------:R-:W3:Y:S01]  /*a970*/  LDSM.16.M88.4 R28, [R237+0x3800] ;  /* 0x00380000ed1c783b */ /* 0x000ee20000000200 */
[----:B----4-:R-:W-:Y:S01]  /*a980*/  SHF.R.S32.HI R2, RZ, 0x1f, R164 ;  /* 0x0000001fff027819 */ /* 0x010fe200000114a4 */
[----:B------:R-:W-:-:S05]  /*a990*/  DEPBAR.LE SB0, 0x0 ;  /* 0x000080000000791a */ /* 0x000fca0000000000 */
[----:B-1----:R-:W-:Y:S01]  /*a9a0*/  HMMA.16816.F32 R108, R24, R56, R124 ;  /* 0x00000038186c723c */ /* 0x002fe2000000187c */
[----:B------:R-:W-:-:S07]  /*a9b0*/  IADD3 R0, R163, 0x100, RZ ;  /* 0x00000100a3007810 */ /* 0x000fce0007ffe0ff */
[----:B------:R-:W-:Y:S08]  /*a9c0*/  HMMA.16816.F32 R104, R24, R58, R156 ;  /* 0x0000003a1868723c */ /* 0x000ff0000000189c */
[C---:B--2---:R-:W-:Y:S08]  /*a9d0*/  HMMA.16816.F32 R68, R20.reuse, R56, R68 ;  /* 0x000000381444723c */ /* 0x044ff00000001844 */
[----:B------:R-:W-:Y:S08]  /*a9e0*/  HMMA.16816.F32 R64, R20, R58, R64 ;  /* 0x0000003a1440723c */ /* 0x000ff00000001840 */
[C---:B---3--:R-:W-:Y:S08]  /*a9f0*/  HMMA.16816.F32 R100, R24.reuse, R48, R152 ;  /* 0x000000301864723c */ /* 0x048ff00000001898 */
[----:B------:R-:W-:Y:S08]  /*aa00*/  HMMA.16816.F32 R96, R24, R50, R148 ;  /* 0x000000321860723c */ /* 0x000ff00000001894 */
[C---:B------:R-:W-:Y:S08]  /*aa10*/  HMMA.16816.F32 R60, R20.reuse, R48, R128 ;  /* 0x00000030143c723c */ /* 0x040ff00000001880 */
[----:B------:R-:W-:Y:S08]  /*aa20*/  HMMA.16816.F32 R56, R20, R50, R120 ;  /* 0x000000321438723c */ /* 0x000ff00000001878 */
[C---:B------:R-:W-:Y:S08]  /*aa30*/  HMMA.16816.F32 R92, R24.reuse, R44, R144 ;  /* 0x0000002c185c723c */ /* 0x040ff00000001890 */
[C---:B------:R-:W-:Y:S08]  /*aa40*/  HMMA.16816.F32 R88, R24.reuse, R46, R140 ;  /* 0x0000002e1858723c */ /* 0x040ff0000000188c */
[C---:B------:R-:W-:Y:S08]  /*aa50*/  HMMA.16816.F32 R84, R24.reuse, R40, R136 ;  /* 0x000000281854723c */ /* 0x040ff00000001888 */
[----:B------:R-:W-:Y:S08]  /*aa60*/  HMMA.16816.F32 R72, R24, R42, R132 ;  /* 0x0000002a1848723c */ /* 0x000ff00000001884 */
[C---:B------:R-:W-:Y:S08]  /*aa70*/  HMMA.16816.F32 R48, R20.reuse, R44, R116 ;  /* 0x0000002c1430723c */ /* 0x040ff00000001874 */
[C---:B------:R-:W-:Y:S08]  /*aa80*/  HMMA.16816.F32 R44, R20.reuse, R46, R112 ;  /* 0x0000002e142c723c */ /* 0x040ff00000001870 */
[C---:B------:R-:W-:Y:S01]  /*aa90*/  HMMA.16816.F32 R24, R20.reuse, R40, R80 ;  /* 0x000000281418723c */ /* 0x040fe20000001850 */
[----:B------:R1:W-:Y:S07]  /*aaa0*/  STL [R1+0x98], R163 ;  /* 0x000098a301007387 */ /* 0x0003ee0000100800 */
[----:B------:R-:W-:Y:S01]  /*aab0*/  HMMA.16816.F32 R20, R20, R42, R76 ;  /* 0x0000002a1414723c */ /* 0x000fe2000000184c */
[----:B------:R1:W-:Y:S04]  /*aac0*/  STL [R1+0x9c], R0 ;  /* 0x00009c0001007387 */ /* 0x0003e80000100800 */
[----:B------:R1:W-:Y:S01]  /*aad0*/  STL [R1+0x110], R2 ;  /* 0x0001100201007387 */ /* 0x0003e20000100800 */
[----:B------:R-:W-:-:S02]  /*aae0*/  ISETP.GE.AND P0, PT, R167, 0x2, PT ;  /* 0x00000002a700780c */ /* 0x000fc40003f06270 */
[C---:B------:R-:W-:Y:S01]  /*aaf0*/  HMMA.16816.F32 R120, R12.reuse, R52, R108 ;  /* 0x000000340c78723c */ /* 0x040fe2000000186c */
[----:B------:R-:W-:Y:S07]  /*ab00*/  BSSY B0, `(.L_x_1922) ;  /* 0x0000079000007945 */ /* 0x000fee0003800000 */
[C---:B------:R-:W-:Y:S08]  /*ab10*/  HMMA.16816.F32 R116, R12.reuse, R36, R100 ;  /* 0x000000240c74723c */ /* 0x040ff00000001864 */
[C---:B------:R-:W-:Y:S08]  /*ab20*/  HMMA.16816.F32 R92, R12.reuse, R32, R92 ;  /* 0x000000200c5c723c */ /* 0x040ff0000000185c */
[C---:B------:R-:W-:Y:S08]  /*ab30*/  HMMA.16816.F32 R100, R12.reuse, R34, R88 ;  /* 0x000000220c64723c */ /* 0x040ff00000001858 */
[C---:B------:R-:W-:Y:S08]  /*ab40*/  HMMA.16816.F32 R108, R12.reuse, R28, R84 ;  /* 0x0000001c0c6c723c */ /* 0x040ff00000001854 */
[----:B------:R-:W-:Y:S08]  /*ab50*/  HMMA.16816.F32 R112, R12, R30, R72 ;  /* 0x0000001e0c70723c */ /* 0x000ff00000001848 */
[----:B------:R-:W-:Y:S08]  /*ab60*/  HMMA.16816.F32 R76, R16, R32, R48 ;  /* 0x00000020104c723c */ /* 0x000ff00000001830 */
        /* <DEDUP_REMOVED lines=10> */
[----:B------:R-:W-:Y:S01]  /*ac10*/  @!UPT UIADD3 URZ, URZ, URZ, URZ ;  /* 0x0000003f3f3ff290 */ /* 0x000fe2000fffe03f */
[----:B------:R-:W-:Y:S11]  /*ac20*/  @!P0 BRA `(.L_x_1923) ;  /* 0x0000066000008947 */ /* 0x000ff60003800000 */
[----:B-1----:R-:W2:Y:S04]  /*ac30*/  LDL R168, [R1+0x100] ;  /* 0x0001000001a87983 */ /* 0x002ea80000100800 */
[----:B------:R-:W3:Y:S04]  /*ac40*/  LDL R166, [R1+0xec] ;  /* 0x0000ec0001a67983 */ /* 0x000ee80000100800 */
[----:B------:R-:W4:Y:S04]  /*ac50*/  LDL.64 R164, [R1+0xf8] ;  /* 0x0000f80001a47983 */ /* 0x000f280000100a00 */
[----:B------:R-:W4:Y:S01]  /*ac60*/  LDL R163, [R1+0x104] ;  /* 0x0001040001a37983 */ /* 0x000f220000100800 */
[----:B------:R-:W-:-:S02]  /*ac70*/  IMAD.MOV.U32 R0, RZ, RZ, c[0x0][0x2b8] ;  /* 0x0000ae00ff007624 */ /* 0x000fc400078e00ff */
[----:B------:R-:W-:-:S03]  /*ac80*/  IMAD.MOV.U32 R10, RZ, RZ, RZ ;  /* 0x000000ffff0a7224 */ /* 0x000fc600078e00ff */
[----:B------:R-:W-:Y:S01]  /*ac90*/  ISETP.NE.AND P0, PT, R0, 0x1, PT ;  /* 0x000000010000780c */ /* 0x000fe20003f05270 */
[----:B--2---:R-:W-:-:S05]  /*aca0*/  IMAD R2, R167, 0x40, R168 ;  /* 0x00000040a7027824 */ /* 0x004fca00078e02a8 */
[----:B---3--:R-:W-:-:S04]  /*acb0*/  IADD3 R2, R2, -0x80, R166 ;  /* 0xffffff8002027810 */ /* 0x008fc80007ffe0a6 */
[----:B------:R-:W-:-:S03]  /*acc0*/  MOV R0, R2 ;  /* 0x0000000200007202 */ /* 0x000fc60000000f00 */
[----:B------:R-:W-:-:S05]  /*acd0*/  @P0 IMAD.HI.U32 R3, R2, c[0x0][0x2bc], RZ ;  /* 0x0000af0002030a27 */ /* 0x000fca00078e00ff */
[----:B------:R-:W-:-:S04]  /*ace0*/  @P0 SHF.R.U32.HI R0, RZ, c[0x0][0x2c0], R3 ;  /* 0x0000b000ff000a19 */ /* 0x000fc80000011603 */
[----:B----4-:R-:W-:-:S04]  /*acf0*/  @!P6 IADD3 R3, P0, R0, R164, RZ ;  /* 0x000000a40003e210 */ /* 0x010fc80007f1e0ff */
[----:B------:R-:W-:Y:S02]  /*ad00*/  @!P6 LEA.HI.X.SX32 R5, R0, R163, 0x1, P0 ;  /* 0x000000a30005e211 */ /* 0x000fe400000f0eff */
        /* <DEDUP_REMOVED lines=29> */
.L_x_2008:
[----:B------:R-:W-:Y:S05]  /*aee0*/  BRA.DIV ~URZ, `(.L_x_1925) ;  /* 0x00011b727f007947 */ /* 0x000fea000b800000 */
[----:B------:R-:W4:Y:S04]  /*aef0*/  LDL R0, [R1+0x110] ;  /* 0x0001100001007983 */ /* 0x000f280000100800 */
[----:B--2---:R-:W2:Y:S04]  /*af00*/  LDL R17, [R1+0xc0] ;  /* 0x0000c00001117983 */ /* 0x004ea80000100800 */
[----:B---3--:R-:W3:Y:S04]  /*af10*/  LDL R2, [R1+0xf0] ;  /* 0x0000f00001027983 */ /* 0x008ee80000100800 */
[----:B------:R-:W3:Y:S04]  /*af20*/  LDL R21, [R1+0x10c] ;  /* 0x00010c0001157983 */ /* 0x000ee80000100800 */
[----:B------:R-:W3:Y:S04]  /*af30*/  LDL R22, [R1+0x98] ;  /* 0x0000980001167983 */ /* 0x000ee80000100800 */
[----:B-1----:R-:W1:Y:S04]  /*af40*/  SHFL.IDX PT, R10, R5, RZ, 0x181f ;  /* 0x00181fff050a7589 */ /* 0x002e6800000e0000 */
[----:B------:R-:W1:Y:S04]  /*af50*/  SHFL.IDX PT, R8, R5, 0x1, 0x181f ;  /* 0x00381f0005087f89 */ /* 0x000e6800000e0000 */
[----:B------:R-:W1:Y:S04]  /*af60*/  SHFL.IDX PT, R19, R4, 0x1, 0x181f ;  /* 0x00381f0004137f89 */ /* 0x000e6800000e0000 */
[----:B------:R-:W1:Y:S04]  /*af70*/  SHFL.IDX PT, R15, R5, 0x2, 0x181f ;  /* 0x00581f00050f7f89 */ /* 0x000e6800000e0000 */
[----:B------:R-:W1:Y:S01]  /*af80*/  SHFL.IDX PT, R18, R4, 0x2, 0x181f ;  /* 0x00581f0004127f89 */ /* 0x000e6200000e0000 */
[C---:B--2---:R-:W-:Y:S01]  /*af90*/  IMAD.SHL.U32 R20, R17.reuse, 0x2, RZ ;  /* 0x0000000211147824 */ /* 0x044fe200078e00ff */
[----:B----4-:R-:W-:-:S02]  /*afa0*/  SHF.L.U64.HI R3, R17, 0x1, R0 ;  /* 0x0000000111037819 */ /* 0x010fc40000010200 */
[----:B------:R-:W-:Y:S01]  /*afb0*/  ISETP.GE.AND P3, PT, R17, c[0x0][0x1d4], PT ;  /* 0x0000750011007a0c */ /* 0x000fe20003f66270 */
[----:B---3--:R-:W-:Y:S01]  /*afc0*/  IMAD.SHL.U32 R0, R2, 0x2, RZ ;  /* 0x0000000202007824 */ /* 0x008fe200078e00ff */
[----:B-1----:R-:W-:Y:S02]  /*afd0*/  IADD3 R12, P0, R10, R20, RZ ;  /* 0x000000140a0c7210 */ /* 0x002fe40007f1e0ff */
[----:B------:R-:W-:Y:S02]  /*afe0*/  SHF.L.U64.HI R2, R2, 0x1, R21 ;  /* 0x0000000102027819 */ /* 0x000fe40000010215 */
[----:B------:R-:W-:Y:S01]  /*aff0*/  IADD3 R10, P1, R10, R0, RZ ;  /* 0x000000000a0a7210 */ /* 0x000fe20007f3e0ff */
[----:B------:R-:W-:Y:S01]  /*b000*/  IMAD.X R13, R11, 0x1, R3, P0 ;  /* 0x000000010b0d7824 */ /* 0x000fe200000e0603 */
[----:B------:R-:W-:-:S03]  /*b010*/  IADD3 R16, P0, R8, R20, RZ ;  /* 0x0000001408107210 */ /* 0x000fc60007f1e0ff */
[----:B------:R-:W-:Y:S01]  /*b020*/  IMAD.X R11, R11, 0x1, R2, P1 ;  /* 0x000000010b0b7824 */ /* 0x000fe200008e0602 */
[----:B------:R-:W-:Y:S01]  /*b030*/  IADD3 R14, P2, R8, R0, RZ ;  /* 0x00000000080e7210 */ /* 0x000fe20007f5e0ff */
[----:B------:R1:W-:Y:S01]  /*b040*/  LDGSTS.E.BYPASS.LTC128B.128 [R22+0x4100], [R12.64], !P3 ;  /* 0x041000000c167fae */ /* 0x0003e2000d901d46 */
[----:B------:R-:W-:-:S03]  /*b050*/  IMAD.X R17, R19, 0x1, R3, P0 ;  /* 0x0000000113117824 */ /* 0x000fc600000e0603 */
[----:B------:R2:W-:Y:S04]  /*b060*/  LDGSTS.E.BYPASS.LTC128B.128 [R22+0x6100], [R10.64], !P5 ;  /* 0x061000000a167fae */ /* 0x0005e8000e901d46 */
[----:B------:R3:W-:Y:S04]  /*b070*/  LDGSTS.E.BYPASS.LTC128B.128 [R22+0x4900], [R16.64], !P3 ;  /* 0x0490000010167fae */ /* 0x0007e8000d901d46 */
[----:B------:R4:W3:Y:S01]  /*b080*/  SHFL.IDX PT, R8, R5, 0x3, 0x181f ;  /* 0x00781f0005087f89 */ /* 0x0008e200000e0000 */
[C---:B-1----:R-:W-:Y:S02]  /*b090*/  IADD3 R12, P1, R15.reuse, R20, RZ ;  /* 0x000000140f0c7210 */ /* 0x042fe40007f3e0ff */
[----:B--2---:R-:W-:Y:S01]  /*b0a0*/  IADD3 R10, P0, R15, R0, RZ ;  /* 0x000000000f0a7210 */ /* 0x004fe20007f1e0ff */
[----:B------:R-:W-:-:S05]  /*b0b0*/  IMAD.X R15, R19, 0x1, R2, P2 ;  /* 0x00000001130f7824 */ /* 0x000fca00010e0602 */
[----:B------:R1:W-:Y:S01]  /*b0c0*/  LDGSTS.E.BYPASS.LTC128B.128 [R22+0x6900], [R14.64], !P5 ;  /* 0x069000000e167fae */ /* 0x0003e2000e901d46 */
[CC--:B------:R-:W-:Y:S01]  /*b0d0*/  IADD3.X R13, R18.reuse, R3.reuse, RZ, P1, !PT ;  /* 0x00000003120d7210 */ /* 0x0c0fe20000ffe4ff */
[--C-:B------:R-:W-:Y:S01]  /*b0e0*/  IMAD.X R11, R18, 0x1, R2.reuse, P0 ;  /* 0x00000001120b7824 */ /* 0x100fe200000e0602 */
[----:B------:R-:W-:Y:S01]  /*b0f0*/  SEL R21, RZ, 0x10, P5 ;  /* 0x00000010ff157807 */ /* 0x000fe20002800000 */
[----:B---3--:R-:W-:Y:S02]  /*b100*/  IMAD.MOV.U32 R16, RZ, RZ, R2 ;  /* 0x000000ffff107224 */ /* 0x008fe400078e0002 */
[----:B------:R2:W-:Y:S04]  /*b110*/  LDGSTS.E.BYPASS.LTC128B.128 [R22+0x5100], [R12.64], !P3 ;  /* 0x051000000c167fae */ /* 0x0005e8000d901d46 */
[----:B------:R3:W-:Y:S04]  /*b120*/  LDGSTS.E.BYPASS.LTC128B.128 [R22+0x7100], [R10.64], !P5 ;  /* 0x071000000a167fae */ /* 0x0007e8000e901d46 */
[----:B-1----:R4:W1:Y:S01]  /*b130*/  SHFL.IDX PT, R14, R4, 0x3, 0x181f ;  /* 0x00781f00040e7f89 */ /* 0x00286200000e0000 */
[----:B------:R-:W-:Y:S01]  /*b140*/  MOV R15, R3 ;  /* 0x00000003000f7202 */ /* 0x000fe20000000f00 */
[----:B--2---:R-:W-:-:S02]  /*b150*/  IMAD.MOV.U32 R12, RZ, RZ, R20 ;  /* 0x000000ffff0c7224 */ /* 0x004fc400078e0014 */
[----:B------:R-:W-:Y:S01]  /*b160*/  IMAD.MOV.U32 R13, RZ, RZ, R0 ;  /* 0x000000ffff0d7224 */ /* 0x000fe200078e0000 */
[----:B---3--:R-:W-:Y:S01]  /*b170*/  SEL R11, RZ, 0x10, P3 ;  /* 0x00000010ff0b7807 */ /* 0x008fe20001800000 */
[----:B------:R-:W-:Y:S02]  /*b180*/  IMAD.MOV.U32 R10, RZ, RZ, R21 ;  /* 0x000000ffff0a7224 */ /* 0x000fe400078e0015 */
.L_x_2009:
[----:B------:R-:W2:Y:S01]  /*b190*/  LDL R17, [R1+0x98] ;  /* 0x0000980001117983 */ /* 0x000ea20000100800 */
[C---:B------:R-:W-:Y:S02]  /*b1a0*/  IADD3 R0, -R11.reuse, 0x10, RZ ;  /* 0x000000100b007810 */ /* 0x040fe40007ffe1ff */
[----:B------:R-:W-:Y:S02]  /*b1b0*/  IADD3 R2, -R10, 0x10, RZ ;  /* 0x000000100a027810 */ /* 0x000fe40007ffe1ff */
[----:B------:R-:W-:Y:S02]  /*b1c0*/  LOP3.LUT R0, R0, 0xf, RZ, 0xc0, !PT ;  /* 0x0000000f00007812 */ /* 0x000fe400078ec0ff */
[----:B------:R-:W-:Y:S02]  /*b1d0*/  ISETP.NE.U32.AND P3, PT, R11, RZ, PT ;  /* 0x000000ff0b00720c */ /* 0x000fe40003f65070 */
[----:B----4-:R-:W-:-:S02]  /*b1e0*/  IADD3 R4, P1, P0, R0, R8, R12 ;  /* 0x0000000800047210 */ /* 0x010fc4000783e00c */
[----:B------:R-:W-:Y:S02]  /*b1f0*/  LOP3.LUT R2, R2, 0xf, RZ, 0xc0, !PT ;  /* 0x0000000f02027812 */ /* 0x000fe400078ec0ff */
[----:B------:R-:W-:Y:S02]  /*b200*/  ISETP.NE.U32.AND P2, PT, R10, RZ, PT ;  /* 0x000000ff0a00720c */ /* 0x000fe40003f45070 */
[----:B-1----:R-:W-:Y:S02]  /*b210*/  IADD3.X R5, RZ, R14, R15, P1, P0 ;  /* 0x0000000eff057210 */ /* 0x002fe40000fe040f */
[----:B------:R-:W-:-:S04]  /*b220*/  IADD3 R2, P1, P0, R2, R8, R13 ;  /* 0x0000000802027210 */ /* 0x000fc8000783e00d */
[----:B------:R-:W-:Y:S01]  /*b230*/  IADD3.X R3, RZ, R14, R16, P1, P0 ;  /* 0x0000000eff037210 */ /* 0x000fe20000fe0410 */
[----:B------:R-:W-:Y:S01]  /*b240*/  @!PT LDS RZ, [RZ] ;  /* 0x00000000fffff984 */ /* 0x000fe20000000800 */
[----:B------:R-:W-:Y:S01]  /*b250*/  @!PT LDS RZ, [RZ] ;  /* 0x00000000fffff984 */ /* 0x000fe20000000800 */
[----:B------:R-:W-:Y:S01]  /*b260*/  @!PT LDS RZ, [RZ] ;  /* 0x00000000fffff984 */ /* 0x000fe20000000800 */
[----:B--2---:R1:W-:Y:S04]  /*b270*/  LDGSTS.E.BYPASS.LTC128B.128.ZFILL [R17+0x5900], [R4.64], P3 ;  /* 0x0590000004117fae */ /* 0x0043e80009941d46 */
[----:B------:R1:W-:Y:S04]  /*b280*/  LDGSTS.E.BYPASS.LTC128B.128.ZFILL [R17+0x7900], [R2.64], P2 ;  /* 0x0790000002117fae */ /* 0x0003e80009141d46 */
.L_x_1923:
[----:B-1----:R-:W-:Y:S05]  /*b290*/  BSYNC B0 ;  /* 0x0000000000007941 */ /* 0x002fea0003800000 */
.L_x_1922:
[----:B------:R-:W2:Y:S01]  /*b2a0*/  LDL R11, [R1+0x4] ;  /* 0x00000400010b7983 */ /* 0x000ea20000100800 */
[----:B------:R-:W-:Y:S01]  /*b2b0*/  FMUL.FTZ R0, R89, c[0x0][0x320] ;  /* 0x0000c80059007a20 */ /* 0x000fe20000410000 */
[----:B-----5:R-:W-:Y:S01]  /*b2c0*/  SHF.R.S32.HI R4, RZ, 0x1f, R160 ;  /* 0x0000001fff047819 */ /* 0x020fe200000114a0 */
[----:B------:R-:W-:Y:S01]  /*b2d0*/  FMUL.FTZ R2, R24, c[0x0][0x320] ;  /* 0x0000c80018027a20 */ /* 0x000fe20000410000 */
[----:B------:R-:W3:Y:S01]  /*b2e0*/  LDL R15, [R1+0xe8] ;  /* 0x0000e800010f7983 */ /* 0x000ee20000100800 */
[----:B------:R1:W4:Y:S01]  /*b2f0*/  MUFU.TANH R39, R0 ;  /* 0x0000000000277308 */ /* 0x0003220000002400 */
[----:B------:R-:W-:Y:S01]  /*b300*/  LEA.HI R3, R4, R160, RZ, 0x2 ;  /* 0x000000a004037211 */ /* 0x000fe200078f10ff */
[----:B------:R-:W-:Y:S01]  /*b310*/  IMAD.MOV.U32 R5, RZ, RZ, c[0x0][0x2c4] ;  /* 0x0000b100ff057624 */ /* 0x000fe200078e00ff */
[----:B------:R-:W3:Y:S04]  /*b320*/  LDL R14, [R1+0xc4] ;  /* 0x0000c400010e7983 */ /* 0x000ee80000100800 */
[----:B------:R-:W3:Y:S01]  /*b330*/  LDL R13, [R1+0xe0] ;  /* 0x0000e000010d7983 */ /* 0x000ee20000100800 */
[----:B------:R-:W-:-:S02]  /*b340*/  FMUL.FTZ R8, R25, c[0x0][0x320] ;  /* 0x0000c80019087a20 */ /* 0x000fc40000410000 */
[----:B------:R-:W-:Y:S01]  /*b350*/  FMUL.FTZ R10, R72, c[0x0][0x320] ;  /* 0x0000c800480a7a20 */ /* 0x000fe20000410000 */
[----:B------:R-:W0:Y:S01]  /*b360*/  LDGDEPBAR ;  /* 0x00000000000079af */ /* 0x000e220000000000 */
[----:B-1----:R-:W-:Y:S01]  /*b370*/  FMUL.FTZ R0, R80, c[0x0][0x320] ;  /* 0x0000c80050007a20 */ /* 0x002fe20000410000 */
[----:B------:R-:W-:Y:S01]  /*b380*/  LOP3.LUT R3, R3, 0xfffffffc, RZ, 0xc0, !PT ;  /* 0xfffffffc03037812 */ /* 0x000fe200078ec0ff */
[----:B------:R-:W1:Y:S01]  /*b390*/  MUFU.TANH R60, R2 ;  /* 0x00000002003c7308 */ /* 0x000e620000002400 */
[----:B------:R-:W-:-:S07]  /*b3a0*/  ISETP.NE.AND P0, PT, R5, 0x1, PT ;  /* 0x000000010500780c */ /* 0x000fce0003f05270 */
        /* <DEDUP_REMOVED lines=14> */
[----:B------:R1:W1:Y:S01]  /*b490*/  MUFU.TANH R77, R0 ;  /* 0x00000000004d7308 */ /* 0x0002620000002400 */
[----:B------:R-:W-:Y:S02]  /*b4a0*/  IMAD.IADD R3, R160, 0x1, -R3 ;  /* 0x00000001a0037824 */ /* 0x000fe400078e0a03 */
[----:B-1----:R-:W-:-:S05]  /*b4b0*/  FMUL.FTZ R0, R32, c[0x0][0x320] ;  /* 0x0000c80020007a20 */ /* 0x002fca0000410000 */
[----:B------:R1:W1:Y:S02]  /*b4c0*/  MUFU.TANH R76, R0 ;  /* 0x00000000004c7308 */ /* 0x0002640000002400 */
[----:B-1----:R-:W-:-:S06]  /*b4d0*/  FMUL.FTZ R0, R33, c[0x0][0x320] ;  /* 0x0000c80021007a20 */ /* 0x002fcc0000410000 */
[----:B------:R1:W1:Y:S02]  /*b4e0*/  MUFU.TANH R71, R0 ;  /* 0x0000000000477308 */ /* 0x0002640000002400 */
[----:B-1----:R-:W-:-:S04]  /*b4f0*/  LEA.HI R0, R4, R160, RZ, 0x5 ;  /* 0x000000a004007211 */ /* 0x002fc800078f28ff */
[--C-:B------:R-:W-:Y:S02]  /*b500*/  SHF.R.S32.HI R4, RZ, 0x5, R0.reuse ;  /* 0x00000005ff047819 */ /* 0x100fe40000011400 */
[----:B------:R-:W-:Y:S02]  /*b510*/  SHF.R.S32.HI R2, RZ, 0x1f, R0 ;  /* 0x0000001fff027819 */ /* 0x000fe40000011400 */
[----:B------:R-:W-:Y:S02]  /*b520*/  LOP3.LUT R0, R0, 0xffffffe0, RZ, 0xc0, !PT ;  /* 0xffffffe000007812 */ /* 0x000fe400078ec0ff */
[----:B------:R-:W-:Y:S02]  /*b530*/  LEA.HI R5, R2, R4, RZ, 0x2 ;  /* 0x0000000402057211 */ /* 0x000fe400078f10ff */
[----:B------:R-:W-:Y:S01]  /*b540*/  LEA.HI R2, R3, R3, RZ, 0x1 ;  /* 0x0000000303027211 */ /* 0x000fe200078f08ff */
[----:B------:R1:W1:Y:S01]  /*b550*/  MUFU.TANH R51, R8 ;  /* 0x0000000800337308 */ /* 0x0002620000002400 */
[----:B------:R-:W-:-:S04]  /*b560*/  IADD3 R0, R160, -R0, RZ ;  /* 0x80000000a0007210 */ /* 0x000fc80007ffe0ff */
[----:B------:R-:W-:Y:S02]  /*b570*/  SHF.R.S32.HI R12, RZ, 0x1f, R0 ;  /* 0x0000001fff0c7819 */ /* 0x000fe40000011400 */
[----:B-1----:R-:W-:Y:S02]  /*b580*/  LOP3.LUT R8, R5, 0xffffffc, RZ, 0xc0, !PT ;  /* 0x0ffffffc05087812 */ /* 0x002fe400078ec0ff */
[----:B------:R-:W-:-:S04]  /*b590*/  LOP3.LUT R5, R2, 0x1ffffffe, RZ, 0xc0, !PT ;  /* 0x1ffffffe02057812 */ /* 0x000fc800078ec0ff */
[----:B------:R-:W-:Y:S02]  /*b5a0*/  IADD3 R5, R3, -R5, RZ ;  /* 0x8000000503057210 */ /* 0x000fe40007ffe0ff */
[----:B------:R-:W-:Y:S01]  /*b5b0*/  LEA.HI R3, R12, R0, RZ, 0x2 ;  /* 0x000000000c037211 */ /* 0x000fe200078f10ff */
[----:B------:R-:W-:Y:S02]  /*b5c0*/  IMAD.SHL.U32 R2, R2, 0x20, RZ ;  /* 0x0000002002027824 */ /* 0x000fe400078e00ff */
[----:B------:R-:W-:Y:S01]  /*b5d0*/  IMAD.IADD R8, R4, 0x1, -R8 ;  /* 0x0000000104087824 */ /* 0x000fe200078e0a08 */
[----:B------:R-:W-:Y:S01]  /*b5e0*/  SHF.R.S32.HI R17, RZ, 0x2, R3 ;  /* 0x00000002ff117819 */ /* 0x000fe20000011403 */
[----:B------:R1:W1:Y:S01]  /*b5f0*/  MUFU.TANH R46, R10 ;  /* 0x0000000a002e7308 */ /* 0x0002620000002400 */
[----:B------:R-:W-:Y:S02]  /*b600*/  FMUL.FTZ R4, R73, c[0x0][0x320] ;  /* 0x0000c80049047a20 */ /* 0x000fe40000410000 */
[----:B------:R-:W-:-:S02]  /*b610*/  SHF.L.U32 R16, R8, 0x4, RZ ;  /* 0x0000000408107819 */ /* 0x000fc400000006ff */
[----:B------:R-:W-:-:S03]  /*b620*/  SHF.L.U32 R5, R5, 0x3, RZ ;  /* 0x0000000305057819 */ /* 0x000fc600000006ff */
[----:B------:R4:W2:Y:S01]  /*b630*/  MUFU.TANH R43, R4 ;  /* 0x00000004002b7308 */ /* 0x0008a20000002400 */
[----:B-1----:R-:W-:Y:S01]  /*b640*/  LOP3.LUT R10, R2, 0xffffffc0, RZ, 0xc0, !PT ;  /* 0xffffffc0020a7812 */ /* 0x002fe200078ec0ff */
[----:B------:R1:W-:Y:S01]  /*b650*/  STL [R1+0xd0], R5 ;  /* 0x0000d00501007387 */ /* 0x0003e20000100800 */
[----:B----4-:R-:W-:Y:S01]  /*b660*/  LOP3.LUT R4, R3, 0x7ffffffc, RZ, 0xc0, !PT ;  /* 0x7ffffffc03047812 */ /* 0x010fe200078ec0ff */
[----:B--2---:R-:W-:-:S03]  /*b670*/  IMAD R2, R11, 0x80, R17 ;  /* 0x000000800b027824 */ /* 0x004fc600078e0211 */
[----:B------:R-:W-:Y:S02]  /*b680*/  IADD3 R4, R0, -R4, RZ ;  /* 0x8000000400047210 */ /* 0x000fe40007ffe0ff */
[----:B------:R-:W-:-:S05]  /*b690*/  IADD3 R3, R10, R2, R16 ;  /* 0x000000020a037210 */ /* 0x000fca0007ffe010 */
[----:B-1----:R-:W-:Y:S01]  /*b6a0*/  IMAD.IADD R5, R5, 0x1, R3 ;  /* 0x0000000105057824 */ /* 0x002fe200078e0203 */
[----:B------:R-:W-:Y:S01]  /*b6b0*/  SHF.L.U32 R3, R4, 0x1, RZ ;  /* 0x0000000104037819 */ /* 0x000fe200000006ff */
[----:B------:R-:W-:Y:S04]  /*b6c0*/  STL [R1+0xdc], R17 ;  /* 0x0000dc1101007387 */ /* 0x000fe80000100800 */
[----:B------:R-:W-:Y:S04]  /*b6d0*/  STL [R1+0xd8], R16 ;  /* 0x0000d81001007387 */ /* 0x000fe80000100800 */
[----:B------:R-:W-:Y:S01]  /*b6e0*/  STL [R1+0xcc], R3 ;  /* 0x0000cc0301007387 */ /* 0x000fe20000100800 */
[----:B------:R-:W-:-:S02]  /*b6f0*/  IMAD.MOV.U32 R8, RZ, RZ, -0x40 ;  /* 0xffffffc0ff087424 */ /* 0x000fc400078e00ff */
[----:B------:R-:W-:Y:S02]  /*b700*/  FMUL.FTZ R2, R88, c[0x0][0x320] ;  /* 0x0000c80058027a20 */ /* 0x000fe40000410000 */
[----:B---3--:R-:W-:Y:S02]  /*b710*/  IMAD R0, R15, R8, 0x41 ;  /* 0x000000410f007424 */ /* 0x008fe400078e0208 */
[----:B------:R1:W2:Y:S03]  /*b720*/  MUFU.TANH R36, R2 ;  /* 0x0000000200247308 */ /* 0x0002a60000002400 */
[----:B------:R-:W-:Y:S01]  /*b730*/  IADD3 R0, -R3, R0, R14 ;  /* 0x0000000003007210 */ /* 0x000fe20007ffe10e */
[----:B------:R3:W-:Y:S04]  /*b740*/  STL [R1+0xd4], R10 ;  /* 0x0000d40a01007387 */ /* 0x0007e80000100800 */
[----:B------:R-:W-:-:S02]  /*b750*/  IMAD.IADD R4, R0, 0x1, -R13 ;  /* 0x0000000100047824 */ /* 0x000fc400078e0a0d */
[----:B-1----:R-:W-:-:S05]  /*b760*/  @P0 IMAD.HI.U32 R2, R5, c[0x0][0x2c8], RZ ;  /* 0x0000b20005020a27 */ /* 0x002fca00078e00ff */
[----:B------:R-:W-:Y:S02]  /*b770*/  @P0 SHF.R.U32.HI R5, RZ, c[0x0][0x2cc], R2 ;  /* 0x0000b300ff050a19 */ /* 0x000fe40000011602 */
[----:B---3--:R-:W-:Y:S01]  /*b780*/  IADD3 R10, -R3, R14, -R162 ;  /* 0x0000000e030a7210 */ /* 0x008fe20007ffe9a2 */
[----:B------:R-:W-:Y:S05]  /*b790*/  BRA.DIV ~URZ, `(.L_x_1926) ;  /* 0x000119027f007947 */ /* 0x000fea000b800000 */
[----:B--2---:R1:W2:Y:S02]  /*b7a0*/  SHFL.IDX PT, R2, R5, RZ, 0x1c1f ;  /* 0x001c1fff05027589 */ /* 0x0042a400000e0000 */
.L_x_2010:
[----:B------:R-:W-:Y:S01]  /*b7b0*/  FMUL.FTZ R0, R119, c[0x0][0x320] ;  /* 0x0000c80077007a20 */ /* 0x000fe20000410000 */
[----:B--2---:R-:W-:-:S03]  /*b7c0*/  IADD3 R2, R4, R2, RZ ;  /* 0x0000000204027210 */ /* 0x004fc60007ffe0ff */
[----:B------:R2:W3:Y:S02]  /*b7d0*/  MUFU.TANH R70, R0 ;  /* 0x0000000000467308 */ /* 0x0004e40000002400 */
[----:B--2---:R-:W-:-:S06]  /*b7e0*/  FMUL.FTZ R0, R104, c[0x0][0x320] ;  /* 0x0000c80068007a20 */ /* 0x004fcc0000410000 */
        /* <DEDUP_REMOVED lines=91> */
[----:B--2---:R-:W-:Y:S01]  /*bda0*/  IMNMX R0, R10, R2, PT ;  /* 0x000000020a007217 */ /* 0x004fe20003800200 */
[----:B------:R-:W-:-:S03]  /*bdb0*/  FMUL.FTZ R2, R78, c[0x0][0x320] ;  /* 0x0000c8004e027a20 */ /* 0x000fc60000410000 */
[C---:B------:R-:W-:Y:S02]  /*bdc0*/  ISETP.GT.AND P0, PT, R0.reuse, RZ, PT ;  /* 0x000000ff0000720c */ /* 0x040fe40003f04270 */
[----:B------:R2:W1:Y:S01]  /*bdd0*/  MUFU.TANH R8, R2 ;  /* 0x0000000200087308 */ /* 0x0004620000002400 */
[----:B------:R-:W-:Y:S02]  /*bde0*/  ISETP.GT.AND P1, PT, R0, 0x1, PT ;  /* 0x000000010000780c */ /* 0x000fe40003f24270 */
[----:B------:R-:W-:Y:S02]  /*bdf0*/  FSEL R36, R36, -INF , P0 ;  /* 0xff80000024247808 */ /* 0x000fe40000000000 */
[----:B------:R-:W-:Y:S02]  /*be00*/  ISETP.GT.AND P0, PT, R0, 0x9, PT ;  /* 0x000000090000780c */ /* 0x000fe40003f04270 */
        /* <DEDUP_REMOVED lines=21> */
[C---:B------:R-:W-:Y:S02]  /*bf60*/  ISETP.GT.AND P1, PT, R0.reuse, 0x38, PT ;  /* 0x000000380000780c */ /* 0x040fe40003f24270 */
[----:B------:R-:W-:Y:S02]  /*bf70*/  ISETP.GT.AND P0, PT, R0, 0x39, PT ;  /* 0x000000390000780c */ /* 0x000fe40003f04270 */
[----:B------:R-:W-:Y:S02]  /*bf80*/  FSEL R156, R71, -INF , P4 ;  /* 0xff800000479c7808 */ /* 0x000fe40002000000 */
[----:B------:R-:W-:Y:S02]  /*bf90*/  FSEL R167, R60, -INF , P3 ;  /* 0xff8000003ca77808 */ /* 0x000fe40001800000 */
[----:B------:R-:W-:-:S02]  /*bfa0*/  FSEL R166, R51, -INF , P2 ;  /* 0xff80000033a67808 */ /* 0x000fc40001000000 */
[----:B------:R-:W-:Y:S02]  /*bfb0*/  FSEL R165, R46, -INF , P1 ;  /* 0xff8000002ea57808 */ /* 0x000fe40000800000 */
[----:B------:R-:W-:Y:S01]  /*bfc0*/  FSEL R164, R43, -INF , P0 ;  /* 0xff8000002ba47808 */ /* 0x000fe20000000000 */
[----:B------:R-:W-:Y:S05]  /*bfd0*/  BRA.DIV ~URZ, `(.L_x_1927) ;  /* 0x000111327f007947 */ /* 0x000fea000b800000 */
[----:B-1234-:R-:W1:Y:S04]  /*bfe0*/  SHFL.IDX PT, R2, R5, 0x2, 0x1c1f ;  /* 0x005c1f0005027f89 */ /* 0x01ee6800000e0000 */
[----:B------:R-:W2:Y:S04]  /*bff0*/  SHFL.IDX PT, R3, R5, 0x1, 0x1c1f ;  /* 0x003c1f0005037f89 */ /* 0x000ea800000e0000 */
[----:B------:R-:W3:Y:S01]  /*c000*/  SHFL.IDX PT, R0, R5, 0x3, 0x1c1f ;  /* 0x007c1f0005007f89 */ /* 0x000ee200000e0000 */
[----:B-1----:R-:W-:-:S02]  /*c010*/  IMAD.IADD R2, R4, 0x1, R2 ;  /* 0x0000000104027824 */ /* 0x002fc400078e0202 */
[----:B--2---:R-:W-:-:S03]  /*c020*/  IMAD.IADD R3, R4, 0x1, R3 ;  /* 0x0000000104037824 */ /* 0x004fc600078e0203 */
[----:B------:R-:W-:Y:S01]  /*c030*/  IMNMX R2, R10, R2, PT ;  /* 0x000000020a027217 */ /* 0x000fe20003800200 */
[----:B---3--:R-:W-:-:S03]  /*c040*/  IMAD.IADD R0, R4, 0x1, R0 ;  /* 0x0000000104007824 */ /* 0x008fc600078e0200 */
[C---:B------:R-:W-:Y:S02]  /*c050*/  ISETP.GT.AND P0, PT, R2.reuse, RZ, PT ;  /* 0x000000ff0200720c */ /* 0x040fe40003f04270 */
[C---:B------:R-:W-:Y:S02]  /*c060*/  ISETP.GT.AND P1, PT, R2.reuse, 0x1, PT ;  /* 0x000000010200780c */ /* 0x040fe40003f24270 */
[----:B------:R-:W-:Y:S02]  /*c070*/  FSEL R51, R13, -INF , P0 ;  /* 0xff8000000d337808 */ /* 0x000fe40000000000 */
[----:B------:R-:W-:Y:S02]  /*c080*/  ISETP.GT.AND P0, PT, R2, 0x9, PT ;  /* 0x000000090200780c */ /* 0x000fe40003f04270 */
[----:B------:R-:W-:Y:S02]  /*c090*/  FSEL R13, R11, -INF , P1 ;  /* 0xff8000000b0d7808 */ /* 0x000fe40000800000 */
[----:B------:R-:W-:-:S02]  /*c0a0*/  FSEL R56, R56, -INF , P0 ;  /* 0xff80000038387808 */ /* 0x000fc40000000000 */
[C---:B------:R-:W-:Y:S02]  /*c0b0*/  ISETP.GT.AND P0, PT, R2.reuse, 0x18, PT ;  /* 0x000000180200780c */ /* 0x040fe40003f04270 */
[C---:B------:R-:W-:Y:S02]  /*c0c0*/  ISETP.GT.AND P2, PT, R2.reuse, 0x8, PT ;  /* 0x000000080200780c */ /* 0x040fe40003f44270 */
[----:B------:R-:W-:Y:S02]  /*c0d0*/  FSEL R61, R61, -INF , P0 ;  /* 0xff8000003d3d7808 */ /* 0x000fe40000000000 */
[C---:B------:R-:W-:Y:S02]  /*c0e0*/  ISETP.GT.AND P1, PT, R2.reuse, 0x10, PT ;  /* 0x000000100200780c */ /* 0x040fe40003f24270 */
[----:B------:R-:W-:Y:S02]  /*c0f0*/  ISETP.GT.AND P0, PT, R2, 0x28, PT ;  /* 0x000000280200780c */ /* 0x000fe40003f04270 */
[----:B------:R-:W-:-:S02]  /*c100*/  FSEL R55, R55, -INF , P2 ;  /* 0xff80000037377808 */ /* 0x000fc40001000000 */
[----:B------:R-:W-:Y:S02]  /*c110*/  FSEL R23, R23, -INF , P1 ;  /* 0xff80000017177808 */ /* 0x000fe40000800000 */
[----:B------:R-:W-:Y:S02]  /*c120*/  FSEL R144, R35, -INF , P0 ;  /* 0xff80000023907808 */ /* 0x000fe40000000000 */
[C---:B------:R-:W-:Y:S02]  /*c130*/  ISETP.GT.AND P2, PT, R2.reuse, 0x19, PT ;  /* 0x000000190200780c */ /* 0x040fe40003f44270 */
[C---:B------:R-:W-:Y:S02]  /*c140*/  ISETP.GT.AND P1, PT, R2.reuse, 0x21, PT ;  /* 0x000000210200780c */ /* 0x040fe40003f24270 */
[----:B------:R-:W-:Y:S02]  /*c150*/  ISETP.GT.AND P0, PT, R2, 0x38, PT ;  /* 0x000000380200780c */ /* 0x000fe40003f04270 */
[----:B------:R-:W-:-:S02]  /*c160*/  IMNMX R3, R10, R3, PT ;  /* 0x000000030a037217 */ /* 0x000fc40003800200 */
[----:B------:R-:W-:Y:S02]  /*c170*/  FSEL R63, R63, -INF , P2 ;  /* 0xff8000003f3f7808 */ /* 0x000fe40001000000 */
[----:B------:R-:W-:Y:S02]  /*c180*/  FSEL R145, R53, -INF , P1 ;  /* 0xff80000035917808 */ /* 0x000fe40000800000 */
[----:B------:R-:W-:Y:S02]  /*c190*/  FSEL R153, R19, -INF , P0 ;  /* 0xff80000013997808 */ /* 0x000fe40000000000 */
[C---:B------:R-:W-:Y:S02]  /*c1a0*/  ISETP.GT.AND P2, PT, R2.reuse, 0x30, PT ;  /* 0x000000300200780c */ /* 0x040fe40003f44270 */
[----:B------:R-:W-:Y:S02]  /*c1b0*/  ISETP.GT.AND P1, PT, R2, 0x31, PT ;  /* 0x000000310200780c */ /* 0x000fe40003f24270 */
[----:B------:R-:W-:-:S02]  /*c1c0*/  ISETP.GT.AND P0, PT, R3, 0x1, PT ;  /* 0x000000010300780c */ /* 0x000fc40003f04270 */
[----:B------:R-:W-:Y:S02]  /*c1d0*/  FSEL R155, R26, -INF , P2 ;  /* 0xff8000001a9b7808 */ /* 0x000fe40001000000 */
[----:B------:R-:W-:Y:S02]  /*c1e0*/  FSEL R154, R25, -INF , P1 ;  /* 0xff800000199a7808 */ /* 0x000fe40000800000 */
[----:B------:R-:W-:Y:S02]  /*c1f0*/  FSEL R14, R14, -INF , P0 ;  /* 0xff8000000e0e7808 */ /* 0x000fe40000000000 */
[----:B------:R-:W-:Y:S02]  /*c200*/  ISETP.GT.AND P2, PT, R2, 0x39, PT ;  /* 0x000000390200780c */ /* 0x000fe40003f44270 */
[C---:B------:R-:W-:Y:S02]  /*c210*/  ISETP.GT.AND P1, PT, R3.reuse, 0x8, PT ;  /* 0x000000080300780c */ /* 0x040fe40003f24270 */
[----:B------:R-:W-:-:S02]  /*c220*/  ISETP.GT.AND P0, PT, R3, 0x10, PT ;  /* 0x000000100300780c */ /* 0x000fc40003f04270 */
[----:B------:R-:W-:Y:S02]  /*c230*/  FSEL R152, R18, -INF , P2 ;  /* 0xff80000012987808 */ /* 0x000fe40001000000 */
[----:B------:R-:W-:Y:S02]  /*c240*/  FSEL R41, R41, -INF , P1 ;  /* 0xff80000029297808 */ /* 0x000fe40000800000 */
[----:B------:R-:W-:Y:S02]  /*c250*/  FSEL R32, R32, -INF , P0 ;  /* 0xff80000020207808 */ /* 0x000fe40000000000 */
[C---:B------:R-:W-:Y:S02]  /*c260*/  ISETP.GT.AND P2, PT, R3.reuse, 0x9, PT ;  /* 0x000000090300780c */ /* 0x040fe40003f44270 */
[C---:B------:R-:W-:Y:S02]  /*c270*/  ISETP.GT.AND P1, PT, R3.reuse, 0x11, PT ;  /* 0x000000110300780c */ /* 0x040fe40003f24270 */
[----:B------:R-:W-:-:S02]  /*c280*/  ISETP.GT.AND P0, PT, R3, 0x19, PT ;  /* 0x000000190300780c */ /* 0x000fc40003f04270 */
[----:B------:R-:W-:Y:S02]  /*c290*/  FSEL R40, R40, -INF , P2 ;  /* 0xff80000028287808 */ /* 0x000fe40001000000 */
[----:B------:R-:W-:Y:S02]  /*c2a0*/  FSEL R30, R30, -INF , P1 ;  /* 0xff8000001e1e7808 */ /* 0x000fe40000800000 */
[----:B------:R-:W-:Y:S02]  /*c2b0*/  FSEL R46, R66, -INF , P0 ;  /* 0xff800000422e7808 */ /* 0x000fe40000000000 */
[----:B------:R-:W-:Y:S02]  /*c2c0*/  ISETP.GT.AND P3, PT, R2, 0x11, PT ;  /* 0x000000110200780c */ /* 0x000fe40003f64270 */
[C---:B------:R-:W-:Y:S02]  /*c2d0*/  ISETP.GT.AND P2, PT, R3.reuse, 0x18, PT ;  /* 0x000000180300780c */ /* 0x040fe40003f44270 */
[----:B------:R-:W-:-:S02]  /*c2e0*/  ISETP.GT.AND P1, PT, R3, 0x20, PT ;  /* 0x000000200300780c */ /* 0x000fc40003f24270 */
[----:B------:R-:W-:Y:S02]  /*c2f0*/  ISETP.GT.AND P0, PT, R3, 0x28, PT ;  /* 0x000000280300780c */ /* 0x000fe40003f04270 */
[----:B------:R-:W-:Y:S02]  /*c300*/  FSEL R60, R21, -INF , P3 ;  /* 0xff800000153c7808 */ /* 0x000fe40001800000 */
[----:B------:R-:W-:Y:S02]  /*c310*/  FSEL R43, R67, -INF , P2 ;  /* 0xff800000432b7808 */ /* 0x000fe40001000000 */
[----:B------:R-:W-:Y:S02]  /*c320*/  FSEL R143, R8, -INF , P1 ;  /* 0xff800000088f7808 */ /* 0x000fe40000800000 */
[----:B------:R-:W-:Y:S02]  /*c330*/  FSEL R141, R42, -INF , P0 ;  /* 0xff8000002a8d7808 */ /* 0x000fe40000000000 */
[----:B------:R-:W-:-:S02]  /*c340*/  ISETP.GT.AND P3, PT, R2, 0x20, PT ;  /* 0x000000200200780c */ /* 0x000fc40003f64270 */
[C---:B------:R-:W-:Y:S02]  /*c350*/  ISETP.GT.AND P2, PT, R3.reuse, 0x21, PT ;  /* 0x000000210300780c */ /* 0x040fe40003f44270 */
[C---:B------:R-:W-:Y:S02]  /*c360*/  ISETP.GT.AND P1, PT, R3.reuse, 0x29, PT ;  /* 0x000000290300780c */ /* 0x040fe40003f24270 */
[----:B------:R-:W-:Y:S02]  /*c370*/  ISETP.GT.AND P0, PT, R3, 0x31, PT ;  /* 0x000000310300780c */ /* 0x000fe40003f04270 */
[----:B------:R-:W-:Y:S02]  /*c380*/  IMNMX R0, R10, R0, PT ;  /* 0x000000000a007217 */ /* 0x000fe40003800200 */
[----:B------:R-:W-:Y:S02]  /*c390*/  FSEL R146, R57, -INF , P3 ;  /* 0xff80000039927808 */ /* 0x000fe40001800000 */
[----:B------:R-:W-:-:S02]  /*c3a0*/  FSEL R142, R58, -INF , P2 ;  /* 0xff8000003a8e7808 */ /* 0x000fc40001000000 */
[----:B------:R-:W-:Y:S02]  /*c3b0*/  FSEL R140, R38, -INF , P1 ;  /* 0xff800000268c7808 */ /* 0x000fe40000800000 */
[----:B------:R-:W-:Y:S02]  /*c3c0*/  FSEL R150, R28, -INF , P0 ;  /* 0xff8000001c967808 */ /* 0x000fe40000000000 */
[----:B------:R-:W-:Y:S02]  /*c3d0*/  ISETP.GT.AND P3, PT, R2, 0x29, PT ;  /* 0x000000290200780c */ /* 0x000fe40003f64270 */
[C---:B------:R-:W-:Y:S02]  /*c3e0*/  ISETP.GT.AND P2, PT, R3.reuse, 0x30, PT ;  /* 0x000000300300780c */ /* 0x040fe40003f44270 */
[----:B------:R-:W-:Y:S02]  /*c3f0*/  ISETP.GT.AND P1, PT, R3, 0x38, PT ;  /* 0x000000380300780c */ /* 0x000fe40003f24270 */
[----:B------:R-:W-:-:S02]  /*c400*/  ISETP.GT.AND P0, PT, R0, RZ, PT ;  /* 0x000000ff0000720c */ /* 0x000fc40003f04270 */
[----:B------:R-:W-:Y:S02]  /*c410*/  FSEL R147, R34, -INF , P3 ;  /* 0xff80000022937808 */ /* 0x000fe40001800000 */
[----:B------:R-:W-:Y:S02]  /*c420*/  FSEL R151, R29, -INF , P2 ;  /* 0xff8000001d977808 */ /* 0x000fe40001000000 */
[----:B------:R-:W-:Y:S02]  /*c430*/  FSEL R149, R22, -INF , P1 ;  /* 0xff80000016957808 */ /* 0x000fe40000800000 */
[----:B------:R-:W-:Y:S02]  /*c440*/  FSEL R12, R12, -INF , P0 ;  /* 0xff8000000c0c7808 */ /* 0x000fe40000000000 */
[C---:B------:R-:W-:Y:S02]  /*c450*/  ISETP.GT.AND P3, PT, R3.reuse, RZ, PT ;  /* 0x000000ff0300720c */ /* 0x040fe40003f64270 */
        /* <DEDUP_REMOVED lines=11> */
[----:B------:R-:W-:Y:S02]  /*c510*/  FMNMX.FTZ R4, R36, R39, !PT ;  /* 0x0000002724047209 */ /* 0x000fe40007810000 */
[----:B------:R-:W-:-:S02]  /*c520*/  FSEL R10, R65, -INF , P2 ;  /* 0xff800000410a7808 */ /* 0x000fc40001000000 */
[----:B------:R-:W-:Y:S02]  /*c530*/  FSEL R21, R17, -INF , P1 ;  /* 0xff80000011157808 */ /* 0x000fe40000800000 */
[----:B------:R-:W-:Y:S02]  /*c540*/  FSEL R22, R70, -INF , P3 ;  /* 0xff80000046167808 */ /* 0x000fe40001800000 */
[----:B------:R-:W-:Y:S02]  /*c550*/  FSEL R25, R69, -INF , P0 ;  /* 0xff80000045197808 */ /* 0x000fe40000000000 */
[C---:B------:R-:W-:Y:S02]  /*c560*/  ISETP.GT.AND P2, PT, R0.reuse, 0x19, PT ;  /* 0x000000190000780c */ /* 0x040fe40003f44270 */
[C---:B------:R-:W-:Y:S02]  /*c570*/  ISETP.GT.AND P3, PT, R0.reuse, 0x20, PT ;  /* 0x000000200000780c */ /* 0x040fe40003f64270 */
[----:B------:R-:W-:-:S02]  /*c580*/  ISETP.GT.AND P1, PT, R0, 0x21, PT ;  /* 0x000000210000780c */ /* 0x000fc40003f24270 */
[----:B------:R-:W-:Y:S02]  /*c590*/  ISETP.GT.AND P0, PT, R0, 0x28, PT ;  /* 0x000000280000780c */ /* 0x000fe40003f04270 */
[----:B------:R-:W-:Y:S02]  /*c5a0*/  FMNMX.FTZ R2, R44, R4, !PT ;  /* 0x000000042c027209 */ /* 0x000fe40007810000 */
[----:B------:R-:W-:Y:S02]  /*c5b0*/  FMNMX.FTZ R3, R15, R14, !PT ;  /* 0x0000000e0f037209 */ /* 0x000fe40007810000 */
[----:B------:R-:W-:Y:S02]  /*c5c0*/  FMNMX.FTZ R4, R51, R13, !PT ;  /* 0x0000000d33047209 */ /* 0x000fe40007810000 */
[----:B------:R-:W-:Y:S02]  /*c5d0*/  FSEL R26, R68, -INF , P2 ;  /* 0xff800000441a7808 */ /* 0x000fe40001000000 */
[----:B------:R-:W-:-:S02]  /*c5e0*/  FSEL R129, R62, -INF , P3 ;  /* 0xff8000003e817808 */ /* 0x000fc40001800000 */
[----:B------:R-:W-:Y:S02]  /*c5f0*/  FSEL R132, R59, -INF , P1 ;  /* 0xff8000003b847808 */ /* 0x000fe40000800000 */
[----:B------:R-:W-:Y:S02]  /*c600*/  FSEL R139, R49, -INF , P0 ;  /* 0xff800000318b7808 */ /* 0x000fe40000000000 */
[----:B------:R-:W-:Y:S02]  /*c610*/  FMNMX.FTZ R2, R45, R2, !PT ;  /* 0x000000022d027209 */ /* 0x000fe40007810000 */
[C---:B------:R-:W-:Y:S02]  /*c620*/  ISETP.GT.AND P4, PT, R0.reuse, 0x29, PT ;  /* 0x000000290000780c */ /* 0x040fe40003f84270 */
[C---:B------:R-:W-:Y:S02]  /*c630*/  ISETP.GT.AND P3, PT, R0.reuse, 0x30, PT ;  /* 0x000000300000780c */ /* 0x040fe40003f64270 */
[----:B------:R-:W-:-:S02]  /*c640*/  ISETP.GT.AND P2, PT, R0, 0x31, PT ;  /* 0x000000310000780c */ /* 0x000fc40003f44270 */
[C---:B------:R-:W-:Y:S02]  /*c650*/  ISETP.GT.AND P1, PT, R0.reuse, 0x38, PT ;  /* 0x000000380000780c */ /* 0x040fe40003f24270 */
[----:B------:R-:W-:Y:S02]  /*c660*/  ISETP.GT.AND P0, PT, R0, 0x39, PT ;  /* 0x000000390000780c */ /* 0x000fe40003f04270 */
        /* <DEDUP_REMOVED lines=35> */
[----:B------:R-:W-:Y:S02]  /*c8a0*/  FSEL R138, R33, -INF , P4 ;  /* 0xff800000218a7808 */ /* 0x000fe40002000000 */
[----:B------:R-:W-:Y:S02]  /*c8b0*/  FMNMX.FTZ R0, R156, R0, !PT ;  /* 0x000000009c007209 */ /* 0x000fe40007810000 */
[----:B------:R-:W-:Y:S02]  /*c8c0*/  FMNMX.FTZ R135, R140, R135, !PT ;  /* 0x000000878c877209 */ /* 0x000fe40007810000 */
[----:B------:R-:W-:Y:S02]  /*c8d0*/  FMNMX.FTZ R3, R139, R3, !PT ;  /* 0x000000038b037209 */ /* 0x000fe40007810000 */
[----:B------:R-:W-:-:S02]  /*c8e0*/  FMNMX.FTZ R2, R155, R2, !PT ;  /* 0x000000029b027209 */ /* 0x000fc40007810000 */
[----:B------:R-:W-:Y:S02]  /*c8f0*/  FSEL R137, R24, -INF , P3 ;  /* 0xff80000018897808 */ /* 0x000fe40001800000 */
[----:B------:R-:W-:Y:S02]  /*c900*/  FMNMX.FTZ R0, R167, R0, !PT ;  /* 0x00000000a7007209 */ /* 0x000fe40007810000 */
[----:B------:R-:W-:Y:S02]  /*c910*/  FMNMX.FTZ R135, R151, R135, !PT ;  /* 0x0000008797877209 */ /* 0x000fe40007810000 */
[----:B------:R-:W-:Y:S02]  /*c920*/  FMNMX.FTZ R3, R138, R3, !PT ;  /* 0x000000038a037209 */ /* 0x000fe40007810000 */
[----:B------:R-:W-:Y:S02]  /*c930*/  FMNMX.FTZ R2, R154, R2, !PT ;  /* 0x000000029a027209 */ /* 0x000fe40007810000 */
[----:B------:R-:W-:-:S02]  /*c940*/  FSEL R131, R31, -INF , P2 ;  /* 0xff8000001f837808 */ /* 0x000fc40001000000 */
[----:B------:R-:W-:Y:S02]  /*c950*/  FMNMX.FTZ R0, R166, R0, !PT ;  /* 0x00000000a6007209 */ /* 0x000fe40007810000 */
        /* <DEDUP_REMOVED lines=27> */
[----:B---3--:R-:W-:-:S03]  /*cb10*/  FMNMX.FTZ R135, R135, R3, !PT ;  /* 0x0000000387877209 */ /* 0x008fc60007810000 */
.L_x_2011:
[C---:B------:R-:W-:Y:S01]  /*cb20*/  FMUL.FTZ R20, R136.reuse, c[0x0][0x2d0] ;  /* 0x0000b40088147a20 */ /* 0x040fe20000410000 */
[----:B------:R-:W-:Y:S01]  /*cb30*/  FSETP.NEU.FTZ.AND P0, PT, R136, -INF , PT ;  /* 0xff8000008800780b */ /* 0x000fe20003f1d000 */
[----:B------:R-:W-:Y:S01]  /*cb40*/  FMUL.FTZ R3, R135, c[0x0][0x2d0] ;  /* 0x0000b40087037a20 */ /* 0x000fe20000410000 */
[----:B------:R-:W-:Y:S01]  /*cb50*/  SHF.L.U32 R233, R9, 0x1, RZ ;  /* 0x0000000109e97819 */ /* 0x000fe200000006ff */
[----:B------:R-:W-:Y:S01]  /*cb60*/  WARPSYNC 0xffffffff ;  /* 0xffffffff00007948 */ /* 0x000fe20003800000 */
[----:B------:R-:W-:-:S02]  /*cb70*/  FSEL R20, R20, RZ, P0 ;  /* 0x000000ff14147208 */ /* 0x000fc40000000000 */
[----:B------:R-:W-:Y:S01]  /*cb80*/  FSETP.NEU.FTZ.AND P0, PT, R135, -INF , PT ;  /* 0xff8000008700780b */ /* 0x000fe20003f1d000 */
[----:B------:R-:W-:Y:S01]  /*cb90*/  LDSM.16.MT88.4 R100, [R233+0x2100] ;  /* 0x00210000e964783b */ /* 0x000fe20000004200 */
[-C--:B------:R-:W-:Y:S01]  /*cba0*/  LEA R236, R6, R233.reuse, 0x1 ;  /* 0x000000e906ec7211 */ /* 0x080fe200078e08ff */
[--C-:B------:R-:W-:Y:S01]  /*cbb0*/  FFMA.FTZ R0, R36, c[0x0][0x2d0], -R20.reuse ;  /* 0x0000b40024007a23 */ /* 0x100fe20000010814 */
[----:B------:R-:W-:Y:S01]  /*cbc0*/  FSEL R3, R3, RZ, P0 ;  /* 0x000000ff03037208 */ /* 0x000fe20000000000 */
[--C-:B------:R-:W-:Y:S01]  /*cbd0*/  FFMA.FTZ R2, R50, c[0x0][0x2d0], -R20.reuse ;  /* 0x0000b40032027a23 */ /* 0x100fe20000010814 */
[----:B------:R-:W-:Y:S01]  /*cbe0*/  FSETP.NEU.FTZ.AND P0, PT, R134, -INF , PT ;  /* 0xff8000008600780b */ /* 0x000fe20003f1d000 */
[----:B------:R1:W-:Y:S01]  /*cbf0*/  MUFU.EX2 R207, R0 ;  /* 0x0000000000cf7308 */ /* 0x0003e20000000800 */
[----:B----4-:R-:W-:Y:S01]  /*cc00*/  FMNMX.FTZ R133, R133, R8, !PT ;  /* 0x0000000885857209 */ /* 0x010fe20007810000 */
[----:B------:R-:W-:Y:S01]  /*cc10*/  FFMA.FTZ R4, R43, c[0x0][0x2d0], -R3 ;  /* 0x0000b4002b047a23 */ /* 0x000fe20000010803 */
[----:B------:R-:W-:Y:S01]  /*cc20*/  LEA R234, R7, R233, 0x1 ;  /* 0x000000e907ea7211 */ /* 0x000fe200078e08ff */
[----:B------:R-:W-:Y:S03]  /*cc30*/  LDSM.16.MT88.4 R84, [R236+0x2100] ;  /* 0x00210000ec54783b */ /* 0x000fe60000004200 */
[----:B------:R-:W-:Y:S01]  /*cc40*/  LEA R235, R6, R234, 0x1 ;  /* 0x000000ea06eb7211 */ /* 0x000fe200078e08ff */
[----:B------:R2:W-:Y:S01]  /*cc50*/  MUFU.EX2 R245, R2 ;  /* 0x0000000200f57308 */ /* 0x0005e20000000800 */
[----:B------:R-:W-:Y:S04]  /*cc60*/  LDSM.16.MT88.4 R92, [R234+0x2100] ;  /* 0x00210000ea5c783b */ /* 0x000fe80000004200 */
[----:B------:R-:W-:Y:S01]  /*cc70*/  LDSM.16.MT88.4 R108, [R235+0x2100] ;  /* 0x00210000eb6c783b */ /* 0x000fe20000004200 */
[----:B-1----:R-:W-:-:S02]  /*cc80*/  FFMA.FTZ R0, R39, c[0x0][0x2d0], -R20 ;  /* 0x0000b40027007a23 */ /* 0x002fc40000010814 */
[----:B------:R1:W-:Y:S01]  /*cc90*/  MUFU.EX2 R5, R4 ;  /* 0x0000000400057308 */ /* 0x0003e20000000800 */
[----:B------:R-:W-:Y:S04]  /*cca0*/  LDSM.16.MT88.4 R36, [R234+0x900] ;  /* 0x00090000ea24783b */ /* 0x000fe80000004200 */
[----:B------:R-:W-:Y:S01]  /*ccb0*/  LDSM.16.MT88.4 R96, [R235+0x100] ;  /* 0x00010000eb60783b */ /* 0x000fe20000004200 */
[----:B--2---:R-:W-:Y:S02]  /*ccc0*/  FMUL.FTZ R2, R134, c[0x0][0x2d0] ;  /* 0x0000b40086027a20 */ /* 0x004fe40000410000 */
[----:B------:R2:W-:Y:S03]  /*ccd0*/  MUFU.EX2 R206, R0 ;  /* 0x0000000000ce7308 */ /* 0x0005e60000000800 */
[----:B------:R-:W-:-:S02]  /*cce0*/  FSEL R2, R2, RZ, P0 ;  /* 0x000000ff02027208 */ /* 0x000fc40000000000 */
[----:B------:R-:W-:-:S03]  /*ccf0*/  FSETP.NEU.FTZ.AND P0, PT, R133, -INF , PT ;  /* 0xff8000008500780b */ /* 0x000fc60003f1d000 */
[----:B-1----:R-:W-:-:S04]  /*cd00*/  FFMA.FTZ R4, R60, c[0x0][0x2d0], -R2 ;  /* 0x0000b4003c047a23 */ /* 0x002fc80000010802 */
[----:B------:R1:W-:Y:S01]  /*cd10*/  MUFU.EX2 R252, R4 ;  /* 0x0000000400fc7308 */ /* 0x0003e20000000800 */
[----:B--2---:R-:W-:-:S07]  /*cd20*/  FFMA.FTZ R0, R44, c[0x0][0x2d0], -R20 ;  /* 0x0000b4002c007a23 */ /* 0x004fce0000010814 */
[----:B------:R2:W-:Y:S01]  /*cd30*/  MUFU.EX2 R212, R0 ;  /* 0x0000000000d47308 */ /* 0x0005e20000000800 */
[----:B-1----:R-:W-:Y:S02]  /*cd40*/  FFMA.FTZ R4, R61, c[0x0][0x2d0], -R2 ;  /* 0x0000b4003d047a23 */ /* 0x002fe40000010802 */
[----:B--2---:R-:W-:-:S05]  /*cd50*/  FFMA.FTZ R0, R45, c[0x0][0x2d0], -R20 ;  /* 0x0000b4002d007a23 */ /* 0x004fca0000010814 */
[----:B------:R1:W2:Y:S02]  /*cd60*/  MUFU.EX2 R247, R0 ;  /* 0x0000000000f77308 */ /* 0x0002a40000000800 */
[----:B-1----:R-:W-:Y:S01]  /*cd70*/  FFMA.FTZ R0, R47, c[0x0][0x2d0], -R20 ;  /* 0x0000b4002f007a23 */ /* 0x002fe20000010814 */
[----:B--2---:R-:W-:-:S05]  /*cd80*/  F2FP.PACK_AB R18, R247, R212 ;  /* 0x000000d4f712723e */ /* 0x004fca00000000ff */
        /* <DEDUP_REMOVED lines=9> */
[----:B-1----:R-:W-:Y:S01]  /*ce20*/  FFMA.FTZ R0, R41, c[0x0][0x2d0], -R3 ;  /* 0x0000b40029007a23 */ /* 0x002fe20000010803 */
[----:B--2---:R-:W-:-:S05]  /*ce30*/  F2FP.PACK_AB R17, R179, R204 ;  /* 0x000000ccb311723e */ /* 0x004fca00000000ff */
[----:B------:R1:W-:Y:S02]  /*ce40*/  MUFU.EX2 R205, R0 ;  /* 0x0000000000cd7308 */ /* 0x0003e40000000800 */
[--C-:B-1----:R-:W-:Y:S02]  /*ce50*/  FFMA.FTZ R0, R40, c[0x0][0x2d0], -R3.reuse ;  /* 0x0000b40028007a23 */ /* 0x102fe40000010803 */
[----:B------:R-:W-:Y:S04]  /*ce60*/  LDSM.16.MT88.4 R40, [R233+0x900] ;  /* 0x00090000e928783b */ /* 0x000fe80000004200 */
[----:B------:R1:W2:Y:S02]  /*ce70*/  MUFU.EX2 R213, R0 ;  /* 0x0000000000d57308 */ /* 0x0002a40000000800 */
[----:B-1----:R-:W-:Y:S01]  /*ce80*/  FFMA.FTZ R0, R32, c[0x0][0x2d0], -R3 ;  /* 0x0000b40020007a23 */ /* 0x002fe20000010803 */
[----:B--2---:R-:W-:-:S05]  /*ce90*/  F2FP.PACK_AB R19, R213, R205 ;  /* 0x000000cdd513723e */ /* 0x004fca00000000ff */
[----:B------:R1:W-:Y:S02]  /*cea0*/  MUFU.EX2 R161, R0 ;  /* 0x0000000000a17308 */ /* 0x0003e40000000800 */
[--C-:B-1----:R-:W-:Y:S02]  /*ceb0*/  FFMA.FTZ R0, R30, c[0x0][0x2d0], -R3.reuse ;  /* 0x0000b4001e007a23 */ /* 0x102fe40000010803 */
[----:B------:R-:W-:Y:S04]  /*cec0*/  LDSM.16.MT88.4 R28, [R236+0x900] ;  /* 0x00090000ec1c783b */ /* 0x000fe80000004200 */
[----:B------:R1:W-:Y:S02]  /*ced0*/  MUFU.EX2 R27, R0 ;  /* 0x00000000001b7308 */ /* 0x0003e40000000800 */
[----:B-1----:R-:W-:-:S02]  /*cee0*/  FFMA.FTZ R0, R46, c[0x0][0x2d0], -R3 ;  /* 0x0000b4002e007a23 */ /* 0x002fc40000010803 */
[----:B------:R-:W-:Y:S04]  /*cef0*/  LDSM.16.MT88.4 R44, [R236+0x100] ;  /* 0x00010000ec2c783b */ /* 0x000fe80000004200 */
[----:B------:R1:W-:Y:S02]  /*cf00*/  MUFU.EX2 R221, R0 ;  /* 0x0000000000dd7308 */ /* 0x0003e40000000800 */
[--C-:B-1----:R-:W-:Y:S02]  /*cf10*/  FFMA.FTZ R0, R51, c[0x0][0x2d0], -R2.reuse ;  /* 0x0000b40033007a23 */ /* 0x102fe40000010802 */
[----:B------:R-:W-:Y:S04]  /*cf20*/  LDSM.16.MT88.4 R48, [R234+0x100] ;  /* 0x00010000ea30783b */ /* 0x000fe80000004200 */
[----:B------:R1:W-:Y:S02]  /*cf30*/  MUFU.EX2 R177, R0 ;  /* 0x0000000000b17308 */ /* 0x0003e40000000800 */
[----:B-1----:R-:W-:-:S06]  /*cf40*/  FFMA.FTZ R0, R13, c[0x0][0x2d0], -R2 ;  /* 0x0000b4000d007a23 */ /* 0x002fcc0000010802 */
[----:B------:R1:W-:Y:S02]  /*cf50*/  MUFU.EX2 R176, R0 ;  /* 0x0000000000b07308 */ /* 0x0003e40000000800 */
[----:B-1----:R-:W-:-:S06]  /*cf60*/  FFMA.FTZ R0, R55, c[0x0][0x2d0], -R2 ;  /* 0x0000b40037007a23 */ /* 0x002fcc0000010802 */
[----:B------:R1:W-:Y:S02]  /*cf70*/  MUFU.EX2 R178, R0 ;  /* 0x0000000000b27308 */ /* 0x0003e40000000800 */
[--C-:B-1----:R-:W-:Y:S02]  /*cf80*/  FFMA.FTZ R0, R56, c[0x0][0x2d0], -R2.reuse ;  /* 0x0000b40038007a23 */ /* 0x102fe40000010802 */
[----:B------:R-:W1:Y:S04]  /*cf90*/  LDSM.16.MT88.4 R56, [R233+0x100] ;  /* 0x00010000e938783b */ /* 0x000e680000004200 */
[----:B------:R2:W3:Y:S02]  /*cfa0*/  MUFU.EX2 R199, R0 ;  /* 0x0000000000c77308 */ /* 0x0004e40000000800 */
[----:B--2---:R-:W-:Y:S01]  /*cfb0*/  FFMA.FTZ R0, R23, c[0x0][0x2d0], -R2 ;  /* 0x0000b40017007a23 */ /* 0x004fe20000010802 */
[----:B------:R-:W-:-:S05]  /*cfc0*/  MOV R23, R5 ;  /* 0x0000000500177202 */ /* 0x000fca0000000f00 */
[----:B------:R-:W-:Y:S01]  /*cfd0*/  MUFU.EX2 R5, R4 ;  /* 0x0000000400057308 */ /* 0x000fe20000000800 */
[----:B---3--:R-:W-:-:S07]  /*cfe0*/  F2FP.PACK_AB R14, R199, R178 ;  /* 0x000000b2c70e723e */ /* 0x008fce00000000ff */
[----:B------:R2:W-:Y:S02]  /*cff0*/  MUFU.EX2 R160, R0 ;  /* 0x0000000000a07308 */ /* 0x0005e40000000800 */
[----:B--2---:R-:W-:-:S05]  /*d000*/  FMUL.FTZ R0, R133, c[0x0][0x2d0] ;  /* 0x0000b40085007a20 */ /* 0x004fca0000410000 */
[----:B------:R-:W-:-:S05]  /*d010*/  FSEL R0, R0, RZ, P0 ;  /* 0x000000ff00007208 */ /* 0x000fca0000000000 */
[----:B------:R-:W-:Y:S01]  /*d020*/  FFMA.FTZ R4, R12, c[0x0][0x2d0], -R0 ;  /* 0x0000b4000c047a23 */ /* 0x000fe20000010800 */
[----:B------:R-:W-:-:S03]  /*d030*/  F2FP.PACK_AB R12, R176, R177 ;  /* 0x000000b1b00c723e */ /* 0x000fc600000000ff */
[----:B------:R2:W-:Y:S02]  /*d040*/  MUFU.EX2 R214, R4 ;  /* 0x0000000400d67308 */ /* 0x0005e40000000800 */
[----:B--2---:R-:W-:Y:S01]  /*d050*/  FFMA.FTZ R4, R16, c[0x0][0x2d0], -R0 ;  /* 0x0000b40010047a23 */ /* 0x004fe20000010800 */
[----:B------:R-:W-:-:S05]  /*d060*/  F2FP.PACK_AB R16, R206, R207 ;  /* 0x000000cfce10723e */ /* 0x000fca00000000ff */
[----:B------:R2:W3:Y:S02]  /*d070*/  MUFU.EX2 R215, R4 ;  /* 0x0000000400d77308 */ /* 0x0004e40000000800 */
[C---:B-1----:R-:W-:Y:S08]  /*d080*/  HMMA.16816.F32 R68, R16.reuse, R56, RZ ;  /* 0x000000381044723c */ /* 0x042ff000000018ff */
[----:B------:R-:W-:Y:S01]  /*d090*/  HMMA.16816.F32 R64, R16, R48, RZ ;  /* 0x000000301040723c */ /* 0x000fe200000018ff */
[----:B--2---:R-:W-:Y:S01]  /*d0a0*/  FFMA.FTZ R4, R10, c[0x0][0x2d0], -R0 ;  /* 0x0000b4000a047a23 */ /* 0x004fe20000010800 */
[----:B---3--:R-:W-:-:S02]  /*d0b0*/  F2FP.PACK_AB R13, R215, R214 ;  /* 0x000000d6d70d723e */ /* 0x008fc400000000ff */
[----:B------:R-:W-:Y:S01]  /*d0c0*/  F2FP.PACK_AB R10, R220, R245 ;  /* 0x000000f5dc0a723e */ /* 0x000fe200000000ff */
[----:B------:R1:W-:Y:S03]  /*d0d0*/  MUFU.EX2 R198, R4 ;  /* 0x0000000400c67308 */ /* 0x0003e60000000800 */
[C---:B------:R-:W-:Y:S08]  /*d0e0*/  HMMA.16816.F32 R124, R16.reuse, R96, RZ ;  /* 0x00000060107c723c */ /* 0x040ff000000018ff */
[----:B------:R-:W-:Y:S01]  /*d0f0*/  HMMA.16816.F32 R112, R16, R84, RZ ;  /* 0x000000541070723c */ /* 0x000fe200000018ff */
[----:B-1----:R-:W-:Y:S01]  /*d100*/  FFMA.FTZ R4, R11, c[0x0][0x2d0], -R0 ;  /* 0x0000b4000b047a23 */ /* 0x002fe20000010800 */
[----:B------:R-:W-:-:S06]  /*d110*/  F2FP.PACK_AB R11, R221, R23 ;  /* 0x00000017dd0b723e */ /* 0x000fcc00000000ff */
[C---:B------:R-:W-:Y:S01]  /*d120*/  HMMA.16816.F32 R72, R16.reuse, R108, RZ ;  /* 0x0000006c1048723c */ /* 0x040fe200000018ff */
[----:B------:R1:W2:Y:S07]  /*d130*/  MUFU.EX2 R163, R4 ;  /* 0x0000000400a37308 */ /* 0x0002ae0000000800 */
[C---:B------:R-:W-:Y:S08]  /*d140*/  HMMA.16816.F32 R120, R16.reuse, R100, RZ ;  /* 0x000000641078723c */ /* 0x040ff000000018ff */
[----:B------:R-:W-:Y:S01]  /*d150*/  HMMA.16816.F32 R116, R16, R92, RZ ;  /* 0x0000005c1074723c */ /* 0x000fe200000018ff */
[----:B-1----:R-:W-:Y:S01]  /*d160*/  FFMA.FTZ R4, R63, c[0x0][0x2d0], -R2 ;  /* 0x0000b4003f047a23 */ /* 0x002fe20000010802 */
[----:B--2---:R-:W-:-:S03]  /*d170*/  F2FP.PACK_AB R15, R163, R198 ;  /* 0x000000c6a30f723e */ /* 0x004fc600000000ff */
[----:B------:R1:W2:Y:S03]  /*d180*/  MUFU.EX2 R196, R4 ;  /* 0x0000000400c47308 */ /* 0x0002a60000000800 */
[----:B------:R-:W-:Y:S08]  /*d190*/  HMMA.16816.F32 R60, R16, R44, RZ ;  /* 0x0000002c103c723c */ /* 0x000ff000000018ff */
[----:B------:R-:W-:Y:S01]  /*d1a0*/  HMMA.16816.F32 R32, R12, R48, RZ ;  /* 0x000000300c20723c */ /* 0x000fe200000018ff */
[----:B-1----:R-:W-:Y:S01]  /*d1b0*/  FFMA.FTZ R4, R21, c[0x0][0x2d0], -R0 ;  /* 0x0000b40015047a23 */ /* 0x002fe20000010800 */
[----:B------:R-:W-:-:S06]  /*d1c0*/  MOV R21, R27 ;  /* 0x0000001b00157202 */ /* 0x000fcc0000000f00 */
[----:B------:R-:W-:Y:S01]  /*d1d0*/  HMMA.16816.F32 R52, R12, R56, RZ ;  /* 0x000000380c34723c */ /* 0x000fe200000018ff */
[----:B------:R-:W-:Y:S01]  /*d1e0*/  MOV R49, R163 ;  /* 0x000000a300317202 */ /* 0x000fe20000000f00 */
[----:B------:R1:W-:Y:S01]  /*d1f0*/  MUFU.EX2 R246, R4 ;  /* 0x0000000400f67308 */ /* 0x0003e20000000800 */
[----:B------:R-:W-:-:S05]  /*d200*/  F2FP.PACK_AB R9, R21, R161 ;  /* 0x000000a11509723e */ /* 0x000fca00000000ff */
[C---:B------:R-:W-:Y:S07]  /*d210*/  HMMA.16816.F32 R104, R12.reuse, R96, RZ ;  /* 0x000000600c68723c */ /* 0x040fee00000018ff */
[----:B--2---:R-:W-:Y:S01]  /*d220*/  MOV R97, R196 ;  /* 0x000000c400617202 */ /* 0x004fe20000000f00 */
[----:B------:R-:W-:Y:S01]  /*d230*/  HMMA.16816.F32 R76, R12, R84, RZ ;  /* 0x000000540c4c723c */ /* 0x000fe200000018ff */
[----:B-1----:R-:W-:Y:S01]  /*d240*/  FFMA.FTZ R4, R22, c[0x0][0x2d0], -R0 ;  /* 0x0000b40016047a23 */ /* 0x002fe20000010800 */
[----:B------:R-:W-:-:S03]  /*d250*/  MOV R22, R24 ;  /* 0x0000001800167202 */ /* 0x000fc60000000f00 */
[----:B------:R1:W-:Y:S01]  /*d260*/  MUFU.EX2 R7, R4 ;  /* 0x0000000400077308 */ /* 0x0003e20000000800 */
[----:B------:R-:W-:Y:S02]  /*d270*/  F2FP.PACK_AB R8, R22, R162 ;  /* 0x000000a21608723e */ /* 0x000fe400000000ff */
[----:B------:R-:W-:Y:S08]  /*d280*/  HMMA.16816.F32 R88, R12, R100, RZ ;  /* 0x000000640c58723c */ /* 0x000ff000000018ff */
[----:B------:R-:W-:Y:S01]  /*d290*/  HMMA.16816.F32 R180, R8, R28, R60 ;  /* 0x0000001c08b4723c */ /* 0x000fe2000000183c */
[----:B------:R-:W2:Y:S01]  /*d2a0*/  LDSM.16.MT88.4 R60, [R235+0x2900] ;  /* 0x00290000eb3c783b */ /* 0x000ea20000004200 */
[----:B-1----:R-:W-:-:S06]  /*d2b0*/  FFMA.FTZ R4, R25, c[0x0][0x2d0], -R0 ;  /* 0x0000b40019047a23 */ /* 0x002fcc0000010800 */
[----:B------:R-:W-:Y:S01]  /*d2c0*/  HMMA.16816.F32 R200, R8, R40, R68 ;  /* 0x0000002808c8723c */ /* 0x000fe20000001844 */
[----:B------:R1:W3:Y:S07]  /*d2d0*/  MUFU.EX2 R197, R4 ;  /* 0x0000000400c57308 */ /* 0x0002ee0000000800 */
[----:B------:R-:W-:Y:S07]  /*d2e0*/  HMMA.16816.F32 R68, R12, R108, RZ ;  /* 0x0000006c0c44723c */ /* 0x000fee00000018ff */
[----:B------:R-:W-:Y:S01]  /*d2f0*/  MOV R108, R198 ;  /* 0x000000c6006c7202 */ /* 0x000fe20000000f00 */
[----:B------:R-:W-:Y:S01]  /*d300*/  HMMA.16816.F32 R192, R8, R36, R64 ;  /* 0x0000002408c0723c */ /* 0x000fe20000001840 */
[----:B------:R-:W4:Y:S01]  /*d310*/  LDSM.16.MT88.4 R64, [R236+0x2900] ;  /* 0x00290000ec40783b */ /* 0x000f220000004200 */
[----:B-1----:R-:W-:Y:S01]  /*d320*/  FFMA.FTZ R4, R26, c[0x0][0x2d0], -R0 ;  /* 0x0000b4001a047a23 */ /* 0x002fe20000010800 */
[----:B---3--:R-:W-:-:S03]  /*d330*/  MOV R96, R197 ;  /* 0x000000c500607202 */ /* 0x008fc60000000f00 */
[----:B------:R1:W3:Y:S02]  /*d340*/  MUFU.EX2 R48, R4 ;  /* 0x0000000400307308 */ /* 0x0002e40000000800 */
[C---:B------:R-:W-:Y:S07]  /*d350*/  HMMA.16816.F32 R24, R12.reuse, R44, RZ ;  /* 0x0000002c0c18723c */ /* 0x040fee00000018ff */
[----:B------:R-:W-:Y:S01]  /*d360*/  MOV R44, R7 ;  /* 0x00000007002c7202 */ /* 0x000fe20000000f00 */
[----:B------:R-:W-:Y:S01]  /*d370*/  HMMA.16816.F32 R80, R12, R92, RZ ;  /* 0x0000005c0c50723c */ /* 0x000fe200000018ff */
[----:B------:R-:W-:-:S02]  /*d380*/  MOV R45, R5 ;  /* 0x00000005002d7202 */ /* 0x000fc40000000f00 */
[----:B------:R-:W-:Y:S02]  /*d390*/  F2FP.PACK_AB R5, R44, R246 ;  /* 0x000000f62c05723e */ /* 0x000fe400000000ff */
[----:B------:R-:W-:Y:S02]  /*d3a0*/  F2FP.PACK_AB R6, R196, R45 ;  /* 0x0000002dc406723e */ /* 0x000fe400000000ff */
[----:B-1----:R-:W-:Y:S02]  /*d3b0*/  F2FP.PACK_AB R4, R252, R160 ;  /* 0x000000a0fc04723e */ /* 0x002fe400000000ff */
[----:B---3--:R-:W-:Y:S02]  /*d3c0*/  F2FP.PACK_AB R7, R48, R197 ;  /* 0x000000c53007723e */ /* 0x008fe400000000ff */
[----:B------:R-:W-:-:S05]  /*d3d0*/  MOV R92, R199 ;  /* 0x000000c7005c7202 */ /* 0x000fca0000000f00 */
[C---:B------:R-:W-:Y:S01]  /*d3e0*/  HMMA.16816.F32 R168, R4.reuse, R36, R32 ;  /* 0x0000002404a8723c */ /* 0x040fe20000001820 */
[----:B------:R-:W1:Y:S06]  /*d3f0*/  LDSM.16.MT88.4 R32, [R235+0x900] ;  /* 0x00090000eb20783b */ /* 0x000e6c0000004200 */
[----:B------:R-:W-:Y:S01]  /*d400*/  MOV R37, R221 ;  /* 0x000000dd00257202 */ /* 0x000fe20000000f00 */
[----:B------:R-:W-:Y:S01]  /*d410*/  HMMA.16816.F32 R172, R4, R28, R24 ;  /* 0x0000001c04ac723c */ /* 0x000fe20000001818 */
[----:B------:R-:W3:Y:S01]  /*d420*/  LDSM.16.MT88.4 R24, [R233+0x2900] ;  /* 0x00290000e918783b */ /* 0x000ee20000004200 */
[----:B------:R-:W-:-:S05]  /*d430*/  MOV R36, R220 ;  /* 0x000000dc00247202 */ /* 0x000fca0000000f00 */
[----:B------:R-:W-:Y:S01]  /*d440*/  FFMA.FTZ R28, R151, c[0x0][0x2d0], -R3 ;  /* 0x0000b400971c7a23 */ /* 0x000fe20000010803 */
[----:B--2---:R-:W-:Y:S01]  /*d450*/  HMMA.16816.F32 R248, R4, R60, R68 ;  /* 0x0000003c04f8723c */ /* 0x004fe20000001844 */
[----:B------:R-:W-:-:S07]  /*d460*/  FFMA.FTZ R29, R164, c[0x0][0x2d0], -R20 ;  /* 0x0000b400a41d7a23 */ /* 0x000fce0000010814 */
[----:B------:R-:W-:Y:S08]  /*d470*/  HMMA.16816.F32 R68, R12, R102, RZ ;  /* 0x000000660c44723c */ /* 0x000ff000000018ff */
[C---:B------:R-:W-:Y:S01]  /*d480*/  HMMA.16816.F32 R184, R4.reuse, R40, R52 ;  /* 0x0000002804b8723c */ /* 0x040fe20000001834 */
[----:B------:R-:W2:Y:S07]  /*d490*/  LDSM.16.MT88.4 R52, [R234+0x2900] ;  /* 0x00290000ea34783b */ /* 0x000eae0000004200 */
[----:B----4-:R-:W-:Y:S08]  /*d4a0*/  HMMA.16816.F32 R228, R4, R64, R76 ;  /* 0x0000004004e4723c */ /* 0x010ff0000000184c */
[-C--:B-1----:R-:W-:Y:S08]  /*d4b0*/  HMMA.16816.F32 R188, R8, R32.reuse, R124 ;  /* 0x0000002008bc723c */ /* 0x082ff0000000187c */
[C---:B------:R-:W-:Y:S07]  /*d4c0*/  HMMA.16816.F32 R124, R4.reuse, R32, R104 ;  /* 0x00000020047c723c */ /* 0x040fee0000001868 */
[----:B------:R-:W-:Y:S01]  /*d4d0*/  MOV R33, R161 ;  /* 0x000000a100217202 */ /* 0x000fe20000000f00 */
[----:B---3--:R-:W-:Y:S01]  /*d4e0*/  HMMA.16816.F32 R104, R4, R26, R68 ;  /* 0x0000001a0468723c */ /* 0x008fe20000001844 */
[----:B------:R-:W-:Y:S01]  /*d4f0*/  MOV R101, R228 ;  /* 0x000000e400657202 */ /* 0x000fe20000000f00 */
[----:B------:R-:W-:Y:S01]  /*d500*/  FFMA.FTZ R32, R167, c[0x0][0x2d0], -R20 ;  /* 0x0000b400a7207a23 */ /* 0x000fe20000010814 */
[----:B------:R-:W-:-:S02]  /*d510*/  MOV R100, R229 ;  /* 0x000000e500647202 */ /* 0x000fc40000000f00 */
[----:B------:R-:W-:Y:S02]  /*d520*/  MOV R85, R230 ;  /* 0x000000e600557202 */ /* 0x000fe40000000f00 */
[----:B------:R-:W-:Y:S01]  /*d530*/  MOV R84, R231 ;  /* 0x000000e700547202 */ /* 0x000fe20000000f00 */
[----:B------:R-:W-:Y:S08]  /*d540*/  HMMA.16816.F32 R68, R12, R94, RZ ;  /* 0x0000005e0c44723c */ /* 0x000ff000000018ff */
[----:B------:R-:W-:Y:S08]  /*d550*/  HMMA.16816.F32 R224, R8, R64, R112 ;  /* 0x0000004008e0723c */ /* 0x000ff00000001870 */
[C---:B------:R-:W-:Y:S08]  /*d560*/  HMMA.16816.F32 R216, R4.reuse, R24, R88 ;  /* 0x0000001804d8723c */ /* 0x040ff00000001858 */
[----:B--2---:R-:W-:Y:S08]  /*d570*/  HMMA.16816.F32 R208, R4, R52, R80 ;  /* 0x0000003404d0723c */ /* 0x004ff00000001850 */
[----:B------:R-:W-:Y:S08]  /*d580*/  HMMA.16816.F32 R228, R8, R60, R72 ;  /* 0x0000003c08e4723c */ /* 0x000ff00000001848 */
[----:B------:R-:W-:Y:S08]  /*d590*/  HMMA.16816.F32 R112, R4, R54, R68 ;  /* 0x000000360470723c */ /* 0x000ff00000001844 */
        /* <DEDUP_REMOVED lines=12> */
[----:B------:R-:W1:Y:S07]  /*d660*/  LDSM.16.MT88.4 R12, [R233+0x1100] ;  /* 0x00110000e90c783b */ /* 0x000e6e0000004200 */
[C---:B------:R-:W-:Y:S07]  /*d670*/  HMMA.16816.F32 R4, R16.reuse, R50, RZ ;  /* 0x000000321004723c */ /* 0x040fee00000018ff */
[----:B------:R-:W-:Y:S01]  /*d680*/  MOV R51, R162 ;  /* 0x000000a200337202 */ /* 0x000fe20000000f00 */
[----:B------:R-:W-:Y:S01]  /*d690*/  HMMA.16816.F32 R56, R16, R58, RZ ;  /* 0x0000003a1038723c */ /* 0x000fe200000018ff */
[----:B------:R-:W-:-:S07]  /*d6a0*/  MOV R50, R160 ;  /* 0x000000a000327202 */ /* 0x000fce0000000f00 */
[C---:B------:R-:W-:Y:S08]  /*d6b0*/  HMMA.16816.F32 R116, R8.reuse, R52, R116 ;  /* 0x000000340874723c */ /* 0x040ff00000001874 */
[----:B------:R-:W-:Y:S07]  /*d6c0*/  HMMA.16816.F32 R160, R8, R38, R4 ;  /* 0x0000002608a0723c */ /* 0x000fee0000001804 */
[----:B------:R-:W-:Y:S01]  /*d6d0*/  MOV R39, R44 ;  /* 0x0000002c00277202 */ /* 0x000fe20000000f00 */
[----:B------:R-:W-:Y:S01]  /*d6e0*/  HMMA.16816.F32 R4, R16, R46, RZ ;  /* 0x0000002e1004723c */ /* 0x000fe200000018ff */
[----:B------:R-:W-:-:S07]  /*d6f0*/  MOV R38, R45 ;  /* 0x0000002d00267202 */ /* 0x000fce0000000f00 */
[C---:B------:R-:W-:Y:S08]  /*d700*/  HMMA.16816.F32 R56, R8.reuse, R42, R56 ;  /* 0x0000002a0838723c */ /* 0x040ff00000001838 */
[C---:B------:R-:W-:Y:S07]  /*d710*/  HMMA.16816.F32 R120, R8.reuse, R24, R120 ;  /* 0x000000180878723c */ /* 0x040fee0000001878 */
[----:B------:R-:W-:Y:S01]  /*d720*/  FFMA.FTZ R24, R148, c[0x0][0x2d0], -R3 ;  /* 0x0000b40094187a23 */ /* 0x000fe20000010803 */
[----:B------:R-:W-:Y:S01]  /*d730*/  HMMA.16816.F32 R68, R8, R30, R4 ;  /* 0x0000001e0844723c */ /* 0x000fe20000001804 */
[--C-:B------:R-:W-:Y:S01]  /*d740*/  FFMA.FTZ R25, R137, c[0x0][0x2d0], -R0.reuse ;  /* 0x0000b40089197a23 */ /* 0x100fe20000010800 */
[----:B------:R-:W-:Y:S01]  /*d750*/  MOV R148, R33 ;  /* 0x0000002100947202 */ /* 0x000fe20000000f00 */
[----:B------:R-:W-:Y:S01]  /*d760*/  FFMA.FTZ R33, R131, c[0x0][0x2d0], -R0 ;  /* 0x0000b40083217a23 */ /* 0x000fe20000010800 */
[----:B------:R-:W-:-:S03]  /*d770*/  MOV R131, R51 ;  /* 0x0000003300837202 */ /* 0x000fc60000000f00 */
[--C-:B------:R-:W-:Y:S01]  /*d780*/  FFMA.FTZ R31, R166, c[0x0][0x2d0], -R20.reuse ;  /* 0x0000b400a61f7a23 */ /* 0x100fe20000010814 */
[----:B------:R-:W-:Y:S01]  /*d790*/  HMMA.16816.F32 R4, R16, R98, RZ ;  /* 0x000000621004723c */ /* 0x000fe200000018ff */
[----:B------:R-:W-:Y:S11]  /*d7a0*/  FFMA.FTZ R30, R165, c[0x0][0x2d0], -R20 ;  /* 0x0000b400a51e7a23 */ /* 0x000ff60000010814 */
[----:B------:R-:W-:Y:S11]  /*d7b0*/  @!UPT UIADD3 URZ, URZ, URZ, URZ ;  /* 0x0000003f3f3ff290 */ /* 0x000ff6000fffe03f */
[----:B------:R-:W-:Y:S01]  /*d7c0*/  @!UPT UIADD3 URZ, URZ, URZ, URZ ;  /* 0x0000003f3f3ff290 */ /* 0x000fe2000fffe03f */
[----:B------:R-:W-:Y:S07]  /*d7d0*/  HMMA.16816.F32 R44, R8, R34, R4 ;  /* 0x00000022082c723c */ /* 0x000fee0000001804 */
[----:B------:R-:W-:Y:S01]  /*d7e0*/  MOV R35, R49 ;  /* 0x0000003100237202 */ /* 0x000fe20000000f00 */
[----:B------:R-:W-:Y:S01]  /*d7f0*/  HMMA.16816.F32 R4, R16, R102, RZ ;  /* 0x000000661004723c */ /* 0x000fe200000018ff */
[----:B------:R-:W-:Y:S02]  /*d800*/  MOV R49, R247 ;  /* 0x000000f700317202 */ /* 0x000fe40000000f00 */
[----:B------:R-:W-:Y:S01]  /*d810*/  MOV R34, R22 ;  /* 0x0000001600227202 */ /* 0x000fe20000000f00 */
[----:B------:R-:W-:-:S03]  /*d820*/  FFMA.FTZ R22, R154, c[0x0][0x2d0], -R2 ;  /* 0x0000b4009a167a23 */ /* 0x000fc60000010802 */
[----:B------:R-:W-:Y:S01]  /*d830*/  MOV R103, R21 ;  /* 0x0000001500677202 */ /* 0x000fe20000000f00 */
[--C-:B------:R-:W-:Y:S01]  /*d840*/  FFMA.FTZ R21, R153, c[0x0][0x2d0], -R2.reuse ;  /* 0x0000b40099157a23 */ /* 0x100fe20000010802 */
[----:B------:R-:W-:Y:S01]  /*d850*/  MOV R102, R23 ;  /* 0x0000001700667202 */ /* 0x000fe20000000f00 */
[----:B------:R-:W-:Y:S01]  /*d860*/  FFMA.FTZ R23, R155, c[0x0][0x2d0], -R2 ;  /* 0x0000b4009b177a23 */ /* 0x000fe20000010802 */
[----:B------:R-:W-:Y:S11]  /*d870*/  MOV R151, R103 ;  /* 0x0000006700977202 */ /* 0x000ff60000000f00 */
[----:B------:R-:W-:Y:S02]  /*d880*/  @!UPT UIADD3 URZ, URZ, URZ, URZ ;  /* 0x0000003f3f3ff290 */ /* 0x000fe4000fffe03f */
[----:B------:R-:W-:Y:S07]  /*d890*/  HMMA.16816.F32 R40, R8, R26, R4 ;  /* 0x0000001a0828723c */ /* 0x000fee0000001804 */
[--C-:B------:R-:W-:Y:S01]  /*d8a0*/  FFMA.FTZ R27, R150, c[0x0][0x2d0], -R3.reuse ;  /* 0x0000b400961b7a23 */ /* 0x100fe20000010803 */
[----:B------:R-:W-:Y:S01]  /*d8b0*/  HMMA.16816.F32 R4, R16, R94, RZ ;  /* 0x0000005e1004723c */ /* 0x000fe200000018ff */
[----:B------:R-:W-:Y:S01]  /*d8c0*/  FFMA.FTZ R26, R149, c[0x0][0x2d0], -R3 ;  /* 0x0000b400951a7a23 */ /* 0x000fe20000010803 */
[----:B------:R-:W-:Y:S01]  /*d8d0*/  MOV R150, R35 ;  /* 0x0000002300967202 */ /* 0x000fe20000000f00 */
[----:B------:R-:W-:Y:S01]  /*d8e0*/  FFMA.FTZ R35, R128, c[0x0][0x2d0], -R0 ;  /* 0x0000b40080237a23 */ /* 0x000fe20000010800 */
[----:B------:R-:W-:-:S02]  /*d8f0*/  MOV R128, R92 ;  /* 0x0000005c00807202 */ /* 0x000fc40000000f00 */
[----:B------:R-:W-:Y:S11]  /*d900*/  MOV R149, R50 ;  /* 0x0000003200957202 */ /* 0x000ff60000000f00 */
[----:B------:R-:W-:Y:S07]  /*d910*/  @!UPT UIADD3 URZ, URZ, URZ, URZ ;  /* 0x0000003f3f3ff290 */ /* 0x000fee000fffe03f */
[----:B------:R-:W-:Y:S08]  /*d920*/  HMMA.16816.F32 R52, R8, R54, R4 ;  /* 0x000000360834723c */ /* 0x000ff00000001804 */
[C---:B------:R-:W-:Y:S07]  /*d930*/  HMMA.16816.F32 R4, R16.reuse, R86, RZ ;  /* 0x000000561004723c */ /* 0x040fee00000018ff */
[----:B------:R-:W-:Y:S01]  /*d940*/  MOV R87, R252 ;  /* 0x000000fc00577202 */ /* 0x000fe20000000f00 */
[----:B------:R-:W-:Y:S01]  /*d950*/  HMMA.16816.F32 R16, R16, R110, RZ ;  /* 0x0000006e1010723c */ /* 0x000fe200000018ff */
[----:B------:R-:W-:Y:S11]  /*d960*/  MOV R86, R246 ;  /* 0x000000f600567202 */ /* 0x000ff60000000f00 */
[----:B------:R-:W-:Y:S04]  /*d970*/  @!UPT UIADD3 URZ, URZ, URZ, URZ ;  /* 0x0000003f3f3ff290 */ /* 0x000fe8000fffe03f */
[C---:B------:R-:W-:Y:S07]  /*d980*/  HMMA.16816.F32 R64, R8.reuse, R66, R4 ;  /* 0x000000420840723c */ /* 0x040fee0000001804 */
[--C-:B------:R-:W-:Y:S01]  /*d990*/  FFMA.FTZ R4, R159, c[0x0][0x2d0], -R20.reuse ;  /* 0x0000b4009f047a23 */ /* 0x100fe20000010814 */
[----:B------:R-:W-:Y:S01]  /*d9a0*/  MOV R7, R245 ;  /* 0x000000f500077202 */ /* 0x000fe20000000f00 */
[----:B------:R-:W-:Y:S01]  /*d9b0*/  HMMA.16816.F32 R60, R8, R62, R16 ;  /* 0x0000003e083c723c */ /* 0x000fe20000001810 */
[----:B------:R-:W-:Y:S01]  /*d9c0*/  MOV R159, R37 ;  /* 0x00000025009f7202 */ /* 0x000fe20000000f00 */
[----:B------:R2:W-:Y:S01]  /*d9d0*/  MUFU.EX2 R93, R4 ;  /* 0x00000004005d7308 */ /* 0x0005e20000000800 */
[----:B------:R-:W3:Y:S01]  /*d9e0*/  LDSM.16.MT88.4 R16, [R236+0x3100] ;  /* 0x00310000ec10783b */ /* 0x000ee20000004200 */
[----:B--2---:R-:W-:Y:S01]  /*d9f0*/  FFMA.FTZ R4, R158, c[0x0][0x2d0], -R20 ;  /* 0x0000b4009e047a23 */ /* 0x004fe20000010814 */
[----:B------:R-:W-:-:S05]  /*da00*/  MOV R158, R36 ;  /* 0x00000024009e7202 */ /* 0x000fca0000000f00 */
[----:B------:R2:W4:Y:S02]  /*da10*/  MUFU.EX2 R99, R4 ;  /* 0x0000000400637308 */ /* 0x0005240000000800 */
[----:B--2---:R-:W-:Y:S01]  /*da20*/  FFMA.FTZ R4, R157, c[0x0][0x2d0], -R20 ;  /* 0x0000b4009d047a23 */ /* 0x004fe20000010814 */
[----:B----4-:R-:W-:Y:S02]  /*da30*/  F2FP.PACK_AB R8, R99, R93 ;  /* 0x0000005d6308723e */ /* 0x010fe400000000ff */
[----:B------:R-:W-:-:S03]  /*da40*/  MOV R157, R39 ;  /* 0x00000027009d7202 */ /* 0x000fc60000000f00 */
[----:B------:R2:W-:Y:S02]  /*da50*/  MUFU.EX2 R94, R4 ;  /* 0x00000004005e7308 */ /* 0x0005e40000000800 */
[----:B--2---:R-:W-:Y:S01]  /*da60*/  FFMA.FTZ R4, R156, c[0x0][0x2d0], -R20 ;  /* 0x0000b4009c047a23 */ /* 0x004fe20000010814 */
[----:B------:R-:W-:Y:S01]  /*da70*/  MOV R156, R38 ;  /* 0x00000026009c7202 */ /* 0x000fe20000000f00 */
[----:B------:R-:W-:-:S04]  /*da80*/  FFMA.FTZ R20, R152, c[0x0][0x2d0], -R2 ;  /* 0x0000b40098147a23 */ /* 0x000fc80000010802 */
[----:B------:R2:W4:Y:S02]  /*da90*/  MUFU.EX2 R5, R4 ;  /* 0x0000000400057308 */ /* 0x0005240000000800 */
[----:B--2---:R-:W-:Y:S01]  /*daa0*/  FFMA.FTZ R4, R143, c[0x0][0x2d0], -R3 ;  /* 0x0000b4008f047a23 */ /* 0x004fe20000010803 */
[----:B----4-:R-:W-:Y:S02]  /*dab0*/  MOV R137, R5 ;  /* 0x0000000500897202 */ /* 0x010fe40000000f00 */
[----:B------:R-:W-:-:S03]  /*dac0*/  MOV R143, R102 ;  /* 0x00000066008f7202 */ /* 0x000fc60000000f00 */
[----:B------:R2:W-:Y:S01]  /*dad0*/  MUFU.EX2 R109, R4 ;  /* 0x00000004006d7308 */ /* 0x0005e20000000800 */
[----:B------:R-:W-:Y:S01]  /*dae0*/  F2FP.PACK_AB R10, R137, R94 ;  /* 0x0000005e890a723e */ /* 0x000fe200000000ff */
        /* <DEDUP_REMOVED lines=10> */
[----:B------:R2:W4:Y:S08]  /*db90*/  MUFU.EX2 R6, R4 ;  /* 0x0000000400067308 */ /* 0x0005300000000800 */
[----:B------:R5:W-:Y:S01]  /*dba0*/  MUFU.EX2 R245, R3 ;  /* 0x0000000300f57308 */ /* 0x000be20000000800 */
[----:B--2---:R-:W-:-:S07]  /*dbb0*/  FFMA.FTZ R4, R146, c[0x0][0x2d0], -R2 ;  /* 0x0000b40092047a23 */ /* 0x004fce0000010802 */
[----:B------:R2:W-:Y:S01]  /*dbc0*/  MUFU.EX2 R247, R4 ;  /* 0x0000000400f77308 */ /* 0x0005e20000000800 */
[----:B-----5:R-:W-:Y:S01]  /*dbd0*/  FFMA.FTZ R3, R139, c[0x0][0x2d0], -R0 ;  /* 0x0000b4008b037a23 */ /* 0x020fe20000010800 */
[----:B----4-:R-:W-:-:S04]  /*dbe0*/  MOV R139, R6 ;  /* 0x00000006008b7202 */ /* 0x010fc80000000f00 */
[----:B------:R-:W-:Y:S01]  /*dbf0*/  F2FP.PACK_AB R11, R139, R111 ;  /* 0x0000006f8b0b723e */ /* 0x000fe200000000ff */
[----:B--2---:R-:W-:-:S06]  /*dc00*/  FFMA.FTZ R4, R145, c[0x0][0x2d0], -R2 ;  /* 0x0000b40091047a23 */ /* 0x004fcc0000010802 */
[C---:B-1----:R-:W-:Y:S01]  /*dc10*/  HMMA.16816.F32 R200, R8.reuse, R12, R200 ;  /* 0x0000000c08c8723c */ /* 0x042fe200000018c8 */
[----:B------:R1:W-:Y:S07]  /*dc20*/  MUFU.EX2 R95, R4 ;  /* 0x00000004005f7308 */ /* 0x0003ee0000000800 */
[----:B---3--:R-:W-:Y:S01]  /*dc30*/  HMMA.16816.F32 R64, R8, R18, R64 ;  /* 0x000000120840723c */ /* 0x008fe20000001840 */
[----:B-1----:R-:W-:-:S04]  /*dc40*/  FFMA.FTZ R4, R144, c[0x0][0x2d0], -R2 ;  /* 0x0000b40090047a23 */ /* 0x002fc80000010802 */
[----:B------:R1:W-:Y:S02]  /*dc50*/  MUFU.EX2 R110, R4 ;  /* 0x00000004006e7308 */ /* 0x0003e40000000800 */
[----:B-1----:R-:W-:Y:S02]  /*dc60*/  FFMA.FTZ R4, R147, c[0x0][0x2d0], -R2 ;  /* 0x0000b40093047a23 */ /* 0x002fe40000010802 */
[----:B------:R-:W-:-:S04]  /*dc70*/  FFMA.FTZ R2, R138, c[0x0][0x2d0], -R0 ;  /* 0x0000b4008a027a23 */ /* 0x000fc80000010800 */
[----:B------:R1:W2:Y:S08]  /*dc80*/  MUFU.EX2 R252, R4 ;  /* 0x0000000400fc7308 */ /* 0x0002b00000000800 */
[----:B------:R3:W-:Y:S01]  /*dc90*/  MUFU.EX2 R138, R3 ;  /* 0x00000003008a7308 */ /* 0x0007e20000000800 */
[----:B-1----:R-:W-:-:S07]  /*dca0*/  FFMA.FTZ R4, R129, c[0x0][0x2d0], -R0 ;  /* 0x0000b40081047a23 */ /* 0x002fce0000010800 */
[----:B------:R-:W1:Y:S01]  /*dcb0*/  MUFU.EX2 R132, R2 ;  /* 0x0000000200847308 */ /* 0x000e620000000800 */
[----:B------:R-:W-:Y:S01]  /*dcc0*/  MOV R129, R34 ;  /* 0x0000002200817202 */ /* 0x000fe20000000f00 */
[----:B------:R-:W-:Y:S01]  /*dcd0*/  FFMA.FTZ R34, R130, c[0x0][0x2d0], -R0 ;  /* 0x0000b40082227a23 */ /* 0x000fe20000010800 */
[----:B--2---:R-:W-:Y:S01]  /*dce0*/  F2FP.PACK_AB R6, R252, R110 ;  /* 0x0000006efc06723e */ /* 0x004fe200000000ff */
[----:B------:R-:W-:Y:S01]  /*dcf0*/  FADD.FTZ R0, R177, R176 ;  /* 0x000000b0b1007221 */ /* 0x000fe20000010000 */
[----:B------:R-:W-:Y:S01]  /*dd00*/  MOV R130, R108 ;  /* 0x0000006c00827202 */ /* 0x000fe20000000f00 */
[----:B---3--:R-:W-:Y:S02]  /*dd10*/  FADD.FTZ R3, R204, R179 ;  /* 0x000000b3cc037221 */ /* 0x008fe40000010000 */
[----:B------:R2:W3:Y:S01]  /*dd20*/  MUFU.EX2 R246, R4 ;  /* 0x0000000400f67308 */ /* 0x0004e20000000800 */
[----:B------:R-:W-:Y:S01]  /*dd30*/  MOV R108, R48 ;  /* 0x00000030006c7202 */ /* 0x000fe20000000f00 */
[----:B------:R-:W-:Y:S01]  /*dd40*/  FADD.FTZ R3, R205, R3 ;  /* 0x00000003cd037221 */ /* 0x000fe20000010000 */
[----:B-1----:R-:W-:Y:S01]  /*dd50*/  F2FP.PACK_AB R7, R132, R138 ;  /* 0x0000008a8407723e */ /* 0x002fe200000000ff */
[----:B------:R-:W-:Y:S01]  /*dd60*/  FADD.FTZ R2, R178, R0 ;  /* 0x00000000b2027221 */ /* 0x000fe20000010000 */
[----:B------:R-:W-:Y:S01]  /*dd70*/  MOV R0, R49 ;  /* 0x0000003100007202 */ /* 0x000fe20000000f00 */
[----:B------:R-:W-:Y:S01]  /*dd80*/  HMMA.16816.F32 R176, R8, R14, R56 ;  /* 0x0000000e08b0723c */ /* 0x000fe20000001838 */
[----:B--2---:R-:W-:Y:S01]  /*dd90*/  FADD.FTZ R4, R207, R206 ;  /* 0x000000cecf047221 */ /* 0x004fe20000010000 */
[----:B---3--:R-:W-:-:S03]  /*dda0*/  F2FP.PACK_AB R5, R245, R246 ;  /* 0x000000f6f505723e */ /* 0x008fc600000000ff */
[----:B------:R-:W-:Y:S01]  /*ddb0*/  FADD.FTZ R92, R212, R4 ;  /* 0x00000004d45c7221 */ /* 0x000fe20000010000 */
[----:B------:R-:W-:-:S07]  /*ddc0*/  F2FP.PACK_AB R4, R95, R247 ;  /* 0x000000f75f04723e */ /* 0x000fce00000000ff */
[C---:B------:R-:W-:Y:S08]  /*ddd0*/  HMMA.16816.F32 R184, R4.reuse, R12, R184 ;  /* 0x0000000c04b8723c */ /* 0x040ff000000018b8 */
[----:B------:R-:W-:Y:S01]  /*dde0*/  HMMA.16816.F32 R36, R4, R14, R88 ;  /* 0x0000000e0424723c */ /* 0x000fe20000001858 */
[----:B------:R-:W1:Y:S07]  /*ddf0*/  LDSM.16.MT88.4 R12, [R234+0x1100] ;  /* 0x00110000ea0c783b */ /* 0x000e6e0000004200 */
[-C--:B-1----:R-:W-:Y:S08]  /*de00*/  HMMA.16816.F32 R192, R8, R12.reuse, R192 ;  /* 0x0000000c08c0723c */ /* 0x082ff000000018c0 */
[----:B------:R-:W-:Y:S08]  /*de10*/  HMMA.16816.F32 R168, R4, R12, R168 ;  /* 0x0000000c04a8723c */ /* 0x000ff000000018a8 */
[-C--:B------:R-:W-:Y:S08]  /*de20*/  HMMA.16816.F32 R160, R8, R14.reuse, R160 ;  /* 0x0000000e08a0723c */ /* 0x080ff000000018a0 */
[----:B------:R-:W-:Y:S01]  /*de30*/  HMMA.16816.F32 R48, R4, R14, R80 ;  /* 0x0000000e0430723c */ /* 0x000fe20000001850 */
[----:B------:R-:W1:Y:S06]  /*de40*/  LDSM.16.MT88.4 R12, [R236+0x1100] ;  /* 0x00110000ec0c783b */ /* 0x000e6c0000004200 */
[----:B------:R-:W-:-:S02]  /*de50*/  MOV R82, R85 ;  /* 0x0000005500527202 */ /* 0x000fc40000000f00 */
[----:B------:R-:W-:Y:S02]  /*de60*/  MOV R83, R84 ;  /* 0x0000005400537202 */ /* 0x000fe40000000f00 */
[----:B------:R-:W-:Y:S02]  /*de70*/  MOV R80, R101 ;  /* 0x0000006500507202 */ /* 0x000fe40000000f00 */
[----:B------:R-:W-:Y:S01]  /*de80*/  MOV R81, R100 ;  /* 0x0000006400517202 */ /* 0x000fe20000000f00 */
[----:B------:R-:W-:Y:S01]  /*de90*/  FADD.FTZ R0, R0, R92 ;  /* 0x0000005c00007221 */ /* 0x000fe20000010000 */
[C---:B------:R-:W-:Y:S08]  /*dea0*/  HMMA.16816.F32 R100, R8.reuse, R16, R224 ;  /* 0x000000100864723c */ /* 0x040ff000000018e0 */
[-C--:B-1----:R-:W-:Y:S08]  /*deb0*/  HMMA.16816.F32 R180, R8, R12.reuse, R180 ;  /* 0x0000000c08b4723c */ /* 0x082ff000000018b4 */
[----:B------:R-:W-:Y:S07]  /*dec0*/  HMMA.16816.F32 R152, R4, R12, R172 ;  /* 0x0000000c0498723c */ /* 0x000fee00000018ac */
[----:B------:R-:W-:Y:S01]  /*ded0*/  MOV R173, R215 ;  /* 0x000000d700ad7202 */ /* 0x000fe20000000f00 */
[----:B------:R-:W-:Y:S01]  /*dee0*/  HMMA.16816.F32 R68, R8, R14, R68 ;  /* 0x0000000e0844723c */ /* 0x000fe20000001844 */
[----:B------:R-:W-:-:S02]  /*def0*/  MOV R174, R214 ;  /* 0x000000d600ae7202 */ /* 0x000fc40000000f00 */
[----:B------:R-:W-:-:S05]  /*df00*/  MOV R175, R213 ;  /* 0x000000d500af7202 */ /* 0x000fca0000000f00 */
[----:B------:R-:W-:Y:S01]  /*df10*/  HMMA.16816.F32 R56, R4, R14, R76 ;  /* 0x0000000e0438723c */ /* 0x000fe2000000184c */
[----:B------:R-:W1:Y:S01]  /*df20*/  LDSM.16.MT88.4 R12, [R235+0x1100] ;  /* 0x00110000eb0c783b */ /* 0x000e620000004200 */
[----:B------:R-:W-:Y:S02]  /*df30*/  FADD.FTZ R3, R175, R3 ;  /* 0x00000003af037221 */ /* 0x000fe40000010000 */
[----:B------:R-:W-:Y:S01]  /*df40*/  FADD.FTZ R2, R128, R2 ;  /* 0x0000000280027221 */ /* 0x000fe20000010000 */
[----:B------:R-:W-:Y:S03]  /*df50*/  LDSM.16.MT88.4 R76, [R233+0x3900] ;  /* 0x00390000e94c783b */ /* 0x000fe60000004200 */
[-C--:B-1----:R-:W-:Y:S08]  /*df60*/  HMMA.16816.F32 R164, R8, R12.reuse, R188 ;  /* 0x0000000c08a4723c */ /* 0x082ff000000018bc */
[----:B------:R-:W-:Y:S08]  /*df70*/  HMMA.16816.F32 R144, R4, R12, R124 ;  /* 0x0000000c0490723c */ /* 0x000ff0000000187c */
[-C--:B------:R-:W-:Y:S08]  /*df80*/  HMMA.16816.F32 R44, R8, R14.reuse, R44 ;  /* 0x0000000e082c723c */ /* 0x080ff0000000182c */
[----:B------:R-:W-:Y:S01]  /*df90*/  HMMA.16816.F32 R212, R4, R14, R72 ;  /* 0x0000000e04d4723c */ /* 0x000fe20000001848 */
[----:B------:R-:W1:Y:S01]  /*dfa0*/  LDSM.16.MT88.4 R12, [R233+0x3100] ;  /* 0x00310000e90c783b */ /* 0x000e620000004200 */
[----:B------:R-:W-:-:S02]  /*dfb0*/  FADD.FTZ R0, R131, R0 ;  /* 0x0000000083007221 */ /* 0x000fc40000010000 */
[----:B------:R-:W-:Y:S01]  /*dfc0*/  FADD.FTZ R3, R148, R3 ;  /* 0x0000000394037221 */ /* 0x000fe20000010000 */
[----:B------:R-:W-:Y:S01]  /*dfd0*/  MOV R227, R110 ;  /* 0x0000006e00e37202 */ /* 0x000fe20000000f00 */
[----:B------:R-:W-:Y:S01]  /*dfe0*/  FADD.FTZ R2, R149, R2 ;  /* 0x0000000295027221 */ /* 0x000fe20000010000 */
[----:B------:R-:W-:Y:S01]  /*dff0*/  MOV R226, R111 ;  /* 0x0000006f00e27202 */ /* 0x000fe20000000f00 */
[----:B------:R-:W-:Y:S01]  /*e000*/  LDSM.16.MT88.4 R188, [R234+0x1900] ;  /* 0x00190000eabc783b */ /* 0x000fe20000004200 */
        /* <DEDUP_REMOVED lines=9> */
[----:B------:R-:W1:Y:S01]  /*e0a0*/  LDSM.16.MT88.4 R12, [R235+0x3100] ;  /* 0x00310000eb0c783b */ /* 0x000e620000004200 */
[----:B------:R-:W-:-:S02]  /*e0b0*/  FADD.FTZ R0, R129, R0 ;  /* 0x0000000081007221 */ /* 0x000fc40000010000 */
[----:B------:R-:W-:-:S04]  /*e0c0*/  FADD.FTZ R3, R151, R3 ;  /* 0x0000000397037221 */ /* 0x000fc80000010000 */
[C---:B------:R-:W-:Y:S08]  /*e0d0*/  HMMA.16816.F32 R104, R4.reuse, R16, R80 ;  /* 0x000000100468723c */ /* 0x040ff00000001850 */
[----:B------:R-:W-:Y:S01]  /*e0e0*/  HMMA.16816.F32 R16, R4, R18, R220 ;  /* 0x000000120410723c */ /* 0x000fe200000018dc */
[----:B------:R-:W-:Y:S02]  /*e0f0*/  MOV R225, R94 ;  /* 0x0000005e00e17202 */ /* 0x000fe40000000f00 */
[----:B------:R-:W-:-:S04]  /*e100*/  MOV R224, R95 ;  /* 0x0000005f00e07202 */ /* 0x000fc80000000f00 */
[----:B------:R-:W-:Y:S02]  /*e110*/  MOV R223, R93 ;  /* 0x0000005d00df7202 */ /* 0x000fe40000000f00 */
[----:B------:R-:W-:Y:S01]  /*e120*/  LDSM.16.MT88.4 R92, [R234+0x3900] ;  /* 0x00390000ea5c783b */ /* 0x000fe20000004200 */
[C---:B-1----:R-:W-:Y:S08]  /*e130*/  HMMA.16816.F32 R116, R8.reuse, R12, R228 ;  /* 0x0000000c0874723c */ /* 0x042ff000000018e4 */
[----:B------:R-:W-:Y:S08]  /*e140*/  HMMA.16816.F32 R60, R8, R14, R60 ;  /* 0x0000000e083c723c */ /* 0x000ff0000000183c */
[----:B------:R-:W-:Y:S01]  /*e150*/  HMMA.16816.F32 R120, R4, R12, R248 ;  /* 0x0000000c0478723c */ /* 0x000fe200000018f8 */
[----:B------:R-:W-:Y:S01]  /*e160*/  FADD.FTZ R8, R174, R173 ;  /* 0x000000adae087221 */ /* 0x000fe20000010000 */
[----:B------:R-:W-:Y:S01]  /*e170*/  MOV R229, R108 ;  /* 0x0000006c00e57202 */ /* 0x000fe20000000f00 */
[----:B------:R-:W1:Y:S01]  /*e180*/  LDSM.16.MT88.4 R172, [R236+0x1900] ;  /* 0x00190000ecac783b */ /* 0x000e620000004200 */
[----:B------:R-:W-:-:S03]  /*e190*/  MOV R228, R109 ;  /* 0x0000006d00e47202 */ /* 0x000fc60000000f00 */
[----:B------:R-:W-:Y:S01]  /*e1a0*/  LDSM.16.MT88.4 R108, [R236+0x3900] ;  /* 0x00390000ec6c783b */ /* 0x000fe20000004200 */
[----:B------:R-:W-:Y:S03]  /*e1b0*/  HMMA.16816.F32 R12, R4, R14, R196 ;  /* 0x0000000e040c723c */ /* 0x000fe600000018c4 */
[----:B------:R-:W2:Y:S04]  /*e1c0*/  LDSM.16.MT88.4 R196, [R233+0x1900] ;  /* 0x00190000e9c4783b */ /* 0x000ea80000004200 */
[----:B------:R-:W-:Y:S01]  /*e1d0*/  FADD.FTZ R5, R130, R8 ;  /* 0x0000000882057221 */ /* 0x000fe20000010000 */
[----:B------:R-:W3:Y:S01]  /*e1e0*/  LDL R9, [R1+0x4] ;  /* 0x0000040001097983 */ /* 0x000ee20000100800 */
[----:B------:R-:W-:-:S02]  /*e1f0*/  FADD.FTZ R4, R140, R2 ;  /* 0x000000028c047221 */ /* 0x000fc40000010000 */
[----:B------:R-:W-:Y:S01]  /*e200*/  FADD.FTZ R5, R150, R5 ;  /* 0x0000000596057221 */ /* 0x000fe20000010000 */
[----:B------:R-:W-:Y:S01]  /*e210*/  MUFU.EX2 R32, R32 ;  /* 0x0000002000207308 */ /* 0x000fe20000000800 */
[----:B------:R-:W-:Y:S01]  /*e220*/  FADD.FTZ R2, R142, R0 ;  /* 0x000000008e027221 */ /* 0x000fe20000010000 */
[----:B------:R-:W4:Y:S01]  /*e230*/  LDL R11, [R1+0x64] ;  /* 0x00006400010b7983 */ /* 0x000f220000100800 */
[----:B------:R-:W-:Y:S02]  /*e240*/  FADD.FTZ R0, R143, R3 ;  /* 0x000000038f007221 */ /* 0x000fe40000010000 */
[----:B------:R-:W-:Y:S01]  /*e250*/  FADD.FTZ R3, R156, R4 ;  /* 0x000000049c037221 */ /* 0x000fe20000010000 */
[----:B------:R-:W-:Y:S01]  /*e260*/  MOV R4, 0x1 ;  /* 0x0000000100047802 */ /* 0x000fe20000000f00 */
[----:B------:R-:W-:Y:S01]  /*e270*/  FADD.FTZ R5, R141, R5 ;  /* 0x000000058d057221 */ /* 0x000fe20000010000 */
[----:B------:R-:W5:Y:S01]  /*e280*/  MUFU.EX2 R31, R31 ;  /* 0x0000001f001f7308 */ /* 0x000f620000000800 */
[----:B------:R-:W-:Y:S01]  /*e290*/  FADD.FTZ R2, R158, R2 ;  /* 0x000000029e027221 */ /* 0x000fe20000010000 */
[----:B------:R-:W-:Y:S01]  /*e2a0*/  ISETP.NE.AND P0, PT, R4, c[0x0][0x2c4], PT ;  /* 0x0000b10004007a0c */ /* 0x000fe20003f05270 */
[----:B------:R-:W-:Y:S01]  /*e2b0*/  FADD.FTZ R8, R157, R5 ;  /* 0x000000059d087221 */ /* 0x000fe20000010000 */
[----:B------:R-:W4:Y:S01]  /*e2c0*/  LDL R10, [R1+0x58] ;  /* 0x00005800010a7983 */ /* 0x000f220000100800 */
[----:B------:R-:W-:Y:S01]  /*e2d0*/  FADD.FTZ R0, R159, R0 ;  /* 0x000000009f007221 */ /* 0x000fe20000010000 */
[----:B------:R-:W-:Y:S01]  /*e2e0*/  MOV R231, R98 ;  /* 0x0000006200e77202 */ /* 0x000fe20000000f00 */
[----:B------:R-:W-:Y:S01]  /*e2f0*/  FADD.FTZ R2, R223, R2 ;  /* 0x00000002df027221 */ /* 0x000fe20000010000 */
[----:B------:R-:W1:Y:S01]  /*e300*/  LDSM.16.MT88.4 R156, [R235+0x1900] ;  /* 0x00190000eb9c783b */ /* 0x000e620000004200 */
[----:B------:R-:W-:Y:S01]  /*e310*/  MUFU.EX2 R30, R30 ;  /* 0x0000001e001e7308 */ /* 0x000fe20000000800 */
[----:B------:R-:W-:-:S02]  /*e320*/  MOV R230, R99 ;  /* 0x0000006300e67202 */ /* 0x000fc40000000f00 */
[----:B------:R-:W1:Y:S01]  /*e330*/  LDSM.16.MT88.4 R4, [R235+0x3900] ;  /* 0x00390000eb04783b */ /* 0x000e620000004200 */
[----:B------:R-:W-:Y:S02]  /*e340*/  MOV R222, R96 ;  /* 0x0000006000de7202 */ /* 0x000fe40000000f00 */
[----:B------:R-:W-:Y:S02]  /*e350*/  MOV R221, R97 ;  /* 0x0000006100dd7202 */ /* 0x000fe40000000f00 */
[----:B------:R-:W2:Y:S01]  /*e360*/  MUFU.EX2 R29, R29 ;  /* 0x0000001d001d7308 */ /* 0x000ea20000000800 */
[----:B-----5:R-:W-:Y:S02]  /*e370*/  F2FP.PACK_AB R128, R31, R32 ;  /* 0x000000201f80723e */ /* 0x020fe400000000ff */
[----:B------:R-:W-:-:S05]  /*e380*/  FADD.FTZ R3, R221, R3 ;  /* 0x00000003dd037221 */ /* 0x000fca0000010000 */
[----:B------:R-:W-:Y:S08]  /*e390*/  MUFU.EX2 R28, R28 ;  /* 0x0000001c001c7308 */ /* 0x000ff00000000800 */
[----:B------:R-:W5:Y:S01]  /*e3a0*/  MUFU.EX2 R27, R27 ;  /* 0x0000001b001b7308 */ /* 0x000f620000000800 */
[----:B--2---:R-:W-:-:S07]  /*e3b0*/  F2FP.PACK_AB R130, R29, R30 ;  /* 0x0000001e1d82723e */ /* 0x004fce00000000ff */
[----:B------:R-:W-:Y:S08]  /*e3c0*/  MUFU.EX2 R26, R26 ;  /* 0x0000001a001a7308 */ /* 0x000ff00000000800 */
[----:B------:R-:W2:Y:S01]  /*e3d0*/  MUFU.EX2 R24, R24 ;  /* 0x0000001800187308 */ /* 0x000ea20000000800 */
[----:B-----5:R-:W-:-:S07]  /*e3e0*/  F2FP.PACK_AB R129, R27, R28 ;  /* 0x0000001c1b81723e */ /* 0x020fce00000000ff */
[----:B------:R-:W-:Y:S08]  /*e3f0*/  MUFU.EX2 R23, R23 ;  /* 0x0000001700177308 */ /* 0x000ff00000000800 */
[----:B------:R-:W5:Y:S01]  /*e400*/  MUFU.EX2 R22, R22 ;  /* 0x0000001600167308 */ /* 0x000f620000000800 */
[----:B--2---:R-:W-:-:S07]  /*e410*/  F2FP.PACK_AB R131, R24, R26 ;  /* 0x0000001a1883723e */ /* 0x004fce00000000ff */
[----:B------:R-:W-:Y:S01]  /*e420*/  MUFU.EX2 R21, R21 ;  /* 0x0000001500157308 */ /* 0x000fe20000000800 */
[C---:B-1----:R-:W-:Y:S07]  /*e430*/  HMMA.16816.F32 R148, R128.reuse, R174, R68 ;  /* 0x000000ae8094723c */ /* 0x042fee0000001844 */
[----:B------:R-:W1:Y:S01]  /*e440*/  MUFU.EX2 R20, R20 ;  /* 0x0000001400147308 */ /* 0x000e620000000800 */
[----:B-----5:R-:W-:Y:S01]  /*e450*/  F2FP.PACK_AB R124, R22, R23 ;  /* 0x00000017167c723e */ /* 0x020fe200000000ff */
[C---:B------:R-:W-:Y:S06]  /*e460*/  HMMA.16816.F32 R68, R128.reuse, R76, R72 ;  /* 0x0000004c8044723c */ /* 0x040fec0000001848 */
[----:B------:R-:W-:Y:S02]  /*e470*/  MUFU.EX2 R25, R25 ;  /* 0x0000001900197308 */ /* 0x000fe40000000800 */
[C---:B------:R-:W-:Y:S06]  /*e480*/  HMMA.16816.F32 R80, R128.reuse, R78, R40 ;  /* 0x0000004e8050723c */ /* 0x040fec0000001828 */
[----:B------:R-:W2:Y:S01]  /*e490*/  MUFU.EX2 R33, R33 ;  /* 0x0000002100217308 */ /* 0x000ea20000000800 */
[----:B-1----:R-:W-:Y:S01]  /*e4a0*/  F2FP.PACK_AB R126, R20, R21 ;  /* 0x00000015147e723e */ /* 0x002fe200000000ff */
[C---:B------:R-:W-:Y:S06]  /*e4b0*/  HMMA.16816.F32 R200, R128.reuse, R196, R200 ;  /* 0x000000c480c8723c */ /* 0x040fec00000018c8 */
[----:B------:R-:W-:Y:S02]  /*e4c0*/  MUFU.EX2 R34, R34 ;  /* 0x0000002200227308 */ /* 0x000fe40000000800 */
[C---:B------:R-:W-:Y:S06]  /*e4d0*/  HMMA.16816.F32 R176, R128.reuse, R198, R176 ;  /* 0x000000c680b0723c */ /* 0x040fec00000018b0 */
[----:B------:R-:W1:Y:S01]  /*e4e0*/  MUFU.EX2 R35, R35 ;  /* 0x0000002300237308 */ /* 0x000e620000000800 */
[----:B--2---:R-:W-:Y:S01]  /*e4f0*/  F2FP.PACK_AB R125, R33, R25 ;  /* 0x00000019217d723e */ /* 0x004fe200000000ff */
[C---:B------:R-:W-:Y:S08]  /*e500*/  HMMA.16816.F32 R192, R128.reuse, R188, R192 ;  /* 0x000000bc80c0723c */ /* 0x040ff000000018c0 */
[----:B------:R-:W-:Y:S01]  /*e510*/  HMMA.16816.F32 R160, R128, R190, R160 ;  /* 0x000000be80a0723c */ /* 0x000fe200000018a0 */
[----:B-1----:R-:W-:-:S07]  /*e520*/  F2FP.PACK_AB R127, R35, R34 ;  /* 0x00000022237f723e */ /* 0x002fce00000000ff */
[----:B------:R-:W-:Y:S08]  /*e530*/  HMMA.16816.F32 R180, R128, R172, R180 ;  /* 0x000000ac80b4723c */ /* 0x000ff000000018b4 */
        /* <DEDUP_REMOVED lines=22> */
[----:B------:R-:W2:Y:S07]  /*e6a0*/  LDL.LU R12, [R1+0xe8] ;  /* 0x0000e800010c7983 */ /* 0x000eae0000300800 */
[C---:B------:R-:W-:Y:S07]  /*e6b0*/  HMMA.16816.F32 R116, R128.reuse, R4, R116 ;  /* 0x000000048074723c */ /* 0x040fee0000001874 */
[----:B------:R-:W-:Y:S01]  /*e6c0*/  FADD.FTZ R5, R228, R0 ;  /* 0x00000000e4057221 */ /* 0x000fe20000010000 */
[----:B---3--:R-:W-:Y:S01]  /*e6d0*/  SHF.L.U32 R0, R9, 0x7, RZ ;  /* 0x0000000709007819 */ /* 0x008fe200000006ff */
[----:B------:R-:W-:Y:S01]  /*e6e0*/  HMMA.16816.F32 R128, R128, R6, R60 ;  /* 0x000000068080723c */ /* 0x000fe2000000183c */
[----:B------:R-:W-:-:S06]  /*e6f0*/  FADD.FTZ R4, R222, R8 ;  /* 0x00000008de047221 */ /* 0x000fcc0000010000 */
[----:B------:R-:W-:Y:S02]  /*e700*/  FADD.FTZ R6, R247, R3 ;  /* 0x00000003f7067221 */ /* 0x000fe40000010000 */
[----:B------:R-:W-:-:S04]  /*e710*/  @P0 IMAD.HI.U32 R3, R0, c[0x0][0x2c8], RZ ;  /* 0x0000b20000030a27 */ /* 0x000fc800078e00ff */
[----:B------:R-:W-:Y:S01]  /*e720*/  FADD.FTZ R7, R229, R4 ;  /* 0x00000004e5077221 */ /* 0x000fe20000010000 */
[----:B------:R-:W-:Y:S01]  /*e730*/  @P0 SHF.R.U32.HI R0, RZ, c[0x0][0x2cc], R3 ;  /* 0x0000b300ff000a19 */ /* 0x000fe20000011603 */
[----:B------:R-:W-:Y:S02]  /*e740*/  FADD.FTZ R2, R230, R2 ;  /* 0x00000002e6027221 */ /* 0x000fe40000010000 */
[----:B------:R-:W-:Y:S02]  /*e750*/  FADD.FTZ R5, R231, R5 ;  /* 0x00000005e7057221 */ /* 0x000fe40000010000 */
[----:B------:R-:W-:Y:S02]  /*e760*/  FADD.FTZ R4, R224, R6 ;  /* 0x00000006e0047221 */ /* 0x000fe40000010000 */
[----:B------:R-:W-:Y:S01]  /*e770*/  FADD.FTZ R6, R246, R7 ;  /* 0x00000007f6067221 */ /* 0x000fe20000010000 */
[----:B----4-:R-:W-:Y:S01]  /*e780*/  IADD3 R0, -R10, R11, R0 ;  /* 0x0000000b0a007210 */ /* 0x010fe20007ffe100 */
[----:B------:R-:W-:-:S02]  /*e790*/  FADD.FTZ R2, R225, R2 ;  /* 0x00000002e1027221 */ /* 0x000fc40000010000 */
[----:B------:R-:W-:Y:S02]  /*e7a0*/  FADD.FTZ R7, R226, R5 ;  /* 0x00000005e2077221 */ /* 0x000fe40000010000 */
[----:B------:R-:W-:Y:S02]  /*e7b0*/  FADD.FTZ R6, R245, R6 ;  /* 0x00000006f5067221 */ /* 0x000fe40000010000 */
[----:B------:R-:W-:Y:S02]  /*e7c0*/  FADD.FTZ R3, R227, R4 ;  /* 0x00000004e3037221 */ /* 0x000fe40000010000 */
[----:B------:R-:W-:Y:S01]  /*e7d0*/  FADD.FTZ R5, R137, R2 ;  /* 0x0000000289057221 */ /* 0x000fe20000010000 */
[----:B------:R-:W-:Y:S01]  /*e7e0*/  SHF.R.S32.HI R2, RZ, 0x1f, R0 ;  /* 0x0000001fff027819 */ /* 0x000fe20000011400 */
[----:B------:R-:W-:Y:S02]  /*e7f0*/  FADD.FTZ R4, R139, R7 ;  /* 0x000000078b047221 */ /* 0x000fe40000010000 */
[----:B------:R-:W-:Y:S01]  /*e800*/  FADD.FTZ R7, R138, R6 ;  /* 0x000000068a077221 */ /* 0x000fe20000010000 */
[----:B------:R-:W-:Y:S01]  /*e810*/  LEA.HI R0, R2, R0, RZ, 0x6 ;  /* 0x0000000002007211 */ /* 0x000fe200078f30ff */
[----:B------:R-:W-:-:S02]  /*e820*/  FADD.FTZ R3, R252, R3 ;  /* 0x00000003fc037221 */ /* 0x000fc40000010000 */
[----:B------:R-:W-:Y:S02]  /*e830*/  FADD.FTZ R2, R132, R7 ;  /* 0x0000000784027221 */ /* 0x000fe40000010000 */
[----:B------:R-:W-:Y:S02]  /*e840*/  FADD.FTZ R6, R32, R5 ;  /* 0x0000000520067221 */ /* 0x000fe40000010000 */
[----:B------:R-:W-:Y:S01]  /*e850*/  FADD.FTZ R8, R23, R3 ;  /* 0x0000000317087221 */ /* 0x000fe20000010000 */
[----:B------:R-:W-:Y:S01]  /*e860*/  SHF.R.S32.HI R3, RZ, 0x6, R0 ;  /* 0x00000006ff037819 */ /* 0x000fe20000011400 */
[----:B------:R-:W-:Y:S02]  /*e870*/  FADD.FTZ R5, R28, R4 ;  /* 0x000000041c057221 */ /* 0x000fe40000010000 */
[----:B------:R-:W-:Y:S02]  /*e880*/  FADD.FTZ R0, R25, R2 ;  /* 0x0000000219007221 */ /* 0x000fe40000010000 */
[----:B------:R-:W-:-:S02]  /*e890*/  FADD.FTZ R4, R31, R6 ;  /* 0x000000061f047221 */ /* 0x000fc40000010000 */
[----:B------:R-:W-:Y:S01]  /*e8a0*/  FADD.FTZ R6, R27, R5 ;  /* 0x000000051b067221 */ /* 0x000fe20000010000 */
[----:B------:R-:W-:Y:S01]  /*e8b0*/  IMNMX R7, RZ, R3, !PT ;  /* 0x00000003ff077217 */ /* 0x000fe20007800200 */
        /* <DEDUP_REMOVED lines=9> */
[----:B------:R-:W-:Y:S01]  /*e950*/  FADD.FTZ R0, R35, R0 ;  /* 0x0000000023007221 */ /* 0x000fe20000010000 */
[----:B------:R1:W-:Y:S04]  /*e960*/  STL [R1+0xc8], R7 ;  /* 0x0000c80701007387 */ /* 0x0003e80000100800 */
[----:B------:R1:W-:Y:S04]  /*e970*/  STL [R1+0xbc], R5 ;  /* 0x0000bc0501007387 */ /* 0x0003e80000100800 */
[----:B------:R1:W-:Y:S04]  /*e980*/  STL [R1+0xb0], R3 ;  /* 0x0000b00301007387 */ /* 0x0003e80000100800 */
[----:B------:R1:W-:Y:S04]  /*e990*/  STL [R1+0xb8], R0 ;  /* 0x0000b80001007387 */ /* 0x0003e80000100800 */
[----:B------:R1:W-:Y:S01]  /*e9a0*/  STL [R1+0xb4], R2 ;  /* 0x0000b40201007387 */ /* 0x0003e20000100800 */
[----:B--2---:R-:W-:-:S05]  /*e9b0*/  IADD3 R11, R12, -0x2, RZ ;  /* 0xfffffffe0c0b7810 */ /* 0x004fca0007ffe0ff */
[----:B------:R1:W-:Y:S01]  /*e9c0*/  STL [R1+0xa0], R11 ;  /* 0x0000a00b01007387 */ /* 0x0003e20000100800 */
[----:B------:R-:W-:Y:S11]  /*e9d0*/  ISETP.GE.AND P0, PT, R11, R7, PT ;  /* 0x000000070b00720c */ /* 0x000ff60003f06270 */
[----:B------:R-:W-:Y:S02]  /*e9e0*/  @!UPT UIADD3 URZ, URZ, URZ, URZ ;  /* 0x0000003f3f3ff290 */ /* 0x000fe4000fffe03f */
[----:B------:R-:W-:Y:S05]  /*e9f0*/  @!P0 BRA `(.L_x_1928) ;  /* 0x0000556000008947 */ /* 0x000fea0003800000 */
[----:B------:R-:W2:Y:S04]  /*ea00*/  LDL R12, [R1+0xc0] ;  /* 0x0000c000010c7983 */ /* 0x000ea80000100800 */
[----:B------:R-:W3:Y:S04]  /*ea10*/  LDL.LU R13, [R1+0x110] ;  /* 0x00011000010d7983 */ /* 0x000ee80000300800 */
[----:B------:R-:W4:Y:S04]  /*ea20*/  LDL R10, [R1+0x10c] ;  /* 0x00010c00010a7983 */ /* 0x000f280000100800 */
[----:B------:R-:W4:Y:S01]  /*ea30*/  LDL R9, [R1+0xf0] ;  /* 0x0000f00001097983 */ /* 0x000f220000100800 */
[----:B-1----:R-:W-:-:S05]  /*ea40*/  IMAD.MOV.U32 R2, RZ, RZ, R11 ;  /* 0x000000ffff027224 */ /* 0x002fca00078e000b */
[----:B------:R1:W-:Y:S01]  /*ea50*/  STL [R1+0x84], R2 ;  /* 0x0000840201007387 */ /* 0x0003e20000100800 */
[----:B------:R-:W-:Y:S01]  /*ea60*/  IMAD.MOV.U32 R137, RZ, RZ, R135 ;  /* 0x000000ffff897224 */ /* 0x000fe200078e0087 */
[----:B------:R-:W-:Y:S01]  /*ea70*/  MOV R132, R136 ;  /* 0x0000008800847202 */ /* 0x000fe20000000f00 */
[----:B------:R-:W-:Y:S01]  /*ea80*/  IMAD.MOV.U32 R139, RZ, RZ, R133 ;  /* 0x000000ffff8b7224 */ /* 0x000fe200078e0085 */
[----:B------:R-:W-:Y:S02]  /*ea90*/  MOV R138, R134 ;  /* 0x00000086008a7202 */ /* 0x000fe40000000f00 */
[----:B--2---:R-:W-:-:S05]  /*eaa0*/  SHF.L.U32 R0, R12, 0x1, RZ ;  /* 0x000000010c007819 */ /* 0x004fca00000006ff */
[----:B------:R1:W-:Y:S01]  /*eab0*/  STL [R1+0xe4], R0 ;  /* 0x0000e40001007387 */ /* 0x0003e20000100800 */
[----:B---3--:R-:W-:Y:S02]  /*eac0*/  SHF.L.U64.HI R252, R12, 0x1, R13 ;  /* 0x000000010cfc7819 */ /* 0x008fe4000001020d */
[C---:B----4-:R-:W-:Y:S01]  /*ead0*/  SHF.L.U64.HI R251, R9.reuse, 0x1, R10 ;  /* 0x0000000109fb7819 */ /* 0x050fe2000001020a */
[----:B------:R-:W-:Y:S02]  /*eae0*/  IMAD.SHL.U32 R250, R9, 0x2, RZ ;  /* 0x0000000209fa7824 */ /* 0x000fe400078e00ff */
.L_x_1939:
[----:B-1----:R-:W2:Y:S01]  /*eaf0*/  LDL R0, [R1+0x84] ;  /* 0x0000840001007983 */ /* 0x002ea20000100800 */
        /* <DEDUP_REMOVED lines=42> */
[----:B------:R1:W2:Y:S02]  /*eda0*/  SHFL.IDX PT, R5, R0, RZ, 0x181f ;  /* 0x00181fff00057589 */ /* 0x0002a400000e0000 */
.L_x_2012:
[----:B------:R-:W-:-:S05]  /*edb0*/  BRA.DIV ~URZ, `(.L_x_1932) ;  /* 0x0000f1927f007947 */ /* 0x000fca000b800000 */
[----:B------:R-:W3:Y:S04]  /*edc0*/  LDL R10, [R1+0xc0] ;  /* 0x0000c000010a7983 */ /* 0x000ee80000100800 */
[----:B------:R-:W4:Y:S04]  /*edd0*/  LDL R14, [R1+0xe4] ;  /* 0x0000e400010e7983 */ /* 0x000f280000100800 */
[----:B------:R-:W5:Y:S04]  /*ede0*/  LDL R15, [R1+0x9c] ;  /* 0x00009c00010f7983 */ /* 0x000f680000100800 */
[----:B------:R-:W4:Y:S04]  /*edf0*/  SHFL.IDX PT, R2, R4, RZ, 0x181f ;  /* 0x00181fff04027589 */ /* 0x000f2800000e0000 */
[----:B------:R-:W1:Y:S04]  /*ee00*/  SHFL.IDX PT, R8, R4, 0x1, 0x181f ;  /* 0x00381f0004087f89 */ /* 0x000e6800000e0000 */
[----:B------:R-:W2:Y:S04]  /*ee10*/  SHFL.IDX PT, R13, R0, 0x1, 0x181f ;  /* 0x00381f00000d7f89 */ /* 0x000ea800000e0000 */
[----:B------:R-:W1:Y:S04]  /*ee20*/  SHFL.IDX PT, R9, R4, 0x2, 0x181f ;  /* 0x00581f0004097f89 */ /* 0x000e6800000e0000 */
[----:B------:R-:W1:Y:S01]  /*ee30*/  SHFL.IDX PT, R12, R0, 0x2, 0x181f ;  /* 0x00581f00000c7f89 */ /* 0x000e6200000e0000 */
[----:B---3--:R-:W-:Y:S02]  /*ee40*/  ISETP.GE.AND P3, PT, R10, c[0x0][0x1d4], PT ;  /* 0x000075000a007a0c */ /* 0x008fe40003f66270 */
[C---:B----4-:R-:W-:Y:S02]  /*ee50*/  IADD3 R6, P0, R2.reuse, R14, RZ ;  /* 0x0000000e02067210 */ /* 0x050fe40007f1e0ff */
[----:B------:R-:W-:Y:S03]  /*ee60*/  IADD3 R2, P1, R2, R250, RZ ;  /* 0x000000fa02027210 */ /* 0x000fe60007f3e0ff */
[C-C-:B--2---:R-:W-:Y:S01]  /*ee70*/  IMAD.X R7, R5.reuse, 0x1, R252.reuse, P0 ;  /* 0x0000000105077824 */ /* 0x144fe200000e06fc */
[C---:B-1----:R-:W-:Y:S01]  /*ee80*/  IADD3 R10, P0, R8.reuse, R14, RZ ;  /* 0x0000000e080a7210 */ /* 0x042fe20007f1e0ff */
[--C-:B------:R-:W-:Y:S01]  /*ee90*/  IMAD.X R3, R5, 0x1, R251.reuse, P1 ;  /* 0x0000000105037824 */ /* 0x100fe200008e06fb */
[----:B------:R-:W-:Y:S03]  /*eea0*/  IADD3 R8, P2, R8, R250, RZ ;  /* 0x000000fa08087210 */ /* 0x000fe60007f5e0ff */
[----:B-----5:R1:W-:Y:S01]  /*eeb0*/  LDGSTS.E.BYPASS.LTC128B.128 [R15], [R6.64], !P3 ;  /* 0x00000000060f7fae */ /* 0x0203e2000d901d46 */
[--C-:B------:R-:W-:Y:S03]  /*eec0*/  IMAD.X R11, R13, 0x1, R252.reuse, P0 ;  /* 0x000000010d0b7824 */ /* 0x100fe600000e06fc */
[----:B------:R2:W-:Y:S04]  /*eed0*/  LDGSTS.E.BYPASS.LTC128B.128 [R15+0x2000], [R2.64], !P5 ;  /* 0x02000000020f7fae */ /* 0x0005e8000e901d46 */
[----:B------:R3:W-:Y:S01]  /*eee0*/  LDGSTS.E.BYPASS.LTC128B.128 [R15+0x800], [R10.64], !P3 ;  /* 0x008000000a0f7fae */ /* 0x0007e2000d901d46 */
[C---:B-1----:R-:W-:Y:S02]  /*eef0*/  IADD3 R6, P1, R9.reuse, R14, RZ ;  /* 0x0000000e09067210 */ /* 0x042fe40007f3e0ff */
[----:B------:R-:W-:Y:S02]  /*ef00*/  SEL R14, RZ, 0x10, P5 ;  /* 0x00000010ff0e7807 */ /* 0x000fe40002800000 */
[----:B--2---:R-:W-:Y:S01]  /*ef10*/  IADD3 R2, P0, R9, R250, RZ ;  /* 0x000000fa09027210 */ /* 0x004fe20007f1e0ff */
[--C-:B------:R-:W-:Y:S02]  /*ef20*/  IMAD.X R9, R13, 0x1, R251.reuse, P2 ;  /* 0x000000010d097824 */ /* 0x100fe400010e06fb */
[C---:B------:R-:W-:Y:S02]  /*ef30*/  IMAD.X R7, R12.reuse, 0x1, R252, P1 ;  /* 0x000000010c077824 */ /* 0x040fe400008e06fc */
[----:B------:R-:W-:Y:S01]  /*ef40*/  IMAD.X R3, R12, 0x1, R251, P0 ;  /* 0x000000010c037824 */ /* 0x000fe200000e06fb */
[----:B------:R1:W-:Y:S01]  /*ef50*/  LDGSTS.E.BYPASS.LTC128B.128 [R15+0x2800], [R8.64], !P5 ;  /* 0x02800000080f7fae */ /* 0x0003e2000e901d46 */
[----:B------:R-:W-:Y:S03]  /*ef60*/  IMAD.MOV.U32 R5, RZ, RZ, R14 ;  /* 0x000000ffff057224 */ /* 0x000fe600078e000e */
[----:B------:R3:W-:Y:S04]  /*ef70*/  LDGSTS.E.BYPASS.LTC128B.128 [R15+0x1000], [R6.64], !P3 ;  /* 0x01000000060f7fae */ /* 0x0007e8000d901d46 */
[----:B------:R3:W-:Y:S04]  /*ef80*/  LDGSTS.E.BYPASS.LTC128B.128 [R15+0x3000], [R2.64], !P5 ;  /* 0x03000000020f7fae */ /* 0x0007e8000e901d46 */
[----:B-1----:R3:W1:Y:S04]  /*ef90*/  SHFL.IDX PT, R8, R0, 0x3, 0x181f ;  /* 0x00781f0000087f89 */ /* 0x00266800000e0000 */
[----:B------:R3:W2:Y:S02]  /*efa0*/  SHFL.IDX PT, R0, R4, 0x3, 0x181f ;  /* 0x00781f0004007f89 */ /* 0x0006a400000e0000 */
.L_x_2013:
[----:B---3--:R-:W3:Y:S01]  /*efb0*/  LDL R3, [R1+0xc0] ;  /* 0x0000c00001037983 */ /* 0x008ee20000100800 */
[C---:B------:R-:W-:Y:S02]  /*efc0*/  ISETP.NE.U32.AND P2, PT, R5.reuse, RZ, PT ;  /* 0x000000ff0500720c */ /* 0x040fe40003f45070 */
[----:B------:R-:W-:Y:S01]  /*efd0*/  IADD3 R2, -R5, 0x10, RZ ;  /* 0x0000001005027810 */ /* 0x000fe20007ffe1ff */
[----:B------:R-:W4:Y:S03]  /*efe0*/  LDL R4, [R1+0xe4] ;  /* 0x0000e40001047983 */ /* 0x000f260000100800 */
[----:B------:R-:W-:Y:S01]  /*eff0*/  LOP3.LUT R2, R2, 0xf, RZ, 0xc0, !PT ;  /* 0x0000000f02027812 */ /* 0x000fe200078ec0ff */
[----:B------:R-:W5:Y:S01]  /*f000*/  LDL R6, [R1+0x9c] ;  /* 0x00009c0001067983 */ /* 0x000f620000100800 */
[----:B---3--:R-:W-:Y:S02]  /*f010*/  ISETP.GE.AND P3, PT, R3, c[0x0][0x1d4], PT ;  /* 0x0000750003007a0c */ /* 0x008fe40003f66270 */
[----:B--2-4-:R-:W-:Y:S05]  /*f020*/  IADD3 R4, P0, R0, R4, RZ ;  /* 0x0000000400047210 */ /* 0x014fea0007f1e0ff */
[----:B-1----:R-:W-:Y:S01]  /*f030*/  IMAD.X R5, R8, 0x1, R252, P0 ;  /* 0x0000000108057824 */ /* 0x002fe200000e06fc */
[----:B------:R-:W-:Y:S05]  /*f040*/  IADD3 R2, P1, P0, R2, R0, R250 ;  /* 0x0000000002027210 */ /* 0x000fea000783e0fa */
[----:B------:R-:W-:Y:S01]  /*f050*/  @!PT LDS RZ, [RZ] ;  /* 0x00000000fffff984 */ /* 0x000fe20000000800 */
[----:B------:R-:W-:Y:S01]  /*f060*/  @!PT LDS RZ, [RZ] ;  /* 0x00000000fffff984 */ /* 0x000fe20000000800 */
[----:B------:R-:W-:Y:S01]  /*f070*/  @!PT LDS RZ, [RZ] ;  /* 0x00000000fffff984 */ /* 0x000fe20000000800 */
[----:B-----5:R1:W-:Y:S01]  /*f080*/  LDGSTS.E.BYPASS.LTC128B.128 [R6+0x1800], [R4.64], !P3 ;  /* 0x0180000004067fae */ /* 0x0203e2000d901d46 */
[----:B------:R-:W-:Y:S05]  /*f090*/  IADD3.X R3, RZ, R8, R251, P1, P0 ;  /* 0x00000008ff037210 */ /* 0x000fea0000fe04fb */
[----:B------:R1:W-:Y:S02]  /*f0a0*/  LDGSTS.E.BYPASS.LTC128B.128.ZFILL [R6+0x3800], [R2.64], P2 ;  /* 0x0380000002067fae */ /* 0x0003e40009141d46 */
.L_x_1930:
[----:B-1-34-:R-:W-:Y:S05]  /*f0b0*/  BSYNC B0 ;  /* 0x0000000000007941 */ /* 0x01afea0003800000 */
.L_x_1929:
        /* <DEDUP_REMOVED lines=173> */
[----:B------:R-:W-:Y:S01]  /*fb90*/  MUFU.TANH R248, R6 ;  /* 0x0000000600f87308 */ /* 0x000fe20000002400 */
[----:B--2---:R2:W-:Y:S09]  /*fba0*/  STL [R1+0x70], R0 ;  /* 0x0000700001007387 */ /* 0x0045f20000100800 */
[----:B------:R3:W-:Y:S10]  /*fbb0*/  MUFU.TANH R247, R7 ;  /* 0x0000000700f77308 */ /* 0x0007f40000002400 */
[----:B-1----:R-:W1:Y:S10]  /*fbc0*/  MUFU.TANH R2, R14 ;  /* 0x0000000e00027308 */ /* 0x002e740000002400 */
[----:B------:R-:W-:Y:S01]  /*fbd0*/  MUFU.TANH R249, R9 ;  /* 0x0000000900f97308 */ /* 0x000fe20000002400 */
[----:B---3--:R-:W3:Y:S09]  /*fbe0*/  LDSM.16.M88.4 R4, [R237+0x2800] ;  /* 0x00280000ed04783b */ /* 0x008ef20000000200 */
[----:B--2---:R2:W4:Y:S01]  /*fbf0*/  MUFU.TANH R0, R11 ;  /* 0x0000000b00007308 */ /* 0x0045220000002400 */
[----:B-1----:R1:W-:Y:S09]  /*fc00*/  STL [R1+0x78], R2 ;  /* 0x0000780201007387 */ /* 0x0023f20000100800 */
[----:B------:R-:W-:Y:S10]  /*fc10*/  MUFU.TANH R246, R12 ;  /* 0x0000000c00f67308 */ /* 0x000ff40000002400 */
[----:B------:R-:W-:Y:S01]  /*fc20*/  MUFU.TANH R245, R13 ;  /* 0x0000000d00f57308 */ /* 0x000fe20000002400 */
[----:B--2---:R-:W2:Y:S09]  /*fc30*/  LDSM.16.M88.4 R8, [R237+0x3000] ;  /* 0x00300000ed08783b */ /* 0x004eb20000000200 */
[----:B------:R-:W-:Y:S01]  /*fc40*/  MUFU.TANH R206, R17 ;  /* 0x0000001100ce7308 */ /* 0x000fe20000002400 */
[----:B-1----:R-:W5:Y:S01]  /*fc50*/  LDL R2, [R1+0x84] ;  /* 0x0000840001027983 */ /* 0x002f620000100800 */
[-C--:B---3--:R-:W-:Y:S03]  /*fc60*/  HMMA.16816.F32 R20, R212, R4.reuse, R20 ;  /* 0x00000004d414723c */ /* 0x088fe60000001814 */
[----:B----4-:R1:W-:Y:S05]  /*fc70*/  STL [R1+0x7c], R0 ;  /* 0x00007c0001007387 */ /* 0x0103ea0000100800 */
[----:B------:R-:W-:Y:S01]  /*fc80*/  MUFU.TANH R219, R16 ;  /* 0x0000001000db7308 */ /* 0x000fe20000002400 */
[C---:B------:R-:W-:Y:S09]  /*fc90*/  HMMA.16816.F32 R24, R208.reuse, R4, R24 ;  /* 0x00000004d018723c */ /* 0x040ff20000001818 */
[----:B------:R-:W-:Y:S01]  /*fca0*/  MUFU.TANH R225, R18 ;  /* 0x0000001200e17308 */ /* 0x000fe20000002400 */
[-C--:B------:R-:W-:Y:S05]  /*fcb0*/  HMMA.16816.F32 R28, R208, R6.reuse, R28 ;  /* 0x00000006d01c723c */ /* 0x080fea000000181c */
[----:B------:R-:W-:Y:S03]  /*fcc0*/  FMUL.FTZ R20, R20, c[0x0][0x320] ;  /* 0x0000c80014147a20 */ /* 0x000fe60000410000 */
[C---:B------:R-:W-:Y:S01]  /*fcd0*/  HMMA.16816.F32 R32, R212.reuse, R6, R32 ;  /* 0x00000006d420723c */ /* 0x040fe20000001820 */
[----:B------:R-:W-:Y:S01]  /*fce0*/  MUFU.TANH R223, R19 ;  /* 0x0000001300df7308 */ /* 0x000fe20000002400 */
[----:B------:R-:W3:Y:S01]  /*fcf0*/  LDSM.16.M88.4 R4, [R237+0x3800] ;  /* 0x00380000ed04783b */ /* 0x000ee20000000200 */
[----:B------:R-:W-:Y:S04]  /*fd00*/  DEPBAR.LE SB0, 0x0 ;  /* 0x000080000000791a */ /* 0x000fe80000000000 */
[----:B------:R-:W-:Y:S01]  /*fd10*/  FMUL.FTZ R25, R25, c[0x0][0x320] ;  /* 0x0000c80019197a20 */ /* 0x000fe20000410000 */
[-C--:B--2---:R-:W-:Y:S03]  /*fd20*/  HMMA.16816.F32 R36, R212, R8.reuse, R36 ;  /* 0x00000008d424723c */ /* 0x084fe60000001824 */
[----:B-1----:R-:W1:Y:S01]  /*fd30*/  MUFU.TANH R0, R15 ;  /* 0x0000000f00007308 */ /* 0x002e620000002400 */
[----:B------:R-:W-:Y:S01]  /*fd40*/  BAR.SYNC.DEFER_BLOCKING 0x0 ;  /* 0x0000000000007b1d */ /* 0x000fe20000010000 */
[----:B------:R-:W-:Y:S02]  /*fd50*/  FMUL.FTZ R26, R26, c[0x0][0x320] ;  /* 0x0000c8001a1a7a20 */ /* 0x000fe40000410000 */
[----:B------:R-:W-:Y:S01]  /*fd60*/  FMUL.FTZ R27, R27, c[0x0][0x320] ;  /* 0x0000c8001b1b7a20 */ /* 0x000fe20000410000 */
[C---:B------:R-:W-:Y:S04]  /*fd70*/  HMMA.16816.F32 R40, R208.reuse, R8, R40 ;  /* 0x00000008d028723c */ /* 0x040fe80000001828 */
[----:B------:R-:W-:Y:S01]  /*fd80*/  FMUL.FTZ R28, R28, c[0x0][0x320] ;  /* 0x0000c8001c1c7a20 */ /* 0x000fe20000410000 */
[----:B------:R-:W2:Y:S01]  /*fd90*/  MUFU.TANH R136, R20 ;  /* 0x0000001400887308 */ /* 0x000ea20000002400 */
[----:B------:R-:W-:Y:S02]  /*fda0*/  FMUL.FTZ R29, R29, c[0x0][0x320] ;  /* 0x0000c8001d1d7a20 */ /* 0x000fe40000410000 */
[-C--:B------:R-:W-:Y:S04]  /*fdb0*/  HMMA.16816.F32 R44, R208, R10.reuse, R44 ;  /* 0x0000000ad02c723c */ /* 0x080fe8000000182c */
[----:B------:R-:W-:Y:S02]  /*fdc0*/  FMUL.FTZ R30, R30, c[0x0][0x320] ;  /* 0x0000c8001e1e7a20 */ /* 0x000fe40000410000 */
[----:B------:R-:W-:Y:S01]  /*fdd0*/  FMUL.FTZ R31, R31, c[0x0][0x320] ;  /* 0x0000c8001f1f7a20 */ /* 0x000fe20000410000 */
[----:B------:R-:W4:Y:S01]  /*fde0*/  MUFU.TANH R218, R28 ;  /* 0x0000001c00da7308 */ /* 0x000f220000002400 */
[C---:B------:R-:W-:Y:S01]  /*fdf0*/  HMMA.16816.F32 R48, R212.reuse, R10, R48 ;  /* 0x0000000ad430723c */ /* 0x040fe20000001830 */
[----:B-1----:R1:W-:Y:S03]  /*fe00*/  STL [R1+0x74], R0 ;  /* 0x0000740001007387 */ /* 0x0023e60000100800 */
[----:B------:R-:W-:Y:S02]  /*fe10*/  FMUL.FTZ R36, R36, c[0x0][0x320] ;  /* 0x0000c80024247a20 */ /* 0x000fe40000410000 */
[----:B------:R-:W-:Y:S02]  /*fe20*/  FMUL.FTZ R38, R38, c[0x0][0x320] ;  /* 0x0000c80026267a20 */ /* 0x000fe40000410000 */
[----:B------:R-:W-:Y:S01]  /*fe30*/  FMUL.FTZ R39, R39, c[0x0][0x320] ;  /* 0x0000c80027277a20 */ /* 0x000fe20000410000 */
[----:B------:R-:W1:Y:S01]  /*fe40*/  MUFU.TANH R217, R29 ;  /* 0x0000001d00d97308 */ /* 0x000e620000002400 */
[-C--:B---3--:R-:W-:Y:S03]  /*fe50*/  HMMA.16816.F32 R52, R212, R4.reuse, R52 ;  /* 0x00000004d434723c */ /* 0x088fe60000001834 */
[----:B------:R-:W-:Y:S02]  /*fe60*/  FMUL.FTZ R43, R43, c[0x0][0x320] ;  /* 0x0000c8002b2b7a20 */ /* 0x000fe40000410000 */
[----:B------:R-:W-:Y:S02]  /*fe70*/  FMUL.FTZ R35, R35, c[0x0][0x320] ;  /* 0x0000c80023237a20 */ /* 0x000fe40000410000 */
[----:B------:R-:W-:Y:S01]  /*fe80*/  FMUL.FTZ R41, R41, c[0x0][0x320] ;  /* 0x0000c80029297a20 */ /* 0x000fe20000410000 */
[C---:B------:R-:W-:Y:S01]  /*fe90*/  HMMA.16816.F32 R56, R208.reuse, R4, R56 ;  /* 0x00000004d038723c */ /* 0x040fe20000001838 */
[----:B------:R-:W3:Y:S03]  /*fea0*/  MUFU.TANH R17, R36 ;  /* 0x0000002400117308 */ /* 0x000ee60000002400 */
        /* <DEDUP_REMOVED lines=8> */
[----:B------:R2:W2:Y:S01]  /*ff30*/  MUFU.TANH R28, R39 ;  /* 0x00000027001c7308 */ /* 0x0004a20000002400 */
[----:B------:R-:W-:Y:S02]  /*ff40*/  FMUL.FTZ R13, R52, c[0x0][0x320] ;  /* 0x0000c800340d7a20 */ /* 0x000fe40000410000 */
[----:B------:R-:W-:Y:S04]  /*ff50*/  FMUL.FTZ R12, R53, c[0x0][0x320] ;  /* 0x0000c800350c7a20 */ /* 0x000fe80000410000 */
[----:B------:R-:W-:Y:S02]  /*ff60*/  FMUL.FTZ R56, R56, c[0x0][0x320] ;  /* 0x0000c80038387a20 */ /* 0x000fe40000410000 */
[----:B------:R-:W-:Y:S01]  /*ff70*/  FMUL.FTZ R21, R21, c[0x0][0x320] ;  /* 0x0000c80015157a20 */ /* 0x000fe20000410000 */
[----:B------:R3:W3:Y:S01]  /*ff80*/  MUFU.TANH R207, R43 ;  /* 0x0000002b00cf7308 */ /* 0x0006e20000002400 */
[----:B------:R-:W-:Y:S02]  /*ff90*/  FMUL.FTZ R22, R22, c[0x0][0x320] ;  /* 0x0000c80016167a20 */ /* 0x000fe40000410000 */
[----:B------:R-:W-:Y:S02]  /*ffa0*/  FMUL.FTZ R23, R23, c[0x0][0x320] ;  /* 0x0000c80017177a20 */ /* 0x000fe40000410000 */
[----:B------:R-:W-:Y:S02]  /*ffb0*/  FMUL.FTZ R24, R24, c[0x0][0x320] ;  /* 0x0000c80018187a20 */ /* 0x000fe40000410000 */
[----:B------:R-:W-:Y:S02]  /*ffc0*/  FMUL.FTZ R32, R32, c[0x0][0x320] ;  /* 0x0000c80020207a20 */ /* 0x000fe40000410000 */
[----:B------:R-:W-:Y:S01]  /*ffd0*/  FMUL.FTZ R11, R64, c[0x0][0x320] ;  /* 0x0000c800400b7a20 */ /* 0x000fe20000410000 */
[----:B------:R4:W4:Y:S01]  /*ffe0*/  MUFU.TANH R20, R21 ;  /* 0x0000001500147308 */ /* 0x0009220000002400 */
[----:B------:R-:W-:Y:S02]  /*fff0*/  FMUL.FTZ R10, R65, c[0x0][0x320] ;  /* 0x0000c800410a7a20 */ /* 0x000fe40000410000 */
[----:B-1----:R-:W-:Y:S02]  /*10000*/  FMUL.FTZ R38, R66, c[0x0][0x320] ;  /* 0x0000c80042267a20 */ /* 0x002fe40000410000 */
[----:B--2---:R-:W-:Y:S02]  /*10010*/  FMUL.FTZ R39, R55, c[0x0][0x320] ;  /* 0x0000c80037277a20 */ /* 0x004fe40000410000 */
        /* <DEDUP_REMOVED lines=31> */
[----:B------:R-:W1:Y:S10]  /*10210*/  MUFU.TANH R41, R41 ;  /* 0x0000002900297308 */ /* 0x000e740000002400 */
[----:B------:R1:W1:Y:S10]  /*10220*/  MUFU.TANH R216, R42 ;  /* 0x0000002a00d87308 */ /* 0x0002740000002400 */
[----:B------:R1:W1:Y:S10]  /*10230*/  MUFU.TANH R27, R44 ;  /* 0x0000002c001b7308 */ /* 0x0002740000002400 */
[----:B------:R1:W1:Y:S01]  /*10240*/  MUFU.TANH R26, R45 ;  /* 0x0000002d001a7308 */ /* 0x0002620000002400 */
[----:B-----5:R-:W-:Y:S09]  /*10250*/  ISETP.GE.AND P0, PT, R2, 0x1, PT ;  /* 0x000000010200780c */ /* 0x020ff20003f06270 */
        /* <DEDUP_REMOVED lines=21> */
[----:B------:R-:W1:Y:S01]  /*103b0*/  MUFU.TANH R36, R36 ;  /* 0x0000002400247308 */ /* 0x000e620000002400 */
[----:B------:R-:W-:-:S05]  /*103c0*/  @!P0 BRA `(.L_x_1934) ;  /* 0x000005d000008947 */ /* 0x000fca0003800000 */
[----:B--234-:R-:W-:Y:S01]  /*103d0*/  IMAD.MOV.U32 R0, RZ, RZ, c[0x0][0x2b8] ;  /* 0x0000ae00ff007624 */ /* 0x01cfe200078e00ff */
[----:B-1----:R-:W2:Y:S01]  /*103e0*/  LDL R24, [R1+0x100] ;  /* 0x0001000001187983 */ /* 0x002ea20000100800 */
[----:B------:R-:W-:Y:S03]  /*103f0*/  MOV R5, RZ ;  /* 0x000000ff00057202 */ /* 0x000fe60000000f00 */
[----:B------:R-:W3:Y:S01]  /*10400*/  LDL R3, [R1+0xec] ;  /* 0x0000ec0001037983 */ /* 0x000ee20000100800 */
[----:B------:R-:W-:Y:S03]  /*10410*/  ISETP.NE.AND P0, PT, R0, 0x1, PT ;  /* 0x000000010000780c */ /* 0x000fe60003f05270 */
[----:B------:R-:W4:Y:S04]  /*10420*/  LDL.64 R22, [R1+0xf8] ;  /* 0x0000f80001167983 */ /* 0x000f280000100a00 */
[----:B------:R-:W5:Y:S01]  /*10430*/  LDL R21, [R1+0x104] ;  /* 0x0001040001157983 */ /* 0x000f620000100800 */
[----:B--2---:R-:W-:Y:S03]  /*10440*/  IMAD R2, R2, 0x40, R24 ;  /* 0x0000004002027824 */ /* 0x004fe600078e0218 */
[----:B------:R-:W1:Y:S02]  /*10450*/  S2R R24, SR_CTAID.Y ;  /* 0x0000000000187919 */ /* 0x000e640000002600 */
[----:B---3--:R-:W-:Y:S04]  /*10460*/  IADD3 R2, R2, -0x40, R3 ;  /* 0xffffffc002027810 */ /* 0x008fe80007ffe003 */
[----:B------:R-:W-:Y:S01]  /*10470*/  MOV R0, R2 ;  /* 0x0000000200007202 */ /* 0x000fe20000000f00 */
[----:B------:R-:W-:Y:S05]  /*10480*/  @P0 IMAD.HI.U32 R3, R2, c[0x0][0x2bc], RZ ;  /* 0x0000af0002030a27 */ /* 0x000fea00078e00ff */
[----:B------:R-:W-:Y:S04]  /*10490*/  @P0 SHF.R.U32.HI R0, RZ, c[0x0][0x2c0], R3 ;  /* 0x0000b000ff000a19 */ /* 0x000fe80000011603 */
[C---:B----4-:R-:W-:Y:S01]  /*104a0*/  @!P6 IADD3 R3, P0, R0.reuse, R22, RZ ;  /* 0x000000160003e210 */ /* 0x050fe20007f1e0ff */
[----:B------:R-:W-:Y:S03]  /*104b0*/  IMAD.MOV R4, RZ, RZ, -R0 ;  /* 0x000000ffff047224 */ /* 0x000fe600078e0a00 */
[----:B-----5:R-:W-:Y:S01]  /*104c0*/  @!P6 LEA.HI.X.SX32 R0, R0, R21, 0x1, P0 ;  /* 0x000000150000e211 */ /* 0x020fe200000f0eff */
[----:B------:R-:W-:Y:S01]  /*104d0*/  IMAD R4, R4, c[0x0][0x2b8], R2 ;  /* 0x0000ae0004047a24 */ /* 0x000fe200078e0202 */
[C---:B------:R-:W-:Y:S01]  /*104e0*/  @!P6 LEA R2, P0, R3.reuse, c[0x0][0x2a0], 0x2 ;  /* 0x0000a8000302ea11 */ /* 0x040fe200078010ff */
[----:B-1----:R-:W-:Y:S01]  /*104f0*/  IMAD.WIDE.U32 R22, R24, c[0x0][0x1e8], RZ ;  /* 0x00007a0018167a25 */ /* 0x002fe200078e00ff */
[----:B------:R-:W1:Y:S02]  /*10500*/  S2R R21, SR_CTAID.Y ;  /* 0x0000000000157919 */ /* 0x000e640000002600 */
[----:B------:R-:W-:Y:S02]  /*10510*/  @!P6 LEA.HI.X R3, R3, c[0x0][0x2a4], R0, 0x2, P0 ;  /* 0x0000a9000303ea11 */ /* 0x000fe400000f1400 */
[----:B------:R2:W-:Y:S01]  /*10520*/  STL [R1+0xac], R4 ;  /* 0x0000ac0401007387 */ /* 0x0005e20000100800 */
[----:B------:R-:W-:Y:S03]  /*10530*/  SHF.R.S32.HI R0, RZ, 0x1f, R4 ;  /* 0x0000001fff007819 */ /* 0x000fe60000011404 */
[----:B------:R3:W4:Y:S02]  /*10540*/  @!P6 LDG.E R5, [R2.64] ;  /* 0x000000060205e981 */ /* 0x000724000c1e1900 */
[----:B------:R-:W-:Y:S04]  /*10550*/  IMAD R0, R0, c[0x0][0x1e0], RZ ;  /* 0x0000780000007a24 */ /* 0x000fe800078e02ff */
[C---:B------:R-:W-:Y:S01]  /*10560*/  IMAD R0, R4.reuse, c[0x0][0x1e4], R0 ;  /* 0x0000790004007a24 */ /* 0x040fe200078e0200 */
[----:B-1----:R-:W-:Y:S05]  /*10570*/  SHF.R.S32.HI R21, RZ, 0x1f, R21 ;  /* 0x0000001fff157819 */ /* 0x002fea0000011415 */
[----:B------:R-:W-:Y:S02]  /*10580*/  IMAD R21, R21, c[0x0][0x1e8], RZ ;  /* 0x00007a0015157a24 */ /* 0x000fe400078e02ff */
[----:B---3--:R-:W-:Y:S04]  /*10590*/  IMAD.WIDE.U32 R2, R4, c[0x0][0x1e0], RZ ;  /* 0x0000780004027a25 */ /* 0x008fe800078e00ff */
[----:B------:R-:W-:Y:S02]  /*105a0*/  IMAD.IADD R3, R3, 0x1, R0 ;  /* 0x0000000103037824 */ /* 0x000fe400078e0200 */
[----:B------:R-:W-:Y:S05]  /*105b0*/  IMAD R21, R24, c[0x0][0x1ec], R21 ;  /* 0x00007b0018157a24 */ /* 0x000fea00078e0215 */
[----:B------:R-:W-:Y:S02]  /*105c0*/  IADD3 R21, R23, R21, RZ ;  /* 0x0000001517157210 */ /* 0x000fe40007ffe0ff */
[----:B----4-:R-:W-:Y:S01]  /*105d0*/  SHF.R.S32.HI R0, RZ, 0x1f, R5 ;  /* 0x0000001fff007819 */ /* 0x010fe20000011405 */
[----:B------:R1:W-:Y:S01]  /*105e0*/  STL [R1+0xa4], R5 ;  /* 0x0000a40501007387 */ /* 0x0003e20000100800 */
[C---:B------:R-:W-:Y:S04]  /*105f0*/  IMAD.WIDE.U32 R2, R5.reuse, c[0x0][0x1f0], R2 ;  /* 0x00007c0005027a25 */ /* 0x040fe800078e0002 */
[----:B--2---:R-:W-:Y:S01]  /*10600*/  IMAD R4, R0, c[0x0][0x1f0], RZ ;  /* 0x00007c0000047a24 */ /* 0x004fe200078e02ff */
[----:B------:R-:W-:Y:S03]  /*10610*/  IADD3 R0, P0, R22, R2, RZ ;  /* 0x0000000216007210 */ /* 0x000fe60007f1e0ff */
[----:B------:R-:W-:Y:S05]  /*10620*/  IMAD R4, R5, c[0x0][0x1f4], R4 ;  /* 0x00007d0005047a24 */ /* 0x000fea00078e0204 */
[----:B------:R-:W-:Y:S02]  /*10630*/  IADD3.X R2, R21, R3, R4, P0, !PT ;  /* 0x0000000315027210 */ /* 0x000fe400007fe404 */
[C---:B------:R-:W-:Y:S04]  /*10640*/  LEA R4, P0, R0.reuse, c[0x0][0x1c8], 0x1 ;  /* 0x0000720000047a11 */ /* 0x040fe800078008ff */
[----:B------:R-:W-:Y:S01]  /*10650*/  LEA.HI.X R0, R0, c[0x0][0x1cc], R2, 0x1, P0 ;  /* 0x0000730000007a11 */ /* 0x000fe200000f0c02 */
[----:B------:R-:W-:-:S06]  /*10660*/  BRA.DIV ~URZ, `(.L_x_1935) ;  /* 0x0000deb27f007947 */ /* 0x000fcc000b800000 */
[----:B-1----:R1:W2:Y:S02]  /*10670*/  SHFL.IDX PT, R5, R0, RZ, 0x181f ;  /* 0x00181fff00057589 */ /* 0x0022a400000e0000 */
.L_x_2014:
[----:B------:R-:W-:-:S05]  /*10680*/  BRA.DIV ~URZ, `(.L_x_1936) ;  /* 0x0000df027f007947 */ /* 0x000fca000b800000 */
[----:B------:R-:W3:Y:S04]  /*10690*/  LDL R3, [R1+0xc0] ;  /* 0x0000c00001037983 */ /* 0x000ee80000100800 */
[----:B------:R-:W4:Y:S04]  /*106a0*/  LDL R8, [R1+0xe4] ;  /* 0x0000e40001087983 */ /* 0x000f280000100800 */
[----:B------:R-:W5:Y:S04]  /*106b0*/  LDL R9, [R1+0x98] ;  /* 0x0000980001097983 */ /* 0x000f680000100800 */
[----:B------:R-:W4:Y:S01]  /*106c0*/  SHFL.IDX PT, R2, R4, RZ, 0x181f ;  /* 0x00181fff04027589 */ /* 0x000f2200000e0000 */
[----:B---3--:R-:W-:Y:S02]  /*106d0*/  ISETP.GE.AND P1, PT, R3, c[0x0][0x1d4], PT ;  /* 0x0000750003007a0c */ /* 0x008fe40003f26270 */
[C---:B----4-:R-:W-:Y:S05]  /*106e0*/  IADD3 R6, P0, R2.reuse, R8, RZ ;  /* 0x0000000802067210 */ /* 0x050fea0007f1e0ff */
[C-C-:B--2---:R-:W-:Y:S01]  /*106f0*/  IMAD.X R7, R5.reuse, 0x1, R252.reuse, P0 ;  /* 0x0000000105077824 */ /* 0x144fe200000e06fc */
[----:B------:R-:W-:Y:S05]  /*10700*/  IADD3 R2, P0, R2, R250, RZ ;  /* 0x000000fa02027210 */ /* 0x000fea0007f1e0ff */
[----:B------:R-:W-:Y:S01]  /*10710*/  @!PT LDS RZ, [RZ] ;  /* 0x00000000fffff984 */ /* 0x000fe20000000800 */
[----:B------:R-:W-:Y:S01]  /*10720*/  @!PT LDS RZ, [RZ] ;  /* 0x00000000fffff984 */ /* 0x000fe20000000800 */
[----:B-----5:R2:W-:Y:S01]  /*10730*/  LDGSTS.E.BYPASS.LTC128B.128 [R9+0x4100], [R6.64], !P1 ;  /* 0x0410000006097fae */ /* 0x0205e2000c901d46 */
[--C-:B------:R-:W-:Y:S05]  /*10740*/  IMAD.X R3, R5, 0x1, R251.reuse, P0 ;  /* 0x0000000105037824 */ /* 0x100fea00000e06fb */
[----:B------:R3:W-:Y:S04]  /*10750*/  LDGSTS.E.BYPASS.LTC128B.128 [R9+0x6100], [R2.64], !P5 ;  /* 0x0610000002097fae */ /* 0x0007e8000e901d46 */
[----:B---3--:R-:W2:Y:S04]  /*10760*/  SHFL.IDX PT, R2, R4, 0x1, 0x181f ;  /* 0x00381f0004027f89 */ /* 0x008ea800000e0000 */
[----:B------:R-:W3:Y:S01]  /*10770*/  SHFL.IDX PT, R3, R0, 0x1, 0x181f ;  /* 0x00381f0000037f89 */ /* 0x000ee200000e0000 */
[C---:B--2---:R-:W-:Y:S05]  /*10780*/  IADD3 R6, P0, R2.reuse, R8, RZ ;  /* 0x0000000802067210 */ /* 0x044fea0007f1e0ff */
[C-C-:B---3--:R-:W-:Y:S01]  /*10790*/  IMAD.X R7, R3.reuse, 0x1, R252.reuse, P0 ;  /* 0x0000000103077824 */ /* 0x148fe200000e06fc */
[----:B------:R-:W-:Y:S04]  /*107a0*/  IADD3 R2, P0, R2, R250, RZ ;  /* 0x000000fa02027210 */ /* 0x000fe80007f1e0ff */
[----:B------:R2:W-:Y:S01]  /*107b0*/  LDGSTS.E.BYPASS.LTC128B.128 [R9+0x4900], [R6.64], !P1 ;  /* 0x0490000006097fae */ /* 0x0005e2000c901d46 */
[--C-:B------:R-:W-:Y:S05]  /*107c0*/  IMAD.X R3, R3, 0x1, R251.reuse, P0 ;  /* 0x0000000103037824 */ /* 0x100fea00000e06fb */
[----:B------:R3:W-:Y:S04]  /*107d0*/  LDGSTS.E.BYPASS.LTC128B.128 [R9+0x6900], [R2.64], !P5 ;  /* 0x0690000002097fae */ /* 0x0007e8000e901d46 */
[----:B---3--:R-:W2:Y:S04]  /*107e0*/  SHFL.IDX PT, R2, R4, 0x2, 0x181f ;  /* 0x00581f0004027f89 */ /* 0x008ea800000e0000 */
[----:B------:R-:W3:Y:S01]  /*107f0*/  SHFL.IDX PT, R3, R0, 0x2, 0x181f ;  /* 0x00581f0000037f89 */ /* 0x000ee200000e0000 */
[C---:B--2---:R-:W-:Y:S02]  /*10800*/  IADD3 R6, P0, R2.reuse, R8, RZ ;  /* 0x0000000802067210 */ /* 0x044fe40007f1e0ff */
[----:B------:R-:W-:Y:S03]  /*10810*/  SEL R8, RZ, 0x10, P5 ;  /* 0x00000010ff087807 */ /* 0x000fe60002800000 */
[C---:B---3--:R-:W-:Y:S01]  /*10820*/  IMAD.X R7, R3.reuse, 0x1, R252, P0 ;  /* 0x0000000103077824 */ /* 0x048fe200000e06fc */
[----:B------:R-:W-:Y:S01]  /*10830*/  IADD3 R2, P0, R2, R250, RZ ;  /* 0x000000fa02027210 */ /* 0x000fe20007f1e0ff */
[----:B------:R-:W-:Y:S03]  /*10840*/  IMAD.MOV.U32 R5, RZ, RZ, R8 ;  /* 0x000000ffff057224 */ /* 0x000fe600078e0008 */
[----:B------:R2:W-:Y:S01]  /*10850*/  LDGSTS.E.BYPASS.LTC128B.128 [R9+0x5100], [R6.64], !P1 ;  /* 0x0510000006097fae */ /* 0x0005e2000c901d46 */
[----:B------:R-:W-:Y:S05]  /*10860*/  IMAD.X R3, R3, 0x1, R251, P0 ;  /* 0x0000000103037824 */ /* 0x000fea00000e06fb */
[----:B------:R3:W-:Y:S04]  /*10870*/  LDGSTS.E.BYPASS.LTC128B.128 [R9+0x7100], [R2.64], !P5 ;  /* 0x0710000002097fae */ /* 0x0007e8000e901d46 */
[----:B--2---:R3:W2:Y:S04]  /*10880*/  SHFL.IDX PT, R6, R0, 0x3, 0x181f ;  /* 0x00781f0000067f89 */ /* 0x0046a800000e0000 */
[----:B-1----:R3:W1:Y:S02]  /*10890*/  SHFL.IDX PT, R0, R4, 0x3, 0x181f ;  /* 0x00781f0004007f89 */ /* 0x00266400000e0000 */
.L_x_2015:
[----:B---3--:R-:W3:Y:S01]  /*108a0*/  LDL R4, [R1+0xc0] ;  /* 0x0000c00001047983 */ /* 0x008ee20000100800 */
[C---:B------:R-:W-:Y:S02]  /*108b0*/  ISETP.NE.U32.AND P3, PT, R5.reuse, RZ, PT ;  /* 0x000000ff0500720c */ /* 0x040fe40003f65070 */
[----:B------:R-:W-:Y:S01]  /*108c0*/  IADD3 R2, -R5, 0x10, RZ ;  /* 0x0000001005027810 */ /* 0x000fe20007ffe1ff */
[----:B------:R-:W4:Y:S03]  /*108d0*/  LDL R3, [R1+0xe4] ;  /* 0x0000e40001037983 */ /* 0x000f260000100800 */
[----:B------:R-:W-:Y:S01]  /*108e0*/  LOP3.LUT R2, R2, 0xf, RZ, 0xc0, !PT ;  /* 0x0000000f02027812 */ /* 0x000fe200078ec0ff */
[----:B------:R-:W5:Y:S03]  /*108f0*/  LDL R7, [R1+0x98] ;  /* 0x0000980001077983 */ /* 0x000f660000100800 */
[----:B-1----:R-:W-:Y:S02]  /*10900*/  IADD3 R2, P1, P0, R2, R0, R250 ;  /* 0x0000000002027210 */ /* 0x002fe4000783e0fa */
[----:B---3--:R-:W-:Y:S02]  /*10910*/  ISETP.GE.AND P4, PT, R4, c[0x0][0x1d4], PT ;  /* 0x0000750004007a0c */ /* 0x008fe40003f86270 */
[----:B----4-:R-:W-:Y:S02]  /*10920*/  IADD3 R4, P2, R0, R3, RZ ;  /* 0x0000000300047210 */ /* 0x010fe40007f5e0ff */
[----:B--2---:R-:W-:Y:S03]  /*10930*/  IADD3.X R3, RZ, R6, R251, P1, P0 ;  /* 0x00000006ff037210 */ /* 0x004fe60000fe04fb */
[----:B------:R-:W-:Y:S06]  /*10940*/  IMAD.X R5, R6, 0x1, R252, P2 ;  /* 0x0000000106057824 */ /* 0x000fec00010e06fc */
[----:B------:R-:W-:Y:S01]  /*10950*/  @!PT LDS RZ, [RZ] ;  /* 0x00000000fffff984 */ /* 0x000fe20000000800 */
[----:B------:R-:W-:Y:S01]  /*10960*/  @!PT LDS RZ, [RZ] ;  /* 0x00000000fffff984 */ /* 0x000fe20000000800 */
[----:B------:R-:W-:Y:S01]  /*10970*/  @!PT LDS RZ, [RZ] ;  /* 0x00000000fffff984 */ /* 0x000fe20000000800 */
[----:B-----5:R1:W-:Y:S04]  /*10980*/  LDGSTS.E.BYPASS.LTC128B.128 [R7+0x5900], [R4.64], !P4 ;  /* 0x0590000004077fae */ /* 0x0203e8000e101d46 */
[----:B------:R1:W-:Y:S02]  /*10990*/  LDGSTS.E.BYPASS.LTC128B.128.ZFILL [R7+0x7900], [R2.64], P3 ;  /* 0x0790000002077fae */ /* 0x0003e40009941d46 */
.L_x_1934:
[----:B--234-:R-:W-:Y:S05]  /*109a0*/  BSYNC B0 ;  /* 0x0000000000007941 */ /* 0x01cfea0003800000 */
.L_x_1933:
[----:B------:R-:W2:Y:S01]  /*109b0*/  LDL R9, [R1+0xdc] ;  /* 0x0000dc0001097983 */ /* 0x000ea20000100800 */
[----:B------:R-:W-:Y:S03]  /*109c0*/  IMAD.MOV.U32 R21, RZ, RZ, c[0x0][0x2c4] ;  /* 0x0000b100ff157624 */ /* 0x000fe600078e00ff */
[----:B-1----:R-:W2:Y:S02]  /*109d0*/  LDL R4, [R1+0x4] ;  /* 0x0000040001047983 */ /* 0x002ea40000100800 */
[----:B------:R-:W-:Y:S02]  /*109e0*/  ISETP.NE.AND P0, PT, R21, 0x1, PT ;  /* 0x000000011500780c */ /* 0x000fe40003f05270 */
[----:B------:R-:W3:Y:S04]  /*109f0*/  LDL R8, [R1+0xd8] ;  /* 0x0000d80001087983 */ /* 0x000ee80000100800 */
[----:B------:R-:W3:Y:S04]  /*10a00*/  LDL R5, [R1+0xd4] ;  /* 0x0000d40001057983 */ /* 0x000ee80000100800 */
[----:B------:R-:W4:Y:S04]  /*10a10*/  LDL R7, [R1+0x84] ;  /* 0x0000840001077983 */ /* 0x000f280000100800 */
[----:B------:R-:W5:Y:S04]  /*10a20*/  LDL R0, [R1+0xd0] ;  /* 0x0000d00001007983 */ /* 0x000f680000100800 */
[----:B------:R-:W5:Y:S04]  /*10a30*/  LDL R6, [R1+0xcc] ;  /* 0x0000cc0001067983 */ /* 0x000f680000100800 */
[----:B------:R-:W5:Y:S04]  /*10a40*/  LDL R3, [R1+0xc4] ;  /* 0x0000c40001037983 */ /* 0x000f680000100800 */
[----:B------:R-:W5:Y:S04]  /*10a50*/  LDL R2, [R1+0xe0] ;  /* 0x0000e00001027983 */ /* 0x000f680000100800 */
[----:B------:R-:W0:Y:S01]  /*10a60*/  LDGDEPBAR ;  /* 0x00000000000079af */ /* 0x000e220000000000 */
[----:B--2---:R-:W-:Y:S04]  /*10a70*/  LEA R4, R4, R9, 0x7 ;  /* 0x0000000904047211 */ /* 0x004fe800078e38ff */
[----:B---3--:R-:W-:Y:S02]  /*10a80*/  IADD3 R4, R5, R4, R8 ;  /* 0x0000000405047210 */ /* 0x008fe40007ffe008 */
[----:B------:R-:W-:Y:S05]  /*10a90*/  MOV R5, 0xffffffc0 ;  /* 0xffffffc000057802 */ /* 0x000fea0000000f00 */
[----:B----4-:R-:W-:Y:S02]  /*10aa0*/  IMAD R5, R7, R5, 0x1 ;  /* 0x0000000107057424 */ /* 0x010fe400078e0205 */
[----:B-----5:R-:W-:Y:S04]  /*10ab0*/  IMAD.IADD R4, R0, 0x1, R4 ;  /* 0x0000000100047824 */ /* 0x020fe800078e0204 */
[----:B------:R-:W-:Y:S01]  /*10ac0*/  @P0 IMAD.HI.U32 R0, R4, c[0x0][0x2c8], RZ ;  /* 0x0000b20004000a27 */ /* 0x000fe200078e00ff */
[----:B------:R-:W-:Y:S04]  /*10ad0*/  IADD3 R5, R3, R5, -R6 ;  /* 0x0000000503057210 */ /* 0x000fe80007ffe806 */
[----:B------:R-:W-:Y:S01]  /*10ae0*/  @P0 SHF.R.U32.HI R4, RZ, c[0x0][0x2cc], R0 ;  /* 0x0000b300ff040a19 */ /* 0x000fe20000011600 */
[----:B------:R-:W-:Y:S01]  /*10af0*/  IMAD.IADD R5, R5, 0x1, -R2 ;  /* 0x0000000105057824 */ /* 0x000fe200078e0a02 */
[----:B------:R-:W-:-:S05]  /*10b00*/  BRA.DIV ~URZ, `(.L_x_1937) ;  /* 0x0000e0527f007947 */ /* 0x000fca000b800000 */
[----:B------:R1:W2:Y:S02]  /*10b10*/  SHFL.IDX PT, R0, R4, RZ, 0x1c1f ;  /* 0x001c1fff04007589 */ /* 0x0002a400000e0000 */
.L_x_2016:
[----:B--2---:R-:W-:Y:S05]  /*10b20*/  IMAD.IADD R0, R5, 0x1, R0 ;  /* 0x0000000105007824 */ /* 0x004fea00078e0200 */
[C---:B------:R-:W-:Y:S02]  /*10b30*/  ISETP.GT.AND P0, PT, R0.reuse, RZ, PT ;  /* 0x000000ff0000720c */ /* 0x040fe40003f04270 */
[C---:B------:R-:W-:Y:S02]  /*10b40*/  ISETP.GT.AND P1, PT, R0.reuse, 0x1, PT ;  /* 0x000000010000780c */ /* 0x040fe40003f24270 */
[----:B------:R-:W-:Y:S02]  /*10b50*/  FSEL R8, R229, -INF , P0 ;  /* 0xff800000e5087808 */ /* 0x000fe40000000000 */
[C---:B------:R-:W-:Y:S02]  /*10b60*/  ISETP.GT.AND P0, PT, R0.reuse, 0x9, PT ;  /* 0x000000090000780c */ /* 0x040fe40003f04270 */
[----:B------:R-:W-:Y:S02]  /*10b70*/  ISETP.GT.AND P2, PT, R0, 0x8, PT ;  /* 0x000000080000780c */ /* 0x000fe40003f44270 */
[----:B------:R-:W-:Y:S02]  /*10b80*/  FSEL R24, R228, -INF , P1 ;  /* 0xff800000e4187808 */ /* 0x000fe40000800000 */
[C---:B------:R-:W-:Y:S02]  /*10b90*/  ISETP.GT.AND P1, PT, R0.reuse, 0x10, PT ;  /* 0x000000100000780c */ /* 0x040fe40003f24270 */
[----:B------:R-:W-:Y:S02]  /*10ba0*/  ISETP.GT.AND P3, PT, R0, 0x11, PT ;  /* 0x000000110000780c */ /* 0x000fe40003f64270 */
[----:B------:R-:W-:Y:S02]  /*10bb0*/  FSEL R22, R206, -INF , P0 ;  /* 0xff800000ce167808 */ /* 0x000fe40000000000 */
[----:B------:R-:W-:Y:S02]  /*10bc0*/  ISETP.GT.AND P0, PT, R0, 0x18, PT ;  /* 0x000000180000780c */ /* 0x000fe40003f04270 */
[----:B------:R-:W-:Y:S02]  /*10bd0*/  FSEL R23, R219, -INF , P2 ;  /* 0xff800000db177808 */ /* 0x000fe40001000000 */
[----:B------:R-:W-:Y:S02]  /*10be0*/  FSEL R21, R136, -INF , P1 ;  /* 0xff80000088157808 */ /* 0x000fe40000800000 */
[----:B------:R-:W-:Y:S02]  /*10bf0*/  ISETP.GT.AND P2, PT, R0, 0x19, PT ;  /* 0x000000190000780c */ /* 0x000fe40003f44270 */
[----:B------:R-:W-:Y:S02]  /*10c00*/  FSEL R20, R20, -INF , P3 ;  /* 0xff80000014147808 */ /* 0x000fe40001800000 */
[C---:B------:R-:W-:Y:S02]  /*10c10*/  ISETP.GT.AND P3, PT, R0.reuse, 0x20, PT ;  /* 0x000000200000780c */ /* 0x040fe40003f64270 */
[----:B------:R-:W-:Y:S02]  /*10c20*/  FSEL R19, R19, -INF , P0 ;  /* 0xff80000013137808 */ /* 0x000fe40000000000 */
[C---:B------:R-:W-:Y:S02]  /*10c30*/  ISETP.GT.AND P1, PT, R0.reuse, 0x21, PT ;  /* 0x000000210000780c */ /* 0x040fe40003f24270 */
        /* <DEDUP_REMOVED lines=8> */
[C---:B------:R-:W-:Y:S02]  /*10cc0*/  ISETP.GT.AND P1, PT, R0.reuse, 0x38, PT ;  /* 0x000000380000780c */ /* 0x040fe40003f24270 */
[----:B------:R-:W-:Y:S02]  /*10cd0*/  ISETP.GT.AND P0, PT, R0, 0x39, PT ;  /* 0x000000390000780c */ /* 0x000fe40003f04270 */
[----:B------:R-:W-:Y:S02]  /*10ce0*/  FSEL R14, R14, -INF , P4 ;  /* 0xff8000000e0e7808 */ /* 0x000fe40002000000 */
[----:B------:R-:W-:Y:S02]  /*10cf0*/  FSEL R13, R13, -INF , P3 ;  /* 0xff8000000d0d7808 */ /* 0x000fe40001800000 */
[----:B------:R-:W-:Y:S02]  /*10d00*/  FSEL R12, R12, -INF , P2 ;  /* 0xff8000000c0c7808 */ /* 0x000fe40001000000 */
[----:B------:R-:W-:Y:S02]  /*10d10*/  FSEL R11, R11, -INF , P1 ;  /* 0xff8000000b0b7808 */ /* 0x000fe40000800000 */
[----:B------:R-:W-:Y:S01]  /*10d20*/  FSEL R10, R10, -INF , P0 ;  /* 0xff8000000a0a7808 */ /* 0x000fe20000000000 */
[----:B------:R-:W-:-:S05]  /*10d30*/  BRA.DIV ~URZ, `(.L_x_1938) ;  /* 0x0000de927f007947 */ /* 0x000fca000b800000 */
[----:B------:R-:W-:Y:S01]  /*10d40*/  FMNMX.FTZ R136, R8, R132, !PT ;  /* 0x0000008408887209 */ /* 0x000fe20007810000 */
[----:B------:R-:W2:Y:S03]  /*10d50*/  LDL.LU R3, [R1+0x70] ;  /* 0x0000700001037983 */ /* 0x000ea60000300800 */
[----:B------:R-:W-:Y:S01]  /*10d60*/  FMNMX.FTZ R136, R24, R136, !PT ;  /* 0x0000008818887209 */ /* 0x000fe20007810000 */
[----:B------:R-:W3:Y:S03]  /*10d70*/  SHFL.IDX PT, R2, R4, 0x1, 0x1c1f ;  /* 0x003c1f0004027f89 */ /* 0x000ee600000e0000 */
[----:B------:R-:W-:Y:S04]  /*10d80*/  FMNMX.FTZ R136, R23, R136, !PT ;  /* 0x0000008817887209 */ /* 0x000fe80007810000 */
[----:B------:R-:W-:Y:S01]  /*10d90*/  FMNMX.FTZ R136, R22, R136, !PT ;  /* 0x0000008816887209 */ /* 0x000fe20007810000 */
[----:B------:R-:W4:Y:S03]  /*10da0*/  SHFL.IDX PT, R0, R4, 0x2, 0x1c1f ;  /* 0x005c1f0004007f89 */ /* 0x000f2600000e0000 */
[----:B------:R-:W-:Y:S04]  /*10db0*/  FMNMX.FTZ R136, R21, R136, !PT ;  /* 0x0000008815887209 */ /* 0x000fe80007810000 */
[----:B------:R-:W-:Y:S01]  /*10dc0*/  FMNMX.FTZ R136, R20, R136, !PT ;  /* 0x0000008814887209 */ /* 0x000fe20007810000 */
[----:B-1----:R-:W1:Y:S03]  /*10dd0*/  SHFL.IDX PT, R4, R4, 0x3, 0x1c1f ;  /* 0x007c1f0004047f89 */ /* 0x002e6600000e0000 */
[----:B------:R-:W-:Y:S04]  /*10de0*/  FMNMX.FTZ R136, R19, R136, !PT ;  /* 0x0000008813887209 */ /* 0x000fe80007810000 */
[----:B------:R-:W-:Y:S01]  /*10df0*/  FMNMX.FTZ R136, R18, R136, !PT ;  /* 0x0000008812887209 */ /* 0x000fe20007810000 */
[----:B------:R-:W5:Y:S03]  /*10e00*/  LDL.LU R6, [R1+0x80] ;  /* 0x0000800001067983 */ /* 0x000f660000300800 */
[----:B------:R-:W-:Y:S04]  /*10e10*/  FMNMX.FTZ R136, R17, R136, !PT ;  /* 0x0000008811887209 */ /* 0x000fe80007810000 */
[----:B------:R-:W-:Y:S04]  /*10e20*/  FMNMX.FTZ R136, R16, R136, !PT ;  /* 0x0000008810887209 */ /* 0x000fe80007810000 */
[----:B------:R-:W-:Y:S04]  /*10e30*/  FMNMX.FTZ R136, R15, R136, !PT ;  /* 0x000000880f887209 */ /* 0x000fe80007810000 */
[----:B------:R-:W-:Y:S04]  /*10e40*/  FMNMX.FTZ R136, R14, R136, !PT ;  /* 0x000000880e887209 */ /* 0x000fe80007810000 */
[----:B------:R-:W-:Y:S04]  /*10e50*/  FMNMX.FTZ R136, R13, R136, !PT ;  /* 0x000000880d887209 */ /* 0x000fe80007810000 */
[----:B------:R-:W-:Y:S04]  /*10e60*/  FMNMX.FTZ R136, R12, R136, !PT ;  /* 0x000000880c887209 */ /* 0x000fe80007810000 */
[----:B------:R-:W-:Y:S04]  /*10e70*/  FMNMX.FTZ R136, R11, R136, !PT ;  /* 0x000000880b887209 */ /* 0x000fe80007810000 */
[----:B------:R-:W-:Y:S01]  /*10e80*/  FMNMX.FTZ R136, R10, R136, !PT ;  /* 0x000000880a887209 */ /* 0x000fe20007810000 */
[C---:B---3--:R-:W-:Y:S02]  /*10e90*/  IMAD.IADD R2, R5.reuse, 0x1, R2 ;  /* 0x0000000105027824 */ /* 0x048fe400078e0202 */
[C---:B----4-:R-:W-:Y:S02]  /*10ea0*/  IMAD.IADD R0, R5.reuse, 0x1, R0 ;  /* 0x0000000105007824 */ /* 0x050fe400078e0200 */
[----:B-1----:R-:W-:Y:S01]  /*10eb0*/  IMAD.IADD R5, R5, 0x1, R4 ;  /* 0x0000000105057824 */ /* 0x002fe200078e0204 */
[C---:B------:R-:W-:Y:S01]  /*10ec0*/  ISETP.GT.AND P1, PT, R2.reuse, 0x1, PT ;  /* 0x000000010200780c */ /* 0x040fe20003f24270 */
[----:B------:R-:W3:Y:S01]  /*10ed0*/  LDL.LU R4, [R1+0x7c] ;  /* 0x00007c0001047983 */ /* 0x000ee20000300800 */
[C---:B------:R-:W-:Y:S02]  /*10ee0*/  ISETP.GT.AND P0, PT, R2.reuse, RZ, PT ;  /* 0x000000ff0200720c */ /* 0x040fe40003f04270 */
[----:B------:R-:W-:Y:S02]  /*10ef0*/  FSEL R34, R247, -INF , P1 ;  /* 0xff800000f7227808 */ /* 0x000fe40000800000 */
[C---:B------:R-:W-:Y:S02]  /*10f00*/  ISETP.GT.AND P1, PT, R2.reuse, 0x10, PT ;  /* 0x000000100200780c */ /* 0x040fe40003f24270 */
[C---:B------:R-:W-:Y:S02]  /*10f10*/  ISETP.GT.AND P2, PT, R2.reuse, 0x8, PT ;  /* 0x000000080200780c */ /* 0x040fe40003f44270 */
[----:B------:R-:W-:Y:S02]  /*10f20*/  FSEL R51, R221, -INF , P1 ;  /* 0xff800000dd337808 */ /* 0x000fe40000800000 */
[----:B------:R-:W-:Y:S02]  /*10f30*/  ISETP.GT.AND P1, PT, R2, 0x19, PT ;  /* 0x000000190200780c */ /* 0x000fe40003f24270 */
[----:B------:R-:W-:Y:S02]  /*10f40*/  FSEL R9, R248, -INF , P0 ;  /* 0xff800000f8097808 */ /* 0x000fe40000000000 */
[----:B------:R-:W-:Y:S02]  /*10f50*/  FSEL R48, R35, -INF , P1 ;  /* 0xff80000023307808 */ /* 0x000fe40000800000 */
[C---:B------:R-:W-:Y:S02]  /*10f60*/  ISETP.GT.AND P1, PT, R2.reuse, 0x28, PT ;  /* 0x000000280200780c */ /* 0x040fe40003f24270 */
[C---:B------:R-:W-:Y:S02]  /*10f70*/  ISETP.GT.AND P0, PT, R2.reuse, 0x9, PT ;  /* 0x000000090200780c */ /* 0x040fe40003f04270 */
[----:B------:R-:W-:Y:S02]  /*10f80*/  FSEL R45, R45, -INF , P1 ;  /* 0xff8000002d2d7808 */ /* 0x000fe40000800000 */
[----:B------:R-:W-:Y:S02]  /*10f90*/  ISETP.GT.AND P1, PT, R2, 0x31, PT ;  /* 0x000000310200780c */ /* 0x000fe40003f24270 */
[----:B------:R-:W-:Y:S02]  /*10fa0*/  FSEL R40, R225, -INF , P2 ;  /* 0xff800000e1287808 */ /* 0x000fe40001000000 */
[----:B------:R-:W-:Y:S02]  /*10fb0*/  FSEL R39, R39, -INF , P1 ;  /* 0xff80000027277808 */ /* 0x000fe40000800000 */
[----:B------:R-:W-:Y:S02]  /*10fc0*/  ISETP.GT.AND P1, PT, R0, RZ, PT ;  /* 0x000000ff0000720c */ /* 0x000fe40003f24270 */
        /* <DEDUP_REMOVED lines=15> */
[----:B------:R-:W-:Y:S01]  /*110c0*/  FSEL R38, R38, -INF , P2 ;  /* 0xff80000026267808 */ /* 0x000fe20001000000 */
[----:B------:R-:W4:Y:S01]  /*110d0*/  LDL.LU R2, [R1+0x74] ;  /* 0x0000740001027983 */ /* 0x000f220000300800 */
[----:B------:R-:W-:Y:S02]  /*110e0*/  ISETP.GT.AND P2, PT, R0, 0x1, PT ;  /* 0x000000010000780c */ /* 0x000fe40003f44270 */
[----:B------:R-:W-:Y:S02]  /*110f0*/  FSEL R36, R36, -INF , P0 ;  /* 0xff80000024247808 */ /* 0x000fe40000000000 */
[----:B------:R-:W-:Y:S02]  /*11100*/  FSEL R57, R249, -INF , P2 ;  /* 0xff800000f9397808 */ /* 0x000fe40001000000 */
[C---:B------:R-:W-:Y:S02]  /*11110*/  ISETP.GT.AND P2, PT, R0.reuse, 0x10, PT ;  /* 0x000000100000780c */ /* 0x040fe40003f44270 */
        /* <DEDUP_REMOVED lines=16> */
[----:B------:R-:W-:Y:S02]  /*11220*/  FSEL R55, R55, -INF , P0 ;  /* 0xff80000037377808 */ /* 0x000fe40000000000 */
[C---:B------:R-:W-:Y:S02]  /*11230*/  ISETP.GT.AND P0, PT, R5.reuse, 0x1, PT ;  /* 0x000000010500780c */ /* 0x040fe40003f04270 */
[C---:B------:R-:W-:Y:S02]  /*11240*/  ISETP.GT.AND P2, PT, R5.reuse, RZ, PT ;  /* 0x000000ff0500720c */ /* 0x040fe40003f44270 */
[----:B------:R-:W-:Y:S04]  /*11250*/  ISETP.GT.AND P3, PT, R5, 0x18, PT ;  /* 0x000000180500780c */ /* 0x000fe80003f64270 */
[----:B------:R-:W-:Y:S02]  /*11260*/  FSEL R32, R227, -INF , P3 ;  /* 0xff800000e3207808 */ /* 0x000fe40001800000 */
[----:B------:R-:W-:Y:S04]  /*11270*/  ISETP.GT.AND P3, PT, R5, 0x21, PT ;  /* 0x000000210500780c */ /* 0x000fe80003f64270 */
[----:B------:R-:W-:Y:S02]  /*11280*/  FSEL R29, R207, -INF , P3 ;  /* 0xff800000cf1d7808 */ /* 0x000fe40001800000 */
[----:B------:R-:W-:Y:S02]  /*11290*/  ISETP.GT.AND P3, PT, R5, 0x30, PT ;  /* 0x000000300500780c */ /* 0x000fe40003f64270 */
[----:B--2---:R-:W-:Y:S02]  /*112a0*/  FSEL R53, R3, -INF , P1 ;  /* 0xff80000003357808 */ /* 0x004fe40000800000 */
[C---:B------:R-:W-:Y:S01]  /*112b0*/  ISETP.GT.AND P1, PT, R0.reuse, 0x9, PT ;  /* 0x000000090000780c */ /* 0x040fe20003f24270 */
[----:B------:R-:W2:Y:S03]  /*112c0*/  LDL.LU R3, [R1+0x78] ;  /* 0x0000780001037983 */ /* 0x000ea60000300800 */
[----:B------:R-:W-:Y:S02]  /*112d0*/  FSEL R67, R245, -INF , P1 ;  /* 0xff800000f5437808 */ /* 0x000fe40000800000 */
[----:B------:R-:W-:Y:S04]  /*112e0*/  ISETP.GT.AND P1, PT, R0, 0x18, PT ;  /* 0x000000180000780c */ /* 0x000fe80003f24270 */
[----:B------:R-:W-:Y:S02]  /*112f0*/  FSEL R64, R218, -INF , P1 ;  /* 0xff800000da407808 */ /* 0x000fe40000800000 */
[C---:B------:R-:W-:Y:S04]  /*11300*/  ISETP.GT.AND P1, PT, R0.reuse, 0x21, PT ;  /* 0x000000210000780c */ /* 0x040fe80003f24270 */
[----:B------:R-:W-:Y:S02]  /*11310*/  FSEL R61, R41, -INF , P1 ;  /* 0xff800000293d7808 */ /* 0x000fe40000800000 */
[C---:B------:R-:W-:Y:S04]  /*11320*/  ISETP.GT.AND P1, PT, R0.reuse, 0x30, PT ;  /* 0x000000300000780c */ /* 0x040fe80003f24270 */
[----:B------:R-:W-:Y:S02]  /*11330*/  FSEL R58, R25, -INF , P1 ;  /* 0xff800000193a7808 */ /* 0x000fe40000800000 */
[----:B------:R-:W-:Y:S02]  /*11340*/  ISETP.GT.AND P1, PT, R0, 0x39, PT ;  /* 0x000000390000780c */ /* 0x000fe40003f24270 */
[----:B-----5:R-:W-:Y:S01]  /*11350*/  FSEL R28, R6, -INF , P2 ;  /* 0xff800000061c7808 */ /* 0x020fe20001000000 */
[----:B------:R-:W1:Y:S01]  /*11360*/  SHFL.BFLY PT, R0, R136, 0x2, 0x1f ;  /* 0x0c401f0088007f89 */ /* 0x000e6200000e0000 */
[----:B------:R-:W-:Y:S02]  /*11370*/  FSEL R42, R42, -INF , P1 ;  /* 0xff8000002a2a7808 */ /* 0x000fe40000800000 */
[C---:B------:R-:W-:Y:S02]  /*11380*/  ISETP.GT.AND P1, PT, R5.reuse, 0x8, PT ;  /* 0x000000080500780c */ /* 0x040fe40003f24270 */
[----:B------:R-:W-:Y:S02]  /*11390*/  ISETP.GT.AND P2, PT, R5, 0x9, PT ;  /* 0x000000090500780c */ /* 0x000fe40003f44270 */
[----:B------:R-:W-:Y:S02]  /*113a0*/  FSEL R25, R133, -INF , P3 ;  /* 0xff80000085197808 */ /* 0x000fe40001800000 */
[----:B-1----:R-:W-:Y:S05]  /*113b0*/  FMNMX.FTZ R136, R0, R136, !PT ;  /* 0x0000008800887209 */ /* 0x002fea0007810000 */
[----:B------:R-:W1:Y:S01]  /*113c0*/  SHFL.BFLY PT, R0, R136, 0x1, 0x1f ;  /* 0x0c201f0088007f89 */ /* 0x000e6200000e0000 */
[----:B---3--:R-:W-:Y:S02]  /*113d0*/  FSEL R54, R4, -INF , P0 ;  /* 0xff80000004367808 */ /* 0x008fe40000000000 */
[----:B------:R-:W-:Y:S04]  /*113e0*/  ISETP.GT.AND P0, PT, R5, 0x10, PT ;  /* 0x000000100500780c */ /* 0x000fe80003f04270 */
[----:B------:R-:W-:Y:S02]  /*113f0*/  FSEL R35, R231, -INF , P0 ;  /* 0xff800000e7237808 */ /* 0x000fe40000000000 */
[C---:B------:R-:W-:Y:S04]  /*11400*/  ISETP.GT.AND P0, PT, R5.reuse, 0x19, PT ;  /* 0x000000190500780c */ /* 0x040fe80003f04270 */
[----:B------:R-:W-:Y:S02]  /*11410*/  FSEL R31, R226, -INF , P0 ;  /* 0xff800000e21f7808 */ /* 0x000fe40000000000 */
[----:B------:R-:W-:Y:S02]  /*11420*/  ISETP.GT.AND P0, PT, R5, 0x29, PT ;  /* 0x000000290500780c */ /* 0x000fe40003f04270 */
[----:B-1----:R-:W-:Y:S02]  /*11430*/  FMNMX.FTZ R136, R136, R0, !PT ;  /* 0x0000000088887209 */ /* 0x002fe40007810000 */
[----:B------:R-:W-:Y:S02]  /*11440*/  FSEL R26, R134, -INF , P0 ;  /* 0xff800000861a7808 */ /* 0x000fe40000000000 */
[----:B------:R-:W-:Y:S02]  /*11450*/  FMNMX.FTZ R134, R53, R138, !PT ;  /* 0x0000008a35867209 */ /* 0x000fe40007810000 */
[----:B------:R-:W-:Y:S02]  /*11460*/  ISETP.GT.AND P0, PT, R5, 0x39, PT ;  /* 0x000000390500780c */ /* 0x000fe40003f04270 */
[----:B------:R-:W-:Y:S02]  /*11470*/  FMNMX.FTZ R134, R57, R134, !PT ;  /* 0x0000008639867209 */ /* 0x000fe40007810000 */
[----:B------:R-:W-:Y:S02]  /*11480*/  FSEL R7, R204, -INF , P0 ;  /* 0xff800000cc077808 */ /* 0x000fe40000000000 */
        /* <DEDUP_REMOVED lines=8> */
[----:B------:R-:W-:Y:S02]  /*11510*/  FMNMX.FTZ R134, R60, R134, !PT ;  /* 0x000000863c867209 */ /* 0x000fe40007810000 */
[----:B----4-:R-:W-:Y:S02]  /*11520*/  FSEL R37, R2, -INF , P2 ;  /* 0xff80000002257808 */ /* 0x010fe40001000000 */
[----:B------:R-:W-:Y:S02]  /*11530*/  FMNMX.FTZ R134, R59, R134, !PT ;  /* 0x000000863b867209 */ /* 0x000fe40007810000 */
[C---:B------:R-:W-:Y:S02]  /*11540*/  ISETP.GT.AND P2, PT, R5.reuse, 0x20, PT ;  /* 0x000000200500780c */ /* 0x040fe40003f44270 */
[----:B------:R-:W-:Y:S02]  /*11550*/  FMNMX.FTZ R134, R58, R134, !PT ;  /* 0x000000863a867209 */ /* 0x000fe40007810000 */
[----:B------:R-:W-:Y:S02]  /*11560*/  FSEL R30, R216, -INF , P2 ;  /* 0xff800000d81e7808 */ /* 0x000fe40001000000 */
[----:B------:R-:W-:Y:S02]  /*11570*/  FMNMX.FTZ R134, R56, R134, !PT ;  /* 0x0000008638867209 */ /* 0x000fe40007810000 */
[----:B------:R-:W-:Y:S02]  /*11580*/  ISETP.GT.AND P2, PT, R5, 0x31, PT ;  /* 0x000000310500780c */ /* 0x000fe40003f44270 */
[----:B------:R-:W-:Y:S02]  /*11590*/  FMNMX.FTZ R134, R55, R134, !PT ;  /* 0x0000008637867209 */ /* 0x000fe40007810000 */
[----:B------:R-:W-:Y:S02]  /*115a0*/  FSEL R6, R208, -INF , P2 ;  /* 0xff800000d0067808 */ /* 0x000fe40001000000 */
[----:B------:R-:W-:Y:S02]  /*115b0*/  FMNMX.FTZ R134, R42, R134, !PT ;  /* 0x000000862a867209 */ /* 0x000fe40007810000 */
[----:B--2---:R-:W-:Y:S02]  /*115c0*/  FSEL R41, R3, -INF , P1 ;  /* 0xff80000003297808 */ /* 0x004fe40000800000 */
[C---:B------:R-:W-:Y:S04]  /*115d0*/  ISETP.GT.AND P1, PT, R5.reuse, 0x11, PT ;  /* 0x000000110500780c */ /* 0x040fe80003f24270 */
[----:B------:R-:W-:Y:S02]  /*115e0*/  FSEL R33, R230, -INF , P1 ;  /* 0xff800000e6217808 */ /* 0x000fe40000800000 */
[----:B------:R-:W-:Y:S04]  /*115f0*/  ISETP.GT.AND P1, PT, R5, 0x28, PT ;  /* 0x000000280500780c */ /* 0x000fe80003f24270 */
        /* <DEDUP_REMOVED lines=22> */
[----:B-1----:R-:W-:Y:S06]  /*11760*/  FMNMX.FTZ R135, R135, R0, !PT ;  /* 0x0000000087877209 */ /* 0x002fec0007810000 */
        /* <DEDUP_REMOVED lines=23> */
.L_x_2017:
[----:B------:R-:W3:Y:S01]  /*118e0*/  LDL.LU R204, [R1+0xbc] ;  /* 0x0000bc0001cc7983 */ /* 0x000ee20000300800 */
[C---:B------:R-:W-:Y:S01]  /*118f0*/  FSETP.NEU.FTZ.AND P0, PT, R136.reuse, -INF , PT ;  /* 0xff8000008800780b */ /* 0x040fe20003f1d000 */
[----:B------:R-:W-:Y:S01]  /*11900*/  FMUL.FTZ R2, R136, c[0x0][0x2d0] ;  /* 0x0000b40088027a20 */ /* 0x000fe20000410000 */
[----:B--2---:R-:W-:Y:S01]  /*11910*/  FMNMX.FTZ R133, R0, R4, !PT ;  /* 0x0000000400857209 */ /* 0x004fe20007810000 */
[----:B------:R-:W2:Y:S01]  /*11920*/  LDL.LU R212, [R1+0xb0] ;  /* 0x0000b00001d47983 */ /* 0x000ea20000300800 */
[----:B------:R-:W-:Y:S01]  /*11930*/  FSEL R0, R136, RZ, P0 ;  /* 0x000000ff88007208 */ /* 0x000fe20000000000 */
[----:B------:R-:W-:Y:S01]  /*11940*/  WARPSYNC 0xffffffff ;  /* 0xffffffff00007948 */ /* 0x000fe20003800000 */
[----:B------:R-:W-:Y:S02]  /*11950*/  FSEL R2, R2, RZ, P0 ;  /* 0x000000ff02027208 */ /* 0x000fe40000000000 */
[----:B------:R-:W-:Y:S01]  /*11960*/  FSETP.NEU.FTZ.AND P0, PT, R135, -INF , PT ;  /* 0xff8000008700780b */ /* 0x000fe20003f1d000 */
[----:B------:R-:W-:Y:S02]  /*11970*/  FADD.FTZ R0, -R0, R132 ;  /* 0x0000008400007221 */ /* 0x000fe40000010100 */
[--C-:B------:R-:W-:Y:S02]  /*11980*/  FFMA.FTZ R3, R8, c[0x0][0x2d0], -R2.reuse ;  /* 0x0000b40008037a23 */ /* 0x100fe40000010802 */
[----:B------:R-:W-:Y:S02]  /*11990*/  FMUL.FTZ R0, R0, c[0x0][0x2d0] ;  /* 0x0000b40000007a20 */ /* 0x000fe40000410000 */
[--C-:B------:R-:W-:Y:S02]  /*119a0*/  FFMA.FTZ R24, R24, c[0x0][0x2d0], -R2.reuse ;  /* 0x0000b40018187a23 */ /* 0x100fe40000010802 */
[----:B------:R-:W4:Y:S01]  /*119b0*/  MUFU.EX2 R132, R0 ;  /* 0x0000000000847308 */ /* 0x000f220000000800 */
        /* <DEDUP_REMOVED lines=8> */
[--C-:B------:R-:W-:Y:S02]  /*11a40*/  FFMA.FTZ R17, R17, c[0x0][0x2d0], -R2.reuse ;  /* 0x0000b40011117a23 */ /* 0x100fe40000010802 */
[--C-:B------:R-:W-:Y:S02]  /*11a50*/  FFMA.FTZ R16, R16, c[0x0][0x2d0], -R2.reuse ;  /* 0x0000b40010107a23 */ /* 0x100fe40000010802 */
[--C-:B------:R-:W-:Y:S01]  /*11a60*/  FFMA.FTZ R211, R15, c[0x0][0x2d0], -R2.reuse ;  /* 0x0000b4000fd37a23 */ /* 0x100fe20000010802 */
[----:B------:R-:W5:Y:S01]  /*11a70*/  MUFU.EX2 R24, R24 ;  /* 0x0000001800187308 */ /* 0x000f620000000800 */
[--C-:B------:R-:W-:Y:S01]  /*11a80*/  FFMA.FTZ R210, R14, c[0x0][0x2d0], -R2.reuse ;  /* 0x0000b4000ed27a23 */ /* 0x100fe20000010802 */
[----:B------:R-:W-:Y:S01]  /*11a90*/  MOV R15, R17 ;  /* 0x00000011000f7202 */ /* 0x000fe20000000f00 */
[--C-:B------:R-:W-:Y:S01]  /*11aa0*/  FFMA.FTZ R207, R12, c[0x0][0x2d0], -R2.reuse ;  /* 0x0000b4000ccf7a23 */ /* 0x100fe20000010802 */
[----:B------:R-:W-:Y:S01]  /*11ab0*/  MOV R13, R211 ;  /* 0x000000d3000d7202 */ /* 0x000fe20000000f00 */
[--C-:B------:R-:W-:Y:S01]  /*11ac0*/  FFMA.FTZ R209, R11, c[0x0][0x2d0], -R2.reuse ;  /* 0x0000b4000bd17a23 */ /* 0x100fe20000010802 */
[----:B------:R-:W-:Y:S01]  /*11ad0*/  MOV R12, R210 ;  /* 0x000000d2000c7202 */ /* 0x000fe20000000f00 */
[----:B------:R-:W-:Y:S01]  /*11ae0*/  FFMA.FTZ R10, R10, c[0x0][0x2d0], -R2 ;  /* 0x0000b4000a0a7a23 */ /* 0x000fe20000010802 */
[----:B------:R-:W-:Y:S01]  /*11af0*/  MOV R14, R16 ;  /* 0x00000010000e7202 */ /* 0x000fe20000000f00 */
[----:B------:R-:W-:Y:S01]  /*11b00*/  FMUL.FTZ R2, R135, c[0x0][0x2d0] ;  /* 0x0000b40087027a20 */ /* 0x000fe20000410000 */
[----:B------:R-:W-:Y:S04]  /*11b10*/  MUFU.EX2 R23, R23 ;  /* 0x0000001700177308 */ /* 0x000fe80000000800 */
[----:B------:R-:W-:Y:S05]  /*11b20*/  FSEL R2, R2, RZ, P0 ;  /* 0x000000ff02027208 */ /* 0x000fea0000000000 */
[--C-:B-1----:R-:W-:Y:S01]  /*11b30*/  FFMA.FTZ R4, R34, c[0x0][0x2d0], -R2.reuse ;  /* 0x0000b40022047a23 */ /* 0x102fe20000010802 */
[----:B------:R-:W1:Y:S01]  /*11b40*/  MUFU.EX2 R22, R22 ;  /* 0x0000001600167308 */ /* 0x000e620000000800 */
[--C-:B------:R-:W-:Y:S01]  /*11b50*/  FFMA.FTZ R52, R52, c[0x0][0x2d0], -R2.reuse ;  /* 0x0000b40034347a23 */ /* 0x100fe20000010802 */
[----:B------:R-:W-:Y:S01]  /*11b60*/  MOV R34, R208 ;  /* 0x000000d000227202 */ /* 0x000fe20000000f00 */
[--C-:B------:R-:W-:Y:S02]  /*11b70*/  FFMA.FTZ R247, R45, c[0x0][0x2d0], -R2.reuse ;  /* 0x0000b4002df77a23 */ /* 0x100fe40000010802 */
[--C-:B------:R-:W-:Y:S01]  /*11b80*/  FFMA.FTZ R39, R39, c[0x0][0x2d0], -R2.reuse ;  /* 0x0000b40027277a23 */ /* 0x100fe20000010802 */
[----:B------:R-:W2:Y:S01]  /*11b90*/  LDL.LU R45, [R1+0xb4] ;  /* 0x0000b400012d7983 */ /* 0x000ea20000300800 */
[--C-:B------:R-:W-:Y:S02]  /*11ba0*/  FFMA.FTZ R38, R38, c[0x0][0x2d0], -R2.reuse ;  /* 0x0000b40026267a23 */ /* 0x100fe40000010802 */
[--C-:B------:R-:W-:Y:S01]  /*11bb0*/  FFMA.FTZ R217, R48, c[0x0][0x2d0], -R2.reuse ;  /* 0x0000b40030d97a23 */ /* 0x100fe20000010802 */
[----:B------:R-:W-:Y:S01]  /*11bc0*/  MUFU.EX2 R4, R4 ;  /* 0x0000000400047308 */ /* 0x000fe20000000800 */
[--C-:B------:R-:W-:Y:S02]  /*11bd0*/  FFMA.FTZ R43, R43, c[0x0][0x2d0], -R2.reuse ;  /* 0x0000b4002b2b7a23 */ /* 0x100fe40000010802 */
[--C-:B------:R-:W-:Y:S01]  /*11be0*/  FFMA.FTZ R219, R50, c[0x0][0x2d0], -R2.reuse ;  /* 0x0000b40032db7a23 */ /* 0x100fe20000010802 */
[----:B------:R-:W-:Y:S01]  /*11bf0*/  MOV R50, R12 ;  /* 0x0000000c00327202 */ /* 0x000fe20000000f00 */
[--C-:B------:R-:W-:Y:S02]  /*11c00*/  FFMA.FTZ R218, R49, c[0x0][0x2d0], -R2.reuse ;  /* 0x0000b40031da7a23 */ /* 0x100fe40000010802 */
[--C-:B------:R-:W-:Y:S02]  /*11c10*/  FFMA.FTZ R249, R47, c[0x0][0x2d0], -R2.reuse ;  /* 0x0000b4002ff97a23 */ /* 0x100fe40000010802 */
[--C-:B------:R-:W-:Y:S02]  /*11c20*/  FFMA.FTZ R248, R46, c[0x0][0x2d0], -R2.reuse ;  /* 0x0000b4002ef87a23 */ /* 0x100fe40000010802 */
[--C-:B------:R-:W-:Y:S02]  /*11c30*/  FFMA.FTZ R246, R44, c[0x0][0x2d0], -R2.reuse ;  /* 0x0000b4002cf67a23 */ /* 0x100fe40000010802 */
[--C-:B------:R-:W-:Y:S01]  /*11c40*/  FFMA.FTZ R220, R51, c[0x0][0x2d0], -R2.reuse ;  /* 0x0000b40033dc7a23 */ /* 0x100fe20000010802 */
[----:B------:R-:W-:Y:S01]  /*11c50*/  MOV R51, R207 ;  /* 0x000000cf00337202 */ /* 0x000fe20000000f00 */
[----:B------:R-:W-:Y:S10]  /*11c60*/  MUFU.EX2 R249, R249 ;  /* 0x000000f900f97308 */ /* 0x000ff40000000800 */
[----:B------:R-:W-:Y:S10]  /*11c70*/  MUFU.EX2 R220, R220 ;  /* 0x000000dc00dc7308 */ /* 0x000ff40000000800 */
[----:B------:R-:W-:Y:S01]  /*11c80*/  MUFU.EX2 R248, R248 ;  /* 0x000000f800f87308 */ /* 0x000fe20000000800 */
[C---:B----4-:R-:W-:Y:S02]  /*11c90*/  FMUL.FTZ R68, R132.reuse, R68 ;  /* 0x0000004484447220 */ /* 0x050fe40000410000 */
        /* <DEDUP_REMOVED lines=15> */
[----:B---3--:R-:W-:Y:S01]  /*11d90*/  FFMA.FTZ R0, R132, R204, R3 ;  /* 0x000000cc84007223 */ /* 0x008fe20000010003 */
[C---:B-----5:R-:W-:Y:S01]  /*11da0*/  F2FP.PACK_AB R204, R24.reuse, R3 ;  /* 0x0000000318cc723e */ /* 0x060fe200000000ff */
[----:B------:R-:W-:Y:S02]  /*11db0*/  FFMA.FTZ R3, R9, c[0x0][0x2d0], -R2 ;  /* 0x0000b40009037a23 */ /* 0x000fe40000010802 */
[----:B------:R-:W-:Y:S01]  /*11dc0*/  FADD.FTZ R11, R24, R0 ;  /* 0x00000000180b7221 */ /* 0x000fe20000010000 */
[----:B------:R-:W-:Y:S01]  /*11dd0*/  FSEL R0, R135, RZ, P0 ;  /* 0x000000ff87007208 */ /* 0x000fe20000000000 */
[----:B------:R-:W-:Y:S01]  /*11de0*/  MUFU.EX2 R205, R3 ;  /* 0x0000000300cd7308 */ /* 0x000fe20000000800 */
[--C-:B------:R-:W-:Y:S01]  /*11df0*/  FFMA.FTZ R9, R40, c[0x0][0x2d0], -R2.reuse ;  /* 0x0000b40028097a23 */ /* 0x100fe20000010802 */
[----:B------:R-:W-:Y:S01]  /*11e00*/  FSETP.NEU.FTZ.AND P0, PT, R134, -INF , PT ;  /* 0xff8000008600780b */ /* 0x000fe20003f1d000 */
[----:B------:R-:W-:Y:S01]  /*11e10*/  FFMA.FTZ R40, R36, c[0x0][0x2d0], -R2 ;  /* 0x0000b40024287a23 */ /* 0x000fe20000010802 */
[----:B------:R-:W-:Y:S01]  /*11e20*/  MOV R24, R10 ;  /* 0x0000000a00187202 */ /* 0x000fe20000000f00 */
[----:B------:R-:W-:Y:S01]  /*11e30*/  FADD.FTZ R0, -R0, R137 ;  /* 0x0000008900007221 */ /* 0x000fe20000010100 */
[----:B------:R-:W-:Y:S01]  /*11e40*/  MOV R137, R209 ;  /* 0x000000d100897202 */ /* 0x000fe20000000f00 */
[----:B------:R-:W-:Y:S02]  /*11e50*/  FMUL.FTZ R2, R134, c[0x0][0x2d0] ;  /* 0x0000b40086027a20 */ /* 0x000fe40000410000 */
[----:B------:R-:W-:Y:S01]  /*11e60*/  FMUL.FTZ R0, R0, c[0x0][0x2d0] ;  /* 0x0000b40000007a20 */ /* 0x000fe20000410000 */
[----:B------:R-:W-:Y:S02]  /*11e70*/  MUFU.EX2 R207, R9 ;  /* 0x0000000900cf7308 */ /* 0x000fe40000000800 */
[----:B------:R-:W-:Y:S05]  /*11e80*/  FSEL R2, R2, RZ, P0 ;  /* 0x000000ff02027208 */ /* 0x000fea0000000000 */
[--C-:B------:R-:W-:Y:S01]  /*11e90*/  FFMA.FTZ R215, R64, c[0x0][0x2d0], -R2.reuse ;  /* 0x0000b40040d77a23 */ /* 0x100fe20000010802 */
[----:B------:R-:W-:Y:S01]  /*11ea0*/  MOV R64, R137 ;  /* 0x0000008900407202 */ /* 0x000fe20000000f00 */
[--C-:B------:R-:W-:Y:S01]  /*11eb0*/  FFMA.FTZ R21, R56, c[0x0][0x2d0], -R2.reuse ;  /* 0x0000b40038157a23 */ /* 0x100fe20000010802 */
[----:B------:R-:W2:Y:S01]  /*11ec0*/  MUFU.EX2 R3, R0 ;  /* 0x0000000000037308 */ /* 0x000ea20000000800 */
[--C-:B------:R-:W-:Y:S01]  /*11ed0*/  FFMA.FTZ R55, R55, c[0x0][0x2d0], -R2.reuse ;  /* 0x0000b40037377a23 */ /* 0x100fe20000010802 */
[----:B------:R-:W-:Y:S01]  /*11ee0*/  MOV R137, R15 ;  /* 0x0000000f00897202 */ /* 0x000fe20000000f00 */
[--C-:B------:R-:W-:Y:S01]  /*11ef0*/  FFMA.FTZ R17, R206, c[0x0][0x2d0], -R2.reuse ;  /* 0x0000b400ce117a23 */ /* 0x100fe20000010802 */
[----:B-1----:R-:W-:Y:S01]  /*11f00*/  F2FP.PACK_AB R206, R22, R23 ;  /* 0x0000001716ce723e */ /* 0x002fe200000000ff */
[--C-:B------:R-:W-:Y:S02]  /*11f10*/  FFMA.FTZ R67, R67, c[0x0][0x2d0], -R2.reuse ;  /* 0x0000b40043437a23 */ /* 0x100fe40000010802 */
[--C-:B------:R-:W-:Y:S01]  /*11f20*/  FFMA.FTZ R214, R66, c[0x0][0x2d0], -R2.reuse ;  /* 0x0000b40042d67a23 */ /* 0x100fe20000010802 */
[----:B------:R-:W-:Y:S01]  /*11f30*/  MOV R66, R24 ;  /* 0x0000001800427202 */ /* 0x000fe20000000f00 */
        /* <DEDUP_REMOVED lines=9> */
[----:B------:R-:W-:Y:S01]  /*11fd0*/  MUFU.EX2 R19, R8 ;  /* 0x0000000800137308 */ /* 0x000fe20000000800 */
[----:B--2---:R-:W-:Y:S01]  /*11fe0*/  FFMA.FTZ R0, R3, R212, R205 ;  /* 0x000000d403007223 */ /* 0x004fe200000100cd */
[----:B------:R-:W-:Y:S01]  /*11ff0*/  F2FP.PACK_AB R205, R4, R205 ;  /* 0x000000cd04cd723e */ /* 0x000fe200000000ff */
[----:B------:R-:W-:Y:S02]  /*12000*/  FFMA.FTZ R44, R58, c[0x0][0x2d0], -R2 ;  /* 0x0000b4003a2c7a23 */ /* 0x000fe40000010802 */
[----:B------:R-:W-:Y:S01]  /*12010*/  FADD.FTZ R18, R4, R0 ;  /* 0x0000000004127221 */ /* 0x000fe20000010000 */
[----:B------:R-:W-:Y:S01]  /*12020*/  FSEL R0, R134, RZ, P0 ;  /* 0x000000ff86007208 */ /* 0x000fe20000000000 */
[----:B------:R-:W-:Y:S01]  /*12030*/  FFMA.FTZ R4, R53, c[0x0][0x2d0], -R2 ;  /* 0x0000b40035047a23 */ /* 0x000fe20000010802 */
[----:B------:R-:W-:Y:S01]  /*12040*/  FSETP.NEU.FTZ.AND P0, PT, R133, -INF , PT ;  /* 0xff8000008500780b */ /* 0x000fe20003f1d000 */
[----:B------:R-:W-:Y:S01]  /*12050*/  FMUL.FTZ R70, R3, R70 ;  /* 0x0000004603467220 */ /* 0x000fe20000410000 */
[----:B------:R-:W-:Y:S01]  /*12060*/  MUFU.EX2 R213, R213 ;  /* 0x000000d500d57308 */ /* 0x000fe20000000800 */
[----:B------:R-:W-:Y:S01]  /*12070*/  FADD.FTZ R0, -R0, R138 ;  /* 0x0000008a00007221 */ /* 0x000fe20000010100 */
[----:B------:R-:W-:Y:S01]  /*12080*/  FSEL R2, R133, RZ, P0 ;  /* 0x000000ff85027208 */ /* 0x000fe20000000000 */
[C---:B------:R-:W-:Y:S01]  /*12090*/  FMUL.FTZ R71, R3.reuse, R71 ;  /* 0x0000004703477220 */ /* 0x040fe20000410000 */
[----:B------:R-:W-:Y:S01]  /*120a0*/  MOV R138, R43 ;  /* 0x0000002b008a7202 */ /* 0x000fe20000000f00 */
[----:B------:R-:W-:Y:S02]  /*120b0*/  FMUL.FTZ R0, R0, c[0x0][0x2d0] ;  /* 0x0000b40000007a20 */ /* 0x000fe40000410000 */
[----:B------:R-:W-:Y:S01]  /*120c0*/  FADD.FTZ R2, -R2, R139 ;  /* 0x0000008b02027221 */ /* 0x000fe20000010100 */
[----:B------:R-:W-:Y:S01]  /*120d0*/  MOV R139, R44 ;  /* 0x0000002c008b7202 */ /* 0x000fe20000000f00 */
[C---:B------:R-:W-:Y:S01]  /*120e0*/  FMUL.FTZ R82, R3.reuse, R82 ;  /* 0x0000005203527220 */ /* 0x040fe20000410000 */
[----:B------:R1:W-:Y:S01]  /*120f0*/  MUFU.EX2 R20, R4 ;  /* 0x0000000400147308 */ /* 0x0003e20000000800 */
[----:B------:R-:W-:Y:S02]  /*12100*/  FMUL.FTZ R2, R2, c[0x0][0x2d0] ;  /* 0x0000b40002027a20 */ /* 0x000fe40000410000 */
[C---:B------:R-:W-:Y:S02]  /*12110*/  FMUL.FTZ R83, R3.reuse, R83 ;  /* 0x0000005303537220 */ /* 0x040fe40000410000 */
        /* <DEDUP_REMOVED lines=9> */
[----:B------:R-:W3:Y:S01]  /*121b0*/  MUFU.EX2 R2, R2 ;  /* 0x0000000200027308 */ /* 0x000ee20000000800 */
[C---:B------:R-:W-:Y:S02]  /*121c0*/  FMUL.FTZ R118, R3.reuse, R118 ;  /* 0x0000007603767220 */ /* 0x040fe40000410000 */
[----:B------:R-:W-:Y:S02]  /*121d0*/  FMUL.FTZ R119, R3, R119 ;  /* 0x0000007703777220 */ /* 0x000fe40000410000 */
[----:B-1----:R-:W-:Y:S02]  /*121e0*/  FMUL.FTZ R4, R133, c[0x0][0x2d0] ;  /* 0x0000b40085047a20 */ /* 0x002fe40000410000 */
[C---:B------:R-:W-:Y:S02]  /*121f0*/  FMUL.FTZ R130, R3.reuse, R130 ;  /* 0x0000008203827220 */ /* 0x040fe40000410000 */
[----:B------:R-:W-:Y:S01]  /*12200*/  FMUL.FTZ R131, R3, R131 ;  /* 0x0000008303837220 */ /* 0x000fe20000410000 */
[----:B------:R-:W-:Y:S01]  /*12210*/  FSEL R4, R4, RZ, P0 ;  /* 0x000000ff04047208 */ /* 0x000fe20000000000 */
[----:B------:R-:W-:Y:S01]  /*12220*/  MUFU.EX2 R230, R230 ;  /* 0x000000e600e67308 */ /* 0x000fe20000000800 */
[----:B--2---:R-:W-:Y:S01]  /*12230*/  FMUL.FTZ R56, R0, R144 ;  /* 0x0000009000387220 */ /* 0x004fe20000410000 */
[----:B------:R-:W-:Y:S02]  /*12240*/  F2FP.PACK_AB R144, R19, R20 ;  /* 0x000000141390723e */ /* 0x000fe400000000ff */
[--C-:B------:R-:W-:Y:S02]  /*12250*/  FFMA.FTZ R48, R5, c[0x0][0x2d0], -R4.reuse ;  /* 0x0000b40005307a23 */ /* 0x100fe40000010804 */
[----:B------:R-:W2:Y:S01]  /*12260*/  LDL.LU R5, [R1+0xb8] ;  /* 0x0000b80001057983 */ /* 0x000ea20000300800 */
[--C-:B------:R-:W-:Y:S01]  /*12270*/  FFMA.FTZ R212, R35, c[0x0][0x2d0], -R4.reuse ;  /* 0x0000b40023d47a23 */ /* 0x100fe20000010804 */
[----:B------:R-:W-:Y:S01]  /*12280*/  MOV R35, R51 ;  /* 0x0000003300237202 */ /* 0x000fe20000000f00 */
[--C-:B------:R-:W-:Y:S01]  /*12290*/  FFMA.FTZ R211, R33, c[0x0][0x2d0], -R4.reuse ;  /* 0x0000b40021d37a23 */ /* 0x100fe20000010804 */
[----:B------:R-:W-:Y:S01]  /*122a0*/  MOV R33, R40 ;  /* 0x0000002800217202 */ /* 0x000fe20000000f00 */
[--C-:B------:R-:W-:Y:S01]  /*122b0*/  FFMA.FTZ R210, R32, c[0x0][0x2d0], -R4.reuse ;  /* 0x0000b40020d27a23 */ /* 0x100fe20000010804 */
[----:B------:R-:W-:Y:S01]  /*122c0*/  MOV R32, R34 ;  /* 0x0000002200207202 */ /* 0x000fe20000000f00 */
[--C-:B------:R-:W-:Y:S01]  /*122d0*/  FFMA.FTZ R49, R6, c[0x0][0x2d0], -R4.reuse ;  /* 0x0000b40006317a23 */ /* 0x100fe20000010804 */
[----:B------:R-:W-:Y:S01]  /*122e0*/  MOV R51, R13 ;  /* 0x0000000d00337202 */ /* 0x000fe20000000f00 */
[----:B------:R-:W-:Y:S01]  /*122f0*/  FADD.FTZ R6, R23, R11 ;  /* 0x0000000b17067221 */ /* 0x000fe20000010000 */
[----:B------:R-:W-:Y:S01]  /*12300*/  MOV R34, R14 ;  /* 0x0000000e00227202 */ /* 0x000fe20000000f00 */
[--C-:B------:R-:W-:Y:S01]  /*12310*/  FFMA.FTZ R54, R54, c[0x0][0x2d0], -R4.reuse ;  /* 0x0000b40036367a23 */ /* 0x100fe20000010804 */
[----:B------:R-:W-:Y:S01]  /*12320*/  MUFU.EX2 R212, R212 ;  /* 0x000000d400d47308 */ /* 0x000fe20000000800 */
[--C-:B------:R-:W-:Y:S02]  /*12330*/  FFMA.FTZ R37, R37, c[0x0][0x2d0], -R4.reuse ;  /* 0x0000b40025257a23 */ /* 0x100fe40000010804 */
[--C-:B------:R-:W-:Y:S02]  /*12340*/  FFMA.FTZ R53, R25, c[0x0][0x2d0], -R4.reuse ;  /* 0x0000b40019357a23 */ /* 0x100fe40000010804 */
[----:B------:R-:W-:Y:S02]  /*12350*/  FFMA.FTZ R36, R7, c[0x0][0x2d0], -R4 ;  /* 0x0000b40007247a23 */ /* 0x000fe40000010804 */
[----:B------:R-:W-:Y:S02]  /*12360*/  FADD.FTZ R208, R22, R6 ;  /* 0x0000000616d07221 */ /* 0x000fe40000010000 */
[--C-:B------:R-:W-:Y:S01]  /*12370*/  FFMA.FTZ R10, R28, c[0x0][0x2d0], -R4.reuse ;  /* 0x0000b4001c0a7a23 */ /* 0x100fe20000010804 */
[----:B------:R-:W-:Y:S01]  /*12380*/  MUFU.EX2 R211, R211 ;  /* 0x000000d300d37308 */ /* 0x000fe20000000800 */
[--C-:B------:R-:W-:Y:S02]  /*12390*/  FFMA.FTZ R16, R41, c[0x0][0x2d0], -R4.reuse ;  /* 0x0000b40029107a23 */ /* 0x100fe40000010804 */
[--C-:B------:R-:W-:Y:S02]  /*123a0*/  FFMA.FTZ R209, R31, c[0x0][0x2d0], -R4.reuse ;  /* 0x0000b4001fd17a23 */ /* 0x100fe40000010804 */
[--C-:B------:R-:W-:Y:S02]  /*123b0*/  FFMA.FTZ R225, R30, c[0x0][0x2d0], -R4.reuse ;  /* 0x0000b4001ee17a23 */ /* 0x100fe40000010804 */
[--C-:B------:R-:W-:Y:S02]  /*123c0*/  FFMA.FTZ R229, R29, c[0x0][0x2d0], -R4.reuse ;  /* 0x0000b4001de57a23 */ /* 0x100fe40000010804 */
[--C-:B------:R-:W-:Y:S02]  /*123d0*/  FFMA.FTZ R231, R27, c[0x0][0x2d0], -R4.reuse ;  /* 0x0000b4001be77a23 */ /* 0x100fe40000010804 */
[----:B------:R-:W-:Y:S02]  /*123e0*/  FFMA.FTZ R245, R26, c[0x0][0x2d0], -R4 ;  /* 0x0000b4001af57a23 */ /* 0x000fe40000010804 */
[C---:B------:R-:W-:Y:S01]  /*123f0*/  FFMA.FTZ R4, R0.reuse, R45, R20 ;  /* 0x0000002d00047223 */ /* 0x040fe20000010014 */
[----:B------:R-:W-:Y:S01]  /*12400*/  MUFU.EX2 R229, R229 ;  /* 0x000000e500e57308 */ /* 0x000fe20000000800 */
[C---:B------:R-:W-:Y:S01]  /*12410*/  FMUL.FTZ R8, R0.reuse, R184 ;  /* 0x000000b800087220 */ /* 0x040fe20000410000 */
[----:B------:R-:W-:Y:S01]  /*12420*/  MOV R184, R32 ;  /* 0x0000002000b87202 */ /* 0x000fe20000000f00 */
[----:B------:R-:W-:Y:S01]  /*12430*/  FMUL.FTZ R57, R0, R145 ;  /* 0x0000009100397220 */ /* 0x000fe20000410000 */
[----:B------:R-:W-:Y:S01]  /*12440*/  MOV R32, R33 ;  /* 0x0000002100207202 */ /* 0x000fe20000000f00 */
[----:B---3--:R-:W-:Y:S01]  /*12450*/  FMUL.FTZ R26, R2, R170 ;  /* 0x000000aa021a7220 */ /* 0x008fe20000410000 */
[----:B------:R-:W-:Y:S01]  /*12460*/  MOV R33, R35 ;  /* 0x0000002300217202 */ /* 0x000fe20000000f00 */
[----:B------:R-:W-:Y:S01]  /*12470*/  FMUL.FTZ R44, R0, R172 ;  /* 0x000000ac002c7220 */ /* 0x000fe20000410000 */
[----:B------:R-:W-:Y:S01]  /*12480*/  MOV R35, R139 ;  /* 0x0000008b00237202 */ /* 0x000fe20000000f00 */
[----:B------:R-:W-:Y:S01]  /*12490*/  FMUL.FTZ R63, R2, R159 ;  /* 0x0000009f023f7220 */ /* 0x000fe20000410000 */
[----:B------:R-:W-:Y:S01]  /*124a0*/  MOV R139, R21 ;  /* 0x00000015008b7202 */ /* 0x000fe20000000f00 */
[----:B------:R-:W1:Y:S01]  /*124b0*/  MUFU.EX2 R170, R52 ;  /* 0x0000003400aa7308 */ /* 0x000e620000000800 */
[----:B------:R-:W3:Y:S01]  /*124c0*/  LDSM.16.MT88.4 R20, [R233+0x100] ;  /* 0x00010000e914783b */ /* 0x000ee20000004200 */
[C---:B------:R-:W-:Y:S02]  /*124d0*/  FMUL.FTZ R24, R0.reuse, R168 ;  /* 0x000000a800187220 */ /* 0x040fe40000410000 */
[C---:B------:R-:W-:Y:S02]  /*124e0*/  FMUL.FTZ R25, R0.reuse, R169 ;  /* 0x000000a900197220 */ /* 0x040fe40000410000 */
[C---:B------:R-:W-:Y:S02]  /*124f0*/  FMUL.FTZ R45, R0.reuse, R173 ;  /* 0x000000ad002d7220 */ /* 0x040fe40000410000 */
[C---:B------:R-:W-:Y:S02]  /*12500*/  FMUL.FTZ R60, R0.reuse, R156 ;  /* 0x0000009c003c7220 */ /* 0x040fe40000410000 */
[----:B------:R4:W-:Y:S01]  /*12510*/  MUFU.EX2 R145, R10 ;  /* 0x0000000a00917308 */ /* 0x0009e20000000800 */
[----:B------:R-:W-:Y:S02]  /*12520*/  FMUL.FTZ R61, R0, R157 ;  /* 0x0000009d003d7220 */ /* 0x000fe40000410000 */
[----:B------:R-:W-:Y:S02]  /*12530*/  FADD.FTZ R157, R207, R18 ;  /* 0x00000012cf9d7221 */ /* 0x000fe40000010000 */
[----:B------:R-:W-:Y:S02]  /*12540*/  FMUL.FTZ R62, R2, R158 ;  /* 0x0000009e023e7220 */ /* 0x000fe40000410000 */
[----:B------:R-:W-:Y:S02]  /*12550*/  FADD.FTZ R158, R19, R4 ;  /* 0x00000004139e7221 */ /* 0x000fe40000010000 */
[----:B------:R-:W-:Y:S01]  /*12560*/  FMUL.FTZ R4, R132, R200 ;  /* 0x000000c884047220 */ /* 0x000fe20000410000 */
[----:B------:R-:W-:Y:S01]  /*12570*/  MUFU.EX2 R172, R37 ;  /* 0x0000002500ac7308 */ /* 0x000fe20000000800 */
[C---:B------:R-:W-:Y:S01]  /*12580*/  FMUL.FTZ R6, R3.reuse, R202 ;  /* 0x000000ca03067220 */ /* 0x040fe20000410000 */
[----:B------:R-:W-:Y:S01]  /*12590*/  MOV R202, R39 ;  /* 0x0000002700ca7202 */ /* 0x000fe20000000f00 */
[C---:B------:R-:W-:Y:S01]  /*125a0*/  FMUL.FTZ R7, R3.reuse, R203 ;  /* 0x000000cb03077220 */ /* 0x040fe20000410000 */
[----:B-1----:R-:W-:Y:S01]  /*125b0*/  F2FP.PACK_AB R207, R170, R207 ;  /* 0x000000cfaacf723e */ /* 0x002fe200000000ff */
[----:B------:R-:W-:Y:S01]  /*125c0*/  FMUL.FTZ R9, R0, R185 ;  /* 0x000000b900097220 */ /* 0x000fe20000410000 */
[----:B------:R-:W-:Y:S01]  /*125d0*/  MOV R185, R36 ;  /* 0x0000002400b97202 */ /* 0x000fe20000000f00 */
[C---:B------:R-:W-:Y:S01]  /*125e0*/  FMUL.FTZ R58, R2.reuse, R146 ;  /* 0x00000092023a7220 */ /* 0x040fe20000410000 */
[----:B------:R-:W-:Y:S01]  /*125f0*/  MOV R200, R32 ;  /* 0x0000002000c87202 */ /* 0x000fe20000000f00 */
[C---:B------:R-:W-:Y:S01]  /*12600*/  FMUL.FTZ R59, R2.reuse, R147 ;  /* 0x00000093023b7220 */ /* 0x040fe20000410000 */
[----:B------:R1:W-:Y:S01]  /*12610*/  MUFU.EX2 R159, R54 ;  /* 0x00000036009f7308 */ /* 0x0003e20000000800 */
[C---:B------:R-:W-:Y:S01]  /*12620*/  FMUL.FTZ R11, R2.reuse, R187 ;  /* 0x000000bb020b7220 */ /* 0x040fe20000410000 */
[----:B------:R-:W-:Y:S01]  /*12630*/  MOV R187, R65 ;  /* 0x0000004100bb7202 */ /* 0x000fe20000000f00 */
[C---:B------:R-:W-:Y:S01]  /*12640*/  FMUL.FTZ R14, R2.reuse, R198 ;  /* 0x000000c6020e7220 */ /* 0x040fe20000410000 */
[----:B------:R-:W-:Y:S01]  /*12650*/  MOV R198, R55 ;  /* 0x0000003700c67202 */ /* 0x000fe20000000f00 */
[----:B----4-:R-:W-:Y:S01]  /*12660*/  FMUL.FTZ R10, R2, R186 ;  /* 0x000000ba020a7220 */ /* 0x010fe20000410000 */
[----:B------:R-:W-:Y:S01]  /*12670*/  MOV R186, R53 ;  /* 0x0000003500ba7202 */ /* 0x000fe20000000f00 */
[C---:B------:R-:W-:Y:S01]  /*12680*/  FMUL.FTZ R12, R0.reuse, R196 ;  /* 0x000000c4000c7220 */ /* 0x040fe20000410000 */
[----:B------:R-:W-:Y:S01]  /*12690*/  MOV R196, R48 ;  /* 0x0000003000c47202 */ /* 0x000fe20000000f00 */
[----:B------:R-:W-:Y:S01]  /*126a0*/  FMUL.FTZ R13, R0, R197 ;  /* 0x000000c5000d7220 */ /* 0x000fe20000410000 */
[----:B------:R4:W-:Y:S01]  /*126b0*/  MUFU.EX2 R169, R17 ;  /* 0x0000001100a97308 */ /* 0x0009e20000000800 */
        /* <DEDUP_REMOVED lines=9> */
[----:B------:R-:W5:Y:S01]  /*12750*/  MUFU.EX2 R173, R67 ;  /* 0x0000004300ad7308 */ /* 0x000f620000000800 */
[----:B------:R-:W-:Y:S01]  /*12760*/  FMUL.FTZ R29, R0, R189 ;  /* 0x000000bd001d7220 */ /* 0x000fe20000410000 */
[----:B------:R-:W-:Y:S01]  /*12770*/  MOV R203, R138 ;  /* 0x0000008a00cb7202 */ /* 0x000fe20000000f00 */
[C---:B------:R-:W-:Y:S01]  /*12780*/  FMUL.FTZ R30, R2.reuse, R190 ;  /* 0x000000be021e7220 */ /* 0x040fe20000410000 */
[----:B-1----:R-:W-:Y:S01]  /*12790*/  LDSM.16.MT88.4 R52, [R236+0x100] ;  /* 0x00010000ec34783b */ /* 0x002fe20000004200 */
[----:B------:R-:W-:Y:S01]  /*127a0*/  FMUL.FTZ R31, R2, R191 ;  /* 0x000000bf021f7220 */ /* 0x000fe20000410000 */
[----:B------:R-:W-:Y:S01]  /*127b0*/  MOV R191, R35 ;  /* 0x0000002300bf7202 */ /* 0x000fe20000000f00 */
[----:B------:R-:W-:Y:S02]  /*127c0*/  FMUL.FTZ R35, R3, R163 ;  /* 0x000000a303237220 */ /* 0x000fe40000410000 */
[C---:B------:R-:W-:Y:S01]  /*127d0*/  FMUL.FTZ R32, R132.reuse, R160 ;  /* 0x000000a084207220 */ /* 0x040fe20000410000 */
[----:B------:R-:W1:Y:S01]  /*127e0*/  MUFU.EX2 R168, R16 ;  /* 0x0000001000a87308 */ /* 0x000e620000000800 */
[C---:B------:R-:W-:Y:S02]  /*127f0*/  FMUL.FTZ R33, R132.reuse, R161 ;  /* 0x000000a184217220 */ /* 0x040fe40000410000 */
[C---:B------:R-:W-:Y:S02]  /*12800*/  FMUL.FTZ R48, R132.reuse, R148 ;  /* 0x0000009484307220 */ /* 0x040fe40000410000 */
[C---:B----4-:R-:W-:Y:S01]  /*12810*/  FMUL.FTZ R17, R132.reuse, R177 ;  /* 0x000000b184117220 */ /* 0x050fe20000410000 */
[----:B------:R-:W-:Y:S01]  /*12820*/  MOV R177, R64 ;  /* 0x0000004000b17202 */ /* 0x000fe20000000f00 */
[----:B------:R-:W-:Y:S02]  /*12830*/  FMUL.FTZ R49, R132, R149 ;  /* 0x0000009584317220 */ /* 0x000fe40000410000 */
[C---:B------:R-:W-:Y:S01]  /*12840*/  FMUL.FTZ R40, R0.reuse, R152 ;  /* 0x0000009800287220 */ /* 0x040fe20000410000 */
[----:B------:R-:W-:Y:S01]  /*12850*/  MUFU.EX2 R184, R218 ;  /* 0x000000da00b87308 */ /* 0x000fe20000000800 */
[----:B------:R-:W-:Y:S02]  /*12860*/  FMUL.FTZ R41, R0, R153 ;  /* 0x0000009900297220 */ /* 0x000fe40000410000 */
[C---:B------:R-:W-:Y:S01]  /*12870*/  FMUL.FTZ R42, R2.reuse, R154 ;  /* 0x0000009a022a7220 */ /* 0x040fe20000410000 */
[----:B-----5:R-:W-:Y:S01]  /*12880*/  F2FP.PACK_AB R146, R173, R169 ;  /* 0x000000a9ad92723e */ /* 0x020fe200000000ff */
[C---:B------:R-:W-:Y:S02]  /*12890*/  FMUL.FTZ R43, R2.reuse, R155 ;  /* 0x0000009b022b7220 */ /* 0x040fe40000410000 */
[C---:B------:R-:W-:Y:S01]  /*128a0*/  FMUL.FTZ R46, R2.reuse, R174 ;  /* 0x000000ae022e7220 */ /* 0x040fe20000410000 */
[----:B------:R-:W-:Y:S01]  /*128b0*/  LDSM.16.MT88.4 R152, [R234+0x900] ;  /* 0x00090000ea98783b */ /* 0x000fe20000004200 */
[----:B------:R-:W-:Y:S01]  /*128c0*/  FMUL.FTZ R47, R2, R175 ;  /* 0x000000af022f7220 */ /* 0x000fe20000410000 */
[----:B------:R-:W-:Y:S01]  /*128d0*/  MUFU.EX2 R139, R222 ;  /* 0x000000de008b7308 */ /* 0x000fe20000000800 */
[C---:B------:R-:W-:Y:S02]  /*128e0*/  FMUL.FTZ R64, R132.reuse, R140 ;  /* 0x0000008c84407220 */ /* 0x040fe40000410000 */
[----:B------:R-:W-:Y:S01]  /*128f0*/  FMUL.FTZ R65, R132, R141 ;  /* 0x0000008d84417220 */ /* 0x000fe20000410000 */
[----:B-1----:R-:W-:Y:S01]  /*12900*/  F2FP.PACK_AB R147, R172, R168 ;  /* 0x000000a8ac93723e */ /* 0x002fe200000000ff */
[----:B------:R-:W-:Y:S01]  /*12910*/  FMUL.FTZ R16, R132, R176 ;  /* 0x000000b084107220 */ /* 0x000fe20000410000 */
[----:B------:R-:W-:Y:S01]  /*12920*/  MOV R176, R66 ;  /* 0x0000004200b07202 */ /* 0x000fe20000000f00 */
[C---:B------:R-:W-:Y:S02]  /*12930*/  FMUL.FTZ R66, R3.reuse, R142 ;  /* 0x0000008e03427220 */ /* 0x040fe40000410000 */
[----:B------:R-:W-:Y:S01]  /*12940*/  FMUL.FTZ R67, R3, R143 ;  /* 0x0000008f03437220 */ /* 0x000fe20000410000 */
[----:B------:R-:W-:Y:S01]  /*12950*/  MUFU.EX2 R138, R221 ;  /* 0x000000dd008a7308 */ /* 0x000fe20000000800 */
[----:B------:R-:W-:Y:S01]  /*12960*/  LDSM.16.MT88.4 R140, [R233+0x2100] ;  /* 0x00210000e98c783b */ /* 0x000fe20000004200 */
        /* <DEDUP_REMOVED lines=8> */
[----:B------:R-:W-:Y:S02]  /*129f0*/  FMUL.FTZ R79, R2, R79 ;  /* 0x0000004f024f7220 */ /* 0x000fe40000410000 */
[C---:B------:R-:W-:Y:S02]  /*12a00*/  FMUL.FTZ R88, R0.reuse, R88 ;  /* 0x0000005800587220 */ /* 0x040fe40000410000 */
        /* <DEDUP_REMOVED lines=27> */
[----:B------:R-:W-:Y:S07]  /*12bc0*/  FMUL.FTZ R125, R0, R125 ;  /* 0x0000007d007d7220 */ /* 0x000fee0000410000 */
[----:B------:R-:W-:Y:S10]  /*12bd0*/  MUFU.EX2 R222, R199 ;  /* 0x000000c700de7308 */ /* 0x000ff40000000800 */
[----:B------:R-:W-:Y:S10]  /*12be0*/  MUFU.EX2 R221, R198 ;  /* 0x000000c600dd7308 */ /* 0x000ff40000000800 */
[----:B------:R-:W-:Y:S10]  /*12bf0*/  MUFU.EX2 R218, R186 ;  /* 0x000000ba00da7308 */ /* 0x000ff40000000800 */
[----:B------:R-:W1:Y:S10]  /*12c00*/  MUFU.EX2 R219, R197 ;  /* 0x000000c500db7308 */ /* 0x000e740000000800 */
[----:B------:R-:W-:Y:S10]  /*12c10*/  MUFU.EX2 R217, R196 ;  /* 0x000000c400d97308 */ /* 0x000ff40000000800 */
[----:B------:R-:W-:Y:S01]  /*12c20*/  MUFU.EX2 R216, R185 ;  /* 0x000000b900d87308 */ /* 0x000fe20000000800 */
[----:B-1----:R-:W-:Y:S09]  /*12c30*/  F2FP.PACK_AB R209, R219, R218 ;  /* 0x000000dadbd1723e */ /* 0x002ff200000000ff */
[----:B------:R-:W-:Y:S10]  /*12c40*/  MUFU.EX2 R231, R231 ;  /* 0x000000e700e77308 */ /* 0x000ff40000000800 */
[----:B------:R-:W-:Y:S01]  /*12c50*/  MUFU.EX2 R245, R245 ;  /* 0x000000f500f57308 */ /* 0x000fe20000000800 */
[----:B--2---:R-:W-:Y:S01]  /*12c60*/  FFMA.FTZ R156, R2, R5, R145 ;  /* 0x00000005029c7223 */ /* 0x004fe20000010091 */
[----:B------:R-:W-:Y:S01]  /*12c70*/  F2FP.PACK_AB R145, R159, R145 ;  /* 0x000000919f91723e */ /* 0x000fe200000000ff */
[C---:B------:R-:W-:Y:S01]  /*12c80*/  FMUL.FTZ R5, R132.reuse, R201 ;  /* 0x000000c984057220 */ /* 0x040fe20000410000 */
[----:B------:R-:W-:Y:S06]  /*12c90*/  MOV R201, R38 ;  /* 0x0000002600c97202 */ /* 0x000fec0000000f00 */
[----:B------:R-:W-:Y:S01]  /*12ca0*/  MUFU.EX2 R2, R223 ;  /* 0x000000df00027308 */ /* 0x000fe20000000800 */
[----:B------:R-:W1:Y:S01]  /*12cb0*/  LDSM.16.MT88.4 R36, [R234+0x100] ;  /* 0x00010000ea24783b */ /* 0x000e620000004200 */
[-C--:B---3--:R-:W-:Y:S08]  /*12cc0*/  HMMA.16816.F32 R4, R204, R20.reuse, R4 ;  /* 0x00000014cc04723c */ /* 0x088ff00000001804 */
[----:B------:R-:W-:Y:S01]  /*12cd0*/  MUFU.EX2 R223, R191 ;  /* 0x000000bf00df7308 */ /* 0x000fe20000000800 */
[C---:B------:R-:W-:Y:S07]  /*12ce0*/  HMMA.16816.F32 R8, R144.reuse, R20, R8 ;  /* 0x000000149008723c */ /* 0x040fee0000001808 */
[C---:B------:R-:W-:Y:S01]  /*12cf0*/  FMUL.FTZ R20, R132.reuse, R192 ;  /* 0x000000c084147220 */ /* 0x040fe20000410000 */
[-C--:B------:R-:W-:Y:S04]  /*12d00*/  HMMA.16816.F32 R12, R144, R22.reuse, R12 ;  /* 0x00000016900c723c */ /* 0x080fe8000000180c */
[C---:B------:R-:W-:Y:S01]  /*12d10*/  FMUL.FTZ R21, R132.reuse, R193 ;  /* 0x000000c184157220 */ /* 0x040fe20000410000 */
[----:B------:R-:W-:Y:S01]  /*12d20*/  MOV R192, R50 ;  /* 0x0000003200c07202 */ /* 0x000fe20000000f00 */
[C---:B------:R-:W-:Y:S01]  /*12d30*/  FMUL.FTZ R50, R3.reuse, R150 ;  /* 0x0000009603327220 */ /* 0x040fe20000410000 */
[----:B------:R-:W-:Y:S01]  /*12d40*/  MOV R193, R51 ;  /* 0x0000003300c17202 */ /* 0x000fe20000000f00 */
[C---:B------:R-:W-:Y:S01]  /*12d50*/  HMMA.16816.F32 R16, R204.reuse, R22, R16 ;  /* 0x00000016cc10723c */ /* 0x040fe20000001810 */
[----:B------:R-:W-:Y:S03]  /*12d60*/  MUFU.EX2 R160, R192 ;  /* 0x000000c000a07308 */ /* 0x000fe60000000800 */
[C---:B------:R-:W-:Y:S02]  /*12d70*/  FMUL.FTZ R51, R3.reuse, R151 ;  /* 0x0000009703337220 */ /* 0x040fe40000410000 */
[----:B------:R-:W2:Y:S01]  /*12d80*/  LDSM.16.MT88.4 R148, [R235+0x100] ;  /* 0x00010000eb94783b */ /* 0x000ea20000004200 */
[C---:B------:R-:W-:Y:S01]  /*12d90*/  FMUL.FTZ R22, R3.reuse, R194 ;  /* 0x000000c203167220 */ /* 0x040fe20000410000 */
[----:B------:R-:W-:Y:S01]  /*12da0*/  MOV R194, R34 ;  /* 0x0000002200c27202 */ /* 0x000fe20000000f00 */
[C---:B------:R-:W-:Y:S02]  /*12db0*/  FMUL.FTZ R23, R3.reuse, R195 ;  /* 0x000000c303177220 */ /* 0x040fe40000410000 */
[----:B------:R-:W-:Y:S01]  /*12dc0*/  MUFU.EX2 R161, R193 ;  /* 0x000000c100a17308 */ /* 0x000fe20000000800 */
[----:B------:R-:W-:Y:S01]  /*12dd0*/  FMUL.FTZ R34, R3, R162 ;  /* 0x000000a203227220 */ /* 0x000fe20000410000 */
[----:B------:R-:W-:Y:S03]  /*12de0*/  MOV R195, R137 ;  /* 0x0000008900c37202 */ /* 0x000fe60000000f00 */
[-C--:B-1----:R-:W-:Y:S05]  /*12df0*/  HMMA.16816.F32 R20, R204, R36.reuse, R20 ;  /* 0x00000024cc14723c */ /* 0x082fea0000001814 */
[----:B------:R-:W1:Y:S03]  /*12e00*/  MUFU.EX2 R137, R224 ;  /* 0x000000e000897308 */ /* 0x000e660000000800 */
[C---:B------:R-:W-:Y:S07]  /*12e10*/  HMMA.16816.F32 R24, R144.reuse, R36, R24 ;  /* 0x000000249018723c */ /* 0x040fee0000001818 */
[C---:B------:R-:W-:Y:S01]  /*12e20*/  FMUL.FTZ R36, R132.reuse, R180 ;  /* 0x000000b484247220 */ /* 0x040fe20000410000 */
[-C--:B------:R-:W-:Y:S01]  /*12e30*/  HMMA.16816.F32 R28, R144, R38.reuse, R28 ;  /* 0x00000026901c723c */ /* 0x080fe2000000181c */
[----:B------:R-:W-:Y:S03]  /*12e40*/  MUFU.EX2 R224, R200 ;  /* 0x000000c800e07308 */ /* 0x000fe60000000800 */
[----:B------:R-:W-:Y:S04]  /*12e50*/  FMUL.FTZ R37, R132, R181 ;  /* 0x000000b584257220 */ /* 0x000fe80000410000 */
[C---:B------:R-:W-:Y:S04]  /*12e60*/  HMMA.16816.F32 R32, R204.reuse, R38, R32 ;  /* 0x00000026cc20723c */ /* 0x040fe80000001820 */
[----:B-1----:R-:W-:Y:S01]  /*12e70*/  FADD.FTZ R0, R137, R208 ;  /* 0x000000d089007221 */ /* 0x002fe20000010000 */
[----:B------:R-:W-:Y:S02]  /*12e80*/  F2FP.PACK_AB R208, R222, R223 ;  /* 0x000000dfded0723e */ /* 0x000fe400000000ff */
[C---:B------:R-:W-:Y:S02]  /*12e90*/  FMUL.FTZ R38, R3.reuse, R182 ;  /* 0x000000b603267220 */ /* 0x040fe40000410000 */
[----:B------:R-:W-:Y:S03]  /*12ea0*/  FMUL.FTZ R39, R3, R183 ;  /* 0x000000b703277220 */ /* 0x000fe60000410000 */
[----:B------:R-:W-:Y:S04]  /*12eb0*/  FADD.FTZ R0, R2, R0 ;  /* 0x0000000002007221 */ /* 0x000fe80000010000 */
[-C--:B------:R-:W-:Y:S03]  /*12ec0*/  HMMA.16816.F32 R36, R204, R52.reuse, R36 ;  /* 0x00000034cc24723c */ /* 0x080fe60000001824 */
[----:B------:R-:W-:Y:S05]  /*12ed0*/  FADD.FTZ R0, R139, R0 ;  /* 0x000000008b007221 */ /* 0x000fea0000010000 */
[C---:B------:R-:W-:Y:S07]  /*12ee0*/  HMMA.16816.F32 R40, R144.reuse, R52, R40 ;  /* 0x000000349028723c */ /* 0x040fee0000001828 */
[C---:B------:R-:W-:Y:S01]  /*12ef0*/  FMUL.FTZ R52, R132.reuse, R164 ;  /* 0x000000a484347220 */ /* 0x040fe20000410000 */
[-C--:B------:R-:W-:Y:S04]  /*12f00*/  HMMA.16816.F32 R44, R144, R54.reuse, R44 ;  /* 0x00000036902c723c */ /* 0x080fe8000000182c */
[----:B------:R-:W-:Y:S02]  /*12f10*/  FMUL.FTZ R53, R132, R165 ;  /* 0x000000a584357220 */ /* 0x000fe40000410000 */
[----:B------:R-:W-:Y:S02]  /*12f20*/  FADD.FTZ R132, R170, R157 ;  /* 0x0000009daa847221 */ /* 0x000fe40000010000 */
[C---:B------:R-:W-:Y:S01]  /*12f30*/  HMMA.16816.F32 R48, R204.reuse, R54, R48 ;  /* 0x00000036cc30723c */ /* 0x040fe20000001830 */
[----:B------:R-:W-:Y:S06]  /*12f40*/  MUFU.EX2 R170, R246 ;  /* 0x000000f600aa7308 */ /* 0x000fec0000000800 */
[C---:B------:R-:W-:Y:S02]  /*12f50*/  FMUL.FTZ R54, R3.reuse, R166 ;  /* 0x000000a603367220 */ /* 0x040fe40000410000 */
[----:B------:R-:W-:Y:S02]  /*12f60*/  FMUL.FTZ R55, R3, R167 ;  /* 0x000000a703377220 */ /* 0x000fe40000410000 */
[----:B------:R-:W-:Y:S01]  /*12f70*/  LDSM.16.MT88.4 R164, [R234+0x3100] ;  /* 0x00310000eaa4783b */ /* 0x000fe20000004200 */
[----:B------:R-:W-:Y:S01]  /*12f80*/  FADD.FTZ R3, R169, R158 ;  /* 0x0000009ea9037221 */ /* 0x000fe20000010000 */
[----:B------:R-:W-:Y:S03]  /*12f90*/  MUFU.EX2 R246, R228 ;  /* 0x000000e400f67308 */ /* 0x000fe60000000800 */
[-C--:B--2---:R-:W-:Y:S07]  /*12fa0*/  HMMA.16816.F32 R52, R204, R148.reuse, R52 ;  /* 0x00000094cc34723c */ /* 0x084fee0000001834 */
[----:B------:R-:W-:Y:S01]  /*12fb0*/  MUFU.EX2 R169, R226 ;  /* 0x000000e200a97308 */ /* 0x000fe20000000800 */
[C---:B------:R-:W-:Y:S08]  /*12fc0*/  HMMA.16816.F32 R56, R144.reuse, R148, R56 ;  /* 0x000000949038723c */ /* 0x040ff00000001838 */
[-C--:B------:R-:W-:Y:S01]  /*12fd0*/  HMMA.16816.F32 R60, R144, R150.reuse, R60 ;  /* 0x00000096903c723c */ /* 0x080fe2000000183c */
[----:B------:R-:W1:Y:S07]  /*12fe0*/  MUFU.EX2 R226, R201 ;  /* 0x000000c900e27308 */ /* 0x000e6e0000000800 */
[C---:B------:R-:W-:Y:S01]  /*12ff0*/  HMMA.16816.F32 R64, R204.reuse, R150, R64 ;  /* 0x00000096cc40723c */ /* 0x040fe20000001840 */
[----:B------:R-:W-:Y:S02]  /*13000*/  LDSM.16.MT88.4 R148, [R233+0x900] ;  /* 0x00090000e994783b */ /* 0x000fe40000004200 */
[----:B------:R-:W-:Y:S05]  /*13010*/  MUFU.EX2 R228, R225 ;  /* 0x000000e100e47308 */ /* 0x000fea0000000800 */
[-C--:B------:R-:W-:Y:S05]  /*13020*/  HMMA.16816.F32 R68, R204, R140.reuse, R68 ;  /* 0x0000008ccc44723c */ /* 0x080fea0000001844 */
[----:B------:R-:W-:Y:S03]  /*13030*/  MUFU.EX2 R225, R202 ;  /* 0x000000ca00e17308 */ /* 0x000fe60000000800 */
[C---:B------:R-:W-:Y:S08]  /*13040*/  HMMA.16816.F32 R72, R144.reuse, R140, R72 ;  /* 0x0000008c9048723c */ /* 0x040ff00000001848 */
[-C--:B------:R-:W-:Y:S08]  /*13050*/  HMMA.16816.F32 R76, R144, R142.reuse, R76 ;  /* 0x0000008e904c723c */ /* 0x080ff0000000184c */
[C---:B------:R-:W-:Y:S01]  /*13060*/  HMMA.16816.F32 R80, R204.reuse, R142, R80 ;  /* 0x0000008ecc50723c */ /* 0x040fe20000001850 */
[----:B------:R-:W2:Y:S07]  /*13070*/  LDSM.16.MT88.4 R140, [R234+0x2100] ;  /* 0x00210000ea8c783b */ /* 0x000eae0000004200 */
[-C--:B--2---:R-:W-:Y:S08]  /*13080*/  HMMA.16816.F32 R84, R204, R140.reuse, R84 ;  /* 0x0000008ccc54723c */ /* 0x084ff00000001854 */
        /* <DEDUP_REMOVED lines=10> */
[C---:B------:R-:W-:Y:S07]  /*13130*/  HMMA.16816.F32 R120, R144.reuse, R140, R120 ;  /* 0x0000008c9078723c */ /* 0x040fee0000001878 */
[----:B------:R-:W-:Y:S01]  /*13140*/  F2FP.PACK_AB R140, R213, R214 ;  /* 0x000000d6d58c723e */ /* 0x000fe200000000ff */
[-C--:B------:R-:W-:Y:S04]  /*13150*/  HMMA.16816.F32 R124, R144, R142.reuse, R124 ;  /* 0x0000008e907c723c */ /* 0x080fe8000000187c */
[----:B------:R-:W-:Y:S03]  /*13160*/  F2FP.PACK_AB R141, R211, R212 ;  /* 0x000000d4d38d723e */ /* 0x000fe600000000ff */
[----:B------:R-:W-:Y:S01]  /*13170*/  F2FP.PACK_AB R144, R2, R137 ;  /* 0x000000890290723e */ /* 0x000fe200000000ff */
[----:B------:R-:W-:Y:S01]  /*13180*/  HMMA.16816.F32 R128, R204, R142, R128 ;  /* 0x0000008ecc80723c */ /* 0x000fe20000001880 */
[----:B------:R-:W-:Y:S03]  /*13190*/  MUFU.EX2 R204, R178 ;  /* 0x000000b200cc7308 */ /* 0x000fe60000000800 */
[C---:B------:R-:W-:Y:S01]  /*131a0*/  F2FP.PACK_AB R146, R138.reuse, R139 ;  /* 0x0000008b8a92723e */ /* 0x040fe200000000ff */
[----:B------:R-:W-:Y:S01]  /*131b0*/  FADD.FTZ R2, R138, R0 ;  /* 0x000000008a027221 */ /* 0x000fe20000010000 */
[----:B------:R-:W-:Y:S01]  /*131c0*/  F2FP.PACK_AB R145, R171, R220 ;  /* 0x000000dcab91723e */ /* 0x000fe200000000ff */
[----:B------:R-:W-:Y:S01]  /*131d0*/  FADD.FTZ R0, R159, R156 ;  /* 0x0000009c9f007221 */ /* 0x000fe20000010000 */
[----:B------:R-:W-:Y:S01]  /*131e0*/  F2FP.PACK_AB R147, R175, R184 ;  /* 0x000000b8af93723e */ /* 0x000fe200000000ff */
[----:B------:R-:W2:Y:S02]  /*131f0*/  LDSM.16.MT88.4 R156, [R236+0x900] ;  /* 0x00090000ec9c783b */ /* 0x000ea40000004200 */
[----:B------:R-:W-:Y:S01]  /*13200*/  MUFU.EX2 R206, R176 ;  /* 0x000000b000ce7308 */ /* 0x000fe20000000800 */
[----:B------:R-:W-:Y:S01]  /*13210*/  F2FP.PACK_AB R142, R188, R174 ;  /* 0x000000aebc8e723e */ /* 0x000fe200000000ff */
[----:B------:R-:W-:Y:S01]  /*13220*/  FADD.FTZ R137, R168, R0 ;  /* 0x00000000a8897221 */ /* 0x000fe20000010000 */
[----:B------:R-:W-:Y:S01]  /*13230*/  F2FP.PACK_AB R143, R189, R190 ;  /* 0x000000bebd8f723e */ /* 0x000fe200000000ff */
[-C--:B------:R-:W-:Y:S05]  /*13240*/  HMMA.16816.F32 R4, R144, R148.reuse, R4 ;  /* 0x000000949004723c */ /* 0x080fea0000001804 */
[----:B------:R-:W-:Y:S01]  /*13250*/  FADD.FTZ R137, R172, R137 ;  /* 0x00000089ac897221 */ /* 0x000fe20000010000 */
[----:B------:R-:W3:Y:S01]  /*13260*/  MUFU.EX2 R139, R195 ;  /* 0x000000c3008b7308 */ /* 0x000ee20000000800 */
[----:B-1----:R-:W-:Y:S01]  /*13270*/  F2FP.PACK_AB R207, R224, R226 ;  /* 0x000000e2e0cf723e */ /* 0x002fe200000000ff */
[C---:B------:R-:W-:Y:S08]  /*13280*/  HMMA.16816.F32 R8, R140.reuse, R148, R8 ;  /* 0x000000948c08723c */ /* 0x040ff00000001808 */
[-C--:B------:R-:W-:Y:S01]  /*13290*/  HMMA.16816.F32 R12, R140, R150.reuse, R12 ;  /* 0x000000968c0c723c */ /* 0x080fe2000000180c */
[----:B------:R-:W1:Y:S07]  /*132a0*/  MUFU.EX2 R138, R194 ;  /* 0x000000c2008a7308 */ /* 0x000e6e0000000800 */
[C---:B------:R-:W-:Y:S01]  /*132b0*/  HMMA.16816.F32 R16, R144.reuse, R150, R16 ;  /* 0x000000969010723c */ /* 0x040fe20000001810 */
[----:B------:R-:W4:Y:S02]  /*132c0*/  LDSM.16.MT88.4 R148, [R235+0x900] ;  /* 0x00090000eb94783b */ /* 0x000f240000004200 */
[----:B------:R-:W-:Y:S01]  /*132d0*/  MUFU.EX2 R168, R247 ;  /* 0x000000f700a87308 */ /* 0x000fe20000000800 */
[----:B---3--:R-:W-:Y:S04]  /*132e0*/  FADD.FTZ R0, R139, R2 ;  /* 0x000000028b007221 */ /* 0x008fe80000010000 */
[-C--:B------:R-:W-:Y:S05]  /*132f0*/  HMMA.16816.F32 R20, R144, R152.reuse, R20 ;  /* 0x000000989014723c */ /* 0x080fea0000001814 */
[----:B------:R-:W-:Y:S03]  /*13300*/  MUFU.EX2 R247, R227 ;  /* 0x000000e300f77308 */ /* 0x000fe60000000800 */
[C---:B------:R-:W-:Y:S04]  /*13310*/  HMMA.16816.F32 R24, R140.reuse, R152, R24 ;  /* 0x000000988c18723c */ /* 0x040fe80000001818 */
[----:B-1----:R-:W-:Y:S03]  /*13320*/  FADD.FTZ R0, R138, R0 ;  /* 0x000000008a007221 */ /* 0x002fe60000010000 */
[----:B------:R-:W1:Y:S01]  /*13330*/  MUFU.EX2 R227, R203 ;  /* 0x000000cb00e37308 */ /* 0x000e620000000800 */
[-C--:B------:R-:W-:Y:S04]  /*13340*/  HMMA.16816.F32 R28, R140, R154.reuse, R28 ;  /* 0x0000009a8c1c723c */ /* 0x080fe8000000181c */
[----:B------:R-:W-:Y:S04]  /*13350*/  FADD.FTZ R0, R161, R0 ;  /* 0x00000000a1007221 */ /* 0x000fe80000010000 */
[C---:B------:R-:W-:Y:S01]  /*13360*/  HMMA.16816.F32 R32, R144.reuse, R154, R32 ;  /* 0x0000009a9020723c */ /* 0x040fe20000001820 */
[----:B------:R-:W3:Y:S03]  /*13370*/  LDSM.16.MT88.4 R152, [R233+0x2900] ;  /* 0x00290000e998783b */ /* 0x000ee60000004200 */
[----:B------:R-:W-:Y:S02]  /*13380*/  FADD.FTZ R2, R160, R0 ;  /* 0x00000000a0027221 */ /* 0x000fe40000010000 */
[----:B------:R-:W-:Y:S02]  /*13390*/  FADD.FTZ R0, R173, R3 ;  /* 0x00000003ad007221 */ /* 0x000fe40000010000 */
[-C--:B--2---:R-:W-:Y:S04]  /*133a0*/  HMMA.16816.F32 R36, R144, R156.reuse, R36 ;  /* 0x0000009c9024723c */ /* 0x084fe80000001824 */
[----:B------:R-:W-:Y:S02]  /*133b0*/  FADD.FTZ R3, R220, R132 ;  /* 0x00000084dc037221 */ /* 0x000fe40000010000 */
[----:B------:R-:W-:Y:S01]  /*133c0*/  FADD.FTZ R132, R214, R0 ;  /* 0x00000000d6847221 */ /* 0x000fe20000010000 */
[----:B------:R-:W2:Y:S01]  /*133d0*/  MUFU.EX2 R220, R187 ;  /* 0x000000bb00dc7308 */ /* 0x000ea20000000800 */
[C---:B------:R-:W-:Y:S04]  /*133e0*/  HMMA.16816.F32 R40, R140.reuse, R156, R40 ;  /* 0x0000009c8c28723c */ /* 0x040fe80000001828 */
[----:B------:R-:W-:Y:S01]  /*133f0*/  FADD.FTZ R132, R213, R132 ;  /* 0x00000084d5847221 */ /* 0x000fe20000010000 */
[----:B-1----:R-:W-:Y:S01]  /*13400*/  F2FP.PACK_AB R205, R225, R227 ;  /* 0x000000e3e1cd723e */ /* 0x002fe200000000ff */
[----:B------:R-:W-:Y:S02]  /*13410*/  FADD.FTZ R3, R171, R3 ;  /* 0x00000003ab037221 */ /* 0x000fe40000010000 */
[-C--:B------:R-:W-:Y:S08]  /*13420*/  HMMA.16816.F32 R44, R140, R158.reuse, R44 ;  /* 0x0000009e8c2c723c */ /* 0x080ff0000000182c */
[C---:B------:R-:W-:Y:S01]  /*13430*/  HMMA.16816.F32 R48, R144.reuse, R158, R48 ;  /* 0x0000009e9030723c */ /* 0x040fe20000001830 */
[----:B------:R-:W1:Y:S03]  /*13440*/  LDSM.16.MT88.4 R156, [R234+0x2900] ;  /* 0x00290000ea9c783b */ /* 0x000e660000004200 */
[----:B--2---:R-:W-:Y:S04]  /*13450*/  F2FP.PACK_AB R210, R220, R221 ;  /* 0x000000dddcd2723e */ /* 0x004fe800000000ff */
[-C--:B----4-:R-:W-:Y:S08]  /*13460*/  HMMA.16816.F32 R52, R144, R148.reuse, R52 ;  /* 0x000000949034723c */ /* 0x090ff00000001834 */
        /* <DEDUP_REMOVED lines=21> */
[-C--:B------:R-:W-:Y:S07]  /*135c0*/  HMMA.16816.F32 R124, R140, R154.reuse, R124 ;  /* 0x0000009a8c7c723c */ /* 0x080fee000000187c */
[----:B------:R-:W-:Y:S01]  /*135d0*/  F2FP.PACK_AB R140, R138, R139 ;  /* 0x0000008b8a8c723e */ /* 0x000fe200000000ff */
[----:B------:R-:W-:Y:S01]  /*135e0*/  HMMA.16816.F32 R128, R144, R154, R128 ;  /* 0x0000009a9080723c */ /* 0x000fe20000001880 */
[----:B------:R-:W3:Y:S01]  /*135f0*/  LDSM.16.MT88.4 R152, [R236+0x1100] ;  /* 0x00110000ec98783b */ /* 0x000ee20000004200 */
[----:B------:R-:W4:Y:S02]  /*13600*/  MUFU.EX2 R139, R179 ;  /* 0x000000b3008b7308 */ /* 0x000f240000000800 */
[----:B------:R-:W-:Y:S02]  /*13610*/  F2FP.PACK_AB R142, R160, R161 ;  /* 0x000000a1a08e723e */ /* 0x000fe400000000ff */
[----:B------:R-:W-:Y:S02]  /*13620*/  F2FP.PACK_AB R141, R248, R249 ;  /* 0x000000f9f88d723e */ /* 0x000fe400000000ff */
[----:B------:R-:W-:Y:S01]  /*13630*/  F2FP.PACK_AB R143, R170, R168 ;  /* 0x000000a8aa8f723e */ /* 0x000fe200000000ff */
[----:B------:R-:W-:Y:S03]  /*13640*/  LDSM.16.MT88.4 R160, [R233+0x3100] ;  /* 0x00310000e9a0783b */ /* 0x000fe60000004200 */
[----:B------:R5:W2:Y:S01]  /*13650*/  MUFU.EX2 R138, R177 ;  /* 0x000000b1008a7308 */ /* 0x000aa20000000800 */
[----:B------:R-:W-:Y:S02]  /*13660*/  F2FP.PACK_AB R144, R247, R246 ;  /* 0x000000f6f790723e */ /* 0x000fe400000000ff */
[-C--:B-1----:R-:W-:Y:S05]  /*13670*/  HMMA.16816.F32 R4, R140, R156.reuse, R4 ;  /* 0x0000009c8c04723c */ /* 0x082fea0000001804 */
[----:B------:R-:W-:Y:S02]  /*13680*/  F2FP.PACK_AB R146, R230, R169 ;  /* 0x000000a9e692723e */ /* 0x000fe400000000ff */
[----:B------:R-:W-:Y:S02]  /*13690*/  F2FP.PACK_AB R145, R229, R228 ;  /* 0x000000e4e591723e */ /* 0x000fe400000000ff */
[----:B------:R-:W-:Y:S03]  /*136a0*/  F2FP.PACK_AB R147, R245, R231 ;  /* 0x000000e7f593723e */ /* 0x000fe600000000ff */
[----:B----4-:R-:W-:Y:S04]  /*136b0*/  FADD.FTZ R0, R139, R2 ;  /* 0x000000028b007221 */ /* 0x010fe80000010000 */
[C---:B------:R-:W-:Y:S04]  /*136c0*/  HMMA.16816.F32 R8, R144.reuse, R156, R8 ;  /* 0x0000009c9008723c */ /* 0x040fe80000001808 */
[C---:B------:R-:W-:Y:S01]  /*136d0*/  FADD.FTZ R0, R204.reuse, R0 ;  /* 0x00000000cc007221 */ /* 0x040fe20000010000 */
[----:B-----5:R-:W-:Y:S01]  /*136e0*/  LDSM.16.MT88.4 R176, [R233+0x1900] ;  /* 0x00190000e9b0783b */ /* 0x020fe20000004200 */
[----:B------:R-:W-:Y:S02]  /*136f0*/  F2FP.PACK_AB R204, R204, R139 ;  /* 0x0000008bcccc723e */ /* 0x000fe400000000ff */
[-C--:B------:R-:W-:Y:S04]  /*13700*/  HMMA.16816.F32 R12, R144, R158.reuse, R12 ;  /* 0x0000009e900c723c */ /* 0x080fe8000000180c */
[----:B--2---:R-:W-:Y:S01]  /*13710*/  FADD.FTZ R0, R138, R0 ;  /* 0x000000008a007221 */ /* 0x004fe20000010000 */
[----:B------:R-:W-:Y:S03]  /*13720*/  MOV R139, R170 ;  /* 0x000000aa008b7202 */ /* 0x000fe60000000f00 */
[C---:B------:R-:W-:Y:S01]  /*13730*/  HMMA.16816.F32 R16, R140.reuse, R158, R16 ;  /* 0x0000009e8c10723c */ /* 0x040fe20000001810 */
[----:B------:R-:W1:Y:S03]  /*13740*/  LDSM.16.MT88.4 R156, [R235+0x1100] ;  /* 0x00110000eb9c783b */ /* 0x000e660000004200 */
[C---:B------:R-:W-:Y:S01]  /*13750*/  FADD.FTZ R0, R206.reuse, R0 ;  /* 0x00000000ce007221 */ /* 0x040fe20000010000 */
[----:B------:R-:W-:Y:S02]  /*13760*/  F2FP.PACK_AB R206, R206, R138 ;  /* 0x0000008acece723e */ /* 0x000fe400000000ff */
[----:B------:R-:W-:Y:S01]  /*13770*/  MOV R138, R169 ;  /* 0x000000a9008a7202 */ /* 0x000fe20000000f00 */
[-C--:B------:R-:W-:Y:S01]  /*13780*/  HMMA.16816.F32 R20, R140, R148.reuse, R20 ;  /* 0x000000948c14723c */ /* 0x080fe20000001814 */
[----:B------:R2:W-:Y:S07]  /*13790*/  STL [R1+0xbc], R0 ;  /* 0x0000bc0001007387 */ /* 0x0005ee0000100800 */
[C---:B------:R-:W-:Y:S08]  /*137a0*/  HMMA.16816.F32 R24, R144.reuse, R148, R24 ;  /* 0x000000949018723c */ /* 0x040ff00000001818 */
[-C--:B------:R-:W-:Y:S08]  /*137b0*/  HMMA.16816.F32 R28, R144, R150.reuse, R28 ;  /* 0x00000096901c723c */ /* 0x080ff0000000181c */
[C---:B------:R-:W-:Y:S01]  /*137c0*/  HMMA.16816.F32 R32, R140.reuse, R150, R32 ;  /* 0x000000968c20723c */ /* 0x040fe20000001820 */
[----:B------:R-:W4:Y:S03]  /*137d0*/  LDSM.16.MT88.4 R148, [R236+0x3100] ;  /* 0x00310000ec94783b */ /* 0x000f260000004200 */
[----:B--2---:R-:W-:Y:S01]  /*137e0*/  FADD.FTZ R0, R212, R137 ;  /* 0x00000089d4007221 */ /* 0x004fe20000010000 */
[----:B------:R-:W-:Y:S03]  /*137f0*/  MOV R137, R168 ;  /* 0x000000a800897202 */ /* 0x000fe60000000f00 */
[-C--:B---3--:R-:W-:Y:S01]  /*13800*/  HMMA.16816.F32 R36, R140, R152.reuse, R36 ;  /* 0x000000988c24723c */ /* 0x088fe20000001824 */
[----:B------:R-:W-:Y:S03]  /*13810*/  LDSM.16.MT88.4 R212, [R233+0x3900] ;  /* 0x00390000e9d4783b */ /* 0x000fe60000004200 */
[----:B------:R-:W-:Y:S01]  /*13820*/  FADD.FTZ R2, R211, R0 ;  /* 0x00000000d3027221 */ /* 0x000fe20000010000 */
[----:B------:R-:W-:Y:S02]  /*13830*/  F2FP.PACK_AB R211, R216, R217 ;  /* 0x000000d9d8d3723e */ /* 0x000fe400000000ff */
[----:B------:R-:W-:Y:S01]  /*13840*/  MOV R0, R184 ;  /* 0x000000b800007202 */ /* 0x000fe20000000f00 */
[C---:B------:R-:W-:Y:S04]  /*13850*/  HMMA.16816.F32 R40, R144.reuse, R152, R40 ;  /* 0x000000989028723c */ /* 0x040fe80000001828 */
[----:B------:R-:W-:Y:S04]  /*13860*/  FADD.FTZ R0, R0, R3 ;  /* 0x0000000300007221 */ /* 0x000fe80000010000 */
[-C--:B------:R-:W-:Y:S08]  /*13870*/  HMMA.16816.F32 R44, R144, R154.reuse, R44 ;  /* 0x0000009a902c723c */ /* 0x080ff0000000182c */
[C---:B------:R-:W-:Y:S01]  /*13880*/  HMMA.16816.F32 R48, R140.reuse, R154, R48 ;  /* 0x0000009a8c30723c */ /* 0x040fe20000001830 */
[----:B------:R-:W2:Y:S07]  /*13890*/  LDSM.16.MT88.4 R152, [R235+0x3100] ;  /* 0x00310000eb98783b */ /* 0x000eae0000004200 */
[-C--:B-1----:R-:W-:Y:S08]  /*138a0*/  HMMA.16816.F32 R52, R140, R156.reuse, R52 ;  /* 0x0000009c8c34723c */ /* 0x082ff00000001834 */
[C---:B------:R-:W-:Y:S08]  /*138b0*/  HMMA.16816.F32 R56, R144.reuse, R156, R56 ;  /* 0x0000009c9038723c */ /* 0x040ff00000001838 */
[-C--:B------:R-:W-:Y:S08]  /*138c0*/  HMMA.16816.F32 R60, R144, R158.reuse, R60 ;  /* 0x0000009e903c723c */ /* 0x080ff0000000183c */
[C---:B------:R-:W-:Y:S08]  /*138d0*/  HMMA.16816.F32 R64, R140.reuse, R158, R64 ;  /* 0x0000009e8c40723c */ /* 0x040ff00000001840 */
        /* <DEDUP_REMOVED lines=9> */
[-C--:B----4-:R-:W-:Y:S08]  /*13970*/  HMMA.16816.F32 R100, R140, R148.reuse, R100 ;  /* 0x000000948c64723c */ /* 0x090ff00000001864 */
[C---:B------:R-:W-:Y:S08]  /*13980*/  HMMA.16816.F32 R104, R144.reuse, R148, R104 ;  /* 0x000000949068723c */ /* 0x040ff00000001868 */
[-C--:B------:R-:W-:Y:S08]  /*13990*/  HMMA.16816.F32 R108, R144, R150.reuse, R108 ;  /* 0x00000096906c723c */ /* 0x080ff0000000186c */
[C---:B------:R-:W-:Y:S01]  /*139a0*/  HMMA.16816.F32 R112, R140.reuse, R150, R112 ;  /* 0x000000968c70723c */ /* 0x040fe20000001870 */
[----:B------:R-:W3:Y:S07]  /*139b0*/  LDSM.16.MT88.4 R148, [R236+0x1900] ;  /* 0x00190000ec94783b */ /* 0x000eee0000004200 */
[-C--:B--2---:R-:W-:Y:S08]  /*139c0*/  HMMA.16816.F32 R116, R140, R152.reuse, R116 ;  /* 0x000000988c74723c */ /* 0x084ff00000001874 */
[C---:B------:R-:W-:Y:S08]  /*139d0*/  HMMA.16816.F32 R120, R144.reuse, R152, R120 ;  /* 0x000000989078723c */ /* 0x040ff00000001878 */
[-C--:B------:R-:W-:Y:S08]  /*139e0*/  HMMA.16816.F32 R124, R144, R154.reuse, R124 ;  /* 0x0000009a907c723c */ /* 0x080ff0000000187c */
[----:B------:R-:W-:Y:S01]  /*139f0*/  HMMA.16816.F32 R128, R140, R154, R128 ;  /* 0x0000009a8c80723c */ /* 0x000fe20000001880 */
[----:B------:R-:W2:Y:S07]  /*13a00*/  LDSM.16.MT88.4 R140, [R235+0x1900] ;  /* 0x00190000eb8c783b */ /* 0x000eae0000004200 */
[-C--:B------:R-:W-:Y:S01]  /*13a10*/  HMMA.16816.F32 R200, R204, R176.reuse, R4 ;  /* 0x000000b0ccc8723c */ /* 0x080fe20000001804 */
[----:B------:R-:W4:Y:S07]  /*13a20*/  LDSM.16.MT88.4 R4, [R234+0x3900] ;  /* 0x00390000ea04783b */ /* 0x000f2e0000004200 */
[C---:B------:R-:W-:Y:S01]  /*13a30*/  HMMA.16816.F32 R184, R208.reuse, R176, R8 ;  /* 0x000000b0d0b8723c */ /* 0x040fe20000001808 */
[----:B------:R-:W5:Y:S07]  /*13a40*/  LDSM.16.MT88.4 R8, [R236+0x3900] ;  /* 0x00390000ec08783b */ /* 0x000f6e0000004200 */
[-C--:B------:R-:W-:Y:S01]  /*13a50*/  HMMA.16816.F32 R196, R208, R178.reuse, R12 ;  /* 0x000000b2d0c4723c */ /* 0x080fe2000000180c */
[----:B------:R-:W2:Y:S07]  /*13a60*/  LDSM.16.MT88.4 R12, [R235+0x3900] ;  /* 0x00390000eb0c783b */ /* 0x000eae0000004200 */
[C---:B------:R-:W-:Y:S07]  /*13a70*/  HMMA.16816.F32 R176, R204.reuse, R178, R16 ;  /* 0x000000b2ccb0723c */ /* 0x040fee0000001810 */
[----:B------:R-:W-:Y:S01]  /*13a80*/  MOV R19, R189 ;  /* 0x000000bd00137202 */ /* 0x000fe20000000f00 */
[-C--:B-1----:R-:W-:Y:S04]  /*13a90*/  HMMA.16816.F32 R192, R204, R160.reuse, R20 ;  /* 0x000000a0ccc0723c */ /* 0x082fe80000001814 */
[----:B------:R-:W-:Y:S02]  /*13aa0*/  MOV R18, R188 ;  /* 0x000000bc00127202 */ /* 0x000fe40000000f00 */
[----:B------:R-:W-:Y:S02]  /*13ab0*/  MOV R16, R190 ;  /* 0x000000be00107202 */ /* 0x000fe40000000f00 */
[C---:B------:R-:W-:Y:S04]  /*13ac0*/  HMMA.16816.F32 R168, R208.reuse, R160, R24 ;  /* 0x000000a0d0a8723c */ /* 0x040fe80000001818 */
[----:B------:R-:W-:Y:S01]  /*13ad0*/  FADD.FTZ R2, R16, R2 ;  /* 0x0000000210027221 */ /* 0x000fe20000010000 */
[----:B------:R-:W-:Y:S02]  /*13ae0*/  MOV R17, R175 ;  /* 0x000000af00117202 */ /* 0x000fe40000000f00 */
[----:B------:R-:W-:Y:S01]  /*13af0*/  MOV R23, R174 ;  /* 0x000000ae00177202 */ /* 0x000fe20000000f00 */
[-C--:B------:R-:W-:Y:S04]  /*13b00*/  HMMA.16816.F32 R188, R208, R162.reuse, R28 ;  /* 0x000000a2d0bc723c */ /* 0x080fe8000000181c */
[----:B------:R-:W-:Y:S02]  /*13b10*/  FADD.FTZ R2, R19, R2 ;  /* 0x0000000213027221 */ /* 0x000fe40000010000 */
[----:B------:R-:W-:Y:S01]  /*13b20*/  FADD.FTZ R3, R23, R132 ;  /* 0x0000008417037221 */ /* 0x000fe20000010000 */
[----:B------:R-:W-:Y:S01]  /*13b30*/  MOV R132, R136 ;  /* 0x0000008800847202 */ /* 0x000fe20000000f00 */
        /* <DEDUP_REMOVED lines=11> */
[----:B------:R-:W-:Y:S01]  /*13bf0*/  FADD.FTZ R3, R138, R3 ;  /* 0x000000038a037221 */ /* 0x000fe20000010000 */
[----:B------:R-:W-:Y:S01]  /*13c00*/  MOV R138, R134 ;  /* 0x00000086008a7202 */ /* 0x000fe20000000f00 */
[C---:B------:R-:W-:Y:S04]  /*13c10*/  HMMA.16816.F32 R148, R204.reuse, R150, R48 ;  /* 0x00000096cc94723c */ /* 0x040fe80000001830 */
[----:B------:R-:W-:Y:S02]  /*13c20*/  FADD.FTZ R2, R218, R2 ;  /* 0x00000002da027221 */ /* 0x000fe40000010000 */
[----:B------:R-:W-:Y:S02]  /*13c30*/  FADD.FTZ R3, R230, R3 ;  /* 0x00000003e6037221 */ /* 0x000fe40000010000 */
[-C--:B--2---:R-:W-:Y:S04]  /*13c40*/  HMMA.16816.F32 R164, R204, R140.reuse, R52 ;  /* 0x0000008ccca4723c */ /* 0x084fe80000001834 */
[----:B------:R-:W-:Y:S02]  /*13c50*/  FADD.FTZ R3, R223, R3 ;  /* 0x00000003df037221 */ /* 0x000fe40000010000 */
[----:B------:R-:W-:Y:S02]  /*13c60*/  FADD.FTZ R0, R17, R0 ;  /* 0x0000000011007221 */ /* 0x000fe40000010000 */
[C---:B------:R-:W-:Y:S04]  /*13c70*/  HMMA.16816.F32 R144, R208.reuse, R140, R56 ;  /* 0x0000008cd090723c */ /* 0x040fe80000001838 */
[----:B------:R-:W-:Y:S04]  /*13c80*/  FADD.FTZ R0, R249, R0 ;  /* 0x00000000f9007221 */ /* 0x000fe80000010000 */
[-C--:B------:R-:W-:Y:S04]  /*13c90*/  HMMA.16816.F32 R156, R208, R142.reuse, R60 ;  /* 0x0000008ed09c723c */ /* 0x080fe8000000183c */
[----:B------:R-:W-:Y:S04]  /*13ca0*/  FADD.FTZ R0, R248, R0 ;  /* 0x00000000f8007221 */ /* 0x000fe80000010000 */
[C---:B------:R-:W-:Y:S04]  /*13cb0*/  HMMA.16816.F32 R140, R204.reuse, R142, R64 ;  /* 0x0000008ecc8c723c */ /* 0x040fe80000001840 */
[----:B------:R-:W-:Y:S01]  /*13cc0*/  FADD.FTZ R0, R137, R0 ;  /* 0x0000000089007221 */ /* 0x000fe20000010000 */
[----:B------:R-:W-:Y:S03]  /*13cd0*/  MOV R137, R135 ;  /* 0x0000008700897202 */ /* 0x000fe60000000f00 */
[-C--:B------:R-:W-:Y:S04]  /*13ce0*/  HMMA.16816.F32 R68, R204, R212.reuse, R68 ;  /* 0x000000d4cc44723c */ /* 0x080fe80000001844 */
[----:B------:R-:W-:Y:S01]  /*13cf0*/  FADD.FTZ R0, R139, R0 ;  /* 0x000000008b007221 */ /* 0x000fe20000010000 */
[----:B------:R-:W-:Y:S03]  /*13d00*/  MOV R139, R133 ;  /* 0x00000085008b7202 */ /* 0x000fe60000000f00 */
[C---:B------:R-:W-:Y:S04]  /*13d10*/  HMMA.16816.F32 R72, R208.reuse, R212, R72 ;  /* 0x000000d4d048723c */ /* 0x040fe80000001848 */
[----:B------:R-:W-:Y:S04]  /*13d20*/  FADD.FTZ R0, R227, R0 ;  /* 0x00000000e3007221 */ /* 0x000fe80000010000 */
[-C--:B------:R-:W-:Y:S08]  /*13d30*/  HMMA.16816.F32 R76, R208, R214.reuse, R76 ;  /* 0x000000d6d04c723c */ /* 0x080ff0000000184c */
[C---:B------:R-:W-:Y:S08]  /*13d40*/  HMMA.16816.F32 R80, R204.reuse, R214, R80 ;  /* 0x000000d6cc50723c */ /* 0x040ff00000001850 */
[-C--:B----4-:R-:W-:Y:S08]  /*13d50*/  HMMA.16816.F32 R84, R204, R4.reuse, R84 ;  /* 0x00000004cc54723c */ /* 0x090ff00000001854 */
[C---:B------:R-:W-:Y:S01]  /*13d60*/  HMMA.16816.F32 R88, R208.reuse, R4, R88 ;  /* 0x00000004d058723c */ /* 0x040fe20000001858 */
[----:B------:R-:W2:Y:S06]  /*13d70*/  LDL.LU R5, [R1+0x84] ;  /* 0x0000840001057983 */ /* 0x000eac0000300800 */
[----:B------:R-:W-:Y:S01]  /*13d80*/  FADD.FTZ R4, R225, R0 ;  /* 0x00000000e1047221 */ /* 0x000fe20000010000 */
[-C--:B------:R-:W-:Y:S04]  /*13d90*/  HMMA.16816.F32 R92, R208, R6.reuse, R92 ;  /* 0x00000006d05c723c */ /* 0x080fe8000000185c */
[----:B------:R-:W-:Y:S02]  /*13da0*/  FADD.FTZ R4, R226, R4 ;  /* 0x00000004e2047221 */ /* 0x000fe40000010000 */
[----:B------:R-:W-:Y:S02]  /*13db0*/  FADD.FTZ R0, R222, R3 ;  /* 0x00000003de007221 */ /* 0x000fe40000010000 */
[C---:B------:R-:W-:Y:S01]  /*13dc0*/  HMMA.16816.F32 R96, R204.reuse, R6, R96 ;  /* 0x00000006cc60723c */ /* 0x040fe20000001860 */
[----:B------:R-:W3:Y:S03]  /*13dd0*/  LDL R6, [R1+0xc8] ;  /* 0x0000c80001067983 */ /* 0x000ee60000100800 */
[----:B------:R-:W-:Y:S02]  /*13de0*/  FADD.FTZ R4, R224, R4 ;  /* 0x00000004e0047221 */ /* 0x000fe40000010000 */
[----:B------:R-:W-:Y:S02]  /*13df0*/  FADD.FTZ R3, R219, R2 ;  /* 0x00000002db037221 */ /* 0x000fe40000010000 */
[-C--:B-----5:R-:W-:Y:S01]  /*13e00*/  HMMA.16816.F32 R100, R204, R8.reuse, R100 ;  /* 0x00000008cc64723c */ /* 0x0a0fe20000001864 */
[----:B------:R-:W-:Y:S03]  /*13e10*/  STL [R1+0xb0], R4 ;  /* 0x0000b00401007387 */ /* 0x000fe60000100800 */
[----:B------:R-:W-:Y:S02]  /*13e20*/  FADD.FTZ R2, R221, R0 ;  /* 0x00000000dd027221 */ /* 0x000fe40000010000 */
[----:B------:R-:W-:Y:S02]  /*13e30*/  FADD.FTZ R0, R217, R3 ;  /* 0x00000003d9007221 */ /* 0x000fe40000010000 */
[C---:B------:R-:W-:Y:S04]  /*13e40*/  HMMA.16816.F32 R104, R208.reuse, R8, R104 ;  /* 0x00000008d068723c */ /* 0x040fe80000001868 */
[----:B------:R-:W-:Y:S02]  /*13e50*/  FADD.FTZ R0, R216, R0 ;  /* 0x00000000d8007221 */ /* 0x000fe40000010000 */
[----:B------:R-:W-:Y:S02]  /*13e60*/  FADD.FTZ R2, R220, R2 ;  /* 0x00000002dc027221 */ /* 0x000fe40000010000 */
[-C--:B------:R-:W-:Y:S01]  /*13e70*/  HMMA.16816.F32 R108, R208, R10.reuse, R108 ;  /* 0x0000000ad06c723c */ /* 0x080fe2000000186c */
[----:B------:R1:W-:Y:S04]  /*13e80*/  STL [R1+0xb8], R0 ;  /* 0x0000b80001007387 */ /* 0x0003e80000100800 */
[----:B------:R4:W-:Y:S03]  /*13e90*/  STL [R1+0xb4], R2 ;  /* 0x0000b40201007387 */ /* 0x0009e60000100800 */
[C---:B------:R-:W-:Y:S08]  /*13ea0*/  HMMA.16816.F32 R112, R204.reuse, R10, R112 ;  /* 0x0000000acc70723c */ /* 0x040ff00000001870 */
[-C--:B------:R-:W-:Y:S08]  /*13eb0*/  HMMA.16816.F32 R116, R204, R12.reuse, R116 ;  /* 0x0000000ccc74723c */ /* 0x080ff00000001874 */
[C---:B------:R-:W-:Y:S08]  /*13ec0*/  HMMA.16816.F32 R120, R208.reuse, R12, R120 ;  /* 0x0000000cd078723c */ /* 0x040ff00000001878 */
[-C--:B------:R-:W-:Y:S08]  /*13ed0*/  HMMA.16816.F32 R124, R208, R14.reuse, R124 ;  /* 0x0000000ed07c723c */ /* 0x080ff0000000187c */
[----:B------:R-:W-:Y:S04]  /*13ee0*/  HMMA.16816.F32 R128, R204, R14, R128 ;  /* 0x0000000ecc80723c */ /* 0x000fe80000001880 */
[C---:B--2---:R-:W-:Y:S04]  /*13ef0*/  IADD3 R3, R5.reuse, -0x1, RZ ;  /* 0xffffffff05037810 */ /* 0x044fe80007ffe0ff */
[----:B-1----:R-:W-:Y:S01]  /*13f00*/  MOV R0, R3 ;  /* 0x0000000300007202 */ /* 0x002fe20000000f00 */
[----:B------:R4:W-:Y:S04]  /*13f10*/  STL [R1+0xa0], R3 ;  /* 0x0000a00301007387 */ /* 0x0009e80000100800 */
[----:B------:R4:W-:Y:S01]  /*13f20*/  STL [R1+0x84], R0 ;  /* 0x0000840001007387 */ /* 0x0009e20000100800 */
[----:B---3--:R-:W-:Y:S11]  /*13f30*/  ISETP.GT.AND P0, PT, R5, R6, PT ;  /* 0x000000060500720c */ /* 0x008ff60003f04270 */
[----:B------:R-:W-:Y:S02]  /*13f40*/  @!UPT UIADD3 URZ, URZ, URZ, URZ ;  /* 0x0000003f3f3ff290 */ /* 0x000fe4000fffe03f */
[----:B----4-:R-:W-:-:S05]  /*13f50*/  @P0 BRA `(.L_x_1939) ;  /* 0xffffab9000000947 */ /* 0x010fca000383ffff */
.L_x_1928:
[----:B-1----:R-:W2:Y:S02]  /*13f60*/  LDL R0, [R1+0xa0] ;  /* 0x0000a00001007983 */ /* 0x002ea40000100800 */
[----:B--2---:R-:W-:-:S13]  /*13f70*/  ISETP.GE.AND P0, PT, R0, RZ, PT ;  /* 0x000000ff0000720c */ /* 0x004fda0003f06270 */
[----:B------:R-:W-:Y:S05]  /*13f80*/  @!P0 BRA `(.L_x_1940) ;  /* 0x00004a7000008947 */ /* 0x000fea0003800000 */
[----:B------:R-:W2:Y:S01]  /*13f90*/  LDL.LU R2, [R1+0xc0] ;  /* 0x0000c00001027983 */ /* 0x000ea20000300800 */
[----:B------:R-:W-:Y:S01]  /*13fa0*/  IMAD.MOV.U32 R137, RZ, RZ, R135 ;  /* 0x000000ffff897224 */ /* 0x000fe200078e0087 */
[----:B------:R-:W-:Y:S01]  /*13fb0*/  MOV R139, R133 ;  /* 0x00000085008b7202 */ /* 0x000fe20000000f00 */
[----:B------:R-:W-:Y:S02]  /*13fc0*/  IMAD.MOV.U32 R132, RZ, RZ, R136 ;  /* 0x000000ffff847224 */ /* 0x000fe400078e0088 */
[----:B------:R-:W-:Y:S01]  /*13fd0*/  IMAD.MOV.U32 R138, RZ, RZ, R134 ;  /* 0x000000ffff8a7224 */ /* 0x000fe200078e0086 */
[----:B--2---:R-:W-:Y:S02]  /*13fe0*/  SHF.R.S32.HI R0, RZ, 0x1f, R2 ;  /* 0x0000001fff007819 */ /* 0x004fe40000011402 */
[C---:B------:R-:W-:Y:S02]  /*13ff0*/  ISETP.GE.AND P3, PT, R2.reuse, c[0x0][0x1d4], PT ;  /* 0x0000750002007a0c */ /* 0x040fe40003f66270 */
[----:B------:R-:W-:-:S02]  /*14000*/  SHF.L.U64.HI R3, R2, 0x1, R0 ;  /* 0x0000000102037819 */ /* 0x000fc40000010200 */
[----:B------:R-:W-:-:S03]  /*14010*/  SHF.L.U32 R0, R2, 0x1, RZ ;  /* 0x0000000102007819 */ /* 0x000fc600000006ff */
[----:B------:R1:W-:Y:S04]  /*14020*/  STL [R1+0x94], R3 ;  /* 0x0000940301007387 */ /* 0x0003e80000100800 */
[----:B------:R1:W-:Y:S02]  /*14030*/  STL [R1+0x90], R0 ;  /* 0x0000900001007387 */ /* 0x0003e40000100800 */
.L_x_1947:
        /* <DEDUP_REMOVED lines=18> */
[----:B------:R4:W1:Y:S03]  /*14160*/  LDSM.16.M88.4 R212, [R239] ;  /* 0x00000000efd4783b */ /* 0x0008660000000200 */
[----:B------:R-:W-:Y:S01]  /*14170*/  IMAD R5, R7, c[0x0][0x214], R5 ;  /* 0x0000850007057a24 */ /* 0x000fe200078e0205 */
[----:B------:R4:W1:Y:S04]  /*14180*/  LDSM.16.M88.4 R220, [R239+0x800] ;  /* 0x00080000efdc783b */ /* 0x0008680000000200 */
        /* <DEDUP_REMOVED lines=10> */
[C---:B------:R-:W-:Y:S04]  /*14230*/  IMAD.WIDE.U32 R2, R6.reuse, c[0x0][0x218], R2 ;  /* 0x0000860006027a25 */ /* 0x040fe800078e0002 */
[----:B------:R-:W-:Y:S01]  /*14240*/  IMAD R4, R6, c[0x0][0x21c], R4 ;  /* 0x0000870006047a24 */ /* 0x000fe200078e0204 */
[----:B------:R-:W-:Y:S04]  /*14250*/  IADD3 R0, P1, R8, R2, RZ ;  /* 0x0000000208007210 */ /* 0x000fe80007f3e0ff */
[C---:B------:R-:W-:Y:S02]  /*14260*/  LEA R36, P0, R0.reuse, c[0x0][0x1f8], 0x1 ;  /* 0x00007e0000247a11 */ /* 0x040fe400078008ff */
[----:B------:R-:W-:Y:S04]  /*14270*/  IADD3.X R2, R5, R3, R4, P1, !PT ;  /* 0x0000000305027210 */ /* 0x000fe80000ffe404 */
[----:B------:R-:W-:Y:S01]  /*14280*/  LEA.HI.X R0, R0, c[0x0][0x1fc], R2, 0x1, P0 ;  /* 0x00007f0000007a11 */ /* 0x000fe200000f0c02 */
[----:B------:R-:W-:-:S05]  /*14290*/  BRA.DIV ~URZ, `(.L_x_1941) ;  /* 0x0000b7027f007947 */ /* 0x000fca000b800000 */
[----:B----4-:R1:W2:Y:S02]  /*142a0*/  SHFL.IDX PT, R37, R0, RZ, 0x181f ;  /* 0x00181fff00257589 */ /* 0x0102a400000e0000 */
.L_x_2018:
[-C--:B------:R-:W-:Y:S01]  /*142b0*/  HMMA.16816.F32 R4, R64, R16.reuse, RZ ;  /* 0x000000104004723c */ /* 0x080fe200000018ff */
[----:B------:R-:W3:Y:S01]  /*142c0*/  LDL R57, [R1+0x90] ;  /* 0x0000900001397983 */ /* 0x000ee20000100800 */
[----:B------:R-:W-:Y:S03]  /*142d0*/  BSSY B0, `(.L_x_1942) ;  /* 0x00001ad000007945 */ /* 0x000fe60003800000 */
[----:B------:R-:W4:Y:S03]  /*142e0*/  LDL R56, [R1+0x94] ;  /* 0x0000940001387983 */ /* 0x000f260000100800 */
[C---:B------:R-:W-:Y:S01]  /*142f0*/  HMMA.16816.F32 R8, R60.reuse, R16, RZ ;  /* 0x000000103c08723c */ /* 0x040fe200000018ff */
[----:B------:R-:W5:Y:S04]  /*14300*/  LDL R55, [R1+0x9c] ;  /* 0x00009c0001377983 */ /* 0x000f680000100800 */
[----:B--2---:R-:W2:Y:S03]  /*14310*/  LDL R39, [R1+0xf0] ;  /* 0x0000f00001277983 */ /* 0x004ea60000100800 */
[-C--:B------:R-:W-:Y:S01]  /*14320*/  HMMA.16816.F32 R12, R60, R18.reuse, RZ ;  /* 0x000000123c0c723c */ /* 0x080fe200000018ff */
[----:B------:R-:W2:Y:S04]  /*14330*/  LDL R42, [R1+0x10c] ;  /* 0x00010c00012a7983 */ /* 0x000ea80000100800 */
[----:B------:R-:W3:Y:S03]  /*14340*/  SHFL.IDX PT, R38, R36, RZ, 0x181f ;  /* 0x00181fff24267589 */ /* 0x000ee600000e0000 */
[C---:B------:R-:W-:Y:S05]  /*14350*/  HMMA.16816.F32 R16, R64.reuse, R18, RZ ;  /* 0x000000124010723c */ /* 0x040fea00000018ff */
[----:B------:R-:W-:Y:S03]  /*14360*/  SHFL.IDX PT, R46, R36, 0x1, 0x181f ;  /* 0x00381f00242e7f89 */ /* 0x000fe600000e0000 */
[-C--:B------:R-:W-:Y:S05]  /*14370*/  HMMA.16816.F32 R20, R64, R32.reuse, RZ ;  /* 0x000000204014723c */ /* 0x080fea00000018ff */
[----:B------:R-:W-:Y:S03]  /*14380*/  SHFL.IDX PT, R41, R0, 0x1, 0x181f ;  /* 0x00381f0000297f89 */ /* 0x000fe600000e0000 */
[C---:B------:R-:W-:Y:S05]  /*14390*/  HMMA.16816.F32 R24, R60.reuse, R32, RZ ;  /* 0x000000203c18723c */ /* 0x040fea00000018ff */
[----:B------:R-:W1:Y:S03]  /*143a0*/  SHFL.IDX PT, R52, R36, 0x2, 0x181f ;  /* 0x00581f0024347f89 */ /* 0x000e6600000e0000 */
[-C--:B------:R-:W-:Y:S05]  /*143b0*/  HMMA.16816.F32 R28, R60, R34.reuse, RZ ;  /* 0x000000223c1c723c */ /* 0x080fea00000018ff */
[----:B------:R-:W1:Y:S03]  /*143c0*/  SHFL.IDX PT, R40, R0, 0x2, 0x181f ;  /* 0x00581f0000287f89 */ /* 0x000e6600000e0000 */
[C---:B------:R-:W-:Y:S05]  /*143d0*/  HMMA.16816.F32 R32, R64.reuse, R34, RZ ;  /* 0x000000224020723c */ /* 0x040fea00000018ff */
[----:B------:R1:W1:Y:S08]  /*143e0*/  SHFL.IDX PT, R54, R36, 0x3, 0x181f ;  /* 0x00781f0024367f89 */ /* 0x00027000000e0000 */
[----:B-1----:R-:W1:Y:S01]  /*143f0*/  SHFL.IDX PT, R0, R0, 0x3, 0x181f ;  /* 0x00781f0000007f89 */ /* 0x002e6200000e0000 */
[C---:B--2---:R-:W-:Y:S02]  /*14400*/  SHF.L.U64.HI R134, R39.reuse, 0x1, R42 ;  /* 0x0000000127867819 */ /* 0x044fe4000001022a */
[C---:B---3--:R-:W-:Y:S02]  /*14410*/  IADD3 R2, P1, R38.reuse, R57, RZ ;  /* 0x0000003926027210 */ /* 0x048fe40007f3e0ff */
[----:B------:R-:W-:Y:S02]  /*14420*/  SHF.L.U32 R133, R39, 0x1, RZ ;  /* 0x0000000127857819 */ /* 0x000fe400000006ff */
[C---:B----4-:R-:W-:Y:S02]  /*14430*/  IADD3.X R3, R37.reuse, R56, RZ, P1, !PT ;  /* 0x0000003825037210 */ /* 0x050fe40000ffe4ff */
[----:B------:R-:W-:Y:S02]  /*14440*/  IADD3 R38, P0, R38, R133, RZ ;  /* 0x0000008526267210 */ /* 0x000fe40007f1e0ff */
[-C--:B------:R-:W-:Y:S01]  /*14450*/  IADD3 R44, P1, R52, R57.reuse, RZ ;  /* 0x00000039342c7210 */ /* 0x080fe20007f3e0ff */
[----:B-----5:R2:W-:Y:S01]  /*14460*/  LDGSTS.E.BYPASS.LTC128B.128 [R55], [R2.64], !P3 ;  /* 0x0000000002377fae */ /* 0x0205e2000d901d46 */
[----:B------:R-:W-:Y:S02]  /*14470*/  IADD3.X R39, R37, R134, RZ, P0, !PT ;  /* 0x0000008625277210 */ /* 0x000fe400007fe4ff */
[-C--:B------:R-:W-:Y:S05]  /*14480*/  IADD3.X R45, R40, R56.reuse, RZ, P1, !PT ;  /* 0x00000038282d7210 */ /* 0x080fea0000ffe4ff */
[----:B------:R3:W-:Y:S01]  /*14490*/  LDGSTS.E.BYPASS.LTC128B.128 [R55+0x2000], [R38.64], !P5 ;  /* 0x0200000026377fae */ /* 0x0007e2000e901d46 */
[C---:B--2---:R-:W-:Y:S02]  /*144a0*/  IADD3 R2, P0, R46.reuse, R57, RZ ;  /* 0x000000392e027210 */ /* 0x044fe40007f1e0ff */
[-C--:B------:R-:W-:Y:S02]  /*144b0*/  IADD3 R46, P2, R46, R133.reuse, RZ ;  /* 0x000000852e2e7210 */ /* 0x080fe40007f5e0ff */
[C---:B------:R-:W-:Y:S02]  /*144c0*/  IADD3.X R3, R41.reuse, R56, RZ, P0, !PT ;  /* 0x0000003829037210 */ /* 0x040fe400007fe4ff */
[-C--:B------:R-:W-:Y:S01]  /*144d0*/  IADD3.X R47, R41, R134.reuse, RZ, P2, !PT ;  /* 0x00000086292f7210 */ /* 0x080fe200017fe4ff */
[-C--:B---3--:R-:W-:Y:S02]  /*144e0*/  HMMA.16816.F32 R36, R64, R48.reuse, RZ ;  /* 0x000000304024723c */ /* 0x088fe400000018ff */
[----:B------:R2:W-:Y:S01]  /*144f0*/  LDGSTS.E.BYPASS.LTC128B.128 [R55+0x800], [R2.64], !P3 ;  /* 0x0080000002377fae */ /* 0x0005e2000d901d46 */
[----:B------:R-:W-:Y:S04]  /*14500*/  IADD3 R52, P0, R52, R133, RZ ;  /* 0x0000008534347210 */ /* 0x000fe80007f1e0ff */
[----:B------:R-:W-:Y:S02]  /*14510*/  IADD3.X R53, R40, R134, RZ, P0, !PT ;  /* 0x0000008628357210 */ /* 0x000fe400007fe4ff */
[C---:B------:R-:W-:Y:S01]  /*14520*/  HMMA.16816.F32 R40, R60.reuse, R48, RZ ;  /* 0x000000303c28723c */ /* 0x040fe200000018ff */
[----:B------:R3:W-:Y:S08]  /*14530*/  LDGSTS.E.BYPASS.LTC128B.128 [R55+0x2800], [R46.64], !P5 ;  /* 0x028000002e377fae */ /* 0x0007f0000e901d46 */
        /* <DEDUP_REMOVED lines=8> */
[----:B------:R-:W-:Y:S05]  /*145c0*/  IADD3.X R53, R0, R134, RZ, P0, !PT ;  /* 0x0000008600357210 */ /* 0x000fea00007fe4ff */
        /* <DEDUP_REMOVED lines=155> */
[----:B------:R-:W-:Y:S02]  /*14f80*/  FMUL.FTZ R16, R16, c[0x0][0x320] ;  /* 0x0000c80010107a20 */ /* 0x000fe40000410000 */
[----:B------:R-:W-:Y:S02]  /*14f90*/  FMUL.FTZ R17, R17, c[0x0][0x320] ;  /* 0x0000c80011117a20 */ /* 0x000fe40000410000 */
[----:B------:R-:W-:Y:S01]  /*14fa0*/  FMUL.FTZ R18, R18, c[0x0][0x320] ;  /* 0x0000c80012127a20 */ /* 0x000fe20000410000 */
[----:B------:R3:W-:Y:S01]  /*14fb0*/  MUFU.TANH R250, R6 ;  /* 0x0000000600fa7308 */ /* 0x0007e20000002400 */
[----:B------:R-:W-:Y:S01]  /*14fc0*/  FMUL.FTZ R19, R19, c[0x0][0x320] ;  /* 0x0000c80013137a20 */ /* 0x000fe20000410000 */
[----:B--2---:R2:W-:Y:S08]  /*14fd0*/  STL [R1+0x7c], R0 ;  /* 0x00007c0001007387 */ /* 0x0045f00000100800 */
[----:B------:R-:W-:Y:S10]  /*14fe0*/  MUFU.TANH R252, R12 ;  /* 0x0000000c00fc7308 */ /* 0x000ff40000002400 */
[----:B-1----:R-:W1:Y:S01]  /*14ff0*/  MUFU.TANH R2, R10 ;  /* 0x0000000a00027308 */ /* 0x002e620000002400 */
[----:B---3--:R-:W3:Y:S09]  /*15000*/  LDSM.16.M88.4 R4, [R237+0x2800] ;  /* 0x00280000ed04783b */ /* 0x008ef20000000200 */
[----:B--2---:R-:W2:Y:S10]  /*15010*/  MUFU.TANH R0, R8 ;  /* 0x0000000800007308 */ /* 0x004eb40000002400 */
[----:B------:R-:W-:Y:S01]  /*15020*/  MUFU.TANH R251, R13 ;  /* 0x0000000d00fb7308 */ /* 0x000fe20000002400 */
[----:B-1----:R1:W-:Y:S09]  /*15030*/  STL [R1+0x78], R2 ;  /* 0x0000780201007387 */ /* 0x0023f20000100800 */
[----:B------:R-:W-:Y:S01]  /*15040*/  MUFU.TANH R248, R16 ;  /* 0x0000001000f87308 */ /* 0x000fe20000002400 */
[----:B--2---:R2:W-:Y:S09]  /*15050*/  STL [R1+0x70], R0 ;  /* 0x0000700001007387 */ /* 0x0045f20000100800 */
[----:B------:R-:W-:Y:S01]  /*15060*/  MUFU.TANH R229, R17 ;  /* 0x0000001100e57308 */ /* 0x000fe20000002400 */
[-C--:B---3--:R-:W-:Y:S09]  /*15070*/  HMMA.16816.F32 R20, R212, R4.reuse, R20 ;  /* 0x00000004d414723c */ /* 0x088ff20000001814 */
[----:B-1----:R-:W1:Y:S01]  /*15080*/  MUFU.TANH R2, R14 ;  /* 0x0000000e00027308 */ /* 0x002e620000002400 */
[C---:B------:R-:W-:Y:S09]  /*15090*/  HMMA.16816.F32 R24, R208.reuse, R4, R24 ;  /* 0x00000004d018723c */ /* 0x040ff20000001818 */
[----:B--2---:R-:W2:Y:S01]  /*150a0*/  MUFU.TANH R0, R9 ;  /* 0x0000000900007308 */ /* 0x004ea20000002400 */
[-C--:B------:R-:W-:Y:S04]  /*150b0*/  HMMA.16816.F32 R28, R208, R6.reuse, R28 ;  /* 0x00000006d01c723c */ /* 0x080fe8000000181c */
[----:B------:R-:W-:Y:S04]  /*150c0*/  FMUL.FTZ R20, R20, c[0x0][0x320] ;  /* 0x0000c80014147a20 */ /* 0x000fe80000410000 */
[C---:B------:R-:W-:Y:S01]  /*150d0*/  HMMA.16816.F32 R32, R212.reuse, R6, R32 ;  /* 0x00000006d420723c */ /* 0x040fe20000001820 */
[----:B------:R-:W-:Y:S01]  /*150e0*/  MUFU.TANH R228, R18 ;  /* 0x0000001200e47308 */ /* 0x000fe20000002400 */
[----:B------:R-:W-:Y:S02]  /*150f0*/  LDSM.16.M88.4 R4, [R237+0x3800] ;  /* 0x00380000ed04783b */ /* 0x000fe40000000200 */
[----:B------:R-:W-:Y:S02]  /*15100*/  FMUL.FTZ R21, R21, c[0x0][0x320] ;  /* 0x0000c80015157a20 */ /* 0x000fe40000410000 */
[----:B------:R-:W-:Y:S02]  /*15110*/  FMUL.FTZ R22, R22, c[0x0][0x320] ;  /* 0x0000c80016167a20 */ /* 0x000fe40000410000 */
[----:B------:R-:W-:Y:S02]  /*15120*/  FMUL.FTZ R23, R23, c[0x0][0x320] ;  /* 0x0000c80017177a20 */ /* 0x000fe40000410000 */
[----:B-1----:R1:W-:Y:S01]  /*15130*/  STL [R1+0x84], R2 ;  /* 0x0000840201007387 */ /* 0x0023e20000100800 */
[----:B------:R-:W-:Y:S01]  /*15140*/  MUFU.TANH R227, R19 ;  /* 0x0000001300e37308 */ /* 0x000fe20000002400 */
[----:B------:R-:W-:Y:S02]  /*15150*/  FMUL.FTZ R24, R24, c[0x0][0x320] ;  /* 0x0000c80018187a20 */ /* 0x000fe40000410000 */
[----:B------:R-:W-:Y:S01]  /*15160*/  FMUL.FTZ R25, R25, c[0x0][0x320] ;  /* 0x0000c80019197a20 */ /* 0x000fe20000410000 */
[----:B--2---:R2:W-:Y:S01]  /*15170*/  STL [R1+0x88], R0 ;  /* 0x0000880001007387 */ /* 0x0045e20000100800 */
        /* <DEDUP_REMOVED lines=12> */
[----:B-1----:R-:W3:Y:S06]  /*15240*/  LDL R2, [R1+0xa0] ;  /* 0x0000a00001027983 */ /* 0x002eec0000100800 */
[----:B--2---:R1:W2:Y:S10]  /*15250*/  MUFU.TANH R0, R11 ;  /* 0x0000000b00007308 */ /* 0x0042b40000002400 */
[----:B------:R-:W-:Y:S10]  /*15260*/  MUFU.TANH R246, R22 ;  /* 0x0000001600f67308 */ /* 0x000ff40000002400 */
[----:B------:R-:W-:Y:S01]  /*15270*/  MUFU.TANH R231, R23 ;  /* 0x0000001700e77308 */ /* 0x000fe20000002400 */
[----:B-1----:R-:W1:Y:S01]  /*15280*/  LDSM.16.M88.4 R8, [R237+0x3000] ;  /* 0x00300000ed08783b */ /* 0x002e620000000200 */
[----:B------:R-:W-:Y:S08]  /*15290*/  DEPBAR.LE SB0, 0x0 ;  /* 0x000080000000791a */ /* 0x000ff00000000000 */
[----:B------:R-:W-:Y:S01]  /*152a0*/  MUFU.TANH R226, R24 ;  /* 0x0000001800e27308 */ /* 0x000fe20000002400 */
[----:B--2---:R2:W-:Y:S09]  /*152b0*/  STL [R1+0x8c], R0 ;  /* 0x00008c0001007387 */ /* 0x0045f20000100800 */
[----:B------:R-:W-:Y:S01]  /*152c0*/  MUFU.TANH R224, R25 ;  /* 0x0000001900e07308 */ /* 0x000fe20000002400 */
[----:B------:R-:W-:Y:S09]  /*152d0*/  BAR.SYNC.DEFER_BLOCKING 0x0 ;  /* 0x0000000000007b1d */ /* 0x000ff20000010000 */
[----:B------:R-:W-:Y:S10]  /*152e0*/  MUFU.TANH R230, R26 ;  /* 0x0000001a00e67308 */ /* 0x000ff40000002400 */
[----:B--2---:R-:W2:Y:S01]  /*152f0*/  MUFU.TANH R0, R15 ;  /* 0x0000000f00007308 */ /* 0x004ea20000002400 */
[-C--:B-1----:R-:W-:Y:S09]  /*15300*/  HMMA.16816.F32 R36, R212, R8.reuse, R36 ;  /* 0x00000008d424723c */ /* 0x082ff20000001824 */
[----:B------:R-:W1:Y:S01]  /*15310*/  MUFU.TANH R225, R27 ;  /* 0x0000001b00e17308 */ /* 0x000e620000002400 */
[C---:B------:R-:W-:Y:S09]  /*15320*/  HMMA.16816.F32 R40, R208.reuse, R8, R40 ;  /* 0x00000008d028723c */ /* 0x040ff20000001828 */
[----:B------:R-:W4:Y:S01]  /*15330*/  MUFU.TANH R221, R28 ;  /* 0x0000001c00dd7308 */ /* 0x000f220000002400 */
[-C--:B------:R-:W-:Y:S01]  /*15340*/  HMMA.16816.F32 R44, R208, R10.reuse, R44 ;  /* 0x0000000ad02c723c */ /* 0x080fe2000000182c */
[----:B--2---:R2:W-:Y:S03]  /*15350*/  STL [R1+0x80], R0 ;  /* 0x0000800001007387 */ /* 0x0045e60000100800 */
[----:B------:R-:W-:Y:S04]  /*15360*/  FMUL.FTZ R36, R36, c[0x0][0x320] ;  /* 0x0000c80024247a20 */ /* 0x000fe80000410000 */
        /* <DEDUP_REMOVED lines=8> */
[C---:B------:R-:W-:Y:S05]  /*153f0*/  HMMA.16816.F32 R56, R208.reuse, R4, R56 ;  /* 0x00000004d038723c */ /* 0x040fea0000001838 */
[----:B------:R2:W2:Y:S03]  /*15400*/  MUFU.TANH R222, R31 ;  /* 0x0000001f00de7308 */ /* 0x0004a60000002400 */
[-C--:B------:R-:W-:Y:S04]  /*15410*/  HMMA.16816.F32 R60, R208, R6.reuse, R60 ;  /* 0x00000006d03c723c */ /* 0x080fe8000000183c */
[----:B-----5:R-:W-:Y:S02]  /*15420*/  FMUL.FTZ R29, R49, c[0x0][0x320] ;  /* 0x0000c800311d7a20 */ /* 0x020fe40000410000 */
[----:B------:R-:W-:Y:S01]  /*15430*/  FMUL.FTZ R28, R51, c[0x0][0x320] ;  /* 0x0000c800331c7a20 */ /* 0x000fe20000410000 */
[----:B------:R5:W3:Y:S01]  /*15440*/  MUFU.TANH R219, R32 ;  /* 0x0000002000db7308 */ /* 0x000ae20000002400 */
[----:B------:R-:W-:Y:S04]  /*15450*/  HMMA.16816.F32 R64, R212, R6, R64 ;  /* 0x00000006d440723c */ /* 0x000fe80000001840 */
        /* <DEDUP_REMOVED lines=24> */
[----:B------:R-:W-:Y:S03]  /*155e0*/  FMUL.FTZ R12, R67, c[0x0][0x320] ;  /* 0x0000c800430c7a20 */ /* 0x000fe60000410000 */
        /* <DEDUP_REMOVED lines=17> */
[----:B---3--:R-:W-:Y:S09]  /*15700*/  ISETP.GE.AND P0, PT, R2, 0x1, PT ;  /* 0x000000010200780c */ /* 0x008ff20003f06270 */
[----:B------:R-:W3:Y:S10]  /*15710*/  MUFU.TANH R30, R30 ;  /* 0x0000001e001e7308 */ /* 0x000ef40000002400 */
        /* <DEDUP_REMOVED lines=20> */
[----:B------:R-:W-:Y:S03]  /*15860*/  IMAD.MOV.U32 R6, RZ, RZ, RZ ;  /* 0x000000ffff067224 */ /* 0x000fe600078e00ff */
[----:B------:R-:W-:Y:S01]  /*15870*/  ISETP.NE.AND P0, PT, R0, c[0x0][0x2b8], PT ;  /* 0x0000ae0000007a0c */ /* 0x000fe20003f05270 */
[----:B------:R-:W3:Y:S04]  /*15880*/  LDL R3, [R1+0xec] ;  /* 0x0000ec0001037983 */ /* 0x000ee80000100800 */
[----:B------:R-:W4:Y:S04]  /*15890*/  LDL.64 R8, [R1+0xf8] ;  /* 0x0000f80001087983 */ /* 0x000f280000100a00 */
[----:B------:R-:W5:Y:S01]  /*158a0*/  LDL R135, [R1+0x104] ;  /* 0x0001040001877983 */ /* 0x000f620000100800 */
[----:B--2---:R-:W-:Y:S03]  /*158b0*/  IMAD R2, R2, 0x40, R136 ;  /* 0x0000004002027824 */ /* 0x004fe600078e0288 */
[----:B------:R-:W2:Y:S02]  /*158c0*/  S2R R136, SR_CTAID.Y ;  /* 0x0000000000887919 */ /* 0x000ea40000002600 */
[----:B---3--:R-:W-:Y:S04]  /*158d0*/  IADD3 R2, R2, -0x40, R3 ;  /* 0xffffffc002027810 */ /* 0x008fe80007ffe003 */
[----:B------:R-:W-:Y:S01]  /*158e0*/  MOV R0, R2 ;  /* 0x0000000200007202 */ /* 0x000fe20000000f00 */
[----:B------:R-:W-:Y:S05]  /*158f0*/  @P0 IMAD.HI.U32 R3, R2, c[0x0][0x2bc], RZ ;  /* 0x0000af0002030a27 */ /* 0x000fea00078e00ff */
[----:B------:R-:W-:Y:S04]  /*15900*/  @P0 SHF.R.U32.HI R0, RZ, c[0x0][0x2c0], R3 ;  /* 0x0000b000ff000a19 */ /* 0x000fe80000011603 */
[C---:B----4-:R-:W-:Y:S04]  /*15910*/  @!P6 IADD3 R3, P0, R0.reuse, R8, RZ ;  /* 0x000000080003e210 */ /* 0x050fe80007f1e0ff */
[----:B-----5:R-:W-:Y:S02]  /*15920*/  @!P6 LEA.HI.X.SX32 R5, R0, R135, 0x1, P0 ;  /* 0x000000870005e211 */ /* 0x020fe400000f0eff */
[C---:B------:R-:W-:Y:S01]  /*15930*/  @!P6 LEA R4, P0, R3.reuse, c[0x0][0x2a0], 0x2 ;  /* 0x0000a8000304ea11 */ /* 0x040fe200078010ff */
[----:B--2---:R-:W-:Y:S01]  /*15940*/  IMAD.WIDE.U32 R8, R136, c[0x0][0x1e8], RZ ;  /* 0x00007a0088087a25 */ /* 0x004fe200078e00ff */
[----:B------:R-:W2:Y:S01]  /*15950*/  S2R R135, SR_CTAID.Y ;  /* 0x0000000000877919 */ /* 0x000ea20000002600 */
[----:B------:R-:W-:Y:S02]  /*15960*/  IADD3 R0, -R0, RZ, RZ ;  /* 0x000000ff00007210 */ /* 0x000fe40007ffe1ff */
[----:B------:R-:W-:Y:S03]  /*15970*/  @!P6 LEA.HI.X R5, R3, c[0x0][0x2a4], R5, 0x2, P0 ;  /* 0x0000a9000305ea11 */ /* 0x000fe600000f1405 */
[----:B------:R-:W-:Y:S02]  /*15980*/  IMAD R7, R0, c[0x0][0x2b8], R2 ;  /* 0x0000ae0000077a24 */ /* 0x000fe400078e0202 */
[----:B------:R-:W3:Y:S02]  /*15990*/  @!P6 LDG.E R6, [R4.64] ;  /* 0x000000060406e981 */ /* 0x000ee4000c1e1900 */
[C---:B------:R-:W-:Y:S01]  /*159a0*/  IMAD.WIDE.U32 R2, R7.reuse, c[0x0][0x1e0], RZ ;  /* 0x0000780007027a25 */ /* 0x040fe200078e00ff */
[----:B------:R-:W-:Y:S01]  /*159b0*/  SHF.R.S32.HI R0, RZ, 0x1f, R7 ;  /* 0x0000001fff007819 */ /* 0x000fe20000011407 */
[----:B------:R4:W-:Y:S04]  /*159c0*/  STL [R1+0xac], R7 ;  /* 0x0000ac0701007387 */ /* 0x0009e80000100800 */
[----:B------:R-:W-:Y:S04]  /*159d0*/  IMAD R0, R0, c[0x0][0x1e0], RZ ;  /* 0x0000780000007a24 */ /* 0x000fe800078e02ff */
[----:B------:R-:W-:Y:S01]  /*159e0*/  IMAD R0, R7, c[0x0][0x1e4], R0 ;  /* 0x0000790007007a24 */ /* 0x000fe200078e0200 */
[----:B--2---:R-:W-:Y:S03]  /*159f0*/  SHF.R.S32.HI R135, RZ, 0x1f, R135 ;  /* 0x0000001fff877819 */ /* 0x004fe60000011487 */
[----:B------:R-:W-:Y:S02]  /*15a00*/  IMAD.IADD R3, R3, 0x1, R0 ;  /* 0x0000000103037824 */ /* 0x000fe400078e0200 */
[----:B------:R-:W-:Y:S04]  /*15a10*/  IMAD R135, R135, c[0x0][0x1e8], RZ ;  /* 0x00007a0087877a24 */ /* 0x000fe800078e02ff */
[----:B------:R-:W-:Y:S05]  /*15a20*/  IMAD R135, R136, c[0x0][0x1ec], R135 ;  /* 0x00007b0088877a24 */ /* 0x000fea00078e0287 */
[----:B------:R-:W-:Y:S02]  /*15a30*/  IADD3 R135, R9, R135, RZ ;  /* 0x0000008709877210 */ /* 0x000fe40007ffe0ff */
        /* <DEDUP_REMOVED lines=10> */
[----:B----4-:R2:W3:Y:S02]  /*15ae0*/  SHFL.IDX PT, R6, R0, RZ, 0x181f ;  /* 0x00181fff00067589 */ /* 0x0104e400000e0000 */
.L_x_2019:
[----:B------:R-:W-:-:S05]  /*15af0*/  BRA.DIV ~URZ, `(.L_x_1945) ;  /* 0x00009f727f007947 */ /* 0x000fca000b800000 */
[----:B-1----:R-:W4:Y:S04]  /*15b00*/  LDL R37, [R1+0x90] ;  /* 0x0000900001257983 */ /* 0x002f280000100800 */
[----:B------:R-:W5:Y:S04]  /*15b10*/  LDL R11, [R1+0x94] ;  /* 0x00009400010b7983 */ /* 0x000f680000100800 */
[----:B--2---:R-:W2:Y:S04]  /*15b20*/  LDL R10, [R1+0x98] ;  /* 0x00009800010a7983 */ /* 0x004ea80000100800 */
[----:B------:R-:W4:Y:S04]  /*15b30*/  SHFL.IDX PT, R5, R4, RZ, 0x181f ;  /* 0x00181fff04057589 */ /* 0x000f2800000e0000 */
[----:B------:R-:W1:Y:S04]  /*15b40*/  SHFL.IDX PT, R8, R4, 0x1, 0x181f ;  /* 0x00381f0004087f89 */ /* 0x000e6800000e0000 */
[----:B------:R-:W3:Y:S04]  /*15b50*/  SHFL.IDX PT, R9, R0, 0x1, 0x181f ;  /* 0x00381f0000097f89 */ /* 0x000ee800000e0000 */
[----:B------:R-:W1:Y:S04]  /*15b60*/  SHFL.IDX PT, R7, R4, 0x2, 0x181f ;  /* 0x00581f0004077f89 */ /* 0x000e6800000e0000 */
[----:B------:R-:W-:Y:S01]  /*15b70*/  SHFL.IDX PT, R4, R4, 0x3, 0x181f ;  /* 0x00781f0004047f89 */ /* 0x000fe200000e0000 */
[C---:B----4-:R-:W-:Y:S05]  /*15b80*/  IADD3 R2, P0, R5.reuse, R37, RZ ;  /* 0x0000002505027210 */ /* 0x050fea0007f1e0ff */
[C-C-:B---3-5:R-:W-:Y:S05]  /*15b90*/  IMAD.X R3, R6.reuse, 0x1, R11.reuse, P0 ;  /* 0x0000000106037824 */ /* 0x168fea00000e060b */
[----:B--2---:R2:W-:Y:S02]  /*15ba0*/  LDGSTS.E.BYPASS.LTC128B.128 [R10+0x4100], [R2.64], !P3 ;  /* 0x04100000020a7fae */ /* 0x0045e4000d901d46 */
[----:B--2---:R-:W-:Y:S02]  /*15bb0*/  IADD3 R2, P0, R5, R133, RZ ;  /* 0x0000008505027210 */ /* 0x004fe40007f1e0ff */
[----:B------:R-:W2:Y:S03]  /*15bc0*/  SHFL.IDX PT, R5, R0, 0x2, 0x181f ;  /* 0x00581f0000057f89 */ /* 0x000ea600000e0000 */
[--C-:B------:R-:W-:Y:S01]  /*15bd0*/  IMAD.X R3, R6, 0x1, R134.reuse, P0 ;  /* 0x0000000106037824 */ /* 0x100fe200000e0686 */
[----:B------:R-:W3:Y:S04]  /*15be0*/  SHFL.IDX PT, R0, R0, 0x3, 0x181f ;  /* 0x00781f0000007f89 */ /* 0x000ee800000e0000 */
[----:B------:R1:W-:Y:S02]  /*15bf0*/  LDGSTS.E.BYPASS.LTC128B.128 [R10+0x6100], [R2.64], !P5 ;  /* 0x06100000020a7fae */ /* 0x0003e4000e901d46 */
[C---:B-1----:R-:W-:Y:S02]  /*15c00*/  IADD3 R2, P0, R8.reuse, R37, RZ ;  /* 0x0000002508027210 */ /* 0x042fe40007f1e0ff */
[-C--:B------:R-:W-:Y:S03]  /*15c10*/  IADD3 R8, P2, R8, R133.reuse, RZ ;  /* 0x0000008508087210 */ /* 0x080fe60007f5e0ff */
[--C-:B------:R-:W-:Y:S01]  /*15c20*/  IMAD.X R3, R9, 0x1, R11.reuse, P0 ;  /* 0x0000000109037824 */ /* 0x100fe200000e060b */
[----:B------:R-:W-:Y:S01]  /*15c30*/  IADD3 R6, P0, R7, R133, RZ ;  /* 0x0000008507067210 */ /* 0x000fe20007f1e0ff */
[--C-:B------:R-:W-:Y:S03]  /*15c40*/  IMAD.X R9, R9, 0x1, R134.reuse, P2 ;  /* 0x0000000109097824 */ /* 0x100fe600010e0686 */
[----:B------:R1:W-:Y:S04]  /*15c50*/  LDGSTS.E.BYPASS.LTC128B.128 [R10+0x4900], [R2.64], !P3 ;  /* 0x04900000020a7fae */ /* 0x0003e8000d901d46 */
[----:B------:R4:W-:Y:S01]  /*15c60*/  LDGSTS.E.BYPASS.LTC128B.128 [R10+0x6900], [R8.64], !P5 ;  /* 0x06900000080a7fae */ /* 0x0009e2000e901d46 */
[----:B-1----:R-:W-:Y:S01]  /*15c70*/  IADD3 R2, P1, R7, R37, RZ ;  /* 0x0000002507027210 */ /* 0x002fe20007f3e0ff */
[C---:B--2---:R-:W-:Y:S04]  /*15c80*/  IMAD.X R7, R5.reuse, 0x1, R134, P0 ;  /* 0x0000000105077824 */ /* 0x044fe800000e0686 */
[----:B------:R-:W-:Y:S05]  /*15c90*/  IMAD.X R3, R5, 0x1, R11, P1 ;  /* 0x0000000105037824 */ /* 0x000fea00008e060b */
[----:B------:R4:W-:Y:S04]  /*15ca0*/  LDGSTS.E.BYPASS.LTC128B.128 [R10+0x5100], [R2.64], !P3 ;  /* 0x05100000020a7fae */ /* 0x0009e8000d901d46 */
[----:B------:R4:W-:Y:S02]  /*15cb0*/  LDGSTS.E.BYPASS.LTC128B.128 [R10+0x7100], [R6.64], !P5 ;  /* 0x07100000060a7fae */ /* 0x0009e4000e901d46 */
.L_x_2020:
[----:B---3--:R-:W2:Y:S04]  /*15cc0*/  LDL R5, [R1+0x94] ;  /* 0x0000940001057983 */ /* 0x008ea80000100800 */
[----:B----4-:R-:W3:Y:S04]  /*15cd0*/  LDL R2, [R1+0x90] ;  /* 0x0000900001027983 */ /* 0x010ee80000100800 */
[----:B------:R-:W4:Y:S02]  /*15ce0*/  LDL R3, [R1+0x98] ;  /* 0x0000980001037983 */ /* 0x000f240000100800 */
[----:B----4-:R-:W-:Y:S01]  /*15cf0*/  IMAD.MOV.U32 R6, RZ, RZ, R3 ;  /* 0x000000ffff067224 */ /* 0x010fe200078e0003 */
[C---:B---3--:R-:W-:Y:S01]  /*15d00*/  IADD3 R2, P1, R4.reuse, R2, RZ ;  /* 0x0000000204027210 */ /* 0x048fe20007f3e0ff */
[----:B--2---:R-:W-:Y:S01]  /*15d10*/  IMAD.MOV.U32 R7, RZ, RZ, R5 ;  /* 0x000000ffff077224 */ /* 0x004fe200078e0005 */
[----:B------:R-:W-:Y:S04]  /*15d20*/  IADD3 R4, P0, R4, R133, RZ ;  /* 0x0000008504047210 */ /* 0x000fe80007f1e0ff */
[C---:B------:R-:W-:Y:S01]  /*15d30*/  IADD3.X R3, R0.reuse, R7, RZ, P1, !PT ;  /* 0x0000000700037210 */ /* 0x040fe20000ffe4ff */
[----:B------:R-:W-:Y:S04]  /*15d40*/  IMAD.X R5, R0, 0x1, R134, P0 ;  /* 0x0000000100057824 */ /* 0x000fe800000e0686 */
[----:B------:R-:W-:Y:S01]  /*15d50*/  @!PT LDS RZ, [RZ] ;  /* 0x00000000fffff984 */ /* 0x000fe20000000800 */
[----:B------:R-:W-:Y:S01]  /*15d60*/  @!PT LDS RZ, [RZ] ;  /* 0x00000000fffff984 */ /* 0x000fe20000000800 */
[----:B------:R-:W-:Y:S01]  /*15d70*/  @!PT LDS RZ, [RZ] ;  /* 0x00000000fffff984 */ /* 0x000fe20000000800 */
[----:B------:R1:W-:Y:S04]  /*15d80*/  LDGSTS.E.BYPASS.LTC128B.128 [R6+0x5900], [R2.64], !P3 ;  /* 0x0590000002067fae */ /* 0x0003e8000d901d46 */
[----:B------:R1:W-:Y:S02]  /*15d90*/  LDGSTS.E.BYPASS.LTC128B.128 [R6+0x7900], [R4.64], !P5 ;  /* 0x0790000004067fae */ /* 0x0003e4000e901d46 */
.L_x_1943:
[----:B--234-:R-:W-:Y:S05]  /*15da0*/  BSYNC B0 ;  /* 0x0000000000007941 */ /* 0x01cfea0003800000 */
.L_x_1942:
[----:B-1----:R-:W-:Y:S01]  /*15db0*/  FMNMX.FTZ R2, R249, R132, !PT ;  /* 0x00000084f9027209 */ /* 0x002fe20007810000 */
[----:B------:R-:W2:Y:S01]  /*15dc0*/  LDL R3, [R1+0x70] ;  /* 0x0000700001037983 */ /* 0x000ea20000100800 */
[----:B------:R-:W-:Y:S03]  /*15dd0*/  FMNMX.FTZ R0, R250, R137, !PT ;  /* 0x00000089fa007209 */ /* 0x000fe60007810000 */
[----:B------:R-:W3:Y:S04]  /*15de0*/  LDL R4, [R1+0x78] ;  /* 0x0000780001047983 */ /* 0x000ee80000100800 */
[----:B------:R-:W4:Y:S04]  /*15df0*/  LDL R10, [R1+0x7c] ;  /* 0x00007c00010a7983 */ /* 0x000f280000100800 */
[----:B------:R-:W5:Y:S04]  /*15e00*/  LDL R9, [R1+0x74] ;  /* 0x0000740001097983 */ /* 0x000f680000100800 */
[----:B------:R-:W5:Y:S04]  /*15e10*/  LDL R8, [R1+0x88] ;  /* 0x0000880001087983 */ /* 0x000f680000100800 */
[----:B------:R-:W5:Y:S04]  /*15e20*/  LDL R5, [R1+0x8c] ;  /* 0x00008c0001057983 */ /* 0x000f680000100800 */
[----:B------:R-:W5:Y:S04]  /*15e30*/  LDL R7, [R1+0x84] ;  /* 0x0000840001077983 */ /* 0x000f680000100800 */
[----:B------:R-:W5:Y:S04]  /*15e40*/  LDL R6, [R1+0x80] ;  /* 0x0000800001067983 */ /* 0x000f680000100800 */
[----:B------:R-:W0:Y:S01]  /*15e50*/  LDGDEPBAR ;  /* 0x00000000000079af */ /* 0x000e220000000000 */
[----:B--2---:R-:W-:Y:S02]  /*15e60*/  FMNMX.FTZ R3, R3, R138, !PT ;  /* 0x0000008a03037209 */ /* 0x004fe40007810000 */
[----:B---3--:R-:W-:Y:S02]  /*15e70*/  FMNMX.FTZ R4, R4, R139, !PT ;  /* 0x0000008b04047209 */ /* 0x008fe40007810000 */
[----:B----4-:R-:W-:Y:S02]  /*15e80*/  FMNMX.FTZ R2, R10, R2, !PT ;  /* 0x000000020a027209 */ /* 0x010fe40007810000 */
        /* <DEDUP_REMOVED lines=60> */
[----:B------:R-:W1:Y:S04]  /*16250*/  SHFL.BFLY PT, R136, R4, 0x2, 0x1f ;  /* 0x0c401f0004887f89 */ /* 0x000e6800000e0000 */
[----:B------:R-:W2:Y:S04]  /*16260*/  SHFL.BFLY PT, R0, R135, 0x2, 0x1f ;  /* 0x0c401f0087007f89 */ /* 0x000ea800000e0000 */
[----:B------:R-:W3:Y:S04]  /*16270*/  SHFL.BFLY PT, R2, R134, 0x2, 0x1f ;  /* 0x0c401f0086027f89 */ /* 0x000ee800000e0000 */
[----:B------:R-:W4:Y:S01]  /*16280*/  SHFL.BFLY PT, R7, R5, 0x2, 0x1f ;  /* 0x0c401f0005077f89 */ /* 0x000f2200000e0000 */
[----:B-1----:R-:W-:Y:S02]  /*16290*/  FMNMX.FTZ R136, R4, R136, !PT ;  /* 0x0000008804887209 */ /* 0x002fe40007810000 */
[----:B--2---:R-:W-:Y:S02]  /*162a0*/  FMNMX.FTZ R135, R135, R0, !PT ;  /* 0x0000000087877209 */ /* 0x004fe40007810000 */
[----:B---3--:R-:W-:Y:S03]  /*162b0*/  FMNMX.FTZ R134, R134, R2, !PT ;  /* 0x0000000286867209 */ /* 0x008fe60007810000 */
[----:B------:R-:W1:Y:S01]  /*162c0*/  SHFL.BFLY PT, R3, R135, 0x1, 0x1f ;  /* 0x0c201f0087037f89 */ /* 0x000e6200000e0000 */
[----:B----4-:R-:W-:Y:S03]  /*162d0*/  FMNMX.FTZ R4, R5, R7, !PT ;  /* 0x0000000705047209 */ /* 0x010fe60007810000 */
[----:B------:R-:W2:Y:S04]  /*162e0*/  SHFL.BFLY PT, R2, R136, 0x1, 0x1f ;  /* 0x0c201f0088027f89 */ /* 0x000ea800000e0000 */
[----:B------:R-:W3:Y:S04]  /*162f0*/  SHFL.BFLY PT, R6, R134, 0x1, 0x1f ;  /* 0x0c201f0086067f89 */ /* 0x000ee800000e0000 */
[----:B------:R4:W4:Y:S01]  /*16300*/  SHFL.BFLY PT, R0, R4, 0x1, 0x1f ;  /* 0x0c201f0004007f89 */ /* 0x00092200000e0000 */
[----:B-1----:R-:W-:Y:S02]  /*16310*/  FMNMX.FTZ R135, R135, R3, !PT ;  /* 0x0000000387877209 */ /* 0x002fe40007810000 */
[----:B--2---:R-:W-:Y:S02]  /*16320*/  FMNMX.FTZ R136, R136, R2, !PT ;  /* 0x0000000288887209 */ /* 0x004fe40007810000 */
[----:B---3--:R-:W-:Y:S02]  /*16330*/  FMNMX.FTZ R134, R134, R6, !PT ;  /* 0x0000000686867209 */ /* 0x008fe40007810000 */
.L_x_2021:
[----:B------:R-:W2:Y:S01]  /*16340*/  LDL.LU R9, [R1+0x7c] ;  /* 0x00007c0001097983 */ /* 0x000ea20000300800 */
[----:B------:R-:W-:Y:S01]  /*16350*/  FADD.FTZ R2, -R136, R132 ;  /* 0x0000008488027221 */ /* 0x000fe20000010100 */
[----:B----4-:R-:W-:Y:S01]  /*16360*/  FMNMX.FTZ R133, R0, R4, !PT ;  /* 0x0000000400857209 */ /* 0x010fe20007810000 */
[----:B------:R-:W-:Y:S01]  /*16370*/  FMUL.FTZ R7, R136, c[0x0][0x2d0] ;  /* 0x0000b40088077a20 */ /* 0x000fe20000410000 */
[----:B------:R-:W3:Y:S01]  /*16380*/  LDL.LU R5, [R1+0x74] ;  /* 0x0000740001057983 */ /* 0x000ee20000300800 */
[----:B------:R-:W-:Y:S01]  /*16390*/  FMUL.FTZ R2, R2, c[0x0][0x2d0] ;  /* 0x0000b40002027a20 */ /* 0x000fe20000410000 */
[----:B------:R-:W-:Y:S01]  /*163a0*/  WARPSYNC 0xffffffff ;  /* 0xffffffff00007948 */ /* 0x000fe20003800000 */
[----:B------:R-:W-:Y:S01]  /*163b0*/  FMUL.FTZ R6, R135, c[0x0][0x2d0] ;  /* 0x0000b40087067a20 */ /* 0x000fe20000410000 */
[----:B------:R-:W4:Y:S01]  /*163c0*/  LDL.LU R37, [R1+0x88] ;  /* 0x0000880001257983 */ /* 0x000f220000300800 */
[----:B------:R1:W-:Y:S01]  /*163d0*/  MUFU.EX2 R3, R2 ;  /* 0x0000000200037308 */ /* 0x0003e20000000800 */
[--C-:B------:R-:W-:Y:S02]  /*163e0*/  FFMA.FTZ R10, R248, c[0x0][0x2d0], -R7.reuse ;  /* 0x0000b400f80a7a23 */ /* 0x100fe40000010807 */
[----:B------:R-:W5:Y:S01]  /*163f0*/  LDL.LU R43, [R1+0x70] ;  /* 0x00007000012b7983 */ /* 0x000f620000300800 */
[--C-:B------:R-:W-:Y:S02]  /*16400*/  FFMA.FTZ R247, R247, c[0x0][0x2d0], -R7.reuse ;  /* 0x0000b400f7f77a23 */ /* 0x100fe40000010807 */
[--C-:B------:R-:W-:Y:S01]  /*16410*/  FFMA.FTZ R245, R245, c[0x0][0x2d0], -R7.reuse ;  /* 0x0000b400f5f57a23 */ /* 0x100fe20000010807 */
[----:B------:R-:W4:Y:S01]  /*16420*/  LDL.LU R52, [R1+0x78] ;  /* 0x0000780001347983 */ /* 0x000f220000300800 */
[--C-:B------:R-:W-:Y:S02]  /*16430*/  FFMA.FTZ R219, R219, c[0x0][0x2d0], -R7.reuse ;  /* 0x0000b400dbdb7a23 */ /* 0x100fe40000010807 */
[----:B------:R1:W-:Y:S01]  /*16440*/  MUFU.EX2 R56, R10 ;  /* 0x0000000a00387308 */ /* 0x0003e20000000800 */
[----:B------:R-:W4:Y:S01]  /*16450*/  LDL.LU R49, [R1+0x8c] ;  /* 0x00008c0001317983 */ /* 0x000f220000300800 */
[--C-:B------:R-:W-:Y:S02]  /*16460*/  FFMA.FTZ R217, R217, c[0x0][0x2d0], -R7.reuse ;  /* 0x0000b400d9d97a23 */ /* 0x100fe40000010807 */
[--C-:B------:R-:W-:Y:S01]  /*16470*/  FFMA.FTZ R215, R29, c[0x0][0x2d0], -R7.reuse ;  /* 0x0000b4001dd77a23 */ /* 0x100fe20000010807 */
[----:B------:R-:W4:Y:S01]  /*16480*/  LDL.LU R48, [R1+0x84] ;  /* 0x0000840001307983 */ /* 0x000f220000300800 */
[--C-:B------:R-:W-:Y:S02]  /*16490*/  FFMA.FTZ R45, R13, c[0x0][0x2d0], -R7.reuse ;  /* 0x0000b4000d2d7a23 */ /* 0x100fe40000010807 */
[--C-:B------:R-:W-:Y:S02]  /*164a0*/  FFMA.FTZ R213, R206, c[0x0][0x2d0], -R6.reuse ;  /* 0x0000b400ced57a23 */ /* 0x100fe40000010806 */
[--C-:B------:R-:W-:Y:S01]  /*164b0*/  FFMA.FTZ R212, R204, c[0x0][0x2d0], -R6.reuse ;  /* 0x0000b400ccd47a23 */ /* 0x100fe20000010806 */
[----:B------:R-:W-:Y:S01]  /*164c0*/  MUFU.EX2 R219, R219 ;  /* 0x000000db00db7308 */ /* 0x000fe20000000800 */
[--C-:B------:R-:W-:Y:S02]  /*164d0*/  FFMA.FTZ R248, R26, c[0x0][0x2d0], -R6.reuse ;  /* 0x0000b4001af87a23 */ /* 0x100fe40000010806 */
[--C-:B-1----:R-:W-:Y:S02]  /*164e0*/  FFMA.FTZ R2, R249, c[0x0][0x2d0], -R7.reuse ;  /* 0x0000b400f9027a23 */ /* 0x102fe40000010807 */
[--C-:B------:R-:W-:Y:S02]  /*164f0*/  FFMA.FTZ R249, R27, c[0x0][0x2d0], -R7.reuse ;  /* 0x0000b4001bf97a23 */ /* 0x100fe40000010807 */
[--C-:B------:R-:W-:Y:S02]  /*16500*/  FFMA.FTZ R218, R218, c[0x0][0x2d0], -R6.reuse ;  /* 0x0000b400dada7a23 */ /* 0x100fe40000010806 */
[--C-:B------:R-:W-:Y:S01]  /*16510*/  FFMA.FTZ R216, R216, c[0x0][0x2d0], -R6.reuse ;  /* 0x0000b400d8d87a23 */ /* 0x100fe20000010806 */
[----:B------:R1:W-:Y:S01]  /*16520*/  MUFU.EX2 R42, R2 ;  /* 0x00000002002a7308 */ /* 0x0003e20000000800 */
[--C-:B------:R-:W-:Y:S02]  /*16530*/  FFMA.FTZ R246, R246, c[0x0][0x2d0], -R6.reuse ;  /* 0x0000b400f6f67a23 */ /* 0x100fe40000010806 */
[----:B------:R-:W-:Y:S02]  /*16540*/  FFMA.FTZ R10, R15, c[0x0][0x2d0], -R7 ;  /* 0x0000b4000f0a7a23 */ /* 0x000fe40000010807 */
[--C-:B------:R-:W-:Y:S02]  /*16550*/  FFMA.FTZ R231, R231, c[0x0][0x2d0], -R6.reuse ;  /* 0x0000b400e7e77a23 */ /* 0x100fe40000010806 */
[--C-:B------:R-:W-:Y:S02]  /*16560*/  FFMA.FTZ R210, R30, c[0x0][0x2d0], -R6.reuse ;  /* 0x0000b4001ed27a23 */ /* 0x100fe40000010806 */
[--C-:B------:R-:W-:Y:S01]  /*16570*/  FFMA.FTZ R209, R28, c[0x0][0x2d0], -R6.reuse ;  /* 0x0000b4001cd17a23 */ /* 0x100fe20000010806 */
[----:B------:R-:W-:Y:S01]  /*16580*/  MUFU.EX2 R246, R246 ;  /* 0x000000f600f67308 */ /* 0x000fe20000000800 */
[--C-:B------:R-:W-:Y:S02]  /*16590*/  FFMA.FTZ R46, R14, c[0x0][0x2d0], -R6.reuse ;  /* 0x0000b4000e2e7a23 */ /* 0x100fe40000010806 */
[--C-:B------:R-:W-:Y:S07]  /*165a0*/  FFMA.FTZ R47, R12, c[0x0][0x2d0], -R6.reuse ;  /* 0x0000b4000c2f7a23 */ /* 0x100fee0000010806 */
[----:B------:R-:W-:Y:S01]  /*165b0*/  MUFU.EX2 R247, R247 ;  /* 0x000000f700f77308 */ /* 0x000fe20000000800 */
[----:B-1----:R-:W-:Y:S04]  /*165c0*/  FADD.FTZ R2, -R135, R137 ;  /* 0x0000008987027221 */ /* 0x002fe80000010100 */
[----:B------:R-:W-:Y:S05]  /*165d0*/  FMUL.FTZ R2, R2, c[0x0][0x2d0] ;  /* 0x0000b40002027a20 */ /* 0x000fea0000410000 */
[----:B------:R1:W1:Y:S02]  /*165e0*/  MUFU.EX2 R8, R2 ;  /* 0x0000000200087308 */ /* 0x0002640000000800 */
[--C-:B-1----:R-:W-:Y:S02]  /*165f0*/  FFMA.FTZ R2, R250, c[0x0][0x2d0], -R6.reuse ;  /* 0x0000b400fa027a23 */ /* 0x102fe40000010806 */
[--C-:B------:R-:W-:Y:S06]  /*16600*/  FFMA.FTZ R250, R25, c[0x0][0x2d0], -R7.reuse ;  /* 0x0000b40019fa7a23 */ /* 0x100fec0000010807 */
[----:B------:R1:W-:Y:S02]  /*16610*/  MUFU.EX2 R41, R2 ;  /* 0x0000000200297308 */ /* 0x0003e40000000800 */
[--C-:B-1----:R-:W-:Y:S02]  /*16620*/  FFMA.FTZ R2, R228, c[0x0][0x2d0], -R6.reuse ;  /* 0x0000b400e4027a23 */ /* 0x102fe40000010806 */
[--C-:B------:R-:W-:Y:S06]  /*16630*/  FFMA.FTZ R228, R205, c[0x0][0x2d0], -R7.reuse ;  /* 0x0000b400cde47a23 */ /* 0x100fec0000010807 */
[----:B------:R1:W-:Y:S02]  /*16640*/  MUFU.EX2 R57, R2 ;  /* 0x0000000200397308 */ /* 0x0003e40000000800 */
[----:B-1----:R-:W-:Y:S02]  /*16650*/  FFMA.FTZ R2, R227, c[0x0][0x2d0], -R6 ;  /* 0x0000b400e3027a23 */ /* 0x002fe40000010806 */
[--C-:B------:R-:W-:Y:S06]  /*16660*/  FFMA.FTZ R227, R31, c[0x0][0x2d0], -R7.reuse ;  /* 0x0000b4001fe37a23 */ /* 0x100fec0000010807 */
[----:B------:R1:W-:Y:S02]  /*16670*/  MUFU.EX2 R58, R2 ;  /* 0x00000002003a7308 */ /* 0x0003e40000000800 */
[----:B-1----:R-:W-:Y:S04]  /*16680*/  FADD.FTZ R2, -R134, R138 ;  /* 0x0000008a86027221 */ /* 0x002fe80000010100 */
[----:B------:R-:W-:Y:S06]  /*16690*/  FMUL.FTZ R2, R2, c[0x0][0x2d0] ;  /* 0x0000b40002027a20 */ /* 0x000fec0000410000 */
[----:B------:R-:W1:Y:S01]  /*166a0*/  MUFU.EX2 R2, R2 ;  /* 0x0000000200027308 */ /* 0x000e620000000800 */
        /* <DEDUP_REMOVED lines=39> */
[C---:B-1----:R-:W-:Y:S02]  /*16920*/  FMUL.FTZ R45, R2.reuse, R173 ;  /* 0x000000ad022d7220 */ /* 0x042fe40000410000 */
        /* <DEDUP_REMOVED lines=17> */
[--C-:B--2---:R-:W-:Y:S02]  /*16a40*/  FFMA.FTZ R11, R9, c[0x0][0x2d0], -R7.reuse ;  /* 0x0000b400090b7a23 */ /* 0x104fe40000010807 */
[--C-:B------:R-:W-:Y:S02]  /*16a50*/  FFMA.FTZ R9, R229, c[0x0][0x2d0], -R7.reuse ;  /* 0x0000b400e5097a23 */ /* 0x100fe40000010807 */
[--C-:B---3--:R-:W-:Y:S01]  /*16a60*/  FFMA.FTZ R5, R5, c[0x0][0x2d0], -R6.reuse ;  /* 0x0000b40005057a23 */ /* 0x108fe20000010806 */
[----:B------:R-:W1:Y:S01]  /*16a70*/  MUFU.EX2 R44, R11 ;  /* 0x0000000b002c7308 */ /* 0x000e620000000800 */
[----:B------:R-:W-:Y:S02]  /*16a80*/  FFMA.FTZ R229, R207, c[0x0][0x2d0], -R7 ;  /* 0x0000b400cfe57a23 */ /* 0x000fe40000010807 */
[----:B------:R-:W2:Y:S01]  /*16a90*/  LDL.LU R7, [R1+0xbc] ;  /* 0x0000bc0001077983 */ /* 0x000ea20000300800 */
[C---:B------:R-:W-:Y:S02]  /*16aa0*/  FMUL.FTZ R124, R2.reuse, R124 ;  /* 0x0000007c027c7220 */ /* 0x040fe40000410000 */
[----:B------:R-:W-:Y:S04]  /*16ab0*/  FMUL.FTZ R125, R2, R125 ;  /* 0x0000007d027d7220 */ /* 0x000fe80000410000 */
[----:B------:R3:W3:Y:S10]  /*16ac0*/  MUFU.EX2 R11, R5 ;  /* 0x00000005000b7308 */ /* 0x0006f40000000800 */
[----:B------:R5:W-:Y:S01]  /*16ad0*/  MUFU.EX2 R50, R9 ;  /* 0x0000000900327308 */ /* 0x000be20000000800 */
[----:B-1----:R-:W-:Y:S01]  /*16ae0*/  F2FP.PACK_AB R140, R44, R42 ;  /* 0x0000002a2c8c723e */ /* 0x002fe200000000ff */
[----:B---3--:R-:W-:Y:S01]  /*16af0*/  FMUL.FTZ R5, R134, c[0x0][0x2d0] ;  /* 0x0000b40086057a20 */ /* 0x008fe20000410000 */
[----:B------:R-:W-:Y:S03]  /*16b00*/  F2FP.PACK_AB R141, R11, R41 ;  /* 0x000000290b8d723e */ /* 0x000fe600000000ff */
[--C-:B----4-:R-:W-:Y:S02]  /*16b10*/  FFMA.FTZ R0, R37, c[0x0][0x2d0], -R5.reuse ;  /* 0x0000b40025007a23 */ /* 0x110fe40000010805 */
[----:B------:R-:W3:Y:S01]  /*16b20*/  LDL.LU R37, [R1+0x80] ;  /* 0x0000800001257983 */ /* 0x000ee20000300800 */
[--C-:B------:R-:W-:Y:S01]  /*16b30*/  FFMA.FTZ R205, R40, c[0x0][0x2d0], -R5.reuse ;  /* 0x0000b40028cd7a23 */ /* 0x100fe20000010805 */
[----:B------:R1:W-:Y:S01]  /*16b40*/  MUFU.EX2 R138, R0 ;  /* 0x00000000008a7308 */ /* 0x0003e20000000800 */
[--C-:B------:R-:W-:Y:S01]  /*16b50*/  FFMA.FTZ R4, R251, c[0x0][0x2d0], -R5.reuse ;  /* 0x0000b400fb047a23 */ /* 0x100fe20000010805 */
[----:B------:R-:W4:Y:S01]  /*16b60*/  LDL.LU R40, [R1+0xb0] ;  /* 0x0000b00001287983 */ /* 0x000f220000300800 */
[--C-:B-----5:R-:W-:Y:S02]  /*16b70*/  FFMA.FTZ R9, R43, c[0x0][0x2d0], -R5.reuse ;  /* 0x0000b4002b097a23 */ /* 0x120fe40000010805 */
[----:B------:R-:W-:Y:S02]  /*16b80*/  FFMA.FTZ R251, R24, c[0x0][0x2d0], -R6 ;  /* 0x0000b40018fb7a23 */ /* 0x000fe40000010806 */
[----:B------:R-:W5:Y:S01]  /*16b90*/  LDSM.16.MT88.4 R24, [R233+0x100] ;  /* 0x00010000e918783b */ /* 0x000f620000004200 */
[--C-:B------:R-:W-:Y:S02]  /*16ba0*/  FFMA.FTZ R220, R220, c[0x0][0x2d0], -R5.reuse ;  /* 0x0000b400dcdc7a23 */ /* 0x100fe40000010805 */
[----:B------:R-:W1:Y:S01]  /*16bb0*/  MUFU.EX2 R55, R4 ;  /* 0x0000000400377308 */ /* 0x000e620000000800 */
[--C-:B------:R-:W-:Y:S02]  /*16bc0*/  FFMA.FTZ R226, R226, c[0x0][0x2d0], -R5.reuse ;  /* 0x0000b400e2e27a23 */ /* 0x100fe40000010805 */
[--C-:B------:R-:W-:Y:S02]  /*16bd0*/  FFMA.FTZ R224, R224, c[0x0][0x2d0], -R5.reuse ;  /* 0x0000b400e0e07a23 */ /* 0x100fe40000010805 */
[--C-:B------:R-:W-:Y:S02]  /*16be0*/  FFMA.FTZ R221, R221, c[0x0][0x2d0], -R5.reuse ;  /* 0x0000b400dddd7a23 */ /* 0x100fe40000010805 */
[--C-:B------:R-:W-:Y:S02]  /*16bf0*/  FFMA.FTZ R28, R20, c[0x0][0x2d0], -R5.reuse ;  /* 0x0000b400141c7a23 */ /* 0x100fe40000010805 */
[--C-:B------:R-:W-:Y:S01]  /*16c00*/  FFMA.FTZ R29, R19, c[0x0][0x2d0], -R5.reuse ;  /* 0x0000b400131d7a23 */ /* 0x100fe20000010805 */
[----:B------:R5:W-:Y:S01]  /*16c10*/  MUFU.EX2 R43, R9 ;  /* 0x00000009002b7308 */ /* 0x000be20000000800 */
[--C-:B------:R-:W-:Y:S02]  /*16c20*/  FFMA.FTZ R30, R16, c[0x0][0x2d0], -R5.reuse ;  /* 0x0000b400101e7a23 */ /* 0x100fe40000010805 */
[----:B------:R-:W-:Y:S02]  /*16c30*/  FFMA.FTZ R204, R36, c[0x0][0x2d0], -R5 ;  /* 0x0000b40024cc7a23 */ /* 0x000fe40000010805 */
[----:B-1----:R-:W-:Y:S02]  /*16c40*/  FADD.FTZ R0, -R133, R139 ;  /* 0x0000008b85007221 */ /* 0x002fe40000010100 */
[--C-:B------:R-:W-:Y:S02]  /*16c50*/  FFMA.FTZ R139, R35, c[0x0][0x2d0], -R5.reuse ;  /* 0x0000b400238b7a23 */ /* 0x100fe40000010805 */
[--C-:B------:R-:W-:Y:S01]  /*16c60*/  FFMA.FTZ R207, R32, c[0x0][0x2d0], -R5.reuse ;  /* 0x0000b40020cf7a23 */ /* 0x100fe20000010805 */
[----:B------:R-:W-:Y:S01]  /*16c70*/  MUFU.EX2 R226, R226 ;  /* 0x000000e200e27308 */ /* 0x000fe20000000800 */
[--C-:B------:R-:W-:Y:S02]  /*16c80*/  FFMA.FTZ R15, R22, c[0x0][0x2d0], -R5.reuse ;  /* 0x0000b400160f7a23 */ /* 0x100fe40000010805 */
[----:B------:R-:W-:Y:S01]  /*16c90*/  FMUL.FTZ R0, R0, c[0x0][0x2d0] ;  /* 0x0000b40000007a20 */ /* 0x000fe20000410000 */
[----:B------:R-:W-:Y:S01]  /*16ca0*/  MOV R166, R55 ;  /* 0x0000003700a67202 */ /* 0x000fe20000000f00 */
[----:B------:R-:W-:Y:S02]  /*16cb0*/  FMUL.FTZ R4, R133, c[0x0][0x2d0] ;  /* 0x0000b40085047a20 */ /* 0x000fe40000410000 */
[----:B------:R-:W-:Y:S02]  /*16cc0*/  FMUL.FTZ R32, R3, R160 ;  /* 0x000000a003207220 */ /* 0x000fe40000410000 */
[--C-:B------:R-:W-:Y:S01]  /*16cd0*/  FFMA.FTZ R6, R52, c[0x0][0x2d0], -R4.reuse ;  /* 0x0000b40034067a23 */ /* 0x100fe20000010804 */
[----:B------:R-:W-:Y:S01]  /*16ce0*/  MUFU.EX2 R0, R0 ;  /* 0x0000000000007308 */ /* 0x000fe20000000800 */
[--C-:B------:R-:W-:Y:S02]  /*16cf0*/  FFMA.FTZ R223, R223, c[0x0][0x2d0], -R4.reuse ;  /* 0x0000b400dfdf7a23 */ /* 0x100fe40000010804 */
[--C-:B------:R-:W-:Y:S02]  /*16d00*/  FFMA.FTZ R222, R222, c[0x0][0x2d0], -R4.reuse ;  /* 0x0000b400dede7a23 */ /* 0x100fe40000010804 */
[----:B-----5:R-:W-:Y:S02]  /*16d10*/  FFMA.FTZ R9, R252, c[0x0][0x2d0], -R5 ;  /* 0x0000b400fc097a23 */ /* 0x020fe40000010805 */
        /* <DEDUP_REMOVED lines=8> */
[----:B------:R-:W5:Y:S01]  /*16da0*/  MUFU.EX2 R51, R9 ;  /* 0x0000000900337308 */ /* 0x000f620000000800 */
[--C-:B------:R-:W-:Y:S02]  /*16db0*/  FFMA.FTZ R208, R38, c[0x0][0x2d0], -R4.reuse ;  /* 0x0000b40026d07a23 */ /* 0x100fe40000010804 */
[--C-:B------:R-:W-:Y:S02]  /*16dc0*/  FFMA.FTZ R211, R34, c[0x0][0x2d0], -R4.reuse ;  /* 0x0000b40022d37a23 */ /* 0x100fe40000010804 */
[--C-:B------:R-:W-:Y:S02]  /*16dd0*/  FFMA.FTZ R31, R23, c[0x0][0x2d0], -R4.reuse ;  /* 0x0000b400171f7a23 */ /* 0x100fe40000010804 */
[--C-:B------:R-:W-:Y:S02]  /*16de0*/  FFMA.FTZ R14, R17, c[0x0][0x2d0], -R4.reuse ;  /* 0x0000b400110e7a23 */ /* 0x100fe40000010804 */
[C---:B------:R-:W-:Y:S01]  /*16df0*/  FMUL.FTZ R21, R3.reuse, R193 ;  /* 0x000000c103157220 */ /* 0x040fe20000410000 */
[----:B------:R-:W5:Y:S01]  /*16e00*/  MUFU.EX2 R252, R5 ;  /* 0x0000000500fc7308 */ /* 0x000f620000000800 */
[C---:B------:R-:W-:Y:S01]  /*16e10*/  FMUL.FTZ R34, R8.reuse, R162 ;  /* 0x000000a208227220 */ /* 0x040fe20000410000 */
[----:B------:R-:W-:Y:S01]  /*16e20*/  MOV R162, R57 ;  /* 0x0000003900a27202 */ /* 0x000fe20000000f00 */
[----:B------:R-:W-:Y:S01]  /*16e30*/  FMUL.FTZ R35, R8, R163 ;  /* 0x000000a308237220 */ /* 0x000fe20000410000 */
[----:B------:R-:W-:Y:S01]  /*16e40*/  MOV R163, R56 ;  /* 0x0000003800a37202 */ /* 0x000fe20000000f00 */
[----:B-1----:R-:W-:Y:S01]  /*16e50*/  FFMA.FTZ R6, R48, c[0x0][0x2d0], -R4 ;  /* 0x0000b40030067a23 */ /* 0x002fe20000010804 */
[----:B------:R-:W-:Y:S01]  /*16e60*/  MOV R193, R50 ;  /* 0x0000003200c17202 */ /* 0x000fe20000000f00 */
[----:B------:R-:W-:Y:S01]  /*16e70*/  FMUL.FTZ R55, R8, R167 ;  /* 0x000000a708377220 */ /* 0x000fe20000410000 */
[----:B------:R-:W-:Y:S01]  /*16e80*/  MOV R167, R58 ;  /* 0x0000003a00a77202 */ /* 0x000fe20000000f00 */
[----:B------:R-:W-:Y:S01]  /*16e90*/  FMUL.FTZ R16, R3, R176 ;  /* 0x000000b003107220 */ /* 0x000fe20000410000 */
[----:B------:R-:W-:Y:S01]  /*16ea0*/  F2FP.PACK_AB R142, R193, R163 ;  /* 0x000000a3c18e723e */ /* 0x000fe200000000ff */
[----:B------:R-:W-:Y:S01]  /*16eb0*/  FMUL.FTZ R17, R3, R177 ;  /* 0x000000b103117220 */ /* 0x000fe20000410000 */
[----:B------:R-:W-:Y:S01]  /*16ec0*/  F2FP.PACK_AB R143, R167, R162 ;  /* 0x000000a2a78f723e */ /* 0x000fe200000000ff */
[C---:B------:R-:W-:Y:S01]  /*16ed0*/  FMUL.FTZ R20, R3.reuse, R192 ;  /* 0x000000c003147220 */ /* 0x040fe20000410000 */
[----:B-----5:R-:W-:Y:S01]  /*16ee0*/  MOV R192, R51 ;  /* 0x0000003300c07202 */ /* 0x020fe20000000f00 */
[C---:B------:R-:W-:Y:S01]  /*16ef0*/  FMUL.FTZ R33, R3.reuse, R161 ;  /* 0x000000a103217220 */ /* 0x040fe20000410000 */
[----:B------:R-:W-:Y:S01]  /*16f00*/  MOV R161, R12 ;  /* 0x0000000c00a17202 */ /* 0x000fe20000000f00 */
[C---:B------:R-:W-:Y:S01]  /*16f10*/  FMUL.FTZ R36, R3.reuse, R180 ;  /* 0x000000b403247220 */ /* 0x040fe20000410000 */
[----:B------:R-:W-:Y:S01]  /*16f20*/  MOV R176, R10 ;  /* 0x0000000a00b07202 */ /* 0x000fe20000000f00 */
[C---:B------:R-:W-:Y:S01]  /*16f30*/  FMUL.FTZ R48, R3.reuse, R148 ;  /* 0x0000009403307220 */ /* 0x040fe20000410000 */
[----:B------:R-:W-:Y:S01]  /*16f40*/  F2FP.PACK_AB R148, R138, R43 ;  /* 0x0000002b8a94723e */ /* 0x000fe200000000ff */
[C---:B------:R-:W-:Y:S01]  /*16f50*/  FMUL.FTZ R49, R3.reuse, R149 ;  /* 0x0000009503317220 */ /* 0x040fe20000410000 */
[----:B------:R-:W-:Y:S01]  /*16f60*/  LDSM.16.MT88.4 R56, [R236+0x100] ;  /* 0x00010000ec38783b */ /* 0x000fe20000004200 */
[C---:B------:R-:W-:Y:S01]  /*16f70*/  FMUL.FTZ R52, R3.reuse, R164 ;  /* 0x000000a403347220 */ /* 0x040fe20000410000 */
[----:B------:R-:W-:Y:S01]  /*16f80*/  F2FP.PACK_AB R149, R252, R137 ;  /* 0x00000089fc95723e */ /* 0x000fe200000000ff */
[C---:B------:R-:W-:Y:S01]  /*16f90*/  FMUL.FTZ R5, R3.reuse, R201 ;  /* 0x000000c903057220 */ /* 0x040fe20000410000 */
[----:B------:R-:W-:Y:S01]  /*16fa0*/  MOV R164, R13 ;  /* 0x0000000d00a47202 */ /* 0x000fe20000000f00 */
[----:B------:R-:W-:Y:S01]  /*16fb0*/  FMUL.FTZ R12, R2, R196 ;  /* 0x000000c4020c7220 */ /* 0x000fe20000410000 */
[----:B------:R-:W-:Y:S01]  /*16fc0*/  MOV R196, R43 ;  /* 0x0000002b00c47202 */ /* 0x000fe20000000f00 */
[----:B------:R-:W-:Y:S01]  /*16fd0*/  FMUL.FTZ R10, R0, R186 ;  /* 0x000000ba000a7220 */ /* 0x000fe20000410000 */
        /* <DEDUP_REMOVED lines=8> */
[----:B------:R-:W5:Y:S01]  /*17060*/  LDL.LU R186, [R1+0xb8] ;  /* 0x0000b80001ba7983 */ /* 0x000f620000300800 */
[----:B------:R-:W-:Y:S01]  /*17070*/  FMUL.FTZ R50, R8, R150 ;  /* 0x0000009608327220 */ /* 0x000fe20000410000 */
[----:B------:R-:W-:Y:S01]  /*17080*/  F2FP.PACK_AB R150, R166, R192 ;  /* 0x000000c0a696723e */ /* 0x000fe200000000ff */
[C---:B------:R-:W-:Y:S01]  /*17090*/  FMUL.FTZ R51, R8.reuse, R151 ;  /* 0x0000009708337220 */ /* 0x040fe20000410000 */
[----:B------:R-:W-:Y:S01]  /*170a0*/  MUFU.EX2 R224, R224 ;  /* 0x000000e000e07308 */ /* 0x000fe20000000800 */
[C---:B------:R-:W-:Y:S01]  /*170b0*/  FMUL.FTZ R22, R8.reuse, R194 ;  /* 0x000000c208167220 */ /* 0x040fe20000410000 */
[----:B------:R-:W-:Y:S01]  /*170c0*/  MOV R194, R31 ;  /* 0x0000001f00c27202 */ /* 0x000fe20000000f00 */
[----:B------:R-:W-:Y:S01]  /*170d0*/  FMUL.FTZ R23, R8, R195 ;  /* 0x000000c308177220 */ /* 0x000fe20000410000 */
[----:B------:R-:W-:Y:S01]  /*170e0*/  MOV R195, R15 ;  /* 0x0000000f00c37202 */ /* 0x000fe20000000f00 */
[----:B------:R-:W-:Y:S02]  /*170f0*/  FMUL.FTZ R13, R2, R197 ;  /* 0x000000c5020d7220 */ /* 0x000fe40000410000 */
[C---:B------:R-:W-:Y:S02]  /*17100*/  FMUL.FTZ R14, R0.reuse, R198 ;  /* 0x000000c6000e7220 */ /* 0x040fe40000410000 */
[----:B------:R-:W-:Y:S01]  /*17110*/  FMUL.FTZ R15, R0, R199 ;  /* 0x000000c7000f7220 */ /* 0x000fe20000410000 */
[----:B------:R-:W-:Y:S01]  /*17120*/  MUFU.EX2 R225, R225 ;  /* 0x000000e100e17308 */ /* 0x000fe20000000800 */
[C---:B------:R-:W-:Y:S01]  /*17130*/  FMUL.FTZ R28, R2.reuse, R188 ;  /* 0x000000bc021c7220 */ /* 0x040fe20000410000 */
[----:B------:R-:W-:Y:S01]  /*17140*/  MOV R199, R192 ;  /* 0x000000c000c77202 */ /* 0x000fe20000000f00 */
[----:B------:R-:W-:Y:S02]  /*17150*/  FMUL.FTZ R29, R2, R189 ;  /* 0x000000bd021d7220 */ /* 0x000fe40000410000 */
[C---:B------:R-:W-:Y:S02]  /*17160*/  FMUL.FTZ R30, R0.reuse, R190 ;  /* 0x000000be001e7220 */ /* 0x040fe40000410000 */
        /* <DEDUP_REMOVED lines=23> */
[----:B------:R-:W-:Y:S07]  /*172e0*/  FMUL.FTZ R127, R0, R127 ;  /* 0x0000007f007f7220 */ /* 0x000fee0000410000 */
[----:B------:R1:W-:Y:S10]  /*172f0*/  MUFU.EX2 R180, R216 ;  /* 0x000000d800b47308 */ /* 0x0003f40000000800 */
[----:B------:R1:W-:Y:S10]  /*17300*/  MUFU.EX2 R189, R221 ;  /* 0x000000dd00bd7308 */ /* 0x0003f40000000800 */
[----:B------:R-:W-:Y:S01]  /*17310*/  MUFU.EX2 R192, R139 ;  /* 0x0000008b00c07308 */ /* 0x000fe20000000800 */
[----:B-1----:R-:W-:Y:S09]  /*17320*/  MOV R216, R165 ;  /* 0x000000a500d87202 */ /* 0x002ff20000000f00 */
[----:B------:R-:W-:Y:S01]  /*17330*/  MUFU.EX2 R190, R228 ;  /* 0x000000e400be7308 */ /* 0x000fe20000000800 */
[----:B------:R-:W-:Y:S09]  /*17340*/  MOV R221, R176 ;  /* 0x000000b000dd7202 */ /* 0x000ff20000000f00 */
[----:B------:R-:W-:Y:S10]  /*17350*/  MUFU.EX2 R176, R249 ;  /* 0x000000f900b07308 */ /* 0x000ff40000000800 */
[----:B------:R-:W-:Y:S10]  /*17360*/  MUFU.EX2 R198, R204 ;  /* 0x000000cc00c67308 */ /* 0x000ff40000000800 */
[----:B------:R-:W-:Y:S01]  /*17370*/  MUFU.EX2 R197, R208 ;  /* 0x000000d000c57308 */ /* 0x000fe20000000800 */
[----:B--2---:R-:W-:Y:S02]  /*17380*/  FFMA.FTZ R132, R3, R7, R42 ;  /* 0x0000000703847223 */ /* 0x004fe4000001002a */
[----:B------:R-:W-:Y:S01]  /*17390*/  FMUL.FTZ R7, R8, R203 ;  /* 0x000000cb08077220 */ /* 0x000fe20000410000 */
[----:B------:R-:W-:Y:S01]  /*173a0*/  MOV R203, R47 ;  /* 0x0000002f00cb7202 */ /* 0x000fe20000000f00 */
[----:B------:R-:W-:Y:S05]  /*173b0*/  FMUL.FTZ R47, R0, R175 ;  /* 0x000000af002f7220 */ /* 0x000fea0000410000 */
[----:B------:R-:W-:Y:S01]  /*173c0*/  MUFU.EX2 R175, R206 ;  /* 0x000000ce00af7308 */ /* 0x000fe20000000800 */
[----:B---3--:R-:W-:Y:S02]  /*173d0*/  FFMA.FTZ R9, R37, c[0x0][0x2d0], -R4 ;  /* 0x0000b40025097a23 */ /* 0x008fe40000010804 */
[C---:B------:R-:W-:Y:S07]  /*173e0*/  FMUL.FTZ R4, R3.reuse, R200 ;  /* 0x000000c803047220 */ /* 0x040fee0000410000 */
[----:B------:R1:W-:Y:S01]  /*173f0*/  MUFU.EX2 R200, R6 ;  /* 0x0000000600c87308 */ /* 0x0003e20000000800 */
[----:B------:R-:W-:Y:S02]  /*17400*/  FMUL.FTZ R37, R3, R181 ;  /* 0x000000b503257220 */ /* 0x000fe40000410000 */
[C---:B----4-:R-:W-:Y:S02]  /*17410*/  FFMA.FTZ R3, R8.reuse, R40, R41 ;  /* 0x0000002808037223 */ /* 0x050fe40000010029 */
[----:B------:R-:W2:Y:S05]  /*17420*/  LDSM.16.MT88.4 R40, [R234+0x100] ;  /* 0x00010000ea28783b */ /* 0x000eaa0000004200 */
[----:B------:R-:W3:Y:S10]  /*17430*/  MUFU.EX2 R160, R9 ;  /* 0x0000000900a07308 */ /* 0x000ef40000000800 */
[----:B------:R-:W-:Y:S01]  /*17440*/  MUFU.EX2 R181, R217 ;  /* 0x000000d900b57308 */ /* 0x000fe20000000800 */
[----:B-1----:R-:W-:Y:S01]  /*17450*/  FMUL.FTZ R6, R8, R202 ;  /* 0x000000ca08067220 */ /* 0x002fe20000410000 */
[----:B------:R-:W-:Y:S01]  /*17460*/  MOV R202, R46 ;  /* 0x0000002e00ca7202 */ /* 0x000fe20000000f00 */
[----:B------:R-:W-:Y:S01]  /*17470*/  FMUL.FTZ R8, R2, R184 ;  /* 0x000000b802087220 */ /* 0x000fe20000410000 */
[----:B------:R-:W-:Y:S01]  /*17480*/  MOV R184, R11 ;  /* 0x0000000b00b87202 */ /* 0x000fe20000000f00 */
[----:B------:R-:W-:Y:S02]  /*17490*/  FMUL.FTZ R11, R0, R187 ;  /* 0x000000bb000b7220 */ /* 0x000fe40000410000 */
[----:B------:R-:W4:Y:S01]  /*174a0*/  LDL.LU R187, [R1+0xb4] ;  /* 0x0000b40001bb7983 */ /* 0x000f220000300800 */
[-C--:B------:R-:W-:Y:S05]  /*174b0*/  HMMA.16816.F32 R4, R140, R24.reuse, R4 ;  /* 0x000000188c04723c */ /* 0x080fea0000001804 */
[----:B---3--:R-:W-:Y:S01]  /*174c0*/  F2FP.PACK_AB R151, R160, R200 ;  /* 0x000000c8a097723e */ /* 0x008fe200000000ff */
[C---:B------:R-:W-:Y:S01]  /*174d0*/  FMUL.FTZ R9, R2.reuse, R185 ;  /* 0x000000b902097220 */ /* 0x040fe20000410000 */
[----:B------:R-:W-:Y:S01]  /*174e0*/  MOV R185, R44 ;  /* 0x0000002c00b97202 */ /* 0x000fe20000000f00 */
[----:B------:R-:W-:Y:S02]  /*174f0*/  FMUL.FTZ R44, R2, R172 ;  /* 0x000000ac022c7220 */ /* 0x000fe40000410000 */
[----:B------:R-:W-:Y:S02]  /*17500*/  MUFU.EX2 R172, R205 ;  /* 0x000000cd00ac7308 */ /* 0x000fe40000000800 */
[----:B------:R-:W-:Y:S01]  /*17510*/  FMUL.FTZ R46, R0, R174 ;  /* 0x000000ae002e7220 */ /* 0x000fe20000410000 */
[C---:B------:R-:W-:Y:S04]  /*17520*/  HMMA.16816.F32 R8, R148.reuse, R24, R8 ;  /* 0x000000189408723c */ /* 0x040fe80000001808 */
[----:B------:R-:W-:Y:S02]  /*17530*/  FADD.FTZ R132, R185, R132 ;  /* 0x00000084b9847221 */ /* 0x000fe40000010000 */
[----:B------:R-:W-:Y:S01]  /*17540*/  FADD.FTZ R3, R184, R3 ;  /* 0x00000003b8037221 */ /* 0x000fe20000010000 */
[----:B------:R-:W-:Y:S01]  /*17550*/  MUFU.EX2 R174, R229 ;  /* 0x000000e500ae7308 */ /* 0x000fe20000000800 */
[-C--:B------:R-:W-:Y:S04]  /*17560*/  HMMA.16816.F32 R12, R148, R26.reuse, R12 ;  /* 0x0000001a940c723c */ /* 0x080fe8000000180c */
[C---:B------:R-:W-:Y:S01]  /*17570*/  FMUL.FTZ R24, R2.reuse, R168 ;  /* 0x000000a802187220 */ /* 0x040fe20000410000 */
[----:B------:R-:W-:Y:S01]  /*17580*/  MOV R184, R193 ;  /* 0x000000c100b87202 */ /* 0x000fe20000000f00 */
[----:B------:R-:W-:Y:S02]  /*17590*/  FMUL.FTZ R25, R2, R169 ;  /* 0x000000a902197220 */ /* 0x000fe40000410000 */
[C---:B------:R-:W-:Y:S01]  /*175a0*/  HMMA.16816.F32 R16, R140.reuse, R26, R16 ;  /* 0x0000001a8c10723c */ /* 0x040fe20000001810 */
[----:B------:R1:W-:Y:S06]  /*175b0*/  MUFU.EX2 R169, R218 ;  /* 0x000000da00a97308 */ /* 0x0003ec0000000800 */
[C---:B------:R-:W-:Y:S01]  /*175c0*/  FMUL.FTZ R26, R0.reuse, R170 ;  /* 0x000000aa001a7220 */ /* 0x040fe20000410000 */
[-C--:B--2---:R-:W-:Y:S03]  /*175d0*/  HMMA.16816.F32 R20, R140, R40.reuse, R20 ;  /* 0x000000288c14723c */ /* 0x084fe60000001814 */
[----:B------:R-:W2:Y:S01]  /*175e0*/  MUFU.EX2 R168, R230 ;  /* 0x000000e600a87308 */ /* 0x000ea20000000800 */
[----:B------:R-:W-:Y:S07]  /*175f0*/  FMUL.FTZ R27, R0, R171 ;  /* 0x000000ab001b7220 */ /* 0x000fee0000410000 */
[C---:B------:R-:W-:Y:S02]  /*17600*/  HMMA.16816.F32 R24, R148.reuse, R40, R24 ;  /* 0x000000289418723c */ /* 0x040fe40000001818 */
[----:B------:R-:W3:Y:S02]  /*17610*/  MUFU.EX2 R171, R245 ;  /* 0x000000f500ab7308 */ /* 0x000ee40000000800 */
[----:B-1----:R-:W-:Y:S03]  /*17620*/  MOV R218, R202 ;  /* 0x000000ca00da7202 */ /* 0x002fe60000000f00 */
[C---:B------:R-:W-:Y:S01]  /*17630*/  FMUL.FTZ R40, R2.reuse, R152 ;  /* 0x0000009802287220 */ /* 0x040fe20000410000 */
[-C--:B------:R-:W-:Y:S04]  /*17640*/  HMMA.16816.F32 R28, R148, R42.reuse, R28 ;  /* 0x0000002a941c723c */ /* 0x080fe8000000181c */
[----:B------:R-:W-:Y:S01]  /*17650*/  FMUL.FTZ R41, R2, R153 ;  /* 0x0000009902297220 */ /* 0x000fe20000410000 */
[----:B------:R-:W-:Y:S01]  /*17660*/  MOV R202, R164 ;  /* 0x000000a400ca7202 */ /* 0x000fe20000000f00 */
[----:B------:R-:W-:Y:S02]  /*17670*/  MUFU.EX2 R249, R218 ;  /* 0x000000da00f97308 */ /* 0x000fe40000000800 */
[C---:B------:R-:W-:Y:S07]  /*17680*/  HMMA.16816.F32 R32, R140.reuse, R42, R32 ;  /* 0x0000002a8c20723c */ /* 0x040fee0000001820 */
[C---:B------:R-:W-:Y:S01]  /*17690*/  FMUL.FTZ R42, R0.reuse, R154 ;  /* 0x0000009a002a7220 */ /* 0x040fe20000410000 */
[-C--:B------:R-:W-:Y:S01]  /*176a0*/  HMMA.16816.F32 R36, R140, R56.reuse, R36 ;  /* 0x000000388c24723c */ /* 0x080fe20000001824 */
[----:B------:R-:W-:Y:S03]  /*176b0*/  MUFU.EX2 R228, R202 ;  /* 0x000000ca00e47308 */ /* 0x000fe60000000800 */
[----:B------:R-:W-:Y:S02]  /*176c0*/  FMUL.FTZ R43, R0, R155 ;  /* 0x0000009b002b7220 */ /* 0x000fe40000410000 */
[----:B------:R-:W1:Y:S05]  /*176d0*/  LDSM.16.MT88.4 R152, [R235+0x100] ;  /* 0x00010000eb98783b */ /* 0x000e6a0000004200 */
[C---:B------:R-:W-:Y:S01]  /*176e0*/  HMMA.16816.F32 R40, R148.reuse, R56, R40 ;  /* 0x000000389428723c */ /* 0x040fe20000001828 */
[----:B------:R2:W1:Y:S06]  /*176f0*/  MUFU.EX2 R170, R231 ;  /* 0x000000e700aa7308 */ /* 0x00046c0000000800 */
[C---:B------:R-:W-:Y:S01]  /*17700*/  FMUL.FTZ R56, R2.reuse, R144 ;  /* 0x0000009002387220 */ /* 0x040fe20000410000 */
[-C--:B------:R-:W-:Y:S03]  /*17710*/  HMMA.16816.F32 R44, R148, R58.reuse, R44 ;  /* 0x0000003a942c723c */ /* 0x080fe6000000182c */
[----:B------:R-:W-:Y:S01]  /*17720*/  MUFU.EX2 R185, R210 ;  /* 0x000000d200b97308 */ /* 0x000fe20000000800 */
[----:B------:R-:W-:Y:S04]  /*17730*/  FMUL.FTZ R57, R2, R145 ;  /* 0x0000009102397220 */ /* 0x000fe80000410000 */
[C---:B------:R-:W-:Y:S05]  /*17740*/  HMMA.16816.F32 R48, R140.reuse, R58, R48 ;  /* 0x0000003a8c30723c */ /* 0x040fea0000001830 */
[----:B------:R-:W-:Y:S02]  /*17750*/  MUFU.EX2 R193, R211 ;  /* 0x000000d300c17308 */ /* 0x000fe40000000800 */
[C---:B------:R-:W-:Y:S02]  /*17760*/  FMUL.FTZ R58, R0.reuse, R146 ;  /* 0x00000092003a7220 */ /* 0x040fe40000410000 */
[C---:B------:R-:W-:Y:S02]  /*17770*/  FMUL.FTZ R59, R0.reuse, R147 ;  /* 0x00000093003b7220 */ /* 0x040fe40000410000 */
[----:B------:R-:W3:Y:S01]  /*17780*/  LDSM.16.MT88.4 R144, [R233+0x2100] ;  /* 0x00210000e990783b */ /* 0x000ee20000004200 */
[----:B-----5:R-:W-:Y:S01]  /*17790*/  FFMA.FTZ R0, R0, R186, R137 ;  /* 0x000000ba00007223 */ /* 0x020fe20000010089 */
[----:B--2---:R-:W-:Y:S02]  /*177a0*/  MOV R231, R203 ;  /* 0x000000cb00e77202 */ /* 0x004fe40000000f00 */
[----:B------:R-:W-:Y:S01]  /*177b0*/  MUFU.EX2 R186, R227 ;  /* 0x000000e300ba7308 */ /* 0x000fe20000000800 */
[----:B------:R-:W-:Y:S01]  /*177c0*/  MOV R203, R161 ;  /* 0x000000a100cb7202 */ /* 0x000fe20000000f00 */
[----:B------:R-:W-:Y:S01]  /*177d0*/  FADD.FTZ R137, R252, R0 ;  /* 0x00000000fc897221 */ /* 0x000fe20000010000 */
[-C--:B-1----:R-:W-:Y:S03]  /*177e0*/  HMMA.16816.F32 R52, R140, R152.reuse, R52 ;  /* 0x000000988c34723c */ /* 0x082fe60000001834 */
[----:B------:R-:W-:Y:S01]  /*177f0*/  FADD.FTZ R0, R162, R3 ;  /* 0x00000003a2007221 */ /* 0x000fe20000010000 */
[----:B------:R-:W-:Y:S01]  /*17800*/  MOV R162, R195 ;  /* 0x000000c300a27202 */ /* 0x000fe20000000f00 */
[----:B------:R-:W-:Y:S02]  /*17810*/  FADD.FTZ R3, R200, R137 ;  /* 0x00000089c8037221 */ /* 0x000fe40000010000 */
[----:B------:R-:W-:Y:S01]  /*17820*/  MUFU.EX2 R252, R251 ;  /* 0x000000fb00fc7308 */ /* 0x000fe20000000800 */
[----:B------:R-:W-:Y:S01]  /*17830*/  FADD.FTZ R0, R167, R0 ;  /* 0x00000000a7007221 */ /* 0x000fe20000010000 */
[C---:B------:R-:W-:Y:S04]  /*17840*/  HMMA.16816.F32 R56, R148.reuse, R152, R56 ;  /* 0x000000989438723c */ /* 0x040fe80000001838 */
[----:B------:R-:W-:Y:S04]  /*17850*/  MOV R245, R162 ;  /* 0x000000a200f57202 */ /* 0x000fe80000000f00 */
[-C--:B------:R-:W-:Y:S01]  /*17860*/  HMMA.16816.F32 R60, R148, R154.reuse, R60 ;  /* 0x0000009a943c723c */ /* 0x080fe2000000183c */
[----:B------:R1:W-:Y:S07]  /*17870*/  MUFU.EX2 R251, R221 ;  /* 0x000000dd00fb7308 */ /* 0x0003ee0000000800 */
[C---:B------:R-:W-:Y:S01]  /*17880*/  HMMA.16816.F32 R64, R140.reuse, R154, R64 ;  /* 0x0000009a8c40723c */ /* 0x040fe20000001840 */
[----:B------:R-:W-:Y:S02]  /*17890*/  LDSM.16.MT88.4 R152, [R234+0x900] ;  /* 0x00090000ea98783b */ /* 0x000fe40000004200 */
[----:B------:R-:W-:Y:S05]  /*178a0*/  MUFU.EX2 R229, R203 ;  /* 0x000000cb00e57308 */ /* 0x000fea0000000800 */
[-C--:B---3--:R-:W-:Y:S05]  /*178b0*/  HMMA.16816.F32 R68, R140, R144.reuse, R68 ;  /* 0x000000908c44723c */ /* 0x088fea0000001844 */
[----:B------:R-:W-:Y:S03]  /*178c0*/  MUFU.EX2 R195, R209 ;  /* 0x000000d100c37308 */ /* 0x000fe60000000800 */
[C---:B------:R-:W-:Y:S01]  /*178d0*/  HMMA.16816.F32 R72, R148.reuse, R144, R72 ;  /* 0x000000909448723c */ /* 0x040fe20000001848 */
[----:B-1----:R-:W-:Y:S07]  /*178e0*/  LDSM.16.MT88.4 R220, [R234+0x3900] ;  /* 0x00390000eadc783b */ /* 0x002fee0000004200 */
        /* <DEDUP_REMOVED lines=10> */
[-C--:B------:R-:W-:Y:S04]  /*17990*/  HMMA.16816.F32 R108, R148, R146.reuse, R108 ;  /* 0x00000092946c723c */ /* 0x080fe8000000186c */
[----:B----4-:R-:W-:Y:S02]  /*179a0*/  FFMA.FTZ R2, R2, R187, R196 ;  /* 0x000000bb02027223 */ /* 0x010fe400000100c4 */
[----:B------:R-:W-:Y:S02]  /*179b0*/  MUFU.EX2 R196, R214 ;  /* 0x000000d600c47308 */ /* 0x000fe40000000800 */
[C---:B------:R-:W-:Y:S01]  /*179c0*/  HMMA.16816.F32 R112, R140.reuse, R146, R112 ;  /* 0x000000928c70723c */ /* 0x040fe20000001870 */
[----:B------:R-:W1:Y:S03]  /*179d0*/  LDSM.16.MT88.4 R144, [R235+0x2100] ;  /* 0x00210000eb90783b */ /* 0x000e660000004200 */
[----:B------:R-:W-:Y:S02]  /*179e0*/  FADD.FTZ R138, R138, R2 ;  /* 0x000000028a8a7221 */ /* 0x000fe40000010000 */
[----:B------:R-:W-:Y:S01]  /*179f0*/  FADD.FTZ R2, R163, R132 ;  /* 0x00000084a3027221 */ /* 0x000fe20000010000 */
[----:B------:R-:W-:Y:S01]  /*17a00*/  MOV R163, R194 ;  /* 0x000000c200a37202 */ /* 0x000fe20000000f00 */
[----:B------:R-:W-:Y:S01]  /*17a10*/  FADD.FTZ R132, R199, R138 ;  /* 0x0000008ac7847221 */ /* 0x000fe20000010000 */
[----:B------:R2:W-:Y:S03]  /*17a20*/  MUFU.EX2 R194, R215 ;  /* 0x000000d700c27308 */ /* 0x0005e60000000800 */
[----:B------:R-:W-:Y:S01]  /*17a30*/  MOV R217, R163 ;  /* 0x000000a300d97202 */ /* 0x000fe20000000f00 */
[----:B------:R-:W-:Y:S02]  /*17a40*/  FADD.FTZ R138, R160, R3 ;  /* 0x00000003a08a7221 */ /* 0x000fe40000010000 */
[----:B------:R-:W-:Y:S01]  /*17a50*/  LDSM.16.MT88.4 R160, [R233+0x3100] ;  /* 0x00310000e9a0783b */ /* 0x000fe20000004200 */
[----:B------:R-:W-:Y:S02]  /*17a60*/  FADD.FTZ R139, R166, R132 ;  /* 0x00000084a68b7221 */ /* 0x000fe40000010000 */
[----:B------:R-:W-:Y:S01]  /*17a70*/  FADD.FTZ R132, R246, R0 ;  /* 0x00000000f6847221 */ /* 0x000fe20000010000 */
[----:B------:R-:W3:Y:S01]  /*17a80*/  MUFU.EX2 R230, R217 ;  /* 0x000000d900e67308 */ /* 0x000ee20000000800 */
[----:B------:R-:W-:Y:S02]  /*17a90*/  FADD.FTZ R3, R226, R139 ;  /* 0x0000008be2037221 */ /* 0x000fe40000010000 */
[----:B------:R-:W-:Y:S01]  /*17aa0*/  FADD.FTZ R2, R184, R2 ;  /* 0x00000002b8027221 */ /* 0x000fe20000010000 */
[----:B------:R-:W-:Y:S01]  /*17ab0*/  LDSM.16.MT88.4 R164, [R234+0x3100] ;  /* 0x00310000eaa4783b */ /* 0x000fe20000004200 */
[----:B------:R-:W-:Y:S02]  /*17ac0*/  FADD.FTZ R3, R224, R3 ;  /* 0x00000003e0037221 */ /* 0x000fe40000010000 */
[----:B------:R-:W-:Y:S02]  /*17ad0*/  FADD.FTZ R137, R247, R2 ;  /* 0x00000002f7897221 */ /* 0x000fe40000010000 */
[----:B------:R-:W-:Y:S01]  /*17ae0*/  FADD.FTZ R2, R168, R138 ;  /* 0x0000008aa8027221 */ /* 0x000fe20000010000 */
[----:B------:R-:W4:Y:S01]  /*17af0*/  MUFU.EX2 R199, R250 ;  /* 0x000000fa00c77308 */ /* 0x000f220000000800 */
[----:B------:R-:W-:Y:S02]  /*17b00*/  FADD.FTZ R0, R171, R137 ;  /* 0x00000089ab007221 */ /* 0x000fe40000010000 */
[----:B------:R-:W-:Y:S01]  /*17b10*/  FADD.FTZ R137, R225, R2 ;  /* 0x00000002e1897221 */ /* 0x000fe20000010000 */
[----:B--2---:R-:W-:Y:S01]  /*17b20*/  LDSM.16.MT88.4 R212, [R235+0x1900] ;  /* 0x00190000ebd4783b */ /* 0x004fe20000004200 */
[----:B------:R-:W-:Y:S02]  /*17b30*/  FADD.FTZ R2, R219, R0 ;  /* 0x00000000db027221 */ /* 0x000fe40000010000 */
[----:B------:R-:W-:Y:S03]  /*17b40*/  FADD.FTZ R132, R170, R132 ;  /* 0x00000084aa847221 */ /* 0x000fe60000010000 */
[----:B------:R-:W2:Y:S01]  /*17b50*/  MUFU.EX2 R250, R216 ;  /* 0x000000d800fa7308 */ /* 0x000ea20000000800 */
[----:B------:R-:W-:Y:S01]  /*17b60*/  FADD.FTZ R0, R169, R132 ;  /* 0x00000084a9007221 */ /* 0x000fe20000010000 */
[-C--:B-1----:R-:W-:Y:S03]  /*17b70*/  HMMA.16816.F32 R116, R140, R144.reuse, R116 ;  /* 0x000000908c74723c */ /* 0x082fe60000001874 */
[----:B---3--:R-:W-:Y:S05]  /*17b80*/  F2FP.PACK_AB R209, R229, R230 ;  /* 0x000000e6e5d1723e */ /* 0x008fea00000000ff */
[C---:B------:R-:W-:Y:S01]  /*17b90*/  HMMA.16816.F32 R120, R148.reuse, R144, R120 ;  /* 0x000000909478723c */ /* 0x040fe20000001878 */
[----:B------:R-:W1:Y:S03]  /*17ba0*/  MUFU.EX2 R139, R201 ;  /* 0x000000c9008b7308 */ /* 0x000e660000000800 */
[----:B----4-:R-:W-:Y:S03]  /*17bb0*/  MOV R138, R199 ;  /* 0x000000c7008a7202 */ /* 0x010fe60000000f00 */
[----:B------:R-:W-:Y:S01]  /*17bc0*/  F2FP.PACK_AB R144, R224, R226 ;  /* 0x000000e2e090723e */ /* 0x000fe200000000ff */
[-C--:B------:R-:W-:Y:S01]  /*17bd0*/  HMMA.16816.F32 R124, R148, R146.reuse, R124 ;  /* 0x00000092947c723c */ /* 0x080fe2000000187c */
[----:B------:R-:W3:Y:S02]  /*17be0*/  LDSM.16.MT88.4 R148, [R233+0x900] ;  /* 0x00090000e994783b */ /* 0x000ee40000004200 */
[----:B------:R-:W-:Y:S01]  /*17bf0*/  MUFU.EX2 R187, R207 ;  /* 0x000000cf00bb7308 */ /* 0x000fe20000000800 */
[----:B------:R-:W-:Y:S02]  /*17c00*/  F2FP.PACK_AB R145, R225, R168 ;  /* 0x000000a8e191723e */ /* 0x000fe400000000ff */
[----:B--2---:R-:W-:Y:S02]  /*17c10*/  F2FP.PACK_AB R206, R250, R251 ;  /* 0x000000fbface723e */ /* 0x004fe400000000ff */
[----:B------:R-:W-:Y:S01]  /*17c20*/  HMMA.16816.F32 R128, R140, R146, R128 ;  /* 0x000000928c80723c */ /* 0x000fe20000001880 */
[----:B------:R-:W-:Y:S04]  /*17c30*/  LDSM.16.MT88.4 R224, [R236+0x3900] ;  /* 0x00390000ece0783b */ /* 0x000fe80000004200 */
[----:B------:R-:W2:Y:S02]  /*17c40*/  MUFU.EX2 R184, R248 ;  /* 0x000000f800b87308 */ /* 0x000ea40000000800 */
[----:B------:R-:W-:Y:S02]  /*17c50*/  F2FP.PACK_AB R142, R181, R219 ;  /* 0x000000dbb58e723e */ /* 0x000fe400000000ff */
[----:B------:R-:W-:Y:S01]  /*17c60*/  F2FP.PACK_AB R140, R171, R247 ;  /* 0x000000f7ab8c723e */ /* 0x000fe200000000ff */
[----:B------:R-:W-:Y:S02]  /*17c70*/  LDSM.16.MT88.4 R216, [R233+0x3900] ;  /* 0x00390000e9d8783b */ /* 0x000fe40000004200 */
[----:B------:R-:W-:Y:S02]  /*17c80*/  F2FP.PACK_AB R141, R170, R246 ;  /* 0x000000f6aa8d723e */ /* 0x000fe400000000ff */
[----:B------:R-:W-:Y:S01]  /*17c90*/  F2FP.PACK_AB R143, R180, R169 ;  /* 0x000000a9b48f723e */ /* 0x000fe200000000ff */
[----:B------:R-:W-:Y:S01]  /*17ca0*/  MUFU.EX2 R246, R179 ;  /* 0x000000b300f67308 */ /* 0x000fe20000000800 */
[----:B------:R-:W-:Y:S02]  /*17cb0*/  F2FP.PACK_AB R146, R188, R189 ;  /* 0x000000bdbc92723e */ /* 0x000fe400000000ff */
[----:B------:R-:W-:Y:S02]  /*17cc0*/  F2FP.PACK_AB R147, R183, R182 ;  /* 0x000000b6b793723e */ /* 0x000fe400000000ff */
[----:B-1----:R-:W-:Y:S05]  /*17cd0*/  F2FP.PACK_AB R211, R139, R228 ;  /* 0x000000e48bd3723e */ /* 0x002fea00000000ff */
[----:B------:R-:W1:Y:S01]  /*17ce0*/  MUFU.EX2 R248, R231 ;  /* 0x000000e700f87308 */ /* 0x000e620000000800 */
[-C--:B--2---:R-:W-:Y:S02]  /*17cf0*/  F2FP.PACK_AB R205, R252, R184.reuse ;  /* 0x000000b8fccd723e */ /* 0x084fe400000000ff */
[----:B------:R-:W-:Y:S01]  /*17d00*/  MOV R132, R184 ;  /* 0x000000b800847202 */ /* 0x000fe20000000f00 */
[-C--:B---3--:R-:W-:Y:S06]  /*17d10*/  HMMA.16816.F32 R4, R140, R148.reuse, R4 ;  /* 0x000000948c04723c */ /* 0x088fec0000001804 */
[----:B------:R-:W-:Y:S02]  /*17d20*/  MUFU.EX2 R231, R177 ;  /* 0x000000b100e77308 */ /* 0x000fe40000000800 */
[C---:B------:R-:W-:Y:S08]  /*17d30*/  HMMA.16816.F32 R8, R144.reuse, R148, R8 ;  /* 0x000000949008723c */ /* 0x040ff00000001808 */
[----:B------:R-:W2:Y:S01]  /*17d40*/  MUFU.EX2 R247, R245 ;  /* 0x000000f500f77308 */ /* 0x000ea20000000800 */
[-C--:B------:R-:W-:Y:S03]  /*17d50*/  HMMA.16816.F32 R12, R144, R150.reuse, R12 ;  /* 0x00000096900c723c */ /* 0x080fe6000000180c */
[----:B-1----:R-:W-:Y:S06]  /*17d60*/  F2FP.PACK_AB R207, R248, R249 ;  /* 0x000000f9f8cf723e */ /* 0x002fec00000000ff */
[----:B------:R-:W1:Y:S01]  /*17d70*/  MUFU.EX2 R245, R178 ;  /* 0x000000b200f57308 */ /* 0x000e620000000800 */
[C---:B------:R-:W-:Y:S01]  /*17d80*/  HMMA.16816.F32 R16, R140.reuse, R150, R16 ;  /* 0x000000968c10723c */ /* 0x040fe20000001810 */
[----:B------:R-:W3:Y:S07]  /*17d90*/  LDSM.16.MT88.4 R148, [R235+0x900] ;  /* 0x00090000eb94783b */ /* 0x000eee0000004200 */
[-C--:B------:R-:W-:Y:S04]  /*17da0*/  HMMA.16816.F32 R20, R140, R152.reuse, R20 ;  /* 0x000000988c14723c */ /* 0x080fe80000001814 */
[----:B--2---:R-:W-:Y:S04]  /*17db0*/  F2FP.PACK_AB R208, R246, R247 ;  /* 0x000000f7f6d0723e */ /* 0x004fe800000000ff */
[C---:B------:R-:W-:Y:S04]  /*17dc0*/  HMMA.16816.F32 R24, R144.reuse, R152, R24 ;  /* 0x000000989018723c */ /* 0x040fe80000001818 */
[----:B-1----:R-:W-:Y:S04]  /*17dd0*/  F2FP.PACK_AB R210, R231, R245 ;  /* 0x000000f5e7d2723e */ /* 0x002fe800000000ff */
        /* <DEDUP_REMOVED lines=30> */
[-C--:B------:R-:W-:Y:S07]  /*17fc0*/  HMMA.16816.F32 R124, R144, R154.reuse, R124 ;  /* 0x0000009a907c723c */ /* 0x080fee000000187c */
[----:B------:R-:W-:Y:S01]  /*17fd0*/  F2FP.PACK_AB R144, R198, R172 ;  /* 0x000000acc690723e */ /* 0x000fe200000000ff */
[----:B------:R-:W-:Y:S01]  /*17fe0*/  HMMA.16816.F32 R128, R140, R154, R128 ;  /* 0x0000009a8c80723c */ /* 0x000fe20000001880 */
[----:B------:R-:W1:Y:S03]  /*17ff0*/  LDSM.16.MT88.4 R152, [R236+0x1100] ;  /* 0x00110000ec98783b */ /* 0x000e660000004200 */
[----:B------:R-:W-:Y:S02]  /*18000*/  F2FP.PACK_AB R146, R187, R192 ;  /* 0x000000c0bb92723e */ /* 0x000fe400000000ff */
[----:B------:R-:W-:Y:S02]  /*18010*/  F2FP.PACK_AB R145, R197, R175 ;  /* 0x000000afc591723e */ /* 0x000fe400000000ff */
[----:B------:R-:W-:Y:S04]  /*18020*/  F2FP.PACK_AB R140, R190, R174 ;  /* 0x000000aebe8c723e */ /* 0x000fe800000000ff */
[----:B------:R-:W-:Y:S02]  /*18030*/  F2FP.PACK_AB R141, R191, R173 ;  /* 0x000000adbf8d723e */ /* 0x000fe400000000ff */
[----:B------:R-:W-:Y:S02]  /*18040*/  F2FP.PACK_AB R142, R194, R186 ;  /* 0x000000bac28e723e */ /* 0x000fe400000000ff */
[----:B------:R-:W-:Y:S02]  /*18050*/  F2FP.PACK_AB R143, R195, R185 ;  /* 0x000000b9c38f723e */ /* 0x000fe400000000ff */
[----:B------:R-:W-:Y:S05]  /*18060*/  F2FP.PACK_AB R147, R196, R193 ;  /* 0x000000c1c493723e */ /* 0x000fea00000000ff */
        /* <DEDUP_REMOVED lines=18> */
[-C--:B------:R-:W-:Y:S04]  /*18190*/  HMMA.16816.F32 R60, R144, R158.reuse, R60 ;  /* 0x0000009e903c723c */ /* 0x080fe8000000183c */
[----:B------:R-:W-:Y:S04]  /*181a0*/  MOV R156, R197 ;  /* 0x000000c5009c7202 */ /* 0x000fe80000000f00 */
[C---:B------:R-:W-:Y:S07]  /*181b0*/  HMMA.16816.F32 R64, R140.reuse, R158, R64 ;  /* 0x0000009e8c40723c */ /* 0x040fee0000001840 */
[----:B------:R-:W-:Y:S01]  /*181c0*/  MOV R159, R186 ;  /* 0x000000ba009f7202 */ /* 0x000fe20000000f00 */
[-C--:B------:R-:W-:Y:S04]  /*181d0*/  HMMA.16816.F32 R68, R140, R160.reuse, R68 ;  /* 0x000000a08c44723c */ /* 0x080fe80000001844 */
[----:B------:R-:W-:Y:S04]  /*181e0*/  MOV R158, R185 ;  /* 0x000000b9009e7202 */ /* 0x000fe80000000f00 */
[C---:B------:R-:W-:Y:S08]  /*181f0*/  HMMA.16816.F32 R72, R144.reuse, R160, R72 ;  /* 0x000000a09048723c */ /* 0x040ff00000001848 */
[-C--:B------:R-:W-:Y:S08]  /*18200*/  HMMA.16816.F32 R76, R144, R162.reuse, R76 ;  /* 0x000000a2904c723c */ /* 0x080ff0000000184c */
[C---:B------:R-:W-:Y:S01]  /*18210*/  HMMA.16816.F32 R80, R140.reuse, R162, R80 ;  /* 0x000000a28c50723c */ /* 0x040fe20000001850 */
[----:B------:R-:W-:Y:S07]  /*18220*/  LDSM.16.MT88.4 R160, [R234+0x1900] ;  /* 0x00190000eaa0783b */ /* 0x000fee0000004200 */
[-C--:B------:R-:W-:Y:S08]  /*18230*/  HMMA.16816.F32 R84, R140, R164.reuse, R84 ;  /* 0x000000a48c54723c */ /* 0x080ff00000001854 */
[C---:B------:R-:W-:Y:S07]  /*18240*/  HMMA.16816.F32 R88, R144.reuse, R164, R88 ;  /* 0x000000a49058723c */ /* 0x040fee0000001858 */
[----:B------:R-:W-:Y:S01]  /*18250*/  MOV R164, R196 ;  /* 0x000000c400a47202 */ /* 0x000fe20000000f00 */
[-C--:B------:R-:W-:Y:S04]  /*18260*/  HMMA.16816.F32 R92, R144, R166.reuse, R92 ;  /* 0x000000a6905c723c */ /* 0x080fe8000000185c */
[----:B------:R-:W-:Y:S04]  /*18270*/  MOV R165, R187 ;  /* 0x000000bb00a57202 */ /* 0x000fe80000000f00 */
[C---:B------:R-:W-:Y:S07]  /*18280*/  HMMA.16816.F32 R96, R140.reuse, R166, R96 ;  /* 0x000000a68c60723c */ /* 0x040fee0000001860 */
[----:B------:R-:W-:Y:S01]  /*18290*/  MOV R167, R176 ;  /* 0x000000b000a77202 */ /* 0x000fe20000000f00 */
[-C--:B---3--:R-:W-:Y:S01]  /*182a0*/  HMMA.16816.F32 R100, R140, R148.reuse, R100 ;  /* 0x000000948c64723c */ /* 0x088fe20000001864 */
[----:B------:R-:W2:Y:S03]  /*182b0*/  LDSM.16.MT88.4 R176, [R233+0x1900] ;  /* 0x00190000e9b0783b */ /* 0x000ea60000004200 */
[----:B------:R-:W-:Y:S04]  /*182c0*/  F2FP.PACK_AB R204, R138, R167 ;  /* 0x000000a78acc723e */ /* 0x000fe800000000ff */
[C---:B------:R-:W-:Y:S08]  /*182d0*/  HMMA.16816.F32 R104, R144.reuse, R148, R104 ;  /* 0x000000949068723c */ /* 0x040ff00000001868 */
[-C--:B------:R-:W-:Y:S08]  /*182e0*/  HMMA.16816.F32 R108, R144, R150.reuse, R108 ;  /* 0x00000096906c723c */ /* 0x080ff0000000186c */
[C---:B------:R-:W-:Y:S01]  /*182f0*/  HMMA.16816.F32 R112, R140.reuse, R150, R112 ;  /* 0x000000968c70723c */ /* 0x040fe20000001870 */
[----:B------:R-:W3:Y:S07]  /*18300*/  LDSM.16.MT88.4 R148, [R236+0x1900] ;  /* 0x00190000ec94783b */ /* 0x000eee0000004200 */
[-C--:B-1----:R-:W-:Y:S08]  /*18310*/  HMMA.16816.F32 R116, R140, R152.reuse, R116 ;  /* 0x000000988c74723c */ /* 0x082ff00000001874 */
[C---:B------:R-:W-:Y:S08]  /*18320*/  HMMA.16816.F32 R120, R144.reuse, R152, R120 ;  /* 0x000000989078723c */ /* 0x040ff00000001878 */
[-C--:B------:R-:W-:Y:S08]  /*18330*/  HMMA.16816.F32 R124, R144, R154.reuse, R124 ;  /* 0x0000009a907c723c */ /* 0x080ff0000000187c */
[----:B------:R-:W-:Y:S08]  /*18340*/  HMMA.16816.F32 R128, R140, R154, R128 ;  /* 0x0000009a8c80723c */ /* 0x000ff00000001880 */
[-C--:B--2---:R-:W-:Y:S01]  /*18350*/  HMMA.16816.F32 R200, R204, R176.reuse, R4 ;  /* 0x000000b0ccc8723c */ /* 0x084fe20000001804 */
[----:B------:R-:W1:Y:S07]  /*18360*/  LDSM.16.MT88.4 R4, [R235+0x3900] ;  /* 0x00390000eb04783b */ /* 0x000e6e0000004200 */
[C---:B------:R-:W-:Y:S07]  /*18370*/  HMMA.16816.F32 R184, R208.reuse, R176, R8 ;  /* 0x000000b0d0b8723c */ /* 0x040fee0000001808 */
[----:B------:R-:W-:Y:S01]  /*18380*/  MOV R11, R188 ;  /* 0x000000bc000b7202 */ /* 0x000fe20000000f00 */
[-C--:B------:R-:W-:Y:S04]  /*18390*/  HMMA.16816.F32 R196, R208, R178.reuse, R12 ;  /* 0x000000b2d0c4723c */ /* 0x080fe8000000180c */
[----:B------:R-:W-:Y:S02]  /*183a0*/  MOV R10, R183 ;  /* 0x000000b7000a7202 */ /* 0x000fe40000000f00 */
[----:B------:R-:W-:Y:S02]  /*183b0*/  MOV R8, R189 ;  /* 0x000000bd00087202 */ /* 0x000fe40000000f00 */
[C---:B------:R-:W-:Y:S04]  /*183c0*/  HMMA.16816.F32 R176, R204.reuse, R178, R16 ;  /* 0x000000b2ccb0723c */ /* 0x040fe80000001810 */
[----:B------:R-:W-:Y:S01]  /*183d0*/  FADD.FTZ R8, R8, R3 ;  /* 0x0000000308087221 */ /* 0x000fe20000010000 */
[----:B------:R-:W-:Y:S02]  /*183e0*/  MOV R12, R172 ;  /* 0x000000ac000c7202 */ /* 0x000fe40000000f00 */
[----:B------:R-:W-:Y:S01]  /*183f0*/  MOV R17, R193 ;  /* 0x000000c100117202 */ /* 0x000fe20000000f00 */
[----:B------:R-:W-:Y:S01]  /*18400*/  FADD.FTZ R11, R11, R8 ;  /* 0x000000080b0b7221 */ /* 0x000fe20000010000 */
[----:B------:R-:W-:Y:S03]  /*18410*/  MOV R19, R195 ;  /* 0x000000c300137202 */ /* 0x000fe60000000f00 */
        /* <DEDUP_REMOVED lines=9> */
[----:B------:R-:W-:Y:S04]  /*184b0*/  MOV R27, R191 ;  /* 0x000000bf001b7202 */ /* 0x000fe80000000f00 */
[----:B------:R-:W-:Y:S02]  /*184c0*/  MOV R26, R190 ;  /* 0x000000be001a7202 */ /* 0x000fe40000000f00 */
[-C--:B------:R-:W-:Y:S03]  /*184d0*/  HMMA.16816.F32 R188, R208, R162.reuse, R28 ;  /* 0x000000a2d0bc723c */ /* 0x080fe6000000181c */
[----:B------:R-:W-:Y:S02]  /*184e0*/  MOV R21, R156 ;  /* 0x0000009c00157202 */ /* 0x000fe40000000f00 */
[----:B------:R-:W-:Y:S02]  /*184f0*/  MOV R25, R175 ;  /* 0x000000af00197202 */ /* 0x000fe40000000f00 */
[----:B------:R-:W-:Y:S01]  /*18500*/  MOV R29, R182 ;  /* 0x000000b6001d7202 */ /* 0x000fe20000000f00 */
[C---:B------:R-:W-:Y:S04]  /*18510*/  HMMA.16816.F32 R160, R204.reuse, R162, R32 ;  /* 0x000000a2cca0723c */ /* 0x040fe80000001820 */
[----:B------:R-:W-:Y:S01]  /*18520*/  FADD.FTZ R3, R29, R137 ;  /* 0x000000891d037221 */ /* 0x000fe20000010000 */
[----:B------:R-:W-:Y:S02]  /*18530*/  MOV R31, R180 ;  /* 0x000000b4001f7202 */ /* 0x000fe40000000f00 */
[----:B------:R-:W-:Y:S01]  /*18540*/  MOV R30, R181 ;  /* 0x000000b5001e7202 */ /* 0x000fe20000000f00 */
[----:B------:R-:W-:Y:S01]  /*18550*/  FADD.FTZ R10, R10, R3 ;  /* 0x000000030a0a7221 */ /* 0x000fe20000010000 */
[-C--:B---3--:R-:W-:Y:S03]  /*18560*/  HMMA.16816.F32 R180, R204, R148.reuse, R36 ;  /* 0x00000094ccb4723c */ /* 0x088fe60000001824 */
[----:B------:R-:W-:Y:S01]  /*18570*/  FADD.FTZ R3, R12, R11 ;  /* 0x0000000b0c037221 */ /* 0x000fe20000010000 */
[----:B------:R-:W-:Y:S01]  /*18580*/  MOV R9, R174 ;  /* 0x000000ae00097202 */ /* 0x000fe20000000f00 */
[----:B------:R-:W2:Y:S01]  /*18590*/  LDL.LU R12, [R1+0xa0] ;  /* 0x0000a000010c7983 */ /* 0x000ea20000300800 */
[----:B------:R-:W-:Y:S01]  /*185a0*/  FADD.FTZ R0, R31, R0 ;  /* 0x000000001f007221 */ /* 0x000fe20000010000 */
[----:B------:R-:W-:Y:S01]  /*185b0*/  MOV R24, R173 ;  /* 0x000000ad00187202 */ /* 0x000fe20000000f00 */
[C---:B------:R-:W-:Y:S04]  /*185c0*/  HMMA.16816.F32 R152, R208.reuse, R148, R40 ;  /* 0x00000094d098723c */ /* 0x040fe80000001828 */
[----:B------:R-:W-:Y:S01]  /*185d0*/  FADD.FTZ R8, R24, R0 ;  /* 0x0000000018087221 */ /* 0x000fe20000010000 */
[----:B------:R-:W-:Y:S01]  /*185e0*/  MOV R20, R157 ;  /* 0x0000009d00147202 */ /* 0x000fe20000000f00 */
[----:B------:R-:W-:Y:S01]  /*185f0*/  FADD.FTZ R2, R30, R2 ;  /* 0x000000021e027221 */ /* 0x000fe20000010000 */
[----:B------:R-:W-:Y:S01]  /*18600*/  MOV R137, R135 ;  /* 0x0000008700897202 */ /* 0x000fe20000000f00 */
        /* <DEDUP_REMOVED lines=19> */
[----:B------:R-:W-:Y:S01]  /*18740*/  FADD.FTZ R3, R138, R3 ;  /* 0x000000038a037221 */ /* 0x000fe20000010000 */
[----:B------:R-:W-:Y:S01]  /*18750*/  MOV R138, R134 ;  /* 0x00000086008a7202 */ /* 0x000fe20000000f00 */
[----:B------:R-:W-:Y:S02]  /*18760*/  FADD.FTZ R2, R16, R10 ;  /* 0x0000000a10027221 */ /* 0x000fe40000010000 */
[C---:B------:R-:W-:Y:S04]  /*18770*/  HMMA.16816.F32 R72, R208.reuse, R216, R72 ;  /* 0x000000d8d048723c */ /* 0x040fe80000001848 */
[----:B------:R-:W-:Y:S04]  /*18780*/  FADD.FTZ R3, R251, R3 ;  /* 0x00000003fb037221 */ /* 0x000fe80000010000 */
[-C--:B------:R-:W-:Y:S04]  /*18790*/  HMMA.16816.F32 R76, R208, R218.reuse, R76 ;  /* 0x000000dad04c723c */ /* 0x080fe8000000184c */
[----:B------:R-:W-:Y:S04]  /*187a0*/  FADD.FTZ R3, R250, R3 ;  /* 0x00000003fa037221 */ /* 0x000fe80000010000 */
[C---:B------:R-:W-:Y:S01]  /*187b0*/  HMMA.16816.F32 R80, R204.reuse, R218, R80 ;  /* 0x000000dacc50723c */ /* 0x040fe20000001850 */
[----:B------:R3:W-:Y:S07]  /*187c0*/  STL [R1+0xbc], R3 ;  /* 0x0000bc0301007387 */ /* 0x0007ee0000100800 */
        /* <DEDUP_REMOVED lines=13> */
[----:B------:R-:W-:Y:S01]  /*188a0*/  FADD.FTZ R2, R132, R8 ;  /* 0x0000000884027221 */ /* 0x000fe20000010000 */
[----:B------:R-:W-:Y:S01]  /*188b0*/  MOV R132, R136 ;  /* 0x0000008800847202 */ /* 0x000fe20000000f00 */
        /* <DEDUP_REMOVED lines=9> */
[----:B------:R-:W-:Y:S02]  /*18950*/  FADD.FTZ R5, R248, R5 ;  /* 0x00000005f8057221 */ /* 0x000fe40000010000 */
[----:B---3--:R-:W-:Y:S02]  /*18960*/  FADD.FTZ R3, R231, R4 ;  /* 0x00000004e7037221 */ /* 0x008fe40000010000 */
[----:B------:R-:W-:Y:S01]  /*18970*/  FADD.FTZ R2, R139, R2 ;  /* 0x000000028b027221 */ /* 0x000fe20000010000 */
[----:B------:R1:W-:Y:S01]  /*18980*/  STL [R1+0xb0], R5 ;  /* 0x0000b00501007387 */ /* 0x0003e20000100800 */
[----:B------:R-:W-:Y:S03]  /*18990*/  MOV R139, R133 ;  /* 0x00000085008b7202 */ /* 0x000fe60000000f00 */
[----:B------:R1:W-:Y:S04]  /*189a0*/  STL [R1+0xb4], R3 ;  /* 0x0000b40301007387 */ /* 0x0003e80000100800 */
[----:B------:R1:W-:Y:S01]  /*189b0*/  STL [R1+0xb8], R2 ;  /* 0x0000b80201007387 */ /* 0x0003e20000100800 */
[C---:B--2---:R-:W-:Y:S02]  /*189c0*/  IADD3 R0, R12.reuse, -0x1, RZ ;  /* 0xffffffff0c007810 */ /* 0x044fe40007ffe0ff */
[----:B------:R-:W-:Y:S03]  /*189d0*/  ISETP.GT.AND P0, PT, R12, RZ, PT ;  /* 0x000000ff0c00720c */ /* 0x000fe60003f04270 */
[----:B------:R1:W-:Y:S10]  /*189e0*/  STL [R1+0xa0], R0 ;  /* 0x0000a00001007387 */ /* 0x0003f40000100800 */
[----:B-1----:R-:W-:-:S05]  /*189f0*/  @P0 BRA `(.L_x_1947) ;  /* 0xffffb64000000947 */ /* 0x002fca000383ffff */
.L_x_1940:
[----:B------:R-:W-:Y:S05]  /*18a00*/  BRA.DIV ~URZ, `(.L_x_1948) ;  /* 0x000077b27f007947 */ /* 0x000fea000b800000 */
[----:B------:R-:W2:Y:S04]  /*18a10*/  LDL R0, [R1+0xbc] ;  /* 0x0000bc0001007983 */ /* 0x000ea80000100800 */
[----:B--2---:R1:W2:Y:S02]  /*18a20*/  SHFL.BFLY PT, R5, R0, 0x2, 0x1f ;  /* 0x0c401f0000057f89 */ /* 0x0042a400000e0000 */
.L_x_2022:
[----:B-1----:R-:W3:Y:S02]  /*18a30*/  LDL.LU R0, [R1+0xbc] ;  /* 0x0000bc0001007983 */ /* 0x002ee40000300800 */
[----:B--23--:R-:W-:Y:S01]  /*18a40*/  FADD.FTZ R5, R5, R0 ;  /* 0x0000000005057221 */ /* 0x00cfe20000010000 */
[----:B------:R-:W-:Y:S05]  /*18a50*/  BRA.DIV ~URZ, `(.L_x_1949) ;  /* 0x000077c27f007947 */ /* 0x000fea000b800000 */
[----:B------:R-:W2:Y:S04]  /*18a60*/  LDL.LU R2, [R1+0xb0] ;  /* 0x0000b00001027983 */ /* 0x000ea80000300800 */
[----:B------:R-:W3:Y:S04]  /*18a70*/  LDL.LU R0, [R1+0xb4] ;  /* 0x0000b40001007983 */ /* 0x000ee80000300800 */
[----:B------:R-:W4:Y:S04]  /*18a80*/  LDL.LU R8, [R1+0xb8] ;  /* 0x0000b80001087983 */ /* 0x000f280000300800 */
[----:B--2---:R-:W1:Y:S04]  /*18a90*/  SHFL.BFLY PT, R6, R2, 0x2, 0x1f ;  /* 0x0c401f0002067f89 */ /* 0x004e6800000e0000 */
[----:B---3--:R-:W2:Y:S04]  /*18aa0*/  SHFL.BFLY PT, R7, R0, 0x2, 0x1f ;  /* 0x0c401f0000077f89 */ /* 0x008ea800000e0000 */
[----:B----4-:R-:W3:Y:S01]  /*18ab0*/  SHFL.BFLY PT, R9, R8, 0x2, 0x1f ;  /* 0x0c401f0008097f89 */ /* 0x010ee200000e0000 */
[----:B-1----:R-:W-:-:S02]  /*18ac0*/  FADD.FTZ R6, R6, R2 ;  /* 0x0000000206067221 */ /* 0x002fc40000010000 */
[----:B--2---:R-:W-:-:S03]  /*18ad0*/  FADD.FTZ R7, R7, R0 ;  /* 0x0000000007077221 */ /* 0x004fc60000010000 */
[----:B------:R-:W1:Y:S01]  /*18ae0*/  SHFL.BFLY PT, R2, R6, 0x1, 0x1f ;  /* 0x0c201f0006027f89 */ /* 0x000e6200000e0000 */
[----:B---3--:R-:W-:-:S03]  /*18af0*/  FADD.FTZ R9, R9, R8 ;  /* 0x0000000809097221 */ /* 0x008fc60000010000 */
[----:B------:R-:W2:Y:S04]  /*18b00*/  SHFL.BFLY PT, R0, R5, 0x1, 0x1f ;  /* 0x0c201f0005007f89 */ /* 0x000ea800000e0000 */
[----:B------:R-:W3:Y:S04]  /*18b10*/  SHFL.BFLY PT, R3, R7, 0x1, 0x1f ;  /* 0x0c201f0007037f89 */ /* 0x000ee800000e0000 */
[----:B------:R4:W4:Y:S01]  /*18b20*/  SHFL.BFLY PT, R4, R9, 0x1, 0x1f ;  /* 0x0c201f0009047f89 */ /* 0x00092200000e0000 */
[----:B-1----:R-:W-:Y:S02]  /*18b30*/  FADD.FTZ R6, R6, R2 ;  /* 0x0000000206067221 */ /* 0x002fe40000010000 */
[----:B--2---:R-:W-:-:S02]  /*18b40*/  FADD.FTZ R5, R5, R0 ;  /* 0x0000000005057221 */ /* 0x004fc40000010000 */
[----:B---3--:R-:W-:-:S03]  /*18b50*/  FADD.FTZ R7, R7, R3 ;  /* 0x0000000307077221 */ /* 0x008fc60000010000 */
.L_x_2023:
[----:B------:R-:W-:Y:S01]  /*18b60*/  FSETP.NE.FTZ.AND P2, PT, R5, RZ, PT ;  /* 0x000000ff0500720b */ /* 0x000fe20003f55000 */
[----:B------:R-:W-:Y:S01]  /*18b70*/  CS2R R2, SRZ ;  /* 0x0000000000027805 */ /* 0x000fe2000001ff00 */
[----:B------:R-:W-:Y:S01]  /*18b80*/  FSETP.NE.FTZ.AND P1, PT, R6, RZ, PT ;  /* 0x000000ff0600720b */ /* 0x000fe20003f35000 */
[----:B----4-:R-:W-:Y:S01]  /*18b90*/  FADD.FTZ R9, R4, R9 ;  /* 0x0000000904097221 */ /* 0x010fe20000010000 */
[----:B------:R-:W-:Y:S02]  /*18ba0*/  FSETP.NE.FTZ.AND P0, PT, R7, RZ, PT ;  /* 0x000000ff0700720b */ /* 0x000fe40003f15000 */
[----:B------:R-:W-:Y:S02]  /*18bb0*/  MOV R0, RZ ;  /* 0x000000ff00007202 */ /* 0x000fe40000000f00 */
[----:B------:R-:W-:Y:S02]  /*18bc0*/  FSETP.NE.FTZ.AND P3, PT, R9, RZ, PT ;  /* 0x000000ff0900720b */ /* 0x000fe40003f75000 */
[----:B------:R-:W-:-:S02]  /*18bd0*/  MOV R62, 0xff800000 ;  /* 0xff800000003e7802 */ /* 0x000fc40000000f00 */
[----:B------:R-:W-:Y:S01]  /*18be0*/  MOV R60, 0xff800000 ;  /* 0xff800000003c7802 */ /* 0x000fe20000000f00 */
[----:B------:R-:W1:Y:S01]  /*18bf0*/  @P2 MUFU.RCP R0, R5 ;  /* 0x0000000500002308 */ /* 0x000e620000001000 */
[----:B------:R-:W-:Y:S02]  /*18c00*/  MOV R61, 0xff800000 ;  /* 0xff800000003d7802 */ /* 0x000fe40000000f00 */
[----:B------:R-:W-:Y:S02]  /*18c10*/  MOV R59, 0xff800000 ;  /* 0xff800000003b7802 */ /* 0x000fe40000000f00 */
[----:B------:R-:W-:-:S03]  /*18c20*/  @P0 MOV R11, 0x3f317218 ;  /* 0x3f317218000b0802 */ /* 0x000fc60000000f00 */
[----:B------:R-:W2:Y:S08]  /*18c30*/  @P1 MUFU.RCP R3, R6 ;  /* 0x0000000600031308 */ /* 0x000eb00000001000 */
[----:B------:R-:W3:Y:S01]  /*18c40*/  @P0 MUFU.RCP R2, R7 ;  /* 0x0000000700020308 */ /* 0x000ee20000001000 */
[C---:B-1----:R-:W-:Y:S02]  /*18c50*/  FMUL.FTZ R200, R0.reuse, R200 ;  /* 0x000000c800c87220 */ /* 0x042fe40000410000 */
[----:B------:R-:W-:-:S02]  /*18c60*/  FMUL.FTZ R55, R0, R201 ;  /* 0x000000c900377220 */ /* 0x000fc40000410000 */
[C---:B------:R-:W-:Y:S02]  /*18c70*/  FMUL.FTZ R176, R0.reuse, R176 ;  /* 0x000000b000b07220 */ /* 0x040fe40000410000 */
[C---:B------:R-:W-:Y:S01]  /*18c80*/  FMUL.FTZ R177, R0.reuse, R177 ;  /* 0x000000b100b17220 */ /* 0x040fe20000410000 */
[----:B------:R-:W1:Y:S01]  /*18c90*/  @P1 MUFU.LG2 R4, R6 ;  /* 0x0000000600041308 */ /* 0x000e620000000c00 */
[C---:B------:R-:W-:Y:S02]  /*18ca0*/  FMUL.FTZ R192, R0.reuse, R192 ;  /* 0x000000c000c07220 */ /* 0x040fe40000410000 */
[C---:B------:R-:W-:Y:S02]  /*18cb0*/  FMUL.FTZ R49, R0.reuse, R193 ;  /* 0x000000c100317220 */ /* 0x040fe40000410000 */
[C---:B------:R-:W-:Y:S02]  /*18cc0*/  FMUL.FTZ R160, R0.reuse, R160 ;  /* 0x000000a000a07220 */ /* 0x040fe40000410000 */
[C---:B------:R-:W-:Y:S01]  /*18cd0*/  FMUL.FTZ R161, R0.reuse, R161 ;  /* 0x000000a100a17220 */ /* 0x040fe20000410000 */
[----:B------:R-:W4:Y:S01]  /*18ce0*/  @P0 MUFU.LG2 R6, R7 ;  /* 0x0000000700060308 */ /* 0x000f220000000c00 */
[----:B------:R-:W-:-:S02]  /*18cf0*/  FMUL.FTZ R180, R0, R180 ;  /* 0x000000b400b47220 */ /* 0x000fc40000410000 */
[C---:B------:R-:W-:Y:S02]  /*18d00*/  FMUL.FTZ R47, R0.reuse, R181 ;  /* 0x000000b5002f7220 */ /* 0x040fe40000410000 */
[C---:B------:R-:W-:Y:S02]  /*18d10*/  FMUL.FTZ R148, R0.reuse, R148 ;  /* 0x0000009400947220 */ /* 0x040fe40000410000 */
[C---:B------:R-:W-:Y:S01]  /*18d20*/  FMUL.FTZ R43, R0.reuse, R149 ;  /* 0x00000095002b7220 */ /* 0x040fe20000410000 */
[----:B------:R5:W1:Y:S01]  /*18d30*/  @P2 MUFU.LG2 R8, R5 ;  /* 0x0000000500082308 */ /* 0x000a620000000c00 */
[C---:B------:R-:W-:Y:S02]  /*18d40*/  FMUL.FTZ R164, R0.reuse, R164 ;  /* 0x000000a400a47220 */ /* 0x040fe40000410000 */
[C---:B------:R-:W-:Y:S02]  /*18d50*/  FMUL.FTZ R42, R0.reuse, R165 ;  /* 0x000000a5002a7220 */ /* 0x040fe40000410000 */
[----:B------:R-:W-:-:S02]  /*18d60*/  FMUL.FTZ R140, R0, R140 ;  /* 0x0000008c008c7220 */ /* 0x000fc40000410000 */
[C---:B------:R-:W-:Y:S02]  /*18d70*/  FMUL.FTZ R39, R0.reuse, R141 ;  /* 0x0000008d00277220 */ /* 0x040fe40000410000 */
[C---:B------:R-:W-:Y:S02]  /*18d80*/  FMUL.FTZ R68, R0.reuse, R68 ;  /* 0x0000004400447220 */ /* 0x040fe40000410000 */
[C---:B------:R-:W-:Y:S02]  /*18d90*/  FMUL.FTZ R36, R0.reuse, R69 ;  /* 0x0000004500247220 */ /* 0x040fe40000410000 */
[C---:B------:R-:W-:Y:S02]  /*18da0*/  FMUL.FTZ R80, R0.reuse, R80 ;  /* 0x0000005000507220 */ /* 0x040fe40000410000 */
[C---:B------:R-:W-:Y:S01]  /*18db0*/  FMUL.FTZ R33, R0.reuse, R81 ;  /* 0x0000005100217220 */ /* 0x040fe20000410000 */
[----:B-----5:R-:W-:Y:S01]  /*18dc0*/  @P2 MOV R5, 0x3f317218 ;  /* 0x3f31721800052802 */ /* 0x020fe20000000f00 */
        /* <DEDUP_REMOVED lines=79> */
[----:B------:R-:W2:Y:S01]  /*192c0*/  @P3 MUFU.LG2 R2, R9 ;  /* 0x0000000900023308 */ /* 0x000ea20000000c00 */
[----:B-1----:R-:W-:Y:S02]  /*192d0*/  @P1 FMUL.FTZ R7, R4, 0.69314718246459960938 ;  /* 0x3f31721804071820 */ /* 0x002fe40000410000 */
[----:B------:R-:W-:Y:S02]  /*192e0*/  @P1 FMUL.FTZ R4, R3, c[0x0][0x2d0] ;  /* 0x0000b40003041a20 */ /* 0x000fe40000410000 */
[----:B----4-:R-:W-:-:S02]  /*192f0*/  @P0 FMUL.FTZ R6, R6, 0.69314718246459960938 ;  /* 0x3f31721806060820 */ /* 0x010fc40000410000 */
[----:B------:R-:W-:Y:S02]  /*19300*/  @P0 FMUL.FTZ R3, R11, c[0x0][0x2d0] ;  /* 0x0000b4000b030a20 */ /* 0x000fe40000410000 */
[----:B------:R-:W-:Y:S02]  /*19310*/  @P2 FMUL.FTZ R8, R8, 0.69314718246459960938 ;  /* 0x3f31721808082820 */ /* 0x000fe40000410000 */
[----:B------:R-:W-:Y:S01]  /*19320*/  @P0 FFMA.FTZ R62, R3, R134, R6 ;  /* 0x00000086033e0223 */ /* 0x000fe20000010006 */
[----:B------:R-:W-:Y:S01]  /*19330*/  @P3 MOV R3, 0x3f317218 ;  /* 0x3f31721800033802 */ /* 0x000fe20000000f00 */
[----:B------:R-:W-:Y:S01]  /*19340*/  @P2 FMUL.FTZ R5, R5, c[0x0][0x2d0] ;  /* 0x0000b40005052a20 */ /* 0x000fe20000410000 */
[----:B------:R-:W-:Y:S01]  /*19350*/  PLOP3.LUT P0, PT, PT, PT, PT, 0x8, 0x0 ;  /* 0x000000000000781c */ /* 0x000fe20003f0e170 */
[----:B------:R-:W-:Y:S02]  /*19360*/  @P1 FFMA.FTZ R61, R4, R135, R7 ;  /* 0x00000087043d1223 */ /* 0x000fe40000010007 */
[----:B--2---:R-:W-:-:S02]  /*19370*/  @P3 FMUL.FTZ R2, R2, 0.69314718246459960938 ;  /* 0x3f31721802023820 */ /* 0x004fc40000410000 */
        /* <DEDUP_REMOVED lines=35> */
.L_x_1893:
[----:B------:R-:W-:Y:S05]  /*195b0*/  @P0 BRA `(.L_x_1950) ;  /* 0x00001c6000000947 */ /* 0x000fea0003800000 */
[----:B------:R-:W2:Y:S01]  /*195c0*/  LDL R65, [R1+0x108] ;  /* 0x0001080001417983 */ /* 0x000ea20000100800 */
[----:B------:R-:W-:Y:S01]  /*195d0*/  WARPSYNC 0xffffffff ;  /* 0xffffffff00007948 */ /* 0x000fe20003800000 */
[----:B------:R-:W-:-:S02]  /*195e0*/  F2FP.PACK_AB R55, R55, R200 ;  /* 0x000000c83737723e */ /* 0x000fc400000000ff */
[----:B------:R-:W3:Y:S01]  /*195f0*/  S2R R64, SR_TID.X ;  /* 0x0000000000407919 */ /* 0x000ee20000002100 */
        /* <DEDUP_REMOVED lines=12> */
[----:B---3--:R-:W-:Y:S02]  /*196c0*/  SHF.R.S32.HI R63, RZ, 0x1f, R64 ;  /* 0x0000001fff3f7819 */ /* 0x008fe40000011440 */
[----:B------:R-:W-:Y:S02]  /*196d0*/  F2FP.PACK_AB R170, R171, R170 ;  /* 0x000000aaabaa723e */ /* 0x000fe400000000ff */
[CC--:B------:R-:W-:Y:S02]  /*196e0*/  LEA.HI R2, R63.reuse, R64.reuse, RZ, 0x2 ;  /* 0x000000403f027211 */ /* 0x0c0fe400078f10ff */
[----:B------:R-:W-:Y:S02]  /*196f0*/  LEA.HI R58, R63, R64, RZ, 0x5 ;  /* 0x000000403f3a7211 */ /* 0x000fe400078f28ff */
[--C-:B-1----:R-:W-:Y:S02]  /*19700*/  SHF.R.S32.HI R4, RZ, 0x2, R2.reuse ;  /* 0x00000002ff047819 */ /* 0x102fe40000011402 */
[----:B------:R-:W-:-:S02]  /*19710*/  SHF.R.S32.HI R0, RZ, 0x1f, R2 ;  /* 0x0000001fff007819 */ /* 0x000fc40000011402 */
[----:B------:R-:W-:Y:S02]  /*19720*/  SHF.R.S32.HI R57, RZ, 0x5, R58 ;  /* 0x00000005ff397819 */ /* 0x000fe4000001143a */
        /* <DEDUP_REMOVED lines=92> */
[----:B------:R-:W-:Y:S01]  /*19cf0*/  F2FP.PACK_AB R14, R14, R126 ;  /* 0x0000007e0e0e723e */ /* 0x000fe200000000ff */
[----:B------:R-:W-:Y:S01]  /*19d00*/  STS [R6+0x480], R46 ;  /* 0x0004802e06007388 */ /* 0x000fe20000000800 */
[----:B------:R-:W-:-:S03]  /*19d10*/  ISETP.NE.U32.AND P0, PT, RZ, c[0x0][0x500], PT ;  /* 0x00014000ff007a0c */ /* 0x000fc60003f05070 */
[----:B------:R1:W-:Y:S01]  /*19d20*/  STS [R8+0x400], R5 ;  /* 0x0004000508007388 */ /* 0x0003e20000000800 */
[----:B------:R-:W-:Y:S02]  /*19d30*/  ISETP.NE.AND.EX P1, PT, RZ, c[0x0][0x504], PT, P0 ;  /* 0x00014100ff007a0c */ /* 0x000fe40003f25300 */
[----:B------:R-:W-:Y:S01]  /*19d40*/  ISETP.NE.U32.AND P0, PT, RZ, c[0x0][0x508], PT ;  /* 0x00014200ff007a0c */ /* 0x000fe20003f05070 */
[----:B------:R-:W-:Y:S03]  /*19d50*/  STS [R8], R43 ;  /* 0x0000002b08007388 */ /* 0x000fe60000000800 */
[----:B------:R-:W-:Y:S01]  /*19d60*/  ISETP.NE.AND.EX P0, PT, RZ, c[0x0][0x50c], PT, P0 ;  /* 0x00014300ff007a0c */ /* 0x000fe20003f05300 */
        /* <DEDUP_REMOVED lines=61> */
.L_x_1951:
[----:B-1----:R-:W-:Y:S01]  /*1a140*/  LOP3.LUT R0, R58, 0xffffffe0, RZ, 0xc0, !PT ;  /* 0xffffffe03a007812 */ /* 0x002fe200078ec0ff */
[----:B------:R-:W1:Y:S01]  /*1a150*/  S2R R11, SR_CTAID.Y ;  /* 0x00000000000b7919 */ /* 0x000e620000002600 */
[C---:B------:R-:W-:Y:S01]  /*1a160*/  LEA.HI R4, R21.reuse, R21, RZ, 0x1 ;  /* 0x0000001515047211 */ /* 0x040fe200078f08ff */
        /* <DEDUP_REMOVED lines=147> */
.L_x_1953:
[----:B--234-:R-:W-:Y:S05]  /*1aaa0*/  BSYNC B0 ;  /* 0x0000000000007941 */ /* 0x01cfea0003800000 */
.L_x_1952:
        /* <DEDUP_REMOVED lines=16> */
.L_x_1955:
[----:B------:R-:W-:Y:S05]  /*1abb0*/  BSYNC B0 ;  /* 0x0000000000007941 */ /* 0x000fea0003800000 */
.L_x_1954:
        /* <DEDUP_REMOVED lines=16> */
.L_x_1957:
[----:B------:R-:W-:Y:S05]  /*1acc0*/  BSYNC B0 ;  /* 0x0000000000007941 */ /* 0x000fea0003800000 */
.L_x_1956:
        /* <DEDUP_REMOVED lines=16> */
.L_x_1959:
[----:B------:R-:W-:Y:S05]  /*1add0*/  BSYNC B0 ;  /* 0x0000000000007941 */ /* 0x000fea0003800000 */
.L_x_1958:
        /* <DEDUP_REMOVED lines=16> */
.L_x_1961:
[----:B------:R-:W-:Y:S05]  /*1aee0*/  BSYNC B0 ;  /* 0x0000000000007941 */ /* 0x000fea0003800000 */
.L_x_1960:
        /* <DEDUP_REMOVED lines=16> */
.L_x_1963:
[----:B------:R-:W-:Y:S05]  /*1aff0*/  BSYNC B0 ;  /* 0x0000000000007941 */ /* 0x000fea0003800000 */
.L_x_1962:
        /* <DEDUP_REMOVED lines=16> */
.L_x_1965:
[----:B------:R-:W-:Y:S05]  /*1b100*/  BSYNC B0 ;  /* 0x0000000000007941 */ /* 0x000fea0003800000 */
.L_x_1964:
        /* <DEDUP_REMOVED lines=17> */
.L_x_1950:
[----:B------:R-:W2:Y:S01]  /*1b220*/  LDL R8, [R1+0x108] ;  /* 0x0001080001087983 */ /* 0x000ea20000100800 */
[----:B------:R-:W-:Y:S01]  /*1b230*/  ISETP.NE.U32.AND P1, PT, RZ, c[0x0][0x508], PT ;  /* 0x00014200ff007a0c */ /* 0x000fe20003f25070 */
[----:B-1----:R-:W-:Y:S01]  /*1b240*/  IMAD.MOV.U32 R4, RZ, RZ, 0x4 ;  /* 0x00000004ff047424 */ /* 0x002fe200078e00ff */
        /* <DEDUP_REMOVED lines=16> */
.L_x_1966:
[----:B-1----:R-:W1:Y:S01]  /*1b350*/  S2R R11, SR_TID.X ;  /* 0x00000000000b7919 */ /* 0x002e620000002100 */
[----:B------:R-:W-:Y:S01]  /*1b360*/  SHF.R.S32.HI R0, RZ, 0x1f, R8 ;  /* 0x0000001fff007819 */ /* 0x000fe20000011408 */
[----:B------:R-:W-:Y:S01]  /*1b370*/  BSSY B0, `(.L_x_1967) ;  /* 0x0000029000007945 */ /* 0x000fe20003800000 */
[----:B------:R-:W-:Y:S01]  /*1b380*/  SEL R9, R8, RZ, !P0 ;  /* 0x000000ff08097207 */ /* 0x000fe20004000000 */
[----:B------:R-:W2:Y:S01]  /*1b390*/  S2R R2, SR_CTAID.Y ;  /* 0x0000000000027919 */ /* 0x000ea20000002600 */
[----:B------:R-:W-:-:S03]  /*1b3a0*/  SEL R10, R0, RZ, !P0 ;  /* 0x000000ff000a7207 */ /* 0x000fc60004000000 */
[----:B------:R-:W3:Y:S04]  /*1b3b0*/  S2R R13, SR_CTAID.X ;  /* 0x00000000000d7919 */ /* 0x000ee80000002500 */
[----:B------:R-:W4:Y:S01]  /*1b3c0*/  S2R R14, SR_CTAID.Y ;  /* 0x00000000000e7919 */ /* 0x000f220000002600 */
[----:B-1----:R-:W-:Y:S02]  /*1b3d0*/  ISETP.GE.AND P1, PT, R11, 0x80, PT ;  /* 0x000000800b00780c */ /* 0x002fe40003f26270 */
[----:B--2---:R-:W-:-:S11]  /*1b3e0*/  SHF.R.S32.HI R15, RZ, 0x1f, R2 ;  /* 0x0000001fff0f7819 */ /* 0x004fd60000011402 */
[----:B------:R-:W-:Y:S05]  /*1b3f0*/  @P1 BRA `(.L_x_1968) ;  /* 0x0000020000001947 */ /* 0x000fea0003800000 */
[----:B---345:R-:W-:Y:S01]  /*1b400*/  IMAD R0, R12, c[0x0][0x4e8], RZ ;  /* 0x00013a000c007a24 */ /* 0x038fe200078e02ff */
[----:B------:R-:W-:-:S04]  /*1b410*/  LEA R8, R13, R11, 0x7 ;  /* 0x0000000b0d087211 */ /* 0x000fc800078e38ff */
        /* <DEDUP_REMOVED lines=30> */
.L_x_1968:
[----:B---34-:R-:W-:Y:S05]  /*1b600*/  BSYNC B0 ;  /* 0x0000000000007941 */ /* 0x018fea0003800000 */
.L_x_1967:
[----:B-1----:R-:W-:Y:S01]  /*1b610*/  SHF.R.S32.HI R4, RZ, 0x1f, R11 ;  /* 0x0000001fff047819 */ /* 0x002fe2000001140b */
[----:B------:R-:W-:Y:S01]  /*1b620*/  IMAD R0, R7, c[0x0][0x3a0], RZ ;  /* 0x0000e80007007a24 */ /* 0x000fe200078e02ff */
[----:B------:R-:W-:Y:S01]  /*1b630*/  MOV R5, c[0x0][0x4e8] ;  /* 0x00013a0000057a02 */ /* 0x000fe20000000f00 */
[----:B------:R-:W-:Y:S01]  /*1b640*/  IMAD.WIDE.U32 R2, R6, c[0x0][0x3a0], RZ ;  /* 0x0000e80006027a25 */ /* 0x000fe200078e00ff */
[----:B------:R-:W-:Y:S02]  /*1b650*/  LEA.HI R4, R4, R11, RZ, 0x3 ;  /* 0x0000000b04047211 */ /* 0x000fe400078f18ff */
[----:B------:R-:W-:Y:S01]  /*1b660*/  ISETP.NE.AND P0, PT, R5, 0x1, PT ;  /* 0x000000010500780c */ /* 0x000fe20003f05270 */
[----:B------:R-:W-:Y:S01]  /*1b670*/  IMAD R6, R6, c[0x0][0x3a4], R0 ;  /* 0x0000e90006067a24 */ /* 0x000fe200078e0200 */
[----:B------:R-:W-:Y:S01]  /*1b680*/  LOP3.LUT R0, R4, 0xfffffff8, RZ, 0xc0, !PT ;  /* 0xfffffff804007812 */ /* 0x000fe200078ec0ff */
[----:B------:R-:W-:Y:S01]  /*1b690*/  IMAD R5, R10, c[0x0][0x3f0], RZ ;  /* 0x0000fc000a057a24 */ /* 0x000fe200078e02ff */
[----:B------:R-:W-:-:S02]  /*1b6a0*/  SHF.R.S32.HI R8, RZ, 0x3, R4 ;  /* 0x00000003ff087819 */ /* 0x000fc40000011404 */
[----:B------:R-:W-:Y:S01]  /*1b6b0*/  IADD3 R7, -R0, R11, RZ ;  /* 0x0000000b00077210 */ /* 0x000fe20007ffe1ff */
[----:B------:R-:W-:Y:S01]  /*1b6c0*/  IMAD R0, R15, c[0x0][0x3e8], RZ ;  /* 0x0000fa000f007a24 */ /* 0x000fe200078e02ff */
[----:B------:R-:W-:Y:S01]  /*1b6d0*/  IADD3 R3, R3, R6, RZ ;  /* 0x0000000603037210 */ /* 0x000fe20007ffe0ff */
[----:B------:R-:W-:Y:S02]  /*1b6e0*/  IMAD R5, R9, c[0x0][0x3f4], R5 ;  /* 0x0000fd0009057a24 */ /* 0x000fe400078e0205 */
[----:B------:R-:W-:Y:S01]  /*1b6f0*/  IMAD R4, R7, 0x10, R8 ;  /* 0x0000001007047824 */ /* 0x000fe200078e0208 */
[C---:B------:R-:W-:Y:S01]  /*1b700*/  LEA R8, R13.reuse, R8, 0x7 ;  /* 0x000000080d087211 */ /* 0x040fe200078e38ff */
[C---:B------:R-:W-:Y:S02]  /*1b710*/  IMAD R0, R14.reuse, c[0x0][0x3ec], R0 ;  /* 0x0000fb000e007a24 */ /* 0x040fe400078e0200 */
[----:B------:R-:W-:Y:S01]  /*1b720*/  IMAD.WIDE.U32 R2, R14, c[0x0][0x3e8], R2 ;  /* 0x0000fa000e027a25 */ /* 0x000fe200078e0002 */
[----:B------:R-:W-:-:S04]  /*1b730*/  LEA R4, R13, R4, 0x7 ;  /* 0x000000040d047211 */ /* 0x000fc800078e38ff */
        /* <DEDUP_REMOVED lines=24> */
.L_x_2024:
[----:B------:R-:W-:Y:S05]  /*1b8c0*/  BRA.DIV ~URZ, `(.L_x_1970) ;  /* 0x00004c327f007947 */ /* 0x000fea000b800000 */
[----:B------:R3:W4:Y:S02]  /*1b8d0*/  SHFL.IDX PT, R2, R11, RZ, 0x181f ;  /* 0x00181fff0b027589 */ /* 0x00072400000e0000 */
.L_x_2025:
        /* <DEDUP_REMOVED lines=14> */
.L_x_1972:
[----:B------:R-:W-:Y:S05]  /*1b9c0*/  BSYNC B0 ;  /* 0x0000000000007941 */ /* 0x000fea0003800000 */
.L_x_1971:
[----:B------:R-:W-:Y:S05]  /*1b9d0*/  BRA.DIV ~URZ, `(.L_x_1973) ;  /* 0x00004b927f007947 */ /* 0x000fea000b800000 */
[----:B------:R1:W2:Y:S04]  /*1b9e0*/  SHFL.IDX PT, R0, R9, 0x1, 0x181f ;  /* 0x00381f0009007f89 */ /* 0x0002a800000e0000 */
[----:B--2-4-:R1:W2:Y:S02]  /*1b9f0*/  SHFL.IDX PT, R2, R11, 0x1, 0x181f ;  /* 0x00381f000b027f89 */ /* 0x0142a400000e0000 */
.L_x_2026:
        /* <DEDUP_REMOVED lines=14> */
.L_x_1975:
[----:B------:R-:W-:Y:S05]  /*1bae0*/  BSYNC B0 ;  /* 0x0000000000007941 */ /* 0x000fea0003800000 */
.L_x_1974:
[----:B------:R-:W-:Y:S05]  /*1baf0*/  BRA.DIV ~URZ, `(.L_x_1976) ;  /* 0x00004b627f007947 */ /* 0x000fea000b800000 */
[----:B------:R4:W1:Y:S02]  /*1bb00*/  SHFL.IDX PT, R0, R9, 0x2, 0x181f ;  /* 0x00581f0009007f89 */ /* 0x00086400000e0000 */
.L_x_2027:
[----:B------:R-:W-:Y:S05]  /*1bb10*/  BRA.DIV ~URZ, `(.L_x_1977) ;  /* 0x00004bc27f007947 */ /* 0x000fea000b800000 */
[----:B--2---:R2:W3:Y:S02]  /*1bb20*/  SHFL.IDX PT, R2, R11, 0x2, 0x181f ;  /* 0x00581f000b027f89 */ /* 0x0044e400000e0000 */
.L_x_2028:
        /* <DEDUP_REMOVED lines=14> */
.L_x_1979:
[----:B------:R-:W-:Y:S05]  /*1bc10*/  BSYNC B0 ;  /* 0x0000000000007941 */ /* 0x000fea0003800000 */
.L_x_1978:
[----:B------:R-:W-:Y:S05]  /*1bc20*/  BRA.DIV ~URZ, `(.L_x_1980) ;  /* 0x00004b327f007947 */ /* 0x000fea000b800000 */
[----:B------:R1:W2:Y:S04]  /*1bc30*/  SHFL.IDX PT, R0, R9, 0x3, 0x181f ;  /* 0x00781f0009007f89 */ /* 0x0002a800000e0000 */
[----:B-1-3--:R1:W3:Y:S02]  /*1bc40*/  SHFL.IDX PT, R2, R11, 0x3, 0x181f ;  /* 0x00781f000b027f89 */ /* 0x00a2e400000e0000 */
.L_x_2029:
        /* <DEDUP_REMOVED lines=14> */
.L_x_1982:
[----:B------:R-:W-:Y:S05]  /*1bd30*/  BSYNC B0 ;  /* 0x0000000000007941 */ /* 0x000fea0003800000 */
.L_x_1981:
[----:B------:R-:W-:Y:S05]  /*1bd40*/  BRA.DIV ~URZ, `(.L_x_1983) ;  /* 0x00004b027f007947 */ /* 0x000fea000b800000 */
[----:B------:R1:W2:Y:S02]  /*1bd50*/  SHFL.IDX PT, R0, R9, 0x4, 0x181f ;  /* 0x00981f0009007f89 */ /* 0x0002a400000e0000 */
.L_x_2030:
[----:B------:R-:W-:Y:S05]  /*1bd60*/  BRA.DIV ~URZ, `(.L_x_1984) ;  /* 0x00004b627f007947 */ /* 0x000fea000b800000 */
[----:B--23--:R2:W3:Y:S02]  /*1bd70*/  SHFL.IDX PT, R2, R11, 0x4, 0x181f ;  /* 0x00981f000b027f89 */ /* 0x00c4e400000e0000 */
.L_x_2031:
        /* <DEDUP_REMOVED lines=14> */
.L_x_1986:
[----:B------:R-:W-:Y:S05]  /*1be60*/  BSYNC B0 ;  /* 0x0000000000007941 */ /* 0x000fea0003800000 */
.L_x_1985:
[----:B------:R-:W-:Y:S05]  /*1be70*/  BRA.DIV ~URZ, `(.L_x_1987) ;  /* 0x00004ad27f007947 */ /* 0x000fea000b800000 */
[----:B------:R1:W2:Y:S04]  /*1be80*/  SHFL.IDX PT, R0, R9, 0x5, 0x181f ;  /* 0x00b81f0009007f89 */ /* 0x0002a800000e0000 */
[----:B---3--:R1:W3:Y:S02]  /*1be90*/  SHFL.IDX PT, R2, R11, 0x5, 0x181f ;  /* 0x00b81f000b027f89 */ /* 0x0082e400000e0000 */
.L_x_2032:
        /* <DEDUP_REMOVED lines=14> */
.L_x_1989:
[----:B------:R-:W-:Y:S05]  /*1bf80*/  BSYNC B0 ;  /* 0x0000000000007941 */ /* 0x000fea0003800000 */
.L_x_1988:
[----:B------:R-:W-:Y:S05]  /*1bf90*/  BRA.DIV ~URZ, `(.L_x_1990) ;  /* 0x00004aa27f007947 */ /* 0x000fea000b800000 */
[----:B------:R1:W2:Y:S02]  /*1bfa0*/  SHFL.IDX PT, R0, R9, 0x6, 0x181f ;  /* 0x00d81f0009007f89 */ /* 0x0002a400000e0000 */
.L_x_2033:
[----:B------:R-:W-:Y:S05]  /*1bfb0*/  BRA.DIV ~URZ, `(.L_x_1991) ;  /* 0x00004b027f007947 */ /* 0x000fea000b800000 */
[----:B--23--:R2:W3:Y:S02]  /*1bfc0*/  SHFL.IDX PT, R2, R11, 0x6, 0x181f ;  /* 0x00d81f000b027f89 */ /* 0x00c4e400000e0000 */
.L_x_2034:
        /* <DEDUP_REMOVED lines=14> */
.L_x_1993:
[----:B------:R-:W-:Y:S05]  /*1c0b0*/  BSYNC B0 ;  /* 0x0000000000007941 */ /* 0x000fea0003800000 */
.L_x_1992:
[----:B------:R-:W-:Y:S05]  /*1c0c0*/  BRA.DIV ~URZ, `(.L_x_1994) ;  /* 0x00004a727f007947 */ /* 0x000fea000b800000 */
[----:B------:R1:W2:Y:S04]  /*1c0d0*/  SHFL.IDX PT, R0, R9, 0x7, 0x181f ;  /* 0x00f81f0009007f89 */ /* 0x0002a800000e0000 */
[----:B---3--:R1:W3:Y:S02]  /*1c0e0*/  SHFL.IDX PT, R2, R11, 0x7, 0x181f ;  /* 0x00f81f000b027f89 */ /* 0x0082e400000e0000 */
.L_x_2035:
        /* <DEDUP_REMOVED lines=15> */
.L_x_1894:
[----:B------:R1:W-:Y:S01]  /*1c1e0*/  STL [R1+0xa8], RZ ;  /* 0x0000a8ff01007387 */ /* 0x0003e20000100800 */
[----:B------:R-:W-:Y:S01]  /*1c1f0*/  IMAD.MOV.U32 R54, RZ, RZ, R5 ;  /* 0x000000ffff367224 */ /* 0x000fe200078e0005 */
[----:B------:R-:W-:Y:S02]  /*1c200*/  MOV R3, 0x181f ;  /* 0x0000181f00037802 */ /* 0x000fe40000000f00 */
[----:B------:R-:W-:Y:S02]  /*1c210*/  MOV R2, 0x1c230 ;  /* 0x0001c23000027802 */ /* 0x000fe40000000f00 */
[----:B-1---5:R-:W-:Y:S05]  /*1c220*/  CALL.REL.NOINC `($__internal_7_$__cuda_sm70_shflsync_idx_p) ;  /* 0x0001050000007944 */ /* 0x022fea0003c00000 */
[----:B-----5:R-:W-:Y:S01]  /*1c230*/  MOV R0, R37 ;  /* 0x0000002500007202 */ /* 0x020fe20000000f00 */
[----:B-1----:R-:W-:Y:S05]  /*1c240*/  BRA `(.L_x_1995) ;  /* 0xfffec35000007947 */ /* 0x002fea000383ffff */
.L_x_1895:
[----:B------:R3:W-:Y:S01]  /*1c250*/  STL [R1+0xa8], RZ ;  /* 0x0000a8ff01007387 */ /* 0x0007e20000100800 */
[----:B------:R-:W-:Y:S01]  /*1c260*/  IMAD.MOV.U32 R54, RZ, RZ, R10 ;  /* 0x000000ffff367224 */ /* 0x000fe200078e000a */
[----:B------:R-:W-:Y:S02]  /*1c270*/  MOV R3, 0x181f ;  /* 0x0000181f00037802 */ /* 0x000fe40000000f00 */
[----:B------:R-:W-:-:S02]  /*1c280*/  MOV R2, 0x1c2a0 ;  /* 0x0001c2a000027802 */ /* 0x000fc40000000f00 */
[----:B-123-5:R-:W-:Y:S05]  /*1c290*/  CALL.REL.NOINC `($__internal_7_$__cuda_sm70_shflsync_idx_p) ;  /* 0x0001049000007944 */ /* 0x02efea0003c00000 */
[----:B------:R-:W-:Y:S01]  /*1c2a0*/  MOV R2, R37 ;  /* 0x0000002500027202 */ /* 0x000fe20000000f00 */
[----:B-1---5:R-:W-:Y:S05]  /*1c2b0*/  BRA `(.L_x_1996) ;  /* 0xfffec30000007947 */ /* 0x022fea000383ffff */
.L_x_1898:
[----:B-1----:R-:W-:Y:S01]  /*1c2c0*/  MOV R0, 0x1 ;  /* 0x0000000100007802 */ /* 0x002fe20000000f00 */
[----:B------:R-:W-:Y:S01]  /*1c2d0*/  IMAD.MOV.U32 R54, RZ, RZ, R5 ;  /* 0x000000ffff367224 */ /* 0x000fe200078e0005 */
[----:B----4-:R-:W-:Y:S01]  /*1c2e0*/  MOV R2, 0x1c320 ;  /* 0x0001c32000027802 */ /* 0x010fe20000000f00 */
[----:B------:R-:W-:-:S02]  /*1c2f0*/  IMAD.MOV.U32 R3, RZ, RZ, 0x181f ;  /* 0x0000181fff037424 */ /* 0x000fc400078e00ff */
[----:B------:R1:W-:Y:S04]  /*1c300*/  STL [R1+0xa8], R0 ;  /* 0x0000a80001007387 */ /* 0x0003e80000100800 */
[----:B-1-3-5:R-:W-:Y:S05]  /*1c310*/  CALL.REL.NOINC `($__internal_7_$__cuda_sm70_shflsync_idx_p) ;  /* 0x0001041000007944 */ /* 0x02afea0003c00000 */
[----:B------:R-:W-:Y:S01]  /*1c320*/  MOV R4, 0x1 ;  /* 0x0000000100047802 */ /* 0x000fe20000000f00 */
[----:B-----5:R-:W-:Y:S01]  /*1c330*/  IMAD.MOV.U32 R0, RZ, RZ, R37 ;  /* 0x000000ffff007224 */ /* 0x020fe200078e0025 */
[----:B------:R-:W-:Y:S01]  /*1c340*/  MOV R3, 0x181f ;  /* 0x0000181f00037802 */ /* 0x000fe20000000f00 */
[----:B------:R-:W-:Y:S01]  /*1c350*/  IMAD.MOV.U32 R54, RZ, RZ, R10 ;  /* 0x000000ffff367224 */ /* 0x000fe200078e000a */
[----:B------:R-:W-:Y:S01]  /*1c360*/  MOV R2, 0x1c390 ;  /* 0x0001c39000027802 */ /* 0x000fe20000000f00 */
[----:B------:R2:W-:Y:S04]  /*1c370*/  STL [R1+0xa8], R4 ;  /* 0x0000a80401007387 */ /* 0x0005e80000100800 */
[----:B-12---:R-:W-:Y:S05]  /*1c380*/  CALL.REL.NOINC `($__internal_7_$__cuda_sm70_shflsync_idx_p) ;  /* 0x000103a000007944 */ /* 0x006fea0003c00000 */
[----:B------:R-:W-:Y:S01]  /*1c390*/  MOV R2, R37 ;  /* 0x0000002500027202 */ /* 0x000fe20000000f00 */
[----:B-1---5:R-:W-:Y:S05]  /*1c3a0*/  BRA `(.L_x_1997) ;  /* 0xfffec37000007947 */ /* 0x022fea000383ffff */
.L_x_1901:
[----:B--2---:R-:W-:Y:S01]  /*1c3b0*/  MOV R0, 0x2 ;  /* 0x0000000200007802 */ /* 0x004fe20000000f00 */
[----:B------:R-:W-:Y:S01]  /*1c3c0*/  IMAD.MOV.U32 R54, RZ, RZ, R5 ;  /* 0x000000ffff367224 */ /* 0x000fe200078e0005 */
[----:B----4-:R-:W-:Y:S01]  /*1c3d0*/  MOV R2, 0x1c410 ;  /* 0x0001c41000027802 */ /* 0x010fe20000000f00 */
[----:B------:R-:W-:Y:S02]  /*1c3e0*/  IMAD.MOV.U32 R3, RZ, RZ, 0x181f ;  /* 0x0000181fff037424 */ /* 0x000fe400078e00ff */
[----:B------:R2:W-:Y:S04]  /*1c3f0*/  STL [R1+0xa8], R0 ;  /* 0x0000a80001007387 */ /* 0x0005e80000100800 */
[----:B-123-5:R-:W-:Y:S05]  /*1c400*/  CALL.REL.NOINC `($__internal_7_$__cuda_sm70_shflsync_idx_p) ;  /* 0x0001032000007944 */ /* 0x02efea0003c00000 */
[----:B-----5:R-:W-:Y:S01]  /*1c410*/  MOV R0, R37 ;  /* 0x0000002500007202 */ /* 0x020fe20000000f00 */
[----:B-1----:R-:W-:Y:S05]  /*1c420*/  BRA `(.L_x_1998) ;  /* 0xfffec42000007947 */ /* 0x002fea000383ffff */
.L_x_1902:
[----:B------:R-:W-:Y:S01]  /*1c430*/  MOV R4, 0x2 ;  /* 0x0000000200047802 */ /* 0x000fe20000000f00 */
[----:B------:R-:W-:Y:S01]  /*1c440*/  IMAD.MOV.U32 R54, RZ, RZ, R10 ;  /* 0x000000ffff367224 */ /* 0x000fe200078e000a */
[----:B----4-:R-:W-:Y:S01]  /*1c450*/  MOV R2, 0x1c490 ;  /* 0x0001c49000027802 */ /* 0x010fe20000000f00 */
[----:B------:R-:W-:-:S02]  /*1c460*/  IMAD.MOV.U32 R3, RZ, RZ, 0x181f ;  /* 0x0000181fff037424 */ /* 0x000fc400078e00ff */
[----:B------:R4:W-:Y:S04]  /*1c470*/  STL [R1+0xa8], R4 ;  /* 0x0000a80401007387 */ /* 0x0009e80000100800 */
[----:B-12345:R-:W-:Y:S05]  /*1c480*/  CALL.REL.NOINC `($__internal_7_$__cuda_sm70_shflsync_idx_p) ;  /* 0x000102a000007944 */ /* 0x03efea0003c00000 */
[----:B------:R-:W-:Y:S01]  /*1c490*/  MOV R2, R37 ;  /* 0x0000002500027202 */ /* 0x000fe20000000f00 */
[----:B-1---5:R-:W-:Y:S05]  /*1c4a0*/  BRA `(.L_x_1999) ;  /* 0xfffec3c000007947 */ /* 0x022fea000383ffff */
.L_x_1905:
[----:B-1----:R-:W-:Y:S01]  /*1c4b0*/  MOV R0, 0x3 ;  /* 0x0000000300007802 */ /* 0x002fe20000000f00 */
[----:B------:R-:W-:Y:S01]  /*1c4c0*/  IMAD.MOV.U32 R54, RZ, RZ, R5 ;  /* 0x000000ffff367224 */ /* 0x000fe200078e0005 */
[----:B--2---:R-:W-:Y:S01]  /*1c4d0*/  MOV R2, 0x1c510 ;  /* 0x0001c51000027802 */ /* 0x004fe20000000f00 */
[----:B------:R-:W-:Y:S02]  /*1c4e0*/  IMAD.MOV.U32 R3, RZ, RZ, 0x181f ;  /* 0x0000181fff037424 */ /* 0x000fe400078e00ff */
[----:B------:R1:W-:Y:S04]  /*1c4f0*/  STL [R1+0xa8], R0 ;  /* 0x0000a80001007387 */ /* 0x0003e80000100800 */
[----:B-1-345:R-:W-:Y:S05]  /*1c500*/  CALL.REL.NOINC `($__internal_7_$__cuda_sm70_shflsync_idx_p) ;  /* 0x0001022000007944 */ /* 0x03afea0003c00000 */
        /* <DEDUP_REMOVED lines=9> */
.L_x_1908:
[----:B--2---:R-:W-:Y:S01]  /*1c5a0*/  MOV R0, 0x4 ;  /* 0x0000000400007802 */ /* 0x004fe20000000f00 */
[----:B------:R-:W-:Y:S01]  /*1c5b0*/  IMAD.MOV.U32 R54, RZ, RZ, R5 ;  /* 0x000000ffff367224 */ /* 0x000fe200078e0005 */
[----:B------:R-:W-:Y:S01]  /*1c5c0*/  MOV R2, 0x1c600 ;  /* 0x0001c60000027802 */ /* 0x000fe20000000f00 */
[----:B------:R-:W-:-:S02]  /*1c5d0*/  IMAD.MOV.U32 R3, RZ, RZ, 0x181f ;  /* 0x0000181fff037424 */ /* 0x000fc400078e00ff */
[----:B------:R2:W-:Y:S04]  /*1c5e0*/  STL [R1+0xa8], R0 ;  /* 0x0000a80001007387 */ /* 0x0005e80000100800 */
[----:B-12-45:R-:W-:Y:S05]  /*1c5f0*/  CALL.REL.NOINC `($__internal_7_$__cuda_sm70_shflsync_idx_p) ;  /* 0x0001013000007944 */ /* 0x036fea0003c00000 */
[----:B-----5:R-:W-:Y:S01]  /*1c600*/  MOV R0, R37 ;  /* 0x0000002500007202 */ /* 0x020fe20000000f00 */
[----:B-1----:R-:W-:Y:S05]  /*1c610*/  BRA `(.L_x_2001) ;  /* 0xfffec4c000007947 */ /* 0x002fea000383ffff */
.L_x_1909:
[----:B------:R-:W-:Y:S01]  /*1c620*/  MOV R4, 0x4 ;  /* 0x0000000400047802 */ /* 0x000fe20000000f00 */
[----:B------:R-:W-:Y:S01]  /*1c630*/  IMAD.MOV.U32 R54, RZ, RZ, R10 ;  /* 0x000000ffff367224 */ /* 0x000fe200078e000a */
[----:B------:R-:W-:Y:S01]  /*1c640*/  MOV R2, 0x1c680 ;  /* 0x0001c68000027802 */ /* 0x000fe20000000f00 */
[----:B------:R-:W-:Y:S02]  /*1c650*/  IMAD.MOV.U32 R3, RZ, RZ, 0x181f ;  /* 0x0000181fff037424 */ /* 0x000fe400078e00ff */
[----:B------:R1:W-:Y:S04]  /*1c660*/  STL [R1+0xa8], R4 ;  /* 0x0000a80401007387 */ /* 0x0003e80000100800 */
[----:B-12345:R-:W-:Y:S05]  /*1c670*/  CALL.REL.NOINC `($__internal_7_$__cuda_sm70_shflsync_idx_p) ;  /* 0x000100b000007944 */ /* 0x03efea0003c00000 */
[----:B------:R-:W-:Y:S01]  /*1c680*/  MOV R2, R37 ;  /* 0x0000002500027202 */ /* 0x000fe20000000f00 */
[----:B-1---5:R-:W-:Y:S05]  /*1c690*/  BRA `(.L_x_2002) ;  /* 0xfffec46000007947 */ /* 0x022fea000383ffff */
.L_x_1912:
[----:B--2---:R-:W-:Y:S01]  /*1c6a0*/  MOV R0, 0x5 ;  /* 0x0000000500007802 */ /* 0x004fe20000000f00 */
[----:B------:R-:W-:Y:S01]  /*1c6b0*/  IMAD.MOV.U32 R54, RZ, RZ, R5 ;  /* 0x000000ffff367224 */ /* 0x000fe200078e0005 */
[----:B------:R-:W-:Y:S01]  /*1c6c0*/  MOV R2, 0x1c700 ;  /* 0x0001c70000027802 */ /* 0x000fe20000000f00 */
[----:B------:R-:W-:-:S02]  /*1c6d0*/  IMAD.MOV.U32 R3, RZ, RZ, 0x181f ;  /* 0x0000181fff037424 */ /* 0x000fc400078e00ff */
        /* <DEDUP_REMOVED lines=11> */
.L_x_1915:
[----:B-1----:R-:W-:Y:S01]  /*1c790*/  MOV R0, 0x6 ;  /* 0x0000000600007802 */ /* 0x002fe20000000f00 */
[----:B------:R-:W-:Y:S01]  /*1c7a0*/  IMAD.MOV.U32 R54, RZ, RZ, R5 ;  /* 0x000000ffff367224 */ /* 0x000fe200078e0005 */
[----:B------:R-:W-:Y:S01]  /*1c7b0*/  MOV R2, 0x1c7f0 ;  /* 0x0001c7f000027802 */ /* 0x000fe20000000f00 */
[----:B------:R-:W-:Y:S02]  /*1c7c0*/  IMAD.MOV.U32 R3, RZ, RZ, 0x181f ;  /* 0x0000181fff037424 */ /* 0x000fe400078e00ff */
[----:B------:R1:W-:Y:S04]  /*1c7d0*/  STL [R1+0xa8], R0 ;  /* 0x0000a80001007387 */ /* 0x0003e80000100800 */
[----:B-12-45:R-:W-:Y:S05]  /*1c7e0*/  CALL.REL.NOINC `($__internal_7_$__cuda_sm70_shflsync_idx_p) ;  /* 0x0000ff4000007944 */ /* 0x036fea0003c00000 */
[----:B-----5:R-:W-:Y:S01]  /*1c7f0*/  MOV R0, R37 ;  /* 0x0000002500007202 */ /* 0x020fe20000000f00 */
[----:B-1----:R-:W-:Y:S05]  /*1c800*/  BRA `(.L_x_2004) ;  /* 0xfffec56000007947 */ /* 0x002fea000383ffff */
.L_x_1916:
[----:B------:R-:W-:Y:S01]  /*1c810*/  MOV R4, 0x6 ;  /* 0x0000000600047802 */ /* 0x000fe20000000f00 */
[----:B------:R-:W-:Y:S01]  /*1c820*/  IMAD.MOV.U32 R54, RZ, RZ, R10 ;  /* 0x000000ffff367224 */ /* 0x000fe200078e000a */
[----:B------:R-:W-:Y:S01]  /*1c830*/  MOV R2, 0x1c870 ;  /* 0x0001c87000027802 */ /* 0x000fe20000000f00 */
[----:B------:R-:W-:-:S02]  /*1c840*/  IMAD.MOV.U32 R3, RZ, RZ, 0x181f ;  /* 0x0000181fff037424 */ /* 0x000fc400078e00ff */
[----:B------:R1:W-:Y:S04]  /*1c850*/  STL [R1+0xa8], R4 ;  /* 0x0000a80401007387 */ /* 0x0003e80000100800 */
[----:B-12345:R-:W-:Y:S05]  /*1c860*/  CALL.REL.NOINC `($__internal_7_$__cuda_sm70_shflsync_idx_p) ;  /* 0x0000fec000007944 */ /* 0x03efea0003c00000 */
[----:B------:R-:W-:Y:S01]  /*1c870*/  MOV R2, R37 ;  /* 0x0000002500027202 */ /* 0x000fe20000000f00 */
[----:B-1---5:R-:W-:Y:S05]  /*1c880*/  BRA `(.L_x_2005) ;  /* 0xfffec50000007947 */ /* 0x022fea000383ffff */
.L_x_1919:
[----:B--2---:R-:W-:Y:S01]  /*1c890*/  MOV R0, 0x7 ;  /* 0x0000000700007802 */ /* 0x004fe20000000f00 */
[----:B------:R-:W-:Y:S01]  /*1c8a0*/  IMAD.MOV.U32 R54, RZ, RZ, R5 ;  /* 0x000000ffff367224 */ /* 0x000fe200078e0005 */
[----:B------:R-:W-:Y:S01]  /*1c8b0*/  MOV R2, 0x1c8f0 ;  /* 0x0001c8f000027802 */ /* 0x000fe20000000f00 */
[----:B------:R-:W-:Y:S02]  /*1c8c0*/  IMAD.MOV.U32 R3, RZ, RZ, 0x181f ;  /* 0x0000181fff037424 */ /* 0x000fe400078e00ff */
[----:B------:R2:W-:Y:S04]  /*1c8d0*/  STL [R1+0xa8], R0 ;  /* 0x0000a80001007387 */ /* 0x0005e80000100800 */
[----:B-12-45:R-:W-:Y:S05]  /*1c8e0*/  CALL.REL.NOINC `($__internal_7_$__cuda_sm70_shflsync_idx_p) ;  /* 0x0000fe4000007944 */ /* 0x036fea0003c00000 */
[----:B-----5:R-:W-:Y:S01]  /*1c8f0*/  MOV R0, 0x7 ;  /* 0x0000000700007802 */ /* 0x020fe20000000f00 */
[----:B------:R-:W-:Y:S01]  /*1c900*/  IMAD.MOV.U32 R4, RZ, RZ, R37 ;  /* 0x000000ffff047224 */ /* 0x000fe200078e0025 */
[----:B------:R-:W-:Y:S01]  /*1c910*/  MOV R3, 0x181f ;  /* 0x0000181f00037802 */ /* 0x000fe20000000f00 */
[----:B------:R-:W-:Y:S01]  /*1c920*/  IMAD.MOV.U32 R54, RZ, RZ, R10 ;  /* 0x000000ffff367224 */ /* 0x000fe200078e000a */
[----:B------:R-:W-:Y:S01]  /*1c930*/  MOV R2, 0x1c960 ;  /* 0x0001c96000027802 */ /* 0x000fe20000000f00 */
[----:B------:R2:W-:Y:S04]  /*1c940*/  STL [R1+0xa8], R0 ;  /* 0x0000a80001007387 */ /* 0x0005e80000100800 */
[----:B-12---:R-:W-:Y:S05]  /*1c950*/  CALL.REL.NOINC `($__internal_7_$__cuda_sm70_shflsync_idx_p) ;  /* 0x0000fdd000007944 */ /* 0x006fea0003c00000 */
[----:B-----5:R-:W-:Y:S01]  /*1c960*/  MOV R0, R37 ;  /* 0x0000002500007202 */ /* 0x020fe20000000f00 */
[----:B-1----:R-:W-:Y:S05]  /*1c970*/  BRA `(.L_x_2006) ;  /* 0xfffec55000007947 */ /* 0x002fea000383ffff */
.L_x_1921:
[----:B-1-3--:R1:W-:Y:S01]  /*1c980*/  STL [R1+0xa8], RZ ;  /* 0x0000a8ff01007387 */ /* 0x00a3e20000100800 */
[----:B------:R-:W-:Y:S01]  /*1c990*/  IMAD.MOV.U32 R54, RZ, RZ, R0 ;  /* 0x000000ffff367224 */ /* 0x000fe200078e0000 */
[----:B------:R-:W-:-:S02]  /*1c9a0*/  MOV R3, 0x181f ;  /* 0x0000181f00037802 */ /* 0x000fc40000000f00 */
[----:B------:R-:W-:Y:S02]  /*1c9b0*/  MOV R2, 0x1c9d0 ;  /* 0x0001c9d000027802 */ /* 0x000fe40000000f00 */
[----:B-1---5:R-:W-:Y:S05]  /*1c9c0*/  CALL.REL.NOINC `($__internal_7_$__cuda_sm70_shflsync_idx_p) ;  /* 0x0000fd6000007944 */ /* 0x022fea0003c00000 */
[----:B------:R-:W-:Y:S01]  /*1c9d0*/  MOV R28, R37 ;  /* 0x00000025001c7202 */ /* 0x000fe20000000f00 */
[----:B-1---5:R-:W-:Y:S05]  /*1c9e0*/  BRA `(.L_x_2007) ;  /* 0xfffed40000007947 */ /* 0x022fea000383ffff */
.L_x_1924:
[----:B------:R2:W-:Y:S01]  /*1c9f0*/  STL [R1+0xa8], RZ ;  /* 0x0000a8ff01007387 */ /* 0x0005e20000100800 */
[----:B------:R-:W-:Y:S01]  /*1ca00*/  IMAD.MOV.U32 R54, RZ, RZ, R4 ;  /* 0x000000ffff367224 */ /* 0x000fe200078e0004 */
[----:B------:R-:W-:Y:S02]  /*1ca10*/  MOV R3, 0x181f ;  /* 0x0000181f00037802 */ /* 0x000fe40000000f00 */
[----:B------:R-:W-:Y:S02]  /*1ca20*/  MOV R2, 0x1ca40 ;  /* 0x0001ca4000027802 */ /* 0x000fe40000000f00 */
[----:B-12--5:R-:W-:Y:S05]  /*1ca30*/  CALL.REL.NOINC `($__internal_7_$__cuda_sm70_shflsync_idx_p) ;  /* 0x0000fcf000007944 */ /* 0x026fea0003c00000 */
[----:B------:R-:W-:Y:S01]  /*1ca40*/  MOV R11, R37 ;  /* 0x00000025000b7202 */ /* 0x000fe20000000f00 */
[----:B-1---5:R-:W-:Y:S05]  /*1ca50*/  BRA `(.L_x_2008) ;  /* 0xfffee48000007947 */ /* 0x022fea000383ffff */
.L_x_1925:
[----:B------:R4:W-:Y:S01]  /*1ca60*/  STL [R1+0xa8], RZ ;  /* 0x0000a8ff01007387 */ /* 0x0009e20000100800 */
[----:B------:R-:W-:Y:S01]  /*1ca70*/  IMAD.MOV.U32 R54, RZ, RZ, R5 ;  /* 0x000000ffff367224 */ /* 0x000fe200078e0005 */
[----:B------:R-:W-:Y:S02]  /*1ca80*/  MOV R3, 0x181f ;  /* 0x0000181f00037802 */ /* 0x000fe40000000f00 */
[----:B------:R-:W-:-:S02]  /*1ca90*/  MOV R2, 0x1cab0 ;  /* 0x0001cab000027802 */ /* 0x000fc40000000f00 */
[----:B-12345:R-:W-:Y:S05]  /*1caa0*/  CALL.REL.NOINC `($__internal_7_$__cuda_sm70_shflsync_idx_p) ;  /* 0x0000fc8000007944 */ /* 0x03efea0003c00000 */
[----:B------:R-:W2:Y:S04]  /*1cab0*/  LDL R10, [R1+0x110] ;  /* 0x00011000010a7983 */ /* 0x000ea80000100800 */
[----:B-----5:R-:W3:Y:S04]  /*1cac0*/  LDL R0, [R1+0xc0] ;  /* 0x0000c00001007983 */ /* 0x020ee80000100800 */
[----:B------:R-:W4:Y:S04]  /*1cad0*/  LDL R2, [R1+0xf0] ;  /* 0x0000f00001027983 */ /* 0x000f280000100800 */
[----:B------:R-:W4:Y:S04]  /*1cae0*/  LDL R3, [R1+0x10c] ;  /* 0x00010c0001037983 */ /* 0x000f280000100800 */
[----:B------:R-:W4:Y:S01]  /*1caf0*/  LDL R8, [R1+0x98] ;  /* 0x0000980001087983 */ /* 0x000f220000100800 */
[----:B------:R-:W-:-:S02]  /*1cb00*/  IMAD.MOV.U32 R54, RZ, RZ, R4 ;  /* 0x000000ffff367224 */ /* 0x000fc400078e0004 */
[C---:B---3--:R-:W-:Y:S01]  /*1cb10*/  IMAD.SHL.U32 R12, R0.reuse, 0x2, RZ ;  /* 0x00000002000c7824 */ /* 0x048fe200078e00ff */
[C---:B--2---:R-:W-:Y:S02]  /*1cb20*/  SHF.L.U64.HI R15, R0.reuse, 0x1, R10 ;  /* 0x00000001000f7819 */ /* 0x044fe4000001020a */
[----:B------:R-:W-:Y:S02]  /*1cb30*/  ISETP.GE.AND P2, PT, R0, c[0x0][0x1d4], PT ;  /* 0x0000750000007a0c */ /* 0x000fe40003f46270 */
[----:B------:R-:W-:-:S05]  /*1cb40*/  SEL R0, RZ, 0x10, P5 ;  /* 0x00000010ff007807 */ /* 0x000fca0002800000 */
[----:B------:R-:W-:Y:S02]  /*1cb50*/  IMAD.MOV.U32 R10, RZ, RZ, R0 ;  /* 0x000000ffff0a7224 */ /* 0x000fe400078e0000 */
[----:B------:R-:W-:-:S05]  /*1cb60*/  IMAD.MOV.U32 R0, RZ, RZ, 0x1 ;  /* 0x00000001ff007424 */ /* 0x000fca00078e00ff */
[----:B------:R2:W-:Y:S01]  /*1cb70*/  STL [R1+0xa8], R0 ;  /* 0x0000a80001007387 */ /* 0x0005e20000100800 */
[C---:B----4-:R-:W-:Y:S01]  /*1cb80*/  IMAD.SHL.U32 R13, R2.reuse, 0x2, RZ ;  /* 0x00000002020d7824 */ /* 0x050fe200078e00ff */
[----:B------:R-:W-:Y:S02]  /*1cb90*/  SHF.L.U64.HI R16, R2, 0x1, R3 ;  /* 0x0000000102107819 */ /* 0x000fe40000010203 */
[C---:B------:R-:W-:Y:S02]  /*1cba0*/  IADD3 R18, P1, R37.reuse, R12, RZ ;  /* 0x0000000c25127210 */ /* 0x040fe40007f3e0ff */
[----:B------:R-:W-:-:S03]  /*1cbb0*/  IADD3 R2, P0, R37, R13, RZ ;  /* 0x0000000d25027210 */ /* 0x000fc60007f1e0ff */
[C---:B------:R-:W-:Y:S02]  /*1cbc0*/  IMAD.X R19, R11.reuse, 0x1, R15, P1 ;  /* 0x000000010b137824 */ /* 0x040fe400008e060f */
[----:B------:R-:W-:Y:S01]  /*1cbd0*/  IMAD.X R3, R11, 0x1, R16, P0 ;  /* 0x000000010b037824 */ /* 0x000fe200000e0610 */
[----:B------:R-:W-:Y:S02]  /*1cbe0*/  SEL R11, RZ, 0x10, P2 ;  /* 0x00000010ff0b7807 */ /* 0x000fe40001000000 */
[----:B------:R-:W-:Y:S01]  /*1cbf0*/  @!PT LDS RZ, [RZ] ;  /* 0x00000000fffff984 */ /* 0x000fe20000000800 */
[----:B------:R-:W-:Y:S01]  /*1cc00*/  @!PT LDS RZ, [RZ] ;  /* 0x00000000fffff984 */ /* 0x000fe20000000800 */
[----:B------:R-:W-:Y:S01]  /*1cc10*/  @!PT LDS RZ, [RZ] ;  /* 0x00000000fffff984 */ /* 0x000fe20000000800 */
[----:B------:R2:W-:Y:S04]  /*1cc20*/  LDGSTS.E.BYPASS.LTC128B.128 [R8+0x4100], [R18.64], !P2 ;  /* 0x0410000012087fae */ /* 0x0005e8000d101d46 */
[----:B------:R3:W-:Y:S02]  /*1cc30*/  LDGSTS.E.BYPASS.LTC128B.128 [R8+0x6100], [R2.64], !P5 ;  /* 0x0610000002087fae */ /* 0x0007e4000e901d46 */
[----:B---3--:R-:W-:Y:S01]  /*1cc40*/  IMAD.MOV.U32 R3, RZ, RZ, 0x181f ;  /* 0x0000181fff037424 */ /* 0x008fe200078e00ff */
[----:B------:R-:W-:-:S02]  /*1cc50*/  MOV R2, 0x1cc70 ;  /* 0x0001cc7000027802 */ /* 0x000fc40000000f00 */
[----:B-12---:R-:W-:Y:S05]  /*1cc60*/  CALL.REL.NOINC `($__internal_7_$__cuda_sm70_shflsync_idx_p) ;  /* 0x0000fac000007944 */ /* 0x006fea0003c00000 */
[----:B------:R-:W-:Y:S01]  /*1cc70*/  MOV R8, 0x1 ;  /* 0x0000000100087802 */ /* 0x000fe20000000f00 */
[----:B-----5:R-:W-:Y:S01]  /*1cc80*/  IMAD.MOV.U32 R0, RZ, RZ, R37 ;  /* 0x000000ffff007224 */ /* 0x020fe200078e0025 */
[----:B------:R-:W-:Y:S01]  /*1cc90*/  MOV R3, 0x181f ;  /* 0x0000181f00037802 */ /* 0x000fe20000000f00 */
[----:B------:R-:W-:Y:S01]  /*1cca0*/  IMAD.MOV.U32 R54, RZ, RZ, R5 ;  /* 0x000000ffff367224 */ /* 0x000fe200078e0005 */
[----:B------:R-:W-:Y:S01]  /*1ccb0*/  MOV R2, 0x1cce0 ;  /* 0x0001cce000027802 */ /* 0x000fe20000000f00 */
[----:B------:R2:W-:Y:S04]  /*1ccc0*/  STL [R1+0xa8], R8 ;  /* 0x0000a80801007387 */ /* 0x0005e80000100800 */
[----:B-12---:R-:W-:Y:S05]  /*1ccd0*/  CALL.REL.NOINC `($__internal_7_$__cuda_sm70_shflsync_idx_p) ;  /* 0x0000fa5000007944 */ /* 0x006fea0003c00000 */
[----:B------:R-:W2:Y:S01]  /*1cce0*/  LDL R8, [R1+0x98] ;  /* 0x0000980001087983 */ /* 0x000ea20000100800 */
[----:B------:R-:W-:Y:S01]  /*1ccf0*/  IADD3 R18, -R11, 0x10, RZ ;  /* 0x000000100b127810 */ /* 0x000fe20007ffe1ff */
[----:B------:R-:W-:Y:S01]  /*1cd00*/  IMAD.MOV.U32 R54, RZ, RZ, R4 ;  /* 0x000000ffff367224 */ /* 0x000fe200078e0004 */
[----:B------:R-:W-:-:S02]  /*1cd10*/  IADD3 R2, -R10, 0x10, RZ ;  /* 0x000000100a027810 */ /* 0x000fc40007ffe1ff */
[----:B------:R-:W-:Y:S02]  /*1cd20*/  LOP3.LUT R18, R18, 0xf, RZ, 0xc0, !PT ;  /* 0x0000000f12127812 */ /* 0x000fe400078ec0ff */
[----:B------:R-:W-:Y:S02]  /*1cd30*/  LOP3.LUT R2, R2, 0xf, RZ, 0xc0, !PT ;  /* 0x0000000f02027812 */ /* 0x000fe400078ec0ff */
[-C--:B------:R-:W-:Y:S02]  /*1cd40*/  IADD3 R18, P1, P0, R18, R37.reuse, R12 ;  /* 0x0000002512127210 */ /* 0x080fe4000783e00c */
[----:B------:R-:W-:Y:S02]  /*1cd50*/  ISETP.NE.U32.AND P3, PT, R11, RZ, PT ;  /* 0x000000ff0b00720c */ /* 0x000fe40003f65070 */
[----:B-----5:R-:W-:Y:S02]  /*1cd60*/  IADD3.X R19, RZ, R0, R15, P1, P0 ;  /* 0x00000000ff137210 */ /* 0x020fe40000fe040f */
[----:B------:R-:W-:-:S02]  /*1cd70*/  IADD3 R2, P1, P0, R2, R37, R13 ;  /* 0x0000002502027210 */ /* 0x000fc4000783e00d */
[----:B------:R-:W-:Y:S02]  /*1cd80*/  ISETP.NE.U32.AND P2, PT, R10, RZ, PT ;  /* 0x000000ff0a00720c */ /* 0x000fe40003f45070 */
[----:B------:R-:W-:Y:S01]  /*1cd90*/  IADD3.X R3, RZ, R0, R16, P1, P0 ;  /* 0x00000000ff037210 */ /* 0x000fe20000fe0410 */
[----:B------:R-:W-:-:S05]  /*1cda0*/  IMAD.MOV.U32 R0, RZ, RZ, 0x2 ;  /* 0x00000002ff007424 */ /* 0x000fca00078e00ff */
[----:B------:R3:W-:Y:S04]  /*1cdb0*/  STL [R1+0xa8], R0 ;  /* 0x0000a80001007387 */ /* 0x0007e80000100800 */
[----:B------:R-:W-:Y:S01]  /*1cdc0*/  @!PT LDS RZ, [RZ] ;  /* 0x00000000fffff984 */ /* 0x000fe20000000800 */
[----:B------:R-:W-:Y:S01]  /*1cdd0*/  @!PT LDS RZ, [RZ] ;  /* 0x00000000fffff984 */ /* 0x000fe20000000800 */
[----:B------:R-:W-:Y:S01]  /*1cde0*/  @!PT LDS RZ, [RZ] ;  /* 0x00000000fffff984 */ /* 0x000fe20000000800 */
[----:B--2---:R3:W-:Y:S04]  /*1cdf0*/  LDGSTS.E.BYPASS.LTC128B.128.ZFILL [R8+0x4900], [R18.64], P3 ;  /* 0x0490000012087fae */ /* 0x0047e80009941d46 */
[----:B------:R2:W-:Y:S02]  /*1ce00*/  LDGSTS.E.BYPASS.LTC128B.128.ZFILL [R8+0x6900], [R2.64], P2 ;  /* 0x0690000002087fae */ /* 0x0005e40009141d46 */
[----:B--2---:R-:W-:Y:S01]  /*1ce10*/  IMAD.MOV.U32 R3, RZ, RZ, 0x181f ;  /* 0x0000181fff037424 */ /* 0x004fe200078e00ff */
[----:B------:R-:W-:-:S02]  /*1ce20*/  MOV R2, 0x1ce40 ;  /* 0x0001ce4000027802 */ /* 0x000fc40000000f00 */
[----:B-1-3--:R-:W-:Y:S05]  /*1ce30*/  CALL.REL.NOINC `($__internal_7_$__cuda_sm70_shflsync_idx_p) ;  /* 0x0000f8f000007944 */ /* 0x00afea0003c00000 */
        /* <DEDUP_REMOVED lines=29> */
[----:B-----5:R-:W-:Y:S01]  /*1d010*/  MOV R0, 0x3 ;  /* 0x0000000300007802 */ /* 0x020fe20000000f00 */
[----:B------:R-:W-:Y:S01]  /*1d020*/  IMAD.MOV.U32 R14, RZ, RZ, R37 ;  /* 0x000000ffff0e7224 */ /* 0x000fe200078e0025 */
[----:B------:R-:W-:Y:S01]  /*1d030*/  MOV R3, 0x181f ;  /* 0x0000181f00037802 */ /* 0x000fe20000000f00 */
[----:B------:R-:W-:Y:S01]  /*1d040*/  IMAD.MOV.U32 R54, RZ, RZ, R5 ;  /* 0x000000ffff367224 */ /* 0x000fe200078e0005 */
[----:B------:R-:W-:Y:S01]  /*1d050*/  MOV R2, 0x1d080 ;  /* 0x0001d08000027802 */ /* 0x000fe20000000f00 */
[----:B------:R2:W-:Y:S04]  /*1d060*/  STL [R1+0xa8], R0 ;  /* 0x0000a80001007387 */ /* 0x0005e80000100800 */
[----:B-12---:R-:W-:Y:S05]  /*1d070*/  CALL.REL.NOINC `($__internal_7_$__cuda_sm70_shflsync_idx_p) ;  /* 0x0000f6b000007944 */ /* 0x006fea0003c00000 */
[----:B------:R-:W-:Y:S01]  /*1d080*/  MOV R8, R37 ;  /* 0x0000002500087202 */ /* 0x000fe20000000f00 */
[----:B-1---5:R-:W-:Y:S05]  /*1d090*/  BRA `(.L_x_2009) ;  /* 0xfffee0f000007947 */ /* 0x022fea000383ffff */
.L_x_1926:
[----:B--2---:R1:W-:Y:S01]  /*1d0a0*/  STL [R1+0xa8], RZ ;  /* 0x0000a8ff01007387 */ /* 0x0043e20000100800 */
[----:B------:R-:W-:Y:S01]  /*1d0b0*/  IMAD.MOV.U32 R54, RZ, RZ, R5 ;  /* 0x000000ffff367224 */ /* 0x000fe200078e0005 */
[----:B------:R-:W-:-:S02]  /*1d0c0*/  MOV R3, 0x1c1f ;  /* 0x00001c1f00037802 */ /* 0x000fc40000000f00 */
[----:B------:R-:W-:Y:S02]  /*1d0d0*/  MOV R2, 0x1d0f0 ;  /* 0x0001d0f000027802 */ /* 0x000fe40000000f00 */
[----:B-1----:R-:W-:Y:S05]  /*1d0e0*/  CALL.REL.NOINC `($__internal_7_$__cuda_sm70_shflsync_idx_p) ;  /* 0x0000f64000007944 */ /* 0x002fea0003c00000 */
[----:B------:R-:W-:Y:S01]  /*1d0f0*/  MOV R2, R37 ;  /* 0x0000002500027202 */ /* 0x000fe20000000f00 */
[----:B-1---5:R-:W-:Y:S05]  /*1d100*/  BRA `(.L_x_2010) ;  /* 0xfffee6a000007947 */ /* 0x022fea000383ffff */
.L_x_1927:
[----:B-1234-:R-:W-:Y:S01]  /*1d110*/  MOV R0, 0x1 ;  /* 0x0000000100007802 */ /* 0x01efe20000000f00 */
[----:B------:R-:W-:Y:S01]  /*1d120*/  IMAD.MOV.U32 R54, RZ, RZ, R5 ;  /* 0x000000ffff367224 */ /* 0x000fe200078e0005 */
[----:B------:R-:W-:Y:S01]  /*1d130*/  MOV R2, 0x1d170 ;  /* 0x0001d17000027802 */ /* 0x000fe20000000f00 */
[----:B------:R-:W-:Y:S02]  /*1d140*/  IMAD.MOV.U32 R3, RZ, RZ, 0x1c1f ;  /* 0x00001c1fff037424 */ /* 0x000fe400078e00ff */
[----:B------:R1:W-:Y:S04]  /*1d150*/  STL [R1+0xa8], R0 ;  /* 0x0000a80001007387 */ /* 0x0003e80000100800 */
[----:B-1----:R-:W-:Y:S05]  /*1d160*/  CALL.REL.NOINC `($__internal_7_$__cuda_sm70_shflsync_idx_p) ;  /* 0x0000f5c000007944 */ /* 0x002fea0003c00000 */
[----:B-----5:R-:W-:Y:S01]  /*1d170*/  IMAD.IADD R0, R4, 0x1, R37 ;  /* 0x0000000104007824 */ /* 0x020fe200078e0225 */
[----:B------:R-:W-:Y:S01]  /*1d180*/  MOV R2, 0x1d3f0 ;  /* 0x0001d3f000027802 */ /* 0x000fe20000000f00 */
[----:B------:R-:W-:Y:S02]  /*1d190*/  IMAD.MOV.U32 R54, RZ, RZ, R5 ;  /* 0x000000ffff367224 */ /* 0x000fe400078e0005 */
[----:B------:R-:W-:Y:S01]  /*1d1a0*/  IMAD.MOV.U32 R3, RZ, RZ, 0x1c1f ;  /* 0x00001c1fff037424 */ /* 0x000fe200078e00ff */
[----:B------:R-:W-:-:S04]  /*1d1b0*/  IMNMX R0, R10, R0, PT ;  /* 0x000000000a007217 */ /* 0x000fc80003800200 */
        /* <DEDUP_REMOVED lines=26> */
[----:B------:R-:W-:Y:S01]  /*1d360*/  ISETP.GT.AND P0, PT, R0, 0x39, PT ;  /* 0x000000390000780c */ /* 0x000fe20003f04270 */
[----:B------:R-:W-:Y:S01]  /*1d370*/  IMAD.MOV.U32 R0, RZ, RZ, 0x2 ;  /* 0x00000002ff007424 */ /* 0x000fe200078e00ff */
[----:B------:R-:W-:Y:S02]  /*1d380*/  FSEL R140, R38, -INF , P4 ;  /* 0xff800000268c7808 */ /* 0x000fe40002000000 */
[----:B------:R-:W-:Y:S02]  /*1d390*/  FSEL R151, R29, -INF , P3 ;  /* 0xff8000001d977808 */ /* 0x000fe40001800000 */
[----:B------:R2:W-:Y:S01]  /*1d3a0*/  STL [R1+0xa8], R0 ;  /* 0x0000a80001007387 */ /* 0x0005e20000100800 */
[----:B------:R-:W-:-:S02]  /*1d3b0*/  FSEL R150, R28, -INF , P2 ;  /* 0xff8000001c967808 */ /* 0x000fc40001000000 */
[----:B------:R-:W-:Y:S02]  /*1d3c0*/  FSEL R149, R22, -INF , P1 ;  /* 0xff80000016957808 */ /* 0x000fe40000800000 */
[----:B------:R-:W-:Y:S02]  /*1d3d0*/  FSEL R148, R20, -INF , P0 ;  /* 0xff80000014947808 */ /* 0x000fe40000000000 */
[----:B-12---:R-:W-:Y:S05]  /*1d3e0*/  CALL.REL.NOINC `($__internal_7_$__cuda_sm70_shflsync_idx_p) ;  /* 0x0000f34000007944 */ /* 0x006fea0003c00000 */
        /* <DEDUP_REMOVED lines=41> */
[----:B------:R-:W-:Y:S02]  /*1d680*/  FMNMX.FTZ R2, R15, R14, !PT ;  /* 0x0000000e0f027209 */ /* 0x000fe40007810000 */
[----:B------:R-:W-:Y:S02]  /*1d690*/  FMNMX.FTZ R4, R51, R13, !PT ;  /* 0x0000000d33047209 */ /* 0x000fe40007810000 */
[----:B------:R-:W-:Y:S02]  /*1d6a0*/  IMNMX R0, R10, R0, PT ;  /* 0x000000000a007217 */ /* 0x000fe40003800200 */
[----:B------:R-:W-:Y:S02]  /*1d6b0*/  FMNMX.FTZ R5, R36, R39, !PT ;  /* 0x0000002724057209 */ /* 0x000fe40007810000 */
[----:B------:R-:W-:-:S02]  /*1d6c0*/  ISETP.GT.AND P0, PT, R0, RZ, PT ;  /* 0x000000ff0000720c */ /* 0x000fc40003f04270 */
[C---:B------:R-:W-:Y:S02]  /*1d6d0*/  ISETP.GT.AND P1, PT, R0.reuse, 0x1, PT ;  /* 0x000000010000780c */ /* 0x040fe40003f24270 */
[----:B------:R-:W-:Y:S02]  /*1d6e0*/  ISETP.GT.AND P2, PT, R0, 0x8, PT ;  /* 0x000000080000780c */ /* 0x000fe40003f44270 */
[----:B------:R-:W-:Y:S02]  /*1d6f0*/  FSEL R12, R12, -INF , P0 ;  /* 0xff8000000c0c7808 */ /* 0x000fe40000000000 */
[----:B------:R-:W-:Y:S02]  /*1d700*/  FSEL R16, R16, -INF , P1 ;  /* 0xff80000010107808 */ /* 0x000fe40000800000 */
[----:B------:R-:W-:Y:S02]  /*1d710*/  FMNMX.FTZ R3, R41, R2, !PT ;  /* 0x0000000229037209 */ /* 0x000fe40007810000 */
[----:B------:R-:W-:-:S02]  /*1d720*/  FMNMX.FTZ R2, R55, R4, !PT ;  /* 0x0000000437027209 */ /* 0x000fc40007810000 */
[----:B------:R-:W-:Y:S02]  /*1d730*/  ISETP.GT.AND P0, PT, R0, 0x9, PT ;  /* 0x000000090000780c */ /* 0x000fe40003f04270 */
[----:B------:R-:W-:Y:S02]  /*1d740*/  FSEL R10, R65, -INF , P2 ;  /* 0xff800000410a7808 */ /* 0x000fe40001000000 */
[----:B------:R-:W-:Y:S02]  /*1d750*/  FMNMX.FTZ R5, R44, R5, !PT ;  /* 0x000000052c057209 */ /* 0x000fe40007810000 */
        /* <DEDUP_REMOVED lines=65> */
[----:B------:R-:W-:Y:S01]  /*1db70*/  ISETP.GT.AND P0, PT, R0, 0x39, PT ;  /* 0x000000390000780c */ /* 0x000fe20003f04270 */
[----:B------:R-:W-:Y:S01]  /*1db80*/  IMAD.MOV.U32 R0, RZ, RZ, 0x2 ;  /* 0x00000002ff007424 */ /* 0x000fe200078e00ff */
[----:B------:R-:W-:Y:S02]  /*1db90*/  FSEL R130, R27, -INF , P1 ;  /* 0xff8000001b827808 */ /* 0x000fe40000800000 */
[----:B------:R-:W-:Y:S02]  /*1dba0*/  FMNMX.FTZ R136, R165, R136, !PT ;  /* 0x00000088a5887209 */ /* 0x000fe40007810000 */
[----:B------:R-:W-:-:S02]  /*1dbb0*/  FMNMX.FTZ R2, R131, R2, !PT ;  /* 0x0000000283027209 */ /* 0x000fc40007810000 */
[----:B------:R-:W-:Y:S02]  /*1dbc0*/  FMNMX.FTZ R135, R150, R135, !PT ;  /* 0x0000008796877209 */ /* 0x000fe40007810000 */
[----:B------:R-:W-:Y:S02]  /*1dbd0*/  FMNMX.FTZ R134, R154, R134, !PT ;  /* 0x000000869a867209 */ /* 0x000fe40007810000 */
[----:B------:R-:W-:Y:S02]  /*1dbe0*/  FSEL R128, R72, -INF , P0 ;  /* 0xff80000048807808 */ /* 0x000fe40000000000 */
[----:B------:R-:W-:Y:S02]  /*1dbf0*/  FMNMX.FTZ R136, R164, R136, !PT ;  /* 0x00000088a4887209 */ /* 0x000fe40007810000 */
[----:B------:R-:W-:Y:S02]  /*1dc00*/  FMNMX.FTZ R2, R130, R2, !PT ;  /* 0x0000000282027209 */ /* 0x000fe40007810000 */
[----:B------:R-:W-:Y:S01]  /*1dc10*/  FMNMX.FTZ R135, R149, R135, !PT ;  /* 0x0000008795877209 */ /* 0x000fe20007810000 */
[----:B------:R-:W-:Y:S01]  /*1dc20*/  IMAD.MOV.U32 R4, RZ, RZ, R136 ;  /* 0x000000ffff047224 */ /* 0x000fe200078e0088 */
[----:B------:R-:W-:-:S02]  /*1dc30*/  FMNMX.FTZ R134, R153, R134, !PT ;  /* 0x0000008699867209 */ /* 0x000fc40007810000 */
[----:B------:R-:W-:Y:S02]  /*1dc40*/  FMNMX.FTZ R8, R128, R2, !PT ;  /* 0x0000000280087209 */ /* 0x000fe40007810000 */
[----:B------:R-:W-:Y:S02]  /*1dc50*/  FMNMX.FTZ R135, R148, R135, !PT ;  /* 0x0000008794877209 */ /* 0x000fe40007810000 */
[----:B------:R-:W-:Y:S02]  /*1dc60*/  FMNMX.FTZ R134, R152, R134, !PT ;  /* 0x0000008698867209 */ /* 0x000fe40007810000 */
[----:B------:R-:W-:Y:S02]  /*1dc70*/  MOV R2, 0x1dc90 ;  /* 0x0001dc9000027802 */ /* 0x000fe40000000f00 */
[----:B-1----:R-:W-:Y:S05]  /*1dc80*/  CALL.REL.NOINC `($__internal_6_$__cuda_sm70_shflsync_bfly_p) ;  /* 0x0000ea4000007944 */ /* 0x002fea0003c00000 */
[----:B------:R-:W-:Y:S01]  /*1dc90*/  FMNMX.FTZ R136, R136, R0, !PT ;  /* 0x0000000088887209 */ /* 0x000fe20007810000 */
[----:B------:R-:W-:Y:S01]  /*1dca0*/  IMAD.MOV.U32 R0, RZ, RZ, 0x1 ;  /* 0x00000001ff007424 */ /* 0x000fe200078e00ff */
[----:B------:R-:W-:-:S03]  /*1dcb0*/  MOV R2, 0x1dce0 ;  /* 0x0001dce000027802 */ /* 0x000fc60000000f00 */
[----:B------:R-:W-:Y:S02]  /*1dcc0*/  IMAD.MOV.U32 R4, RZ, RZ, R136 ;  /* 0x000000ffff047224 */ /* 0x000fe400078e0088 */
[----:B------:R-:W-:Y:S05]  /*1dcd0*/  CALL.REL.NOINC `($__internal_6_$__cuda_sm70_shflsync_bfly_p) ;  /* 0x0000e9f000007944 */ /* 0x000fea0003c00000 */
[----:B------:R-:W-:Y:S01]  /*1dce0*/  FMNMX.FTZ R136, R136, R0, !PT ;  /* 0x0000000088887209 */ /* 0x000fe20007810000 */
[----:B------:R-:W-:Y:S01]  /*1dcf0*/  IMAD.MOV.U32 R4, RZ, RZ, R135 ;  /* 0x000000ffff047224 */ /* 0x000fe200078e0087 */
[----:B------:R-:W-:Y:S01]  /*1dd00*/  MOV R2, 0x1dd30 ;  /* 0x0001dd3000027802 */ /* 0x000fe20000000f00 */
[----:B------:R-:W-:Y:S02]  /*1dd10*/  IMAD.MOV.U32 R0, RZ, RZ, 0x2 ;  /* 0x00000002ff007424 */ /* 0x000fe400078e00ff */
[----:B------:R-:W-:Y:S05]  /*1dd20*/  CALL.REL.NOINC `($__internal_6_$__cuda_sm70_shflsync_bfly_p) ;  /* 0x0000e9a000007944 */ /* 0x000fea0003c00000 */
        /* <DEDUP_REMOVED lines=25> */
[----:B------:R-:W-:Y:S01]  /*1dec0*/  MOV R133, R0 ;  /* 0x0000000000857202 */ /* 0x000fe20000000f00 */
[----:B------:R-:W-:Y:S05]  /*1ded0*/  BRA `(.L_x_2011) ;  /* 0xfffeec4000007947 */ /* 0x000fea000383ffff */
.L_x_1931:
[----:B------:R-:W-:Y:S01]  /*1dee0*/  MOV R3, 0x181f ;  /* 0x0000181f00037802 */ /* 0x000fe20000000f00 */
[----:B------:R1:W-:Y:S01]  /*1def0*/  STL [R1+0xa8], RZ ;  /* 0x0000a8ff01007387 */ /* 0x0003e20000100800 */
[----:B------:R-:W-:Y:S01]  /*1df00*/  MOV R2, 0x1df30 ;  /* 0x0001df3000027802 */ /* 0x000fe20000000f00 */
[----:B------:R-:W-:Y:S02]  /*1df10*/  IMAD.MOV.U32 R54, RZ, RZ, R0 ;  /* 0x000000ffff367224 */ /* 0x000fe400078e0000 */
[----:B-1----:R-:W-:Y:S05]  /*1df20*/  CALL.REL.NOINC `($__internal_7_$__cuda_sm70_shflsync_idx_p) ;  /* 0x0000e80000007944 */ /* 0x002fea0003c00000 */
[----:B------:R-:W-:Y:S01]  /*1df30*/  MOV R5, R37 ;  /* 0x0000002500057202 */ /* 0x000fe20000000f00 */
[----:B-1---5:R-:W-:-:S05]  /*1df40*/  BRA `(.L_x_2012) ;  /* 0xffff0e6000007947 */ /* 0x022fca000383ffff */
.L_x_1932:
[----:B------:R-:W-:Y:S01]  /*1df50*/  MOV R3, 0x181f ;  /* 0x0000181f00037802 */ /* 0x000fe20000000f00 */
[----:B------:R3:W-:Y:S01]  /*1df60*/  STL [R1+0xa8], RZ ;  /* 0x0000a8ff01007387 */ /* 0x0007e20000100800 */
[----:B------:R-:W-:Y:S01]  /*1df70*/  MOV R2, 0x1dfa0 ;  /* 0x0001dfa000027802 */ /* 0x000fe20000000f00 */
[----:B------:R-:W-:Y:S02]  /*1df80*/  IMAD.MOV.U32 R54, RZ, RZ, R4 ;  /* 0x000000ffff367224 */ /* 0x000fe400078e0004 */
[----:B-123--:R-:W-:Y:S05]  /*1df90*/  CALL.REL.NOINC `($__internal_7_$__cuda_sm70_shflsync_idx_p) ;  /* 0x0000e79000007944 */ /* 0x00efea0003c00000 */
[----:B------:R-:W2:Y:S01]  /*1dfa0*/  LDL R3, [R1+0xc0] ;  /* 0x0000c00001037983 */ /* 0x000ea20000100800 */
[----:B------:R-:W-:Y:S02]  /*1dfb0*/  SEL R8, RZ, 0x10, P5 ;  /* 0x00000010ff087807 */ /* 0x000fe40002800000 */
[----:B-----5:R-:W-:Y:S01]  /*1dfc0*/  MOV R54, R0 ;  /* 0x0000000000367202 */ /* 0x020fe20000000f00 */
[----:B------:R-:W3:Y:S04]  /*1dfd0*/  LDL R2, [R1+0xe4] ;  /* 0x0000e40001027983 */ /* 0x000ee80000100800 */
[----:B------:R-:W4:Y:S01]  /*1dfe0*/  LDL R9, [R1+0x9c] ;  /* 0x00009c0001097983 */ /* 0x000f220000100800 */
[----:B--2---:R-:W-:Y:S02]  /*1dff0*/  ISETP.GE.AND P1, PT, R3, c[0x0][0x1d4], PT ;  /* 0x0000750003007a0c */ /* 0x004fe40003f26270 */
[----:B---3--:R-:W-:Y:S05]  /*1e000*/  IADD3 R6, P0, R37, R2, RZ ;  /* 0x0000000225067210 */ /* 0x008fea0007f1e0ff */
[----:B------:R-:W-:Y:S01]  /*1e010*/  IMAD.X R7, R5, 0x1, R252, P0 ;  /* 0x0000000105077824 */ /* 0x000fe200000e06fc */
[----:B------:R-:W-:Y:S05]  /*1e020*/  IADD3 R2, P0, R37, R250, RZ ;  /* 0x000000fa25027210 */ /* 0x000fea0007f1e0ff */
[----:B------:R-:W-:Y:S01]  /*1e030*/  @!PT LDS RZ, [RZ] ;  /* 0x00000000fffff984 */ /* 0x000fe20000000800 */
[----:B------:R-:W-:Y:S01]  /*1e040*/  @!PT LDS RZ, [RZ] ;  /* 0x00000000fffff984 */ /* 0x000fe20000000800 */
[----:B------:R-:W-:Y:S01]  /*1e050*/  @!PT LDS RZ, [RZ] ;  /* 0x00000000fffff984 */ /* 0x000fe20000000800 */
[----:B----4-:R2:W-:Y:S01]  /*1e060*/  LDGSTS.E.BYPASS.LTC128B.128 [R9], [R6.64], !P1 ;  /* 0x0000000006097fae */ /* 0x0105e2000c901d46 */
[----:B------:R-:W-:Y:S02]  /*1e070*/  IMAD.X R3, R5, 0x1, R251, P0 ;  /* 0x0000000105037824 */ /* 0x000fe400000e06fb */
[----:B------:R-:W-:Y:S03]  /*1e080*/  IMAD.MOV.U32 R5, RZ, RZ, R8 ;  /* 0x000000ffff057224 */ /* 0x000fe600078e0008 */
[----:B------:R3:W-:Y:S01]  /*1e090*/  LDGSTS.E.BYPASS.LTC128B.128 [R9+0x2000], [R2.64], !P5 ;  /* 0x0200000002097fae */ /* 0x0007e2000e901d46 */
[----:B--2---:R-:W-:Y:S05]  /*1e0a0*/  IMAD.MOV.U32 R6, RZ, RZ, 0x1 ;  /* 0x00000001ff067424 */ /* 0x004fea00078e00ff */
[----:B------:R2:W-:Y:S01]  /*1e0b0*/  STL [R1+0xa8], R6 ;  /* 0x0000a80601007387 */ /* 0x0005e20000100800 */
[----:B---3--:R-:W-:Y:S02]  /*1e0c0*/  MOV R3, 0x181f ;  /* 0x0000181f00037802 */ /* 0x008fe40000000f00 */
[----:B------:R-:W-:Y:S02]  /*1e0d0*/  MOV R2, 0x1e0f0 ;  /* 0x0001e0f000027802 */ /* 0x000fe40000000f00 */
[----:B-12---:R-:W-:Y:S05]  /*1e0e0*/  CALL.REL.NOINC `($__internal_7_$__cuda_sm70_shflsync_idx_p) ;  /* 0x0000e64000007944 */ /* 0x006fea0003c00000 */
[----:B------:R-:W-:Y:S01]  /*1e0f0*/  MOV R7, 0x1 ;  /* 0x0000000100077802 */ /* 0x000fe20000000f00 */
[----:B------:R-:W-:Y:S01]  /*1e100*/  IMAD.MOV.U32 R6, RZ, RZ, R37 ;  /* 0x000000ffff067224 */ /* 0x000fe200078e0025 */
[----:B------:R-:W-:Y:S01]  /*1e110*/  MOV R3, 0x181f ;  /* 0x0000181f00037802 */ /* 0x000fe20000000f00 */
[----:B------:R-:W-:Y:S01]  /*1e120*/  IMAD.MOV.U32 R54, RZ, RZ, R4 ;  /* 0x000000ffff367224 */ /* 0x000fe200078e0004 */
[----:B------:R-:W-:Y:S01]  /*1e130*/  MOV R2, 0x1e160 ;  /* 0x0001e16000027802 */ /* 0x000fe20000000f00 */
[----:B------:R2:W-:Y:S04]  /*1e140*/  STL [R1+0xa8], R7 ;  /* 0x0000a80701007387 */ /* 0x0005e80000100800 */
[----:B-12--5:R-:W-:Y:S05]  /*1e150*/  CALL.REL.NOINC `($__internal_7_$__cuda_sm70_shflsync_idx_p) ;  /* 0x0000e5d000007944 */ /* 0x026fea0003c00000 */
[----:B------:R-:W2:Y:S01]  /*1e160*/  LDL R3, [R1+0xc0] ;  /* 0x0000c00001037983 */ /* 0x000ea20000100800 */
[----:B------:R-:W-:Y:S01]  /*1e170*/  ISETP.NE.U32.AND P2, PT, R5, RZ, PT ;  /* 0x000000ff0500720c */ /* 0x000fe20003f45070 */
[----:B-----5:R-:W-:Y:S02]  /*1e180*/  IMAD.MOV.U32 R54, RZ, RZ, R0 ;  /* 0x000000ffff367224 */ /* 0x020fe400078e0000 */
[----:B------:R-:W3:Y:S04]  /*1e190*/  LDL R2, [R1+0xe4] ;  /* 0x0000e40001027983 */ /* 0x000ee80000100800 */
        /* <DEDUP_REMOVED lines=8> */
[----:B--2---:R-:W-:Y:S04]  /*1e220*/  IADD3 R2, -R5, 0x10, RZ ;  /* 0x0000001005027810 */ /* 0x004fe80007ffe1ff */
[----:B------:R-:W-:Y:S04]  /*1e230*/  LOP3.LUT R2, R2, 0xf, RZ, 0xc0, !PT ;  /* 0x0000000f02027812 */ /* 0x000fe800078ec0ff */
[----:B------:R-:W-:Y:S04]  /*1e240*/  IADD3 R2, P1, P0, R2, R37, R250 ;  /* 0x0000002502027210 */ /* 0x000fe8000783e0fa */
[----:B------:R-:W-:Y:S01]  /*1e250*/  IADD3.X R3, RZ, R6, R251, P1, P0 ;  /* 0x00000006ff037210 */ /* 0x000fe20000fe04fb */
[----:B------:R-:W-:Y:S04]  /*1e260*/  IMAD.MOV.U32 R6, RZ, RZ, 0x2 ;  /* 0x00000002ff067424 */ /* 0x000fe800078e00ff */
[----:B------:R2:W-:Y:S04]  /*1e270*/  LDGSTS.E.BYPASS.LTC128B.128.ZFILL [R7+0x2800], [R2.64], P2 ;  /* 0x0280000002077fae */ /* 0x0005e80009141d46 */
[----:B------:R3:W-:Y:S01]  /*1e280*/  STL [R1+0xa8], R6 ;  /* 0x0000a80601007387 */ /* 0x0007e20000100800 */
[----:B--2---:R-:W-:Y:S01]  /*1e290*/  MOV R2, 0x1e2c0 ;  /* 0x0001e2c000027802 */ /* 0x004fe20000000f00 */
[----:B------:R-:W-:Y:S02]  /*1e2a0*/  IMAD.MOV.U32 R3, RZ, RZ, 0x181f ;  /* 0x0000181fff037424 */ /* 0x000fe400078e00ff */
[----:B-1-3--:R-:W-:Y:S05]  /*1e2b0*/  CALL.REL.NOINC `($__internal_7_$__cuda_sm70_shflsync_idx_p) ;  /* 0x0000e47000007944 */ /* 0x00afea0003c00000 */
        /* <DEDUP_REMOVED lines=10> */
[----:B------:R-:W3:Y:S01]  /*1e360*/  LDL R2, [R1+0xe4] ;  /* 0x0000e40001027983 */ /* 0x000ee20000100800 */
[----:B------:R-:W-:Y:S03]  /*1e370*/  IMAD.MOV.U32 R0, RZ, RZ, 0x3 ;  /* 0x00000003ff007424 */ /* 0x000fe600078e00ff */
[----:B------:R-:W4:Y:S04]  /*1e380*/  LDL R7, [R1+0x9c] ;  /* 0x00009c0001077983 */ /* 0x000f280000100800 */
[----:B------:R1:W-:Y:S01]  /*1e390*/  STL [R1+0xa8], R0 ;  /* 0x0000a80001007387 */ /* 0x0003e20000100800 */
        /* <DEDUP_REMOVED lines=10> */
[----:B------:R-:W-:Y:S05]  /*1e440*/  IADD3.X R3, RZ, R6, R251, P1, P0 ;  /* 0x00000006ff037210 */ /* 0x000fea0000fe04fb */
[----:B------:R2:W-:Y:S02]  /*1e450*/  LDGSTS.E.BYPASS.LTC128B.128.ZFILL [R7+0x3000], [R2.64], P2 ;  /* 0x0300000002077fae */ /* 0x0005e40009141d46 */
[----:B--2---:R-:W-:Y:S01]  /*1e460*/  MOV R2, 0x1e490 ;  /* 0x0001e49000027802 */ /* 0x004fe20000000f00 */
[----:B------:R-:W-:Y:S02]  /*1e470*/  IMAD.MOV.U32 R3, RZ, RZ, 0x181f ;  /* 0x0000181fff037424 */ /* 0x000fe400078e00ff */
[----:B-1----:R-:W-:Y:S05]  /*1e480*/  CALL.REL.NOINC `($__internal_7_$__cuda_sm70_shflsync_idx_p) ;  /* 0x0000e2a000007944 */ /* 0x002fea0003c00000 */
        /* <DEDUP_REMOVED lines=8> */
[----:B-1----:R-:W-:-:S05]  /*1e510*/  BRA `(.L_x_2013) ;  /* 0xffff0a9000007947 */ /* 0x002fca000383ffff */
.L_x_1935:
[----:B------:R-:W-:Y:S01]  /*1e520*/  MOV R3, 0x181f ;  /* 0x0000181f00037802 */ /* 0x000fe20000000f00 */
[----:B------:R2:W-:Y:S01]  /*1e530*/  STL [R1+0xa8], RZ ;  /* 0x0000a8ff01007387 */ /* 0x0005e20000100800 */
[----:B------:R-:W-:Y:S01]  /*1e540*/  MOV R2, 0x1e570 ;  /* 0x0001e57000027802 */ /* 0x000fe20000000f00 */
[----:B------:R-:W-:Y:S02]  /*1e550*/  IMAD.MOV.U32 R54, RZ, RZ, R0 ;  /* 0x000000ffff367224 */ /* 0x000fe400078e0000 */
[----:B-12---:R-:W-:Y:S05]  /*1e560*/  CALL.REL.NOINC `($__internal_7_$__cuda_sm70_shflsync_idx_p) ;  /* 0x0000e1c000007944 */ /* 0x006fea0003c00000 */
[----:B------:R-:W-:Y:S01]  /*1e570*/  MOV R5, R37 ;  /* 0x0000002500057202 */ /* 0x000fe20000000f00 */
[----:B-1---5:R-:W-:-:S05]  /*1e580*/  BRA `(.L_x_2014) ;  /* 0xffff20f000007947 */ /* 0x022fca000383ffff */
.L_x_1936:
        /* <DEDUP_REMOVED lines=17> */
[----:B----4-:R2:W-:Y:S01]  /*1e6a0*/  LDGSTS.E.BYPASS.LTC128B.128 [R9+0x4100], [R6.64], !P1 ;  /* 0x0410000006097fae */ /* 0x0105e2000c901d46 */
        /* <DEDUP_REMOVED lines=75> */
.L_x_1937:
[----:B------:R-:W-:Y:S01]  /*1eb60*/  MOV R3, 0x1c1f ;  /* 0x00001c1f00037802 */ /* 0x000fe20000000f00 */
[----:B------:R1:W-:Y:S01]  /*1eb70*/  STL [R1+0xa8], RZ ;  /* 0x0000a8ff01007387 */ /* 0x0003e20000100800 */
[----:B------:R-:W-:Y:S01]  /*1eb80*/  MOV R2, 0x1ebb0 ;  /* 0x0001ebb000027802 */ /* 0x000fe20000000f00 */
[----:B------:R-:W-:Y:S02]  /*1eb90*/  IMAD.MOV.U32 R54, RZ, RZ, R4 ;  /* 0x000000ffff367224 */ /* 0x000fe400078e0004 */
[----:B-1----:R-:W-:Y:S05]  /*1eba0*/  CALL.REL.NOINC `($__internal_7_$__cuda_sm70_shflsync_idx_p) ;  /* 0x0000db8000007944 */ /* 0x002fea0003c00000 */
[----:B-----5:R-:W-:Y:S01]  /*1ebb0*/  MOV R0, R37 ;  /* 0x0000002500007202 */ /* 0x020fe20000000f00 */
[----:B-1----:R-:W-:-:S05]  /*1ebc0*/  BRA `(.L_x_2016) ;  /* 0xffff1f5000007947 */ /* 0x002fca000383ffff */
.L_x_1938:
[----:B------:R-:W-:Y:S01]  /*1ebd0*/  MOV R0, 0x1 ;  /* 0x0000000100007802 */ /* 0x000fe20000000f00 */
[----:B------:R-:W-:Y:S01]  /*1ebe0*/  IMAD.MOV.U32 R54, RZ, RZ, R4 ;  /* 0x000000ffff367224 */ /* 0x000fe200078e0004 */
[----:B------:R-:W-:Y:S01]  /*1ebf0*/  MOV R2, 0x1ec30 ;  /* 0x0001ec3000027802 */ /* 0x000fe20000000f00 */
[----:B------:R-:W-:Y:S02]  /*1ec00*/  IMAD.MOV.U32 R3, RZ, RZ, 0x1c1f ;  /* 0x00001c1fff037424 */ /* 0x000fe400078e00ff */
[----:B------:R2:W-:Y:S04]  /*1ec10*/  STL [R1+0xa8], R0 ;  /* 0x0000a80001007387 */ /* 0x0005e80000100800 */
[----:B-12---:R-:W-:Y:S05]  /*1ec20*/  CALL.REL.NOINC `($__internal_7_$__cuda_sm70_shflsync_idx_p) ;  /* 0x0000db0000007944 */ /* 0x006fea0003c00000 */
[----:B------:R-:W-:Y:S01]  /*1ec30*/  MOV R2, 0x1eea0 ;  /* 0x0001eea000027802 */ /* 0x000fe20000000f00 */
[----:B-----5:R-:W-:Y:S02]  /*1ec40*/  IMAD.MOV.U32 R0, RZ, RZ, 0x2 ;  /* 0x00000002ff007424 */ /* 0x020fe400078e00ff */
[----:B------:R-:W-:Y:S02]  /*1ec50*/  IMAD.IADD R37, R5, 0x1, R37 ;  /* 0x0000000105257824 */ /* 0x000fe400078e0225 */
[----:B------:R-:W-:Y:S01]  /*1ec60*/  IMAD.MOV.U32 R54, RZ, RZ, R4 ;  /* 0x000000ffff367224 */ /* 0x000fe200078e0004 */
[----:B------:R2:W-:Y:S01]  /*1ec70*/  STL [R1+0xa8], R0 ;  /* 0x0000a80001007387 */ /* 0x0005e20000100800 */
[----:B------:R-:W-:Y:S01]  /*1ec80*/  IMAD.MOV.U32 R3, RZ, RZ, 0x1c1f ;  /* 0x00001c1fff037424 */ /* 0x000fe200078e00ff */
        /* <DEDUP_REMOVED lines=13> */
[----:B------:R-:W-:Y:S02]  /*1ed60*/  FSEL R50, R220, -INF , P3 ;  /* 0xff800000dc327808 */ /* 0x000fe40001800000 */
[----:B------:R-:W-:Y:S02]  /*1ed70*/  ISETP.GT.AND P3, PT, R37, 0x20, PT ;  /* 0x000000202500780c */ /* 0x000fe40003f64270 */
[----:B------:R-:W-:Y:S02]  /*1ed80*/  FSEL R49, R31, -INF , P0 ;  /* 0xff8000001f317808 */ /* 0x000fe40000000000 */
[C---:B------:R-:W-:Y:S02]  /*1ed90*/  ISETP.GT.AND P1, PT, R37.reuse, 0x21, PT ;  /* 0x000000212500780c */ /* 0x040fe40003f24270 */
        /* <DEDUP_REMOVED lines=14> */
[----:B------:R-:W-:Y:S02]  /*1ee80*/  FSEL R36, R36, -INF , P0 ;  /* 0xff80000024247808 */ /* 0x000fe40000000000 */
[----:B-12---:R-:W-:Y:S05]  /*1ee90*/  CALL.REL.NOINC `($__internal_7_$__cuda_sm70_shflsync_idx_p) ;  /* 0x0000d89000007944 */ /* 0x006fea0003c00000 */
[----:B------:R-:W-:Y:S01]  /*1eea0*/  MOV R2, 0x1f120 ;  /* 0x0001f12000027802 */ /* 0x000fe20000000f00 */
[----:B-----5:R-:W2:Y:S01]  /*1eeb0*/  LDL.LU R0, [R1+0x70] ;  /* 0x0000700001007983 */ /* 0x020ea20000300800 */
[----:B------:R-:W-:Y:S02]  /*1eec0*/  IMAD.IADD R37, R5, 0x1, R37 ;  /* 0x0000000105257824 */ /* 0x000fe400078e0225 */
[----:B------:R-:W-:Y:S02]  /*1eed0*/  IMAD.MOV.U32 R54, RZ, RZ, R4 ;  /* 0x000000ffff367224 */ /* 0x000fe400078e0004 */
[----:B------:R-:W-:Y:S01]  /*1eee0*/  IMAD.MOV.U32 R3, RZ, RZ, 0x1c1f ;  /* 0x00001c1fff037424 */ /* 0x000fe200078e00ff */
[C---:B------:R-:W-:Y:S02]  /*1eef0*/  ISETP.GT.AND P0, PT, R37.reuse, RZ, PT ;  /* 0x000000ff2500720c */ /* 0x040fe40003f04270 */
[C---:B------:R-:W-:Y:S02]  /*1ef00*/  ISETP.GT.AND P1, PT, R37.reuse, 0x1, PT ;  /* 0x000000012500780c */ /* 0x040fe40003f24270 */
[----:B------:R-:W-:Y:S02]  /*1ef10*/  ISETP.GT.AND P2, PT, R37, 0x8, PT ;  /* 0x000000082500780c */ /* 0x000fe40003f44270 */
[----:B------:R-:W-:Y:S02]  /*1ef20*/  FSEL R57, R249, -INF , P1 ;  /* 0xff800000f9397808 */ /* 0x000fe40000800000 */
[C---:B------:R-:W-:Y:S02]  /*1ef30*/  ISETP.GT.AND P1, PT, R37.reuse, 0x10, PT ;  /* 0x000000102500780c */ /* 0x040fe40003f24270 */
[C---:B------:R-:W-:Y:S02]  /*1ef40*/  ISETP.GT.AND P3, PT, R37.reuse, 0x11, PT ;  /* 0x000000112500780c */ /* 0x040fe40003f64270 */
[----:B------:R-:W-:Y:S02]  /*1ef50*/  FSEL R206, R246, -INF , P2 ;  /* 0xff800000f6ce7808 */ /* 0x000fe40001000000 */
        /* <DEDUP_REMOVED lines=16> */
[----:B--2---:R-:W-:Y:S01]  /*1f060*/  FSEL R53, R0, -INF , P0 ;  /* 0xff80000000357808 */ /* 0x004fe20000000000 */
[----:B------:R-:W-:Y:S01]  /*1f070*/  IMAD.MOV.U32 R0, RZ, RZ, 0x3 ;  /* 0x00000003ff007424 */ /* 0x000fe200078e00ff */
[----:B------:R-:W-:Y:S04]  /*1f080*/  ISETP.GT.AND P0, PT, R37, 0x9, PT ;  /* 0x000000092500780c */ /* 0x000fe80003f04270 */
[----:B------:R-:W-:Y:S01]  /*1f090*/  FSEL R67, R245, -INF , P0 ;  /* 0xff800000f5437808 */ /* 0x000fe20000000000 */
[----:B------:R2:W-:Y:S01]  /*1f0a0*/  STL [R1+0xa8], R0 ;  /* 0x0000a80001007387 */ /* 0x0005e20000100800 */
[C---:B------:R-:W-:Y:S04]  /*1f0b0*/  ISETP.GT.AND P0, PT, R37.reuse, 0x18, PT ;  /* 0x000000182500780c */ /* 0x040fe80003f04270 */
[----:B------:R-:W-:Y:S02]  /*1f0c0*/  FSEL R64, R218, -INF , P0 ;  /* 0xff800000da407808 */ /* 0x000fe40000000000 */
[----:B------:R-:W-:Y:S04]  /*1f0d0*/  ISETP.GT.AND P0, PT, R37, 0x28, PT ;  /* 0x000000282500780c */ /* 0x000fe80003f04270 */
[----:B------:R-:W-:Y:S02]  /*1f0e0*/  FSEL R60, R27, -INF , P0 ;  /* 0xff8000001b3c7808 */ /* 0x000fe40000000000 */
[----:B------:R-:W-:Y:S04]  /*1f0f0*/  ISETP.GT.AND P0, PT, R37, 0x39, PT ;  /* 0x000000392500780c */ /* 0x000fe80003f04270 */
[----:B------:R-:W-:Y:S04]  /*1f100*/  FSEL R42, R42, -INF , P0 ;  /* 0xff8000002a2a7808 */ /* 0x000fe80000000000 */
[----:B-12---:R-:W-:Y:S05]  /*1f110*/  CALL.REL.NOINC `($__internal_7_$__cuda_sm70_shflsync_idx_p) ;  /* 0x0000d61000007944 */ /* 0x006fea0003c00000 */
[----:B------:R-:W2:Y:S01]  /*1f120*/  LDL.LU R4, [R1+0x80] ;  /* 0x0000800001047983 */ /* 0x000ea20000300800 */
[----:B------:R-:W-:Y:S03]  /*1f130*/  IMAD.IADD R5, R5, 0x1, R37 ;  /* 0x0000000105057824 */ /* 0x000fe600078e0225 */
[----:B-----5:R-:W3:Y:S02]  /*1f140*/  LDL.LU R0, [R1+0x74] ;  /* 0x0000740001007983 */ /* 0x020ee40000300800 */
[C---:B------:R-:W-:Y:S02]  /*1f150*/  ISETP.GT.AND P0, PT, R5.reuse, RZ, PT ;  /* 0x000000ff0500720c */ /* 0x040fe40003f04270 */
[C---:B------:R-:W-:Y:S01]  /*1f160*/  ISETP.GT.AND P3, PT, R5.reuse, 0x11, PT ;  /* 0x000000110500780c */ /* 0x040fe20003f64270 */
[----:B------:R-:W4:Y:S01]  /*1f170*/  LDL.LU R2, [R1+0x78] ;  /* 0x0000780001027983 */ /* 0x000f220000300800 */
[C---:B------:R-:W-:Y:S02]  /*1f180*/  ISETP.GT.AND P2, PT, R5.reuse, 0x8, PT ;  /* 0x000000080500780c */ /* 0x040fe40003f44270 */
[----:B------:R-:W-:Y:S01]  /*1f190*/  FSEL R33, R230, -INF , P3 ;  /* 0xff800000e6217808 */ /* 0x000fe20001800000 */
[----:B------:R-:W4:Y:S01]  /*1f1a0*/  LDL.LU R3, [R1+0x7c] ;  /* 0x00007c0001037983 */ /* 0x000f220000300800 */
[C---:B------:R-:W-:Y:S02]  /*1f1b0*/  ISETP.GT.AND P3, PT, R5.reuse, 0x20, PT ;  /* 0x000000200500780c */ /* 0x040fe40003f64270 */
[C---:B------:R-:W-:Y:S02]  /*1f1c0*/  ISETP.GT.AND P1, PT, R5.reuse, 0x1, PT ;  /* 0x000000010500780c */ /* 0x040fe40003f24270 */
[----:B------:R-:W-:Y:S02]  /*1f1d0*/  FSEL R30, R216, -INF , P3 ;  /* 0xff800000d81e7808 */ /* 0x000fe40001800000 */
[C---:B------:R-:W-:Y:S02]  /*1f1e0*/  ISETP.GT.AND P3, PT, R5.reuse, 0x30, PT ;  /* 0x000000300500780c */ /* 0x040fe40003f64270 */
[----:B------:R-:W-:Y:S02]  /*1f1f0*/  ISETP.GT.AND P4, PT, R5, 0x29, PT ;  /* 0x000000290500780c */ /* 0x000fe40003f84270 */
[----:B------:R-:W-:Y:S02]  /*1f200*/  FSEL R25, R133, -INF , P3 ;  /* 0xff80000085197808 */ /* 0x000fe40001800000 */
[----:B------:R-:W-:Y:S02]  /*1f210*/  FSEL R26, R134, -INF , P4 ;  /* 0xff800000861a7808 */ /* 0x000fe40002000000 */
[----:B--2---:R-:W-:Y:S02]  /*1f220*/  FSEL R28, R4, -INF , P0 ;  /* 0xff800000041c7808 */ /* 0x004fe40000000000 */
[----:B------:R-:W-:Y:S04]  /*1f230*/  ISETP.GT.AND P0, PT, R5, 0x9, PT ;  /* 0x000000090500780c */ /* 0x000fe80003f04270 */
[----:B---3--:R-:W-:Y:S02]  /*1f240*/  FSEL R37, R0, -INF , P0 ;  /* 0xff80000000257808 */ /* 0x008fe40000000000 */
[----:B------:R-:W-:Y:S02]  /*1f250*/  FMNMX.FTZ R0, R8, R132, !PT ;  /* 0x0000008408007209 */ /* 0x000fe40007810000 */
[----:B----4-:R-:W-:Y:S02]  /*1f260*/  FSEL R41, R2, -INF , P2 ;  /* 0xff80000002297808 */ /* 0x010fe40001000000 */
[----:B------:R-:W-:Y:S02]  /*1f270*/  FMNMX.FTZ R2, R53, R138, !PT ;  /* 0x0000008a35027209 */ /* 0x000fe40007810000 */
[----:B------:R-:W-:Y:S01]  /*1f280*/  FMNMX.FTZ R4, R24, R0, !PT ;  /* 0x0000000018047209 */ /* 0x000fe20007810000 */
[----:B------:R-:W-:Y:S01]  /*1f290*/  IMAD.MOV.U32 R0, RZ, RZ, 0x2 ;  /* 0x00000002ff007424 */ /* 0x000fe200078e00ff */
        /* <DEDUP_REMOVED lines=12> */
[----:B------:R-:W-:Y:S02]  /*1f360*/  FMNMX.FTZ R4, R22, R133, !PT ;  /* 0x0000008516047209 */ /* 0x000fe40007810000 */
[----:B------:R-:W-:Y:S02]  /*1f370*/  FMNMX.FTZ R133, R52, R3, !PT ;  /* 0x0000000334857209 */ /* 0x000fe40007810000 */
[----:B------:R-:W-:Y:S02]  /*1f380*/  FMNMX.FTZ R134, R67, R134, !PT ;  /* 0x0000008643867209 */ /* 0x000fe40007810000 */
[----:B------:R-:W-:Y:S02]  /*1f390*/  FMNMX.FTZ R2, R37, R2, !PT ;  /* 0x0000000225027209 */ /* 0x000fe40007810000 */
[----:B------:R-:W-:Y:S02]  /*1f3a0*/  ISETP.GT.AND P0, PT, R5, 0x18, PT ;  /* 0x000000180500780c */ /* 0x000fe40003f04270 */
        /* <DEDUP_REMOVED lines=62> */
[----:B-1----:R-:W-:Y:S05]  /*1f790*/  CALL.REL.NOINC `($__internal_6_$__cuda_sm70_shflsync_bfly_p) ;  /* 0x0000cf3000007944 */ /* 0x002fea0003c00000 */
[----:B------:R-:W-:Y:S01]  /*1f7a0*/  FMNMX.FTZ R4, R4, R0, !PT ;  /* 0x0000000004047209 */ /* 0x000fe20007810000 */
[----:B------:R-:W-:Y:S01]  /*1f7b0*/  IMAD.MOV.U32 R0, RZ, RZ, 0x1 ;  /* 0x00000001ff007424 */ /* 0x000fe200078e00ff */
[----:B------:R-:W-:Y:S02]  /*1f7c0*/  MOV R2, 0x1f7e0 ;  /* 0x0001f7e000027802 */ /* 0x000fe40000000f00 */
        /* <DEDUP_REMOVED lines=28> */
[----:B------:R-:W-:-:S05]  /*1f990*/  BRA `(.L_x_2017) ;  /* 0xffff1f4000007947 */ /* 0x000fca000383ffff */
.L_x_1941:
[----:B----4-:R-:W-:Y:S01]  /*1f9a0*/  MOV R3, 0x181f ;  /* 0x0000181f00037802 */ /* 0x010fe20000000f00 */
[----:B------:R1:W-:Y:S01]  /*1f9b0*/  STL [R1+0xa8], RZ ;  /* 0x0000a8ff01007387 */ /* 0x0003e20000100800 */
[----:B------:R-:W-:Y:S01]  /*1f9c0*/  MOV R2, 0x1f9f0 ;  /* 0x0001f9f000027802 */ /* 0x000fe20000000f00 */
[----:B------:R-:W-:Y:S02]  /*1f9d0*/  IMAD.MOV.U32 R54, RZ, RZ, R0 ;  /* 0x000000ffff367224 */ /* 0x000fe400078e0000 */
[----:B-1----:R-:W-:Y:S05]  /*1f9e0*/  CALL.REL.NOINC `($__internal_7_$__cuda_sm70_shflsync_idx_p) ;  /* 0x0000cd4000007944 */ /* 0x002fea0003c00000 */
[----:B-1---5:R-:W-:-:S05]  /*1f9f0*/  BRA `(.L_x_2018) ;  /* 0xffff48b000007947 */ /* 0x022fca000383ffff */
.L_x_1944:
[----:B------:R-:W-:Y:S01]  /*1fa00*/  MOV R3, 0x181f ;  /* 0x0000181f00037802 */ /* 0x000fe20000000f00 */
[----:B------:R2:W-:Y:S01]  /*1fa10*/  STL [R1+0xa8], RZ ;  /* 0x0000a8ff01007387 */ /* 0x0005e20000100800 */
[----:B------:R-:W-:Y:S01]  /*1fa20*/  MOV R2, 0x1fa50 ;  /* 0x0001fa5000027802 */ /* 0x000fe20000000f00 */
[----:B------:R-:W-:Y:S02]  /*1fa30*/  IMAD.MOV.U32 R54, RZ, RZ, R0 ;  /* 0x000000ffff367224 */ /* 0x000fe400078e0000 */
[----:B-12-4-:R-:W-:Y:S05]  /*1fa40*/  CALL.REL.NOINC `($__internal_7_$__cuda_sm70_shflsync_idx_p) ;  /* 0x0000cce000007944 */ /* 0x016fea0003c00000 */
[----:B------:R-:W-:Y:S01]  /*1fa50*/  MOV R6, R37 ;  /* 0x0000002500067202 */ /* 0x000fe20000000f00 */
[----:B-1---5:R-:W-:-:S05]  /*1fa60*/  BRA `(.L_x_2019) ;  /* 0xffff608000007947 */ /* 0x022fca000383ffff */
.L_x_1945:
[----:B------:R-:W-:Y:S01]  /*1fa70*/  MOV R3, 0x181f ;  /* 0x0000181f00037802 */ /* 0x000fe20000000f00 */
[----:B------:R4:W-:Y:S01]  /*1fa80*/  STL [R1+0xa8], RZ ;  /* 0x0000a8ff01007387 */ /* 0x0009e20000100800 */
[----:B------:R-:W-:Y:S01]  /*1fa90*/  MOV R2, 0x1fac0 ;  /* 0x0001fac000027802 */ /* 0x000fe20000000f00 */
[----:B------:R-:W-:Y:S02]  /*1faa0*/  IMAD.MOV.U32 R54, RZ, RZ, R4 ;  /* 0x000000ffff367224 */ /* 0x000fe400078e0004 */
[----:B-1234-:R-:W-:Y:S05]  /*1fab0*/  CALL.REL.NOINC `($__internal_7_$__cuda_sm70_shflsync_idx_p) ;  /* 0x0000cc7000007944 */ /* 0x01efea0003c00000 */
[----:B------:R-:W2:Y:S01]  /*1fac0*/  LDL R3, [R1+0x90] ;  /* 0x0000900001037983 */ /* 0x000ea20000100800 */
[----:B-----5:R-:W-:Y:S03]  /*1fad0*/  MOV R54, R0 ;  /* 0x0000000000367202 */ /* 0x020fe60000000f00 */
[----:B------:R-:W3:Y:S04]  /*1fae0*/  LDL R2, [R1+0x94] ;  /* 0x0000940001027983 */ /* 0x000ee80000100800 */
[----:B------:R-:W4:Y:S01]  /*1faf0*/  LDL R5, [R1+0x98] ;  /* 0x0000980001057983 */ /* 0x000f220000100800 */
[C---:B--2---:R-:W-:Y:S05]  /*1fb00*/  IADD3 R8, P0, R37.reuse, R3, RZ ;  /* 0x0000000325087210 */ /* 0x044fea0007f1e0ff */
[C---:B---3--:R-:W-:Y:S01]  /*1fb10*/  IMAD.X R9, R6.reuse, 0x1, R2, P0 ;  /* 0x0000000106097824 */ /* 0x048fe200000e0602 */
[----:B------:R-:W-:Y:S04]  /*1fb20*/  IADD3 R2, P0, R37, R133, RZ ;  /* 0x0000008525027210 */ /* 0x000fe80007f1e0ff */
[----:B------:R-:W-:Y:S01]  /*1fb30*/  @!PT LDS RZ, [RZ] ;  /* 0x00000000fffff984 */ /* 0x000fe20000000800 */
[----:B------:R-:W-:Y:S01]  /*1fb40*/  @!PT LDS RZ, [RZ] ;  /* 0x00000000fffff984 */ /* 0x000fe20000000800 */
[----:B------:R-:W-:Y:S01]  /*1fb50*/  @!PT LDS RZ, [RZ] ;  /* 0x00000000fffff984 */ /* 0x000fe20000000800 */
[----:B----4-:R2:W-:Y:S01]  /*1fb60*/  LDGSTS.E.BYPASS.LTC128B.128 [R5+0x4100], [R8.64], !P3 ;  /* 0x0410000008057fae */ /* 0x0105e2000d901d46 */
[----:B------:R-:W-:Y:S05]  /*1fb70*/  IMAD.X R3, R6, 0x1, R134, P0 ;  /* 0x0000000106037824 */ /* 0x000fea00000e0686 */
[----:B------:R2:W-:Y:S02]  /*1fb80*/  LDGSTS.E.BYPASS.LTC128B.128 [R5+0x6100], [R2.64], !P5 ;  /* 0x0610000002057fae */ /* 0x0005e4000e901d46 */
[----:B--2---:R-:W-:Y:S01]  /*1fb90*/  IMAD.MOV.U32 R5, RZ, RZ, 0x1 ;  /* 0x00000001ff057424 */ /* 0x004fe200078e00ff */
[----:B------:R-:W-:Y:S02]  /*1fba0*/  MOV R3, 0x181f ;  /* 0x0000181f00037802 */ /* 0x000fe40000000f00 */
[----:B------:R-:W-:Y:S02]  /*1fbb0*/  MOV R2, 0x1fbe0 ;  /* 0x0001fbe000027802 */ /* 0x000fe40000000f00 */
[----:B------:R2:W-:Y:S04]  /*1fbc0*/  STL [R1+0xa8], R5 ;  /* 0x0000a80501007387 */ /* 0x0005e80000100800 */
        /* <DEDUP_REMOVED lines=9> */
[----:B-----5:R-:W-:Y:S03]  /*1fc60*/  MOV R54, R0 ;  /* 0x0000000000367202 */ /* 0x020fe60000000f00 */
[----:B------:R-:W3:Y:S04]  /*1fc70*/  LDL R2, [R1+0x94] ;  /* 0x0000940001027983 */ /* 0x000ee80000100800 */
[----:B------:R-:W4:Y:S01]  /*1fc80*/  LDL R8, [R1+0x98] ;  /* 0x0000980001087983 */ /* 0x000f220000100800 */
[----:B--2---:R-:W-:Y:S05]  /*1fc90*/  IADD3 R6, P0, R37, R3, RZ ;  /* 0x0000000325067210 */ /* 0x004fea0007f1e0ff */
[----:B---3--:R-:W-:Y:S01]  /*1fca0*/  IMAD.X R7, R5, 0x1, R2, P0 ;  /* 0x0000000105077824 */ /* 0x008fe200000e0602 */
[----:B------:R-:W-:Y:S04]  /*1fcb0*/  IADD3 R2, P0, R37, R133, RZ ;  /* 0x0000008525027210 */ /* 0x000fe80007f1e0ff */
        /* <DEDUP_REMOVED lines=19> */
[----:B-----5:R-:W-:Y:S01]  /*1fdf0*/  MOV R54, R0 ;  /* 0x0000000000367202 */ /* 0x020fe20000000f00 */
[----:B------:R-:W-:Y:S02]  /*1fe00*/  IMAD.MOV.U32 R0, RZ, RZ, 0x3 ;  /* 0x00000003ff007424 */ /* 0x000fe400078e00ff */
[----:B------:R-:W3:Y:S04]  /*1fe10*/  LDL R2, [R1+0x94] ;  /* 0x0000940001027983 */ /* 0x000ee80000100800 */
[----:B------:R-:W4:Y:S04]  /*1fe20*/  LDL R8, [R1+0x98] ;  /* 0x0000980001087983 */ /* 0x000f280000100800 */
[----:B------:R1:W-:Y:S01]  /*1fe30*/  STL [R1+0xa8], R0 ;  /* 0x0000a80001007387 */ /* 0x0003e20000100800 */
[----:B--2---:R-:W-:Y:S05]  /*1fe40*/  IADD3 R6, P0, R37, R3, RZ ;  /* 0x0000000325067210 */ /* 0x004fea0007f1e0ff */
[----:B---3--:R-:W-:Y:S01]  /*1fe50*/  IMAD.X R7, R5, 0x1, R2, P0 ;  /* 0x0000000105077824 */ /* 0x008fe200000e0602 */
[----:B------:R-:W-:Y:S04]  /*1fe60*/  IADD3 R2, P0, R37, R133, RZ ;  /* 0x0000008525027210 */ /* 0x000fe80007f1e0ff */
[----:B------:R-:W-:Y:S01]  /*1fe70*/  @!PT LDS RZ, [RZ] ;  /* 0x00000000fffff984 */ /* 0x000fe20000000800 */
[----:B------:R-:W-:Y:S01]  /*1fe80*/  @!PT LDS RZ, [RZ] ;  /* 0x00000000fffff984 */ /* 0x000fe20000000800 */
[----:B------:R-:W-:Y:S01]  /*1fe90*/  @!PT LDS RZ, [RZ] ;  /* 0x00000000fffff984 */ /* 0x000fe20000000800 */
[----:B----4-:R1:W-:Y:S01]  /*1fea0*/  LDGSTS.E.BYPASS.LTC128B.128 [R8+0x5100], [R6.64], !P3 ;  /* 0x0510000006087fae */ /* 0x0103e2000d901d46 */
[----:B------:R-:W-:Y:S05]  /*1feb0*/  IMAD.X R3, R5, 0x1, R134, P0 ;  /* 0x0000000105037824 */ /* 0x000fea00000e0686 */
[----:B------:R2:W-:Y:S02]  /*1fec0*/  LDGSTS.E.BYPASS.LTC128B.128 [R8+0x7100], [R2.64], !P5 ;  /* 0x0710000002087fae */ /* 0x0005e4000e901d46 */
[----:B--2---:R-:W-:Y:S02]  /*1fed0*/  MOV R3, 0x181f ;  /* 0x0000181f00037802 */ /* 0x004fe40000000f00 */
[----:B------:R-:W-:Y:S02]  /*1fee0*/  MOV R2, 0x1ff00 ;  /* 0x0001ff0000027802 */ /* 0x000fe40000000f00 */
[----:B-1----:R-:W-:Y:S05]  /*1fef0*/  CALL.REL.NOINC `($__internal_7_$__cuda_sm70_shflsync_idx_p) ;  /* 0x0000c83000007944 */ /* 0x002fea0003c00000 */
[----:B------:R-:W-:Y:S01]  /*1ff00*/  MOV R3, 0x181f ;  /* 0x0000181f00037802 */ /* 0x000fe20000000f00 */
[----:B------:R-:W-:Y:S01]  /*1ff10*/  IMAD.MOV.U32 R54, RZ, RZ, R4 ;  /* 0x000000ffff367224 */ /* 0x000fe200078e0004 */
[----:B------:R-:W-:Y:S01]  /*1ff20*/  MOV R4, 0x3 ;  /* 0x0000000300047802 */ /* 0x000fe20000000f00 */
[----:B-----5:R-:W-:Y:S01]  /*1ff30*/  IMAD.MOV.U32 R0, RZ, RZ, R37 ;  /* 0x000000ffff007224 */ /* 0x020fe200078e0025 */
[----:B------:R-:W-:Y:S03]  /*1ff40*/  MOV R2, 0x1ff70 ;  /* 0x0001ff7000027802 */ /* 0x000fe60000000f00 */
[----:B------:R2:W-:Y:S04]  /*1ff50*/  STL [R1+0xa8], R4 ;  /* 0x0000a80401007387 */ /* 0x0005e80000100800 */
[----:B-12---:R-:W-:Y:S05]  /*1ff60*/  CALL.REL.NOINC `($__internal_7_$__cuda_sm70_shflsync_idx_p) ;  /* 0x0000c7c000007944 */ /* 0x006fea0003c00000 */
[----:B------:R-:W-:Y:S01]  /*1ff70*/  MOV R4, R37 ;  /* 0x0000002500047202 */ /* 0x000fe20000000f00 */
[----:B-1---5:R-:W-:-:S05]  /*1ff80*/  BRA `(.L_x_2020) ;  /* 0xffff5d3000007947 */ /* 0x022fca000383ffff */
.L_x_1946:
[----:B------:R-:W-:Y:S02]  /*1ff90*/  MOV R0, 0x2 ;  /* 0x0000000200007802 */ /* 0x000fe40000000f00 */
[----:B------:R-:W-:Y:S02]  /*1ffa0*/  MOV R2, 0x1ffc0 ;  /* 0x0001ffc000027802 */ /* 0x000fe40000000f00 */
        /* <DEDUP_REMOVED lines=33> */
.L_x_1948:
[----:B------:R1:W5:Y:S01]  /*201c0*/  LDL R4, [R1+0xbc] ;  /* 0x0000bc0001047983 */ /* 0x0003620000100800 */
[----:B------:R-:W-:-:S02]  /*201d0*/  MOV R0, 0x2 ;  /* 0x0000000200007802 */ /* 0x000fc40000000f00 */
[----:B------:R-:W-:Y:S02]  /*201e0*/  MOV R2, 0x20200 ;  /* 0x0002020000027802 */ /* 0x000fe40000000f00 */
[----:B-1---5:R-:W-:Y:S05]  /*201f0*/  CALL.REL.NOINC `($__internal_6_$__cuda_sm70_shflsync_bfly_p) ;  /* 0x0000c4d000007944 */ /* 0x022fea0003c00000 */
[----:B------:R-:W-:Y:S01]  /*20200*/  MOV R5, R0 ;  /* 0x0000000000057202 */ /* 0x000fe20000000f00 */
[----:B------:R-:W-:Y:S05]  /*20210*/  BRA `(.L_x_2022) ;  /* 0xffff881000007947 */ /* 0x000fea000383ffff */
.L_x_1949:
[----:B------:R-:W-:Y:S01]  /*20220*/  IMAD.MOV.U32 R4, RZ, RZ, R5 ;  /* 0x000000ffff047224 */ /* 0x000fe200078e0005 */
[----:B------:R-:W-:Y:S02]  /*20230*/  MOV R0, 0x1 ;  /* 0x0000000100007802 */ /* 0x000fe40000000f00 */
[----:B------:R-:W-:Y:S02]  /*20240*/  MOV R2, 0x20260 ;  /* 0x0002026000027802 */ /* 0x000fe40000000f00 */
[----:B------:R-:W-:Y:S05]  /*20250*/  CALL.REL.NOINC `($__internal_6_$__cuda_sm70_shflsync_bfly_p) ;  /* 0x0000c47000007944 */ /* 0x000fea0003c00000 */
[----:B------:R1:W5:Y:S01]  /*20260*/  LDL R4, [R1+0xb0] ;  /* 0x0000b00001047983 */ /* 0x0003620000100800 */
[----:B------:R-:W-:Y:S01]  /*20270*/  FADD.FTZ R5, R5, R0 ;  /* 0x0000000005057221 */ /* 0x000fe20000010000 */
[----:B------:R-:W-:Y:S02]  /*20280*/  MOV R0, 0x2 ;  /* 0x0000000200007802 */ /* 0x000fe40000000f00 */
[----:B------:R-:W-:Y:S02]  /*20290*/  MOV R2, 0x202b0 ;  /* 0x000202b000027802 */ /* 0x000fe40000000f00 */
[----:B-1---5:R-:W-:Y:S05]  /*202a0*/  CALL.REL.NOINC `($__internal_6_$__cuda_sm70_shflsync_bfly_p) ;  /* 0x0000c42000007944 */ /* 0x022fea0003c00000 */
[----:B------:R-:W2:Y:S02]  /*202b0*/  LDL.LU R2, [R1+0xb0] ;  /* 0x0000b00001027983 */ /* 0x000ea40000300800 */
[----:B--2---:R-:W-:Y:S01]  /*202c0*/  FADD.FTZ R6, R2, R0 ;  /* 0x0000000002067221 */ /* 0x004fe20000010000 */
[----:B------:R-:W-:-:S02]  /*202d0*/  MOV R0, 0x1 ;  /* 0x0000000100007802 */ /* 0x000fc40000000f00 */
[----:B------:R-:W-:Y:S02]  /*202e0*/  MOV R2, 0x20310 ;  /* 0x0002031000027802 */ /* 0x000fe40000000f00 */
[----:B------:R-:W-:Y:S02]  /*202f0*/  MOV R4, R6 ;  /* 0x0000000600047202 */ /* 0x000fe40000000f00 */
        /* <DEDUP_REMOVED lines=8> */
[----:B------:R-:W-:Y:S02]  /*20380*/  MOV R0, 0x1 ;  /* 0x0000000100007802 */ /* 0x000fe40000000f00 */
[----:B------:R-:W-:-:S02]  /*20390*/  MOV R2, 0x203c0 ;  /* 0x000203c000027802 */ /* 0x000fc40000000f00 */
        /* <DEDUP_REMOVED lines=10> */
[----:B------:R-:W-:Y:S02]  /*20440*/  MOV R2, 0x20470 ;  /* 0x0002047000027802 */ /* 0x000fe40000000f00 */
[----:B------:R-:W-:-:S02]  /*20450*/  MOV R4, R9 ;  /* 0x0000000900047202 */ /* 0x000fc40000000f00 */
[----:B------:R-:W-:Y:S05]  /*20460*/  CALL.REL.NOINC `($__internal_6_$__cuda_sm70_shflsync_bfly_p) ;  /* 0x0000c26000007944 */ /* 0x000fea0003c00000 */
[----:B------:R-:W-:Y:S01]  /*20470*/  MOV R4, R0 ;  /* 0x0000000000047202 */ /* 0x000fe20000000f00 */
[----:B------:R-:W-:Y:S05]  /*20480*/  BRA `(.L_x_2023) ;  /* 0xffff86d000007947 */ /* 0x000fea000383ffff */
.L_x_1969:
[----:B------:R1:W-:Y:S01]  /*20490*/  STL [R1+0xa8], RZ ;  /* 0x0000a8ff01007387 */ /* 0x0003e20000100800 */
[----:B------:R-:W-:Y:S01]  /*204a0*/  IMAD.MOV.U32 R54, RZ, RZ, R9 ;  /* 0x000000ffff367224 */ /* 0x000fe200078e0009 */
[----:B------:R-:W-:-:S02]  /*204b0*/  MOV R3, 0x181f ;  /* 0x0000181f00037802 */ /* 0x000fc40000000f00 */
[----:B------:R-:W-:Y:S02]  /*204c0*/  MOV R2, 0x204e0 ;  /* 0x000204e000027802 */ /* 0x000fe40000000f00 */
[----:B-1---5:R-:W-:Y:S05]  /*204d0*/  CALL.REL.NOINC `($__internal_7_$__cuda_sm70_shflsync_idx_p) ;  /* 0x0000c25000007944 */ /* 0x022fea0003c00000 */
[----:B-----5:R-:W-:Y:S01]  /*204e0*/  MOV R0, R37 ;  /* 0x0000002500007202 */ /* 0x020fe20000000f00 */
[----:B-1----:R-:W-:Y:S05]  /*204f0*/  BRA `(.L_x_2024) ;  /* 0xffffb3c000007947 */ /* 0x002fea000383ffff */
.L_x_1970:
[----:B------:R3:W-:Y:S01]  /*20500*/  STL [R1+0xa8], RZ ;  /* 0x0000a8ff01007387 */ /* 0x0007e20000100800 */
[----:B------:R-:W-:Y:S01]  /*20510*/  IMAD.MOV.U32 R54, RZ, RZ, R11 ;  /* 0x000000ffff367224 */ /* 0x000fe200078e000b */
[----:B------:R-:W-:Y:S02]  /*20520*/  MOV R3, 0x181f ;  /* 0x0000181f00037802 */ /* 0x000fe40000000f00 */
[----:B------:R-:W-:Y:S02]  /*20530*/  MOV R2, 0x20550 ;  /* 0x0002055000027802 */ /* 0x000fe40000000f00 */
[----:B-123-5:R-:W-:Y:S05]  /*20540*/  CALL.REL.NOINC `($__internal_7_$__cuda_sm70_shflsync_idx_p) ;  /* 0x0000c1e000007944 */ /* 0x02efea0003c00000 */
[----:B------:R-:W-:Y:S01]  /*20550*/  MOV R2, R37 ;  /* 0x0000002500027202 */ /* 0x000fe20000000f00 */
[----:B-1---5:R-:W-:Y:S05]  /*20560*/  BRA `(.L_x_2025) ;  /* 0xffffb37000007947 */ /* 0x022fea000383ffff */
.L_x_1973:
[----:B------:R-:W-:Y:S01]  /*20570*/  MOV R0, 0x1 ;  /* 0x0000000100007802 */ /* 0x000fe20000000f00 */
[----:B------:R-:W-:Y:S01]  /*20580*/  IMAD.MOV.U32 R54, RZ, RZ, R9 ;  /* 0x000000ffff367224 */ /* 0x000fe200078e0009 */
[----:B--2-4-:R-:W-:Y:S01]  /*20590*/  MOV R2, 0x205d0 ;  /* 0x000205d000027802 */ /* 0x014fe20000000f00 */
[----:B------:R-:W-:Y:S02]  /*205a0*/  IMAD.MOV.U32 R3, RZ, RZ, 0x181f ;  /* 0x0000181fff037424 */ /* 0x000fe400078e00ff */
[----:B------:R2:W-:Y:S04]  /*205b0*/  STL [R1+0xa8], R0 ;  /* 0x0000a80001007387 */ /* 0x0005e80000100800 */
[----:B-123--:R-:W-:Y:S05]  /*205c0*/  CALL.REL.NOINC `($__internal_7_$__cuda_sm70_shflsync_idx_p) ;  /* 0x0000c16000007944 */ /* 0x00efea0003c00000 */
        /* <DEDUP_REMOVED lines=9> */
.L_x_1976:
[----:B------:R-:W-:Y:S01]  /*20660*/  MOV R0, 0x2 ;  /* 0x0000000200007802 */ /* 0x000fe20000000f00 */
[----:B------:R-:W-:Y:S01]  /*20670*/  IMAD.MOV.U32 R54, RZ, RZ, R9 ;  /* 0x000000ffff367224 */ /* 0x000fe200078e0009 */
[----:B--2---:R-:W-:Y:S01]  /*20680*/  MOV R2, 0x206c0 ;  /* 0x000206c000027802 */ /* 0x004fe20000000f00 */
[----:B------:R-:W-:-:S02]  /*20690*/  IMAD.MOV.U32 R3, RZ, RZ, 0x181f ;  /* 0x0000181fff037424 */ /* 0x000fc400078e00ff */
[----:B------:R2:W-:Y:S04]  /*206a0*/  STL [R1+0xa8], R0 ;  /* 0x0000a80001007387 */ /* 0x0005e80000100800 */
[----:B-123--:R-:W-:Y:S05]  /*206b0*/  CALL.REL.NOINC `($__internal_7_$__cuda_sm70_shflsync_idx_p) ;  /* 0x0000c07000007944 */ /* 0x00efea0003c00000 */
[----:B-----5:R-:W-:Y:S01]  /*206c0*/  MOV R0, R37 ;  /* 0x0000002500007202 */ /* 0x020fe20000000f00 */
[----:B-1----:R-:W-:Y:S05]  /*206d0*/  BRA `(.L_x_2027) ;  /* 0xffffb43000007947 */ /* 0x002fea000383ffff */
.L_x_1977:
[----:B--2---:R-:W-:Y:S01]  /*206e0*/  MOV R4, 0x2 ;  /* 0x0000000200047802 */ /* 0x004fe20000000f00 */
[----:B------:R-:W-:Y:S01]  /*206f0*/  IMAD.MOV.U32 R54, RZ, RZ, R11 ;  /* 0x000000ffff367224 */ /* 0x000fe200078e000b */
[----:B------:R-:W-:Y:S01]  /*20700*/  MOV R2, 0x20740 ;  /* 0x0002074000027802 */ /* 0x000fe20000000f00 */
[----:B------:R-:W-:Y:S02]  /*20710*/  IMAD.MOV.U32 R3, RZ, RZ, 0x181f ;  /* 0x0000181fff037424 */ /* 0x000fe400078e00ff */
[----:B------:R2:W-:Y:S04]  /*20720*/  STL [R1+0xa8], R4 ;  /* 0x0000a80401007387 */ /* 0x0005e80000100800 */
[----:B-1234-:R-:W-:Y:S05]  /*20730*/  CALL.REL.NOINC `($__internal_7_$__cuda_sm70_shflsync_idx_p) ;  /* 0x0000bff000007944 */ /* 0x01efea0003c00000 */
[----:B------:R-:W-:Y:S01]  /*20740*/  MOV R2, R37 ;  /* 0x0000002500027202 */ /* 0x000fe20000000f00 */
[----:B-1---5:R-:W-:Y:S05]  /*20750*/  BRA `(.L_x_2028) ;  /* 0xffffb3d000007947 */ /* 0x022fea000383ffff */
.L_x_1980:
[----:B------:R-:W-:Y:S01]  /*20760*/  MOV R0, 0x3 ;  /* 0x0000000300007802 */ /* 0x000fe20000000f00 */
[----:B------:R-:W-:Y:S01]  /*20770*/  IMAD.MOV.U32 R54, RZ, RZ, R9 ;  /* 0x000000ffff367224 */ /* 0x000fe200078e0009 */
[----:B-1-3--:R-:W-:Y:S01]  /*20780*/  MOV R2, 0x207c0 ;  /* 0x000207c000027802 */ /* 0x00afe20000000f00 */
[----:B------:R-:W-:-:S02]  /*20790*/  IMAD.MOV.U32 R3, RZ, RZ, 0x181f ;  /* 0x0000181fff037424 */ /* 0x000fc400078e00ff */
[----:B------:R1:W-:Y:S04]  /*207a0*/  STL [R1+0xa8], R0 ;  /* 0x0000a80001007387 */ /* 0x0003e80000100800 */
[----:B-12-4-:R-:W-:Y:S05]  /*207b0*/  CALL.REL.NOINC `($__internal_7_$__cuda_sm70_shflsync_idx_p) ;  /* 0x0000bf7000007944 */ /* 0x016fea0003c00000 */
        /* <DEDUP_REMOVED lines=9> */
.L_x_1983:
[----:B------:R-:W-:Y:S01]  /*20850*/  MOV R0, 0x4 ;  /* 0x0000000400007802 */ /* 0x000fe20000000f00 */
[----:B------:R-:W-:Y:S01]  /*20860*/  IMAD.MOV.U32 R54, RZ, RZ, R9 ;  /* 0x000000ffff367224 */ /* 0x000fe200078e0009 */
[----:B--23--:R-:W-:Y:S01]  /*20870*/  MOV R2, 0x208b0 ;  /* 0x000208b000027802 */ /* 0x00cfe20000000f00 */
[----:B------:R-:W-:Y:S02]  /*20880*/  IMAD.MOV.U32 R3, RZ, RZ, 0x181f ;  /* 0x0000181fff037424 */ /* 0x000fe400078e00ff */
[----:B------:R2:W-:Y:S04]  /*20890*/  STL [R1+0xa8], R0 ;  /* 0x0000a80001007387 */ /* 0x0005e80000100800 */
[----:B-12-4-:R-:W-:Y:S05]  /*208a0*/  CALL.REL.NOINC `($__internal_7_$__cuda_sm70_shflsync_idx_p) ;  /* 0x0000be8000007944 */ /* 0x016fea0003c00000 */
[----:B-----5:R-:W-:Y:S01]  /*208b0*/  MOV R0, R37 ;  /* 0x0000002500007202 */ /* 0x020fe20000000f00 */
[----:B-1----:R-:W-:Y:S05]  /*208c0*/  BRA `(.L_x_2030) ;  /* 0xffffb49000007947 */ /* 0x002fea000383ffff */
.L_x_1984:
[----:B--2---:R-:W-:Y:S01]  /*208d0*/  MOV R4, 0x4 ;  /* 0x0000000400047802 */ /* 0x004fe20000000f00 */
[----:B------:R-:W-:Y:S01]  /*208e0*/  IMAD.MOV.U32 R54, RZ, RZ, R11 ;  /* 0x000000ffff367224 */ /* 0x000fe200078e000b */
[----:B---3--:R-:W-:Y:S01]  /*208f0*/  MOV R2, 0x20930 ;  /* 0x0002093000027802 */ /* 0x008fe20000000f00 */
[----:B------:R-:W-:-:S02]  /*20900*/  IMAD.MOV.U32 R3, RZ, RZ, 0x181f ;  /* 0x0000181fff037424 */ /* 0x000fc400078e00ff */
[----:B------:R2:W-:Y:S04]  /*20910*/  STL [R1+0xa8], R4 ;  /* 0x0000a80401007387 */ /* 0x0005e80000100800 */
[----:B-12-4-:R-:W-:Y:S05]  /*20920*/  CALL.REL.NOINC `($__internal_7_$__cuda_sm70_shflsync_idx_p) ;  /* 0x0000be0000007944 */ /* 0x016fea0003c00000 */
[----:B------:R-:W-:Y:S01]  /*20930*/  MOV R2, R37 ;  /* 0x0000002500027202 */ /* 0x000fe20000000f00 */
[----:B-1---5:R-:W-:Y:S05]  /*20940*/  BRA `(.L_x_2031) ;  /* 0xffffb43000007947 */ /* 0x022fea000383ffff */
.L_x_1987:
[----:B------:R-:W-:Y:S01]  /*20950*/  MOV R0, 0x5 ;  /* 0x0000000500007802 */ /* 0x000fe20000000f00 */
[----:B------:R-:W-:Y:S01]  /*20960*/  IMAD.MOV.U32 R54, RZ, RZ, R9 ;  /* 0x000000ffff367224 */ /* 0x000fe200078e0009 */
[----:B---3--:R-:W-:Y:S01]  /*20970*/  MOV R2, 0x209b0 ;  /* 0x000209b000027802 */ /* 0x008fe20000000f00 */
[----:B------:R-:W-:Y:S02]  /*20980*/  IMAD.MOV.U32 R3, RZ, RZ, 0x181f ;  /* 0x0000181fff037424 */ /* 0x000fe400078e00ff */
[----:B------:R3:W-:Y:S04]  /*20990*/  STL [R1+0xa8], R0 ;  /* 0x0000a80001007387 */ /* 0x0007e80000100800 */
[----:B-1234-:R-:W-:Y:S05]  /*209a0*/  CALL.REL.NOINC `($__internal_7_$__cuda_sm70_shflsync_idx_p) ;  /* 0x0000bd8000007944 */ /* 0x01efea0003c00000 */
        /* <DEDUP_REMOVED lines=9> */
.L_x_1990:
[----:B------:R-:W-:Y:S01]  /*20a40*/  MOV R0, 0x6 ;  /* 0x0000000600007802 */ /* 0x000fe20000000f00 */
[----:B------:R-:W-:Y:S01]  /*20a50*/  IMAD.MOV.U32 R54, RZ, RZ, R9 ;  /* 0x000000ffff367224 */ /* 0x000fe200078e0009 */
[----:B--23--:R-:W-:Y:S01]  /*20a60*/  MOV R2, 0x20aa0 ;  /* 0x00020aa000027802 */ /* 0x00cfe20000000f00 */
[----:B------:R-:W-:-:S02]  /*20a70*/  IMAD.MOV.U32 R3, RZ, RZ, 0x181f ;  /* 0x0000181fff037424 */ /* 0x000fc400078e00ff */
[----:B------:R2:W-:Y:S04]  /*20a80*/  STL [R1+0xa8], R0 ;  /* 0x0000a80001007387 */ /* 0x0005e80000100800 */
[----:B-12-4-:R-:W-:Y:S05]  /*20a90*/  CALL.REL.NOINC `($__internal_7_$__cuda_sm70_shflsync_idx_p) ;  /* 0x0000bc9000007944 */ /* 0x016fea0003c00000 */
[----:B-----5:R-:W-:Y:S01]  /*20aa0*/  MOV R0, R37 ;  /* 0x0000002500007202 */ /* 0x020fe20000000f00 */
[----:B-1----:R-:W-:Y:S05]  /*20ab0*/  BRA `(.L_x_2033) ;  /* 0xffffb4f000007947 */ /* 0x002fea000383ffff */
.L_x_1991:
[----:B--2---:R-:W-:Y:S01]  /*20ac0*/  MOV R4, 0x6 ;  /* 0x0000000600047802 */ /* 0x004fe20000000f00 */
[----:B------:R-:W-:Y:S01]  /*20ad0*/  IMAD.MOV.U32 R54, RZ, RZ, R11 ;  /* 0x000000ffff367224 */ /* 0x000fe200078e000b */
[----:B---3--:R-:W-:Y:S01]  /*20ae0*/  MOV R2, 0x20b20 ;  /* 0x00020b2000027802 */ /* 0x008fe20000000f00 */
[----:B------:R-:W-:Y:S02]  /*20af0*/  IMAD.MOV.U32 R3, RZ, RZ, 0x181f ;  /* 0x0000181fff037424 */ /* 0x000fe400078e00ff */
[----:B------:R2:W-:Y:S04]  /*20b00*/  STL [R1+0xa8], R4 ;  /* 0x0000a80401007387 */ /* 0x0005e80000100800 */
[----:B-12-4-:R-:W-:Y:S05]  /*20b10*/  CALL.REL.NOINC `($__internal_7_$__cuda_sm70_shflsync_idx_p) ;  /* 0x0000bc1000007944 */ /* 0x016fea0003c00000 */
[----:B------:R-:W-:Y:S01]  /*20b20*/  MOV R2, R37 ;  /* 0x0000002500027202 */ /* 0x000fe20000000f00 */
[----:B-1---5:R-:W-:Y:S05]  /*20b30*/  BRA `(.L_x_2034) ;  /* 0xffffb49000007947 */ /* 0x022fea000383ffff */
.L_x_1994:
[----:B------:R-:W-:Y:S01]  /*20b40*/  MOV R0, 0x7 ;  /* 0x0000000700007802 */ /* 0x000fe20000000f00 */
[----:B------:R-:W-:Y:S01]  /*20b50*/  IMAD.MOV.U32 R54, RZ, RZ, R9 ;  /* 0x000000ffff367224 */ /* 0x000fe200078e0009 */
[----:B---3--:R-:W-:Y:S01]  /*20b60*/  MOV R2, 0x20ba0 ;  /* 0x00020ba000027802 */ /* 0x008fe20000000f00 */
[----:B------:R-:W-:-:S02]  /*20b70*/  IMAD.MOV.U32 R3, RZ, RZ, 0x181f ;  /* 0x0000181fff037424 */ /* 0x000fc400078e00ff */
        /* <DEDUP_REMOVED lines=11> */
        .type           $_ZN7cutlass13device_kernelIN5flash19enable_sm80_to_sm89INS1_16FlashAttnFwdSm80INS1_25CollectiveMainloopFwdSm80ILi4ELi1ELb0EN4cute5tupleIJNS5_1CILi128EEENS7_ILi64EEES8_EEELi128ENS_6half_tEfNS_4arch4Sm80ELb1ELb0ELb1ELb1ELb1ELb1ELb1ELb0EEENS1_21CollectiveEpilogueFwdINS6_IJS8_S8_S9_EEENS6_IJNS7_ILi1EEESH_SH_EEESB_SD_Li128ELb1ELb1ELb0ELb0EEENS1_19SingleTileSchedulerILb1ELb0ELb1ELi128EEEEEEEEEvNT_6ParamsE$_ZZN5flash25CollectiveMainloopFwdSm80ILi4ELi1ELb0EN4cute5tupleIJNS1_1CILi128EEENS3_ILi64EEES4_EEELi128EN7cutlass6half_tEfNS7_4arch4Sm80ELb1ELb0ELb1ELb1ELb1ELb1ELb1ELb0EE3mmaINS_16FlashAttnFwdSm80ISB_NS_21CollectiveEpilogueFwdINS2_IJS4_S4_S5_EEENS2_IJNS3_ILi1EEESG_SG_EEES8_SA_Li128ELb1ELb1ELb0ELb0EEENS_19SingleTileSchedulerILb1ELb0ELb1ELi128EEEE13SharedStorageENS1_6TensorINS1_11ArrayEngineIfLm128EEENS1_6LayoutINS2_IJNS2_IJNS3_ILi2EEESR_EEESR_NS3_ILi16EEEEEENS2_IJNS2_IJSG_SR_EEENS3_ILi4EEENS3_ILi8EEEEEEEEEENS_7SoftmaxILi4ELi0EEEEEbRKNSB_6ParamsERT0_RT1_iRKNS_16SeqlenInfoQKNewKILb1ELb1EEENS2_IJiiiiEEERT_ENKUlvE_clEv,@function
        .size           $_ZN7cutlass13device_kernelIN5flash19enable_sm80_to_sm89INS1_16FlashAttnFwdSm80INS1_25CollectiveMainloopFwdSm80ILi4ELi1ELb0EN4cute5tupleIJNS5_1CILi128EEENS7_ILi64EEES8_EEELi128ENS_6half_tEfNS_4arch4Sm80ELb1ELb0ELb1ELb1ELb1ELb1ELb1ELb0EEENS1_21CollectiveEpilogueFwdINS6_IJS8_S8_S9_EEENS6_IJNS7_ILi1EEESH_SH_EEESB_SD_Li128ELb1ELb1ELb0ELb0EEENS1_19SingleTileSchedulerILb1ELb0ELb1ELi128EEEEEEEEEvNT_6ParamsE$_ZZN5flash25CollectiveMainloopFwdSm80ILi4ELi1ELb0EN4cute5tupleIJNS1_1CILi128EEENS3_ILi64EEES4_EEELi128EN7cutlass6half_tEfNS7_4arch4Sm80ELb1ELb0ELb1ELb1ELb1ELb1ELb1ELb0EE3mmaINS_16FlashAttnFwdSm80ISB_NS_21CollectiveEpilogueFwdINS2_IJS4_S4_S5_EEENS2_IJNS3_ILi1EEESG_SG_EEES8_SA_Li128ELb1ELb1ELb0ELb0EEENS_19SingleTileSchedulerILb1ELb0ELb1ELi128EEEE13SharedStorageENS1_6TensorINS1_11ArrayEngineIfLm128EEENS1_6LayoutINS2_IJNS2_IJNS3_ILi2EEESR_EEESR_NS3_ILi16EEEEEENS2_IJNS2_IJSG_SR_EEENS3_ILi4EEENS3_ILi8EEEEEEEEEENS_7SoftmaxILi4ELi0EEEEEbRKNSB_6ParamsERT0_RT1_iRKNS_16SeqlenInfoQKNewKILb1ELb1EEENS2_IJiiiiEEERT_ENKUlvE_clEv,($__internal_6_$__cuda_sm70_shflsync_bfly_p - $_ZN7cutlass13device_kernelIN5flash19enable_sm80_to_sm89INS1_16FlashAttnFwdSm80INS1_25CollectiveMainloopFwdSm80ILi4ELi1ELb0EN4cute5tupleIJNS5_1CILi128EEENS7_ILi64EEES8_EEELi128ENS_6half_tEfNS_4arch4Sm80ELb1ELb0ELb1ELb1ELb1ELb1ELb1ELb0EEENS1_21CollectiveEpilogueFwdINS6_IJS8_S8_S9_EEENS6_IJNS7_ILi1EEESH_SH_EEESB_SD_Li128ELb1ELb1ELb0ELb0EEENS1_19SingleTileSchedulerILb1ELb0ELb1ELi128EEEEEEEEEvNT_6ParamsE$_ZZN5flash25CollectiveMainloopFwdSm80ILi4ELi1ELb0EN4cute5tupleIJNS1_1CILi128EEENS3_ILi64EEES4_EEELi128EN7cutlass6half_tEfNS7_4arch4Sm80ELb1ELb0ELb1ELb1ELb1ELb1ELb1ELb0EE3mmaINS_16FlashAttnFwdSm80ISB_NS_21CollectiveEpilogueFwdINS2_IJS4_S4_S5_EEENS2_IJNS3_ILi1EEESG_SG_EEES8_SA_Li128ELb1ELb1ELb0ELb0EEENS_19SingleTileSchedulerILb1ELb0ELb1ELi128EEEE13SharedStorageENS1_6TensorINS1_11ArrayEngineIfLm128EEENS1_6LayoutINS2_IJNS2_IJNS3_ILi2EEESR_EEESR_NS3_ILi16EEEEEENS2_IJNS2_IJSG_SR_EEENS3_ILi4EEENS3_ILi8EEEEEEEEEENS_7SoftmaxILi4ELi0EEEEEbRKNSB_6ParamsERT0_RT1_iRKNS_16SeqlenInfoQKNewKILb1ELb1EEENS2_IJiiiiEEERT_ENKUlvE_clEv)
$_ZN7cutlass13device_kernelIN5flash19enable_sm80_to_sm89INS1_16FlashAttnFwdSm80INS1_25CollectiveMainloopFwdSm80ILi4ELi1ELb0EN4cute5tupleIJNS5_1CILi128EEENS7_ILi64EEES8_EEELi128ENS_6half_tEfNS_4arch4Sm80ELb1ELb0ELb1ELb1ELb1ELb1ELb1ELb0EEENS1_21CollectiveEpilogueFwdINS6_IJS8_S8_S9_EEENS6_IJNS7_ILi1EEESH_SH_EEESB_SD_Li128ELb1ELb1ELb0ELb0EEENS1_19SingleTileSchedulerILb1ELb0ELb1ELi128EEEEEEEEEvNT_6ParamsE$_ZZN5flash25CollectiveMainloopFwdSm80ILi4ELi1ELb0EN4cute5tupleIJNS1_1CILi128EEENS3_ILi64EEES4_EEELi128EN7cutlass6half_tEfNS7_4arch4Sm80ELb1ELb0ELb1ELb1ELb1ELb1ELb1ELb0EE3mmaINS_16FlashAttnFwdSm80ISB_NS_21CollectiveEpilogueFwdINS2_IJS4_S4_S5_EEENS2_IJNS3_ILi1EEESG_SG_EEES8_SA_Li128ELb1ELb1ELb0ELb0EEENS_19SingleTileSchedulerILb1ELb0ELb1ELi128EEEE13SharedStorageENS1_6TensorINS1_11ArrayEngineIfLm128EEENS1_6LayoutINS2_IJNS2_IJNS3_ILi2EEESR_EEESR_NS3_ILi16EEEEEENS2_IJNS2_IJSG_SR_EEENS3_ILi4EEENS3_ILi8EEEEEEEEEENS_7SoftmaxILi4ELi0EEEEEbRKNSB_6ParamsERT0_RT1_iRKNS_16SeqlenInfoQKNewKILb1ELb1EEENS2_IJiiiiEEERT_ENKUlvE_clEv:
        /* <DEDUP_REMOVED lines=9> */
[----:B------:R-:W-:Y:S05]  /*20cc0*/  RET.REL.NODEC R2 `(_ZN7cutlass13device_kernelIN5flash19enable_sm80_to_sm89INS1_16FlashAttnFwdSm80INS1_25CollectiveMainloopFwdSm80ILi4ELi1ELb0EN4cute5tupleIJNS5_1CILi128EEENS7_ILi64EEES8_EEELi128ENS_6half_tEfNS_4arch4Sm80ELb1ELb0ELb1ELb1ELb1ELb1ELb1ELb0EEENS1_21CollectiveEpilogueFwdINS6_IJS8_S8_S9_EEENS6_IJNS7_ILi1EEESH_SH_EEESB_SD_Li128ELb1ELb1ELb0ELb0EEENS1_19SingleTileSchedulerILb1ELb0ELb1ELi128EEEEEEEEEvNT_6ParamsE) ;  /* 0xfffdf33002007950 */ /* 0x000fea0003c3ffff */
.L_x_2036:
[----:B------:R1:W2:Y:S04]  /*20cd0*/  LDL.64 R2, [R18+0x8] ;  /* 0x0000080012027983 */ /* 0x0002a80000100a00 */
[----:B------:R1:W3:Y:S04]  /*20ce0*/  LDL.64 R12, [R18+0x18] ;  /* 0x00001800120c7983 */ /* 0x0002e80000100a00 */
[----:B------:R1:W4:Y:S04]  /*20cf0*/  LDL.64 R16, [R18+0x20] ;  /* 0x0000200012107983 */ /* 0x0003280000100a00 */
[----:B------:R-:W3:Y:S04]  /*20d00*/  LD.E.64 R14, [R10.64+0x120] ;  /* 0x000120040a0e7980 */ /* 0x000ee8000c101b00 */
[----:B------:R-:W3:Y:S04]  /*20d10*/  LD.E.U8 R20, [R10.64+0x138] ;  /* 0x000138040a147980 */ /* 0x000ee8000c101100 */
        /* <DEDUP_REMOVED lines=15> */
[----:B------:R-:W-:Y:S02]  /*20e10*/  IADD3 R68, R30, 0x20, RZ ;  /* 0x000000201e447810 */ /* 0x000fe40007ffe0ff */
[----:B----4-:R-:W-:Y:S01]  /*20e20*/  SHF.R.S32.HI R17, RZ, 0x1f, R2 ;  /* 0x0000001fff117819 */ /* 0x010fe20000011402 */
[----:B------:R-:W-:Y:S01]  /*20e30*/  IMAD R18, R15, R2, RZ ;  /* 0x000000020f127224 */ /* 0x000fe200078e02ff */
[----:B------:R-:W-:-:S03]  /*20e40*/  ISETP.GE.AND P1, PT, R68, R39, PT ;  /* 0x000000274400720c */ /* 0x000fc60003f26270 */
[----:B------:R-:W-:Y:S01]  /*20e50*/  IMAD R18, R14, R17, R18 ;  /* 0x000000110e127224 */ /* 0x000fe200078e0212 */
[----:B------:R-:W-:Y:S02]  /*20e60*/  ISETP.GE.AND P2, PT, R30, R39, PT ;  /* 0x000000271e00720c */ /* 0x000fe40003f46270 */
[----:B------:R-:W-:Y:S01]  /*20e70*/  SHF.R.S32.HI R55, RZ, 0x3, R3 ;  /* 0x00000003ff377819 */ /* 0x000fe20000011403 */
[-C--:B------:R-:W-:Y:S01]  /*20e80*/  IMAD.WIDE.U32 R26, R14, R2.reuse, RZ ;  /* 0x000000020e1a7225 */ /* 0x080fe200078e00ff */
[----:B------:R-:W-:Y:S02]  /*20e90*/  SEL R3, RZ, 0x1, P2 ;  /* 0x00000001ff037807 */ /* 0x000fe40001000000 */
[----:B------:R-:W-:Y:S01]  /*20ea0*/  LEA R31, R38, R55, 0x7 ;  /* 0x00000037261f7211 */ /* 0x000fe200078e38ff */
[----:B---3--:R-:W-:-:S04]  /*20eb0*/  IMAD R16, R13, R2, RZ ;  /* 0x000000020d107224 */ /* 0x008fc800078e02ff */
[C---:B------:R-:W-:Y:S01]  /*20ec0*/  IMAD R17, R12.reuse, R17, R16 ;  /* 0x000000110c117224 */ /* 0x040fe200078e0210 */
[----:B------:R-:W-:Y:S01]  /*20ed0*/  SEL R16, RZ, 0xffffffff, P1 ;  /* 0xffffffffff107807 */ /* 0x000fe20000800000 */
[----:B------:R-:W-:-:S04]  /*20ee0*/  IMAD.WIDE.U32 R20, R12, R2, RZ ;  /* 0x000000020c147225 */ /* 0x000fc800078e00ff */
[----:B------:R-:W-:Y:S01]  /*20ef0*/  IMAD.SHL.U32 R16, R16, 0x2, RZ ;  /* 0x0000000210107824 */ /* 0x000fe200078e00ff */
[----:B------:R-:W-:Y:S01]  /*20f00*/  LEA R2, R36, R31, 0x4 ;  /* 0x0000001f24027211 */ /* 0x000fe200078e20ff */
[----:B------:R-:W-:Y:S02]  /*20f10*/  IMAD.IADD R19, R27, 0x1, R18 ;  /* 0x000000011b137824 */ /* 0x000fe400078e0212 */
[----:B------:R-:W-:Y:S01]  /*20f20*/  IMAD.IADD R17, R21, 0x1, R17 ;  /* 0x0000000115117824 */ /* 0x000fe200078e0211 */
[----:B------:R-:W-:Y:S01]  /*20f30*/  LOP3.LUT R29, R16, 0x2, R3, 0xe2, !PT ;  /* 0x00000002101d7812 */ /* 0x000fe200078ee203 */
        /* <DEDUP_REMOVED lines=8> */
.L_x_2039:
[----:B------:R-:W-:Y:S05]  /*20fc0*/  BSYNC B0 ;  /* 0x0000000000007941 */ /* 0x000fea0003800000 */
.L_x_2038:
        /* <DEDUP_REMOVED lines=8> */
[----:B------:R-:W-:Y:S01]  /*21050*/  IMAD R14, R14, R10, R11 ;  /* 0x0000000a0e0e7224 */ /* 0x000fe200078e020b */
        /* <DEDUP_REMOVED lines=8> */
.L_x_2138:
[----:B------:R-:W-:Y:S05]  /*210e0*/  BRA.DIV ~URZ, `(.L_x_2041) ;  /* 0x000098e27f007947 */ /* 0x000fea000b800000 */
[----:B------:R3:W4:Y:S04]  /*210f0*/  SHFL.IDX PT, R10, R16, RZ, 0x181f ;  /* 0x00181fff100a7589 */ /* 0x00072800000e0000 */
[----:B------:R3:W1:Y:S04]  /*21100*/  SHFL.IDX PT, R12, R22, RZ, 0x181f ;  /* 0x00181fff160c7589 */ /* 0x00066800000e0000 */
[----:B------:R3:W2:Y:S02]  /*21110*/  SHFL.IDX PT, R2, R17, RZ, 0x181f ;  /* 0x00181fff11027589 */ /* 0x0006a400000e0000 */
.L_x_2139:
        /* <DEDUP_REMOVED lines=8> */
[----:B-1----:R-:W-:-:S10]  /*211a0*/  MOV R3, R12 ;  /* 0x0000000c00037202 */ /* 0x002fd40000000f00 */
        /* <DEDUP_REMOVED lines=14> */
[--C-:B------:R-:W-:Y:S01]  /*21290*/  @P0 IMAD.WIDE R12, R12, 0x2, R2.reuse ;  /* 0x000000020c0c0825 */ /* 0x100fe200078e0202 */
[----:B------:R1:W5:Y:S03]  /*212a0*/  @P0 LD.E.64 R34, [R10.64] ;  /* 0x000000040a220980 */ /* 0x000366000c101b00 */
[----:B------:R-:W-:Y:S01]  /*212b0*/  @!P1 IMAD.WIDE R2, R30, 0x2, R2 ;  /* 0x000000021e029825 */ /* 0x000fe200078e0202 */
[----:B------:R1:W5:Y:S04]  /*212c0*/  @P0 LD.E.64 R40, [R12.64] ;  /* 0x000000040c280980 */ /* 0x000368000c101b00 */
[----:B------:R1:W5:Y:S02]  /*212d0*/  @!P1 LD.E.64 R24, [R2.64] ;  /* 0x0000000402189980 */ /* 0x000364000c101b00 */
.L_x_2043:
[----:B------:R-:W-:Y:S05]  /*212e0*/  BSYNC B0 ;  /* 0x0000000000007941 */ /* 0x000fea0003800000 */
.L_x_2042:
[----:B-12--5:R-:W-:Y:S02]  /*212f0*/  IMAD.MOV.U32 R11, RZ, RZ, R34 ;  /* 0x000000ffff0b7224 */ /* 0x026fe400078e0022 */
[----:B----4-:R-:W-:-:S02]  /*21300*/  IMAD.MOV.U32 R10, RZ, RZ, R35 ;  /* 0x000000ffff0a7224 */ /* 0x010fc400078e0023 */
        /* <DEDUP_REMOVED lines=19> */
.L_x_2140:
        /* <DEDUP_REMOVED lines=26> */
.L_x_2046:
[----:B------:R-:W-:Y:S05]  /*215e0*/  BSYNC B0 ;  /* 0x0000000000007941 */ /* 0x000fea0003800000 */
.L_x_2045:
[----:B--2--5:R-:W-:Y:S02]  /*215f0*/  IMAD.MOV.U32 R11, RZ, RZ, R48 ;  /* 0x000000ffff0b7224 */ /* 0x024fe400078e0030 */
[----:B----4-:R-:W-:-:S02]  /*21600*/  IMAD.MOV.U32 R10, RZ, RZ, R49 ;  /* 0x000000ffff0a7224 */ /* 0x010fc400078e0031 */
        /* <DEDUP_REMOVED lines=16> */
.L_x_2141:
[----:B------:R-:W-:Y:S05]  /*21710*/  BRA.DIV ~URZ, `(.L_x_2048) ;  /* 0x000096427f007947 */ /* 0x000fea000b800000 */
[----:B------:R3:W4:Y:S04]  /*21720*/  SHFL.IDX PT, R10, R16, 0x2, 0x181f ;  /* 0x00581f00100a7f89 */ /* 0x00072800000e0000 */
[----:B------:R3:W1:Y:S04]  /*21730*/  SHFL.IDX PT, R12, R22, 0x2, 0x181f ;  /* 0x00581f00160c7f89 */ /* 0x00066800000e0000 */
[----:B------:R3:W2:Y:S02]  /*21740*/  SHFL.IDX PT, R2, R17, 0x2, 0x181f ;  /* 0x00581f0011027f89 */ /* 0x0006a400000e0000 */
.L_x_2142:
        /* <DEDUP_REMOVED lines=8> */
[----:B-1----:R-:W-:-:S09]  /*217d0*/  IMAD.MOV.U32 R3, RZ, RZ, R12 ;  /* 0x000000ffff037224 */ /* 0x002fd200078e000c */
        /* <DEDUP_REMOVED lines=19> */
.L_x_2050:
[----:B------:R-:W-:Y:S05]  /*21910*/  BSYNC B0 ;  /* 0x0000000000007941 */ /* 0x000fea0003800000 */
.L_x_2049:
        /* <DEDUP_REMOVED lines=21> */
.L_x_2143:
        /* <DEDUP_REMOVED lines=26> */
.L_x_2053:
[----:B------:R-:W-:Y:S05]  /*21c10*/  BSYNC B0 ;  /* 0x0000000000007941 */ /* 0x000fea0003800000 */
.L_x_2052:
        /* <DEDUP_REMOVED lines=18> */
.L_x_2144:
[----:B------:R-:W-:Y:S05]  /*21d40*/  BRA.DIV ~URZ, `(.L_x_2055) ;  /* 0x000093d27f007947 */ /* 0x000fea000b800000 */
[----:B------:R3:W4:Y:S04]  /*21d50*/  SHFL.IDX PT, R10, R16, 0x4, 0x181f ;  /* 0x00981f00100a7f89 */ /* 0x00072800000e0000 */
[----:B------:R3:W1:Y:S04]  /*21d60*/  SHFL.IDX PT, R12, R22, 0x4, 0x181f ;  /* 0x00981f00160c7f89 */ /* 0x00066800000e0000 */
[----:B------:R3:W2:Y:S02]  /*21d70*/  SHFL.IDX PT, R2, R17, 0x4, 0x181f ;  /* 0x00981f0011027f89 */ /* 0x0006a400000e0000 */
.L_x_2145:
[----:B------:R-:W-:Y:S01]  /*21d80*/  IADD3 R3, R31, 0x40, RZ ;  /* 0x000000401f037810 */ /* 0x000fe20007ffe0ff */
[----:B------:R-:W-:Y:S01]  /*21d90*/  BSSY B0, `(.L_x_2056) ;  /* 0x000001b000007945 */ /* 0x000fe20003800000 */
[----:B------:R-:W-:Y:S01]  /*21da0*/  CS2R R72, SRZ ;  /* 0x0000000000487805 */ /* 0x000fe2000001ff00 */
[----:B------:R-:W-:Y:S01]  /*21db0*/  CS2R R68, SRZ ;  /* 0x0000000000447805 */ /* 0x000fe2000001ff00 */
[----:B------:R-:W-:Y:S01]  /*21dc0*/  ISETP.GE.AND P0, PT, R3, R28, PT ;  /* 0x0000001c0300720c */ /* 0x000fe20003f06270 */
[----:B------:R-:W-:Y:S01]  /*21dd0*/  CS2R R74, SRZ ;  /* 0x00000000004a7805 */ /* 0x000fe2000001ff00 */
[----:B------:R-:W-:Y:S01]  /*21de0*/  CS2R R70, SRZ ;  /* 0x0000000000467805 */ /* 0x000fe2000001ff00 */
[----:B-1----:R-:W-:-:S10]  /*21df0*/  IMAD.MOV.U32 R3, RZ, RZ, R12 ;  /* 0x000000ffff037224 */ /* 0x002fd400078e000c */
        /* <DEDUP_REMOVED lines=10> */
[----:B--2-4-:R-:W-:Y:S02]  /*21ea0*/  @!P1 IMAD.WIDE R14, R30, 0x2, R10 ;  /* 0x000000021e0e9825 */ /* 0x014fe400078e020a */
        /* <DEDUP_REMOVED lines=9> */
.L_x_2057:
[----:B------:R-:W-:Y:S05]  /*21f40*/  BSYNC B0 ;  /* 0x0000000000007941 */ /* 0x000fea0003800000 */
.L_x_2056:
[----:B-12--5:R-:W-:Y:S01]  /*21f50*/  IMAD.MOV.U32 R11, RZ, RZ, R72 ;  /* 0x000000ffff0b7224 */ /* 0x026fe200078e0048 */
[----:B------:R-:W-:Y:S01]  /*21f60*/  CS2R R82, SRZ ;  /* 0x0000000000527805 */ /* 0x000fe2000001ff00 */
        /* <DEDUP_REMOVED lines=17> */
.L_x_2146:
[----:B------:R-:W-:Y:S05]  /*22080*/  BRA.DIV ~URZ, `(.L_x_2059) ;  /* 0x000092727f007947 */ /* 0x000fea000b800000 */
[----:B------:R4:W1:Y:S04]  /*22090*/  SHFL.IDX PT, R10, R16, 0x5, 0x181f ;  /* 0x00b81f00100a7f89 */ /* 0x00086800000e0000 */
[----:B------:R4:W3:Y:S04]  /*220a0*/  SHFL.IDX PT, R12, R22, 0x5, 0x181f ;  /* 0x00b81f00160c7f89 */ /* 0x0008e800000e0000 */
[----:B------:R4:W2:Y:S02]  /*220b0*/  SHFL.IDX PT, R2, R17, 0x5, 0x181f ;  /* 0x00b81f0011027f89 */ /* 0x0008a400000e0000 */
.L_x_2147:
        /* <DEDUP_REMOVED lines=27> */
.L_x_2061:
[----:B------:R-:W-:Y:S05]  /*22270*/  BSYNC B0 ;  /* 0x0000000000007941 */ /* 0x000fea0003800000 */
.L_x_2060:
[----:B-12--5:R-:W-:Y:S02]  /*22280*/  IMAD.MOV.U32 R11, RZ, RZ, R82 ;  /* 0x000000ffff0b7224 */ /* 0x026fe400078e0052 */
[----:B------:R-:W-:-:S02]  /*22290*/  IMAD.MOV.U32 R10, RZ, RZ, R83 ;  /* 0x000000ffff0a7224 */ /* 0x000fc400078e0053 */
        /* <DEDUP_REMOVED lines=16> */
.L_x_2148:
        /* <DEDUP_REMOVED lines=8> */
.L_x_2149:
        /* <DEDUP_REMOVED lines=28> */
.L_x_2065:
[----:B------:R-:W-:Y:S05]  /*225e0*/  BSYNC B0 ;  /* 0x0000000000007941 */ /* 0x000fea0003800000 */
.L_x_2064:
[----:B-12--5:R-:W-:Y:S01]  /*225f0*/  IMAD.MOV.U32 R11, RZ, RZ, R88 ;  /* 0x000000ffff0b7224 */ /* 0x026fe200078e0058 */
[----:B------:R-:W-:Y:S01]  /*22600*/  CS2R R96, SRZ ;  /* 0x0000000000607805 */ /* 0x000fe2000001ff00 */
        /* <DEDUP_REMOVED lines=17> */
.L_x_2150:
        /* <DEDUP_REMOVED lines=8> */
.L_x_2151:
        /* <DEDUP_REMOVED lines=27> */
.L_x_2069:
[----:B------:R-:W-:Y:S05]  /*22950*/  BSYNC B0 ;  /* 0x0000000000007941 */ /* 0x000fea0003800000 */
.L_x_2068:
        /* <DEDUP_REMOVED lines=8> */
[----:B------:R-:W-:Y:S01]  /*229e0*/  SHF.R.S32.HI R12, RZ, 0x1f, R33 ;  /* 0x0000001fff0c7819 */ /* 0x000fe20000011421 */
[----:B------:R-:W-:Y:S03]  /*229f0*/  BSSY B1, `(.L_x_2070) ;  /* 0x000007d000017945 */ /* 0x000fe60003800000 */
[----:B-1----:R-:W-:-:S02]  /*22a00*/  LEA.HI R2, R12, R33, RZ, 0x3 ;  /* 0x000000210c027211 */ /* 0x002fc400078f18ff */
[----:B------:R-:W-:Y:S02]  /*22a10*/  LEA.HI R12, R12, R33, RZ, 0x6 ;  /* 0x000000210c0c7211 */ /* 0x000fe400078f30ff */
[----:B------:R-:W-:-:S03]  /*22a20*/  LOP3.LUT R2, R2, 0xfffffff8, RZ, 0xc0, !PT ;  /* 0xfffffff802027812 */ /* 0x000fc600078ec0ff */
[----:B------:R-:W-:Y:S02]  /*22a30*/  IMAD.SHL.U32 R12, R12, 0x8, RZ ;  /* 0x000000080c0c7824 */ /* 0x000fe400078e00ff */
[----:B------:R-:W-:-:S04]  /*22a40*/  IMAD.IADD R3, R33, 0x1, -R2 ;  /* 0x0000000121037824 */ /* 0x000fc800078e0a02 */
[----:B------:R-:W-:Y:S02]  /*22a50*/  IMAD.SHL.U32 R3, R3, 0x8, RZ ;  /* 0x0000000803037824 */ /* 0x000fe400078e00ff */
[----:B---3--:R-:W-:-:S05]  /*22a60*/  IMAD.SHL.U32 R10, R55, 0x40, RZ ;  /* 0x00000040370a7824 */ /* 0x008fca00078e00ff */
[----:B------:R-:W-:Y:S01]  /*22a70*/  LOP3.LUT R2, R10, 0x1c0, RZ, 0xc0, !PT ;  /* 0x000001c00a027812 */ /* 0x000fe200078ec0ff */
[----:B-----5:R-:W-:-:S03]  /*22a80*/  IMAD.MOV.U32 R10, RZ, RZ, R96 ;  /* 0x000000ffff0a7224 */ /* 0x020fc600078e0060 */
[----:B------:R-:W-:Y:S02]  /*22a90*/  LOP3.LUT R3, R2, 0x38, R3, 0xf8, !PT ;  /* 0x0000003802037812 */ /* 0x000fe400078ef803 */
[----:B------:R-:W-:Y:S02]  /*22aa0*/  SHF.R.U32.HI R2, RZ, 0x3, R2 ;  /* 0x00000003ff027819 */ /* 0x000fe40000011602 */
[----:B------:R-:W-:Y:S01]  /*22ab0*/  PRMT R33, R33, 0x5410, R10 ;  /* 0x0000541021217816 */ /* 0x000fe2000000000a */
[----:B------:R-:W-:Y:S01]  /*22ac0*/  IMAD.MOV.U32 R10, RZ, RZ, R97 ;  /* 0x000000ffff0a7224 */ /* 0x000fe200078e0061 */
[----:B------:R-:W-:Y:S01]  /*22ad0*/  LOP3.LUT R11, R3, R2, RZ, 0x3c, !PT ;  /* 0x00000002030b7212 */ /* 0x000fe200078e3cff */
[----:B------:R-:W-:Y:S02]  /*22ae0*/  IMAD.MOV.U32 R3, RZ, RZ, R36 ;  /* 0x000000ffff037224 */ /* 0x000fe400078e0024 */
[----:B------:R-:W-:Y:S01]  /*22af0*/  IMAD.MOV.U32 R2, RZ, RZ, R37 ;  /* 0x000000ffff027224 */ /* 0x000fe200078e0025 */
[----:B------:R-:W-:Y:S01]  /*22b00*/  PRMT R38, R38, 0x5410, R10 ;  /* 0x0000541026267816 */ /* 0x000fe2000000000a */
[----:B------:R-:W-:Y:S01]  /*22b10*/  IMAD.MOV.U32 R10, RZ, RZ, R95 ;  /* 0x000000ffff0a7224 */ /* 0x000fe200078e005f */
[----:B------:R-:W-:Y:S01]  /*22b20*/  LOP3.LUT R12, R11, 0xfffffe00, R12, 0xf8, !PT ;  /* 0xfffffe000b0c7812 */ /* 0x000fe200078ef80c */
[----:B------:R-:W-:Y:S01]  /*22b30*/  IMAD.MOV.U32 R11, RZ, RZ, R94 ;  /* 0x000000ffff0b7224 */ /* 0x000fe200078e005e */
[----:B------:R-:W-:Y:S01]  /*22b40*/  PRMT R29, R29, 0x5410, R2 ;  /* 0x000054101d1d7816 */ /* 0x000fe20000000002 */
[----:B------:R-:W-:Y:S01]  /*22b50*/  IMAD.MOV.U32 R2, RZ, RZ, R93 ;  /* 0x000000ffff027224 */ /* 0x000fe200078e005d */
[----:B------:R-:W-:-:S02]  /*22b60*/  PRMT R38, R10, 0x7610, R38 ;  /* 0x000076100a267816 */ /* 0x000fc40000000026 */
[----:B------:R-:W-:Y:S02]  /*22b70*/  PRMT R33, R11, 0x7610, R33 ;  /* 0x000076100b217816 */ /* 0x000fe40000000021 */
[----:B------:R-:W-:Y:S01]  /*22b80*/  PRMT R29, R2, 0x7610, R29 ;  /* 0x00007610021d7816 */ /* 0x000fe2000000001d */
[----:B--2---:R-:W-:Y:S01]  /*22b90*/  IMAD R13, R13, -0x80, R28 ;  /* 0xffffff800d0d7824 */ /* 0x004fe200078e021c */
[----:B------:R-:W-:Y:S01]  /*22ba0*/  PRMT R28, R28, 0x5410, R3 ;  /* 0x000054101c1c7816 */ /* 0x000fe20000000003 */
[----:B------:R-:W-:-:S03]  /*22bb0*/  IMAD.MOV.U32 R3, RZ, RZ, R92 ;  /* 0x000000ffff037224 */ /* 0x000fc600078e005c */
[----:B------:R-:W-:Y:S02]  /*22bc0*/  IMNMX R27, R13, 0x80, PT ;  /* 0x000000800d1b7817 */ /* 0x000fe40003800200 */
[----:B------:R-:W-:Y:S02]  /*22bd0*/  PRMT R28, R3, 0x7610, R28 ;  /* 0x00007610031c7816 */ /* 0x000fe4000000001c */
        /* <DEDUP_REMOVED lines=28> */
[C---:B------:R-:W-:Y:S01]  /*22da0*/  FMUL.FTZ R24, R3.reuse, R18 ;  /* 0x0000001203187220 */ /* 0x040fe20000410000 */
        /* <DEDUP_REMOVED lines=10> */
[C---:B------:R-:W-:Y:S02]  /*22e50*/  FFMA.FTZ R3, R12.reuse, R3, -R13 ;  /* 0x000000030c037223 */ /* 0x040fe4000001080d */
[----:B------:R-:W-:Y:S01]  /*22e60*/  FFMA.FTZ R14, R12, R2, R14 ;  /* 0x000000020c0e7223 */ /* 0x000fe2000001000e */
[----:B------:R-:W-:Y:S01]  /*22e70*/  F2FP.PACK_AB R12, R18, R24 ;  /* 0x00000018120c723e */ /* 0x000fe200000000ff */
[----:B------:R-:W-:Y:S01]  /*22e80*/  FFMA.FTZ R2, R11, R19, -R15 ;  /* 0x000000130b027223 */ /* 0x000fe2000001080f */
[----:B------:R-:W-:Y:S01]  /*22e90*/  F2FP.PACK_AB R15, R17, R21 ;  /* 0x00000015110f723e */ /* 0x000fe200000000ff */
[----:B------:R-:W-:Y:S01]  /*22ea0*/  FFMA.FTZ R13, R11, R20, R10 ;  /* 0x000000140b0d7223 */ /* 0x000fe2000001000a */
[----:B------:R-:W-:-:S04]  /*22eb0*/  F2FP.PACK_AB R14, R14, R3 ;  /* 0x000000030e0e723e */ /* 0x000fc800000000ff */
[----:B------:R-:W-:-:S05]  /*22ec0*/  F2FP.PACK_AB R13, R13, R2 ;  /* 0x000000020d0d723e */ /* 0x000fca00000000ff */
[----:B------:R1:W-:Y:S02]  /*22ed0*/  ST.E.128 [R22.64], R12 ;  /* 0x0000000c16007985 */ /* 0x0003e4000c101d04 */
.L_x_2073:
[----:B------:R-:W-:Y:S05]  /*22ee0*/  BSYNC B0 ;  /* 0x0000000000007941 */ /* 0x000fea0003800000 */
.L_x_2072:
[----:B------:R-:W-:-:S04]  /*22ef0*/  IADD3 R2, R30, 0x20, RZ ;  /* 0x000000201e027810 */ /* 0x000fc80007ffe0ff */
[----:B------:R-:W-:-:S13]  /*22f00*/  ISETP.GE.AND P0, PT, R2, R39, PT ;  /* 0x000000270200720c */ /* 0x000fda0003f06270 */
[----:B------:R-:W-:Y:S05]  /*22f10*/  @P0 BRA `(.L_x_2071) ;  /* 0x000002a000000947 */ /* 0x000fea0003800000 */
[----:B-1----:R-:W2:Y:S01]  /*22f20*/  LD.E.128 R12, [R22.64+0x4000] ;  /* 0x00400004160c7980 */ /* 0x002ea2000c101d00 */
[----:B------:R-:W-:Y:S01]  /*22f30*/  SHF.R.U32.HI R11, RZ, 0x10, R41 ;  /* 0x00000010ff0b7819 */ /* 0x000fe20000011629 */
[--C-:B------:R-:W-:Y:S01]  /*22f40*/  HADD2.F32 R16, -RZ, R99.reuse.H1_H1 ;  /* 0x30000063ff107230 */ /* 0x100fe20000004100 */
[----:B------:R-:W-:Y:S01]  /*22f50*/  SHF.R.U32.HI R10, RZ, 0x10, R35 ;  /* 0x00000010ff0a7819 */ /* 0x000fe20000011623 */
        /* <DEDUP_REMOVED lines=37> */
[----:B------:R1:W-:Y:S02]  /*231b0*/  ST.E.128 [R22.64+0x4000], R12 ;  /* 0x0040000c16007985 */ /* 0x0003e4000c101d04 */
.L_x_2071:
[----:B------:R-:W-:Y:S05]  /*231c0*/  BSYNC B1 ;  /* 0x0000000000017941 */ /* 0x000fea0003800000 */
.L_x_2070:
        /* <DEDUP_REMOVED lines=49> */
.L_x_2077:
[----:B------:R-:W-:Y:S05]  /*234e0*/  BSYNC B0 ;  /* 0x0000000000007941 */ /* 0x000fea0003800000 */
.L_x_2076:
        /* <DEDUP_REMOVED lines=45> */
.L_x_2075:
[----:B------:R-:W-:Y:S05]  /*237c0*/  BSYNC B1 ;  /* 0x0000000000017941 */ /* 0x000fea0003800000 */
.L_x_2074:
        /* <DEDUP_REMOVED lines=49> */
.L_x_2081:
[----:B------:R-:W-:Y:S05]  /*23ae0*/  BSYNC B0 ;  /* 0x0000000000007941 */ /* 0x000fea0003800000 */
.L_x_2080:
        /* <DEDUP_REMOVED lines=45> */
.L_x_2079:
[----:B------:R-:W-:Y:S05]  /*23dc0*/  BSYNC B1 ;  /* 0x0000000000017941 */ /* 0x000fea0003800000 */
.L_x_2078:
        /* <DEDUP_REMOVED lines=49> */
.L_x_2085:
[----:B------:R-:W-:Y:S05]  /*240e0*/  BSYNC B0 ;  /* 0x0000000000007941 */ /* 0x000fea0003800000 */
.L_x_2084:
        /* <DEDUP_REMOVED lines=45> */
.L_x_2083:
[----:B------:R-:W-:Y:S05]  /*243c0*/  BSYNC B1 ;  /* 0x0000000000017941 */ /* 0x000fea0003800000 */
.L_x_2082:
        /* <DEDUP_REMOVED lines=49> */
.L_x_2089:
[----:B------:R-:W-:Y:S05]  /*246e0*/  BSYNC B0 ;  /* 0x0000000000007941 */ /* 0x000fea0003800000 */
.L_x_2088:
        /* <DEDUP_REMOVED lines=45> */
.L_x_2087:
[----:B------:R-:W-:Y:S05]  /*249c0*/  BSYNC B1 ;  /* 0x0000000000017941 */ /* 0x000fea0003800000 */
.L_x_2086:
        /* <DEDUP_REMOVED lines=49> */
.L_x_2093:
[----:B------:R-:W-:Y:S05]  /*24ce0*/  BSYNC B0 ;  /* 0x0000000000007941 */ /* 0x000fea0003800000 */
.L_x_2092:
        /* <DEDUP_REMOVED lines=45> */
.L_x_2091:
[----:B------:R-:W-:Y:S05]  /*24fc0*/  BSYNC B1 ;  /* 0x0000000000017941 */ /* 0x000fea0003800000 */
.L_x_2090:
        /* <DEDUP_REMOVED lines=49> */
.L_x_2097:
[----:B------:R-:W-:Y:S05]  /*252e0*/  BSYNC B0 ;  /* 0x0000000000007941 */ /* 0x000fea0003800000 */
.L_x_2096:
        /* <DEDUP_REMOVED lines=45> */
.L_x_2095:
[----:B------:R-:W-:Y:S05]  /*255c0*/  BSYNC B1 ;  /* 0x0000000000017941 */ /* 0x000fea0003800000 */
.L_x_2094:
[----:B------:R-:W-:Y:S01]  /*255d0*/  IADD3 R2, R55, 0x70, RZ ;  /* 0x0000007037027810 */ /* 0x000fe20007ffe0ff */
[----:B------:R-:W-:-:S03]  /*255e0*/  IMAD.MOV.U32 R3, RZ, RZ, 0x0 ;  /* 0x00000000ff037424 */ /* 0x000fc600078e00ff */
[----:B------:R-:W-:Y:S01]  /*255f0*/  ISETP.GE.AND P0, PT, R2, R27, PT ;  /* 0x0000001b0200720c */ /* 0x000fe20003f06270 */
[----:B------:R-:W-:-:S12]  /*25600*/  IMAD.MOV.U32 R2, RZ, RZ, R142 ;  /* 0x000000ffff027224 */ /* 0x000fd800078e008e */
[----:B------:R-:W-:Y:S05]  /*25610*/  @P0 RET.REL.NODEC R2 `(_ZN7cutlass13device_kernelIN5flash19enable_sm80_to_sm89INS1_16FlashAttnFwdSm80INS1_25CollectiveMainloopFwdSm80ILi4ELi1ELb0EN4cute5tupleIJNS5_1CILi128EEENS7_ILi64EEES8_EEELi128ENS_6half_tEfNS_4arch4Sm80ELb1ELb0ELb1ELb1ELb1ELb1ELb1ELb0EEENS1_21CollectiveEpilogueFwdINS6_IJS8_S8_S9_EEENS6_IJNS7_ILi1EEESH_SH_EEESB_SD_Li128ELb1ELb1ELb0ELb0EEENS1_19SingleTileSchedulerILb1ELb0ELb1ELi128EEEEEEEEEvNT_6ParamsE) ;  /* 0xfffda9e002000950 */ /* 0x000fea0003c3ffff */
        /* <DEDUP_REMOVED lines=45> */
.L_x_2099:
[----:B------:R-:W-:Y:S05]  /*258f0*/  BSYNC B0 ;  /* 0x0000000000007941 */ /* 0x000fea0003800000 */
.L_x_2098:
[----:B------:R-:W-:Y:S01]  /*25900*/  IADD3 R2, R30, 0x20, RZ ;  /* 0x000000201e027810 */ /* 0x000fe20007ffe0ff */
[----:B------:R-:W-:-:S03]  /*25910*/  IMAD.MOV.U32 R3, RZ, RZ, 0x0 ;  /* 0x00000000ff037424 */ /* 0x000fc600078e00ff */
[----:B------:R-:W-:Y:S01]  /*25920*/  ISETP.GE.AND P0, PT, R2, R39, PT ;  /* 0x000000270200720c */ /* 0x000fe20003f06270 */
[----:B------:R-:W-:-:S12]  /*25930*/  IMAD.MOV.U32 R2, RZ, RZ, R142 ;  /* 0x000000ffff027224 */ /* 0x000fd800078e008e */
[----:B------:R-:W-:Y:S05]  /*25940*/  @P0 RET.REL.NODEC R2 `(_ZN7cutlass13device_kernelIN5flash19enable_sm80_to_sm89INS1_16FlashAttnFwdSm80INS1_25CollectiveMainloopFwdSm80ILi4ELi1ELb0EN4cute5tupleIJNS5_1CILi128EEENS7_ILi64EEES8_EEELi128ENS_6half_tEfNS_4arch4Sm80ELb1ELb0ELb1ELb1ELb1ELb1ELb1ELb0EEENS1_21CollectiveEpilogueFwdINS6_IJS8_S8_S9_EEENS6_IJNS7_ILi1EEESH_SH_EEESB_SD_Li128ELb1ELb1ELb0ELb0EEENS1_19SingleTileSchedulerILb1ELb0ELb1ELi128EEEEEEEEEvNT_6ParamsE) ;  /* 0xfffda6b002000950 */ /* 0x000fea0003c3ffff */
        /* <DEDUP_REMOVED lines=39> */
[----:B------:R-:W-:-:S02]  /*25bc0*/  F2FP.PACK_AB R14, R14, R3 ;  /* 0x000000030e0e723e */ /* 0x000fc400000000ff */
[----:B------:R-:W-:Y:S02]  /*25bd0*/  MOV R3, 0x0 ;  /* 0x0000000000037802 */ /* 0x000fe40000000f00 */
[----:B------:R-:W-:Y:S02]  /*25be0*/  F2FP.PACK_AB R13, R13, R2 ;  /* 0x000000020d0d723e */ /* 0x000fe400000000ff */
[----:B------:R-:W-:-:S03]  /*25bf0*/  MOV R2, R142 ;  /* 0x0000008e00027202 */ /* 0x000fc60000000f00 */
[----:B------:R1:W-:Y:S01]  /*25c00*/  ST.E.128 [R22.64+0x7800], R12 ;  /* 0x0078000c16007985 */ /* 0x0003e2000c101d04 */
[----:B------:R-:W-:Y:S05]  /*25c10*/  RET.REL.NODEC R2 `(_ZN7cutlass13device_kernelIN5flash19enable_sm80_to_sm89INS1_16FlashAttnFwdSm80INS1_25CollectiveMainloopFwdSm80ILi4ELi1ELb0EN4cute5tupleIJNS5_1CILi128EEENS7_ILi64EEES8_EEELi128ENS_6half_tEfNS_4arch4Sm80ELb1ELb0ELb1ELb1ELb1ELb1ELb1ELb0EEENS1_21CollectiveEpilogueFwdINS6_IJS8_S8_S9_EEENS6_IJNS7_ILi1EEESH_SH_EEESB_SD_Li128ELb1ELb1ELb0ELb0EEENS1_19SingleTileSchedulerILb1ELb0ELb1ELi128EEEEEEEEEvNT_6ParamsE) ;  /* 0xfffda3e002007950 */ /* 0x000fea0003c3ffff */
.L_x_2037:
        /* <DEDUP_REMOVED lines=8> */
.L_x_2101:
[----:B------:R-:W-:Y:S05]  /*25ca0*/  BSYNC B0 ;  /* 0x0000000000007941 */ /* 0x000fea0003800000 */
.L_x_2100:
[----:B------:R-:W-:Y:S01]  /*25cb0*/  MOV R10, R26 ;  /* 0x0000001a000a7202 */ /* 0x000fe20000000f00 */
[----:B------:R-:W-:Y:S01]  /*25cc0*/  IMAD.MOV.U32 R16, RZ, RZ, R20 ;  /* 0x000000ffff107224 */ /* 0x000fe200078e0014 */
[----:B------:R-:W-:Y:S01]  /*25cd0*/  MOV R11, R19 ;  /* 0x00000013000b7202 */ /* 0x000fe20000000f00 */
[-C--:B------:R-:W-:Y:S01]  /*25ce0*/  IMAD R15, R15, R2.reuse, RZ ;  /* 0x000000020f0f7224 */ /* 0x080fe200078e02ff */
[----:B------:R-:W-:Y:S01]  /*25cf0*/  SHF.R.S32.HI R18, RZ, 0x1f, R2 ;  /* 0x0000001fff127819 */ /* 0x000fe20000011402 */
[-C--:B------:R-:W-:Y:S02]  /*25d00*/  IMAD R13, R13, R2.reuse, RZ ;  /* 0x000000020d0d7224 */ /* 0x080fe400078e02ff */
[----:B------:R-:W-:-:S04]  /*25d10*/  IMAD.WIDE.U32 R10, R14, R2, R10 ;  /* 0x000000020e0a7225 */ /* 0x000fc800078e000a */
[----:B------:R-:W-:Y:S01]  /*25d20*/  IMAD.WIDE.U32 R2, R12, R2, R16 ;  /* 0x000000020c027225 */ /* 0x000fe200078e0010 */
[----:B------:R-:W-:-:S03]  /*25d30*/  LEA R16, P1, R10, R24, 0x1 ;  /* 0x000000180a107211 */ /* 0x000fc600078208ff */
[----:B------:R-:W-:Y:S01]  /*25d40*/  IMAD R14, R14, R18, R15 ;  /* 0x000000120e0e7224 */ /* 0x000fe200078e020f */
[----:B------:R-:W-:Y:S01]  /*25d50*/  LEA R17, P0, R2, R22, 0x1 ;  /* 0x0000001602117211 */ /* 0x000fe200078008ff */
[----:B------:R-:W-:-:S03]  /*25d60*/  IMAD R12, R12, R18, R13 ;  /* 0x000000120c0c7224 */ /* 0x000fc600078e020d */
[----:B------:R-:W-:Y:S01]  /*25d70*/  IADD3 R11, R11, R14, RZ ;  /* 0x0000000e0b0b7210 */ /* 0x000fe20007ffe0ff */
[----:B------:R-:W-:-:S03]  /*25d80*/  IMAD.IADD R3, R3, 0x1, R12 ;  /* 0x0000000103037824 */ /* 0x000fc600078e020c */
[----:B------:R-:W-:Y:S02]  /*25d90*/  LEA.HI.X R15, R10, R25, R11, 0x1, P1 ;  /* 0x000000190a0f7211 */ /* 0x000fe400008f0c0b */
[----:B------:R-:W-:Y:S01]  /*25da0*/  LEA.HI.X R14, R2, R23, R3, 0x1, P0 ;  /* 0x00000017020e7211 */ /* 0x000fe200000f0c03 */
[----:B------:R-:W-:Y:S05]  /*25db0*/  BRA.DIV ~URZ, `(.L_x_2102) ;  /* 0x00005a627f007947 */ /* 0x000fea000b800000 */
[----:B------:R1:W2:Y:S02]  /*25dc0*/  SHFL.IDX PT, R11, R15, RZ, 0x181f ;  /* 0x00181fff0f0b7589 */ /* 0x0002a400000e0000 */
.L_x_2152:
[----:B------:R-:W-:Y:S05]  /*25dd0*/  BRA.DIV ~URZ, `(.L_x_2103) ;  /* 0x00005ab27f007947 */ /* 0x000fea000b800000 */
[----:B------:R3:W4:Y:S04]  /*25de0*/  SHFL.IDX PT, R10, R16, RZ, 0x181f ;  /* 0x00181fff100a7589 */ /* 0x00072800000e0000 */
[----:B------:R3:W1:Y:S04]  /*25df0*/  SHFL.IDX PT, R13, R14, RZ, 0x181f ;  /* 0x00181fff0e0d7589 */ /* 0x00066800000e0000 */
[----:B------:R3:W2:Y:S02]  /*25e00*/  SHFL.IDX PT, R12, R17, RZ, 0x181f ;  /* 0x00181fff110c7589 */ /* 0x0006a400000e0000 */
.L_x_2153:
        /* <DEDUP_REMOVED lines=9> */
[--C-:B--2---:R-:W-:Y:S01]  /*25ea0*/  @!P0 IMAD.X R11, R11, 0x1, R3.reuse, P1 ;  /* 0x000000010b0b8824 */ /* 0x104fe200008e0603 */
[----:B------:R-:W-:Y:S01]  /*25eb0*/  @!P0 IADD3 R2, P1, R12, R2, RZ ;  /* 0x000000020c028210 */ /* 0x000fe20007f3e0ff */
[----:B------:R-:W-:Y:S01]  /*25ec0*/  CS2R R22, SRZ ;  /* 0x0000000000167805 */ /* 0x000fe2000001ff00 */
[----:B------:R-:W-:Y:S02]  /*25ed0*/  CS2R R20, SRZ ;  /* 0x0000000000147805 */ /* 0x000fe4000001ff00 */
[----:B------:R-:W2:Y:S01]  /*25ee0*/  @!P0 LD.E.128 R24, [R10.64] ;  /* 0x000000040a188980 */ /* 0x000ea2000c101d00 */
[----:B-1----:R-:W-:-:S05]  /*25ef0*/  @!P0 IMAD.X R3, R13, 0x1, R3, P1 ;  /* 0x000000010d038824 */ /* 0x002fca00008e0603 */
[----:B------:R1:W4:Y:S01]  /*25f00*/  @!P0 LD.E.128 R20, [R2.64] ;  /* 0x0000000402148980 */ /* 0x000322000c101d00 */
[----:B------:R-:W-:Y:S01]  /*25f10*/  CS2R R46, SRZ ;  /* 0x00000000002e7805 */ /* 0x000fe2000001ff00 */
[----:B--2---:R-:W-:Y:S02]  /*25f20*/  IMAD.MOV.U32 R11, RZ, RZ, R26 ;  /* 0x000000ffff0b7224 */ /* 0x004fe400078e001a */
[----:B------:R-:W-:Y:S02]  /*25f30*/  IMAD.MOV.U32 R10, RZ, RZ, R27 ;  /* 0x000000ffff0a7224 */ /* 0x000fe400078e001b */
[----:B-1----:R-:W-:Y:S01]  /*25f40*/  IMAD.MOV.U32 R3, RZ, RZ, R24 ;  /* 0x000000ffff037224 */ /* 0x002fe200078e0018 */
[----:B------:R-:W-:Y:S01]  /*25f50*/  PRMT R96, R96, 0x5410, R11 ;  /* 0x0000541060607816 */ /* 0x000fe2000000000b */
[----:B------:R-:W-:Y:S01]  /*25f60*/  IMAD.MOV.U32 R2, RZ, RZ, R25 ;  /* 0x000000ffff027224 */ /* 0x000fe200078e0019 */
[----:B------:R-:W-:Y:S01]  /*25f70*/  PRMT R53, R53, 0x5410, R10 ;  /* 0x0000541035357816 */ /* 0x000fe2000000000a */
[----:B----4-:R-:W-:Y:S01]  /*25f80*/  IMAD.MOV.U32 R11, RZ, RZ, R22 ;  /* 0x000000ffff0b7224 */ /* 0x010fe200078e0016 */
        /* <DEDUP_REMOVED lines=14> */
.L_x_2154:
        /* <DEDUP_REMOVED lines=20> */
.L_x_2106:
[----:B------:R-:W-:Y:S05]  /*261b0*/  BSYNC B0 ;  /* 0x0000000000007941 */ /* 0x000fea0003800000 */
.L_x_2105:
[----:B-12--5:R-:W-:Y:S02]  /*261c0*/  IMAD.MOV.U32 R11, RZ, RZ, R46 ;  /* 0x000000ffff0b7224 */ /* 0x026fe400078e002e */
        /* <DEDUP_REMOVED lines=17> */
.L_x_2155:
[----:B------:R-:W-:Y:S05]  /*262e0*/  BRA.DIV ~URZ, `(.L_x_2108) ;  /* 0x000059327f007947 */ /* 0x000fea000b800000 */
[----:B------:R4:W1:Y:S04]  /*262f0*/  SHFL.IDX PT, R10, R16, 0x2, 0x181f ;  /* 0x00581f00100a7f89 */ /* 0x00086800000e0000 */
[----:B------:R4:W3:Y:S04]  /*26300*/  SHFL.IDX PT, R13, R14, 0x2, 0x181f ;  /* 0x00581f000e0d7f89 */ /* 0x0008e800000e0000 */
[----:B---3--:R4:W3:Y:S02]  /*26310*/  SHFL.IDX PT, R12, R17, 0x2, 0x181f ;  /* 0x00581f00110c7f89 */ /* 0x0088e400000e0000 */
.L_x_2156:
        /* <DEDUP_REMOVED lines=8> */
[--C-:B--2---:R-:W-:Y:S01]  /*263a0*/  @!P0 IMAD.X R11, R11, 0x1, R3.reuse, P1 ;  /* 0x000000010b0b8824 */ /* 0x104fe200008e0603 */
[----:B---3--:R-:W-:Y:S01]  /*263b0*/  @!P0 IADD3 R2, P1, R12, R2, RZ ;  /* 0x000000020c028210 */ /* 0x008fe20007f3e0ff */
[----:B------:R-:W-:Y:S01]  /*263c0*/  CS2R R58, SRZ ;  /* 0x00000000003a7805 */ /* 0x000fe2000001ff00 */
[----:B------:R-:W-:Y:S02]  /*263d0*/  CS2R R56, SRZ ;  /* 0x0000000000387805 */ /* 0x000fe4000001ff00 */
[----:B------:R-:W2:Y:S01]  /*263e0*/  @!P0 LD.E.128 R60, [R10.64] ;  /* 0x000000040a3c8980 */ /* 0x000ea2000c101d00 */
[----:B------:R-:W-:-:S05]  /*263f0*/  @!P0 IMAD.X R3, R13, 0x1, R3, P1 ;  /* 0x000000010d038824 */ /* 0x000fca00008e0603 */
[----:B------:R1:W3:Y:S01]  /*26400*/  @!P0 LD.E.128 R56, [R2.64] ;  /* 0x0000000402388980 */ /* 0x0002e2000c101d00 */
[----:B------:R-:W-:Y:S01]  /*26410*/  CS2R R74, SRZ ;  /* 0x00000000004a7805 */ /* 0x000fe2000001ff00 */
[----:B--2---:R-:W-:Y:S02]  /*26420*/  IMAD.MOV.U32 R11, RZ, RZ, R62 ;  /* 0x000000ffff0b7224 */ /* 0x004fe400078e003e */
[----:B------:R-:W-:Y:S02]  /*26430*/  IMAD.MOV.U32 R10, RZ, RZ, R63 ;  /* 0x000000ffff0a7224 */ /* 0x000fe400078e003f */
[----:B-1----:R-:W-:Y:S01]  /*26440*/  IMAD.MOV.U32 R3, RZ, RZ, R60 ;  /* 0x000000ffff037224 */ /* 0x002fe200078e003c */
[----:B------:R-:W-:Y:S01]  /*26450*/  PRMT R117, R117, 0x5410, R11 ;  /* 0x0000541075757816 */ /* 0x000fe2000000000b */
        /* <DEDUP_REMOVED lines=17> */
.L_x_2157:
        /* <DEDUP_REMOVED lines=20> */
.L_x_2111:
[----:B------:R-:W-:Y:S05]  /*266b0*/  BSYNC B0 ;  /* 0x0000000000007941 */ /* 0x000fea0003800000 */
.L_x_2110:
        /* <DEDUP_REMOVED lines=18> */
.L_x_2158:
[----:B------:R-:W-:Y:S05]  /*267e0*/  BRA.DIV ~URZ, `(.L_x_2113) ;  /* 0x000057f27f007947 */ /* 0x000fea000b800000 */
[----:B------:R3:W1:Y:S04]  /*267f0*/  SHFL.IDX PT, R10, R16, 0x4, 0x181f ;  /* 0x00981f00100a7f89 */ /* 0x00066800000e0000 */
[----:B------:R3:W4:Y:S04]  /*26800*/  SHFL.IDX PT, R13, R14, 0x4, 0x181f ;  /* 0x00981f000e0d7f89 */ /* 0x00072800000e0000 */
[----:B----4-:R3:W4:Y:S02]  /*26810*/  SHFL.IDX PT, R12, R17, 0x4, 0x181f ;  /* 0x00981f00110c7f89 */ /* 0x01072400000e0000 */
.L_x_2159:
        /* <DEDUP_REMOVED lines=9> */
[----:B----4-:R-:W-:Y:S01]  /*268b0*/  @!P0 IADD3 R2, P1, R12, R2, RZ ;  /* 0x000000020c028210 */ /* 0x010fe20007f3e0ff */
[----:B------:R-:W-:Y:S01]  /*268c0*/  CS2R R82, SRZ ;  /* 0x0000000000527805 */ /* 0x000fe2000001ff00 */
[----:B------:R-:W-:Y:S02]  /*268d0*/  CS2R R80, SRZ ;  /* 0x0000000000507805 */ /* 0x000fe4000001ff00 */
[----:B------:R-:W2:Y:S01]  /*268e0*/  @!P0 LD.E.128 R84, [R10.64] ;  /* 0x000000040a548980 */ /* 0x000ea2000c101d00 */
[----:B------:R-:W-:-:S05]  /*268f0*/  @!P0 IMAD.X R3, R13, 0x1, R3, P1 ;  /* 0x000000010d038824 */ /* 0x000fca00008e0603 */
        /* <DEDUP_REMOVED lines=23> */
.L_x_2160:
        /* <DEDUP_REMOVED lines=20> */
.L_x_2116:
[----:B------:R-:W-:Y:S05]  /*26bb0*/  BSYNC B0 ;  /* 0x0000000000007941 */ /* 0x000fea0003800000 */
.L_x_2115:
        /* <DEDUP_REMOVED lines=18> */
.L_x_2161:
[----:B------:R-:W-:Y:S05]  /*26ce0*/  BRA.DIV ~URZ, `(.L_x_2118) ;  /* 0x000056b27f007947 */ /* 0x000fea000b800000 */
[----:B------:R4:W1:Y:S04]  /*26cf0*/  SHFL.IDX PT, R10, R16, 0x6, 0x181f ;  /* 0x00d81f00100a7f89 */ /* 0x00086800000e0000 */
[----:B---3--:R4:W3:Y:S04]  /*26d00*/  SHFL.IDX PT, R12, R14, 0x6, 0x181f ;  /* 0x00d81f000e0c7f89 */ /* 0x0088e800000e0000 */
[----:B------:R4:W2:Y:S02]  /*26d10*/  SHFL.IDX PT, R2, R17, 0x6, 0x181f ;  /* 0x00d81f0011027f89 */ /* 0x0008a400000e0000 */
.L_x_2162:
        /* <DEDUP_REMOVED lines=15> */
[----:B--2---:R-:W-:-:S03]  /*26e10*/  IADD3 R2, P0, R2, R13, RZ ;  /* 0x0000000d02027210 */ /* 0x004fc60007f1e0ff */
[--C-:B------:R-:W-:Y:S02]  /*26e20*/  IMAD.X R11, R11, 0x1, R3.reuse, P1 ;  /* 0x000000010b0b7824 */ /* 0x100fe400008e0603 */
[----:B---3--:R-:W-:-:S03]  /*26e30*/  IMAD.X R3, R12, 0x1, R3, P0 ;  /* 0x000000010c037824 */ /* 0x008fc600000e0603 */
[----:B------:R1:W5:Y:S04]  /*26e40*/  LD.E.128 R92, [R10.64] ;  /* 0x000000040a5c7980 */ /* 0x000368000c101d00 */
[----:B------:R1:W5:Y:S02]  /*26e50*/  LD.E.128 R100, [R2.64] ;  /* 0x0000000402647980 */ /* 0x000364000c101d00 */
.L_x_2120:
[----:B------:R-:W-:Y:S05]  /*26e60*/  BSYNC B0 ;  /* 0x0000000000007941 */ /* 0x000fea0003800000 */
.L_x_2119:
[----:B-12--5:R-:W-:Y:S01]  /*26e70*/  IMAD.MOV.U32 R11, RZ, RZ, R94 ;  /* 0x000000ffff0b7224 */ /* 0x026fe200078e005e */
[----:B------:R-:W-:Y:S01]  /*26e80*/  CS2R R106, SRZ ;  /* 0x00000000006a7805 */ /* 0x000fe2000001ff00 */
[----:B------:R-:W-:Y:S02]  /*26e90*/  IMAD.MOV.U32 R10, RZ, RZ, R95 ;  /* 0x000000ffff0a7224 */ /* 0x000fe400078e005f */
        /* <DEDUP_REMOVED lines=19> */
.L_x_2163:
        /* <DEDUP_REMOVED lines=9> */
[----:B-1--4-:R-:W-:Y:S01]  /*27060*/  SHF.R.S32.HI R14, RZ, 0x1f, R69 ;  /* 0x0000001fff0e7819 */ /* 0x012fe20000011445 */
[----:B------:R-:W-:-:S03]  /*27070*/  CS2R R106, SRZ ;  /* 0x00000000006a7805 */ /* 0x000fc6000001ff00 */
[-C--:B---3--:R-:W-:Y:S02]  /*27080*/  IADD3 R12, P1, R2, R3.reuse, RZ ;  /* 0x00000003020c7210 */ /* 0x088fe40007f3e0ff */
[----:B------:R-:W-:Y:S02]  /*27090*/  IADD3 R2, P2, R10, R3, RZ ;  /* 0x000000030a027210 */ /* 0x000fe40007f5e0ff */
[----:B------:R-:W-:-:S05]  /*270a0*/  SHF.L.U64.HI R10, R69, 0x1, R14 ;  /* 0x00000001450a7819 */ /* 0x000fca000001020e */
[--C-:B--2---:R-:W-:Y:S02]  /*270b0*/  IMAD.X R3, R11, 0x1, R10.reuse, P2 ;  /* 0x000000010b037824 */ /* 0x104fe400010e060a */
[----:B------:R-:W-:Y:S01]  /*270c0*/  IMAD.X R13, R13, 0x1, R10, P1 ;  /* 0x000000010d0d7824 */ /* 0x000fe200008e060a */
[----:B------:R-:W-:Y:S05]  /*270d0*/  @P0 BRA `(.L_x_2123) ;  /* 0x0000002000000947 */ /* 0x000fea0003800000 */
[----:B------:R1:W5:Y:S04]  /*270e0*/  LD.E.128 R104, [R2.64] ;  /* 0x0000000402687980 */ /* 0x000368000c101d00 */
[----:B------:R1:W5:Y:S02]  /*270f0*/  LD.E.128 R108, [R12.64] ;  /* 0x000000040c6c7980 */ /* 0x000364000c101d00 */
.L_x_2123:
[----:B------:R-:W-:Y:S05]  /*27100*/  BSYNC B0 ;  /* 0x0000000000007941 */ /* 0x000fea0003800000 */
.L_x_2122:
[----:B----4-:R-:W-:Y:S01]  /*27110*/  IADD3 R10, R98, -c[0x0][0x20], RZ ;  /* 0x80000800620a7a10 */ /* 0x010fe20007ffe0ff */
[----:B------:R-:W-:-:S04]  /*27120*/  DEPBAR.LE SB0, 0x1 ;  /* 0x000080400000791a */ /* 0x000fc80000000000 */
[----:B-1----:R1:W4:Y:S01]  /*27130*/  LDL.64 R2, [R10+0x20] ;  /* 0x000020000a027983 */ /* 0x0023220000100a00 */
[----:B------:R-:W-:Y:S03]  /*27140*/  WARPSYNC 0xffffffff ;  /* 0xffffffff00007948 */ /* 0x000fe60003800000 */
[----:B------:R-:W-:Y:S06]  /*27150*/  BAR.SYNC.DEFER_BLOCKING 0x0 ;  /* 0x0000000000007b1d */ /* 0x000fec0000010000 */
[----:B-12---:R-:W2:Y:S04]  /*27160*/  LDL.64 R10, [R10+0x28] ;  /* 0x000028000a0a7983 */ /* 0x006ea80000100a00 */
[----:B---34-:R1:W3:Y:S01]  /*27170*/  LD.E R12, [R2.64] ;  /* 0x00000004020c7980 */ /* 0x0182e2000c101900 */
[----:B------:R-:W-:-:S03]  /*27180*/  ISETP.GE.AND P0, PT, R69, R39, PT ;  /* 0x000000274500720c */ /* 0x000fc60003f06270 */
[----:B--2---:R2:W5:Y:S01]  /*27190*/  LD.E.64 R50, [R10.64] ;  /* 0x000000040a327980 */ /* 0x004562000c101b00 */
[----:B------:R-:W-:Y:S01]  /*271a0*/  BSSY B0, `(.L_x_2124) ;  /* 0x000007d000007945 */ /* 0x000fe20003800000 */
[----:B-1---5:R-:W-:Y:S02]  /*271b0*/  IMAD.MOV.U32 R2, RZ, RZ, R106 ;  /* 0x000000ffff027224 */ /* 0x022fe400078e006a */
        /* <DEDUP_REMOVED lines=9> */
[----:B--2---:R-:W-:-:S05]  /*27250*/  IMAD.MOV.U32 R10, RZ, RZ, R107 ;  /* 0x000000ffff0a7224 */ /* 0x004fca00078e006b */
[----:B------:R-:W-:Y:S01]  /*27260*/  PRMT R136, R136, 0x5410, R10 ;  /* 0x0000541088887816 */ /* 0x000fe2000000000a */
[----:B------:R-:W-:-:S05]  /*27270*/  IMAD.MOV.U32 R10, RZ, RZ, R111 ;  /* 0x000000ffff0a7224 */ /* 0x000fca00078e006f */
[----:B------:R-:W-:Y:S01]  /*27280*/  PRMT R136, R10, 0x7610, R136 ;  /* 0x000076100a887816 */ /* 0x000fe20000000088 */
[----:B---3--:R-:W-:-:S05]  /*27290*/  IMAD R11, R12, -0x80, R18 ;  /* 0xffffff800c0b7824 */ /* 0x008fca00078e0212 */
        /* <DEDUP_REMOVED lines=31> */
[----:B------:R-:W-:Y:S02]  /*27490*/  SHF.R.U64 R48, R26, 0x10, R27 ;  /* 0x000000101a307819 */ /* 0x000fe4000000121b */
[----:B------:R-:W-:Y:S02]  /*274a0*/  SHF.R.U64 R38, R20, 0x10, R21 ;  /* 0x0000001014267819 */ /* 0x000fe40000001215 */
[----:B------:R-:W-:-:S02]  /*274b0*/  SHF.R.U64 R37, R22, 0x10, R23 ;  /* 0x0000001016257819 */ /* 0x000fc40000001217 */
[----:B------:R-:W-:Y:S02]  /*274c0*/  SHF.R.U32.HI R30, RZ, 0x10, R23 ;  /* 0x00000010ff1e7819 */ /* 0x000fe40000011617 */
[----:B------:R-:W-:Y:S02]  /*274d0*/  SHF.R.U32.HI R29, RZ, 0x10, R21 ;  /* 0x00000010ff1d7819 */ /* 0x000fe40000011615 */
[----:B------:R-:W-:-:S03]  /*274e0*/  SHF.R.U32.HI R31, RZ, 0x10, R27 ;  /* 0x00000010ff1f7819 */ /* 0x000fc6000001161b */
[----:B------:R-:W-:Y:S02]  /*274f0*/  HADD2.F32 R29, -RZ, R29.H0_H0 ;  /* 0x2000001dff1d7230 */ /* 0x000fe40000004100 */
[--C-:B--2---:R-:W-:Y:S02]  /*27500*/  HADD2.F32 R25, -RZ, R12.reuse.H0_H0 ;  /* 0x2000000cff197230 */ /* 0x104fe40000004100 */
[----:B------:R-:W-:Y:S02]  /*27510*/  HADD2.F32 R26, -RZ, R12.H1_H1 ;  /* 0x3000000cff1a7230 */ /* 0x000fe40000004100 */
[--C-:B------:R-:W-:Y:S02]  /*27520*/  HADD2.F32 R20, -RZ, R15.reuse.H0_H0 ;  /* 0x2000000fff147230 */ /* 0x100fe40000004100 */
[----:B------:R-:W-:Y:S02]  /*27530*/  HADD2.F32 R23, -RZ, R15.H1_H1 ;  /* 0x3000000fff177230 */ /* 0x000fe40000004100 */
[----:B---3--:R-:W-:-:S02]  /*27540*/  HADD2.F32 R3, -RZ, R17.H0_H0 ;  /* 0x20000011ff037230 */ /* 0x008fc40000004100 */
[----:B------:R-:W-:Y:S02]  /*27550*/  HADD2.F32 R12, -RZ, R17.H1_H1 ;  /* 0x30000011ff0c7230 */ /* 0x000fe40000004100 */
[--C-:B------:R-:W-:Y:S02]  /*27560*/  HADD2.F32 R22, -RZ, R13.reuse.H0_H0 ;  /* 0x2000000dff167230 */ /* 0x100fe40000004100 */
[--C-:B------:R-:W-:Y:S02]  /*27570*/  HADD2.F32 R17, -RZ, R16.reuse.H0_H0 ;  /* 0x20000010ff117230 */ /* 0x100fe40000004100 */
[----:B------:R-:W-:Y:S01]  /*27580*/  HADD2.F32 R15, -RZ, R16.H1_H1 ;  /* 0x30000010ff0f7230 */ /* 0x000fe20000004100 */
[C---:B------:R-:W-:Y:S01]  /*27590*/  FMUL.FTZ R16, R3.reuse, R10 ;  /* 0x0000000a03107220 */ /* 0x040fe20000410000 */
[----:B------:R-:W-:Y:S01]  /*275a0*/  HADD2.F32 R21, -RZ, R13.H1_H1 ;  /* 0x3000000dff157230 */ /* 0x000fe20000004100 */
[-C--:B------:R-:W-:Y:S01]  /*275b0*/  FMUL.FTZ R3, R3, R2.reuse ;  /* 0x0000000203037220 */ /* 0x080fe20000410000 */
[--C-:B------:R-:W-:Y:S01]  /*275c0*/  HADD2.F32 R11, -RZ, R19.reuse.H0_H0 ;  /* 0x20000013ff0b7230 */ /* 0x100fe20000004100 */
[C---:B------:R-:W-:Y:S01]  /*275d0*/  FFMA.FTZ R68, R22.reuse, R2, -R16 ;  /* 0x0000000216447223 */ /* 0x040fe20000010810 */
[----:B------:R-:W-:Y:S01]  /*275e0*/  HADD2.F32 R13, -RZ, R19.H1_H1 ;  /* 0x30000013ff0d7230 */ /* 0x000fe20000004100 */
[----:B------:R-:W-:Y:S01]  /*275f0*/  FFMA.FTZ R54, R22, R10, R3 ;  /* 0x0000000a16367223 */ /* 0x000fe20000010003 */
[----:B------:R-:W-:Y:S01]  /*27600*/  HADD2.F32 R19, -RZ, R28.H0_H0 ;  /* 0x2000001cff137230 */ /* 0x000fe20000004100 */
[----:B------:R-:W-:Y:S01]  /*27610*/  FMUL.FTZ R16, R12, R29 ;  /* 0x0000001d0c107220 */ /* 0x000fe20000410000 */
[----:B------:R-:W-:-:S02]  /*27620*/  HADD2.F32 R2, -RZ, R53.H0_H0 ;  /* 0x20000035ff027230 */ /* 0x000fc40000004100 */
[----:B------:R-:W-:Y:S01]  /*27630*/  HADD2.F32 R3, -RZ, R53.H1_H1 ;  /* 0x30000035ff037230 */ /* 0x000fe20000004100 */
[----:B------:R-:W-:Y:S01]  /*27640*/  FMUL.FTZ R10, R12, R19 ;  /* 0x000000130c0a7220 */ /* 0x000fe20000410000 */
[----:B------:R-:W-:Y:S01]  /*27650*/  HADD2.F32 R22, -RZ, R30.H0_H0 ;  /* 0x2000001eff167230 */ /* 0x000fe20000004100 */
[CC--:B------:R-:W-:Y:S01]  /*27660*/  FMUL.FTZ R12, R11.reuse, R2.reuse ;  /* 0x000000020b0c7220 */ /* 0x0c0fe20000410000 */
[--C-:B------:R-:W-:Y:S01]  /*27670*/  HADD2.F32 R24, -RZ, R14.reuse.H0_H0 ;  /* 0x2000000eff187230 */ /* 0x100fe20000004100 */
[----:B------:R-:W-:Y:S01]  /*27680*/  FMUL.FTZ R11, R11, R3 ;  /* 0x000000030b0b7220 */ /* 0x000fe20000410000 */
[----:B------:R-:W-:Y:S01]  /*27690*/  HADD2.F32 R27, -RZ, R14.H1_H1 ;  /* 0x3000000eff1b7230 */ /* 0x000fe20000004100 */
[----:B------:R-:W-:Y:S01]  /*276a0*/  FFMA.FTZ R29, R21, R29, R10 ;  /* 0x0000001d151d7223 */ /* 0x000fe2000001000a */
[----:B------:R-:W-:Y:S01]  /*276b0*/  HADD2.F32 R10, -RZ, R31.H0_H0 ;  /* 0x2000001fff0a7230 */ /* 0x000fe20000004100 */
[C---:B------:R-:W-:Y:S01]  /*276c0*/  FFMA.FTZ R30, R20.reuse, R2, R11 ;  /* 0x00000002141e7223 */ /* 0x040fe2000001000b */
[--C-:B------:R-:W-:Y:S01]  /*276d0*/  HADD2.F32 R11, -RZ, R71.reuse.H1_H1 ;  /* 0x30000047ff0b7230 */ /* 0x100fe20000004100 */
[----:B------:R-:W-:Y:S01]  /*276e0*/  FMUL.FTZ R2, R13, R22 ;  /* 0x000000160d027220 */ /* 0x000fe20000410000 */
[--C-:B------:R-:W-:Y:S01]  /*276f0*/  HADD2.F32 R14, -RZ, R18.reuse.H0_H0 ;  /* 0x20000012ff0e7230 */ /* 0x100fe20000004100 */
[----:B------:R-:W-:Y:S01]  /*27700*/  FFMA.FTZ R53, R20, R3, -R12 ;  /* 0x0000000314357223 */ /* 0x000fe2000001080c */
[----:B------:R-:W-:Y:S01]  /*27710*/  HADD2.F32 R3, -RZ, R71.H0_H0 ;  /* 0x20000047ff037230 */ /* 0x000fe20000004100 */
[----:B------:R-:W-:Y:S01]  /*27720*/  FFMA.FTZ R52, R21, R19, -R16 ;  /* 0x0000001315347223 */ /* 0x000fe20000010810 */
[----:B------:R-:W-:Y:S01]  /*27730*/  HADD2.F32 R18, -RZ, R18.H1_H1 ;  /* 0x30000012ff127230 */ /* 0x000fe20000004100 */
[-C--:B------:R-:W-:Y:S01]  /*27740*/  FFMA.FTZ R19, R23, R10.reuse, -R2 ;  /* 0x0000000a17137223 */ /* 0x080fe20000010802 */
[--C-:B------:R-:W-:Y:S01]  /*27750*/  HADD2.F32 R2, -RZ, R96.reuse.H0_H0 ;  /* 0x20000060ff027230 */ /* 0x100fe20000004100 */
[----:B------:R-:W-:Y:S01]  /*27760*/  FMUL.FTZ R13, R13, R10 ;  /* 0x0000000a0d0d7220 */ /* 0x000fe20000410000 */
[----:B------:R-:W-:Y:S01]  /*27770*/  HADD2.F32 R10, -RZ, R96.H1_H1 ;  /* 0x30000060ff0a7230 */ /* 0x000fe20000004100 */
[----:B------:R-:W-:Y:S01]  /*27780*/  FMUL.FTZ R16, R17, R3 ;  /* 0x0000000311107220 */ /* 0x000fe20000410000 */
[----:B------:R-:W-:Y:S01]  /*27790*/  F2FP.PACK_AB R19, R19, R53 ;  /* 0x000000351313723e */ /* 0x000fe200000000ff */
[----:B------:R-:W-:-:S02]  /*277a0*/  FMUL.FTZ R17, R17, R11 ;  /* 0x0000000b11117220 */ /* 0x000fc40000410000 */
        /* <DEDUP_REMOVED lines=12> */
[C---:B------:R-:W-:Y:S02]  /*27870*/  FMUL.FTZ R11, R15.reuse, R13 ;  /* 0x0000000d0f0b7220 */ /* 0x040fe40000410000 */
[C---:B------:R-:W-:Y:S02]  /*27880*/  FMUL.FTZ R3, R18.reuse, R16 ;  /* 0x0000001012037220 */ /* 0x040fe40000410000 */
[----:B------:R-:W-:Y:S01]  /*27890*/  FMUL.FTZ R10, R15, R12 ;  /* 0x0000000c0f0a7220 */ /* 0x000fe20000410000 */
[----:B------:R-:W-:Y:S01]  /*278a0*/  F2FP.PACK_AB R15, R23, R30 ;  /* 0x0000001e170f723e */ /* 0x000fe200000000ff */
[----:B------:R-:W-:Y:S02]  /*278b0*/  FMUL.FTZ R2, R18, R14 ;  /* 0x0000000e12027220 */ /* 0x000fe40000410000 */
[----:B------:R-:W-:Y:S02]  /*278c0*/  FFMA.FTZ R11, R26, R12, -R11 ;  /* 0x0000000c1a0b7223 */ /* 0x000fe4000001080b */
[----:B------:R-:W-:-:S02]  /*278d0*/  FFMA.FTZ R3, R27, R14, -R3 ;  /* 0x0000000e1b037223 */ /* 0x000fc40000010803 */
[----:B------:R-:W-:Y:S01]  /*278e0*/  FFMA.FTZ R10, R26, R13, R10 ;  /* 0x0000000d1a0a7223 */ /* 0x000fe2000001000a */
[----:B------:R-:W-:Y:S01]  /*278f0*/  F2FP.PACK_AB R13, R29, R54 ;  /* 0x000000361d0d723e */ /* 0x000fe200000000ff */
[----:B------:R-:W-:Y:S01]  /*27900*/  FFMA.FTZ R2, R27, R16, R2 ;  /* 0x000000101b027223 */ /* 0x000fe20000010002 */
[----:B------:R-:W-:Y:S02]  /*27910*/  F2FP.PACK_AB R16, R11, R28 ;  /* 0x0000001c0b10723e */ /* 0x000fe400000000ff */
[----:B------:R-:W-:Y:S02]  /*27920*/  F2FP.PACK_AB R18, R3, R21 ;  /* 0x000000150312723e */ /* 0x000fe400000000ff */
[----:B------:R-:W-:Y:S02]  /*27930*/  F2FP.PACK_AB R12, R10, R22 ;  /* 0x000000160a0c723e */ /* 0x000fe400000000ff */
[----:B------:R-:W-:Y:S01]  /*27940*/  F2FP.PACK_AB R14, R2, R20 ;  /* 0x00000014020e723e */ /* 0x000fe200000000ff */
[----:B------:R1:W-:Y:S04]  /*27950*/  ST.E.128 [R34.64], R16 ;  /* 0x0000001022007985 */ /* 0x0003e8000c101d04 */
[----:B------:R1:W-:Y:S02]  /*27960*/  ST.E.128 [R32.64], R12 ;  /* 0x0000000c20007985 */ /* 0x0003e4000c101d04 */
.L_x_2125:
[----:B------:R-:W-:Y:S05]  /*27970*/  BSYNC B0 ;  /* 0x0000000000007941 */ /* 0x000fea0003800000 */
.L_x_2124:
[----:B------:R-:W-:Y:S01]  /*27980*/  IADD3 R3, R55, 0x10, RZ ;  /* 0x0000001037037810 */ /* 0x000fe20007ffe0ff */
[----:B------:R-:W-:Y:S03]  /*27990*/  BSSY B0, `(.L_x_2126) ;  /* 0x000006b000007945 */ /* 0x000fe60003800000 */
[----:B------:R-:W-:-:S13]  /*279a0*/  ISETP.GE.OR P1, PT, R3, R70, P0 ;  /* 0x000000460300720c */ /* 0x000fda0000726670 */
[----:B------:R-:W-:Y:S05]  /*279b0*/  @P1 BRA `(.L_x_2127) ;  /* 0x0000068000001947 */ /* 0x000fea0003800000 */
[----:B------:R-:W-:Y:S02]  /*279c0*/  SHF.R.S32.HI R2, RZ, 0x1f, R3 ;  /* 0x0000001fff027819 */ /* 0x000fe40000011403 */
[----:B------:R-:W-:Y:S02]  /*279d0*/  LEA.HI R11, R39, R36, RZ, 0x1d ;  /* 0x00000024270b7211 */ /* 0x000fe400078fe8ff */
[----:B------:R-:W-:Y:S02]  /*279e0*/  SHF.L.U32 R10, R3, 0x6, RZ ;  /* 0x00000006030a7819 */ /* 0x000fe400000006ff */
[----:B------:R-:W-:Y:S02]  /*279f0*/  LEA.HI R3, R2, R3, RZ, 0x3 ;  /* 0x0000000302037211 */ /* 0x000fe400078f18ff */
[----:B-1----:R-:W-:Y:S02]  /*27a00*/  SHF.R.S32.HI R12, RZ, 0x1f, R11 ;  /* 0x0000001fff0c7819 */ /* 0x002fe4000001140b */
        /* <DEDUP_REMOVED lines=21> */
[----:B------:R-:W-:Y:S02]  /*27b60*/  SHF.R.U64 R44, R44, 0x10, R45 ;  /* 0x000000102c2c7819 */ /* 0x000fe4000000122d */
[--C-:B------:R-:W-:Y:S01]  /*27b70*/  SHF.R.U64 R38, R42, 0x10, R43.reuse ;  /* 0x000000102a267819 */ /* 0x100fe2000000122b */
[----:B------:R-:W-:Y:S01]  /*27b80*/  HADD2.F32 R29, -RZ, R29.H0_H0 ;  /* 0x2000001dff1d7230 */ /* 0x000fe20000004100 */
[----:B------:R-:W-:-:S02]  /*27b90*/  SHF.R.U32.HI R30, RZ, 0x10, R43 ;  /* 0x00000010ff1e7819 */ /* 0x000fc4000001162b */
        /* <DEDUP_REMOVED lines=32> */
[----:B------:R-:W-:Y:S01]  /*27da0*/  HADD2.F32 R11, -RZ, R112.H1_H1 ;  /* 0x30000070ff0b7230 */ /* 0x000fe20000004100 */
[----:B------:R-:W-:Y:S01]  /*27db0*/  FMUL.FTZ R2, R13, R22 ;  /* 0x000000160d027220 */ /* 0x000fe20000410000 */
[----:B------:R-:W-:Y:S01]  /*27dc0*/  HADD2.F32 R14, -RZ, R18.H0_H0 ;  /* 0x20000012ff0e7230 */ /* 0x000fe20000004100 */
        /* <DEDUP_REMOVED lines=11> */
[C---:B------:R-:W-:Y:S02]  /*27e80*/  FMUL.FTZ R12, R14.reuse, R2 ;  /* 0x000000020e0c7220 */ /* 0x040fe40000410000 */
        /* <DEDUP_REMOVED lines=27> */
.L_x_2127:
[----:B------:R-:W-:Y:S05]  /*28040*/  BSYNC B0 ;  /* 0x0000000000007941 */ /* 0x000fea0003800000 */
.L_x_2126:
        /* <DEDUP_REMOVED lines=30> */
[----:B------:R-:W-:Y:S02]  /*28230*/  SHF.R.U32.HI R30, RZ, 0x10, R59 ;  /* 0x00000010ff1e7819 */ /* 0x000fe4000001163b */
        /* <DEDUP_REMOVED lines=77> */
.L_x_2129:
[----:B------:R-:W-:Y:S05]  /*28710*/  BSYNC B0 ;  /* 0x0000000000007941 */ /* 0x000fea0003800000 */
.L_x_2128:
        /* <DEDUP_REMOVED lines=108> */
.L_x_2131:
[----:B------:R-:W-:Y:S05]  /*28de0*/  BSYNC B0 ;  /* 0x0000000000007941 */ /* 0x000fea0003800000 */
.L_x_2130:
        /* <DEDUP_REMOVED lines=108> */
.L_x_2133:
[----:B------:R-:W-:Y:S05]  /*294b0*/  BSYNC B0 ;  /* 0x0000000000007941 */ /* 0x000fea0003800000 */
.L_x_2132:
        /* <DEDUP_REMOVED lines=108> */
.L_x_2135:
[----:B------:R-:W-:Y:S05]  /*29b80*/  BSYNC B0 ;  /* 0x0000000000007941 */ /* 0x000fea0003800000 */
.L_x_2134:
        /* <DEDUP_REMOVED lines=108> */
.L_x_2137:
[----:B------:R-:W-:Y:S05]  /*2a250*/  BSYNC B0 ;  /* 0x0000000000007941 */ /* 0x000fea0003800000 */
.L_x_2136:
[----:B------:R-:W-:Y:S01]  /*2a260*/  IADD3 R2, R55, 0x70, RZ ;  /* 0x0000007037027810 */ /* 0x000fe20007ffe0ff */
[----:B------:R-:W-:-:S02]  /*2a270*/  IMAD.MOV.U32 R10, RZ, RZ, R142 ;  /* 0x000000ffff0a7224 */ /* 0x000fc400078e008e */
[----:B------:R-:W-:Y:S01]  /*2a280*/  IMAD.MOV.U32 R11, RZ, RZ, 0x0 ;  /* 0x00000000ff0b7424 */ /* 0x000fe200078e00ff */
[----:B------:R-:W-:-:S13]  /*2a290*/  ISETP.GE.OR P0, PT, R2, R70, P0 ;  /* 0x000000460200720c */ /* 0x000fda0000706670 */
[----:B------:R-:W-:Y:S05]  /*2a2a0*/  @P0 RET.REL.NODEC R10 `(_ZN7cutlass13device_kernelIN5flash19enable_sm80_to_sm89INS1_16FlashAttnFwdSm80INS1_25CollectiveMainloopFwdSm80ILi4ELi1ELb0EN4cute5tupleIJNS5_1CILi128EEENS7_ILi64EEES8_EEELi128ENS_6half_tEfNS_4arch4Sm80ELb1ELb0ELb1ELb1ELb1ELb1ELb1ELb0EEENS1_21CollectiveEpilogueFwdINS6_IJS8_S8_S9_EEENS6_IJNS7_ILi1EEESH_SH_EEESB_SD_Li128ELb1ELb1ELb0ELb0EEENS1_19SingleTileSchedulerILb1ELb0ELb1ELi128EEEEEEEEEvNT_6ParamsE) ;  /* 0xfffd5d500a000950 */ /* 0x000fea0003c3ffff */
        /* <DEDUP_REMOVED lines=31> */
[----:B------:R-:W-:Y:S01]  /*2a4a0*/  SHF.R.U64 R38, R110, 0x10, R111 ;  /* 0x000000106e267819 */ /* 0x000fe2000000126f */
[----:B------:R-:W-:Y:S01]  /*2a4b0*/  HADD2.F32 R28, -RZ, R28.H0_H0 ;  /* 0x2000001cff1c7230 */ /* 0x000fe20000004100 */
[----:B------:R-:W-:Y:S02]  /*2a4c0*/  SHF.R.U64 R37, R104, 0x10, R105 ;  /* 0x0000001068257819 */ /* 0x000fe40000001269 */
[----:B------:R-:W-:Y:S01]  /*2a4d0*/  SHF.R.U64 R39, R106, 0x10, R107 ;  /* 0x000000106a277819 */ /* 0x000fe2000000126b */
[--C-:B--2---:R-:W-:Y:S02]  /*2a4e0*/  HADD2.F32 R25, -RZ, R12.reuse.H0_H0 ;  /* 0x2000000cff197230 */ /* 0x104fe40000004100 */
[----:B------:R-:W-:Y:S02]  /*2a4f0*/  HADD2.F32 R26, -RZ, R12.H1_H1 ;  /* 0x3000000cff1a7230 */ /* 0x000fe40000004100 */
[----:B------:R-:W-:Y:S02]  /*2a500*/  HADD2.F32 R22, -RZ, R13.H0_H0 ;  /* 0x2000000dff167230 */ /* 0x000fe40000004100 */
[----:B------:R-:W-:-:S02]  /*2a510*/  HADD2.F32 R20, -RZ, R15.H0_H0 ;  /* 0x2000000fff147230 */ /* 0x000fc40000004100 */
[--C-:B---3--:R-:W-:Y:S02]  /*2a520*/  HADD2.F32 R3, -RZ, R17.reuse.H0_H0 ;  /* 0x20000011ff037230 */ /* 0x108fe40000004100 */
[----:B------:R-:W-:Y:S02]  /*2a530*/  HADD2.F32 R12, -RZ, R17.H1_H1 ;  /* 0x30000011ff0c7230 */ /* 0x000fe40000004100 */
[----:B------:R-:W-:Y:S01]  /*2a540*/  HADD2.F32 R11, -RZ, R19.H0_H0 ;  /* 0x20000013ff0b7230 */ /* 0x000fe20000004100 */
[C---:B------:R-:W-:Y:S01]  /*2a550*/  FMUL.FTZ R17, R3.reuse, R10 ;  /* 0x0000000a03117220 */ /* 0x040fe20000410000 */
[----:B------:R-:W-:Y:S01]  /*2a560*/  HADD2.F32 R21, -RZ, R13.H1_H1 ;  /* 0x3000000dff157230 */ /* 0x000fe20000004100 */
[-C--:B------:R-:W-:Y:S01]  /*2a570*/  FMUL.FTZ R3, R3, R2.reuse ;  /* 0x0000000203037220 */ /* 0x080fe20000410000 */
[----:B------:R-:W-:Y:S01]  /*2a580*/  HADD2.F32 R13, -RZ, R19.H1_H1 ;  /* 0x30000013ff0d7230 */ /* 0x000fe20000004100 */
[C---:B------:R-:W-:Y:S01]  /*2a590*/  FFMA.FTZ R42, R22.reuse, R2, -R17 ;  /* 0x00000002162a7223 */ /* 0x040fe20000010811 */
[--C-:B------:R-:W-:Y:S01]  /*2a5a0*/  HADD2.F32 R2, -RZ, R136.reuse.H0_H0 ;  /* 0x20000088ff027230 */ /* 0x100fe20000004100 */
[----:B------:R-:W-:Y:S01]  /*2a5b0*/  FFMA.FTZ R41, R22, R10, R3 ;  /* 0x0000000a16297223 */ /* 0x000fe20000010003 */
[----:B------:R-:W-:Y:S01]  /*2a5c0*/  HADD2.F32 R3, -RZ, R136.H1_H1 ;  /* 0x30000088ff037230 */ /* 0x000fe20000004100 */
[----:B------:R-:W-:Y:S01]  /*2a5d0*/  FMUL.FTZ R17, R12, R29 ;  /* 0x0000001d0c117220 */ /* 0x000fe20000410000 */
[----:B------:R-:W-:Y:S01]  /*2a5e0*/  HADD2.F32 R23, -RZ, R15.H1_H1 ;  /* 0x3000000fff177230 */ /* 0x000fe20000004100 */
[CC--:B------:R-:W-:Y:S01]  /*2a5f0*/  FMUL.FTZ R10, R11.reuse, R2.reuse ;  /* 0x000000020b0a7220 */ /* 0x0c0fe20000410000 */
[--C-:B------:R-:W-:Y:S01]  /*2a600*/  HADD2.F32 R24, -RZ, R14.reuse.H0_H0 ;  /* 0x2000000eff187230 */ /* 0x100fe20000004100 */
[-C--:B------:R-:W-:Y:S01]  /*2a610*/  FMUL.FTZ R11, R11, R3.reuse ;  /* 0x000000030b0b7220 */ /* 0x080fe20000410000 */
[----:B------:R-:W-:Y:S01]  /*2a620*/  HADD2.F32 R27, -RZ, R14.H1_H1 ;  /* 0x3000000eff1b7230 */ /* 0x000fe20000004100 */
[C---:B------:R-:W-:Y:S01]  /*2a630*/  FFMA.FTZ R40, R20.reuse, R3, -R10 ;  /* 0x0000000314287223 */ /* 0x040fe2000001080a */
[----:B------:R-:W-:Y:S01]  /*2a640*/  HADD2.F32 R10, -RZ, R31.H0_H0 ;  /* 0x2000001fff0a7230 */ /* 0x000fe20000004100 */
[----:B------:R-:W-:Y:S01]  /*2a650*/  FFMA.FTZ R22, R20, R2, R11 ;  /* 0x0000000214167223 */ /* 0x000fe2000001000b */
[----:B------:R-:W-:Y:S01]  /*2a660*/  HADD2.F32 R15, -RZ, R16.H0_H0 ;  /* 0x20000010ff0f7230 */ /* 0x000fe20000004100 */
[----:B------:R-:W-:Y:S01]  /*2a670*/  FMUL.FTZ R2, R13, R30 ;  /* 0x0000001e0d027220 */ /* 0x000fe20000410000 */
[--C-:B------:R-:W-:Y:S01]  /*2a680*/  HADD2.F32 R3, -RZ, R137.reuse.H0_H0 ;  /* 0x20000089ff037230 */ /* 0x100fe20000004100 */
[----:B------:R-:W-:Y:S01]  /*2a690*/  FMUL.FTZ R12, R12, R28 ;  /* 0x0000001c0c0c7220 */ /* 0x000fe20000410000 */
[----:B------:R-:W-:Y:S01]  /*2a6a0*/  HADD2.F32 R14, -RZ, R18.H0_H0 ;  /* 0x20000012ff0e7230 */ /* 0x000fe20000004100 */
[----:B------:R-:W-:Y:S01]  /*2a6b0*/  FFMA.FTZ R19, R23, R10, -R2 ;  /* 0x0000000a17137223 */ /* 0x000fe20000010802 */
[----:B------:R-:W-:Y:S01]  /*2a6c0*/  HADD2.F32 R11, -RZ, R137.H1_H1 ;  /* 0x30000089ff0b7230 */ /* 0x000fe20000004100 */
[----:B------:R-:W-:Y:S01]  /*2a6d0*/  FFMA.FTZ R28, R21, R28, -R17 ;  /* 0x0000001c151c7223 */ /* 0x000fe20000010811 */
[--C-:B------:R-:W-:Y:S01]  /*2a6e0*/  HADD2.F32 R2, -RZ, R138.reuse.H0_H0 ;  /* 0x2000008aff027230 */ /* 0x100fe20000004100 */
[----:B------:R-:W-:Y:S01]  /*2a6f0*/  FMUL.FTZ R13, R13, R10 ;  /* 0x0000000a0d0d7220 */ /* 0x000fe20000410000 */
[----:B------:R-:W-:Y:S01]  /*2a700*/  HADD2.F32 R10, -RZ, R138.H1_H1 ;  /* 0x3000008aff0a7230 */ /* 0x000fe20000004100 */
[----:B------:R-:W-:Y:S01]  /*2a710*/  FFMA.FTZ R29, R21, R29, R12 ;  /* 0x0000001d151d7223 */ /* 0x000fe2000001000c */
[----:B------:R-:W-:Y:S01]  /*2a720*/  HADD2.F32 R16, -RZ, R16.H1_H1 ;  /* 0x30000010ff107230 */ /* 0x000fe20000004100 */
[C---:B------:R-:W-:Y:S01]  /*2a730*/  FMUL.FTZ R17, R15.reuse, R3 ;  /* 0x000000030f117220 */ /* 0x040fe20000410000 */
[----:B------:R-:W-:Y:S01]  /*2a740*/  HADD2.F32 R18, -RZ, R18.H1_H1 ;  /* 0x30000012ff127230 */ /* 0x000fe20000004100 */
[----:B------:R-:W-:Y:S01]  /*2a750*/  FMUL.FTZ R15, R15, R11 ;  /* 0x0000000b0f0f7220 */ /* 0x000fe20000410000 */
[----:B------:R-:W-:Y:S01]  /*2a760*/  F2FP.PACK_AB R19, R19, R40 ;  /* 0x000000281313723e */ /* 0x000fe200000000ff */
[----:B------:R-:W-:-:S02]  /*2a770*/  FMUL.FTZ R12, R14, R2 ;  /* 0x000000020e0c7220 */ /* 0x000fc40000410000 */
[C---:B------:R-:W-:Y:S01]  /*2a780*/  FFMA.FTZ R21, R25.reuse, R11, -R17 ;  /* 0x0000000b19157223 */ /* 0x040fe20000010811 */
[----:B------:R-:W-:Y:S01]  /*2a790*/  HADD2.F32 R11, -RZ, R37.H0_H0 ;  /* 0x20000025ff0b7230 */ /* 0x000fe20000004100 */
[----:B------:R-:W-:Y:S01]  /*2a7a0*/  FFMA.FTZ R25, R25, R3, R15 ;  /* 0x0000000319197223 */ /* 0x000fe2000001000f */
[----:B------:R-:W-:Y:S01]  /*2a7b0*/  HADD2.F32 R15, -RZ, R38.H0_H0 ;  /* 0x20000026ff0f7230 */ /* 0x000fe20000004100 */
[----:B------:R-:W-:Y:S01]  /*2a7c0*/  FFMA.FTZ R20, R24, R10, -R12 ;  /* 0x0000000a18147223 */ /* 0x000fe2000001080c */
[----:B------:R-:W-:Y:S01]  /*2a7d0*/  HADD2.F32 R12, -RZ, R36.H0_H0 ;  /* 0x20000024ff0c7230 */ /* 0x000fe20000004100 */
[----:B------:R-:W-:Y:S01]  /*2a7e0*/  FFMA.FTZ R23, R23, R30, R13 ;  /* 0x0000001e17177223 */ /* 0x000fe2000001000d */
[----:B------:R-:W-:Y:S01]  /*2a7f0*/  HADD2.F32 R13, -RZ, R39.H0_H0 ;  /* 0x20000027ff0d7230 */ /* 0x000fe20000004100 */
[----:B------:R-:W-:Y:S01]  /*2a800*/  FMUL.FTZ R14, R14, R10 ;  /* 0x0000000a0e0e7220 */ /* 0x000fe20000410000 */
[----:B------:R-:W-:Y:S01]  /*2a810*/  F2FP.PACK_AB R17, R28, R42 ;  /* 0x0000002a1c11723e */ /* 0x000fe200000000ff */
[----:B------:R-:W-:-:S02]  /*2a820*/  FMUL.FTZ R10, R16, R12 ;  /* 0x0000000c100a7220 */ /* 0x000fc40000410000 */
[----:B------:R-:W-:Y:S02]  /*2a830*/  FFMA.FTZ R14, R24, R2, R14 ;  /* 0x00000002180e7223 */ /* 0x000fe4000001000e */
[----:B------:R-:W-:Y:S02]  /*2a840*/  FMUL.FTZ R3, R18, R15 ;  /* 0x0000000f12037220 */ /* 0x000fe40000410000 */
[----:B------:R-:W-:Y:S02]  /*2a850*/  FMUL.FTZ R16, R16, R11 ;  /* 0x0000000b10107220 */ /* 0x000fe40000410000 */
[----:B------:R-:W-:Y:S02]  /*2a860*/  FMUL.FTZ R2, R18, R13 ;  /* 0x0000000d12027220 */ /* 0x000fe40000410000 */
[C---:B------:R-:W-:Y:S02]  /*2a870*/  FFMA.FTZ R10, R26.reuse, R11, -R10 ;  /* 0x0000000b1a0a7223 */ /* 0x040fe4000001080a */
        /* <DEDUP_REMOVED lines=9> */
[----:B------:R-:W-:Y:S02]  /*2a910*/  F2FP.PACK_AB R14, R2, R14 ;  /* 0x0000000e020e723e */ /* 0x000fe400000000ff */
[----:B------:R-:W-:Y:S02]  /*2a920*/  MOV R2, R142 ;  /* 0x0000008e00027202 */ /* 0x000fe40000000f00 */
[----:B------:R-:W-:Y:S01]  /*2a930*/  MOV R3, 0x0 ;  /* 0x0000000000037802 */ /* 0x000fe20000000f00 */
[----:B------:R1:W-:Y:S03]  /*2a940*/  ST.E.128 [R32.64], R12 ;  /* 0x0000000c20007985 */ /* 0x0003e6000c101d04 */
[----:B------:R-:W-:Y:S05]  /*2a950*/  RET.REL.NODEC R2 `(_ZN7cutlass13device_kernelIN5flash19enable_sm80_to_sm89INS1_16FlashAttnFwdSm80INS1_25CollectiveMainloopFwdSm80ILi4ELi1ELb0EN4cute5tupleIJNS5_1CILi128EEENS7_ILi64EEES8_EEELi128ENS_6half_tEfNS_4arch4Sm80ELb1ELb0ELb1ELb1ELb1ELb1ELb1ELb0EEENS1_21CollectiveEpilogueFwdINS6_IJS8_S8_S9_EEENS6_IJNS7_ILi1EEESH_SH_EEESB_SD_Li128ELb1ELb1ELb0ELb0EEENS1_19SingleTileSchedulerILb1ELb0ELb1ELi128EEEEEEEEEvNT_6ParamsE) ;  /* 0xfffd56a002007950 */ /* 0x000fea0003c3ffff */
.L_x_2040:
[----:B------:R1:W-:Y:S01]  /*2a960*/  STL [R1+0xa8], RZ ;  /* 0x0000a8ff01007387 */ /* 0x0003e20000100800 */
[----:B------:R-:W-:Y:S01]  /*2a970*/  IMAD.MOV.U32 R54, RZ, RZ, R18 ;  /* 0x000000ffff367224 */ /* 0x000fe200078e0012 */
[----:B------:R-:W-:-:S02]  /*2a980*/  MOV R3, 0x181f ;  /* 0x0000181f00037802 */ /* 0x000fc40000000f00 */
[----:B------:R-:W-:Y:S02]  /*2a990*/  MOV R2, 0x2a9b0 ;  /* 0x0002a9b000027802 */ /* 0x000fe40000000f00 */
[----:B-1----:R-:W-:Y:S05]  /*2a9a0*/  CALL.REL.NOINC `($__internal_7_$__cuda_sm70_shflsync_idx_p) ;  /* 0x00001d8000007944 */ /* 0x002fea0003c00000 */
[----:B------:R-:W-:Y:S01]  /*2a9b0*/  MOV R11, R37 ;  /* 0x00000025000b7202 */ /* 0x000fe20000000f00 */
[----:B-1---5:R-:W-:Y:S05]  /*2a9c0*/  BRA `(.L_x_2138) ;  /* 0xffff671000007947 */ /* 0x022fea000383ffff */
.L_x_2041:
[----:B------:R3:W-:Y:S01]  /*2a9d0*/  STL [R1+0xa8], RZ ;  /* 0x0000a8ff01007387 */ /* 0x0007e20000100800 */
[----:B------:R-:W-:Y:S01]  /*2a9e0*/  IMAD.MOV.U32 R54, RZ, RZ, R16 ;  /* 0x000000ffff367224 */ /* 0x000fe200078e0010 */
[----:B------:R-:W-:Y:S02]  /*2a9f0*/  MOV R3, 0x181f ;  /* 0x0000181f00037802 */ /* 0x000fe40000000f00 */
[----:B------:R-:W-:Y:S02]  /*2aa00*/  MOV R2, 0x2aa20 ;  /* 0x0002aa2000027802 */ /* 0x000fe40000000f00 */
[----:B-123--:R-:W-:Y:S05]  /*2aa10*/  CALL.REL.NOINC `($__internal_7_$__cuda_sm70_shflsync_idx_p) ;  /* 0x00001d1000007944 */ /* 0x00efea0003c00000 */
[----:B------:R2:W-:Y:S01]  /*2aa20*/  STL [R1+0xa8], RZ ;  /* 0x0000a8ff01007387 */ /* 0x0005e20000100800 */
[----:B------:R-:W-:Y:S01]  /*2aa30*/  IMAD.MOV.U32 R54, RZ, RZ, R22 ;  /* 0x000000ffff367224 */ /* 0x000fe200078e0016 */
[----:B------:R-:W-:Y:S01]  /*2aa40*/  MOV R3, 0x181f ;  /* 0x0000181f00037802 */ /* 0x000fe20000000f00 */
[----:B------:R-:W-:Y:S01]  /*2aa50*/  IMAD.MOV.U32 R10, RZ, RZ, R37 ;  /* 0x000000ffff0a7224 */ /* 0x000fe200078e0025 */
[----:B------:R-:W-:Y:S02]  /*2aa60*/  MOV R2, 0x2aa80 ;  /* 0x0002aa8000027802 */ /* 0x000fe40000000f00 */
[----:B-12--5:R-:W-:Y:S05]  /*2aa70*/  CALL.REL.NOINC `($__internal_7_$__cuda_sm70_shflsync_idx_p) ;  /* 0x00001cb000007944 */ /* 0x026fea0003c00000 */
[----:B------:R2:W-:Y:S01]  /*2aa80*/  STL [R1+0xa8], RZ ;  /* 0x0000a8ff01007387 */ /* 0x0005e20000100800 */
[----:B------:R-:W-:Y:S01]  /*2aa90*/  IMAD.MOV.U32 R12, RZ, RZ, R37 ;  /* 0x000000ffff0c7224 */ /* 0x000fe200078e0025 */
[----:B------:R-:W-:Y:S01]  /*2aaa0*/  MOV R54, R17 ;  /* 0x0000001100367202 */ /* 0x000fe20000000f00 */
[----:B------:R-:W-:Y:S01]  /*2aab0*/  IMAD.MOV.U32 R3, RZ, RZ, 0x181f ;  /* 0x0000181fff037424 */ /* 0x000fe200078e00ff */
[----:B------:R-:W-:-:S02]  /*2aac0*/  MOV R2, 0x2aae0 ;  /* 0x0002aae000027802 */ /* 0x000fc40000000f00 */
[----:B-12--5:R-:W-:Y:S05]  /*2aad0*/  CALL.REL.NOINC `($__internal_7_$__cuda_sm70_shflsync_idx_p) ;  /* 0x00001c5000007944 */ /* 0x026fea0003c00000 */
[----:B------:R-:W-:Y:S01]  /*2aae0*/  MOV R2, R37 ;  /* 0x0000002500027202 */ /* 0x000fe20000000f00 */
[----:B-1---5:R-:W-:Y:S05]  /*2aaf0*/  BRA `(.L_x_2139) ;  /* 0xffff662000007947 */ /* 0x022fea000383ffff */
.L_x_2044:
[----:B------:R-:W-:Y:S01]  /*2ab00*/  MOV R10, 0x1 ;  /* 0x00000001000a7802 */ /* 0x000fe20000000f00 */
[----:B------:R-:W-:Y:S01]  /*2ab10*/  IMAD.MOV.U32 R54, RZ, RZ, R18 ;  /* 0x000000ffff367224 */ /* 0x000fe200078e0012 */
[----:B------:R-:W-:Y:S01]  /*2ab20*/  MOV R2, 0x2ab60 ;  /* 0x0002ab6000027802 */ /* 0x000fe20000000f00 */
[----:B------:R-:W-:-:S02]  /*2ab30*/  IMAD.MOV.U32 R3, RZ, RZ, 0x181f ;  /* 0x0000181fff037424 */ /* 0x000fc400078e00ff */
[----:B------:R1:W-:Y:S04]  /*2ab40*/  STL [R1+0xa8], R10 ;  /* 0x0000a80a01007387 */ /* 0x0003e80000100800 */
        /* <DEDUP_REMOVED lines=8> */
[----:B------:R-:W-:Y:S01]  /*2abd0*/  MOV R2, 0x1 ;  /* 0x0000000100027802 */ /* 0x000fe20000000f00 */
[----:B------:R-:W-:Y:S01]  /*2abe0*/  IMAD.MOV.U32 R54, RZ, RZ, R22 ;  /* 0x000000ffff367224 */ /* 0x000fe200078e0016 */
[----:B------:R-:W-:Y:S01]  /*2abf0*/  MOV R11, R10 ;  /* 0x0000000a000b7202 */ /* 0x000fe20000000f00 */
[----:B------:R-:W-:Y:S02]  /*2ac00*/  IMAD.MOV.U32 R3, RZ, RZ, 0x181f ;  /* 0x0000181fff037424 */ /* 0x000fe400078e00ff */
[----:B------:R2:W-:Y:S01]  /*2ac10*/  STL [R1+0xa8], R2 ;  /* 0x0000a80201007387 */ /* 0x0005e20000100800 */
[----:B------:R-:W-:Y:S01]  /*2ac20*/  IMAD.MOV.U32 R10, RZ, RZ, R37 ;  /* 0x000000ffff0a7224 */ /* 0x000fe200078e0025 */
[----:B--2---:R-:W-:-:S02]  /*2ac30*/  MOV R2, 0x2ac50 ;  /* 0x0002ac5000027802 */ /* 0x004fc40000000f00 */
[----:B-1---5:R-:W-:Y:S05]  /*2ac40*/  CALL.REL.NOINC `($__internal_7_$__cuda_sm70_shflsync_idx_p) ;  /* 0x00001ae000007944 */ /* 0x022fea0003c00000 */
[----:B------:R-:W-:Y:S01]  /*2ac50*/  MOV R13, 0x1 ;  /* 0x00000001000d7802 */ /* 0x000fe20000000f00 */
[----:B------:R-:W-:Y:S01]  /*2ac60*/  IMAD.MOV.U32 R12, RZ, RZ, R37 ;  /* 0x000000ffff0c7224 */ /* 0x000fe200078e0025 */
[----:B------:R-:W-:Y:S01]  /*2ac70*/  MOV R3, 0x181f ;  /* 0x0000181f00037802 */ /* 0x000fe20000000f00 */
[----:B------:R-:W-:Y:S01]  /*2ac80*/  IMAD.MOV.U32 R54, RZ, RZ, R17 ;  /* 0x000000ffff367224 */ /* 0x000fe200078e0011 */
[----:B------:R-:W-:Y:S01]  /*2ac90*/  MOV R2, 0x2acc0 ;  /* 0x0002acc000027802 */ /* 0x000fe20000000f00 */
[----:B------:R2:W-:Y:S04]  /*2aca0*/  STL [R1+0xa8], R13 ;  /* 0x0000a80d01007387 */ /* 0x0005e80000100800 */
[----:B-12--5:R-:W-:Y:S05]  /*2acb0*/  CALL.REL.NOINC `($__internal_7_$__cuda_sm70_shflsync_idx_p) ;  /* 0x00001a7000007944 */ /* 0x026fea0003c00000 */
[----:B------:R-:W-:Y:S01]  /*2acc0*/  MOV R2, R37 ;  /* 0x0000002500027202 */ /* 0x000fe20000000f00 */
[----:B-1---5:R-:W-:Y:S05]  /*2acd0*/  BRA `(.L_x_2140) ;  /* 0xffff676000007947 */ /* 0x022fea000383ffff */
.L_x_2047:
[----:B------:R-:W-:Y:S01]  /*2ace0*/  MOV R10, 0x2 ;  /* 0x00000002000a7802 */ /* 0x000fe20000000f00 */
[----:B------:R-:W-:Y:S01]  /*2acf0*/  IMAD.MOV.U32 R54, RZ, RZ, R18 ;  /* 0x000000ffff367224 */ /* 0x000fe200078e0012 */
[----:B------:R-:W-:Y:S01]  /*2ad00*/  MOV R2, 0x2ad40 ;  /* 0x0002ad4000027802 */ /* 0x000fe20000000f00 */
[----:B------:R-:W-:-:S02]  /*2ad10*/  IMAD.MOV.U32 R3, RZ, RZ, 0x181f ;  /* 0x0000181fff037424 */ /* 0x000fc400078e00ff */
[----:B------:R1:W-:Y:S04]  /*2ad20*/  STL [R1+0xa8], R10 ;  /* 0x0000a80a01007387 */ /* 0x0003e80000100800 */
[----:B-1----:R-:W-:Y:S05]  /*2ad30*/  CALL.REL.NOINC `($__internal_7_$__cuda_sm70_shflsync_idx_p) ;  /* 0x000019f000007944 */ /* 0x002fea0003c00000 */
[----:B------:R-:W-:Y:S01]  /*2ad40*/  MOV R11, R37 ;  /* 0x00000025000b7202 */ /* 0x000fe20000000f00 */
[----:B-1---5:R-:W-:Y:S05]  /*2ad50*/  BRA `(.L_x_2141) ;  /* 0xffff69b000007947 */ /* 0x022fea000383ffff */
.L_x_2048:
[----:B------:R-:W-:Y:S01]  /*2ad60*/  MOV R10, 0x2 ;  /* 0x00000002000a7802 */ /* 0x000fe20000000f00 */
[----:B------:R-:W-:Y:S01]  /*2ad70*/  IMAD.MOV.U32 R54, RZ, RZ, R16 ;  /* 0x000000ffff367224 */ /* 0x000fe200078e0010 */
[----:B------:R-:W-:Y:S01]  /*2ad80*/  MOV R2, 0x2adc0 ;  /* 0x0002adc000027802 */ /* 0x000fe20000000f00 */
[----:B------:R-:W-:Y:S02]  /*2ad90*/  IMAD.MOV.U32 R3, RZ, RZ, 0x181f ;  /* 0x0000181fff037424 */ /* 0x000fe400078e00ff */
[----:B------:R3:W-:Y:S04]  /*2ada0*/  STL [R1+0xa8], R10 ;  /* 0x0000a80a01007387 */ /* 0x0007e80000100800 */
[----:B-123--:R-:W-:Y:S05]  /*2adb0*/  CALL.REL.NOINC `($__internal_7_$__cuda_sm70_shflsync_idx_p) ;  /* 0x0000197000007944 */ /* 0x00efea0003c00000 */
[----:B------:R-:W-:Y:S01]  /*2adc0*/  IMAD.MOV.U32 R2, RZ, RZ, 0x2 ;  /* 0x00000002ff027424 */ /* 0x000fe200078e00ff */
[----:B------:R-:W-:Y:S01]  /*2add0*/  MOV R3, 0x181f ;  /* 0x0000181f00037802 */ /* 0x000fe20000000f00 */
[----:B------:R-:W-:Y:S01]  /*2ade0*/  IMAD.MOV.U32 R54, RZ, RZ, R22 ;  /* 0x000000ffff367224 */ /* 0x000fe200078e0016 */
[----:B------:R-:W-:Y:S02]  /*2adf0*/  MOV R10, R37 ;  /* 0x00000025000a7202 */ /* 0x000fe40000000f00 */
[----:B------:R2:W-:Y:S02]  /*2ae00*/  STL [R1+0xa8], R2 ;  /* 0x0000a80201007387 */ /* 0x0005e40000100800 */
        /* <DEDUP_REMOVED lines=11> */
.L_x_2051:
        /* <DEDUP_REMOVED lines=30> */
.L_x_2054:
        /* <DEDUP_REMOVED lines=8> */
.L_x_2055:
        /* <DEDUP_REMOVED lines=22> */
.L_x_2058:
[----:B------:R-:W-:Y:S01]  /*2b280*/  MOV R10, 0x5 ;  /* 0x00000005000a7802 */ /* 0x000fe20000000f00 */
[----:B------:R-:W-:Y:S01]  /*2b290*/  IMAD.MOV.U32 R54, RZ, RZ, R18 ;  /* 0x000000ffff367224 */ /* 0x000fe200078e0012 */
[----:B------:R-:W-:Y:S01]  /*2b2a0*/  MOV R2, 0x2b2e0 ;  /* 0x0002b2e000027802 */ /* 0x000fe20000000f00 */
[----:B------:R-:W-:-:S02]  /*2b2b0*/  IMAD.MOV.U32 R3, RZ, RZ, 0x181f ;  /* 0x0000181fff037424 */ /* 0x000fc400078e00ff */
[----:B------:R1:W-:Y:S04]  /*2b2c0*/  STL [R1+0xa8], R10 ;  /* 0x0000a80a01007387 */ /* 0x0003e80000100800 */
[----:B-1-3--:R-:W-:Y:S05]  /*2b2d0*/  CALL.REL.NOINC `($__internal_7_$__cuda_sm70_shflsync_idx_p) ;  /* 0x0000145000007944 */ /* 0x00afea0003c00000 */
[----:B------:R-:W-:Y:S01]  /*2b2e0*/  MOV R11, R37 ;  /* 0x00000025000b7202 */ /* 0x000fe20000000f00 */
[----:B-1---5:R-:W-:Y:S05]  /*2b2f0*/  BRA `(.L_x_2146) ;  /* 0xffff6d8000007947 */ /* 0x022fea000383ffff */
.L_x_2059:
[----:B------:R-:W-:Y:S01]  /*2b300*/  MOV R10, 0x5 ;  /* 0x00000005000a7802 */ /* 0x000fe20000000f00 */
[----:B------:R-:W-:Y:S01]  /*2b310*/  IMAD.MOV.U32 R54, RZ, RZ, R16 ;  /* 0x000000ffff367224 */ /* 0x000fe200078e0010 */
[----:B------:R-:W-:Y:S01]  /*2b320*/  MOV R2, 0x2b360 ;  /* 0x0002b36000027802 */ /* 0x000fe20000000f00 */
[----:B------:R-:W-:Y:S02]  /*2b330*/  IMAD.MOV.U32 R3, RZ, RZ, 0x181f ;  /* 0x0000181fff037424 */ /* 0x000fe400078e00ff */
[----:B------:R4:W-:Y:S04]  /*2b340*/  STL [R1+0xa8], R10 ;  /* 0x0000a80a01007387 */ /* 0x0009e80000100800 */
[----:B-1234-:R-:W-:Y:S05]  /*2b350*/  CALL.REL.NOINC `($__internal_7_$__cuda_sm70_shflsync_idx_p) ;  /* 0x000013d000007944 */ /* 0x01efea0003c00000 */
        /* <DEDUP_REMOVED lines=16> */
.L_x_2062:
[----:B------:R-:W-:Y:S01]  /*2b460*/  MOV R10, 0x6 ;  /* 0x00000006000a7802 */ /* 0x000fe20000000f00 */
[----:B------:R-:W-:Y:S01]  /*2b470*/  IMAD.MOV.U32 R54, RZ, RZ, R18 ;  /* 0x000000ffff367224 */ /* 0x000fe200078e0012 */
[----:B------:R-:W-:Y:S01]  /*2b480*/  MOV R2, 0x2b4c0 ;  /* 0x0002b4c000027802 */ /* 0x000fe20000000f00 */
[----:B------:R-:W-:-:S02]  /*2b490*/  IMAD.MOV.U32 R3, RZ, RZ, 0x181f ;  /* 0x0000181fff037424 */ /* 0x000fc400078e00ff */
[----:B------:R1:W-:Y:S04]  /*2b4a0*/  STL [R1+0xa8], R10 ;  /* 0x0000a80a01007387 */ /* 0x0003e80000100800 */
[----:B-1--4-:R-:W-:Y:S05]  /*2b4b0*/  CALL.REL.NOINC `($__internal_7_$__cuda_sm70_shflsync_idx_p) ;  /* 0x0000127000007944 */ /* 0x012fea0003c00000 */
[----:B------:R-:W-:Y:S01]  /*2b4c0*/  MOV R11, R37 ;  /* 0x00000025000b7202 */ /* 0x000fe20000000f00 */
[----:B-1---5:R-:W-:Y:S05]  /*2b4d0*/  BRA `(.L_x_2148) ;  /* 0xffff6ec000007947 */ /* 0x022fea000383ffff */
.L_x_2063:
        /* <DEDUP_REMOVED lines=22> */
.L_x_2066:
        /* <DEDUP_REMOVED lines=8> */
.L_x_2067:
        /* <DEDUP_REMOVED lines=22> */
.L_x_2102:
[----:B------:R1:W-:Y:S01]  /*2b820*/  STL [R1+0xa8], RZ ;  /* 0x0000a8ff01007387 */ /* 0x0003e20000100800 */
[----:B------:R-:W-:Y:S01]  /*2b830*/  IMAD.MOV.U32 R54, RZ, RZ, R15 ;  /* 0x000000ffff367224 */ /* 0x000fe200078e000f */
[----:B------:R-:W-:-:S02]  /*2b840*/  MOV R3, 0x181f ;  /* 0x0000181f00037802 */ /* 0x000fc40000000f00 */
[----:B------:R-:W-:Y:S02]  /*2b850*/  MOV R2, 0x2b870 ;  /* 0x0002b87000027802 */ /* 0x000fe40000000f00 */
[----:B-1----:R-:W-:Y:S05]  /*2b860*/  CALL.REL.NOINC `($__internal_7_$__cuda_sm70_shflsync_idx_p) ;  /* 0x00000ec000007944 */ /* 0x002fea0003c00000 */
[----:B------:R-:W-:Y:S01]  /*2b870*/  MOV R11, R37 ;  /* 0x00000025000b7202 */ /* 0x000fe20000000f00 */
[----:B-1---5:R-:W-:Y:S05]  /*2b880*/  BRA `(.L_x_2152) ;  /* 0xffffa54000007947 */ /* 0x022fea000383ffff */
.L_x_2103:
        /* <DEDUP_REMOVED lines=19> */
.L_x_2104:
        /* <DEDUP_REMOVED lines=30> */
.L_x_2107:
        /* <DEDUP_REMOVED lines=8> */
.L_x_2108:
        /* <DEDUP_REMOVED lines=22> */
.L_x_2109:
[----:B------:R-:W-:Y:S01]  /*2bd80*/  MOV R10, 0x3 ;  /* 0x00000003000a7802 */ /* 0x000fe20000000f00 */
[----:B------:R-:W-:Y:S01]  /*2bd90*/  IMAD.MOV.U32 R54, RZ, RZ, R15 ;  /* 0x000000ffff367224 */ /* 0x000fe200078e000f */
[----:B------:R-:W-:Y:S01]  /*2bda0*/  MOV R2, 0x2bde0 ;  /* 0x0002bde000027802 */ /* 0x000fe20000000f00 */
[----:B------:R-:W-:-:S02]  /*2bdb0*/  IMAD.MOV.U32 R3, RZ, RZ, 0x181f ;  /* 0x0000181fff037424 */ /* 0x000fc400078e00ff */
[----:B------:R1:W-:Y:S04]  /*2bdc0*/  STL [R1+0xa8], R10 ;  /* 0x0000a80a01007387 */ /* 0x0003e80000100800 */
[----:B-1--4-:R-:W-:Y:S05]  /*2bdd0*/  CALL.REL.NOINC `($__internal_7_$__cuda_sm70_shflsync_idx_p) ;  /* 0x0000095000007944 */ /* 0x012fea0003c00000 */
        /* <DEDUP_REMOVED lines=24> */
.L_x_2112:
        /* <DEDUP_REMOVED lines=8> */
.L_x_2113:
        /* <DEDUP_REMOVED lines=22> */
.L_x_2114:
        /* <DEDUP_REMOVED lines=30> */
.L_x_2117:
        /* <DEDUP_REMOVED lines=8> */
.L_x_2118:
        /* <DEDUP_REMOVED lines=22> */
.L_x_2121:
[----:B------:R-:W-:Y:S01]  /*2c500*/  MOV R10, 0x7 ;  /* 0x00000007000a7802 */ /* 0x000fe20000000f00 */
[----:B------:R-:W-:Y:S01]  /*2c510*/  IMAD.MOV.U32 R54, RZ, RZ, R15 ;  /* 0x000000ffff367224 */ /* 0x000fe200078e000f */
[----:B------:R-:W-:Y:S01]  /*2c520*/  MOV R2, 0x2c560 ;  /* 0x0002c56000027802 */ /* 0x000fe20000000f00 */
[----:B------:R-:W-:-:S02]  /*2c530*/  IMAD.MOV.U32 R3, RZ, RZ, 0x181f ;  /* 0x0000181fff037424 */ /* 0x000fc400078e00ff */
[----:B------:R1:W-:Y:S04]  /*2c540*/  STL [R1+0xa8], R10 ;  /* 0x0000a80a01007387 */ /* 0x0003e80000100800 */
[----:B-1-34-:R-:W-:Y:S05]  /*2c550*/  CALL.REL.NOINC `($__internal_7_$__cuda_sm70_shflsync_idx_p) ;  /* 0x000001d000007944 */ /* 0x01afea0003c00000 */
[----:B------:R-:W-:Y:S01]  /*2c560*/  MOV R10, 0x7 ;  /* 0x00000007000a7802 */ /* 0x000fe20000000f00 */
[----:B------:R-:W-:Y:S01]  /*2c570*/  IMAD.MOV.U32 R11, RZ, RZ, R37 ;  /* 0x000000ffff0b7224 */ /* 0x000fe200078e0025 */
[----:B------:R-:W-:Y:S01]  /*2c580*/  MOV R3, 0x181f ;  /* 0x0000181f00037802 */ /* 0x000fe20000000f00 */
[----:B------:R-:W-:Y:S01]  /*2c590*/  IMAD.MOV.U32 R54, RZ, RZ, R16 ;  /* 0x000000ffff367224 */ /* 0x000fe200078e0010 */
[----:B------:R-:W-:Y:S01]  /*2c5a0*/  MOV R2, 0x2c5d0 ;  /* 0x0002c5d000027802 */ /* 0x000fe20000000f00 */
[----:B------:R2:W-:Y:S04]  /*2c5b0*/  STL [R1+0xa8], R10 ;  /* 0x0000a80a01007387 */ /* 0x0005e80000100800 */
[----:B-12--5:R-:W-:Y:S05]  /*2c5c0*/  CALL.REL.NOINC `($__internal_7_$__cuda_sm70_shflsync_idx_p) ;  /* 0x0000016000007944 */ /* 0x026fea0003c00000 */
        /* <DEDUP_REMOVED lines=16> */
        .weak           $__internal_6_$__cuda_sm70_shflsync_bfly_p
        .type           $__internal_6_$__cuda_sm70_shflsync_bfly_p,@function
        .size           $__internal_6_$__cuda_sm70_shflsync_bfly_p,($__internal_7_$__cuda_sm70_shflsync_idx_p - $__internal_6_$__cuda_sm70_shflsync_bfly_p)
$__internal_6_$__cuda_sm70_shflsync_bfly_p:
[----:B------:R-:W-:Y:S02]  /*2c6d0*/  MOV R208, 0xffffffff ;  /* 0xffffffff00d07802 */ /* 0x000fe40000000f00 */
[----:B------:R-:W-:-:S02]  /*2c6e0*/  MOV R3, 0x1f ;  /* 0x0000001f00037802 */ /* 0x000fc40000000f00 */
[----:B------:R-:W-:Y:S04]  /*2c6f0*/  WARPSYNC R208 ;  /* 0x000000d000007348 */ /* 0x000fe80003800000 */
[----:B------:R1:W2:Y:S02]  /*2c700*/  SHFL.BFLY PT, R0, R4, R0, R3 ;  /* 0x0c00000004007389 */ /* 0x0002a400000e0003 */
[----:B-1----:R-:W-:-:S04]  /*2c710*/  MOV R3, 0x0 ;  /* 0x0000000000037802 */ /* 0x002fc80000000f00 */
[----:B--2---:R-:W-:Y:S05]  /*2c720*/  RET.REL.NODEC R2 `(_ZN7cutlass13device_kernelIN5flash19enable_sm80_to_sm89INS1_16FlashAttnFwdSm80INS1_25CollectiveMainloopFwdSm80ILi4ELi1ELb0EN4cute5tupleIJNS5_1CILi128EEENS7_ILi64EEES8_EEELi128ENS_6half_tEfNS_4arch4Sm80ELb1ELb0ELb1ELb1ELb1ELb1ELb1ELb0EEENS1_21CollectiveEpilogueFwdINS6_IJS8_S8_S9_EEENS6_IJNS7_ILi1EEESH_SH_EEESB_SD_Li128ELb1ELb1ELb0ELb0EEENS1_19SingleTileSchedulerILb1ELb0ELb1ELi128EEEEEEEEEvNT_6ParamsE) ;  /* 0xfffd38d002007950 */ /* 0x004fea0003c3ffff */
        .weak           $__internal_7_$__cuda_sm70_shflsync_idx_p
        .type           $__internal_7_$__cuda_sm70_shflsync_idx_p,@function
        .size           $__internal_7_$__cuda_sm70_shflsync_idx_p,(.L_x_4354 - $__internal_7_$__cuda_sm70_shflsync_idx_p)
$__internal_7_$__cuda_sm70_shflsync_idx_p:
[----:B------:R-:W2:Y:S04]  /*2c730*/  LDL.LU R37, [R1+0xa8] ;  /* 0x0000a80001257983 */ /* 0x000ea80000300800 */
[----:B------:R1:W-:Y:S02]  /*2c740*/  STL [R1+0x114], R0 ;  /* 0x0001140001007387 */ /* 0x0003e40000100800 */
[----:B-1----:R-:W-:-:S04]  /*2c750*/  MOV R0, 0xffffffff ;  /* 0xffffffff00007802 */ /* 0x002fc80000000f00 */
[----:B------:R-:W-:Y:S04]  /*2c760*/  WARPSYNC R0 ;  /* 0x0000000000007348 */ /* 0x000fe80003800000 */
[----:B--2---:R1:W2:Y:S04]  /*2c770*/  SHFL.IDX PT, R37, R54, R37, R3 ;  /* 0x0000002536257389 */ /* 0x0042a800000e0003 */
[----:B-1----:R1:W5:Y:S01]  /*2c780*/  LDL.LU R0, [R1+0x114] ;  /* 0x0001140001007983 */ /* 0x0023620000300800 */
[----:B------:R-:W-:-:S04]  /*2c790*/  MOV R3, 0x0 ;  /* 0x0000000000037802 */ /* 0x000fc80000000f00 */
[----:B--2---:R-:W-:Y:S05]  /*2c7a0*/  RET.REL.NODEC R2 `(_ZN7cutlass13device_kernelIN5flash19enable_sm80_to_sm89INS1_16FlashAttnFwdSm80INS1_25CollectiveMainloopFwdSm80ILi4ELi1ELb0EN4cute5tupleIJNS5_1CILi128EEENS7_ILi64EEES8_EEELi128ENS_6half_tEfNS_4arch4Sm80ELb1ELb0ELb1ELb1ELb1ELb1ELb1ELb0EEENS1_21CollectiveEpilogueFwdINS6_IJS8_S8_S9_EEENS6_IJNS7_ILi1EEESH_SH_EEESB_SD_Li128ELb1ELb1ELb0ELb0EEENS1_19SingleTileSchedulerILb1ELb0ELb1ELi128EEEEEEEEEvNT_6ParamsE) ;  /* 0xfffd385002007950 */ /* 0x004fea0003c3ffff */
.L_x_2164:
        /* <DEDUP_REMOVED lines=13> */
.L_x_4354:


//--------------------- .text._ZN7cutlass13device_kernelIN5flash19enable_sm80_to_sm89INS1_16FlashAttnFwdSm80INS1_25CollectiveMainloopFwdSm80ILi8ELi1ELb1EN4cute5tupleIJNS5_1CILi128EEES8_S8_EEELi128ENS_6half_tEfNS_4arch4Sm80ELb0ELb0ELb0ELb0ELb1ELb0ELb1ELb0EEENS1_21CollectiveEpilogueFwdIS9_NS6_IJNS7_ILi1EEESF_SF_EEESA_SC_Li256ELb0ELb1ELb0ELb0EEENS1_19SingleTileSchedulerILb0ELb0ELb1ELi128EEEEEEEEEvNT_6ParamsE --------------------------
	.section	.text._ZN7cutlass13device_kernelIN5flash19enable_sm80_to_sm89INS1_16FlashAttnFwdSm80INS1_25CollectiveMainloopFwdSm80ILi8ELi1ELb1EN4cute5tupleIJNS5_1CILi128EEES8_S8_EEELi128ENS_6half_tEfNS_4arch4Sm80ELb0ELb0ELb0ELb0ELb1ELb0ELb1ELb0EEENS1_21CollectiveEpilogueFwdIS9_NS6_IJNS7_ILi1EEESF_SF_EEESA_SC_Li256ELb0ELb1ELb0ELb0EEENS1_19SingleTileSchedulerILb0ELb0ELb1ELi128EEEEEEEEEvNT_6ParamsE,"ax",@progbits
	.sectioninfo	@"SHI_REGISTERS=254"
	.align	128
.text._ZN7cutlass13device_kernelIN5flash19enable_sm80_to_sm89INS1_16FlashAttnFwdSm80INS1_25CollectiveMainloopFwdSm80ILi8ELi1ELb1EN4cute5tupleIJNS5_1CILi128EEES8_S8_EEELi128ENS_6half_tEfNS_4arch4Sm80ELb0ELb0ELb0ELb0ELb1ELb0ELb1ELb0EEENS1_21CollectiveEpilogueFwdIS9_NS6_IJNS7_ILi1EEESF_SF_EEESA_SC_Li256ELb0ELb1ELb0ELb0EEENS1_19SingleTileSchedulerILb0ELb0ELb1ELi128EEEEEEEEEvNT_6ParamsE:
        .type           _ZN7cutlass13device_kernelIN5flash19enable_sm80_to_sm89INS1_16FlashAttnFwdSm80INS1_25CollectiveMainloopFwdSm80ILi8ELi1ELb1EN4cute5tupleIJNS5_1CILi128EEES8_S8_EEELi128ENS_6half_tEfNS_4arch4Sm80ELb0ELb0ELb0ELb0ELb1ELb0ELb1ELb0EEENS1_21CollectiveEpilogueFwdIS9_NS6_IJNS7_ILi1EEESF_SF_EEESA_SC_Li256ELb0ELb1ELb0ELb0EEENS1_19SingleTileSchedulerILb0ELb0ELb1ELi128EEEEEEEEEvNT_6ParamsE,@function
        .size           _ZN7cutlass13device_kernelIN5flash19enable_sm80_to_sm89INS1_16FlashAttnFwdSm80INS1_25CollectiveMainloopFwdSm80ILi8ELi1ELb1EN4cute5tupleIJNS5_1CILi128EEES8_S8_EEELi128ENS_6half_tEfNS_4arch4Sm80ELb0ELb0ELb0ELb0ELb1ELb0ELb1ELb0EEENS1_21CollectiveEpilogueFwdIS9_NS6_IJNS7_ILi1EEESF_SF_EEESA_SC_Li256ELb0ELb1ELb0ELb0EEENS1_19SingleTileSchedulerILb0ELb0ELb1ELi128EEEEEEEEEvNT_6ParamsE,(.L_x_4358 - _ZN7cutlass13device_kernelIN5flash19enable_sm80_to_sm89INS1_16FlashAttnFwdSm80INS1_25CollectiveMainloopFwdSm80ILi8ELi1ELb1EN4cute5tupleIJNS5_1CILi128EEES8_S8_EEELi128ENS_6half_tEfNS_4arch4Sm80ELb0ELb0ELb0ELb0ELb1ELb0ELb1ELb0EEENS1_21CollectiveEpilogueFwdIS9_NS6_IJNS7_ILi1EEESF_SF_EEESA_SC_Li256ELb0ELb1ELb0ELb0EEENS1_19SingleTileSchedulerILb0ELb0ELb1ELi128EEEEEEEEEvNT_6ParamsE)
        .other          _ZN7cutlass13device_kernelIN5flash19enable_sm80_to_sm89INS1_16FlashAttnFwdSm80INS1_25CollectiveMainloopFwdSm80ILi8ELi1ELb1EN4cute5tupleIJNS5_1CILi128EEES8_S8_EEELi128ENS_6half_tEfNS_4arch4Sm80ELb0ELb0ELb0ELb0ELb1ELb0ELb1ELb0EEENS1_21CollectiveEpilogueFwdIS9_NS6_IJNS7_ILi1EEESF_SF_EEESA_SC_Li256ELb0ELb1ELb0ELb0EEENS1_19SingleTileSchedulerILb0ELb0ELb1ELi128EEEEEEEEEvNT_6ParamsE,@"STO_CUDA_ENTRY STV_DEFAULT"
_ZN7cutlass13device_kernelIN5flash19enable_sm80_to_sm89INS1_16FlashAttnFwdSm80INS1_25CollectiveMainloopFwdSm80ILi8ELi1ELb1EN4cute5tupleIJNS5_1CILi128EEES8_S8_EEELi128ENS_6half_tEfNS_4arch4Sm80ELb0ELb0ELb0ELb0ELb1ELb0ELb1ELb0EEENS1_21CollectiveEpilogueFwdIS9_NS6_IJNS7_ILi1EEESF_SF_EEESA_SC_Li256ELb0ELb1ELb0ELb0EEENS1_19SingleTileSchedulerILb0ELb0ELb1ELi128EEEEEEEEEvNT_6ParamsE:
[----:B------:R-:W-:Y:S02]  /*0000*/  MOV R1, c[0x0][0x28] ;  /* 0x00000a0000017a02 */ /* 0x000fe40000000f00 */
[----:B------:R-:W1:Y:S02]  /*0010*/  S2UR UR16, SR_CTAID.Z ;  /* 0x00000000001079c3 */ /* 0x000e640000002700 */
        /* <DEDUP_REMOVED lines=23> */
[----:B------:R1:W3:Y:S01]  /*0190*/  @P0 LDG.E R0, [R4.64] ;  /* 0x0000000e04000981 */ /* 0x0002e2000c1e1900 */
[----:B------:R-:W-:-:S03]  /*01a0*/  ULDC UR6, c[0x0][0x1d0] ;  /* 0x0000740000067ab9 */ /* 0x000fc60000000800 */
[----:B-1----:R-:W1:Y:S01]  /*01b0*/  S2R R5, SR_TID.X ;  /* 0x0000000000057919 */ /* 0x002e620000002100 */
[----:B------:R-:W-:Y:S02]  /*01c0*/  UIMAD UR6, UR4, UR6, 0x7f ;  /* 0x0000007f040674a4 */ /* 0x000fe4000f8e0206 */
[----:B------:R-:W-:Y:S02]  /*01d0*/  UMOV UR11, URZ ;  /* 0x0000003f000b7c82 */ /* 0x000fe40008000000 */
[----:B------:R-:W-:-:S04]  /*01e0*/  USHF.R.S32.HI UR5, URZ, 0x1f, UR6 ;  /* 0x0000001f3f057899 */ /* 0x000fc80008011406 */
[----:B------:R-:W-:-:S04]  /*01f0*/  ULEA.HI UR5, UR5, UR6, URZ, 0x7 ;  /* 0x0000000605057291 */ /* 0x000fc8000f8f383f */
[----:B------:R-:W-:Y:S01]  /*0200*/  USHF.R.S32.HI UR8, URZ, 0x7, UR5 ;  /* 0x000000073f087899 */ /* 0x000fe20008011405 */
[----:B-1----:R-:W-:-:S04]  /*0210*/  SHF.R.S32.HI R16, RZ, 0x1f, R5 ;  /* 0x0000001fff107819 */ /* 0x002fc80000011405 */
[----:B------:R-:W-:-:S04]  /*0220*/  LEA.HI R9, R16, R5, RZ, 0x3 ;  /* 0x0000000510097211 */ /* 0x000fc800078f18ff */
[----:B------:R-:W-:Y:S02]  /*0230*/  LOP3.LUT R6, R9, 0xfffffff8, RZ, 0xc0, !PT ;  /* 0xfffffff809067812 */ /* 0x000fe400078ec0ff */
[----:B------:R-:W-:-:S03]  /*0240*/  SHF.R.S32.HI R9, RZ, 0x3, R9 ;  /* 0x00000003ff097819 */ /* 0x000fc60000011409 */
[----:B------:R-:W-:Y:S01]  /*0250*/  IMAD.IADD R6, R5, 0x1, -R6 ;  /* 0x0000000105067824 */ /* 0x000fe200078e0a06 */
[----:B------:R-:W-:-:S03]  /*0260*/  ULDC UR5, c[0x0][0x2b8] ;  /* 0x0000ae0000057ab9 */ /* 0x000fc60000000800 */
[----:B------:R-:W-:Y:S01]  /*0270*/  IMAD R240, R6, 0x20, R9 ;  /* 0x0000002006f07824 */ /* 0x000fe200078e0209 */
[----:B------:R-:W-:Y:S02]  /*0280*/  UISETP.NE.AND UP1, UPT, UR5, 0x1, UPT ;  /* 0x000000010500788c */ /* 0x000fe4000bf25270 */
[----:B------:R-:W-:Y:S02]  /*0290*/  ULDC UR10, c[0x0][0x1d0] ;  /* 0x00007400000a7ab9 */ /* 0x000fe40000000800 */
[----:B------:R-:W-:-:S03]  /*02a0*/  UIMAD UR10, UR4, UR10, URZ ;  /* 0x0000000a040a72a4 */ /* 0x000fc6000f8e023f */
[----:B------:R-:W-:Y:S01]  /*02b0*/  ULDC.64 UR4, c[0x0][0x2b0] ;  /* 0x0000ac0000047ab9 */ /* 0x000fe20000000a00 */
[----:B------:R-:W-:Y:S01]  /*02c0*/  IMAD.MOV.U32 R235, RZ, RZ, RZ ;  /* 0x000000ffffeb7224 */ /* 0x000fe200078e00ff */
[----:B------:R-:W-:Y:S06]  /*02d0*/  BAR.SYNC.DEFER_BLOCKING 0x0 ;  /* 0x0000000000007b1d */ /* 0x000fec0000010000 */
[----:B--2---:R-:W1:Y:S08]  /*02e0*/  @P1 R2UR UR11, R2 ;  /* 0x00000000020b13c2 */ /* 0x004e7000000e0000 */
[----:B---3--:R2:W3:Y:S01]  /*02f0*/  @P0 R2UR UR7, R0 ;  /* 0x00000000000703c2 */ /* 0x0084e200000e0000 */
[----:B------:R-:W-:Y:S01]  /*0300*/  PLOP3.LUT P1, PT, PT, PT, UP1, 0x80, 0x0 ;  /* 0x000000000000781c */ /* 0x000fe20003f2f018 */
[----:B---3--:R-:W-:Y:S01]  /*0310*/  @!UP0 UMOV UR7, UR16 ;  /* 0x0000001000078c82 */ /* 0x008fe20008000000 */
[----:B------:R-:W-:Y:S01]  /*0320*/  PLOP3.LUT P0, PT, PT, PT, UP1, 0x80, 0x0 ;  /* 0x000000000000781c */ /* 0x000fe20003f0f018 */
[----:B------:R-:W-:Y:S01]  /*0330*/  USHF.R.S32.HI UR6, URZ, 0x1f, UR7 ;  /* 0x0000001f3f067899 */ /* 0x000fe20008011407 */
[----:B--2---:R-:W-:-:S04]  /*0340*/  IMAD.U32 R0, RZ, RZ, UR8 ;  /* 0x00000008ff007e24 */ /* 0x004fc8000f8e00ff */
[----:B------:R-:W-:-:S05]  /*0350*/  IMAD R0, R0, 0x80, R240 ;  /* 0x0000008000007824 */ /* 0x000fca00078e02f0 */
[----:B------:R-:W-:-:S04]  /*0360*/  IADD3 R236, R0, -0x80, RZ ;  /* 0xffffff8000ec7810 */ /* 0x000fc80007ffe0ff */
[C---:B------:R-:W-:Y:S02]  /*0370*/  ISETP.GE.AND P2, PT, R236.reuse, UR10, PT ;  /* 0x0000000aec007c0c */ /* 0x040fe4000bf46270 */
[----:B-1----:R-:W-:Y:S02]  /*0380*/  IADD3 R236, R236, UR11, RZ ;  /* 0x0000000becec7c10 */ /* 0x002fe4000fffe0ff */
[----:B------:R-:W-:Y:S01]  /*0390*/  ISETP.GT.OR P2, PT, R240, 0x7f, P2 ;  /* 0x0000007ff000780c */ /* 0x000fe20001744670 */
[----:B------:R-:W-:Y:S02]  /*03a0*/  UIMAD UR6, UR6, UR4, URZ ;  /* 0x00000004060672a4 */ /* 0x000fe4000f8e023f */
[----:B------:R-:W-:Y:S01]  /*03b0*/  @P1 IMAD.HI.U32 R0, R236, c[0x0][0x2bc], RZ ;  /* 0x0000af00ec001a27 */ /* 0x000fe200078e00ff */
[----:B------:R-:W-:Y:S02]  /*03c0*/  UIMAD.WIDE.U32 UR12, UR7, UR4, URZ ;  /* 0x00000004070c72a5 */ /* 0x000fe4000f8e003f */
[----:B------:R-:W-:Y:S01]  /*03d0*/  UIMAD UR6, UR7, UR5, UR6 ;  /* 0x00000005070672a4 */ /* 0x000fe2000f8e0206 */
[----:B------:R-:W-:Y:S01]  /*03e0*/  IMAD.MOV.U32 R3, RZ, RZ, R236 ;  /* 0x000000ffff037224 */ /* 0x000fe200078e00ec */
[----:B------:R-:W-:Y:S01]  /*03f0*/  @P0 SHF.R.U32.HI R3, RZ, c[0x0][0x2c0], R0 ;  /* 0x0000b000ff030a19 */ /* 0x000fe20000011600 */
[----:B------:R-:W1:Y:S01]  /*0400*/  S2UR UR9, SR_CTAID.Y ;  /* 0x00000000000979c3 */ /* 0x000e620000002600 */
[----:B------:R-:W-:Y:S01]  /*0410*/  UIADD3 UR6, UR13, UR6, URZ ;  /* 0x000000060d067290 */ /* 0x000fe2000fffe03f */
[----:B------:R-:W2:Y:S01]  /*0420*/  S2R R239, SR_CTAID.X ;  /* 0x0000000000ef7919 */ /* 0x000ea20000002500 */
[----:B------:R-:W-:Y:S01]  /*0430*/  IMAD.MOV.U32 R7, RZ, RZ, c[0x0][0x2c4] ;  /* 0x0000b100ff077624 */ /* 0x000fe200078e00ff */
[----:B------:R-:W-:Y:S01]  /*0440*/  @!P2 IADD3 R2, P1, R3, UR12, RZ ;  /* 0x0000000c0302ac10 */ /* 0x000fe2000ff3e0ff */
[----:B------:R-:W-:-:S03]  /*0450*/  ULDC.64 UR4, c[0x0][0x1b8] ;  /* 0x00006e0000047ab9 */ /* 0x000fc60000000a00 */
[----:B------:R-:W-:Y:S02]  /*0460*/  @!P2 LEA R10, P0, R2, c[0x0][0x2a0], 0x2 ;  /* 0x0000a800020aaa11 */ /* 0x000fe400078010ff */
[----:B------:R-:W-:-:S04]  /*0470*/  @!P2 LEA.HI.X.SX32 R0, R3, UR6, 0x1, P1 ;  /* 0x000000060300ac11 */ /* 0x000fc800088f0eff */
[----:B------:R-:W-:-:S05]  /*0480*/  @!P2 LEA.HI.X R11, R2, c[0x0][0x2a4], R0, 0x2, P0 ;  /* 0x0000a900020baa11 */ /* 0x000fca00000f1400 */
[----:B------:R3:W4:Y:S01]  /*0490*/  @!P2 LDG.E R235, [R10.64] ;  /* 0x0000000e0aeba981 */ /* 0x000722000c1e1900 */
[----:B------:R-:W-:Y:S01]  /*04a0*/  ISETP.NE.AND P0, PT, R7, 0x1, PT ;  /* 0x000000010700780c */ /* 0x000fe20003f05270 */
[----:B-1----:R-:W-:-:S04]  /*04b0*/  USHF.R.S32.HI UR7, URZ, 0x1f, UR9 ;  /* 0x0000001f3f077899 */ /* 0x002fc80008011409 */
[----:B------:R-:W-:Y:S01]  /*04c0*/  UIMAD UR18, UR7, UR4, URZ ;  /* 0x00000004071272a4 */ /* 0x000fe2000f8e023f */
[C---:B--2---:R-:W-:Y:S01]  /*04d0*/  IMAD R237, R239.reuse, 0x80, R9 ;  /* 0x00000080efed7824 */ /* 0x044fe200078e0209 */
[----:B------:R-:W-:Y:S01]  /*04e0*/  UIMAD.WIDE.U32 UR20, UR9, UR4, URZ ;  /* 0x00000004091472a5 */ /* 0x000fe2000f8e003f */
[----:B------:R-:W-:Y:S01]  /*04f0*/  IMAD R239, R239, 0x80, R240 ;  /* 0x00000080efef7824 */ /* 0x000fe200078e02f0 */
[----:B------:R-:W-:Y:S02]  /*0500*/  UIMAD UR18, UR9, UR5, UR18 ;  /* 0x00000005091272a4 */ /* 0x000fe4000f8e0212 */
[----:B------:R-:W-:Y:S02]  /*0510*/  USHF.R.S32.HI UR17, URZ, 0x1f, UR16 ;  /* 0x0000001f3f117899 */ /* 0x000fe40008011410 */
[----:B------:R-:W-:Y:S01]  /*0520*/  ULDC.64 UR4, c[0x0][0x1c0] ;  /* 0x0000700000047ab9 */ /* 0x000fe20000000a00 */
[----:B------:R-:W-:Y:S01]  /*0530*/  @P0 IMAD.HI.U32 R4, R239, c[0x0][0x2c8], RZ ;  /* 0x0000b200ef040a27 */ /* 0x000fe200078e00ff */
[----:B------:R-:W-:-:S02]  /*0540*/  UIMAD UR17, UR17, UR4, URZ ;  /* 0x00000004111172a4 */ /* 0x000fc4000f8e023f */
[----:B------:R-:W-:Y:S01]  /*0550*/  UIADD3 UR19, UR21, UR18, URZ ;  /* 0x0000001215137290 */ /* 0x000fe2000fffe03f */
[----:B------:R-:W-:Y:S01]  /*0560*/  IMAD.MOV.U32 R2, RZ, RZ, R239 ;  /* 0x000000ffff027224 */ /* 0x000fe200078e00ef */
[----:B------:R-:W-:Y:S02]  /*0570*/  UIMAD UR5, UR16, UR5, UR17 ;  /* 0x00000005100572a4 */ /* 0x000fe4000f8e0211 */
[----:B------:R-:W-:Y:S01]  /*0580*/  UMOV UR18, UR20 ;  /* 0x0000001400127c82 */ /* 0x000fe20008000000 */
[----:B------:R-:W-:Y:S01]  /*0590*/  @P0 SHF.R.U32.HI R2, RZ, c[0x0][0x2cc], R4 ;  /* 0x0000b300ff020a19 */ /* 0x000fe20000011604 */
[----:B------:R-:W-:-:S03]  /*05a0*/  UIMAD.WIDE.U32 UR16, UR16, UR4, UR18 ;  /* 0x00000004101072a5 */ /* 0x000fc6000f8e0012 */
[--C-:B------:R-:W-:Y:S01]  /*05b0*/  SHF.R.S32.HI R14, RZ, 0x1f, R2.reuse ;  /* 0x0000001fff0e7819 */ /* 0x100fe20000011402 */
[----:B------:R-:W-:Y:S01]  /*05c0*/  UIADD3 UR5, UR17, UR5, URZ ;  /* 0x0000000511057290 */ /* 0x000fe2000fffe03f */
[----:B------:R-:W-:Y:S02]  /*05d0*/  IMAD.MOV R8, RZ, RZ, -R2 ;  /* 0x000000ffff087224 */ /* 0x000fe400078e0a02 */
[----:B------:R-:W-:Y:S02]  /*05e0*/  IMAD.U32 R13, RZ, RZ, UR17 ;  /* 0x00000011ff0d7e24 */ /* 0x000fe4000f8e00ff */
[----:B------:R-:W-:Y:S02]  /*05f0*/  IMAD.U32 R12, RZ, RZ, UR16 ;  /* 0x00000010ff0c7e24 */ /* 0x000fe4000f8e00ff */
[----:B------:R-:W-:Y:S01]  /*0600*/  IMAD.U32 R13, RZ, RZ, UR5 ;  /* 0x00000005ff0d7e24 */ /* 0x000fe2000f8e00ff */
[----:B------:R-:W-:Y:S01]  /*0610*/  IADD3 R0, R237, 0x20, RZ ;  /* 0x00000020ed007810 */ /* 0x000fe20007ffe0ff */
[----:B------:R-:W-:-:S02]  /*0620*/  IMAD R14, R14, c[0x0][0x1b0], RZ ;  /* 0x00006c000e0e7a24 */ /* 0x000fc400078e02ff */
[----:B------:R-:W-:Y:S01]  /*0630*/  IMAD R7, R7, c[0x0][0x168], RZ ;  /* 0x00005a0007077a24 */ /* 0x000fe200078e02ff */
[----:B------:R-:W-:Y:S01]  /*0640*/  IADD3 R4, R237, 0x60, RZ ;  /* 0x00000060ed047810 */ /* 0x000fe20007ffe0ff */
[----:B------:R-:W-:Y:S01]  /*0650*/  IMAD R8, R8, c[0x0][0x2c4], R239 ;  /* 0x0000b10008087a24 */ /* 0x000fe200078e02ef */
[----:B------:R-:W-:Y:S01]  /*0660*/  LEA.HI R238, R16, R5, RZ, 0x6 ;  /* 0x0000000510ee7211 */ /* 0x000fe200078f30ff */
[----:B------:R-:W-:Y:S01]  /*0670*/  IMAD.WIDE.U32 R12, R2, c[0x0][0x1b0], R12 ;  /* 0x00006c00020c7a25 */ /* 0x000fe200078e000c */
[----:B------:R-:W-:-:S03]  /*0680*/  ULDC.64 UR4, c[0x0][0x1e8] ;  /* 0x00007a0000047ab9 */ /* 0x000fc60000000a00 */
[----:B------:R-:W-:Y:S01]  /*0690*/  IMAD R14, R2, c[0x0][0x1b4], R14 ;  /* 0x00006d00020e7a24 */ /* 0x000fe200078e020e */
[----:B------:R-:W-:Y:S02]  /*06a0*/  SHF.R.S32.HI R2, RZ, 0x1f, R8 ;  /* 0x0000001fff027819 */ /* 0x000fe40000011408 */
[-C--:B------:R-:W-:Y:S01]  /*06b0*/  ISETP.GE.AND P5, PT, R0, R7.reuse, PT ;  /* 0x000000070000720c */ /* 0x080fe20003fa6270 */
[----:B------:R-:W-:Y:S02]  /*06c0*/  IMAD.IADD R13, R13, 0x1, R14 ;  /* 0x000000010d0d7824 */ /* 0x000fe400078e020e */
[----:B------:R-:W-:Y:S01]  /*06d0*/  IMAD R2, R2, c[0x0][0x1a8], RZ ;  /* 0x00006a0002027a24 */ /* 0x000fe200078e02ff */
[----:B------:R-:W-:Y:S01]  /*06e0*/  IADD3 R0, R237, 0x40, RZ ;  /* 0x00000040ed007810 */ /* 0x000fe20007ffe0ff */
[----:B------:R-:W-:Y:S01]  /*06f0*/  IMAD.WIDE.U32 R12, R8, c[0x0][0x1a8], R12 ;  /* 0x00006a00080c7a25 */ /* 0x000fe200078e000c */
[----:B------:R-:W-:-:S03]  /*0700*/  ISETP.GE.AND P0, PT, R4, R7, PT ;  /* 0x000000070400720c */ /* 0x000fc60003f06270 */
[----:B------:R-:W-:Y:S01]  /*0710*/  IMAD R2, R8, c[0x0][0x1ac], R2 ;  /* 0x00006b0008027a24 */ /* 0x000fe200078e0202 */
[----:B------:R-:W-:Y:S01]  /*0720*/  ISETP.GE.AND P4, PT, R0, R7, PT ;  /* 0x000000070000720c */ /* 0x000fe20003f86270 */
[----:B------:R-:W-:Y:S01]  /*0730*/  IMAD.MOV R4, RZ, RZ, -R3 ;  /* 0x000000ffff047224 */ /* 0x000fe200078e0a03 */
[----:B------:R-:W-:Y:S01]  /*0740*/  LEA.HI R0, R16, R5, RZ, 0x4 ;  /* 0x0000000510007211 */ /* 0x000fe200078f20ff */
[----:B------:R-:W-:Y:S01]  /*0750*/  IMAD.IADD R2, R13, 0x1, R2 ;  /* 0x000000010d027824 */ /* 0x000fe200078e0202 */
[----:B------:R-:W-:Y:S01]  /*0760*/  LEA R14, P1, R12, c[0x0][0x160], 0x1 ;  /* 0x000058000c0e7a11 */ /* 0x000fe200078208ff */
[----:B------:R-:W-:Y:S01]  /*0770*/  IMAD R236, R4, c[0x0][0x2b8], R236 ;  /* 0x0000ae0004ec7a24 */ /* 0x000fe200078e02ec */
[----:B---3--:R-:W-:Y:S02]  /*0780*/  SHF.R.S32.HI R11, RZ, 0x4, R0 ;  /* 0x00000004ff0b7819 */ /* 0x008fe40000011400 */
[----:B------:R-:W-:Y:S02]  /*0790*/  LEA.HI.X R4, R12, c[0x0][0x164], R2, 0x1, P1 ;  /* 0x000059000c047a11 */ /* 0x000fe400008f0c02 */
[----:B------:R-:W-:-:S02]  /*07a0*/  LEA.HI R10, R0, R11, RZ, 0x1 ;  /* 0x0000000b000a7211 */ /* 0x000fc400078f08ff */
[----:B------:R-:W-:Y:S01]  /*07b0*/  ISETP.GE.AND P3, PT, R237, R7, PT ;  /* 0x00000007ed00720c */ /* 0x000fe20003f66270 */
[----:B------:R-:W-:Y:S01]  /*07c0*/  SHFL.IDX PT, R20, R14, RZ, 0x181f ;  /* 0x00181fff0e147589 */ /* 0x000fe200000e0000 */
[----:B------:R-:W-:Y:S01]  /*07d0*/  LOP3.LUT R10, R10, 0xfffffffe, RZ, 0xc0, !PT ;  /* 0xfffffffe0a0a7812 */ /* 0x000fe200078ec0ff */
[----:B------:R-:W-:Y:S02]  /*07e0*/  IMAD.SHL.U32 R7, R9, 0x40, RZ ;  /* 0x0000004009077824 */ /* 0x000fe400078e00ff */
[----:B------:R-:W1:Y:S01]  /*07f0*/  SHFL.IDX PT, R21, R4, RZ, 0x181f ;  /* 0x00181fff04157589 */ /* 0x000e6200000e0000 */
[----:B------:R-:W-:Y:S01]  /*0800*/  IMAD.SHL.U32 R32, R6, 0x8, RZ ;  /* 0x0000000806207824 */ /* 0x000fe200078e00ff */
[----:B------:R-:W-:Y:S01]  /*0810*/  SHF.R.S32.HI R13, RZ, 0x1f, R236 ;  /* 0x0000001fff0d7819 */ /* 0x000fe200000114ec */
[----:B------:R-:W-:Y:S01]  /*0820*/  IMAD.IADD R3, R11, 0x1, -R10 ;  /* 0x000000010b037824 */ /* 0x000fe200078e0a0a */
[----:B------:R-:W-:Y:S01]  /*0830*/  LOP3.LUT R7, R7, 0x1c0, RZ, 0xc0, !PT ;  /* 0x000001c007077812 */ /* 0x000fe200078ec0ff */
[----:B------:R-:W-:Y:S01]  /*0840*/  SHFL.IDX PT, R10, R14, 0x1, 0x181f ;  /* 0x00381f000e0a7f89 */ /* 0x000fe200000e0000 */
[----:B------:R-:W-:-:S02]  /*0850*/  IADD3 R241, R32, 0x40, RZ ;  /* 0x0000004020f17810 */ /* 0x000fc40007ffe0ff */
[----:B------:R-:W-:Y:S01]  /*0860*/  LOP3.LUT R8, R0, 0xfffffff0, RZ, 0xc0, !PT ;  /* 0xfffffff000087812 */ /* 0x000fe200078ec0ff */
[----:B------:R-:W2:Y:S01]  /*0870*/  SHFL.IDX PT, R11, R4, 0x1, 0x181f ;  /* 0x00381f00040b7f89 */ /* 0x000ea200000e0000 */
[----:B------:R-:W-:Y:S01]  /*0880*/  SHF.R.U32.HI R0, RZ, 0x3, R7 ;  /* 0x00000003ff007819 */ /* 0x000fe20000011607 */
[----:B------:R-:W-:Y:S01]  /*0890*/  IMAD R18, R13, c[0x0][0x1e0], RZ ;  /* 0x000078000d127a24 */ /* 0x000fe200078e02ff */
[----:B------:R-:W-:Y:S02]  /*08a0*/  LOP3.LUT R12, R7, 0x38, R32, 0xf8, !PT ;  /* 0x00000038070c7812 */ /* 0x000fe400078ef820 */
[----:B------:R-:W-:Y:S01]  /*08b0*/  @!P3 SHF.R.S32.HI R7, RZ, 0x1f, R241 ;  /* 0x0000001fff07b819 */ /* 0x000fe200000114f1 */
[----:B------:R-:W-:Y:S02]  /*08c0*/  IMAD.IADD R8, R5, 0x1, -R8 ;  /* 0x0000000105087824 */ /* 0x000fe400078e0a08 */
[----:B------:R-:W-:Y:S01]  /*08d0*/  IMAD.WIDE.U32 R22, R236, c[0x0][0x1e0], RZ ;  /* 0x00007800ec167a25 */ /* 0x000fe200078e00ff */
[----:B------:R-:W-:-:S03]  /*08e0*/  @!P3 LEA.HI R7, R7, R241, RZ, 0x3 ;  /* 0x000000f10707b211 */ /* 0x000fc600078f18ff */
[----:B------:R-:W-:Y:S01]  /*08f0*/  IMAD R18, R236, c[0x0][0x1e4], R18 ;  /* 0x00007900ec127a24 */ /* 0x000fe200078e0212 */
[----:B------:R-:W-:Y:S01]  /*0900*/  LOP3.LUT R12, R12, R0, RZ, 0x3c, !PT ;  /* 0x000000000c0c7212 */ /* 0x000fe200078e3cff */
[----:B------:R-:W-:Y:S01]  /*0910*/  IMAD.SHL.U32 R238, R238, 0x8, RZ ;  /* 0x00000008eeee7824 */ /* 0x000fe200078e00ff */
[----:B------:R-:W-:Y:S01]  /*0920*/  ISETP.GE.AND P2, PT, R32, c[0x0][0x198], PT ;  /* 0x0000660020007a0c */ /* 0x000fe20003f46270 */
[----:B------:R-:W-:Y:S01]  /*0930*/  IMAD.IADD R19, R23, 0x1, R18 ;  /* 0x0000000117137824 */ /* 0x000fe200078e0212 */
[----:B------:R-:W-:Y:S01]  /*0940*/  SHF.R.S32.HI R2, RZ, 0x1f, R8 ;  /* 0x0000001fff027819 */ /* 0x000fe20000011408 */
[----:B------:R-:W-:Y:S01]  /*0950*/  IMAD.MOV.U32 R18, RZ, RZ, R22 ;  /* 0x000000ffff127224 */ /* 0x000fe200078e0016 */
[----:B------:R-:W-:Y:S01]  /*0960*/  @!P5 SHF.R.S32.HI R24, RZ, 0x1f, R241 ;  /* 0x0000001fff18d819 */ /* 0x000fe200000114f1 */
[----:B------:R-:W-:Y:S01]  /*0970*/  SHFL.IDX PT, R22, R14, 0x2, 0x181f ;  /* 0x00581f000e167f89 */ /* 0x000fe200000e0000 */
[----:B------:R-:W-:Y:S02]  /*0980*/  @!P3 LOP3.LUT R26, R7, 0xfffffff8, RZ, 0xc0, !PT ;  /* 0xfffffff8071ab812 */ /* 0x000fe400078ec0ff */
[----:B------:R-:W-:Y:S01]  /*0990*/  LOP3.LUT R238, R12, 0xfffffe00, R238, 0xf8, !PT ;  /* 0xfffffe000cee7812 */ /* 0x000fe200078ef8ee */
[----:B------:R-:W3:Y:S01]  /*09a0*/  SHFL.IDX PT, R23, R4, 0x2, 0x181f ;  /* 0x00581f0004177f89 */ /* 0x000ee200000e0000 */
[----:B------:R-:W-:-:S02]  /*09b0*/  LEA.HI R2, R2, R8, RZ, 0x3 ;  /* 0x0000000802027211 */ /* 0x000fc400078f18ff */
[----:B------:R-:W-:Y:S01]  /*09c0*/  @!P5 LEA.HI R24, R24, R241, RZ, 0x3 ;  /* 0x000000f11818d211 */ /* 0x000fe200078f18ff */
[--C-:B-1----:R-:W-:Y:S01]  /*09d0*/  @!P3 IMAD.WIDE R26, R26, 0x2, R20.reuse ;  /* 0x000000021a1ab825 */ /* 0x102fe200078e0214 */
[----:B------:R-:W-:Y:S02]  /*09e0*/  ISETP.GE.AND P1, PT, R241, c[0x0][0x198], PT ;  /* 0x00006600f1007a0c */ /* 0x000fe40003f26270 */
[----:B------:R-:W-:Y:S01]  /*09f0*/  LOP3.LUT R0, R2, 0xfffffff8, RZ, 0xc0, !PT ;  /* 0xfffffff802007812 */ /* 0x000fe200078ec0ff */
[----:B------:R-:W-:Y:S01]  /*0a00*/  @!P3 IMAD.SHL.U32 R7, R238, 0x2, RZ ;  /* 0x00000002ee07b824 */ /* 0x000fe200078e00ff */
[----:B------:R-:W-:Y:S01]  /*0a10*/  @!P5 LOP3.LUT R24, R24, 0xfffffff8, RZ, 0xc0, !PT ;  /* 0xfffffff81818d812 */ /* 0x000fe200078ec0ff */
[----:B------:R-:W-:Y:S01]  /*0a20*/  @!P3 IMAD.WIDE R20, R32, 0x2, R20 ;  /* 0x000000022014b825 */ /* 0x000fe200078e0214 */
[----:B------:R-:W-:-:S03]  /*0a30*/  UIMAD UR16, UR7, UR4, URZ ;  /* 0x00000004071072a4 */ /* 0x000fc6000f8e023f */
[----:B------:R-:W-:Y:S01]  /*0a40*/  IMAD.IADD R0, R8, 0x1, -R0 ;  /* 0x0000000108007824 */ /* 0x000fe200078e0a00 */
[----:B------:R1:W-:Y:S01]  /*0a50*/  @!P3 LDGSTS.E.BYPASS.LTC128B.128 [R7+0x100], [R20.64], !P2 ;  /* 0x001000001407bfae */ /* 0x0003e2000d101d4e */
[--C-:B--2---:R-:W-:Y:S01]  /*0a60*/  @!P5 IMAD.WIDE R24, R24, 0x2, R10.reuse ;  /* 0x000000021818d825 */ /* 0x104fe200078e020a */
[----:B------:R-:W-:Y:S02]  /*0a70*/  UIMAD.WIDE.U32 UR18, UR9, UR4, URZ ;  /* 0x00000004091272a5 */ /* 0x000fe4000f8e003f */
[----:B------:R2:W-:Y:S01]  /*0a80*/  @!P3 LDGSTS.E.BYPASS.LTC128B.128 [R7+0x4100], [R26.64], !P1 ;  /* 0x041000001a07bfae */ /* 0x0005e2000c901d4e */
[----:B------:R-:W-:Y:S02]  /*0a90*/  @!P5 IMAD.SHL.U32 R8, R238, 0x2, RZ ;  /* 0x00000002ee08d824 */ /* 0x000fe400078e00ff */
[----:B------:R-:W-:Y:S01]  /*0aa0*/  @!P5 IMAD.WIDE R10, R32, 0x2, R10 ;  /* 0x00000002200ad825 */ /* 0x000fe200078e020a */
[----:B------:R-:W-:Y:S01]  /*0ab0*/  UIMAD UR16, UR9, UR5, UR16 ;  /* 0x00000005091072a4 */ /* 0x000fe2000f8e0210 */
[----:B------:R-:W-:Y:S04]  /*0ac0*/  SHFL.IDX PT, R14, R14, 0x3, 0x181f ;  /* 0x00781f000e0e7f89 */ /* 0x000fe800000e0000 */
[----:B------:R5:W3:Y:S04]  /*0ad0*/  SHFL.IDX PT, R15, R4, 0x3, 0x181f ;  /* 0x00781f00040f7f89 */ /* 0x000ae800000e0000 */
[----:B------:R3:W-:Y:S01]  /*0ae0*/  @!P5 LDGSTS.E.BYPASS.LTC128B.128 [R8+0x1100], [R10.64], !P2 ;  /* 0x011000000a08dfae */ /* 0x0007e2000d101d4e */
[----:B-1----:R-:W-:Y:S01]  /*0af0*/  @!P4 SHF.R.S32.HI R20, RZ, 0x1f, R241 ;  /* 0x0000001fff14c819 */ /* 0x002fe200000114f1 */
[----:B------:R-:W-:-:S02]  /*0b00*/  UIADD3 UR16, UR19, UR16, URZ ;  /* 0x0000001013107290 */ /* 0x000fc4000fffe03f */
[----:B------:R1:W-:Y:S01]  /*0b10*/  @!P5 LDGSTS.E.BYPASS.LTC128B.128 [R8+0x5100], [R24.64], !P1 ;  /* 0x051000001808dfae */ /* 0x0003e2000c901d4e */
[----:B------:R-:W-:Y:S01]  /*0b20*/  ULEA UR17, UR8, 0xffffff80, 0x7 ;  /* 0xffffff8008117891 */ /* 0x000fe2000f8e383f */
[----:B------:R-:W-:Y:S01]  /*0b30*/  @!P4 LEA.HI R20, R20, R241, RZ, 0x3 ;  /* 0x000000f11414c211 */ /* 0x000fe200078f18ff */
[----:B------:R-:W-:Y:S01]  /*0b40*/  IMAD.SHL.U32 R234, R9, 0x8, RZ ;  /* 0x0000000809ea7824 */ /* 0x000fe200078e00ff */
[----:B--2---:R-:W-:Y:S01]  /*0b50*/  @!P0 SHF.R.S32.HI R7, RZ, 0x1f, R241 ;  /* 0x0000001fff078819 */ /* 0x004fe200000114f1 */
[----:B------:R-:W-:Y:S01]  /*0b60*/  IMAD.SHL.U32 R2, R2, 0x40, RZ ;  /* 0x0000004002027824 */ /* 0x000fe200078e00ff */
[----:B------:R-:W-:Y:S01]  /*0b70*/  @!P4 LOP3.LUT R20, R20, 0xfffffff8, RZ, 0xc0, !PT ;  /* 0xfffffff81414c812 */ /* 0x000fe200078ec0ff */
[----:B-----5:R-:W-:Y:S01]  /*0b80*/  @!P4 IMAD.SHL.U32 R4, R238, 0x2, RZ ;  /* 0x00000002ee04c824 */ /* 0x020fe200078e00ff */
[----:B------:R-:W-:Y:S02]  /*0b90*/  UISETP.GE.AND UP0, UPT, UR10, 0x1, UPT ;  /* 0x000000010a00788c */ /* 0x000fe4000bf06270 */
[----:B------:R-:W-:Y:S01]  /*0ba0*/  ULDC.64 UR4, c[0x0][0x210] ;  /* 0x0000840000047ab9 */ /* 0x000fe20000000a00 */
[----:B---3--:R-:W-:-:S04]  /*0bb0*/  @!P4 IMAD.WIDE R20, R20, 0x2, R22 ;  /* 0x000000021414c825 */ /* 0x008fc800078e0216 */
[----:B------:R-:W-:Y:S01]  /*0bc0*/  @!P4 IMAD.WIDE R22, R32, 0x2, R22 ;  /* 0x000000022016c825 */ /* 0x000fe200078e0216 */
[----:B------:R-:W-:Y:S01]  /*0bd0*/  UIADD3 UR17, UR10, -UR17, URZ ;  /* 0x800000110a117290 */ /* 0x000fe2000fffe03f */
[----:B------:R-:W-:-:S03]  /*0be0*/  @!P0 LEA.HI R7, R7, R241, RZ, 0x3 ;  /* 0x000000f107078211 */ /* 0x000fc600078f18ff */
[----:B------:R2:W-:Y:S01]  /*0bf0*/  @!P4 LDGSTS.E.BYPASS.LTC128B.128 [R4+0x2100], [R22.64], !P2 ;  /* 0x021000001604cfae */ /* 0x0005e2000d101d4e */
[----:B------:R-:W-:-:S03]  /*0c00*/  @!P0 LOP3.LUT R17, R7, 0xfffffff8, RZ, 0xc0, !PT ;  /* 0xfffffff807118812 */ /* 0x000fc600078ec0ff */
[----:B------:R3:W-:Y:S01]  /*0c10*/  @!P4 LDGSTS.E.BYPASS.LTC128B.128 [R4+0x6100], [R20.64], !P1 ;  /* 0x061000001404cfae */ /* 0x0007e2000c901d4e */
[----:B------:R-:W-:-:S04]  /*0c20*/  IADD3 R7, -R9, UR17, RZ ;  /* 0x0000001109077c10 */ /* 0x000fc8000fffe1ff */
[C---:B------:R-:W-:Y:S01]  /*0c30*/  ISETP.GE.AND P5, PT, R7.reuse, 0x1, PT ;  /* 0x000000010700780c */ /* 0x040fe20003fa6270 */
[----:B-1----:R-:W-:Y:S01]  /*0c40*/  @!P0 IMAD.SHL.U32 R8, R238, 0x2, RZ ;  /* 0x00000002ee088824 */ /* 0x002fe200078e00ff */
[----:B------:R-:W-:Y:S01]  /*0c50*/  ISETP.GE.AND P4, PT, R7, 0x21, PT ;  /* 0x000000210700780c */ /* 0x000fe20003f86270 */
[----:B------:R-:W-:Y:S02]  /*0c60*/  IMAD.SHL.U32 R9, R3, 0x8, RZ ;  /* 0x0000000803097824 */ /* 0x000fe400078e00ff */
[----:B--2---:R-:W-:-:S04]  /*0c70*/  @!P0 IMAD.WIDE R22, R17, 0x2, R14 ;  /* 0x0000000211168825 */ /* 0x004fc800078e020e */
[----:B------:R-:W-:-:S05]  /*0c80*/  @!P0 IMAD.WIDE R14, R32, 0x2, R14 ;  /* 0x00000002200e8825 */ /* 0x000fca00078e020e */
[----:B------:R1:W-:Y:S04]  /*0c90*/  @!P0 LDGSTS.E.BYPASS.LTC128B.128 [R8+0x3100], [R14.64], !P2 ;  /* 0x031000000e088fae */ /* 0x0003e8000d101d4e */
[----:B------:R2:W-:Y:S01]  /*0ca0*/  @!P0 LDGSTS.E.BYPASS.LTC128B.128 [R8+0x7100], [R22.64], !P1 ;  /* 0x0710000016088fae */ /* 0x0005e2000c901d4e */
[----:B------:R-:W-:Y:S02]  /*0cb0*/  ISETP.GE.AND P0, PT, R32, c[0x0][0x1d4], PT ;  /* 0x0000750020007a0c */ /* 0x000fe40003f06270 */
[C---:B------:R-:W-:Y:S01]  /*0cc0*/  ISETP.GE.AND P2, PT, R7.reuse, 0x41, PT ;  /* 0x000000410700780c */ /* 0x040fe20003f46270 */
[----:B------:R-:W0:Y:S01]  /*0cd0*/  LDGDEPBAR ;  /* 0x00000000000079af */ /* 0x000e220000000000 */
[----:B------:R-:W-:Y:S01]  /*0ce0*/  ISETP.GE.AND P1, PT, R7, 0x61, PT ;  /* 0x000000610700780c */ /* 0x000fe20003f26270 */
[----:B-1----:R-:W-:-:S05]  /*0cf0*/  IMAD.SHL.U32 R14, R0, 0x40, RZ ;  /* 0x00000040000e7824 */ /* 0x002fca00078e00ff */
[----:B------:R-:W-:Y:S01]  /*0d00*/  LOP3.LUT R14, R14, 0x1c0, RZ, 0xc0, !PT ;  /* 0x000001c00e0e7812 */ /* 0x000fe200078ec0ff */
[----:B--2---:R-:W-:-:S03]  /*0d10*/  @P5 IMAD.SHL.U32 R8, R238, 0x2, RZ ;  /* 0x00000002ee085824 */ /* 0x004fc600078e00ff */
[----:B------:R-:W-:Y:S02]  /*0d20*/  LOP3.LUT R9, R14, 0x8, R9, 0xf8, !PT ;  /* 0x000000080e097812 */ /* 0x000fe400078ef809 */
[----:B----4-:R-:W-:Y:S01]  /*0d30*/  SHF.R.S32.HI R12, RZ, 0x1f, R235 ;  /* 0x0000001fff0c7819 */ /* 0x010fe200000114eb */
[----:B------:R-:W-:-:S04]  /*0d40*/  IMAD.WIDE.U32 R18, R235, c[0x0][0x1f0], R18 ;  /* 0x00007c00eb127a25 */ /* 0x000fc800078e0012 */
[----:B------:R-:W-:Y:S01]  /*0d50*/  IMAD R11, R12, c[0x0][0x1f0], RZ ;  /* 0x00007c000c0b7a24 */ /* 0x000fe200078e02ff */
[----:B------:R-:W-:-:S03]  /*0d60*/  IADD3 R10, P3, R18, UR18, RZ ;  /* 0x00000012120a7c10 */ /* 0x000fc6000ff7e0ff */
[----:B------:R-:W-:-:S05]  /*0d70*/  IMAD R11, R235, c[0x0][0x1f4], R11 ;  /* 0x00007d00eb0b7a24 */ /* 0x000fca00078e020b */
[----:B------:R-:W-:Y:S02]  /*0d80*/  IADD3.X R11, R19, UR16, R11, P3, !PT ;  /* 0x00000010130b7c10 */ /* 0x000fe40009ffe40b */
[----:B------:R-:W-:-:S04]  /*0d90*/  LEA R18, P3, R10, c[0x0][0x1c8], 0x1 ;  /* 0x000072000a127a11 */ /* 0x000fc800078608ff */
[----:B---3--:R-:W-:Y:S01]  /*0da0*/  LEA.HI.X R4, R10, c[0x0][0x1cc], R11, 0x1, P3 ;  /* 0x000073000a047a11 */ /* 0x008fe200018f0c0b */
[----:B------:R-:W-:Y:S04]  /*0db0*/  SHFL.IDX PT, R24, R18, RZ, 0x181f ;  /* 0x00181fff12187589 */ /* 0x000fe800000e0000 */
[----:B------:R-:W1:Y:S01]  /*0dc0*/  SHFL.IDX PT, R25, R4, RZ, 0x181f ;  /* 0x00181fff04197589 */ /* 0x000e6200000e0000 */
[----:B------:R-:W-:Y:S02]  /*0dd0*/  @P5 SHF.R.S32.HI R10, RZ, 0x1f, R241 ;  /* 0x0000001fff0a5819 */ /* 0x000fe400000114f1 */
[----:B------:R-:W-:Y:S01]  /*0de0*/  ISETP.GE.AND P3, PT, R241, c[0x0][0x1d4], PT ;  /* 0x00007500f1007a0c */ /* 0x000fe20003f66270 */
[----:B------:R-:W-:Y:S01]  /*0df0*/  SHFL.IDX PT, R22, R18, 0x1, 0x181f ;  /* 0x00381f0012167f89 */ /* 0x000fe200000e0000 */
[----:B------:R-:W-:-:S03]  /*0e00*/  @P5 LEA.HI R10, R10, R241, RZ, 0x3 ;  /* 0x000000f10a0a5211 */ /* 0x000fc600078f18ff */
[----:B------:R-:W2:Y:S01]  /*0e10*/  SHFL.IDX PT, R23, R4, 0x1, 0x181f ;  /* 0x00381f0004177f89 */ /* 0x000ea200000e0000 */
[----:B------:R-:W-:-:S03]  /*0e20*/  @P5 LOP3.LUT R10, R10, 0xfffffff8, RZ, 0xc0, !PT ;  /* 0xfffffff80a0a5812 */ /* 0x000fc600078ec0ff */
[----:B------:R-:W-:Y:S04]  /*0e30*/  SHFL.IDX PT, R20, R18, 0x2, 0x181f ;  /* 0x00581f0012147f89 */ /* 0x000fe800000e0000 */
[----:B------:R-:W3:Y:S04]  /*0e40*/  SHFL.IDX PT, R21, R4, 0x2, 0x181f ;  /* 0x00581f0004157f89 */ /* 0x000ee800000e0000 */
[----:B------:R4:W-:Y:S04]  /*0e50*/  SHFL.IDX PT, R19, R4, 0x3, 0x181f ;  /* 0x00781f0004137f89 */ /* 0x0009e800000e0000 */
[----:B------:R-:W5:Y:S01]  /*0e60*/  SHFL.IDX PT, R18, R18, 0x3, 0x181f ;  /* 0x00781f0012127f89 */ /* 0x000f6200000e0000 */
[----:B------:R-:W-:-:S05]  /*0e70*/  IMAD.SHL.U32 R11, R6, 0x40, RZ ;  /* 0x00000040060b7824 */ /* 0x000fca00078e00ff */
[----:B------:R-:W-:Y:S02]  /*0e80*/  LOP3.LUT R11, R11, 0x1c0, RZ, 0xc0, !PT ;  /* 0x000001c00b0b7812 */ /* 0x000fe400078ec0ff */
[----:B----4-:R-:W-:Y:S01]  /*0e90*/  SHF.R.U32.HI R4, RZ, 0x3, R14 ;  /* 0x00000003ff047819 */ /* 0x010fe2000001160e */
[----:B-1----:R-:W-:-:S04]  /*0ea0*/  @P5 IMAD.WIDE R14, R32, 0x2, R24 ;  /* 0x00000002200e5825 */ /* 0x002fc800078e0218 */
[----:B------:R-:W-:Y:S01]  /*0eb0*/  @P5 IMAD.WIDE R24, R10, 0x2, R24 ;  /* 0x000000020a185825 */ /* 0x000fe200078e0218 */
[----:B------:R1:W-:Y:S01]  /*0ec0*/  @P5 LDGSTS.E.BYPASS.LTC128B.128 [R8+0x8100], [R14.64], !P0 ;  /* 0x081000000e085fae */ /* 0x0003e2000c101d4e */
[----:B------:R-:W-:-:S03]  /*0ed0*/  @P2 SHF.R.S32.HI R10, RZ, 0x1f, R241 ;  /* 0x0000001fff0a2819 */ /* 0x000fc600000114f1 */
[----:B------:R4:W-:Y:S01]  /*0ee0*/  @P5 LDGSTS.E.BYPASS.LTC128B.128 [R8+0xc100], [R24.64], !P3 ;  /* 0x0c10000018085fae */ /* 0x0009e2000d901d4e */
[----:B------:R-:W-:Y:S02]  /*0ef0*/  @P2 LEA.HI R10, R10, R241, RZ, 0x3 ;  /* 0x000000f10a0a2211 */ /* 0x000fe400078f18ff */
[----:B------:R-:W-:Y:S02]  /*0f00*/  LOP3.LUT R234, R11, 0x8, R234, 0xf8, !PT ;  /* 0x000000080bea7812 */ /* 0x000fe400078ef8ea */
[----:B------:R-:W-:Y:S02]  /*0f10*/  @P2 LOP3.LUT R10, R10, 0xfffffff8, RZ, 0xc0, !PT ;  /* 0xfffffff80a0a2812 */ /* 0x000fe400078ec0ff */
[----:B------:R-:W-:Y:S02]  /*0f20*/  SHF.R.U32.HI R11, RZ, 0x3, R11 ;  /* 0x00000003ff0b7819 */ /* 0x000fe4000001160b */
[--C-:B-1----:R-:W-:Y:S02]  /*0f30*/  @P4 SHF.R.S32.HI R14, RZ, 0x1f, R241.reuse ;  /* 0x0000001fff0e4819 */ /* 0x102fe400000114f1 */
[----:B----4-:R-:W-:-:S02]  /*0f40*/  @P1 SHF.R.S32.HI R8, RZ, 0x1f, R241 ;  /* 0x0000001fff081819 */ /* 0x010fc400000114f1 */
[-C--:B------:R-:W-:Y:S02]  /*0f50*/  @P4 LEA.HI R14, R14, R241.reuse, RZ, 0x3 ;  /* 0x000000f10e0e4211 */ /* 0x080fe400078f18ff */
[----:B------:R-:W-:Y:S02]  /*0f60*/  @P1 LEA.HI R8, R8, R241, RZ, 0x3 ;  /* 0x000000f108081211 */ /* 0x000fe400078f18ff */
[----:B------:R-:W-:Y:S02]  /*0f70*/  @P4 LOP3.LUT R14, R14, 0xfffffff8, RZ, 0xc0, !PT ;  /* 0xfffffff80e0e4812 */ /* 0x000fe400078ec0ff */
[----:B------:R-:W-:Y:S01]  /*0f80*/  @P1 LOP3.LUT R8, R8, 0xfffffff8, RZ, 0xc0, !PT ;  /* 0xfffffff808081812 */ /* 0x000fe200078ec0ff */
[----:B------:R-:W-:Y:S02]  /*0f90*/  @P4 IMAD.SHL.U32 R15, R238, 0x2, RZ ;  /* 0x00000002ee0f4824 */ /* 0x000fe400078e00ff */
[----:B--2---:R-:W-:Y:S01]  /*0fa0*/  @P4 IMAD.WIDE R24, R14, 0x2, R22 ;  /* 0x000000020e184825 */ /* 0x004fe200078e0216 */
[----:B------:R-:W-:-:S03]  /*0fb0*/  LOP3.LUT R234, R234, R11, RZ, 0x3c, !PT ;  /* 0x0000000beaea7212 */ /* 0x000fc600078e3cff */
[----:B------:R-:W-:Y:S01]  /*0fc0*/  @P4 IMAD.WIDE R22, R32, 0x2, R22 ;  /* 0x0000000220164825 */ /* 0x000fe200078e0216 */
[----:B------:R-:W-:-:S03]  /*0fd0*/  LOP3.LUT R4, R9, R4, RZ, 0x3c, !PT ;  /* 0x0000000409047212 */ /* 0x000fc600078e3cff */
[--C-:B---3--:R-:W-:Y:S01]  /*0fe0*/  @P2 IMAD.WIDE R26, R10, 0x2, R20.reuse ;  /* 0x000000020a1a2825 */ /* 0x108fe200078e0214 */
[----:B------:R1:W-:Y:S03]  /*0ff0*/  @P4 LDGSTS.E.BYPASS.LTC128B.128 [R15+0x9100], [R22.64], !P0 ;  /* 0x09100000160f4fae */ /* 0x0003e6000c101d4e */
[----:B------:R-:W-:Y:S01]  /*1000*/  @P2 IMAD.SHL.U32 R11, R238, 0x2, RZ ;  /* 0x00000002ee0b2824 */ /* 0x000fe200078e00ff */
[----:B------:R2:W-:Y:S01]  /*1010*/  @P4 LDGSTS.E.BYPASS.LTC128B.128 [R15+0xd100], [R24.64], !P3 ;  /* 0x0d100000180f4fae */ /* 0x0005e2000d901d4e */
[----:B------:R-:W-:-:S04]  /*1020*/  @P2 IMAD.WIDE R20, R32, 0x2, R20 ;  /* 0x0000000220142825 */ /* 0x000fc800078e0214 */
[--C-:B-----5:R-:W-:Y:S01]  /*1030*/  @P1 IMAD.WIDE R28, R8, 0x2, R18.reuse ;  /* 0x00000002081c1825 */ /* 0x120fe200078e0212 */
[----:B------:R3:W-:Y:S03]  /*1040*/  @P2 LDGSTS.E.BYPASS.LTC128B.128 [R11+0xa100], [R20.64], !P0 ;  /* 0x0a100000140b2fae */ /* 0x0007e6000c101d4e */
[----:B------:R-:W-:Y:S01]  /*1050*/  @P1 IMAD.SHL.U32 R9, R238, 0x2, RZ ;  /* 0x00000002ee091824 */ /* 0x000fe200078e00ff */
[----:B------:R2:W-:Y:S01]  /*1060*/  @P2 LDGSTS.E.BYPASS.LTC128B.128 [R11+0xe100], [R26.64], !P3 ;  /* 0x0e1000001a0b2fae */ /* 0x0005e2000d901d4e */
[----:B------:R-:W-:-:S05]  /*1070*/  @P1 IMAD.WIDE R18, R32, 0x2, R18 ;  /* 0x0000000220121825 */ /* 0x000fca00078e0212 */
[----:B------:R4:W-:Y:S04]  /*1080*/  @P1 LDGSTS.E.BYPASS.LTC128B.128 [R9+0xb100], [R18.64], !P0 ;  /* 0x0b10000012091fae */ /* 0x0009e8000c101d4e */
[----:B------:R3:W-:Y:S04]  /*1090*/  @P1 LDGSTS.E.BYPASS.LTC128B.128 [R9+0xf100], [R28.64], !P3 ;  /* 0x0f1000001c091fae */ /* 0x0007e8000d901d4e */
[----:B------:R-:W0:Y:S01]  /*10a0*/  LDGDEPBAR ;  /* 0x00000000000079af */ /* 0x000e220000000000 */
[----:B------:R-:W-:Y:S02]  /*10b0*/  LEA.HI R14, R16, R5, RZ, 0x5 ;  /* 0x00000005100e7211 */ /* 0x000fe400078f28ff */
[----:B------:R-:W-:-:S02]  /*10c0*/  LOP3.LUT P4, RZ, R6, 0x2, RZ, 0xc0, !PT ;  /* 0x0000000206ff7812 */ /* 0x000fc4000788c0ff */
[----:B------:R-:W-:Y:S02]  /*10d0*/  LOP3.LUT R4, R4, 0xfffffe00, R2, 0xf8, !PT ;  /* 0xfffffe0004047812 */ /* 0x000fe400078ef802 */
[----:B------:R-:W-:Y:S01]  /*10e0*/  SHF.R.S32.HI R176, RZ, 0x5, R14 ;  /* 0x00000005ffb07819 */ /* 0x000fe2000001140e */
[----:B------:R-:W-:Y:S01]  /*10f0*/  IMAD.MOV.U32 R2, RZ, RZ, 0x10 ;  /* 0x00000010ff027424 */ /* 0x000fe200078e00ff */
[----:B------:R-:W-:Y:S01]  /*1100*/  R2P PR, R0, 0x6 ;  /* 0x0000000600007804 */ /* 0x000fe20000000000 */
[----:B------:R-:W-:Y:S02]  /*1110*/  IMAD R234, R3, 0x200, R234 ;  /* 0x0000020003ea7824 */ /* 0x000fe400078e02ea */
[----:B------:R-:W-:Y:S02]  /*1120*/  IMAD R176, R176, 0x400, R4 ;  /* 0x00000400b0b07824 */ /* 0x000fe400078e0204 */
[----:B------:R-:W-:Y:S01]  /*1130*/  IMAD.MOV.U32 R3, RZ, RZ, 0x20 ;  /* 0x00000020ff037424 */ /* 0x000fe200078e00ff */
[----:B------:R-:W-:-:S04]  /*1140*/  DEPBAR.LE SB0, 0x1 ;  /* 0x000080400000791a */ /* 0x000fc80000000000 */
[----:B------:R-:W-:Y:S01]  /*1150*/  SEL R2, R2, 0xfffffff0, !P1 ;  /* 0xfffffff002027807 */ /* 0x000fe20004800000 */
[----:B------:R-:W-:Y:S01]  /*1160*/  IMAD.SHL.U32 R176, R176, 0x2, RZ ;  /* 0x00000002b0b07824 */ /* 0x000fe200078e00ff */
[----:B------:R-:W-:Y:S01]  /*1170*/  BAR.SYNC.DEFER_BLOCKING 0x0 ;  /* 0x0000000000007b1d */ /* 0x000fe20000010000 */
[----:B------:R-:W-:Y:S02]  /*1180*/  SEL R0, R3, 0xffffffe0, !P2 ;  /* 0xffffffe003007807 */ /* 0x000fe40005000000 */
[----:B------:R-:W-:-:S03]  /*1190*/  IMAD R180, R2, 0x2, R176 ;  /* 0x0000000202b47824 */ /* 0x000fc600078e02b0 */
[C---:B------:R-:W-:Y:S02]  /*11a0*/  IMAD R184, R0.reuse, 0x2, R176 ;  /* 0x0000000200b87824 */ /* 0x040fe400078e02b0 */
[----:B------:R-:W-:Y:S01]  /*11b0*/  IMAD R188, R0, 0x2, R180 ;  /* 0x0000000200bc7824 */ /* 0x000fe200078e02b4 */
[----:B------:R1:W1:Y:S04]  /*11c0*/  LDSM.16.M88.4 R136, [R176+0x100] ;  /* 0x00010000b088783b */ /* 0x0002680000000200 */
[----:B------:R1:W1:Y:S04]  /*11d0*/  LDSM.16.M88.4 R140, [R180+0x100] ;  /* 0x00010000b48c783b */ /* 0x0002680000000200 */
[----:B------:R1:W1:Y:S04]  /*11e0*/  LDSM.16.M88.4 R168, [R184+0x100] ;  /* 0x00010000b8a8783b */ /* 0x0002680000000200 */
[----:B------:R1:W1:Y:S04]  /*11f0*/  LDSM.16.M88.4 R172, [R188+0x100] ;  /* 0x00010000bcac783b */ /* 0x0002680000000200 */
[----:B------:R-:W1:Y:S04]  /*1200*/  LDSM.16.M88.4 R176, [R176+0x4100] ;  /* 0x00410000b0b0783b */ /* 0x000e680000000200 */
[----:B------:R-:W1:Y:S04]  /*1210*/  LDSM.16.M88.4 R180, [R180+0x4100] ;  /* 0x00410000b4b4783b */ /* 0x000e680000000200 */
[----:B------:R-:W1:Y:S04]  /*1220*/  LDSM.16.M88.4 R184, [R184+0x4100] ;  /* 0x00410000b8b8783b */ /* 0x000e680000000200 */
[----:B------:R-:W1:Y:S04]  /*1230*/  LDSM.16.M88.4 R188, [R188+0x4100] ;  /* 0x00410000bcbc783b */ /* 0x000e680000000200 */
[----:B------:R-:W-:Y:S01]  /*1240*/  BAR.SYNC.DEFER_BLOCKING 0x0 ;  /* 0x0000000000007b1d */ /* 0x000fe20000010000 */
[----:B------:R-:W-:Y:S01]  /*1250*/  IMAD.SHL.U32 R234, R234, 0x2, RZ ;  /* 0x00000002eaea7824 */ /* 0x000fe200078e00ff */
[----:B------:R-:W-:Y:S01]  /*1260*/  PLOP3.LUT P1, PT, PT, PT, UP0, 0x80, 0x0 ;  /* 0x000000000000781c */ /* 0x000fe20003f2f008 */
[----:B------:R-:W-:-:S02]  /*1270*/  UIMAD.WIDE.U32 UR20, UR9, UR4, URZ ;  /* 0x00000004091472a5 */ /* 0x000fc4000f8e003f */
[----:B------:R-:W-:Y:S01]  /*1280*/  UIMAD UR4, UR7, UR4, URZ ;  /* 0x00000004070472a4 */ /* 0x000fe2000f8e023f */
[----:B------:R-:W-:Y:S01]  /*1290*/  IADD3 R8, R234, 0x8100, RZ ;  /* 0x00008100ea087810 */ /* 0x000fe20007ffe0ff */
[----:B------:R-:W-:-:S04]  /*12a0*/  DEPBAR.LE SB0, 0x0 ;  /* 0x000080000000791a */ /* 0x000fc80000000000 */
[----:B------:R-:W-:Y:S01]  /*12b0*/  BAR.SYNC.DEFER_BLOCKING 0x0 ;  /* 0x0000000000007b1d */ /* 0x000fe20000010000 */
[----:B------:R-:W-:Y:S01]  /*12c0*/  IADD3 R233, R234, 0x8120, RZ ;  /* 0x00008120eae97810 */ /* 0x000fe20007ffe0ff */
[----:B------:R-:W-:Y:S01]  /*12d0*/  UIMAD UR4, UR9, UR5, UR4 ;  /* 0x00000005090472a4 */ /* 0x000fe2000f8e0204 */
[----:B------:R-:W-:Y:S02]  /*12e0*/  @P4 IADD3 R233, R8, -0x20, RZ ;  /* 0xffffffe008e94810 */ /* 0x000fe40007ffe0ff */
[----:B------:R-:W-:Y:S01]  /*12f0*/  LOP3.LUT R14, R14, 0xffffffe0, RZ, 0xc0, !PT ;  /* 0xffffffe00e0e7812 */ /* 0x000fe200078ec0ff */
[----:B------:R-:W-:Y:S01]  /*1300*/  UIADD3 UR4, UR21, UR4, URZ ;  /* 0x0000000415047290 */ /* 0x000fe2000fffe03f */
[----:B------:R-:W-:Y:S02]  /*1310*/  LOP3.LUT P2, RZ, R6, 0x4, RZ, 0xc0, !PT ;  /* 0x0000000406ff7812 */ /* 0x000fe4000784c0ff */
[----:B------:R-:W-:Y:S01]  /*1320*/  ISETP.GT.AND P6, PT, R240, 0x7f, PT ;  /* 0x0000007ff000780c */ /* 0x000fe20003fc4270 */
[----:B------:R-:W-:Y:S01]  /*1330*/  IMAD.IADD R5, R5, 0x1, -R14 ;  /* 0x0000000105057824 */ /* 0x000fe200078e0a0e */
[----:B------:R-:W-:-:S02]  /*1340*/  SEL R3, R3, 0xffffffe0, !P2 ;  /* 0xffffffe003037807 */ /* 0x000fc40005000000 */
[----:B------:R-:W-:Y:S02]  /*1350*/  SEL R6, RZ, 0x10, P3 ;  /* 0x00000010ff067807 */ /* 0x000fe40001800000 */
[C---:B------:R-:W-:Y:S02]  /*1360*/  IADD3 R227, R233.reuse, 0x800, RZ ;  /* 0x00000800e9e37810 */ /* 0x040fe40007ffe0ff */
[C---:B------:R-:W-:Y:S02]  /*1370*/  IADD3 R226, R233.reuse, 0x1000, RZ ;  /* 0x00001000e9e27810 */ /* 0x040fe40007ffe0ff */
[C---:B------:R-:W-:Y:S02]  /*1380*/  IADD3 R225, R233.reuse, 0x1800, RZ ;  /* 0x00001800e9e17810 */ /* 0x040fe40007ffe0ff */
[C---:B------:R-:W-:Y:S01]  /*1390*/  IADD3 R224, R233.reuse, 0x2000, RZ ;  /* 0x00002000e9e07810 */ /* 0x040fe20007ffe0ff */
[----:B--2---:R2:W1:Y:S01]  /*13a0*/  LDSM.16.M88.4 R24, [R234+0x8100] ;  /* 0x00810000ea18783b */ /* 0x0044620000000200 */
[----:B------:R-:W-:-:S03]  /*13b0*/  IADD3 R223, R233, 0x2800, RZ ;  /* 0x00002800e9df7810 */ /* 0x000fc60007ffe0ff */
[----:B----4-:R2:W4:Y:S01]  /*13c0*/  LDSM.16.M88.4 R16, [R234+0x8900] ;  /* 0x00890000ea10783b */ /* 0x0105220000000200 */
[----:B------:R-:W-:-:S03]  /*13d0*/  IADD3 R222, R233, 0x3000, RZ ;  /* 0x00003000e9de7810 */ /* 0x000fc60007ffe0ff */
[----:B---3--:R2:W3:Y:S01]  /*13e0*/  LDSM.16.M88.4 R8, [R234+0x9100] ;  /* 0x00910000ea08783b */ /* 0x0084e20000000200 */
[----:B------:R-:W-:-:S03]  /*13f0*/  IADD3 R221, R233, 0x3800, RZ ;  /* 0x00003800e9dd7810 */ /* 0x000fc60007ffe0ff */
        /* <DEDUP_REMOVED lines=14> */
[----:B---34-:R-:W-:Y:S01]  /*14e0*/  IMAD R13, R13, c[0x0][0x208], RZ ;  /* 0x000082000d0d7a24 */ /* 0x018fe200078e02ff */
[----:B------:R-:W-:Y:S01]  /*14f0*/  ISETP.GE.AND P4, PT, R32, c[0x0][0x1d4], PT ;  /* 0x0000750020007a0c */ /* 0x000fe20003f86270 */
[----:B-1----:R-:W-:Y:S01]  /*1500*/  IMAD.WIDE.U32 R14, R236, c[0x0][0x208], RZ ;  /* 0x00008200ec0e7a25 */ /* 0x002fe200078e00ff */
[----:B------:R-:W-:-:S02]  /*1510*/  ISETP.GE.AND P2, PT, R241, c[0x0][0x1d4], PT ;  /* 0x00007500f1007a0c */ /* 0x000fc40003f46270 */
[----:B------:R-:W-:Y:S01]  /*1520*/  ISETP.LT.OR P5, PT, R7, 0x1, P4 ;  /* 0x000000010700780c */ /* 0x000fe200027a1670 */
[----:B------:R-:W-:Y:S02]  /*1530*/  IMAD R13, R236, c[0x0][0x20c], R13 ;  /* 0x00008300ec0d7a24 */ /* 0x000fe400078e020d */
[----:B------:R-:W-:Y:S02]  /*1540*/  IMAD R12, R12, c[0x0][0x218], RZ ;  /* 0x000086000c0c7a24 */ /* 0x000fe400078e02ff */
[----:B------:R-:W-:Y:S02]  /*1550*/  IMAD.IADD R15, R15, 0x1, R13 ;  /* 0x000000010f0f7824 */ /* 0x000fe400078e020d */
[C---:B------:R-:W-:Y:S02]  /*1560*/  IMAD R12, R235.reuse, c[0x0][0x21c], R12 ;  /* 0x00008700eb0c7a24 */ /* 0x040fe400078e020c */
[----:B------:R-:W-:-:S04]  /*1570*/  IMAD.WIDE.U32 R14, R235, c[0x0][0x218], R14 ;  /* 0x00008600eb0e7a25 */ /* 0x000fc800078e000e */
[----:B------:R-:W-:Y:S01]  /*1580*/  IMAD.WIDE R30, R32, 0x2, RZ ;  /* 0x00000002201e7825 */ /* 0x000fe200078e02ff */
[----:B------:R-:W-:-:S03]  /*1590*/  IADD3 R14, P1, R14, UR20, RZ ;  /* 0x000000140e0e7c10 */ /* 0x000fc6000ff3e0ff */
[----:B------:R-:W-:Y:S01]  /*15a0*/  IMAD.SHL.U32 R13, R238, 0x2, RZ ;  /* 0x00000002ee0d7824 */ /* 0x000fe200078e00ff */
[----:B------:R-:W-:Y:S02]  /*15b0*/  IADD3.X R12, R15, UR4, R12, P1, !PT ;  /* 0x000000040f0c7c10 */ /* 0x000fe40008ffe40c */
[----:B------:R-:W-:-:S04]  /*15c0*/  LEA R15, P1, R14, c[0x0][0x1f8], 0x1 ;  /* 0x00007e000e0f7a11 */ /* 0x000fc800078208ff */
[----:B------:R-:W-:Y:S01]  /*15d0*/  LEA.HI.X R14, R14, c[0x0][0x1fc], R12, 0x1, P1 ;  /* 0x00007f000e0e7a11 */ /* 0x000fe200008f0c0c */
[----:B------:R-:W1:Y:S01]  /*15e0*/  SHFL.IDX PT, R22, R15, RZ, 0x181f ;  /* 0x00181fff0f167589 */ /* 0x000e6200000e0000 */
[----:B------:R-:W-:-:S03]  /*15f0*/  SHF.R.S32.HI R12, RZ, 0x1f, R241 ;  /* 0x0000001fff0c7819 */ /* 0x000fc600000114f1 */
[----:B------:R-:W3:Y:S01]  /*1600*/  SHFL.IDX PT, R23, R14, RZ, 0x181f ;  /* 0x00181fff0e177589 */ /* 0x000ee200000e0000 */
[----:B------:R-:W-:-:S03]  /*1610*/  LEA.HI R12, R12, R241, RZ, 0x3 ;  /* 0x000000f10c0c7211 */ /* 0x000fc600078f18ff */
[----:B------:R-:W4:Y:S01]  /*1620*/  SHFL.IDX PT, R20, R15, 0x1, 0x181f ;  /* 0x00381f000f147f89 */ /* 0x000f2200000e0000 */
[----:B------:R-:W-:-:S03]  /*1630*/  LOP3.LUT R12, R12, 0xfffffff8, RZ, 0xc0, !PT ;  /* 0xfffffff80c0c7812 */ /* 0x000fc600078ec0ff */
[----:B------:R-:W5:Y:S02]  /*1640*/  SHFL.IDX PT, R21, R14, 0x1, 0x181f ;  /* 0x00381f000e157f89 */ /* 0x000f6400000e0000 */
[----:B------:R-:W-:Y:S02]  /*1650*/  IMAD.WIDE R34, R12, 0x2, RZ ;  /* 0x000000020c227825 */ /* 0x000fe400078e02ff */
[----:B------:R-:W2:Y:S04]  /*1660*/  SHFL.IDX PT, R12, R15, 0x2, 0x181f ;  /* 0x00581f000f0c7f89 */ /* 0x000ea800000e0000 */
[----:B------:R-:W-:Y:S01]  /*1670*/  SHFL.IDX PT, R15, R15, 0x3, 0x181f ;  /* 0x00781f000f0f7f89 */ /* 0x000fe200000e0000 */
[----:B-1----:R-:W-:-:S05]  /*1680*/  IADD3 R28, P1, R22, R30, RZ ;  /* 0x0000001e161c7210 */ /* 0x002fca0007f3e0ff */
[----:B---3--:R-:W-:Y:S01]  /*1690*/  IMAD.X R29, R23, 0x1, R31, P1 ;  /* 0x00000001171d7824 */ /* 0x008fe200008e061f */
[----:B------:R-:W-:-:S04]  /*16a0*/  ISETP.LT.OR P1, PT, R7, 0x1, P2 ;  /* 0x000000010700780c */ /* 0x000fc80001721670 */
[----:B------:R4:W-:Y:S01]  /*16b0*/  LDGSTS.E.BYPASS.LTC128B.128 [R13+0x100], [R28.64], !P5 ;  /* 0x001000001c0d7fae */ /* 0x0009e2000e901d4e */
[----:B------:R-:W-:-:S05]  /*16c0*/  IADD3 R22, P5, R22, R34, RZ ;  /* 0x0000002216167210 */ /* 0x000fca0007fbe0ff */
[----:B------:R-:W-:Y:S01]  /*16d0*/  IMAD.X R23, R23, 0x1, R35, P5 ;  /* 0x0000000117177824 */ /* 0x000fe200028e0623 */
[----:B------:R-:W-:-:S04]  /*16e0*/  ISETP.LT.OR P5, PT, R7, 0x21, P4 ;  /* 0x000000210700780c */ /* 0x000fc800027a1670 */
[----:B------:R1:W-:Y:S01]  /*16f0*/  LDGSTS.E.BYPASS.LTC128B.128 [R13+0x4100], [R22.64], !P1 ;  /* 0x04100000160d7fae */ /* 0x0003e2000c901d4e */
[----:B----4-:R-:W-:-:S05]  /*1700*/  IADD3 R28, P1, R30, R20, RZ ;  /* 0x000000141e1c7210 */ /* 0x010fca0007f3e0ff */
[----:B-----5:R-:W-:Y:S01]  /*1710*/  IMAD.X R29, R31, 0x1, R21, P1 ;  /* 0x000000011f1d7824 */ /* 0x020fe200008e0615 */
[----:B------:R-:W-:-:S04]  /*1720*/  ISETP.LT.OR P1, PT, R7, 0x21, P2 ;  /* 0x000000210700780c */ /* 0x000fc80001721670 */
[----:B------:R3:W-:Y:S01]  /*1730*/  LDGSTS.E.BYPASS.LTC128B.128 [R13+0x1100], [R28.64], !P5 ;  /* 0x011000001c0d7fae */ /* 0x0007e2000e901d4e */
[----:B------:R-:W-:-:S03]  /*1740*/  IADD3 R20, P5, R34, R20, RZ ;  /* 0x0000001422147210 */ /* 0x000fc60007fbe0ff */
[----:B-1----:R-:W1:Y:S02]  /*1750*/  SHFL.IDX PT, R22, R14, 0x2, 0x181f ;  /* 0x00581f000e167f89 */ /* 0x002e6400000e0000 */
[----:B------:R-:W-:Y:S01]  /*1760*/  IMAD.X R21, R35, 0x1, R21, P5 ;  /* 0x0000000123157824 */ /* 0x000fe200028e0615 */
[C---:B------:R-:W-:Y:S01]  /*1770*/  ISETP.LT.OR P5, PT, R7.reuse, 0x41, P4 ;  /* 0x000000410700780c */ /* 0x040fe200027a1670 */
[----:B------:R-:W4:Y:S01]  /*1780*/  SHFL.IDX PT, R14, R14, 0x3, 0x181f ;  /* 0x00781f000e0e7f89 */ /* 0x000f2200000e0000 */
[----:B------:R-:W-:-:S03]  /*1790*/  ISETP.LT.OR P4, PT, R7, 0x61, P4 ;  /* 0x000000610700780c */ /* 0x000fc60002781670 */
[----:B------:R2:W-:Y:S02]  /*17a0*/  LDGSTS.E.BYPASS.LTC128B.128 [R13+0x5100], [R20.64], !P1 ;  /* 0x05100000140d7fae */ /* 0x0005e4000c901d4e */
[----:B--2---:R-:W-:-:S05]  /*17b0*/  IADD3 R20, P1, R30, R12, RZ ;  /* 0x0000000c1e147210 */ /* 0x004fca0007f3e0ff */
[----:B-1----:R-:W-:Y:S01]  /*17c0*/  IMAD.X R21, R31, 0x1, R22, P1 ;  /* 0x000000011f157824 */ /* 0x002fe200008e0616 */
[----:B---3--:R-:W-:-:S04]  /*17d0*/  IADD3 R28, P1, R34, R12, RZ ;  /* 0x0000000c221c7210 */ /* 0x008fc80007f3e0ff */
[----:B------:R1:W-:Y:S01]  /*17e0*/  LDGSTS.E.BYPASS.LTC128B.128 [R13+0x2100], [R20.64], !P5 ;  /* 0x02100000140d7fae */ /* 0x0003e2000e901d4e */
[----:B------:R-:W-:Y:S01]  /*17f0*/  IMAD.X R29, R35, 0x1, R22, P1 ;  /* 0x00000001231d7824 */ /* 0x000fe200008e0616 */
[C---:B------:R-:W-:Y:S02]  /*1800*/  ISETP.LT.OR P5, PT, R7.reuse, 0x41, P2 ;  /* 0x000000410700780c */ /* 0x040fe400017a1670 */
[----:B------:R-:W-:-:S11]  /*1810*/  ISETP.LT.OR P2, PT, R7, 0x61, P2 ;  /* 0x000000610700780c */ /* 0x000fd60001741670 */
[----:B------:R2:W-:Y:S01]  /*1820*/  LDGSTS.E.BYPASS.LTC128B.128 [R13+0x6100], [R28.64], !P5 ;  /* 0x061000001c0d7fae */ /* 0x0005e2000e901d4e */
[----:B-1----:R-:W-:-:S05]  /*1830*/  IADD3 R20, P1, R30, R15, RZ ;  /* 0x0000000f1e147210 */ /* 0x002fca0007f3e0ff */
[----:B----4-:R-:W-:Y:S01]  /*1840*/  IMAD.X R21, R31, 0x1, R14, P1 ;  /* 0x000000011f157824 */ /* 0x010fe200008e060e */
[----:B------:R-:W-:-:S04]  /*1850*/  IADD3 R22, P1, R34, R15, RZ ;  /* 0x0000000f22167210 */ /* 0x000fc80007f3e0ff */
[----:B------:R2:W-:Y:S01]  /*1860*/  LDGSTS.E.BYPASS.LTC128B.128 [R13+0x3100], [R20.64], !P4 ;  /* 0x03100000140d7fae */ /* 0x0005e2000e101d4e */
[----:B------:R-:W-:-:S05]  /*1870*/  IMAD.X R23, R35, 0x1, R14, P1 ;  /* 0x0000000123177824 */ /* 0x000fca00008e060e */
[----:B------:R2:W-:Y:S03]  /*1880*/  LDGSTS.E.BYPASS.LTC128B.128 [R13+0x7100], [R22.64], !P2 ;  /* 0x07100000160d7fae */ /* 0x0005e6000d101d4e */
.L_x_2165:
[C---:B-1-34-:R-:W-:Y:S01]  /*1890*/  HMMA.16816.F32 R104, R136.reuse, R100, RZ ;  /* 0x000000648868723c */ /* 0x05afe200000018ff */
[C---:B------:R-:W-:Y:S01]  /*18a0*/  IMAD R231, R3.reuse, 0x2, R234 ;  /* 0x0000000203e77824 */ /* 0x040fe200078e02ea */
[----:B------:R-:W-:Y:S01]  /*18b0*/  LDSM.16.M88.4 R116, [R234+0xf100] ;  /* 0x00f10000ea74783b */ /* 0x000fe20000000200 */
[----:B------:R-:W-:Y:S01]  /*18c0*/  IMAD R220, R3, 0x2, R233 ;  /* 0x0000000203dc7824 */ /* 0x000fe200078e02e9 */
[----:B------:R-:W-:Y:S01]  /*18d0*/  UISETP.GE.AND UP0, UPT, UR10, 0x81, UPT ;  /* 0x000000810a00788c */ /* 0x000fe2000bf06270 */
[C---:B------:R-:W-:Y:S01]  /*18e0*/  IADD3 R219, R233.reuse, 0x4000, RZ ;  /* 0x00004000e9db7810 */ /* 0x040fe20007ffe0ff */
[----:B------:R-:W-:Y:S01]  /*18f0*/  LDSM.16.M88.4 R112, [R234+0xf900] ;  /* 0x00f90000ea70783b */ /* 0x000fe20000000200 */
[C---:B------:R-:W-:Y:S01]  /*1900*/  IADD3 R218, R233.reuse, 0x4800, RZ ;  /* 0x00004800e9da7810 */ /* 0x040fe20007ffe0ff */
[----:B------:R-:W-:Y:S01]  /*1910*/  HMMA.16816.F32 R100, R136, R102, RZ ;  /* 0x000000668864723c */ /* 0x000fe200000018ff */
[----:B------:R-:W-:Y:S01]  /*1920*/  IADD3 R217, R233, 0x5000, RZ ;  /* 0x00005000e9d97810 */ /* 0x000fe20007ffe0ff */
[----:B------:R-:W-:Y:S01]  /*1930*/  LDSM.16.M88.4 R108, [R233+0x4000] ;  /* 0x00400000e96c783b */ /* 0x000fe20000000200 */
[----:B------:R-:W-:-:S02]  /*1940*/  PLOP3.LUT P1, PT, PT, PT, UP0, 0x40, 0x0 ;  /* 0x000000000000781c */ /* 0x000fc40003f2e808 */
[C---:B------:R-:W-:Y:S01]  /*1950*/  IADD3 R216, R233.reuse, 0x5800, RZ ;  /* 0x00005800e9d87810 */ /* 0x040fe20007ffe0ff */
[----:B------:R-:W-:Y:S01]  /*1960*/  LDSM.16.M88.4 R124, [R231+0xd900] ;  /* 0x00d90000e77c783b */ /* 0x000fe20000000200 */
[C---:B------:R-:W-:Y:S01]  /*1970*/  IADD3 R215, R233.reuse, 0x6000, RZ ;  /* 0x00006000e9d77810 */ /* 0x040fe20007ffe0ff */
[C---:B------:R-:W-:Y:S01]  /*1980*/  HMMA.16816.F32 R96, R136.reuse, R92, RZ ;  /* 0x0000005c8860723c */ /* 0x040fe200000018ff */
[C---:B------:R-:W-:Y:S01]  /*1990*/  IADD3 R214, R233.reuse, 0x6800, RZ ;  /* 0x00006800e9d67810 */ /* 0x040fe20007ffe0ff */
[----:B------:R-:W-:Y:S01]  /*19a0*/  LDSM.16.M88.4 R120, [R231+0xe100] ;  /* 0x00e10000e778783b */ /* 0x000fe20000000200 */
[C---:B------:R-:W-:Y:S02]  /*19b0*/  IADD3 R213, R233.reuse, 0x7000, RZ ;  /* 0x00007000e9d57810 */ /* 0x040fe40007ffe0ff */
[----:B------:R-:W-:Y:S01]  /*19c0*/  IADD3 R212, R233, 0x7800, RZ ;  /* 0x00007800e9d47810 */ /* 0x000fe20007ffe0ff */
[----:B------:R-:W0:Y:S02]  /*19d0*/  LDGDEPBAR ;  /* 0x00000000000079af */ /* 0x000e240000000000 */
[C---:B------:R-:W-:Y:S08]  /*19e0*/  HMMA.16816.F32 R80, R136.reuse, R76, RZ ;  /* 0x0000004c8850723c */ /* 0x040ff000000018ff */
[C---:B------:R-:W-:Y:S08]  /*19f0*/  HMMA.16816.F32 R72, R136.reuse, R68, RZ ;  /* 0x000000448848723c */ /* 0x040ff000000018ff */
[C---:B------:R-:W-:Y:S08]  /*1a00*/  HMMA.16816.F32 R92, R136.reuse, R94, RZ ;  /* 0x0000005e885c723c */ /* 0x040ff000000018ff */
[C---:B------:R-:W-:Y:S08]  /*1a10*/  HMMA.16816.F32 R76, R136.reuse, R78, RZ ;  /* 0x0000004e884c723c */ /* 0x040ff000000018ff */
[C---:B------:R-:W-:Y:S08]  /*1a20*/  HMMA.16816.F32 R68, R136.reuse, R70, RZ ;  /* 0x000000468844723c */ /* 0x040ff000000018ff */
[C---:B--2---:R-:W-:Y:S08]  /*1a30*/  HMMA.16816.F32 R28, R136.reuse, R24, RZ ;  /* 0x00000018881c723c */ /* 0x044ff000000018ff */
[C---:B------:R-:W-:Y:S08]  /*1a40*/  HMMA.16816.F32 R24, R136.reuse, R26, RZ ;  /* 0x0000001a8818723c */ /* 0x040ff000000018ff */
[C---:B------:R-:W-:Y:S08]  /*1a50*/  HMMA.16816.F32 R20, R136.reuse, R16, RZ ;  /* 0x000000108814723c */ /* 0x040ff000000018ff */
[C---:B------:R-:W-:Y:S08]  /*1a60*/  HMMA.16816.F32 R88, R136.reuse, R84, RZ ;  /* 0x000000548858723c */ /* 0x040ff000000018ff */
[----:B------:R-:W-:Y:S08]  /*1a70*/  HMMA.16816.F32 R16, R136, R18, RZ ;  /* 0x000000128810723c */ /* 0x000ff000000018ff */
[C---:B------:R-:W-:Y:S08]  /*1a80*/  HMMA.16816.F32 R104, R140.reuse, R48, R104 ;  /* 0x000000308c68723c */ /* 0x040ff00000001868 */
[----:B------:R-:W-:Y:S01]  /*1a90*/  HMMA.16816.F32 R100, R140, R50, R100 ;  /* 0x000000328c64723c */ /* 0x000fe20000001864 */
[----:B------:R-:W1:Y:S07]  /*1aa0*/  LDSM.16.M88.4 R48, [R231+0x8100] ;  /* 0x00810000e730783b */ /* 0x000e6e0000000200 */
[----:B------:R-:W-:Y:S08]  /*1ab0*/  HMMA.16816.F32 R84, R136, R86, RZ ;  /* 0x000000568854723c */ /* 0x000ff000000018ff */
        /* <DEDUP_REMOVED lines=9> */
[C---:B------:R-:W-:Y:S08]  /*1b50*/  HMMA.16816.F32 R12, R136.reuse, R8, RZ ;  /* 0x00000008880c723c */ /* 0x040ff000000018ff */
[----:B------:R-:W-:Y:S08]  /*1b60*/  HMMA.16816.F32 R8, R136, R10, RZ ;  /* 0x0000000a8808723c */ /* 0x000ff000000018ff */
        /* <DEDUP_REMOVED lines=8> */
[----:B------:R-:W5:Y:S07]  /*1bf0*/  LDSM.16.M88.4 R52, [R231+0x9100] ;  /* 0x00910000e734783b */ /* 0x000f6e0000000200 */
[C---:B------:R-:W-:Y:S08]  /*1c00*/  HMMA.16816.F32 R12, R140.reuse, R56, R12 ;  /* 0x000000388c0c723c */ /* 0x040ff0000000180c */
[----:B------:R-:W-:Y:S01]  /*1c10*/  HMMA.16816.F32 R8, R140, R58, R8 ;  /* 0x0000003a8c08723c */ /* 0x000fe20000001808 */
        /* <DEDUP_REMOVED lines=9> */
[----:B------:R-:W3:Y:S07]  /*1cb0*/  LDSM.16.M88.4 R40, [R220] ;  /* 0x00000000dc28783b */ /* 0x000eee0000000200 */
        /* <DEDUP_REMOVED lines=10> */
[----:B------:R-:W-:Y:S01]  /*1d60*/  HMMA.16816.F32 R76, R168, R46, R76 ;  /* 0x0000002ea84c723c */ /* 0x000fe2000000184c */
[----:B------:R-:W2:Y:S07]  /*1d70*/  LDSM.16.M88.4 R44, [R220+0x1800] ;  /* 0x00180000dc2c783b */ /* 0x000eae0000000200 */
[C---:B---3--:R-:W-:Y:S08]  /*1d80*/  HMMA.16816.F32 R28, R172.reuse, R40, R28 ;  /* 0x00000028ac1c723c */ /* 0x048ff0000000181c */
[C---:B------:R-:W-:Y:S01]  /*1d90*/  HMMA.16816.F32 R24, R172.reuse, R42, R24 ;  /* 0x0000002aac18723c */ /* 0x040fe20000001818 */
[----:B------:R-:W3:Y:S07]  /*1da0*/  LDSM.16.M88.4 R40, [R220+0x2800] ;  /* 0x00280000dc28783b */ /* 0x000eee0000000200 */
[C---:B----4-:R-:W-:Y:S08]  /*1db0*/  HMMA.16816.F32 R20, R172.reuse, R36, R20 ;  /* 0x00000024ac14723c */ /* 0x050ff00000001814 */
[----:B------:R-:W-:Y:S01]  /*1dc0*/  HMMA.16816.F32 R16, R172, R38, R16 ;  /* 0x00000026ac10723c */ /* 0x000fe20000001810 */
[----:B------:R-:W4:Y:S07]  /*1dd0*/  LDSM.16.M88.4 R36, [R220+0x3000] ;  /* 0x00300000dc24783b */ /* 0x000f2e0000000200 */
[C---:B-----5:R-:W-:Y:S08]  /*1de0*/  HMMA.16816.F32 R72, R168.reuse, R52, R72 ;  /* 0x00000034a848723c */ /* 0x060ff00000001848 */
[----:B------:R-:W-:Y:S01]  /*1df0*/  HMMA.16816.F32 R68, R168, R54, R68 ;  /* 0x00000036a844723c */ /* 0x000fe20000001844 */
[----:B------:R-:W5:Y:S07]  /*1e00*/  LDSM.16.M88.4 R52, [R220+0x2000] ;  /* 0x00200000dc34783b */ /* 0x000f6e0000000200 */
        /* <DEDUP_REMOVED lines=56> */
[----:B------:R-:W2:Y:S07]  /*2190*/  LDSM.16.M88.4 R60, [R220+0x4800] ;  /* 0x00480000dc3c783b */ /* 0x000eae0000000200 */
[C---:B------:R-:W-:Y:S08]  /*21a0*/  HMMA.16816.F32 R88, R180.reuse, R56, R88 ;  /* 0x00000038b458723c */ /* 0x040ff00000001858 */
[C---:B------:R-:W-:Y:S01]  /*21b0*/  HMMA.16816.F32 R84, R180.reuse, R58, R84 ;  /* 0x0000003ab454723c */ /* 0x040fe20000001854 */
[----:B------:R-:W3:Y:S07]  /*21c0*/  LDSM.16.M88.4 R56, [R220+0x5000] ;  /* 0x00500000dc38783b */ /* 0x000eee0000000200 */
        /* <DEDUP_REMOVED lines=32> */
[C---:B-----5:R-:W-:Y:S08]  /*23d0*/  HMMA.16816.F32 R104, R188.reuse, R52, R104 ;  /* 0x00000034bc68723c */ /* 0x060ff00000001868 */
[C---:B------:R-:W-:Y:S08]  /*23e0*/  HMMA.16816.F32 R100, R188.reuse, R54, R100 ;  /* 0x00000036bc64723c */ /* 0x040ff00000001864 */
[C---:B-1----:R-:W-:Y:S08]  /*23f0*/  HMMA.16816.F32 R96, R188.reuse, R48, R96 ;  /* 0x00000030bc60723c */ /* 0x042ff00000001860 */
[C---:B------:R-:W-:Y:S08]  /*2400*/  HMMA.16816.F32 R92, R188.reuse, R50, R92 ;  /* 0x00000032bc5c723c */ /* 0x040ff0000000185c */
[C---:B--2---:R-:W-:Y:S08]  /*2410*/  HMMA.16816.F32 R88, R188.reuse, R44, R88 ;  /* 0x0000002cbc58723c */ /* 0x044ff00000001858 */
[C---:B------:R-:W-:Y:S08]  /*2420*/  HMMA.16816.F32 R84, R188.reuse, R46, R84 ;  /* 0x0000002ebc54723c */ /* 0x040ff00000001854 */
[C---:B---3--:R-:W-:Y:S08]  /*2430*/  HMMA.16816.F32 R80, R188.reuse, R40, R80 ;  /* 0x00000028bc50723c */ /* 0x048ff00000001850 */
[C---:B------:R-:W-:Y:S08]  /*2440*/  HMMA.16816.F32 R76, R188.reuse, R42, R76 ;  /* 0x0000002abc4c723c */ /* 0x040ff0000000184c */
[C---:B----4-:R-:W-:Y:S08]  /*2450*/  HMMA.16816.F32 R72, R188.reuse, R36, R72 ;  /* 0x00000024bc48723c */ /* 0x050ff00000001848 */
[----:B------:R-:W-:Y:S01]  /*2460*/  HMMA.16816.F32 R68, R188, R38, R68 ;  /* 0x00000026bc44723c */ /* 0x000fe20000001844 */
[----:B------:R-:W-:Y:S06]  /*2470*/  BAR.SYNC.DEFER_BLOCKING 0x0 ;  /* 0x0000000000007b1d */ /* 0x000fec0000010000 */
[----:B------:R-:W-:Y:S05]  /*2480*/  @P1 BRA `(.L_x_2166) ;  /* 0x000004a000001947 */ /* 0x000fea0003800000 */
[----:B------:R-:W-:Y:S01]  /*2490*/  ULEA UR5, UR8, UR11, 0x7 ;  /* 0x0000000b08057291 */ /* 0x000fe2000f8e383f */
        /* <DEDUP_REMOVED lines=15> */
[----:B------:R-:W-:Y:S01]  /*2590*/  IMAD.WIDE R42, R32, 0x2, RZ ;  /* 0x00000002202a7825 */ /* 0x000fe200078e02ff */
[C---:B------:R-:W-:Y:S02]  /*25a0*/  ISETP.NE.U32.AND P5, PT, R6.reuse, RZ, PT ;  /* 0x000000ff0600720c */ /* 0x040fe40003fa5070 */
[----:B------:R-:W-:Y:S01]  /*25b0*/  IADD3 R7, -R39, 0x10, RZ ;  /* 0x0000001027077810 */ /* 0x000fe20007ffe1ff */
[----:B------:R-:W-:Y:S01]  /*25c0*/  IMAD R236, R3, c[0x0][0x2b8], R236 ;  /* 0x0000ae0003ec7a24 */ /* 0x000fe200078e02ec */
[----:B------:R-:W-:Y:S02]  /*25d0*/  IADD3 R6, -R6, 0x10, RZ ;  /* 0x0000001006067810 */ /* 0x000fe40007ffe1ff */
[----:B------:R-:W-:-:S02]  /*25e0*/  LOP3.LUT R7, R7, 0xf, RZ, 0xc0, !PT ;  /* 0x0000000f07077812 */ /* 0x000fc400078ec0ff */
[----:B------:R-:W-:Y:S02]  /*25f0*/  SHF.R.S32.HI R3, RZ, 0x1f, R236 ;  /* 0x0000001fff037819 */ /* 0x000fe400000114ec */
[----:B------:R-:W-:-:S03]  /*2600*/  LOP3.LUT R6, R6, 0xf, RZ, 0xc0, !PT ;  /* 0x0000000f06067812 */ /* 0x000fc600078ec0ff */
[----:B------:R-:W-:-:S04]  /*2610*/  IMAD R3, R3, c[0x0][0x1e0], RZ ;  /* 0x0000780003037a24 */ /* 0x000fc800078e02ff */
[C---:B------:R-:W-:Y:S02]  /*2620*/  IMAD R3, R236.reuse, c[0x0][0x1e4], R3 ;  /* 0x00007900ec037a24 */ /* 0x040fe400078e0203 */
[----:B-1----:R-:W-:-:S04]  /*2630*/  IMAD.WIDE.U32 R34, R236, c[0x0][0x1e0], RZ ;  /* 0x00007800ec227a25 */ /* 0x002fc800078e00ff */
        /* <DEDUP_REMOVED lines=9> */
[----:B------:R-:W1:Y:S01]  /*26d0*/  SHFL.IDX PT, R35, R33, 0x2, 0x181f ;  /* 0x00581f0021237f89 */ /* 0x000e6200000e0000 */
[----:B------:R-:W-:-:S03]  /*26e0*/  SHF.R.S32.HI R3, RZ, 0x1f, R241 ;  /* 0x0000001fff037819 */ /* 0x000fc600000114f1 */
[----:B------:R-:W2:Y:S01]  /*26f0*/  SHFL.IDX PT, R40, R33, RZ, 0x181f ;  /* 0x00181fff21287589 */ /* 0x000ea200000e0000 */
[----:B------:R-:W-:-:S03]  /*2700*/  LEA.HI R3, R3, R241, RZ, 0x3 ;  /* 0x000000f103037211 */ /* 0x000fc600078f18ff */
[----:B------:R-:W3:Y:S01]  /*2710*/  SHFL.IDX PT, R36, R48, 0x2, 0x181f ;  /* 0x00581f0030247f89 */ /* 0x000ee200000e0000 */
[----:B------:R-:W-:-:S03]  /*2720*/  LOP3.LUT R3, R3, 0xfffffff8, RZ, 0xc0, !PT ;  /* 0xfffffff803037812 */ /* 0x000fc600078ec0ff */
[----:B------:R-:W4:Y:S04]  /*2730*/  SHFL.IDX PT, R37, R33, 0x1, 0x181f ;  /* 0x00381f0021257f89 */ /* 0x000f2800000e0000 */
[----:B------:R-:W5:Y:S04]  /*2740*/  SHFL.IDX PT, R41, R48, RZ, 0x181f ;  /* 0x00181fff30297589 */ /* 0x000f6800000e0000 */
[----:B------:R-:W5:Y:S04]  /*2750*/  SHFL.IDX PT, R38, R48, 0x1, 0x181f ;  /* 0x00381f0030267f89 */ /* 0x000f6800000e0000 */
[----:B------:R-:W5:Y:S01]  /*2760*/  SHFL.IDX PT, R33, R33, 0x3, 0x181f ;  /* 0x00781f0021217f89 */ /* 0x000f6200000e0000 */
[----:B-1----:R-:W-:-:S03]  /*2770*/  IADD3 R50, P4, R42, R35, RZ ;  /* 0x000000232a327210 */ /* 0x002fc60007f9e0ff */
[----:B------:R1:W1:Y:S01]  /*2780*/  SHFL.IDX PT, R34, R48, 0x3, 0x181f ;  /* 0x00781f0030227f89 */ /* 0x00026200000e0000 */
[C---:B--2---:R-:W-:Y:S01]  /*2790*/  IADD3 R46, P2, R42.reuse, R40, RZ ;  /* 0x000000282a2e7210 */ /* 0x044fe20007f5e0ff */
[----:B---3--:R-:W-:Y:S01]  /*27a0*/  IMAD.X R51, R43, 0x1, R36, P4 ;  /* 0x000000012b337824 */ /* 0x008fe200020e0624 */
[----:B----4-:R-:W-:-:S03]  /*27b0*/  IADD3 R44, P1, R42, R37, RZ ;  /* 0x000000252a2c7210 */ /* 0x010fc60007f3e0ff */
[C---:B-----5:R-:W-:Y:S02]  /*27c0*/  IMAD.X R47, R43.reuse, 0x1, R41, P2 ;  /* 0x000000012b2f7824 */ /* 0x060fe400010e0629 */
[----:B------:R-:W-:Y:S01]  /*27d0*/  IMAD.X R45, R43, 0x1, R38, P1 ;  /* 0x000000012b2d7824 */ /* 0x000fe200008e0626 */
[----:B------:R-:W-:Y:S01]  /*27e0*/  IADD3 R42, P2, P1, R7, R33, R42 ;  /* 0x00000021072a7210 */ /* 0x000fe2000795e02a */
[----:B-1----:R-:W-:-:S03]  /*27f0*/  IMAD.WIDE R48, R3, 0x2, RZ ;  /* 0x0000000203307825 */ /* 0x002fc600078e02ff */
[----:B------:R-:W-:Y:S01]  /*2800*/  IADD3.X R43, RZ, R34, R43, P2, P1 ;  /* 0x00000022ff2b7210 */ /* 0x000fe200017e242b */
[----:B------:R-:W-:Y:S01]  /*2810*/  IMAD.SHL.U32 R3, R238, 0x2, RZ ;  /* 0x00000002ee037824 */ /* 0x000fe200078e00ff */
[C---:B------:R-:W-:Y:S02]  /*2820*/  IADD3 R40, P4, R48.reuse, R40, RZ ;  /* 0x0000002830287210 */ /* 0x040fe40007f9e0ff */
[C---:B------:R-:W-:Y:S02]  /*2830*/  IADD3 R52, P1, R48.reuse, R37, RZ ;  /* 0x0000002530347210 */ /* 0x040fe40007f3e0ff */
[----:B------:R1:W-:Y:S01]  /*2840*/  LDGSTS.E.BYPASS.LTC128B.128 [R3+0x8100], [R46.64], !P0 ;  /* 0x081000002e037fae */ /* 0x0003e2000c101d4e */
[C---:B------:R-:W-:Y:S01]  /*2850*/  IMAD.X R41, R49.reuse, 0x1, R41, P4 ;  /* 0x0000000131297824 */ /* 0x040fe200020e0629 */
[----:B------:R-:W-:Y:S01]  /*2860*/  IADD3 R54, P4, R48, R35, RZ ;  /* 0x0000002330367210 */ /* 0x000fe20007f9e0ff */
[----:B------:R-:W-:Y:S01]  /*2870*/  IMAD.X R53, R49, 0x1, R38, P1 ;  /* 0x0000000131357824 */ /* 0x000fe200008e0626 */
[----:B------:R-:W-:-:S02]  /*2880*/  IADD3 R6, P2, P1, R6, R33, R48 ;  /* 0x0000002106067210 */ /* 0x000fc4000795e030 */
[----:B------:R1:W-:Y:S01]  /*2890*/  LDGSTS.E.BYPASS.LTC128B.128 [R3+0xc100], [R40.64], !P3 ;  /* 0x0c10000028037fae */ /* 0x0003e2000d901d4e */
[----:B------:R-:W-:Y:S01]  /*28a0*/  IMAD.X R55, R49, 0x1, R36, P4 ;  /* 0x0000000131377824 */ /* 0x000fe200020e0624 */
[----:B------:R-:W-:Y:S02]  /*28b0*/  ISETP.NE.U32.AND P4, PT, R39, RZ, PT ;  /* 0x000000ff2700720c */ /* 0x000fe40003f85070 */
[----:B------:R-:W-:Y:S01]  /*28c0*/  IADD3.X R7, RZ, R34, R49, P2, P1 ;  /* 0x00000022ff077210 */ /* 0x000fe200017e2431 */
[----:B------:R1:W-:Y:S04]  /*28d0*/  LDGSTS.E.BYPASS.LTC128B.128 [R3+0x9100], [R44.64], !P0 ;  /* 0x091000002c037fae */ /* 0x0003e8000c101d4e */
[----:B------:R1:W-:Y:S04]  /*28e0*/  LDGSTS.E.BYPASS.LTC128B.128 [R3+0xd100], [R52.64], !P3 ;  /* 0x0d10000034037fae */ /* 0x0003e8000d901d4e */
[----:B------:R1:W-:Y:S04]  /*28f0*/  LDGSTS.E.BYPASS.LTC128B.128 [R3+0xa100], [R50.64], !P0 ;  /* 0x0a10000032037fae */ /* 0x0003e8000c101d4e */
[----:B------:R1:W-:Y:S04]  /*2900*/  LDGSTS.E.BYPASS.LTC128B.128 [R3+0xe100], [R54.64], !P3 ;  /* 0x0e10000036037fae */ /* 0x0003e8000d901d4e */
[----:B------:R1:W-:Y:S04]  /*2910*/  LDGSTS.E.BYPASS.LTC128B.128.ZFILL [R3+0xb100], [R42.64], P4 ;  /* 0x0b1000002a037fae */ /* 0x0003e8000a141d4e */
[----:B------:R1:W-:Y:S02]  /*2920*/  LDGSTS.E.BYPASS.LTC128B.128.ZFILL [R3+0xf100], [R6.64], P5 ;  /* 0x0f10000006037fae */ /* 0x0003e4000a941d4e */
.L_x_2166:
[----:B------:R-:W-:Y:S01]  /*2930*/  SHF.R.S32.HI R242, RZ, 0x1f, R5 ;  /* 0x0000001ffff27819 */ /* 0x000fe20000011405 */
[----:B------:R-:W-:Y:S01]  /*2940*/  IMAD.MOV.U32 R36, RZ, RZ, -0x2 ;  /* 0xfffffffeff247424 */ /* 0x000fe200078e00ff */
[----:B------:R-:W0:Y:S01]  /*2950*/  LDGDEPBAR ;  /* 0x00000000000079af */ /* 0x000e220000000000 */
[----:B------:R-:W-:Y:S01]  /*2960*/  IMAD.SHL.U32 R232, R4, 0x2, RZ ;  /* 0x0000000204e87824 */ /* 0x000fe200078e00ff */
[----:B------:R-:W-:-:S03]  /*2970*/  LEA.HI R242, R242, R5, RZ, 0x2 ;  /* 0x00000005f2f27211 */ /* 0x000fc600078f10ff */
[--C-:B------:R-:W-:Y:S01]  /*2980*/  IMAD R230, R2, 0x2, R232.reuse ;  /* 0x0000000202e67824 */ /* 0x100fe200078e02e8 */
[----:B-1----:R-:W-:Y:S01]  /*2990*/  LOP3.LUT R3, R242, 0x7ffffffc, RZ, 0xc0, !PT ;  /* 0x7ffffffcf2037812 */ /* 0x002fe200078ec0ff */
[C---:B------:R-:W-:Y:S01]  /*29a0*/  IMAD R229, R0.reuse, 0x2, R232 ;  /* 0x0000000200e57824 */ /* 0x040fe200078e02e8 */
[----:B------:R-:W-:Y:S01]  /*29b0*/  LDSM.16.MT88.4 R124, [R232+0x100] ;  /* 0x00010000e87c783b */ /* 0x000fe20000004200 */
[----:B------:R-:W-:Y:S02]  /*29c0*/  IMAD R228, R0, 0x2, R230 ;  /* 0x0000000200e47824 */ /* 0x000fe400078e02e6 */
[----:B------:R-:W-:Y:S01]  /*29d0*/  IMAD.IADD R3, R5, 0x1, -R3 ;  /* 0x0000000105037824 */ /* 0x000fe200078e0a03 */
[----:B------:R-:W-:Y:S03]  /*29e0*/  LDSM.16.MT88.4 R108, [R229+0x4100] ;  /* 0x00410000e56c783b */ /* 0x000fe60000004200 */
[----:B------:R-:W-:-:S05]  /*29f0*/  IMAD R36, R3, R36, UR17 ;  /* 0x0000001103247e24 */ /* 0x000fca000f8e0224 */
[C---:B------:R-:W-:Y:S02]  /*2a00*/  ISETP.GT.AND P1, PT, R36.reuse, 0x1, PT ;  /* 0x000000012400780c */ /* 0x040fe40003f24270 */
[C---:B------:R-:W-:Y:S02]  /*2a10*/  ISETP.GT.AND P4, PT, R36.reuse, RZ, PT ;  /* 0x000000ff2400720c */ /* 0x040fe40003f84270 */
[----:B------:R-:W-:Y:S02]  /*2a20*/  FSEL R5, R31, -INF , P1 ;  /* 0xff8000001f057808 */ /* 0x000fe40000800000 */
[----:B------:R-:W-:Y:S02]  /*2a30*/  FSEL R7, R29, -INF , P1 ;  /* 0xff8000001d077808 */ /* 0x000fe40000800000 */
[----:B------:R-:W-:Y:S02]  /*2a40*/  ISETP.GT.AND P1, PT, R36, 0x9, PT ;  /* 0x000000092400780c */ /* 0x000fe40003f24270 */
[----:B------:R-:W-:-:S02]  /*2a50*/  FSEL R6, R30, -INF , P4 ;  /* 0xff8000001e067808 */ /* 0x000fc40002000000 */
[----:B------:R-:W-:Y:S02]  /*2a60*/  FSEL R27, R27, -INF , P1 ;  /* 0xff8000001b1b7808 */ /* 0x000fe40000800000 */
[----:B------:R-:W-:Y:S02]  /*2a70*/  FSEL R25, R25, -INF , P1 ;  /* 0xff80000019197808 */ /* 0x000fe40000800000 */
[----:B------:R-:W-:Y:S02]  /*2a80*/  FSEL R3, R28, -INF , P4 ;  /* 0xff8000001c037808 */ /* 0x000fe40002000000 */
[C---:B------:R-:W-:Y:S02]  /*2a90*/  ISETP.GT.AND P1, PT, R36.reuse, 0x11, PT ;  /* 0x000000112400780c */ /* 0x040fe40003f24270 */
[----:B------:R-:W-:Y:S02]  /*2aa0*/  ISETP.GT.AND P4, PT, R36, 0x10, PT ;  /* 0x000000102400780c */ /* 0x000fe40003f84270 */
[----:B------:R-:W-:-:S02]  /*2ab0*/  FSEL R23, R23, -INF , P1 ;  /* 0xff80000017177808 */ /* 0x000fc40000800000 */
        /* <DEDUP_REMOVED lines=8> */
[----:B------:R-:W-:Y:S02]  /*2b40*/  ISETP.GT.AND P1, PT, R36, 0x28, PT ;  /* 0x000000282400780c */ /* 0x000fe40003f24270 */
[----:B------:R-:W-:Y:S02]  /*2b50*/  FSEL R30, R12, -INF , P4 ;  /* 0xff8000000c1e7808 */ /* 0x000fe40002000000 */
[----:B------:R-:W-:Y:S02]  /*2b60*/  FSEL R24, R24, -INF , P2 ;  /* 0xff80000018187808 */ /* 0x000fe40001000000 */
[----:B------:R-:W-:-:S02]  /*2b70*/  FMNMX.FTZ R12, R3, R7, !PT ;  /* 0x00000007030c7209 */ /* 0x000fc40007810000 */
[----:B------:R-:W-:Y:S02]  /*2b80*/  FSEL R199, R10, -INF , P1 ;  /* 0xff8000000ac77808 */ /* 0x000fe40000800000 */
[----:B------:R-:W-:Y:S02]  /*2b90*/  FMNMX.FTZ R10, R24, R12, !PT ;  /* 0x0000000c180a7209 */ /* 0x000fe40007810000 */
[----:B------:R-:W-:Y:S02]  /*2ba0*/  FSEL R26, R26, -INF , P2 ;  /* 0xff8000001a1a7808 */ /* 0x000fe40001000000 */
[----:B------:R-:W-:Y:S02]  /*2bb0*/  FSEL R29, R8, -INF , P1 ;  /* 0xff800000081d7808 */ /* 0x000fe40000800000 */
[----:B------:R-:W-:Y:S02]  /*2bc0*/  ISETP.GT.AND P2, PT, R36, 0x18, PT ;  /* 0x000000182400780c */ /* 0x000fe40003f44270 */
[----:B------:R-:W-:-:S02]  /*2bd0*/  FMNMX.FTZ R8, R25, R10, !PT ;  /* 0x0000000a19087209 */ /* 0x000fc40007810000 */
[----:B------:R-:W-:Y:S02]  /*2be0*/  FSEL R35, R18, -INF , P2 ;  /* 0xff80000012237808 */ /* 0x000fe40001000000 */
[----:B------:R-:W-:Y:S02]  /*2bf0*/  FSEL R16, R16, -INF , P2 ;  /* 0xff80000010107808 */ /* 0x000fe40001000000 */
[----:B------:R-:W-:Y:S02]  /*2c00*/  FMNMX.FTZ R8, R20, R8, !PT ;  /* 0x0000000814087209 */ /* 0x000fe40007810000 */
[----:B------:R-:W-:Y:S02]  /*2c10*/  ISETP.GT.AND P2, PT, R36, 0x21, PT ;  /* 0x000000212400780c */ /* 0x000fe40003f44270 */
[----:B------:R-:W-:Y:S02]  /*2c20*/  FMNMX.FTZ R8, R21, R8, !PT ;  /* 0x0000000815087209 */ /* 0x000fe40007810000 */
[----:B------:R-:W-:-:S02]  /*2c30*/  FSEL R200, R15, -INF , P2 ;  /* 0xff8000000fc87808 */ /* 0x000fc40001000000 */
[----:B------:R-:W-:Y:S02]  /*2c40*/  FSEL R28, R13, -INF , P2 ;  /* 0xff8000000d1c7808 */ /* 0x000fe40001000000 */
[----:B------:R-:W-:Y:S02]  /*2c50*/  ISETP.GT.AND P2, PT, R36, 0x29, PT ;  /* 0x000000292400780c */ /* 0x000fe40003f44270 */
[----:B------:R-:W-:Y:S02]  /*2c60*/  FMNMX.FTZ R8, R16, R8, !PT ;  /* 0x0000000810087209 */ /* 0x000fe40007810000 */
[----:B------:R-:W-:Y:S02]  /*2c70*/  FSEL R33, R9, -INF , P2 ;  /* 0xff80000009217808 */ /* 0x000fe40001000000 */
[----:B------:R-:W-:Y:S02]  /*2c80*/  FMNMX.FTZ R9, R6, R5, !PT ;  /* 0x0000000506097209 */ /* 0x000fe40007810000 */
[----:B------:R-:W-:-:S02]  /*2c90*/  FMNMX.FTZ R8, R17, R8, !PT ;  /* 0x0000000811087209 */ /* 0x000fc40007810000 */
[----:B------:R-:W-:Y:S02]  /*2ca0*/  FMNMX.FTZ R9, R26, R9, !PT ;  /* 0x000000091a097209 */ /* 0x000fe40007810000 */
[----:B------:R-:W-:Y:S02]  /*2cb0*/  FMNMX.FTZ R8, R30, R8, !PT ;  /* 0x000000081e087209 */ /* 0x000fe40007810000 */
[----:B------:R-:W-:Y:S02]  /*2cc0*/  FMNMX.FTZ R9, R27, R9, !PT ;  /* 0x000000091b097209 */ /* 0x000fe40007810000 */
[----:B------:R-:W-:Y:S02]  /*2cd0*/  FMNMX.FTZ R8, R28, R8, !PT ;  /* 0x000000081c087209 */ /* 0x000fe40007810000 */
[----:B------:R-:W-:Y:S02]  /*2ce0*/  FSEL R34, R14, -INF , P4 ;  /* 0xff8000000e227808 */ /* 0x000fe40002000000 */
[----:B------:R-:W-:Y:S01]  /*2cf0*/  FMNMX.FTZ R9, R22, R9, !PT ;  /* 0x0000000916097209 */ /* 0x000fe20007810000 */
[----:B------:R-:W-:Y:S01]  /*2d00*/  LDSM.16.MT88.4 R12, [R228+0x900] ;  /* 0x00090000e40c783b */ /* 0x000fe20000004200 */
[----:B------:R-:W-:-:S02]  /*2d10*/  ISETP.GT.AND P4, PT, R36, 0x30, PT ;  /* 0x000000302400780c */ /* 0x000fc40003f84270 */
[----:B------:R-:W-:Y:S02]  /*2d20*/  FMNMX.FTZ R8, R29, R8, !PT ;  /* 0x000000081d087209 */ /* 0x000fe40007810000 */
        /* <DEDUP_REMOVED lines=9> */
[----:B------:R-:W-:Y:S02]  /*2dc0*/  FSEL R148, R107, -INF , P2 ;  /* 0xff8000006b947808 */ /* 0x000fe40001000000 */
[----:B------:R-:W-:-:S02]  /*2dd0*/  ISETP.GT.AND P2, PT, R36, 0x39, PT ;  /* 0x000000392400780c */ /* 0x000fc40003f44270 */
[----:B------:R-:W-:Y:S02]  /*2de0*/  FMNMX.FTZ R9, R31, R9, !PT ;  /* 0x000000091f097209 */ /* 0x000fe40007810000 */
[----:B------:R-:W-:Y:S02]  /*2df0*/  FSEL R145, R100, -INF , P1 ;  /* 0xff80000064917808 */ /* 0x000fe40000800000 */
[----:B------:R-:W-:Y:S02]  /*2e00*/  FMNMX.FTZ R8, R135, R8, !PT ;  /* 0x0000000887087209 */ /* 0x000fe40007810000 */
[----:B------:R-:W-:Y:S02]  /*2e10*/  FSEL R196, R103, -INF , P2 ;  /* 0xff80000067c47808 */ /* 0x000fe40001000000 */
[----:B------:R-:W-:Y:S02]  /*2e20*/  FSEL R144, R101, -INF , P2 ;  /* 0xff80000065907808 */ /* 0x000fe40001000000 */
[----:B------:R-:W-:-:S02]  /*2e30*/  FMNMX.FTZ R9, R34, R9, !PT ;  /* 0x0000000922097209 */ /* 0x000fc40007810000 */
[----:B------:R-:W-:Y:S02]  /*2e40*/  ISETP.GT.AND P2, PT, R36, 0x40, PT ;  /* 0x000000402400780c */ /* 0x000fe40003f44270 */
[----:B------:R-:W-:Y:S02]  /*2e50*/  FMNMX.FTZ R8, R145, R8, !PT ;  /* 0x0000000891087209 */ /* 0x000fe40007810000 */
[----:B------:R-:W-:Y:S02]  /*2e60*/  FSEL R197, R102, -INF , P1 ;  /* 0xff80000066c57808 */ /* 0x000fe40000800000 */
[----:B------:R-:W-:Y:S01]  /*2e70*/  FMNMX.FTZ R9, R200, R9, !PT ;  /* 0x00000009c8097209 */ /* 0x000fe20007810000 */
[----:B------:R-:W-:Y:S01]  /*2e80*/  LDSM.16.MT88.4 R100, [R230+0x4100] ;  /* 0x00410000e664783b */ /* 0x000fe20000004200 */
[----:B------:R-:W-:Y:S02]  /*2e90*/  ISETP.GT.AND P1, PT, R36, 0x41, PT ;  /* 0x000000412400780c */ /* 0x000fe40003f24270 */
[----:B------:R-:W-:-:S02]  /*2ea0*/  FSEL R195, R96, -INF , P2 ;  /* 0xff80000060c37808 */ /* 0x000fc40001000000 */
[----:B------:R-:W-:Y:S02]  /*2eb0*/  FMNMX.FTZ R8, R144, R8, !PT ;  /* 0x0000000890087209 */ /* 0x000fe40007810000 */
[----:B------:R-:W-:Y:S02]  /*2ec0*/  FSEL R158, R98, -INF , P2 ;  /* 0xff800000629e7808 */ /* 0x000fe40001000000 */
[----:B------:R-:W-:Y:S02]  /*2ed0*/  FMNMX.FTZ R9, R199, R9, !PT ;  /* 0x00000009c7097209 */ /* 0x000fe40007810000 */
[----:B------:R-:W-:Y:S02]  /*2ee0*/  FSEL R157, R97, -INF , P1 ;  /* 0xff800000619d7808 */ /* 0x000fe40000800000 */
[----:B------:R-:W-:Y:S02]  /*2ef0*/  ISETP.GT.AND P2, PT, R36, 0x48, PT ;  /* 0x000000482400780c */ /* 0x000fe40003f44270 */
[----:B------:R-:W-:-:S02]  /*2f00*/  FMNMX.FTZ R8, R195, R8, !PT ;  /* 0x00000008c3087209 */ /* 0x000fc40007810000 */
[----:B------:R-:W-:Y:S02]  /*2f10*/  FSEL R147, R106, -INF , P4 ;  /* 0xff8000006a937808 */ /* 0x000fe40002000000 */
[----:B------:R-:W-:Y:S02]  /*2f20*/  FSEL R159, R99, -INF , P1 ;  /* 0xff800000639f7808 */ /* 0x000fe40000800000 */
[----:B------:R-:W-:Y:S01]  /*2f30*/  FMNMX.FTZ R9, R198, R9, !PT ;  /* 0x00000009c6097209 */ /* 0x000fe20007810000 */
[----:B------:R-:W-:Y:S01]  /*2f40*/  LDSM.16.MT88.4 R96, [R232+0x4100] ;  /* 0x00410000e860783b */ /* 0x000fe20000004200 */
[----:B------:R-:W-:Y:S02]  /*2f50*/  ISETP.GT.AND P1, PT, R36, 0x49, PT ;  /* 0x000000492400780c */ /* 0x000fe40003f24270 */
[----:B------:R-:W-:Y:S02]  /*2f60*/  FSEL R194, R92, -INF , P2 ;  /* 0xff8000005cc27808 */ /* 0x000fe40001000000 */
[----:B------:R-:W-:-:S02]  /*2f70*/  FMNMX.FTZ R8, R157, R8, !PT ;  /* 0x000000089d087209 */ /* 0x000fc40007810000 */
[----:B------:R-:W-:Y:S02]  /*2f80*/  FSEL R161, R94, -INF , P2 ;  /* 0xff8000005ea17808 */ /* 0x000fe40001000000 */
[----:B------:R-:W-:Y:S02]  /*2f90*/  FMNMX.FTZ R9, R147, R9, !PT ;  /* 0x0000000993097209 */ /* 0x000fe40007810000 */
[----:B------:R-:W-:Y:S02]  /*2fa0*/  FSEL R156, R93, -INF , P1 ;  /* 0xff8000005d9c7808 */ /* 0x000fe40000800000 */
[----:B------:R-:W-:Y:S02]  /*2fb0*/  ISETP.GT.AND P2, PT, R36, 0x50, PT ;  /* 0x000000502400780c */ /* 0x000fe40003f44270 */
[----:B------:R-:W-:Y:S02]  /*2fc0*/  FMNMX.FTZ R8, R194, R8, !PT ;  /* 0x00000008c2087209 */ /* 0x000fe40007810000 */
[----:B------:R-:W-:-:S02]  /*2fd0*/  FSEL R162, R95, -INF , P1 ;  /* 0xff8000005fa27808 */ /* 0x000fc40000800000 */
[----:B------:R-:W-:Y:S02]  /*2fe0*/  FMNMX.FTZ R9, R148, R9, !PT ;  /* 0x0000000994097209 */ /* 0x000fe40007810000 */
[----:B------:R-:W-:Y:S02]  /*2ff0*/  ISETP.GT.AND P1, PT, R36, 0x51, PT ;  /* 0x000000512400780c */ /* 0x000fe40003f24270 */
[----:B------:R-:W-:Y:S02]  /*3000*/  FSEL R193, R88, -INF , P2 ;  /* 0xff80000058c17808 */ /* 0x000fe40001000000 */
[----:B------:R-:W-:Y:S02]  /*3010*/  FMNMX.FTZ R8, R156, R8, !PT ;  /* 0x000000089c087209 */ /* 0x000fe40007810000 */
[----:B------:R-:W-:Y:S02]  /*3020*/  FSEL R165, R90, -INF , P2 ;  /* 0xff8000005aa57808 */ /* 0x000fe40001000000 */
[----:B------:R-:W-:-:S02]  /*3030*/  FMNMX.FTZ R9, R197, R9, !PT ;  /* 0x00000009c5097209 */ /* 0x000fc40007810000 */
[----:B------:R-:W-:Y:S02]  /*3040*/  FSEL R192, R89, -INF , P1 ;  /* 0xff80000059c07808 */ /* 0x000fe40000800000 */
[----:B------:R-:W-:Y:S02]  /*3050*/  ISETP.GT.AND P2, PT, R36, 0x58, PT ;  /* 0x000000582400780c */ /* 0x000fe40003f44270 */
[----:B------:R-:W-:Y:S02]  /*3060*/  FMNMX.FTZ R8, R193, R8, !PT ;  /* 0x00000008c1087209 */ /* 0x000fe40007810000 */
[----:B------:R-:W-:Y:S02]  /*3070*/  FSEL R164, R91, -INF , P1 ;  /* 0xff8000005ba47808 */ /* 0x000fe40000800000 */
[----:B------:R-:W-:Y:S01]  /*3080*/  FMNMX.FTZ R9, R196, R9, !PT ;  /* 0x00000009c4097209 */ /* 0x000fe20007810000 */
[----:B------:R-:W-:Y:S01]  /*3090*/  LDSM.16.MT88.4 R88, [R228+0x100] ;  /* 0x00010000e458783b */ /* 0x000fe20000004200 */
[----:B------:R-:W-:-:S02]  /*30a0*/  ISETP.GT.AND P1, PT, R36, 0x59, PT ;  /* 0x000000592400780c */ /* 0x000fc40003f24270 */
[----:B------:R-:W-:Y:S02]  /*30b0*/  FSEL R167, R84, -INF , P2 ;  /* 0xff80000054a77808 */ /* 0x000fe40001000000 */
[----:B------:R-:W-:Y:S02]  /*30c0*/  FMNMX.FTZ R8, R192, R8, !PT ;  /* 0x00000008c0087209 */ /* 0x000fe40007810000 */
[----:B------:R-:W-:Y:S02]  /*30d0*/  FSEL R163, R86, -INF , P2 ;  /* 0xff80000056a37808 */ /* 0x000fe40001000000 */
[----:B------:R-:W-:Y:S02]  /*30e0*/  FMNMX.FTZ R9, R158, R9, !PT ;  /* 0x000000099e097209 */ /* 0x000fe40007810000 */
[----:B------:R-:W-:Y:S02]  /*30f0*/  FSEL R166, R85, -INF , P1 ;  /* 0xff80000055a67808 */ /* 0x000fe40000800000 */
[----:B------:R-:W-:-:S02]  /*3100*/  ISETP.GT.AND P2, PT, R36, 0x60, PT ;  /* 0x000000602400780c */ /* 0x000fc40003f44270 */
[----:B------:R-:W-:Y:S02]  /*3110*/  FMNMX.FTZ R8, R167, R8, !PT ;  /* 0x00000008a7087209 */ /* 0x000fe40007810000 */
[----:B------:R-:W-:Y:S02]  /*3120*/  FSEL R160, R87, -INF , P1 ;  /* 0xff80000057a07808 */ /* 0x000fe40000800000 */
[----:B------:R-:W-:Y:S02]  /*3130*/  FMNMX.FTZ R9, R159, R9, !PT ;  /* 0x000000099f097209 */ /* 0x000fe40007810000 */
        /* <DEDUP_REMOVED lines=9> */
[----:B------:R-:W-:Y:S01]  /*31d0*/  FMNMX.FTZ R9, R162, R9, !PT ;  /* 0x00000009a2097209 */ /* 0x000fe20007810000 */
[----:B------:R-:W-:Y:S01]  /*31e0*/  LDSM.16.MT88.4 R80, [R229+0x100] ;  /* 0x00010000e550783b */ /* 0x000fe20000004200 */
[----:B------:R-:W-:Y:S02]  /*31f0*/  ISETP.GT.AND P1, PT, R36, 0x69, PT ;  /* 0x000000692400780c */ /* 0x000fe40003f24270 */
[----:B------:R-:W-:Y:S02]  /*3200*/  FSEL R153, R76, -INF , P2 ;  /* 0xff8000004c997808 */ /* 0x000fe40001000000 */
[----:B------:R-:W-:Y:S02]  /*3210*/  FMNMX.FTZ R8, R154, R8, !PT ;  /* 0x000000089a087209 */ /* 0x000fe40007810000 */
[----:B------:R-:W-:Y:S02]  /*3220*/  FMNMX.FTZ R9, R165, R9, !PT ;  /* 0x00000009a5097209 */ /* 0x000fe40007810000 */
[----:B------:R-:W-:-:S02]  /*3230*/  FSEL R152, R77, -INF , P1 ;  /* 0xff8000004d987808 */ /* 0x000fc40000800000 */
[----:B------:R-:W-:Y:S02]  /*3240*/  ISETP.GT.AND P5, PT, R36, 0x70, PT ;  /* 0x000000702400780c */ /* 0x000fe40003fa4270 */
[----:B------:R-:W-:Y:S02]  /*3250*/  FMNMX.FTZ R8, R153, R8, !PT ;  /* 0x0000000899087209 */ /* 0x000fe40007810000 */
[----:B------:R-:W-:Y:S02]  /*3260*/  FMNMX.FTZ R9, R164, R9, !PT ;  /* 0x00000009a4097209 */ /* 0x000fe40007810000 */
[----:B------:R-:W-:Y:S02]  /*3270*/  ISETP.GT.AND P4, PT, R36, 0x71, PT ;  /* 0x000000712400780c */ /* 0x000fe40003f84270 */
[----:B------:R-:W-:Y:S02]  /*3280*/  FSEL R133, R72, -INF , P5 ;  /* 0xff80000048857808 */ /* 0x000fe40002800000 */
[----:B------:R-:W-:-:S02]  /*3290*/  FMNMX.FTZ R8, R152, R8, !PT ;  /* 0x0000000898087209 */ /* 0x000fc40007810000 */
[----:B------:R-:W-:Y:S02]  /*32a0*/  FSEL R149, R78, -INF , P2 ;  /* 0xff8000004e957808 */ /* 0x000fe40001000000 */
[----:B------:R-:W-:Y:S02]  /*32b0*/  FMNMX.FTZ R9, R163, R9, !PT ;  /* 0x00000009a3097209 */ /* 0x000fe40007810000 */
[----:B------:R-:W-:Y:S02]  /*32c0*/  ISETP.GT.AND P2, PT, R36, 0x78, PT ;  /* 0x000000782400780c */ /* 0x000fe40003f44270 */
[----:B------:R-:W-:Y:S02]  /*32d0*/  FSEL R67, R73, -INF , P4 ;  /* 0xff80000049437808 */ /* 0x000fe40002000000 */
[----:B------:R-:W-:Y:S02]  /*32e0*/  FMNMX.FTZ R8, R133, R8, !PT ;  /* 0x0000000885087209 */ /* 0x000fe40007810000 */
[----:B------:R-:W-:-:S02]  /*32f0*/  FSEL R146, R79, -INF , P1 ;  /* 0xff8000004f927808 */ /* 0x000fc40000800000 */
[----:B------:R-:W-:Y:S02]  /*3300*/  FMNMX.FTZ R9, R160, R9, !PT ;  /* 0x00000009a0097209 */ /* 0x000fe40007810000 */
[----:B------:R-:W-:Y:S02]  /*3310*/  ISETP.GT.AND P1, PT, R36, 0x79, PT ;  /* 0x000000792400780c */ /* 0x000fe40003f24270 */
[----:B------:R-:W-:Y:S01]  /*3320*/  FSEL R66, R68, -INF , P2 ;  /* 0xff80000044427808 */ /* 0x000fe20001000000 */
[----:B------:R-:W-:Y:S01]  /*3330*/  LDSM.16.MT88.4 R36, [R230+0x4900] ;  /* 0x00490000e624783b */ /* 0x000fe20000004200 */
[----:B------:R-:W-:Y:S02]  /*3340*/  FMNMX.FTZ R8, R67, R8, !PT ;  /* 0x0000000843087209 */ /* 0x000fe40007810000 */
[----:B------:R-:W-:Y:S02]  /*3350*/  FMNMX.FTZ R9, R151, R9, !PT ;  /* 0x0000000997097209 */ /* 0x000fe40007810000 */
[----:B------:R-:W-:-:S02]  /*3360*/  FSEL R65, R69, -INF , P1 ;  /* 0xff80000045417808 */ /* 0x000fc40000800000 */
        /* <DEDUP_REMOVED lines=26> */
[--C-:B------:R-:W-:Y:S02]  /*3510*/  FFMA.FTZ R54, R24, c[0x0][0x2d0], -R64.reuse ;  /* 0x0000b40018367a23 */ /* 0x100fe40000010840 */
[--C-:B------:R-:W-:Y:S01]  /*3520*/  FFMA.FTZ R50, R25, c[0x0][0x2d0], -R64.reuse ;  /* 0x0000b40019327a23 */ /* 0x100fe20000010840 */
[----:B------:R-:W-:Y:S01]  /*3530*/  MUFU.EX2 R56, R56 ;  /* 0x0000003800387308 */ /* 0x000fe20000000800 */
[--C-:B------:R-:W-:Y:S02]  /*3540*/  FFMA.FTZ R53, R20, c[0x0][0x2d0], -R64.reuse ;  /* 0x0000b40014357a23 */ /* 0x100fe40000010840 */
[--C-:B------:R-:W-:Y:S01]  /*3550*/  FFMA.FTZ R49, R21, c[0x0][0x2d0], -R64.reuse ;  /* 0x0000b40015317a23 */ /* 0x100fe20000010840 */
[----:B-1----:R-:W-:Y:S01]  /*3560*/  FMNMX.FTZ R3, R9, R8, !PT ;  /* 0x0000000809037209 */ /* 0x002fe20007810000 */
[--C-:B------:R-:W-:Y:S01]  /*3570*/  FFMA.FTZ R48, R16, c[0x0][0x2d0], -R64.reuse ;  /* 0x0000b40010307a23 */ /* 0x100fe20000010840 */
[----:B------:R-:W-:Y:S01]  /*3580*/  LDSM.16.MT88.4 R8, [R232+0x4900] ;  /* 0x00490000e808783b */ /* 0x000fe20000004200 */
[--C-:B------:R-:W-:Y:S01]  /*3590*/  FFMA.FTZ R45, R17, c[0x0][0x2d0], -R64.reuse ;  /* 0x0000b400112d7a23 */ /* 0x100fe20000010840 */
[C---:B------:R-:W-:Y:S01]  /*35a0*/  FSETP.NEU.FTZ.AND P1, PT, R3.reuse, -INF , PT ;  /* 0xff8000000300780b */ /* 0x040fe20003f3d000 */
[----:B------:R-:W-:Y:S01]  /*35b0*/  FMUL.FTZ R59, R3, c[0x0][0x2d0] ;  /* 0x0000b400033b7a20 */ /* 0x000fe20000410000 */
[----:B------:R-:W1:Y:S01]  /*35c0*/  MUFU.EX2 R55, R55 ;  /* 0x0000003700377308 */ /* 0x000e620000000800 */
[--C-:B------:R-:W-:Y:S01]  /*35d0*/  FFMA.FTZ R44, R30, c[0x0][0x2d0], -R64.reuse ;  /* 0x0000b4001e2c7a23 */ /* 0x100fe20000010840 */
[----:B------:R-:W-:Y:S01]  /*35e0*/  LDSM.16.MT88.4 R16, [R229+0x900] ;  /* 0x00090000e510783b */ /* 0x000fe20000004200 */
[--C-:B------:R-:W-:Y:S01]  /*35f0*/  FFMA.FTZ R41, R28, c[0x0][0x2d0], -R64.reuse ;  /* 0x0000b4001c297a23 */ /* 0x100fe20000010840 */
[----:B------:R-:W-:Y:S01]  /*3600*/  FSEL R59, R59, RZ, P1 ;  /* 0x000000ff3b3b7208 */ /* 0x000fe20000800000 */
[--C-:B------:R-:W-:Y:S01]  /*3610*/  FFMA.FTZ R40, R29, c[0x0][0x2d0], -R64.reuse ;  /* 0x0000b4001d287a23 */ /* 0x100fe20000010840 */
[----:B------:R-:W-:Y:S01]  /*3620*/  PLOP3.LUT P1, PT, PT, PT, UP0, 0x40, 0x0 ;  /* 0x000000000000781c */ /* 0x000fe20003f2e808 */
[----:B------:R-:W-:Y:S01]  /*3630*/  FFMA.FTZ R33, R33, c[0x0][0x2d0], -R64 ;  /* 0x0000b40021217a23 */ /* 0x000fe20000010840 */
[----:B------:R-:W-:Y:S01]  /*3640*/  MUFU.EX2 R54, R54 ;  /* 0x0000003600367308 */ /* 0x000fe20000000800 */
[----:B------:R-:W-:-:S02]  /*3650*/  FFMA.FTZ R58, R6, c[0x0][0x2d0], -R59 ;  /* 0x0000b400063a7a23 */ /* 0x000fc4000001083b */
[--C-:B------:R-:W-:Y:S02]  /*3660*/  FFMA.FTZ R57, R5, c[0x0][0x2d0], -R59.reuse ;  /* 0x0000b40005397a23 */ /* 0x100fe4000001083b */
[--C-:B------:R-:W-:Y:S01]  /*3670*/  FFMA.FTZ R52, R26, c[0x0][0x2d0], -R59.reuse ;  /* 0x0000b4001a347a23 */ /* 0x100fe2000001083b */
[----:B------:R-:W2:Y:S01]  /*3680*/  LDSM.16.MT88.4 R4, [R228+0x4100] ;  /* 0x00410000e404783b */ /* 0x000ea20000004200 */
[--C-:B------:R-:W-:Y:S01]  /*3690*/  FFMA.FTZ R51, R27, c[0x0][0x2d0], -R59.reuse ;  /* 0x0000b4001b337a23 */ /* 0x100fe2000001083b */
[----:B------:R-:W3:Y:S01]  /*36a0*/  MUFU.EX2 R50, R50 ;  /* 0x0000003200327308 */ /* 0x000ee20000000800 */
[----:B-1----:R-:W-:Y:S01]  /*36b0*/  F2FP.PACK_AB R112, R55, R56 ;  /* 0x000000383770723e */ /* 0x002fe200000000ff */
[--C-:B------:R-:W-:Y:S01]  /*36c0*/  FFMA.FTZ R47, R22, c[0x0][0x2d0], -R59.reuse ;  /* 0x0000b400162f7a23 */ /* 0x100fe2000001083b */
[----:B------:R-:W1:Y:S01]  /*36d0*/  LDSM.16.MT88.4 R24, [R232+0x900] ;  /* 0x00090000e818783b */ /* 0x000e620000004200 */
[--C-:B------:R-:W-:Y:S02]  /*36e0*/  FFMA.FTZ R46, R23, c[0x0][0x2d0], -R59.reuse ;  /* 0x0000b400172e7a23 */ /* 0x100fe4000001083b */
[--C-:B------:R-:W-:Y:S01]  /*36f0*/  FFMA.FTZ R43, R35, c[0x0][0x2d0], -R59.reuse ;  /* 0x0000b400232b7a23 */ /* 0x100fe2000001083b */
[----:B------:R-:W4:Y:S01]  /*3700*/  LDSM.16.MT88.4 R20, [R230+0x900] ;  /* 0x00090000e614783b */ /* 0x000f220000004200 */
[----:B------:R-:W-:Y:S01]  /*3710*/  MUFU.EX2 R58, R58 ;  /* 0x0000003a003a7308 */ /* 0x000fe20000000800 */
[----:B------:R-:W-:-:S02]  /*3720*/  FFMA.FTZ R42, R31, c[0x0][0x2d0], -R59 ;  /* 0x0000b4001f2a7a23 */ /* 0x000fc4000001083b */
[----:B------:R-:W5:Y:S01]  /*3730*/  LDSM.16.MT88.4 R28, [R229+0x4900] ;  /* 0x00490000e51c783b */ /* 0x000f620000004200 */
[--C-:B------:R-:W-:Y:S02]  /*3740*/  FFMA.FTZ R35, R34, c[0x0][0x2d0], -R59.reuse ;  /* 0x0000b40022237a23 */ /* 0x100fe4000001083b */
[--C-:B------:R-:W-:Y:S02]  /*3750*/  FFMA.FTZ R34, R200, c[0x0][0x2d0], -R59.reuse ;  /* 0x0000b400c8227a23 */ /* 0x100fe4000001083b */
        /* <DEDUP_REMOVED lines=10> */
[----:B------:R-:W3:Y:S01]  /*3800*/  MUFU.EX2 R51, R51 ;  /* 0x0000003300337308 */ /* 0x000ee20000000800 */
[----:B--2---:R-:W-:Y:S01]  /*3810*/  F2FP.PACK_AB R113, R57, R58 ;  /* 0x0000003a3971723e */ /* 0x004fe200000000ff */
[----:B------:R-:W-:-:S02]  /*3820*/  FFMA.FTZ R148, R148, c[0x0][0x2d0], -R59 ;  /* 0x0000b40094947a23 */ /* 0x000fc4000001083b */
[--C-:B------:R-:W-:Y:S02]  /*3830*/  FFMA.FTZ R197, R197, c[0x0][0x2d0], -R59.reuse ;  /* 0x0000b400c5c57a23 */ /* 0x100fe4000001083b */
[--C-:B------:R-:W-:Y:S02]  /*3840*/  FFMA.FTZ R156, R156, c[0x0][0x2d0], -R64.reuse ;  /* 0x0000b4009c9c7a23 */ /* 0x100fe40000010840 */
[----:B------:R-:W-:Y:S01]  /*3850*/  MUFU.EX2 R53, R53 ;  /* 0x0000003500357308 */ /* 0x000fe20000000800 */
[--C-:B------:R-:W-:Y:S02]  /*3860*/  FFMA.FTZ R158, R158, c[0x0][0x2d0], -R59.reuse ;  /* 0x0000b4009e9e7a23 */ /* 0x100fe4000001083b */
[--C-:B------:R-:W-:Y:S02]  /*3870*/  FFMA.FTZ R159, R159, c[0x0][0x2d0], -R59.reuse ;  /* 0x0000b4009f9f7a23 */ /* 0x100fe4000001083b */
[--C-:B------:R-:W-:Y:S02]  /*3880*/  FFMA.FTZ R161, R161, c[0x0][0x2d0], -R59.reuse ;  /* 0x0000b400a1a17a23 */ /* 0x100fe4000001083b */
[----:B------:R-:W-:Y:S01]  /*3890*/  FFMA.FTZ R162, R162, c[0x0][0x2d0], -R59 ;  /* 0x0000b400a2a27a23 */ /* 0x000fe2000001083b */
[----:B---3--:R-:W-:Y:S01]  /*38a0*/  F2FP.PACK_AB R115, R51, R52 ;  /* 0x000000343373723e */ /* 0x008fe200000000ff */
        /* <DEDUP_REMOVED lines=9> */
[--C-:B------:R-:W-:Y:S01]  /*3940*/  FFMA.FTZ R163, R163, c[0x0][0x2d0], -R59.reuse ;  /* 0x0000b400a3a37a23 */ /* 0x100fe2000001083b */
[----:B------:R-:W-:Y:S01]  /*3950*/  HMMA.16816.F32 R88, R112, R90, RZ ;  /* 0x0000005a7058723c */ /* 0x000fe200000018ff */
[----:B------:R-:W-:Y:S01]  /*3960*/  FFMA.FTZ R160, R160, c[0x0][0x2d0], -R59 ;  /* 0x0000b400a0a07a23 */ /* 0x000fe2000001083b */
[----:B------:R-:W-:Y:S01]  /*3970*/  MUFU.EX2 R45, R45 ;  /* 0x0000002d002d7308 */ /* 0x000fe20000000800 */
[----:B------:R-:W-:-:S02]  /*3980*/  FFMA.FTZ R155, R155, c[0x0][0x2d0], -R64 ;  /* 0x0000b4009b9b7a23 */ /* 0x000fc40000010840 */
[--C-:B------:R-:W-:Y:S02]  /*3990*/  FFMA.FTZ R154, R154, c[0x0][0x2d0], -R64.reuse ;  /* 0x0000b4009a9a7a23 */ /* 0x100fe40000010840 */
[--C-:B------:R-:W-:Y:S01]  /*39a0*/  FFMA.FTZ R153, R153, c[0x0][0x2d0], -R64.reuse ;  /* 0x0000b40099997a23 */ /* 0x100fe20000010840 */
[C---:B------:R-:W-:Y:S01]  /*39b0*/  HMMA.16816.F32 R92, R112.reuse, R96, RZ ;  /* 0x00000060705c723c */ /* 0x040fe200000018ff */
[----:B------:R-:W-:Y:S01]  /*39c0*/  FFMA.FTZ R152, R152, c[0x0][0x2d0], -R64 ;  /* 0x0000b40098987a23 */ /* 0x000fe20000010840 */
[----:B------:R-:W2:Y:S01]  /*39d0*/  MUFU.EX2 R47, R47 ;  /* 0x0000002f002f7308 */ /* 0x000ea20000000800 */
[--C-:B------:R-:W-:Y:S02]  /*39e0*/  FFMA.FTZ R151, R151, c[0x0][0x2d0], -R59.reuse ;  /* 0x0000b40097977a23 */ /* 0x100fe4000001083b */
[--C-:B------:R-:W-:Y:S02]  /*39f0*/  FFMA.FTZ R150, R150, c[0x0][0x2d0], -R59.reuse ;  /* 0x0000b40096967a23 */ /* 0x100fe4000001083b */
[--C-:B------:R-:W-:Y:S01]  /*3a00*/  FFMA.FTZ R149, R149, c[0x0][0x2d0], -R59.reuse ;  /* 0x0000b40095957a23 */ /* 0x100fe2000001083b */
[----:B------:R-:W-:Y:S01]  /*3a10*/  HMMA.16816.F32 R96, R112, R98, RZ ;  /* 0x000000627060723c */ /* 0x000fe200000018ff */
[----:B------:R-:W-:Y:S01]  /*3a20*/  FFMA.FTZ R146, R146, c[0x0][0x2d0], -R59 ;  /* 0x0000b40092927a23 */ /* 0x000fe2000001083b */
[----:B------:R-:W3:Y:S01]  /*3a30*/  MUFU.EX2 R46, R46 ;  /* 0x0000002e002e7308 */ /* 0x000ee20000000800 */
[----:B------:R-:W-:-:S02]  /*3a40*/  FADD.FTZ R55, R56, R55 ;  /* 0x0000003738377221 */ /* 0x000fc40000010000 */
[----:B------:R-:W-:Y:S02]  /*3a50*/  FADD.FTZ R57, R58, R57 ;  /* 0x000000393a397221 */ /* 0x000fe40000010000 */
[----:B------:R-:W-:Y:S01]  /*3a60*/  FADD.FTZ R54, R54, R55 ;  /* 0x0000003736367221 */ /* 0x000fe20000010000 */
[C---:B------:R-:W-:Y:S01]  /*3a70*/  HMMA.16816.F32 R128, R112.reuse, R124, RZ ;  /* 0x0000007c7080723c */ /* 0x040fe200000018ff */
[----:B------:R-:W-:Y:S01]  /*3a80*/  FADD.FTZ R57, R52, R57 ;  /* 0x0000003934397221 */ /* 0x000fe20000010000 */
[----:B------:R-:W-:Y:S01]  /*3a90*/  MUFU.EX2 R43, R43 ;  /* 0x0000002b002b7308 */ /* 0x000fe20000000800 */
[----:B------:R-:W-:Y:S02]  /*3aa0*/  FFMA.FTZ R251, R65, c[0x0][0x2d0], -R64 ;  /* 0x0000b40041fb7a23 */ /* 0x000fe40000010840 */
[----:B------:R-:W-:Y:S02]  /*3ab0*/  FFMA.FTZ R250, R60, c[0x0][0x2d0], -R59 ;  /* 0x0000b4003cfa7a23 */ /* 0x000fe4000001083b */
[----:B------:R-:W-:Y:S01]  /*3ac0*/  FADD.FTZ R54, R50, R54 ;  /* 0x0000003632367221 */ /* 0x000fe20000010000 */
[----:B------:R-:W-:Y:S01]  /*3ad0*/  HMMA.16816.F32 R68, R112, R72, RZ ;  /* 0x000000487044723c */ /* 0x000fe200000018ff */
[----:B------:R-:W-:Y:S01]  /*3ae0*/  FADD.FTZ R51, R51, R57 ;  /* 0x0000003933337221 */ /* 0x000fe20000010000 */
[----:B------:R-:W1:Y:S03]  /*3af0*/  MUFU.EX2 R42, R42 ;  /* 0x0000002a002a7308 */ /* 0x000e660000000800 */
[----:B--2---:R-:W-:-:S03]  /*3b00*/  FADD.FTZ R51, R47, R51 ;  /* 0x000000332f337221 */ /* 0x004fc60000010000 */
        /* <DEDUP_REMOVED lines=20> */
[----:B---3--:R-:W-:Y:S01]  /*3c50*/  F2FP.PACK_AB R5, R46, R47 ;  /* 0x0000002f2e05723e */ /* 0x008fe200000000ff */
        /* <DEDUP_REMOVED lines=10> */
[----:B------:R-:W-:Y:S01]  /*3d00*/  HMMA.16816.F32 R84, R4, R12, R84 ;  /* 0x0000000c0454723c */ /* 0x000fe20000001854 */
        /* <DEDUP_REMOVED lines=9> */
[----:B------:R-:W1:Y:S01]  /*3da0*/  LDSM.16.MT88.4 R8, [R228+0x1100] ;  /* 0x00110000e408783b */ /* 0x000e620000004200 */
[----:B------:R-:W-:Y:S06]  /*3db0*/  MUFU.EX2 R156, R156 ;  /* 0x0000009c009c7308 */ /* 0x000fec0000000800 */
[C---:B------:R-:W-:Y:S02]  /*3dc0*/  HMMA.16816.F32 R128, R4.reuse, R24, R128 ;  /* 0x000000180480723c */ /* 0x040fe40000001880 */
[----:B------:R-:W-:Y:S06]  /*3dd0*/  MUFU.EX2 R158, R158 ;  /* 0x0000009e009e7308 */ /* 0x000fec0000000800 */
[C---:B------:R-:W-:Y:S01]  /*3de0*/  HMMA.16816.F32 R124, R4.reuse, R26, R124 ;  /* 0x0000001a047c723c */ /* 0x040fe2000000187c */
[----:B------:R-:W-:Y:S01]  /*3df0*/  LDSM.16.MT88.4 R24, [R232+0x1100] ;  /* 0x00110000e818783b */ /* 0x000fe20000004200 */
[----:B------:R-:W-:Y:S06]  /*3e00*/  MUFU.EX2 R159, R159 ;  /* 0x0000009f009f7308 */ /* 0x000fec0000000800 */
[C---:B----4-:R-:W-:Y:S02]  /*3e10*/  HMMA.16816.F32 R68, R4.reuse, R20, R68 ;  /* 0x000000140444723c */ /* 0x050fe40000001844 */
[----:B------:R-:W-:Y:S06]  /*3e20*/  MUFU.EX2 R161, R161 ;  /* 0x000000a100a17308 */ /* 0x000fec0000000800 */
[C---:B------:R-:W-:Y:S01]  /*3e30*/  HMMA.16816.F32 R72, R4.reuse, R22, R72 ;  /* 0x000000160448723c */ /* 0x040fe20000001848 */
[----:B------:R-:W-:Y:S01]  /*3e40*/  LDSM.16.MT88.4 R20, [R230+0x1100] ;  /* 0x00110000e614783b */ /* 0x000fe20000004200 */
[----:B------:R-:W-:Y:S06]  /*3e50*/  MUFU.EX2 R162, R162 ;  /* 0x000000a200a27308 */ /* 0x000fec0000000800 */
[C---:B------:R-:W-:Y:S02]  /*3e60*/  HMMA.16816.F32 R76, R4.reuse, R16, R76 ;  /* 0x00000010044c723c */ /* 0x040fe4000000184c */
[----:B------:R-:W-:Y:S06]  /*3e70*/  MUFU.EX2 R193, R193 ;  /* 0x000000c100c17308 */ /* 0x000fec0000000800 */
        /* <DEDUP_REMOVED lines=22> */
[----:B------:R-:W-:Y:S01]  /*3fe0*/  F2FP.PACK_AB R5, R34, R35 ;  /* 0x000000232205723e */ /* 0x000fe200000000ff */
[----:B------:R-:W-:Y:S01]  /*3ff0*/  FADD.FTZ R44, R41, R44 ;  /* 0x0000002c292c7221 */ /* 0x000fe20000010000 */
[----:B------:R-:W-:Y:S01]  /*4000*/  F2FP.PACK_AB R7, R0, R2 ;  /* 0x000000020007723e */ /* 0x000fe200000000ff */
[----:B------:R-:W-:-:S02]  /*4010*/  FADD.FTZ R34, R34, R42 ;  /* 0x0000002a22227221 */ /* 0x000fc40000010000 */
[----:B------:R-:W-:Y:S02]  /*4020*/  FADD.FTZ R40, R40, R44 ;  /* 0x0000002c28287221 */ /* 0x000fe40000010000 */
[----:B------:R-:W-:Y:S01]  /*4030*/  MUFU.EX2 R154, R154 ;  /* 0x0000009a009a7308 */ /* 0x000fe20000000800 */
[----:B------:R-:W-:Y:S01]  /*4040*/  FADD.FTZ R34, R2, R34 ;  /* 0x0000002202227221 */ /* 0x000fe20000010000 */
[----:B------:R-:W-:Y:S01]  /*4050*/  HMMA.16816.F32 R84, R4, R8, R84 ;  /* 0x000000080454723c */ /* 0x000fe20000001854 */
[----:B------:R-:W-:Y:S02]  /*4060*/  FADD.FTZ R40, R33, R40 ;  /* 0x0000002821287221 */ /* 0x000fe40000010000 */
[----:B------:R-:W-:-:S03]  /*4070*/  FADD.FTZ R0, R0, R34 ;  /* 0x0000002200007221 */ /* 0x000fc60000010000 */
[----:B------:R-:W-:Y:S01]  /*4080*/  MUFU.EX2 R153, R153 ;  /* 0x0000009900997308 */ /* 0x000fe20000000800 */
[----:B--2---:R-:W-:Y:S01]  /*4090*/  FADD.FTZ R0, R147, R0 ;  /* 0x0000000093007221 */ /* 0x004fe20000010000 */
[C---:B------:R-:W-:Y:S01]  /*40a0*/  HMMA.16816.F32 R88, R4.reuse, R10, R88 ;  /* 0x0000000a0458723c */ /* 0x040fe20000001858 */
[----:B------:R-:W2:Y:S05]  /*40b0*/  LDSM.16.MT88.4 R8, [R228+0x5100] ;  /* 0x00510000e408783b */ /* 0x000eaa0000004200 */
[----:B------:R-:W-:Y:S02]  /*40c0*/  MUFU.EX2 R152, R152 ;  /* 0x0000009800987308 */ /* 0x000fe40000000800 */
[C---:B----4-:R-:W-:Y:S06]  /*40d0*/  HMMA.16816.F32 R76, R4.reuse, R16, R76 ;  /* 0x00000010044c723c */ /* 0x050fec000000184c */
        /* <DEDUP_REMOVED lines=20> */
[----:B------:R-:W1:Y:S07]  /*4220*/  LDSM.16.MT88.4 R20, [R230+0x1900] ;  /* 0x00190000e614783b */ /* 0x000e6e0000004200 */
[C---:B------:R-:W-:Y:S08]  /*4230*/  HMMA.16816.F32 R128, R4.reuse, R24, R128 ;  /* 0x000000180480723c */ /* 0x040ff00000001880 */
[C---:B------:R-:W-:Y:S01]  /*4240*/  HMMA.16816.F32 R124, R4.reuse, R26, R124 ;  /* 0x0000001a047c723c */ /* 0x040fe2000000187c */
[----:B------:R-:W1:Y:S07]  /*4250*/  LDSM.16.MT88.4 R24, [R232+0x1900] ;  /* 0x00190000e818783b */ /* 0x000e6e0000004200 */
[C---:B------:R-:W-:Y:S07]  /*4260*/  HMMA.16816.F32 R100, R4.reuse, R38, R100 ;  /* 0x000000260464723c */ /* 0x040fee0000001864 */
[--C-:B------:R-:W-:Y:S01]  /*4270*/  FFMA.FTZ R39, R157, c[0x0][0x2d0], -R64.reuse ;  /* 0x0000b4009d277a23 */ /* 0x100fe20000010840 */
[----:B------:R-:W-:Y:S01]  /*4280*/  HMMA.16816.F32 R104, R4, R28, R104 ;  /* 0x0000001c0468723c */ /* 0x000fe20000001868 */
[----:B------:R-:W-:-:S02]  /*4290*/  FFMA.FTZ R38, R195, c[0x0][0x2d0], -R64 ;  /* 0x0000b400c3267a23 */ /* 0x000fc40000010840 */
[----:B------:R-:W-:Y:S02]  /*42a0*/  FFMA.FTZ R157, R194, c[0x0][0x2d0], -R64 ;  /* 0x0000b400c29d7a23 */ /* 0x000fe40000010840 */
[----:B------:R-:W-:Y:S03]  /*42b0*/  MUFU.EX2 R39, R39 ;  /* 0x0000002700277308 */ /* 0x000fe60000000800 */
[----:B------:R-:W-:Y:S01]  /*42c0*/  HMMA.16816.F32 R108, R4, R30, R108 ;  /* 0x0000001e046c723c */ /* 0x000fe2000000186c */
[----:B------:R-:W-:Y:S04]  /*42d0*/  LDSM.16.MT88.4 R28, [R229+0x5900] ;  /* 0x00590000e51c783b */ /* 0x000fe80000004200 */
[----:B------:R-:W1:Y:S02]  /*42e0*/  MUFU.EX2 R38, R38 ;  /* 0x0000002600267308 */ /* 0x000e640000000800 */
[----:B------:R-:W-:Y:S01]  /*42f0*/  F2FP.PACK_AB R4, R135, R134 ;  /* 0x000000868704723e */ /* 0x000fe200000000ff */
[----:B------:R-:W-:Y:S01]  /*4300*/  FADD.FTZ R134, R134, R40 ;  /* 0x0000002886867221 */ /* 0x000fe20000010000 */
[----:B------:R-:W-:-:S02]  /*4310*/  F2FP.PACK_AB R6, R144, R145 ;  /* 0x000000919006723e */ /* 0x000fc400000000ff */
[C---:B---3--:R-:W-:Y:S01]  /*4320*/  F2FP.PACK_AB R5, R148.reuse, R147 ;  /* 0x000000939405723e */ /* 0x048fe200000000ff */
[----:B------:R-:W-:Y:S01]  /*4330*/  FADD.FTZ R134, R135, R134 ;  /* 0x0000008687867221 */ /* 0x000fe20000010000 */
[----:B--2---:R-:W-:Y:S01]  /*4340*/  F2FP.PACK_AB R7, R37, R36 ;  /* 0x000000242507723e */ /* 0x004fe200000000ff */
[----:B------:R-:W2:Y:S01]  /*4350*/  MUFU.EX2 R157, R157 ;  /* 0x0000009d009d7308 */ /* 0x000ea20000000800 */
[----:B------:R-:W-:Y:S02]  /*4360*/  FADD.FTZ R148, R148, R0 ;  /* 0x0000000094947221 */ /* 0x000fe40000010000 */
[----:B------:R-:W-:Y:S02]  /*4370*/  FADD.FTZ R145, R145, R134 ;  /* 0x0000008691917221 */ /* 0x000fe40000010000 */
[----:B------:R-:W-:Y:S01]  /*4380*/  FADD.FTZ R148, R36, R148 ;  /* 0x0000009424947221 */ /* 0x000fe20000010000 */
[----:B----4-:R-:W-:Y:S01]  /*4390*/  HMMA.16816.F32 R76, R4, R16, R76 ;  /* 0x00000010044c723c */ /* 0x010fe2000000184c */
[----:B------:R-:W-:-:S02]  /*43a0*/  FADD.FTZ R145, R144, R145 ;  /* 0x0000009190917221 */ /* 0x000fc40000010000 */
[----:B------:R-:W-:-:S05]  /*43b0*/  FADD.FTZ R148, R37, R148 ;  /* 0x0000009425947221 */ /* 0x000fca0000010000 */
[C---:B------:R-:W-:Y:S01]  /*43c0*/  HMMA.16816.F32 R80, R4.reuse, R18, R80 ;  /* 0x000000120450723c */ /* 0x040fe20000001850 */
[----:B------:R-:W3:Y:S07]  /*43d0*/  LDSM.16.MT88.4 R16, [R230+0x5900] ;  /* 0x00590000e610783b */ /* 0x000eee0000004200 */
[C---:B-1----:R-:W-:Y:S08]  /*43e0*/  HMMA.16816.F32 R84, R4.reuse, R12, R84 ;  /* 0x0000000c0454723c */ /* 0x042ff00000001854 */
[C---:B------:R-:W-:Y:S01]  /*43f0*/  HMMA.16816.F32 R88, R4.reuse, R14, R88 ;  /* 0x0000000e0458723c */ /* 0x040fe20000001858 */
[----:B------:R-:W1:Y:S07]  /*4400*/  LDSM.16.MT88.4 R12, [R228+0x5900] ;  /* 0x00590000e40c783b */ /* 0x000e6e0000004200 */
[C---:B-----5:R-:W-:Y:S08]  /*4410*/  HMMA.16816.F32 R92, R4.reuse, R8, R92 ;  /* 0x00000008045c723c */ /* 0x060ff0000000185c */
[C---:B------:R-:W-:Y:S01]  /*4420*/  HMMA.16816.F32 R96, R4.reuse, R10, R96 ;  /* 0x0000000a0460723c */ /* 0x040fe20000001860 */
[----:B------:R-:W4:Y:S07]  /*4430*/  LDSM.16.MT88.4 R8, [R230+0x2100] ;  /* 0x00210000e608783b */ /* 0x000f2e0000004200 */
[C---:B------:R-:W-:Y:S08]  /*4440*/  HMMA.16816.F32 R68, R4.reuse, R20, R68 ;  /* 0x000000140444723c */ /* 0x040ff00000001844 */
[C---:B------:R-:W-:Y:S01]  /*4450*/  HMMA.16816.F32 R72, R4.reuse, R22, R72 ;  /* 0x000000160448723c */ /* 0x040fe20000001848 */
[----:B------:R-:W5:Y:S07]  /*4460*/  LDSM.16.MT88.4 R20, [R229+0x2100] ;  /* 0x00210000e514783b */ /* 0x000f6e0000004200 */
[C---:B------:R-:W-:Y:S08]  /*4470*/  HMMA.16816.F32 R128, R4.reuse, R24, R128 ;  /* 0x000000180480723c */ /* 0x040ff00000001880 */
[C---:B------:R-:W-:Y:S01]  /*4480*/  HMMA.16816.F32 R124, R4.reuse, R26, R124 ;  /* 0x0000001a047c723c */ /* 0x040fe2000000187c */
[----:B------:R-:W-:Y:S07]  /*4490*/  LDSM.16.MT88.4 R24, [R232+0x2100] ;  /* 0x00210000e818783b */ /* 0x000fee0000004200 */
[C---:B---3--:R-:W-:Y:S08]  /*44a0*/  HMMA.16816.F32 R120, R4.reuse, R16, R120 ;  /* 0x000000100478723c */ /* 0x048ff00000001878 */
[C---:B------:R-:W-:Y:S01]  /*44b0*/  HMMA.16816.F32 R100, R4.reuse, R18, R100 ;  /* 0x000000120464723c */ /* 0x040fe20000001864 */
[----:B------:R-:W3:Y:S07]  /*44c0*/  LDSM.16.MT88.4 R16, [R228+0x2100] ;  /* 0x00210000e410783b */ /* 0x000eee0000004200 */
        /* <DEDUP_REMOVED lines=8> */
[----:B--2---:R-:W-:-:S02]  /*4550*/  F2FP.PACK_AB R6, R156, R157 ;  /* 0x0000009d9c06723e */ /* 0x004fc400000000ff */
[----:B------:R-:W-:Y:S01]  /*4560*/  F2FP.PACK_AB R5, R159, R158 ;  /* 0x0000009e9f05723e */ /* 0x000fe200000000ff */
[----:B------:R-:W-:Y:S01]  /*4570*/  FADD.FTZ R158, R158, R148 ;  /* 0x000000949e9e7221 */ /* 0x000fe20000010000 */
[----:B------:R-:W-:Y:S01]  /*4580*/  F2FP.PACK_AB R7, R162, R161 ;  /* 0x000000a1a207723e */ /* 0x000fe200000000ff */
[----:B------:R-:W-:Y:S02]  /*4590*/  FADD.FTZ R38, R39, R38 ;  /* 0x0000002627267221 */ /* 0x000fe40000010000 */
[----:B------:R-:W-:Y:S02]  /*45a0*/  FADD.FTZ R158, R159, R158 ;  /* 0x0000009e9f9e7221 */ /* 0x000fe40000010000 */
[----:B------:R-:W-:Y:S02]  /*45b0*/  FADD.FTZ R157, R157, R38 ;  /* 0x000000269d9d7221 */ /* 0x000fe40000010000 */
[----:B----4-:R-:W-:Y:S01]  /*45c0*/  HMMA.16816.F32 R68, R4, R8, R68 ;  /* 0x000000080444723c */ /* 0x010fe20000001844 */
[----:B------:R-:W-:-:S02]  /*45d0*/  FADD.FTZ R161, R161, R158 ;  /* 0x0000009ea1a17221 */ /* 0x000fc40000010000 */
[----:B------:R-:W-:Y:S02]  /*45e0*/  FADD.FTZ R157, R156, R157 ;  /* 0x0000009d9c9d7221 */ /* 0x000fe40000010000 */
[----:B------:R-:W-:-:S03]  /*45f0*/  FADD.FTZ R161, R162, R161 ;  /* 0x000000a1a2a17221 */ /* 0x000fc60000010000 */
[C---:B------:R-:W-:Y:S01]  /*4600*/  HMMA.16816.F32 R72, R4.reuse, R10, R72 ;  /* 0x0000000a0448723c */ /* 0x040fe20000001848 */
[----:B------:R-:W2:Y:S07]  /*4610*/  LDSM.16.MT88.4 R8, [R230+0x6100] ;  /* 0x00610000e608783b */ /* 0x000eae0000004200 */
[C---:B-----5:R-:W-:Y:S08]  /*4620*/  HMMA.16816.F32 R76, R4.reuse, R20, R76 ;  /* 0x00000014044c723c */ /* 0x060ff0000000184c */
[C---:B------:R-:W-:Y:S01]  /*4630*/  HMMA.16816.F32 R80, R4.reuse, R22, R80 ;  /* 0x000000160450723c */ /* 0x040fe20000001850 */
[----:B------:R-:W4:Y:S07]  /*4640*/  LDSM.16.MT88.4 R20, [R228+0x6100] ;  /* 0x00610000e414783b */ /* 0x000f2e0000004200 */
        /* <DEDUP_REMOVED lines=39> */
[C---:B----4-:R-:W-:Y:S08]  /*48c0*/  HMMA.16816.F32 R92, R4.reuse, R20, R92 ;  /* 0x00000014045c723c */ /* 0x050ff0000000185c */
        /* <DEDUP_REMOVED lines=55> */
[C---:B---3--:R-:W-:Y:S05]  /*4c40*/  HMMA.16816.F32 R104, R4.reuse, R16, R104 ;  /* 0x000000100468723c */ /* 0x048fea0000001868 */
[----:B------:R-:W3:Y:S01]  /*4c50*/  MUFU.EX2 R29, R29 ;  /* 0x0000001d001d7308 */ /* 0x000ee20000000800 */
[----:B-1----:R-:W-:Y:S02]  /*4c60*/  FADD.FTZ R153, R26, R153 ;  /* 0x000000991a997221 */ /* 0x002fe40000010000 */
[----:B------:R-:W-:Y:S01]  /*4c70*/  HMMA.16816.F32 R108, R4, R18, R108 ;  /* 0x00000012046c723c */ /* 0x000fe2000000186c */
[----:B------:R-:W1:Y:S01]  /*4c80*/  LDSM.16.MT88.4 R16, [R229+0x3900] ;  /* 0x00390000e510783b */ /* 0x000e620000004200 */
[----:B----4-:R-:W-:-:S06]  /*4c90*/  FADD.FTZ R149, R27, R149 ;  /* 0x000000951b957221 */ /* 0x010fcc0000010000 */
[----:B------:R-:W-:Y:S01]  /*4ca0*/  HMMA.16816.F32 R116, R4, R12, R116 ;  /* 0x0000000c0474723c */ /* 0x000fe20000001874 */
[----:B------:R-:W-:-:S04]  /*4cb0*/  FADD.FTZ R149, R28, R149 ;  /* 0x000000951c957221 */ /* 0x000fc80000010000 */
[----:B---3--:R-:W-:-:S03]  /*4cc0*/  FADD.FTZ R149, R29, R149 ;  /* 0x000000951d957221 */ /* 0x008fc60000010000 */
[----:B------:R-:W-:Y:S01]  /*4cd0*/  HMMA.16816.F32 R112, R4, R14, R112 ;  /* 0x0000000e0470723c */ /* 0x000fe20000001870 */
[----:B------:R-:W3:Y:S06]  /*4ce0*/  LDSM.16.MT88.4 R12, [R228+0x3900] ;  /* 0x00390000e40c783b */ /* 0x000eec0000004200 */
[----:B------:R-:W-:Y:S02]  /*4cf0*/  F2FP.PACK_AB R4, R25, R24 ;  /* 0x000000181904723e */ /* 0x000fe400000000ff */
[C---:B------:R-:W-:Y:S01]  /*4d00*/  F2FP.PACK_AB R6, R251.reuse, R26 ;  /* 0x0000001afb06723e */ /* 0x040fe200000000ff */
[----:B------:R-:W-:Y:S01]  /*4d10*/  FADD.FTZ R251, R251, R153 ;  /* 0x00000099fbfb7221 */ /* 0x000fe20000010000 */
[----:B------:R-:W-:-:S02]  /*4d20*/  F2FP.PACK_AB R5, R28, R27 ;  /* 0x0000001b1c05723e */ /* 0x000fc400000000ff */
[C---:B------:R-:W-:Y:S01]  /*4d30*/  F2FP.PACK_AB R7, R250.reuse, R29 ;  /* 0x0000001dfa07723e */ /* 0x040fe200000000ff */
[----:B------:R-:W-:-:S06]  /*4d40*/  FADD.FTZ R250, R250, R149 ;  /* 0x00000095fafa7221 */ /* 0x000fcc0000010000 */
        /* <DEDUP_REMOVED lines=10> */
[C---:B--2---:R-:W-:Y:S08]  /*4df0*/  HMMA.16816.F32 R92, R4.reuse, R8, R92 ;  /* 0x00000008045c723c */ /* 0x044ff0000000185c */
[C---:B------:R-:W-:Y:S01]  /*4e00*/  HMMA.16816.F32 R96, R4.reuse, R10, R96 ;  /* 0x0000000a0460723c */ /* 0x040fe20000001860 */
[----:B------:R-:W2:Y:S07]  /*4e10*/  LDSM.16.MT88.4 R8, [R228+0x7900] ;  /* 0x00790000e408783b */ /* 0x000eae0000004200 */
[C---:B------:R-:W-:Y:S08]  /*4e20*/  HMMA.16816.F32 R124, R4.reuse, R22, R124 ;  /* 0x00000016047c723c */ /* 0x040ff0000000187c */
[C---:B-1----:R-:W-:Y:S08]  /*4e30*/  HMMA.16816.F32 R120, R4.reuse, R16, R120 ;  /* 0x000000100478723c */ /* 0x042ff00000001878 */
[C---:B------:R-:W-:Y:S08]  /*4e40*/  HMMA.16816.F32 R100, R4.reuse, R18, R100 ;  /* 0x000000120464723c */ /* 0x040ff00000001864 */
[C---:B---3--:R-:W-:Y:S08]  /*4e50*/  HMMA.16816.F32 R104, R4.reuse, R12, R104 ;  /* 0x0000000c0468723c */ /* 0x048ff00000001868 */
[C---:B------:R-:W-:Y:S08]  /*4e60*/  HMMA.16816.F32 R108, R4.reuse, R14, R108 ;  /* 0x0000000e046c723c */ /* 0x040ff0000000186c */
[C---:B--2---:R-:W-:Y:S08]  /*4e70*/  HMMA.16816.F32 R116, R4.reuse, R8, R116 ;  /* 0x000000080474723c */ /* 0x044ff00000001874 */
[----:B------:R-:W-:Y:S01]  /*4e80*/  HMMA.16816.F32 R112, R4, R10, R112 ;  /* 0x0000000a0470723c */ /* 0x000fe20000001870 */
[----:B------:R-:W-:Y:S07]  /*4e90*/  @P1 BRA `(.L_x_2167) ;  /* 0x0000380000001947 */ /* 0x000fee0003800000 */
[----:B------:R-:W-:Y:S01]  /*4ea0*/  SHF.R.S32.HI R247, RZ, 0x1f, R241 ;  /* 0x0000001ffff77819 */ /* 0x000fe200000114f1 */
[----:B------:R-:W-:Y:S01]  /*4eb0*/  IMAD.MOV.U32 R0, RZ, RZ, R3 ;  /* 0x000000ffff007224 */ /* 0x000fe200078e0003 */
[----:B------:R-:W-:Y:S01]  /*4ec0*/  UIADD3 UR8, UR8, -0x2, URZ ;  /* 0xfffffffe08087890 */ /* 0x000fe2000fffe03f */
[----:B------:R-:W-:Y:S01]  /*4ed0*/  IMAD.MOV.U32 R2, RZ, RZ, R132 ;  /* 0x000000ffff027224 */ /* 0x000fe200078e0084 */
[----:B------:R-:W-:Y:S01]  /*4ee0*/  LEA.HI R247, R247, R241, RZ, 0x3 ;  /* 0x000000f1f7f77211 */ /* 0x000fe200078f18ff */
[----:B------:R-:W-:-:S03]  /*4ef0*/  IMAD.WIDE R248, R32, 0x2, RZ ;  /* 0x0000000220f87825 */ /* 0x000fc600078e02ff */
[----:B------:R-:W-:-:S04]  /*4f00*/  LOP3.LUT R247, R247, 0xfffffff8, RZ, 0xc0, !PT ;  /* 0xfffffff8f7f77812 */ /* 0x000fc800078ec0ff */
[----:B------:R-:W-:-:S04]  /*4f10*/  SHF.R.S32.HI R246, RZ, 0x1f, R247 ;  /* 0x0000001ffff67819 */ /* 0x000fc800000114f7 */
[C---:B------:R-:W-:Y:S01]  /*4f20*/  SHF.L.U64.HI R246, R247.reuse, 0x1, R246 ;  /* 0x00000001f7f67819 */ /* 0x040fe200000102f6 */
[----:B------:R-:W-:Y:S02]  /*4f30*/  IMAD.SHL.U32 R247, R247, 0x2, RZ ;  /* 0x00000002f7f77824 */ /* 0x000fe400078e00ff */
[----:B------:R-:W-:Y:S01]  /*4f40*/  SEL R244, RZ, 0x10, P0 ;  /* 0x00000010fff47807 */ /* 0x000fe20000000000 */
[----:B------:R-:W-:Y:S01]  /*4f50*/  IMAD.SHL.U32 R245, R238, 0x2, RZ ;  /* 0x00000002eef57824 */ /* 0x000fe200078e00ff */
[----:B------:R-:W-:Y:S02]  /*4f60*/  SEL R243, RZ, 0x10, P3 ;  /* 0x00000010fff37807 */ /* 0x000fe40001800000 */
[C---:B------:R-:W-:Y:S02]  /*4f70*/  ISETP.NE.U32.AND P5, PT, R244.reuse, RZ, PT ;  /* 0x000000fff400720c */ /* 0x040fe40003fa5070 */
[C---:B------:R-:W-:Y:S02]  /*4f80*/  ISETP.NE.U32.AND P4, PT, R243.reuse, RZ, PT ;  /* 0x000000fff300720c */ /* 0x040fe40003f85070 */
[----:B------:R-:W-:Y:S02]  /*4f90*/  IADD3 R244, -R244, 0x10, RZ ;  /* 0x00000010f4f47810 */ /* 0x000fe40007ffe1ff */
[----:B------:R-:W-:-:S02]  /*4fa0*/  IADD3 R243, -R243, 0x10, RZ ;  /* 0x00000010f3f37810 */ /* 0x000fc40007ffe1ff */
[----:B------:R-:W-:Y:S02]  /*4fb0*/  LOP3.LUT R244, R244, 0xf, RZ, 0xc0, !PT ;  /* 0x0000000ff4f47812 */ /* 0x000fe400078ec0ff */
[----:B------:R-:W-:Y:S01]  /*4fc0*/  LOP3.LUT R243, R243, 0xf, RZ, 0xc0, !PT ;  /* 0x0000000ff3f37812 */ /* 0x000fe200078ec0ff */
[----:B------:R-:W-:Y:S05]  /*4fd0*/  BRA `(.L_x_2168) ;  /* 0x000003e000007947 */ /* 0x000fea0003800000 */
.L_x_2170:
[----:B------:R-:W-:Y:S01]  /*4fe0*/  ULEA UR5, UR8, UR11, 0x7 ;  /* 0x0000000b08057291 */ /* 0x000fe2000f8e383f */
[----:B------:R-:W-:Y:S01]  /*4ff0*/  PLOP3.LUT P2, PT, PT, PT, UP1, 0x80, 0x0 ;  /* 0x000000000000781c */ /* 0x000fe20003f4f018 */
[----:B------:R-:W-:Y:S01]  /*5000*/  IMAD.MOV.U32 R235, RZ, RZ, RZ ;  /* 0x000000ffffeb7224 */ /* 0x000fe200078e00ff */
[----:B------:R-:W-:Y:S03]  /*5010*/  PLOP3.LUT P1, PT, PT, PT, UP1, 0x80, 0x0 ;  /* 0x000000000000781c */ /* 0x000fe60003f2f018 */
        /* <DEDUP_REMOVED lines=12> */
[----:B------:R1:W2:Y:S04]  /*50e0*/  @!P6 LDG.E R235, [R134.64] ;  /* 0x0000000e86ebe981 */ /* 0x0002a8000c1e1900 */
[----:B------:R-:W-:Y:S04]  /*50f0*/  IMAD R3, R3, c[0x0][0x1e0], RZ ;  /* 0x0000780003037a24 */ /* 0x000fe800078e02ff */
        /* <DEDUP_REMOVED lines=15> */
[----:B------:R-:W5:Y:S04]  /*51f0*/  SHFL.IDX PT, R133, R132, 0x2, 0x181f ;  /* 0x00581f0084857f89 */ /* 0x000f6800000e0000 */
[----:B------:R-:W5:Y:S04]  /*5200*/  SHFL.IDX PT, R134, R3, 0x2, 0x181f ;  /* 0x00581f0003867f89 */ /* 0x000f6800000e0000 */
[----:B------:R-:W5:Y:S01]  /*5210*/  SHFL.IDX PT, R132, R132, 0x3, 0x181f ;  /* 0x00781f0084847f89 */ /* 0x000f6200000e0000 */
[C---:B-1----:R-:W-:Y:S02]  /*5220*/  IADD3 R148, P2, R248.reuse, R145, RZ ;  /* 0x00000091f8947210 */ /* 0x042fe40007f5e0ff */
[----:B------:R-:W-:Y:S01]  /*5230*/  IADD3 R152, P1, R145, R247, RZ ;  /* 0x000000f791987210 */ /* 0x000fe20007f3e0ff */
[----:B------:R-:W1:Y:S02]  /*5240*/  SHFL.IDX PT, R3, R3, 0x3, 0x181f ;  /* 0x00781f0003037f89 */ /* 0x000e6400000e0000 */
[----:B--2---:R-:W-:Y:S01]  /*5250*/  IMAD.X R149, R249, 0x1, R146, P2 ;  /* 0x00000001f9957824 */ /* 0x004fe200010e0692 */
[----:B---3--:R-:W-:Y:S01]  /*5260*/  IADD3 R150, P2, R248, R135, RZ ;  /* 0x00000087f8967210 */ /* 0x008fe20007f5e0ff */
[----:B------:R-:W-:Y:S01]  /*5270*/  IMAD.X R153, R146, 0x1, R246, P1 ;  /* 0x0000000192997824 */ /* 0x000fe200008e06f6 */
[-C--:B------:R-:W-:Y:S02]  /*5280*/  IADD3 R146, P1, R135, R247.reuse, RZ ;  /* 0x000000f787927210 */ /* 0x080fe40007f3e0ff */
[----:B------:R2:W-:Y:S01]  /*5290*/  LDGSTS.E.BYPASS.LTC128B.128 [R245+0x8100], [R148.64], !P0 ;  /* 0x0810000094f57fae */ /* 0x0005e2000c101d4e */
[----:B----4-:R-:W-:Y:S03]  /*52a0*/  IMAD.X R151, R249, 0x1, R144, P2 ;  /* 0x00000001f9977824 */ /* 0x010fe600010e0690 */
[----:B------:R3:W-:Y:S01]  /*52b0*/  LDGSTS.E.BYPASS.LTC128B.128 [R245+0xc100], [R152.64], !P3 ;  /* 0x0c10000098f57fae */ /* 0x0007e2000d901d4e */
[--C-:B------:R-:W-:Y:S01]  /*52c0*/  IMAD.X R147, R144, 0x1, R246.reuse, P1 ;  /* 0x0000000190937824 */ /* 0x100fe200008e06f6 */
[----:B-----5:R-:W-:Y:S02]  /*52d0*/  IADD3 R144, P1, R133, R247, RZ ;  /* 0x000000f785907210 */ /* 0x020fe40007f3e0ff */
[----:B------:R4:W-:Y:S03]  /*52e0*/  LDGSTS.E.BYPASS.LTC128B.128 [R245+0x9100], [R150.64], !P0 ;  /* 0x0910000096f57fae */ /* 0x0009e6000c101d4e */
[----:B------:R-:W-:Y:S01]  /*52f0*/  IMAD.X R145, R134, 0x1, R246, P1 ;  /* 0x0000000186917824 */ /* 0x000fe200008e06f6 */
[----:B------:R3:W-:Y:S01]  /*5300*/  LDGSTS.E.BYPASS.LTC128B.128 [R245+0xd100], [R146.64], !P3 ;  /* 0x0d10000092f57fae */ /* 0x0007e2000d901d4e */
[C---:B--2---:R-:W-:Y:S05]  /*5310*/  IADD3 R148, P2, R248.reuse, R133, RZ ;  /* 0x00000085f8947210 */ /* 0x044fea0007f5e0ff */
[C---:B------:R-:W-:Y:S01]  /*5320*/  IMAD.X R149, R249.reuse, 0x1, R134, P2 ;  /* 0x00000001f9957824 */ /* 0x040fe200010e0686 */
[----:B----4-:R-:W-:Y:S04]  /*5330*/  IADD3 R150, P2, R248, R132, RZ ;  /* 0x00000084f8967210 */ /* 0x010fe80007f5e0ff */
[----:B------:R3:W-:Y:S01]  /*5340*/  LDGSTS.E.BYPASS.LTC128B.128 [R245+0xa100], [R148.64], !P0 ;  /* 0x0a10000094f57fae */ /* 0x0007e2000c101d4e */
[----:B------:R-:W-:Y:S01]  /*5350*/  IADD3 R132, P1, R132, R247, RZ ;  /* 0x000000f784847210 */ /* 0x000fe20007f3e0ff */
[----:B-1----:R-:W-:Y:S02]  /*5360*/  IMAD.X R151, R249, 0x1, R3, P2 ;  /* 0x00000001f9977824 */ /* 0x002fe400010e0603 */
[----:B------:R3:W-:Y:S02]  /*5370*/  LDGSTS.E.BYPASS.LTC128B.128 [R245+0xe100], [R144.64], !P3 ;  /* 0x0e10000090f57fae */ /* 0x0007e4000d901d4e */
[----:B------:R-:W-:Y:S02]  /*5380*/  IMAD.X R133, R3, 0x1, R246, P1 ;  /* 0x0000000103857824 */ /* 0x000fe400008e06f6 */
[----:B------:R3:W-:Y:S04]  /*5390*/  LDGSTS.E.BYPASS.LTC128B.128 [R245+0xb100], [R150.64], !P0 ;  /* 0x0b10000096f57fae */ /* 0x0007e8000c101d4e */
[----:B------:R3:W-:Y:S01]  /*53a0*/  LDGSTS.E.BYPASS.LTC128B.128 [R245+0xf100], [R132.64], !P3 ;  /* 0x0f10000084f57fae */ /* 0x0007e2000d901d4e */
[----:B------:R-:W-:-:S05]  /*53b0*/  BRA `(.L_x_2169) ;  /* 0x00000f8000007947 */ /* 0x000fca0003800000 */
.L_x_2168:
[----:B------:R-:W-:Y:S04]  /*53c0*/  DEPBAR.LE SB0, 0x0 ;  /* 0x000080000000791a */ /* 0x000fe80000000000 */
[----:B------:R-:W-:Y:S01]  /*53d0*/  BAR.SYNC.DEFER_BLOCKING 0x0 ;  /* 0x0000000000007b1d */ /* 0x000fe20000010000 */
[C---:B------:R-:W-:Y:S01]  /*53e0*/  IMAD.WIDE.U32 R60, R236.reuse, c[0x0][0x208], RZ ;  /* 0x00008200ec3c7a25 */ /* 0x040fe200078e00ff */
[----:B------:R-:W-:Y:S01]  /*53f0*/  SHF.R.S32.HI R3, RZ, 0x1f, R236 ;  /* 0x0000001fff037819 */ /* 0x000fe200000114ec */
[----:B------:R-:W-:Y:S04]  /*5400*/  UISETP.GE.AND UP0, UPT, UR8, 0x1, UPT ;  /* 0x000000010800788c */ /* 0x000fe8000bf06270 */
[----:B------:R-:W-:Y:S04]  /*5410*/  IMAD R3, R3, c[0x0][0x208], RZ ;  /* 0x0000820003037a24 */ /* 0x000fe800078e02ff */
[----:B------:R-:W-:Y:S04]  /*5420*/  IMAD R3, R236, c[0x0][0x20c], R3 ;  /* 0x00008300ec037a24 */ /* 0x000fe800078e0203 */
[----:B------:R-:W-:Y:S01]  /*5430*/  IMAD.IADD R61, R61, 0x1, R3 ;  /* 0x000000013d3d7824 */ /* 0x000fe200078e0203 */
[----:B------:R-:W-:Y:S03]  /*5440*/  SHF.R.S32.HI R3, RZ, 0x1f, R235 ;  /* 0x0000001fff037819 */ /* 0x000fe600000114eb */
[----:B------:R-:W-:Y:S04]  /*5450*/  IMAD.WIDE.U32 R60, R235, c[0x0][0x218], R60 ;  /* 0x00008600eb3c7a25 */ /* 0x000fe800078e003c */
[----:B------:R-:W-:Y:S01]  /*5460*/  IMAD R3, R3, c[0x0][0x218], RZ ;  /* 0x0000860003037a24 */ /* 0x000fe200078e02ff */
[----:B------:R-:W1:Y:S01]  /*5470*/  LDSM.16.M88.4 R8, [R234+0x8100] ;  /* 0x00810000ea08783b */ /* 0x000e620000000200 */
[----:B------:R-:W-:Y:S02]  /*5480*/  IADD3 R156, P1, R60, UR20, RZ ;  /* 0x000000143c9c7c10 */ /* 0x000fe4000ff3e0ff */
[----:B------:R-:W-:Y:S02]  /*5490*/  IMAD R3, R235, c[0x0][0x21c], R3 ;  /* 0x00008700eb037a24 */ /* 0x000fe400078e0203 */
[----:B------:R-:W2:Y:S03]  /*54a0*/  LDSM.16.M88.4 R16, [R234+0x8900] ;  /* 0x00890000ea10783b */ /* 0x000ea60000000200 */
[----:B------:R-:W-:Y:S02]  /*54b0*/  IADD3.X R3, R61, UR4, R3, P1, !PT ;  /* 0x000000043d037c10 */ /* 0x000fe40008ffe403 */
[----:B------:R-:W3:Y:S01]  /*54c0*/  LDSM.16.M88.4 R24, [R234+0x9100] ;  /* 0x00910000ea18783b */ /* 0x000ee20000000200 */
[C---:B------:R-:W-:Y:S04]  /*54d0*/  LEA R194, P1, R156.reuse, c[0x0][0x1f8], 0x1 ;  /* 0x00007e009cc27a11 */ /* 0x040fe800078208ff */
[----:B------:R-:W-:Y:S01]  /*54e0*/  LDSM.16.M88.4 R32, [R234+0x9900] ;  /* 0x00990000ea20783b */ /* 0x000fe20000000200 */
[----:B------:R-:W-:Y:S04]  /*54f0*/  LEA.HI.X R156, R156, c[0x0][0x1fc], R3, 0x1, P1 ;  /* 0x00007f009c9c7a11 */ /* 0x000fe800008f0c03 */
[----:B------:R-:W-:Y:S05]  /*5500*/  LDSM.16.M88.4 R40, [R234+0xa100] ;  /* 0x00a10000ea28783b */ /* 0x000fea0000000200 */
[----:B------:R-:W-:Y:S05]  /*5510*/  LDSM.16.M88.4 R48, [R234+0xa900] ;  /* 0x00a90000ea30783b */ /* 0x000fea0000000200 */
[----:B------:R-:W-:Y:S05]  /*5520*/  LDSM.16.M88.4 R56, [R234+0xb100] ;  /* 0x00b10000ea38783b */ /* 0x000fea0000000200 */
[----:B------:R-:W-:Y:S01]  /*5530*/  LDSM.16.M88.4 R64, [R234+0xb900] ;  /* 0x00b90000ea40783b */ /* 0x000fe20000000200 */
[C---:B-1----:R-:W-:Y:S04]  /*5540*/  HMMA.16816.F32 R4, R136.reuse, R8, RZ ;  /* 0x000000088804723c */ /* 0x042fe800000018ff */
[----:B------:R-:W-:Y:S05]  /*5550*/  LDSM.16.M88.4 R132, [R233] ;  /* 0x00000000e984783b */ /* 0x000fea0000000200 */
[----:B------:R-:W-:Y:S01]  /*5560*/  LDSM.16.M88.4 R144, [R227] ;  /* 0x00000000e390783b */ /* 0x000fe20000000200 */
[C---:B------:R-:W-:Y:S04]  /*5570*/  HMMA.16816.F32 R8, R136.reuse, R10, RZ ;  /* 0x0000000a8808723c */ /* 0x040fe800000018ff */
[----:B------:R-:W-:Y:S04]  /*5580*/  LDSM.16.M88.4 R148, [R226] ;  /* 0x00000000e294783b */ /* 0x000fe80000000200 */
[C---:B--2---:R-:W-:Y:S01]  /*5590*/  HMMA.16816.F32 R12, R136.reuse, R16, RZ ;  /* 0x00000010880c723c */ /* 0x044fe200000018ff */
[----:B------:R-:W-:Y:S05]  /*55a0*/  LDSM.16.M88.4 R152, [R224] ;  /* 0x00000000e098783b */ /* 0x000fea0000000200 */
[----:B------:R-:W1:Y:S02]  /*55b0*/  SHFL.IDX PT, R160, R194, RZ, 0x181f ;  /* 0x00181fffc2a07589 */ /* 0x000e6400000e0000 */
[C---:B------:R-:W-:Y:S03]  /*55c0*/  HMMA.16816.F32 R16, R136.reuse, R18, RZ ;  /* 0x000000128810723c */ /* 0x040fe600000018ff */
[----:B------:R-:W2:Y:S05]  /*55d0*/  SHFL.IDX PT, R164, R156, RZ, 0x181f ;  /* 0x00181fff9ca47589 */ /* 0x000eaa00000e0000 */
[C---:B---3--:R-:W-:Y:S01]  /*55e0*/  HMMA.16816.F32 R20, R136.reuse, R24, RZ ;  /* 0x000000188814723c */ /* 0x048fe200000018ff */
[----:B------:R-:W-:Y:S05]  /*55f0*/  SHFL.IDX PT, R193, R156, 0x1, 0x181f ;  /* 0x00381f009cc17f89 */ /* 0x000fea00000e0000 */
[----:B------:R-:W-:Y:S02]  /*5600*/  SHFL.IDX PT, R195, R156, 0x2, 0x181f ;  /* 0x00581f009cc37f89 */ /* 0x000fe400000e0000 */
[C---:B------:R-:W-:Y:S03]  /*5610*/  HMMA.16816.F32 R24, R136.reuse, R26, RZ ;  /* 0x0000001a8818723c */ /* 0x040fe600000018ff */
[----:B------:R-:W3:Y:S01]  /*5620*/  SHFL.IDX PT, R3, R194, 0x1, 0x181f ;  /* 0x00381f00c2037f89 */ /* 0x000ee200000e0000 */
[----:B-1----:R-:W-:Y:S04]  /*5630*/  IADD3 R204, P2, R248, R160, RZ ;  /* 0x000000a0f8cc7210 */ /* 0x002fe80007f5e0ff */
[C---:B------:R-:W-:Y:S01]  /*5640*/  HMMA.16816.F32 R28, R136.reuse, R32, RZ ;  /* 0x00000020881c723c */ /* 0x040fe200000018ff */
[----:B------:R-:W-:Y:S01]  /*5650*/  IADD3 R200, P1, R160, R247, RZ ;  /* 0x000000f7a0c87210 */ /* 0x000fe20007f3e0ff */
[----:B------:R-:W1:Y:S02]  /*5660*/  SHFL.IDX PT, R192, R194, 0x2, 0x181f ;  /* 0x00581f00c2c07f89 */ /* 0x000e6400000e0000 */
[----:B--2---:R-:W-:Y:S02]  /*5670*/  IMAD.X R205, R249, 0x1, R164, P2 ;  /* 0x00000001f9cd7824 */ /* 0x004fe400010e06a4 */
[--C-:B------:R-:W-:Y:S01]  /*5680*/  IMAD.X R201, R164, 0x1, R246.reuse, P1 ;  /* 0x00000001a4c97824 */ /* 0x100fe200008e06f6 */
[----:B------:R-:W-:Y:S01]  /*5690*/  LDSM.16.M88.4 R160, [R222] ;  /* 0x00000000dea0783b */ /* 0x000fe20000000200 */
[C---:B------:R-:W-:Y:S04]  /*56a0*/  HMMA.16816.F32 R32, R136.reuse, R34, RZ ;  /* 0x000000228820723c */ /* 0x040fe800000018ff */
[----:B------:R-:W-:Y:S04]  /*56b0*/  LDSM.16.M88.4 R164, [R221] ;  /* 0x00000000dda4783b */ /* 0x000fe80000000200 */
[C---:B------:R-:W-:Y:S01]  /*56c0*/  HMMA.16816.F32 R36, R136.reuse, R40, RZ ;  /* 0x000000288824723c */ /* 0x040fe200000018ff */
[----:B------:R-:W2:Y:S03]  /*56d0*/  SHFL.IDX PT, R194, R194, 0x3, 0x181f ;  /* 0x00781f00c2c27f89 */ /* 0x000ea600000e0000 */
[C---:B---3--:R-:W-:Y:S02]  /*56e0*/  IADD3 R198, P2, R248.reuse, R3, RZ ;  /* 0x00000003f8c67210 */ /* 0x048fe40007f5e0ff */
[-C--:B------:R-:W-:Y:S02]  /*56f0*/  IADD3 R202, P1, R3, R247.reuse, RZ ;  /* 0x000000f703ca7210 */ /* 0x080fe40007f3e0ff */
[C---:B------:R-:W-:Y:S01]  /*5700*/  HMMA.16816.F32 R40, R136.reuse, R42, RZ ;  /* 0x0000002a8828723c */ /* 0x040fe200000018ff */
[----:B------:R-:W-:Y:S03]  /*5710*/  IMAD.X R199, R249, 0x1, R193, P2 ;  /* 0x00000001f9c77824 */ /* 0x000fe600010e06c1 */
[----:B-1----:R-:W-:Y:S01]  /*5720*/  IADD3 R196, P2, R248, R192, RZ ;  /* 0x000000c0f8c47210 */ /* 0x002fe20007f5e0ff */
[--C-:B------:R-:W-:Y:S01]  /*5730*/  IMAD.X R203, R193, 0x1, R246.reuse, P1 ;  /* 0x00000001c1cb7824 */ /* 0x100fe200008e06f6 */
[----:B------:R-:W-:Y:S02]  /*5740*/  IADD3 R192, P1, R192, R247, RZ ;  /* 0x000000f7c0c07210 */ /* 0x000fe40007f3e0ff */
[C---:B------:R-:W-:Y:S01]  /*5750*/  HMMA.16816.F32 R44, R136.reuse, R48, RZ ;  /* 0x00000030882c723c */ /* 0x040fe200000018ff */
[----:B------:R-:W-:Y:S03]  /*5760*/  IMAD.X R197, R249, 0x1, R195, P2 ;  /* 0x00000001f9c57824 */ /* 0x000fe600010e06c3 */
[----:B------:R-:W-:Y:S04]  /*5770*/  IMAD.X R193, R195, 0x1, R246, P1 ;  /* 0x00000001c3c17824 */ /* 0x000fe800008e06f6 */
[C---:B------:R-:W-:Y:S08]  /*5780*/  HMMA.16816.F32 R48, R136.reuse, R50, RZ ;  /* 0x000000328830723c */ /* 0x040ff000000018ff */
[C---:B------:R-:W-:Y:S08]  /*5790*/  HMMA.16816.F32 R52, R136.reuse, R56, RZ ;  /* 0x000000388834723c */ /* 0x040ff000000018ff */
[C---:B------:R-:W-:Y:S08]  /*57a0*/  HMMA.16816.F32 R56, R136.reuse, R58, RZ ;  /* 0x0000003a8838723c */ /* 0x040ff000000018ff */
[C---:B------:R-:W-:Y:S08]  /*57b0*/  HMMA.16816.F32 R60, R136.reuse, R64, RZ ;  /* 0x00000040883c723c */ /* 0x040ff000000018ff */
[----:B------:R-:W-:Y:S08]  /*57c0*/  HMMA.16816.F32 R64, R136, R66, RZ ;  /* 0x000000428840723c */ /* 0x000ff000000018ff */
[C---:B------:R-:W-:Y:S08]  /*57d0*/  HMMA.16816.F32 R4, R140.reuse, R132, R4 ;  /* 0x000000848c04723c */ /* 0x040ff00000001804 */
[C---:B------:R-:W-:Y:S01]  /*57e0*/  HMMA.16816.F32 R8, R140.reuse, R134, R8 ;  /* 0x000000868c08723c */ /* 0x040fe20000001808 */
[----:B------:R-:W-:Y:S07]  /*57f0*/  LDSM.16.M88.4 R132, [R225] ;  /* 0x00000000e184783b */ /* 0x000fee0000000200 */
[C---:B------:R-:W-:Y:S01]  /*5800*/  HMMA.16816.F32 R12, R140.reuse, R144, R12 ;  /* 0x000000908c0c723c */ /* 0x040fe2000000180c */
[----:B------:R-:W1:Y:S05]  /*5810*/  SHFL.IDX PT, R144, R156, 0x3, 0x181f ;  /* 0x00781f009c907f89 */ /* 0x000e6a00000e0000 */
[----:B------:R-:W3:Y:S02]  /*5820*/  LDSM.16.M88.4 R156, [R223] ;  /* 0x00000000df9c783b */ /* 0x000ee40000000200 */
[C---:B------:R-:W-:Y:S03]  /*5830*/  HMMA.16816.F32 R16, R140.reuse, R146, R16 ;  /* 0x000000928c10723c */ /* 0x040fe60000001810 */
[----:B------:R-:W-:Y:S01]  /*5840*/  @!PT LDS RZ, [RZ] ;  /* 0x00000000fffff984 */ /* 0x000fe20000000800 */
[----:B------:R-:W-:Y:S01]  /*5850*/  @!PT LDS RZ, [RZ] ;  /* 0x00000000fffff984 */ /* 0x000fe20000000800 */
[----:B------:R-:W-:Y:S01]  /*5860*/  @!PT LDS RZ, [RZ] ;  /* 0x00000000fffff984 */ /* 0x000fe20000000800 */
[----:B------:R4:W-:Y:S04]  /*5870*/  LDGSTS.E.BYPASS.LTC128B.128 [R245+0x100], [R204.64], !P0 ;  /* 0x00100000ccf57fae */ /* 0x0009e8000c101d4e */
[----:B--2---:R-:W-:Y:S01]  /*5880*/  IADD3 R146, P2, P1, R244, R194, R248 ;  /* 0x000000c2f4927210 */ /* 0x004fe2000795e0f8 */
[C---:B------:R-:W-:Y:S01]  /*5890*/  HMMA.16816.F32 R20, R140.reuse, R148, R20 ;  /* 0x000000948c14723c */ /* 0x040fe20000001814 */
[----:B------:R2:W-:Y:S05]  /*58a0*/  LDGSTS.E.BYPASS.LTC128B.128 [R245+0x4100], [R200.64], !P3 ;  /* 0x04100000c8f57fae */ /* 0x0005ea000d901d4e */
[----:B------:R5:W-:Y:S02]  /*58b0*/  LDGSTS.E.BYPASS.LTC128B.128 [R245+0x1100], [R198.64], !P0 ;  /* 0x01100000c6f57fae */ /* 0x000be4000c101d4e */
[C---:B------:R-:W-:Y:S03]  /*58c0*/  HMMA.16816.F32 R24, R140.reuse, R150, R24 ;  /* 0x000000968c18723c */ /* 0x040fe60000001818 */
[----:B------:R2:W-:Y:S01]  /*58d0*/  LDGSTS.E.BYPASS.LTC128B.128 [R245+0x5100], [R202.64], !P3 ;  /* 0x05100000caf57fae */ /* 0x0005e2000d901d4e */
[----:B-1----:R-:W-:Y:S02]  /*58e0*/  IADD3.X R147, RZ, R144, R249, P2, P1 ;  /* 0x00000090ff937210 */ /* 0x002fe400017e24f9 */
[----:B------:R-:W-:Y:S02]  /*58f0*/  IADD3 R194, P2, P1, R243, R194, R247 ;  /* 0x000000c2f3c27210 */ /* 0x000fe4000795e0f7 */
[----:B------:R5:W-:Y:S01]  /*5900*/  LDGSTS.E.BYPASS.LTC128B.128 [R245+0x2100], [R196.64], !P0 ;  /* 0x02100000c4f57fae */ /* 0x000be2000c101d4e */
[C---:B------:R-:W-:Y:S03]  /*5910*/  HMMA.16816.F32 R28, R140.reuse, R132, R28 ;  /* 0x000000848c1c723c */ /* 0x040fe6000000181c */
[----:B------:R-:W-:Y:S01]  /*5920*/  IADD3.X R195, RZ, R144, R246, P2, P1 ;  /* 0x00000090ffc37210 */ /* 0x000fe200017e24f6 */
[----:B------:R1:W-:Y:S01]  /*5930*/  LDGSTS.E.BYPASS.LTC128B.128 [R245+0x6100], [R192.64], !P3 ;  /* 0x06100000c0f57fae */ /* 0x0003e2000d901d4e */
[----:B------:R-:W-:Y:S03]  /*5940*/  PLOP3.LUT P1, PT, PT, PT, UP0, 0x80, 0x0 ;  /* 0x000000000000781c */ /* 0x000fe60003f2f008 */
[C---:B------:R-:W-:Y:S01]  /*5950*/  HMMA.16816.F32 R32, R140.reuse, R134, R32 ;  /* 0x000000868c20723c */ /* 0x040fe20000001820 */
[----:B------:R1:W-:Y:S05]  /*5960*/  LDGSTS.E.BYPASS.LTC128B.128.ZFILL [R245+0x3100], [R146.64], P5 ;  /* 0x0310000092f57fae */ /* 0x0003ea000a941d4e */
[----:B------:R1:W-:Y:S02]  /*5970*/  LDGSTS.E.BYPASS.LTC128B.128.ZFILL [R245+0x7100], [R194.64], P4 ;  /* 0x07100000c2f57fae */ /* 0x0003e4000a141d4e */
[C---:B------:R-:W-:Y:S03]  /*5980*/  HMMA.16816.F32 R36, R140.reuse, R152, R36 ;  /* 0x000000988c24723c */ /* 0x040fe60000001824 */
[----:B------:R-:W-:Y:S05]  /*5990*/  LDSM.16.M88.4 R132, [R231+0x8900] ;  /* 0x00890000e784783b */ /* 0x000fea0000000200 */
[C---:B------:R-:W-:Y:S01]  /*59a0*/  HMMA.16816.F32 R40, R140.reuse, R154, R40 ;  /* 0x0000009a8c28723c */ /* 0x040fe20000001828 */
[----:B------:R-:W0:Y:S05]  /*59b0*/  LDGDEPBAR ;  /* 0x00000000000079af */ /* 0x000e2a0000000000 */
[----:B------:R-:W-:Y:S02]  /*59c0*/  LDSM.16.M88.4 R148, [R231+0x9100] ;  /* 0x00910000e794783b */ /* 0x000fe40000000200 */
[C---:B---3--:R-:W-:Y:S03]  /*59d0*/  HMMA.16816.F32 R44, R140.reuse, R156, R44 ;  /* 0x0000009c8c2c723c */ /* 0x048fe6000000182c */
[----:B------:R-:W-:Y:S05]  /*59e0*/  LDSM.16.M88.4 R152, [R231+0x9900] ;  /* 0x00990000e798783b */ /* 0x000fea0000000200 */
[C---:B------:R-:W-:Y:S01]  /*59f0*/  HMMA.16816.F32 R48, R140.reuse, R158, R48 ;  /* 0x0000009e8c30723c */ /* 0x040fe20000001830 */
[----:B-1----:R-:W1:Y:S05]  /*5a00*/  LDSM.16.M88.4 R144, [R231+0x8100] ;  /* 0x00810000e790783b */ /* 0x002e6a0000000200 */
[----:B------:R-:W3:Y:S02]  /*5a10*/  LDSM.16.M88.4 R156, [R231+0xa100] ;  /* 0x00a10000e79c783b */ /* 0x000ee40000000200 */
[C---:B------:R-:W-:Y:S03]  /*5a20*/  HMMA.16816.F32 R52, R140.reuse, R160, R52 ;  /* 0x000000a08c34723c */ /* 0x040fe60000001834 */
[----:B------:R-:W-:Y:S05]  /*5a30*/  LDSM.16.M88.4 R192, [R220+0x5000] ;  /* 0x00500000dcc0783b */ /* 0x000fea0000000200 */
[C---:B------:R-:W-:Y:S01]  /*5a40*/  HMMA.16816.F32 R56, R140.reuse, R162, R56 ;  /* 0x000000a28c38723c */ /* 0x040fe20000001838 */
[----:B------:R-:W-:Y:S05]  /*5a50*/  LDSM.16.M88.4 R160, [R231+0xc900] ;  /* 0x00c90000e7a0783b */ /* 0x000fea0000000200 */
[----:B-----5:R-:W-:Y:S02]  /*5a60*/  LDSM.16.M88.4 R196, [R220+0x6000] ;  /* 0x00600000dcc4783b */ /* 0x020fe40000000200 */
[C---:B------:R-:W-:Y:S03]  /*5a70*/  HMMA.16816.F32 R60, R140.reuse, R164, R60 ;  /* 0x000000a48c3c723c */ /* 0x040fe6000000183c */
[----:B--2---:R-:W-:Y:S05]  /*5a80*/  LDSM.16.M88.4 R200, [R220+0x6800] ;  /* 0x00680000dcc8783b */ /* 0x004fea0000000200 */
[----:B------:R-:W-:Y:S01]  /*5a90*/  HMMA.16816.F32 R64, R140, R166, R64 ;  /* 0x000000a68c40723c */ /* 0x000fe20000001840 */
[----:B------:R-:W-:Y:S05]  /*5aa0*/  LDSM.16.M88.4 R164, [R231+0xd100] ;  /* 0x00d10000e7a4783b */ /* 0x000fea0000000200 */
[----:B----4-:R-:W-:Y:S02]  /*5ab0*/  LDSM.16.M88.4 R204, [R220+0x7000] ;  /* 0x00700000dccc783b */ /* 0x010fe40000000200 */
[C---:B-1----:R-:W-:Y:S03]  /*5ac0*/  HMMA.16816.F32 R4, R168.reuse, R144, R4 ;  /* 0x00000090a804723c */ /* 0x042fe60000001804 */
[----:B------:R-:W-:Y:S05]  /*5ad0*/  LDSM.16.M88.4 R208, [R220+0x7800] ;  /* 0x00780000dcd0783b */ /* 0x000fea0000000200 */
[C---:B------:R-:W-:Y:S01]  /*5ae0*/  HMMA.16816.F32 R8, R168.reuse, R146, R8 ;  /* 0x00000092a808723c */ /* 0x040fe20000001808 */
[----:B------:R-:W1:Y:S07]  /*5af0*/  LDSM.16.M88.4 R144, [R231+0xa900] ;  /* 0x00a90000e790783b */ /* 0x000e6e0000000200 */
[C---:B------:R-:W-:Y:S08]  /*5b00*/  HMMA.16816.F32 R12, R168.reuse, R132, R12 ;  /* 0x00000084a80c723c */ /* 0x040ff0000000180c */
[C---:B------:R-:W-:Y:S01]  /*5b10*/  HMMA.16816.F32 R16, R168.reuse, R134, R16 ;  /* 0x00000086a810723c */ /* 0x040fe20000001810 */
[----:B------:R-:W2:Y:S07]  /*5b20*/  LDSM.16.M88.4 R132, [R231+0xb100] ;  /* 0x00b10000e784783b */ /* 0x000eae0000000200 */
[C---:B------:R-:W-:Y:S08]  /*5b30*/  HMMA.16816.F32 R20, R168.reuse, R148, R20 ;  /* 0x00000094a814723c */ /* 0x040ff00000001814 */
[C---:B------:R-:W-:Y:S01]  /*5b40*/  HMMA.16816.F32 R24, R168.reuse, R150, R24 ;  /* 0x00000096a818723c */ /* 0x040fe20000001818 */
[----:B------:R-:W4:Y:S07]  /*5b50*/  LDSM.16.M88.4 R148, [R231+0xb900] ;  /* 0x00b90000e794783b */ /* 0x000f2e0000000200 */
[C---:B------:R-:W-:Y:S08]  /*5b60*/  HMMA.16816.F32 R28, R168.reuse, R152, R28 ;  /* 0x00000098a81c723c */ /* 0x040ff0000000181c */
[C---:B------:R-:W-:Y:S01]  /*5b70*/  HMMA.16816.F32 R32, R168.reuse, R154, R32 ;  /* 0x0000009aa820723c */ /* 0x040fe20000001820 */
[----:B------:R-:W5:Y:S07]  /*5b80*/  LDSM.16.M88.4 R152, [R220] ;  /* 0x00000000dc98783b */ /* 0x000f6e0000000200 */
[C---:B---3--:R-:W-:Y:S08]  /*5b90*/  HMMA.16816.F32 R36, R168.reuse, R156, R36 ;  /* 0x0000009ca824723c */ /* 0x048ff00000001824 */
[C---:B------:R-:W-:Y:S01]  /*5ba0*/  HMMA.16816.F32 R40, R168.reuse, R158, R40 ;  /* 0x0000009ea828723c */ /* 0x040fe20000001828 */
[----:B------:R-:W3:Y:S07]  /*5bb0*/  LDSM.16.M88.4 R156, [R220+0x800] ;  /* 0x00080000dc9c783b */ /* 0x000eee0000000200 */
[C---:B-1----:R-:W-:Y:S08]  /*5bc0*/  HMMA.16816.F32 R44, R168.reuse, R144, R44 ;  /* 0x00000090a82c723c */ /* 0x042ff0000000182c */
[C---:B------:R-:W-:Y:S01]  /*5bd0*/  HMMA.16816.F32 R48, R168.reuse, R146, R48 ;  /* 0x00000092a830723c */ /* 0x040fe20000001830 */
[----:B------:R-:W1:Y:S07]  /*5be0*/  LDSM.16.M88.4 R144, [R220+0x1000] ;  /* 0x00100000dc90783b */ /* 0x000e6e0000000200 */
[C---:B--2---:R-:W-:Y:S08]  /*5bf0*/  HMMA.16816.F32 R52, R168.reuse, R132, R52 ;  /* 0x00000084a834723c */ /* 0x044ff00000001834 */
[C---:B------:R-:W-:Y:S01]  /*5c00*/  HMMA.16816.F32 R56, R168.reuse, R134, R56 ;  /* 0x00000086a838723c */ /* 0x040fe20000001838 */
[----:B------:R-:W2:Y:S07]  /*5c10*/  LDSM.16.M88.4 R132, [R220+0x1800] ;  /* 0x00180000dc84783b */ /* 0x000eae0000000200 */
[C---:B----4-:R-:W-:Y:S08]  /*5c20*/  HMMA.16816.F32 R60, R168.reuse, R148, R60 ;  /* 0x00000094a83c723c */ /* 0x050ff0000000183c */
[----:B------:R-:W-:Y:S01]  /*5c30*/  HMMA.16816.F32 R64, R168, R150, R64 ;  /* 0x00000096a840723c */ /* 0x000fe20000001840 */
[----:B------:R-:W4:Y:S07]  /*5c40*/  LDSM.16.M88.4 R148, [R220+0x2000] ;  /* 0x00200000dc94783b */ /* 0x000f2e0000000200 */
[C---:B-----5:R-:W-:Y:S08]  /*5c50*/  HMMA.16816.F32 R4, R172.reuse, R152, R4 ;  /* 0x00000098ac04723c */ /* 0x060ff00000001804 */
[C---:B------:R-:W-:Y:S01]  /*5c60*/  HMMA.16816.F32 R8, R172.reuse, R154, R8 ;  /* 0x0000009aac08723c */ /* 0x040fe20000001808 */
[----:B------:R-:W5:Y:S07]  /*5c70*/  LDSM.16.M88.4 R152, [R220+0x2800] ;  /* 0x00280000dc98783b */ /* 0x000f6e0000000200 */
        /* <DEDUP_REMOVED lines=10> */
[C---:B------:R-:W-:Y:S01]  /*5d20*/  HMMA.16816.F32 R40, R172.reuse, R150, R40 ;  /* 0x00000096ac28723c */ /* 0x040fe20000001828 */
        /* <DEDUP_REMOVED lines=8> */
[----:B------:R-:W-:Y:S01]  /*5db0*/  HMMA.16816.F32 R64, R172, R146, R64 ;  /* 0x00000092ac40723c */ /* 0x000fe20000001840 */
        /* <DEDUP_REMOVED lines=12> */
[----:B------:R-:W3:Y:S07]  /*5e80*/  LDSM.16.M88.4 R156, [R219] ;  /* 0x00000000db9c783b */ /* 0x000eee0000000200 */
[C---:B-1----:R-:W-:Y:S08]  /*5e90*/  HMMA.16816.F32 R36, R176.reuse, R144, R36 ;  /* 0x00000090b024723c */ /* 0x042ff00000001824 */
[C---:B------:R-:W-:Y:S01]  /*5ea0*/  HMMA.16816.F32 R40, R176.reuse, R146, R40 ;  /* 0x00000092b028723c */ /* 0x040fe20000001828 */
[----:B------:R-:W1:Y:S07]  /*5eb0*/  LDSM.16.M88.4 R144, [R218] ;  /* 0x00000000da90783b */ /* 0x000e6e0000000200 */
[C---:B--2---:R-:W-:Y:S08]  /*5ec0*/  HMMA.16816.F32 R44, R176.reuse, R132, R44 ;  /* 0x00000084b02c723c */ /* 0x044ff0000000182c */
[C---:B------:R-:W-:Y:S01]  /*5ed0*/  HMMA.16816.F32 R48, R176.reuse, R134, R48 ;  /* 0x00000086b030723c */ /* 0x040fe20000001830 */
[----:B------:R-:W2:Y:S07]  /*5ee0*/  LDSM.16.M88.4 R132, [R217] ;  /* 0x00000000d984783b */ /* 0x000eae0000000200 */
[C---:B----4-:R-:W-:Y:S08]  /*5ef0*/  HMMA.16816.F32 R52, R176.reuse, R148, R52 ;  /* 0x00000094b034723c */ /* 0x050ff00000001834 */
[C---:B------:R-:W-:Y:S01]  /*5f00*/  HMMA.16816.F32 R56, R176.reuse, R150, R56 ;  /* 0x00000096b038723c */ /* 0x040fe20000001838 */
[----:B------:R-:W4:Y:S07]  /*5f10*/  LDSM.16.M88.4 R148, [R216] ;  /* 0x00000000d894783b */ /* 0x000f2e0000000200 */
[C---:B-----5:R-:W-:Y:S08]  /*5f20*/  HMMA.16816.F32 R60, R176.reuse, R152, R60 ;  /* 0x00000098b03c723c */ /* 0x060ff0000000183c */
[----:B------:R-:W-:Y:S01]  /*5f30*/  HMMA.16816.F32 R64, R176, R154, R64 ;  /* 0x0000009ab040723c */ /* 0x000fe20000001840 */
[----:B------:R-:W5:Y:S07]  /*5f40*/  LDSM.16.M88.4 R152, [R215] ;  /* 0x00000000d798783b */ /* 0x000f6e0000000200 */
        /* <DEDUP_REMOVED lines=17> */
[----:B------:R-:W-:Y:S07]  /*6060*/  LDSM.16.M88.4 R156, [R231+0xf900] ;  /* 0x00f90000e79c783b */ /* 0x000fee0000000200 */
[C---:B-1----:R-:W-:Y:S08]  /*6070*/  HMMA.16816.F32 R52, R180.reuse, R144, R52 ;  /* 0x00000090b434723c */ /* 0x042ff00000001834 */
[C---:B------:R-:W-:Y:S01]  /*6080*/  HMMA.16816.F32 R56, R180.reuse, R146, R56 ;  /* 0x00000092b438723c */ /* 0x040fe20000001838 */
[----:B------:R-:W1:Y:S07]  /*6090*/  LDSM.16.M88.4 R144, [R231+0xe100] ;  /* 0x00e10000e790783b */ /* 0x000e6e0000000200 */
[C---:B--2---:R-:W-:Y:S08]  /*60a0*/  HMMA.16816.F32 R60, R180.reuse, R132, R60 ;  /* 0x00000084b43c723c */ /* 0x044ff0000000183c */
[----:B------:R-:W-:Y:S01]  /*60b0*/  HMMA.16816.F32 R64, R180, R134, R64 ;  /* 0x00000086b440723c */ /* 0x000fe20000001840 */
        /* <DEDUP_REMOVED lines=8> */
[C---:B------:R-:W-:Y:S01]  /*6140*/  HMMA.16816.F32 R24, R184.reuse, R166, R24 ;  /* 0x000000a6b818723c */ /* 0x040fe20000001818 */
[----:B------:R-:W3:Y:S07]  /*6150*/  LDSM.16.M88.4 R164, [R220+0x4800] ;  /* 0x00480000dca4783b */ /* 0x000eee0000000200 */
[C---:B-----5:R-:W-:Y:S08]  /*6160*/  HMMA.16816.F32 R28, R184.reuse, R152, R28 ;  /* 0x00000098b81c723c */ /* 0x060ff0000000181c */
[C---:B------:R-:W-:Y:S01]  /*6170*/  HMMA.16816.F32 R32, R184.reuse, R154, R32 ;  /* 0x0000009ab820723c */ /* 0x040fe20000001820 */
[----:B------:R-:W5:Y:S01]  /*6180*/  LDSM.16.M88.4 R152, [R220+0x5800] ;  /* 0x00580000dc98783b */ /* 0x000f620000000200 */
[----:B------:R-:W-:Y:S04]  /*6190*/  DEPBAR.LE SB0, 0x0 ;  /* 0x000080000000791a */ /* 0x000fe80000000000 */
[----:B------:R-:W-:Y:S02]  /*61a0*/  BAR.SYNC.DEFER_BLOCKING 0x0 ;  /* 0x0000000000007b1d */ /* 0x000fe40000010000 */
[C---:B-1----:R-:W-:Y:S08]  /*61b0*/  HMMA.16816.F32 R36, R184.reuse, R144, R36 ;  /* 0x00000090b824723c */ /* 0x042ff00000001824 */
[C---:B------:R-:W-:Y:S08]  /*61c0*/  HMMA.16816.F32 R40, R184.reuse, R146, R40 ;  /* 0x00000092b828723c */ /* 0x040ff00000001828 */
[C---:B--2---:R-:W-:Y:S08]  /*61d0*/  HMMA.16816.F32 R44, R184.reuse, R132, R44 ;  /* 0x00000084b82c723c */ /* 0x044ff0000000182c */
[C---:B------:R-:W-:Y:S08]  /*61e0*/  HMMA.16816.F32 R48, R184.reuse, R134, R48 ;  /* 0x00000086b830723c */ /* 0x040ff00000001830 */
[C---:B---3--:R-:W-:Y:S08]  /*61f0*/  HMMA.16816.F32 R52, R184.reuse, R148, R52 ;  /* 0x00000094b834723c */ /* 0x048ff00000001834 */
        /* <DEDUP_REMOVED lines=19> */
[----:B------:R-:W-:-:S07]  /*6330*/  @P1 BRA `(.L_x_2170) ;  /* 0xffffeca000001947 */ /* 0x000fce000383ffff */
.L_x_2169:
[----:B------:R-:W-:Y:S01]  /*6340*/  FMNMX.FTZ R134, R4, R2, !PT ;  /* 0x0000000204867209 */ /* 0x000fe20007810000 */
[----:B---3--:R-:W-:Y:S01]  /*6350*/  LDSM.16.MT88.4 R144, [R232+0x100] ;  /* 0x00010000e890783b */ /* 0x008fe20000004200 */
        /* <DEDUP_REMOVED lines=68> */
[----:B------:R-:W-:Y:S07]  /*67a0*/  UIADD3 UR8, UR8, -0x1, URZ ;  /* 0xffffffff08087890 */ /* 0x000fee000fffe03f */
[----:B------:R-:W1:Y:S02]  /*67b0*/  SHFL.BFLY PT, R3, R133, 0x2, 0x1f ;  /* 0x0c401f0085037f89 */ /* 0x000e6400000e0000 */
[----:B-1----:R-:W-:Y:S02]  /*67c0*/  FMNMX.FTZ R133, R133, R3, !PT ;  /* 0x0000000385857209 */ /* 0x002fe40007810000 */
[----:B------:R-:W-:Y:S04]  /*67d0*/  FMNMX.FTZ R134, R134, R132, !PT ;  /* 0x0000008486867209 */ /* 0x000fe80007810000 */
[----:B------:R-:W1:Y:S08]  /*67e0*/  SHFL.BFLY PT, R3, R133, 0x1, 0x1f ;  /* 0x0c201f0085037f89 */ /* 0x000e7000000e0000 */
        /* <DEDUP_REMOVED lines=10> */
[--C-:B------:R-:W-:Y:S02]  /*6890*/  FFMA.FTZ R135, R8, c[0x0][0x2d0], -R162.reuse ;  /* 0x0000b40008877a23 */ /* 0x100fe400000108a2 */
[--C-:B------:R-:W-:Y:S02]  /*68a0*/  FFMA.FTZ R156, R9, c[0x0][0x2d0], -R162.reuse ;  /* 0x0000b400099c7a23 */ /* 0x100fe400000108a2 */
[----:B------:R-:W-:Y:S02]  /*68b0*/  FMUL.FTZ R2, R2, c[0x0][0x2d0] ;  /* 0x0000b40002027a20 */ /* 0x000fe40000410000 */
        /* <DEDUP_REMOVED lines=8> */
[----:B------:R-:W1:Y:S01]  /*6940*/  MUFU.EX2 R2, R2 ;  /* 0x0000000200027308 */ /* 0x000e620000000800 */
[--C-:B------:R-:W-:Y:S02]  /*6950*/  FFMA.FTZ R193, R22, c[0x0][0x2d0], -R161.reuse ;  /* 0x0000b40016c17a23 */ /* 0x100fe400000108a1 */
[--C-:B------:R-:W-:Y:S02]  /*6960*/  FFMA.FTZ R194, R23, c[0x0][0x2d0], -R161.reuse ;  /* 0x0000b40017c27a23 */ /* 0x100fe400000108a1 */
[----:B------:R-:W-:Y:S01]  /*6970*/  LDSM.16.MT88.4 R20, [R230+0x4900] ;  /* 0x00490000e614783b */ /* 0x000fe20000004200 */
[--C-:B------:R-:W-:Y:S02]  /*6980*/  FFMA.FTZ R195, R32, c[0x0][0x2d0], -R162.reuse ;  /* 0x0000b40020c37a23 */ /* 0x100fe400000108a2 */
[--C-:B------:R-:W-:Y:S02]  /*6990*/  FFMA.FTZ R196, R33, c[0x0][0x2d0], -R162.reuse ;  /* 0x0000b40021c47a23 */ /* 0x100fe400000108a2 */
[----:B------:R-:W2:Y:S01]  /*69a0*/  MUFU.EX2 R0, R0 ;  /* 0x0000000000007308 */ /* 0x000ea20000000800 */
[--C-:B------:R-:W-:Y:S02]  /*69b0*/  FFMA.FTZ R197, R38, c[0x0][0x2d0], -R161.reuse ;  /* 0x0000b40026c57a23 */ /* 0x100fe400000108a1 */
[--C-:B------:R-:W-:Y:S02]  /*69c0*/  FFMA.FTZ R198, R39, c[0x0][0x2d0], -R161.reuse ;  /* 0x0000b40027c67a23 */ /* 0x100fe400000108a1 */
[--C-:B------:R-:W-:Y:S02]  /*69d0*/  FFMA.FTZ R199, R40, c[0x0][0x2d0], -R162.reuse ;  /* 0x0000b40028c77a23 */ /* 0x100fe400000108a2 */
[--C-:B------:R-:W-:Y:S02]  /*69e0*/  FFMA.FTZ R200, R41, c[0x0][0x2d0], -R162.reuse ;  /* 0x0000b40029c87a23 */ /* 0x100fe400000108a2 */
[--C-:B------:R-:W-:Y:S01]  /*69f0*/  FFMA.FTZ R201, R42, c[0x0][0x2d0], -R161.reuse ;  /* 0x0000b4002ac97a23 */ /* 0x100fe200000108a1 */
[----:B------:R-:W-:Y:S01]  /*6a00*/  MUFU.EX2 R133, R133 ;  /* 0x0000008500857308 */ /* 0x000fe20000000800 */
[--C-:B------:R-:W-:Y:S02]  /*6a10*/  FFMA.FTZ R202, R43, c[0x0][0x2d0], -R161.reuse ;  /* 0x0000b4002bca7a23 */ /* 0x100fe400000108a1 */
[----:B------:R-:W-:Y:S01]  /*6a20*/  LDSM.16.MT88.4 R40, [R229+0x6900] ;  /* 0x00690000e528783b */ /* 0x000fe20000004200 */
[C---:B-1----:R-:W-:Y:S02]  /*6a30*/  FMUL.FTZ R4, R2.reuse, R128 ;  /* 0x0000008002047220 */ /* 0x042fe40000410000 */
[C---:B------:R-:W-:Y:S02]  /*6a40*/  FMUL.FTZ R5, R2.reuse, R129 ;  /* 0x0000008102057220 */ /* 0x040fe40000410000 */
[C---:B------:R-:W-:Y:S02]  /*6a50*/  FMUL.FTZ R8, R2.reuse, R124 ;  /* 0x0000007c02087220 */ /* 0x040fe40000410000 */
[----:B------:R-:W1:Y:S01]  /*6a60*/  MUFU.EX2 R134, R134 ;  /* 0x0000008600867308 */ /* 0x000e620000000800 */
[C---:B------:R-:W-:Y:S02]  /*6a70*/  FMUL.FTZ R9, R2.reuse, R125 ;  /* 0x0000007d02097220 */ /* 0x040fe40000410000 */
[----:B------:R-:W-:Y:S02]  /*6a80*/  FMUL.FTZ R68, R2, R68 ;  /* 0x0000004402447220 */ /* 0x000fe40000410000 */
[C---:B--2---:R-:W-:Y:S02]  /*6a90*/  FMUL.FTZ R6, R0.reuse, R130 ;  /* 0x0000008200067220 */ /* 0x044fe40000410000 */
[C---:B------:R-:W-:Y:S02]  /*6aa0*/  FMUL.FTZ R7, R0.reuse, R131 ;  /* 0x0000008300077220 */ /* 0x040fe40000410000 */
[C---:B------:R-:W-:Y:S01]  /*6ab0*/  FMUL.FTZ R10, R0.reuse, R126 ;  /* 0x0000007e000a7220 */ /* 0x040fe20000410000 */
[----:B------:R-:W2:Y:S01]  /*6ac0*/  MUFU.EX2 R156, R156 ;  /* 0x0000009c009c7308 */ /* 0x000ea20000000800 */
[----:B------:R-:W-:Y:S02]  /*6ad0*/  FMUL.FTZ R11, R0, R127 ;  /* 0x0000007f000b7220 */ /* 0x000fe40000410000 */
[----:B------:R-:W3:Y:S01]  /*6ae0*/  LDSM.16.MT88.4 R124, [R228+0x100] ;  /* 0x00010000e47c783b */ /* 0x000ee20000004200 */
[----:B------:R-:W-:Y:S02]  /*6af0*/  FMUL.FTZ R69, R2, R69 ;  /* 0x0000004502457220 */ /* 0x000fe40000410000 */
[C---:B------:R-:W-:Y:S02]  /*6b00*/  FMUL.FTZ R70, R0.reuse, R70 ;  /* 0x0000004600467220 */ /* 0x040fe40000410000 */
[----:B------:R-:W-:Y:S02]  /*6b10*/  FMUL.FTZ R71, R0, R71 ;  /* 0x0000004700477220 */ /* 0x000fe40000410000 */
[----:B------:R-:W-:Y:S01]  /*6b20*/  MUFU.EX2 R157, R157 ;  /* 0x0000009d009d7308 */ /* 0x000fe20000000800 */
[C---:B------:R-:W-:Y:S02]  /*6b30*/  FMUL.FTZ R72, R2.reuse, R72 ;  /* 0x0000004802487220 */ /* 0x040fe40000410000 */
[----:B------:R-:W-:Y:S01]  /*6b40*/  FMUL.FTZ R73, R2, R73 ;  /* 0x0000004902497220 */ /* 0x000fe20000410000 */
[----:B-1----:R-:W-:Y:S01]  /*6b50*/  F2FP.PACK_AB R128, R134, R133 ;  /* 0x000000858680723e */ /* 0x002fe200000000ff */
[C---:B------:R-:W-:Y:S02]  /*6b60*/  FMUL.FTZ R74, R0.reuse, R74 ;  /* 0x0000004a004a7220 */ /* 0x040fe40000410000 */
[----:B------:R-:W-:Y:S02]  /*6b70*/  FMUL.FTZ R75, R0, R75 ;  /* 0x0000004b004b7220 */ /* 0x000fe40000410000 */
[C---:B------:R-:W-:Y:S01]  /*6b80*/  FMUL.FTZ R76, R2.reuse, R76 ;  /* 0x0000004c024c7220 */ /* 0x040fe20000410000 */
[----:B------:R-:W1:Y:S01]  /*6b90*/  MUFU.EX2 R158, R158 ;  /* 0x0000009e009e7308 */ /* 0x000e620000000800 */
[----:B------:R-:W-:Y:S02]  /*6ba0*/  FMUL.FTZ R77, R2, R77 ;  /* 0x0000004d024d7220 */ /* 0x000fe40000410000 */
[----:B------:R-:W-:Y:S01]  /*6bb0*/  FMUL.FTZ R78, R0, R78 ;  /* 0x0000004e004e7220 */ /* 0x000fe20000410000 */
[----:B--2---:R-:W-:Y:S01]  /*6bc0*/  F2FP.PACK_AB R130, R156, R135 ;  /* 0x000000879c82723e */ /* 0x004fe200000000ff */
[----:B------:R-:W-:Y:S02]  /*6bd0*/  FMUL.FTZ R79, R0, R79 ;  /* 0x0000004f004f7220 */ /* 0x000fe40000410000 */
[C---:B------:R-:W-:Y:S02]  /*6be0*/  FMUL.FTZ R80, R2.reuse, R80 ;  /* 0x0000005002507220 */ /* 0x040fe40000410000 */
[----:B------:R-:W-:Y:S01]  /*6bf0*/  FMUL.FTZ R81, R2, R81 ;  /* 0x0000005102517220 */ /* 0x000fe20000410000 */
[----:B------:R-:W2:Y:S01]  /*6c00*/  MUFU.EX2 R160, R160 ;  /* 0x000000a000a07308 */ /* 0x000ea20000000800 */
[C---:B------:R-:W-:Y:S02]  /*6c10*/  FMUL.FTZ R82, R0.reuse, R82 ;  /* 0x0000005200527220 */ /* 0x040fe40000410000 */
[----:B------:R-:W-:Y:S02]  /*6c20*/  FMUL.FTZ R83, R0, R83 ;  /* 0x0000005300537220 */ /* 0x000fe40000410000 */
[C---:B------:R-:W-:Y:S02]  /*6c30*/  FMUL.FTZ R84, R2.reuse, R84 ;  /* 0x0000005402547220 */ /* 0x040fe40000410000 */
[----:B------:R-:W-:Y:S02]  /*6c40*/  FMUL.FTZ R85, R2, R85 ;  /* 0x0000005502557220 */ /* 0x000fe40000410000 */
[C---:B------:R-:W-:Y:S01]  /*6c50*/  FMUL.FTZ R86, R0.reuse, R86 ;  /* 0x0000005600567220 */ /* 0x040fe20000410000 */
[----:B------:R-:W-:Y:S01]  /*6c60*/  MUFU.EX2 R167, R167 ;  /* 0x000000a700a77308 */ /* 0x000fe20000000800 */
[----:B------:R-:W-:Y:S02]  /*6c70*/  FMUL.FTZ R87, R0, R87 ;  /* 0x0000005700577220 */ /* 0x000fe40000410000 */
[--C-:B------:R-:W-:Y:S01]  /*6c80*/  FFMA.FTZ R203, R48, c[0x0][0x2d0], -R162.reuse ;  /* 0x0000b40030cb7a23 */ /* 0x100fe200000108a2 */
[----:B-1----:R-:W-:Y:S01]  /*6c90*/  F2FP.PACK_AB R129, R158, R157 ;  /* 0x0000009d9e81723e */ /* 0x002fe200000000ff */
[--C-:B------:R-:W-:Y:S02]  /*6ca0*/  FFMA.FTZ R204, R49, c[0x0][0x2d0], -R162.reuse ;  /* 0x0000b40031cc7a23 */ /* 0x100fe400000108a2 */
[--C-:B------:R-:W-:Y:S02]  /*6cb0*/  FFMA.FTZ R205, R50, c[0x0][0x2d0], -R161.reuse ;  /* 0x0000b40032cd7a23 */ /* 0x100fe400000108a1 */
[--C-:B------:R-:W-:Y:S01]  /*6cc0*/  FFMA.FTZ R206, R51, c[0x0][0x2d0], -R161.reuse ;  /* 0x0000b40033ce7a23 */ /* 0x100fe200000108a1 */
[----:B------:R-:W-:Y:S01]  /*6cd0*/  MUFU.EX2 R192, R192 ;  /* 0x000000c000c07308 */ /* 0x000fe20000000800 */
[----:B------:R-:W-:Y:S01]  /*6ce0*/  LDSM.16.MT88.4 R48, [R228+0x7100] ;  /* 0x00710000e430783b */ /* 0x000fe20000004200 */
[----:B------:R-:W-:Y:S01]  /*6cf0*/  FMUL.FTZ R88, R2, R88 ;  /* 0x0000005802587220 */ /* 0x000fe20000410000 */
[----:B--2---:R-:W-:Y:S01]  /*6d00*/  F2FP.PACK_AB R131, R160, R159 ;  /* 0x0000009fa083723e */ /* 0x004fe200000000ff */
[----:B------:R-:W-:Y:S02]  /*6d10*/  FMUL.FTZ R89, R2, R89 ;  /* 0x0000005902597220 */ /* 0x000fe40000410000 */
[C---:B------:R-:W-:Y:S02]  /*6d20*/  FMUL.FTZ R90, R0.reuse, R90 ;  /* 0x0000005a005a7220 */ /* 0x040fe40000410000 */
[----:B------:R-:W-:Y:S02]  /*6d30*/  FMUL.FTZ R91, R0, R91 ;  /* 0x0000005b005b7220 */ /* 0x000fe40000410000 */
[----:B------:R-:W-:Y:S01]  /*6d40*/  MUFU.EX2 R193, R193 ;  /* 0x000000c100c17308 */ /* 0x000fe20000000800 */
[C---:B------:R-:W-:Y:S05]  /*6d50*/  HMMA.16816.F32 R4, R128.reuse, R144, R4 ;  /* 0x000000908004723c */ /* 0x040fea0000001804 */
[C---:B------:R-:W-:Y:S02]  /*6d60*/  FMUL.FTZ R92, R2.reuse, R92 ;  /* 0x0000005c025c7220 */ /* 0x040fe40000410000 */
[----:B------:R-:W-:Y:S01]  /*6d70*/  FMUL.FTZ R93, R2, R93 ;  /* 0x0000005d025d7220 */ /* 0x000fe20000410000 */
[C---:B------:R-:W-:Y:S01]  /*6d80*/  HMMA.16816.F32 R8, R128.reuse, R146, R8 ;  /* 0x000000928008723c */ /* 0x040fe20000001808 */
[----:B------:R-:W1:Y:S01]  /*6d90*/  LDSM.16.MT88.4 R144, [R232+0x4100] ;  /* 0x00410000e890783b */ /* 0x000e620000004200 */
[----:B------:R-:W-:Y:S02]  /*6da0*/  MUFU.EX2 R194, R194 ;  /* 0x000000c200c27308 */ /* 0x000fe40000000800 */
[C---:B------:R-:W-:Y:S02]  /*6db0*/  FMUL.FTZ R94, R0.reuse, R94 ;  /* 0x0000005e005e7220 */ /* 0x040fe40000410000 */
[----:B------:R-:W-:Y:S02]  /*6dc0*/  FMUL.FTZ R95, R0, R95 ;  /* 0x0000005f005f7220 */ /* 0x000fe40000410000 */
[C---:B------:R-:W-:Y:S04]  /*6dd0*/  HMMA.16816.F32 R68, R128.reuse, R148, R68 ;  /* 0x000000948044723c */ /* 0x040fe80000001844 */
[C---:B------:R-:W-:Y:S01]  /*6de0*/  FMUL.FTZ R96, R2.reuse, R96 ;  /* 0x0000006002607220 */ /* 0x040fe20000410000 */
[----:B------:R-:W-:Y:S01]  /*6df0*/  MUFU.EX2 R195, R195 ;  /* 0x000000c300c37308 */ /* 0x000fe20000000800 */
[----:B------:R-:W-:Y:S02]  /*6e00*/  FMUL.FTZ R97, R2, R97 ;  /* 0x0000006102617220 */ /* 0x000fe40000410000 */
[C---:B------:R-:W-:Y:S01]  /*6e10*/  HMMA.16816.F32 R72, R128.reuse, R150, R72 ;  /* 0x000000968048723c */ /* 0x040fe20000001848 */
[----:B------:R-:W2:Y:S03]  /*6e20*/  LDSM.16.MT88.4 R148, [R230+0x4100] ;  /* 0x00410000e694783b */ /* 0x000ea60000004200 */
[C---:B------:R-:W-:Y:S02]  /*6e30*/  FMUL.FTZ R98, R0.reuse, R98 ;  /* 0x0000006200627220 */ /* 0x040fe40000410000 */
[----:B------:R-:W-:Y:S01]  /*6e40*/  FMUL.FTZ R99, R0, R99 ;  /* 0x0000006300637220 */ /* 0x000fe20000410000 */
[----:B------:R-:W-:Y:S01]  /*6e50*/  MUFU.EX2 R196, R196 ;  /* 0x000000c400c47308 */ /* 0x000fe20000000800 */
[C---:B------:R-:W-:Y:S04]  /*6e60*/  HMMA.16816.F32 R76, R128.reuse, R152, R76 ;  /* 0x00000098804c723c */ /* 0x040fe8000000184c */
[C---:B------:R-:W-:Y:S02]  /*6e70*/  FMUL.FTZ R100, R2.reuse, R100 ;  /* 0x0000006402647220 */ /* 0x040fe40000410000 */
[----:B------:R-:W-:Y:S02]  /*6e80*/  FMUL.FTZ R101, R2, R101 ;  /* 0x0000006502657220 */ /* 0x000fe40000410000 */
[C---:B------:R-:W-:Y:S01]  /*6e90*/  HMMA.16816.F32 R80, R128.reuse, R154, R80 ;  /* 0x0000009a8050723c */ /* 0x040fe20000001850 */
[----:B------:R-:W-:Y:S03]  /*6ea0*/  MUFU.EX2 R197, R197 ;  /* 0x000000c500c57308 */ /* 0x000fe60000000800 */
[--C-:B------:R-:W-:Y:S02]  /*6eb0*/  FFMA.FTZ R152, R12, c[0x0][0x2d0], -R162.reuse ;  /* 0x0000b4000c987a23 */ /* 0x100fe400000108a2 */
[C---:B------:R-:W-:Y:S02]  /*6ec0*/  FMUL.FTZ R12, R2.reuse, R120 ;  /* 0x00000078020c7220 */ /* 0x040fe40000410000 */
[C---:B---3--:R-:W-:Y:S03]  /*6ed0*/  HMMA.16816.F32 R84, R128.reuse, R124, R84 ;  /* 0x0000007c8054723c */ /* 0x048fe60000001854 */
[----:B------:R-:W-:Y:S01]  /*6ee0*/  MUFU.EX2 R152, R152 ;  /* 0x0000009800987308 */ /* 0x000fe20000000800 */
[--C-:B------:R-:W-:Y:S02]  /*6ef0*/  FFMA.FTZ R153, R13, c[0x0][0x2d0], -R162.reuse ;  /* 0x0000b4000d997a23 */ /* 0x100fe400000108a2 */
[----:B------:R-:W-:Y:S02]  /*6f00*/  FMUL.FTZ R13, R2, R121 ;  /* 0x00000079020d7220 */ /* 0x000fe40000410000 */
[C---:B------:R-:W-:Y:S01]  /*6f10*/  HMMA.16816.F32 R88, R128.reuse, R126, R88 ;  /* 0x0000007e8058723c */ /* 0x040fe20000001858 */
[----:B------:R-:W3:Y:S03]  /*6f20*/  LDSM.16.MT88.4 R124, [R229+0x4100] ;  /* 0x00410000e57c783b */ /* 0x000ee60000004200 */
[--C-:B------:R-:W-:Y:S01]  /*6f30*/  FFMA.FTZ R154, R14, c[0x0][0x2d0], -R161.reuse ;  /* 0x0000b4000e9a7a23 */ /* 0x100fe200000108a1 */
[----:B------:R-:W4:Y:S01]  /*6f40*/  MUFU.EX2 R153, R153 ;  /* 0x0000009900997308 */ /* 0x000f220000000800 */
[C---:B------:R-:W-:Y:S02]  /*6f50*/  FMUL.FTZ R14, R0.reuse, R122 ;  /* 0x0000007a000e7220 */ /* 0x040fe40000410000 */
[C---:B-1----:R-:W-:Y:S04]  /*6f60*/  HMMA.16816.F32 R92, R128.reuse, R144, R92 ;  /* 0x00000090805c723c */ /* 0x042fe8000000185c */
[--C-:B------:R-:W-:Y:S02]  /*6f70*/  FFMA.FTZ R155, R15, c[0x0][0x2d0], -R161.reuse ;  /* 0x0000b4000f9b7a23 */ /* 0x100fe400000108a1 */
[C---:B------:R-:W-:Y:S01]  /*6f80*/  FMUL.FTZ R15, R0.reuse, R123 ;  /* 0x0000007b000f7220 */ /* 0x040fe20000410000 */
[----:B------:R-:W-:Y:S01]  /*6f90*/  MUFU.EX2 R154, R154 ;  /* 0x0000009a009a7308 */ /* 0x000fe20000000800 */
[C---:B------:R-:W-:Y:S01]  /*6fa0*/  HMMA.16816.F32 R96, R128.reuse, R146, R96 ;  /* 0x000000928060723c */ /* 0x040fe20000001860 */
[----:B------:R-:W1:Y:S03]  /*6fb0*/  LDSM.16.MT88.4 R120, [R228+0x4100] ;  /* 0x00410000e478783b */ /* 0x000e660000004200 */
[C---:B------:R-:W-:Y:S02]  /*6fc0*/  FMUL.FTZ R102, R0.reuse, R102 ;  /* 0x0000006600667220 */ /* 0x040fe40000410000 */
[----:B------:R-:W-:Y:S02]  /*6fd0*/  FMUL.FTZ R103, R0, R103 ;  /* 0x0000006700677220 */ /* 0x000fe40000410000 */
[C---:B--2---:R-:W-:Y:S01]  /*6fe0*/  HMMA.16816.F32 R12, R128.reuse, R148, R12 ;  /* 0x00000094800c723c */ /* 0x044fe2000000180c */
[----:B------:R-:W2:Y:S01]  /*6ff0*/  LDSM.16.MT88.4 R144, [R232+0x900] ;  /* 0x00090000e890783b */ /* 0x000ea20000004200 */
[----:B------:R-:W5:Y:S02]  /*7000*/  MUFU.EX2 R155, R155 ;  /* 0x0000009b009b7308 */ /* 0x000f640000000800 */
[C---:B------:R-:W-:Y:S02]  /*7010*/  FMUL.FTZ R104, R2.reuse, R104 ;  /* 0x0000006802687220 */ /* 0x040fe40000410000 */
[----:B------:R-:W-:Y:S02]  /*7020*/  FMUL.FTZ R105, R2, R105 ;  /* 0x0000006902697220 */ /* 0x000fe40000410000 */
[C---:B------:R-:W-:Y:S01]  /*7030*/  HMMA.16816.F32 R100, R128.reuse, R150, R100 ;  /* 0x000000968064723c */ /* 0x040fe20000001864 */
[----:B------:R-:W-:Y:S03]  /*7040*/  LDSM.16.MT88.4 R148, [R229+0x900] ;  /* 0x00090000e594783b */ /* 0x000fe60000004200 */
[C---:B------:R-:W-:Y:S01]  /*7050*/  FMUL.FTZ R106, R0.reuse, R106 ;  /* 0x0000006a006a7220 */ /* 0x040fe20000410000 */
[----:B------:R-:W-:Y:S01]  /*7060*/  MUFU.EX2 R198, R198 ;  /* 0x000000c600c67308 */ /* 0x000fe20000000800 */
[----:B------:R-:W-:Y:S02]  /*7070*/  FMUL.FTZ R107, R0, R107 ;  /* 0x0000006b006b7220 */ /* 0x000fe40000410000 */
[--C-:B------:R-:W-:Y:S04]  /*7080*/  FFMA.FTZ R163, R16, c[0x0][0x2d0], -R162.reuse ;  /* 0x0000b40010a37a23 */ /* 0x100fe800000108a2 */
[--C-:B------:R-:W-:Y:S01]  /*7090*/  FFMA.FTZ R164, R17, c[0x0][0x2d0], -R162.reuse ;  /* 0x0000b40011a47a23 */ /* 0x100fe200000108a2 */
[C---:B---3--:R-:W-:Y:S02]  /*70a0*/  HMMA.16816.F32 R104, R128.reuse, R124, R104 ;  /* 0x0000007c8068723c */ /* 0x048fe40000001868 */
[----:B------:R-:W-:Y:S01]  /*70b0*/  MUFU.EX2 R163, R163 ;  /* 0x000000a300a37308 */ /* 0x000fe20000000800 */
[--C-:B------:R-:W-:Y:S02]  /*70c0*/  FFMA.FTZ R165, R18, c[0x0][0x2d0], -R161.reuse ;  /* 0x0000b40012a57a23 */ /* 0x100fe400000108a1 */
[--C-:B------:R-:W-:Y:S02]  /*70d0*/  FFMA.FTZ R166, R19, c[0x0][0x2d0], -R161.reuse ;  /* 0x0000b40013a67a23 */ /* 0x100fe400000108a1 */
[C---:B------:R-:W-:Y:S02]  /*70e0*/  FMUL.FTZ R108, R2.reuse, R108 ;  /* 0x0000006c026c7220 */ /* 0x040fe40000410000 */
[----:B------:R-:W-:Y:S03]  /*70f0*/  FMUL.FTZ R109, R2, R109 ;  /* 0x0000006d026d7220 */ /* 0x000fe60000410000 */
[----:B------:R-:W3:Y:S01]  /*7100*/  MUFU.EX2 R164, R164 ;  /* 0x000000a400a47308 */ /* 0x000ee20000000800 */
[C---:B------:R-:W-:Y:S02]  /*7110*/  FMUL.FTZ R110, R0.reuse, R110 ;  /* 0x0000006e006e7220 */ /* 0x040fe40000410000 */
[----:B------:R-:W-:Y:S02]  /*7120*/  FMUL.FTZ R111, R0, R111 ;  /* 0x0000006f006f7220 */ /* 0x000fe40000410000 */
[C---:B------:R-:W-:Y:S01]  /*7130*/  FMUL.FTZ R16, R2.reuse, R116 ;  /* 0x0000007402107220 */ /* 0x040fe20000410000 */
[----:B----4-:R-:W-:Y:S01]  /*7140*/  F2FP.PACK_AB R116, R153, R152 ;  /* 0x000000989974723e */ /* 0x010fe200000000ff */
[----:B------:R-:W-:Y:S01]  /*7150*/  FMUL.FTZ R17, R2, R117 ;  /* 0x0000007502117220 */ /* 0x000fe20000410000 */
[----:B-----5:R-:W-:Y:S01]  /*7160*/  F2FP.PACK_AB R117, R155, R154 ;  /* 0x0000009a9b75723e */ /* 0x020fe200000000ff */
[C---:B------:R-:W-:Y:S01]  /*7170*/  FMUL.FTZ R18, R0.reuse, R118 ;  /* 0x0000007600127220 */ /* 0x040fe20000410000 */
[C---:B------:R-:W-:Y:S01]  /*7180*/  HMMA.16816.F32 R108, R128.reuse, R126, R108 ;  /* 0x0000007e806c723c */ /* 0x040fe2000000186c */
[----:B------:R-:W-:Y:S01]  /*7190*/  MUFU.EX2 R165, R165 ;  /* 0x000000a500a57308 */ /* 0x000fe20000000800 */
[----:B------:R-:W4:Y:S01]  /*71a0*/  LDSM.16.MT88.4 R124, [R230+0x900] ;  /* 0x00090000e67c783b */ /* 0x000f220000004200 */
[----:B------:R-:W-:Y:S02]  /*71b0*/  FMUL.FTZ R19, R0, R119 ;  /* 0x0000007700137220 */ /* 0x000fe40000410000 */
[C---:B------:R-:W-:Y:S02]  /*71c0*/  FMUL.FTZ R112, R2.reuse, R112 ;  /* 0x0000007002707220 */ /* 0x040fe40000410000 */
[----:B------:R-:W-:Y:S02]  /*71d0*/  FMUL.FTZ R113, R2, R113 ;  /* 0x0000007102717220 */ /* 0x000fe40000410000 */
[C---:B------:R-:W-:Y:S01]  /*71e0*/  FMUL.FTZ R114, R0.reuse, R114 ;  /* 0x0000007200727220 */ /* 0x040fe20000410000 */
[C---:B-1----:R-:W-:Y:S01]  /*71f0*/  HMMA.16816.F32 R16, R128.reuse, R120, R16 ;  /* 0x000000788010723c */ /* 0x042fe20000001810 */
[----:B------:R-:W1:Y:S02]  /*7200*/  MUFU.EX2 R166, R166 ;  /* 0x000000a600a67308 */ /* 0x000e640000000800 */
[----:B------:R-:W-:Y:S01]  /*7210*/  FMUL.FTZ R115, R0, R115 ;  /* 0x0000007300737220 */ /* 0x000fe20000410000 */
[----:B---3--:R-:W-:Y:S01]  /*7220*/  F2FP.PACK_AB R118, R164, R163 ;  /* 0x000000a3a476723e */ /* 0x008fe200000000ff */
[--C-:B------:R-:W-:Y:S02]  /*7230*/  FFMA.FTZ R52, R52, c[0x0][0x2d0], -R162.reuse ;  /* 0x0000b40034347a23 */ /* 0x100fe400000108a2 */
[--C-:B------:R-:W-:Y:S02]  /*7240*/  FFMA.FTZ R53, R53, c[0x0][0x2d0], -R162.reuse ;  /* 0x0000b40035357a23 */ /* 0x100fe400000108a2 */
[--C-:B------:R-:W-:Y:S01]  /*7250*/  FFMA.FTZ R54, R54, c[0x0][0x2d0], -R161.reuse ;  /* 0x0000b40036367a23 */ /* 0x100fe200000108a1 */
[----:B------:R-:W-:Y:S01]  /*7260*/  HMMA.16816.F32 R112, R128, R122, R112 ;  /* 0x0000007a8070723c */ /* 0x000fe20000001870 */
[----:B------:R-:W3:Y:S01]  /*7270*/  LDSM.16.MT88.4 R120, [R228+0x900] ;  /* 0x00090000e478783b */ /* 0x000ee20000004200 */
[----:B------:R-:W-:Y:S01]  /*7280*/  MUFU.EX2 R199, R199 ;  /* 0x000000c700c77308 */ /* 0x000fe20000000800 */
[--C-:B------:R-:W-:Y:S02]  /*7290*/  FFMA.FTZ R55, R55, c[0x0][0x2d0], -R161.reuse ;  /* 0x0000b40037377a23 */ /* 0x100fe400000108a1 */
[--C-:B------:R-:W-:Y:S02]  /*72a0*/  FFMA.FTZ R56, R56, c[0x0][0x2d0], -R162.reuse ;  /* 0x0000b40038387a23 */ /* 0x100fe400000108a2 */
[--C-:B------:R-:W-:Y:S02]  /*72b0*/  FFMA.FTZ R57, R57, c[0x0][0x2d0], -R162.reuse ;  /* 0x0000b40039397a23 */ /* 0x100fe400000108a2 */
[----:B------:R-:W5:Y:S03]  /*72c0*/  LDSM.16.MT88.4 R128, [R232+0x4900] ;  /* 0x00490000e880783b */ /* 0x000f660000004200 */
[----:B------:R-:W-:Y:S01]  /*72d0*/  MUFU.EX2 R200, R200 ;  /* 0x000000c800c87308 */ /* 0x000fe20000000800 */
[--C-:B------:R-:W-:Y:S01]  /*72e0*/  FFMA.FTZ R58, R58, c[0x0][0x2d0], -R161.reuse ;  /* 0x0000b4003a3a7a23 */ /* 0x100fe200000108a1 */
[----:B-1----:R-:W-:Y:S01]  /*72f0*/  F2FP.PACK_AB R119, R166, R165 ;  /* 0x000000a5a677723e */ /* 0x002fe200000000ff */
[--C-:B------:R-:W-:Y:S02]  /*7300*/  FFMA.FTZ R59, R59, c[0x0][0x2d0], -R161.reuse ;  /* 0x0000b4003b3b7a23 */ /* 0x100fe400000108a1 */
[--C-:B------:R-:W-:Y:S02]  /*7310*/  FFMA.FTZ R60, R60, c[0x0][0x2d0], -R162.reuse ;  /* 0x0000b4003c3c7a23 */ /* 0x100fe400000108a2 */
[--C-:B------:R-:W-:Y:S02]  /*7320*/  FFMA.FTZ R61, R61, c[0x0][0x2d0], -R162.reuse ;  /* 0x0000b4003d3d7a23 */ /* 0x100fe400000108a2 */
[C---:B--2---:R-:W-:Y:S01]  /*7330*/  HMMA.16816.F32 R4, R116.reuse, R144, R4 ;  /* 0x000000907404723c */ /* 0x044fe20000001804 */
[----:B------:R-:W-:Y:S04]  /*7340*/  MUFU.EX2 R201, R201 ;  /* 0x000000c900c97308 */ /* 0x000fe80000000800 */
[--C-:B------:R-:W-:Y:S02]  /*7350*/  FFMA.FTZ R62, R62, c[0x0][0x2d0], -R161.reuse ;  /* 0x0000b4003e3e7a23 */ /* 0x100fe400000108a1 */
[----:B------:R-:W-:Y:S01]  /*7360*/  FFMA.FTZ R63, R63, c[0x0][0x2d0], -R161 ;  /* 0x0000b4003f3f7a23 */ /* 0x000fe200000108a1 */
[C---:B------:R-:W-:Y:S01]  /*7370*/  HMMA.16816.F32 R8, R116.reuse, R146, R8 ;  /* 0x000000927408723c */ /* 0x040fe20000001808 */
[----:B------:R-:W-:Y:S02]  /*7380*/  LDSM.16.MT88.4 R144, [R228+0x4900] ;  /* 0x00490000e490783b */ /* 0x000fe40000004200 */
[----:B------:R-:W-:Y:S01]  /*7390*/  MUFU.EX2 R202, R202 ;  /* 0x000000ca00ca7308 */ /* 0x000fe20000000800 */
[----:B------:R-:W-:Y:S01]  /*73a0*/  FFMA.FTZ R133, R2, R251, R133 ;  /* 0x000000fb02857223 */ /* 0x000fe20000010085 */
[----:B------:R-:W-:Y:S01]  /*73b0*/  MOV R2, R132 ;  /* 0x0000008400027202 */ /* 0x000fe20000000f00 */
[----:B------:R-:W-:Y:S02]  /*73c0*/  FFMA.FTZ R157, R0, R250, R157 ;  /* 0x000000fa009d7223 */ /* 0x000fe4000001009d */
[C---:B----4-:R-:W-:Y:S04]  /*73d0*/  HMMA.16816.F32 R68, R116.reuse, R124, R68 ;  /* 0x0000007c7444723c */ /* 0x050fe80000001844 */
[----:B------:R-:W-:Y:S01]  /*73e0*/  FADD.FTZ R133, R134, R133 ;  /* 0x0000008586857221 */ /* 0x000fe20000010000 */
[----:B------:R-:W-:Y:S01]  /*73f0*/  MUFU.EX2 R203, R203 ;  /* 0x000000cb00cb7308 */ /* 0x000fe20000000800 */
[----:B------:R-:W-:Y:S02]  /*7400*/  FADD.FTZ R157, R158, R157 ;  /* 0x0000009d9e9d7221 */ /* 0x000fe40000010000 */
[C---:B------:R-:W-:Y:S01]  /*7410*/  HMMA.16816.F32 R72, R116.reuse, R126, R72 ;  /* 0x0000007e7448723c */ /* 0x040fe20000001848 */
[----:B------:R-:W1:Y:S03]  /*7420*/  LDSM.16.MT88.4 R124, [R229+0x4900] ;  /* 0x00490000e57c783b */ /* 0x000e660000004200 */
[----:B------:R-:W-:Y:S02]  /*7430*/  FADD.FTZ R133, R135, R133 ;  /* 0x0000008587857221 */ /* 0x000fe40000010000 */
[----:B------:R-:W-:Y:S01]  /*7440*/  FADD.FTZ R157, R159, R157 ;  /* 0x0000009d9f9d7221 */ /* 0x000fe20000010000 */
[----:B------:R-:W-:Y:S01]  /*7450*/  MUFU.EX2 R204, R204 ;  /* 0x000000cc00cc7308 */ /* 0x000fe20000000800 */
[C---:B------:R-:W-:Y:S04]  /*7460*/  HMMA.16816.F32 R76, R116.reuse, R148, R76 ;  /* 0x00000094744c723c */ /* 0x040fe8000000184c */
[----:B------:R-:W-:Y:S02]  /*7470*/  FADD.FTZ R156, R156, R133 ;  /* 0x000000859c9c7221 */ /* 0x000fe40000010000 */
[----:B------:R-:W-:Y:S02]  /*7480*/  FADD.FTZ R160, R160, R157 ;  /* 0x0000009da0a07221 */ /* 0x000fe40000010000 */
[C---:B------:R-:W-:Y:S01]  /*7490*/  HMMA.16816.F32 R80, R116.reuse, R150, R80 ;  /* 0x000000967450723c */ /* 0x040fe20000001850 */
[----:B------:R-:W-:Y:S03]  /*74a0*/  MUFU.EX2 R205, R205 ;  /* 0x000000cd00cd7308 */ /* 0x000fe60000000800 */
[--C-:B------:R-:W-:Y:S02]  /*74b0*/  FFMA.FTZ R148, R24, c[0x0][0x2d0], -R162.reuse ;  /* 0x0000b40018947a23 */ /* 0x100fe400000108a2 */
[----:B------:R-:W-:Y:S02]  /*74c0*/  FFMA.FTZ R149, R25, c[0x0][0x2d0], -R162 ;  /* 0x0000b40019957a23 */ /* 0x000fe400000108a2 */
[C---:B---3--:R-:W-:Y:S03]  /*74d0*/  HMMA.16816.F32 R84, R116.reuse, R120, R84 ;  /* 0x000000787454723c */ /* 0x048fe60000001854 */
[----:B------:R-:W-:Y:S01]  /*74e0*/  MUFU.EX2 R148, R148 ;  /* 0x0000009400947308 */ /* 0x000fe20000000800 */
[--C-:B------:R-:W-:Y:S02]  /*74f0*/  FFMA.FTZ R150, R26, c[0x0][0x2d0], -R161.reuse ;  /* 0x0000b4001a967a23 */ /* 0x100fe400000108a1 */
[----:B------:R-:W-:Y:S02]  /*7500*/  FFMA.FTZ R151, R27, c[0x0][0x2d0], -R161 ;  /* 0x0000b4001b977a23 */ /* 0x000fe400000108a1 */
[C---:B------:R-:W-:Y:S01]  /*7510*/  HMMA.16816.F32 R88, R116.reuse, R122, R88 ;  /* 0x0000007a7458723c */ /* 0x040fe20000001858 */
[----:B------:R-:W2:Y:S03]  /*7520*/  LDSM.16.MT88.4 R120, [R232+0x1100] ;  /* 0x00110000e878783b */ /* 0x000ea60000004200 */
[----:B------:R-:W-:Y:S01]  /*7530*/  FADD.FTZ R156, R152, R156 ;  /* 0x0000009c989c7221 */ /* 0x000fe20000010000 */
[----:B------:R-:W3:Y:S01]  /*7540*/  MUFU.EX2 R149, R149 ;  /* 0x0000009500957308 */ /* 0x000ee20000000800 */
[----:B------:R-:W-:Y:S02]  /*7550*/  FADD.FTZ R160, R154, R160 ;  /* 0x000000a09aa07221 */ /* 0x000fe40000010000 */
[C---:B-----5:R-:W-:Y:S01]  /*7560*/  HMMA.16816.F32 R92, R116.reuse, R128, R92 ;  /* 0x00000080745c723c */ /* 0x060fe2000000185c */
        /* <DEDUP_REMOVED lines=8> */
[----:B------:R-:W5:Y:S03]  /*75f0*/  MUFU.EX2 R151, R151 ;  /* 0x0000009700977308 */ /* 0x000f660000000800 */
[----:B------:R-:W-:Y:S02]  /*7600*/  FADD.FTZ R164, R164, R153 ;  /* 0x00000099a4a47221 */ /* 0x000fe40000010000 */
[----:B------:R-:W-:Y:S01]  /*7610*/  FADD.FTZ R166, R166, R155 ;  /* 0x0000009ba6a67221 */ /* 0x000fe20000010000 */
[----:B------:R-:W-:Y:S01]  /*7620*/  F2FP.PACK_AB R20, R192, R167 ;  /* 0x000000a7c014723e */ /* 0x000fe200000000ff */
[C---:B------:R-:W-:Y:S03]  /*7630*/  HMMA.16816.F32 R100, R116.reuse, R22, R100 ;  /* 0x000000167464723c */ /* 0x040fe60000001864 */
[----:B------:R-:W-:Y:S01]  /*7640*/  MUFU.EX2 R206, R206 ;  /* 0x000000ce00ce7308 */ /* 0x000fe20000000800 */
[----:B------:R-:W-:Y:S01]  /*7650*/  F2FP.PACK_AB R21, R194, R193 ;  /* 0x000000c1c215723e */ /* 0x000fe200000000ff */
[----:B------:R-:W-:Y:S02]  /*7660*/  FADD.FTZ R164, R167, R164 ;  /* 0x000000a4a7a47221 */ /* 0x000fe40000010000 */
[----:B---3--:R-:W-:Y:S01]  /*7670*/  F2FP.PACK_AB R22, R149, R148 ;  /* 0x000000949516723e */ /* 0x008fe200000000ff */
[C---:B-1----:R-:W-:Y:S04]  /*7680*/  HMMA.16816.F32 R104, R116.reuse, R124, R104 ;  /* 0x0000007c7468723c */ /* 0x042fe80000001868 */
[----:B------:R-:W-:Y:S01]  /*7690*/  FADD.FTZ R166, R193, R166 ;  /* 0x000000a6c1a67221 */ /* 0x000fe20000010000 */
[----:B------:R-:W-:Y:S01]  /*76a0*/  MUFU.EX2 R52, R52 ;  /* 0x0000003400347308 */ /* 0x000fe20000000800 */
[----:B------:R-:W-:Y:S02]  /*76b0*/  FADD.FTZ R192, R192, R164 ;  /* 0x000000a4c0c07221 */ /* 0x000fe40000010000 */
[C---:B------:R-:W-:Y:S01]  /*76c0*/  HMMA.16816.F32 R108, R116.reuse, R126, R108 ;  /* 0x0000007e746c723c */ /* 0x040fe2000000186c */
[----:B------:R-:W1:Y:S03]  /*76d0*/  LDSM.16.MT88.4 R124, [R229+0x1100] ;  /* 0x00110000e57c783b */ /* 0x000e660000004200 */
[----:B-----5:R-:W-:Y:S01]  /*76e0*/  F2FP.PACK_AB R23, R151, R150 ;  /* 0x000000969717723e */ /* 0x020fe200000000ff */
[----:B------:R-:W-:Y:S02]  /*76f0*/  FADD.FTZ R194, R194, R166 ;  /* 0x000000a6c2c27221 */ /* 0x000fe40000010000 */
[----:B------:R-:W-:Y:S01]  /*7700*/  MUFU.EX2 R53, R53 ;  /* 0x0000003500357308 */ /* 0x000fe20000000800 */
[C---:B------:R-:W-:Y:S04]  /*7710*/  HMMA.16816.F32 R16, R116.reuse, R144, R16 ;  /* 0x000000907410723c */ /* 0x040fe80000001810 */
[----:B------:R-:W-:Y:S02]  /*7720*/  FADD.FTZ R192, R148, R192 ;  /* 0x000000c094c07221 */ /* 0x000fe40000010000 */
[----:B------:R-:W-:Y:S02]  /*7730*/  FADD.FTZ R194, R150, R194 ;  /* 0x000000c296c27221 */ /* 0x000fe40000010000 */
[----:B------:R-:W-:Y:S01]  /*7740*/  HMMA.16816.F32 R112, R116, R146, R112 ;  /* 0x000000927470723c */ /* 0x000fe20000001870 */
[----:B------:R-:W3:Y:S01]  /*7750*/  LDSM.16.MT88.4 R116, [R228+0x1100] ;  /* 0x00110000e474783b */ /* 0x000ee20000004200 */
[----:B------:R-:W-:Y:S02]  /*7760*/  MUFU.EX2 R54, R54 ;  /* 0x0000003600367308 */ /* 0x000fe40000000800 */
[--C-:B------:R-:W-:Y:S02]  /*7770*/  FFMA.FTZ R144, R28, c[0x0][0x2d0], -R162.reuse ;  /* 0x0000b4001c907a23 */ /* 0x100fe400000108a2 */
[----:B------:R-:W-:Y:S02]  /*7780*/  FFMA.FTZ R145, R29, c[0x0][0x2d0], -R162 ;  /* 0x0000b4001d917a23 */ /* 0x000fe400000108a2 */
[C---:B--2---:R-:W-:Y:S04]  /*7790*/  HMMA.16816.F32 R4, R20.reuse, R120, R4 ;  /* 0x000000781404723c */ /* 0x044fe80000001804 */
[----:B------:R-:W2:Y:S01]  /*77a0*/  MUFU.EX2 R144, R144 ;  /* 0x0000009000907308 */ /* 0x000ea20000000800 */
[--C-:B------:R-:W-:Y:S02]  /*77b0*/  FFMA.FTZ R146, R30, c[0x0][0x2d0], -R161.reuse ;  /* 0x0000b4001e927a23 */ /* 0x100fe400000108a1 */
[----:B------:R-:W-:Y:S01]  /*77c0*/  FFMA.FTZ R147, R31, c[0x0][0x2d0], -R161 ;  /* 0x0000b4001f937a23 */ /* 0x000fe200000108a1 */
[C---:B------:R-:W-:Y:S01]  /*77d0*/  HMMA.16816.F32 R8, R20.reuse, R122, R8 ;  /* 0x0000007a1408723c */ /* 0x040fe20000001808 */
[----:B------:R-:W5:Y:S03]  /*77e0*/  LDSM.16.MT88.4 R120, [R232+0x5100] ;  /* 0x00510000e878783b */ /* 0x000f660000004200 */
[----:B------:R-:W-:Y:S02]  /*77f0*/  FADD.FTZ R149, R149, R192 ;  /* 0x000000c095957221 */ /* 0x000fe40000010000 */
[----:B------:R-:W-:Y:S01]  /*7800*/  MUFU.EX2 R145, R145 ;  /* 0x0000009100917308 */ /* 0x000fe20000000800 */
[----:B------:R-:W-:Y:S01]  /*7810*/  FADD.FTZ R151, R151, R194 ;  /* 0x000000c297977221 */ /* 0x000fe20000010000 */
[C---:B----4-:R-:W-:Y:S01]  /*7820*/  HMMA.16816.F32 R68, R20.reuse, R24, R68 ;  /* 0x000000181444723c */ /* 0x050fe20000001844 */
[----:B------:R-:W-:Y:S07]  /*7830*/  LDSM.16.MT88.4 R28, [R229+0x5100] ;  /* 0x00510000e51c783b */ /* 0x000fee0000004200 */
[C---:B------:R-:W-:Y:S01]  /*7840*/  HMMA.16816.F32 R72, R20.reuse, R26, R72 ;  /* 0x0000001a1448723c */ /* 0x040fe20000001848 */
[----:B------:R-:W4:Y:S01]  /*7850*/  LDSM.16.MT88.4 R24, [R230+0x5100] ;  /* 0x00510000e618783b */ /* 0x000f220000004200 */
[----:B------:R-:W5:Y:S02]  /*7860*/  MUFU.EX2 R146, R146 ;  /* 0x0000009200927308 */ /* 0x000f640000000800 */
[----:B--2---:R-:W-:Y:S04]  /*7870*/  FADD.FTZ R149, R144, R149 ;  /* 0x0000009590957221 */ /* 0x004fe80000010000 */
[C---:B-1----:R-:W-:Y:S04]  /*7880*/  HMMA.16816.F32 R76, R20.reuse, R124, R76 ;  /* 0x0000007c144c723c */ /* 0x042fe8000000184c */
[----:B------:R-:W1:Y:S04]  /*7890*/  MUFU.EX2 R147, R147 ;  /* 0x0000009300937308 */ /* 0x000e680000000800 */
[C---:B------:R-:W-:Y:S01]  /*78a0*/  HMMA.16816.F32 R80, R20.reuse, R126, R80 ;  /* 0x0000007e1450723c */ /* 0x040fe20000001850 */
[----:B------:R-:W2:Y:S05]  /*78b0*/  LDSM.16.MT88.4 R124, [R228+0x5100] ;  /* 0x00510000e47c783b */ /* 0x000eaa0000004200 */
[----:B------:R-:W-:Y:S02]  /*78c0*/  MUFU.EX2 R55, R55 ;  /* 0x0000003700377308 */ /* 0x000fe40000000800 */
[C---:B---3--:R-:W-:Y:S04]  /*78d0*/  HMMA.16816.F32 R84, R20.reuse, R116, R84 ;  /* 0x000000741454723c */ /* 0x048fe80000001854 */
[----:B-----5:R-:W-:Y:S04]  /*78e0*/  FADD.FTZ R151, R146, R151 ;  /* 0x0000009792977221 */ /* 0x020fe80000010000 */
[C---:B------:R-:W-:Y:S01]  /*78f0*/  HMMA.16816.F32 R88, R20.reuse, R118, R88 ;  /* 0x000000761458723c */ /* 0x040fe20000001858 */
[----:B------:R-:W3:Y:S01]  /*7900*/  LDSM.16.MT88.4 R116, [R232+0x1900] ;  /* 0x00190000e874783b */ /* 0x000ee20000004200 */
[----:B------:R-:W-:Y:S06]  /*7910*/  MUFU.EX2 R56, R56 ;  /* 0x0000003800387308 */ /* 0x000fec0000000800 */
[C---:B------:R-:W-:Y:S04]  /*7920*/  HMMA.16816.F32 R92, R20.reuse, R120, R92 ;  /* 0x00000078145c723c */ /* 0x040fe8000000185c */
[----:B------:R-:W-:Y:S03]  /*7930*/  MUFU.EX2 R57, R57 ;  /* 0x0000003900397308 */ /* 0x000fe60000000800 */
[--C-:B------:R-:W-:Y:S01]  /*7940*/  FFMA.FTZ R120, R34, c[0x0][0x2d0], -R161.reuse ;  /* 0x0000b40022787a23 */ /* 0x100fe200000108a1 */
[C---:B------:R-:W-:Y:S04]  /*7950*/  HMMA.16816.F32 R96, R20.reuse, R122, R96 ;  /* 0x0000007a1460723c */ /* 0x040fe80000001860 */
[----:B------:R-:W-:Y:S02]  /*7960*/  FFMA.FTZ R121, R35, c[0x0][0x2d0], -R161 ;  /* 0x0000b40023797a23 */ /* 0x000fe400000108a1 */
[----:B------:R-:W5:Y:S01]  /*7970*/  LDSM.16.MT88.4 R32, [R230+0x1900] ;  /* 0x00190000e620783b */ /* 0x000f620000004200 */
[--C-:B------:R-:W-:Y:S01]  /*7980*/  FFMA.FTZ R122, R36, c[0x0][0x2d0], -R162.reuse ;  /* 0x0000b400247a7a23 */ /* 0x100fe200000108a2 */
[C---:B----4-:R-:W-:Y:S01]  /*7990*/  HMMA.16816.F32 R12, R20.reuse, R24, R12 ;  /* 0x00000018140c723c */ /* 0x050fe2000000180c */
[----:B------:R-:W-:Y:S03]  /*79a0*/  MUFU.EX2 R120, R120 ;  /* 0x0000007800787308 */ /* 0x000fe60000000800 */
[----:B------:R-:W-:Y:S02]  /*79b0*/  FFMA.FTZ R123, R37, c[0x0][0x2d0], -R162 ;  /* 0x0000b400257b7a23 */ /* 0x000fe400000108a2 */
[----:B------:R-:W-:Y:S02]  /*79c0*/  LDSM.16.MT88.4 R36, [R232+0x2100] ;  /* 0x00210000e824783b */ /* 0x000fe40000004200 */
[C---:B------:R-:W-:Y:S03]  /*79d0*/  HMMA.16816.F32 R100, R20.reuse, R26, R100 ;  /* 0x0000001a1464723c */ /* 0x040fe60000001864 */
[----:B------:R-:W4:Y:S03]  /*79e0*/  MUFU.EX2 R121, R121 ;  /* 0x0000007900797308 */ /* 0x000f260000000800 */
[----:B------:R-:W3:Y:S02]  /*79f0*/  LDSM.16.MT88.4 R24, [R229+0x1900] ;  /* 0x00190000e518783b */ /* 0x000ee40000004200 */
[C---:B------:R-:W-:Y:S05]  /*7a00*/  HMMA.16816.F32 R104, R20.reuse, R28, R104 ;  /* 0x0000001c1468723c */ /* 0x040fea0000001868 */
[----:B------:R-:W1:Y:S03]  /*7a10*/  MUFU.EX2 R122, R122 ;  /* 0x0000007a007a7308 */ /* 0x000e660000000800 */
[C---:B------:R-:W-:Y:S01]  /*7a20*/  HMMA.16816.F32 R108, R20.reuse, R30, R108 ;  /* 0x0000001e146c723c */ /* 0x040fe2000000186c */
[----:B------:R-:W5:Y:S06]  /*7a30*/  LDSM.16.MT88.4 R28, [R228+0x1900] ;  /* 0x00190000e41c783b */ /* 0x000f6c0000004200 */
[----:B------:R-:W3:Y:S01]  /*7a40*/  MUFU.EX2 R123, R123 ;  /* 0x0000007b007b7308 */ /* 0x000ee20000000800 */
[C---:B--2---:R-:W-:Y:S08]  /*7a50*/  HMMA.16816.F32 R16, R20.reuse, R124, R16 ;  /* 0x0000007c1410723c */ /* 0x044ff00000001810 */
[----:B------:R-:W-:Y:S01]  /*7a60*/  HMMA.16816.F32 R112, R20, R126, R112 ;  /* 0x0000007e1470723c */ /* 0x000fe20000001870 */
[----:B------:R-:W-:Y:S01]  /*7a70*/  LDSM.16.MT88.4 R124, [R232+0x3900] ;  /* 0x00390000e87c783b */ /* 0x000fe20000004200 */
[----:B------:R-:W-:Y:S05]  /*7a80*/  MUFU.EX2 R58, R58 ;  /* 0x0000003a003a7308 */ /* 0x000fea0000000800 */
[C---:B------:R-:W-:Y:S01]  /*7a90*/  F2FP.PACK_AB R20, R145.reuse, R144 ;  /* 0x000000909114723e */ /* 0x040fe200000000ff */
[----:B------:R-:W-:Y:S01]  /*7aa0*/  FADD.FTZ R145, R145, R149 ;  /* 0x0000009591917221 */ /* 0x000fe20000010000 */
[----:B-1----:R-:W-:Y:S03]  /*7ab0*/  F2FP.PACK_AB R21, R147, R146 ;  /* 0x000000929315723e */ /* 0x002fe600000000ff */
[----:B------:R-:W-:Y:S01]  /*7ac0*/  F2FP.PACK_AB R22, R196, R195 ;  /* 0x000000c3c416723e */ /* 0x000fe200000000ff */
[----:B------:R-:W-:Y:S01]  /*7ad0*/  MUFU.EX2 R59, R59 ;  /* 0x0000003b003b7308 */ /* 0x000fe20000000800 */
[----:B----4-:R-:W-:Y:S01]  /*7ae0*/  F2FP.PACK_AB R23, R121, R120 ;  /* 0x000000787917723e */ /* 0x010fe200000000ff */
[----:B------:R-:W-:Y:S02]  /*7af0*/  FADD.FTZ R147, R147, R151 ;  /* 0x0000009793937221 */ /* 0x000fe40000010000 */
[----:B------:R-:W-:Y:S02]  /*7b00*/  FADD.FTZ R145, R195, R145 ;  /* 0x00000091c3917221 */ /* 0x000fe40000010000 */
[----:B------:R-:W-:Y:S02]  /*7b10*/  FADD.FTZ R147, R120, R147 ;  /* 0x0000009378937221 */ /* 0x000fe40000010000 */
[C---:B---3--:R-:W-:Y:S02]  /*7b20*/  HMMA.16816.F32 R4, R20.reuse, R116, R4 ;  /* 0x000000741404723c */ /* 0x048fe40000001804 */
[----:B------:R-:W-:Y:S01]  /*7b30*/  MUFU.EX2 R60, R60 ;  /* 0x0000003c003c7308 */ /* 0x000fe20000000800 */
[----:B------:R-:W-:Y:S02]  /*7b40*/  FADD.FTZ R196, R196, R145 ;  /* 0x00000091c4c47221 */ /* 0x000fe40000010000 */
[----:B------:R-:W-:Y:S02]  /*7b50*/  FADD.FTZ R121, R121, R147 ;  /* 0x0000009379797221 */ /* 0x000fe40000010000 */
[----:B------:R-:W-:Y:S01]  /*7b60*/  FADD.FTZ R0, R122, R196 ;  /* 0x000000c47a007221 */ /* 0x000fe20000010000 */
[C---:B------:R-:W-:Y:S01]  /*7b70*/  HMMA.16816.F32 R8, R20.reuse, R118, R8 ;  /* 0x000000761408723c */ /* 0x040fe20000001808 */
[----:B------:R-:W1:Y:S03]  /*7b80*/  LDSM.16.MT88.4 R116, [R232+0x5900] ;  /* 0x00590000e874783b */ /* 0x000e660000004200 */
[----:B------:R-:W-:Y:S01]  /*7b90*/  MUFU.EX2 R61, R61 ;  /* 0x0000003d003d7308 */ /* 0x000fe20000000800 */
[----:B------:R-:W-:Y:S02]  /*7ba0*/  FADD.FTZ R121, R197, R121 ;  /* 0x00000079c5797221 */ /* 0x000fe40000010000 */
[----:B------:R-:W-:Y:S01]  /*7bb0*/  FADD.FTZ R0, R123, R0 ;  /* 0x000000007b007221 */ /* 0x000fe20000010000 */
[C---:B-----5:R-:W-:Y:S04]  /*7bc0*/  HMMA.16816.F32 R68, R20.reuse, R32, R68 ;  /* 0x000000201444723c */ /* 0x060fe80000001844 */
[----:B------:R-:W-:Y:S02]  /*7bd0*/  FADD.FTZ R0, R199, R0 ;  /* 0x00000000c7007221 */ /* 0x000fe40000010000 */
[----:B------:R-:W-:Y:S02]  /*7be0*/  MUFU.EX2 R62, R62 ;  /* 0x0000003e003e7308 */ /* 0x000fe40000000800 */
[C---:B------:R-:W-:Y:S01]  /*7bf0*/  HMMA.16816.F32 R72, R20.reuse, R34, R72 ;  /* 0x000000221448723c */ /* 0x040fe20000001848 */
[----:B------:R-:W2:Y:S07]  /*7c00*/  LDSM.16.MT88.4 R32, [R230+0x5900] ;  /* 0x00590000e620783b */ /* 0x000eae0000004200 */
[C---:B------:R-:W-:Y:S01]  /*7c10*/  HMMA.16816.F32 R76, R20.reuse, R24, R76 ;  /* 0x00000018144c723c */ /* 0x040fe2000000184c */
[----:B------:R-:W-:Y:S07]  /*7c20*/  MUFU.EX2 R63, R63 ;  /* 0x0000003f003f7308 */ /* 0x000fee0000000800 */
[C---:B------:R-:W-:Y:S01]  /*7c30*/  HMMA.16816.F32 R80, R20.reuse, R26, R80 ;  /* 0x0000001a1450723c */ /* 0x040fe20000001850 */
[----:B------:R-:W3:Y:S07]  /*7c40*/  LDSM.16.MT88.4 R24, [R229+0x5900] ;  /* 0x00590000e518783b */ /* 0x000eee0000004200 */
[C---:B------:R-:W-:Y:S08]  /*7c50*/  HMMA.16816.F32 R84, R20.reuse, R28, R84 ;  /* 0x0000001c1454723c */ /* 0x040ff00000001854 */
[C---:B------:R-:W-:Y:S01]  /*7c60*/  HMMA.16816.F32 R88, R20.reuse, R30, R88 ;  /* 0x0000001e1458723c */ /* 0x040fe20000001858 */
[----:B------:R-:W4:Y:S07]  /*7c70*/  LDSM.16.MT88.4 R28, [R228+0x5900] ;  /* 0x00590000e41c783b */ /* 0x000f2e0000004200 */
        /* <DEDUP_REMOVED lines=9> */
[C---:B----4-:R-:W-:Y:S08]  /*7d10*/  HMMA.16816.F32 R16, R20.reuse, R28, R16 ;  /* 0x0000001c1410723c */ /* 0x050ff00000001810 */
[----:B------:R-:W-:Y:S01]  /*7d20*/  HMMA.16816.F32 R112, R20, R30, R112 ;  /* 0x0000001e1470723c */ /* 0x000fe20000001870 */
[----:B------:R-:W4:Y:S06]  /*7d30*/  LDSM.16.MT88.4 R28, [R232+0x6100] ;  /* 0x00610000e81c783b */ /* 0x000f2c0000004200 */
[----:B------:R-:W-:Y:S02]  /*7d40*/  F2FP.PACK_AB R20, R123, R122 ;  /* 0x0000007a7b14723e */ /* 0x000fe400000000ff */
[----:B------:R-:W-:Y:S03]  /*7d50*/  F2FP.PACK_AB R21, R198, R197 ;  /* 0x000000c5c615723e */ /* 0x000fe600000000ff */
[----:B------:R-:W-:Y:S01]  /*7d60*/  F2FP.PACK_AB R22, R200, R199 ;  /* 0x000000c7c816723e */ /* 0x000fe200000000ff */
[----:B------:R-:W-:Y:S01]  /*7d70*/  FADD.FTZ R198, R198, R121 ;  /* 0x00000079c6c67221 */ /* 0x000fe20000010000 */
[----:B------:R-:W-:Y:S01]  /*7d80*/  F2FP.PACK_AB R23, R202, R201 ;  /* 0x000000c9ca17723e */ /* 0x000fe200000000ff */
[----:B------:R-:W-:Y:S01]  /*7d90*/  FADD.FTZ R200, R200, R0 ;  /* 0x00000000c8c87221 */ /* 0x000fe20000010000 */
[----:B------:R-:W-:Y:S01]  /*7da0*/  MOV R0, R3 ;  /* 0x0000000300007202 */ /* 0x000fe20000000f00 */
[----:B------:R-:W-:Y:S04]  /*7db0*/  FADD.FTZ R198, R201, R198 ;  /* 0x000000c6c9c67221 */ /* 0x000fe80000010000 */
[C---:B------:R-:W-:Y:S03]  /*7dc0*/  HMMA.16816.F32 R4, R20.reuse, R36, R4 ;  /* 0x000000241404723c */ /* 0x040fe60000001804 */
[----:B------:R-:W-:Y:S05]  /*7dd0*/  FADD.FTZ R202, R202, R198 ;  /* 0x000000c6caca7221 */ /* 0x000fea0000010000 */
[C---:B------:R-:W-:Y:S01]  /*7de0*/  HMMA.16816.F32 R8, R20.reuse, R38, R8 ;  /* 0x000000261408723c */ /* 0x040fe20000001808 */
[----:B------:R-:W5:Y:S07]  /*7df0*/  LDSM.16.MT88.4 R36, [R230+0x6100] ;  /* 0x00610000e624783b */ /* 0x000f6e0000004200 */
[C---:B-1----:R-:W-:Y:S07]  /*7e00*/  HMMA.16816.F32 R68, R20.reuse, R116, R68 ;  /* 0x000000741444723c */ /* 0x042fee0000001844 */
[--C-:B------:R-:W-:Y:S01]  /*7e10*/  FFMA.FTZ R116, R44, c[0x0][0x2d0], -R162.reuse ;  /* 0x0000b4002c747a23 */ /* 0x100fe200000108a2 */
[C---:B------:R-:W-:Y:S04]  /*7e20*/  HMMA.16816.F32 R72, R20.reuse, R118, R72 ;  /* 0x000000761448723c */ /* 0x040fe80000001848 */
[----:B------:R-:W-:Y:S01]  /*7e30*/  FFMA.FTZ R117, R45, c[0x0][0x2d0], -R162 ;  /* 0x0000b4002d757a23 */ /* 0x000fe200000108a2 */
[----:B------:R-:W1:Y:S02]  /*7e40*/  MUFU.EX2 R116, R116 ;  /* 0x0000007400747308 */ /* 0x000e640000000800 */
[--C-:B------:R-:W-:Y:S01]  /*7e50*/  FFMA.FTZ R118, R46, c[0x0][0x2d0], -R161.reuse ;  /* 0x0000b4002e767a23 */ /* 0x100fe200000108a1 */
[C---:B--2---:R-:W-:Y:S04]  /*7e60*/  HMMA.16816.F32 R76, R20.reuse, R32, R76 ;  /* 0x00000020144c723c */ /* 0x044fe8000000184c */
[----:B------:R-:W-:Y:S02]  /*7e70*/  FFMA.FTZ R119, R47, c[0x0][0x2d0], -R161 ;  /* 0x0000b4002f777a23 */ /* 0x000fe400000108a1 */
[----:B------:R-:W-:Y:S01]  /*7e80*/  LDSM.16.MT88.4 R44, [R229+0x7100] ;  /* 0x00710000e52c783b */ /* 0x000fe20000004200 */
[----:B------:R-:W-:Y:S01]  /*7e90*/  MUFU.EX2 R117, R117 ;  /* 0x0000007500757308 */ /* 0x000fe20000000800 */
[C---:B------:R-:W-:Y:S06]  /*7ea0*/  HMMA.16816.F32 R80, R20.reuse, R34, R80 ;  /* 0x000000221450723c */ /* 0x040fec0000001850 */
[----:B------:R-:W2:Y:S02]  /*7eb0*/  LDSM.16.MT88.4 R32, [R229+0x6100] ;  /* 0x00610000e520783b */ /* 0x000ea40000004200 */
[C---:B---3--:R-:W-:Y:S01]  /*7ec0*/  HMMA.16816.F32 R84, R20.reuse, R24, R84 ;  /* 0x000000181454723c */ /* 0x048fe20000001854 */
[----:B------:R-:W3:Y:S03]  /*7ed0*/  MUFU.EX2 R118, R118 ;  /* 0x0000007600767308 */ /* 0x000ee60000000800 */
[----:B-1----:R-:W-:Y:S04]  /*7ee0*/  FADD.FTZ R200, R116, R200 ;  /* 0x000000c874c87221 */ /* 0x002fe80000010000 */
[C---:B------:R-:W-:Y:S01]  /*7ef0*/  HMMA.16816.F32 R88, R20.reuse, R26, R88 ;  /* 0x0000001a1458723c */ /* 0x040fe20000001858 */
[----:B------:R-:W1:Y:S02]  /*7f00*/  LDSM.16.MT88.4 R24, [R228+0x6100] ;  /* 0x00610000e418783b */ /* 0x000e640000004200 */
[----:B------:R-:W1:Y:S05]  /*7f10*/  MUFU.EX2 R119, R119 ;  /* 0x0000007700777308 */ /* 0x000e6a0000000800 */
[C---:B----4-:R-:W-:Y:S08]  /*7f20*/  HMMA.16816.F32 R92, R20.reuse, R28, R92 ;  /* 0x0000001c145c723c */ /* 0x050ff0000000185c */
[C---:B------:R-:W-:Y:S01]  /*7f30*/  HMMA.16816.F32 R96, R20.reuse, R30, R96 ;  /* 0x0000001e1460723c */ /* 0x040fe20000001860 */
[----:B------:R-:W4:Y:S03]  /*7f40*/  LDSM.16.MT88.4 R28, [R232+0x2900] ;  /* 0x00290000e81c783b */ /* 0x000f260000004200 */
[----:B---3--:R-:W-:Y:S04]  /*7f50*/  FADD.FTZ R202, R118, R202 ;  /* 0x000000ca76ca7221 */ /* 0x008fe80000010000 */
[C---:B-----5:R-:W-:Y:S08]  /*7f60*/  HMMA.16816.F32 R12, R20.reuse, R36, R12 ;  /* 0x00000024140c723c */ /* 0x060ff0000000180c */
[C---:B------:R-:W-:Y:S01]  /*7f70*/  HMMA.16816.F32 R100, R20.reuse, R38, R100 ;  /* 0x000000261464723c */ /* 0x040fe20000001864 */
[----:B------:R-:W3:Y:S07]  /*7f80*/  LDSM.16.MT88.4 R36, [R230+0x2900] ;  /* 0x00290000e624783b */ /* 0x000eee0000004200 */
[C---:B--2---:R-:W-:Y:S08]  /*7f90*/  HMMA.16816.F32 R104, R20.reuse, R32, R104 ;  /* 0x000000201468723c */ /* 0x044ff00000001868 */
[C---:B------:R-:W-:Y:S01]  /*7fa0*/  HMMA.16816.F32 R108, R20.reuse, R34, R108 ;  /* 0x00000022146c723c */ /* 0x040fe2000000186c */
[----:B------:R-:W2:Y:S07]  /*7fb0*/  LDSM.16.MT88.4 R32, [R229+0x2900] ;  /* 0x00290000e520783b */ /* 0x000eae0000004200 */
[C---:B-1----:R-:W-:Y:S08]  /*7fc0*/  HMMA.16816.F32 R16, R20.reuse, R24, R16 ;  /* 0x000000181410723c */ /* 0x042ff00000001810 */
[----:B------:R-:W-:Y:S01]  /*7fd0*/  HMMA.16816.F32 R112, R20, R26, R112 ;  /* 0x0000001a1470723c */ /* 0x000fe20000001870 */
[----:B------:R-:W1:Y:S06]  /*7fe0*/  LDSM.16.MT88.4 R24, [R228+0x2900] ;  /* 0x00290000e418783b */ /* 0x000e6c0000004200 */
        /* <DEDUP_REMOVED lines=14> */
[----:B------:R-:W4:Y:S07]  /*80d0*/  LDSM.16.MT88.4 R28, [R232+0x6900] ;  /* 0x00690000e81c783b */ /* 0x000f2e0000004200 */
[C---:B---3--:R-:W-:Y:S08]  /*80e0*/  HMMA.16816.F32 R68, R20.reuse, R36, R68 ;  /* 0x000000241444723c */ /* 0x048ff00000001844 */
[C---:B------:R-:W-:Y:S01]  /*80f0*/  HMMA.16816.F32 R72, R20.reuse, R38, R72 ;  /* 0x000000261448723c */ /* 0x040fe20000001848 */
[----:B------:R-:W3:Y:S07]  /*8100*/  LDSM.16.MT88.4 R36, [R230+0x6900] ;  /* 0x00690000e624783b */ /* 0x000eee0000004200 */
[C---:B--2---:R-:W-:Y:S08]  /*8110*/  HMMA.16816.F32 R76, R20.reuse, R32, R76 ;  /* 0x00000020144c723c */ /* 0x044ff0000000184c */
[C---:B------:R-:W-:Y:S01]  /*8120*/  HMMA.16816.F32 R80, R20.reuse, R34, R80 ;  /* 0x000000221450723c */ /* 0x040fe20000001850 */
[----:B------:R-:W-:Y:S07]  /*8130*/  LDSM.16.MT88.4 R32, [R230+0x3100] ;  /* 0x00310000e620783b */ /* 0x000fee0000004200 */
[C---:B-1----:R-:W-:Y:S08]  /*8140*/  HMMA.16816.F32 R84, R20.reuse, R24, R84 ;  /* 0x000000181454723c */ /* 0x042ff00000001854 */
[C---:B------:R-:W-:Y:S01]  /*8150*/  HMMA.16816.F32 R88, R20.reuse, R26, R88 ;  /* 0x0000001a1458723c */ /* 0x040fe20000001858 */
[----:B------:R-:W1:Y:S07]  /*8160*/  LDSM.16.MT88.4 R24, [R228+0x6900] ;  /* 0x00690000e418783b */ /* 0x000e6e0000004200 */
[C---:B----4-:R-:W-:Y:S08]  /*8170*/  HMMA.16816.F32 R92, R20.reuse, R28, R92 ;  /* 0x0000001c145c723c */ /* 0x050ff0000000185c */
[C---:B------:R-:W-:Y:S01]  /*8180*/  HMMA.16816.F32 R96, R20.reuse, R30, R96 ;  /* 0x0000001e1460723c */ /* 0x040fe20000001860 */
[----:B------:R-:W2:Y:S07]  /*8190*/  LDSM.16.MT88.4 R28, [R232+0x3100] ;  /* 0x00310000e81c783b */ /* 0x000eae0000004200 */
[C---:B---3--:R-:W-:Y:S08]  /*81a0*/  HMMA.16816.F32 R12, R20.reuse, R36, R12 ;  /* 0x00000024140c723c */ /* 0x048ff0000000180c */
[C---:B------:R-:W-:Y:S01]  /*81b0*/  HMMA.16816.F32 R100, R20.reuse, R38, R100 ;  /* 0x000000261464723c */ /* 0x040fe20000001864 */
[----:B------:R-:W-:Y:S07]  /*81c0*/  LDSM.16.MT88.4 R36, [R228+0x3100] ;  /* 0x00310000e424783b */ /* 0x000fee0000004200 */
[C---:B------:R-:W-:Y:S08]  /*81d0*/  HMMA.16816.F32 R104, R20.reuse, R40, R104 ;  /* 0x000000281468723c */ /* 0x040ff00000001868 */
[C---:B------:R-:W-:Y:S01]  /*81e0*/  HMMA.16816.F32 R108, R20.reuse, R42, R108 ;  /* 0x0000002a146c723c */ /* 0x040fe2000000186c */
[----:B------:R-:W-:Y:S07]  /*81f0*/  LDSM.16.MT88.4 R40, [R230+0x7100] ;  /* 0x00710000e628783b */ /* 0x000fee0000004200 */
[C---:B-1----:R-:W-:Y:S08]  /*8200*/  HMMA.16816.F32 R16, R20.reuse, R24, R16 ;  /* 0x000000181410723c */ /* 0x042ff00000001810 */
[----:B------:R-:W-:Y:S01]  /*8210*/  HMMA.16816.F32 R112, R20, R26, R112 ;  /* 0x0000001a1470723c */ /* 0x000fe20000001870 */
[----:B------:R-:W1:Y:S06]  /*8220*/  LDSM.16.MT88.4 R24, [R229+0x3100] ;  /* 0x00310000e518783b */ /* 0x000e6c0000004200 */
[C---:B------:R-:W-:Y:S01]  /*8230*/  F2FP.PACK_AB R20, R53.reuse, R52 ;  /* 0x000000343514723e */ /* 0x040fe200000000ff */
        /* <DEDUP_REMOVED lines=8> */
[C---:B--2---:R-:W-:Y:S03]  /*82c0*/  HMMA.16816.F32 R4, R20.reuse, R28, R4 ;  /* 0x0000001c1404723c */ /* 0x044fe60000001804 */
[----:B------:R-:W-:Y:S02]  /*82d0*/  FADD.FTZ R59, R59, R55 ;  /* 0x000000373b3b7221 */ /* 0x000fe40000010000 */
[----:B------:R-:W-:Y:S02]  /*82e0*/  FADD.FTZ R57, R60, R57 ;  /* 0x000000393c397221 */ /* 0x000fe40000010000 */
[----:B------:R-:W-:Y:S01]  /*82f0*/  FADD.FTZ R59, R62, R59 ;  /* 0x0000003b3e3b7221 */ /* 0x000fe20000010000 */
[C---:B------:R-:W-:Y:S01]  /*8300*/  HMMA.16816.F32 R8, R20.reuse, R30, R8 ;  /* 0x0000001e1408723c */ /* 0x040fe20000001808 */
[----:B------:R-:W2:Y:S03]  /*8310*/  LDSM.16.MT88.4 R28, [R232+0x7100] ;  /* 0x00710000e81c783b */ /* 0x000ea60000004200 */
[----:B------:R-:W-:Y:S02]  /*8320*/  FADD.FTZ R57, R61, R57 ;  /* 0x000000393d397221 */ /* 0x000fe40000010000 */
[----:B------:R-:W-:Y:S02]  /*8330*/  FADD.FTZ R59, R63, R59 ;  /* 0x0000003b3f3b7221 */ /* 0x000fe40000010000 */
[C---:B------:R-:W-:Y:S07]  /*8340*/  HMMA.16816.F32 R68, R20.reuse, R32, R68 ;  /* 0x000000201444723c */ /* 0x040fee0000001844 */
[--C-:B------:R-:W-:Y:S01]  /*8350*/  FFMA.FTZ R32, R64, c[0x0][0x2d0], -R162.reuse ;  /* 0x0000b40040207a23 */ /* 0x100fe200000108a2 */
[C---:B------:R-:W-:Y:S04]  /*8360*/  HMMA.16816.F32 R72, R20.reuse, R34, R72 ;  /* 0x000000221448723c */ /* 0x040fe80000001848 */
[----:B------:R-:W-:Y:S01]  /*8370*/  FFMA.FTZ R162, R65, c[0x0][0x2d0], -R162 ;  /* 0x0000b40041a27a23 */ /* 0x000fe200000108a2 */
[----:B------:R-:W3:Y:S01]  /*8380*/  MUFU.EX2 R32, R32 ;  /* 0x0000002000207308 */ /* 0x000ee20000000800 */
[--C-:B------:R-:W-:Y:S02]  /*8390*/  FFMA.FTZ R33, R66, c[0x0][0x2d0], -R161.reuse ;  /* 0x0000b40042217a23 */ /* 0x100fe400000108a1 */
[C---:B-1----:R-:W-:Y:S04]  /*83a0*/  HMMA.16816.F32 R76, R20.reuse, R24, R76 ;  /* 0x00000018144c723c */ /* 0x042fe8000000184c */
[----:B------:R-:W-:Y:S03]  /*83b0*/  FFMA.FTZ R161, R67, c[0x0][0x2d0], -R161 ;  /* 0x0000b40043a17a23 */ /* 0x000fe600000108a1 */
[----:B------:R-:W1:Y:S01]  /*83c0*/  MUFU.EX2 R162, R162 ;  /* 0x000000a200a27308 */ /* 0x000e620000000800 */
[C---:B------:R-:W-:Y:S01]  /*83d0*/  HMMA.16816.F32 R80, R20.reuse, R26, R80 ;  /* 0x0000001a1450723c */ /* 0x040fe20000001850 */
[----:B------:R-:W4:Y:S07]  /*83e0*/  LDSM.16.MT88.4 R24, [R230+0x3900] ;  /* 0x00390000e618783b */ /* 0x000f2e0000004200 */
[C---:B------:R-:W-:Y:S01]  /*83f0*/  HMMA.16816.F32 R84, R20.reuse, R36, R84 ;  /* 0x000000241454723c */ /* 0x040fe20000001854 */
[----:B------:R-:W5:Y:S03]  /*8400*/  MUFU.EX2 R33, R33 ;  /* 0x0000002100217308 */ /* 0x000f660000000800 */
[----:B---3--:R-:W-:Y:S04]  /*8410*/  FADD.FTZ R57, R32, R57 ;  /* 0x0000003920397221 */ /* 0x008fe80000010000 */
[C---:B------:R-:W-:Y:S03]  /*8420*/  HMMA.16816.F32 R88, R20.reuse, R38, R88 ;  /* 0x000000261458723c */ /* 0x040fe60000001858 */
[----:B------:R-:W3:Y:S01]  /*8430*/  MUFU.EX2 R161, R161 ;  /* 0x000000a100a17308 */ /* 0x000ee20000000800 */
[C---:B-1----:R-:W-:Y:S04]  /*8440*/  FADD.FTZ R251, R162.reuse, R57 ;  /* 0x00000039a2fb7221 */ /* 0x042fe80000010000 */
[C---:B--2---:R-:W-:Y:S08]  /*8450*/  HMMA.16816.F32 R92, R20.reuse, R28, R92 ;  /* 0x0000001c145c723c */ /* 0x044ff0000000185c */
[C---:B------:R-:W-:Y:S01]  /*8460*/  HMMA.16816.F32 R96, R20.reuse, R30, R96 ;  /* 0x0000001e1460723c */ /* 0x040fe20000001860 */
[----:B------:R-:W1:Y:S03]  /*8470*/  LDSM.16.MT88.4 R28, [R229+0x3900] ;  /* 0x00390000e51c783b */ /* 0x000e660000004200 */
[----:B-----5:R-:W-:Y:S04]  /*8480*/  FADD.FTZ R59, R33, R59 ;  /* 0x0000003b213b7221 */ /* 0x020fe80000010000 */
[C---:B------:R-:W-:Y:S04]  /*8490*/  HMMA.16816.F32 R12, R20.reuse, R40, R12 ;  /* 0x00000028140c723c */ /* 0x040fe8000000180c */
[----:B---3--:R-:W-:Y:S04]  /*84a0*/  FADD.FTZ R250, R161, R59 ;  /* 0x0000003ba1fa7221 */ /* 0x008fe80000010000 */
[C---:B------:R-:W-:Y:S08]  /*84b0*/  HMMA.16816.F32 R100, R20.reuse, R42, R100 ;  /* 0x0000002a1464723c */ /* 0x040ff00000001864 */
[C---:B------:R-:W-:Y:S08]  /*84c0*/  HMMA.16816.F32 R104, R20.reuse, R44, R104 ;  /* 0x0000002c1468723c */ /* 0x040ff00000001868 */
[C---:B------:R-:W-:Y:S08]  /*84d0*/  HMMA.16816.F32 R108, R20.reuse, R46, R108 ;  /* 0x0000002e146c723c */ /* 0x040ff0000000186c */
[C---:B------:R-:W-:Y:S08]  /*84e0*/  HMMA.16816.F32 R16, R20.reuse, R48, R16 ;  /* 0x000000301410723c */ /* 0x040ff00000001810 */
[----:B------:R-:W-:Y:S07]  /*84f0*/  HMMA.16816.F32 R112, R20, R50, R112 ;  /* 0x000000321470723c */ /* 0x000fee0000001870 */
[----:B------:R-:W-:Y:S02]  /*8500*/  F2FP.PACK_AB R20, R61, R60 ;  /* 0x0000003c3d14723e */ /* 0x000fe400000000ff */
[----:B------:R-:W-:Y:S03]  /*8510*/  F2FP.PACK_AB R21, R63, R62 ;  /* 0x0000003e3f15723e */ /* 0x000fe600000000ff */
[----:B------:R-:W-:Y:S02]  /*8520*/  F2FP.PACK_AB R22, R162, R32 ;  /* 0x00000020a216723e */ /* 0x000fe400000000ff */
[----:B------:R-:W-:Y:S07]  /*8530*/  F2FP.PACK_AB R23, R161, R33 ;  /* 0x00000021a117723e */ /* 0x000fee00000000ff */
[C---:B------:R-:W-:Y:S01]  /*8540*/  HMMA.16816.F32 R128, R20.reuse, R124, R4 ;  /* 0x0000007c1480723c */ /* 0x040fe20000001804 */
[----:B------:R-:W2:Y:S07]  /*8550*/  LDSM.16.MT88.4 R4, [R228+0x3900] ;  /* 0x00390000e404783b */ /* 0x000eae0000004200 */
[C---:B------:R-:W-:Y:S01]  /*8560*/  HMMA.16816.F32 R124, R20.reuse, R126, R8 ;  /* 0x0000007e147c723c */ /* 0x040fe20000001808 */
[----:B------:R-:W3:Y:S07]  /*8570*/  LDSM.16.MT88.4 R8, [R232+0x7900] ;  /* 0x00790000e808783b */ /* 0x000eee0000004200 */
[C---:B----4-:R-:W-:Y:S08]  /*8580*/  HMMA.16816.F32 R68, R20.reuse, R24, R68 ;  /* 0x000000181444723c */ /* 0x050ff00000001844 */
[C---:B------:R-:W-:Y:S01]  /*8590*/  HMMA.16816.F32 R72, R20.reuse, R26, R72 ;  /* 0x0000001a1448723c */ /* 0x040fe20000001848 */
[----:B------:R-:W4:Y:S07]  /*85a0*/  LDSM.16.MT88.4 R24, [R230+0x7900] ;  /* 0x00790000e618783b */ /* 0x000f2e0000004200 */
[C---:B-1----:R-:W-:Y:S08]  /*85b0*/  HMMA.16816.F32 R76, R20.reuse, R28, R76 ;  /* 0x0000001c144c723c */ /* 0x042ff0000000184c */
[C---:B------:R-:W-:Y:S08]  /*85c0*/  HMMA.16816.F32 R80, R20.reuse, R30, R80 ;  /* 0x0000001e1450723c */ /* 0x040ff00000001850 */
[C---:B--2---:R-:W-:Y:S08]  /*85d0*/  HMMA.16816.F32 R84, R20.reuse, R4, R84 ;  /* 0x000000041454723c */ /* 0x044ff00000001854 */
[C---:B------:R-:W-:Y:S01]  /*85e0*/  HMMA.16816.F32 R88, R20.reuse, R6, R88 ;  /* 0x000000061458723c */ /* 0x040fe20000001858 */
[----:B------:R-:W1:Y:S07]  /*85f0*/  LDSM.16.MT88.4 R4, [R229+0x7900] ;  /* 0x00790000e504783b */ /* 0x000e6e0000004200 */
[C---:B---3--:R-:W-:Y:S08]  /*8600*/  HMMA.16816.F32 R92, R20.reuse, R8, R92 ;  /* 0x00000008145c723c */ /* 0x048ff0000000185c */
[C---:B------:R-:W-:Y:S01]  /*8610*/  HMMA.16816.F32 R96, R20.reuse, R10, R96 ;  /* 0x0000000a1460723c */ /* 0x040fe20000001860 */
[----:B------:R-:W2:Y:S07]  /*8620*/  LDSM.16.MT88.4 R8, [R228+0x7900] ;  /* 0x00790000e408783b */ /* 0x000eae0000004200 */
[C---:B----4-:R-:W-:Y:S08]  /*8630*/  HMMA.16816.F32 R120, R20.reuse, R24, R12 ;  /* 0x000000181478723c */ /* 0x050ff0000000180c */
[C---:B------:R-:W-:Y:S08]  /*8640*/  HMMA.16816.F32 R100, R20.reuse, R26, R100 ;  /* 0x0000001a1464723c */ /* 0x040ff00000001864 */
[C---:B-1----:R-:W-:Y:S08]  /*8650*/  HMMA.16816.F32 R104, R20.reuse, R4, R104 ;  /* 0x000000041468723c */ /* 0x042ff00000001868 */
[C---:B------:R-:W-:Y:S08]  /*8660*/  HMMA.16816.F32 R108, R20.reuse, R6, R108 ;  /* 0x00000006146c723c */ /* 0x040ff0000000186c */
[C---:B--2---:R-:W-:Y:S08]  /*8670*/  HMMA.16816.F32 R116, R20.reuse, R8, R16 ;  /* 0x000000081474723c */ /* 0x044ff00000001810 */
[----:B------:R-:W-:Y:S01]  /*8680*/  HMMA.16816.F32 R112, R20, R10, R112 ;  /* 0x0000000a1470723c */ /* 0x000fe20000001870 */
[----:B------:R-:W-:-:S07]  /*8690*/  @P1 BRA `(.L_x_2168) ;  /* 0xffffcd2000001947 */ /* 0x000fce000383ffff */
.L_x_2167:
[----:B------:R-:W1:Y:S01]  /*86a0*/  SHFL.BFLY PT, R0, R250, 0x2, 0x1f ;  /* 0x0c401f00fa007f89 */ /* 0x000e6200000e0000 */
[----:B------:R-:W-:Y:S01]  /*86b0*/  MOV R5, c[0x0][0x4e8] ;  /* 0x00013a0000057a02 */ /* 0x000fe20000000f00 */
[----:B------:R-:W2:Y:S01]  /*86c0*/  S2UR UR7, SR_CTAID.Y ;  /* 0x00000000000779c3 */ /* 0x000ea20000002600 */
[----:B------:R-:W-:Y:S01]  /*86d0*/  MOV R6, R239 ;  /* 0x000000ef00067202 */ /* 0x000fe20000000f00 */
[----:B------:R-:W3:Y:S01]  /*86e0*/  SHFL.BFLY PT, R2, R251, 0x2, 0x1f ;  /* 0x0c401f00fb027f89 */ /* 0x000ee200000e0000 */
[C---:B------:R-:W-:Y:S01]  /*86f0*/  ISETP.NE.AND P0, PT, R5.reuse, 0x1, PT ;  /* 0x000000010500780c */ /* 0x040fe20003f05270 */
[----:B------:R-:W-:Y:S01]  /*8700*/  IMAD.MOV.U32 R10, RZ, RZ, RZ ;  /* 0x000000ffff0a7224 */ /* 0x000fe200078e00ff */
[----:B------:R-:W-:Y:S01]  /*8710*/  ULDC.64 UR4, c[0x0][0x490] ;  /* 0x0001240000047ab9 */ /* 0x000fe20000000a00 */
[----:B------:R-:W4:Y:S01]  /*8720*/  S2R R7, SR_TID.X ;  /* 0x0000000000077919 */ /* 0x000f220000002100 */
[----:B------:R-:W-:Y:S01]  /*8730*/  IMAD.MOV.U32 R14, RZ, RZ, -0x800000 ;  /* 0xff800000ff0e7424 */ /* 0x000fe200078e00ff */
[----:B------:R-:W-:Y:S01]  /*8740*/  MOV R15, 0xff800000 ;  /* 0xff800000000f7802 */ /* 0x000fe20000000f00 */
[----:B------:R-:W-:Y:S01]  /*8750*/  IMAD R5, R5, c[0x0][0x388], RZ ;  /* 0x0000e20005057a24 */ /* 0x000fe200078e02ff */
[----:B------:R-:W-:Y:S01]  /*8760*/  SHF.R.S32.HI R242, RZ, 0x2, R242 ;  /* 0x00000002fff27819 */ /* 0x000fe200000114f2 */
[----:B------:R-:W-:Y:S05]  /*8770*/  BSSY B0, `(.L_x_2171) ;  /* 0x0000126000007945 */ /* 0x000fea0003800000 */
[----:B------:R-:W-:-:S05]  /*8780*/  @P0 IMAD.HI.U32 R9, R239, c[0x0][0x4ec], RZ ;  /* 0x00013b00ef090a27 */ /* 0x000fca00078e00ff */
[----:B------:R-:W-:Y:S01]  /*8790*/  @P0 SHF.R.U32.HI R6, RZ, c[0x0][0x4f0], R9 ;  /* 0x00013c00ff060a19 */ /* 0x000fe20000011609 */
[----:B-1----:R-:W-:Y:S02]  /*87a0*/  FADD.FTZ R250, R0, R250 ;  /* 0x000000fa00fa7221 */ /* 0x002fe40000010000 */
[----:B------:R-:W-:Y:S01]  /*87b0*/  IMAD.MOV.U32 R9, RZ, RZ, RZ ;  /* 0x000000ffff097224 */ /* 0x000fe200078e00ff */
[----:B------:R-:W-:Y:S01]  /*87c0*/  IADD3 R12, -R6, RZ, RZ ;  /* 0x000000ff060c7210 */ /* 0x000fe20007ffe1ff */
[----:B---3--:R-:W-:Y:S01]  /*87d0*/  FADD.FTZ R251, R2, R251 ;  /* 0x000000fb02fb7221 */ /* 0x008fe20000010000 */
[----:B--2---:R-:W-:Y:S01]  /*87e0*/  USHF.R.S32.HI UR6, URZ, 0x1f, UR7 ;  /* 0x0000001f3f067899 */ /* 0x004fe20008011407 */
[----:B------:R-:W1:Y:S01]  /*87f0*/  SHFL.BFLY PT, R2, R250, 0x1, 0x1f ;  /* 0x0c201f00fa027f89 */ /* 0x000e6200000e0000 */
[----:B------:R-:W-:Y:S01]  /*8800*/  UIMAD.WIDE.U32 UR10, UR7, UR4, URZ ;  /* 0x00000004070a72a5 */ /* 0x000fe2000f8e003f */
[----:B----4-:R-:W-:Y:S01]  /*8810*/  SHF.R.S32.HI R8, RZ, 0x1f, R7 ;  /* 0x0000001fff087819 */ /* 0x010fe20000011407 */
[----:B------:R-:W-:Y:S01]  /*8820*/  UIMAD UR8, UR6, UR4, URZ ;  /* 0x00000004060872a4 */ /* 0x000fe2000f8e023f */
[----:B------:R-:W2:Y:S02]  /*8830*/  SHFL.BFLY PT, R4, R251, 0x1, 0x1f ;  /* 0x0c201f00fb047f89 */ /* 0x000ea400000e0000 */
[CC--:B------:R-:W-:Y:S01]  /*8840*/  LEA.HI R0, R8.reuse, R7.reuse, RZ, 0x5 ;  /* 0x0000000708007211 */ /* 0x0c0fe200078f28ff */
[----:B------:R-:W-:Y:S01]  /*8850*/  UIMAD UR8, UR7, UR5, UR8 ;  /* 0x00000005070872a4 */ /* 0x000fe2000f8e0208 */
[-C--:B------:R-:W-:Y:S01]  /*8860*/  LEA.HI R8, R8, R7.reuse, RZ, 0x2 ;  /* 0x0000000708087211 */ /* 0x080fe200078f10ff */
[----:B------:R-:W-:Y:S01]  /*8870*/  IMAD.U32 R19, RZ, RZ, UR11 ;  /* 0x0000000bff137e24 */ /* 0x000fe2000f8e00ff */
[----:B------:R-:W-:Y:S01]  /*8880*/  LOP3.LUT R11, R0, 0xffffffe0, RZ, 0xc0, !PT ;  /* 0xffffffe0000b7812 */ /* 0x000fe200078ec0ff */
[----:B------:R-:W-:Y:S01]  /*8890*/  ULDC.64 UR4, c[0x0][0x3e8] ;  /* 0x0000fa0000047ab9 */ /* 0x000fe20000000a00 */
[----:B------:R-:W-:Y:S01]  /*88a0*/  LOP3.LUT R13, R8, 0xfffffffc, RZ, 0xc0, !PT ;  /* 0xfffffffc080d7812 */ /* 0x000fe200078ec0ff */
[----:B------:R-:W-:Y:S01]  /*88b0*/  UIMAD UR6, UR6, UR4, URZ ;  /* 0x00000004060672a4 */ /* 0x000fe2000f8e023f */
[----:B------:R-:W-:Y:S01]  /*88c0*/  SHF.R.S32.HI R0, RZ, 0x5, R0 ;  /* 0x00000005ff007819 */ /* 0x000fe20000011400 */
[----:B------:R-:W-:Y:S01]  /*88d0*/  IMAD.IADD R11, R7, 0x1, -R11 ;  /* 0x00000001070b7824 */ /* 0x000fe200078e0a0b */
[----:B------:R-:W-:Y:S01]  /*88e0*/  IADD3 R7, -R13, R7, RZ ;  /* 0x000000070d077210 */ /* 0x000fe20007ffe1ff */
[----:B------:R-:W-:Y:S01]  /*88f0*/  UIMAD.WIDE.U32 UR12, UR7, UR4, URZ ;  /* 0x00000004070c72a5 */ /* 0x000fe2000f8e003f */
[----:B------:R-:W-:Y:S01]  /*8900*/  MOV R18, UR10 ;  /* 0x0000000a00127c02 */ /* 0x000fe20008000f00 */
[----:B------:R-:W-:Y:S01]  /*8910*/  UIMAD UR5, UR7, UR5, UR6 ;  /* 0x00000005070572a4 */ /* 0x000fe2000f8e0206 */
[----:B------:R-:W-:Y:S01]  /*8920*/  BAR.SYNC.DEFER_BLOCKING 0x1, 0x100 ;  /* 0x0044000000007b1d */ /* 0x000fe20000010000 */
[----:B------:R-:W-:Y:S01]  /*8930*/  LOP3.LUT P4, RZ, R11, 0x3, RZ, 0xc0, !PT ;  /* 0x000000030bff7812 */ /* 0x000fe2000788c0ff */
[----:B------:R-:W-:Y:S01]  /*8940*/  IMAD R11, R12, c[0x0][0x4e8], R239 ;  /* 0x00013a000c0b7a24 */ /* 0x000fe200078e02ef */
[----:B------:R-:W-:Y:S01]  /*8950*/  SHF.R.S32.HI R12, RZ, 0x2, R8 ;  /* 0x00000002ff0c7819 */ /* 0x000fe20000011408 */
[----:B-1----:R-:W-:Y:S01]  /*8960*/  FADD.FTZ R2, R250, R2 ;  /* 0x00000002fa027221 */ /* 0x002fe20000010000 */
[----:B------:R-:W-:Y:S01]  /*8970*/  SHF.R.S32.HI R8, RZ, 0x1f, R8 ;  /* 0x0000001fff087819 */ /* 0x000fe20000011408 */
[----:B------:R-:W-:Y:S01]  /*8980*/  UIADD3 UR5, UR13, UR5, URZ ;  /* 0x000000050d057290 */ /* 0x000fe2000fffe03f */
[----:B------:R-:W-:Y:S01]  /*8990*/  IMAD.U32 R17, RZ, RZ, UR13 ;  /* 0x0000000dff117e24 */ /* 0x000fe2000f8e00ff */
[----:B------:R-:W-:Y:S01]  /*89a0*/  UIADD3 UR8, UR11, UR8, URZ ;  /* 0x000000080b087290 */ /* 0x000fe2000fffe03f */
[----:B------:R-:W-:Y:S01]  /*89b0*/  FSETP.NE.FTZ.AND P1, PT, R2, RZ, PT ;  /* 0x000000ff0200720b */ /* 0x000fe20003f35000 */
[----:B--2---:R-:W-:Y:S01]  /*89c0*/  FADD.FTZ R4, R251, R4 ;  /* 0x00000004fb047221 */ /* 0x004fe20000010000 */
[----:B------:R-:W-:-:S02]  /*89d0*/  LEA.HI R8, R8, R12, RZ, 0x3 ;  /* 0x0000000c08087211 */ /* 0x000fc400078f18ff */
[----:B------:R-:W-:Y:S01]  /*89e0*/  MOV R16, UR12 ;  /* 0x0000000c00107c02 */ /* 0x000fe20008000f00 */
[----:B------:R-:W-:Y:S01]  /*89f0*/  IMAD.U32 R19, RZ, RZ, UR8 ;  /* 0x00000008ff137e24 */ /* 0x000fe2000f8e00ff */
[----:B------:R-:W-:Y:S02]  /*8a00*/  FSETP.NE.FTZ.AND P2, PT, R4, RZ, PT ;  /* 0x000000ff0400720b */ /* 0x000fe40003f55000 */
[----:B------:R-:W-:Y:S02]  /*8a10*/  LOP3.LUT R8, R8, 0xfffffff8, RZ, 0xc0, !PT ;  /* 0xfffffff808087812 */ /* 0x000fe400078ec0ff */
[----:B------:R-:W-:-:S03]  /*8a20*/  MOV R17, UR5 ;  /* 0x0000000500117c02 */ /* 0x000fc60008000f00 */
[----:B------:R-:W1:Y:S01]  /*8a30*/  @P1 MUFU.LG2 R13, R2 ;  /* 0x00000002000d1308 */ /* 0x000e620000000c00 */
[----:B------:R-:W-:-:S05]  /*8a40*/  IMAD.IADD R12, R12, 0x1, -R8 ;  /* 0x000000010c0c7824 */ /* 0x000fca00078e0a08 */
[----:B------:R-:W-:Y:S02]  /*8a50*/  @P2 MOV R8, 0x3f317218 ;  /* 0x3f31721800082802 */ /* 0x000fe40000000f00 */
[----:B------:R2:W3:Y:S03]  /*8a60*/  @P1 MUFU.RCP R9, R2 ;  /* 0x0000000200091308 */ /* 0x0004e60000001000 */
[----:B------:R-:W-:-:S05]  /*8a70*/  @P2 FMUL.FTZ R8, R8, c[0x0][0x2d0] ;  /* 0x0000b40008082a20 */ /* 0x000fca0000410000 */
[----:B------:R-:W-:Y:S01]  /*8a80*/  @P2 MUFU.RCP R10, R4 ;  /* 0x00000004000a2308 */ /* 0x000fe20000001000 */
[----:B-1----:R-:W-:Y:S01]  /*8a90*/  @P1 FMUL.FTZ R13, R13, 0.69314718246459960938 ;  /* 0x3f3172180d0d1820 */ /* 0x002fe20000410000 */
[----:B--2---:R-:W-:-:S06]  /*8aa0*/  @P1 MOV R2, 0x3f317218 ;  /* 0x3f31721800021802 */ /* 0x004fcc0000000f00 */
[----:B------:R-:W1:Y:S01]  /*8ab0*/  @P2 MUFU.LG2 R4, R4 ;  /* 0x0000000400042308 */ /* 0x000e620000000c00 */
[C---:B---3--:R-:W-:Y:S02]  /*8ac0*/  FMUL.FTZ R131, R9.reuse, R131 ;  /* 0x0000008309837220 */ /* 0x048fe40000410000 */
[C---:B------:R-:W-:Y:S02]  /*8ad0*/  FMUL.FTZ R130, R9.reuse, R130 ;  /* 0x0000008209827220 */ /* 0x040fe40000410000 */
[----:B------:R-:W-:Y:S02]  /*8ae0*/  @P1 FMUL.FTZ R2, R2, c[0x0][0x2d0] ;  /* 0x0000b40002021a20 */ /* 0x000fe40000410000 */
[----:B------:R-:W-:Y:S01]  /*8af0*/  FMUL.FTZ R127, R9, R127 ;  /* 0x0000007f097f7220 */ /* 0x000fe20000410000 */
[----:B------:R-:W-:Y:S01]  /*8b00*/  F2FP.PACK_AB R130, R131, R130 ;  /* 0x000000828382723e */ /* 0x000fe200000000ff */
[----:B------:R-:W-:Y:S01]  /*8b10*/  @P1 FFMA.FTZ R14, R2, R3, R13 ;  /* 0x00000003020e1223 */ /* 0x000fe2000001000d */
[----:B------:R-:W-:Y:S01]  /*8b20*/  SHF.R.S32.HI R3, RZ, 0x1f, R0 ;  /* 0x0000001fff037819 */ /* 0x000fe20000011400 */
[----:B------:R-:W2:Y:S01]  /*8b30*/  S2R R2, SR_CTAID.Z ;  /* 0x0000000000027919 */ /* 0x000ea20000002700 */
[----:B------:R-:W-:-:S02]  /*8b40*/  FMUL.FTZ R126, R9, R126 ;  /* 0x0000007e097e7220 */ /* 0x000fc40000410000 */
[----:B------:R-:W-:Y:S02]  /*8b50*/  FMUL.FTZ R71, R9, R71 ;  /* 0x0000004709477220 */ /* 0x000fe40000410000 */
[----:B-1----:R-:W-:Y:S01]  /*8b60*/  @P2 FMUL.FTZ R4, R4, 0.69314718246459960938 ;  /* 0x3f31721804042820 */ /* 0x002fe20000410000 */
[----:B------:R-:W-:Y:S01]  /*8b70*/  F2FP.PACK_AB R126, R127, R126 ;  /* 0x0000007e7f7e723e */ /* 0x000fe200000000ff */
[C---:B------:R-:W-:Y:S02]  /*8b80*/  FMUL.FTZ R70, R9.reuse, R70 ;  /* 0x0000004609467220 */ /* 0x040fe40000410000 */
[C---:B------:R-:W-:Y:S02]  /*8b90*/  FMUL.FTZ R75, R9.reuse, R75 ;  /* 0x0000004b094b7220 */ /* 0x040fe40000410000 */
[----:B------:R-:W-:Y:S01]  /*8ba0*/  FMUL.FTZ R74, R9, R74 ;  /* 0x0000004a094a7220 */ /* 0x000fe20000410000 */
[----:B------:R-:W-:Y:S01]  /*8bb0*/  F2FP.PACK_AB R70, R71, R70 ;  /* 0x000000464746723e */ /* 0x000fe200000000ff */
[----:B------:R-:W-:-:S02]  /*8bc0*/  FMUL.FTZ R79, R9, R79 ;  /* 0x0000004f094f7220 */ /* 0x000fc40000410000 */
[----:B------:R-:W-:Y:S01]  /*8bd0*/  FMUL.FTZ R78, R9, R78 ;  /* 0x0000004e094e7220 */ /* 0x000fe20000410000 */
[----:B------:R-:W-:Y:S01]  /*8be0*/  F2FP.PACK_AB R74, R75, R74 ;  /* 0x0000004a4b4a723e */ /* 0x000fe200000000ff */
[C---:B------:R-:W-:Y:S02]  /*8bf0*/  FMUL.FTZ R83, R9.reuse, R83 ;  /* 0x0000005309537220 */ /* 0x040fe40000410000 */
[----:B------:R-:W-:Y:S01]  /*8c00*/  FMUL.FTZ R82, R9, R82 ;  /* 0x0000005209527220 */ /* 0x000fe20000410000 */
[----:B------:R-:W-:Y:S01]  /*8c10*/  F2FP.PACK_AB R78, R79, R78 ;  /* 0x0000004e4f4e723e */ /* 0x000fe200000000ff */
        /* <DEDUP_REMOVED lines=30> */
[----:B------:R-:W-:Y:S01]  /*8e00*/  @P2 FFMA.FTZ R15, R8, R132, R4 ;  /* 0x00000084080f2223 */ /* 0x000fe20000010004 */
[----:B------:R-:W-:Y:S01]  /*8e10*/  LEA.HI R8, R3, R0, RZ, 0x3 ;  /* 0x0000000003087211 */ /* 0x000fe200078f18ff */
[----:B--2---:R-:W-:Y:S01]  /*8e20*/  IMAD.WIDE.U32 R16, R2, c[0x0][0x3f0], R16 ;  /* 0x0000fc0002107a25 */ /* 0x004fe200078e0010 */
[----:B------:R-:W-:-:S02]  /*8e30*/  F2FP.PACK_AB R115, R115, R9 ;  /* 0x000000097373723e */ /* 0x000fc400000000ff */
[----:B------:R-:W-:Y:S01]  /*8e40*/  LOP3.LUT R9, R8, 0xffffff8, RZ, 0xc0, !PT ;  /* 0x0ffffff808097812 */ /* 0x000fe200078ec0ff */
[----:B------:R-:W-:Y:S01]  /*8e50*/  IMAD.WIDE.U32 R18, R2, c[0x0][0x498], R18 ;  /* 0x0001260002127a25 */ /* 0x000fe200078e0012 */
[----:B------:R-:W1:Y:S01]  /*8e60*/  S2R R8, SR_CTAID.X ;  /* 0x0000000000087919 */ /* 0x000e620000002500 */
[----:B------:R-:W-:Y:S02]  /*8e70*/  SHF.R.S32.HI R3, RZ, 0x1f, R2 ;  /* 0x0000001fff037819 */ /* 0x000fe40000011402 */
[----:B------:R-:W-:Y:S01]  /*8e80*/  LEA.HI R4, R7, R7, RZ, 0x1 ;  /* 0x0000000707047211 */ /* 0x000fe200078f08ff */
[----:B------:R-:W-:Y:S01]  /*8e90*/  FMUL.FTZ R129, R10, R129 ;  /* 0x000000810a817220 */ /* 0x000fe20000410000 */
[C---:B------:R-:W-:Y:S01]  /*8ea0*/  IADD3 R9, R0.reuse, -R9, RZ ;  /* 0x8000000900097210 */ /* 0x040fe20007ffe0ff */
[----:B------:R-:W-:Y:S01]  /*8eb0*/  IMAD R0, R0, 0x200, R7 ;  /* 0x0000020000007824 */ /* 0x000fe200078e0207 */
[----:B------:R-:W-:Y:S01]  /*8ec0*/  LOP3.LUT R13, R4, 0x1ffffffe, RZ, 0xc0, !PT ;  /* 0x1ffffffe040d7812 */ /* 0x000fe200078ec0ff */
[C---:B------:R-:W-:Y:S01]  /*8ed0*/  IMAD R4, R3.reuse, c[0x0][0x3f0], RZ ;  /* 0x0000fc0003047a24 */ /* 0x040fe200078e02ff */
[----:B------:R-:W-:Y:S01]  /*8ee0*/  R2P PR, R12, 0x6 ;  /* 0x000000060c007804 */ /* 0x000fe20000000000 */
[----:B------:R-:W-:Y:S01]  /*8ef0*/  IMAD R3, R3, c[0x0][0x498], RZ ;  /* 0x0001260003037a24 */ /* 0x000fe200078e02ff */
[----:B------:R-:W-:Y:S01]  /*8f00*/  IADD3 R13, R7, -R13, RZ ;  /* 0x8000000d070d7210 */ /* 0x000fe20007ffe0ff */
[----:B------:R-:W-:Y:S01]  /*8f10*/  IMAD R4, R2, c[0x0][0x3f4], R4 ;  /* 0x0000fd0002047a24 */ /* 0x000fe200078e0204 */
[----:B------:R-:W-:Y:S01]  /*8f20*/  LOP3.LUT R7, R12, 0x1, RZ, 0xc0, !PT ;  /* 0x000000010c077812 */ /* 0x000fe200078ec0ff */
[----:B------:R-:W-:Y:S01]  /*8f30*/  IMAD R3, R2, c[0x0][0x49c], R3 ;  /* 0x0001270002037a24 */ /* 0x000fe200078e0203 */
[----:B------:R-:W-:Y:S01]  /*8f40*/  SHF.L.U32 R12, R12, 0x6, RZ ;  /* 0x000000060c0c7819 */ /* 0x000fe200000006ff */
[----:B------:R-:W-:Y:S01]  /*8f50*/  IMAD.IADD R17, R17, 0x1, R4 ;  /* 0x0000000111117824 */ /* 0x000fe200078e0204 */
[----:B------:R-:W-:Y:S01]  /*8f60*/  LEA R9, R9, R242, 0x4 ;  /* 0x000000f209097211 */ /* 0x000fe200078e20ff */
[C---:B------:R-:W-:Y:S01]  /*8f70*/  FMUL.FTZ R128, R10.reuse, R128 ;  /* 0x000000800a807220 */ /* 0x040fe20000410000 */
[----:B------:R-:W-:Y:S01]  /*8f80*/  SHF.R.S32.HI R2, RZ, 0x1f, R6 ;  /* 0x0000001fff027819 */ /* 0x000fe20000011406 */
[----:B------:R-:W-:Y:S01]  /*8f90*/  FMUL.FTZ R125, R10, R125 ;  /* 0x0000007d0a7d7220 */ /* 0x000fe20000410000 */
[----:B------:R-:W-:Y:S01]  /*8fa0*/  LOP3.LUT R12, R12, 0x1c0, RZ, 0xc0, !PT ;  /* 0x000001c00c0c7812 */ /* 0x000fe200078ec0ff */
[----:B------:R-:W-:Y:S01]  /*8fb0*/  FMUL.FTZ R124, R10, R124 ;  /* 0x0000007c0a7c7220 */ /* 0x000fe20000410000 */
[----:B------:R-:W-:Y:S01]  /*8fc0*/  LEA R13, R13, R9, 0x3 ;  /* 0x000000090d0d7211 */ /* 0x000fe200078e18ff */
[----:B------:R-:W-:Y:S01]  /*8fd0*/  IMAD R2, R2, c[0x0][0x3e0], RZ ;  /* 0x0000f80002027a24 */ /* 0x000fe200078e02ff */
[----:B------:R-:W-:Y:S01]  /*8fe0*/  LEA.HI R12, R12, R12, RZ, 0x1d ;  /* 0x0000000c0c0c7211 */ /* 0x000fe200078fe8ff */
[C---:B-1----:R-:W-:Y:S01]  /*8ff0*/  IMAD R9, R8.reuse, 0x80, R9 ;  /* 0x0000008008097824 */ /* 0x042fe200078e0209 */
[----:B------:R-:W-:Y:S01]  /*9000*/  LEA R13, R8, R13, 0x7 ;  /* 0x0000000d080d7211 */ /* 0x000fe200078e38ff */
[C---:B------:R-:W-:Y:S01]  /*9010*/  IMAD R2, R6.reuse, c[0x0][0x3e4], R2 ;  /* 0x0000f90006027a24 */ /* 0x040fe200078e0202 */
[----:B------:R-:W-:Y:S01]  /*9020*/  ISETP.NE.U32.AND P3, PT, R7, 0x1, PT ;  /* 0x000000010700780c */ /* 0x000fe20003f65070 */
[----:B------:R-:W-:Y:S01]  /*9030*/  IMAD.WIDE.U32 R6, R6, c[0x0][0x3e0], R16 ;  /* 0x0000f80006067a25 */ /* 0x000fe200078e0010 */
[----:B------:R-:W-:-:S02]  /*9040*/  LEA R0, R0, R12, 0x1 ;  /* 0x0000000c00007211 */ /* 0x000fc400078e08ff */
[----:B------:R-:W-:Y:S01]  /*9050*/  ISETP.GE.OR P5, PT, R9, R5, P4 ;  /* 0x000000050900720c */ /* 0x000fe200027a6670 */
[----:B------:R-:W-:Y:S01]  /*9060*/  @P0 IMAD.HI.U32 R4, R13, c[0x0][0x4ec], RZ ;  /* 0x00013b000d040a27 */ /* 0x000fe200078e00ff */
[----:B------:R-:W-:Y:S02]  /*9070*/  IADD3 R17, R7, R2, RZ ;  /* 0x0000000207117210 */ /* 0x000fe40007ffe0ff */
[----:B------:R-:W-:Y:S01]  /*9080*/  SHF.R.S32.HI R2, RZ, 0x1f, R11 ;  /* 0x0000001fff027819 */ /* 0x000fe2000001140b */
[----:B------:R-:W-:Y:S01]  /*9090*/  IMAD.SHL.U32 R0, R0, 0x2, RZ ;  /* 0x0000000200007824 */ /* 0x000fe200078e00ff */
[----:B------:R-:W-:Y:S01]  /*90a0*/  IADD3 R9, R9, 0x8, RZ ;  /* 0x0000000809097810 */ /* 0x000fe20007ffe0ff */
[----:B------:R-:W-:Y:S01]  /*90b0*/  IMAD.MOV.U32 R16, RZ, RZ, R6 ;  /* 0x000000ffff107224 */ /* 0x000fe200078e0006 */
[----:B------:R-:W-:Y:S01]  /*90c0*/  MOV R7, R13 ;  /* 0x0000000d00077202 */ /* 0x000fe20000000f00 */
[----:B------:R-:W-:Y:S01]  /*90d0*/  IMAD R6, R2, c[0x0][0x3d8], RZ ;  /* 0x0000f60002067a24 */ /* 0x000fe200078e02ff */
[----:B------:R-:W-:Y:S01]  /*90e0*/  @P0 SHF.R.U32.HI R7, RZ, c[0x0][0x4f0], R4 ;  /* 0x00013c00ff070a19 */ /* 0x000fe20000011604 */
[C---:B------:R-:W-:Y:S01]  /*90f0*/  FMUL.FTZ R69, R10.reuse, R69 ;  /* 0x000000450a457220 */ /* 0x040fe20000410000 */
[----:B------:R-:W-:Y:S01]  /*9100*/  ISETP.GE.OR P4, PT, R9, R5, P4 ;  /* 0x000000050900720c */ /* 0x000fe20002786670 */
[----:B------:R-:W-:Y:S01]  /*9110*/  FMUL.FTZ R68, R10, R68 ;  /* 0x000000440a447220 */ /* 0x000fe20000410000 */
[----:B------:R-:W-:Y:S01]  /*9120*/  IADD3 R9, R0, 0x80, RZ ;  /* 0x0000008000097810 */ /* 0x000fe20007ffe0ff */
[C---:B------:R-:W-:Y:S01]  /*9130*/  FMUL.FTZ R73, R10.reuse, R73 ;  /* 0x000000490a497220 */ /* 0x040fe20000410000 */
[----:B------:R-:W-:Y:S01]  /*9140*/  IADD3 R2, -R7, RZ, RZ ;  /* 0x000000ff07027210 */ /* 0x000fe20007ffe1ff */
[----:B------:R-:W-:Y:S01]  /*9150*/  FMUL.FTZ R72, R10, R72 ;  /* 0x000000480a487220 */ /* 0x000fe20000410000 */
[----:B------:R-:W-:Y:S01]  /*9160*/  IADD3 R8, R0, 0x70, RZ ;  /* 0x0000007000087810 */ /* 0x000fe20007ffe0ff */
[----:B------:R-:W-:Y:S01]  /*9170*/  FMUL.FTZ R77, R10, R77 ;  /* 0x0000004d0a4d7220 */ /* 0x000fe20000410000 */
[----:B------:R-:W-:Y:S01]  /*9180*/  @P3 IADD3 R8, R9, 0x10, RZ ;  /* 0x0000001009083810 */ /* 0x000fe20007ffe0ff */
[----:B------:R-:W-:Y:S01]  /*9190*/  IMAD R13, R2, c[0x0][0x4e8], R13 ;  /* 0x00013a00020d7a24 */ /* 0x000fe200078e020d */
[----:B------:R-:W-:Y:S01]  /*91a0*/  SHF.R.S32.HI R9, RZ, 0x1f, R7 ;  /* 0x0000001fff097819 */ /* 0x000fe20000011407 */
[C---:B------:R-:W-:Y:S01]  /*91b0*/  FMUL.FTZ R76, R10.reuse, R76 ;  /* 0x0000004c0a4c7220 */ /* 0x040fe20000410000 */
[----:B------:R-:W-:Y:S01]  /*91c0*/  IADD3 R18, P0, R7, R18, RZ ;  /* 0x0000001207127210 */ /* 0x000fe20007f1e0ff */
[C---:B------:R-:W-:Y:S01]  /*91d0*/  FMUL.FTZ R81, R10.reuse, R81 ;  /* 0x000000510a517220 */ /* 0x040fe20000410000 */
[----:B------:R-:W-:Y:S01]  /*91e0*/  MOV R4, 0x20 ;  /* 0x0000002000047802 */ /* 0x000fe20000000f00 */
[C---:B------:R-:W-:Y:S01]  /*91f0*/  FMUL.FTZ R80, R10.reuse, R80 ;  /* 0x000000500a507220 */ /* 0x040fe20000410000 */
[----:B------:R-:W-:Y:S01]  /*9200*/  IADD3.X R19, R9, R19, R3, P0, !PT ;  /* 0x0000001309137210 */ /* 0x000fe200007fe403 */
[C---:B------:R-:W-:Y:S01]  /*9210*/  FMUL.FTZ R85, R10.reuse, R85 ;  /* 0x000000550a557220 */ /* 0x040fe20000410000 */
[----:B------:R-:W-:Y:S01]  /*9220*/  MOV R7, 0x40 ;  /* 0x0000004000077802 */ /* 0x000fe20000000f00 */
[C---:B------:R-:W-:Y:S01]  /*9230*/  FMUL.FTZ R84, R10.reuse, R84 ;  /* 0x000000540a547220 */ /* 0x040fe20000410000 */
[----:B------:R-:W-:Y:S01]  /*9240*/  SHF.R.S32.HI R3, RZ, 0x1f, R13 ;  /* 0x0000001fff037819 */ /* 0x000fe2000001140d */
[----:B------:R-:W-:Y:S01]  /*9250*/  FMUL.FTZ R89, R10, R89 ;  /* 0x000000590a597220 */ /* 0x000fe20000410000 */
[----:B------:R-:W-:Y:S01]  /*9260*/  SEL R4, R4, 0xffffffe0, !P1 ;  /* 0xffffffe004047807 */ /* 0x000fe20004800000 */
[----:B------:R-:W-:Y:S01]  /*9270*/  FMUL.FTZ R88, R10, R88 ;  /* 0x000000580a587220 */ /* 0x000fe20000410000 */
[----:B------:R-:W-:Y:S01]  /*9280*/  SEL R7, R7, 0xffffffc0, !P2 ;  /* 0xffffffc007077807 */ /* 0x000fe20005000000 */
[----:B------:R-:W-:Y:S01]  /*9290*/  IMAD R3, R3, c[0x0][0x488], RZ ;  /* 0x0001220003037a24 */ /* 0x000fe200078e02ff */
[----:B------:R-:W-:Y:S01]  /*92a0*/  F2FP.PACK_AB R128, R129, R128 ;  /* 0x000000808180723e */ /* 0x000fe200000000ff */
[----:B------:R-:W-:Y:S01]  /*92b0*/  IMAD.IADD R2, R0, 0x1, R4 ;  /* 0x0000000100027824 */ /* 0x000fe200078e0204 */
[----:B------:R-:W-:Y:S01]  /*92c0*/  F2FP.PACK_AB R124, R125, R124 ;  /* 0x0000007c7d7c723e */ /* 0x000fe200000000ff */
[C---:B------:R-:W-:Y:S01]  /*92d0*/  FMUL.FTZ R93, R10.reuse, R93 ;  /* 0x0000005d0a5d7220 */ /* 0x040fe20000410000 */
[----:B------:R-:W-:Y:S01]  /*92e0*/  F2FP.PACK_AB R68, R69, R68 ;  /* 0x000000444544723e */ /* 0x000fe200000000ff */
[C---:B------:R-:W-:Y:S01]  /*92f0*/  FMUL.FTZ R92, R10.reuse, R92 ;  /* 0x0000005c0a5c7220 */ /* 0x040fe20000410000 */
[----:B------:R-:W-:Y:S01]  /*9300*/  F2FP.PACK_AB R72, R73, R72 ;  /* 0x000000484948723e */ /* 0x000fe200000000ff */
[----:B------:R-:W-:Y:S01]  /*9310*/  FMUL.FTZ R97, R10, R97 ;  /* 0x000000610a617220 */ /* 0x000fe20000410000 */
[----:B------:R-:W-:Y:S01]  /*9320*/  IADD3 R4, R4, R8, RZ ;  /* 0x0000000804047210 */ /* 0x000fe20007ffe0ff */
[----:B------:R-:W-:Y:S01]  /*9330*/  FMUL.FTZ R96, R10, R96 ;  /* 0x000000600a607220 */ /* 0x000fe20000410000 */
[----:B------:R-:W-:Y:S01]  /*9340*/  F2FP.PACK_AB R76, R77, R76 ;  /* 0x0000004c4d4c723e */ /* 0x000fe200000000ff */
[----:B------:R-:W-:Y:S01]  /*9350*/  IMAD.IADD R9, R0, 0x1, R7 ;  /* 0x0000000100097824 */ /* 0x000fe200078e0207 */
[----:B------:R-:W-:Y:S01]  /*9360*/  F2FP.PACK_AB R80, R81, R80 ;  /* 0x000000505150723e */ /* 0x000fe200000000ff */
[C---:B------:R-:W-:Y:S01]  /*9370*/  FMUL.FTZ R121, R10.reuse, R121 ;  /* 0x000000790a797220 */ /* 0x040fe20000410000 */
[----:B------:R-:W-:Y:S01]  /*9380*/  STS [R0+0x80], R128 ;  /* 0x0000808000007388 */ /* 0x000fe20000000800 */
[----:B------:R-:W-:Y:S01]  /*9390*/  FMUL.FTZ R120, R10, R120 ;  /* 0x000000780a787220 */ /* 0x000fe20000410000 */
[----:B------:R-:W-:Y:S01]  /*93a0*/  IADD3 R12, R7, R8, RZ ;  /* 0x00000008070c7210 */ /* 0x000fe20007ffe0ff */
[----:B------:R-:W-:Y:S01]  /*93b0*/  IMAD.WIDE.U32 R18, R13, c[0x0][0x488], R18 ;  /* 0x000122000d127a25 */ /* 0x000fe200078e0012 */
[----:B------:R-:W-:Y:S01]  /*93c0*/  STS [R0+0x480], R130 ;  /* 0x0004808200007388 */ /* 0x000fe20000000800 */
[----:B------:R-:W-:-:S02]  /*93d0*/  F2FP.PACK_AB R84, R85, R84 ;  /* 0x000000545554723e */ /* 0x000fc400000000ff */
[----:B------:R-:W-:Y:S01]  /*93e0*/  IMAD R3, R13, c[0x0][0x48c], R3 ;  /* 0x000123000d037a24 */ /* 0x000fe200078e0203 */
[----:B------:R-:W-:Y:S01]  /*93f0*/  STS [R8], R124 ;  /* 0x0000007c08007388 */ /* 0x000fe20000000800 */
[C---:B------:R-:W-:Y:S01]  /*9400*/  FMUL.FTZ R101, R10.reuse, R101 ;  /* 0x000000650a657220 */ /* 0x040fe20000410000 */
[----:B------:R-:W-:Y:S01]  /*9410*/  F2FP.PACK_AB R88, R89, R88 ;  /* 0x000000585958723e */ /* 0x000fe200000000ff */
[----:B------:R-:W-:Y:S01]  /*9420*/  FMUL.FTZ R100, R10, R100 ;  /* 0x000000640a647220 */ /* 0x000fe20000410000 */
[----:B------:R-:W-:Y:S01]  /*9430*/  STS [R8+0x400], R126 ;  /* 0x0004007e08007388 */ /* 0x000fe20000000800 */
[----:B------:R-:W-:Y:S01]  /*9440*/  IMAD.IADD R13, R7, 0x1, R2 ;  /* 0x00000001070d7824 */ /* 0x000fe200078e0202 */
[----:B------:R-:W-:Y:S01]  /*9450*/  IADD3 R7, R4, R7, RZ ;  /* 0x0000000704077210 */ /* 0x000fe20007ffe0ff */
[C---:B------:R-:W-:Y:S01]  /*9460*/  FMUL.FTZ R105, R10.reuse, R105 ;  /* 0x000000690a697220 */ /* 0x040fe20000410000 */
[----:B------:R-:W-:Y:S01]  /*9470*/  STS [R2+0x80], R68 ;  /* 0x0000804402007388 */ /* 0x000fe20000000800 */
[C---:B------:R-:W-:Y:S01]  /*9480*/  FMUL.FTZ R104, R10.reuse, R104 ;  /* 0x000000680a687220 */ /* 0x040fe20000410000 */
[----:B------:R-:W-:Y:S01]  /*9490*/  F2FP.PACK_AB R92, R93, R92 ;  /* 0x0000005c5d5c723e */ /* 0x000fe200000000ff */
[C---:B------:R-:W-:Y:S01]  /*94a0*/  FMUL.FTZ R109, R10.reuse, R109 ;  /* 0x0000006d0a6d7220 */ /* 0x040fe20000410000 */
[----:B------:R-:W-:Y:S01]  /*94b0*/  STS [R2+0x480], R70 ;  /* 0x0004804602007388 */ /* 0x000fe20000000800 */
[C---:B------:R-:W-:Y:S01]  /*94c0*/  FMUL.FTZ R108, R10.reuse, R108 ;  /* 0x0000006c0a6c7220 */ /* 0x040fe20000410000 */
[----:B------:R-:W-:Y:S01]  /*94d0*/  F2FP.PACK_AB R96, R97, R96 ;  /* 0x000000606160723e */ /* 0x000fe200000000ff */
[C---:B------:R-:W-:Y:S01]  /*94e0*/  FMUL.FTZ R117, R10.reuse, R117 ;  /* 0x000000750a757220 */ /* 0x040fe20000410000 */
[----:B------:R-:W-:Y:S01]  /*94f0*/  STS [R4], R72 ;  /* 0x0000004804007388 */ /* 0x000fe20000000800 */
[C---:B------:R-:W-:Y:S01]  /*9500*/  FMUL.FTZ R116, R10.reuse, R116 ;  /* 0x000000740a747220 */ /* 0x040fe20000410000 */
[----:B------:R-:W-:Y:S01]  /*9510*/  F2FP.PACK_AB R120, R121, R120 ;  /* 0x000000787978723e */ /* 0x000fe200000000ff */
[C---:B------:R-:W-:Y:S01]  /*9520*/  FMUL.FTZ R113, R10.reuse, R113 ;  /* 0x000000710a717220 */ /* 0x040fe20000410000 */
[----:B------:R-:W-:Y:S01]  /*9530*/  STS [R4+0x400], R74 ;  /* 0x0004004a04007388 */ /* 0x000fe20000000800 */
[----:B------:R-:W-:Y:S01]  /*9540*/  FMUL.FTZ R10, R10, R112 ;  /* 0x000000700a0a7220 */ /* 0x000fe20000410000 */
[----:B------:R-:W-:Y:S01]  /*9550*/  F2FP.PACK_AB R100, R101, R100 ;  /* 0x000000646564723e */ /* 0x000fe200000000ff */
[C---:B------:R-:W-:Y:S01]  /*9560*/  IMAD R6, R11.reuse, c[0x0][0x3dc], R6 ;  /* 0x0000f7000b067a24 */ /* 0x040fe200078e0206 */
[----:B------:R-:W-:Y:S01]  /*9570*/  STS [R9+0x80], R76 ;  /* 0x0000804c09007388 */ /* 0x000fe20000000800 */
[----:B------:R-:W-:Y:S01]  /*9580*/  IMAD.WIDE.U32 R16, R11, c[0x0][0x3d8], R16 ;  /* 0x0000f6000b107a25 */ /* 0x000fe200078e0010 */
[----:B------:R-:W-:-:S02]  /*9590*/  F2FP.PACK_AB R104, R105, R104 ;  /* 0x000000686968723e */ /* 0x000fc400000000ff */
[----:B------:R-:W-:Y:S01]  /*95a0*/  STS [R9+0x480], R78 ;  /* 0x0004804e09007388 */ /* 0x000fe20000000800 */
[C---:B------:R-:W-:Y:S02]  /*95b0*/  LEA R11, P0, R18.reuse, c[0x0][0x450], 0x2 ;  /* 0x00011400120b7a11 */ /* 0x040fe400078010ff */
[----:B------:R-:W-:Y:S01]  /*95c0*/  IADD3 R3, R19, R3, RZ ;  /* 0x0000000313037210 */ /* 0x000fe20007ffe0ff */
[----:B------:R-:W-:Y:S01]  /*95d0*/  STS [R12], R80 ;  /* 0x000000500c007388 */ /* 0x000fe20000000800 */
[----:B------:R-:W-:Y:S02]  /*95e0*/  F2FP.PACK_AB R108, R109, R108 ;  /* 0x0000006c6d6c723e */ /* 0x000fe400000000ff */
[----:B------:R-:W-:Y:S01]  /*95f0*/  F2FP.PACK_AB R116, R117, R116 ;  /* 0x000000747574723e */ /* 0x000fe200000000ff */
[----:B------:R-:W-:Y:S01]  /*9600*/  STS [R12+0x400], R82 ;  /* 0x000400520c007388 */ /* 0x000fe20000000800 */
[----:B------:R-:W-:Y:S02]  /*9610*/  F2FP.PACK_AB R10, R113, R10 ;  /* 0x0000000a710a723e */ /* 0x000fe400000000ff */
[----:B------:R-:W-:Y:S01]  /*9620*/  LEA.HI.X R3, R18, c[0x0][0x454], R3, 0x2, P0 ;  /* 0x0001150012037a11 */ /* 0x000fe200000f1403 */
        /* <DEDUP_REMOVED lines=11> */
[----:B------:R3:W-:Y:S01]  /*96e0*/  STS [R4+0x4400], R102 ;  /* 0x0044006604007388 */ /* 0x0007e20000000800 */
[----:B-1----:R-:W-:-:S03]  /*96f0*/  SHF.L.U32 R0, R238, 0x1, RZ ;  /* 0x00000001ee007819 */ /* 0x002fc600000006ff */
[----:B------:R-:W-:Y:S04]  /*9700*/  STS [R9+0x4080], R104 ;  /* 0x0040806809007388 */ /* 0x000fe80000000800 */
[----:B------:R-:W-:Y:S04]  /*9710*/  STS [R9+0x4480], R106 ;  /* 0x0044806a09007388 */ /* 0x000fe80000000800 */
[----:B------:R-:W-:Y:S04]  /*9720*/  STS [R12+0x4000], R108 ;  /* 0x0040006c0c007388 */ /* 0x000fe80000000800 */
[----:B------:R-:W-:Y:S01]  /*9730*/  STS [R12+0x4400], R110 ;  /* 0x0044006e0c007388 */ /* 0x000fe20000000800 */
[----:B--2---:R-:W-:-:S03]  /*9740*/  LEA R2, P0, R16, c[0x0][0x380], 0x1 ;  /* 0x0000e00010027a11 */ /* 0x004fc600078008ff */
[----:B------:R-:W-:Y:S04]  /*9750*/  STS [R13+0x4080], R116 ;  /* 0x004080740d007388 */ /* 0x000fe80000000800 */
[----:B------:R-:W-:Y:S01]  /*9760*/  STS [R13+0x4480], R118 ;  /* 0x004480760d007388 */ /* 0x000fe20000000800 */
[----:B---3--:R-:W-:-:S03]  /*9770*/  IMAD.IADD R4, R17, 0x1, R6 ;  /* 0x0000000111047824 */ /* 0x008fc600078e0206 */
[----:B------:R-:W-:Y:S02]  /*9780*/  STS [R7+0x4000], R10 ;  /* 0x0040000a07007388 */ /* 0x000fe40000000800 */
[----:B------:R-:W-:Y:S02]  /*9790*/  LEA.HI.X R4, R16, c[0x0][0x384], R4, 0x1, P0 ;  /* 0x0000e10010047a11 */ /* 0x000fe400000f0c04 */
[----:B------:R-:W-:Y:S04]  /*97a0*/  STS [R7+0x4400], R115 ;  /* 0x0044007307007388 */ /* 0x000fe80000000800 */
[----:B------:R-:W-:Y:S01]  /*97b0*/  BAR.SYNC.DEFER_BLOCKING 0x1, 0x100 ;  /* 0x0044000000007b1d */ /* 0x000fe20000010000 */
[----:B------:R-:W-:-:S05]  /*97c0*/  ISETP.GE.AND P0, PT, R237, R5, PT ;  /* 0x00000005ed00720c */ /* 0x000fca0003f06270 */
[----:B------:R-:W-:Y:S04]  /*97d0*/  SHFL.IDX PT, R18, R11, RZ, 0x1c1f ;  /* 0x001c1fff0b127589 */ /* 0x000fe800000e0000 */
[----:B------:R-:W1:Y:S04]  /*97e0*/  SHFL.IDX PT, R19, R3, RZ, 0x1c1f ;  /* 0x001c1fff03137589 */ /* 0x000e6800000e0000 */
[----:B------:R-:W-:Y:S04]  /*97f0*/  SHFL.IDX PT, R20, R11, 0x1, 0x1c1f ;  /* 0x003c1f000b147f89 */ /* 0x000fe800000e0000 */
[----:B------:R2:W3:Y:S04]  /*9800*/  SHFL.IDX PT, R21, R3, 0x1, 0x1c1f ;  /* 0x003c1f0003157f89 */ /* 0x0004e800000e0000 */
[----:B------:R4:W4:Y:S04]  /*9810*/  SHFL.IDX PT, R40, R2, RZ, 0x181f ;  /* 0x00181fff02287589 */ /* 0x00092800000e0000 */
[----:B------:R4:W4:Y:S04]  /*9820*/  SHFL.IDX PT, R41, R4, RZ, 0x181f ;  /* 0x00181fff04297589 */ /* 0x00092800000e0000 */
[----:B-1----:R1:W-:Y:S04]  /*9830*/  @!P5 ST.E [R18.64], R15 ;  /* 0x0000000f1200d985 */ /* 0x0023e8000c10190e */
[----:B--2---:R-:W2:Y:S04]  /*9840*/  S2R R3, SR_TID.X ;  /* 0x0000000000037919 */ /* 0x004ea80000002100 */
[----:B---3--:R1:W-:Y:S04]  /*9850*/  @!P4 ST.E [R20.64], R14 ;  /* 0x0000000e1400c985 */ /* 0x0083e8000c10190e */
[----:B------:R1:W3:Y:S04]  /*9860*/  LDS.128 R32, [R0+0x1080] ;  /* 0x0010800000207984 */ /* 0x0002e80000000c00 */
[----:B------:R1:W1:Y:S04]  /*9870*/  LDS.128 R28, [R0+0x2080] ;  /* 0x00208000001c7984 */ /* 0x0002680000000c00 */
[----:B------:R1:W1:Y:S04]  /*9880*/  LDS.128 R24, [R0+0x3080] ;  /* 0x0030800000187984 */ /* 0x0002680000000c00 */
[----:B------:R1:W1:Y:S04]  /*9890*/  LDS.128 R20, [R0+0x5080] ;  /* 0x0050800000147984 */ /* 0x0002680000000c00 */
[----:B------:R1:W1:Y:S01]  /*98a0*/  LDS.128 R12, [R0+0x6080] ;  /* 0x00608000000c7984 */ /* 0x0002620000000c00 */
[----:B--2---:R-:W-:-:S03]  /*98b0*/  SHF.R.S32.HI R6, RZ, 0x1f, R3 ;  /* 0x0000001fff067819 */ /* 0x004fc60000011403 */
[----:B------:R2:W1:Y:S01]  /*98c0*/  LDS.128 R8, [R0+0x7080] ;  /* 0x0070800000087984 */ /* 0x0004620000000c00 */
[----:B------:R-:W-:-:S04]  /*98d0*/  LEA.HI R6, R6, R3, RZ, 0x3 ;  /* 0x0000000306067211 */ /* 0x000fc800078f18ff */
[----:B------:R-:W-:-:S04]  /*98e0*/  LOP3.LUT R6, R6, 0xfffffff8, RZ, 0xc0, !PT ;  /* 0xfffffff806067812 */ /* 0x000fc800078ec0ff */
[----:B------:R-:W-:-:S04]  /*98f0*/  IADD3 R3, -R6, R3, RZ ;  /* 0x0000000306037210 */ /* 0x000fc80007ffe1ff */
[----:B------:R-:W-:Y:S01]  /*9900*/  SHF.L.U32 R3, R3, 0x3, RZ ;  /* 0x0000000303037819 */ /* 0x000fe200000006ff */
[----:B------:R-:W-:Y:S05]  /*9910*/  @P0 BRA `(.L_x_2172) ;  /* 0x000000b000000947 */ /* 0x000fea0003800000 */
[----:B-1--4-:R-:W1:Y:S01]  /*9920*/  LDS.128 R16, [R0+0x80] ;  /* 0x0000800000107984 */ /* 0x012e620000000c00 */
[----:B------:R-:W-:Y:S02]  /*9930*/  ISETP.GE.AND P0, PT, R241, c[0x0][0x3c8], PT ;  /* 0x0000f200f1007a0c */ /* 0x000fe40003f06270 */
[----:B------:R-:W-:Y:S01]  /*9940*/  ISETP.GE.AND P1, PT, R3, c[0x0][0x3c8], PT ;  /* 0x0000f20003007a0c */ /* 0x000fe20003f26270 */
[----:B------:R4:W5:-:S12]  /*9950*/  LDS.128 R36, [R0+0x4080] ;  /* 0x0040800000247984 */ /* 0x0009580000000c00 */
[----:B------:R-:W-:Y:S01]  /*9960*/  @!P1 IMAD.WIDE R6, R3, 0x2, R40 ;  /* 0x0000000203069825 */ /* 0x000fe200078e0228 */
[----:B--2-4-:R-:W-:-:S04]  /*9970*/  @!P0 SHF.R.S32.HI R0, RZ, 0x1f, R241 ;  /* 0x0000001fff008819 */ /* 0x014fc800000114f1 */
[----:B------:R-:W-:-:S04]  /*9980*/  @!P0 LEA.HI R0, R0, R241, RZ, 0x3 ;  /* 0x000000f100008211 */ /* 0x000fc800078f18ff */
[----:B------:R-:W-:-:S05]  /*9990*/  @!P0 LOP3.LUT R0, R0, 0xfffffff8, RZ, 0xc0, !PT ;  /* 0xfffffff800008812 */ /* 0x000fca00078ec0ff */
[----:B------:R-:W-:Y:S01]  /*99a0*/  @!P0 IMAD.WIDE R40, R0, 0x2, R40 ;  /* 0x0000000200288825 */ /* 0x000fe200078e0228 */
[----:B-1----:R1:W-:Y:S04]  /*99b0*/  @!P1 ST.E.128 [R6.64], R16 ;  /* 0x0000001006009985 */ /* 0x0023e8000c101d0e */
[----:B-----5:R1:W-:Y:S02]  /*99c0*/  @!P0 ST.E.128 [R40.64], R36 ;  /* 0x0000002428008985 */ /* 0x0203e4000c101d0e */
.L_x_2172:
[----:B----4-:R-:W-:Y:S05]  /*99d0*/  BSYNC B0 ;  /* 0x0000000000007941 */ /* 0x010fea0003800000 */
.L_x_2171:
[----:B-12---:R-:W-:Y:S01]  /*99e0*/  IADD3 R0, R237, 0x20, RZ ;  /* 0x00000020ed007810 */ /* 0x006fe20007ffe0ff */
[----:B------:R1:W2:Y:S01]  /*99f0*/  SHFL.IDX PT, R7, R4, 0x1, 0x181f ;  /* 0x00381f0004077f89 */ /* 0x0002a200000e0000 */
[----:B------:R-:W-:Y:S02]  /*9a00*/  BSSY B0, `(.L_x_2173) ;  /* 0x000000d000007945 */ /* 0x000fe40003800000 */
[----:B------:R-:W-:Y:S01]  /*9a10*/  ISETP.GE.AND P0, PT, R0, R5, PT ;  /* 0x000000050000720c */ /* 0x000fe20003f06270 */
[----:B------:R1:W4:-:S12]  /*9a20*/  SHFL.IDX PT, R6, R2, 0x1, 0x181f ;  /* 0x00381f0002067f89 */ /* 0x00031800000e0000 */
[----:B------:R-:W-:Y:S05]  /*9a30*/  @P0 BRA `(.L_x_2174) ;  /* 0x0000009000000947 */ /* 0x000fea0003800000 */
[----:B------:R-:W-:Y:S02]  /*9a40*/  ISETP.GE.AND P0, PT, R241, c[0x0][0x3c8], PT ;  /* 0x0000f200f1007a0c */ /* 0x000fe40003f06270 */
[----:B------:R-:W-:-:S11]  /*9a50*/  ISETP.GE.AND P1, PT, R3, c[0x0][0x3c8], PT ;  /* 0x0000f20003007a0c */ /* 0x000fd60003f26270 */
[----:B------:R-:W-:Y:S02]  /*9a60*/  @!P0 SHF.R.S32.HI R0, RZ, 0x1f, R241 ;  /* 0x0000001fff008819 */ /* 0x000fe400000114f1 */
[----:B--2-4-:R-:W-:Y:S02]  /*9a70*/  @!P1 IMAD.WIDE R16, R3, 0x2, R6 ;  /* 0x0000000203109825 */ /* 0x014fe400078e0206 */
[----:B------:R-:W-:-:S03]  /*9a80*/  @!P0 LEA.HI R0, R0, R241, RZ, 0x3 ;  /* 0x000000f100008211 */ /* 0x000fc600078f18ff */
[----:B---3--:R2:W-:Y:S01]  /*9a90*/  @!P1 ST.E.128 [R16.64], R32 ;  /* 0x0000002010009985 */ /* 0x0085e2000c101d0e */
[----:B------:R-:W-:-:S05]  /*9aa0*/  @!P0 LOP3.LUT R0, R0, 0xfffffff8, RZ, 0xc0, !PT ;  /* 0xfffffff800008812 */ /* 0x000fca00078ec0ff */
[----:B------:R-:W-:-:S05]  /*9ab0*/  @!P0 IMAD.WIDE R6, R0, 0x2, R6 ;  /* 0x0000000200068825 */ /* 0x000fca00078e0206 */
[----:B------:R2:W-:Y:S02]  /*9ac0*/  @!P0 ST.E.128 [R6.64], R20 ;  /* 0x0000001406008985 */ /* 0x0005e4000c101d0e */
.L_x_2174:
[----:B------:R-:W-:Y:S05]  /*9ad0*/  BSYNC B0 ;  /* 0x0000000000007941 */ /* 0x000fea0003800000 */
.L_x_2173:
        /* <DEDUP_REMOVED lines=15> */
.L_x_2176:
[----:B------:R-:W-:Y:S05]  /*9bd0*/  BSYNC B0 ;  /* 0x0000000000007941 */ /* 0x000fea0003800000 */
.L_x_2175:
[----:B------:R-:W-:Y:S01]  /*9be0*/  IADD3 R237, R237, 0x60, RZ ;  /* 0x00000060eded7810 */ /* 0x000fe20007ffe0ff */
[----:B-1----:R1:W2:Y:S03]  /*9bf0*/  SHFL.IDX PT, R7, R4, 0x3, 0x181f ;  /* 0x00781f0004077f89 */ /* 0x0022a600000e0000 */
[----:B------:R-:W-:Y:S01]  /*9c00*/  ISETP.GE.AND P0, PT, R237, R5, PT ;  /* 0x00000005ed00720c */ /* 0x000fe20003f06270 */
[----:B----4-:R1:W4:-:S12]  /*9c10*/  SHFL.IDX PT, R6, R2, 0x3, 0x181f ;  /* 0x00781f0002067f89 */ /* 0x01031800000e0000 */
[----:B------:R-:W-:Y:S05]  /*9c20*/  @P0 EXIT ;  /* 0x000000000000094d */ /* 0x000fea0003800000 */
[----:B------:R-:W-:-:S13]  /*9c30*/  ISETP.GE.AND P0, PT, R3, c[0x0][0x3c8], PT ;  /* 0x0000f20003007a0c */ /* 0x000fda0003f06270 */
[----:B-12-4-:R-:W-:-:S05]  /*9c40*/  @!P0 IMAD.WIDE R2, R3, 0x2, R6 ;  /* 0x0000000203028825 */ /* 0x016fca00078e0206 */
        /* <DEDUP_REMOVED lines=9> */
.L_x_2177:
        /* <DEDUP_REMOVED lines=10> */
.L_x_4358:


//--------------------- .text._ZN7cutlass13device_kernelIN5flash19enable_sm80_to_sm89INS1_16FlashAttnFwdSm80INS1_25CollectiveMainloopFwdSm80ILi8ELi1ELb1EN4cute5tupleIJNS5_1CILi128EEES8_S8_EEELi128ENS_6half_tEfNS_4arch4Sm80ELb0ELb0ELb0ELb1ELb1ELb0ELb1ELb0EEENS1_21CollectiveEpilogueFwdIS9_NS6_IJNS7_ILi1EEESF_SF_EEESA_SC_Li256ELb1ELb1ELb0ELb0EEENS1_19SingleTileSchedulerILb1ELb0ELb1ELi128EEEEEEEEEvNT_6ParamsE --------------------------
	.section	.text._ZN7cutlass13device_kernelIN5flash19enable_sm80_to_sm89INS1_16FlashAttnFwdSm80INS1_25CollectiveMainloopFwdSm80ILi8ELi1ELb1EN4cute5tupleIJNS5_1CILi128EEES8_S8_EEELi128ENS_6half_tEfNS_4arch4Sm80ELb0ELb0ELb0ELb1ELb1ELb0ELb1ELb0EEENS1_21CollectiveEpilogueFwdIS9_NS6_IJNS7_ILi1EEESF_SF_EEESA_SC_Li256ELb1ELb1ELb0ELb0EEENS1_19SingleTileSchedulerILb1ELb0ELb1ELi128EEEEEEEEEvNT_6ParamsE,"ax",@progbits
	.sectioninfo	@"SHI_REGISTERS=252"
	.align	128
.text._ZN7cutlass13device_kernelIN5flash19enable_sm80_to_sm89INS1_16FlashAttnFwdSm80INS1_25CollectiveMainloopFwdSm80ILi8ELi1ELb1EN4cute5tupleIJNS5_1CILi128EEES8_S8_EEELi128ENS_6half_tEfNS_4arch4Sm80ELb0ELb0ELb0ELb1ELb1ELb0ELb1ELb0EEENS1_21CollectiveEpilogueFwdIS9_NS6_IJNS7_ILi1EEESF_SF_EEESA_SC_Li256ELb1ELb1ELb0ELb0EEENS1_19SingleTileSchedulerILb1ELb0ELb1ELi128EEEEEEEEEvNT_6ParamsE:
        .type           _ZN7cutlass13device_kernelIN5flash19enable_sm80_to_sm89INS1_16FlashAttnFwdSm80INS1_25CollectiveMainloopFwdSm80ILi8ELi1ELb1EN4cute5tupleIJNS5_1CILi128EEES8_S8_EEELi128ENS_6half_tEfNS_4arch4Sm80ELb0ELb0ELb0ELb1ELb1ELb0ELb1ELb0EEENS1_21CollectiveEpilogueFwdIS9_NS6_IJNS7_ILi1EEESF_SF_EEESA_SC_Li256ELb1ELb1ELb0ELb0EEENS1_19SingleTileSchedulerILb1ELb0ELb1ELi128EEEEEEEEEvNT_6ParamsE,@function
        .size           _ZN7cutlass13device_kernelIN5flash19enable_sm80_to_sm89INS1_16FlashAttnFwdSm80INS1_25CollectiveMainloopFwdSm80ILi8ELi1ELb1EN4cute5tupleIJNS5_1CILi128EEES8_S8_EEELi128ENS_6half_tEfNS_4arch4Sm80ELb0ELb0ELb0ELb1ELb1ELb0ELb1ELb0EEENS1_21CollectiveEpilogueFwdIS9_NS6_IJNS7_ILi1EEESF_SF_EEESA_SC_Li256ELb1ELb1ELb0ELb0EEENS1_19SingleTileSchedulerILb1ELb0ELb1ELi128EEEEEEEEEvNT_6ParamsE,(.L_x_4359 - _ZN7cutlass13device_kernelIN5flash19enable_sm80_to_sm89INS1_16FlashAttnFwdSm80INS1_25CollectiveMainloopFwdSm80ILi8ELi1ELb1EN4cute5tupleIJNS5_1CILi128EEES8_S8_EEELi128ENS_6half_tEfNS_4arch4Sm80ELb0ELb0ELb0ELb1ELb1ELb0ELb1ELb0EEENS1_21CollectiveEpilogueFwdIS9_NS6_IJNS7_ILi1EEESF_SF_EEESA_SC_Li256ELb1ELb1ELb0ELb0EEENS1_19SingleTileSchedulerILb1ELb0ELb1ELi128EEEEEEEEEvNT_6ParamsE)
        .other          _ZN7cutlass13device_kernelIN5flash19enable_sm80_to_sm89INS1_16FlashAttnFwdSm80INS1_25CollectiveMainloopFwdSm80ILi8ELi1ELb1EN4cute5tupleIJNS5_1CILi128EEES8_S8_EEELi128ENS_6half_tEfNS_4arch4Sm80ELb0ELb0ELb0ELb1ELb1ELb0ELb1ELb0EEENS1_21CollectiveEpilogueFwdIS9_NS6_IJNS7_ILi1EEESF_SF_EEESA_SC_Li256ELb1ELb1ELb0ELb0EEENS1_19SingleTileSchedulerILb1ELb0ELb1ELi128EEEEEEEEEvNT_6ParamsE,@"STO_CUDA_ENTRY STV_DEFAULT"
_ZN7cutlass13device_kernelIN5flash19enable_sm80_to_sm89INS1_16FlashAttnFwdSm80INS1_25CollectiveMainloopFwdSm80ILi8ELi1ELb1EN4cute5tupleIJNS5_1CILi128EEES8_S8_EEELi128ENS_6half_tEfNS_4arch4Sm80ELb0ELb0ELb0ELb1ELb1ELb0ELb1ELb0EEENS1_21CollectiveEpilogueFwdIS9_NS6_IJNS7_ILi1EEESF_SF_EEESA_SC_Li256ELb1ELb1ELb0ELb0EEENS1_19SingleTileSchedulerILb1ELb0ELb1ELi128EEEEEEEEEvNT_6ParamsE:
[----:B------:R-:W-:Y:S02]  /*0000*/  MOV R1, c[0x0][0x28] ;  /* 0x00000a0000017a02 */ /* 0x000fe40000000f00 */
[----:B------:R-:W1:Y:S01]  /*0010*/  S2R R5, SR_TID.X ;  /* 0x0000000000057919 */ /* 0x000e620000002100 */
[----:B------:R-:W2:Y:S01]  /*0020*/  S2UR UR11, SR_CTAID.Z ;  /* 0x00000000000b79c3 */ /* 0x000ea20000002700 */
[----:B------:R-:W-:Y:S02]  /*0030*/  UMOV UR14, 0x4 ;  /* 0x00000004000e7882 */ /* 0x000fe40000000000 */
        /* <DEDUP_REMOVED lines=16> */
.L_x_2179:
        /* <DEDUP_REMOVED lines=13> */
.L_x_2181:
[----:B------:R-:W-:Y:S02]  /*0210*/  ULDC UR6, c[0x0][0x54c] ;  /* 0x0001530000067ab9 */ /* 0x000fe40000000800 */
.L_x_2180:
[----:B------:R-:W-:Y:S02]  /*0220*/  ULDC UR4, c[0x0][0x548] ;  /* 0x0001520000047ab9 */ /* 0x000fe40000000800 */
[----:B------:R-:W-:-:S02]  /*0230*/  USHF.L.U32 UR5, UR5, 0x7, URZ ;  /* 0x0000000705057899 */ /* 0x000fc4000800063f */
[----:B------:R-:W-:-:S04]  /*0240*/  UIMAD UR4, UR6, UR4, URZ ;  /* 0x00000004060472a4 */ /* 0x000fc8000f8e023f */
[----:B------:R-:W-:-:S04]  /*0250*/  UISETP.GE.AND UP0, UPT, UR5, UR4, UPT ;  /* 0x000000040500728c */ /* 0x000fc8000bf06270 */
[----:B------:R-:W-:Y:S01]  /*0260*/  USEL UR11, UR11, 0xffffffff, !UP0 ;  /* 0xffffffff0b0b7887 */ /* 0x000fe2000c000000 */
[----:B------:R-:W-:Y:S05]  /*0270*/  BRA `(.L_x_2182) ;  /* 0x000001b000007947 */ /* 0x000fea0003800000 */
.L_x_2178:
        /* <DEDUP_REMOVED lines=8> */
.L_x_2183:
        /* <DEDUP_REMOVED lines=13> */
.L_x_2185:
[----:B------:R-:W-:Y:S02]  /*03d0*/  ULDC UR6, c[0x0][0x54c] ;  /* 0x0001530000067ab9 */ /* 0x000fe40000000800 */
.L_x_2184:
[----:B------:R-:W-:Y:S02]  /*03e0*/  ULDC UR4, c[0x0][0x548] ;  /* 0x0001520000047ab9 */ /* 0x000fe40000000800 */
[----:B------:R-:W-:-:S02]  /*03f0*/  USHF.L.U32 UR5, UR5, 0x7, URZ ;  /* 0x0000000705057899 */ /* 0x000fc4000800063f */
[----:B------:R-:W-:-:S04]  /*0400*/  UIMAD UR4, UR6, UR4, URZ ;  /* 0x00000004060472a4 */ /* 0x000fc8000f8e023f */
[----:B------:R-:W-:-:S04]  /*0410*/  UISETP.GE.AND UP0, UPT, UR5, UR4, UPT ;  /* 0x000000040500728c */ /* 0x000fc8000bf06270 */
[----:B------:R-:W-:-:S06]  /*0420*/  USEL UR11, UR11, 0xffffffff, !UP0 ;  /* 0xffffffff0b0b7887 */ /* 0x000fcc000c000000 */
.L_x_2182:
        /* <DEDUP_REMOVED lines=44> */
.L_x_2186:
        /* <DEDUP_REMOVED lines=10> */
.L_x_2187:
        /* <DEDUP_REMOVED lines=12> */
.L_x_2188:
        /* <DEDUP_REMOVED lines=53> */
[----:B------:R-:W-:Y:S01]  /*0ba0*/  IMAD.MOV.U32 R4, RZ, RZ, c[0x0][0x2b8] ;  /* 0x0000ae00ff047624 */ /* 0x000fe200078e00ff */
[----:B------:R-:W-:Y:S01]  /*0bb0*/  ULDC.64 UR4, c[0x0][0x2b0] ;  /* 0x0000ac0000047ab9 */ /* 0x000fe20000000a00 */
[----:B------:R1:W2:Y:S01]  /*0bc0*/  @P0 LDG.E R3, [R2.64] ;  /* 0x0000000c02030981 */ /* 0x0002a2000c1e1900 */
[----:B------:R-:W-:Y:S01]  /*0bd0*/  IMAD.MOV.U32 R239, RZ, RZ, RZ ;  /* 0x000000ffffef7224 */ /* 0x000fe200078e00ff */
[----:B-1----:R-:W-:-:S04]  /*0be0*/  LEA.HI R2, R6, R5, RZ, 0x3 ;  /* 0x0000000506027211 */ /* 0x002fc800078f18ff */
[----:B------:R-:W-:Y:S02]  /*0bf0*/  LOP3.LUT R35, R2, 0xfffffff8, RZ, 0xc0, !PT ;  /* 0xfffffff802237812 */ /* 0x000fe400078ec0ff */
[----:B------:R-:W-:-:S03]  /*0c00*/  SHF.R.S32.HI R2, RZ, 0x3, R2 ;  /* 0x00000003ff027819 */ /* 0x000fc60000011402 */
[----:B------:R-:W-:-:S04]  /*0c10*/  IMAD.IADD R35, R5, 0x1, -R35 ;  /* 0x0000000105237824 */ /* 0x000fc800078e0a23 */
        /* <DEDUP_REMOVED lines=36> */
[----:B------:R-:W-:Y:S01]  /*0e60*/  ISETP.GE.AND P3, PT, R33, c[0x0][0x198], PT ;  /* 0x0000660021007a0c */ /* 0x000fe20003f66270 */
[----:B------:R-:W-:Y:S01]  /*0e70*/  UIADD3 UR21, UR21, UR18, URZ ;  /* 0x0000001215157290 */ /* 0x000fe2000fffe03f */
[----:B------:R-:W-:Y:S01]  /*0e80*/  SHF.R.S32.HI R32, RZ, 0x1f, R34 ;  /* 0x0000001fff207819 */ /* 0x000fe20000011422 */
[----:B------:R-:W-:Y:S01]  /*0e90*/  UIMAD UR15, UR8, UR4, URZ ;  /* 0x00000004080f72a4 */ /* 0x000fe2000f8e023f */
[----:B------:R-:W-:Y:S01]  /*0ea0*/  ISETP.GE.AND P2, PT, R34, c[0x0][0x198], PT ;  /* 0x0000660022007a0c */ /* 0x000fe20003f46270 */
[----:B------:R-:W-:Y:S01]  /*0eb0*/  USHF.R.S32.HI UR18, URZ, 0x1f, UR11 ;  /* 0x0000001f3f127899 */ /* 0x000fe2000801140b */
[----:B------:R-:W-:Y:S01]  /*0ec0*/  LEA.HI R32, R32, R34, RZ, 0x3 ;  /* 0x0000002220207211 */ /* 0x000fe200078f18ff */
[----:B------:R-:W-:-:S02]  /*0ed0*/  UIMAD UR15, UR9, UR5, UR15 ;  /* 0x00000005090f72a4 */ /* 0x000fc4000f8e020f */
[----:B------:R-:W-:Y:S01]  /*0ee0*/  UIMAD.WIDE.U32 UR20, UR9, UR4, UR20 ;  /* 0x00000004091472a5 */ /* 0x000fe2000f8e0014 */
[----:B------:R-:W-:Y:S01]  /*0ef0*/  LOP3.LUT R32, R32, 0xfffffff8, RZ, 0xc0, !PT ;  /* 0xfffffff820207812 */ /* 0x000fe200078ec0ff */
[----:B------:R-:W-:Y:S02]  /*0f00*/  USEL UR18, UR18, URZ, !UP1 ;  /* 0x0000003f12127287 */ /* 0x000fe4000c800000 */
[----:B------:R-:W-:Y:S01]  /*0f10*/  ULDC.64 UR4, c[0x0][0x1c0] ;  /* 0x0000700000047ab9 */ /* 0x000fe20000000a00 */
[C---:B-1----:R-:W-:Y:S01]  /*0f20*/  IMAD R10, R7.reuse, 0x80, R242 ;  /* 0x00000080070a7824 */ /* 0x042fe200078e02f2 */
[----:B------:R-:W-:Y:S01]  /*0f30*/  UIMAD UR18, UR18, UR4, URZ ;  /* 0x00000004121272a4 */ /* 0x000fe2000f8e023f */
[----:B------:R-:W-:Y:S01]  /*0f40*/  IMAD R7, R7, 0x80, R2 ;  /* 0x0000008007077824 */ /* 0x000fe200078e0202 */
[----:B------:R-:W-:Y:S01]  /*0f50*/  UIADD3 UR21, UR21, UR15, URZ ;  /* 0x0000000f15157290 */ /* 0x000fe2000fffe03f */
[----:B------:R-:W-:Y:S01]  /*0f60*/  @P1 IMAD.HI.U32 R3, R10, c[0x0][0x2c8], RZ ;  /* 0x0000b2000a031a27 */ /* 0x000fe200078e00ff */
[----:B------:R-:W-:-:S02]  /*0f70*/  UIMAD UR5, UR19, UR5, UR18 ;  /* 0x00000005130572a4 */ /* 0x000fc4000f8e0212 */
[----:B------:R-:W-:Y:S01]  /*0f80*/  UIMAD.WIDE.U32 UR20, UR19, UR4, UR20 ;  /* 0x00000004131472a5 */ /* 0x000fe2000f8e0014 */
[----:B------:R-:W-:Y:S01]  /*0f90*/  IMAD.MOV.U32 R9, RZ, RZ, R10 ;  /* 0x000000ffff097224 */ /* 0x000fe200078e000a */
[----:B------:R-:W-:Y:S01]  /*0fa0*/  @P1 SHF.R.U32.HI R9, RZ, c[0x0][0x2cc], R3 ;  /* 0x0000b300ff091a19 */ /* 0x000fe20000011603 */
[----:B------:R-:W-:Y:S02]  /*0fb0*/  UISETP.GE.AND UP0, UPT, UR7, 0x81, UPT ;  /* 0x000000810700788c */ /* 0x000fe4000bf06270 */
[----:B------:R-:W-:Y:S01]  /*0fc0*/  UIADD3 UR5, UR21, UR5, URZ ;  /* 0x0000000515057290 */ /* 0x000fe2000fffe03f */
[--C-:B------:R-:W-:Y:S01]  /*0fd0*/  SHF.R.S32.HI R4, RZ, 0x1f, R9.reuse ;  /* 0x0000001fff047819 */ /* 0x100fe20000011409 */
[----:B------:R-:W-:Y:S02]  /*0fe0*/  IMAD.MOV R3, RZ, RZ, -R9 ;  /* 0x000000ffff037224 */ /* 0x000fe400078e0a09 */
[----:B------:R-:W-:Y:S02]  /*0ff0*/  IMAD.U32 R13, RZ, RZ, UR21 ;  /* 0x00000015ff0d7e24 */ /* 0x000fe4000f8e00ff */
[----:B------:R-:W-:-:S02]  /*1000*/  IMAD.U32 R12, RZ, RZ, UR20 ;  /* 0x00000014ff0c7e24 */ /* 0x000fc4000f8e00ff */
        /* <DEDUP_REMOVED lines=14> */
[----:B------:R-:W-:Y:S01]  /*10f0*/  UIADD3 UR18, UR21, UR5, URZ ;  /* 0x0000000515127290 */ /* 0x000fe2000fffe03f */
[C---:B------:R-:W-:Y:S01]  /*1100*/  IMAD.WIDE.U32 R12, R3.reuse, c[0x0][0x1a8], R12 ;  /* 0x00006a00030c7a25 */ /* 0x040fe200078e000c */
[----:B------:R-:W-:Y:S02]  /*1110*/  UIADD3 UR15, UR7, -UR15, URZ ;  /* 0x8000000f070f7290 */ /* 0x000fe4000fffe03f */
[----:B------:R-:W-:Y:S01]  /*1120*/  ULDC.64 UR4, c[0x0][0x210] ;  /* 0x0000840000047ab9 */ /* 0x000fe20000000a00 */
[----:B------:R-:W-:Y:S01]  /*1130*/  IMAD R4, R3, c[0x0][0x1ac], R4 ;  /* 0x00006b0003047a24 */ /* 0x000fe200078e0204 */
[----:B------:R-:W-:Y:S01]  /*1140*/  LEA R18, P1, R12, c[0x0][0x160], 0x1 ;  /* 0x000058000c127a11 */ /* 0x000fe200078208ff */
[----:B------:R-:W-:Y:S01]  /*1150*/  IMAD.SHL.U32 R9, R2, 0x40, RZ ;  /* 0x0000004002097824 */ /* 0x000fe200078e00ff */
[----:B------:R-:W-:Y:S01]  /*1160*/  UIMAD UR8, UR8, UR4, URZ ;  /* 0x00000004080872a4 */ /* 0x000fe2000f8e023f */
[----:B------:R-:W-:Y:S01]  /*1170*/  IMAD.IADD R4, R13, 0x1, R4 ;  /* 0x000000010d047824 */ /* 0x000fe200078e0204 */
[----:B------:R-:W-:Y:S01]  /*1180*/  UIMAD.WIDE.U32 UR22, UR9, UR4, URZ ;  /* 0x00000004091672a5 */ /* 0x000fe2000f8e003f */
[----:B------:R-:W-:Y:S01]  /*1190*/  IMAD.SHL.U32 R10, R10, 0x8, RZ ;  /* 0x000000080a0a7824 */ /* 0x000fe200078e00ff */
[----:B------:R-:W-:Y:S01]  /*11a0*/  LOP3.LUT R9, R9, 0x1c0, RZ, 0xc0, !PT ;  /* 0x000001c009097812 */ /* 0x000fe200078ec0ff */
[----:B------:R-:W-:Y:S01]  /*11b0*/  UIMAD UR5, UR9, UR5, UR8 ;  /* 0x00000005090572a4 */ /* 0x000fe2000f8e0208 */
[----:B------:R-:W-:-:S02]  /*11c0*/  LEA.HI.X R4, R12, c[0x0][0x164], R4, 0x1, P1 ;  /* 0x000059000c047a11 */ /* 0x000fc400008f0c04 */
[----:B------:R-:W-:Y:S01]  /*11d0*/  SHF.R.U32.HI R3, RZ, 0x3, R9 ;  /* 0x00000003ff037819 */ /* 0x000fe20000011609 */
[----:B------:R-:W-:Y:S01]  /*11e0*/  SHFL.IDX PT, R12, R18, RZ, 0x181f ;  /* 0x00181fff120c7589 */ /* 0x000fe200000e0000 */
[----:B------:R-:W-:Y:S01]  /*11f0*/  LOP3.LUT R241, R9, 0x38, R33, 0xf8, !PT ;  /* 0x0000003809f17812 */ /* 0x000fe200078ef821 */
[----:B------:R-:W-:Y:S01]  /*1200*/  UIADD3 UR5, UR23, UR5, URZ ;  /* 0x0000000517057290 */ /* 0x000fe2000fffe03f */
[----:B------:R-:W-:Y:S01]  /*1210*/  IADD3 R9, R7, 0x20, RZ ;  /* 0x0000002007097810 */ /* 0x000fe20007ffe0ff */
[----:B------:R-:W1:Y:S01]  /*1220*/  SHFL.IDX PT, R13, R4, RZ, 0x181f ;  /* 0x00181fff040d7589 */ /* 0x000e6200000e0000 */
[----:B------:R-:W-:Y:S01]  /*1230*/  LOP3.LUT R241, R241, R3, RZ, 0x3c, !PT ;  /* 0x00000003f1f17212 */ /* 0x000fe200078e3cff */
[----:B-----5:R-:W-:Y:S02]  /*1240*/  IMAD R3, R0, c[0x0][0x2c4], RZ ;  /* 0x0000b10000037a24 */ /* 0x020fe400078e02ff */
[----:B------:R-:W-:Y:S01]  /*1250*/  IMAD.MOV R0, RZ, RZ, -R8 ;  /* 0x000000ffff007224 */ /* 0x000fe200078e0a08 */
[----:B------:R-:W-:Y:S01]  /*1260*/  LOP3.LUT R241, R241, 0xfffffe00, R10, 0xf8, !PT ;  /* 0xfffffe00f1f17812 */ /* 0x000fe200078ef80a */
[----:B------:R-:W-:Y:S01]  /*1270*/  SHFL.IDX PT, R11, R4, 0x1, 0x181f ;  /* 0x00381f00040b7f89 */ /* 0x000fe200000e0000 */
[-C--:B------:R-:W-:Y:S01]  /*1280*/  ISETP.GE.AND P1, PT, R7, R3.reuse, PT ;  /* 0x000000030700720c */ /* 0x080fe20003f26270 */
[----:B------:R-:W-:Y:S01]  /*1290*/  IMAD R240, R0, c[0x0][0x2b8], R240 ;  /* 0x0000ae0000f07a24 */ /* 0x000fe200078e02f0 */
[----:B------:R-:W-:Y:S01]  /*12a0*/  ISETP.GE.AND P4, PT, R9, R3, PT ;  /* 0x000000030900720c */ /* 0x000fe20003f86270 */
[----:B------:R-:W3:Y:S01]  /*12b0*/  SHFL.IDX PT, R10, R18, 0x1, 0x181f ;  /* 0x00381f00120a7f89 */ /* 0x000ee200000e0000 */
[----:B------:R-:W-:Y:S01]  /*12c0*/  IMAD.SHL.U32 R241, R241, 0x2, RZ ;  /* 0x00000002f1f17824 */ /* 0x000fe200078e00ff */
[----:B------:R-:W-:Y:S01]  /*12d0*/  IADD3 R8, R7, 0x40, RZ ;  /* 0x0000004007087810 */ /* 0x000fe20007ffe0ff */
[----:B------:R-:W-:Y:S01]  /*12e0*/  IMAD.WIDE.U32 R14, R240, c[0x0][0x1e0], RZ ;  /* 0x00007800f00e7a25 */ /* 0x000fe200078e00ff */
[----:B------:R-:W-:Y:S01]  /*12f0*/  SHF.R.S32.HI R37, RZ, 0x1f, R240 ;  /* 0x0000001fff257819 */ /* 0x000fe200000114f0 */
[----:B------:R-:W-:Y:S01]  /*1300*/  SHFL.IDX PT, R19, R4, 0x3, 0x181f ;  /* 0x00781f0004137f89 */ /* 0x000fe200000e0000 */
[----:B------:R-:W-:-:S02]  /*1310*/  LEA.HI R0, R6, R5, RZ, 0x4 ;  /* 0x0000000506007211 */ /* 0x000fc400078f20ff */
[----:B------:R-:W-:Y:S01]  /*1320*/  ISETP.GE.AND P5, PT, R8, R3, PT ;  /* 0x000000030800720c */ /* 0x000fe20003fa6270 */
[----:B------:R-:W-:Y:S01]  /*1330*/  IMAD R9, R37, c[0x0][0x1e0], RZ ;  /* 0x0000780025097a24 */ /* 0x000fe200078e02ff */
[----:B------:R-:W-:Y:S02]  /*1340*/  SHF.R.S32.HI R8, RZ, 0x4, R0 ;  /* 0x00000004ff087819 */ /* 0x000fe40000011400 */
[----:B------:R-:W-:Y:S01]  /*1350*/  IADD3 R7, R7, 0x60, RZ ;  /* 0x0000006007077810 */ /* 0x000fe20007ffe0ff */
[----:B------:R-:W-:Y:S01]  /*1360*/  IMAD R9, R240, c[0x0][0x1e4], R9 ;  /* 0x00007900f0097a24 */ /* 0x000fe200078e0209 */
[----:B------:R-:W-:Y:S01]  /*1370*/  LEA.HI R238, R0, R8, RZ, 0x1 ;  /* 0x0000000800ee7211 */ /* 0x000fe200078f08ff */
[--C-:B-1----:R-:W-:Y:S01]  /*1380*/  @!P1 IMAD.WIDE R16, R33, 0x2, R12.reuse ;  /* 0x0000000221109825 */ /* 0x102fe200078e020c */
[----:B------:R-:W-:Y:S02]  /*1390*/  LEA.HI R6, R6, R5, RZ, 0x5 ;  /* 0x0000000506067211 */ /* 0x000fe400078f28ff */
[----:B------:R-:W-:Y:S01]  /*13a0*/  LOP3.LUT R238, R238, 0xfffffffe, RZ, 0xc0, !PT ;  /* 0xfffffffeeeee7812 */ /* 0x000fe200078ec0ff */
[----:B------:R-:W-:Y:S01]  /*13b0*/  @!P1 IMAD.WIDE R12, R32, 0x2, R12 ;  /* 0x00000002200c9825 */ /* 0x000fe200078e020c */
[----:B------:R3:W-:Y:S01]  /*13c0*/  @!P1 LDGSTS.E.BYPASS.LTC128B.128 [R241+0x100], [R16.64], !P3 ;  /* 0x0010000010f19fae */ /* 0x0007e2000d901d4c */
[----:B------:R-:W-:-:S02]  /*13d0*/  IADD3 R243, R241, 0x100, RZ ;  /* 0x00000100f1f37810 */ /* 0x000fc40007ffe0ff */
[----:B------:R-:W-:Y:S01]  /*13e0*/  IMAD.IADD R15, R15, 0x1, R9 ;  /* 0x000000010f0f7824 */ /* 0x000fe200078e0209 */
[----:B------:R1:W-:Y:S01]  /*13f0*/  @!P1 LDGSTS.E.BYPASS.LTC128B.128 [R241+0x4100], [R12.64], !P2 ;  /* 0x041000000cf19fae */ /* 0x0003e2000d101d4c */
[----:B------:R-:W-:Y:S01]  /*1400*/  LOP3.LUT R9, R0, 0xfffffff0, RZ, 0xc0, !PT ;  /* 0xfffffff000097812 */ /* 0x000fe200078ec0ff */
[----:B------:R-:W-:Y:S01]  /*1410*/  IMAD.IADD R238, R8, 0x1, -R238 ;  /* 0x0000000108ee7824 */ /* 0x000fe200078e0aee */
[----:B------:R-:W-:-:S03]  /*1420*/  ISETP.GE.AND P1, PT, R7, R3, PT ;  /* 0x000000030700720c */ /* 0x000fc60003f26270 */
[----:B------:R-:W-:-:S05]  /*1430*/  IMAD.IADD R9, R5, 0x1, -R9 ;  /* 0x0000000105097824 */ /* 0x000fca00078e0a09 */
[----:B------:R-:W-:-:S04]  /*1440*/  SHF.R.S32.HI R3, RZ, 0x1f, R9 ;  /* 0x0000001fff037819 */ /* 0x000fc80000011409 */
        /* <DEDUP_REMOVED lines=24> */
[----:B------:R-:W-:-:S04]  /*15d0*/  LOP3.LUT R0, R3, 0xfffffff8, RZ, 0xc0, !PT ;  /* 0xfffffff803007812 */ /* 0x000fc800078ec0ff */
[----:B------:R-:W-:Y:S01]  /*15e0*/  IADD3.X R4, R15, UR18, R4, P4, !PT ;  /* 0x000000120f047c10 */ /* 0x000fe2000a7fe404 */
[----:B------:R-:W-:Y:S01]  /*15f0*/  IMAD.IADD R0, R9, 0x1, -R0 ;  /* 0x0000000109007824 */ /* 0x000fe200078e0a00 */
[C---:B------:R-:W-:Y:S01]  /*1600*/  LEA R8, P4, R7.reuse, c[0x0][0x1c8], 0x1 ;  /* 0x0000720007087a11 */ /* 0x040fe200078808ff */
[----:B------:R-:W-:Y:S02]  /*1610*/  IMAD.SHL.U32 R9, R238, 0x8, RZ ;  /* 0x00000008ee097824 */ /* 0x000fe400078e00ff */
[----:B-1----:R-:W-:Y:S01]  /*1620*/  IMAD.SHL.U32 R10, R0, 0x40, RZ ;  /* 0x00000040000a7824 */ /* 0x002fe200078e00ff */
[----:B------:R-:W-:Y:S01]  /*1630*/  LEA.HI.X R4, R7, c[0x0][0x1cc], R4, 0x1, P4 ;  /* 0x0000730007047a11 */ /* 0x000fe200020f0c04 */
[----:B---3--:R-:W-:Y:S01]  /*1640*/  SHFL.IDX PT, R16, R8, RZ, 0x181f ;  /* 0x00181fff08107589 */ /* 0x008fe200000e0000 */
[C---:B------:R-:W-:Y:S01]  /*1650*/  IADD3 R7, -R2.reuse, UR15, RZ ;  /* 0x0000000f02077c10 */ /* 0x040fe2000fffe1ff */
[----:B------:R-:W-:Y:S01]  /*1660*/  IMAD.SHL.U32 R2, R2, 0x8, RZ ;  /* 0x0000000802027824 */ /* 0x000fe200078e00ff */
        /* <DEDUP_REMOVED lines=11> */
[----:B------:R-:W-:-:S03]  /*1720*/  ISETP.GT.AND P1, PT, R7, 0x60, PT ;  /* 0x000000600700780c */ /* 0x000fc60003f24270 */
        /* <DEDUP_REMOVED lines=32> */
[----:B------:R-:W-:Y:S01]  /*1930*/  SHF.R.U32.HI R3, RZ, 0x3, R3 ;  /* 0x00000003ff037819 */ /* 0x000fe20000011603 */
[----:B------:R-:W-:-:S03]  /*1940*/  IMAD.IADD R176, R4, 0x1, R8 ;  /* 0x0000000104b07824 */ /* 0x000fc600078e0208 */
[----:B------:R-:W-:Y:S01]  /*1950*/  LOP3.LUT R0, R9, R3, RZ, 0x3c, !PT ;  /* 0x0000000309007212 */ /* 0x000fe200078e3cff */
[----:B------:R-:W-:Y:S01]  /*1960*/  IMAD.MOV.U32 R3, RZ, RZ, 0x20 ;  /* 0x00000020ff037424 */ /* 0x000fe200078e00ff */
[----:B------:R-:W-:Y:S02]  /*1970*/  SEL R2, R2, 0xfffffff0, !P1 ;  /* 0xfffffff002027807 */ /* 0x000fe40004800000 */
[----:B------:R-:W-:Y:S01]  /*1980*/  LEA R196, R176, 0x100, 0x1 ;  /* 0x00000100b0c47811 */ /* 0x000fe200078e08ff */
[----:B------:R-:W-:Y:S01]  /*1990*/  IMAD R238, R238, 0x200, R0 ;  /* 0x00000200eeee7824 */ /* 0x000fe200078e0200 */
[----:B------:R-:W-:Y:S01]  /*19a0*/  SEL R0, R3, 0xffffffe0, !P2 ;  /* 0xffffffe003007807 */ /* 0x000fe20005000000 */
[----:B------:R-:W-:Y:S01]  /*19b0*/  IMAD.SHL.U32 R176, R176, 0x2, RZ ;  /* 0x00000002b0b07824 */ /* 0x000fe200078e00ff */
[----:B------:R-:W-:Y:S01]  /*19c0*/  BAR.SYNC.DEFER_BLOCKING 0x0 ;  /* 0x0000000000007b1d */ /* 0x000fe20000010000 */
[--C-:B------:R-:W-:Y:S01]  /*19d0*/  IMAD R184, R2, 0x2, R196.reuse ;  /* 0x0000000202b87824 */ /* 0x100fe200078e02c4 */
[----:B------:R-:W-:Y:S01]  /*19e0*/  LOP3.LUT P1, RZ, R35, 0x2, RZ, 0xc0, !PT ;  /* 0x0000000223ff7812 */ /* 0x000fe2000782c0ff */
[C---:B------:R-:W-:Y:S01]  /*19f0*/  IMAD R196, R0.reuse, 0x2, R196 ;  /* 0x0000000200c47824 */ /* 0x040fe200078e02c4 */
[----:B------:R-:W-:Y:S01]  /*1a00*/  SEL R3, R3, 0xffffffe0, !P5 ;  /* 0xffffffe003037807 */ /* 0x000fe20006800000 */
[----:B------:R-:W-:Y:S01]  /*1a10*/  IMAD R204, R0, 0x2, R184 ;  /* 0x0000000200cc7824 */ /* 0x000fe200078e02b8 */
[----:B------:R-:W-:Y:S01]  /*1a20*/  SHF.R.S32.HI R35, RZ, 0x1f, R33 ;  /* 0x0000001fff237819 */ /* 0x000fe20000011421 */
[----:B------:R-:W-:-:S04]  /*1a30*/  IMAD.SHL.U32 R238, R238, 0x2, RZ ;  /* 0x00000002eeee7824 */ /* 0x000fc800078e00ff */
[----:B------:R-:W-:Y:S01]  /*1a40*/  IMAD R235, R3, 0x2, R238 ;  /* 0x0000000203eb7824 */ /* 0x000fe200078e02ee */
[C---:B------:R-:W-:Y:S02]  /*1a50*/  IADD3 R8, R238.reuse, 0x8100, RZ ;  /* 0x00008100ee087810 */ /* 0x040fe40007ffe0ff */
[----:B------:R-:W-:Y:S02]  /*1a60*/  IADD3 R237, R238, 0x8120, RZ ;  /* 0x00008120eeed7810 */ /* 0x000fe40007ffe0ff */
[----:B------:R-:W-:-:S04]  /*1a70*/  @P1 IADD3 R237, R8, -0x20, RZ ;  /* 0xffffffe008ed1810 */ /* 0x000fc80007ffe0ff */
[----:B------:R-:W-:Y:S01]  /*1a80*/  IADD3 R231, R237, 0x800, RZ ;  /* 0x00000800ede77810 */ /* 0x000fe20007ffe0ff */
[----:B------:R-:W-:Y:S01]  /*1a90*/  IMAD R224, R3, 0x2, R237 ;  /* 0x0000000203e07824 */ /* 0x000fe200078e02ed */
[C---:B------:R-:W-:Y:S01]  /*1aa0*/  IADD3 R230, R237.reuse, 0x1000, RZ ;  /* 0x00001000ede67810 */ /* 0x040fe20007ffe0ff */
[----:B------:R-:W-:Y:S01]  /*1ab0*/  LDSM.16.M88.4 R136, [R176+0x100] ;  /* 0x00010000b088783b */ /* 0x000fe20000000200 */
[C---:B------:R-:W-:Y:S02]  /*1ac0*/  IADD3 R229, R237.reuse, 0x1800, RZ ;  /* 0x00001800ede57810 */ /* 0x040fe40007ffe0ff */
[C---:B------:R-:W-:Y:S01]  /*1ad0*/  IADD3 R228, R237.reuse, 0x2000, RZ ;  /* 0x00002000ede47810 */ /* 0x040fe20007ffe0ff */
[----:B------:R-:W-:Y:S01]  /*1ae0*/  LDSM.16.M88.4 R140, [R184] ;  /* 0x00000000b88c783b */ /* 0x000fe20000000200 */
[C---:B------:R-:W-:Y:S02]  /*1af0*/  IADD3 R227, R237.reuse, 0x2800, RZ ;  /* 0x00002800ede37810 */ /* 0x040fe40007ffe0ff */
[C---:B------:R-:W-:Y:S01]  /*1b00*/  IADD3 R226, R237.reuse, 0x3000, RZ ;  /* 0x00003000ede27810 */ /* 0x040fe20007ffe0ff */
[----:B------:R-:W-:Y:S01]  /*1b10*/  LDSM.16.M88.4 R168, [R196] ;  /* 0x00000000c4a8783b */ /* 0x000fe20000000200 */
[----:B------:R-:W-:-:S02]  /*1b20*/  IADD3 R225, R237, 0x3800, RZ ;  /* 0x00003800ede17810 */ /* 0x000fc40007ffe0ff */
[C---:B------:R-:W-:Y:S01]  /*1b30*/  IADD3 R223, R237.reuse, 0x4000, RZ ;  /* 0x00004000eddf7810 */ /* 0x040fe20007ffe0ff */
[----:B------:R-:W-:Y:S01]  /*1b40*/  LDSM.16.M88.4 R172, [R204] ;  /* 0x00000000ccac783b */ /* 0x000fe20000000200 */
        /* <DEDUP_REMOVED lines=8> */
[----:B------:R-:W-:Y:S01]  /*1bd0*/  LDSM.16.M88.4 R196, [R196+0x4000] ;  /* 0x00400000c4c4783b */ /* 0x000fe20000000200 */
[----:B------:R-:W-:-:S03]  /*1be0*/  IADD3 R216, R237, 0x7800, RZ ;  /* 0x00007800edd87810 */ /* 0x000fc60007ffe0ff */
[----:B------:R-:W-:Y:S04]  /*1bf0*/  LDSM.16.M88.4 R204, [R204+0x4000] ;  /* 0x00400000cccc783b */ /* 0x000fe80000000200 */
[----:B------:R-:W-:Y:S06]  /*1c00*/  BAR.SYNC.DEFER_BLOCKING 0x0 ;  /* 0x0000000000007b1d */ /* 0x000fec0000010000 */
[----:B------:R-:W-:-:S04]  /*1c10*/  DEPBAR.LE SB0, 0x0 ;  /* 0x000080000000791a */ /* 0x000fc80000000000 */
[----:B------:R-:W-:Y:S06]  /*1c20*/  BAR.SYNC.DEFER_BLOCKING 0x0 ;  /* 0x0000000000007b1d */ /* 0x000fec0000010000 */
[----:B---3--:R-:W2:Y:S04]  /*1c30*/  LDSM.16.M88.4 R12, [R238+0x8100] ;  /* 0x00810000ee0c783b */ /* 0x008ea80000000200 */
[----:B------:R-:W3:Y:S04]  /*1c40*/  LDSM.16.M88.4 R64, [R238+0x9100] ;  /* 0x00910000ee40783b */ /* 0x000ee80000000200 */
[----:B------:R-:W4:Y:S04]  /*1c50*/  LDSM.16.M88.4 R72, [R238+0x8900] ;  /* 0x00890000ee48783b */ /* 0x000f280000000200 */
[----:B------:R-:W3:Y:S04]  /*1c60*/  LDSM.16.M88.4 R28, [R237] ;  /* 0x00000000ed1c783b */ /* 0x000ee80000000200 */
[----:B------:R-:W3:Y:S04]  /*1c70*/  LDSM.16.M88.4 R24, [R237+0x1000] ;  /* 0x00100000ed18783b */ /* 0x000ee80000000200 */
[----:B-1----:R-:W1:Y:S04]  /*1c80*/  LDSM.16.M88.4 R20, [R237+0x800] ;  /* 0x00080000ed14783b */ /* 0x002e680000000200 */
[----:B------:R-:W1:Y:S04]  /*1c90*/  LDSM.16.M88.4 R56, [R238+0x9900] ;  /* 0x00990000ee38783b */ /* 0x000e680000000200 */
[----:B------:R-:W-:Y:S04]  /*1ca0*/  LDSM.16.M88.4 R48, [R238+0xa100] ;  /* 0x00a10000ee30783b */ /* 0x000fe80000000200 */
[----:B------:R-:W-:Y:S04]  /*1cb0*/  LDSM.16.M88.4 R40, [R238+0xa900] ;  /* 0x00a90000ee28783b */ /* 0x000fe80000000200 */
[----:B------:R-:W-:Y:S01]  /*1cc0*/  LDSM.16.M88.4 R88, [R237+0x2800] ;  /* 0x00280000ed58783b */ /* 0x000fe20000000200 */
[C---:B--2---:R-:W-:Y:S03]  /*1cd0*/  HMMA.16816.F32 R16, R136.reuse, R12, RZ ;  /* 0x0000000c8810723c */ /* 0x044fe600000018ff */
[----:B------:R-:W-:Y:S04]  /*1ce0*/  LDSM.16.M88.4 R80, [R237+0x3000] ;  /* 0x00300000ed50783b */ /* 0x000fe80000000200 */
[----:B------:R-:W-:Y:S01]  /*1cf0*/  LDSM.16.M88.4 R76, [R237+0x3800] ;  /* 0x00380000ed4c783b */ /* 0x000fe20000000200 */
[C---:B------:R-:W-:Y:S08]  /*1d00*/  HMMA.16816.F32 R12, R136.reuse, R14, RZ ;  /* 0x0000000e880c723c */ /* 0x040ff000000018ff */
[C---:B---3--:R-:W-:Y:S08]  /*1d10*/  HMMA.16816.F32 R68, R136.reuse, R64, RZ ;  /* 0x000000408844723c */ /* 0x048ff000000018ff */
[C---:B----4-:R-:W-:Y:S08]  /*1d20*/  HMMA.16816.F32 R8, R136.reuse, R72, RZ ;  /* 0x000000488808723c */ /* 0x050ff000000018ff */
[----:B------:R-:W-:Y:S08]  /*1d30*/  HMMA.16816.F32 R72, R136, R74, RZ ;  /* 0x0000004a8848723c */ /* 0x000ff000000018ff */
[C---:B------:R-:W-:Y:S07]  /*1d40*/  HMMA.16816.F32 R12, R140.reuse, R30, R12 ;  /* 0x0000001e8c0c723c */ /* 0x040fee000000180c */
[----:B------:R-:W-:Y:S01]  /*1d50*/  IMAD R30, R37, c[0x0][0x208], RZ ;  /* 0x00008200251e7a24 */ /* 0x000fe200078e02ff */
[----:B------:R-:W-:Y:S03]  /*1d60*/  HMMA.16816.F32 R16, R140, R28, R16 ;  /* 0x0000001c8c10723c */ /* 0x000fe60000001810 */
[----:B------:R-:W-:-:S04]  /*1d70*/  IMAD R30, R240, c[0x0][0x20c], R30 ;  /* 0x00008300f01e7a24 */ /* 0x000fc800078e021e */
[----:B------:R-:W-:Y:S01]  /*1d80*/  IMAD.WIDE.U32 R28, R240, c[0x0][0x208], RZ ;  /* 0x00008200f01c7a25 */ /* 0x000fe200078e00ff */
[----:B------:R-:W-:Y:S03]  /*1d90*/  HMMA.16816.F32 R68, R140, R24, R68 ;  /* 0x000000188c44723c */ /* 0x000fe60000001844 */
[----:B------:R-:W-:Y:S02]  /*1da0*/  IMAD.IADD R29, R29, 0x1, R30 ;  /* 0x000000011d1d7824 */ /* 0x000fe400078e021e */
[----:B------:R-:W-:-:S03]  /*1db0*/  IMAD.WIDE R30, R33, 0x2, RZ ;  /* 0x00000002211e7825 */ /* 0x000fc600078e02ff */
[----:B-1----:R-:W-:Y:S01]  /*1dc0*/  HMMA.16816.F32 R8, R140, R20, R8 ;  /* 0x000000148c08723c */ /* 0x002fe20000001808 */
[----:B------:R-:W-:-:S04]  /*1dd0*/  IMAD.WIDE.U32 R24, R239, c[0x0][0x218], R28 ;  /* 0x00008600ef187a25 */ /* 0x000fc800078e001c */
[----:B------:R-:W-:Y:S01]  /*1de0*/  IMAD R28, R239, c[0x0][0x21c], R36 ;  /* 0x00008700ef1c7a24 */ /* 0x000fe200078e0224 */
[----:B------:R-:W-:Y:S02]  /*1df0*/  IADD3 R44, P1, R24, UR22, RZ ;  /* 0x00000016182c7c10 */ /* 0x000fe4000ff3e0ff */
[----:B------:R-:W-:Y:S01]  /*1e00*/  HMMA.16816.F32 R72, R140, R22, R72 ;  /* 0x000000168c48723c */ /* 0x000fe20000001848 */
[----:B------:R-:W-:Y:S01]  /*1e10*/  LDSM.16.M88.4 R20, [R237+0x1800] ;  /* 0x00180000ed14783b */ /* 0x000fe20000000200 */
[----:B------:R-:W-:Y:S02]  /*1e20*/  IADD3.X R28, R25, UR5, R28, P1, !PT ;  /* 0x00000005191c7c10 */ /* 0x000fe40008ffe41c */
[----:B------:R-:W-:-:S04]  /*1e30*/  LEA R92, P1, R44, c[0x0][0x1f8], 0x1 ;  /* 0x00007e002c5c7a11 */ /* 0x000fc800078208ff */
[----:B------:R-:W-:Y:S01]  /*1e40*/  LEA.HI.X R44, R44, c[0x0][0x1fc], R28, 0x1, P1 ;  /* 0x00007f002c2c7a11 */ /* 0x000fe200008f0c1c */
[----:B------:R-:W1:Y:S01]  /*1e50*/  SHFL.IDX PT, R98, R92, RZ, 0x181f ;  /* 0x00181fff5c627589 */ /* 0x000e6200000e0000 */
[C---:B------:R-:W-:Y:S03]  /*1e60*/  HMMA.16816.F32 R60, R136.reuse, R56, RZ ;  /* 0x00000038883c723c */ /* 0x040fe600000018ff */
[----:B------:R-:W2:Y:S04]  /*1e70*/  SHFL.IDX PT, R36, R92, 0x1, 0x181f ;  /* 0x00381f005c247f89 */ /* 0x000ea800000e0000 */
[----:B------:R-:W3:Y:S01]  /*1e80*/  SHFL.IDX PT, R86, R92, 0x2, 0x181f ;  /* 0x00581f005c567f89 */ /* 0x000ee200000e0000 */
[C---:B------:R-:W-:Y:S03]  /*1e90*/  HMMA.16816.F32 R64, R136.reuse, R66, RZ ;  /* 0x000000428840723c */ /* 0x040fe600000018ff */
[----:B------:R-:W4:Y:S04]  /*1ea0*/  SHFL.IDX PT, R29, R44, RZ, 0x181f ;  /* 0x00181fff2c1d7589 */ /* 0x000f2800000e0000 */
[----:B------:R-:W4:Y:S01]  /*1eb0*/  SHFL.IDX PT, R92, R92, 0x3, 0x181f ;  /* 0x00781f005c5c7f89 */ /* 0x000f2200000e0000 */
[C---:B------:R-:W-:Y:S03]  /*1ec0*/  HMMA.16816.F32 R56, R136.reuse, R58, RZ ;  /* 0x0000003a8838723c */ /* 0x040fe600000018ff */
[----:B------:R-:W4:Y:S04]  /*1ed0*/  SHFL.IDX PT, R28, R44, 0x1, 0x181f ;  /* 0x00381f002c1c7f89 */ /* 0x000f2800000e0000 */
[----:B------:R-:W4:Y:S01]  /*1ee0*/  SHFL.IDX PT, R45, R44, 0x2, 0x181f ;  /* 0x00581f002c2d7f89 */ /* 0x000f2200000e0000 */
[----:B-1----:R-:W-:Y:S01]  /*1ef0*/  IADD3 R96, P1, R98, R30, RZ ;  /* 0x0000001e62607210 */ /* 0x002fe20007f3e0ff */
[----:B------:R-:W-:Y:S02]  /*1f00*/  HMMA.16816.F32 R52, R136, R48, RZ ;  /* 0x000000308834723c */ /* 0x000fe400000018ff */
[----:B------:R-:W1:Y:S01]  /*1f10*/  SHFL.IDX PT, R44, R44, 0x3, 0x181f ;  /* 0x00781f002c2c7f89 */ /* 0x000e6200000e0000 */
[----:B--2---:R-:W-:-:S02]  /*1f20*/  IADD3 R38, P2, R30, R36, RZ ;  /* 0x000000241e267210 */ /* 0x004fc40007f5e0ff */
[----:B---3--:R-:W-:-:S03]  /*1f30*/  IADD3 R94, P6, R30, R86, RZ ;  /* 0x000000561e5e7210 */ /* 0x008fc60007fde0ff */
[----:B------:R-:W-:Y:S01]  /*1f40*/  HMMA.16816.F32 R60, R140, R20, R60 ;  /* 0x000000148c3c723c */ /* 0x000fe2000000183c */
[----:B----4-:R-:W-:Y:S01]  /*1f50*/  IMAD.X R97, R29, 0x1, R31, P1 ;  /* 0x000000011d617824 */ /* 0x010fe200008e061f */
[----:B------:R-:W-:-:S05]  /*1f60*/  IADD3 R84, P1, R30, R92, RZ ;  /* 0x0000005c1e547210 */ /* 0x000fca0007f3e0ff */
[----:B------:R-:W-:Y:S01]  /*1f70*/  IMAD.WIDE R20, R32, 0x2, RZ ;  /* 0x0000000220147825 */ /* 0x000fe200078e02ff */
[C---:B------:R-:W-:Y:S01]  /*1f80*/  HMMA.16816.F32 R64, R140.reuse, R26, R64 ;  /* 0x0000001a8c40723c */ /* 0x040fe20000001840 */
[----:B------:R-:W2:Y:S02]  /*1f90*/  LDSM.16.M88.4 R24, [R237+0x2000] ;  /* 0x00200000ed18783b */ /* 0x000ea40000000200 */
[C---:B------:R-:W-:Y:S01]  /*1fa0*/  IMAD.X R39, R31.reuse, 0x1, R28, P2 ;  /* 0x000000011f277824 */ /* 0x040fe200010e061c */
[----:B------:R-:W-:Y:S01]  /*1fb0*/  IADD3 R98, P2, R98, R20, RZ ;  /* 0x0000001462627210 */ /* 0x000fe20007f5e0ff */
[----:B------:R-:W-:Y:S01]  /*1fc0*/  IMAD.X R95, R31, 0x1, R45, P6 ;  /* 0x000000011f5f7824 */ /* 0x000fe200030e062d */
[----:B------:R-:W-:Y:S02]  /*1fd0*/  ISETP.GE.AND P6, PT, R33, c[0x0][0x1d4], PT ;  /* 0x0000750021007a0c */ /* 0x000fe40003fc6270 */
[----:B------:R-:W-:Y:S01]  /*1fe0*/  HMMA.16816.F32 R56, R140, R22, R56 ;  /* 0x000000168c38723c */ /* 0x000fe20000001838 */
[----:B------:R-:W-:Y:S01]  /*1ff0*/  IMAD.X R99, R29, 0x1, R21, P2 ;  /* 0x000000011d637824 */ /* 0x000fe200010e0615 */
[C---:B------:R-:W-:Y:S01]  /*2000*/  IADD3 R86, P2, R20.reuse, R86, RZ ;  /* 0x0000005614567210 */ /* 0x040fe20007f5e0ff */
[----:B-1----:R-:W-:Y:S01]  /*2010*/  IMAD.X R85, R31, 0x1, R44, P1 ;  /* 0x000000011f557824 */ /* 0x002fe200008e062c */
[----:B------:R-:W-:-:S03]  /*2020*/  IADD3 R36, P1, R20, R36, RZ ;  /* 0x0000002414247210 */ /* 0x000fc60007f3e0ff */
[C---:B------:R-:W-:Y:S01]  /*2030*/  IMAD.X R87, R21.reuse, 0x1, R45, P2 ;  /* 0x0000000115577824 */ /* 0x040fe200010e062d */
[----:B------:R-:W-:Y:S01]  /*2040*/  ISETP.GE.AND P2, PT, R34, c[0x0][0x1d4], PT ;  /* 0x0000750022007a0c */ /* 0x000fe20003f46270 */
[----:B------:R-:W-:Y:S01]  /*2050*/  IMAD.X R37, R21, 0x1, R28, P1 ;  /* 0x0000000115257824 */ /* 0x000fe200008e061c */
[----:B------:R-:W-:Y:S01]  /*2060*/  IADD3 R92, P1, R20, R92, RZ ;  /* 0x0000005c145c7210 */ /* 0x000fe20007f3e0ff */
[----:B------:R-:W-:Y:S01]  /*2070*/  LDSM.16.M88.4 R28, [R238+0xb100] ;  /* 0x00b10000ee1c783b */ /* 0x000fe20000000200 */
[----:B------:R-:W-:Y:S01]  /*2080*/  ISETP.LT.OR P5, PT, R7, 0x1, P2 ;  /* 0x000000010700780c */ /* 0x000fe200017a1670 */
[C---:B------:R-:W-:Y:S01]  /*2090*/  HMMA.16816.F32 R48, R136.reuse, R50, RZ ;  /* 0x000000328830723c */ /* 0x040fe200000018ff */
[----:B------:R-:W-:Y:S01]  /*20a0*/  SHF.R.S32.HI R34, RZ, 0x1f, R32 ;  /* 0x0000001fff227819 */ /* 0x000fe20000011420 */
[----:B------:R-:W-:Y:S01]  /*20b0*/  IMAD.X R93, R21, 0x1, R44, P1 ;  /* 0x00000001155d7824 */ /* 0x000fe200008e062c */
[C---:B------:R-:W-:Y:S01]  /*20c0*/  ISETP.LT.OR P1, PT, R7.reuse, 0x1, P6 ;  /* 0x000000010700780c */ /* 0x040fe20003721670 */
[----:B------:R-:W1:Y:S04]  /*20d0*/  LDSM.16.M88.4 R20, [R238+0xb900] ;  /* 0x00b90000ee14783b */ /* 0x000e680000000200 */
[C---:B------:R-:W-:Y:S08]  /*20e0*/  HMMA.16816.F32 R44, R136.reuse, R40, RZ ;  /* 0x00000028882c723c */ /* 0x040ff000000018ff */
[----:B------:R-:W-:Y:S01]  /*20f0*/  @!PT LDS RZ, [RZ] ;  /* 0x00000000fffff984 */ /* 0x000fe20000000800 */
[----:B------:R-:W-:Y:S01]  /*2100*/  @!PT LDS RZ, [RZ] ;  /* 0x00000000fffff984 */ /* 0x000fe20000000800 */
[----:B------:R-:W-:Y:S01]  /*2110*/  @!PT LDS RZ, [RZ] ;  /* 0x00000000fffff984 */ /* 0x000fe20000000800 */
[----:B------:R3:W-:Y:S01]  /*2120*/  LDGSTS.E.BYPASS.LTC128B.128 [R241+0x100], [R96.64], !P1 ;  /* 0x0010000060f17fae */ /* 0x0007e2000c901d4c */
[C---:B------:R-:W-:Y:S01]  /*2130*/  ISETP.LT.OR P1, PT, R7.reuse, 0x21, P6 ;  /* 0x000000210700780c */ /* 0x040fe20003721670 */
[----:B------:R-:W-:Y:S02]  /*2140*/  HMMA.16816.F32 R40, R136, R42, RZ ;  /* 0x0000002a8828723c */ /* 0x000fe400000018ff */
[----:B------:R3:W-:Y:S01]  /*2150*/  LDGSTS.E.BYPASS.LTC128B.128 [R241+0x4100], [R98.64], !P5 ;  /* 0x0410000062f17fae */ /* 0x0007e2000e901d4c */
[----:B------:R-:W-:-:S05]  /*2160*/  ISETP.LT.OR P5, PT, R7, 0x21, P2 ;  /* 0x000000210700780c */ /* 0x000fca00017a1670 */
[C---:B--2---:R-:W-:Y:S04]  /*2170*/  HMMA.16816.F32 R52, R140.reuse, R24, R52 ;  /* 0x000000188c34723c */ /* 0x044fe80000001834 */
[----:B------:R2:W-:Y:S01]  /*2180*/  LDGSTS.E.BYPASS.LTC128B.128 [R241+0x1100], [R38.64], !P1 ;  /* 0x0110000026f17fae */ /* 0x0005e2000c901d4c */
[C---:B------:R-:W-:Y:S02]  /*2190*/  ISETP.LT.OR P1, PT, R7.reuse, 0x41, P6 ;  /* 0x000000410700780c */ /* 0x040fe40003721670 */
[C---:B------:R-:W-:Y:S01]  /*21a0*/  ISETP.LT.OR P6, PT, R7.reuse, 0x61, P6 ;  /* 0x000000610700780c */ /* 0x040fe200037c1670 */
[----:B------:R2:W-:Y:S01]  /*21b0*/  LDGSTS.E.BYPASS.LTC128B.128 [R241+0x5100], [R36.64], !P5 ;  /* 0x0510000024f17fae */ /* 0x0005e2000e901d4c */
[C---:B------:R-:W-:Y:S01]  /*21c0*/  ISETP.LT.OR P5, PT, R7.reuse, 0x41, P2 ;  /* 0x000000410700780c */ /* 0x040fe200017a1670 */
[----:B------:R-:W-:Y:S01]  /*21d0*/  HMMA.16816.F32 R48, R140, R26, R48 ;  /* 0x0000001a8c30723c */ /* 0x000fe20000001830 */
[----:B------:R-:W-:-:S07]  /*21e0*/  ISETP.LT.OR P2, PT, R7, 0x61, P2 ;  /* 0x000000610700780c */ /* 0x000fce0001741670 */
[----:B------:R4:W-:Y:S01]  /*21f0*/  LDGSTS.E.BYPASS.LTC128B.128 [R241+0x2100], [R94.64], !P1 ;  /* 0x021000005ef17fae */ /* 0x0009e2000c901d4c */
[C---:B-1----:R-:W-:Y:S01]  /*2200*/  HMMA.16816.F32 R24, R136.reuse, R20, RZ ;  /* 0x000000148818723c */ /* 0x042fe200000018ff */
[----:B------:R-:W-:Y:S02]  /*2210*/  PLOP3.LUT P1, PT, PT, PT, UP0, 0x40, 0x0 ;  /* 0x000000000000781c */ /* 0x000fe40003f2e808 */
[----:B------:R1:W-:Y:S04]  /*2220*/  LDGSTS.E.BYPASS.LTC128B.128 [R241+0x6100], [R86.64], !P5 ;  /* 0x0610000056f17fae */ /* 0x0003e8000e901d4c */
[----:B------:R1:W-:Y:S01]  /*2230*/  LDGSTS.E.BYPASS.LTC128B.128 [R241+0x3100], [R84.64], !P6 ;  /* 0x0310000054f17fae */ /* 0x0003e2000f101d4c */
[----:B------:R-:W-:Y:S01]  /*2240*/  HMMA.16816.F32 R20, R136, R22, RZ ;  /* 0x000000168814723c */ /* 0x000fe200000018ff */
[----:B------:R-:W-:-:S02]  /*2250*/  ISETP.GT.AND P6, PT, R242, 0x7f, PT ;  /* 0x0000007ff200780c */ /* 0x000fc40003fc4270 */
[----:B------:R4:W-:Y:S04]  /*2260*/  LDGSTS.E.BYPASS.LTC128B.128 [R241+0x7100], [R92.64], !P2 ;  /* 0x071000005cf17fae */ /* 0x0009e8000d101d4c */
[----:B------:R-:W4:Y:S01]  /*2270*/  LDSM.16.M88.4 R112, [R235+0x8900] ;  /* 0x00890000eb70783b */ /* 0x000f220000000200 */
[C---:B--2---:R-:W-:Y:S03]  /*2280*/  HMMA.16816.F32 R36, R136.reuse, R28, RZ ;  /* 0x0000001c8824723c */ /* 0x044fe600000018ff */
[----:B------:R-:W-:Y:S04]  /*2290*/  LDSM.16.M88.4 R108, [R235+0x9100] ;  /* 0x00910000eb6c783b */ /* 0x000fe80000000200 */
[----:B------:R-:W-:Y:S01]  /*22a0*/  LDSM.16.M88.4 R104, [R235+0xa900] ;  /* 0x00a90000eb68783b */ /* 0x000fe20000000200 */
[----:B------:R-:W-:Y:S03]  /*22b0*/  HMMA.16816.F32 R28, R136, R30, RZ ;  /* 0x0000001e881c723c */ /* 0x000fe600000018ff */
[----:B------:R-:W-:Y:S04]  /*22c0*/  LDSM.16.M88.4 R100, [R235+0xb100] ;  /* 0x00b10000eb64783b */ /* 0x000fe80000000200 */
[----:B---3--:R-:W-:Y:S01]  /*22d0*/  LDSM.16.M88.4 R96, [R235+0xb900] ;  /* 0x00b90000eb60783b */ /* 0x008fe20000000200 */
[C---:B------:R-:W-:Y:S03]  /*22e0*/  HMMA.16816.F32 R24, R140.reuse, R76, R24 ;  /* 0x0000004c8c18723c */ /* 0x040fe60000001818 */
[----:B-1----:R-:W1:Y:S04]  /*22f0*/  LDSM.16.M88.4 R84, [R235+0x8100] ;  /* 0x00810000eb54783b */ /* 0x002e680000000200 */
[----:B----4-:R-:W-:Y:S01]  /*2300*/  LDSM.16.M88.4 R92, [R224] ;  /* 0x00000000e05c783b */ /* 0x010fe20000000200 */
[C---:B------:R-:W-:Y:S03]  /*2310*/  HMMA.16816.F32 R36, R140.reuse, R80, R36 ;  /* 0x000000508c24723c */ /* 0x040fe60000001824 */
[----:B------:R-:W-:Y:S04]  /*2320*/  LDSM.16.M88.4 R116, [R235+0xe900] ;  /* 0x00e90000eb74783b */ /* 0x000fe80000000200 */
[----:B------:R-:W0:Y:S01]  /*2330*/  LDGDEPBAR ;  /* 0x00000000000079af */ /* 0x000e220000000000 */
[C---:B------:R-:W-:Y:S03]  /*2340*/  HMMA.16816.F32 R28, R140.reuse, R82, R28 ;  /* 0x000000528c1c723c */ /* 0x040fe6000000181c */
[----:B------:R-:W2:Y:S05]  /*2350*/  LDSM.16.M88.4 R80, [R235+0xa100] ;  /* 0x00a10000eb50783b */ /* 0x000eaa0000000200 */
[C---:B------:R-:W-:Y:S01]  /*2360*/  HMMA.16816.F32 R20, R140.reuse, R78, R20 ;  /* 0x0000004e8c14723c */ /* 0x040fe20000001814 */
[----:B------:R-:W3:Y:S07]  /*2370*/  LDSM.16.M88.4 R76, [R224+0x800] ;  /* 0x00080000e04c783b */ /* 0x000eee0000000200 */
[C---:B------:R-:W-:Y:S08]  /*2380*/  HMMA.16816.F32 R44, R140.reuse, R88, R44 ;  /* 0x000000588c2c723c */ /* 0x040ff0000000182c */
[----:B------:R-:W-:Y:S01]  /*2390*/  HMMA.16816.F32 R40, R140, R90, R40 ;  /* 0x0000005a8c28723c */ /* 0x000fe20000001828 */
[----:B------:R-:W4:Y:S07]  /*23a0*/  LDSM.16.M88.4 R88, [R235+0x9900] ;  /* 0x00990000eb58783b */ /* 0x000f2e0000000200 */
[C---:B------:R-:W-:Y:S08]  /*23b0*/  HMMA.16816.F32 R8, R168.reuse, R112, R8 ;  /* 0x00000070a808723c */ /* 0x040ff00000001808 */
        /* <DEDUP_REMOVED lines=8> */
[C---:B---3--:R-:W-:Y:S08]  /*2440*/  HMMA.16816.F32 R8, R172.reuse, R76, R8 ;  /* 0x0000004cac08723c */ /* 0x048ff00000001808 */
[----:B------:R-:W-:Y:S01]  /*2450*/  HMMA.16816.F32 R72, R172, R78, R72 ;  /* 0x0000004eac48723c */ /* 0x000fe20000001848 */
[----:B------:R-:W3:Y:S07]  /*2460*/  LDSM.16.M88.4 R76, [R224+0x2800] ;  /* 0x00280000e04c783b */ /* 0x000eee0000000200 */
[C---:B------:R-:W-:Y:S08]  /*2470*/  HMMA.16816.F32 R68, R168.reuse, R108, R68 ;  /* 0x0000006ca844723c */ /* 0x040ff00000001844 */
[C---:B------:R-:W-:Y:S01]  /*2480*/  HMMA.16816.F32 R64, R168.reuse, R110, R64 ;  /* 0x0000006ea840723c */ /* 0x040fe20000001840 */
[----:B------:R-:W-:Y:S07]  /*2490*/  LDSM.16.M88.4 R108, [R224+0x3800] ;  /* 0x00380000e06c783b */ /* 0x000fee0000000200 */
[C---:B----4-:R-:W-:Y:S08]  /*24a0*/  HMMA.16816.F32 R60, R168.reuse, R88, R60 ;  /* 0x00000058a83c723c */ /* 0x050ff0000000183c */
[C---:B------:R-:W-:Y:S01]  /*24b0*/  HMMA.16816.F32 R56, R168.reuse, R90, R56 ;  /* 0x0000005aa838723c */ /* 0x040fe20000001838 */
[----:B------:R-:W4:Y:S07]  /*24c0*/  LDSM.16.M88.4 R88, [R224+0x2000] ;  /* 0x00200000e058783b */ /* 0x000f2e0000000200 */
[C---:B------:R-:W-:Y:S08]  /*24d0*/  HMMA.16816.F32 R44, R168.reuse, R104, R44 ;  /* 0x00000068a82c723c */ /* 0x040ff0000000182c */
[C---:B------:R-:W-:Y:S01]  /*24e0*/  HMMA.16816.F32 R40, R168.reuse, R106, R40 ;  /* 0x0000006aa828723c */ /* 0x040fe20000001828 */
[----:B------:R-:W3:Y:S07]  /*24f0*/  LDSM.16.M88.4 R104, [R238+0xc100] ;  /* 0x00c10000ee68783b */ /* 0x000eee0000000200 */
        /* <DEDUP_REMOVED lines=12> */
[C---:B------:R-:W-:Y:S08]  /*25c0*/  HMMA.16816.F32 R16, R172.reuse, R92, R16 ;  /* 0x0000005cac10723c */ /* 0x040ff00000001810 */
[----:B------:R-:W-:Y:S01]  /*25d0*/  HMMA.16816.F32 R12, R172, R94, R12 ;  /* 0x0000005eac0c723c */ /* 0x000fe2000000180c */
[----:B------:R-:W-:Y:S07]  /*25e0*/  LDSM.16.M88.4 R92, [R238+0xe900] ;  /* 0x00e90000ee5c783b */ /* 0x000fee0000000200 */
[C---:B------:R-:W-:Y:S08]  /*25f0*/  HMMA.16816.F32 R24, R168.reuse, R96, R24 ;  /* 0x00000060a818723c */ /* 0x040ff00000001818 */
[----:B------:R-:W-:Y:S01]  /*2600*/  HMMA.16816.F32 R20, R168, R98, R20 ;  /* 0x00000062a814723c */ /* 0x000fe20000001814 */
[----:B------:R-:W1:Y:S07]  /*2610*/  LDSM.16.M88.4 R96, [R238+0xe100] ;  /* 0x00e10000ee60783b */ /* 0x000e6e0000000200 */
[C---:B------:R-:W-:Y:S08]  /*2620*/  HMMA.16816.F32 R36, R172.reuse, R112, R36 ;  /* 0x00000070ac24723c */ /* 0x040ff00000001824 */
[C---:B------:R-:W-:Y:S01]  /*2630*/  HMMA.16816.F32 R28, R172.reuse, R114, R28 ;  /* 0x00000072ac1c723c */ /* 0x040fe2000000181c */
[----:B------:R-:W2:Y:S07]  /*2640*/  LDSM.16.M88.4 R112, [R237+0x4000] ;  /* 0x00400000ed70783b */ /* 0x000eae0000000200 */
[C---:B----4-:R-:W-:Y:S08]  /*2650*/  HMMA.16816.F32 R52, R172.reuse, R88, R52 ;  /* 0x00000058ac34723c */ /* 0x050ff00000001834 */
        /* <DEDUP_REMOVED lines=14> */
[C---:B------:R-:W-:Y:S08]  /*2740*/  HMMA.16816.F32 R24, R172.reuse, R108, R24 ;  /* 0x0000006cac18723c */ /* 0x040ff00000001818 */
[----:B------:R-:W-:Y:S01]  /*2750*/  HMMA.16816.F32 R20, R172, R110, R20 ;  /* 0x0000006eac14723c */ /* 0x000fe20000001814 */
        /* <DEDUP_REMOVED lines=8> */
[----:B------:R-:W-:Y:S01]  /*27e0*/  HMMA.16816.F32 R12, R184, R114, R12 ;  /* 0x00000072b80c723c */ /* 0x000fe2000000180c */
[----:B------:R-:W-:Y:S07]  /*27f0*/  LDSM.16.M88.4 R112, [R235+0xf100] ;  /* 0x00f10000eb70783b */ /* 0x000fee0000000200 */
[C---:B------:R-:W-:Y:S08]  /*2800*/  HMMA.16816.F32 R44, R176.reuse, R92, R44 ;  /* 0x0000005cb02c723c */ /* 0x040ff0000000182c */
[C---:B------:R-:W-:Y:S01]  /*2810*/  HMMA.16816.F32 R40, R176.reuse, R94, R40 ;  /* 0x0000005eb028723c */ /* 0x040fe20000001828 */
[----:B------:R-:W3:Y:S07]  /*2820*/  LDSM.16.M88.4 R92, [R237+0x7800] ;  /* 0x00780000ed5c783b */ /* 0x000eee0000000200 */
[C---:B----4-:R-:W-:Y:S08]  /*2830*/  HMMA.16816.F32 R24, R176.reuse, R88, R24 ;  /* 0x00000058b018723c */ /* 0x050ff00000001818 */
[----:B------:R-:W-:Y:S01]  /*2840*/  HMMA.16816.F32 R20, R176, R90, R20 ;  /* 0x0000005ab014723c */ /* 0x000fe20000001814 */
[----:B------:R-:W4:Y:S07]  /*2850*/  LDSM.16.M88.4 R88, [R235+0xc900] ;  /* 0x00c90000eb58783b */ /* 0x000f2e0000000200 */
        /* <DEDUP_REMOVED lines=22> */
[----:B------:R-:W-:Y:S01]  /*29c0*/  HMMA.16816.F32 R20, R184, R94, R20 ;  /* 0x0000005eb814723c */ /* 0x000fe20000001814 */
[----:B------:R-:W3:Y:S07]  /*29d0*/  LDSM.16.M88.4 R92, [R224+0x5800] ;  /* 0x00580000e05c783b */ /* 0x000eee0000000200 */
[C---:B----4-:R-:W-:Y:S08]  /*29e0*/  HMMA.16816.F32 R8, R196.reuse, R88, R8 ;  /* 0x00000058c408723c */ /* 0x050ff00000001808 */
[C---:B------:R-:W-:Y:S01]  /*29f0*/  HMMA.16816.F32 R72, R196.reuse, R90, R72 ;  /* 0x0000005ac448723c */ /* 0x040fe20000001848 */
        /* <DEDUP_REMOVED lines=9> */
[----:B------:R-:W3:Y:S01]  /*2a90*/  LDSM.16.M88.4 R76, [R224+0x7800] ;  /* 0x00780000e04c783b */ /* 0x000ee20000000200 */
[----:B------:R-:W-:-:S06]  /*2aa0*/  DEPBAR.LE SB0, 0x0 ;  /* 0x000080000000791a */ /* 0x000fcc0000000000 */
        /* <DEDUP_REMOVED lines=21> */
[----:B------:R-:W-:Y:S01]  /*2c00*/  HMMA.16816.F32 R20, R204, R78, R20 ;  /* 0x0000004ecc14723c */ /* 0x000fe20000001814 */
[----:B------:R-:W-:Y:S06]  /*2c10*/  BAR.SYNC.DEFER_BLOCKING 0x0 ;  /* 0x0000000000007b1d */ /* 0x000fec0000010000 */
[----:B------:R-:W-:Y:S05]  /*2c20*/  @P1 BRA `(.L_x_2190) ;  /* 0x0000047000001947 */ /* 0x000fea0003800000 */
        /* <DEDUP_REMOVED lines=33> */
[C---:B------:R-:W-:Y:S02]  /*2e40*/  LEA R80, P1, R81.reuse, c[0x0][0x1c8], 0x1 ;  /* 0x0000720051507a11 */ /* 0x040fe400078208ff */
[----:B------:R-:W-:Y:S02]  /*2e50*/  LOP3.LUT R90, R90, 0xf, RZ, 0xc0, !PT ;  /* 0x0000000f5a5a7812 */ /* 0x000fe400078ec0ff */
[----:B------:R-:W-:Y:S01]  /*2e60*/  LEA.HI.X R81, R81, c[0x0][0x1cc], R3, 0x1, P1 ;  /* 0x0000730051517a11 */ /* 0x000fe200008f0c03 */
[----:B------:R-:W1:Y:S01]  /*2e70*/  SHFL.IDX PT, R89, R80, 0x3, 0x181f ;  /* 0x00781f0050597f89 */ /* 0x000e6200000e0000 */
[----:B------:R-:W-:-:S03]  /*2e80*/  IMAD.SHL.U32 R3, R32, 0x2, RZ ;  /* 0x0000000220037824 */ /* 0x000fc600078e00ff */
[----:B------:R-:W2:Y:S04]  /*2e90*/  SHFL.IDX PT, R79, R81, 0x3, 0x181f ;  /* 0x00781f00514f7f89 */ /* 0x000ea800000e0000 */
[----:B------:R-:W3:Y:S04]  /*2ea0*/  SHFL.IDX PT, R84, R80, RZ, 0x181f ;  /* 0x00181fff50547589 */ /* 0x000ee800000e0000 */
[----:B------:R-:W4:Y:S04]  /*2eb0*/  SHFL.IDX PT, R82, R80, 0x1, 0x181f ;  /* 0x00381f0050527f89 */ /* 0x000f2800000e0000 */
[----:B------:R-:W5:Y:S04]  /*2ec0*/  SHFL.IDX PT, R85, R81, RZ, 0x181f ;  /* 0x00181fff51557589 */ /* 0x000f6800000e0000 */
[----:B------:R-:W5:Y:S04]  /*2ed0*/  SHFL.IDX PT, R80, R80, 0x2, 0x181f ;  /* 0x00581f0050507f89 */ /* 0x000f6800000e0000 */
[----:B------:R-:W5:Y:S01]  /*2ee0*/  SHFL.IDX PT, R83, R81, 0x1, 0x181f ;  /* 0x00381f0051537f89 */ /* 0x000f6200000e0000 */
[----:B-1----:R-:W-:-:S03]  /*2ef0*/  IADD3 R90, P2, P1, R90, R89, R77 ;  /* 0x000000595a5a7210 */ /* 0x002fc6000795e04d */
[----:B------:R-:W1:Y:S01]  /*2f00*/  SHFL.IDX PT, R81, R81, 0x2, 0x181f ;  /* 0x00581f0051517f89 */ /* 0x000e6200000e0000 */
[--C-:B--2---:R-:W-:Y:S02]  /*2f10*/  IADD3.X R91, RZ, R79, R78.reuse, P2, P1 ;  /* 0x0000004fff5b7210 */ /* 0x104fe400017e244e */
[----:B------:R-:W-:Y:S02]  /*2f20*/  IADD3 R88, P2, P1, R88, R89, R3 ;  /* 0x0000005958587210 */ /* 0x000fe4000795e003 */
[C---:B---3--:R-:W-:Y:S02]  /*2f30*/  IADD3 R92, P5, R84.reuse, R77, RZ ;  /* 0x0000004d545c7210 */ /* 0x048fe40007fbe0ff */
[--C-:B------:R-:W-:Y:S02]  /*2f40*/  IADD3.X R89, RZ, R79, R7.reuse, P2, P1 ;  /* 0x0000004fff597210 */ /* 0x100fe400017e2407 */
[----:B------:R-:W-:Y:S02]  /*2f50*/  IADD3 R94, P2, R84, R3, RZ ;  /* 0x00000003545e7210 */ /* 0x000fe40007f5e0ff */
[C---:B----4-:R-:W-:Y:S01]  /*2f60*/  IADD3 R84, P1, R82.reuse, R77, RZ ;  /* 0x0000004d52547210 */ /* 0x050fe20007f3e0ff */
[C---:B-----5:R-:W-:Y:S01]  /*2f70*/  IMAD.X R93, R85.reuse, 0x1, R78, P5 ;  /* 0x00000001555d7824 */ /* 0x060fe200028e064e */
        /* <DEDUP_REMOVED lines=8> */
[C---:B-1----:R-:W-:Y:S01]  /*3000*/  IMAD.X R97, R81.reuse, 0x1, R78, P2 ;  /* 0x0000000151617824 */ /* 0x042fe200010e064e */
        /* <DEDUP_REMOVED lines=9> */
.L_x_2190:
[----:B------:R-:W-:Y:S01]  /*30a0*/  LOP3.LUT R6, R6, 0xffffffe0, RZ, 0xc0, !PT ;  /* 0xffffffe006067812 */ /* 0x000fe200078ec0ff */
[----:B------:R-:W-:Y:S01]  /*30b0*/  IMAD.MOV.U32 R76, RZ, RZ, -0x2 ;  /* 0xfffffffeff4c7424 */ /* 0x000fe200078e00ff */
[----:B------:R-:W0:Y:S01]  /*30c0*/  LDGDEPBAR ;  /* 0x00000000000079af */ /* 0x000e220000000000 */
[----:B------:R-:W-:-:S02]  /*30d0*/  IMAD.SHL.U32 R236, R4, 0x2, RZ ;  /* 0x0000000204ec7824 */ /* 0x000fc400078e00ff */
[----:B------:R-:W-:Y:S02]  /*30e0*/  IMAD.IADD R5, R5, 0x1, -R6 ;  /* 0x0000000105057824 */ /* 0x000fe400078e0a06 */
[--C-:B------:R-:W-:Y:S01]  /*30f0*/  IMAD R234, R2, 0x2, R236.reuse ;  /* 0x0000000202ea7824 */ /* 0x100fe200078e02ec */
[----:B--2---:R-:W-:Y:S01]  /*3100*/  LDSM.16.MT88.4 R96, [R236+0x4100] ;  /* 0x00410000ec60783b */ /* 0x004fe20000004200 */
        /* <DEDUP_REMOVED lines=12> */
[----:B------:R-:W-:-:S02]  /*31d0*/  ISETP.GT.AND P1, PT, R76, 0x1, PT ;  /* 0x000000014c00780c */ /* 0x000fc40003f24270 */
[C---:B------:R-:W-:Y:S02]  /*31e0*/  ISETP.GT.AND P5, PT, R76.reuse, RZ, PT ;  /* 0x000000ff4c00720c */ /* 0x040fe40003fa4270 */
[----:B------:R-:W-:Y:S02]  /*31f0*/  FSEL R19, R19, -INF , P1 ;  /* 0xff80000013137808 */ /* 0x000fe40000800000 */
[----:B------:R-:W-:Y:S02]  /*3200*/  FSEL R3, R17, -INF , P1 ;  /* 0xff80000011037808 */ /* 0x000fe40000800000 */
[----:B------:R-:W-:Y:S02]  /*3210*/  ISETP.GT.AND P1, PT, R76, 0x9, PT ;  /* 0x000000094c00780c */ /* 0x000fe40003f24270 */
[----:B------:R-:W-:Y:S02]  /*3220*/  FSEL R18, R18, -INF , P5 ;  /* 0xff80000012127808 */ /* 0x000fe40002800000 */
[----:B------:R-:W-:-:S02]  /*3230*/  FSEL R15, R15, -INF , P1 ;  /* 0xff8000000f0f7808 */ /* 0x000fc40000800000 */
[----:B------:R-:W-:Y:S02]  /*3240*/  FSEL R13, R13, -INF , P1 ;  /* 0xff8000000d0d7808 */ /* 0x000fe40000800000 */
[----:B------:R-:W-:Y:S02]  /*3250*/  FSEL R16, R16, -INF , P5 ;  /* 0xff80000010107808 */ /* 0x000fe40002800000 */
[C---:B------:R-:W-:Y:S02]  /*3260*/  ISETP.GT.AND P1, PT, R76.reuse, 0x11, PT ;  /* 0x000000114c00780c */ /* 0x040fe40003f24270 */
[C---:B------:R-:W-:Y:S02]  /*3270*/  ISETP.GT.AND P5, PT, R76.reuse, 0x10, PT ;  /* 0x000000104c00780c */ /* 0x040fe40003fa4270 */
        /* <DEDUP_REMOVED lines=11> */
[----:B------:R-:W-:Y:S02]  /*3330*/  ISETP.GT.AND P1, PT, R76, 0x28, PT ;  /* 0x000000284c00780c */ /* 0x000fe40003f24270 */
[----:B------:R-:W-:Y:S02]  /*3340*/  FSEL R208, R68, -INF , P5 ;  /* 0xff80000044d07808 */ /* 0x000fe40002800000 */
[----:B------:R-:W-:-:S02]  /*3350*/  ISETP.GT.AND P2, PT, R76, 0x18, PT ;  /* 0x000000184c00780c */ /* 0x000fc40003f44270 */
[----:B------:R-:W-:Y:S02]  /*3360*/  FMNMX.FTZ R68, R16, R3, !PT ;  /* 0x0000000310447209 */ /* 0x000fe40007810000 */
[----:B------:R-:W-:Y:S02]  /*3370*/  FSEL R203, R64, -INF , P1 ;  /* 0xff80000040cb7808 */ /* 0x000fe40000800000 */
[----:B------:R-:W-:Y:S02]  /*3380*/  FSEL R9, R74, -INF , P2 ;  /* 0xff8000004a097808 */ /* 0x000fe40001000000 */
[----:B------:R-:W-:Y:S02]  /*3390*/  FSEL R6, R72, -INF , P2 ;  /* 0xff80000048067808 */ /* 0x000fe40001000000 */
[----:B------:R-:W-:Y:S01]  /*33a0*/  FMNMX.FTZ R64, R17, R68, !PT ;  /* 0x0000004411407209 */ /* 0x000fe20007810000 */
[----:B------:R-:W-:Y:S01]  /*33b0*/  LDSM.16.MT88.4 R72, [R234+0x100] ;  /* 0x00010000ea48783b */ /* 0x000fe20000004200 */
[----:B------:R-:W-:-:S02]  /*33c0*/  ISETP.GT.AND P2, PT, R76, 0x21, PT ;  /* 0x000000214c00780c */ /* 0x000fc40003f44270 */
[----:B------:R-:W-:Y:S02]  /*33d0*/  FSEL R195, R70, -INF , P5 ;  /* 0xff80000046c37808 */ /* 0x000fe40002800000 */
[C---:B------:R-:W-:Y:S02]  /*33e0*/  ISETP.GT.AND P5, PT, R76.reuse, 0x30, PT ;  /* 0x000000304c00780c */ /* 0x040fe40003fa4270 */
[----:B------:R-:W-:Y:S02]  /*33f0*/  FMNMX.FTZ R64, R13, R64, !PT ;  /* 0x000000400d407209 */ /* 0x000fe40007810000 */
        /* <DEDUP_REMOVED lines=8> */
[----:B------:R-:W-:-:S02]  /*3480*/  ISETP.GT.AND P2, PT, R76, 0x31, PT ;  /* 0x000000314c00780c */ /* 0x000fc40003f44270 */
[----:B------:R-:W-:Y:S02]  /*3490*/  ISETP.GT.AND P1, PT, R76, 0x38, PT ;  /* 0x000000384c00780c */ /* 0x000fe40003f24270 */
[----:B------:R-:W-:Y:S02]  /*34a0*/  FMNMX.FTZ R62, R5, R62, !PT ;  /* 0x0000003e053e7209 */ /* 0x000fe40007810000 */
[----:B------:R-:W-:Y:S02]  /*34b0*/  FSEL R151, R63, -INF , P2 ;  /* 0xff8000003f977808 */ /* 0x000fe40001000000 */
[----:B------:R-:W-:Y:S02]  /*34c0*/  FSEL R146, R61, -INF , P2 ;  /* 0xff8000003d927808 */ /* 0x000fe40001000000 */
[----:B------:R-:W-:Y:S02]  /*34d0*/  FSEL R148, R56, -INF , P1 ;  /* 0xff80000038947808 */ /* 0x000fe40000800000 */
[----:B------:R-:W-:-:S02]  /*34e0*/  ISETP.GT.AND P2, PT, R76, 0x39, PT ;  /* 0x000000394c00780c */ /* 0x000fc40003f44270 */
[----:B------:R-:W-:Y:S02]  /*34f0*/  FMNMX.FTZ R56, R6, R62, !PT ;  /* 0x0000003e06387209 */ /* 0x000fe40007810000 */
[----:B------:R-:W-:Y:S02]  /*3500*/  FSEL R147, R57, -INF , P2 ;  /* 0xff80000039937808 */ /* 0x000fe40001000000 */
[----:B------:R-:W-:Y:S02]  /*3510*/  FMNMX.FTZ R56, R12, R56, !PT ;  /* 0x000000380c387209 */ /* 0x000fe40007810000 */
[----:B------:R-:W-:Y:S02]  /*3520*/  FMNMX.FTZ R57, R18, R19, !PT ;  /* 0x0000001312397209 */ /* 0x000fe40007810000 */
[----:B------:R-:W-:Y:S02]  /*3530*/  FSEL R191, R59, -INF , P2 ;  /* 0xff8000003bbf7808 */ /* 0x000fe40001000000 */
[----:B------:R-:W-:-:S02]  /*3540*/  ISETP.GT.AND P2, PT, R76, 0x40, PT ;  /* 0x000000404c00780c */ /* 0x000fc40003f44270 */
[----:B------:R-:W-:Y:S02]  /*3550*/  FMNMX.FTZ R56, R208, R56, !PT ;  /* 0x00000038d0387209 */ /* 0x000fe40007810000 */
[----:B------:R-:W-:Y:S02]  /*3560*/  FMNMX.FTZ R57, R14, R57, !PT ;  /* 0x000000390e397209 */ /* 0x000fe40007810000 */
[----:B------:R-:W-:Y:S02]  /*3570*/  FSEL R192, R58, -INF , P1 ;  /* 0xff8000003ac07808 */ /* 0x000fe40000800000 */
[----:B------:R-:W-:Y:S02]  /*3580*/  FSEL R190, R52, -INF , P2 ;  /* 0xff80000034be7808 */ /* 0x000fe40001000000 */
[----:B------:R-:W-:Y:S02]  /*3590*/  ISETP.GT.AND P1, PT, R76, 0x41, PT ;  /* 0x000000414c00780c */ /* 0x000fe40003f24270 */
[----:B------:R-:W-:-:S02]  /*35a0*/  FSEL R161, R54, -INF , P2 ;  /* 0xff80000036a17808 */ /* 0x000fc40001000000 */
[----:B------:R-:W-:Y:S02]  /*35b0*/  FMNMX.FTZ R52, R202, R56, !PT ;  /* 0x00000038ca347209 */ /* 0x000fe40007810000 */
[----:B------:R-:W-:Y:S02]  /*35c0*/  FMNMX.FTZ R54, R15, R57, !PT ;  /* 0x000000390f367209 */ /* 0x000fe40007810000 */
        /* <DEDUP_REMOVED lines=13> */
[----:B------:R-:W-:Y:S02]  /*36a0*/  FSEL R159, R49, -INF , P1 ;  /* 0xff800000319f7808 */ /* 0x000fe40000800000 */
[----:B------:R-:W-:Y:S02]  /*36b0*/  FMNMX.FTZ R48, R146, R48, !PT ;  /* 0x0000003092307209 */ /* 0x000fe40007810000 */
[----:B------:R-:W-:-:S02]  /*36c0*/  FMNMX.FTZ R49, R8, R50, !PT ;  /* 0x0000003208317209 */ /* 0x000fc40007810000 */
[----:B------:R-:W-:Y:S02]  /*36d0*/  ISETP.GT.AND P2, PT, R76, 0x50, PT ;  /* 0x000000504c00780c */ /* 0x000fe40003f44270 */
        /* <DEDUP_REMOVED lines=44> */
[----:B------:R-:W-:Y:S01]  /*39a0*/  FSEL R155, R29, -INF , P1 ;  /* 0xff8000001d9b7808 */ /* 0x000fe20000800000 */
[----:B------:R-:W-:Y:S01]  /*39b0*/  LDSM.16.MT88.4 R36, [R234+0x4900] ;  /* 0x00490000ea24783b */ /* 0x000fe20000004200 */
[----:B------:R-:W-:Y:S02]  /*39c0*/  FMNMX.FTZ R28, R157, R28, !PT ;  /* 0x0000001c9d1c7209 */ /* 0x000fe40007810000 */
[----:B------:R-:W-:-:S02]  /*39d0*/  FMNMX.FTZ R29, R165, R30, !PT ;  /* 0x0000001ea51d7209 */ /* 0x000fc40007810000 */
[----:B------:R-:W-:Y:S02]  /*39e0*/  FSEL R149, R31, -INF , P1 ;  /* 0xff8000001f957808 */ /* 0x000fe40000800000 */
[----:B------:R-:W-:Y:S02]  /*39f0*/  ISETP.GT.AND P1, PT, R76, 0x70, PT ;  /* 0x000000704c00780c */ /* 0x000fe40003f24270 */
        /* <DEDUP_REMOVED lines=16> */
[----:B------:R-:W-:Y:S02]  /*3b00*/  FMNMX.FTZ R20, R134, R28, !PT ;  /* 0x0000001c86147209 */ /* 0x000fe40007810000 */
[----:B------:R-:W-:Y:S02]  /*3b10*/  FMNMX.FTZ R24, R154, R29, !PT ;  /* 0x0000001d9a187209 */ /* 0x000fe40007810000 */
[----:B------:R-:W-:Y:S01]  /*3b20*/  FMNMX.FTZ R20, R67, R20, !PT ;  /* 0x0000001443147209 */ /* 0x000fe20007810000 */
[----:B------:R-:W-:Y:S01]  /*3b30*/  LDSM.16.MT88.4 R28, [R233+0x4900] ;  /* 0x00490000e91c783b */ /* 0x000fe20000004200 */
        /* <DEDUP_REMOVED lines=8> */
[----:B------:R-:W-:Y:S02]  /*3bc0*/  FMNMX.FTZ R22, R65, R24, !PT ;  /* 0x0000001841167209 */ /* 0x000fe40007810000 */
[----:B------:R-:W-:Y:S02]  /*3bd0*/  LDSM.16.MT88.4 R24, [R236+0x900] ;  /* 0x00090000ec18783b */ /* 0x000fe40000004200 */
        /* <DEDUP_REMOVED lines=24> */
[----:B------:R-:W1:Y:S01]  /*3d60*/  LDSM.16.MT88.4 R4, [R232+0x4100] ;  /* 0x00410000e804783b */ /* 0x000e620000004200 */
[----:B------:R-:W2:Y:S01]  /*3d70*/  MUFU.EX2 R59, R59 ;  /* 0x0000003b003b7308 */ /* 0x000ea20000000800 */
[----:B------:R-:W-:-:S02]  /*3d80*/  FFMA.FTZ R47, R208, c[0x0][0x2d0], -R133 ;  /* 0x0000b400d02f7a23 */ /* 0x000fc40000010885 */
[----:B------:R-:W-:Y:S01]  /*3d90*/  FSEL R63, R63, RZ, P1 ;  /* 0x000000ff3f3f7208 */ /* 0x000fe20000800000 */
[--C-:B------:R-:W-:Y:S01]  /*3da0*/  FFMA.FTZ R44, R202, c[0x0][0x2d0], -R133.reuse ;  /* 0x0000b400ca2c7a23 */ /* 0x100fe20000010885 */
[----:B------:R-:W-:Y:S01]  /*3db0*/  PLOP3.LUT P1, PT, PT, PT, UP0, 0x40, 0x0 ;  /* 0x000000000000781c */ /* 0x000fe20003f2e808 */
[----:B------:R-:W-:Y:S02]  /*3dc0*/  FFMA.FTZ R43, R203, c[0x0][0x2d0], -R133 ;  /* 0x0000b400cb2b7a23 */ /* 0x000fe40000010885 */
[--C-:B------:R-:W-:Y:S01]  /*3dd0*/  FFMA.FTZ R61, R18, c[0x0][0x2d0], -R63.reuse ;  /* 0x0000b400123d7a23 */ /* 0x100fe2000001083f */
[----:B------:R-:W-:Y:S01]  /*3de0*/  MUFU.EX2 R57, R57 ;  /* 0x0000003900397308 */ /* 0x000fe20000000800 */
[--C-:B------:R-:W-:Y:S02]  /*3df0*/  FFMA.FTZ R60, R19, c[0x0][0x2d0], -R63.reuse ;  /* 0x0000b400133c7a23 */ /* 0x100fe4000001083f */
[--C-:B------:R-:W-:Y:S01]  /*3e00*/  FFMA.FTZ R55, R14, c[0x0][0x2d0], -R63.reuse ;  /* 0x0000b4000e377a23 */ /* 0x100fe2000001083f */
[----:B------:R-:W-:Y:S01]  /*3e10*/  LDSM.16.MT88.4 R16, [R233+0x900] ;  /* 0x00090000e910783b */ /* 0x000fe20000004200 */
[----:B------:R-:W-:-:S02]  /*3e20*/  FFMA.FTZ R54, R15, c[0x0][0x2d0], -R63 ;  /* 0x0000b4000f367a23 */ /* 0x000fc4000001083f */
[--C-:B------:R-:W-:Y:S01]  /*3e30*/  FFMA.FTZ R50, R10, c[0x0][0x2d0], -R63.reuse ;  /* 0x0000b4000a327a23 */ /* 0x100fe2000001083f */
[----:B------:R-:W3:Y:S01]  /*3e40*/  MUFU.EX2 R53, R53 ;  /* 0x0000003500357308 */ /* 0x000ee20000000800 */
[----:B------:R-:W4:Y:S01]  /*3e50*/  LDSM.16.MT88.4 R12, [R232+0x900] ;  /* 0x00090000e80c783b */ /* 0x000f220000004200 */
[--C-:B------:R-:W-:Y:S01]  /*3e60*/  FFMA.FTZ R49, R11, c[0x0][0x2d0], -R63.reuse ;  /* 0x0000b4000b317a23 */ /* 0x100fe2000001083f */
[----:B--2---:R-:W-:Y:S01]  /*3e70*/  F2FP.PACK_AB R112, R58, R59 ;  /* 0x0000003b3a70723e */ /* 0x004fe200000000ff */
[--C-:B------:R-:W-:Y:S02]  /*3e80*/  FFMA.FTZ R46, R9, c[0x0][0x2d0], -R63.reuse ;  /* 0x0000b400092e7a23 */ /* 0x100fe4000001083f */
[----:B------:R-:W-:Y:S02]  /*3e90*/  FFMA.FTZ R45, R8, c[0x0][0x2d0], -R63 ;  /* 0x0000b400082d7a23 */ /* 0x000fe4000001083f */
[----:B------:R-:W-:Y:S01]  /*3ea0*/  MUFU.EX2 R61, R61 ;  /* 0x0000003d003d7308 */ /* 0x000fe20000000800 */
[----:B------:R-:W2:Y:S01]  /*3eb0*/  LDSM.16.MT88.4 R8, [R236+0x4900] ;  /* 0x00490000ec08783b */ /* 0x000ea20000004200 */
[----:B------:R-:W-:-:S02]  /*3ec0*/  FFMA.FTZ R40, R201, c[0x0][0x2d0], -R133 ;  /* 0x0000b400c9287a23 */ /* 0x000fc40000010885 */
[--C-:B------:R-:W-:Y:S02]  /*3ed0*/  FFMA.FTZ R42, R195, c[0x0][0x2d0], -R63.reuse ;  /* 0x0000b400c32a7a23 */ /* 0x100fe4000001083f */
[--C-:B------:R-:W-:Y:S02]  /*3ee0*/  FFMA.FTZ R41, R200, c[0x0][0x2d0], -R63.reuse ;  /* 0x0000b400c8297a23 */ /* 0x100fe4000001083f */
[----:B------:R-:W5:Y:S01]  /*3ef0*/  MUFU.EX2 R60, R60 ;  /* 0x0000003c003c7308 */ /* 0x000f620000000800 */
        /* <DEDUP_REMOVED lines=10> */
[----:B-----5:R-:W-:Y:S01]  /*3fa0*/  F2FP.PACK_AB R113, R60, R61 ;  /* 0x0000003d3c71723e */ /* 0x020fe200000000ff */
[----:B------:R-:W-:-:S02]  /*3fb0*/  FFMA.FTZ R151, R151, c[0x0][0x2d0], -R63 ;  /* 0x0000b40097977a23 */ /* 0x000fc4000001083f */
[----:B------:R-:W-:Y:S02]  /*3fc0*/  FFMA.FTZ R192, R192, c[0x0][0x2d0], -R63 ;  /* 0x0000b400c0c07a23 */ /* 0x000fe4000001083f */
[----:B------:R-:W-:Y:S02]  /*3fd0*/  FFMA.FTZ R159, R159, c[0x0][0x2d0], -R133 ;  /* 0x0000b4009f9f7a23 */ /* 0x000fe40000010885 */
        /* <DEDUP_REMOVED lines=11> */
[----:B------:R-:W-:Y:S01]  /*4090*/  FFMA.FTZ R181, R181, c[0x0][0x2d0], -R133 ;  /* 0x0000b400b5b57a23 */ /* 0x000fe20000010885 */
        /* <DEDUP_REMOVED lines=12> */
[----:B------:R-:W3:Y:S01]  /*4160*/  MUFU.EX2 R50, R50 ;  /* 0x0000003200327308 */ /* 0x000ee20000000800 */
[--C-:B------:R-:W-:Y:S02]  /*4170*/  FFMA.FTZ R154, R154, c[0x0][0x2d0], -R63.reuse ;  /* 0x0000b4009a9a7a23 */ /* 0x100fe4000001083f */
[--C-:B------:R-:W-:Y:S02]  /*4180*/  FFMA.FTZ R153, R153, c[0x0][0x2d0], -R63.reuse ;  /* 0x0000b40099997a23 */ /* 0x100fe4000001083f */
[--C-:B------:R-:W-:Y:S01]  /*4190*/  FFMA.FTZ R152, R152, c[0x0][0x2d0], -R63.reuse ;  /* 0x0000b40098987a23 */ /* 0x100fe2000001083f */
[----:B------:R-:W-:Y:S01]  /*41a0*/  HMMA.16816.F32 R96, R112, R98, RZ ;  /* 0x000000627060723c */ /* 0x000fe200000018ff */
[----:B------:R-:W-:Y:S01]  /*41b0*/  FFMA.FTZ R149, R149, c[0x0][0x2d0], -R63 ;  /* 0x0000b40095957a23 */ /* 0x000fe2000001083f */
[----:B------:R-:W5:Y:S01]  /*41c0*/  MUFU.EX2 R49, R49 ;  /* 0x0000003100317308 */ /* 0x000f620000000800 */
        /* <DEDUP_REMOVED lines=12> */
[----:B---3--:R-:W-:-:S03]  /*4290*/  FADD.FTZ R54, R50, R54 ;  /* 0x0000003632367221 */ /* 0x008fc60000010000 */
        /* <DEDUP_REMOVED lines=9> */
[----:B------:R-:W3:Y:S06]  /*4330*/  MUFU.EX2 R42, R42 ;  /* 0x0000002a002a7308 */ /* 0x000eec0000000800 */
        /* <DEDUP_REMOVED lines=21> */
[----:B----4-:R-:W-:Y:S01]  /*4490*/  HMMA.16816.F32 R84, R4, R12, R84 ;  /* 0x0000000c0454723c */ /* 0x010fe20000001854 */
[----:B------:R-:W-:Y:S01]  /*44a0*/  FADD.FTZ R51, R48, R51 ;  /* 0x0000003330337221 */ /* 0x000fe20000010000 */
[----:B------:R-:W-:Y:S01]  /*44b0*/  MUFU.EX2 R147, R147 ;  /* 0x0000009300937308 */ /* 0x000fe20000000800 */
[----:B---3--:R-:W-:-:S05]  /*44c0*/  FADD.FTZ R45, R42, R45 ;  /* 0x0000002d2a2d7221 */ /* 0x008fca0000010000 */
[C---:B------:R-:W-:Y:S01]  /*44d0*/  HMMA.16816.F32 R88, R4.reuse, R14, R88 ;  /* 0x0000000e0458723c */ /* 0x040fe20000001858 */
[----:B------:R-:W1:Y:S01]  /*44e0*/  LDSM.16.MT88.4 R12, [R232+0x4900] ;  /* 0x00490000e80c783b */ /* 0x000e620000004200 */
[----:B------:R-:W3:Y:S06]  /*44f0*/  MUFU.EX2 R150, R150 ;  /* 0x0000009600967308 */ /* 0x000eec0000000800 */
[C---:B--2---:R-:W-:Y:S02]  /*4500*/  HMMA.16816.F32 R92, R4.reuse, R8, R92 ;  /* 0x00000008045c723c */ /* 0x044fe4000000185c */
[----:B------:R-:W2:Y:S06]  /*4510*/  MUFU.EX2 R151, R151 ;  /* 0x0000009700977308 */ /* 0x000eac0000000800 */
        /* <DEDUP_REMOVED lines=48> */
[----:B---3--:R-:W-:Y:S01]  /*4820*/  FADD.FTZ R0, R150, R0 ;  /* 0x0000000096007221 */ /* 0x008fe20000010000 */
[C---:B------:R-:W-:Y:S01]  /*4830*/  HMMA.16816.F32 R88, R4.reuse, R10, R88 ;  /* 0x0000000a0458723c */ /* 0x040fe20000001858 */
[----:B------:R-:W3:Y:S05]  /*4840*/  LDSM.16.MT88.4 R8, [R232+0x5100] ;  /* 0x00510000e808783b */ /* 0x000eea0000004200 */
[----:B------:R-:W-:Y:S02]  /*4850*/  MUFU.EX2 R155, R155 ;  /* 0x0000009b009b7308 */ /* 0x000fe40000000800 */
[C---:B-----5:R-:W-:Y:S06]  /*4860*/  HMMA.16816.F32 R76, R4.reuse, R16, R76 ;  /* 0x00000010044c723c */ /* 0x060fec000000184c */
        /* <DEDUP_REMOVED lines=12> */
[C---:B---3--:R-:W-:Y:S06]  /*4930*/  HMMA.16816.F32 R116, R4.reuse, R8, R116 ;  /* 0x000000080474723c */ /* 0x048fec0000001874 */
[----:B------:R-:W3:Y:S02]  /*4940*/  MUFU.EX2 R37, R37 ;  /* 0x0000002500257308 */ /* 0x000ee40000000800 */
        /* <DEDUP_REMOVED lines=22> */
[----:B--2---:R-:W-:Y:S01]  /*4ab0*/  F2FP.PACK_AB R5, R151, R150 ;  /* 0x000000969705723e */ /* 0x004fe200000000ff */
[----:B------:R-:W-:Y:S01]  /*4ac0*/  FADD.FTZ R145, R146, R145 ;  /* 0x0000009192917221 */ /* 0x000fe20000010000 */
[----:B---3--:R-:W-:Y:S01]  /*4ad0*/  F2FP.PACK_AB R7, R37, R36 ;  /* 0x000000242507723e */ /* 0x008fe200000000ff */
        /* <DEDUP_REMOVED lines=33> */
[C---:B------:R-:W-:Y:S01]  /*4cf0*/  F2FP.PACK_AB R5, R162.reuse, R161 ;  /* 0x000000a1a205723e */ /* 0x040fe200000000ff */
        /* <DEDUP_REMOVED lines=155> */
.L_x_2194:
        /* <DEDUP_REMOVED lines=60> */
.L_x_2192:
        /* <DEDUP_REMOVED lines=18> */
[----:B------:R-:W4:Y:S01]  /*5b90*/  LDSM.16.M88.4 R32, [R238+0x9900] ;  /* 0x00990000ee20783b */ /* 0x000f220000000200 */
        /* <DEDUP_REMOVED lines=12> */
[----:B------:R-:W-:Y:S02]  /*5c60*/  LDSM.16.M88.4 R156, [R227] ;  /* 0x00000000e39c783b */ /* 0x000fe40000000200 */
[C---:B------:R-:W-:Y:S03]  /*5c70*/  HMMA.16816.F32 R16, R136.reuse, R18, RZ ;  /* 0x000000128810723c */ /* 0x040fe600000018ff */
[----:B------:R-:W1:Y:S05]  /*5c80*/  SHFL.IDX PT, R165, R160, RZ, 0x181f ;  /* 0x00181fffa0a57589 */ /* 0x000e6a00000e0000 */
[C---:B---3--:R-:W-:Y:S01]  /*5c90*/  HMMA.16816.F32 R20, R136.reuse, R24, RZ ;  /* 0x000000188814723c */ /* 0x048fe200000018ff */
[----:B------:R-:W2:Y:S05]  /*5ca0*/  SHFL.IDX PT, R180, R164, RZ, 0x181f ;  /* 0x00181fffa4b47589 */ /* 0x000eaa00000e0000 */
[----:B------:R-:W3:Y:S02]  /*5cb0*/  SHFL.IDX PT, R3, R160, 0x1, 0x181f ;  /* 0x00381f00a0037f89 */ /* 0x000ee400000e0000 */
[C---:B------:R-:W-:Y:S03]  /*5cc0*/  HMMA.16816.F32 R24, R136.reuse, R26, RZ ;  /* 0x0000001a8818723c */ /* 0x040fe600000018ff */
[----:B------:R-:W5:Y:S05]  /*5cd0*/  SHFL.IDX PT, R183, R164, 0x1, 0x181f ;  /* 0x00381f00a4b77f89 */ /* 0x000f6a00000e0000 */
[C---:B----4-:R-:W-:Y:S01]  /*5ce0*/  HMMA.16816.F32 R28, R136.reuse, R32, RZ ;  /* 0x00000020881c723c */ /* 0x050fe200000018ff */
[----:B------:R-:W-:Y:S03]  /*5cf0*/  SHFL.IDX PT, R188, R160, 0x2, 0x181f ;  /* 0x00581f00a0bc7f89 */ /* 0x000fe600000e0000 */
[C---:B-1----:R-:W-:Y:S02]  /*5d00*/  IADD3 R192, P5, R165.reuse, R246, RZ ;  /* 0x000000f6a5c07210 */ /* 0x042fe40007fbe0ff */
[----:B------:R-:W-:Y:S01]  /*5d10*/  IADD3 R194, P2, R165, R244, RZ ;  /* 0x000000f4a5c27210 */ /* 0x000fe20007f5e0ff */
[----:B------:R-:W1:Y:S01]  /*5d20*/  SHFL.IDX PT, R189, R160, 0x3, 0x181f ;  /* 0x00781f00a0bd7f89 */ /* 0x000e6200000e0000 */
[C---:B------:R-:W-:Y:S01]  /*5d30*/  HMMA.16816.F32 R32, R136.reuse, R34, RZ ;  /* 0x000000228820723c */ /* 0x040fe200000018ff */
[C---:B--2---:R-:W-:Y:S03]  /*5d40*/  IMAD.X R193, R180.reuse, 0x1, R247, P5 ;  /* 0x00000001b4c17824 */ /* 0x044fe600028e06f7 */
[----:B------:R-:W-:Y:S01]  /*5d50*/  LDSM.16.M88.4 R160, [R226] ;  /* 0x00000000e2a0783b */ /* 0x000fe20000000200 */
[----:B------:R-:W-:Y:S01]  /*5d60*/  IMAD.X R195, R180, 0x1, R245, P2 ;  /* 0x00000001b4c37824 */ /* 0x000fe200010e06f5 */
[C---:B---3--:R-:W-:Y:S02]  /*5d70*/  IADD3 R200, P1, R3.reuse, R246, RZ ;  /* 0x000000f603c87210 */ /* 0x048fe40007f3e0ff */
[C---:B------:R-:W-:Y:S01]  /*5d80*/  HMMA.16816.F32 R36, R136.reuse, R40, RZ ;  /* 0x000000288824723c */ /* 0x040fe200000018ff */
[----:B------:R-:W2:Y:S03]  /*5d90*/  SHFL.IDX PT, R181, R164, 0x2, 0x181f ;  /* 0x00581f00a4b57f89 */ /* 0x000ea600000e0000 */
[----:B------:R-:W-:Y:S01]  /*5da0*/  IADD3 R190, P2, R3, R244, RZ ;  /* 0x000000f403be7210 */ /* 0x000fe20007f5e0ff */
[C---:B-----5:R-:W-:Y:S01]  /*5db0*/  IMAD.X R201, R183.reuse, 0x1, R247, P1 ;  /* 0x00000001b7c97824 */ /* 0x060fe200008e06f7 */
[----:B------:R-:W-:Y:S02]  /*5dc0*/  SHFL.IDX PT, R182, R164, 0x3, 0x181f ;  /* 0x00781f00a4b67f89 */ /* 0x000fe400000e0000 */
[C---:B------:R-:W-:Y:S01]  /*5dd0*/  HMMA.16816.F32 R40, R136.reuse, R42, RZ ;  /* 0x0000002a8828723c */ /* 0x040fe200000018ff */
[----:B------:R-:W-:Y:S02]  /*5de0*/  IMAD.X R191, R183, 0x1, R245, P2 ;  /* 0x00000001b7bf7824 */ /* 0x000fe400010e06f5 */
[----:B------:R-:W-:Y:S01]  /*5df0*/  LDSM.16.M88.4 R164, [R225] ;  /* 0x00000000e1a4783b */ /* 0x000fe20000000200 */
[-C--:B-1----:R-:W-:Y:S04]  /*5e00*/  IADD3 R180, P2, R189, R246.reuse, RZ ;  /* 0x000000f6bdb47210 */ /* 0x082fe80007f5e0ff */
        /* <DEDUP_REMOVED lines=8> */
[----:B------:R-:W1:Y:S05]  /*5e90*/  LDSM.16.M88.4 R132, [R230] ;  /* 0x00000000e684783b */ /* 0x000e6a0000000200 */
[----:B------:R-:W-:Y:S01]  /*5ea0*/  @!PT LDS RZ, [RZ] ;  /* 0x00000000fffff984 */ /* 0x000fe20000000800 */
[----:B------:R-:W-:Y:S01]  /*5eb0*/  @!PT LDS RZ, [RZ] ;  /* 0x00000000fffff984 */ /* 0x000fe20000000800 */
[----:B------:R-:W-:Y:S01]  /*5ec0*/  @!PT LDS RZ, [RZ] ;  /* 0x00000000fffff984 */ /* 0x000fe20000000800 */
[----:B------:R3:W-:Y:S02]  /*5ed0*/  LDGSTS.E.BYPASS.LTC128B.128 [R243], [R192.64], !P4 ;  /* 0x00000000c0f37fae */ /* 0x0007e4000e101d4c */
[C---:B------:R-:W-:Y:S03]  /*5ee0*/  HMMA.16816.F32 R12, R140.reuse, R144, R12 ;  /* 0x000000908c0c723c */ /* 0x040fe6000000180c */
[----:B------:R3:W-:Y:S04]  /*5ef0*/  LDGSTS.E.BYPASS.LTC128B.128 [R241+0x4100], [R194.64], !P3 ;  /* 0x04100000c2f17fae */ /* 0x0007e8000d901d4c */
[C---:B------:R-:W-:Y:S01]  /*5f00*/  IADD3 R144, P1, R188.reuse, R246, RZ ;  /* 0x000000f6bc907210 */ /* 0x040fe20007f3e0ff */
[C---:B------:R-:W-:Y:S01]  /*5f10*/  HMMA.16816.F32 R16, R140.reuse, R146, R16 ;  /* 0x000000928c10723c */ /* 0x040fe20000001810 */
[----:B------:R4:W-:Y:S03]  /*5f20*/  LDGSTS.E.BYPASS.LTC128B.128 [R241+0x1100], [R200.64], !P4 ;  /* 0x01100000c8f17fae */ /* 0x0009e6000e101d4c */
[----:B--2---:R-:W-:Y:S01]  /*5f30*/  IMAD.X R145, R181, 0x1, R247, P1 ;  /* 0x00000001b5917824 */ /* 0x004fe200008e06f7 */
[-C--:B------:R-:W-:Y:S01]  /*5f40*/  IADD3 R188, P5, R188, R244.reuse, RZ ;  /* 0x000000f4bcbc7210 */ /* 0x080fe20007fbe0ff */
[----:B------:R2:W-:Y:S05]  /*5f50*/  LDGSTS.E.BYPASS.LTC128B.128 [R241+0x5100], [R190.64], !P3 ;  /* 0x05100000bef17fae */ /* 0x0005ea000d901d4c */
[----:B------:R5:W-:Y:S01]  /*5f60*/  LDGSTS.E.BYPASS.LTC128B.128 [R241+0x2100], [R144.64], !P4 ;  /* 0x0210000090f17fae */ /* 0x000be2000e101d4c */
[C---:B-1----:R-:W-:Y:S08]  /*5f70*/  HMMA.16816.F32 R20, R140.reuse, R132, R20 ;  /* 0x000000848c14723c */ /* 0x042ff00000001814 */
[C---:B------:R-:W-:Y:S04]  /*5f80*/  HMMA.16816.F32 R24, R140.reuse, R134, R24 ;  /* 0x000000868c18723c */ /* 0x040fe80000001818 */
[----:B--2---:R-:W-:Y:S01]  /*5f90*/  IADD3 R190, P1, R189, R244, RZ ;  /* 0x000000f4bdbe7210 */ /* 0x004fe20007f3e0ff */
[----:B------:R-:W-:Y:S02]  /*5fa0*/  IMAD.X R189, R181, 0x1, R245, P5 ;  /* 0x00000001b5bd7824 */ /* 0x000fe400028e06f5 */
[C---:B------:R-:W-:Y:S01]  /*5fb0*/  IMAD.X R181, R182.reuse, 0x1, R247, P2 ;  /* 0x00000001b6b57824 */ /* 0x040fe200010e06f7 */
[C---:B------:R-:W-:Y:S02]  /*5fc0*/  HMMA.16816.F32 R28, R140.reuse, R148, R28 ;  /* 0x000000948c1c723c */ /* 0x040fe4000000181c */
[----:B------:R1:W-:Y:S02]  /*5fd0*/  LDGSTS.E.BYPASS.LTC128B.128 [R241+0x6100], [R188.64], !P3 ;  /* 0x06100000bcf17fae */ /* 0x0003e4000d901d4c */
[----:B------:R-:W-:Y:S01]  /*5fe0*/  IMAD.X R191, R182, 0x1, R245, P1 ;  /* 0x00000001b6bf7824 */ /* 0x000fe200008e06f5 */
[----:B------:R-:W-:Y:S02]  /*5ff0*/  PLOP3.LUT P1, PT, PT, PT, UP0, 0x80, 0x0 ;  /* 0x000000000000781c */ /* 0x000fe40003f2f008 */
[----:B------:R2:W-:Y:S01]  /*6000*/  LDGSTS.E.BYPASS.LTC128B.128 [R243+0x3000], [R180.64], !P4 ;  /* 0x03000000b4f37fae */ /* 0x0005e2000e101d4c */
[C---:B------:R-:W-:Y:S04]  /*6010*/  HMMA.16816.F32 R32, R140.reuse, R150, R32 ;  /* 0x000000968c20723c */ /* 0x040fe80000001820 */
[----:B------:R1:W-:Y:S04]  /*6020*/  LDGSTS.E.BYPASS.LTC128B.128 [R243+0x7000], [R190.64], !P3 ;  /* 0x07000000bef37fae */ /* 0x0003e8000d901d4c */
[C---:B------:R-:W-:Y:S01]  /*6030*/  HMMA.16816.F32 R36, R140.reuse, R152, R36 ;  /* 0x000000988c24723c */ /* 0x040fe20000001824 */
[----:B-----5:R-:W5:Y:S05]  /*6040*/  LDSM.16.M88.4 R144, [R235+0x8100] ;  /* 0x00810000eb90783b */ /* 0x020f6a0000000200 */
[----:B------:R-:W0:Y:S02]  /*6050*/  LDGDEPBAR ;  /* 0x00000000000079af */ /* 0x000e240000000000 */
[C---:B------:R-:W-:Y:S03]  /*6060*/  HMMA.16816.F32 R40, R140.reuse, R154, R40 ;  /* 0x0000009a8c28723c */ /* 0x040fe60000001828 */
[----:B------:R-:W4:Y:S05]  /*6070*/  LDSM.16.M88.4 R132, [R235+0x8900] ;  /* 0x00890000eb84783b */ /* 0x000f2a0000000200 */
[C---:B------:R-:W-:Y:S01]  /*6080*/  HMMA.16816.F32 R44, R140.reuse, R156, R44 ;  /* 0x0000009c8c2c723c */ /* 0x040fe2000000182c */
[----:B------:R-:W5:Y:S05]  /*6090*/  LDSM.16.M88.4 R148, [R235+0x9100] ;  /* 0x00910000eb94783b */ /* 0x000f6a0000000200 */
[----:B------:R-:W5:Y:S02]  /*60a0*/  LDSM.16.M88.4 R152, [R235+0x9900] ;  /* 0x00990000eb98783b */ /* 0x000f640000000200 */
[C---:B------:R-:W-:Y:S03]  /*60b0*/  HMMA.16816.F32 R48, R140.reuse, R158, R48 ;  /* 0x0000009e8c30723c */ /* 0x040fe60000001830 */
[----:B------:R-:W5:Y:S05]  /*60c0*/  LDSM.16.M88.4 R156, [R235+0xa100] ;  /* 0x00a10000eb9c783b */ /* 0x000f6a0000000200 */
[C---:B------:R-:W-:Y:S01]  /*60d0*/  HMMA.16816.F32 R52, R140.reuse, R160, R52 ;  /* 0x000000a08c34723c */ /* 0x040fe20000001834 */
[----:B--2---:R-:W-:Y:S05]  /*60e0*/  LDSM.16.M88.4 R180, [R238+0xe100] ;  /* 0x00e10000eeb4783b */ /* 0x004fea0000000200 */
[----:B-1----:R-:W-:Y:S02]  /*60f0*/  LDSM.16.M88.4 R188, [R217] ;  /* 0x00000000d9bc783b */ /* 0x002fe40000000200 */
[C---:B------:R-:W-:Y:S03]  /*6100*/  HMMA.16816.F32 R56, R140.reuse, R162, R56 ;  /* 0x000000a28c38723c */ /* 0x040fe60000001838 */
[----:B------:R-:W-:Y:S05]  /*6110*/  LDSM.16.M88.4 R160, [R235+0xb100] ;  /* 0x00b10000eba0783b */ /* 0x000fea0000000200 */
[C---:B------:R-:W-:Y:S01]  /*6120*/  HMMA.16816.F32 R60, R140.reuse, R164, R60 ;  /* 0x000000a48c3c723c */ /* 0x040fe2000000183c */
[----:B---3--:R-:W-:Y:S05]  /*6130*/  LDSM.16.M88.4 R192, [R216] ;  /* 0x00000000d8c0783b */ /* 0x008fea0000000200 */
[----:B----4-:R-:W-:Y:S02]  /*6140*/  LDSM.16.M88.4 R200, [R235+0xc100] ;  /* 0x00c10000ebc8783b */ /* 0x010fe40000000200 */
[----:B------:R-:W-:Y:S03]  /*6150*/  HMMA.16816.F32 R64, R140, R166, R64 ;  /* 0x000000a68c40723c */ /* 0x000fe60000001840 */
[----:B------:R-:W-:Y:S05]  /*6160*/  LDSM.16.M88.4 R164, [R224+0x800] ;  /* 0x00080000e0a4783b */ /* 0x000fea0000000200 */
[C---:B-----5:R-:W-:Y:S01]  /*6170*/  HMMA.16816.F32 R4, R168.reuse, R144, R4 ;  /* 0x00000090a804723c */ /* 0x060fe20000001804 */
[----:B------:R-:W-:Y:S05]  /*6180*/  LDSM.16.M88.4 R208, [R224+0x6800] ;  /* 0x00680000e0d0783b */ /* 0x000fea0000000200 */
[----:B------:R-:W-:Y:S02]  /*6190*/  LDSM.16.M88.4 R212, [R224+0x7000] ;  /* 0x00700000e0d4783b */ /* 0x000fe40000000200 */
[C---:B------:R-:W-:Y:S03]  /*61a0*/  HMMA.16816.F32 R8, R168.reuse, R146, R8 ;  /* 0x00000092a808723c */ /* 0x040fe60000001808 */
[----:B------:R-:W1:Y:S05]  /*61b0*/  LDSM.16.M88.4 R144, [R235+0xa900] ;  /* 0x00a90000eb90783b */ /* 0x000e6a0000000200 */
        /* <DEDUP_REMOVED lines=18> */
[C---:B--2---:R-:W-:Y:S08]  /*62e0*/  HMMA.16816.F32 R60, R168.reuse, R132, R60 ;  /* 0x00000084a83c723c */ /* 0x044ff0000000183c */
[----:B------:R-:W-:Y:S01]  /*62f0*/  HMMA.16816.F32 R64, R168, R134, R64 ;  /* 0x00000086a840723c */ /* 0x000fe20000001840 */
[----:B------:R-:W1:Y:S07]  /*6300*/  LDSM.16.M88.4 R132, [R224+0x1800] ;  /* 0x00180000e084783b */ /* 0x000e6e0000000200 */
[C---:B---3--:R-:W-:Y:S08]  /*6310*/  HMMA.16816.F32 R4, R172.reuse, R148, R4 ;  /* 0x00000094ac04723c */ /* 0x048ff00000001804 */
[C---:B------:R-:W-:Y:S01]  /*6320*/  HMMA.16816.F32 R8, R172.reuse, R150, R8 ;  /* 0x00000096ac08723c */ /* 0x040fe20000001808 */
[----:B------:R-:W2:Y:S07]  /*6330*/  LDSM.16.M88.4 R148, [R224+0x2800] ;  /* 0x00280000e094783b */ /* 0x000eae0000000200 */
[C---:B------:R-:W-:Y:S08]  /*6340*/  HMMA.16816.F32 R12, R172.reuse, R164, R12 ;  /* 0x000000a4ac0c723c */ /* 0x040ff0000000180c */
        /* <DEDUP_REMOVED lines=8> */
[C---:B------:R-:W-:Y:S08]  /*63d0*/  HMMA.16816.F32 R36, R172.reuse, R144, R36 ;  /* 0x00000090ac24723c */ /* 0x040ff00000001824 */
[C---:B------:R-:W-:Y:S01]  /*63e0*/  HMMA.16816.F32 R40, R172.reuse, R146, R40 ;  /* 0x00000092ac28723c */ /* 0x040fe20000001828 */
[----:B------:R-:W5:Y:S07]  /*63f0*/  LDSM.16.M88.4 R144, [R238+0xd900] ;  /* 0x00d90000ee90783b */ /* 0x000f6e0000000200 */
[C---:B--2---:R-:W-:Y:S08]  /*6400*/  HMMA.16816.F32 R44, R172.reuse, R148, R44 ;  /* 0x00000094ac2c723c */ /* 0x044ff0000000182c */
[C---:B------:R-:W-:Y:S01]  /*6410*/  HMMA.16816.F32 R48, R172.reuse, R150, R48 ;  /* 0x00000096ac30723c */ /* 0x040fe20000001830 */
[----:B------:R-:W2:Y:S07]  /*6420*/  LDSM.16.M88.4 R148, [R238+0xe900] ;  /* 0x00e90000ee94783b */ /* 0x000eae0000000200 */
[C---:B------:R-:W-:Y:S08]  /*6430*/  HMMA.16816.F32 R52, R172.reuse, R156, R52 ;  /* 0x0000009cac34723c */ /* 0x040ff00000001834 */
[C---:B------:R-:W-:Y:S01]  /*6440*/  HMMA.16816.F32 R56, R172.reuse, R158, R56 ;  /* 0x0000009eac38723c */ /* 0x040fe20000001838 */
[----:B------:R-:W-:Y:S07]  /*6450*/  LDSM.16.M88.4 R156, [R222] ;  /* 0x00000000de9c783b */ /* 0x000fee0000000200 */
[C---:B------:R-:W-:Y:S08]  /*6460*/  HMMA.16816.F32 R60, R172.reuse, R160, R60 ;  /* 0x000000a0ac3c723c */ /* 0x040ff0000000183c */
[----:B------:R-:W-:Y:S01]  /*6470*/  HMMA.16816.F32 R64, R172, R162, R64 ;  /* 0x000000a2ac40723c */ /* 0x000fe20000001840 */
[----:B------:R-:W-:Y:S07]  /*6480*/  LDSM.16.M88.4 R160, [R221] ;  /* 0x00000000dda0783b */ /* 0x000fee0000000200 */
[C---:B---3--:R-:W-:Y:S08]  /*6490*/  HMMA.16816.F32 R4, R176.reuse, R164, R4 ;  /* 0x000000a4b004723c */ /* 0x048ff00000001804 */
[C---:B------:R-:W-:Y:S01]  /*64a0*/  HMMA.16816.F32 R8, R176.reuse, R166, R8 ;  /* 0x000000a6b008723c */ /* 0x040fe20000001808 */
[----:B------:R-:W-:Y:S07]  /*64b0*/  LDSM.16.M88.4 R164, [R220] ;  /* 0x00000000dca4783b */ /* 0x000fee0000000200 */
[C---:B----4-:R-:W-:Y:S08]  /*64c0*/  HMMA.16816.F32 R12, R176.reuse, R152, R12 ;  /* 0x00000098b00c723c */ /* 0x050ff0000000180c */
[C---:B------:R-:W-:Y:S01]  /*64d0*/  HMMA.16816.F32 R16, R176.reuse, R154, R16 ;  /* 0x0000009ab010723c */ /* 0x040fe20000001810 */
[----:B------:R-:W-:Y:S07]  /*64e0*/  LDSM.16.M88.4 R152, [R223] ;  /* 0x00000000df98783b */ /* 0x000fee0000000200 */
[C---:B-1----:R-:W-:Y:S08]  /*64f0*/  HMMA.16816.F32 R20, R176.reuse, R132, R20 ;  /* 0x00000084b014723c */ /* 0x042ff00000001814 */
[C---:B------:R-:W-:Y:S01]  /*6500*/  HMMA.16816.F32 R24, R176.reuse, R134, R24 ;  /* 0x00000086b018723c */ /* 0x040fe20000001818 */
[----:B------:R-:W1:Y:S07]  /*6510*/  LDSM.16.M88.4 R132, [R238+0xf100] ;  /* 0x00f10000ee84783b */ /* 0x000e6e0000000200 */
[C---:B-----5:R-:W-:Y:S08]  /*6520*/  HMMA.16816.F32 R28, R176.reuse, R144, R28 ;  /* 0x00000090b01c723c */ /* 0x060ff0000000181c */
[C---:B------:R-:W-:Y:S01]  /*6530*/  HMMA.16816.F32 R32, R176.reuse, R146, R32 ;  /* 0x00000092b020723c */ /* 0x040fe20000001820 */
[----:B------:R-:W3:Y:S07]  /*6540*/  LDSM.16.M88.4 R144, [R238+0xf900] ;  /* 0x00f90000ee90783b */ /* 0x000eee0000000200 */
[C---:B------:R-:W-:Y:S08]  /*6550*/  HMMA.16816.F32 R36, R176.reuse, R180, R36 ;  /* 0x000000b4b024723c */ /* 0x040ff00000001824 */
[C---:B------:R-:W-:Y:S01]  /*6560*/  HMMA.16816.F32 R40, R176.reuse, R182, R40 ;  /* 0x000000b6b028723c */ /* 0x040fe20000001828 */
[----:B------:R-:W-:Y:S07]  /*6570*/  LDSM.16.M88.4 R180, [R218] ;  /* 0x00000000dab4783b */ /* 0x000fee0000000200 */
[C---:B--2---:R-:W-:Y:S08]  /*6580*/  HMMA.16816.F32 R44, R176.reuse, R148, R44 ;  /* 0x00000094b02c723c */ /* 0x044ff0000000182c */
[C---:B------:R-:W-:Y:S01]  /*6590*/  HMMA.16816.F32 R48, R176.reuse, R150, R48 ;  /* 0x00000096b030723c */ /* 0x040fe20000001830 */
[----:B------:R-:W2:Y:S07]  /*65a0*/  LDSM.16.M88.4 R148, [R219] ;  /* 0x00000000db94783b */ /* 0x000eae0000000200 */
[C---:B-1----:R-:W-:Y:S08]  /*65b0*/  HMMA.16816.F32 R52, R176.reuse, R132, R52 ;  /* 0x00000084b034723c */ /* 0x042ff00000001834 */
[C---:B------:R-:W-:Y:S01]  /*65c0*/  HMMA.16816.F32 R56, R176.reuse, R134, R56 ;  /* 0x00000086b038723c */ /* 0x040fe20000001838 */
[----:B------:R-:W1:Y:S07]  /*65d0*/  LDSM.16.M88.4 R132, [R235+0xc900] ;  /* 0x00c90000eb84783b */ /* 0x000e6e0000000200 */
[C---:B---3--:R-:W-:Y:S08]  /*65e0*/  HMMA.16816.F32 R60, R176.reuse, R144, R60 ;  /* 0x00000090b03c723c */ /* 0x048ff0000000183c */
[----:B------:R-:W-:Y:S01]  /*65f0*/  HMMA.16816.F32 R64, R176, R146, R64 ;  /* 0x00000092b040723c */ /* 0x000fe20000001840 */
        /* <DEDUP_REMOVED lines=33> */
[----:B------:R-:W3:Y:S01]  /*6810*/  LDSM.16.M88.4 R144, [R224+0x7800] ;  /* 0x00780000e090783b */ /* 0x000ee20000000200 */
[----:B------:R-:W-:Y:S04]  /*6820*/  DEPBAR.LE SB0, 0x0 ;  /* 0x000080000000791a */ /* 0x000fe80000000000 */
[----:B------:R-:W-:Y:S02]  /*6830*/  BAR.SYNC.DEFER_BLOCKING 0x0 ;  /* 0x0000000000007b1d */ /* 0x000fe40000010000 */
        /* <DEDUP_REMOVED lines=24> */
[C---:B---3--:R-:W-:Y:S08]  /*69c0*/  HMMA.16816.F32 R60, R204.reuse, R144, R60 ;  /* 0x00000090cc3c723c */ /* 0x048ff0000000183c */
[----:B------:R-:W-:Y:S01]  /*69d0*/  HMMA.16816.F32 R64, R204, R146, R64 ;  /* 0x00000092cc40723c */ /* 0x000fe20000001840 */
[----:B------:R-:W-:-:S07]  /*69e0*/  @P1 BRA `(.L_x_2194) ;  /* 0xffffecc000001947 */ /* 0x000fce000383ffff */
.L_x_2193:
        /* <DEDUP_REMOVED lines=566> */
.L_x_2191:
        /* <DEDUP_REMOVED lines=91> */
.L_x_2189:
        /* <DEDUP_REMOVED lines=133> */
.L_x_2196:
        /* <DEDUP_REMOVED lines=138> */
.L_x_2198:
[----:B------:R-:W-:Y:S05]  /*a3f0*/  BSYNC B0 ;  /* 0x0000000000007941 */ /* 0x000fea0003800000 */
.L_x_2197:
        /* <DEDUP_REMOVED lines=15> */
.L_x_2200:
[----:B------:R-:W-:Y:S05]  /*a4f0*/  BSYNC B0 ;  /* 0x0000000000007941 */ /* 0x000fea0003800000 */
.L_x_2199:
        /* <DEDUP_REMOVED lines=15> */
.L_x_2202:
[----:B------:R-:W-:Y:S05]  /*a5f0*/  BSYNC B0 ;  /* 0x0000000000007941 */ /* 0x000fea0003800000 */
.L_x_2201:
        /* <DEDUP_REMOVED lines=16> */
.L_x_2195:
        /* <DEDUP_REMOVED lines=31> */
.L_x_2203:
        /* <DEDUP_REMOVED lines=43> */
.L_x_2205:
[----:B------:R-:W-:Y:S05]  /*aba0*/  BSYNC B0 ;  /* 0x0000000000007941 */ /* 0x000fea0003800000 */
.L_x_2204:
        /* <DEDUP_REMOVED lines=63> */
.L_x_2207:
[----:B------:R-:W-:Y:S05]  /*afa0*/  BSYNC B0 ;  /* 0x0000000000007941 */ /* 0x000fea0003800000 */
.L_x_2206:
        /* <DEDUP_REMOVED lines=15> */
.L_x_2209:
[----:B------:R-:W-:Y:S05]  /*b0a0*/  BSYNC B0 ;  /* 0x0000000000007941 */ /* 0x000fea0003800000 */
.L_x_2208:
        /* <DEDUP_REMOVED lines=15> */
.L_x_2211:
[----:B------:R-:W-:Y:S05]  /*b1a0*/  BSYNC B0 ;  /* 0x0000000000007941 */ /* 0x000fea0003800000 */
.L_x_2210:
        /* <DEDUP_REMOVED lines=16> */
.L_x_2212:
        /* <DEDUP_REMOVED lines=13> */
.L_x_4359:


//--------------------- .text._ZN7cutlass13device_kernelIN5flash19enable_sm80_to_sm89INS1_16FlashAttnFwdSm80INS1_25CollectiveMainloopFwdSm80ILi8ELi1ELb1EN4cute5tupleIJNS5_1CILi128EEES8_S8_EEELi128ENS_6half_tEfNS_4arch4Sm80ELb0ELb0ELb0ELb1ELb1ELb1ELb1ELb0EEENS1_21CollectiveEpilogueFwdIS9_NS6_IJNS7_ILi1EEESF_SF_EEESA_SC_Li256ELb1ELb1ELb0ELb0EEENS1_19SingleTileSchedulerILb1ELb0ELb1ELi128EEEEEEEEEvNT_6ParamsE --------------------------
	.section	.text._ZN7cutlass13device_kernelIN5flash19enable_sm80_to_sm89INS1_16FlashAttnFwdSm80INS1_25CollectiveMainloopFwdSm80ILi8ELi1ELb1EN4cute5tupleIJNS5_1CILi128EEES8_S8_EEELi128ENS_6half_tEfNS_4arch4Sm80ELb0ELb0ELb0ELb1ELb1ELb1ELb1ELb0EEENS1_21CollectiveEpilogueFwdIS9_NS6_IJNS7_ILi1EEESF_SF_EEESA_SC_Li256ELb1ELb1ELb0ELb0EEENS1_19SingleTileSchedulerILb1ELb0ELb1ELi128EEEEEEEEEvNT_6ParamsE,"ax",@progbits
	.sectioninfo	@"SHI_REGISTERS=253"
	.align	128
.text._ZN7cutlass13device_kernelIN5flash19enable_sm80_to_sm89INS1_16FlashAttnFwdSm80INS1_25CollectiveMainloopFwdSm80ILi8ELi1ELb1EN4cute5tupleIJNS5_1CILi128EEES8_S8_EEELi128ENS_6half_tEfNS_4arch4Sm80ELb0ELb0ELb0ELb1ELb1ELb1ELb1ELb0EEENS1_21CollectiveEpilogueFwdIS9_NS6_IJNS7_ILi1EEESF_SF_EEESA_SC_Li256ELb1ELb1ELb0ELb0EEENS1_19SingleTileSchedulerILb1ELb0ELb1ELi128EEEEEEEEEvNT_6ParamsE:
        .type           _ZN7cutlass13device_kernelIN5flash19enable_sm80_to_sm89INS1_16FlashAttnFwdSm80INS1_25CollectiveMainloopFwdSm80ILi8ELi1ELb1EN4cute5tupleIJNS5_1CILi128EEES8_S8_EEELi128ENS_6half_tEfNS_4arch4Sm80ELb0ELb0ELb0ELb1ELb1ELb1ELb1ELb0EEENS1_21CollectiveEpilogueFwdIS9_NS6_IJNS7_ILi1EEESF_SF_EEESA_SC_Li256ELb1ELb1ELb0ELb0EEENS1_19SingleTileSchedulerILb1ELb0ELb1ELi128EEEEEEEEEvNT_6ParamsE,@function
        .size           _ZN7cutlass13device_kernelIN5flash19enable_sm80_to_sm89INS1_16FlashAttnFwdSm80INS1_25CollectiveMainloopFwdSm80ILi8ELi1ELb1EN4cute5tupleIJNS5_1CILi128EEES8_S8_EEELi128ENS_6half_tEfNS_4arch4Sm80ELb0ELb0ELb0ELb1ELb1ELb1ELb1ELb0EEENS1_21CollectiveEpilogueFwdIS9_NS6_IJNS7_ILi1EEESF_SF_EEESA_SC_Li256ELb1ELb1ELb0ELb0EEENS1_19SingleTileSchedulerILb1ELb0ELb1ELi128EEEEEEEEEvNT_6ParamsE,(.L_x_4360 - _ZN7cutlass13device_kernelIN5flash19enable_sm80_to_sm89INS1_16FlashAttnFwdSm80INS1_25CollectiveMainloopFwdSm80ILi8ELi1ELb1EN4cute5tupleIJNS5_1CILi128EEES8_S8_EEELi128ENS_6half_tEfNS_4arch4Sm80ELb0ELb0ELb0ELb1ELb1ELb1ELb1ELb0EEENS1_21CollectiveEpilogueFwdIS9_NS6_IJNS7_ILi1EEESF_SF_EEESA_SC_Li256ELb1ELb1ELb0ELb0EEENS1_19SingleTileSchedulerILb1ELb0ELb1ELi128EEEEEEEEEvNT_6ParamsE)
        .other          _ZN7cutlass13device_kernelIN5flash19enable_sm80_to_sm89INS1_16FlashAttnFwdSm80INS1_25CollectiveMainloopFwdSm80ILi8ELi1ELb1EN4cute5tupleIJNS5_1CILi128EEES8_S8_EEELi128ENS_6half_tEfNS_4arch4Sm80ELb0ELb0ELb0ELb1ELb1ELb1ELb1ELb0EEENS1_21CollectiveEpilogueFwdIS9_NS6_IJNS7_ILi1EEESF_SF_EEESA_SC_Li256ELb1ELb1ELb0ELb0EEENS1_19SingleTileSchedulerILb1ELb0ELb1ELi128EEEEEEEEEvNT_6ParamsE,@"STO_CUDA_ENTRY STV_DEFAULT"
_ZN7cutlass13device_kernelIN5flash19enable_sm80_to_sm89INS1_16FlashAttnFwdSm80INS1_25CollectiveMainloopFwdSm80ILi8ELi1ELb1EN4cute5tupleIJNS5_1CILi128EEES8_S8_EEELi128ENS_6half_tEfNS_4arch4Sm80ELb0ELb0ELb0ELb1ELb1ELb1ELb1ELb0EEENS1_21CollectiveEpilogueFwdIS9_NS6_IJNS7_ILi1EEESF_SF_EEESA_SC_Li256ELb1ELb1ELb0ELb0EEENS1_19SingleTileSchedulerILb1ELb0ELb1ELi128EEEEEEEEEvNT_6ParamsE:
        /* <DEDUP_REMOVED lines=20> */
.L_x_2214:
        /* <DEDUP_REMOVED lines=13> */
.L_x_2216:
[----:B------:R-:W-:Y:S02]  /*0210*/  ULDC UR6, c[0x0][0x54c] ;  /* 0x0001530000067ab9 */ /* 0x000fe40000000800 */
.L_x_2215:
[----:B------:R-:W-:Y:S02]  /*0220*/  ULDC UR4, c[0x0][0x548] ;  /* 0x0001520000047ab9 */ /* 0x000fe40000000800 */
[----:B------:R-:W-:-:S02]  /*0230*/  USHF.L.U32 UR5, UR12, 0x7, URZ ;  /* 0x000000070c057899 */ /* 0x000fc4000800063f */
[----:B------:R-:W-:-:S04]  /*0240*/  UIMAD UR4, UR6, UR4, URZ ;  /* 0x00000004060472a4 */ /* 0x000fc8000f8e023f */
[----:B------:R-:W-:-:S04]  /*0250*/  UISETP.GE.AND UP0, UPT, UR5, UR4, UPT ;  /* 0x000000040500728c */ /* 0x000fc8000bf06270 */
[----:B------:R-:W-:Y:S01]  /*0260*/  USEL UR19, UR19, 0xffffffff, !UP0 ;  /* 0xffffffff13137887 */ /* 0x000fe2000c000000 */
[----:B------:R-:W-:Y:S05]  /*0270*/  BRA `(.L_x_2217) ;  /* 0x000001b000007947 */ /* 0x000fea0003800000 */
.L_x_2213:
        /* <DEDUP_REMOVED lines=8> */
.L_x_2218:
        /* <DEDUP_REMOVED lines=13> */
.L_x_2220:
[----:B------:R-:W-:Y:S02]  /*03d0*/  ULDC UR6, c[0x0][0x54c] ;  /* 0x0001530000067ab9 */ /* 0x000fe40000000800 */
.L_x_2219:
[----:B------:R-:W-:Y:S02]  /*03e0*/  ULDC UR4, c[0x0][0x548] ;  /* 0x0001520000047ab9 */ /* 0x000fe40000000800 */
[----:B------:R-:W-:-:S02]  /*03f0*/  USHF.L.U32 UR5, UR12, 0x7, URZ ;  /* 0x000000070c057899 */ /* 0x000fc4000800063f */
[----:B------:R-:W-:-:S04]  /*0400*/  UIMAD UR4, UR6, UR4, URZ ;  /* 0x00000004060472a4 */ /* 0x000fc8000f8e023f */
[----:B------:R-:W-:-:S04]  /*0410*/  UISETP.GE.AND UP0, UPT, UR5, UR4, UPT ;  /* 0x000000040500728c */ /* 0x000fc8000bf06270 */
[----:B------:R-:W-:-:S06]  /*0420*/  USEL UR19, UR19, 0xffffffff, !UP0 ;  /* 0xffffffff13137887 */ /* 0x000fcc000c000000 */
.L_x_2217:
        /* <DEDUP_REMOVED lines=64> */
.L_x_2221:
        /* <DEDUP_REMOVED lines=10> */
.L_x_2222:
[----:B------:R-:W-:Y:S05]  /*08d0*/  @!P4 BRA `(.L_x_2223) ;  /* 0x000000500000c947 */ /* 0x000fea0003800000 */
[----:B-1----:R1:W2:Y:S04]  /*08e0*/  LDG.E R0, [R8.64] ;  /* 0x0000001408007981 */ /* 0x0022a8000c1e1900 */
[----:B-1--4-:R-:W4:Y:S01]  /*08f0*/  LDG.E R8, [R8.64+0x4] ;  /* 0x0000041408087981 */ /* 0x012f22000c1e1900 */
[----:B--2---:R-:W1:Y:S08]  /*0900*/  R2UR UR17, R0 ;  /* 0x00000000001173c2 */ /* 0x004e7000000e0000 */
[----:B----4-:R-:W1:Y:S02]  /*0910*/  R2UR UR4, R8 ;  /* 0x00000000080473c2 */ /* 0x010e6400000e0000 */
[----:B-1----:R-:W-:-:S06]  /*0920*/  UIADD3 UR17, -UR17, UR4, URZ ;  /* 0x0000000411117290 */ /* 0x002fcc000fffe13f */
.L_x_2223:
        /* <DEDUP_REMOVED lines=185> */
[----:B------:R-:W-:Y:S01]  /*14c0*/  IMAD.MOV.U32 R74, RZ, RZ, c[0x0][0x27c] ;  /* 0x00009f00ff4a7624 */ /* 0x000fe200078e00ff */
[----:B------:R-:W-:Y:S01]  /*14d0*/  LOP3.LUT R110, R110, R115, RZ, 0x3c, !PT ;  /* 0x000000736e6e7212 */ /* 0x000fe200078e3cff */
[----:B------:R-:W-:Y:S01]  /*14e0*/  IMAD.MOV.U32 R14, RZ, RZ, R22 ;  /* 0x000000ffff0e7224 */ /* 0x000fe200078e0016 */
[C---:B------:R-:W-:Y:S01]  /*14f0*/  SHF.L.U64.HI R90, R158.reuse, R92, c[0x0][0x284] ;  /* 0x0000a1009e5a7619 */ /* 0x040fe2000001025c */
[----:B------:R-:W-:Y:S01]  /*1500*/  IMAD.U32 R152, RZ, RZ, UR13 ;  /* 0x0000000dff987e24 */ /* 0x000fe2000f8e00ff */
[C---:B------:R-:W-:Y:S01]  /*1510*/  SHF.L.U64.HI R100, R158.reuse, R102, c[0x0][0x284] ;  /* 0x0000a1009e647619 */ /* 0x040fe20000010266 */
[----:B------:R-:W-:Y:S01]  /*1520*/  IMAD.U32 R144, RZ, RZ, UR13 ;  /* 0x0000000dff907e24 */ /* 0x000fe2000f8e00ff */
[----:B------:R-:W-:Y:S01]  /*1530*/  SHF.L.U64.HI R104, R158, R106, c[0x0][0x284] ;  /* 0x0000a1009e687619 */ /* 0x000fe2000001026a */
[----:B------:R-:W-:Y:S01]  /*1540*/  IMAD.MOV.U32 R156, RZ, RZ, c[0x0][0x290] ;  /* 0x0000a400ff9c7624 */ /* 0x000fe200078e00ff */
[-C--:B------:R-:W-:Y:S01]  /*1550*/  IADD3 R113, R113, R2.reuse, R134 ;  /* 0x0000000271717210 */ /* 0x080fe20007ffe086 */
[----:B------:R-:W-:Y:S01]  /*1560*/  IMAD.MOV.U32 R87, RZ, RZ, c[0x0][0x2b8] ;  /* 0x0000ae00ff577624 */ /* 0x000fe200078e00ff */
[-C--:B------:R-:W-:Y:S01]  /*1570*/  IADD3 R112, R112, R2.reuse, R124 ;  /* 0x0000000270707210 */ /* 0x080fe20007ffe07c */
[----:B------:R-:W-:Y:S01]  /*1580*/  IMAD.SHL.U32 R97, R96, 0x40, RZ ;  /* 0x0000004060617824 */ /* 0x000fe200078e00ff */
[-C--:B------:R-:W-:Y:S01]  /*1590*/  IADD3 R111, R111, R2.reuse, R120 ;  /* 0x000000026f6f7210 */ /* 0x080fe20007ffe078 */
[----:B------:R-:W-:Y:S01]  /*15a0*/  IMAD.SHL.U32 R91, R158, 0x40, RZ ;  /* 0x000000409e5b7824 */ /* 0x000fe200078e00ff */
[----:B------:R-:W-:Y:S01]  /*15b0*/  IADD3 R110, R110, R2, R116 ;  /* 0x000000026e6e7210 */ /* 0x000fe20007ffe074 */
[----:B------:R-:W-:Y:S01]  /*15c0*/  IMAD.SHL.U32 R101, R158, 0x80, RZ ;  /* 0x000000809e657824 */ /* 0x000fe200078e00ff */
[----:B------:R-:W-:Y:S01]  /*15d0*/  SHF.L.U64.HI R102, R156, R102, c[0x0][0x294] ;  /* 0x0000a5009c667619 */ /* 0x000fe20000010266 */
[----:B------:R-:W-:Y:S01]  /*15e0*/  IMAD.SHL.U32 R105, R158, 0x20, RZ ;  /* 0x000000209e697824 */ /* 0x000fe200078e00ff */
[----:B------:R-:W-:Y:S01]  /*15f0*/  SHF.L.U64.HI R106, R156, R106, c[0x0][0x294] ;  /* 0x0000a5009c6a7619 */ /* 0x000fe2000001026a */
[----:B------:R-:W-:Y:S01]  /*1600*/  IMAD.WIDE.U32 R146, R146, c[0x0][0x268], R20 ;  /* 0x00009a0092927a25 */ /* 0x000fe200078e0014 */
[----:B------:R-:W-:-:S02]  /*1610*/  LOP3.LUT R129, R129, 0xfffffff8, RZ, 0xc0, !PT ;  /* 0xfffffff881817812 */ /* 0x000fc400078ec0ff */
[----:B------:R-:W-:Y:S01]  /*1620*/  LOP3.LUT R127, R127, 0xfffffff8, RZ, 0xc0, !PT ;  /* 0xfffffff87f7f7812 */ /* 0x000fe200078ec0ff */
[----:B------:R-:W-:Y:S01]  /*1630*/  IMAD.WIDE.U32 R152, R152, c[0x0][0x280], R18 ;  /* 0x0000a00098987a25 */ /* 0x000fe200078e0012 */
[----:B------:R-:W-:Y:S02]  /*1640*/  P2R R139, PR, RZ, 0x20 ;  /* 0x00000020ff8b7803 */ /* 0x000fe40000000000 */
[----:B------:R-:W-:Y:S01]  /*1650*/  P2R R140, PR, RZ, 0x40 ;  /* 0x00000040ff8c7803 */ /* 0x000fe20000000000 */
[----:B------:R-:W-:Y:S01]  /*1660*/  IMAD.WIDE.U32 R144, R144, c[0x0][0x280], R14 ;  /* 0x0000a00090907a25 */ /* 0x000fe200078e000e */
[----:B------:R-:W-:Y:S01]  /*1670*/  IADD3 R86, R86, UR17, RZ ;  /* 0x0000001156567c10 */ /* 0x000fe2000fffe0ff */
[----:B------:R-:W-:Y:S01]  /*1680*/  ULDC UR17, c[0x0][0x1d4] ;  /* 0x0000750000117ab9 */ /* 0x000fe20000000800 */
[----:B------:R-:W-:Y:S01]  /*1690*/  SHF.R.S32.HI R109, RZ, 0x1f, R129 ;  /* 0x0000001fff6d7819 */ /* 0x000fe20000011481 */
[----:B------:R-:W-:Y:S01]  /*16a0*/  IMAD.WIDE.U32 R158, R158, 0x60, RZ ;  /* 0x000000609e9e7825 */ /* 0x000fe200078e00ff */
[----:B------:R-:W-:-:S02]  /*16b0*/  IADD3 R85, R153, UR23, RZ ;  /* 0x0000001799557c10 */ /* 0x000fc4000fffe0ff */
[----:B------:R-:W-:Y:S01]  /*16c0*/  IADD3 R81, R145, UR23, RZ ;  /* 0x0000001791517c10 */ /* 0x000fe2000fffe0ff */
[C---:B------:R-:W-:Y:S01]  /*16d0*/  IMAD.SHL.U32 R93, R156.reuse, 0x40, RZ ;  /* 0x000000409c5d7824 */ /* 0x040fe200078e00ff */
[----:B------:R-:W-:Y:S01]  /*16e0*/  IADD3 R84, R151, UR28, RZ ;  /* 0x0000001c97547c10 */ /* 0x000fe2000fffe0ff */
[C---:B------:R-:W-:Y:S01]  /*16f0*/  IMAD.SHL.U32 R103, R156.reuse, 0x80, RZ ;  /* 0x000000809c677824 */ /* 0x040fe200078e00ff */
[----:B------:R-:W-:Y:S01]  /*1700*/  IADD3 R80, R143, UR28, RZ ;  /* 0x0000001c8f507c10 */ /* 0x000fe2000fffe0ff */
[----:B------:R-:W-:Y:S01]  /*1710*/  IMAD.SHL.U32 R107, R156, 0x20, RZ ;  /* 0x000000209c6b7824 */ /* 0x000fe200078e00ff */
[----:B------:R-:W-:Y:S01]  /*1720*/  SHF.R.S32.HI R108, RZ, 0x1f, R127 ;  /* 0x0000001fff6c7819 */ /* 0x000fe2000001147f */
[----:B------:R-:W-:Y:S02]  /*1730*/  IMAD.U32 R131, RZ, RZ, UR22 ;  /* 0x00000016ff837e24 */ /* 0x000fe4000f8e00ff */
[----:B------:R-:W-:Y:S02]  /*1740*/  IMAD R130, R130, 0x20, R137 ;  /* 0x0000002082827824 */ /* 0x000fe400078e0289 */
[----:B------:R-:W-:-:S02]  /*1750*/  IMAD.SHL.U32 R113, R113, 0x2, RZ ;  /* 0x0000000271717824 */ /* 0x000fc400078e00ff */
[----:B------:R-:W-:Y:S02]  /*1760*/  IMAD.SHL.U32 R112, R112, 0x2, RZ ;  /* 0x0000000270707824 */ /* 0x000fe400078e00ff */
[----:B------:R-:W-:Y:S02]  /*1770*/  IMAD.SHL.U32 R111, R111, 0x2, RZ ;  /* 0x000000026f6f7824 */ /* 0x000fe400078e00ff */
[----:B------:R-:W-:Y:S01]  /*1780*/  IMAD.SHL.U32 R110, R110, 0x2, RZ ;  /* 0x000000026e6e7824 */ /* 0x000fe200078e00ff */
[----:B--2---:R1:W2:Y:S01]  /*1790*/  @P4 R2UR UR26, R0 ;  /* 0x00000000001a43c2 */ /* 0x0042a200000e0000 */
[----:B------:R-:W-:Y:S01]  /*17a0*/  @P3 LEA R4, P4, R6, c[0x0][0x220], 0x1 ;  /* 0x0000880006043a11 */ /* 0x000fe200078808ff */
[----:B-1----:R-:W-:Y:S01]  /*17b0*/  IMAD R0, R88, UR22, RZ ;  /* 0x0000001658007c24 */ /* 0x002fe2000f8e02ff */
[----:B--2---:R-:W-:Y:S02]  /*17c0*/  @UP0 USHF.R.S32.HI UR39, URZ, 0x1f, UR26 ;  /* 0x0000001f3f270899 */ /* 0x004fe4000801141a */
[----:B------:R-:W-:Y:S01]  /*17d0*/  @UP0 UMOV UR38, UR26 ;  /* 0x0000001a00260c82 */ /* 0x000fe20008000000 */
[----:B------:R-:W-:Y:S01]  /*17e0*/  IMAD R0, R89, UR29, R0 ;  /* 0x0000001d59007c24 */ /* 0x000fe2000f8e0200 */
[----:B------:R-:W-:-:S02]  /*17f0*/  UIMAD UR29, UR10, UR4, URZ ;  /* 0x000000040a1d72a4 */ /* 0x000fc4000f8e023f */
[----:B------:R-:W-:Y:S01]  /*1800*/  @!UP0 UMOV UR38, UR19 ;  /* 0x0000001300268c82 */ /* 0x000fe20008000000 */
[----:B------:R-:W-:Y:S01]  /*1810*/  IMAD.IADD R7, R7, 0x1, R0 ;  /* 0x0000000107077824 */ /* 0x000fe200078e0200 */
[----:B------:R-:W-:Y:S01]  /*1820*/  UIMAD UR29, UR11, UR5, UR29 ;  /* 0x000000050b1d72a4 */ /* 0x000fe2000f8e021d */
[----:B------:R-:W-:Y:S01]  /*1830*/  IMAD.MOV.U32 R0, RZ, RZ, c[0x0][0x23c] ;  /* 0x00008f00ff007624 */ /* 0x000fe200078e00ff */
[----:B------:R-:W-:Y:S02]  /*1840*/  @!UP0 UMOV UR39, UR24 ;  /* 0x0000001800278c82 */ /* 0x000fe40008000000 */
[----:B------:R-:W-:Y:S01]  /*1850*/  @P3 LEA.HI.X R5, R6, c[0x0][0x224], R7, 0x1, P4 ;  /* 0x0000890006053a11 */ /* 0x000fe200020f0c07 */
[----:B------:R-:W-:Y:S01]  /*1860*/  IMAD.SHL.U32 R98, R0, 0x40, RZ ;  /* 0x0000004000627824 */ /* 0x000fe200078e00ff */
[----:B------:R-:W-:Y:S02]  /*1870*/  ULDC.64 UR4, c[0x0][0x210] ;  /* 0x0000840000047ab9 */ /* 0x000fe40000000a00 */
[----:B------:R-:W-:Y:S01]  /*1880*/  UIMAD UR32, UR10, UR4, URZ ;  /* 0x000000040a2072a4 */ /* 0x000fe2000f8e023f */
[----:B------:R-:W-:Y:S01]  /*1890*/  @!PT LDS RZ, [RZ] ;  /* 0x00000000fffff984 */ /* 0x000fe20000000800 */
[----:B------:R-:W-:Y:S01]  /*18a0*/  @!PT LDS RZ, [RZ] ;  /* 0x00000000fffff984 */ /* 0x000fe20000000800 */
[----:B------:R-:W-:Y:S01]  /*18b0*/  @!PT LDS RZ, [RZ] ;  /* 0x00000000fffff984 */ /* 0x000fe20000000800 */
[----:B------:R1:W-:Y:S01]  /*18c0*/  @P3 LDGSTS.E.BYPASS.LTC128B.128 [R132+0x8100], [R4.64], !P6 ;  /* 0x0810000004843fae */ /* 0x0003e2000f101d54 */
[----:B------:R-:W-:-:S02]  /*18d0*/  UIMAD.WIDE.U32 UR34, UR11, UR4, URZ ;  /* 0x000000040b2272a5 */ /* 0x000fc4000f8e003f */
[----:B------:R-:W-:Y:S01]  /*18e0*/  UIMAD UR32, UR11, UR5, UR32 ;  /* 0x000000050b2072a4 */ /* 0x000fe2000f8e0220 */
[----:B------:R1:W-:Y:S01]  /*18f0*/  @P3 LDGSTS.E.BYPASS.LTC128B.128 [R132+0xc100], [R4.64+0x80], !P5 ;  /* 0x0c10008004843fae */ /* 0x0003e2000e901d54 */
[----:B------:R-:W-:Y:S02]  /*1900*/  ULDC UR24, c[0x0][0x27c] ;  /* 0x00009f0000187ab9 */ /* 0x000fe40000000800 */
[----:B------:R-:W-:Y:S02]  /*1910*/  ULDC.64 UR4, c[0x0][0x268] ;  /* 0x00009a0000047ab9 */ /* 0x000fe40000000a00 */
[----:B------:R-:W-:Y:S02]  /*1920*/  UIMAD UR4, UR25, UR4, URZ ;  /* 0x00000004190472a4 */ /* 0x000fe4000f8e023f */
[----:B------:R-:W-:Y:S02]  /*1930*/  USHF.L.U32 UR24, UR24, 0x1, URZ ;  /* 0x0000000118187899 */ /* 0x000fe4000800063f */
[----:B------:R-:W-:-:S02]  /*1940*/  UIMAD UR27, UR27, UR5, UR4 ;  /* 0x000000051b1b72a4 */ /* 0x000fc4000f8e0204 */
[----:B------:R-:W-:Y:S02]  /*1950*/  UMOV UR25, 0x60 ;  /* 0x0000006000197882 */ /* 0x000fe40000000000 */
[----:B------:R-:W-:Y:S02]  /*1960*/  ULDC.64 UR4, c[0x0][0x2b0] ;  /* 0x0000ac0000047ab9 */ /* 0x000fe40000000a00 */
[----:B------:R-:W-:Y:S01]  /*1970*/  UIMAD UR26, UR39, UR4, URZ ;  /* 0x00000004271a72a4 */ /* 0x000fe2000f8e023f */
[----:B------:R-:W-:Y:S01]  /*1980*/  IADD3 R82, R147, UR27, RZ ;  /* 0x0000001b93527c10 */ /* 0x000fe2000fffe0ff */
[----:B------:R-:W-:Y:S02]  /*1990*/  UIMAD.WIDE.U32 UR36, UR38, UR4, URZ ;  /* 0x00000004262472a5 */ /* 0x000fe4000f8e003f */
[----:B------:R-:W-:Y:S02]  /*19a0*/  UIMAD UR26, UR38, UR5, UR26 ;  /* 0x00000005261a72a4 */ /* 0x000fe4000f8e021a */
[----:B------:R-:W-:-:S02]  /*19b0*/  ULDC UR4, c[0x0][0x294] ;  /* 0x0000a50000047ab9 */ /* 0x000fc40000000800 */
        /* <DEDUP_REMOVED lines=37> */
[----:B------:R-:W-:Y:S02]  /*1c10*/  ISETP.GE.AND P0, PT, R74, 0x1, PT ;  /* 0x000000014a00780c */ /* 0x000fe40003f06270 */
[----:B------:R-:W-:Y:S01]  /*1c20*/  ISETP.GE.AND P5, PT, R10, c[0x0][0x1d4], PT ;  /* 0x000075000a007a0c */ /* 0x000fe20003fa6270 */
[----:B------:R-:W0:Y:S01]  /*1c30*/  LDGDEPBAR ;  /* 0x00000000000079af */ /* 0x000e220000000000 */
[----:B------:R-:W-:Y:S02]  /*1c40*/  P2R R0, PR, RZ, 0x1 ;  /* 0x00000001ff007803 */ /* 0x000fe40000000000 */
[----:B------:R-:W-:Y:S02]  /*1c50*/  P2R R0, PR, RZ, 0x2 ;  /* 0x00000002ff007803 */ /* 0x000fe40000000000 */
[----:B--2---:R-:W-:Y:S01]  /*1c60*/  IADD3 R9, R12, 0x20, RZ ;  /* 0x000000200c097810 */ /* 0x004fe20007ffe0ff */
[----:B-1----:R-:W-:Y:S06]  /*1c70*/  BAR.SYNC.DEFER_BLOCKING 0x0 ;  /* 0x0000000000007b1d */ /* 0x002fec0000010000 */
.L_x_2271:
        /* <DEDUP_REMOVED lines=76> */
.L_x_2229:
[----:B------:R-:W-:Y:S05]  /*2140*/  BSYNC B0 ;  /* 0x0000000000007941 */ /* 0x000fea0003800000 */
.L_x_2228:
        /* <DEDUP_REMOVED lines=39> */
.L_x_2231:
[----:B------:R-:W-:Y:S05]  /*23c0*/  BSYNC B0 ;  /* 0x0000000000007941 */ /* 0x000fea0003800000 */
.L_x_2230:
        /* <DEDUP_REMOVED lines=40> */
.L_x_2233:
[----:B------:R-:W-:Y:S05]  /*2650*/  BSYNC B0 ;  /* 0x0000000000007941 */ /* 0x000fea0003800000 */
.L_x_2232:
        /* <DEDUP_REMOVED lines=38> */
.L_x_2235:
[----:B------:R-:W-:Y:S05]  /*28c0*/  BSYNC B0 ;  /* 0x0000000000007941 */ /* 0x000fea0003800000 */
.L_x_2234:
        /* <DEDUP_REMOVED lines=72> */
.L_x_2239:
[----:B------:R-:W-:Y:S05]  /*2d50*/  BSYNC B0 ;  /* 0x0000000000007941 */ /* 0x000fea0003800000 */
.L_x_2238:
        /* <DEDUP_REMOVED lines=57> */
.L_x_2237:
[----:B------:R-:W-:Y:S05]  /*30f0*/  BSYNC B1 ;  /* 0x0000000000017941 */ /* 0x000fea0003800000 */
.L_x_2236:
        /* <DEDUP_REMOVED lines=60> */
.L_x_2243:
[----:B------:R-:W-:Y:S05]  /*34c0*/  BSYNC B0 ;  /* 0x0000000000007941 */ /* 0x000fea0003800000 */
.L_x_2242:
        /* <DEDUP_REMOVED lines=57> */
.L_x_2241:
[----:B------:R-:W-:Y:S05]  /*3860*/  BSYNC B1 ;  /* 0x0000000000017941 */ /* 0x000fea0003800000 */
.L_x_2240:
        /* <DEDUP_REMOVED lines=60> */
.L_x_2247:
[----:B------:R-:W-:Y:S05]  /*3c30*/  BSYNC B0 ;  /* 0x0000000000007941 */ /* 0x000fea0003800000 */
.L_x_2246:
        /* <DEDUP_REMOVED lines=57> */
.L_x_2245:
[----:B------:R-:W-:Y:S05]  /*3fd0*/  BSYNC B1 ;  /* 0x0000000000017941 */ /* 0x000fea0003800000 */
.L_x_2244:
        /* <DEDUP_REMOVED lines=59> */
.L_x_2250:
[----:B------:R-:W-:Y:S05]  /*4390*/  BSYNC B0 ;  /* 0x0000000000007941 */ /* 0x000fea0003800000 */
.L_x_2249:
        /* <DEDUP_REMOVED lines=58> */
.L_x_2227:
        /* <DEDUP_REMOVED lines=235> */
.L_x_2252:
[----:B------:R-:W-:Y:S05]  /*55f0*/  BSYNC B0 ;  /* 0x0000000000007941 */ /* 0x000fea0003800000 */
.L_x_2251:
        /* <DEDUP_REMOVED lines=123> */
.L_x_2254:
[----:B------:R-:W-:Y:S05]  /*5db0*/  BSYNC B0 ;  /* 0x0000000000007941 */ /* 0x000fea0003800000 */
.L_x_2253:
        /* <DEDUP_REMOVED lines=123> */
.L_x_2256:
[----:B------:R-:W-:Y:S05]  /*6570*/  BSYNC B0 ;  /* 0x0000000000007941 */ /* 0x000fea0003800000 */
.L_x_2255:
        /* <DEDUP_REMOVED lines=125> */
.L_x_2226:
        /* <DEDUP_REMOVED lines=19> */
.L_x_2258:
[----:B-123--:R-:W-:Y:S05]  /*6e80*/  BSYNC B0 ;  /* 0x0000000000007941 */ /* 0x00efea0003800000 */
.L_x_2257:
        /* <DEDUP_REMOVED lines=15> */
.L_x_2260:
[----:B------:R-:W-:Y:S05]  /*6f80*/  BSYNC B0 ;  /* 0x0000000000007941 */ /* 0x000fea0003800000 */
.L_x_2259:
        /* <DEDUP_REMOVED lines=15> */
.L_x_2262:
[----:B------:R-:W-:Y:S05]  /*7080*/  BSYNC B0 ;  /* 0x0000000000007941 */ /* 0x000fea0003800000 */
.L_x_2261:
        /* <DEDUP_REMOVED lines=14> */
.L_x_2248:
[----:B------:R-:W-:Y:S05]  /*7170*/  BSYNC B2 ;  /* 0x0000000000027941 */ /* 0x000fea0003800000 */
.L_x_2225:
        /* <DEDUP_REMOVED lines=89> */
.L_x_2264:
[----:B------:R-:W-:Y:S05]  /*7710*/  BSYNC B0 ;  /* 0x0000000000007941 */ /* 0x000fea0003800000 */
.L_x_2263:
        /* <DEDUP_REMOVED lines=15> */
.L_x_2266:
[----:B------:R-:W-:Y:S05]  /*7810*/  BSYNC B0 ;  /* 0x0000000000007941 */ /* 0x000fea0003800000 */
.L_x_2265:
        /* <DEDUP_REMOVED lines=15> */
.L_x_2268:
[----:B------:R-:W-:Y:S05]  /*7910*/  BSYNC B0 ;  /* 0x0000000000007941 */ /* 0x000fea0003800000 */
.L_x_2267:
        /* <DEDUP_REMOVED lines=15> */
.L_x_2270:
[----:B------:R-:W-:Y:S05]  /*7a10*/  BSYNC B0 ;  /* 0x0000000000007941 */ /* 0x000fea0003800000 */
.L_x_2269:
        /* <DEDUP_REMOVED lines=37> */
.L_x_2224:
        /* <DEDUP_REMOVED lines=51> */
[----:B------:R-:W-:Y:S02]  /*7fa0*/  UIADD3 UR24, UR7, -0x80, URZ ;  /* 0xffffff8007187890 */ /* 0x000fe4000fffe03f */
[----:B------:R-:W-:Y:S01]  /*7fb0*/  LEA.HI R10, R5, R73, RZ, 0x3 ;  /* 0x00000049050a7211 */ /* 0x000fe200078f18ff */
[----:B------:R1:W2:Y:S01]  /*7fc0*/  @P0 LDG.E R2, [R2.64] ;  /* 0x0000001402020981 */ /* 0x0002a2000c1e1900 */
[----:B------:R-:W-:Y:S01]  /*7fd0*/  ISETP.NE.AND P1, PT, R239, 0x1, PT ;  /* 0x00000001ef00780c */ /* 0x000fe20003f25270 */
[----:B------:R-:W-:Y:S01]  /*7fe0*/  ULDC.64 UR4, c[0x0][0x2b0] ;  /* 0x0000ac0000047ab9 */ /* 0x000fe20000000a00 */
[----:B------:R-:W-:Y:S01]  /*7ff0*/  LOP3.LUT R0, R0, 0xfffffffb, RZ, 0xc0, !PT ;  /* 0xfffffffb00007812 */ /* 0x000fe200078ec0ff */
[----:B------:R-:W-:-:S10]  /*8000*/  IMAD.MOV.U32 R241, RZ, RZ, RZ ;  /* 0x000000fffff17224 */ /* 0x000fd400078e00ff */
[----:B------:R-:W-:Y:S02]  /*8010*/  @P1 LOP3.LUT R0, R0, 0x4, RZ, 0xfc, !PT ;  /* 0x0000000400001812 */ /* 0x000fe400078efcff */
[----:B-1----:R-:W-:Y:S02]  /*8020*/  LOP3.LUT R3, R10, 0xfffffff8, RZ, 0xc0, !PT ;  /* 0xfffffff80a037812 */ /* 0x002fe400078ec0ff */
[----:B------:R-:W-:-:S03]  /*8030*/  SHF.R.S32.HI R10, RZ, 0x3, R10 ;  /* 0x00000003ff0a7819 */ /* 0x000fc6000001140a */
[----:B------:R-:W-:-:S04]  /*8040*/  IMAD.IADD R3, R73, 0x1, -R3 ;  /* 0x0000000149037824 */ /* 0x000fc800078e0a03 */
[----:B------:R-:W-:-:S05]  /*8050*/  IMAD R240, R3, 0x20, R10 ;  /* 0x0000002003f07824 */ /* 0x000fca00078e020a */
[----:B------:R-:W-:Y:S01]  /*8060*/  IADD3 R242, R240, UR24, RZ ;  /* 0x00000018f0f27c10 */ /* 0x000fe2000fffe0ff */
[----:B------:R-:W-:Y:S01]  /*8070*/  BAR.SYNC.DEFER_BLOCKING 0x0 ;  /* 0x0000000000007b1d */ /* 0x000fe20000010000 */
        /* <DEDUP_REMOVED lines=236> */
.L_x_2273:
        /* <DEDUP_REMOVED lines=50> */
.L_x_2277:
[----:B------:R-:W-:Y:S05]  /*9260*/  BSYNC B0 ;  /* 0x0000000000007941 */ /* 0x000fea0003800000 */
.L_x_2276:
        /* <DEDUP_REMOVED lines=73> */
.L_x_2281:
[----:B------:R-:W-:Y:S05]  /*9700*/  BSYNC B0 ;  /* 0x0000000000007941 */ /* 0x000fea0003800000 */
.L_x_2280:
        /* <DEDUP_REMOVED lines=41> */
.L_x_2279:
[----:B------:R-:W-:Y:S05]  /*99a0*/  BSYNC B1 ;  /* 0x0000000000017941 */ /* 0x000fea0003800000 */
.L_x_2278:
        /* <DEDUP_REMOVED lines=45> */
.L_x_2285:
[----:B------:R-:W-:Y:S05]  /*9c80*/  BSYNC B0 ;  /* 0x0000000000007941 */ /* 0x000fea0003800000 */
.L_x_2284:
        /* <DEDUP_REMOVED lines=41> */
.L_x_2283:
[----:B------:R-:W-:Y:S05]  /*9f20*/  BSYNC B1 ;  /* 0x0000000000017941 */ /* 0x000fea0003800000 */
.L_x_2282:
        /* <DEDUP_REMOVED lines=45> */
.L_x_2289:
[----:B------:R-:W-:Y:S05]  /*a200*/  BSYNC B0 ;  /* 0x0000000000007941 */ /* 0x000fea0003800000 */
.L_x_2288:
        /* <DEDUP_REMOVED lines=41> */
.L_x_2287:
[----:B------:R-:W-:Y:S05]  /*a4a0*/  BSYNC B1 ;  /* 0x0000000000017941 */ /* 0x000fea0003800000 */
.L_x_2286:
        /* <DEDUP_REMOVED lines=44> */
.L_x_2292:
[----:B------:R-:W-:Y:S05]  /*a770*/  BSYNC B0 ;  /* 0x0000000000007941 */ /* 0x000fea0003800000 */
.L_x_2291:
        /* <DEDUP_REMOVED lines=42> */
.L_x_2275:
        /* <DEDUP_REMOVED lines=18> */
.L_x_2294:
[----:B------:R-:W-:Y:S05]  /*ab40*/  BSYNC B0 ;  /* 0x0000000000007941 */ /* 0x000fea0003800000 */
.L_x_2293:
        /* <DEDUP_REMOVED lines=120> */
.L_x_2296:
[----:B------:R-:W-:Y:S05]  /*b2d0*/  BSYNC B0 ;  /* 0x0000000000007941 */ /* 0x000fea0003800000 */
.L_x_2295:
        /* <DEDUP_REMOVED lines=101> */
.L_x_2298:
[----:B------:R-:W-:Y:S05]  /*b930*/  BSYNC B0 ;  /* 0x0000000000007941 */ /* 0x000fea0003800000 */
.L_x_2297:
        /* <DEDUP_REMOVED lines=101> */
.L_x_2300:
[----:B------:R-:W-:Y:S05]  /*bf90*/  BSYNC B0 ;  /* 0x0000000000007941 */ /* 0x000fea0003800000 */
.L_x_2299:
        /* <DEDUP_REMOVED lines=100> */
.L_x_2290:
[----:B------:R-:W-:Y:S05]  /*c5e0*/  BSYNC B2 ;  /* 0x0000000000027941 */ /* 0x000fea0003800000 */
.L_x_2274:
[----:B-1----:R-:W-:Y:S01]  /*c5f0*/  IMAD R14, R21, c[0x0][0x208], RZ ;  /* 0x00008200150e7a24 */ /* 0x002fe200078e02ff */
[----:B------:R-:W-:Y:S01]  /*c600*/  LEA.HI R5, R5, R73, RZ, 0x5 ;  /* 0x0000004905057211 */ /* 0x000fe200078f28ff */
[C---:B------:R-:W-:Y:S01]  /*c610*/  IMAD.WIDE.U32 R12, R242.reuse, c[0x0][0x208], RZ ;  /* 0x00008200f20c7a25 */ /* 0x040fe200078e00ff */
[----:B------:R-:W-:Y:S01]  /*c620*/  BAR.SYNC.DEFER_BLOCKING 0x0 ;  /* 0x0000000000007b1d */ /* 0x000fe20000010000 */
[----:B------:R-:W-:Y:S01]  /*c630*/  LOP3.LUT P3, RZ, R3, 0x2, RZ, 0xc0, !PT ;  /* 0x0000000203ff7812 */ /* 0x000fe2000786c0ff */
[----:B------:R-:W-:Y:S01]  /*c640*/  UISETP.GE.AND UP0, UPT, UR9, 0x81, UPT ;  /* 0x000000810900788c */ /* 0x000fe2000bf06270 */
[----:B------:R-:W-:-:S02]  /*c650*/  IMAD R14, R242, c[0x0][0x20c], R14 ;  /* 0x00008300f20e7a24 */ /* 0x000fc400078e020e */
[----:B------:R-:W-:Y:S02]  /*c660*/  IMAD.SHL.U32 R15, R3, 0x40, RZ ;  /* 0x00000040030f7824 */ /* 0x000fe400078e00ff */
[----:B------:R-:W-:Y:S02]  /*c670*/  IMAD.IADD R13, R13, 0x1, R14 ;  /* 0x000000010d0d7824 */ /* 0x000fe400078e020e */
[----:B------:R-:W-:Y:S01]  /*c680*/  IMAD.SHL.U32 R14, R5, 0x20, RZ ;  /* 0x00000020050e7824 */ /* 0x000fe200078e00ff */
[----:B------:R-:W-:Y:S01]  /*c690*/  LOP3.LUT R15, R15, 0x1c0, RZ, 0xc0, !PT ;  /* 0x000001c00f0f7812 */ /* 0x000fe200078ec0ff */
[----:B------:R-:W-:Y:S02]  /*c6a0*/  IMAD.SHL.U32 R10, R10, 0x8, RZ ;  /* 0x000000080a0a7824 */ /* 0x000fe400078e00ff */
[----:B------:R-:W-:Y:S01]  /*c6b0*/  IMAD R11, R11, c[0x0][0x218], RZ ;  /* 0x000086000b0b7a24 */ /* 0x000fe200078e02ff */
[----:B------:R-:W-:Y:S01]  /*c6c0*/  LOP3.LUT R14, R14, 0x7ffffc00, RZ, 0xc0, !PT ;  /* 0x7ffffc000e0e7812 */ /* 0x000fe200078ec0ff */
[----:B------:R-:W-:Y:S01]  /*c6d0*/  IMAD.WIDE.U32 R12, R241, c[0x0][0x218], R12 ;  /* 0x00008600f10c7a25 */ /* 0x000fe200078e000c */
[----:B------:R-:W-:-:S02]  /*c6e0*/  LOP3.LUT R238, R15, 0x8, R10, 0xf8, !PT ;  /* 0x000000080fee7812 */ /* 0x000fc400078ef80a */
[----:B------:R-:W-:Y:S01]  /*c6f0*/  SHF.R.U32.HI R15, RZ, 0x3, R15 ;  /* 0x00000003ff0f7819 */ /* 0x000fe2000001160f */
[----:B------:R-:W-:Y:S01]  /*c700*/  IMAD.IADD R176, R4, 0x1, R14 ;  /* 0x0000000104b07824 */ /* 0x000fe200078e020e */
[----:B------:R-:W-:Y:S01]  /*c710*/  IADD3 R10, P0, R12, UR28, RZ ;  /* 0x0000001c0c0a7c10 */ /* 0x000fe2000ff1e0ff */
[----:B------:R-:W-:Y:S01]  /*c720*/  IMAD R11, R241, c[0x0][0x21c], R11 ;  /* 0x00008700f10b7a24 */ /* 0x000fe200078e020b */
[----:B------:R-:W-:Y:S01]  /*c730*/  LOP3.LUT R238, R238, R15, RZ, 0x3c, !PT ;  /* 0x0000000feeee7212 */ /* 0x000fe200078e3cff */
[----:B------:R-:W-:Y:S01]  /*c740*/  IMAD.WIDE R14, R32, 0x2, RZ ;  /* 0x00000002200e7825 */ /* 0x000fe200078e02ff */
[C---:B------:R-:W-:Y:S02]  /*c750*/  LEA R196, R176.reuse, 0x100, 0x1 ;  /* 0x00000100b0c47811 */ /* 0x040fe400078e08ff */
[----:B------:R-:W-:Y:S01]  /*c760*/  IADD3.X R11, R13, UR10, R11, P0, !PT ;  /* 0x0000000a0d0b7c10 */ /* 0x000fe200087fe40b */
[----:B------:R-:W-:Y:S01]  /*c770*/  IMAD.SHL.U32 R176, R176, 0x2, RZ ;  /* 0x00000002b0b07824 */ /* 0x000fe200078e00ff */
[----:B------:R-:W-:Y:S01]  /*c780*/  LEA R64, P0, R10, c[0x0][0x1f8], 0x1 ;  /* 0x00007e000a407a11 */ /* 0x000fe200078008ff */
[----:B------:R-:W-:Y:S01]  /*c790*/  IMAD R184, R2, 0x2, R196 ;  /* 0x0000000202b87824 */ /* 0x000fe200078e02c4 */
[----:B------:R-:W-:Y:S01]  /*c7a0*/  SHF.R.S32.HI R13, RZ, 0x1f, R8 ;  /* 0x0000001fff0d7819 */ /* 0x000fe20000011408 */
[----:B------:R-:W-:Y:S01]  /*c7b0*/  IMAD R196, R0, 0x2, R196 ;  /* 0x0000000200c47824 */ /* 0x000fe200078e02c4 */
[----:B------:R-:W-:Y:S01]  /*c7c0*/  LEA.HI.X R10, R10, c[0x0][0x1fc], R11, 0x1, P0 ;  /* 0x00007f000a0a7a11 */ /* 0x000fe200000f0c0b */
[----:B------:R-:W-:Y:S01]  /*c7d0*/  IMAD R204, R0, 0x2, R184 ;  /* 0x0000000200cc7824 */ /* 0x000fe200078e02b8 */
[----:B------:R-:W1:Y:S01]  /*c7e0*/  SHFL.IDX PT, R66, R64, 0x2, 0x181f ;  /* 0x00581f0040427f89 */ /* 0x000e6200000e0000 */
[----:B------:R-:W-:Y:S01]  /*c7f0*/  IMAD R238, R20, 0x200, R238 ;  /* 0x0000020014ee7824 */ /* 0x000fe200078e02ee */
[----:B------:R-:W-:Y:S01]  /*c800*/  LEA.HI R13, R13, R8, RZ, 0x3 ;  /* 0x000000080d0d7211 */ /* 0x000fe200078f18ff */
[----:B------:R-:W-:Y:S01]  /*c810*/  IMAD.SHL.U32 R243, R9, 0x2, RZ ;  /* 0x0000000209f37824 */ /* 0x000fe200078e00ff */
[----:B------:R-:W-:Y:S01]  /*c820*/  LDSM.16.M88.4 R136, [R176+0x100] ;  /* 0x00010000b088783b */ /* 0x000fe20000000200 */
[----:B------:R-:W-:Y:S01]  /*c830*/  IMAD.SHL.U32 R238, R238, 0x2, RZ ;  /* 0x00000002eeee7824 */ /* 0x000fe200078e00ff */
[----:B------:R-:W-:-:S02]  /*c840*/  LOP3.LUT R33, R13, 0xfffffff8, RZ, 0xc0, !PT ;  /* 0xfffffff80d217812 */ /* 0x000fc400078ec0ff */
[----:B------:R-:W-:Y:S02]  /*c850*/  LDSM.16.M88.4 R140, [R184] ;  /* 0x00000000b88c783b */ /* 0x000fe40000000200 */
[C---:B------:R-:W-:Y:S01]  /*c860*/  IADD3 R13, R238.reuse, 0x8100, RZ ;  /* 0x00008100ee0d7810 */ /* 0x040fe20007ffe0ff */
[----:B------:R-:W-:Y:S01]  /*c870*/  IMAD.WIDE R22, R33, 0x2, RZ ;  /* 0x0000000221167825 */ /* 0x000fe200078e02ff */
[----:B------:R-:W-:Y:S01]  /*c880*/  LDSM.16.M88.4 R168, [R196] ;  /* 0x00000000c4a8783b */ /* 0x000fe20000000200 */
[----:B------:R-:W-:Y:S02]  /*c890*/  IADD3 R237, R238, 0x8120, RZ ;  /* 0x00008120eeed7810 */ /* 0x000fe40007ffe0ff */
[----:B------:R-:W-:Y:S01]  /*c8a0*/  @P3 IADD3 R237, R13, -0x20, RZ ;  /* 0xffffffe00ded3810 */ /* 0x000fe20007ffe0ff */
[----:B------:R-:W-:Y:S03]  /*c8b0*/  LDSM.16.M88.4 R172, [R204] ;  /* 0x00000000ccac783b */ /* 0x000fe60000000200 */
[C---:B------:R-:W-:Y:S01]  /*c8c0*/  IADD3 R231, R237.reuse, 0x800, RZ ;  /* 0x00000800ede77810 */ /* 0x040fe20007ffe0ff */
[----:B------:R-:W-:Y:S01]  /*c8d0*/  LDSM.16.M88.4 R176, [R176+0x4100] ;  /* 0x00410000b0b0783b */ /* 0x000fe20000000200 */
[----:B------:R-:W-:-:S02]  /*c8e0*/  IADD3 R230, R237, 0x1000, RZ ;  /* 0x00001000ede67810 */ /* 0x000fc40007ffe0ff */
[C---:B------:R-:W-:Y:S01]  /*c8f0*/  IADD3 R229, R237.reuse, 0x1800, RZ ;  /* 0x00001800ede57810 */ /* 0x040fe20007ffe0ff */
[----:B------:R-:W-:Y:S01]  /*c900*/  LDSM.16.M88.4 R184, [R184+0x4000] ;  /* 0x00400000b8b8783b */ /* 0x000fe20000000200 */
[-C--:B-1----:R-:W-:Y:S02]  /*c910*/  IADD3 R74, P1, R14, R66.reuse, RZ ;  /* 0x000000420e4a7210 */ /* 0x082fe40007f3e0ff */
[----:B------:R-:W-:Y:S01]  /*c920*/  IADD3 R66, P3, R22, R66, RZ ;  /* 0x0000004216427210 */ /* 0x000fe20007f7e0ff */
[----:B------:R-:W-:Y:S01]  /*c930*/  LDSM.16.M88.4 R196, [R196+0x4000] ;  /* 0x00400000c4c4783b */ /* 0x000fe20000000200 */
[C---:B------:R-:W-:Y:S02]  /*c940*/  IADD3 R228, R237.reuse, 0x2000, RZ ;  /* 0x00002000ede47810 */ /* 0x040fe40007ffe0ff */
[C---:B------:R-:W-:Y:S01]  /*c950*/  IADD3 R227, R237.reuse, 0x2800, RZ ;  /* 0x00002800ede37810 */ /* 0x040fe20007ffe0ff */
[----:B------:R-:W-:Y:S01]  /*c960*/  LDSM.16.M88.4 R204, [R204+0x4000] ;  /* 0x00400000cccc783b */ /* 0x000fe20000000200 */
[----:B------:R-:W-:-:S02]  /*c970*/  IADD3 R226, R237, 0x3000, RZ ;  /* 0x00003000ede27810 */ /* 0x000fc40007ffe0ff */
[C---:B------:R-:W-:Y:S01]  /*c980*/  IADD3 R225, R237.reuse, 0x3800, RZ ;  /* 0x00003800ede17810 */ /* 0x040fe20007ffe0ff */
[----:B------:R-:W1:Y:S01]  /*c990*/  SHFL.IDX PT, R84, R64, RZ, 0x181f ;  /* 0x00181fff40547589 */ /* 0x000e6200000e0000 */
[C---:B------:R-:W-:Y:S02]  /*c9a0*/  IADD3 R223, R237.reuse, 0x4000, RZ ;  /* 0x00004000eddf7810 */ /* 0x040fe40007ffe0ff */
[C---:B------:R-:W-:Y:S01]  /*c9b0*/  IADD3 R222, R237.reuse, 0x4800, RZ ;  /* 0x00004800edde7810 */ /* 0x040fe20007ffe0ff */
[----:B------:R-:W-:Y:S01]  /*c9c0*/  BAR.SYNC.DEFER_BLOCKING 0x0 ;  /* 0x0000000000007b1d */ /* 0x000fe20000010000 */
[C---:B------:R-:W-:Y:S02]  /*c9d0*/  IADD3 R221, R237.reuse, 0x5000, RZ ;  /* 0x00005000eddd7810 */ /* 0x040fe40007ffe0ff */
[C---:B------:R-:W-:Y:S02]  /*c9e0*/  IADD3 R220, R237.reuse, 0x5800, RZ ;  /* 0x00005800eddc7810 */ /* 0x040fe40007ffe0ff */
[C---:B------:R-:W-:Y:S01]  /*c9f0*/  IADD3 R219, R237.reuse, 0x6000, RZ ;  /* 0x00006000eddb7810 */ /* 0x040fe20007ffe0ff */
[----:B------:R-:W2:Y:S01]  /*ca00*/  SHFL.IDX PT, R76, R64, 0x1, 0x181f ;  /* 0x00381f00404c7f89 */ /* 0x000ea200000e0000 */
[----:B------:R-:W-:-:S02]  /*ca10*/  IADD3 R218, R237, 0x6800, RZ ;  /* 0x00006800edda7810 */ /* 0x000fc40007ffe0ff */
[C---:B------:R-:W-:Y:S01]  /*ca20*/  IADD3 R217, R237.reuse, 0x7000, RZ ;  /* 0x00007000edd97810 */ /* 0x040fe20007ffe0ff */
[----:B------:R-:W3:Y:S01]  /*ca30*/  SHFL.IDX PT, R11, R10, 0x2, 0x181f ;  /* 0x00581f000a0b7f89 */ /* 0x000ee200000e0000 */
[----:B------:R-:W-:-:S03]  /*ca40*/  IADD3 R216, R237, 0x7800, RZ ;  /* 0x00007800edd87810 */ /* 0x000fc60007ffe0ff */
[----:B------:R-:W4:Y:S04]  /*ca50*/  SHFL.IDX PT, R12, R10, RZ, 0x181f ;  /* 0x00181fff0a0c7589 */ /* 0x000f2800000e0000 */
[----:B------:R-:W5:Y:S01]  /*ca60*/  SHFL.IDX PT, R20, R10, 0x1, 0x181f ;  /* 0x00381f000a147f89 */ /* 0x000f6200000e0000 */
[----:B-1----:R-:W-:-:S03]  /*ca70*/  IADD3 R86, P0, R84, R14, RZ ;  /* 0x0000000e54567210 */ /* 0x002fc60007f1e0ff */
[----:B------:R-:W1:Y:S01]  /*ca80*/  SHFL.IDX PT, R64, R64, 0x3, 0x181f ;  /* 0x00781f0040407f89 */ /* 0x000e6200000e0000 */
[----:B------:R-:W-:-:S04]  /*ca90*/  DEPBAR.LE SB0, 0x0 ;  /* 0x000080000000791a */ /* 0x000fc80000000000 */
[----:B------:R-:W1:Y:S04]  /*caa0*/  SHFL.IDX PT, R10, R10, 0x3, 0x181f ;  /* 0x00781f000a0a7f89 */ /* 0x000e6800000e0000 */
[----:B------:R-:W-:Y:S01]  /*cab0*/  BAR.SYNC.DEFER_BLOCKING 0x0 ;  /* 0x0000000000007b1d */ /* 0x000fe20000010000 */
[----:B--2---:R-:W-:Y:S01]  /*cac0*/  IADD3 R78, P2, R14, R76, RZ ;  /* 0x0000004c0e4e7210 */ /* 0x004fe20007f5e0ff */
[--C-:B---3--:R-:W-:Y:S01]  /*cad0*/  IMAD.X R75, R15, 0x1, R11.reuse, P1 ;  /* 0x000000010f4b7824 */ /* 0x108fe200008e060b */
[----:B------:R-:W-:Y:S01]  /*cae0*/  IADD3 R84, P1, R84, R22, RZ ;  /* 0x0000001654547210 */ /* 0x000fe20007f3e0ff */
[----:B------:R-:W-:Y:S02]  /*caf0*/  IMAD.X R67, R23, 0x1, R11, P3 ;  /* 0x0000000117437824 */ /* 0x000fe400018e060b */
[----:B----4-:R-:W-:-:S02]  /*cb00*/  IMAD.X R87, R12, 0x1, R15, P0 ;  /* 0x000000010c577824 */ /* 0x010fc400000e060f */
[----:B------:R-:W-:Y:S01]  /*cb10*/  IMAD.X R85, R12, 0x1, R23, P1 ;  /* 0x000000010c557824 */ /* 0x000fe200008e0617 */
[----:B------:R-:W-:Y:S01]  /*cb20*/  ISETP.GE.AND P1, PT, R32, c[0x0][0x1d4], PT ;  /* 0x0000750020007a0c */ /* 0x000fe20003f26270 */
[----:B-----5:R-:W-:Y:S01]  /*cb30*/  IMAD.X R79, R15, 0x1, R20, P2 ;  /* 0x000000010f4f7824 */ /* 0x020fe200010e0614 */
[-C--:B-1----:R-:W-:Y:S02]  /*cb40*/  IADD3 R34, P0, R14, R64.reuse, RZ ;  /* 0x000000400e227210 */ /* 0x082fe40007f1e0ff */
[----:B------:R-:W-:-:S03]  /*cb50*/  IADD3 R64, P2, R22, R64, RZ ;  /* 0x0000004016407210 */ /* 0x000fc60007f5e0ff */
[--C-:B------:R-:W-:Y:S01]  /*cb60*/  IMAD.X R35, R15, 0x1, R10.reuse, P0 ;  /* 0x000000010f237824 */ /* 0x100fe200000e060a */
[----:B------:R-:W-:Y:S01]  /*cb70*/  IADD3 R76, P0, R22, R76, RZ ;  /* 0x0000004c164c7210 */ /* 0x000fe20007f1e0ff */
[----:B------:R-:W-:Y:S01]  /*cb80*/  IMAD.X R65, R23, 0x1, R10, P2 ;  /* 0x0000000117417824 */ /* 0x000fe200010e060a */
[----:B------:R-:W-:Y:S01]  /*cb90*/  ISETP.LT.OR P2, PT, R7, 0x1, P1 ;  /* 0x000000010700780c */ /* 0x000fe20000f41670 */
[----:B------:R-:W1:Y:S02]  /*cba0*/  LDSM.16.M88.4 R24, [R238+0x8100] ;  /* 0x00810000ee18783b */ /* 0x000e640000000200 */
[----:B------:R-:W-:Y:S01]  /*cbb0*/  IMAD.X R77, R23, 0x1, R20, P0 ;  /* 0x00000001174d7824 */ /* 0x000fe200000e0614 */
[----:B------:R-:W-:Y:S01]  /*cbc0*/  ISETP.GE.AND P0, PT, R8, c[0x0][0x1d4], PT ;  /* 0x0000750008007a0c */ /* 0x000fe20003f06270 */
[----:B------:R-:W2:Y:S04]  /*cbd0*/  LDSM.16.M88.4 R16, [R238+0x8900] ;  /* 0x00890000ee10783b */ /* 0x000ea80000000200 */
[----:B------:R-:W-:Y:S04]  /*cbe0*/  LDSM.16.M88.4 R60, [R237] ;  /* 0x00000000ed3c783b */ /* 0x000fe80000000200 */
[----:B------:R-:W-:Y:S04]  /*cbf0*/  LDSM.16.M88.4 R12, [R237+0x800] ;  /* 0x00080000ed0c783b */ /* 0x000fe80000000200 */
[----:B------:R-:W-:Y:S04]  /*cc00*/  LDSM.16.M88.4 R8, [R238+0x9100] ;  /* 0x00910000ee08783b */ /* 0x000fe80000000200 */
[----:B------:R-:W-:Y:S04]  /*cc10*/  LDSM.16.M88.4 R104, [R238+0x9900] ;  /* 0x00990000ee68783b */ /* 0x000fe80000000200 */
[----:B------:R-:W3:Y:S04]  /*cc20*/  LDSM.16.M88.4 R96, [R238+0xa100] ;  /* 0x00a10000ee60783b */ /* 0x000ee80000000200 */
[----:B------:R-:W4:Y:S04]  /*cc30*/  LDSM.16.M88.4 R88, [R238+0xa900] ;  /* 0x00a90000ee58783b */ /* 0x000f280000000200 */
[----:B------:R-:W5:Y:S04]  /*cc40*/  LDSM.16.M88.4 R80, [R238+0xb100] ;  /* 0x00b10000ee50783b */ /* 0x000f680000000200 */
[----:B------:R-:W-:Y:S04]  /*cc50*/  LDSM.16.M88.4 R68, [R238+0xb900] ;  /* 0x00b90000ee44783b */ /* 0x000fe80000000200 */
[----:B------:R-:W-:Y:S01]  /*cc60*/  LDSM.16.M88.4 R56, [R237+0x1000] ;  /* 0x00100000ed38783b */ /* 0x000fe20000000200 */
[C---:B-1----:R-:W-:Y:S03]  /*cc70*/  HMMA.16816.F32 R28, R136.reuse, R24, RZ ;  /* 0x00000018881c723c */ /* 0x042fe600000018ff */
[----:B------:R-:W-:Y:S04]  /*cc80*/  LDSM.16.M88.4 R52, [R237+0x1800] ;  /* 0x00180000ed34783b */ /* 0x000fe80000000200 */
[----:B------:R-:W1:Y:S01]  /*cc90*/  LDSM.16.M88.4 R44, [R237+0x2000] ;  /* 0x00200000ed2c783b */ /* 0x000e620000000200 */
[C---:B--2---:R-:W-:Y:S03]  /*cca0*/  HMMA.16816.F32 R20, R136.reuse, R16, RZ ;  /* 0x000000108814723c */ /* 0x044fe600000018ff */
[----:B------:R-:W2:Y:S04]  /*ccb0*/  LDSM.16.M88.4 R40, [R237+0x2800] ;  /* 0x00280000ed28783b */ /* 0x000ea80000000200 */
[----:B------:R-:W1:Y:S01]  /*ccc0*/  LDSM.16.M88.4 R36, [R237+0x3000] ;  /* 0x00300000ed24783b */ /* 0x000e620000000200 */
[C---:B------:R-:W-:Y:S03]  /*ccd0*/  HMMA.16816.F32 R16, R136.reuse, R18, RZ ;  /* 0x000000128810723c */ /* 0x040fe600000018ff */
[----:B------:R-:W1:Y:S04]  /*cce0*/  LDSM.16.M88.4 R48, [R237+0x3800] ;  /* 0x00380000ed30783b */ /* 0x000e680000000200 */
[----:B------:R-:W-:Y:S01]  /*ccf0*/  @!PT LDS RZ, [RZ] ;  /* 0x00000000fffff984 */ /* 0x000fe20000000800 */
[----:B------:R-:W-:Y:S01]  /*cd00*/  @!PT LDS RZ, [RZ] ;  /* 0x00000000fffff984 */ /* 0x000fe20000000800 */
[----:B------:R-:W-:Y:S01]  /*cd10*/  @!PT LDS RZ, [RZ] ;  /* 0x00000000fffff984 */ /* 0x000fe20000000800 */
[----:B------:R5:W-:Y:S01]  /*cd20*/  LDGSTS.E.BYPASS.LTC128B.128 [R243+0x100], [R86.64], !P2 ;  /* 0x0010000056f37fae */ /* 0x000be2000d101d54 */
[C---:B------:R-:W-:Y:S01]  /*cd30*/  ISETP.LT.OR P2, PT, R7.reuse, 0x1, P0 ;  /* 0x000000010700780c */ /* 0x040fe20000741670 */
[C---:B---3--:R-:W-:Y:S08]  /*cd40*/  HMMA.16816.F32 R100, R136.reuse, R96, RZ ;  /* 0x000000608864723c */ /* 0x048ff000000018ff */
[----:B----4-:R-:W-:Y:S04]  /*cd50*/  HMMA.16816.F32 R92, R136, R88, RZ ;  /* 0x00000058885c723c */ /* 0x010fe800000018ff */
[----:B------:R5:W-:Y:S01]  /*cd60*/  LDGSTS.E.BYPASS.LTC128B.128 [R243+0x4100], [R84.64], !P2 ;  /* 0x0410000054f37fae */ /* 0x000be2000d101d54 */
[----:B------:R-:W-:-:S03]  /*cd70*/  ISETP.LT.OR P2, PT, R7, 0x21, P1 ;  /* 0x000000210700780c */ /* 0x000fc60000f41670 */
[C---:B------:R-:W-:Y:S08]  /*cd80*/  HMMA.16816.F32 R96, R136.reuse, R98, RZ ;  /* 0x000000628860723c */ /* 0x040ff000000018ff */
[----:B------:R-:W-:Y:S02]  /*cd90*/  HMMA.16816.F32 R88, R136, R90, RZ ;  /* 0x0000005a8858723c */ /* 0x000fe400000018ff */
[----:B------:R3:W-:Y:S01]  /*cda0*/  LDGSTS.E.BYPASS.LTC128B.128 [R243+0x1100], [R78.64], !P2 ;  /* 0x011000004ef37fae */ /* 0x0007e2000d101d54 */
[----:B------:R-:W-:-:S05]  /*cdb0*/  ISETP.LT.OR P2, PT, R7, 0x21, P0 ;  /* 0x000000210700780c */ /* 0x000fca0000741670 */
[----:B------:R-:W-:Y:S08]  /*cdc0*/  HMMA.16816.F32 R20, R140, R12, R20 ;  /* 0x0000000c8c14723c */ /* 0x000ff00000001814 */
[----:B------:R3:W-:Y:S01]  /*cdd0*/  LDGSTS.E.BYPASS.LTC128B.128 [R243+0x5100], [R76.64], !P2 ;  /* 0x051000004cf37fae */ /* 0x0007e2000d101d54 */
[C---:B------:R-:W-:Y:S01]  /*cde0*/  ISETP.LT.OR P2, PT, R7.reuse, 0x41, P1 ;  /* 0x000000410700780c */ /* 0x040fe20000f41670 */
[----:B-----5:R-:W-:Y:S01]  /*cdf0*/  HMMA.16816.F32 R84, R136, R80, RZ ;  /* 0x000000508854723c */ /* 0x020fe200000018ff */
[----:B------:R-:W-:-:S07]  /*ce00*/  ISETP.LT.OR P1, PT, R7, 0x61, P1 ;  /* 0x000000610700780c */ /* 0x000fce0000f21670 */
[----:B------:R-:W-:Y:S04]  /*ce10*/  HMMA.16816.F32 R80, R136, R82, RZ ;  /* 0x000000528850723c */ /* 0x000fe800000018ff */
[----:B------:R4:W-:Y:S01]  /*ce20*/  LDGSTS.E.BYPASS.LTC128B.128 [R243+0x2100], [R74.64], !P2 ;  /* 0x021000004af37fae */ /* 0x0009e2000d101d54 */
[C---:B------:R-:W-:Y:S02]  /*ce30*/  ISETP.LT.OR P2, PT, R7.reuse, 0x41, P0 ;  /* 0x000000410700780c */ /* 0x040fe40000741670 */
[----:B------:R-:W-:Y:S01]  /*ce40*/  ISETP.LT.OR P0, PT, R7, 0x61, P0 ;  /* 0x000000610700780c */ /* 0x000fe20000701670 */
[----:B------:R-:W-:Y:S08]  /*ce50*/  HMMA.16816.F32 R16, R140, R14, R16 ;  /* 0x0000000e8c10723c */ /* 0x000ff00000001810 */
[----:B------:R-:W-:Y:S02]  /*ce60*/  HMMA.16816.F32 R12, R136, R8, RZ ;  /* 0x00000008880c723c */ /* 0x000fe400000018ff */
[----:B------:R5:W-:Y:S01]  /*ce70*/  LDGSTS.E.BYPASS.LTC128B.128 [R243+0x6100], [R66.64], !P2 ;  /* 0x0610000042f37fae */ /* 0x000be2000d101d54 */
[----:B------:R-:W-:Y:S01]  /*ce80*/  LOP3.LUT P2, RZ, R3, 0x4, RZ, 0xc0, !PT ;  /* 0x0000000403ff7812 */ /* 0x000fe2000784c0ff */
[----:B------:R-:W-:-:S02]  /*ce90*/  IMAD.MOV.U32 R3, RZ, RZ, 0x40 ;  /* 0x00000040ff037424 */ /* 0x000fc400078e00ff */
[----:B------:R1:W-:Y:S02]  /*cea0*/  LDGSTS.E.BYPASS.LTC128B.128 [R243+0x3100], [R34.64], !P1 ;  /* 0x0310000022f37fae */ /* 0x0003e4000c901d54 */
[----:B------:R-:W-:Y:S01]  /*ceb0*/  HMMA.16816.F32 R108, R136, R104, RZ ;  /* 0x00000068886c723c */ /* 0x000fe200000018ff */
[----:B------:R-:W-:Y:S01]  /*cec0*/  SEL R3, R3, 0xffffffc0, !P2 ;  /* 0xffffffc003037807 */ /* 0x000fe20005000000 */
[----:B------:R5:W-:Y:S01]  /*ced0*/  LDGSTS.E.BYPASS.LTC128B.128 [R243+0x7100], [R64.64], !P0 ;  /* 0x0710000040f37fae */ /* 0x000be2000c101d54 */
[----:B------:R-:W-:-:S03]  /*cee0*/  PLOP3.LUT P0, PT, PT, PT, UP0, 0x40, 0x0 ;  /* 0x000000000000781c */ /* 0x000fc60003f0e808 */
[----:B------:R-:W-:Y:S01]  /*cef0*/  IMAD.IADD R235, R238, 0x1, R3 ;  /* 0x00000001eeeb7824 */ /* 0x000fe200078e0203 */
[----:B------:R-:W-:Y:S01]  /*cf00*/  LDSM.16.M88.4 R112, [R237+0x4000] ;  /* 0x00400000ed70783b */ /* 0x000fe20000000200 */
[C---:B------:R-:W-:Y:S01]  /*cf10*/  HMMA.16816.F32 R24, R136.reuse, R26, RZ ;  /* 0x0000001a8818723c */ /* 0x040fe200000018ff */
[----:B------:R-:W-:Y:S02]  /*cf20*/  IMAD.IADD R224, R3, 0x1, R237 ;  /* 0x0000000103e07824 */ /* 0x000fe400078e02ed */
[----:B------:R-:W-:Y:S04]  /*cf30*/  LDSM.16.M88.4 R128, [R235+0xd900] ;  /* 0x00d90000eb80783b */ /* 0x000fe80000000200 */
[----:B------:R-:W-:Y:S01]  /*cf40*/  LDSM.16.M88.4 R124, [R235+0xe100] ;  /* 0x00e10000eb7c783b */ /* 0x000fe20000000200 */
[C---:B------:R-:W-:Y:S03]  /*cf50*/  HMMA.16816.F32 R8, R136.reuse, R10, RZ ;  /* 0x0000000a8808723c */ /* 0x040fe600000018ff */
[----:B------:R-:W-:Y:S04]  /*cf60*/  LDSM.16.M88.4 R120, [R235+0xe900] ;  /* 0x00e90000eb78783b */ /* 0x000fe80000000200 */
[----:B------:R-:W-:Y:S01]  /*cf70*/  LDSM.16.M88.4 R116, [R235+0xf100] ;  /* 0x00f10000eb74783b */ /* 0x000fe20000000200 */
[----:B------:R-:W-:Y:S01]  /*cf80*/  HMMA.16816.F32 R104, R136, R106, RZ ;  /* 0x0000006a8868723c */ /* 0x000fe200000018ff */
[----:B-1----:R-:W-:-:S02]  /*cf90*/  SHF.R.S32.HI R35, RZ, 0x1f, R32 ;  /* 0x0000001fff237819 */ /* 0x002fc40000011420 */
[----:B------:R-:W0:Y:S01]  /*cfa0*/  LDGDEPBAR ;  /* 0x00000000000079af */ /* 0x000e220000000000 */
[----:B------:R-:W-:-:S03]  /*cfb0*/  SHF.R.S32.HI R34, RZ, 0x1f, R33 ;  /* 0x0000001fff227819 */ /* 0x000fc60000011421 */
[----:B-----5:R-:W-:Y:S01]  /*cfc0*/  LDSM.16.M88.4 R64, [R238+0xc100] ;  /* 0x00c10000ee40783b */ /* 0x020fe20000000200 */
        /* <DEDUP_REMOVED lines=8> */
[----:B------:R-:W5:Y:S07]  /*d050*/  LDSM.16.M88.4 R36, [R235+0x9900] ;  /* 0x00990000eb24783b */ /* 0x000f6e0000000200 */
[C---:B---3--:R-:W-:Y:S08]  /*d060*/  HMMA.16816.F32 R76, R136.reuse, R68, RZ ;  /* 0x00000044884c723c */ /* 0x048ff000000018ff */
        /* <DEDUP_REMOVED lines=9> */
[----:B------:R-:W3:Y:S07]  /*d100*/  LDSM.16.M88.4 R52, [R235+0x8900] ;  /* 0x00890000eb34783b */ /* 0x000eee0000000200 */
[C---:B------:R-:W-:Y:S08]  /*d110*/  HMMA.16816.F32 R76, R140.reuse, R48, R76 ;  /* 0x000000308c4c723c */ /* 0x040ff0000000184c */
[----:B------:R-:W-:Y:S01]  /*d120*/  HMMA.16816.F32 R68, R140, R50, R68 ;  /* 0x000000328c44723c */ /* 0x000fe20000001844 */
[----:B------:R-:W3:Y:S07]  /*d130*/  LDSM.16.M88.4 R48, [R235+0xa100] ;  /* 0x00a10000eb30783b */ /* 0x000eee0000000200 */
[C---:B-1----:R-:W-:Y:S08]  /*d140*/  HMMA.16816.F32 R28, R168.reuse, R44, R28 ;  /* 0x0000002ca81c723c */ /* 0x042ff0000000181c */
[C---:B------:R-:W-:Y:S01]  /*d150*/  HMMA.16816.F32 R24, R168.reuse, R46, R24 ;  /* 0x0000002ea818723c */ /* 0x040fe20000001818 */
[----:B------:R-:W1:Y:S07]  /*d160*/  LDSM.16.M88.4 R44, [R235+0xa900] ;  /* 0x00a90000eb2c783b */ /* 0x000e6e0000000200 */
[C---:B--2---:R-:W-:Y:S08]  /*d170*/  HMMA.16816.F32 R12, R168.reuse, R40, R12 ;  /* 0x00000028a80c723c */ /* 0x044ff0000000180c */
[C---:B------:R-:W-:Y:S01]  /*d180*/  HMMA.16816.F32 R8, R168.reuse, R42, R8 ;  /* 0x0000002aa808723c */ /* 0x040fe20000001808 */
[----:B------:R-:W2:Y:S07]  /*d190*/  LDSM.16.M88.4 R40, [R235+0xb900] ;  /* 0x00b90000eb28783b */ /* 0x000eae0000000200 */
[C---:B-----5:R-:W-:Y:S08]  /*d1a0*/  HMMA.16816.F32 R108, R168.reuse, R36, R108 ;  /* 0x00000024a86c723c */ /* 0x060ff0000000186c */
[C---:B------:R-:W-:Y:S01]  /*d1b0*/  HMMA.16816.F32 R104, R168.reuse, R38, R104 ;  /* 0x00000026a868723c */ /* 0x040fe20000001868 */
[----:B------:R-:W5:Y:S07]  /*d1c0*/  LDSM.16.M88.4 R36, [R224] ;  /* 0x00000000e024783b */ /* 0x000f6e0000000200 */
[C---:B---3--:R-:W-:Y:S08]  /*d1d0*/  HMMA.16816.F32 R20, R168.reuse, R52, R20 ;  /* 0x00000034a814723c */ /* 0x048ff00000001814 */
        /* <DEDUP_REMOVED lines=9> */
[----:B------:R-:W-:Y:S01]  /*d270*/  HMMA.16816.F32 R68, R168, R42, R68 ;  /* 0x0000002aa844723c */ /* 0x000fe20000001844 */
[----:B------:R-:W2:Y:S07]  /*d280*/  LDSM.16.M88.4 R40, [R224+0x2000] ;  /* 0x00200000e028783b */ /* 0x000eae0000000200 */
[C---:B-----5:R-:W-:Y:S08]  /*d290*/  HMMA.16816.F32 R28, R172.reuse, R36, R28 ;  /* 0x00000024ac1c723c */ /* 0x060ff0000000181c */
[----:B------:R-:W-:Y:S01]  /*d2a0*/  HMMA.16816.F32 R24, R172, R38, R24 ;  /* 0x00000026ac18723c */ /* 0x000fe20000001818 */
[----:B------:R-:W5:Y:S07]  /*d2b0*/  LDSM.16.M88.4 R36, [R224+0x2800] ;  /* 0x00280000e024783b */ /* 0x000f6e0000000200 */
[C---:B---3--:R-:W-:Y:S08]  /*d2c0*/  HMMA.16816.F32 R84, R168.reuse, R52, R84 ;  /* 0x00000034a854723c */ /* 0x048ff00000001854 */
[----:B------:R-:W-:Y:S01]  /*d2d0*/  HMMA.16816.F32 R80, R168, R54, R80 ;  /* 0x00000036a850723c */ /* 0x000fe20000001850 */
        /* <DEDUP_REMOVED lines=12> */
[----:B------:R-:W5:Y:S07]  /*d3a0*/  LDSM.16.M88.4 R36, [R238+0xe900] ;  /* 0x00e90000ee24783b */ /* 0x000f6e0000000200 */
[C---:B---3--:R-:W-:Y:S08]  /*d3b0*/  HMMA.16816.F32 R108, R172.reuse, R52, R108 ;  /* 0x00000034ac6c723c */ /* 0x048ff0000000186c */
[C---:B------:R-:W-:Y:S01]  /*d3c0*/  HMMA.16816.F32 R104, R172.reuse, R54, R104 ;  /* 0x00000036ac68723c */ /* 0x040fe20000001868 */
[----:B------:R-:W3:Y:S07]  /*d3d0*/  LDSM.16.M88.4 R52, [R238+0xd900] ;  /* 0x00d90000ee34783b */ /* 0x000eee0000000200 */
[C---:B------:R-:W-:Y:S08]  /*d3e0*/  HMMA.16816.F32 R84, R172.reuse, R48, R84 ;  /* 0x00000030ac54723c */ /* 0x040ff00000001854 */
        /* <DEDUP_REMOVED lines=20> */
[C---:B------:R-:W-:Y:S08]  /*d530*/  HMMA.16816.F32 R20, R176.reuse, R60, R20 ;  /* 0x0000003cb014723c */ /* 0x040ff00000001814 */
        /* <DEDUP_REMOVED lines=39> */
[----:B------:R-:W-:Y:S01]  /*d7b0*/  HMMA.16816.F32 R8, R196, R38, R8 ;  /* 0x00000026c408723c */ /* 0x000fe20000001808 */
[----:B------:R-:W5:Y:S01]  /*d7c0*/  LDSM.16.M88.4 R36, [R224+0x7800] ;  /* 0x00780000e024783b */ /* 0x000f620000000200 */
        /* <DEDUP_REMOVED lines=25> */
[C---:B-----5:R-:W-:Y:S08]  /*d960*/  HMMA.16816.F32 R76, R204.reuse, R36, R76 ;  /* 0x00000024cc4c723c */ /* 0x060ff0000000184c */
[----:B------:R-:W-:Y:S01]  /*d970*/  HMMA.16816.F32 R68, R204, R38, R68 ;  /* 0x00000026cc44723c */ /* 0x000fe20000001844 */
[----:B------:R-:W-:Y:S06]  /*d980*/  BAR.SYNC.DEFER_BLOCKING 0x0 ;  /* 0x0000000000007b1d */ /* 0x000fec0000010000 */
[----:B------:R-:W-:Y:S05]  /*d990*/  @P0 BRA `(.L_x_2301) ;  /* 0x0000047000000947 */ /* 0x000fea0003800000 */
[----:B----4-:R-:W-:Y:S01]  /*d9a0*/  IMAD.U32 R3, RZ, RZ, UR14 ;  /* 0x0000000eff037e24 */ /* 0x010fe2000f8e00ff */
        /* <DEDUP_REMOVED lines=13> */
[----:B------:R-:W-:Y:S02]  /*da80*/  IADD3 R46, -R6, 0x10, RZ ;  /* 0x00000010062e7810 */ /* 0x000fe40007ffe1ff */
[----:B------:R-:W-:Y:S01]  /*da90*/  SHF.L.U64.HI R38, R32, 0x1, R35 ;  /* 0x0000000120267819 */ /* 0x000fe20000010223 */
[----:B------:R-:W-:Y:S01]  /*daa0*/  IMAD R242, R3, c[0x0][0x2b8], R242 ;  /* 0x0000ae0003f27a24 */ /* 0x000fe200078e02f2 */
[----:B------:R-:W-:Y:S02]  /*dab0*/  LOP3.LUT R46, R46, 0xf, RZ, 0xc0, !PT ;  /* 0x0000000f2e2e7812 */ /* 0x000fe400078ec0ff */
[----:B------:R-:W-:Y:S02]  /*dac0*/  SHF.L.U64.HI R7, R33, 0x1, R34 ;  /* 0x0000000121077819 */ /* 0x000fe40000010222 */
[----:B------:R-:W-:-:S05]  /*dad0*/  SHF.R.S32.HI R3, RZ, 0x1f, R242 ;  /* 0x0000001fff037819 */ /* 0x000fca00000114f2 */
        /* <DEDUP_REMOVED lines=51> */
.L_x_2301:
[----:B----4-:R-:W-:Y:S01]  /*de10*/  LOP3.LUT R5, R5, 0xffffffe0, RZ, 0xc0, !PT ;  /* 0xffffffe005057812 */ /* 0x010fe200078ec0ff */
[----:B------:R-:W-:Y:S01]  /*de20*/  IMAD.MOV.U32 R37, RZ, RZ, -0x2 ;  /* 0xfffffffeff257424 */ /* 0x000fe200078e00ff */
[----:B------:R-:W0:Y:S01]  /*de30*/  LDGDEPBAR ;  /* 0x00000000000079af */ /* 0x000e220000000000 */
[----:B------:R-:W-:-:S02]  /*de40*/  IMAD.SHL.U32 R236, R4, 0x2, RZ ;  /* 0x0000000204ec7824 */ /* 0x000fc400078e00ff */
[----:B------:R-:W-:Y:S02]  /*de50*/  IMAD.IADD R73, R73, 0x1, -R5 ;  /* 0x0000000149497824 */ /* 0x000fe400078e0a05 */
[--C-:B------:R-:W-:Y:S01]  /*de60*/  IMAD R234, R2, 0x2, R236.reuse ;  /* 0x0000000202ea7824 */ /* 0x100fe200078e02ec */
[----:B------:R-:W-:Y:S01]  /*de70*/  LDSM.16.MT88.4 R124, [R236+0x100] ;  /* 0x00010000ec7c783b */ /* 0x000fe20000004200 */
[C---:B------:R-:W-:Y:S01]  /*de80*/  IMAD R233, R0.reuse, 0x2, R236 ;  /* 0x0000000200e97824 */ /* 0x040fe200078e02ec */
[----:B------:R-:W-:Y:S01]  /*de90*/  SHF.R.S32.HI R3, RZ, 0x1f, R73 ;  /* 0x0000001fff037819 */ /* 0x000fe20000011449 */
[----:B------:R-:W-:-:S03]  /*dea0*/  IMAD R232, R0, 0x2, R234 ;  /* 0x0000000200e87824 */ /* 0x000fc600078e02ea */
[----:B------:R-:W-:-:S04]  /*deb0*/  LEA.HI R3, R3, R73, RZ, 0x2 ;  /* 0x0000004903037211 */ /* 0x000fc800078f10ff */
[----:B------:R-:W-:-:S05]  /*dec0*/  LOP3.LUT R3, R3, 0x7ffffffc, RZ, 0xc0, !PT ;  /* 0x7ffffffc03037812 */ /* 0x000fca00078ec0ff */
[----:B------:R-:W-:Y:S02]  /*ded0*/  IMAD.IADD R3, R73, 0x1, -R3 ;  /* 0x0000000149037824 */ /* 0x000fe400078e0a03 */
[----:B------:R-:W-:Y:S02]  /*dee0*/  LDSM.16.MT88.4 R72, [R234+0x100] ;  /* 0x00010000ea48783b */ /* 0x000fe40000004200 */
[----:B------:R-:W-:-:S05]  /*def0*/  IMAD R37, R3, R37, UR24 ;  /* 0x0000001803257e24 */ /* 0x000fca000f8e0225 */
[C---:B------:R-:W-:Y:S02]  /*df00*/  ISETP.GT.AND P1, PT, R37.reuse, RZ, PT ;  /* 0x000000ff2500720c */ /* 0x040fe40003f24270 */
[C---:B------:R-:W-:Y:S02]  /*df10*/  ISETP.GT.AND P2, PT, R37.reuse, 0x8, PT ;  /* 0x000000082500780c */ /* 0x040fe40003f44270 */
[C---:B------:R-:W-:Y:S02]  /*df20*/  ISETP.GT.AND P0, PT, R37.reuse, 0x1, PT ;  /* 0x000000012500780c */ /* 0x040fe40003f04270 */
[----:B------:R-:W-:Y:S02]  /*df30*/  FSEL R6, R30, -INF , P1 ;  /* 0xff8000001e067808 */ /* 0x000fe40000800000 */
[----:B------:R-:W-:Y:S02]  /*df40*/  FSEL R3, R28, -INF , P1 ;  /* 0xff8000001c037808 */ /* 0x000fe40000800000 */
[----:B------:R-:W-:-:S02]  /*df50*/  ISETP.GT.AND P1, PT, R37, 0x10, PT ;  /* 0x000000102500780c */ /* 0x000fc40003f24270 */
[----:B------:R-:W-:Y:S02]  /*df60*/  FSEL R26, R26, -INF , P2 ;  /* 0xff8000001a1a7808 */ /* 0x000fe40001000000 */
[----:B------:R-:W-:Y:S02]  /*df70*/  FSEL R24, R24, -INF , P2 ;  /* 0xff80000018187808 */ /* 0x000fe40001000000 */
[----:B------:R-:W-:Y:S02]  /*df80*/  ISETP.GT.AND P2, PT, R37, 0x20, PT ;  /* 0x000000202500780c */ /* 0x000fe40003f44270 */
[----:B------:R-:W-:Y:S02]  /*df90*/  FSEL R7, R29, -INF , P0 ;  /* 0xff8000001d077808 */ /* 0x000fe40000000000 */
[----:B------:R-:W-:Y:S02]  /*dfa0*/  FSEL R22, R22, -INF , P1 ;  /* 0xff80000016167808 */ /* 0x000fe40000800000 */
[----:B------:R-:W-:-:S02]  /*dfb0*/  FSEL R20, R20, -INF , P1 ;  /* 0xff80000014147808 */ /* 0x000fc40000800000 */
[----:B------:R-:W-:Y:S02]  /*dfc0*/  FSEL R5, R31, -INF , P0 ;  /* 0xff8000001f057808 */ /* 0x000fe40000000000 */
[C---:B------:R-:W-:Y:S02]  /*dfd0*/  ISETP.GT.AND P1, PT, R37.reuse, 0x28, PT ;  /* 0x000000282500780c */ /* 0x040fe40003f24270 */
[----:B------:R-:W-:Y:S02]  /*dfe0*/  FSEL R30, R12, -INF , P2 ;  /* 0xff8000000c1e7808 */ /* 0x000fe40001000000 */
[----:B------:R-:W-:Y:S02]  /*dff0*/  ISETP.GT.AND P0, PT, R37, 0x9, PT ;  /* 0x000000092500780c */ /* 0x000fe40003f04270 */
[----:B------:R-:W-:Y:S02]  /*e000*/  FMNMX.FTZ R12, R3, R7, !PT ;  /* 0x00000007030c7209 */ /* 0x000fe40007810000 */
[----:B------:R-:W-:-:S02]  /*e010*/  FSEL R29, R8, -INF , P1 ;  /* 0xff800000081d7808 */ /* 0x000fc40000800000 */
[----:B------:R-:W-:Y:S02]  /*e020*/  FSEL R27, R27, -INF , P0 ;  /* 0xff8000001b1b7808 */ /* 0x000fe40000000000 */
[----:B------:R-:W-:Y:S02]  /*e030*/  FSEL R25, R25, -INF , P0 ;  /* 0xff80000019197808 */ /* 0x000fe40000000000 */
[----:B------:R-:W-:Y:S02]  /*e040*/  FMNMX.FTZ R8, R24, R12, !PT ;  /* 0x0000000c18087209 */ /* 0x000fe40007810000 */
[----:B------:R-:W-:Y:S02]  /*e050*/  ISETP.GT.AND P0, PT, R37, 0x11, PT ;  /* 0x000000112500780c */ /* 0x000fe40003f04270 */
[----:B------:R-:W-:Y:S02]  /*e060*/  FMNMX.FTZ R8, R25, R8, !PT ;  /* 0x0000000819087209 */ /* 0x000fe40007810000 */
[----:B------:R-:W-:-:S02]  /*e070*/  FSEL R23, R23, -INF , P0 ;  /* 0xff80000017177808 */ /* 0x000fc40000000000 */
[----:B------:R-:W-:Y:S02]  /*e080*/  FSEL R21, R21, -INF , P0 ;  /* 0xff80000015157808 */ /* 0x000fe40000000000 */
[C---:B------:R-:W-:Y:S02]  /*e090*/  ISETP.GT.AND P0, PT, R37.reuse, 0x19, PT ;  /* 0x000000192500780c */ /* 0x040fe40003f04270 */
[----:B------:R-:W-:Y:S02]  /*e0a0*/  ISETP.GT.AND P3, PT, R37, 0x18, PT ;  /* 0x000000182500780c */ /* 0x000fe40003f64270 */
[----:B------:R-:W-:Y:S02]  /*e0b0*/  FMNMX.FTZ R8, R20, R8, !PT ;  /* 0x0000000814087209 */ /* 0x000fe40007810000 */
[----:B------:R-:W-:Y:S02]  /*e0c0*/  FSEL R31, R19, -INF , P0 ;  /* 0xff800000131f7808 */ /* 0x000fe40000000000 */
[----:B------:R-:W-:-:S02]  /*e0d0*/  FSEL R17, R17, -INF , P0 ;  /* 0xff80000011117808 */ /* 0x000fc40000000000 */
[----:B------:R-:W-:Y:S02]  /*e0e0*/  ISETP.GT.AND P0, PT, R37, 0x21, PT ;  /* 0x000000212500780c */ /* 0x000fe40003f04270 */
[----:B------:R-:W-:Y:S02]  /*e0f0*/  FSEL R16, R16, -INF , P3 ;  /* 0xff80000010107808 */ /* 0x000fe40001800000 */
[----:B------:R-:W-:Y:S02]  /*e100*/  FMNMX.FTZ R8, R21, R8, !PT ;  /* 0x0000000815087209 */ /* 0x000fe40007810000 */
[----:B------:R-:W-:Y:S02]  /*e110*/  FSEL R195, R15, -INF , P0 ;  /* 0xff8000000fc37808 */ /* 0x000fe40000000000 */
[----:B------:R-:W-:Y:S02]  /*e120*/  FSEL R28, R13, -INF , P0 ;  /* 0xff8000000d1c7808 */ /* 0x000fe40000000000 */
[----:B------:R-:W-:-:S02]  /*e130*/  ISETP.GT.AND P0, PT, R37, 0x29, PT ;  /* 0x000000292500780c */ /* 0x000fc40003f04270 */
[----:B------:R-:W-:Y:S02]  /*e140*/  FMNMX.FTZ R8, R16, R8, !PT ;  /* 0x0000000810087209 */ /* 0x000fe40007810000 */
[----:B--2---:R-:W-:Y:S02]  /*e150*/  FSEL R40, R9, -INF , P0 ;  /* 0xff80000009287808 */ /* 0x004fe40000000000 */
[----:B------:R-:W-:Y:S02]  /*e160*/  FMNMX.FTZ R8, R17, R8, !PT ;  /* 0x0000000811087209 */ /* 0x000fe40007810000 */
[----:B------:R-:W-:Y:S02]  /*e170*/  FMNMX.FTZ R9, R6, R5, !PT ;  /* 0x0000000506097209 */ /* 0x000fe40007810000 */
[----:B------:R-:W-:Y:S02]  /*e180*/  FMNMX.FTZ R8, R30, R8, !PT ;  /* 0x000000081e087209 */ /* 0x000fe40007810000 */
[----:B------:R-:W-:-:S02]  /*e190*/  FMNMX.FTZ R9, R26, R9, !PT ;  /* 0x000000091a097209 */ /* 0x000fc40007810000 */
[----:B------:R-:W-:Y:S02]  /*e1a0*/  FMNMX.FTZ R8, R28, R8, !PT ;  /* 0x000000081c087209 */ /* 0x000fe40007810000 */
[----:B------:R-:W-:Y:S02]  /*e1b0*/  FMNMX.FTZ R9, R27, R9, !PT ;  /* 0x000000091b097209 */ /* 0x000fe40007810000 */
[----:B------:R-:W-:Y:S02]  /*e1c0*/  FSEL R194, R10, -INF , P1 ;  /* 0xff8000000ac27808 */ /* 0x000fe40000800000 */
[----:B------:R-:W-:Y:S02]  /*e1d0*/  ISETP.GT.AND P1, PT, R37, 0x30, PT ;  /* 0x000000302500780c */ /* 0x000fe40003f24270 */
[----:B------:R-:W-:Y:S02]  /*e1e0*/  FMNMX.FTZ R8, R29, R8, !PT ;  /* 0x000000081d087209 */ /* 0x000fe40007810000 */
[----:B------:R-:W-:-:S02]  /*e1f0*/  FMNMX.FTZ R9, R22, R9, !PT ;  /* 0x0000000916097209 */ /* 0x000fc40007810000 */
[----:B------:R-:W-:Y:S02]  /*e200*/  FSEL R193, R11, -INF , P0 ;  /* 0xff8000000bc17808 */ /* 0x000fe40000000000 */
[----:B------:R-:W-:Y:S02]  /*e210*/  ISETP.GT.AND P0, PT, R37, 0x31, PT ;  /* 0x000000312500780c */ /* 0x000fe40003f04270 */
[----:B------:R-:W-:Y:S02]  /*e220*/  FSEL R145, R108, -INF , P1 ;  /* 0xff8000006c917808 */ /* 0x000fe40000800000 */
[----:B------:R-:W-:Y:S02]  /*e230*/  FMNMX.FTZ R8, R40, R8, !PT ;  /* 0x0000000828087209 */ /* 0x000fe40007810000 */
[----:B------:R-:W-:Y:S02]  /*e240*/  FSEL R36, R18, -INF , P3 ;  /* 0xff80000012247808 */ /* 0x000fe40001800000 */
        /* <DEDUP_REMOVED lines=13> */
[----:B------:R-:W-:Y:S01]  /*e320*/  FSEL R147, R105, -INF , P0 ;  /* 0xff80000069937808 */ /* 0x000fe20000000000 */
[----:B------:R-:W-:Y:S01]  /*e330*/  LDSM.16.MT88.4 R108, [R233+0x4100] ;  /* 0x00410000e96c783b */ /* 0x000fe20000004200 */
[----:B------:R-:W-:-:S02]  /*e340*/  ISETP.GT.AND P1, PT, R37, 0x40, PT ;  /* 0x000000402500780c */ /* 0x000fc40003f24270 */
        /* <DEDUP_REMOVED lines=8> */
[----:B------:R-:W-:Y:S02]  /*e3d0*/  FSEL R160, R101, -INF , P0 ;  /* 0xff80000065a07808 */ /* 0x000fe40000000000 */
[----:B------:R-:W-:Y:S02]  /*e3e0*/  ISETP.GT.AND P1, PT, R37, 0x48, PT ;  /* 0x000000482500780c */ /* 0x000fe40003f24270 */
        /* <DEDUP_REMOVED lines=9> */
[----:B------:R-:W-:Y:S02]  /*e480*/  FSEL R159, R97, -INF , P0 ;  /* 0xff800000619f7808 */ /* 0x000fe40000000000 */
[----:B------:R-:W-:Y:S02]  /*e490*/  ISETP.GT.AND P1, PT, R37, 0x50, PT ;  /* 0x000000502500780c */ /* 0x000fe40003f24270 */
[----:B------:R-:W-:Y:S02]  /*e4a0*/  FMNMX.FTZ R8, R189, R8, !PT ;  /* 0x00000008bd087209 */ /* 0x000fe40007810000 */
[----:B------:R-:W-:Y:S02]  /*e4b0*/  FMNMX.FTZ R9, R150, R9, !PT ;  /* 0x0000000996097209 */ /* 0x000fe40007810000 */
[----:B------:R-:W-:Y:S02]  /*e4c0*/  FSEL R165, R99, -INF , P0 ;  /* 0xff80000063a57808 */ /* 0x000fe40000000000 */
[----:B------:R-:W-:Y:S01]  /*e4d0*/  ISETP.GT.AND P0, PT, R37, 0x51, PT ;  /* 0x000000512500780c */ /* 0x000fe20003f04270 */
[----:B------:R-:W-:Y:S01]  /*e4e0*/  LDSM.16.MT88.4 R96, [R236+0x4100] ;  /* 0x00410000ec60783b */ /* 0x000fe20000004200 */
[----:B------:R-:W-:-:S02]  /*e4f0*/  FSEL R188, R92, -INF , P1 ;  /* 0xff8000005cbc7808 */ /* 0x000fc40000800000 */
[----:B------:R-:W-:Y:S02]  /*e500*/  FMNMX.FTZ R8, R159, R8, !PT ;  /* 0x000000089f087209 */ /* 0x000fe40007810000 */
[----:B------:R-:W-:Y:S02]  /*e510*/  FSEL R192, R106, -INF , P2 ;  /* 0xff8000006ac07808 */ /* 0x000fe40001000000 */
[----:B------:R-:W-:Y:S02]  /*e520*/  FMNMX.FTZ R9, R151, R9, !PT ;  /* 0x0000000997097209 */ /* 0x000fe40007810000 */
[----:B------:R-:W-:Y:S02]  /*e530*/  FSEL R180, R94, -INF , P1 ;  /* 0xff8000005eb47808 */ /* 0x000fe40000800000 */
[----:B------:R-:W-:Y:S02]  /*e540*/  FSEL R183, R93, -INF , P0 ;  /* 0xff8000005db77808 */ /* 0x000fe40000000000 */
        /* <DEDUP_REMOVED lines=30> */
[----:B------:R-:W-:Y:S02]  /*e730*/  FSEL R155, R81, -INF , P0 ;  /* 0xff800000519b7808 */ /* 0x000fe40000000000 */
[----:B------:R-:W-:-:S02]  /*e740*/  ISETP.GT.AND P0, PT, R37, 0x70, PT ;  /* 0x000000702500780c */ /* 0x000fc40003f04270 */
[----:B------:R-:W-:Y:S02]  /*e750*/  FMNMX.FTZ R8, R156, R8, !PT ;  /* 0x000000089c087209 */ /* 0x000fe40007810000 */
[----:B------:R-:W-:Y:S02]  /*e760*/  FMNMX.FTZ R9, R180, R9, !PT ;  /* 0x00000009b4097209 */ /* 0x000fe40007810000 */
        /* <DEDUP_REMOVED lines=16> */
[----:B------:R-:W-:-:S02]  /*e870*/  FMNMX.FTZ R8, R134, R8, !PT ;  /* 0x0000000886087209 */ /* 0x000fc40007810000 */
[----:B------:R-:W-:Y:S02]  /*e880*/  FMNMX.FTZ R9, R154, R9, !PT ;  /* 0x000000099a097209 */ /* 0x000fe40007810000 */
[----:B------:R-:W-:Y:S02]  /*e890*/  FMNMX.FTZ R8, R67, R8, !PT ;  /* 0x0000000843087209 */ /* 0x000fe40007810000 */
[----:B------:R-:W-:Y:S02]  /*e8a0*/  FMNMX.FTZ R10, R153, R9, !PT ;  /* 0x00000009990a7209 */ /* 0x000fe40007810000 */
[----:B------:R-:W-:Y:S01]  /*e8b0*/  FSEL R65, R79, -INF , P2 ;  /* 0xff8000004f417808 */ /* 0x000fe20001000000 */
[----:B------:R-:W1:Y:S01]  /*e8c0*/  SHFL.BFLY PT, R9, R8, 0x2, 0x1f ;  /* 0x0c401f0008097f89 */ /* 0x000e6200000e0000 */
[----:B------:R-:W-:Y:S02]  /*e8d0*/  FMNMX.FTZ R10, R152, R10, !PT ;  /* 0x0000000a980a7209 */ /* 0x000fe40007810000 */
[----:B------:R-:W-:-:S02]  /*e8e0*/  FSEL R64, R70, -INF , P1 ;  /* 0xff80000046407808 */ /* 0x000fc40000800000 */
[----:B------:R-:W-:Y:S02]  /*e8f0*/  FMNMX.FTZ R10, R149, R10, !PT ;  /* 0x0000000a950a7209 */ /* 0x000fe40007810000 */
[----:B------:R-:W-:Y:S02]  /*e900*/  FSEL R62, R71, -INF , P0 ;  /* 0xff800000473e7808 */ /* 0x000fe40000000000 */
        /* <DEDUP_REMOVED lines=51> */
[--C-:B------:R-:W-:Y:S01]  /*ec40*/  FFMA.FTZ R41, R195, c[0x0][0x2d0], -R63.reuse ;  /* 0x0000b400c3297a23 */ /* 0x100fe2000001083f */
[----:B------:R-:W1:Y:S01]  /*ec50*/  LDSM.16.MT88.4 R28, [R233+0x4900] ;  /* 0x00490000e91c783b */ /* 0x000e620000004200 */
        /* <DEDUP_REMOVED lines=117> */
[C---:B-----5:R-:W-:Y:S02]  /*f3b0*/  HMMA.16816.F32 R120, R4.reuse, R36, R120 ;  /* 0x000000240478723c */ /* 0x060fe40000001878 */
        /* <DEDUP_REMOVED lines=269> */
.L_x_2305:
        /* <DEDUP_REMOVED lines=61> */
.L_x_2303:
        /* <DEDUP_REMOVED lines=248> */
.L_x_2304:
        /* <DEDUP_REMOVED lines=566> */
.L_x_2302:
        /* <DEDUP_REMOVED lines=91> */
.L_x_2272:
        /* <DEDUP_REMOVED lines=67> */
[----:B------:R-:W-:Y:S01]  /*14520*/  IMAD.IADD R16, R13, 0x1, R14 ;  /* 0x000000010d107824 */ /* 0x000fe200078e020e */
        /* <DEDUP_REMOVED lines=9> */
[----:B------:R-:W-:Y:S01]  /*145c0*/  PLOP3.LUT P0, PT, PT, PT, UP1, 0x80, 0x0 ;  /* 0x000000000000781c */ /* 0x000fe20003f0f018 */
[----:B------:R-:W-:Y:S04]  /*145d0*/  STS [R4+0x400], R126 ;  /* 0x0004007e04007388 */ /* 0x000fe80000000800 */
[----:B------:R-:W-:Y:S04]  /*145e0*/  STS [R14+0x80], R68 ;  /* 0x000080440e007388 */ /* 0x000fe80000000800 */
[----:B------:R-:W-:Y:S04]  /*145f0*/  STS [R14+0x480], R70 ;  /* 0x000480460e007388 */ /* 0x000fe80000000800 */
[----:B------:R1:W-:Y:S04]  /*14600*/  STS [R10], R6 ;  /* 0x000000060a007388 */ /* 0x0003e80000000800 */
[----:B------:R-:W-:Y:S04]  /*14610*/  STS [R10+0x400], R74 ;  /* 0x0004004a0a007388 */ /* 0x000fe80000000800 */
[----:B------:R-:W-:Y:S04]  /*14620*/  STS [R15+0x80], R76 ;  /* 0x0000804c0f007388 */ /* 0x000fe80000000800 */
[----:B------:R-:W-:Y:S01]  /*14630*/  STS [R15+0x480], R78 ;  /* 0x0004804e0f007388 */ /* 0x000fe20000000800 */
[----:B-1----:R-:W-:-:S02]  /*14640*/  IMAD.IADD R6, R13, 0x1, R4 ;  /* 0x000000010d067824 */ /* 0x002fc400078e0204 */
[----:B------:R-:W-:-:S03]  /*14650*/  IMAD.IADD R13, R10, 0x1, R13 ;  /* 0x000000010a0d7824 */ /* 0x000fc600078e020d */
        /* <DEDUP_REMOVED lines=47> */
.L_x_2307:
        /* <DEDUP_REMOVED lines=136> */
.L_x_2309:
[----:B------:R-:W-:Y:S05]  /*151d0*/  BSYNC B0 ;  /* 0x0000000000007941 */ /* 0x000fea0003800000 */
.L_x_2308:
        /* <DEDUP_REMOVED lines=15> */
.L_x_2311:
[----:B------:R-:W-:Y:S05]  /*152d0*/  BSYNC B0 ;  /* 0x0000000000007941 */ /* 0x000fea0003800000 */
.L_x_2310:
        /* <DEDUP_REMOVED lines=15> */
.L_x_2313:
[----:B------:R-:W-:Y:S05]  /*153d0*/  BSYNC B0 ;  /* 0x0000000000007941 */ /* 0x000fea0003800000 */
.L_x_2312:
        /* <DEDUP_REMOVED lines=16> */
.L_x_2306:
        /* <DEDUP_REMOVED lines=31> */
.L_x_2314:
        /* <DEDUP_REMOVED lines=43> */
.L_x_2316:
[----:B------:R-:W-:Y:S05]  /*15980*/  BSYNC B0 ;  /* 0x0000000000007941 */ /* 0x000fea0003800000 */
.L_x_2315:
        /* <DEDUP_REMOVED lines=63> */
.L_x_2318:
[----:B------:R-:W-:Y:S05]  /*15d80*/  BSYNC B0 ;  /* 0x0000000000007941 */ /* 0x000fea0003800000 */
.L_x_2317:
        /* <DEDUP_REMOVED lines=15> */
.L_x_2320:
[----:B------:R-:W-:Y:S05]  /*15e80*/  BSYNC B0 ;  /* 0x0000000000007941 */ /* 0x000fea0003800000 */
.L_x_2319:
        /* <DEDUP_REMOVED lines=15> */
.L_x_2322:
[----:B------:R-:W-:Y:S05]  /*15f80*/  BSYNC B0 ;  /* 0x0000000000007941 */ /* 0x000fea0003800000 */
.L_x_2321:
        /* <DEDUP_REMOVED lines=16> */
.L_x_2323:
        /* <DEDUP_REMOVED lines=15> */
.L_x_4360:


//--------------------- .text._ZN7cutlass13device_kernelIN5flash19enable_sm80_to_sm89INS1_16FlashAttnFwdSm80INS1_25CollectiveMainloopFwdSm80ILi8ELi1ELb1EN4cute5tupleIJNS5_1CILi128EEENS7_ILi96EEES8_EEELi128ENS_6half_tEfNS_4arch4Sm80ELb0ELb1ELb0ELb0ELb1ELb0ELb1ELb0EEENS1_21CollectiveEpilogueFwdINS6_IJS8_S8_S9_EEENS6_IJNS7_ILi1EEESH_SH_EEESB_SD_Li256ELb0ELb1ELb0ELb0EEENS1_19SingleTileSchedulerILb0ELb0ELb1ELi128EEEEEEEEEvNT_6ParamsE --------------------------
	.section	.text._ZN7cutlass13device_kernelIN5flash19enable_sm80_to_sm89INS1_16FlashAttnFwdSm80INS1_25CollectiveMainloopFwdSm80ILi8ELi1ELb1EN4cute5tupleIJNS5_1CILi128EEENS7_ILi96EEES8_EEELi128ENS_6half_tEfNS_4arch4Sm80ELb0ELb1ELb0ELb0ELb1ELb0ELb1ELb0EEENS1_21CollectiveEpilogueFwdINS6_IJS8_S8_S9_EEENS6_IJNS7_ILi1EEESH_SH_EEESB_SD_Li256ELb0ELb1ELb0ELb0EEENS1_19SingleTileSchedulerILb0ELb0ELb1ELi128EEEEEEEEEvNT_6ParamsE,"ax",@progbits
	.sectioninfo	@"SHI_REGISTERS=254"
	.align	128
.text._ZN7cutlass13device_kernelIN5flash19enable_sm80_to_sm89INS1_16FlashAttnFwdSm80INS1_25CollectiveMainloopFwdSm80ILi8ELi1ELb1EN4cute5tupleIJNS5_1CILi128EEENS7_ILi96EEES8_EEELi128ENS_6half_tEfNS_4arch4Sm80ELb0ELb1ELb0ELb0ELb1ELb0ELb1ELb0EEENS1_21CollectiveEpilogueFwdINS6_IJS8_S8_S9_EEENS6_IJNS7_ILi1EEESH_SH_EEESB_SD_Li256ELb0ELb1ELb0ELb0EEENS1_19SingleTileSchedulerILb0ELb0ELb1ELi128EEEEEEEEEvNT_6ParamsE:
        .type           _ZN7cutlass13device_kernelIN5flash19enable_sm80_to_sm89INS1_16FlashAttnFwdSm80INS1_25CollectiveMainloopFwdSm80ILi8ELi1ELb1EN4cute5tupleIJNS5_1CILi128EEENS7_ILi96EEES8_EEELi128ENS_6half_tEfNS_4arch4Sm80ELb0ELb1ELb0ELb0ELb1ELb0ELb1ELb0EEENS1_21CollectiveEpilogueFwdINS6_IJS8_S8_S9_EEENS6_IJNS7_ILi1EEESH_SH_EEESB_SD_Li256ELb0ELb1ELb0ELb0EEENS1_19SingleTileSchedulerILb0ELb0ELb1ELi128EEEEEEEEEvNT_6ParamsE,@function
        .size           _ZN7cutlass13device_kernelIN5flash19enable_sm80_to_sm89INS1_16FlashAttnFwdSm80INS1_25CollectiveMainloopFwdSm80ILi8ELi1ELb1EN4cute5tupleIJNS5_1CILi128EEENS7_ILi96EEES8_EEELi128ENS_6half_tEfNS_4arch4Sm80ELb0ELb1ELb0ELb0ELb1ELb0ELb1ELb0EEENS1_21CollectiveEpilogueFwdINS6_IJS8_S8_S9_EEENS6_IJNS7_ILi1EEESH_SH_EEESB_SD_Li256ELb0ELb1ELb0ELb0EEENS1_19SingleTileSchedulerILb0ELb0ELb1ELi128EEEEEEEEEvNT_6ParamsE,(.L_x_4361 - _ZN7cutlass13device_kernelIN5flash19enable_sm80_to_sm89INS1_16FlashAttnFwdSm80INS1_25CollectiveMainloopFwdSm80ILi8ELi1ELb1EN4cute5tupleIJNS5_1CILi128EEENS7_ILi96EEES8_EEELi128ENS_6half_tEfNS_4arch4Sm80ELb0ELb1ELb0ELb0ELb1ELb0ELb1ELb0EEENS1_21CollectiveEpilogueFwdINS6_IJS8_S8_S9_EEENS6_IJNS7_ILi1EEESH_SH_EEESB_SD_Li256ELb0ELb1ELb0ELb0EEENS1_19SingleTileSchedulerILb0ELb0ELb1ELi128EEEEEEEEEvNT_6ParamsE)
        .other          _ZN7cutlass13device_kernelIN5flash19enable_sm80_to_sm89INS1_16FlashAttnFwdSm80INS1_25CollectiveMainloopFwdSm80ILi8ELi1ELb1EN4cute5tupleIJNS5_1CILi128EEENS7_ILi96EEES8_EEELi128ENS_6half_tEfNS_4arch4Sm80ELb0ELb1ELb0ELb0ELb1ELb0ELb1ELb0EEENS1_21CollectiveEpilogueFwdINS6_IJS8_S8_S9_EEENS6_IJNS7_ILi1EEESH_SH_EEESB_SD_Li256ELb0ELb1ELb0ELb0EEENS1_19SingleTileSchedulerILb0ELb0ELb1ELi128EEEEEEEEEvNT_6ParamsE,@"STO_CUDA_ENTRY STV_DEFAULT"
_ZN7cutlass13device_kernelIN5flash19enable_sm80_to_sm89INS1_16FlashAttnFwdSm80INS1_25CollectiveMainloopFwdSm80ILi8ELi1ELb1EN4cute5tupleIJNS5_1CILi128EEENS7_ILi96EEES8_EEELi128ENS_6half_tEfNS_4arch4Sm80ELb0ELb1ELb0ELb0ELb1ELb0ELb1ELb0EEENS1_21CollectiveEpilogueFwdINS6_IJS8_S8_S9_EEENS6_IJNS7_ILi1EEESH_SH_EEESB_SD_Li256ELb0ELb1ELb0ELb0EEENS1_19SingleTileSchedulerILb0ELb0ELb1ELi128EEEEEEEEEvNT_6ParamsE:
        /* <DEDUP_REMOVED lines=53> */
.L_x_2325:
[----:B------:R-:W-:Y:S02]  /*0350*/  ULDC UR4, c[0x0][0x32c] ;  /* 0x0000cb0000047ab9 */ /* 0x000fe40000000800 */
[----:B------:R-:W-:-:S03]  /*0360*/  UISETP.NE.AND UP2, UPT, UR7, UR4, UPT ;  /* 0x000000040700728c */ /* 0x000fc6000bf45270 */
[----:B------:R-:W-:Y:S02]  /*0370*/  ULDC.64 UR4, c[0x0][0x330] ;  /* 0x0000cc0000047ab9 */ /* 0x000fe40000000a00 */
[----:B------:R-:W-:-:S07]  /*0380*/  UIMAD.WIDE.U32 UR16, UR13, UR4, URZ ;  /* 0x000000040d1072a5 */ /* 0x000fce000f8e003f */
[----:B------:R-:W-:Y:S02]  /*0390*/  @UP2 UMOV UR7, UR17 ;  /* 0x0000001100072c82 */ /* 0x000fe40008000000 */
[----:B------:R-:W-:Y:S02]  /*03a0*/  @UP2 USHF.R.U32.HI UR13, URZ, UR5, UR7 ;  /* 0x000000053f0d2299 */ /* 0x000fe40008011607 */
.L_x_2326:
[----:B------:R-:W-:Y:S02]  /*03b0*/  ULDC UR4, c[0x0][0x32c] ;  /* 0x0000cb0000047ab9 */ /* 0x000fe40000000800 */
[----:B------:R-:W-:-:S04]  /*03c0*/  UIMAD UR4, UR13, UR4, UR4 ;  /* 0x000000040d0472a4 */ /* 0x000fc8000f8e0204 */
[----:B------:R-:W-:-:S04]  /*03d0*/  UISETP.LT.AND UP2, UPT, UR6, UR4, UPT ;  /* 0x000000040600728c */ /* 0x000fc8000bf41270 */
[----:B------:R-:W-:Y:S02]  /*03e0*/  USEL UR6, UR6, UR4, UP2 ;  /* 0x0000000406067287 */ /* 0x000fe40009000000 */
.L_x_2324:
        /* <DEDUP_REMOVED lines=34> */
.L_x_2328:
[----:B------:R-:W-:Y:S02]  /*0610*/  ULDC UR4, c[0x0][0x32c] ;  /* 0x0000cb0000047ab9 */ /* 0x000fe40000000800 */
[----:B------:R-:W-:-:S03]  /*0620*/  UISETP.NE.AND UP2, UPT, UR4, 0x1, UPT ;  /* 0x000000010400788c */ /* 0x000fc6000bf45270 */
[----:B------:R-:W-:Y:S02]  /*0630*/  ULDC.64 UR4, c[0x0][0x330] ;  /* 0x0000cc0000047ab9 */ /* 0x000fe40000000a00 */
[----:B------:R-:W-:-:S06]  /*0640*/  UIMAD.WIDE.U32 UR16, UR13, UR4, URZ ;  /* 0x000000040d1072a5 */ /* 0x000fcc000f8e003f */
[----:B------:R-:W-:Y:S02]  /*0650*/  @UP2 USHF.R.U32.HI UR13, URZ, UR5, UR17 ;  /* 0x000000053f0d2299 */ /* 0x000fe40008011611 */
.L_x_2329:
[----:B------:R-:W-:Y:S02]  /*0660*/  ULDC UR4, c[0x0][0x32c] ;  /* 0x0000cb0000047ab9 */ /* 0x000fe40000000800 */
[----:B------:R-:W-:-:S04]  /*0670*/  UIMAD UR4, UR13, UR4, URZ ;  /* 0x000000040d0472a4 */ /* 0x000fc8000f8e023f */
[----:B------:R-:W-:-:S04]  /*0680*/  UISETP.LT.AND UP2, UPT, UR6, UR4, UPT ;  /* 0x000000040600728c */ /* 0x000fc8000bf41270 */
[----:B------:R-:W-:-:S04]  /*0690*/  USEL UR6, UR6, UR4, !UP2 ;  /* 0x0000000406067287 */ /* 0x000fc8000d000000 */
.L_x_2327:
        /* <DEDUP_REMOVED lines=23> */
[----:B------:R-:W-:Y:S01]  /*0810*/  MOV R97, RZ ;  /* 0x000000ff00617202 */ /* 0x000fe20000000f00 */
        /* <DEDUP_REMOVED lines=468> */
[C---:B------:R-:W-:Y:S07]  /*2560*/  HMMA.16816.F32 R16, R192.reuse, R88, R12 ;  /* 0x00000058c010723c */ /* 0x040fee000000180c */
[----:B------:R-:W-:Y:S01]  /*2570*/  SHF.R.S32.HI R13, RZ, 0x1f, R230 ;  /* 0x0000001fff0d7819 */ /* 0x000fe200000114e6 */
[C---:B------:R-:W-:Y:S08]  /*2580*/  HMMA.16816.F32 R8, R192.reuse, R90, R8 ;  /* 0x0000005ac008723c */ /* 0x040ff00000001808 */
        /* <DEDUP_REMOVED lines=24> */
[----:B------:R-:W-:Y:S01]  /*2710*/  IADD3 R24, -R231, 0x10, RZ ;  /* 0x00000010e7187810 */ /* 0x000fe20007ffe1ff */
[----:B------:R-:W-:Y:S02]  /*2720*/  IMAD.SHL.U32 R4, R230, 0x2, RZ ;  /* 0x00000002e6047824 */ /* 0x000fe400078e00ff */
[----:B------:R-:W-:Y:S01]  /*2730*/  IMAD R216, R15, c[0x0][0x2b8], R216 ;  /* 0x0000ae000fd87a24 */ /* 0x000fe200078e02d8 */
[----:B------:R-:W-:-:S03]  /*2740*/  LOP3.LUT R24, R24, 0xf, RZ, 0xc0, !PT ;  /* 0x0000000f18187812 */ /* 0x000fc600078ec0ff */
[----:B------:R-:W-:Y:S01]  /*2750*/  IMAD.WIDE.U32 R14, R216, c[0x0][0x1e0], RZ ;  /* 0x00007800d80e7a25 */ /* 0x000fe200078e00ff */
[----:B------:R-:W-:-:S05]  /*2760*/  SHF.R.S32.HI R21, RZ, 0x1f, R216 ;  /* 0x0000001fff157819 */ /* 0x000fca00000114d8 */
[----:B------:R-:W-:-:S04]  /*2770*/  IMAD R21, R21, c[0x0][0x1e0], RZ ;  /* 0x0000780015157a24 */ /* 0x000fc800078e02ff */
[----:B------:R-:W-:-:S04]  /*2780*/  IMAD R21, R216, c[0x0][0x1e4], R21 ;  /* 0x00007900d8157a24 */ /* 0x000fc800078e0215 */
[----:B------:R-:W-:Y:S01]  /*2790*/  IMAD.IADD R15, R15, 0x1, R21 ;  /* 0x000000010f0f7824 */ /* 0x000fe200078e0215 */
[----:B--2---:R-:W-:-:S03]  /*27a0*/  SHF.R.S32.HI R0, RZ, 0x1f, R215 ;  /* 0x0000001fff007819 */ /* 0x004fc600000114d7 */
[----:B------:R-:W-:Y:S01]  /*27b0*/  IMAD.WIDE.U32 R6, R215, c[0x0][0x1f0], R14 ;  /* 0x00007c00d7067a25 */ /* 0x000fe200078e000e */
[----:B------:R-:W-:-:S03]  /*27c0*/  SEL R14, RZ, 0x10, P5 ;  /* 0x00000010ff0e7807 */ /* 0x000fc60002800000 */
[----:B------:R-:W-:Y:S01]  /*27d0*/  IMAD R0, R0, c[0x0][0x1f0], RZ ;  /* 0x00007c0000007a24 */ /* 0x000fe200078e02ff */
[----:B------:R-:W-:Y:S02]  /*27e0*/  IADD3 R22, P0, R6, UR40, RZ ;  /* 0x0000002806167c10 */ /* 0x000fe4000ff1e0ff */
[----:B------:R-:W-:Y:S01]  /*27f0*/  IADD3 R26, -R14, 0x10, RZ ;  /* 0x000000100e1a7810 */ /* 0x000fe20007ffe1ff */
[----:B------:R-:W-:-:S03]  /*2800*/  IMAD R0, R215, c[0x0][0x1f4], R0 ;  /* 0x00007d00d7007a24 */ /* 0x000fc600078e0200 */
[----:B------:R-:W-:Y:S02]  /*2810*/  LOP3.LUT R26, R26, 0xf, RZ, 0xc0, !PT ;  /* 0x0000000f1a1a7812 */ /* 0x000fe400078ec0ff */
[----:B------:R-:W-:Y:S02]  /*2820*/  IADD3.X R7, R7, UR9, R0, P0, !PT ;  /* 0x0000000907077c10 */ /* 0x000fe400087fe400 */
[----:B------:R-:W-:Y:S02]  /*2830*/  LEA R6, P0, R22, c[0x0][0x1c8], 0x1 ;  /* 0x0000720016067a11 */ /* 0x000fe400078008ff */
[----:B------:R-:W-:Y:S02]  /*2840*/  SHF.L.U64.HI R0, R230, 0x1, R13 ;  /* 0x00000001e6007819 */ /* 0x000fe4000001020d */
[----:B------:R-:W-:Y:S01]  /*2850*/  LEA.HI.X R22, R22, c[0x0][0x1cc], R7, 0x1, P0 ;  /* 0x0000730016167a11 */ /* 0x000fe200000f0c07 */
[----:B------:R-:W1:Y:S01]  /*2860*/  SHFL.IDX PT, R25, R6, 0x2, 0x181f ;  /* 0x00581f0006197f89 */ /* 0x000e6200000e0000 */
[----:B------:R-:W-:-:S03]  /*2870*/  IMAD.SHL.U32 R7, R229, 0x2, RZ ;  /* 0x00000002e5077824 */ /* 0x000fc600078e00ff */
[----:B------:R-:W2:Y:S04]  /*2880*/  SHFL.IDX PT, R15, R22, 0x2, 0x181f ;  /* 0x00581f00160f7f89 */ /* 0x000ea800000e0000 */
[----:B------:R-:W3:Y:S04]  /*2890*/  SHFL.IDX PT, R20, R6, RZ, 0x181f ;  /* 0x00181fff06147589 */ /* 0x000ee800000e0000 */
[----:B------:R4:W-:Y:S04]  /*28a0*/  SHFL.IDX PT, R12, R6, 0x1, 0x181f ;  /* 0x00381f00060c7f89 */ /* 0x0009e800000e0000 */
[----:B------:R-:W5:Y:S04]  /*28b0*/  SHFL.IDX PT, R23, R22, RZ, 0x181f ;  /* 0x00181fff16177589 */ /* 0x000f6800000e0000 */
[----:B------:R5:W5:Y:S01]  /*28c0*/  SHFL.IDX PT, R21, R22, 0x1, 0x181f ;  /* 0x00381f0016157f89 */ /* 0x000b6200000e0000 */
[----:B-1----:R-:W-:-:S04]  /*28d0*/  IADD3 R26, P2, P0, R26, R25, R4 ;  /* 0x000000191a1a7210 */ /* 0x002fc8000785e004 */
[----:B--2---:R-:W-:Y:S02]  /*28e0*/  IADD3.X R27, RZ, R15, R0, P2, P0 ;  /* 0x0000000fff1b7210 */ /* 0x004fe400017e0400 */
[----:B------:R-:W-:Y:S02]  /*28f0*/  IADD3 R24, P2, P0, R24, R25, R7 ;  /* 0x0000001918187210 */ /* 0x000fe4000785e007 */
[----:B---3--:R-:W-:Y:S02]  /*2900*/  IADD3 R28, P6, R20, R4, RZ ;  /* 0x00000004141c7210 */ /* 0x008fe40007fde0ff */
[----:B----4-:R-:W-:-:S04]  /*2910*/  SHF.L.U64.HI R6, R229, 0x1, R232 ;  /* 0x00000001e5067819 */ /* 0x010fc800000102e8 */
[----:B------:R-:W-:Y:S01]  /*2920*/  IADD3.X R25, RZ, R15, R6, P2, P0 ;  /* 0x0000000fff197210 */ /* 0x000fe200017e0406 */
[--C-:B-----5:R-:W-:Y:S01]  /*2930*/  IMAD.X R29, R23, 0x1, R0.reuse, P6 ;  /* 0x00000001171d7824 */ /* 0x120fe200030e0600 */
[----:B------:R-:W-:Y:S02]  /*2940*/  IADD3 R30, P0, R12, R4, RZ ;  /* 0x000000040c1e7210 */ /* 0x000fe40007f1e0ff */
[-C--:B------:R-:W-:Y:S02]  /*2950*/  IADD3 R22, P2, R20, R7.reuse, RZ ;  /* 0x0000000714167210 */ /* 0x080fe40007f5e0ff */
[----:B------:R-:W-:Y:S01]  /*2960*/  IADD3 R20, P6, R12, R7, RZ ;  /* 0x000000070c147210 */ /* 0x000fe20007fde0ff */
[----:B------:R-:W-:Y:S01]  /*2970*/  IMAD.X R31, R21, 0x1, R0, P0 ;  /* 0x00000001151f7824 */ /* 0x000fe200000e0600 */
[----:B------:R-:W-:Y:S01]  /*2980*/  ISETP.NE.U32.AND P0, PT, R231, RZ, PT ;  /* 0x000000ffe700720c */ /* 0x000fe20003f05070 */
[--C-:B------:R-:W-:Y:S01]  /*2990*/  IMAD.X R23, R23, 0x1, R6.reuse, P2 ;  /* 0x0000000117177824 */ /* 0x100fe200010e0606 */
        /* <DEDUP_REMOVED lines=8> */
.L_x_2331:
[----:B------:R-:W-:Y:S01]  /*2a20*/  LOP3.LUT R7, R98, 0xffffffe0, RZ, 0xc0, !PT ;  /* 0xffffffe062077812 */ /* 0x000fe200078ec0ff */
[----:B------:R-:W-:Y:S01]  /*2a30*/  ULDC UR13, c[0x0][0x324] ;  /* 0x0000c900000d7ab9 */ /* 0x000fe20000000800 */
[----:B------:R-:W-:Y:S01]  /*2a40*/  LEA.HI R15, R99, R96, RZ, 0x2 ;  /* 0x00000060630f7211 */ /* 0x000fe200078f10ff */
[----:B------:R-:W-:Y:S01]  /*2a50*/  ULDC UR16, c[0x0][0x1d0] ;  /* 0x0000740000107ab9 */ /* 0x000fe20000000800 */
[----:B------:R-:W-:Y:S01]  /*2a60*/  SHF.R.S32.HI R12, RZ, 0x1f, R97 ;  /* 0x0000001fff0c7819 */ /* 0x000fe20000011461 */
[----:B------:R-:W-:Y:S01]  /*2a70*/  IMAD.IADD R0, R96, 0x1, -R7 ;  /* 0x0000000160007824 */ /* 0x000fe200078e0a07 */
[----:B------:R-:W-:Y:S01]  /*2a80*/  LOP3.LUT R15, R15, 0xfffffffc, RZ, 0xc0, !PT ;  /* 0xfffffffc0f0f7812 */ /* 0x000fe200078ec0ff */
[----:B------:R-:W-:Y:S01]  /*2a90*/  ULOP3.LUT UR13, URZ, UR13, URZ, 0x33, !UPT ;  /* 0x0000000d3f0d7292 */ /* 0x000fe2000f8e333f */
[----:B------:R-:W-:Y:S01]  /*2aa0*/  LEA.HI R12, R12, R97, RZ, 0x3 ;  /* 0x000000610c0c7211 */ /* 0x000fe200078f18ff */
[----:B------:R-:W-:Y:S01]  /*2ab0*/  UIMAD UR16, UR8, UR16, UR4 ;  /* 0x00000010081072a4 */ /* 0x000fe2000f8e0204 */
[----:B------:R-:W-:Y:S01]  /*2ac0*/  SHF.R.S32.HI R7, RZ, 0x1f, R0 ;  /* 0x0000001fff077819 */ /* 0x000fe20000011400 */
[----:B------:R-:W-:Y:S01]  /*2ad0*/  IMAD.IADD R96, R96, 0x1, -R15 ;  /* 0x0000000160607824 */ /* 0x000fe200078e0a0f */
[----:B------:R-:W-:Y:S01]  /*2ae0*/  LOP3.LUT R12, R12, 0xffffff8, RZ, 0xc0, !PT ;  /* 0x0ffffff80c0c7812 */ /* 0x000fe200078ec0ff */
[----:B------:R-:W0:Y:S01]  /*2af0*/  LDGDEPBAR ;  /* 0x00000000000079af */ /* 0x000e220000000000 */
[----:B------:R-:W-:-:S02]  /*2b00*/  LEA.HI R4, R7, R0, RZ, 0x2 ;  /* 0x0000000007047211 */ /* 0x000fc400078f10ff */
[----:B------:R-:W-:Y:S01]  /*2b10*/  LEA.HI R6, R96, R96, RZ, 0x1 ;  /* 0x0000006060067211 */ /* 0x000fe200078f08ff */
[----:B------:R-:W-:Y:S01]  /*2b20*/  IMAD.IADD R12, R97, 0x1, -R12 ;  /* 0x00000001610c7824 */ /* 0x000fe200078e0a0c */
[----:B------:R-:W-:Y:S02]  /*2b30*/  PLOP3.LUT P2, PT, PT, PT, UP1, 0x80, 0x0 ;  /* 0x000000000000781c */ /* 0x000fe40003f4f018 */
[----:B------:R-:W-:Y:S02]  /*2b40*/  LEA.HI.SX32 R7, R4, UR15, 0x1e ;  /* 0x0000000f04077c11 */ /* 0x000fe4000f8ff2ff */
[----:B------:R-:W-:Y:S02]  /*2b50*/  LOP3.LUT R15, R6, 0x1ffffffe, RZ, 0xc0, !PT ;  /* 0x1ffffffe060f7812 */ /* 0x000fe400078ec0ff */
[----:B------:R-:W-:Y:S01]  /*2b60*/  PLOP3.LUT P0, PT, PT, PT, UP1, 0x80, 0x0 ;  /* 0x000000000000781c */ /* 0x000fe20003f0f018 */
[----:B------:R-:W-:Y:S01]  /*2b70*/  IMAD R7, R12, 0x10, R7 ;  /* 0x000000100c077824 */ /* 0x000fe200078e0207 */
[----:B------:R-:W-:Y:S01]  /*2b80*/  LOP3.LUT R221, R4, 0x7ffffffc, RZ, 0xc0, !PT ;  /* 0x7ffffffc04dd7812 */ /* 0x000fe200078ec0ff */
[----:B------:R-:W-:-:S04]  /*2b90*/  IMAD.IADD R220, R96, 0x1, -R15 ;  /* 0x0000000160dc7824 */ /* 0x000fc800078e0a0f */
[----:B------:R-:W-:Y:S02]  /*2ba0*/  IMAD R220, R220, 0x8, R7 ;  /* 0x00000008dcdc7824 */ /* 0x000fe400078e0207 */
[----:B------:R-:W-:Y:S02]  /*2bb0*/  IMAD.IADD R221, R0, 0x1, -R221 ;  /* 0x0000000100dd7824 */ /* 0x000fe400078e0add */
[----:B------:R-:W-:-:S04]  /*2bc0*/  @P2 IMAD.HI.U32 R6, R220, c[0x0][0x2c8], RZ ;  /* 0x0000b200dc062a27 */ /* 0x000fc800078e00ff */
[----:B-1----:R-:W-:Y:S01]  /*2bd0*/  IMAD.MOV.U32 R25, RZ, RZ, R220 ;  /* 0x000000ffff197224 */ /* 0x002fe200078e00dc */
[----:B------:R-:W-:Y:S01]  /*2be0*/  @P0 SHF.R.U32.HI R25, RZ, c[0x0][0x2cc], R6 ;  /* 0x0000b300ff190a19 */ /* 0x000fe20000011606 */
[----:B------:R-:W-:Y:S01]  /*2bf0*/  IMAD.U32 R0, RZ, RZ, UR18 ;  /* 0x00000012ff007e24 */ /* 0x000fe2000f8e00ff */
[----:B------:R-:W-:Y:S01]  /*2c00*/  PLOP3.LUT P0, PT, PT, PT, UP0, 0x40, 0x0 ;  /* 0x000000000000781c */ /* 0x000fe20003f0e808 */
[----:B------:R-:W-:Y:S02]  /*2c10*/  IMAD.SHL.U32 R221, R221, 0x2, RZ ;  /* 0x00000002dddd7824 */ /* 0x000fe400078e00ff */
[----:B------:R-:W1:Y:S03]  /*2c20*/  SHFL.IDX PT, R4, R25, RZ, 0x1c1f ;  /* 0x001c1fff19047589 */ /* 0x000e6600000e0000 */
[C---:B------:R-:W-:Y:S02]  /*2c30*/  IADD3 R0, -R221.reuse, 0x1, R0 ;  /* 0x00000001dd007810 */ /* 0x040fe40007ffe100 */
[----:B------:R-:W-:-:S02]  /*2c40*/  IADD3 R22, -R221, UR16, RZ ;  /* 0x00000010dd167c10 */ /* 0x000fc4000fffe1ff */
[----:B------:R-:W-:Y:S02]  /*2c50*/  IADD3 R15, R0, -c[0x0][0x168], RZ ;  /* 0x80005a00000f7a10 */ /* 0x000fe40007ffe0ff */
[----:B------:R-:W-:Y:S02]  /*2c60*/  IADD3 R0, -R221, UR4, RZ ;  /* 0x00000004dd007c10 */ /* 0x000fe4000fffe1ff */
[C---:B------:R-:W-:Y:S02]  /*2c70*/  IADD3 R21, R15.reuse, c[0x0][0x328], RZ ;  /* 0x0000ca000f157a10 */ /* 0x040fe40007ffe0ff */
[----:B------:R-:W-:-:S03]  /*2c80*/  IADD3 R15, R15, UR13, RZ ;  /* 0x0000000d0f0f7c10 */ /* 0x000fc6000fffe0ff */
[--C-:B-1----:R-:W-:Y:S02]  /*2c90*/  IMAD.IADD R7, R21, 0x1, R4.reuse ;  /* 0x0000000115077824 */ /* 0x102fe400078e0204 */
[----:B------:R-:W-:-:S03]  /*2ca0*/  IMAD.IADD R23, R15, 0x1, R4 ;  /* 0x000000010f177824 */ /* 0x000fc600078e0204 */
[----:B------:R-:W-:Y:S01]  /*2cb0*/  IMNMX R24, R7, R22, PT ;  /* 0x0000001607187217 */ /* 0x000fe20003800200 */
[----:B------:R-:W-:Y:S05]  /*2cc0*/  @P0 BRA `(.L_x_2332) ;  /* 0x0000015000000947 */ /* 0x000fea0003800000 */
[----:B------:R-:W-:Y:S01]  /*2cd0*/  IMAD.U32 R7, RZ, RZ, UR11 ;  /* 0x0000000bff077e24 */ /* 0x000fe2000f8e00ff */
        /* <DEDUP_REMOVED lines=11> */
.L_x_2334:
[----:B------:R-:W-:-:S04]  /*2d90*/  MOV R4, c[0x0][0x32c] ;  /* 0x0000cb0000047a02 */ /* 0x000fc80000000f00 */
[----:B------:R-:W-:-:S13]  /*2da0*/  ISETP.NE.AND P0, PT, R4, 0x1, PT ;  /* 0x000000010400780c */ /* 0x000fda0003f05270 */
[----:B------:R-:W-:-:S05]  /*2db0*/  @P0 IMAD.HI.U32 R4, R7, c[0x0][0x330], RZ ;  /* 0x0000cc0007040a27 */ /* 0x000fca00078e00ff */
[----:B------:R-:W-:Y:S02]  /*2dc0*/  @P0 SHF.R.U32.HI R7, RZ, c[0x0][0x334], R4 ;  /* 0x0000cd00ff070a19 */ /* 0x000fe40000011604 */
.L_x_2335:
[----:B------:R-:W-:Y:S05]  /*2dd0*/  BSYNC B0 ;  /* 0x0000000000007941 */ /* 0x000fea0003800000 */
.L_x_2333:
[----:B------:R-:W-:-:S05]  /*2de0*/  IMAD R4, R7, c[0x0][0x32c], R0 ;  /* 0x0000cb0007047a24 */ /* 0x000fca00078e0200 */
[----:B------:R-:W-:Y:S02]  /*2df0*/  IADD3 R7, R4, c[0x0][0x32c], RZ ;  /* 0x0000cb0004077a10 */ /* 0x000fe40007ffe0ff */
[----:B------:R-:W-:Y:S02]  /*2e00*/  IMNMX R23, R23, R4, !PT ;  /* 0x0000000417177217 */ /* 0x000fe40007800200 */
[----:B------:R-:W-:Y:S02]  /*2e10*/  IMNMX R24, R24, R7, PT ;  /* 0x0000000718187217 */ /* 0x000fe40003800200 */
.L_x_2332:
[----:B------:R-:W-:Y:S01]  /*2e20*/  UISETP.GE.AND UP3, UPT, UR4, 0x2, UPT ;  /* 0x000000020400788c */ /* 0x000fe2000bf66270 */
[----:B------:R-:W1:Y:S01]  /*2e30*/  SHFL.IDX PT, R26, R25, 0x1, 0x1c1f ;  /* 0x003c1f00191a7f89 */ /* 0x000e6200000e0000 */
[----:B------:R-:W-:Y:S02]  /*2e40*/  UISETP.GE.AND UP4, UPT, UR4, 0x1, UPT ;  /* 0x000000010400788c */ /* 0x000fe4000bf86270 */
[----:B------:R-:W-:Y:S02]  /*2e50*/  UISETP.GE.AND UP2, UPT, UR4, 0x9, UPT ;  /* 0x000000090400788c */ /* 0x000fe4000bf46270 */
[----:B------:R-:W-:Y:S01]  /*2e60*/  PLOP3.LUT P6, PT, PT, PT, UP3, 0x40, 0x0 ;  /* 0x000000000000781c */ /* 0x000fe20003fce838 */
[----:B------:R-:W-:Y:S01]  /*2e70*/  UP2UR UR33, UPR, URZ, 0x8 ;  /* 0x000000083f217883 */ /* 0x000fe20008000000 */
[----:B------:R-:W-:Y:S01]  /*2e80*/  PLOP3.LUT P0, PT, PT, PT, UP4, 0x40, 0x0 ;  /* 0x000000000000781c */ /* 0x000fe20003f0e848 */
[----:B------:R-:W-:Y:S01]  /*2e90*/  UP2UR UR32, UPR, URZ, 0x4 ;  /* 0x000000043f207883 */ /* 0x000fe20008000000 */
[C---:B------:R-:W-:Y:S01]  /*2ea0*/  ISETP.GT.AND P6, PT, R23.reuse, 0x1, P6 ;  /* 0x000000011700780c */ /* 0x040fe200037c4270 */
[----:B------:R-:W-:Y:S01]  /*2eb0*/  UISETP.GE.AND UP3, UPT, UR4, 0xa, UPT ;  /* 0x0000000a0400788c */ /* 0x000fe2000bf66270 */
[C---:B------:R-:W-:Y:S01]  /*2ec0*/  ISETP.GT.AND P0, PT, R23.reuse, RZ, P0 ;  /* 0x000000ff1700720c */ /* 0x040fe20000704270 */
[----:B------:R-:W-:Y:S01]  /*2ed0*/  UP2UR UR34, UPR, URZ, 0x10 ;  /* 0x000000103f227883 */ /* 0x000fe20008000000 */
[----:B------:R-:W-:Y:S01]  /*2ee0*/  PLOP3.LUT P2, PT, PT, PT, UP2, 0x40, 0x0 ;  /* 0x000000000000781c */ /* 0x000fe20003f4e828 */
[----:B------:R-:W-:Y:S01]  /*2ef0*/  UISETP.GE.AND UP2, UPT, UR4, 0x11, UPT ;  /* 0x000000110400788c */ /* 0x000fe2000bf46270 */
[C---:B------:R-:W-:Y:S01]  /*2f00*/  ISETP.LT.OR P6, PT, R24.reuse, 0x2, P6 ;  /* 0x000000021800780c */ /* 0x040fe200037c1670 */
[----:B------:R-:W-:Y:S01]  /*2f10*/  UISETP.GE.AND UP4, UPT, UR4, 0x52, UPT ;  /* 0x000000520400788c */ /* 0x000fe2000bf86270 */
[----:B------:R-:W-:Y:S01]  /*2f20*/  ISETP.LT.OR P0, PT, R24, 0x1, P0 ;  /* 0x000000011800780c */ /* 0x000fe20000701670 */
[----:B------:R-:W-:Y:S01]  /*2f30*/  UP2UR UR30, UPR, URZ, 0x4 ;  /* 0x000000043f1e7883 */ /* 0x000fe20008000000 */
[----:B------:R-:W-:Y:S01]  /*2f40*/  ISETP.GT.AND P2, PT, R23, 0x8, P2 ;  /* 0x000000081700780c */ /* 0x000fe20001744270 */
[----:B------:R-:W-:Y:S01]  /*2f50*/  UISETP.GE.AND UP6, UPT, UR4, 0x4a, UPT ;  /* 0x0000004a0400788c */ /* 0x000fe2000bfc6270 */
[----:B------:R-:W-:Y:S01]  /*2f60*/  FSEL R12, R17, -INF , !P6 ;  /* 0xff800000110c7808 */ /* 0x000fe20007000000 */
[----:B------:R-:W-:Y:S01]  /*2f70*/  UISETP.GE.AND UP5, UPT, UR4, 0x51, UPT ;  /* 0x000000510400788c */ /* 0x000fe2000bfa6270 */
[----:B------:R-:W-:Y:S01]  /*2f80*/  FSEL R7, R16, -INF , !P0 ;  /* 0xff80000010077808 */ /* 0x000fe20004000000 */
[----:B------:R-:W-:Y:S01]  /*2f90*/  UP2UR UR31, UPR, URZ, 0x8 ;  /* 0x000000083f1f7883 */ /* 0x000fe20008000000 */
[----:B------:R-:W-:Y:S01]  /*2fa0*/  PLOP3.LUT P6, PT, PT, PT, UP2, 0x40, 0x0 ;  /* 0x000000000000781c */ /* 0x000fe20003fce828 */
[----:B------:R-:W-:Y:S01]  /*2fb0*/  UISETP.GE.AND UP2, UPT, UR4, 0x12, UPT ;  /* 0x000000120400788c */ /* 0x000fe2000bf46270 */
[----:B------:R-:W-:Y:S01]  /*2fc0*/  PLOP3.LUT P0, PT, PT, PT, UP3, 0x40, 0x0 ;  /* 0x000000000000781c */ /* 0x000fe20003f0e838 */
[----:B------:R-:W-:Y:S01]  /*2fd0*/  UISETP.GE.AND UP3, UPT, UR4, 0x59, UPT ;  /* 0x000000590400788c */ /* 0x000fe2000bf66270 */
[----:B------:R-:W-:Y:S01]  /*2fe0*/  ISETP.LT.OR P2, PT, R24, 0x9, P2 ;  /* 0x000000091800780c */ /* 0x000fe20001741670 */
[----:B------:R-:W-:Y:S01]  /*2ff0*/  UP2UR UR29, UPR, URZ, 0x4 ;  /* 0x000000043f1d7883 */ /* 0x000fe20008000000 */
[----:B------:R-:W-:Y:S01]  /*3000*/  ISETP.GT.AND P0, PT, R23, 0x9, P0 ;  /* 0x000000091700780c */ /* 0x000fe20000704270 */
[----:B-1----:R-:W-:Y:S01]  /*3010*/  IMAD.IADD R21, R21, 0x1, R26 ;  /* 0x0000000115157824 */ /* 0x002fe200078e021a */
[----:B------:R-:W-:-:S02]  /*3020*/  FSEL R20, R8, -INF , !P2 ;  /* 0xff80000008147808 */ /* 0x000fc40005000000 */
[----:B------:R-:W-:Y:S01]  /*3030*/  PLOP3.LUT P2, PT, PT, PT, UP2, 0x40, 0x0 ;  /* 0x000000000000781c */ /* 0x000fe20003f4e828 */
[----:B------:R-:W-:Y:S01]  /*3040*/  UISETP.GE.AND UP2, UPT, UR4, 0x19, UPT ;  /* 0x000000190400788c */ /* 0x000fe2000bf46270 */
[C---:B------:R-:W-:Y:S02]  /*3050*/  ISETP.LT.OR P0, PT, R24.reuse, 0xa, P0 ;  /* 0x0000000a1800780c */ /* 0x040fe40000701670 */
[----:B------:R-:W-:Y:S01]  /*3060*/  ISETP.GT.AND P6, PT, R23, 0x10, P6 ;  /* 0x000000101700780c */ /* 0x000fe200037c4270 */
[----:B------:R-:W-:Y:S01]  /*3070*/  UP2UR UR28, UPR, URZ, 0x4 ;  /* 0x000000043f1c7883 */ /* 0x000fe20008000000 */
[----:B------:R-:W-:Y:S02]  /*3080*/  FSEL R16, R9, -INF , !P0 ;  /* 0xff80000009107808 */ /* 0x000fe40004000000 */
[----:B------:R-:W-:Y:S01]  /*3090*/  PLOP3.LUT P0, PT, PT, PT, UP2, 0x40, 0x0 ;  /* 0x000000000000781c */ /* 0x000fe20003f0e828 */
[----:B------:R-:W-:Y:S01]  /*30a0*/  UISETP.GE.AND UP2, UPT, UR4, 0x1a, UPT ;  /* 0x0000001a0400788c */ /* 0x000fe2000bf46270 */
[----:B------:R-:W-:-:S02]  /*30b0*/  ISETP.LT.OR P6, PT, R24, 0x11, P6 ;  /* 0x000000111800780c */ /* 0x000fc400037c1670 */
[C---:B------:R-:W-:Y:S01]  /*30c0*/  ISETP.GT.AND P2, PT, R23.reuse, 0x11, P2 ;  /* 0x000000111700780c */ /* 0x040fe20001744270 */
[----:B------:R-:W-:Y:S01]  /*30d0*/  UP2UR UR27, UPR, URZ, 0x4 ;  /* 0x000000043f1b7883 */ /* 0x000fe20008000000 */
[----:B------:R-:W-:Y:S02]  /*30e0*/  FSEL R14, R72, -INF , !P6 ;  /* 0xff800000480e7808 */ /* 0x000fe40007000000 */
[----:B------:R-:W-:Y:S01]  /*30f0*/  PLOP3.LUT P6, PT, PT, PT, UP2, 0x40, 0x0 ;  /* 0x000000000000781c */ /* 0x000fe20003fce828 */
[----:B------:R-:W-:Y:S01]  /*3100*/  UISETP.GE.AND UP2, UPT, UR4, 0x21, UPT ;  /* 0x000000210400788c */ /* 0x000fe2000bf46270 */
[----:B------:R-:W-:Y:S02]  /*3110*/  ISETP.LT.OR P2, PT, R24, 0x12, P2 ;  /* 0x000000121800780c */ /* 0x000fe40001741670 */
[----:B------:R-:W-:Y:S01]  /*3120*/  ISETP.GT.AND P0, PT, R23, 0x18, P0 ;  /* 0x000000181700780c */ /* 0x000fe20000704270 */
[----:B------:R-:W-:Y:S01]  /*3130*/  UP2UR UR26, UPR, URZ, 0x4 ;  /* 0x000000043f1a7883 */ /* 0x000fe20008000000 */
[----:B------:R-:W-:-:S02]  /*3140*/  FSEL R6, R73, -INF , !P2 ;  /* 0xff80000049067808 */ /* 0x000fc40005000000 */
[----:B------:R-:W-:Y:S01]  /*3150*/  PLOP3.LUT P2, PT, PT, PT, UP2, 0x40, 0x0 ;  /* 0x000000000000781c */ /* 0x000fe20003f4e828 */
[----:B------:R-:W-:Y:S01]  /*3160*/  UISETP.GE.AND UP2, UPT, UR4, 0x22, UPT ;  /* 0x000000220400788c */ /* 0x000fe2000bf46270 */
[----:B------:R-:W-:Y:S02]  /*3170*/  ISETP.LT.OR P0, PT, R24, 0x19, P0 ;  /* 0x000000191800780c */ /* 0x000fe40000701670 */
[----:B------:R-:W-:Y:S01]  /*3180*/  ISETP.GT.AND P6, PT, R23, 0x19, P6 ;  /* 0x000000191700780c */ /* 0x000fe200037c4270 */
[----:B------:R-:W-:Y:S01]  /*3190*/  UP2UR UR25, UPR, URZ, 0x4 ;  /* 0x000000043f197883 */ /* 0x000fe20008000000 */
[----:B------:R-:W-:Y:S02]  /*31a0*/  FSEL R4, R68, -INF , !P0 ;  /* 0xff80000044047808 */ /* 0x000fe40004000000 */
[----:B------:R-:W-:Y:S01]  /*31b0*/  PLOP3.LUT P0, PT, PT, PT, UP2, 0x40, 0x0 ;  /* 0x000000000000781c */ /* 0x000fe20003f0e828 */
[----:B------:R-:W-:Y:S01]  /*31c0*/  UISETP.GE.AND UP2, UPT, UR4, 0x29, UPT ;  /* 0x000000290400788c */ /* 0x000fe2000bf46270 */
[----:B------:R-:W-:-:S02]  /*31d0*/  ISETP.LT.OR P6, PT, R24, 0x1a, P6 ;  /* 0x0000001a1800780c */ /* 0x000fc400037c1670 */
[----:B------:R-:W-:Y:S01]  /*31e0*/  ISETP.GT.AND P2, PT, R23, 0x20, P2 ;  /* 0x000000201700780c */ /* 0x000fe20001744270 */
        /* <DEDUP_REMOVED lines=52> */
[----:B------:R-:W-:-:S02]  /*3530*/  ISETP.GT.AND P2, PT, R23, 0x41, P2 ;  /* 0x000000411700780c */ /* 0x000fc40001744270 */
[----:B------:R-:W-:Y:S02]  /*3540*/  ISETP.GT.AND P0, PT, R23, 0x48, P0 ;  /* 0x000000481700780c */ /* 0x000fe40000704270 */
[C---:B------:R-:W-:Y:S02]  /*3550*/  ISETP.LT.OR P6, PT, R24.reuse, 0x41, P6 ;  /* 0x000000411800780c */ /* 0x040fe400037c1670 */
[C---:B------:R-:W-:Y:S02]  /*3560*/  ISETP.LT.OR P0, PT, R24.reuse, 0x49, P0 ;  /* 0x000000491800780c */ /* 0x040fe40000701670 */
[----:B------:R-:W-:Y:S02]  /*3570*/  ISETP.LT.OR P2, PT, R24, 0x42, P2 ;  /* 0x000000421800780c */ /* 0x000fe40001741670 */
[----:B------:R-:W-:Y:S02]  /*3580*/  FSEL R154, R44, -INF , !P0 ;  /* 0xff8000002c9a7808 */ /* 0x000fe40004000000 */
[----:B------:R-:W-:-:S02]  /*3590*/  PLOP3.LUT P0, PT, PT, PT, UP4, 0x40, 0x0 ;  /* 0x000000000000781c */ /* 0x000fc40003f0e848 */
[----:B------:R-:W-:Y:S02]  /*35a0*/  FSEL R156, R48, -INF , !P6 ;  /* 0xff800000309c7808 */ /* 0x000fe40007000000 */
[----:B------:R-:W-:Y:S02]  /*35b0*/  FSEL R152, R49, -INF , !P2 ;  /* 0xff80000031987808 */ /* 0x000fe40005000000 */
[----:B------:R-:W-:Y:S02]  /*35c0*/  PLOP3.LUT P6, PT, PT, PT, UP6, 0x40, 0x0 ;  /* 0x000000000000781c */ /* 0x000fe40003fce868 */
[----:B------:R-:W-:Y:S02]  /*35d0*/  PLOP3.LUT P2, PT, PT, PT, UP5, 0x40, 0x0 ;  /* 0x000000000000781c */ /* 0x000fe40003f4e858 */
[C---:B------:R-:W-:Y:S02]  /*35e0*/  ISETP.GT.AND P0, PT, R23.reuse, 0x51, P0 ;  /* 0x000000511700780c */ /* 0x040fe40000704270 */
        /* <DEDUP_REMOVED lines=13> */
[C---:B------:R-:W-:Y:S02]  /*36c0*/  ISETP.LT.OR P6, PT, R24.reuse, 0x59, P6 ;  /* 0x000000591800780c */ /* 0x040fe400037c1670 */
[----:B------:R-:W-:Y:S01]  /*36d0*/  ISETP.LT.OR P2, PT, R24, 0x5a, P2 ;  /* 0x0000005a1800780c */ /* 0x000fe20001741670 */
[----:B------:R-:W-:Y:S01]  /*36e0*/  IMAD.IADD R24, R15, 0x1, R26 ;  /* 0x000000010f187824 */ /* 0x000fe200078e021a */
[----:B------:R-:W-:Y:S02]  /*36f0*/  IMNMX R22, R21, R22, PT ;  /* 0x0000001615167217 */ /* 0x000fe40003800200 */
[----:B------:R-:W-:Y:S02]  /*3700*/  FSEL R132, R76, -INF , !P6 ;  /* 0xff8000004c847808 */ /* 0x000fe40007000000 */
[----:B------:R-:W-:Y:S01]  /*3710*/  FSEL R130, R77, -INF , !P2 ;  /* 0xff8000004d827808 */ /* 0x000fe20005000000 */
        /* <DEDUP_REMOVED lines=13> */
.L_x_2338:
[----:B------:R-:W-:-:S04]  /*37f0*/  MOV R9, c[0x0][0x32c] ;  /* 0x0000cb0000097a02 */ /* 0x000fc80000000f00 */
[----:B------:R-:W-:-:S13]  /*3800*/  ISETP.NE.AND P0, PT, R9, 0x1, PT ;  /* 0x000000010900780c */ /* 0x000fda0003f05270 */
[----:B------:R-:W-:-:S05]  /*3810*/  @P0 IMAD.HI.U32 R9, R15, c[0x0][0x330], RZ ;  /* 0x0000cc000f090a27 */ /* 0x000fca00078e00ff */
[----:B------:R-:W-:Y:S02]  /*3820*/  @P0 SHF.R.U32.HI R15, RZ, c[0x0][0x334], R9 ;  /* 0x0000cd00ff0f0a19 */ /* 0x000fe40000011609 */
.L_x_2339:
[----:B------:R-:W-:Y:S05]  /*3830*/  BSYNC B0 ;  /* 0x0000000000007941 */ /* 0x000fea0003800000 */
.L_x_2337:
[----:B------:R-:W-:-:S05]  /*3840*/  IMAD R15, R15, c[0x0][0x32c], R0 ;  /* 0x0000cb000f0f7a24 */ /* 0x000fca00078e0200 */
[----:B------:R-:W-:Y:S02]  /*3850*/  IADD3 R9, R15, c[0x0][0x32c], RZ ;  /* 0x0000cb000f097a10 */ /* 0x000fe40007ffe0ff */
[----:B------:R-:W-:Y:S02]  /*3860*/  IMNMX R24, R24, R15, !PT ;  /* 0x0000000f18187217 */ /* 0x000fe40007800200 */
[----:B------:R-:W-:Y:S02]  /*3870*/  IMNMX R22, R22, R9, PT ;  /* 0x0000000916167217 */ /* 0x000fe40003800200 */
.L_x_2336:
[----:B------:R-:W-:Y:S01]  /*3880*/  UP2UR UR4, UPR, URZ, 0x10 ;  /* 0x000000103f047883 */ /* 0x000fe20008000000 */
[----:B------:R-:W-:Y:S01]  /*3890*/  FMNMX.FTZ R25, R7, R12, !PT ;  /* 0x0000000c07197209 */ /* 0x000fe20007810000 */
[----:B------:R-:W-:Y:S01]  /*38a0*/  UISETP.NE.AND UP4, UPT, UR30, URZ, UPT ;  /* 0x0000003f1e00728c */ /* 0x000fe2000bf85270 */
[----:B------:R-:W-:Y:S01]  /*38b0*/  IMAD.SHL.U32 R212, R2, 0x2, RZ ;  /* 0x0000000202d47824 */ /* 0x000fe200078e00ff */
[----:B------:R-:W-:Y:S01]  /*38c0*/  UP2UR UR30, UPR, URZ, 0x8 ;  /* 0x000000083f1e7883 */ /* 0x000fe20008000000 */
[----:B------:R-:W-:Y:S01]  /*38d0*/  FMNMX.FTZ R25, R20, R25, !PT ;  /* 0x0000001914197209 */ /* 0x000fe20007810000 */
[----:B------:R-:W-:Y:S01]  /*38e0*/  UISETP.NE.AND UP3, UPT, UR32, URZ, UPT ;  /* 0x0000003f2000728c */ /* 0x000fe2000bf65270 */
[----:B------:R-:W-:Y:S01]  /*38f0*/  IMAD R210, R5, 0x2, R212 ;  /* 0x0000000205d27824 */ /* 0x000fe200078e02d4 */
[----:B------:R-:W-:Y:S01]  /*3900*/  UP2UR UR32, UPR, URZ, 0x4 ;  /* 0x000000043f207883 */ /* 0x000fe20008000000 */
[----:B------:R-:W-:Y:S01]  /*3910*/  FMNMX.FTZ R25, R16, R25, !PT ;  /* 0x0000001910197209 */ /* 0x000fe20007810000 */
[----:B------:R-:W-:Y:S01]  /*3920*/  UISETP.NE.AND UP2, UPT, UR31, URZ, UPT ;  /* 0x0000003f1f00728c */ /* 0x000fe2000bf45270 */
[C---:B------:R-:W-:Y:S01]  /*3930*/  IMAD R208, R3.reuse, 0x2, R210 ;  /* 0x0000000203d07824 */ /* 0x040fe200078e02d2 */
[----:B------:R-:W-:Y:S01]  /*3940*/  UP2UR UR31, UPR, URZ, 0x2 ;  /* 0x000000023f1f7883 */ /* 0x000fe20008000000 */
[----:B------:R-:W-:Y:S01]  /*3950*/  PLOP3.LUT P0, PT, PT, PT, UP3, 0x40, 0x0 ;  /* 0x000000000000781c */ /* 0x000fe20003f0e838 */
[----:B------:R-:W-:Y:S01]  /*3960*/  UISETP.NE.AND UP1, UPT, UR33, URZ, UPT ;  /* 0x0000003f2100728c */ /* 0x000fe2000bf25270 */
[----:B------:R-:W-:Y:S01]  /*3970*/  FMNMX.FTZ R25, R14, R25, !PT ;  /* 0x000000190e197209 */ /* 0x000fe20007810000 */
[----:B------:R-:W-:Y:S01]  /*3980*/  UP2UR UR33, UPR, URZ, 0x1 ;  /* 0x000000013f217883 */ /* 0x000fe20008000000 */
[----:B------:R-:W-:Y:S01]  /*3990*/  ISETP.GT.AND P0, PT, R24, 0x8, P0 ;  /* 0x000000081800780c */ /* 0x000fe20000704270 */
[----:B------:R-:W-:Y:S01]  /*39a0*/  UISETP.NE.AND UP0, UPT, UR34, URZ, UPT ;  /* 0x0000003f2200728c */ /* 0x000fe2000bf05270 */
[----:B------:R-:W-:Y:S01]  /*39b0*/  FMNMX.FTZ R25, R6, R25, !PT ;  /* 0x0000001906197209 */ /* 0x000fe20007810000 */
[----:B------:R-:W-:Y:S01]  /*39c0*/  UISETP.NE.AND UP3, UPT, UR28, URZ, UPT ;  /* 0x0000003f1c00728c */ /* 0x000fe2000bf65270 */
[----:B------:R-:W-:Y:S01]  /*39d0*/  PLOP3.LUT P2, PT, PT, PT, UP1, 0x40, 0x0 ;  /* 0x000000000000781c */ /* 0x000fe20003f4e818 */
[----:B------:R-:W-:Y:S01]  /*39e0*/  UISETP.NE.AND UP1, UPT, UR26, URZ, UPT ;  /* 0x0000003f1a00728c */ /* 0x000fe2000bf25270 */
[----:B------:R-:W-:Y:S01]  /*39f0*/  ISETP.LT.OR P0, PT, R22, 0x9, P0 ;  /* 0x000000091600780c */ /* 0x000fe20000701670 */
[----:B------:R-:W-:Y:S01]  /*3a00*/  LDSM.16.MT88.4 R92, [R208+0x100] ;  /* 0x00010000d05c783b */ /* 0x000fe20000004200 */
[----:B------:R-:W-:Y:S01]  /*3a10*/  PLOP3.LUT P6, PT, PT, PT, UP0, 0x40, 0x0 ;  /* 0x000000000000781c */ /* 0x000fe20003fce808 */
[----:B------:R-:W-:Y:S01]  /*3a20*/  UISETP.NE.AND UP0, UPT, UR29, URZ, UPT ;  /* 0x0000003f1d00728c */ /* 0x000fe2000bf05270 */
[C---:B------:R-:W-:Y:S01]  /*3a30*/  ISETP.GT.AND P2, PT, R24.reuse, 0x1, P2 ;  /* 0x000000011800780c */ /* 0x040fe20001744270 */
[----:B------:R-:W-:Y:S01]  /*3a40*/  LDSM.16.MT88.4 R100, [R212+0x3100] ;  /* 0x00310000d464783b */ /* 0x000fe20000004200 */
[----:B------:R-:W-:Y:S01]  /*3a50*/  ISETP.GT.AND P6, PT, R24, RZ, P6 ;  /* 0x000000ff1800720c */ /* 0x000fe200037c4270 */
[----:B------:R-:W-:Y:S01]  /*3a60*/  IMAD R209, R3, 0x2, R212 ;  /* 0x0000000203d17824 */ /* 0x000fe200078e02d4 */
[C---:B------:R-:W-:Y:S01]  /*3a70*/  ISETP.LT.OR P2, PT, R22.reuse, 0x2, P2 ;  /* 0x000000021600780c */ /* 0x040fe20001741670 */
[----:B------:R-:W-:Y:S01]  /*3a80*/  LDSM.16.MT88.4 R104, [R210+0x3100] ;  /* 0x00310000d268783b */ /* 0x000fe20000004200 */
[----:B------:R-:W-:-:S02]  /*3a90*/  ISETP.LT.OR P6, PT, R22, 0x1, P6 ;  /* 0x000000011600780c */ /* 0x000fc400037c1670 */
[----:B------:R-:W-:Y:S01]  /*3aa0*/  FSEL R23, R19, -INF , !P2 ;  /* 0xff80000013177808 */ /* 0x000fe20005000000 */
[----:B------:R-:W-:Y:S01]  /*3ab0*/  LDSM.16.MT88.4 R84, [R209+0x100] ;  /* 0x00010000d154783b */ /* 0x000fe20000004200 */
[----:B------:R-:W-:Y:S02]  /*3ac0*/  FSEL R18, R18, -INF , !P6 ;  /* 0xff80000012127808 */ /* 0x000fe40007000000 */
[----:B------:R-:W-:Y:S01]  /*3ad0*/  PLOP3.LUT P6, PT, PT, PT, UP2, 0x40, 0x0 ;  /* 0x000000000000781c */ /* 0x000fe20003fce828 */
[----:B------:R-:W-:Y:S01]  /*3ae0*/  UISETP.NE.AND UP2, UPT, UR27, URZ, UPT ;  /* 0x0000003f1b00728c */ /* 0x000fe2000bf45270 */
[----:B------:R-:W-:Y:S01]  /*3af0*/  PLOP3.LUT P2, PT, PT, PT, UP4, 0x40, 0x0 ;  /* 0x000000000000781c */ /* 0x000fe20003f4e848 */
[----:B------:R-:W-:Y:S01]  /*3b00*/  UISETP.NE.AND UP4, UPT, UR20, URZ, UPT ;  /* 0x0000003f1400728c */ /* 0x000fe2000bf85270 */
[----:B------:R-:W-:Y:S01]  /*3b10*/  ISETP.GT.AND P6, PT, R24, 0x9, P6 ;  /* 0x000000091800780c */ /* 0x000fe200037c4270 */
[----:B------:R-:W-:Y:S01]  /*3b20*/  LDSM.16.MT88.4 R28, [R212+0x900] ;  /* 0x00090000d41c783b */ /* 0x000fe20000004200 */
[----:B------:R-:W-:-:S02]  /*3b30*/  FSEL R21, R10, -INF , !P0 ;  /* 0xff8000000a157808 */ /* 0x000fc40004000000 */
[----:B------:R-:W-:Y:S01]  /*3b40*/  PLOP3.LUT P0, PT, PT, PT, UP0, 0x40, 0x0 ;  /* 0x000000000000781c */ /* 0x000fe20003f0e808 */
[----:B------:R-:W-:Y:S01]  /*3b50*/  UISETP.NE.AND UP0, UPT, UR25, URZ, UPT ;  /* 0x0000003f1900728c */ /* 0x000fe2000bf05270 */
[----:B------:R-:W-:Y:S02]  /*3b60*/  ISETP.LT.OR P6, PT, R22, 0xa, P6 ;  /* 0x0000000a1600780c */ /* 0x000fe400037c1670 */
[----:B------:R-:W-:Y:S02]  /*3b70*/  ISETP.GT.AND P2, PT, R24, 0x10, P2 ;  /* 0x000000101800780c */ /* 0x000fe40001744270 */
[----:B------:R-:W-:Y:S02]  /*3b80*/  FMNMX.FTZ R25, R4, R25, !PT ;  /* 0x0000001904197209 */ /* 0x000fe40007810000 */
[----:B------:R-:W-:Y:S02]  /*3b90*/  FSEL R19, R11, -INF , !P6 ;  /* 0xff8000000b137808 */ /* 0x000fe40007000000 */
[----:B------:R-:W-:-:S02]  /*3ba0*/  ISETP.LT.OR P2, PT, R22, 0x11, P2 ;  /* 0x000000111600780c */ /* 0x000fc40001741670 */
[----:B------:R-:W-:Y:S02]  /*3bb0*/  ISETP.GT.AND P0, PT, R24, 0x11, P0 ;  /* 0x000000111800780c */ /* 0x000fe40000704270 */
[----:B------:R-:W-:Y:S02]  /*3bc0*/  FMNMX.FTZ R0, R18, R23, !PT ;  /* 0x0000001712007209 */ /* 0x000fe40007810000 */
[----:B------:R-:W-:Y:S01]  /*3bd0*/  PLOP3.LUT P6, PT, PT, PT, UP3, 0x40, 0x0 ;  /* 0x000000000000781c */ /* 0x000fe20003fce838 */
[----:B------:R-:W-:Y:S01]  /*3be0*/  UISETP.NE.AND UP3, UPT, UR24, URZ, UPT ;  /* 0x0000003f1800728c */ /* 0x000fe2000bf65270 */
[----:B------:R-:W-:Y:S02]  /*3bf0*/  FMNMX.FTZ R25, R8, R25, !PT ;  /* 0x0000001908197209 */ /* 0x000fe40007810000 */
[----:B------:R-:W-:Y:S02]  /*3c00*/  FSEL R17, R74, -INF , !P2 ;  /* 0xff8000004a117808 */ /* 0x000fe40005000000 */
[----:B------:R-:W-:-:S02]  /*3c10*/  ISETP.LT.OR P0, PT, R22, 0x12, P0 ;  /* 0x000000121600780c */ /* 0x000fc40000701670 */
[----:B------:R-:W-:Y:S02]  /*3c20*/  FMNMX.FTZ R0, R21, R0, !PT ;  /* 0x0000000015007209 */ /* 0x000fe40007810000 */
[----:B------:R-:W-:Y:S01]  /*3c30*/  PLOP3.LUT P2, PT, PT, PT, UP2, 0x40, 0x0 ;  /* 0x000000000000781c */ /* 0x000fe20003f4e828 */
[----:B------:R-:W-:Y:S01]  /*3c40*/  UISETP.NE.AND UP2, UPT, UR23, URZ, UPT ;  /* 0x0000003f1700728c */ /* 0x000fe2000bf45270 */
[----:B------:R-:W-:Y:S02]  /*3c50*/  ISETP.GT.AND P6, PT, R24, 0x18, P6 ;  /* 0x000000181800780c */ /* 0x000fe400037c4270 */
[----:B------:R-:W-:Y:S02]  /*3c60*/  FMNMX.FTZ R25, R36, R25, !PT ;  /* 0x0000001924197209 */ /* 0x000fe40007810000 */
[----:B------:R-:W-:Y:S02]  /*3c70*/  FSEL R15, R75, -INF , !P0 ;  /* 0xff8000004b0f7808 */ /* 0x000fe40004000000 */
[----:B------:R-:W-:-:S02]  /*3c80*/  FMNMX.FTZ R0, R19, R0, !PT ;  /* 0x0000000013007209 */ /* 0x000fc40007810000 */
[----:B------:R-:W-:Y:S01]  /*3c90*/  PLOP3.LUT P0, PT, PT, PT, UP1, 0x40, 0x0 ;  /* 0x000000000000781c */ /* 0x000fe20003f0e818 */
[----:B------:R-:W-:Y:S01]  /*3ca0*/  UISETP.NE.AND UP1, UPT, UR22, URZ, UPT ;  /* 0x0000003f1600728c */ /* 0x000fe2000bf25270 */
[----:B------:R-:W-:Y:S02]  /*3cb0*/  ISETP.LT.OR P6, PT, R22, 0x19, P6 ;  /* 0x000000191600780c */ /* 0x000fe400037c1670 */
[----:B------:R-:W-:Y:S02]  /*3cc0*/  ISETP.GT.AND P2, PT, R24, 0x19, P2 ;  /* 0x000000191800780c */ /* 0x000fe40001744270 */
[----:B------:R-:W-:Y:S02]  /*3cd0*/  FMNMX.FTZ R25, R34, R25, !PT ;  /* 0x0000001922197209 */ /* 0x000fe40007810000 */
[----:B------:R-:W-:Y:S02]  /*3ce0*/  FMNMX.FTZ R0, R17, R0, !PT ;  /* 0x0000000011007209 */ /* 0x000fe40007810000 */
[----:B------:R-:W-:-:S02]  /*3cf0*/  FSEL R11, R70, -INF , !P6 ;  /* 0xff800000460b7808 */ /* 0x000fc40007000000 */
[----:B------:R-:W-:Y:S02]  /*3d00*/  ISETP.LT.OR P2, PT, R22, 0x1a, P2 ;  /* 0x0000001a1600780c */ /* 0x000fe40001741670 */
[----:B------:R-:W-:Y:S02]  /*3d10*/  ISETP.GT.AND P0, PT, R24, 0x20, P0 ;  /* 0x000000201800780c */ /* 0x000fe40000704270 */
[----:B------:R-:W-:Y:S02]  /*3d20*/  FMNMX.FTZ R25, R32, R25, !PT ;  /* 0x0000001920197209 */ /* 0x000fe40007810000 */
[----:B------:R-:W-:Y:S01]  /*3d30*/  PLOP3.LUT P6, PT, PT, PT, UP0, 0x40, 0x0 ;  /* 0x000000000000781c */ /* 0x000fe20003fce808 */
[----:B------:R-:W-:Y:S01]  /*3d40*/  UISETP.NE.AND UP0, UPT, UR21, URZ, UPT ;  /* 0x0000003f1500728c */ /* 0x000fe2000bf05270 */
[----:B------:R-:W-:Y:S02]  /*3d50*/  FMNMX.FTZ R0, R15, R0, !PT ;  /* 0x000000000f007209 */ /* 0x000fe40007810000 */
[----:B------:R-:W-:-:S02]  /*3d60*/  FSEL R9, R71, -INF , !P2 ;  /* 0xff80000047097808 */ /* 0x000fc40005000000 */
[----:B------:R-:W-:Y:S01]  /*3d70*/  ISETP.LT.OR P0, PT, R22, 0x21, P0 ;  /* 0x000000211600780c */ /* 0x000fe20000701670 */
[----:B------:R-:W-:Y:S01]  /*3d80*/  LDSM.16.MT88.4 R68, [R212+0x100] ;  /* 0x00010000d444783b */ /* 0x000fe20000004200 */
[----:B------:R-:W-:Y:S02]  /*3d90*/  FMNMX.FTZ R25, R120, R25, !PT ;  /* 0x0000001978197209 */ /* 0x000fe40007810000 */
[----:B------:R-:W-:Y:S01]  /*3da0*/  PLOP3.LUT P2, PT, PT, PT, UP3, 0x40, 0x0 ;  /* 0x000000000000781c */ /* 0x000fe20003f4e838 */
[----:B------:R-:W-:Y:S01]  /*3db0*/  UISETP.NE.AND UP3, UPT, UR19, URZ, UPT ;  /* 0x0000003f1300728c */ /* 0x000fe2000bf65270 */
[----:B------:R-:W-:Y:S02]  /*3dc0*/  ISETP.GT.AND P6, PT, R24, 0x21, P6 ;  /* 0x000000211800780c */ /* 0x000fe400037c4270 */
[----:B------:R-:W-:Y:S02]  /*3dd0*/  FMNMX.FTZ R0, R11, R0, !PT ;  /* 0x000000000b007209 */ /* 0x000fe40007810000 */
[----:B------:R-:W-:-:S02]  /*3de0*/  FSEL R141, R66, -INF , !P0 ;  /* 0xff800000428d7808 */ /* 0x000fc40004000000 */
[----:B------:R-:W-:Y:S02]  /*3df0*/  FMNMX.FTZ R25, R138, R25, !PT ;  /* 0x000000198a197209 */ /* 0x000fe40007810000 */
[----:B------:R-:W-:Y:S01]  /*3e00*/  PLOP3.LUT P0, PT, PT, PT, UP2, 0x40, 0x0 ;  /* 0x000000000000781c */ /* 0x000fe20003f0e828 */
[----:B------:R-:W-:Y:S01]  /*3e10*/  UISETP.NE.AND UP2, UPT, UR18, URZ, UPT ;  /* 0x0000003f1200728c */ /* 0x000fe2000bf45270 */
[----:B------:R-:W-:Y:S02]  /*3e20*/  ISETP.LT.OR P6, PT, R22, 0x22, P6 ;  /* 0x000000221600780c */ /* 0x000fe400037c1670 */
[----:B------:R-:W-:Y:S02]  /*3e30*/  ISETP.GT.AND P2, PT, R24, 0x28, P2 ;  /* 0x000000281800780c */ /* 0x000fe40001744270 */
[----:B------:R-:W-:Y:S02]  /*3e40*/  FMNMX.FTZ R0, R9, R0, !PT ;  /* 0x0000000009007209 */ /* 0x000fe40007810000 */
[----:B------:R-:W-:-:S02]  /*3e50*/  FMNMX.FTZ R25, R148, R25, !PT ;  /* 0x0000001994197209 */ /* 0x000fc40007810000 */
[----:B------:R-:W-:Y:S02]  /*3e60*/  FSEL R121, R67, -INF , !P6 ;  /* 0xff80000043797808 */ /* 0x000fe40007000000 */
[----:B------:R-:W-:Y:S02]  /*3e70*/  ISETP.LT.OR P2, PT, R22, 0x29, P2 ;  /* 0x000000291600780c */ /* 0x000fe40001741670 */
[----:B------:R-:W-:Y:S02]  /*3e80*/  ISETP.GT.AND P0, PT, R24, 0x29, P0 ;  /* 0x000000291800780c */ /* 0x000fe40000704270 */
[----:B------:R-:W-:Y:S01]  /*3e90*/  PLOP3.LUT P6, PT, PT, PT, UP1, 0x40, 0x0 ;  /* 0x000000000000781c */ /* 0x000fe20003fce818 */
[----:B------:R-:W-:Y:S01]  /*3ea0*/  UISETP.NE.AND UP1, UPT, UR17, URZ, UPT ;  /* 0x0000003f1100728c */ /* 0x000fe2000bf25270 */
[----:B------:R-:W-:Y:S02]  /*3eb0*/  FMNMX.FTZ R0, R141, R0, !PT ;  /* 0x000000008d007209 */ /* 0x000fe40007810000 */
[----:B------:R-:W-:-:S02]  /*3ec0*/  FMNMX.FTZ R25, R142, R25, !PT ;  /* 0x000000198e197209 */ /* 0x000fc40007810000 */
[----:B------:R-:W-:Y:S02]  /*3ed0*/  FSEL R139, R62, -INF , !P2 ;  /* 0xff8000003e8b7808 */ /* 0x000fe40005000000 */
[----:B------:R-:W-:Y:S02]  /*3ee0*/  ISETP.LT.OR P0, PT, R22, 0x2a, P0 ;  /* 0x0000002a1600780c */ /* 0x000fe40000701670 */
[----:B------:R-:W-:Y:S01]  /*3ef0*/  PLOP3.LUT P2, PT, PT, PT, UP0, 0x40, 0x0 ;  /* 0x000000000000781c */ /* 0x000fe20003f4e808 */
[----:B------:R-:W-:Y:S01]  /*3f00*/  UISETP.NE.AND UP0, UPT, UR16, URZ, UPT ;  /* 0x0000003f1000728c */ /* 0x000fe2000bf05270 */
[----:B------:R-:W-:Y:S02]  /*3f10*/  ISETP.GT.AND P6, PT, R24, 0x30, P6 ;  /* 0x000000301800780c */ /* 0x000fe400037c4270 */
[----:B------:R-:W-:Y:S01]  /*3f20*/  FMNMX.FTZ R0, R121, R0, !PT ;  /* 0x0000000079007209 */ /* 0x000fe20007810000 */
[----:B------:R-:W-:Y:S01]  /*3f30*/  ULDC.64 UR16, c[0x0][0x2c8] ;  /* 0x0000b20000107ab9 */ /* 0x000fe20000000a00 */
[----:B------:R-:W-:Y:S01]  /*3f40*/  FMNMX.FTZ R25, R140, R25, !PT ;  /* 0x000000198c197209 */ /* 0x000fe20007810000 */
[----:B------:R-:W-:Y:S01]  /*3f50*/  UIMAD.WIDE.U32 UR18, UR15, UR16, URZ ;  /* 0x000000100f1272a5 */ /* 0x000fe2000f8e003f */
[----:B------:R-:W-:-:S02]  /*3f60*/  FSEL R131, R63, -INF , !P0 ;  /* 0xff8000003f837808 */ /* 0x000fc40004000000 */
[----:B------:R-:W-:Y:S01]  /*3f70*/  PLOP3.LUT P0, PT, PT, PT, UP4, 0x40, 0x0 ;  /* 0x000000000000781c */ /* 0x000fe20003f0e848 */
[----:B------:R-:W-:Y:S01]  /*3f80*/  UISETP.NE.AND UP4, UPT, UR4, URZ, UPT ;  /* 0x0000003f0400728c */ /* 0x000fe2000bf85270 */
[----:B------:R-:W-:Y:S01]  /*3f90*/  ISETP.LT.OR P6, PT, R22, 0x31, P6 ;  /* 0x000000311600780c */ /* 0x000fe200037c1670 */
[----:B------:R-:W-:Y:S01]  /*3fa0*/  UIADD3 UR4, UR7, -0x2, URZ ;  /* 0xfffffffe07047890 */ /* 0x000fe2000fffe03f */
[----:B------:R-:W-:Y:S02]  /*3fb0*/  ISETP.GT.AND P2, PT, R24, 0x31, P2 ;  /* 0x000000311800780c */ /* 0x000fe40001744270 */
[----:B------:R-:W-:Y:S01]  /*3fc0*/  FMNMX.FTZ R0, R139, R0, !PT ;  /* 0x000000008b007209 */ /* 0x000fe20007810000 */
[----:B------:R-:W-:Y:S01]  /*3fd0*/  ULDC UR7, c[0x0][0x328] ;  /* 0x0000ca0000077ab9 */ /* 0x000fe20000000800 */
[----:B------:R-:W-:Y:S01]  /*3fe0*/  FMNMX.FTZ R25, R156, R25, !PT ;  /* 0x000000199c197209 */ /* 0x000fe20007810000 */
[----:B------:R-:W-:Y:S01]  /*3ff0*/  IMAD.U32 R168, RZ, RZ, UR4 ;  /* 0x00000004ffa87e24 */ /* 0x000fe2000f8e00ff */
[----:B------:R-:W-:-:S02]  /*4000*/  FSEL R161, R58, -INF , !P6 ;  /* 0xff8000003aa17808 */ /* 0x000fc40007000000 */
[----:B------:R-:W-:Y:S02]  /*4010*/  ISETP.LT.OR P2, PT, R22, 0x32, P2 ;  /* 0x000000321600780c */ /* 0x000fe40001741670 */
[----:B------:R-:W-:Y:S02]  /*4020*/  ISETP.GT.AND P0, PT, R24, 0x38, P0 ;  /* 0x000000381800780c */ /* 0x000fe40000704270 */
[----:B------:R-:W-:Y:S01]  /*4030*/  PLOP3.LUT P6, PT, PT, PT, UP3, 0x40, 0x0 ;  /* 0x000000000000781c */ /* 0x000fe20003fce838 */
[----:B------:R-:W-:Y:S01]  /*4040*/  UISETP.NE.AND UP3, UPT, UR30, URZ, UPT ;  /* 0x0000003f1e00728c */ /* 0x000fe2000bf65270 */
[----:B------:R-:W-:Y:S02]  /*4050*/  FMNMX.FTZ R0, R131, R0, !PT ;  /* 0x0000000083007209 */ /* 0x000fe40007810000 */
[----:B------:R-:W-:Y:S02]  /*4060*/  FMNMX.FTZ R25, R152, R25, !PT ;  /* 0x0000001998197209 */ /* 0x000fe40007810000 */
[----:B------:R-:W-:-:S02]  /*4070*/  FSEL R149, R59, -INF , !P2 ;  /* 0xff8000003b957808 */ /* 0x000fc40005000000 */
[----:B------:R-:W-:Y:S01]  /*4080*/  ISETP.LT.OR P0, PT, R22, 0x39, P0 ;  /* 0x000000391600780c */ /* 0x000fe20000701670 */
[----:B------:R-:W-:Y:S01]  /*4090*/  LDSM.16.MT88.4 R56, [R209+0x3100] ;  /* 0x00310000d138783b */ /* 0x000fe20000004200 */
[----:B------:R-:W-:Y:S01]  /*40a0*/  PLOP3.LUT P2, PT, PT, PT, UP2, 0x40, 0x0 ;  /* 0x000000000000781c */ /* 0x000fe20003f4e828 */
[----:B------:R-:W-:Y:S01]  /*40b0*/  UISETP.NE.AND UP2, UPT, UR32, URZ, UPT ;  /* 0x0000003f2000728c */ /* 0x000fe2000bf45270 */
[----:B------:R-:W-:Y:S02]  /*40c0*/  ISETP.GT.AND P6, PT, R24, 0x39, P6 ;  /* 0x000000391800780c */ /* 0x000fe400037c4270 */
[----:B------:R-:W-:Y:S02]  /*40d0*/  FMNMX.FTZ R0, R161, R0, !PT ;  /* 0x00000000a1007209 */ /* 0x000fe40007810000 */
[----:B------:R-:W-:Y:S02]  /*40e0*/  FMNMX.FTZ R25, R154, R25, !PT ;  /* 0x000000199a197209 */ /* 0x000fe40007810000 */
[----:B------:R-:W-:-:S02]  /*40f0*/  FSEL R159, R54, -INF , !P0 ;  /* 0xff800000369f7808 */ /* 0x000fc40004000000 */
[----:B------:R-:W-:Y:S01]  /*4100*/  PLOP3.LUT P0, PT, PT, PT, UP1, 0x40, 0x0 ;  /* 0x000000000000781c */ /* 0x000fe20003f0e818 */
[----:B------:R-:W-:Y:S01]  /*4110*/  UISETP.NE.AND UP1, UPT, UR31, URZ, UPT ;  /* 0x0000003f1f00728c */ /* 0x000fe2000bf25270 */
[----:B------:R-:W-:Y:S02]  /*4120*/  ISETP.LT.OR P6, PT, R22, 0x3a, P6 ;  /* 0x0000003a1600780c */ /* 0x000fe400037c1670 */
[----:B------:R-:W-:Y:S02]  /*4130*/  ISETP.GT.AND P2, PT, R24, 0x40, P2 ;  /* 0x000000401800780c */ /* 0x000fe40001744270 */
[----:B------:R-:W-:Y:S02]  /*4140*/  FMNMX.FTZ R0, R149, R0, !PT ;  /* 0x0000000095007209 */ /* 0x000fe40007810000 */
[----:B------:R-:W-:Y:S02]  /*4150*/  FMNMX.FTZ R25, R150, R25, !PT ;  /* 0x0000001996197209 */ /* 0x000fe40007810000 */
[----:B------:R-:W-:-:S02]  /*4160*/  FSEL R153, R55, -INF , !P6 ;  /* 0xff80000037997808 */ /* 0x000fc40007000000 */
[----:B------:R-:W-:Y:S01]  /*4170*/  ISETP.GT.AND P0, PT, R24, 0x41, P0 ;  /* 0x000000411800780c */ /* 0x000fe20000704270 */
[----:B------:R-:W-:Y:S01]  /*4180*/  @UP1 USHF.R.U32.HI UR15, URZ, UR17, UR19 ;  /* 0x000000113f0f1299 */ /* 0x000fe20008011613 */
[----:B------:R-:W-:Y:S02]  /*4190*/  ISETP.LT.OR P2, PT, R22, 0x41, P2 ;  /* 0x000000411600780c */ /* 0x000fe40001741670 */
[----:B------:R-:W-:Y:S01]  /*41a0*/  FMNMX.FTZ R0, R159, R0, !PT ;  /* 0x000000009f007209 */ /* 0x000fe20007810000 */
[----:B------:R-:W-:Y:S01]  /*41b0*/  UIADD3 UR14, UR14, UR15, URZ ;  /* 0x0000000f0e0e7290 */ /* 0x000fe2000fffe03f */
[----:B------:R-:W-:Y:S01]  /*41c0*/  PLOP3.LUT P6, PT, PT, PT, UP0, 0x40, 0x0 ;  /* 0x000000000000781c */ /* 0x000fe20003fce808 */
[----:B------:R-:W-:Y:S01]  /*41d0*/  UISETP.NE.AND UP0, UPT, UR33, URZ, UPT ;  /* 0x0000003f2100728c */ /* 0x000fe2000bf05270 */
[----:B------:R-:W-:Y:S01]  /*41e0*/  FMNMX.FTZ R25, R136, R25, !PT ;  /* 0x0000001988197209 */ /* 0x000fe20007810000 */
[----:B------:R-:W-:Y:S01]  /*41f0*/  UIADD3 UR7, UR14, UR7, URZ ;  /* 0x000000070e077290 */ /* 0x000fe2000fffe03f */
[----:B------:R-:W-:-:S02]  /*4200*/  ISETP.LT.OR P0, PT, R22, 0x42, P0 ;  /* 0x000000421600780c */ /* 0x000fc40000701670 */
[----:B------:R-:W-:Y:S02]  /*4210*/  FSEL R155, R50, -INF , !P2 ;  /* 0xff800000329b7808 */ /* 0x000fe40005000000 */
[----:B------:R-:W-:Y:S02]  /*4220*/  FMNMX.FTZ R0, R153, R0, !PT ;  /* 0x0000000099007209 */ /* 0x000fe40007810000 */
[----:B------:R-:W-:Y:S02]  /*4230*/  PLOP3.LUT P2, PT, PT, PT, UP6, 0x40, 0x0 ;  /* 0x000000000000781c */ /* 0x000fe40003f4e868 */
[----:B------:R-:W-:Y:S02]  /*4240*/  ISETP.GT.AND P6, PT, R24, 0x48, P6 ;  /* 0x000000481800780c */ /* 0x000fe400037c4270 */
[----:B------:R-:W-:Y:S02]  /*4250*/  FMNMX.FTZ R25, R134, R25, !PT ;  /* 0x0000001986197209 */ /* 0x000fe40007810000 */
[----:B------:R-:W-:-:S02]  /*4260*/  FSEL R157, R51, -INF , !P0 ;  /* 0xff800000339d7808 */ /* 0x000fc40004000000 */
[----:B------:R-:W-:Y:S02]  /*4270*/  FMNMX.FTZ R0, R155, R0, !PT ;  /* 0x000000009b007209 */ /* 0x000fe40007810000 */
[----:B------:R-:W-:Y:S02]  /*4280*/  PLOP3.LUT P0, PT, PT, PT, UP5, 0x40, 0x0 ;  /* 0x000000000000781c */ /* 0x000fe40003f0e858 */
[----:B------:R-:W-:Y:S02]  /*4290*/  ISETP.GT.AND P2, PT, R24, 0x49, P2 ;  /* 0x000000491800780c */ /* 0x000fe40001744270 */
[----:B------:R-:W-:Y:S02]  /*42a0*/  ISETP.LT.OR P6, PT, R22, 0x49, P6 ;  /* 0x000000491600780c */ /* 0x000fe400037c1670 */
[----:B------:R-:W-:Y:S02]  /*42b0*/  FMNMX.FTZ R25, R132, R25, !PT ;  /* 0x0000001984197209 */ /* 0x000fe40007810000 */
[----:B------:R-:W-:-:S02]  /*42c0*/  FMNMX.FTZ R10, R157, R0, !PT ;  /* 0x000000009d0a7209 */ /* 0x000fc40007810000 */
[----:B------:R-:W-:Y:S02]  /*42d0*/  ISETP.LT.OR P2, PT, R22, 0x4a, P2 ;  /* 0x0000004a1600780c */ /* 0x000fe40001741670 */
[----:B------:R-:W-:Y:S02]  /*42e0*/  FSEL R151, R46, -INF , !P6 ;  /* 0xff8000002e977808 */ /* 0x000fe40007000000 */
[----:B------:R-:W-:Y:S02]  /*42f0*/  ISETP.GT.AND P0, PT, R24, 0x50, P0 ;  /* 0x000000501800780c */ /* 0x000fe40000704270 */
[----:B------:R-:W-:Y:S02]  /*4300*/  FMNMX.FTZ R0, R130, R25, !PT ;  /* 0x0000001982007209 */ /* 0x000fe40007810000 */
[----:B------:R-:W-:Y:S02]  /*4310*/  PLOP3.LUT P6, PT, PT, PT, UP4, 0x40, 0x0 ;  /* 0x000000000000781c */ /* 0x000fe40003fce848 */
[----:B------:R-:W-:Y:S01]  /*4320*/  FSEL R143, R47, -INF , !P2 ;  /* 0xff8000002f8f7808 */ /* 0x000fe20005000000 */
[----:B------:R-:W1:Y:S01]  /*4330*/  SHFL.BFLY PT, R25, R0, 0x2, 0x1f ;  /* 0x0c401f0000197f89 */ /* 0x000e6200000e0000 */
[----:B------:R-:W-:-:S02]  /*4340*/  ISETP.LT.OR P0, PT, R22, 0x51, P0 ;  /* 0x000000511600780c */ /* 0x000fc40000701670 */
[----:B------:R-:W-:Y:S02]  /*4350*/  PLOP3.LUT P2, PT, PT, PT, UP3, 0x40, 0x0 ;  /* 0x000000000000781c */ /* 0x000fe40003f4e838 */
[----:B------:R-:W-:Y:S02]  /*4360*/  ISETP.GT.AND P6, PT, R24, 0x51, P6 ;  /* 0x000000511800780c */ /* 0x000fe400037c4270 */
[----:B------:R-:W-:Y:S02]  /*4370*/  FMNMX.FTZ R10, R151, R10, !PT ;  /* 0x0000000a970a7209 */ /* 0x000fe40007810000 */
[----:B------:R-:W-:Y:S02]  /*4380*/  FSEL R135, R82, -INF , !P0 ;  /* 0xff80000052877808 */ /* 0x000fe40004000000 */
[----:B------:R-:W-:Y:S02]  /*4390*/  PLOP3.LUT P0, PT, PT, PT, UP2, 0x40, 0x0 ;  /* 0x000000000000781c */ /* 0x000fe40003f0e828 */
[----:B------:R-:W-:-:S02]  /*43a0*/  ISETP.LT.OR P6, PT, R22, 0x52, P6 ;  /* 0x000000521600780c */ /* 0x000fc400037c1670 */
[C---:B------:R-:W-:Y:S02]  /*43b0*/  ISETP.GT.AND P2, PT, R24.reuse, 0x58, P2 ;  /* 0x000000581800780c */ /* 0x040fe40001744270 */
[----:B------:R-:W-:Y:S02]  /*43c0*/  FMNMX.FTZ R10, R143, R10, !PT ;  /* 0x0000000a8f0a7209 */ /* 0x000fe40007810000 */
[----:B------:R-:W-:Y:S02]  /*43d0*/  ISETP.GT.AND P0, PT, R24, 0x59, P0 ;  /* 0x000000591800780c */ /* 0x000fe40000704270 */
[----:B------:R-:W-:Y:S02]  /*43e0*/  FSEL R133, R83, -INF , !P6 ;  /* 0xff80000053857808 */ /* 0x000fe40007000000 */
[----:B------:R-:W-:Y:S02]  /*43f0*/  ISETP.LT.OR P2, PT, R22, 0x59, P2 ;  /* 0x000000591600780c */ /* 0x000fe40001741670 */
[----:B------:R-:W-:-:S02]  /*4400*/  FMNMX.FTZ R10, R135, R10, !PT ;  /* 0x0000000a870a7209 */ /* 0x000fc40007810000 */
[----:B------:R-:W-:Y:S02]  /*4410*/  ISETP.LT.OR P0, PT, R22, 0x5a, P0 ;  /* 0x0000005a1600780c */ /* 0x000fe40000701670 */
[----:B------:R-:W-:Y:S02]  /*4420*/  FSEL R129, R78, -INF , !P2 ;  /* 0xff8000004e817808 */ /* 0x000fe40005000000 */
[----:B------:R-:W-:Y:S02]  /*4430*/  FMNMX.FTZ R10, R133, R10, !PT ;  /* 0x0000000a850a7209 */ /* 0x000fe40007810000 */
[----:B------:R-:W-:Y:S02]  /*4440*/  FSEL R123, R79, -INF , !P0 ;  /* 0xff8000004f7b7808 */ /* 0x000fe40004000000 */
[----:B------:R-:W-:Y:S01]  /*4450*/  FMNMX.FTZ R10, R129, R10, !PT ;  /* 0x0000000a810a7209 */ /* 0x000fe20007810000 */
[----:B------:R-:W-:Y:S01]  /*4460*/  LDSM.16.MT88.4 R76, [R210+0x100] ;  /* 0x00010000d24c783b */ /* 0x000fe20000004200 */
[----:B-1----:R-:W-:-:S02]  /*4470*/  FMNMX.FTZ R27, R0, R25, !PT ;  /* 0x00000019001b7209 */ /* 0x002fc40007810000 */
        /* <DEDUP_REMOVED lines=16> */
[----:B------:R-:W2:Y:S01]  /*4580*/  LDSM.16.MT88.4 R4, [R208+0x3100] ;  /* 0x00310000d004783b */ /* 0x000ea20000004200 */
[--C-:B------:R-:W-:Y:S02]  /*4590*/  FFMA.FTZ R47, R14, c[0x0][0x2d0], -R137.reuse ;  /* 0x0000b4000e2f7a23 */ /* 0x100fe40000010889 */
[----:B------:R-:W3:Y:S01]  /*45a0*/  MUFU.EX2 R49, R49 ;  /* 0x0000003100317308 */ /* 0x000ee20000000800 */
        /* <DEDUP_REMOVED lines=8> */
[--C-:B------:R-:W-:Y:S01]  /*4630*/  FFMA.FTZ R118, R32, c[0x0][0x2d0], -R137.reuse ;  /* 0x0000b40020767a23 */ /* 0x100fe20000010889 */
[----:B------:R-:W-:Y:S01]  /*4640*/  LDSM.16.MT88.4 R36, [R210+0x3900] ;  /* 0x00390000d224783b */ /* 0x000fe20000004200 */
[--C-:B------:R-:W-:Y:S01]  /*4650*/  FFMA.FTZ R117, R120, c[0x0][0x2d0], -R137.reuse ;  /* 0x0000b40078757a23 */ /* 0x100fe20000010889 */
[----:B------:R-:W-:Y:S01]  /*4660*/  FSEL R122, R122, RZ, P0 ;  /* 0x000000ff7a7a7208 */ /* 0x000fe20000000000 */
[----:B------:R-:W-:Y:S01]  /*4670*/  FFMA.FTZ R138, R138, c[0x0][0x2d0], -R137 ;  /* 0x0000b4008a8a7a23 */ /* 0x000fe20000010889 */
[----:B------:R-:W-:Y:S01]  /*4680*/  LDSM.16.MT88.4 R32, [R209+0x3900] ;  /* 0x00390000d120783b */ /* 0x000fe20000004200 */
[----:B---3--:R-:W-:Y:S01]  /*4690*/  F2FP.PACK_AB R64, R48, R49 ;  /* 0x000000313040723e */ /* 0x008fe200000000ff */
[----:B------:R-:W1:Y:S01]  /*46a0*/  MUFU.EX2 R43, R43 ;  /* 0x0000002b002b7308 */ /* 0x000e620000000800 */
[--C-:B------:R-:W-:Y:S01]  /*46b0*/  FFMA.FTZ R50, R18, c[0x0][0x2d0], -R122.reuse ;  /* 0x0000b40012327a23 */ /* 0x100fe2000001087a */
[----:B------:R-:W-:Y:S01]  /*46c0*/  PLOP3.LUT P0, PT, PT, PT, UP0, 0x40, 0x0 ;  /* 0x000000000000781c */ /* 0x000fe20003f0e808 */
[----:B------:R-:W-:-:S02]  /*46d0*/  FFMA.FTZ R51, R23, c[0x0][0x2d0], -R122 ;  /* 0x0000b40017337a23 */ /* 0x000fc4000001087a */
[--C-:B------:R-:W-:Y:S02]  /*46e0*/  FFMA.FTZ R45, R21, c[0x0][0x2d0], -R122.reuse ;  /* 0x0000b400152d7a23 */ /* 0x100fe4000001087a */
[--C-:B------:R-:W-:Y:S01]  /*46f0*/  FFMA.FTZ R44, R19, c[0x0][0x2d0], -R122.reuse ;  /* 0x0000b400132c7a23 */ /* 0x100fe2000001087a */
[----:B------:R-:W-:Y:S01]  /*4700*/  MUFU.EX2 R50, R50 ;  /* 0x0000003200327308 */ /* 0x000fe20000000800 */
[--C-:B------:R-:W-:Y:S01]  /*4710*/  FFMA.FTZ R40, R17, c[0x0][0x2d0], -R122.reuse ;  /* 0x0000b40011287a23 */ /* 0x100fe2000001087a */
[----:B------:R-:W-:Y:S01]  /*4720*/  LDSM.16.MT88.4 R20, [R209+0x900] ;  /* 0x00090000d114783b */ /* 0x000fe20000004200 */
[--C-:B------:R-:W-:Y:S02]  /*4730*/  FFMA.FTZ R3, R11, c[0x0][0x2d0], -R122.reuse ;  /* 0x0000b4000b037a23 */ /* 0x100fe4000001087a */
[--C-:B------:R-:W-:Y:S01]  /*4740*/  FFMA.FTZ R2, R9, c[0x0][0x2d0], -R122.reuse ;  /* 0x0000b40009027a23 */ /* 0x100fe2000001087a */
[----:B------:R-:W3:Y:S01]  /*4750*/  LDSM.16.MT88.4 R16, [R208+0x900] ;  /* 0x00090000d010783b */ /* 0x000ee20000004200 */
[--C-:B------:R-:W-:Y:S01]  /*4760*/  FFMA.FTZ R15, R15, c[0x0][0x2d0], -R122.reuse ;  /* 0x0000b4000f0f7a23 */ /* 0x100fe2000001087a */
[----:B------:R-:W4:Y:S01]  /*4770*/  MUFU.EX2 R51, R51 ;  /* 0x0000003300337308 */ /* 0x000f220000000800 */
[----:B-1----:R-:W-:Y:S01]  /*4780*/  F2FP.PACK_AB R66, R43, R46 ;  /* 0x0000002e2b42723e */ /* 0x002fe200000000ff */
[----:B------:R-:W1:Y:S01]  /*4790*/  LDSM.16.MT88.4 R8, [R212+0x3900] ;  /* 0x00390000d408783b */ /* 0x000e620000004200 */
[----:B------:R-:W-:-:S02]  /*47a0*/  FFMA.FTZ R120, R141, c[0x0][0x2d0], -R122 ;  /* 0x0000b4008d787a23 */ /* 0x000fc4000001087a */
[--C-:B------:R-:W-:Y:S02]  /*47b0*/  FFMA.FTZ R121, R121, c[0x0][0x2d0], -R122.reuse ;  /* 0x0000b40079797a23 */ /* 0x100fe4000001087a */
[--C-:B------:R-:W-:Y:S01]  /*47c0*/  FFMA.FTZ R128, R139, c[0x0][0x2d0], -R122.reuse ;  /* 0x0000b4008b807a23 */ /* 0x100fe2000001087a */
[----:B------:R-:W-:Y:S01]  /*47d0*/  MUFU.EX2 R45, R45 ;  /* 0x0000002d002d7308 */ /* 0x000fe20000000800 */
[--C-:B------:R-:W-:Y:S02]  /*47e0*/  FFMA.FTZ R131, R131, c[0x0][0x2d0], -R122.reuse ;  /* 0x0000b40083837a23 */ /* 0x100fe4000001087a */
[--C-:B------:R-:W-:Y:S02]  /*47f0*/  FFMA.FTZ R139, R148, c[0x0][0x2d0], -R137.reuse ;  /* 0x0000b400948b7a23 */ /* 0x100fe40000010889 */
[--C-:B------:R-:W-:Y:S02]  /*4800*/  FFMA.FTZ R141, R142, c[0x0][0x2d0], -R137.reuse ;  /* 0x0000b4008e8d7a23 */ /* 0x100fe40000010889 */
[----:B------:R-:W-:Y:S01]  /*4810*/  FFMA.FTZ R140, R140, c[0x0][0x2d0], -R137 ;  /* 0x0000b4008c8c7a23 */ /* 0x000fe20000010889 */
[----:B------:R-:W5:Y:S01]  /*4820*/  MUFU.EX2 R44, R44 ;  /* 0x0000002c002c7308 */ /* 0x000f620000000800 */
[----:B----4-:R-:W-:Y:S01]  /*4830*/  F2FP.PACK_AB R65, R51, R50 ;  /* 0x000000323341723e */ /* 0x010fe200000000ff */
        /* <DEDUP_REMOVED lines=8> */
[----:B-----5:R-:W-:Y:S01]  /*48c0*/  F2FP.PACK_AB R67, R44, R45 ;  /* 0x0000002d2c43723e */ /* 0x020fe200000000ff */
[----:B------:R-:W4:Y:S01]  /*48d0*/  MUFU.EX2 R42, R42 ;  /* 0x0000002a002a7308 */ /* 0x000f220000000800 */
[----:B------:R-:W-:-:S02]  /*48e0*/  FFMA.FTZ R156, R156, c[0x0][0x2d0], -R137 ;  /* 0x0000b4009c9c7a23 */ /* 0x000fc40000010889 */
[--C-:B------:R-:W-:Y:S02]  /*48f0*/  FFMA.FTZ R150, R150, c[0x0][0x2d0], -R137.reuse ;  /* 0x0000b40096967a23 */ /* 0x100fe40000010889 */
[--C-:B------:R-:W-:Y:S01]  /*4900*/  FFMA.FTZ R155, R157, c[0x0][0x2d0], -R122.reuse ;  /* 0x0000b4009d9b7a23 */ /* 0x100fe2000001087a */
[C---:B------:R-:W-:Y:S01]  /*4910*/  HMMA.16816.F32 R88, R64.reuse, R92, RZ ;  /* 0x0000005c4058723c */ /* 0x040fe200000018ff */
[--C-:B------:R-:W-:Y:S01]  /*4920*/  FFMA.FTZ R151, R151, c[0x0][0x2d0], -R122.reuse ;  /* 0x0000b40097977a23 */ /* 0x100fe2000001087a */
[----:B------:R-:W-:Y:S01]  /*4930*/  MUFU.EX2 R41, R41 ;  /* 0x0000002900297308 */ /* 0x000fe20000000800 */
[----:B------:R-:W-:Y:S02]  /*4940*/  FFMA.FTZ R154, R143, c[0x0][0x2d0], -R122 ;  /* 0x0000b4008f9a7a23 */ /* 0x000fe4000001087a */
[--C-:B------:R-:W-:Y:S02]  /*4950*/  FFMA.FTZ R136, R136, c[0x0][0x2d0], -R137.reuse ;  /* 0x0000b40088887a23 */ /* 0x100fe40000010889 */
[--C-:B------:R-:W-:Y:S01]  /*4960*/  FFMA.FTZ R143, R134, c[0x0][0x2d0], -R137.reuse ;  /* 0x0000b400868f7a23 */ /* 0x100fe20000010889 */
[----:B------:R-:W-:Y:S01]  /*4970*/  HMMA.16816.F32 R92, R64, R94, RZ ;  /* 0x0000005e405c723c */ /* 0x000fe200000018ff */
[--C-:B------:R-:W-:Y:S01]  /*4980*/  FFMA.FTZ R132, R132, c[0x0][0x2d0], -R137.reuse ;  /* 0x0000b40084847a23 */ /* 0x100fe20000010889 */
[----:B------:R-:W-:Y:S01]  /*4990*/  MUFU.EX2 R14, R14 ;  /* 0x0000000e000e7308 */ /* 0x000fe20000000800 */
[----:B------:R-:W-:-:S02]  /*49a0*/  FFMA.FTZ R137, R130, c[0x0][0x2d0], -R137 ;  /* 0x0000b40082897a23 */ /* 0x000fc40000010889 */
[--C-:B------:R-:W-:Y:S02]  /*49b0*/  FFMA.FTZ R130, R135, c[0x0][0x2d0], -R122.reuse ;  /* 0x0000b40087827a23 */ /* 0x100fe4000001087a */
[--C-:B------:R-:W-:Y:S01]  /*49c0*/  FFMA.FTZ R133, R133, c[0x0][0x2d0], -R122.reuse ;  /* 0x0000b40085857a23 */ /* 0x100fe2000001087a */
[C---:B------:R-:W-:Y:S01]  /*49d0*/  HMMA.16816.F32 R96, R64.reuse, R100, RZ ;  /* 0x000000644060723c */ /* 0x040fe200000018ff */
[----:B------:R-:W-:Y:S01]  /*49e0*/  FFMA.FTZ R227, R123, c[0x0][0x2d0], -R122 ;  /* 0x0000b4007be37a23 */ /* 0x000fe2000001087a */
[----:B------:R-:W-:Y:S01]  /*49f0*/  MUFU.EX2 R40, R40 ;  /* 0x0000002800287308 */ /* 0x000fe20000000800 */
[----:B------:R-:W-:Y:S02]  /*4a00*/  FADD.FTZ R49, R49, R48 ;  /* 0x0000003031317221 */ /* 0x000fe40000010000 */
[----:B------:R-:W-:Y:S02]  /*4a10*/  FADD.FTZ R50, R50, R51 ;  /* 0x0000003332327221 */ /* 0x000fe40000010000 */
[----:B------:R-:W-:Y:S01]  /*4a20*/  FADD.FTZ R46, R46, R49 ;  /* 0x000000312e2e7221 */ /* 0x000fe20000010000 */
[----:B------:R-:W-:Y:S02]  /*4a30*/  HMMA.16816.F32 R100, R64, R102, RZ ;  /* 0x000000664064723c */ /* 0x000fe400000018ff */
[----:B------:R-:W5:Y:S01]  /*4a40*/  MUFU.EX2 R15, R15 ;  /* 0x0000000f000f7308 */ /* 0x000f620000000800 */
[----:B------:R-:W-:-:S05]  /*4a50*/  FADD.FTZ R46, R43, R46 ;  /* 0x0000002e2b2e7221 */ /* 0x000fca0000010000 */
        /* <DEDUP_REMOVED lines=22> */
[----:B----4-:R-:W-:Y:S01]  /*4bc0*/  F2FP.PACK_AB R4, R42, R47 ;  /* 0x0000002f2a04723e */ /* 0x010fe200000000ff */
        /* <DEDUP_REMOVED lines=9> */
[C---:B---3--:R-:W-:Y:S01]  /*4c60*/  HMMA.16816.F32 R88, R4.reuse, R16, R88 ;  /* 0x000000100458723c */ /* 0x048fe20000001858 */
        /* <DEDUP_REMOVED lines=202> */
.L_x_2341:
[----:B------:R-:W-:Y:S02]  /*5910*/  UISETP.NE.AND UP2, UPT, UR4, 0x1, UPT ;  /* 0x000000010400788c */ /* 0x000fe4000bf45270 */
[----:B------:R-:W-:Y:S02]  /*5920*/  ULDC.64 UR14, c[0x0][0x330] ;  /* 0x0000cc00000e7ab9 */ /* 0x000fe40000000a00 */
[----:B------:R-:W-:-:S07]  /*5930*/  UIMAD.WIDE.U32 UR18, UR16, UR14, URZ ;  /* 0x0000000e101272a5 */ /* 0x000fce000f8e003f */
[----:B------:R-:W-:Y:S02]  /*5940*/  @UP2 UMOV UR17, UR19 ;  /* 0x0000001300112c82 */ /* 0x000fe40008000000 */
[----:B------:R-:W-:Y:S02]  /*5950*/  @UP2 USHF.R.U32.HI UR16, URZ, UR15, UR17 ;  /* 0x0000000f3f102299 */ /* 0x000fe40008011611 */
.L_x_2342:
[----:B------:R-:W-:Y:S02]  /*5960*/  ULDC UR14, c[0x0][0x32c] ;  /* 0x0000cb00000e7ab9 */ /* 0x000fe40000000800 */
[----:B------:R-:W-:-:S04]  /*5970*/  UIMAD UR14, UR16, UR4, UR14 ;  /* 0x00000004100e72a4 */ /* 0x000fc8000f8e020e */
[----:B------:R-:W-:-:S04]  /*5980*/  UISETP.LT.AND UP2, UPT, UR7, UR14, UPT ;  /* 0x0000000e0700728c */ /* 0x000fc8000bf41270 */
[----:B------:R-:W-:-:S04]  /*5990*/  USEL UR7, UR7, UR14, UP2 ;  /* 0x0000000e07077287 */ /* 0x000fc80009000000 */
.L_x_2340:
        /* <DEDUP_REMOVED lines=15> */
.L_x_2354:
        /* <DEDUP_REMOVED lines=56> */
.L_x_2344:
        /* <DEDUP_REMOVED lines=22> */
[----:B------:R-:W1:Y:S07]  /*5f70*/  LDSM.16.M88.4 R148, [R202] ;  /* 0x00000000ca94783b */ /* 0x000e6e0000000200 */
        /* <DEDUP_REMOVED lines=79> */
[----:B------:R-:W3:Y:S07]  /*6470*/  LDSM.16.M88.4 R120, [R202+0x3000] ;  /* 0x00300000ca78783b */ /* 0x000eee0000000200 */
[C---:B----4-:R-:W-:Y:S08]  /*6480*/  HMMA.16816.F32 R36, R184.reuse, R128, R36 ;  /* 0x00000080b824723c */ /* 0x050ff00000001824 */
[C---:B------:R-:W-:Y:S01]  /*6490*/  HMMA.16816.F32 R40, R184.reuse, R130, R40 ;  /* 0x00000082b828723c */ /* 0x040fe20000001828 */
[----:B------:R-:W4:Y:S07]  /*64a0*/  LDSM.16.M88.4 R128, [R202+0x3800] ;  /* 0x00380000ca80783b */ /* 0x000f2e0000000200 */
[C---:B-1----:R-:W-:Y:S08]  /*64b0*/  HMMA.16816.F32 R44, R184.reuse, R132, R44 ;  /* 0x00000084b82c723c */ /* 0x042ff0000000182c */
[----:B------:R-:W-:Y:S01]  /*64c0*/  HMMA.16816.F32 R48, R184, R134, R48 ;  /* 0x00000086b830723c */ /* 0x000fe20000001830 */
[----:B------:R-:W1:Y:S07]  /*64d0*/  LDSM.16.M88.4 R132, [R202+0x4000] ;  /* 0x00400000ca84783b */ /* 0x000e6e0000000200 */
[C---:B-----5:R-:W-:Y:S08]  /*64e0*/  HMMA.16816.F32 R4, R188.reuse, R136, R4 ;  /* 0x00000088bc04723c */ /* 0x060ff00000001804 */
[C---:B------:R-:W-:Y:S01]  /*64f0*/  HMMA.16816.F32 R8, R188.reuse, R138, R8 ;  /* 0x0000008abc08723c */ /* 0x040fe20000001808 */
[----:B------:R-:W5:Y:S01]  /*6500*/  LDSM.16.M88.4 R136, [R202+0x5800] ;  /* 0x00580000ca88783b */ /* 0x000f620000000200 */
[----:B------:R-:W-:Y:S06]  /*6510*/  DEPBAR.LE SB0, 0x0 ;  /* 0x000080000000791a */ /* 0x000fec0000000000 */
[C---:B--2---:R-:W-:Y:S01]  /*6520*/  HMMA.16816.F32 R12, R188.reuse, R116, R12 ;  /* 0x00000074bc0c723c */ /* 0x044fe2000000180c */
[----:B------:R-:W-:Y:S07]  /*6530*/  BAR.SYNC.DEFER_BLOCKING 0x0 ;  /* 0x0000000000007b1d */ /* 0x000fee0000010000 */
        /* <DEDUP_REMOVED lines=19> */
[C---:B-----5:R-:W-:Y:S08]  /*6670*/  HMMA.16816.F32 R44, R192.reuse, R136, R44 ;  /* 0x00000088c02c723c */ /* 0x060ff0000000182c */
[----:B------:R-:W-:Y:S01]  /*6680*/  HMMA.16816.F32 R48, R192, R138, R48 ;  /* 0x0000008ac030723c */ /* 0x000fe20000001830 */
[----:B------:R-:W-:-:S07]  /*6690*/  @!P0 BRA `(.L_x_2345) ;  /* 0x0000035000008947 */ /* 0x000fce0003800000 */
[----:B------:R-:W-:Y:S02]  /*66a0*/  IMAD R119, R238, 0x60, R219 ;  /* 0x00000060ee777824 */ /* 0x000fe400078e02db */
        /* <DEDUP_REMOVED lines=52> */
.L_x_2345:
[----:B-1----:R-:W-:Y:S01]  /*69f0*/  IMAD.MOV.U32 R119, RZ, RZ, R220 ;  /* 0x000000ffff777224 */ /* 0x002fe200078e00dc */
        /* <DEDUP_REMOVED lines=9> */
[----:B------:R-:W1:Y:S01]  /*6a90*/  SHFL.IDX PT, R129, R119, RZ, 0x1c1f ;  /* 0x001c1fff77817589 */ /* 0x000e6200000e0000 */
        /* <DEDUP_REMOVED lines=22> */
.L_x_2348:
[----:B------:R-:W-:Y:S04]  /*6c00*/  MOV R116, c[0x0][0x32c] ;  /* 0x0000cb0000747a02 */ /* 0x000fe80000000f00 */
[----:B------:R-:W-:Y:S11]  /*6c10*/  ISETP.NE.AND P0, PT, R116, 0x1, PT ;  /* 0x000000017400780c */ /* 0x000ff60003f05270 */
[----:B------:R-:W-:Y:S02]  /*6c20*/  @!UPT UIADD3 URZ, URZ, URZ, URZ ;  /* 0x0000003f3f3ff290 */ /* 0x000fe4000fffe03f */
[----:B------:R-:W-:Y:S05]  /*6c30*/  @P0 IMAD.HI.U32 R116, R118, c[0x0][0x330], RZ ;  /* 0x0000cc0076740a27 */ /* 0x000fea00078e00ff */
[----:B------:R-:W-:Y:S02]  /*6c40*/  @P0 SHF.R.U32.HI R118, RZ, c[0x0][0x334], R116 ;  /* 0x0000cd00ff760a19 */ /* 0x000fe40000011674 */
.L_x_2349:
[----:B------:R-:W-:Y:S05]  /*6c50*/  BSYNC B0 ;  /* 0x0000000000007941 */ /* 0x000fea0003800000 */
.L_x_2347:
[----:B------:R-:W-:Y:S04]  /*6c60*/  IMAD.IADD R129, R122, 0x1, -R221 ;  /* 0x000000017a817824 */ /* 0x000fe800078e0add */
[----:B------:R-:W-:Y:S05]  /*6c70*/  IMAD R118, R118, c[0x0][0x32c], R129 ;  /* 0x0000cb0076767a24 */ /* 0x000fea00078e0281 */
[----:B------:R-:W-:Y:S02]  /*6c80*/  IADD3 R116, R118, c[0x0][0x32c], RZ ;  /* 0x0000cb0076747a10 */ /* 0x000fe40007ffe0ff */
[----:B------:R-:W-:Y:S02]  /*6c90*/  IMNMX R121, R121, R118, !PT ;  /* 0x0000007679797217 */ /* 0x000fe40007800200 */
[----:B------:R-:W-:Y:S02]  /*6ca0*/  IMNMX R123, R123, R116, PT ;  /* 0x000000747b7b7217 */ /* 0x000fe40003800200 */
.L_x_2346:
[C---:B------:R-:W-:Y:S02]  /*6cb0*/  ISETP.GE.AND P0, PT, R122.reuse, 0x1, PT ;  /* 0x000000017a00780c */ /* 0x040fe40003f06270 */
        /* <DEDUP_REMOVED lines=10> */
[----:B------:R-:W1:Y:S01]  /*6d60*/  SHFL.IDX PT, R4, R119, 0x1, 0x1c1f ;  /* 0x003c1f0077047f89 */ /* 0x000e6200000e0000 */
        /* <DEDUP_REMOVED lines=10> */
[----:B------:R-:W-:Y:S01]  /*6e10*/  ISETP.GT.AND P0, PT, R121, 0x9, !P2 ;  /* 0x000000097900780c */ /* 0x000fe20005704270 */
[--C-:B-1----:R-:W-:Y:S02]  /*6e20*/  IMAD.IADD R117, R117, 0x1, R4.reuse ;  /* 0x0000000175757824 */ /* 0x102fe400078e0204 */
[----:B------:R-:W-:Y:S01]  /*6e30*/  IMAD.IADD R0, R0, 0x1, R4 ;  /* 0x0000000100007824 */ /* 0x000fe200078e0204 */
        /* <DEDUP_REMOVED lines=136> */
.L_x_2352:
[----:B------:R-:W-:Y:S04]  /*76c0*/  MOV R4, c[0x0][0x32c] ;  /* 0x0000cb0000047a02 */ /* 0x000fe80000000f00 */
[----:B------:R-:W-:Y:S11]  /*76d0*/  ISETP.NE.AND P0, PT, R4, 0x1, PT ;  /* 0x000000010400780c */ /* 0x000ff60003f05270 */
[----:B------:R-:W-:Y:S02]  /*76e0*/  @!UPT UIADD3 URZ, URZ, URZ, URZ ;  /* 0x0000003f3f3ff290 */ /* 0x000fe4000fffe03f */
[----:B------:R-:W-:Y:S05]  /*76f0*/  @P0 IMAD.HI.U32 R4, R5, c[0x0][0x330], RZ ;  /* 0x0000cc0005040a27 */ /* 0x000fea00078e00ff */
[----:B------:R-:W-:Y:S02]  /*7700*/  @P0 SHF.R.U32.HI R5, RZ, c[0x0][0x334], R4 ;  /* 0x0000cd00ff050a19 */ /* 0x000fe40000011604 */
.L_x_2353:
[----:B------:R-:W-:Y:S05]  /*7710*/  BSYNC B0 ;  /* 0x0000000000007941 */ /* 0x000fea0003800000 */
.L_x_2351:
[----:B------:R-:W-:Y:S04]  /*7720*/  IMAD.IADD R122, R122, 0x1, -R221 ;  /* 0x000000017a7a7824 */ /* 0x000fe800078e0add */
[----:B------:R-:W-:Y:S05]  /*7730*/  IMAD R122, R5, c[0x0][0x32c], R122 ;  /* 0x0000cb00057a7a24 */ /* 0x000fea00078e027a */
[----:B------:R-:W-:Y:S02]  /*7740*/  IADD3 R4, R122, c[0x0][0x32c], RZ ;  /* 0x0000cb007a047a10 */ /* 0x000fe40007ffe0ff */
[----:B------:R-:W-:Y:S02]  /*7750*/  IMNMX R0, R0, R122, !PT ;  /* 0x0000007a00007217 */ /* 0x000fe40007800200 */
[----:B------:R-:W-:Y:S02]  /*7760*/  IMNMX R117, R117, R4, PT ;  /* 0x0000000475757217 */ /* 0x000fe40003800200 */
.L_x_2350:
[----:B------:R-:W-:Y:S02]  /*7770*/  LOP3.LUT P0, RZ, R226, 0x200000, RZ, 0xc0, !PT ;  /* 0x00200000e2ff7812 */ /* 0x000fe4000780c0ff */
[C---:B------:R-:W-:Y:S02]  /*7780*/  ISETP.GT.AND P6, PT, R0.reuse, 0x58, !P6 ;  /* 0x000000580000780c */ /* 0x040fe400077c4270 */
[C---:B------:R-:W-:Y:S02]  /*7790*/  ISETP.GT.AND P0, PT, R0.reuse, RZ, !P0 ;  /* 0x000000ff0000720c */ /* 0x040fe40004704270 */
        /* <DEDUP_REMOVED lines=14> */
[----:B------:R-:W-:Y:S02]  /*7880*/  FMNMX.FTZ R7, R118, R7, !PT ;  /* 0x0000000776077209 */ /* 0x000fe40007810000 */
[C---:B------:R-:W-:Y:S02]  /*7890*/  ISETP.LT.OR P0, PT, R117.reuse, 0x9, P0 ;  /* 0x000000097500780c */ /* 0x040fe40000701670 */
        /* <DEDUP_REMOVED lines=51> */
[----:B------:R-:W-:Y:S01]  /*7bd0*/  LOP3.LUT P0, RZ, R226, 0x800, RZ, 0xc0, !PT ;  /* 0x00000800e2ff7812 */ /* 0x000fe2000780c0ff */
[----:B------:R-:W-:Y:S01]  /*7be0*/  LDSM.16.MT88.4 R20, [R210+0x100] ;  /* 0x00010000d214783b */ /* 0x000fe20000004200 */
        /* <DEDUP_REMOVED lines=28> */
[----:B------:R-:W1:Y:S01]  /*7db0*/  SHFL.BFLY PT, R6, R5, 0x2, 0x1f ;  /* 0x0c401f0005067f89 */ /* 0x000e6200000e0000 */
[----:B------:R-:W-:Y:S02]  /*7dc0*/  FMNMX.FTZ R4, R241, R4, !PT ;  /* 0x00000004f1047209 */ /* 0x000fe40007810000 */
[----:B------:R-:W-:Y:S04]  /*7dd0*/  ISETP.GT.AND P0, PT, R0, 0x38, !P0 ;  /* 0x000000380000780c */ /* 0x000fe80004704270 */
[----:B------:R-:W-:Y:S01]  /*7de0*/  ISETP.LT.OR P0, PT, R117, 0x39, P0 ;  /* 0x000000397500780c */ /* 0x000fe20000701670 */
[----:B------:R-:W-:Y:S03]  /*7df0*/  LDSM.16.MT88.4 R28, [R209+0x100] ;  /* 0x00010000d11c783b */ /* 0x000fe60000004200 */
        /* <DEDUP_REMOVED lines=14> */
[----:B------:R-:W-:Y:S02]  /*7ee0*/  ISETP.LT.OR P0, PT, R117, 0x42, P0 ;  /* 0x000000427500780c */ /* 0x000fe40000701670 */
[----:B-1----:R-:W-:Y:S02]  /*7ef0*/  FMNMX.FTZ R6, R5, R6, !PT ;  /* 0x0000000605067209 */ /* 0x002fe40007810000 */
        /* <DEDUP_REMOVED lines=18> */
[----:B------:R-:W-:Y:S04]  /*8020*/  LOP3.LUT P0, RZ, R226, 0x1, RZ, 0xc0, !PT ;  /* 0x00000001e2ff7812 */ /* 0x000fe8000780c0ff */
[----:B------:R-:W-:Y:S02]  /*8030*/  ISETP.GT.AND P0, PT, R0, 0x51, !P0 ;  /* 0x000000510000780c */ /* 0x000fe40004704270 */
[----:B------:R-:W-:Y:S02]  /*8040*/  FMNMX.FTZ R0, R149, R4, !PT ;  /* 0x0000000495007209 */ /* 0x000fe40007810000 */
[----:B------:R-:W-:Y:S02]  /*8050*/  ISETP.LT.OR P0, PT, R117, 0x52, P0 ;  /* 0x000000527500780c */ /* 0x000fe40000701670 */
[----:B------:R-:W-:Y:S02]  /*8060*/  FSEL R117, R51, -INF , !P2 ;  /* 0xff80000033757808 */ /* 0x000fe40005000000 */
        /* <DEDUP_REMOVED lines=8> */
[C---:B------:R-:W-:Y:S03]  /*80f0*/  FMUL.FTZ R151, R0.reuse, c[0x0][0x2d0] ;  /* 0x0000b40000977a20 */ /* 0x040fe60000410000 */
[----:B------:R-:W-:Y:S02]  /*8100*/  FSEL R6, R0, RZ, P0 ;  /* 0x000000ff00067208 */ /* 0x000fe40000000000 */
[----:B------:R-:W-:Y:S03]  /*8110*/  FSEL R151, R151, RZ, P0 ;  /* 0x000000ff97977208 */ /* 0x000fe60000000000 */
[----:B------:R-:W-:Y:S02]  /*8120*/  FADD.FTZ R3, -R6, R3 ;  /* 0x0000000306037221 */ /* 0x000fe40000010100 */
        /* <DEDUP_REMOVED lines=8> */
[--C-:B------:R-:W-:Y:S02]  /*81b0*/  FFMA.FTZ R143, R242, c[0x0][0x2d0], -R151.reuse ;  /* 0x0000b400f28f7a23 */ /* 0x100fe40000010897 */
[--C-:B------:R-:W-:Y:S02]  /*81c0*/  FFMA.FTZ R154, R154, c[0x0][0x2d0], -R151.reuse ;  /* 0x0000b4009a9a7a23 */ /* 0x100fe40000010897 */
[----:B------:R-:W1:Y:S01]  /*81d0*/  SHFL.BFLY PT, R4, R5, 0x1, 0x1f ;  /* 0x0c201f0005047f89 */ /* 0x000e6200000e0000 */
        /* <DEDUP_REMOVED lines=9> */
[----:B------:R-:W-:Y:S05]  /*8270*/  FFMA.FTZ R138, R138, c[0x0][0x2d0], -R151 ;  /* 0x0000b4008a8a7a23 */ /* 0x000fea0000010897 */
[----:B------:R-:W3:Y:S01]  /*8280*/  MUFU.EX2 R129, R129 ;  /* 0x0000008100817308 */ /* 0x000ee20000000800 */
[----:B-1----:R-:W-:Y:S01]  /*8290*/  FMNMX.FTZ R116, R5, R4, !PT ;  /* 0x0000000405747209 */ /* 0x002fe20007810000 */
[----:B------:R-:W-:Y:S01]  /*82a0*/  FMUL.FTZ R4, R3, c[0x0][0x2d0] ;  /* 0x0000b40003047a20 */ /* 0x000fe20000410000 */
[----:B--2---:R-:W-:Y:S02]  /*82b0*/  F2FP.PACK_AB R120, R119, R128 ;  /* 0x000000807778723e */ /* 0x004fe400000000ff */
[C---:B------:R-:W-:Y:S01]  /*82c0*/  FSETP.NEU.FTZ.AND P0, PT, R116.reuse, -INF , PT ;  /* 0xff8000007400780b */ /* 0x040fe20003f1d000 */
[C---:B------:R-:W-:Y:S04]  /*82d0*/  FMUL.FTZ R134, R116.reuse, c[0x0][0x2d0] ;  /* 0x0000b40074867a20 */ /* 0x040fe80000410000 */
[----:B------:R-:W1:Y:S01]  /*82e0*/  MUFU.EX2 R3, R4 ;  /* 0x0000000400037308 */ /* 0x000e620000000800 */
[----:B------:R-:W-:Y:S02]  /*82f0*/  FSEL R5, R116, RZ, P0 ;  /* 0x000000ff74057208 */ /* 0x000fe40000000000 */
[----:B------:R-:W-:Y:S02]  /*8300*/  FSEL R134, R134, RZ, P0 ;  /* 0x000000ff86867208 */ /* 0x000fe40000000000 */
[----:B------:R-:W-:Y:S01]  /*8310*/  ISETP.GT.AND P0, PT, R238, UR4, PT ;  /* 0x00000004ee007c0c */ /* 0x000fe2000bf04270 */
[----:B------:R-:W-:Y:S02]  /*8320*/  FADD.FTZ R5, -R5, R2 ;  /* 0x0000000205057221 */ /* 0x000fe40000010100 */
[--C-:B------:R-:W-:Y:S02]  /*8330*/  FFMA.FTZ R132, R13, c[0x0][0x2d0], -R134.reuse ;  /* 0x0000b4000d847a23 */ /* 0x100fe40000010886 */
[----:B------:R-:W2:Y:S01]  /*8340*/  LDSM.16.MT88.4 R12, [R212+0x100] ;  /* 0x00010000d40c783b */ /* 0x000ea20000004200 */
[--C-:B------:R-:W-:Y:S01]  /*8350*/  FFMA.FTZ R133, R17, c[0x0][0x2d0], -R134.reuse ;  /* 0x0000b40011857a23 */ /* 0x100fe20000010886 */
[----:B------:R-:W-:Y:S01]  /*8360*/  MUFU.EX2 R137, R137 ;  /* 0x0000008900897308 */ /* 0x000fe20000000800 */
[--C-:B------:R-:W-:Y:S01]  /*8370*/  FFMA.FTZ R131, R9, c[0x0][0x2d0], -R134.reuse ;  /* 0x0000b40009837a23 */ /* 0x100fe20000010886 */
[----:B---3--:R-:W-:Y:S01]  /*8380*/  F2FP.PACK_AB R122, R129, R118 ;  /* 0x00000076817a723e */ /* 0x008fe200000000ff */
[--C-:B------:R-:W-:Y:S02]  /*8390*/  FFMA.FTZ R130, R11, c[0x0][0x2d0], -R134.reuse ;  /* 0x0000b4000b827a23 */ /* 0x100fe40000010886 */
[----:B------:R-:W-:Y:S02]  /*83a0*/  FMUL.FTZ R2, R5, c[0x0][0x2d0] ;  /* 0x0000b40005027a20 */ /* 0x000fe40000410000 */
[--C-:B------:R-:W-:Y:S02]  /*83b0*/  FFMA.FTZ R165, R165, c[0x0][0x2d0], -R134.reuse ;  /* 0x0000b400a5a57a23 */ /* 0x100fe40000010886 */
[--C-:B------:R-:W-:Y:S01]  /*83c0*/  FFMA.FTZ R167, R167, c[0x0][0x2d0], -R134.reuse ;  /* 0x0000b400a7a77a23 */ /* 0x100fe20000010886 */
        /* <DEDUP_REMOVED lines=29> */
[----:B------:R-:W3:Y:S01]  /*85a0*/  LDSM.16.MT88.4 R68, [R210+0x3100] ;  /* 0x00310000d244783b */ /* 0x000ee20000004200 */
[C---:B------:R-:W-:Y:S02]  /*85b0*/  FMUL.FTZ R26, R2.reuse, R86 ;  /* 0x00000056021a7220 */ /* 0x040fe40000410000 */
[C---:B------:R-:W-:Y:S01]  /*85c0*/  FMUL.FTZ R27, R2.reuse, R87 ;  /* 0x00000057021b7220 */ /* 0x040fe20000410000 */
[----:B------:R-:W4:Y:S01]  /*85d0*/  MUFU.EX2 R140, R140 ;  /* 0x0000008c008c7308 */ /* 0x000f220000000800 */
        /* <DEDUP_REMOVED lines=8> */
[----:B------:R-:W-:Y:S01]  /*8660*/  LDSM.16.MT88.4 R84, [R209+0x900] ;  /* 0x00090000d154783b */ /* 0x000fe20000004200 */
[----:B------:R-:W-:Y:S01]  /*8670*/  FMUL.FTZ R54, R2, R54 ;  /* 0x0000003602367220 */ /* 0x000fe20000410000 */
[----:B-1----:R-:W-:Y:S01]  /*8680*/  F2FP.PACK_AB R123, R130, R131 ;  /* 0x00000083827b723e */ /* 0x002fe200000000ff */
[C---:B------:R-:W-:Y:S02]  /*8690*/  FMUL.FTZ R55, R2.reuse, R55 ;  /* 0x0000003702377220 */ /* 0x040fe40000410000 */
[C---:B------:R-:W-:Y:S02]  /*86a0*/  FMUL.FTZ R56, R3.reuse, R56 ;  /* 0x0000003803387220 */ /* 0x040fe40000410000 */
[C---:B------:R-:W-:Y:S01]  /*86b0*/  FMUL.FTZ R57, R3.reuse, R57 ;  /* 0x0000003903397220 */ /* 0x040fe20000410000 */
[----:B------:R-:W-:Y:S01]  /*86c0*/  LDSM.16.MT88.4 R92, [R208+0x4900] ;  /* 0x00490000d05c783b */ /* 0x000fe20000004200 */
[C---:B--2---:R-:W-:Y:S01]  /*86d0*/  HMMA.16816.F32 R4, R120.reuse, R12, R4 ;  /* 0x0000000c7804723c */ /* 0x044fe20000001804 */
[----:B------:R-:W-:Y:S04]  /*86e0*/  MUFU.EX2 R154, R154 ;  /* 0x0000009a009a7308 */ /* 0x000fe80000000800 */
[C---:B------:R-:W-:Y:S02]  /*86f0*/  FMUL.FTZ R58, R2.reuse, R58 ;  /* 0x0000003a023a7220 */ /* 0x040fe40000410000 */
[----:B------:R-:W-:Y:S01]  /*8700*/  LDSM.16.MT88.4 R100, [R208+0x2900] ;  /* 0x00290000d064783b */ /* 0x000fe20000004200 */
        /* <DEDUP_REMOVED lines=8> */
[C---:B------:R-:W-:Y:S01]  /*8790*/  FMUL.FTZ R59, R2.reuse, R59 ;  /* 0x0000003b023b7220 */ /* 0x040fe20000410000 */
[----:B------:R-:W1:Y:S01]  /*87a0*/  LDSM.16.MT88.4 R72, [R209+0x3100] ;  /* 0x00310000d148783b */ /* 0x000e620000004200 */
        /* <DEDUP_REMOVED lines=9> */
[C---:B------:R-:W-:Y:S01]  /*8840*/  FMUL.FTZ R64, R3.reuse, R64 ;  /* 0x0000004003407220 */ /* 0x040fe20000410000 */
[----:B------:R-:W-:Y:S01]  /*8850*/  MUFU.EX2 R166, R166 ;  /* 0x000000a600a67308 */ /* 0x000fe20000000800 */
[C---:B------:R-:W-:Y:S04]  /*8860*/  FMUL.FTZ R22, R2.reuse, R82 ;  /* 0x0000005202167220 */ /* 0x040fe80000410000 */
[C---:B------:R-:W-:Y:S02]  /*8870*/  FMUL.FTZ R23, R2.reuse, R83 ;  /* 0x0000005302177220 */ /* 0x040fe40000410000 */
[----:B------:R-:W2:Y:S01]  /*8880*/  LDSM.16.MT88.4 R80, [R212+0x900] ;  /* 0x00090000d450783b */ /* 0x000ea20000004200 */
[----:B------:R-:W-:Y:S02]  /*8890*/  FMUL.FTZ R65, R3, R65 ;  /* 0x0000004103417220 */ /* 0x000fe40000410000 */
[C---:B------:R-:W-:Y:S01]  /*88a0*/  FMUL.FTZ R66, R2.reuse, R66 ;  /* 0x0000004202427220 */ /* 0x040fe20000410000 */
[----:B------:R-:W-:Y:S01]  /*88b0*/  MUFU.EX2 R168, R168 ;  /* 0x000000a800a87308 */ /* 0x000fe20000000800 */
[C---:B------:R-:W-:Y:S03]  /*88c0*/  HMMA.16816.F32 R20, R120.reuse, R28, R20 ;  /* 0x0000001c7814723c */ /* 0x040fe60000001814 */
[C---:B------:R-:W-:Y:S02]  /*88d0*/  FMUL.FTZ R67, R2.reuse, R67 ;  /* 0x0000004302437220 */ /* 0x040fe40000410000 */
[--C-:B------:R-:W-:Y:S02]  /*88e0*/  FFMA.FTZ R239, R239, c[0x0][0x2d0], -R134.reuse ;  /* 0x0000b400efef7a23 */ /* 0x100fe40000010886 */
[C---:B------:R-:W-:Y:S01]  /*88f0*/  FMUL.FTZ R28, R3.reuse, R88 ;  /* 0x00000058031c7220 */ /* 0x040fe20000410000 */
[C---:B------:R-:W-:Y:S01]  /*8900*/  HMMA.16816.F32 R24, R120.reuse, R30, R24 ;  /* 0x0000001e7818723c */ /* 0x040fe20000001818 */
[----:B------:R-:W-:Y:S03]  /*8910*/  MUFU.EX2 R241, R241 ;  /* 0x000000f100f17308 */ /* 0x000fe60000000800 */
[----:B------:R-:W-:Y:S02]  /*8920*/  FMUL.FTZ R29, R3, R89 ;  /* 0x00000059031d7220 */ /* 0x000fe40000410000 */
[--C-:B------:R-:W-:Y:S02]  /*8930*/  FFMA.FTZ R157, R157, c[0x0][0x2d0], -R134.reuse ;  /* 0x0000b4009d9d7a23 */ /* 0x100fe40000010886 */
[C---:B------:R-:W-:Y:S03]  /*8940*/  FMUL.FTZ R30, R2.reuse, R90 ;  /* 0x0000005a021e7220 */ /* 0x040fe60000410000 */
[----:B------:R-:W-:Y:S01]  /*8950*/  MUFU.EX2 R239, R239 ;  /* 0x000000ef00ef7308 */ /* 0x000fe20000000800 */
[C---:B------:R-:W-:Y:S02]  /*8960*/  FMUL.FTZ R31, R2.reuse, R91 ;  /* 0x0000005b021f7220 */ /* 0x040fe40000410000 */
[----:B------:R-:W-:Y:S01]  /*8970*/  LDSM.16.MT88.4 R88, [R208+0x900] ;  /* 0x00090000d058783b */ /* 0x000fe20000004200 */
[--C-:B------:R-:W-:Y:S02]  /*8980*/  FFMA.FTZ R155, R155, c[0x0][0x2d0], -R134.reuse ;  /* 0x0000b4009b9b7a23 */ /* 0x100fe40000010886 */
[--C-:B------:R-:W-:Y:S02]  /*8990*/  FFMA.FTZ R139, R139, c[0x0][0x2d0], -R134.reuse ;  /* 0x0000b4008b8b7a23 */ /* 0x100fe40000010886 */
[C---:B------:R-:W-:Y:S02]  /*89a0*/  HMMA.16816.F32 R28, R120.reuse, R36, R28 ;  /* 0x00000024781c723c */ /* 0x040fe4000000181c */
[----:B------:R-:W-:Y:S01]  /*89b0*/  MUFU.EX2 R160, R160 ;  /* 0x000000a000a07308 */ /* 0x000fe20000000800 */
[----:B------:R-:W-:Y:S02]  /*89c0*/  FFMA.FTZ R135, R135, c[0x0][0x2d0], -R134 ;  /* 0x0000b40087877a23 */ /* 0x000fe40000010886 */
[C---:B------:R-:W-:Y:S02]  /*89d0*/  FFMA.FTZ R128, R3.reuse, R228, R128 ;  /* 0x000000e403807223 */ /* 0x040fe40000010080 */
[C---:B------:R-:W-:Y:S01]  /*89e0*/  FMUL.FTZ R36, R3.reuse, R96 ;  /* 0x0000006003247220 */ /* 0x040fe20000410000 */
[C---:B------:R-:W-:Y:S04]  /*89f0*/  HMMA.16816.F32 R32, R120.reuse, R38, R32 ;  /* 0x000000267820723c */ /* 0x040fe80000001820 */
[----:B------:R-:W-:Y:S01]  /*8a00*/  FMUL.FTZ R37, R3, R97 ;  /* 0x0000006103257220 */ /* 0x000fe20000410000 */
[----:B------:R-:W-:Y:S01]  /*8a10*/  MUFU.EX2 R152, R152 ;  /* 0x0000009800987308 */ /* 0x000fe20000000800 */
[C---:B------:R-:W-:Y:S02]  /*8a20*/  FFMA.FTZ R133, R2.reuse, R227, R133 ;  /* 0x000000e302857223 */ /* 0x040fe40000010085 */
[C---:B------:R-:W-:Y:S04]  /*8a30*/  FMUL.FTZ R38, R2.reuse, R98 ;  /* 0x0000006202267220 */ /* 0x040fe80000410000 */
[----:B------:R-:W-:Y:S02]  /*8a40*/  FMUL.FTZ R39, R2, R99 ;  /* 0x0000006302277220 */ /* 0x000fe40000410000 */
[----:B------:R-:W-:Y:S01]  /*8a50*/  LDSM.16.MT88.4 R96, [R209+0x2900] ;  /* 0x00290000d160783b */ /* 0x000fe20000004200 */
[----:B------:R-:W-:Y:S01]  /*8a60*/  MUFU.EX2 R157, R157 ;  /* 0x0000009d009d7308 */ /* 0x000fe20000000800 */
[----:B------:R-:W-:Y:S02]  /*8a70*/  FADD.FTZ R119, R119, R128 ;  /* 0x0000008077777221 */ /* 0x000fe40000010000 */
[----:B------:R-:W-:Y:S01]  /*8a80*/  FADD.FTZ R132, R132, R133 ;  /* 0x0000008584847221 */ /* 0x000fe20000010000 */
[C---:B------:R-:W-:Y:S03]  /*8a90*/  HMMA.16816.F32 R36, R120.reuse, R44, R36 ;  /* 0x0000002c7824723c */ /* 0x040fe60000001824 */
[----:B------:R-:W-:Y:S02]  /*8aa0*/  FADD.FTZ R118, R118, R119 ;  /* 0x0000007776767221 */ /* 0x000fe40000010000 */
[----:B------:R-:W-:Y:S01]  /*8ab0*/  FADD.FTZ R131, R131, R132 ;  /* 0x0000008483837221 */ /* 0x000fe20000010000 */
        /* <DEDUP_REMOVED lines=8> */
[--C-:B------:R-:W-:Y:S02]  /*8b40*/  FFMA.FTZ R109, R247, c[0x0][0x2d0], -R134.reuse ;  /* 0x0000b400f76d7a23 */ /* 0x100fe40000010886 */
[--C-:B------:R-:W-:Y:S02]  /*8b50*/  FFMA.FTZ R110, R245, c[0x0][0x2d0], -R134.reuse ;  /* 0x0000b400f56e7a23 */ /* 0x100fe40000010886 */
[--C-:B------:R-:W-:Y:S01]  /*8b60*/  FFMA.FTZ R111, R161, c[0x0][0x2d0], -R134.reuse ;  /* 0x0000b400a16f7a23 */ /* 0x100fe20000010886 */
[C---:B---3--:R-:W-:Y:S01]  /*8b70*/  HMMA.16816.F32 R44, R120.reuse, R68, R44 ;  /* 0x00000044782c723c */ /* 0x048fe2000000182c */
[----:B------:R-:W3:Y:S02]  /*8b80*/  MUFU.EX2 R108, R108 ;  /* 0x0000006c006c7308 */ /* 0x000ee40000000800 */
[--C-:B------:R-:W-:Y:S02]  /*8b90*/  FFMA.FTZ R148, R159, c[0x0][0x2d0], -R134.reuse ;  /* 0x0000b4009f947a23 */ /* 0x100fe40000010886 */
[--C-:B------:R-:W-:Y:S02]  /*8ba0*/  FFMA.FTZ R159, R164, c[0x0][0x2d0], -R151.reuse ;  /* 0x0000b400a49f7a23 */ /* 0x100fe40000010897 */
[----:B----4-:R-:W-:Y:S01]  /*8bb0*/  F2FP.PACK_AB R68, R140, R137 ;  /* 0x000000898c44723e */ /* 0x010fe200000000ff */
[C---:B------:R-:W-:Y:S03]  /*8bc0*/  HMMA.16816.F32 R48, R120.reuse, R70, R48 ;  /* 0x000000467830723c */ /* 0x040fe60000001830 */
[----:B------:R-:W-:Y:S01]  /*8bd0*/  MUFU.EX2 R109, R109 ;  /* 0x0000006d006d7308 */ /* 0x000fe20000000800 */
[--C-:B------:R-:W-:Y:S02]  /*8be0*/  FFMA.FTZ R161, R162, c[0x0][0x2d0], -R151.reuse ;  /* 0x0000b400a2a17a23 */ /* 0x100fe40000010897 */
[--C-:B------:R-:W-:Y:S02]  /*8bf0*/  FFMA.FTZ R162, R237, c[0x0][0x2d0], -R134.reuse ;  /* 0x0000b400eda27a23 */ /* 0x100fe40000010886 */
[C---:B-1----:R-:W-:Y:S04]  /*8c00*/  HMMA.16816.F32 R52, R120.reuse, R72, R52 ;  /* 0x000000487834723c */ /* 0x042fe80000001834 */
[--C-:B------:R-:W-:Y:S01]  /*8c10*/  FFMA.FTZ R164, R169, c[0x0][0x2d0], -R134.reuse ;  /* 0x0000b400a9a47a23 */ /* 0x100fe20000010886 */
[----:B------:R-:W1:Y:S01]  /*8c20*/  MUFU.EX2 R110, R110 ;  /* 0x0000006e006e7308 */ /* 0x000e620000000800 */
[--C-:B------:R-:W-:Y:S02]  /*8c30*/  FFMA.FTZ R169, R240, c[0x0][0x2d0], -R151.reuse ;  /* 0x0000b400f0a97a23 */ /* 0x100fe40000010897 */
[C---:B------:R-:W-:Y:S01]  /*8c40*/  HMMA.16816.F32 R56, R120.reuse, R74, R56 ;  /* 0x0000004a7838723c */ /* 0x040fe20000001838 */
[----:B------:R-:W4:Y:S03]  /*8c50*/  LDSM.16.MT88.4 R72, [R210+0x900] ;  /* 0x00090000d248783b */ /* 0x000f260000004200 */
[----:B---3--:R-:W-:Y:S01]  /*8c60*/  F2FP.PACK_AB R70, R108, R143 ;  /* 0x0000008f6c46723e */ /* 0x008fe200000000ff */
[--C-:B------:R-:W-:Y:S02]  /*8c70*/  FFMA.FTZ R237, R170, c[0x0][0x2d0], -R151.reuse ;  /* 0x0000b400aaed7a23 */ /* 0x100fe40000010897 */
[----:B------:R-:W-:Y:S01]  /*8c80*/  MUFU.EX2 R111, R111 ;  /* 0x0000006f006f7308 */ /* 0x000fe20000000800 */
[C---:B------:R-:W-:Y:S04]  /*8c90*/  HMMA.16816.F32 R60, R120.reuse, R76, R60 ;  /* 0x0000004c783c723c */ /* 0x040fe8000000183c */
[--C-:B------:R-:W-:Y:S02]  /*8ca0*/  FFMA.FTZ R170, R243, c[0x0][0x2d0], -R134.reuse ;  /* 0x0000b400f3aa7a23 */ /* 0x100fe40000010886 */
[--C-:B------:R-:W-:Y:S02]  /*8cb0*/  FFMA.FTZ R240, R171, c[0x0][0x2d0], -R134.reuse ;  /* 0x0000b400abf07a23 */ /* 0x100fe40000010886 */
[----:B------:R-:W-:Y:S01]  /*8cc0*/  HMMA.16816.F32 R64, R120, R78, R64 ;  /* 0x0000004e7840723c */ /* 0x000fe20000001840 */
[----:B------:R-:W3:Y:S01]  /*8cd0*/  MUFU.EX2 R148, R148 ;  /* 0x0000009400947308 */ /* 0x000ee20000000800 */
[----:B------:R-:W5:Y:S02]  /*8ce0*/  LDSM.16.MT88.4 R76, [R212+0x3900] ;  /* 0x00390000d44c783b */ /* 0x000f640000004200 */
[--C-:B------:R-:W-:Y:S01]  /*8cf0*/  FFMA.FTZ R171, R156, c[0x0][0x2d0], -R151.reuse ;  /* 0x0000b4009cab7a23 */ /* 0x100fe20000010897 */
[----:B-1----:R-:W-:Y:S01]  /*8d00*/  F2FP.PACK_AB R69, R110, R109 ;  /* 0x0000006d6e45723e */ /* 0x002fe200000000ff */
[--C-:B------:R-:W-:Y:S02]  /*8d10*/  FFMA.FTZ R243, R150, c[0x0][0x2d0], -R151.reuse ;  /* 0x0000b40096f37a23 */ /* 0x100fe40000010897 */
[--C-:B------:R-:W-:Y:S03]  /*8d20*/  FFMA.FTZ R150, R163, c[0x0][0x2d0], -R134.reuse ;  /* 0x0000b400a3967a23 */ /* 0x100fe60000010886 */
[----:B------:R-:W1:Y:S01]  /*8d30*/  MUFU.EX2 R159, R159 ;  /* 0x0000009f009f7308 */ /* 0x000e620000000800 */
[--C-:B------:R-:W-:Y:S02]  /*8d40*/  FFMA.FTZ R156, R153, c[0x0][0x2d0], -R134.reuse ;  /* 0x0000b400999c7a23 */ /* 0x100fe40000010886 */
[----:B------:R-:W-:Y:S02]  /*8d50*/  FFMA.FTZ R151, R136, c[0x0][0x2d0], -R151 ;  /* 0x0000b40088977a23 */ /* 0x000fe40000010897 */
[--C-:B------:R-:W-:Y:S02]  /*8d60*/  FFMA.FTZ R136, R149, c[0x0][0x2d0], -R134.reuse ;  /* 0x0000b40095887a23 */ /* 0x100fe40000010886 */
[----:B------:R-:W-:Y:S02]  /*8d70*/  FFMA.FTZ R134, R117, c[0x0][0x2d0], -R134 ;  /* 0x0000b40075867a23 */ /* 0x000fe40000010886 */
[----:B------:R-:W-:Y:S01]  /*8d80*/  FADD.FTZ R118, R129, R118 ;  /* 0x0000007681767221 */ /* 0x000fe20000010000 */
[----:B------:R-:W1:Y:S01]  /*8d90*/  MUFU.EX2 R161, R161 ;  /* 0x000000a100a17308 */ /* 0x000e620000000800 */
[----:B------:R-:W-:Y:S02]  /*8da0*/  FADD.FTZ R130, R130, R131 ;  /* 0x0000008382827221 */ /* 0x000fe40000010000 */
[----:B------:R-:W-:Y:S01]  /*8db0*/  FADD.FTZ R137, R137, R118 ;  /* 0x0000007689897221 */ /* 0x000fe20000010000 */
[----:B---3--:R-:W-:Y:S01]  /*8dc0*/  F2FP.PACK_AB R71, R148, R111 ;  /* 0x0000006f9447723e */ /* 0x008fe200000000ff */
[----:B------:R-:W-:Y:S02]  /*8dd0*/  FADD.FTZ R109, R109, R130 ;  /* 0x000000826d6d7221 */ /* 0x000fe40000010000 */
[----:B------:R-:W-:Y:S02]  /*8de0*/  FADD.FTZ R140, R140, R137 ;  /* 0x000000898c8c7221 */ /* 0x000fe40000010000 */
[----:B------:R-:W-:Y:S01]  /*8df0*/  FADD.FTZ R110, R110, R109 ;  /* 0x0000006d6e6e7221 */ /* 0x000fe20000010000 */
[----:B------:R-:W3:Y:S01]  /*8e00*/  MUFU.EX2 R162, R162 ;  /* 0x000000a200a27308 */ /* 0x000ee20000000800 */
[C---:B--2---:R-:W-:Y:S05]  /*8e10*/  HMMA.16816.F32 R4, R68.reuse, R80, R4 ;  /* 0x000000504404723c */ /* 0x044fea0000001804 */
[----:B------:R-:W-:Y:S02]  /*8e20*/  FADD.FTZ R143, R143, R140 ;  /* 0x0000008c8f8f7221 */ /* 0x000fe40000010000 */
[----:B------:R-:W-:Y:S01]  /*8e30*/  FADD.FTZ R3, R111, R110 ;  /* 0x0000006e6f037221 */ /* 0x000fe20000010000 */
[C---:B------:R-:W-:Y:S01]  /*8e40*/  HMMA.16816.F32 R8, R68.reuse, R82, R8 ;  /* 0x000000524408723c */ /* 0x040fe20000001808 */
[----:B------:R-:W-:Y:S01]  /*8e50*/  LDSM.16.MT88.4 R80, [R209+0x3900] ;  /* 0x00390000d150783b */ /* 0x000fe20000004200 */
[----:B------:R-:W2:Y:S02]  /*8e60*/  MUFU.EX2 R164, R164 ;  /* 0x000000a400a47308 */ /* 0x000ea40000000800 */
[----:B------:R-:W-:Y:S02]  /*8e70*/  FADD.FTZ R108, R108, R143 ;  /* 0x0000008f6c6c7221 */ /* 0x000fe40000010000 */
[----:B------:R-:W-:Y:S02]  /*8e80*/  FADD.FTZ R3, R148, R3 ;  /* 0x0000000394037221 */ /* 0x000fe40000010000 */
[C---:B----4-:R-:W-:Y:S04]  /*8e90*/  HMMA.16816.F32 R12, R68.reuse, R72, R12 ;  /* 0x00000048440c723c */ /* 0x050fe8000000180c */
[----:B------:R-:W-:Y:S04]  /*8ea0*/  MUFU.EX2 R169, R169 ;  /* 0x000000a900a97308 */ /* 0x000fe80000000800 */
[C---:B------:R-:W-:Y:S01]  /*8eb0*/  HMMA.16816.F32 R16, R68.reuse, R74, R16 ;  /* 0x0000004a4410723c */ /* 0x040fe20000001810 */
[----:B------:R-:W4:Y:S05]  /*8ec0*/  LDSM.16.MT88.4 R72, [R210+0x3900] ;  /* 0x00390000d248783b */ /* 0x000f2a0000004200 */
[----:B------:R-:W-:Y:S02]  /*8ed0*/  MUFU.EX2 R237, R237 ;  /* 0x000000ed00ed7308 */ /* 0x000fe40000000800 */
[C---:B------:R-:W-:Y:S08]  /*8ee0*/  HMMA.16816.F32 R20, R68.reuse, R84, R20 ;  /* 0x000000544414723c */ /* 0x040ff00000001814 */
        /* <DEDUP_REMOVED lines=8> */
[C---:B-----5:R-:W-:Y:S08]  /*8f70*/  HMMA.16816.F32 R36, R68.reuse, R76, R36 ;  /* 0x0000004c4424723c */ /* 0x060ff00000001824 */
[C---:B------:R-:W-:Y:S01]  /*8f80*/  HMMA.16816.F32 R40, R68.reuse, R78, R40 ;  /* 0x0000004e4428723c */ /* 0x040fe20000001828 */
[----:B------:R-:W-:Y:S01]  /*8f90*/  LDSM.16.MT88.4 R76, [R210+0x1100] ;  /* 0x00110000d24c783b */ /* 0x000fe20000004200 */
[----:B------:R-:W-:Y:S06]  /*8fa0*/  MUFU.EX2 R243, R243 ;  /* 0x000000f300f37308 */ /* 0x000fec0000000800 */
[C---:B----4-:R-:W-:Y:S04]  /*8fb0*/  HMMA.16816.F32 R44, R68.reuse, R72, R44 ;  /* 0x00000048442c723c */ /* 0x050fe8000000182c */
[----:B------:R-:W-:Y:S04]  /*8fc0*/  MUFU.EX2 R150, R150 ;  /* 0x0000009600967308 */ /* 0x000fe80000000800 */
[C---:B------:R-:W-:Y:S01]  /*8fd0*/  HMMA.16816.F32 R48, R68.reuse, R74, R48 ;  /* 0x0000004a4430723c */ /* 0x040fe20000001830 */
[----:B------:R-:W4:Y:S05]  /*8fe0*/  LDSM.16.MT88.4 R72, [R212+0x1100] ;  /* 0x00110000d448783b */ /* 0x000f2a0000004200 */
[----:B------:R-:W-:Y:S02]  /*8ff0*/  MUFU.EX2 R156, R156 ;  /* 0x0000009c009c7308 */ /* 0x000fe40000000800 */
[C---:B------:R-:W-:Y:S08]  /*9000*/  HMMA.16816.F32 R52, R68.reuse, R80, R52 ;  /* 0x000000504434723c */ /* 0x040ff00000001834 */
[C---:B------:R-:W-:Y:S01]  /*9010*/  HMMA.16816.F32 R56, R68.reuse, R82, R56 ;  /* 0x000000524438723c */ /* 0x040fe20000001838 */
[----:B------:R-:W5:Y:S01]  /*9020*/  LDSM.16.MT88.4 R80, [R209+0x1100] ;  /* 0x00110000d150783b */ /* 0x000f620000004200 */
[----:B------:R-:W2:Y:S06]  /*9030*/  MUFU.EX2 R141, R141 ;  /* 0x0000008d008d7308 */ /* 0x000eac0000000800 */
[C---:B-1----:R-:W-:Y:S04]  /*9040*/  HMMA.16816.F32 R60, R68.reuse, R84, R60 ;  /* 0x00000054443c723c */ /* 0x042fe8000000183c */
[----:B------:R-:W-:Y:S04]  /*9050*/  MUFU.EX2 R138, R138 ;  /* 0x0000008a008a7308 */ /* 0x000fe80000000800 */
[----:B------:R-:W-:Y:S01]  /*9060*/  HMMA.16816.F32 R64, R68, R86, R64 ;  /* 0x000000564440723c */ /* 0x000fe20000001840 */
[----:B------:R-:W1:Y:S05]  /*9070*/  LDSM.16.MT88.4 R84, [R208+0x1100] ;  /* 0x00110000d054783b */ /* 0x000e6a0000004200 */
[----:B------:R-:W5:Y:S01]  /*9080*/  MUFU.EX2 R151, R151 ;  /* 0x0000009700977308 */ /* 0x000f620000000800 */
[----:B------:R-:W-:Y:S01]  /*9090*/  F2FP.PACK_AB R68, R154, R159 ;  /* 0x0000009f9a44723e */ /* 0x000fe200000000ff */
[----:B------:R-:W-:Y:S01]  /*90a0*/  FADD.FTZ R159, R159, R108 ;  /* 0x0000006c9f9f7221 */ /* 0x000fe20000010000 */
[----:B------:R-:W-:Y:S03]  /*90b0*/  F2FP.PACK_AB R70, R161, R158 ;  /* 0x0000009ea146723e */ /* 0x000fe600000000ff */
[----:B---3--:R-:W-:Y:S01]  /*90c0*/  F2FP.PACK_AB R69, R165, R162 ;  /* 0x000000a2a545723e */ /* 0x008fe200000000ff */
[----:B------:R-:W-:Y:S01]  /*90d0*/  FADD.FTZ R162, R162, R3 ;  /* 0x00000003a2a27221 */ /* 0x000fe20000010000 */
[----:B--2---:R-:W-:Y:S01]  /*90e0*/  F2FP.PACK_AB R71, R167, R164 ;  /* 0x000000a4a747723e */ /* 0x004fe200000000ff */
[----:B------:R-:W-:Y:S01]  /*90f0*/  FADD.FTZ R159, R154, R159 ;  /* 0x0000009f9a9f7221 */ /* 0x000fe20000010000 */
[----:B------:R-:W-:Y:S01]  /*9100*/  F2FP.PACK_AB R120, R141, R142 ;  /* 0x0000008e8d78723e */ /* 0x000fe200000000ff */
[----:B------:R-:W-:Y:S01]  /*9110*/  MUFU.EX2 R136, R136 ;  /* 0x0000008800887308 */ /* 0x000fe20000000800 */
[----:B------:R-:W-:Y:S02]  /*9120*/  FADD.FTZ R165, R165, R162 ;  /* 0x000000a2a5a57221 */ /* 0x000fe40000010000 */
[----:B------:R-:W-:Y:S01]  /*9130*/  FADD.FTZ R158, R158, R159 ;  /* 0x0000009f9e9e7221 */ /* 0x000fe20000010000 */
[C---:B----4-:R-:W-:Y:S03]  /*9140*/  HMMA.16816.F32 R4, R68.reuse, R72, R4 ;  /* 0x000000484404723c */ /* 0x050fe60000001804 */
[----:B------:R-:W-:Y:S02]  /*9150*/  FADD.FTZ R164, R164, R165 ;  /* 0x000000a5a4a47221 */ /* 0x000fe40000010000 */
[----:B------:R-:W-:Y:S01]  /*9160*/  FADD.FTZ R161, R161, R158 ;  /* 0x0000009ea1a17221 */ /* 0x000fe20000010000 */
[----:B------:R-:W2:Y:S01]  /*9170*/  MUFU.EX2 R139, R139 ;  /* 0x0000008b008b7308 */ /* 0x000ea20000000800 */
[----:B------:R-:W-:Y:S01]  /*9180*/  FADD.FTZ R167, R167, R164 ;  /* 0x000000a4a7a77221 */ /* 0x000fe20000010000 */
[C---:B------:R-:W-:Y:S01]  /*9190*/  HMMA.16816.F32 R8, R68.reuse, R74, R8 ;  /* 0x0000004a4408723c */ /* 0x040fe20000001808 */
[----:B------:R-:W3:Y:S03]  /*91a0*/  LDSM.16.MT88.4 R72, [R212+0x4100] ;  /* 0x00410000d448783b */ /* 0x000ee60000004200 */
[----:B-----5:R-:W-:Y:S01]  /*91b0*/  F2FP.PACK_AB R122, R151, R138 ;  /* 0x0000008a977a723e */ /* 0x020fe200000000ff */
[----:B------:R-:W-:Y:S03]  /*91c0*/  FADD.FTZ R2, R170, R167 ;  /* 0x000000a7aa027221 */ /* 0x000fe60000010000 */
[C---:B------:R-:W-:Y:S01]  /*91d0*/  HMMA.16816.F32 R12, R68.reuse, R76, R12 ;  /* 0x0000004c440c723c */ /* 0x040fe2000000180c */
[----:B------:R-:W-:Y:S03]  /*91e0*/  MUFU.EX2 R135, R135 ;  /* 0x0000008700877308 */ /* 0x000fe60000000800 */
[----:B------:R-:W-:Y:S04]  /*91f0*/  FADD.FTZ R2, R241, R2 ;  /* 0x00000002f1027221 */ /* 0x000fe80000010000 */
[C---:B------:R-:W-:Y:S01]  /*9200*/  HMMA.16816.F32 R16, R68.reuse, R78, R16 ;  /* 0x0000004e4410723c */ /* 0x040fe20000001810 */
[----:B------:R-:W4:Y:S02]  /*9210*/  LDSM.16.MT88.4 R76, [R210+0x4100] ;  /* 0x00410000d24c783b */ /* 0x000f240000004200 */
[----:B------:R-:W5:Y:S01]  /*9220*/  MUFU.EX2 R134, R134 ;  /* 0x0000008600867308 */ /* 0x000f620000000800 */
[----:B------:R-:W-:Y:S01]  /*9230*/  FADD.FTZ R3, R239, R2 ;  /* 0x00000002ef037221 */ /* 0x000fe20000010000 */
[----:B--2---:R-:W-:Y:S03]  /*9240*/  F2FP.PACK_AB R121, R139, R136 ;  /* 0x000000888b79723e */ /* 0x004fe600000000ff */
[C---:B------:R-:W-:Y:S04]  /*9250*/  HMMA.16816.F32 R20, R68.reuse, R80, R20 ;  /* 0x000000504414723c */ /* 0x040fe80000001814 */
[----:B------:R-:W-:Y:S04]  /*9260*/  FADD.FTZ R3, R240, R3 ;  /* 0x00000003f0037221 */ /* 0x000fe80000010000 */
[C---:B------:R-:W-:Y:S01]  /*9270*/  HMMA.16816.F32 R24, R68.reuse, R82, R24 ;  /* 0x000000524418723c */ /* 0x040fe20000001818 */
[----:B------:R-:W2:Y:S03]  /*9280*/  LDSM.16.MT88.4 R80, [R209+0x4100] ;  /* 0x00410000d150783b */ /* 0x000ea60000004200 */
[----:B------:R-:W-:Y:S04]  /*9290*/  FADD.FTZ R2, R150, R3 ;  /* 0x0000000396027221 */ /* 0x000fe80000010000 */
[C---:B-1----:R-:W-:Y:S04]  /*92a0*/  HMMA.16816.F32 R28, R68.reuse, R84, R28 ;  /* 0x00000054441c723c */ /* 0x042fe8000000181c */
[----:B-----5:R-:W-:Y:S01]  /*92b0*/  F2FP.PACK_AB R123, R134, R135 ;  /* 0x00000087867b723e */ /* 0x020fe200000000ff */
[----:B------:R-:W-:Y:S03]  /*92c0*/  FADD.FTZ R2, R157, R2 ;  /* 0x000000029d027221 */ /* 0x000fe60000010000 */
[C---:B------:R-:W-:Y:S01]  /*92d0*/  HMMA.16816.F32 R32, R68.reuse, R86, R32 ;  /* 0x000000564420723c */ /* 0x040fe20000001820 */
[----:B------:R-:W1:Y:S03]  /*92e0*/  LDSM.16.MT88.4 R84, [R212+0x1900] ;  /* 0x00190000d454783b */ /* 0x000e660000004200 */
[----:B------:R-:W-:Y:S02]  /*92f0*/  FADD.FTZ R3, R155, R2 ;  /* 0x000000029b037221 */ /* 0x000fe40000010000 */
[----:B------:R-:W-:Y:S02]  /*9300*/  IMAD.MOV.U32 R2, RZ, RZ, R116 ;  /* 0x000000ffff027224 */ /* 0x000fe400078e0074 */
[C---:B---3--:R-:W-:Y:S04]  /*9310*/  HMMA.16816.F32 R36, R68.reuse, R72, R36 ;  /* 0x000000484424723c */ /* 0x048fe80000001824 */
[----:B------:R-:W-:Y:S04]  /*9320*/  FADD.FTZ R3, R156, R3 ;  /* 0x000000039c037221 */ /* 0x000fe80000010000 */
[C---:B------:R-:W-:Y:S01]  /*9330*/  HMMA.16816.F32 R40, R68.reuse, R74, R40 ;  /* 0x0000004a4428723c */ /* 0x040fe20000001828 */
[----:B------:R-:W3:Y:S03]  /*9340*/  LDSM.16.MT88.4 R72, [R210+0x1900] ;  /* 0x00190000d248783b */ /* 0x000ee60000004200 */
[----:B------:R-:W-:Y:S02]  /*9350*/  FADD.FTZ R136, R136, R3 ;  /* 0x0000000388887221 */ /* 0x000fe40000010000 */
[----:B------:R-:W-:Y:S02]  /*9360*/  IMAD.MOV.U32 R3, RZ, RZ, R0 ;  /* 0x000000ffff037224 */ /* 0x000fe400078e0000 */
[C---:B----4-:R-:W-:Y:S04]  /*9370*/  HMMA.16816.F32 R44, R68.reuse, R76, R44 ;  /* 0x0000004c442c723c */ /* 0x050fe8000000182c */
[----:B------:R-:W-:Y:S04]  /*9380*/  FADD.FTZ R136, R139, R136 ;  /* 0x000000888b887221 */ /* 0x000fe80000010000 */
[C---:B------:R-:W-:Y:S01]  /*9390*/  HMMA.16816.F32 R48, R68.reuse, R78, R48 ;  /* 0x0000004e4430723c */ /* 0x040fe20000001830 */
[----:B------:R-:W4:Y:S03]  /*93a0*/  LDSM.16.MT88.4 R76, [R209+0x1900] ;  /* 0x00190000d14c783b */ /* 0x000f260000004200 */
[----:B------:R-:W-:Y:S04]  /*93b0*/  FADD.FTZ R135, R135, R136 ;  /* 0x0000008887877221 */ /* 0x000fe80000010000 */
[C---:B--2---:R-:W-:Y:S04]  /*93c0*/  HMMA.16816.F32 R52, R68.reuse, R80, R52 ;  /* 0x000000504434723c */ /* 0x044fe80000001834 */
[----:B------:R-:W-:Y:S04]  /*93d0*/  FADD.FTZ R227, R134, R135 ;  /* 0x0000008786e37221 */ /* 0x000fe80000010000 */
        /* <DEDUP_REMOVED lines=12> */
[C---:B-1----:R-:W-:Y:S03]  /*94a0*/  HMMA.16816.F32 R4, R68.reuse, R84, R4 ;  /* 0x000000544404723c */ /* 0x042fe60000001804 */
[----:B------:R-:W-:Y:S01]  /*94b0*/  FADD.FTZ R237, R237, R168 ;  /* 0x000000a8eded7221 */ /* 0x000fe20000010000 */
[----:B------:R-:W-:Y:S04]  /*94c0*/  IADD3 R168, R238, -0x1, RZ ;  /* 0xffffffffeea87810 */ /* 0x000fe80007ffe0ff */
[C---:B------:R-:W-:Y:S01]  /*94d0*/  HMMA.16816.F32 R8, R68.reuse, R86, R8 ;  /* 0x000000564408723c */ /* 0x040fe20000001808 */
[----:B------:R-:W1:Y:S03]  /*94e0*/  LDSM.16.MT88.4 R84, [R212+0x4900] ;  /* 0x00490000d454783b */ /* 0x000e660000004200 */
[----:B------:R-:W-:Y:S04]  /*94f0*/  IMAD.MOV.U32 R238, RZ, RZ, R168 ;  /* 0x000000ffffee7224 */ /* 0x000fe800078e00a8 */
[C---:B---3--:R-:W-:Y:S08]  /*9500*/  HMMA.16816.F32 R12, R68.reuse, R72, R12 ;  /* 0x00000048440c723c */ /* 0x048ff0000000180c */
        /* <DEDUP_REMOVED lines=10> */
[----:B------:R-:W-:Y:S07]  /*95b0*/  LDSM.16.MT88.4 R84, [R208+0x2100] ;  /* 0x00210000d054783b */ /* 0x000fee0000004200 */
[C---:B---3--:R-:W-:Y:S08]  /*95c0*/  HMMA.16816.F32 R44, R68.reuse, R72, R44 ;  /* 0x00000048442c723c */ /* 0x048ff0000000182c */
        /* <DEDUP_REMOVED lines=15> */
[C---:B----4-:R-:W-:Y:S03]  /*96c0*/  HMMA.16816.F32 R4, R68.reuse, R76, R4 ;  /* 0x0000004c4404723c */ /* 0x050fe60000001804 */
        /* <DEDUP_REMOVED lines=17> */
[C---:B------:R-:W-:Y:S08]  /*97e0*/  HMMA.16816.F32 R40, R68.reuse, R78, R40 ;  /* 0x0000004e4428723c */ /* 0x040ff00000001828 */
[C---:B--2---:R-:W-:Y:S08]  /*97f0*/  HMMA.16816.F32 R44, R68.reuse, R80, R44 ;  /* 0x00000050442c723c */ /* 0x044ff0000000182c */
[C---:B------:R-:W-:Y:S08]  /*9800*/  HMMA.16816.F32 R48, R68.reuse, R82, R48 ;  /* 0x000000524430723c */ /* 0x040ff00000001830 */
[C---:B------:R-:W-:Y:S08]  /*9810*/  HMMA.16816.F32 R52, R68.reuse, R88, R52 ;  /* 0x000000584434723c */ /* 0x040ff00000001834 */
[C---:B------:R-:W-:Y:S08]  /*9820*/  HMMA.16816.F32 R56, R68.reuse, R90, R56 ;  /* 0x0000005a4438723c */ /* 0x040ff00000001838 */
[C---:B-1----:R-:W-:Y:S08]  /*9830*/  HMMA.16816.F32 R60, R68.reuse, R72, R60 ;  /* 0x00000048443c723c */ /* 0x042ff0000000183c */
[----:B------:R-:W-:Y:S08]  /*9840*/  HMMA.16816.F32 R64, R68, R74, R64 ;  /* 0x0000004a4440723c */ /* 0x000ff00000001840 */
[C---:B----4-:R-:W-:Y:S01]  /*9850*/  HMMA.16816.F32 R112, R120.reuse, R84, R4 ;  /* 0x000000547870723c */ /* 0x050fe20000001804 */
[----:B------:R-:W1:Y:S07]  /*9860*/  LDSM.16.MT88.4 R4, [R210+0x5900] ;  /* 0x00590000d204783b */ /* 0x000e6e0000004200 */
[C---:B------:R-:W-:Y:S01]  /*9870*/  HMMA.16816.F32 R68, R120.reuse, R86, R8 ;  /* 0x000000567844723c */ /* 0x040fe20000001808 */
[----:B------:R-:W2:Y:S07]  /*9880*/  LDSM.16.MT88.4 R8, [R209+0x5900] ;  /* 0x00590000d108783b */ /* 0x000eae0000004200 */
[C---:B------:R-:W-:Y:S01]  /*9890*/  HMMA.16816.F32 R72, R120.reuse, R92, R12 ;  /* 0x0000005c7848723c */ /* 0x040fe2000000180c */
[----:B------:R-:W3:Y:S07]  /*98a0*/  LDSM.16.MT88.4 R12, [R208+0x5900] ;  /* 0x00590000d00c783b */ /* 0x000eee0000004200 */
        /* <DEDUP_REMOVED lines=11> */
[C---:B---3--:R-:W-:Y:S07]  /*9960*/  HMMA.16816.F32 R60, R120.reuse, R12, R60 ;  /* 0x0000000c783c723c */ /* 0x048fee000000183c */
[----:B------:R-:W-:Y:S01]  /*9970*/  IMAD.MOV.U32 R12, RZ, RZ, R116 ;  /* 0x000000ffff0c7224 */ /* 0x000fe200078e0074 */
[----:B------:R-:W-:Y:S01]  /*9980*/  HMMA.16816.F32 R64, R120, R14, R64 ;  /* 0x0000000e7840723c */ /* 0x000fe20000001840 */
[----:B------:R-:W-:-:S07]  /*9990*/  @P0 BRA `(.L_x_2354) ;  /* 0xffffc0f000000947 */ /* 0x000fce000383ffff */
.L_x_2343:
        /* <DEDUP_REMOVED lines=25> */
.L_x_2356:
[----:B------:R-:W-:Y:S02]  /*9b30*/  ULDC UR8, c[0x0][0x32c] ;  /* 0x0000cb0000087ab9 */ /* 0x000fe40000000800 */
[----:B------:R-:W-:Y:S02]  /*9b40*/  UISETP.NE.AND UP2, UPT, UR8, 0x1, UPT ;  /* 0x000000010800788c */ /* 0x000fe4000bf45270 */
[----:B------:R-:W-:Y:S02]  /*9b50*/  ULDC.64 UR14, c[0x0][0x330] ;  /* 0x0000cc00000e7ab9 */ /* 0x000fe40000000a00 */
[----:B------:R-:W-:-:S07]  /*9b60*/  UIMAD.WIDE.U32 UR16, UR7, UR14, URZ ;  /* 0x0000000e071072a5 */ /* 0x000fce000f8e003f */
[----:B------:R-:W-:Y:S02]  /*9b70*/  @UP2 USHF.R.U32.HI UR7, URZ, UR15, UR17 ;  /* 0x0000000f3f072299 */ /* 0x000fe40008011611 */
.L_x_2357:
[----:B------:R-:W-:Y:S02]  /*9b80*/  ULDC UR8, c[0x0][0x32c] ;  /* 0x0000cb0000087ab9 */ /* 0x000fe40000000800 */
[----:B------:R-:W-:-:S04]  /*9b90*/  UIMAD UR8, UR7, UR8, URZ ;  /* 0x00000008070872a4 */ /* 0x000fc8000f8e023f */
[----:B------:R-:W-:-:S04]  /*9ba0*/  UISETP.LT.AND UP2, UPT, UR4, UR8, UPT ;  /* 0x000000080400728c */ /* 0x000fc8000bf41270 */
[----:B------:R-:W-:-:S04]  /*9bb0*/  USEL UR4, UR4, UR8, !UP2 ;  /* 0x0000000804047287 */ /* 0x000fc8000d000000 */
.L_x_2355:
        /* <DEDUP_REMOVED lines=17> */
.L_x_2361:
        /* <DEDUP_REMOVED lines=36> */
[----:B------:R1:W1:Y:S01]  /*9f10*/  SHFL.IDX PT, R0, R6, 0x2, 0x181f ;  /* 0x00581f0006007f89 */ /* 0x00026200000e0000 */
        /* <DEDUP_REMOVED lines=19> */
.L_x_2359:
        /* <DEDUP_REMOVED lines=33> */
[----:B------:R-:W3:Y:S07]  /*a260*/  LDSM.16.M88.4 R148, [R211+0xa900] ;  /* 0x00a90000d394783b */ /* 0x000eee0000000200 */
[C---:B------:R-:W-:Y:S08]  /*a270*/  HMMA.16816.F32 R44, R144.reuse, R152, R44 ;  /* 0x00000098902c723c */ /* 0x040ff0000000182c */
[----:B------:R-:W-:Y:S01]  /*a280*/  HMMA.16816.F32 R48, R144, R154, R48 ;  /* 0x0000009a9030723c */ /* 0x000fe20000001830 */
[----:B------:R-:W4:Y:S07]  /*a290*/  LDSM.16.M88.4 R152, [R202] ;  /* 0x00000000ca98783b */ /* 0x000f2e0000000200 */
[C---:B--2---:R-:W-:Y:S08]  /*a2a0*/  HMMA.16816.F32 R4, R172.reuse, R120, R4 ;  /* 0x00000078ac04723c */ /* 0x044ff00000001804 */
        /* <DEDUP_REMOVED lines=31> */
[----:B------:R-:W2:Y:S07]  /*a4a0*/  LDSM.16.M88.4 R164, [R199] ;  /* 0x00000000c7a4783b */ /* 0x000eae0000000200 */
[C---:B-1----:R-:W-:Y:S08]  /*a4b0*/  HMMA.16816.F32 R44, R176.reuse, R128, R44 ;  /* 0x00000080b02c723c */ /* 0x042ff0000000182c */
[----:B------:R-:W-:Y:S01]  /*a4c0*/  HMMA.16816.F32 R48, R176, R130, R48 ;  /* 0x00000082b030723c */ /* 0x000fe20000001830 */
[----:B------:R-:W1:Y:S07]  /*a4d0*/  LDSM.16.M88.4 R128, [R198] ;  /* 0x00000000c680783b */ /* 0x000e6e0000000200 */
        /* <DEDUP_REMOVED lines=53> */
[C---:B---3--:R-:W-:Y:S08]  /*a830*/  HMMA.16816.F32 R12, R192.reuse, R132, R12 ;  /* 0x00000084c00c723c */ /* 0x048ff0000000180c */
[C---:B------:R-:W-:Y:S08]  /*a840*/  HMMA.16816.F32 R16, R192.reuse, R134, R16 ;  /* 0x00000086c010723c */ /* 0x040ff00000001810 */
[C---:B----4-:R-:W-:Y:S08]  /*a850*/  HMMA.16816.F32 R20, R192.reuse, R136, R20 ;  /* 0x00000088c014723c */ /* 0x050ff00000001814 */
        /* <DEDUP_REMOVED lines=41> */
[----:B------:R5:W5:Y:S01]  /*aaf0*/  SHFL.IDX PT, R0, R134, 0x2, 0x181f ;  /* 0x00581f0086007f89 */ /* 0x000b6200000e0000 */
        /* <DEDUP_REMOVED lines=19> */
.L_x_2360:
[----:B------:R-:W-:Y:S01]  /*ac30*/  FMNMX.FTZ R0, R4, R3, !PT ;  /* 0x0000000304007209 */ /* 0x000fe20007810000 */
        /* <DEDUP_REMOVED lines=47> */
[----:B------:R-:W-:Y:S02]  /*af30*/  ISETP.GT.AND P0, PT, R236, UR4, PT ;  /* 0x00000004ec007c0c */ /* 0x000fe4000bf04270 */
[----:B------:R-:W-:Y:S02]  /*af40*/  FMNMX.FTZ R120, R49, R0, !PT ;  /* 0x0000000031787209 */ /* 0x000fe40007810000 */
[----:B------:R-:W-:Y:S03]  /*af50*/  FMNMX.FTZ R0, R50, R123, !PT ;  /* 0x0000007b32007209 */ /* 0x000fe60007810000 */
[----:B------:R-:W-:Y:S01]  /*af60*/  SHFL.BFLY PT, R123, R120, 0x2, 0x1f ;  /* 0x0c401f00787b7f89 */ /* 0x000fe200000e0000 */
[----:B------:R-:W-:Y:S07]  /*af70*/  FMNMX.FTZ R121, R51, R0, !PT ;  /* 0x0000000033797209 */ /* 0x000fee0007810000 */
[----:B------:R-:W1:Y:S02]  /*af80*/  SHFL.BFLY PT, R0, R121, 0x2, 0x1f ;  /* 0x0c401f0079007f89 */ /* 0x000e6400000e0000 */
[----:B-1----:R-:W-:Y:S02]  /*af90*/  FMNMX.FTZ R119, R121, R0, !PT ;  /* 0x0000000079777209 */ /* 0x002fe40007810000 */
[----:B------:R-:W-:Y:S04]  /*afa0*/  FMNMX.FTZ R129, R120, R123, !PT ;  /* 0x0000007b78817209 */ /* 0x000fe80007810000 */
[----:B------:R-:W-:Y:S08]  /*afb0*/  LDSM.16.MT88.4 R120, [R212+0x100] ;  /* 0x00010000d478783b */ /* 0x000ff00000004200 */
[----:B------:R-:W1:Y:S08]  /*afc0*/  SHFL.BFLY PT, R2, R129, 0x1, 0x1f ;  /* 0x0c201f0081027f89 */ /* 0x000e7000000e0000 */
[----:B------:R-:W2:Y:S01]  /*afd0*/  SHFL.BFLY PT, R116, R119, 0x1, 0x1f ;  /* 0x0c201f0077747f89 */ /* 0x000ea200000e0000 */
[----:B-1----:R-:W-:Y:S07]  /*afe0*/  FMNMX.FTZ R0, R129, R2, !PT ;  /* 0x0000000281007209 */ /* 0x002fee0007810000 */
[----:B------:R-:W1:Y:S01]  /*aff0*/  LDSM.16.MT88.4 R128, [R210+0x100] ;  /* 0x00010000d280783b */ /* 0x000e620000004200 */
[C---:B------:R-:W-:Y:S02]  /*b000*/  FADD.FTZ R2, -R0.reuse, R3 ;  /* 0x0000000300027221 */ /* 0x040fe40000010100 */
[----:B------:R-:W-:Y:S01]  /*b010*/  FMUL.FTZ R151, R0, c[0x0][0x2d0] ;  /* 0x0000b40000977a20 */ /* 0x000fe20000410000 */
[----:B--2---:R-:W-:Y:S01]  /*b020*/  FMNMX.FTZ R116, R119, R116, !PT ;  /* 0x0000007477747209 */ /* 0x004fe20007810000 */
[----:B------:R-:W-:Y:S02]  /*b030*/  FMUL.FTZ R3, R2, c[0x0][0x2d0] ;  /* 0x0000b40002037a20 */ /* 0x000fe40000410000 */
[----:B------:R-:W-:Y:S02]  /*b040*/  FFMA.FTZ R142, R4, c[0x0][0x2d0], -R151 ;  /* 0x0000b400048e7a23 */ /* 0x000fe40000010897 */
[C---:B------:R-:W-:Y:S02]  /*b050*/  FADD.FTZ R2, -R116.reuse, R117 ;  /* 0x0000007574027221 */ /* 0x040fe40000010100 */
[----:B------:R-:W-:Y:S01]  /*b060*/  FMUL.FTZ R143, R116, c[0x0][0x2d0] ;  /* 0x0000b400748f7a20 */ /* 0x000fe20000410000 */
[----:B------:R-:W2:Y:S01]  /*b070*/  MUFU.EX2 R3, R3 ;  /* 0x0000000300037308 */ /* 0x000ea20000000800 */
[----:B------:R-:W-:Y:S02]  /*b080*/  FMUL.FTZ R117, R2, c[0x0][0x2d0] ;  /* 0x0000b40002757a20 */ /* 0x000fe40000410000 */
[--C-:B------:R-:W-:Y:S02]  /*b090*/  FFMA.FTZ R5, R5, c[0x0][0x2d0], -R151.reuse ;  /* 0x0000b40005057a23 */ /* 0x100fe40000010897 */
[--C-:B------:R-:W-:Y:S02]  /*b0a0*/  FFMA.FTZ R119, R8, c[0x0][0x2d0], -R151.reuse ;  /* 0x0000b40008777a23 */ /* 0x100fe40000010897 */
[----:B------:R-:W-:Y:S02]  /*b0b0*/  FFMA.FTZ R140, R9, c[0x0][0x2d0], -R151 ;  /* 0x0000b400098c7a23 */ /* 0x000fe40000010897 */
[--C-:B------:R-:W-:Y:S01]  /*b0c0*/  FFMA.FTZ R6, R6, c[0x0][0x2d0], -R143.reuse ;  /* 0x0000b40006067a23 */ /* 0x100fe2000001088f */
[----:B------:R3:W4:Y:S01]  /*b0d0*/  MUFU.EX2 R2, R117 ;  /* 0x0000007500027308 */ /* 0x0007220000000800 */
[--C-:B------:R-:W-:Y:S02]  /*b0e0*/  FFMA.FTZ R7, R7, c[0x0][0x2d0], -R143.reuse ;  /* 0x0000b40007077a23 */ /* 0x100fe4000001088f */
[----:B------:R-:W-:Y:S02]  /*b0f0*/  FFMA.FTZ R148, R11, c[0x0][0x2d0], -R143 ;  /* 0x0000b4000b947a23 */ /* 0x000fe4000001088f */
[--C-:B------:R-:W-:Y:S02]  /*b100*/  FFMA.FTZ R157, R36, c[0x0][0x2d0], -R151.reuse ;  /* 0x0000b400249d7a23 */ /* 0x100fe40000010897 */
[----:B------:R-:W-:Y:S02]  /*b110*/  FFMA.FTZ R158, R37, c[0x0][0x2d0], -R151 ;  /* 0x0000b400259e7a23 */ /* 0x000fe40000010897 */
[--C-:B------:R-:W-:Y:S01]  /*b120*/  FFMA.FTZ R159, R38, c[0x0][0x2d0], -R143.reuse ;  /* 0x0000b400269f7a23 */ /* 0x100fe2000001088f */
[----:B------:R-:W-:Y:S01]  /*b130*/  MUFU.EX2 R142, R142 ;  /* 0x0000008e008e7308 */ /* 0x000fe20000000800 */
[--C-:B------:R-:W-:Y:S02]  /*b140*/  FFMA.FTZ R160, R39, c[0x0][0x2d0], -R143.reuse ;  /* 0x0000b40027a07a23 */ /* 0x100fe4000001088f */
[----:B------:R-:W-:Y:S01]  /*b150*/  LDSM.16.MT88.4 R36, [R209+0x4900] ;  /* 0x00490000d124783b */ /* 0x000fe20000004200 */
[C---:B--2---:R-:W-:Y:S02]  /*b160*/  FMUL.FTZ R8, R3.reuse, R112 ;  /* 0x0000007003087220 */ /* 0x044fe40000410000 */
[C---:B------:R-:W-:Y:S02]  /*b170*/  FMUL.FTZ R9, R3.reuse, R113 ;  /* 0x0000007103097220 */ /* 0x040fe40000410000 */
[C---:B------:R-:W-:Y:S02]  /*b180*/  FMUL.FTZ R68, R3.reuse, R68 ;  /* 0x0000004403447220 */ /* 0x040fe40000410000 */
[----:B------:R-:W2:Y:S01]  /*b190*/  MUFU.EX2 R5, R5 ;  /* 0x0000000500057308 */ /* 0x000ea20000000800 */
[C---:B------:R-:W-:Y:S02]  /*b1a0*/  FMUL.FTZ R69, R3.reuse, R69 ;  /* 0x0000004503457220 */ /* 0x040fe40000410000 */
[C---:B------:R-:W-:Y:S02]  /*b1b0*/  FMUL.FTZ R72, R3.reuse, R72 ;  /* 0x0000004803487220 */ /* 0x040fe40000410000 */
[----:B---3--:R-:W-:Y:S02]  /*b1c0*/  FFMA.FTZ R117, R10, c[0x0][0x2d0], -R143 ;  /* 0x0000b4000a757a23 */ /* 0x008fe4000001088f */
[C---:B----4-:R-:W-:Y:S02]  /*b1d0*/  FMUL.FTZ R10, R2.reuse, R114 ;  /* 0x00000072020a7220 */ /* 0x050fe40000410000 */
[C---:B------:R-:W-:Y:S01]  /*b1e0*/  FMUL.FTZ R11, R2.reuse, R115 ;  /* 0x00000073020b7220 */ /* 0x040fe20000410000 */
[----:B------:R-:W-:Y:S01]  /*b1f0*/  MUFU.EX2 R119, R119 ;  /* 0x0000007700777308 */ /* 0x000fe20000000800 */
[C---:B------:R-:W-:Y:S02]  /*b200*/  FMUL.FTZ R70, R2.reuse, R70 ;  /* 0x0000004602467220 */ /* 0x040fe40000410000 */
[C---:B------:R-:W-:Y:S02]  /*b210*/  FMUL.FTZ R71, R2.reuse, R71 ;  /* 0x0000004702477220 */ /* 0x040fe40000410000 */
[C---:B------:R-:W-:Y:S02]  /*b220*/  FMUL.FTZ R73, R3.reuse, R73 ;  /* 0x0000004903497220 */ /* 0x040fe40000410000 */
[C---:B------:R-:W-:Y:S02]  /*b230*/  FMUL.FTZ R74, R2.reuse, R74 ;  /* 0x0000004a024a7220 */ /* 0x040fe40000410000 */
        /* <DEDUP_REMOVED lines=14> */
[----:B------:R-:W2:Y:S01]  /*b320*/  MUFU.EX2 R7, R7 ;  /* 0x0000000700077308 */ /* 0x000ea20000000800 */
[C---:B------:R-:W-:Y:S02]  /*b330*/  FMUL.FTZ R86, R2.reuse, R86 ;  /* 0x0000005602567220 */ /* 0x040fe40000410000 */
[----:B------:R-:W-:Y:S01]  /*b340*/  FMUL.FTZ R87, R2, R87 ;  /* 0x0000005702577220 */ /* 0x000fe20000410000 */
[----:B---3--:R-:W-:Y:S01]  /*b350*/  F2FP.PACK_AB R114, R140, R119 ;  /* 0x000000778c72723e */ /* 0x008fe200000000ff */
[--C-:B------:R-:W-:Y:S02]  /*b360*/  FFMA.FTZ R161, R40, c[0x0][0x2d0], -R151.reuse ;  /* 0x0000b40028a17a23 */ /* 0x100fe40000010897 */
[----:B------:R-:W-:Y:S02]  /*b370*/  FFMA.FTZ R162, R41, c[0x0][0x2d0], -R151 ;  /* 0x0000b40029a27a23 */ /* 0x000fe40000010897 */
[--C-:B------:R-:W-:Y:S01]  /*b380*/  FFMA.FTZ R163, R42, c[0x0][0x2d0], -R143.reuse ;  /* 0x0000b4002aa37a23 */ /* 0x100fe2000001088f */
[----:B------:R-:W-:Y:S01]  /*b390*/  MUFU.EX2 R117, R117 ;  /* 0x0000007500757308 */ /* 0x000fe20000000800 */
[----:B------:R-:W-:Y:S02]  /*b3a0*/  FFMA.FTZ R164, R43, c[0x0][0x2d0], -R143 ;  /* 0x0000b4002ba47a23 */ /* 0x000fe4000001088f */
[----:B------:R-:W-:Y:S01]  /*b3b0*/  LDSM.16.MT88.4 R40, [R210+0x2900] ;  /* 0x00290000d228783b */ /* 0x000fe20000004200 */
[--C-:B------:R-:W-:Y:S02]  /*b3c0*/  FFMA.FTZ R165, R44, c[0x0][0x2d0], -R151.reuse ;  /* 0x0000b4002ca57a23 */ /* 0x100fe40000010897 */
[----:B------:R-:W-:Y:S02]  /*b3d0*/  FFMA.FTZ R166, R45, c[0x0][0x2d0], -R151 ;  /* 0x0000b4002da67a23 */ /* 0x000fe40000010897 */
[--C-:B------:R-:W-:Y:S02]  /*b3e0*/  FFMA.FTZ R167, R46, c[0x0][0x2d0], -R143.reuse ;  /* 0x0000b4002ea77a23 */ /* 0x100fe4000001088f */
[----:B------:R-:W3:Y:S01]  /*b3f0*/  MUFU.EX2 R148, R148 ;  /* 0x0000009400947308 */ /* 0x000ee20000000800 */
[----:B------:R-:W-:Y:S02]  /*b400*/  FFMA.FTZ R168, R47, c[0x0][0x2d0], -R143 ;  /* 0x0000b4002fa87a23 */ /* 0x000fe4000001088f */
[----:B------:R-:W-:Y:S01]  /*b410*/  LDSM.16.MT88.4 R44, [R209+0x2900] ;  /* 0x00290000d12c783b */ /* 0x000fe20000004200 */
        /* <DEDUP_REMOVED lines=12> */
[C---:B------:R-:W-:Y:S01]  /*b4e0*/  FMUL.FTZ R97, R3.reuse, R97 ;  /* 0x0000006103617220 */ /* 0x040fe20000410000 */
[----:B---3--:R-:W-:Y:S01]  /*b4f0*/  F2FP.PACK_AB R115, R148, R117 ;  /* 0x000000759473723e */ /* 0x008fe200000000ff */
[C---:B------:R-:W-:Y:S02]  /*b500*/  FMUL.FTZ R98, R2.reuse, R98 ;  /* 0x0000006202627220 */ /* 0x040fe40000410000 */
[C---:B------:R-:W-:Y:S02]  /*b510*/  FMUL.FTZ R99, R2.reuse, R99 ;  /* 0x0000006302637220 */ /* 0x040fe40000410000 */
[C---:B------:R-:W-:Y:S01]  /*b520*/  FMUL.FTZ R100, R3.reuse, R100 ;  /* 0x0000006403647220 */ /* 0x040fe20000410000 */
[----:B------:R-:W-:Y:S01]  /*b530*/  MUFU.EX2 R159, R159 ;  /* 0x0000009f009f7308 */ /* 0x000fe20000000800 */
[C---:B------:R-:W-:Y:S05]  /*b540*/  HMMA.16816.F32 R8, R112.reuse, R120, R8 ;  /* 0x000000787008723c */ /* 0x040fea0000001808 */
[C---:B------:R-:W-:Y:S02]  /*b550*/  FMUL.FTZ R101, R3.reuse, R101 ;  /* 0x0000006503657220 */ /* 0x040fe40000410000 */
[C---:B------:R-:W-:Y:S01]  /*b560*/  FMUL.FTZ R102, R2.reuse, R102 ;  /* 0x0000006602667220 */ /* 0x040fe20000410000 */
[C---:B------:R-:W-:Y:S01]  /*b570*/  HMMA.16816.F32 R68, R112.reuse, R122, R68 ;  /* 0x0000007a7044723c */ /* 0x040fe20000001844 */
[----:B------:R-:W2:Y:S01]  /*b580*/  LDSM.16.MT88.4 R120, [R208+0x100] ;  /* 0x00010000d078783b */ /* 0x000ea20000004200 */
[----:B------:R-:W-:Y:S02]  /*b590*/  MUFU.EX2 R160, R160 ;  /* 0x000000a000a07308 */ /* 0x000fe40000000800 */
[----:B------:R-:W-:Y:S02]  /*b5a0*/  FMUL.FTZ R103, R2, R103 ;  /* 0x0000006702677220 */ /* 0x000fe40000410000 */
[--C-:B------:R-:W-:Y:S02]  /*b5b0*/  FFMA.FTZ R141, R12, c[0x0][0x2d0], -R151.reuse ;  /* 0x0000b4000c8d7a23 */ /* 0x100fe40000010897 */
[C---:B-1----:R-:W-:Y:S04]  /*b5c0*/  HMMA.16816.F32 R72, R112.reuse, R128, R72 ;  /* 0x000000807048723c */ /* 0x042fe80000001848 */
[----:B------:R-:W-:Y:S01]  /*b5d0*/  FMUL.FTZ R12, R3, R108 ;  /* 0x0000006c030c7220 */ /* 0x000fe20000410000 */
[----:B------:R-:W-:Y:S01]  /*b5e0*/  MUFU.EX2 R141, R141 ;  /* 0x0000008d008d7308 */ /* 0x000fe20000000800 */
[----:B------:R-:W-:Y:S02]  /*b5f0*/  FFMA.FTZ R150, R13, c[0x0][0x2d0], -R151 ;  /* 0x0000b4000d967a23 */ /* 0x000fe40000010897 */
[C---:B------:R-:W-:Y:S01]  /*b600*/  HMMA.16816.F32 R76, R112.reuse, R130, R76 ;  /* 0x00000082704c723c */ /* 0x040fe2000000184c */
[----:B------:R-:W1:Y:S03]  /*b610*/  LDSM.16.MT88.4 R128, [R212+0x3100] ;  /* 0x00310000d480783b */ /* 0x000e660000004200 */
[----:B------:R-:W-:Y:S02]  /*b620*/  FMUL.FTZ R13, R3, R109 ;  /* 0x0000006d030d7220 */ /* 0x000fe40000410000 */
[--C-:B------:R-:W-:Y:S01]  /*b630*/  FFMA.FTZ R149, R14, c[0x0][0x2d0], -R143.reuse ;  /* 0x0000b4000e957a23 */ /* 0x100fe2000001088f */
[----:B------:R-:W3:Y:S01]  /*b640*/  MUFU.EX2 R150, R150 ;  /* 0x0000009600967308 */ /* 0x000ee20000000800 */
[C---:B------:R-:W-:Y:S04]  /*b650*/  HMMA.16816.F32 R80, R112.reuse, R132, R80 ;  /* 0x000000847050723c */ /* 0x040fe80000001850 */
[C---:B------:R-:W-:Y:S02]  /*b660*/  FMUL.FTZ R14, R2.reuse, R110 ;  /* 0x0000006e020e7220 */ /* 0x040fe40000410000 */
[----:B------:R-:W-:Y:S02]  /*b670*/  FFMA.FTZ R152, R15, c[0x0][0x2d0], -R143 ;  /* 0x0000b4000f987a23 */ /* 0x000fe4000001088f */
[C---:B------:R-:W-:Y:S01]  /*b680*/  HMMA.16816.F32 R84, R112.reuse, R134, R84 ;  /* 0x000000867054723c */ /* 0x040fe20000001854 */
[----:B------:R-:W4:Y:S01]  /*b690*/  LDSM.16.MT88.4 R132, [R210+0x3100] ;  /* 0x00310000d284783b */ /* 0x000f220000004200 */
[----:B------:R-:W-:Y:S02]  /*b6a0*/  MUFU.EX2 R149, R149 ;  /* 0x0000009500957308 */ /* 0x000fe40000000800 */
[C---:B------:R-:W-:Y:S02]  /*b6b0*/  FMUL.FTZ R15, R2.reuse, R111 ;  /* 0x0000006f020f7220 */ /* 0x040fe40000410000 */
[C---:B------:R-:W-:Y:S02]  /*b6c0*/  FMUL.FTZ R104, R3.reuse, R104 ;  /* 0x0000006803687220 */ /* 0x040fe40000410000 */
[C---:B------:R-:W-:Y:S01]  /*b6d0*/  FMUL.FTZ R105, R3.reuse, R105 ;  /* 0x0000006903697220 */ /* 0x040fe20000410000 */
[C---:B--2---:R-:W-:Y:S01]  /*b6e0*/  HMMA.16816.F32 R88, R112.reuse, R120, R88 ;  /* 0x000000787058723c */ /* 0x044fe20000001858 */
[----:B------:R-:W-:Y:S02]  /*b6f0*/  LDSM.16.MT88.4 R108, [R208+0x3100] ;  /* 0x00310000d06c783b */ /* 0x000fe40000004200 */
[C---:B------:R-:W-:Y:S01]  /*b700*/  FMUL.FTZ R106, R2.reuse, R106 ;  /* 0x0000006a026a7220 */ /* 0x040fe20000410000 */
[----:B------:R-:W2:Y:S01]  /*b710*/  MUFU.EX2 R152, R152 ;  /* 0x0000009800987308 */ /* 0x000ea20000000800 */
[C---:B------:R-:W-:Y:S02]  /*b720*/  FMUL.FTZ R107, R2.reuse, R107 ;  /* 0x0000006b026b7220 */ /* 0x040fe40000410000 */
[C---:B------:R-:W-:Y:S01]  /*b730*/  FMUL.FTZ R52, R3.reuse, R52 ;  /* 0x0000003403347220 */ /* 0x040fe20000410000 */
[C---:B------:R-:W-:Y:S01]  /*b740*/  HMMA.16816.F32 R92, R112.reuse, R122, R92 ;  /* 0x0000007a705c723c */ /* 0x040fe2000000185c */
[----:B------:R-:W5:Y:S03]  /*b750*/  LDSM.16.MT88.4 R120, [R209+0x3100] ;  /* 0x00310000d178783b */ /* 0x000f660000004200 */
[C---:B------:R-:W-:Y:S02]  /*b760*/  FMUL.FTZ R53, R3.reuse, R53 ;  /* 0x0000003503357220 */ /* 0x040fe40000410000 */
[C---:B------:R-:W-:Y:S01]  /*b770*/  FMUL.FTZ R54, R2.reuse, R54 ;  /* 0x0000003602367220 */ /* 0x040fe20000410000 */
[----:B------:R-:W-:Y:S01]  /*b780*/  MUFU.EX2 R161, R161 ;  /* 0x000000a100a17308 */ /* 0x000fe20000000800 */
[C---:B-1----:R-:W-:Y:S04]  /*b790*/  HMMA.16816.F32 R96, R112.reuse, R128, R96 ;  /* 0x000000807060723c */ /* 0x042fe80000001860 */
[C---:B------:R-:W-:Y:S02]  /*b7a0*/  FMUL.FTZ R55, R2.reuse, R55 ;  /* 0x0000003702377220 */ /* 0x040fe40000410000 */
[C---:B------:R-:W-:Y:S02]  /*b7b0*/  FMUL.FTZ R56, R3.reuse, R56 ;  /* 0x0000003803387220 */ /* 0x040fe40000410000 */
[C---:B------:R-:W-:Y:S01]  /*b7c0*/  HMMA.16816.F32 R100, R112.reuse, R130, R100 ;  /* 0x000000827064723c */ /* 0x040fe20000001864 */
[----:B------:R-:W1:Y:S01]  /*b7d0*/  LDSM.16.MT88.4 R128, [R212+0x900] ;  /* 0x00090000d480783b */ /* 0x000e620000004200 */
[----:B------:R-:W-:Y:S02]  /*b7e0*/  MUFU.EX2 R162, R162 ;  /* 0x000000a200a27308 */ /* 0x000fe40000000800 */
[C---:B------:R-:W-:Y:S02]  /*b7f0*/  FMUL.FTZ R57, R3.reuse, R57 ;  /* 0x0000003903397220 */ /* 0x040fe40000410000 */
[C---:B------:R-:W-:Y:S02]  /*b800*/  FMUL.FTZ R58, R2.reuse, R58 ;  /* 0x0000003a023a7220 */ /* 0x040fe40000410000 */
[C---:B----4-:R-:W-:Y:S04]  /*b810*/  HMMA.16816.F32 R12, R112.reuse, R132, R12 ;  /* 0x00000084700c723c */ /* 0x050fe8000000180c */
[----:B------:R-:W-:Y:S01]  /*b820*/  FMUL.FTZ R59, R2, R59 ;  /* 0x0000003b023b7220 */ /* 0x000fe20000410000 */
[----:B------:R-:W-:Y:S01]  /*b830*/  MUFU.EX2 R163, R163 ;  /* 0x000000a300a37308 */ /* 0x000fe20000000800 */
[----:B------:R-:W-:Y:S02]  /*b840*/  FMUL.FTZ R60, R3, R60 ;  /* 0x0000003c033c7220 */ /* 0x000fe40000410000 */
[C---:B------:R-:W-:Y:S01]  /*b850*/  HMMA.16816.F32 R104, R112.reuse, R134, R104 ;  /* 0x000000867068723c */ /* 0x040fe20000001868 */
[----:B------:R-:W4:Y:S03]  /*b860*/  LDSM.16.MT88.4 R132, [R210+0x900] ;  /* 0x00090000d284783b */ /* 0x000f260000004200 */
[--C-:B------:R-:W-:Y:S01]  /*b870*/  FFMA.FTZ R153, R16, c[0x0][0x2d0], -R151.reuse ;  /* 0x0000b40010997a23 */ /* 0x100fe20000010897 */
[----:B---3--:R-:W-:Y:S01]  /*b880*/  F2FP.PACK_AB R16, R150, R141 ;  /* 0x0000008d9610723e */ /* 0x008fe200000000ff */
[----:B------:R-:W-:Y:S01]  /*b890*/  FFMA.FTZ R154, R17, c[0x0][0x2d0], -R151 ;  /* 0x0000b400119a7a23 */ /* 0x000fe20000010897 */
[----:B--2---:R-:W-:Y:S01]  /*b8a0*/  F2FP.PACK_AB R17, R152, R149 ;  /* 0x000000959811723e */ /* 0x004fe200000000ff */
[--C-:B------:R-:W-:Y:S01]  /*b8b0*/  FFMA.FTZ R155, R18, c[0x0][0x2d0], -R143.reuse ;  /* 0x0000b400129b7a23 */ /* 0x100fe2000001088f */
[C---:B-----5:R-:W-:Y:S01]  /*b8c0*/  HMMA.16816.F32 R52, R112.reuse, R120, R52 ;  /* 0x000000787034723c */ /* 0x060fe20000001834 */
[----:B------:R-:W-:Y:S02]  /*b8d0*/  MUFU.EX2 R153, R153 ;  /* 0x0000009900997308 */ /* 0x000fe40000000800 */
[----:B------:R-:W-:Y:S02]  /*b8e0*/  FFMA.FTZ R156, R19, c[0x0][0x2d0], -R143 ;  /* 0x0000b400139c7a23 */ /* 0x000fe4000001088f */
[C---:B------:R-:W-:Y:S02]  /*b8f0*/  FMUL.FTZ R61, R3.reuse, R61 ;  /* 0x0000003d033d7220 */ /* 0x040fe40000410000 */
[C---:B------:R-:W-:Y:S01]  /*b900*/  FMUL.FTZ R62, R2.reuse, R62 ;  /* 0x0000003e023e7220 */ /* 0x040fe20000410000 */
[C---:B------:R-:W-:Y:S01]  /*b910*/  HMMA.16816.F32 R56, R112.reuse, R122, R56 ;  /* 0x0000007a7038723c */ /* 0x040fe20000001838 */
[----:B------:R-:W2:Y:S02]  /*b920*/  LDSM.16.MT88.4 R120, [R209+0x900] ;  /* 0x00090000d178783b */ /* 0x000ea40000004200 */
[----:B------:R-:W3:Y:S01]  /*b930*/  MUFU.EX2 R154, R154 ;  /* 0x0000009a009a7308 */ /* 0x000ee20000000800 */
[C---:B------:R-:W-:Y:S02]  /*b940*/  FMUL.FTZ R63, R2.reuse, R63 ;  /* 0x0000003f023f7220 */ /* 0x040fe40000410000 */
[C---:B------:R-:W-:Y:S02]  /*b950*/  FMUL.FTZ R64, R3.reuse, R64 ;  /* 0x0000004003407220 */ /* 0x040fe40000410000 */
[C---:B------:R-:W-:Y:S03]  /*b960*/  FMUL.FTZ R65, R3.reuse, R65 ;  /* 0x0000004103417220 */ /* 0x040fe60000410000 */
[C---:B------:R-:W-:Y:S02]  /*b970*/  HMMA.16816.F32 R60, R112.reuse, R108, R60 ;  /* 0x0000006c703c723c */ /* 0x040fe4000000183c */
[----:B------:R-:W-:Y:S01]  /*b980*/  MUFU.EX2 R155, R155 ;  /* 0x0000009b009b7308 */ /* 0x000fe20000000800 */
[C---:B------:R-:W-:Y:S02]  /*b990*/  FMUL.FTZ R66, R2.reuse, R66 ;  /* 0x0000004202427220 */ /* 0x040fe40000410000 */
[----:B------:R-:W-:Y:S02]  /*b9a0*/  FMUL.FTZ R67, R2, R67 ;  /* 0x0000004302437220 */ /* 0x000fe40000410000 */
[----:B------:R-:W-:Y:S02]  /*b9b0*/  FFMA.FTZ R48, R48, c[0x0][0x2d0], -R151 ;  /* 0x0000b40030307a23 */ /* 0x000fe40000010897 */
[----:B------:R-:W-:Y:S03]  /*b9c0*/  FFMA.FTZ R142, R3, R228, R142 ;  /* 0x000000e4038e7223 */ /* 0x000fe6000001008e */
[----:B------:R-:W-:Y:S01]  /*b9d0*/  HMMA.16816.F32 R64, R112, R110, R64 ;  /* 0x0000006e7040723c */ /* 0x000fe20000001840 */
[----:B------:R-:W5:Y:S01]  /*b9e0*/  MUFU.EX2 R156, R156 ;  /* 0x0000009c009c7308 */ /* 0x000f620000000800 */
[----:B------:R-:W2:Y:S01]  /*b9f0*/  LDSM.16.MT88.4 R108, [R212+0x3900] ;  /* 0x00390000d46c783b */ /* 0x000ea20000004200 */
[----:B------:R-:W-:Y:S01]  /*ba00*/  MOV R3, R0 ;  /* 0x0000000000037202 */ /* 0x000fe20000000f00 */
[----:B------:R-:W-:Y:S01]  /*ba10*/  FFMA.FTZ R6, R2, R227, R6 ;  /* 0x000000e302067223 */ /* 0x000fe20000010006 */
[----:B---3--:R-:W-:Y:S01]  /*ba20*/  F2FP.PACK_AB R18, R154, R153 ;  /* 0x000000999a12723e */ /* 0x008fe200000000ff */
[----:B------:R-:W-:Y:S02]  /*ba30*/  FADD.FTZ R142, R5, R142 ;  /* 0x0000008e058e7221 */ /* 0x000fe40000010000 */
[----:B------:R-:W-:Y:S02]  /*ba40*/  FADD.FTZ R6, R7, R6 ;  /* 0x0000000607067221 */ /* 0x000fe40000010000 */
[----:B------:R-:W3:Y:S01]  /*ba50*/  LDSM.16.MT88.4 R112, [R210+0x3900] ;  /* 0x00390000d270783b */ /* 0x000ee20000004200 */
[----:B------:R-:W-:Y:S01]  /*ba60*/  MUFU.EX2 R164, R164 ;  /* 0x000000a400a47308 */ /* 0x000fe20000000800 */
[----:B------:R-:W-:Y:S02]  /*ba70*/  FADD.FTZ R119, R119, R142 ;  /* 0x0000008e77777221 */ /* 0x000fe40000010000 */
[----:B------:R-:W-:Y:S02]  /*ba80*/  FADD.FTZ R117, R117, R6 ;  /* 0x0000000675757221 */ /* 0x000fe40000010000 */
[----:B------:R-:W-:Y:S02]  /*ba90*/  FADD.FTZ R140, R140, R119 ;  /* 0x000000778c8c7221 */ /* 0x000fe40000010000 */
[----:B------:R-:W-:Y:S01]  /*baa0*/  FADD.FTZ R148, R148, R117 ;  /* 0x0000007594947221 */ /* 0x000fe20000010000 */
[----:B------:R-:W-:Y:S01]  /*bab0*/  MOV R117, R116 ;  /* 0x0000007400757202 */ /* 0x000fe20000000f00 */
[----:B------:R-:W-:Y:S01]  /*bac0*/  FADD.FTZ R141, R141, R140 ;  /* 0x0000008c8d8d7221 */ /* 0x000fe20000010000 */
[----:B------:R-:W-:Y:S01]  /*bad0*/  MUFU.EX2 R165, R165 ;  /* 0x000000a500a57308 */ /* 0x000fe20000000800 */
[----:B------:R-:W-:Y:S02]  /*bae0*/  FADD.FTZ R149, R149, R148 ;  /* 0x0000009495957221 */ /* 0x000fe40000010000 */
[----:B------:R-:W-:Y:S01]  /*baf0*/  FADD.FTZ R150, R150, R141 ;  /* 0x0000008d96967221 */ /* 0x000fe20000010000 */
[----:B-----5:R-:W-:Y:S01]  /*bb00*/  F2FP.PACK_AB R19, R156, R155 ;  /* 0x0000009b9c13723e */ /* 0x020fe200000000ff */
[----:B------:R-:W-:Y:S02]  /*bb10*/  FADD.FTZ R152, R152, R149 ;  /* 0x0000009598987221 */ /* 0x000fe40000010000 */
[----:B------:R-:W-:Y:S02]  /*bb20*/  FADD.FTZ R153, R153, R150 ;  /* 0x0000009699997221 */ /* 0x000fe40000010000 */
[----:B------:R-:W-:Y:S01]  /*bb30*/  FADD.FTZ R5, R155, R152 ;  /* 0x000000989b057221 */ /* 0x000fe20000010000 */
[----:B------:R-:W-:Y:S01]  /*bb40*/  MUFU.EX2 R166, R166 ;  /* 0x000000a600a67308 */ /* 0x000fe20000000800 */
[C---:B-1----:R-:W-:Y:S05]  /*bb50*/  HMMA.16816.F32 R8, R16.reuse, R128, R8 ;  /* 0x000000801008723c */ /* 0x042fea0000001808 */
[----:B------:R-:W-:Y:S02]  /*bb60*/  FADD.FTZ R154, R154, R153 ;  /* 0x000000999a9a7221 */ /* 0x000fe40000010000 */
[--C-:B------:R-:W-:Y:S01]  /*bb70*/  FFMA.FTZ R129, R20, c[0x0][0x2d0], -R151.reuse ;  /* 0x0000b40014817a23 */ /* 0x100fe20000010897 */
[C---:B------:R-:W-:Y:S01]  /*bb80*/  HMMA.16816.F32 R68, R16.reuse, R130, R68 ;  /* 0x000000821044723c */ /* 0x040fe20000001844 */
[----:B------:R-:W-:Y:S03]  /*bb90*/  MUFU.EX2 R167, R167 ;  /* 0x000000a700a77308 */ /* 0x000fe60000000800 */
[----:B------:R-:W-:Y:S02]  /*bba0*/  FFMA.FTZ R128, R21, c[0x0][0x2d0], -R151 ;  /* 0x0000b40015807a23 */ /* 0x000fe40000010897 */
[----:B------:R-:W-:Y:S02]  /*bbb0*/  FADD.FTZ R5, R156, R5 ;  /* 0x000000059c057221 */ /* 0x000fe40000010000 */
[C---:B----4-:R-:W-:Y:S03]  /*bbc0*/  HMMA.16816.F32 R72, R16.reuse, R132, R72 ;  /* 0x000000841048723c */ /* 0x050fe60000001848 */
[----:B------:R-:W-:Y:S01]  /*bbd0*/  MUFU.EX2 R129, R129 ;  /* 0x0000008100817308 */ /* 0x000fe20000000800 */
[--C-:B------:R-:W-:Y:S02]  /*bbe0*/  FFMA.FTZ R130, R22, c[0x0][0x2d0], -R143.reuse ;  /* 0x0000b40016827a23 */ /* 0x100fe4000001088f */
[----:B------:R-:W-:Y:S02]  /*bbf0*/  FFMA.FTZ R131, R23, c[0x0][0x2d0], -R143 ;  /* 0x0000b40017837a23 */ /* 0x000fe4000001088f */
[C---:B------:R-:W-:Y:S01]  /*bc00*/  HMMA.16816.F32 R76, R16.reuse, R134, R76 ;  /* 0x00000086104c723c */ /* 0x040fe2000000184c */
[----:B------:R-:W-:Y:S03]  /*bc10*/  LDSM.16.MT88.4 R20, [R208+0x3900] ;  /* 0x00390000d014783b */ /* 0x000fe60000004200 */
[--C-:B------:R-:W-:Y:S01]  /*bc20*/  FFMA.FTZ R132, R24, c[0x0][0x2d0], -R151.reuse ;  /* 0x0000b40018847a23 */ /* 0x100fe20000010897 */
[----:B------:R-:W1:Y:S01]  /*bc30*/  MUFU.EX2 R128, R128 ;  /* 0x0000008000807308 */ /* 0x000e620000000800 */
[----:B------:R-:W-:Y:S02]  /*bc40*/  FFMA.FTZ R133, R25, c[0x0][0x2d0], -R151 ;  /* 0x0000b40019857a23 */ /* 0x000fe40000010897 */
[C---:B--2---:R-:W-:Y:S04]  /*bc50*/  HMMA.16816.F32 R80, R16.reuse, R120, R80 ;  /* 0x000000781050723c */ /* 0x044fe80000001850 */
[--C-:B------:R-:W-:Y:S02]  /*bc60*/  FFMA.FTZ R134, R26, c[0x0][0x2d0], -R143.reuse ;  /* 0x0000b4001a867a23 */ /* 0x100fe4000001088f */
[----:B------:R-:W-:Y:S01]  /*bc70*/  FFMA.FTZ R135, R27, c[0x0][0x2d0], -R143 ;  /* 0x0000b4001b877a23 */ /* 0x000fe2000001088f */
[----:B------:R-:W-:Y:S01]  /*bc80*/  MUFU.EX2 R130, R130 ;  /* 0x0000008200827308 */ /* 0x000fe20000000800 */
[C---:B------:R-:W-:Y:S01]  /*bc90*/  HMMA.16816.F32 R84, R16.reuse, R122, R84 ;  /* 0x0000007a1054723c */ /* 0x040fe20000001854 */
[----:B------:R-:W2:Y:S07]  /*bca0*/  LDSM.16.MT88.4 R120, [R209+0x3900] ;  /* 0x00390000d178783b */ /* 0x000eae0000004200 */
[C---:B------:R-:W-:Y:S01]  /*bcb0*/  HMMA.16816.F32 R88, R16.reuse, R136, R88 ;  /* 0x000000881058723c */ /* 0x040fe20000001858 */
[----:B------:R-:W-:Y:S01]  /*bcc0*/  LDSM.16.MT88.4 R24, [R210+0x1100] ;  /* 0x00110000d218783b */ /* 0x000fe20000004200 */
[----:B------:R-:W4:Y:S05]  /*bcd0*/  MUFU.EX2 R131, R131 ;  /* 0x0000008300837308 */ /* 0x000f2a0000000800 */
[--C-:B------:R-:W-:Y:S01]  /*bce0*/  FFMA.FTZ R136, R32, c[0x0][0x2d0], -R151.reuse ;  /* 0x0000b40020887a23 */ /* 0x100fe20000010897 */
[C---:B------:R-:W-:Y:S04]  /*bcf0*/  HMMA.16816.F32 R92, R16.reuse, R138, R92 ;  /* 0x0000008a105c723c */ /* 0x040fe8000000185c */
[----:B------:R-:W-:Y:S01]  /*bd00*/  FFMA.FTZ R137, R33, c[0x0][0x2d0], -R151 ;  /* 0x0000b40021897a23 */ /* 0x000fe20000010897 */
[----:B------:R-:W-:Y:S02]  /*bd10*/  MUFU.EX2 R132, R132 ;  /* 0x0000008400847308 */ /* 0x000fe40000000800 */
[--C-:B------:R-:W-:Y:S01]  /*bd20*/  FFMA.FTZ R138, R34, c[0x0][0x2d0], -R143.reuse ;  /* 0x0000b400228a7a23 */ /* 0x100fe2000001088f */
[C---:B------:R-:W-:Y:S04]  /*bd30*/  HMMA.16816.F32 R96, R16.reuse, R108, R96 ;  /* 0x0000006c1060723c */ /* 0x040fe80000001860 */
[----:B------:R-:W-:Y:S02]  /*bd40*/  FFMA.FTZ R139, R35, c[0x0][0x2d0], -R143 ;  /* 0x0000b400238b7a23 */ /* 0x000fe4000001088f */
[----:B------:R-:W-:Y:S01]  /*bd50*/  LDSM.16.MT88.4 R32, [R210+0x1900] ;  /* 0x00190000d220783b */ /* 0x000fe20000004200 */
[----:B------:R-:W5:Y:S01]  /*bd60*/  MUFU.EX2 R133, R133 ;  /* 0x0000008500857308 */ /* 0x000f620000000800 */
[C---:B------:R-:W-:Y:S06]  /*bd70*/  HMMA.16816.F32 R100, R16.reuse, R110, R100 ;  /* 0x0000006e1064723c */ /* 0x040fec0000001864 */
[----:B------:R-:W1:Y:S02]  /*bd80*/  LDSM.16.MT88.4 R108, [R212+0x1100] ;  /* 0x00110000d46c783b */ /* 0x000e640000004200 */
[C---:B---3--:R-:W-:Y:S01]  /*bd90*/  HMMA.16816.F32 R12, R16.reuse, R112, R12 ;  /* 0x00000070100c723c */ /* 0x048fe2000000180c */
[----:B------:R-:W-:Y:S07]  /*bda0*/  MUFU.EX2 R134, R134 ;  /* 0x0000008600867308 */ /* 0x000fee0000000800 */
[C---:B------:R-:W-:Y:S01]  /*bdb0*/  HMMA.16816.F32 R104, R16.reuse, R114, R104 ;  /* 0x000000721068723c */ /* 0x040fe20000001868 */
[----:B------:R-:W3:Y:S02]  /*bdc0*/  LDSM.16.MT88.4 R112, [R209+0x1100] ;  /* 0x00110000d170783b */ /* 0x000ee40000004200 */
[----:B------:R-:W-:Y:S05]  /*bdd0*/  MUFU.EX2 R136, R136 ;  /* 0x0000008800887308 */ /* 0x000fea0000000800 */
[C---:B--2---:R-:W-:Y:S05]  /*bde0*/  HMMA.16816.F32 R52, R16.reuse, R120, R52 ;  /* 0x000000781034723c */ /* 0x044fea0000001834 */
[----:B------:R2:W1:Y:S02]  /*bdf0*/  MUFU.EX2 R121, R135 ;  /* 0x0000008700797308 */ /* 0x0004640000000800 */
[--C-:B------:R-:W-:Y:S01]  /*be00*/  FFMA.FTZ R120, R28, c[0x0][0x2d0], -R151.reuse ;  /* 0x0000b4001c787a23 */ /* 0x100fe20000010897 */
[C---:B------:R-:W-:Y:S07]  /*be10*/  HMMA.16816.F32 R56, R16.reuse, R122, R56 ;  /* 0x0000007a1038723c */ /* 0x040fee0000001838 */
[----:B------:R-:W-:Y:S01]  /*be20*/  FFMA.FTZ R123, R29, c[0x0][0x2d0], -R151 ;  /* 0x0000b4001d7b7a23 */ /* 0x000fe20000010897 */
[C---:B------:R-:W-:Y:S01]  /*be30*/  HMMA.16816.F32 R60, R16.reuse, R20, R60 ;  /* 0x00000014103c723c */ /* 0x040fe2000000183c */
[----:B------:R-:W-:Y:S03]  /*be40*/  MUFU.EX2 R120, R120 ;  /* 0x0000007800787308 */ /* 0x000fe60000000800 */
[----:B------:R-:W-:Y:S02]  /*be50*/  FFMA.FTZ R122, R30, c[0x0][0x2d0], -R143 ;  /* 0x0000b4001e7a7a23 */ /* 0x000fe4000001088f */
[----:B------:R-:W-:Y:S02]  /*be60*/  FFMA.FTZ R151, R49, c[0x0][0x2d0], -R151 ;  /* 0x0000b40031977a23 */ /* 0x000fe40000010897 */
[----:B------:R-:W-:Y:S01]  /*be70*/  HMMA.16816.F32 R64, R16, R22, R64 ;  /* 0x000000161040723c */ /* 0x000fe20000001840 */
[----:B------:R-:W3:Y:S02]  /*be80*/  LDSM.16.MT88.4 R20, [R208+0x1100] ;  /* 0x00110000d014783b */ /* 0x000ee40000004200 */
[----:B------:R-:W3:Y:S01]  /*be90*/  MUFU.EX2 R123, R123 ;  /* 0x0000007b007b7308 */ /* 0x000ee20000000800 */
[--C-:B------:R-:W-:Y:S02]  /*bea0*/  FFMA.FTZ R49, R50, c[0x0][0x2d0], -R143.reuse ;  /* 0x0000b40032317a23 */ /* 0x100fe4000001088f */
[--C-:B--2---:R-:W-:Y:S01]  /*beb0*/  FFMA.FTZ R135, R31, c[0x0][0x2d0], -R143.reuse ;  /* 0x0000b4001f877a23 */ /* 0x104fe2000001088f */
[----:B-1----:R-:W-:Y:S01]  /*bec0*/  F2FP.PACK_AB R16, R128, R129 ;  /* 0x000000818010723e */ /* 0x002fe200000000ff */
[----:B------:R-:W-:Y:S01]  /*bed0*/  FFMA.FTZ R143, R51, c[0x0][0x2d0], -R143 ;  /* 0x0000b400338f7a23 */ /* 0x000fe2000001088f */
[----:B----4-:R-:W-:Y:S01]  /*bee0*/  F2FP.PACK_AB R17, R131, R130 ;  /* 0x000000828311723e */ /* 0x010fe200000000ff */
[----:B------:R-:W-:Y:S02]  /*bef0*/  LDSM.16.MT88.4 R28, [R209+0x4100] ;  /* 0x00410000d11c783b */ /* 0x000fe40000004200 */
[----:B-----5:R-:W-:Y:S01]  /*bf00*/  F2FP.PACK_AB R18, R133, R132 ;  /* 0x000000848512723e */ /* 0x020fe200000000ff */
[----:B------:R-:W-:Y:S01]  /*bf10*/  MUFU.EX2 R122, R122 ;  /* 0x0000007a007a7308 */ /* 0x000fe20000000800 */
[----:B------:R-:W-:Y:S01]  /*bf20*/  F2FP.PACK_AB R19, R121, R134 ;  /* 0x000000867913723e */ /* 0x000fe200000000ff */
[----:B------:R-:W-:Y:S02]  /*bf30*/  FADD.FTZ R129, R129, R154 ;  /* 0x0000009a81817221 */ /* 0x000fe40000010000 */
[----:B------:R-:W-:Y:S02]  /*bf40*/  FADD.FTZ R130, R130, R5 ;  /* 0x0000000582827221 */ /* 0x000fe40000010000 */
[----:B------:R-:W-:Y:S02]  /*bf50*/  FADD.FTZ R129, R128, R129 ;  /* 0x0000008180817221 */ /* 0x000fe40000010000 */
[C---:B------:R-:W-:Y:S02]  /*bf60*/  HMMA.16816.F32 R8, R16.reuse, R108, R8 ;  /* 0x0000006c1008723c */ /* 0x040fe40000001808 */
[----:B------:R-:W1:Y:S01]  /*bf70*/  MUFU.EX2 R135, R135 ;  /* 0x0000008700877308 */ /* 0x000e620000000800 */
[----:B------:R-:W-:Y:S02]  /*bf80*/  FADD.FTZ R131, R131, R130 ;  /* 0x0000008283837221 */ /* 0x000fe40000010000 */
[----:B------:R-:W-:Y:S02]  /*bf90*/  FADD.FTZ R132, R132, R129 ;  /* 0x0000008184847221 */ /* 0x000fe40000010000 */
[----:B------:R-:W-:Y:S01]  /*bfa0*/  FADD.FTZ R134, R134, R131 ;  /* 0x0000008386867221 */ /* 0x000fe20000010000 */
[C---:B------:R-:W-:Y:S01]  /*bfb0*/  HMMA.16816.F32 R68, R16.reuse, R110, R68 ;  /* 0x0000006e1044723c */ /* 0x040fe20000001844 */
[----:B------:R-:W2:Y:S03]  /*bfc0*/  LDSM.16.MT88.4 R108, [R212+0x4100] ;  /* 0x00410000d46c783b */ /* 0x000ea60000004200 */
[----:B------:R-:W4:Y:S01]  /*bfd0*/  MUFU.EX2 R137, R137 ;  /* 0x0000008900897308 */ /* 0x000f220000000800 */
[----:B------:R-:W-:Y:S02]  /*bfe0*/  FADD.FTZ R133, R133, R132 ;  /* 0x0000008485857221 */ /* 0x000fe40000010000 */
[----:B------:R-:W-:Y:S01]  /*bff0*/  FADD.FTZ R121, R121, R134 ;  /* 0x0000008679797221 */ /* 0x000fe20000010000 */
[C---:B------:R-:W-:Y:S06]  /*c000*/  HMMA.16816.F32 R72, R16.reuse, R24, R72 ;  /* 0x000000181048723c */ /* 0x040fec0000001848 */
[----:B------:R-:W-:Y:S02]  /*c010*/  MUFU.EX2 R138, R138 ;  /* 0x0000008a008a7308 */ /* 0x000fe40000000800 */
[C---:B------:R-:W-:Y:S01]  /*c020*/  HMMA.16816.F32 R76, R16.reuse, R26, R76 ;  /* 0x0000001a104c723c */ /* 0x040fe2000000184c */
[----:B------:R-:W5:Y:S07]  /*c030*/  LDSM.16.MT88.4 R24, [R210+0x4100] ;  /* 0x00410000d218783b */ /* 0x000f6e0000004200 */
[C---:B---3--:R-:W-:Y:S01]  /*c040*/  HMMA.16816.F32 R80, R16.reuse, R112, R80 ;  /* 0x000000701050723c */ /* 0x048fe20000001850 */
[----:B------:R-:W3:Y:S07]  /*c050*/  MUFU.EX2 R139, R139 ;  /* 0x0000008b008b7308 */ /* 0x000eee0000000800 */
[C---:B------:R-:W-:Y:S01]  /*c060*/  HMMA.16816.F32 R84, R16.reuse, R114, R84 ;  /* 0x000000721054723c */ /* 0x040fe20000001854 */
[----:B------:R-:W1:Y:S02]  /*c070*/  LDSM.16.MT88.4 R112, [R208+0x4100] ;  /* 0x00410000d070783b */ /* 0x000e640000004200 */
[----:B------:R-:W1:Y:S05]  /*c080*/  MUFU.EX2 R168, R168 ;  /* 0x000000a800a87308 */ /* 0x000e6a0000000800 */
[C---:B------:R-:W-:Y:S05]  /*c090*/  HMMA.16816.F32 R88, R16.reuse, R20, R88 ;  /* 0x000000141058723c */ /* 0x040fea0000001858 */
[----:B------:R-:W-:Y:S03]  /*c0a0*/  MUFU.EX2 R48, R48 ;  /* 0x0000003000307308 */ /* 0x000fe60000000800 */
[C---:B------:R-:W-:Y:S01]  /*c0b0*/  HMMA.16816.F32 R92, R16.reuse, R22, R92 ;  /* 0x00000016105c723c */ /* 0x040fe2000000185c */
[----:B------:R-:W1:Y:S06]  /*c0c0*/  LDSM.16.MT88.4 R20, [R212+0x1900] ;  /* 0x00190000d414783b */ /* 0x000e6c0000004200 */
[----:B------:R-:W1:Y:S01]  /*c0d0*/  MUFU.EX2 R151, R151 ;  /* 0x0000009700977308 */ /* 0x000e620000000800 */
[C---:B--2---:R-:W-:Y:S08]  /*c0e0*/  HMMA.16816.F32 R96, R16.reuse, R108, R96 ;  /* 0x0000006c1060723c */ /* 0x044ff00000001860 */
[C---:B------:R-:W-:Y:S01]  /*c0f0*/  HMMA.16816.F32 R100, R16.reuse, R110, R100 ;  /* 0x0000006e1064723c */ /* 0x040fe20000001864 */
[----:B------:R-:W-:Y:S01]  /*c100*/  LDSM.16.MT88.4 R108, [R208+0x4900] ;  /* 0x00490000d06c783b */ /* 0x000fe20000004200 */
[----:B------:R-:W-:Y:S06]  /*c110*/  MUFU.EX2 R49, R49 ;  /* 0x0000003100317308 */ /* 0x000fec0000000800 */
[C---:B-----5:R-:W-:Y:S04]  /*c120*/  HMMA.16816.F32 R12, R16.reuse, R24, R12 ;  /* 0x00000018100c723c */ /* 0x060fe8000000180c */
[----:B------:R-:W2:Y:S04]  /*c130*/  MUFU.EX2 R50, R143 ;  /* 0x0000008f00327308 */ /* 0x000ea80000000800 */
[C---:B------:R-:W-:Y:S01]  /*c140*/  HMMA.16816.F32 R104, R16.reuse, R26, R104 ;  /* 0x0000001a1068723c */ /* 0x040fe20000001868 */
[----:B------:R-:W5:Y:S07]  /*c150*/  LDSM.16.MT88.4 R24, [R209+0x1900] ;  /* 0x00190000d118783b */ /* 0x000f6e0000004200 */
[C---:B------:R-:W-:Y:S08]  /*c160*/  HMMA.16816.F32 R52, R16.reuse, R28, R52 ;  /* 0x0000001c1034723c */ /* 0x040ff00000001834 */
[C---:B------:R-:W-:Y:S01]  /*c170*/  HMMA.16816.F32 R56, R16.reuse, R30, R56 ;  /* 0x0000001e1038723c */ /* 0x040fe20000001838 */
[----:B------:R-:W2:Y:S07]  /*c180*/  LDSM.16.MT88.4 R28, [R208+0x1900] ;  /* 0x00190000d01c783b */ /* 0x000eae0000004200 */
[C---:B-1----:R-:W-:Y:S08]  /*c190*/  HMMA.16816.F32 R60, R16.reuse, R112, R60 ;  /* 0x00000070103c723c */ /* 0x042ff0000000183c */
[----:B------:R-:W-:Y:S07]  /*c1a0*/  HMMA.16816.F32 R64, R16, R114, R64 ;  /* 0x000000721040723c */ /* 0x000fee0000001840 */
[----:B------:R-:W-:Y:S01]  /*c1b0*/  F2FP.PACK_AB R16, R123, R120 ;  /* 0x000000787b10723e */ /* 0x000fe200000000ff */
[----:B------:R-:W-:Y:S01]  /*c1c0*/  FADD.FTZ R120, R120, R133 ;  /* 0x0000008578787221 */ /* 0x000fe20000010000 */
[----:B------:R-:W-:Y:S03]  /*c1d0*/  F2FP.PACK_AB R17, R135, R122 ;  /* 0x0000007a8711723e */ /* 0x000fe600000000ff */
[----:B----4-:R-:W-:Y:S01]  /*c1e0*/  F2FP.PACK_AB R18, R137, R136 ;  /* 0x000000888912723e */ /* 0x010fe200000000ff */
[----:B------:R-:W-:Y:S01]  /*c1f0*/  FADD.FTZ R122, R122, R121 ;  /* 0x000000797a7a7221 */ /* 0x000fe20000010000 */
[----:B---3--:R-:W-:Y:S01]  /*c200*/  F2FP.PACK_AB R19, R139, R138 ;  /* 0x0000008a8b13723e */ /* 0x008fe200000000ff */
[----:B------:R-:W-:Y:S02]  /*c210*/  FADD.FTZ R123, R123, R120 ;  /* 0x000000787b7b7221 */ /* 0x000fe40000010000 */
[----:B------:R-:W-:Y:S02]  /*c220*/  FADD.FTZ R135, R135, R122 ;  /* 0x0000007a87877221 */ /* 0x000fe40000010000 */
[----:B------:R-:W-:Y:S02]  /*c230*/  FADD.FTZ R136, R136, R123 ;  /* 0x0000007b88887221 */ /* 0x000fe40000010000 */
[C---:B------:R-:W-:Y:S03]  /*c240*/  HMMA.16816.F32 R8, R16.reuse, R20, R8 ;  /* 0x000000141008723c */ /* 0x040fe60000001808 */
[----:B------:R-:W-:Y:S02]  /*c250*/  FADD.FTZ R2, R138, R135 ;  /* 0x000000878a027221 */ /* 0x000fe40000010000 */
[----:B------:R-:W-:Y:S02]  /*c260*/  FADD.FTZ R136, R137, R136 ;  /* 0x0000008889887221 */ /* 0x000fe40000010000 */
[----:B------:R-:W-:Y:S01]  /*c270*/  FADD.FTZ R2, R139, R2 ;  /* 0x000000028b027221 */ /* 0x000fe20000010000 */
[C---:B------:R-:W-:Y:S01]  /*c280*/  HMMA.16816.F32 R68, R16.reuse, R22, R68 ;  /* 0x000000161044723c */ /* 0x040fe20000001844 */
[----:B------:R-:W1:Y:S07]  /*c290*/  LDSM.16.MT88.4 R20, [R212+0x4900] ;  /* 0x00490000d414783b */ /* 0x000e6e0000004200 */
[C---:B------:R-:W-:Y:S08]  /*c2a0*/  HMMA.16816.F32 R72, R16.reuse, R32, R72 ;  /* 0x000000201048723c */ /* 0x040ff00000001848 */
[C---:B------:R-:W-:Y:S01]  /*c2b0*/  HMMA.16816.F32 R76, R16.reuse, R34, R76 ;  /* 0x00000022104c723c */ /* 0x040fe2000000184c */
[----:B------:R-:W3:Y:S07]  /*c2c0*/  LDSM.16.MT88.4 R32, [R210+0x4900] ;  /* 0x00490000d220783b */ /* 0x000eee0000004200 */
[C---:B-----5:R-:W-:Y:S08]  /*c2d0*/  HMMA.16816.F32 R80, R16.reuse, R24, R80 ;  /* 0x000000181050723c */ /* 0x060ff00000001850 */
[C---:B------:R-:W-:Y:S01]  /*c2e0*/  HMMA.16816.F32 R84, R16.reuse, R26, R84 ;  /* 0x0000001a1054723c */ /* 0x040fe20000001854 */
[----:B------:R-:W4:Y:S07]  /*c2f0*/  LDSM.16.MT88.4 R24, [R212+0x2100] ;  /* 0x00210000d418783b */ /* 0x000f2e0000004200 */
[C---:B--2---:R-:W-:Y:S08]  /*c300*/  HMMA.16816.F32 R88, R16.reuse, R28, R88 ;  /* 0x0000001c1058723c */ /* 0x044ff00000001858 */
[C---:B------:R-:W-:Y:S01]  /*c310*/  HMMA.16816.F32 R92, R16.reuse, R30, R92 ;  /* 0x0000001e105c723c */ /* 0x040fe2000000185c */
[----:B------:R-:W-:Y:S07]  /*c320*/  LDSM.16.MT88.4 R28, [R209+0x2100] ;  /* 0x00210000d11c783b */ /* 0x000fee0000004200 */
[C---:B-1----:R-:W-:Y:S08]  /*c330*/  HMMA.16816.F32 R96, R16.reuse, R20, R96 ;  /* 0x000000141060723c */ /* 0x042ff00000001860 */
[C---:B------:R-:W-:Y:S01]  /*c340*/  HMMA.16816.F32 R100, R16.reuse, R22, R100 ;  /* 0x000000161064723c */ /* 0x040fe20000001864 */
[----:B------:R-:W1:Y:S07]  /*c350*/  LDSM.16.MT88.4 R20, [R210+0x2100] ;  /* 0x00210000d214783b */ /* 0x000e6e0000004200 */
[C---:B---3--:R-:W-:Y:S08]  /*c360*/  HMMA.16816.F32 R12, R16.reuse, R32, R12 ;  /* 0x00000020100c723c */ /* 0x048ff0000000180c */
[C---:B------:R-:W-:Y:S01]  /*c370*/  HMMA.16816.F32 R104, R16.reuse, R34, R104 ;  /* 0x000000221068723c */ /* 0x040fe20000001868 */
[----:B------:R-:W2:Y:S07]  /*c380*/  LDSM.16.MT88.4 R32, [R208+0x2100] ;  /* 0x00210000d020783b */ /* 0x000eae0000004200 */
[C---:B------:R-:W-:Y:S08]  /*c390*/  HMMA.16816.F32 R52, R16.reuse, R36, R52 ;  /* 0x000000241034723c */ /* 0x040ff00000001834 */
[C---:B------:R-:W-:Y:S01]  /*c3a0*/  HMMA.16816.F32 R56, R16.reuse, R38, R56 ;  /* 0x000000261038723c */ /* 0x040fe20000001838 */
[----:B------:R-:W-:Y:S07]  /*c3b0*/  LDSM.16.MT88.4 R36, [R209+0x5100] ;  /* 0x00510000d124783b */ /* 0x000fee0000004200 */
[C---:B------:R-:W-:Y:S08]  /*c3c0*/  HMMA.16816.F32 R60, R16.reuse, R108, R60 ;  /* 0x0000006c103c723c */ /* 0x040ff0000000183c */
[----:B------:R-:W-:Y:S07]  /*c3d0*/  HMMA.16816.F32 R64, R16, R110, R64 ;  /* 0x0000006e1040723c */ /* 0x000fee0000001840 */
        /* <DEDUP_REMOVED lines=14> */
[----:B------:R-:W3:Y:S07]  /*c4c0*/  LDSM.16.MT88.4 R24, [R212+0x5100] ;  /* 0x00510000d418783b */ /* 0x000eee0000004200 */
        /* <DEDUP_REMOVED lines=10> */
[C---:B------:R-:W-:Y:S01]  /*c570*/  HMMA.16816.F32 R100, R16.reuse, R26, R100 ;  /* 0x0000001a1064723c */ /* 0x040fe20000001864 */
[----:B------:R-:W3:Y:S07]  /*c580*/  LDSM.16.MT88.4 R24, [R208+0x2900] ;  /* 0x00290000d018783b */ /* 0x000eee0000004200 */
[C---:B-1----:R-:W-:Y:S08]  /*c590*/  HMMA.16816.F32 R12, R16.reuse, R20, R12 ;  /* 0x00000014100c723c */ /* 0x042ff0000000180c */
[C---:B------:R-:W-:Y:S01]  /*c5a0*/  HMMA.16816.F32 R104, R16.reuse, R22, R104 ;  /* 0x000000161068723c */ /* 0x040fe20000001868 */
[----:B------:R-:W1:Y:S07]  /*c5b0*/  LDSM.16.MT88.4 R20, [R212+0x5900] ;  /* 0x00590000d414783b */ /* 0x000e6e0000004200 */
[C---:B------:R-:W-:Y:S08]  /*c5c0*/  HMMA.16816.F32 R52, R16.reuse, R36, R52 ;  /* 0x000000241034723c */ /* 0x040ff00000001834 */
[C---:B------:R-:W-:Y:S08]  /*c5d0*/  HMMA.16816.F32 R56, R16.reuse, R38, R56 ;  /* 0x000000261038723c */ /* 0x040ff00000001838 */
[C---:B----4-:R-:W-:Y:S08]  /*c5e0*/  HMMA.16816.F32 R60, R16.reuse, R28, R60 ;  /* 0x0000001c103c723c */ /* 0x050ff0000000183c */
        /* <DEDUP_REMOVED lines=10> */
[C---:B--2---:R-:W-:Y:S01]  /*c690*/  HMMA.16816.F32 R112, R16.reuse, R32, R8 ;  /* 0x000000201070723c */ /* 0x044fe20000001808 */
[----:B------:R-:W2:Y:S02]  /*c6a0*/  LDSM.16.MT88.4 R8, [R210+0x5900] ;  /* 0x00590000d208783b */ /* 0x000ea40000004200 */
[----:B------:R-:W-:Y:S01]  /*c6b0*/  FADD.FTZ R49, R49, R168 ;  /* 0x000000a831317221 */ /* 0x000fe20000010000 */
[----:B------:R-:W-:Y:S01]  /*c6c0*/  IADD3 R168, R236, -0x1, RZ ;  /* 0xffffffffeca87810 */ /* 0x000fe20007ffe0ff */
[----:B------:R-:W-:Y:S02]  /*c6d0*/  FADD.FTZ R228, R151, R48 ;  /* 0x0000003097e47221 */ /* 0x000fe40000010000 */
[----:B------:R-:W-:Y:S01]  /*c6e0*/  FADD.FTZ R227, R50, R49 ;  /* 0x0000003132e37221 */ /* 0x000fe20000010000 */
[C---:B------:R-:W-:Y:S04]  /*c6f0*/  HMMA.16816.F32 R68, R16.reuse, R34, R68 ;  /* 0x000000221044723c */ /* 0x040fe80000001844 */
[----:B------:R-:W-:Y:S04]  /*c700*/  MOV R236, R168 ;  /* 0x000000a800ec7202 */ /* 0x000fe80000000f00 */
[C---:B------:R-:W-:Y:S08]  /*c710*/  HMMA.16816.F32 R72, R16.reuse, R40, R72 ;  /* 0x000000281048723c */ /* 0x040ff00000001848 */
[C---:B------:R-:W-:Y:S08]  /*c720*/  HMMA.16816.F32 R76, R16.reuse, R42, R76 ;  /* 0x0000002a104c723c */ /* 0x040ff0000000184c */
[C---:B------:R-:W-:Y:S08]  /*c730*/  HMMA.16816.F32 R80, R16.reuse, R44, R80 ;  /* 0x0000002c1050723c */ /* 0x040ff00000001850 */
[C---:B------:R-:W-:Y:S08]  /*c740*/  HMMA.16816.F32 R84, R16.reuse, R46, R84 ;  /* 0x0000002e1054723c */ /* 0x040ff00000001854 */
[C---:B---3--:R-:W-:Y:S08]  /*c750*/  HMMA.16816.F32 R88, R16.reuse, R24, R88 ;  /* 0x000000181058723c */ /* 0x048ff00000001858 */
[C---:B------:R-:W-:Y:S01]  /*c760*/  HMMA.16816.F32 R92, R16.reuse, R26, R92 ;  /* 0x0000001a105c723c */ /* 0x040fe2000000185c */
[----:B------:R-:W3:Y:S07]  /*c770*/  LDSM.16.MT88.4 R24, [R209+0x5900] ;  /* 0x00590000d118783b */ /* 0x000eee0000004200 */
[C---:B-1----:R-:W-:Y:S08]  /*c780*/  HMMA.16816.F32 R96, R16.reuse, R20, R96 ;  /* 0x000000141060723c */ /* 0x042ff00000001860 */
[C---:B------:R-:W-:Y:S01]  /*c790*/  HMMA.16816.F32 R100, R16.reuse, R22, R100 ;  /* 0x000000161064723c */ /* 0x040fe20000001864 */
[----:B------:R-:W1:Y:S07]  /*c7a0*/  LDSM.16.MT88.4 R20, [R208+0x5900] ;  /* 0x00590000d014783b */ /* 0x000e6e0000004200 */
[C---:B--2---:R-:W-:Y:S07]  /*c7b0*/  HMMA.16816.F32 R108, R16.reuse, R8, R12 ;  /* 0x00000008106c723c */ /* 0x044fee000000180c */
[----:B------:R-:W-:Y:S01]  /*c7c0*/  MOV R12, R116 ;  /* 0x00000074000c7202 */ /* 0x000fe20000000f00 */
[C---:B------:R-:W-:Y:S08]  /*c7d0*/  HMMA.16816.F32 R104, R16.reuse, R10, R104 ;  /* 0x0000000a1068723c */ /* 0x040ff00000001868 */
[C---:B---3--:R-:W-:Y:S08]  /*c7e0*/  HMMA.16816.F32 R52, R16.reuse, R24, R52 ;  /* 0x000000181034723c */ /* 0x048ff00000001834 */
[C---:B------:R-:W-:Y:S08]  /*c7f0*/  HMMA.16816.F32 R56, R16.reuse, R26, R56 ;  /* 0x0000001a1038723c */ /* 0x040ff00000001838 */
[C---:B-1----:R-:W-:Y:S08]  /*c800*/  HMMA.16816.F32 R60, R16.reuse, R20, R60 ;  /* 0x00000014103c723c */ /* 0x042ff0000000183c */
[----:B------:R-:W-:Y:S01]  /*c810*/  HMMA.16816.F32 R64, R16, R22, R64 ;  /* 0x000000161040723c */ /* 0x000fe20000001840 */
[----:B------:R-:W-:-:S07]  /*c820*/  @P0 BRA `(.L_x_2361) ;  /* 0xffffd4a000000947 */ /* 0x000fce000383ffff */
.L_x_2358:
        /* <DEDUP_REMOVED lines=9> */
.L_x_2372:
[----:B------:R-:W-:Y:S04]  /*c8c0*/  DEPBAR.LE SB0, 0x0 ;  /* 0x000080000000791a */ /* 0x000fe80000000000 */
[----:B------:R-:W-:Y:S01]  /*c8d0*/  BAR.SYNC.DEFER_BLOCKING 0x0 ;  /* 0x0000000000007b1d */ /* 0x000fe20000010000 */
[C---:B------:R-:W-:Y:S01]  /*c8e0*/  IMAD.WIDE.U32 R44, R216.reuse, c[0x0][0x208], RZ ;  /* 0x00008200d82c7a25 */ /* 0x040fe200078e00ff */
[----:B------:R-:W-:Y:S02]  /*c8f0*/  SHF.R.S32.HI R37, RZ, 0x1f, R216 ;  /* 0x0000001fff257819 */ /* 0x000fe400000114d8 */
[----:B------:R-:W-:Y:S03]  /*c900*/  SHF.R.S32.HI R129, RZ, 0x1f, R215 ;  /* 0x0000001fff817819 */ /* 0x000fe600000114d7 */
[----:B------:R-:W-:Y:S02]  /*c910*/  IMAD R37, R37, c[0x0][0x208], RZ ;  /* 0x0000820025257a24 */ /* 0x000fe400078e02ff */
[----:B------:R-:W-:Y:S04]  /*c920*/  IMAD R129, R129, c[0x0][0x218], RZ ;  /* 0x0000860081817a24 */ /* 0x000fe800078e02ff */
[----:B------:R-:W-:Y:S01]  /*c930*/  IMAD R129, R215, c[0x0][0x21c], R129 ;  /* 0x00008700d7817a24 */ /* 0x000fe200078e0281 */
[----:B------:R-:W1:Y:S05]  /*c940*/  LDSM.16.M88.4 R8, [R214+0x8100] ;  /* 0x00810000d608783b */ /* 0x000e6a0000000200 */
[----:B------:R-:W2:Y:S05]  /*c950*/  LDSM.16.M88.4 R16, [R214+0x8900] ;  /* 0x00890000d610783b */ /* 0x000eaa0000000200 */
[----:B------:R-:W3:Y:S05]  /*c960*/  LDSM.16.M88.4 R24, [R214+0x9100] ;  /* 0x00910000d618783b */ /* 0x000eea0000000200 */
[----:B------:R-:W4:Y:S05]  /*c970*/  LDSM.16.M88.4 R32, [R214+0x9900] ;  /* 0x00990000d620783b */ /* 0x000f2a0000000200 */
[----:B------:R-:W5:Y:S05]  /*c980*/  LDSM.16.M88.4 R40, [R214+0xa100] ;  /* 0x00a10000d628783b */ /* 0x000f6a0000000200 */
[----:B------:R-:W3:Y:S05]  /*c990*/  LDSM.16.M88.4 R48, [R214+0xa900] ;  /* 0x00a90000d630783b */ /* 0x000eea0000000200 */
[----:B------:R-:W3:Y:S05]  /*c9a0*/  LDSM.16.M88.4 R116, [R213] ;  /* 0x00000000d574783b */ /* 0x000eea0000000200 */
[----:B------:R-:W-:Y:S01]  /*c9b0*/  LDSM.16.M88.4 R120, [R207] ;  /* 0x00000000cf78783b */ /* 0x000fe20000000200 */
[C---:B-1----:R-:W-:Y:S04]  /*c9c0*/  HMMA.16816.F32 R4, R124.reuse, R8, RZ ;  /* 0x000000087c04723c */ /* 0x042fe800000018ff */
[----:B------:R-:W-:Y:S04]  /*c9d0*/  LDSM.16.M88.4 R136, [R203] ;  /* 0x00000000cb88783b */ /* 0x000fe80000000200 */
[C---:B------:R-:W-:Y:S08]  /*c9e0*/  HMMA.16816.F32 R8, R124.reuse, R10, RZ ;  /* 0x0000000a7c08723c */ /* 0x040ff000000018ff */
[C---:B--2---:R-:W-:Y:S08]  /*c9f0*/  HMMA.16816.F32 R12, R124.reuse, R16, RZ ;  /* 0x000000107c0c723c */ /* 0x044ff000000018ff */
[C---:B------:R-:W-:Y:S08]  /*ca00*/  HMMA.16816.F32 R16, R124.reuse, R18, RZ ;  /* 0x000000127c10723c */ /* 0x040ff000000018ff */
[C---:B---3--:R-:W-:Y:S08]  /*ca10*/  HMMA.16816.F32 R20, R124.reuse, R24, RZ ;  /* 0x000000187c14723c */ /* 0x048ff000000018ff */
[C---:B------:R-:W-:Y:S08]  /*ca20*/  HMMA.16816.F32 R24, R124.reuse, R26, RZ ;  /* 0x0000001a7c18723c */ /* 0x040ff000000018ff */
[C---:B----4-:R-:W-:Y:S07]  /*ca30*/  HMMA.16816.F32 R28, R124.reuse, R32, RZ ;  /* 0x000000207c1c723c */ /* 0x050fee00000018ff */
[----:B------:R-:W-:Y:S05]  /*ca40*/  IMAD R33, R216, c[0x0][0x20c], R37 ;  /* 0x00008300d8217a24 */ /* 0x000fea00078e0225 */
[----:B------:R-:W-:Y:S02]  /*ca50*/  IMAD.IADD R45, R45, 0x1, R33 ;  /* 0x000000012d2d7824 */ /* 0x000fe400078e0221 */
[C---:B------:R-:W-:Y:S02]  /*ca60*/  HMMA.16816.F32 R32, R124.reuse, R34, RZ ;  /* 0x000000227c20723c */ /* 0x040fe400000018ff */
[----:B------:R-:W-:Y:S05]  /*ca70*/  IMAD.WIDE.U32 R44, R215, c[0x0][0x218], R44 ;  /* 0x00008600d72c7a25 */ /* 0x000fea00078e002c */
[----:B------:R-:W-:Y:S01]  /*ca80*/  IADD3 R0, P0, R44, UR38, RZ ;  /* 0x000000262c007c10 */ /* 0x000fe2000ff1e0ff */
[C---:B-----5:R-:W-:Y:S04]  /*ca90*/  HMMA.16816.F32 R36, R124.reuse, R40, RZ ;  /* 0x000000287c24723c */ /* 0x060fe800000018ff */
[----:B------:R-:W-:Y:S02]  /*caa0*/  IADD3.X R129, R45, UR10, R129, P0, !PT ;  /* 0x0000000a2d817c10 */ /* 0x000fe400087fe481 */
[C---:B------:R-:W-:Y:S02]  /*cab0*/  LEA R151, P0, R0.reuse, c[0x0][0x1f8], 0x1 ;  /* 0x00007e0000977a11 */ /* 0x040fe400078008ff */
[C---:B------:R-:W-:Y:S03]  /*cac0*/  HMMA.16816.F32 R40, R124.reuse, R42, RZ ;  /* 0x0000002a7c28723c */ /* 0x040fe600000018ff */
[----:B------:R-:W1:Y:S01]  /*cad0*/  SHFL.IDX PT, R132, R151, RZ, 0x181f ;  /* 0x00181fff97847589 */ /* 0x000e6200000e0000 */
[----:B------:R-:W-:Y:S04]  /*cae0*/  LEA.HI.X R150, R0, c[0x0][0x1fc], R129, 0x1, P0 ;  /* 0x00007f0000967a11 */ /* 0x000fe800000f0c81 */
[C---:B------:R-:W-:Y:S01]  /*caf0*/  HMMA.16816.F32 R44, R124.reuse, R48, RZ ;  /* 0x000000307c2c723c */ /* 0x040fe200000018ff */
[----:B------:R-:W-:Y:S05]  /*cb00*/  LDSM.16.M88.4 R128, [R206] ;  /* 0x00000000ce80783b */ /* 0x000fea0000000200 */
[----:B------:R-:W2:Y:S02]  /*cb10*/  SHFL.IDX PT, R142, R151, 0x1, 0x181f ;  /* 0x00381f00978e7f89 */ /* 0x000ea400000e0000 */
[----:B------:R-:W-:Y:S03]  /*cb20*/  HMMA.16816.F32 R48, R124, R50, RZ ;  /* 0x000000327c30723c */ /* 0x000fe600000018ff */
[----:B------:R-:W-:Y:S05]  /*cb30*/  SHFL.IDX PT, R143, R150, 0x2, 0x181f ;  /* 0x00581f00968f7f89 */ /* 0x000fea00000e0000 */
[C---:B------:R-:W-:Y:S01]  /*cb40*/  HMMA.16816.F32 R4, R144.reuse, R116, R4 ;  /* 0x000000749004723c */ /* 0x040fe20000001804 */
[----:B------:R-:W3:Y:S04]  /*cb50*/  SHFL.IDX PT, R140, R150, RZ, 0x181f ;  /* 0x00181fff968c7589 */ /* 0x000ee800000e0000 */
[-C--:B-1----:R-:W-:Y:S01]  /*cb60*/  IADD3 R148, P2, R132, R230.reuse, RZ ;  /* 0x000000e684947210 */ /* 0x082fe20007f5e0ff */
[----:B------:R-:W1:Y:S02]  /*cb70*/  SHFL.IDX PT, R0, R150, 0x1, 0x181f ;  /* 0x00381f0096007f89 */ /* 0x000e6400000e0000 */
[C---:B------:R-:W-:Y:S03]  /*cb80*/  HMMA.16816.F32 R8, R144.reuse, R118, R8 ;  /* 0x000000769008723c */ /* 0x040fe60000001808 */
[----:B------:R-:W-:Y:S01]  /*cb90*/  LDSM.16.M88.4 R116, [R205] ;  /* 0x00000000cd74783b */ /* 0x000fe20000000200 */
[-C--:B--2---:R-:W-:Y:S04]  /*cba0*/  IADD3 R154, P6, R142, R229.reuse, RZ ;  /* 0x000000e58e9a7210 */ /* 0x084fe80007fde0ff */
[C---:B------:R-:W-:Y:S01]  /*cbb0*/  HMMA.16816.F32 R12, R144.reuse, R120, R12 ;  /* 0x00000078900c723c */ /* 0x040fe2000000180c */
[----:B------:R-:W2:Y:S06]  /*cbc0*/  SHFL.IDX PT, R141, R151, 0x2, 0x181f ;  /* 0x00581f00978d7f89 */ /* 0x000eac00000e0000 */
[-C--:B------:R-:W-:Y:S01]  /*cbd0*/  IADD3 R120, P0, R132, R229.reuse, RZ ;  /* 0x000000e584787210 */ /* 0x080fe20007f1e0ff */
[C---:B------:R-:W-:Y:S01]  /*cbe0*/  HMMA.16816.F32 R16, R144.reuse, R122, R16 ;  /* 0x0000007a9010723c */ /* 0x040fe20000001810 */
[----:B------:R-:W4:Y:S03]  /*cbf0*/  LDSM.16.M88.4 R132, [R204] ;  /* 0x00000000cc84783b */ /* 0x000f260000000200 */
[C-C-:B---3--:R-:W-:Y:S02]  /*cc00*/  IMAD.X R149, R140.reuse, 0x1, R169.reuse, P2 ;  /* 0x000000018c957824 */ /* 0x148fe400010e06a9 */
[--C-:B------:R-:W-:Y:S01]  /*cc10*/  IMAD.X R121, R140, 0x1, R232.reuse, P0 ;  /* 0x000000018c797824 */ /* 0x100fe200000e06e8 */
[-C--:B------:R-:W-:Y:S01]  /*cc20*/  IADD3 R152, P0, R142, R230.reuse, RZ ;  /* 0x000000e68e987210 */ /* 0x080fe20007f1e0ff */
[C---:B------:R-:W-:Y:S01]  /*cc30*/  HMMA.16816.F32 R20, R144.reuse, R128, R20 ;  /* 0x000000809014723c */ /* 0x040fe20000001814 */
[----:B------:R-:W-:Y:S01]  /*cc40*/  @!PT LDS RZ, [RZ] ;  /* 0x00000000fffff984 */ /* 0x000fe20000000800 */
[----:B------:R-:W-:Y:S01]  /*cc50*/  @!PT LDS RZ, [RZ] ;  /* 0x00000000fffff984 */ /* 0x000fe20000000800 */
[----:B------:R-:W-:Y:S01]  /*cc60*/  @!PT LDS RZ, [RZ] ;  /* 0x00000000fffff984 */ /* 0x000fe20000000800 */
[----:B------:R3:W-:Y:S03]  /*cc70*/  LDGSTS.E.BYPASS.LTC128B.128 [R225], [R148.64], !P5 ;  /* 0x0000000094e17fae */ /* 0x0007e6000e901d6a */
[C-C-:B-1----:R-:W-:Y:S02]  /*cc80*/  IMAD.X R153, R0.reuse, 0x1, R169.reuse, P0 ;  /* 0x0000000100997824 */ /* 0x142fe400000e06a9 */
[----:B------:R1:W-:Y:S01]  /*cc90*/  LDGSTS.E.BYPASS.LTC128B.128 [R224], [R120.64], !P4 ;  /* 0x0000000078e07fae */ /* 0x0003e2000e101d6a */
[--C-:B------:R-:W-:Y:S01]  /*cca0*/  IMAD.X R155, R0, 0x1, R232.reuse, P6 ;  /* 0x00000001009b7824 */ /* 0x100fe200030e06e8 */
[C---:B------:R-:W-:Y:S03]  /*ccb0*/  HMMA.16816.F32 R24, R144.reuse, R130, R24 ;  /* 0x000000829018723c */ /* 0x040fe60000001818 */
[----:B------:R5:W-:Y:S01]  /*ccc0*/  LDGSTS.E.BYPASS.LTC128B.128 [R223], [R152.64], !P5 ;  /* 0x0000000098df7fae */ /* 0x000be2000e901d6a */
[C---:B--2---:R-:W-:Y:S02]  /*ccd0*/  IADD3 R140, P2, R141.reuse, R230, RZ ;  /* 0x000000e68d8c7210 */ /* 0x044fe40007f5e0ff */
[----:B------:R-:W-:Y:S02]  /*cce0*/  IADD3 R150, P0, R141, R229, RZ ;  /* 0x000000e58d967210 */ /* 0x000fe40007f1e0ff */
[----:B------:R5:W-:Y:S01]  /*ccf0*/  LDGSTS.E.BYPASS.LTC128B.128 [R222], [R154.64], !P4 ;  /* 0x000000009ade7fae */ /* 0x000be2000e101d6a */
[C---:B------:R-:W-:Y:S01]  /*cd00*/  IMAD.X R141, R143.reuse, 0x1, R169, P2 ;  /* 0x000000018f8d7824 */ /* 0x040fe200010e06a9 */
[C---:B------:R-:W-:Y:S04]  /*cd10*/  HMMA.16816.F32 R28, R144.reuse, R116, R28 ;  /* 0x00000074901c723c */ /* 0x040fe8000000181c */
[----:B------:R2:W-:Y:S01]  /*cd20*/  LDGSTS.E.BYPASS.LTC128B.128 [R225+0x2000], [R140.64], !P5 ;  /* 0x020000008ce17fae */ /* 0x0005e2000e901d6a */
[----:B------:R-:W-:Y:S01]  /*cd30*/  IMAD.X R151, R143, 0x1, R232, P0 ;  /* 0x000000018f977824 */ /* 0x000fe200000e06e8 */
[----:B------:R-:W-:Y:S02]  /*cd40*/  ISETP.GT.AND P0, PT, R168, UR6, PT ;  /* 0x00000006a8007c0c */ /* 0x000fe4000bf04270 */
[C---:B------:R-:W-:Y:S02]  /*cd50*/  HMMA.16816.F32 R32, R144.reuse, R118, R32 ;  /* 0x000000769020723c */ /* 0x040fe40000001820 */
[----:B------:R3:W-:Y:S05]  /*cd60*/  LDGSTS.E.BYPASS.LTC128B.128 [R225+0x5000], [R150.64], !P4 ;  /* 0x0500000096e17fae */ /* 0x0007ea000e101d6a */
[----:B-1----:R-:W1:Y:S01]  /*cd70*/  LDSM.16.M88.4 R120, [R211+0x8100] ;  /* 0x00810000d378783b */ /* 0x002e620000000200 */
[C---:B----4-:R-:W-:Y:S04]  /*cd80*/  HMMA.16816.F32 R36, R144.reuse, R132, R36 ;  /* 0x000000849024723c */ /* 0x050fe80000001824 */
[----:B------:R-:W0:Y:S04]  /*cd90*/  LDGDEPBAR ;  /* 0x00000000000079af */ /* 0x000e280000000000 */
[C---:B------:R-:W-:Y:S01]  /*cda0*/  HMMA.16816.F32 R40, R144.reuse, R134, R40 ;  /* 0x000000869028723c */ /* 0x040fe20000001828 */
[----:B------:R-:W4:Y:S05]  /*cdb0*/  LDSM.16.M88.4 R128, [R211+0x8900] ;  /* 0x00890000d380783b */ /* 0x000f2a0000000200 */
[----:B------:R-:W4:Y:S02]  /*cdc0*/  LDSM.16.M88.4 R116, [R211+0x9100] ;  /* 0x00910000d374783b */ /* 0x000f240000000200 */
[C---:B------:R-:W-:Y:S03]  /*cdd0*/  HMMA.16816.F32 R44, R144.reuse, R136, R44 ;  /* 0x00000088902c723c */ /* 0x040fe6000000182c */
[----:B------:R-:W4:Y:S05]  /*cde0*/  LDSM.16.M88.4 R132, [R211+0x9900] ;  /* 0x00990000d384783b */ /* 0x000f2a0000000200 */
[----:B------:R-:W-:Y:S01]  /*cdf0*/  HMMA.16816.F32 R48, R144, R138, R48 ;  /* 0x0000008a9030723c */ /* 0x000fe20000001830 */
[----:B--2---:R-:W2:Y:S05]  /*ce00*/  LDSM.16.M88.4 R140, [R211+0xa100] ;  /* 0x00a10000d38c783b */ /* 0x004eaa0000000200 */
[----:B---3--:R-:W3:Y:S05]  /*ce10*/  LDSM.16.M88.4 R148, [R211+0xa900] ;  /* 0x00a90000d394783b */ /* 0x008eea0000000200 */
[----:B------:R-:W2:Y:S01]  /*ce20*/  LDSM.16.M88.4 R136, [R202] ;  /* 0x00000000ca88783b */ /* 0x000ea20000000200 */
[C---:B-1----:R-:W-:Y:S04]  /*ce30*/  HMMA.16816.F32 R4, R172.reuse, R120, R4 ;  /* 0x00000078ac04723c */ /* 0x042fe80000001804 */
[----:B-----5:R-:W-:Y:S05]  /*ce40*/  LDSM.16.M88.4 R152, [R202+0x1000] ;  /* 0x00100000ca98783b */ /* 0x020fea0000000200 */
[----:B------:R-:W-:Y:S01]  /*ce50*/  LDSM.16.M88.4 R156, [R202+0x1800] ;  /* 0x00180000ca9c783b */ /* 0x000fe20000000200 */
[C---:B------:R-:W-:Y:S04]  /*ce60*/  HMMA.16816.F32 R8, R172.reuse, R122, R8 ;  /* 0x0000007aac08723c */ /* 0x040fe80000001808 */
[----:B------:R-:W1:Y:S04]  /*ce70*/  LDSM.16.M88.4 R120, [R202+0x800] ;  /* 0x00080000ca78783b */ /* 0x000e680000000200 */
[C---:B----4-:R-:W-:Y:S01]  /*ce80*/  HMMA.16816.F32 R12, R172.reuse, R128, R12 ;  /* 0x00000080ac0c723c */ /* 0x050fe2000000180c */
[----:B------:R-:W4:Y:S05]  /*ce90*/  LDSM.16.M88.4 R160, [R202+0x2000] ;  /* 0x00200000caa0783b */ /* 0x000f2a0000000200 */
[----:B------:R-:W-:Y:S02]  /*cea0*/  LDSM.16.M88.4 R164, [R202+0x5000] ;  /* 0x00500000caa4783b */ /* 0x000fe40000000200 */
[C---:B------:R-:W-:Y:S03]  /*ceb0*/  HMMA.16816.F32 R16, R172.reuse, R130, R16 ;  /* 0x00000082ac10723c */ /* 0x040fe60000001810 */
[----:B------:R-:W-:Y:S05]  /*cec0*/  LDSM.16.M88.4 R128, [R214+0xb100] ;  /* 0x00b10000d680783b */ /* 0x000fea0000000200 */
[C---:B------:R-:W-:Y:S08]  /*ced0*/  HMMA.16816.F32 R20, R172.reuse, R116, R20 ;  /* 0x00000074ac14723c */ /* 0x040ff00000001814 */
[C---:B------:R-:W-:Y:S01]  /*cee0*/  HMMA.16816.F32 R24, R172.reuse, R118, R24 ;  /* 0x00000076ac18723c */ /* 0x040fe20000001818 */
[----:B------:R-:W5:Y:S07]  /*cef0*/  LDSM.16.M88.4 R116, [R202+0x2800] ;  /* 0x00280000ca74783b */ /* 0x000f6e0000000200 */
        /* <DEDUP_REMOVED lines=21> */
[C---:B----4-:R-:W-:Y:S08]  /*d050*/  HMMA.16816.F32 R36, R176.reuse, R160, R36 ;  /* 0x000000a0b024723c */ /* 0x050ff00000001824 */
[C---:B------:R-:W-:Y:S01]  /*d060*/  HMMA.16816.F32 R40, R176.reuse, R162, R40 ;  /* 0x000000a2b028723c */ /* 0x040fe20000001828 */
[----:B------:R-:W4:Y:S07]  /*d070*/  LDSM.16.M88.4 R160, [R199] ;  /* 0x00000000c7a0783b */ /* 0x000f2e0000000200 */
[C---:B-----5:R-:W-:Y:S08]  /*d080*/  HMMA.16816.F32 R44, R176.reuse, R116, R44 ;  /* 0x00000074b02c723c */ /* 0x060ff0000000182c */
[----:B------:R-:W-:Y:S01]  /*d090*/  HMMA.16816.F32 R48, R176, R118, R48 ;  /* 0x00000076b030723c */ /* 0x000fe20000001830 */
[----:B------:R-:W5:Y:S07]  /*d0a0*/  LDSM.16.M88.4 R116, [R198] ;  /* 0x00000000c674783b */ /* 0x000f6e0000000200 */
[C---:B------:R-:W-:Y:S08]  /*d0b0*/  HMMA.16816.F32 R4, R180.reuse, R128, R4 ;  /* 0x00000080b404723c */ /* 0x040ff00000001804 */
[C---:B------:R-:W-:Y:S01]  /*d0c0*/  HMMA.16816.F32 R8, R180.reuse, R130, R8 ;  /* 0x00000082b408723c */ /* 0x040fe20000001808 */
[----:B------:R-:W1:Y:S07]  /*d0d0*/  LDSM.16.M88.4 R128, [R197] ;  /* 0x00000000c580783b */ /* 0x000e6e0000000200 */
[C---:B------:R-:W-:Y:S08]  /*d0e0*/  HMMA.16816.F32 R12, R180.reuse, R132, R12 ;  /* 0x00000084b40c723c */ /* 0x040ff0000000180c */
[C---:B------:R-:W-:Y:S01]  /*d0f0*/  HMMA.16816.F32 R16, R180.reuse, R134, R16 ;  /* 0x00000086b410723c */ /* 0x040fe20000001810 */
[----:B------:R-:W4:Y:S07]  /*d100*/  LDSM.16.M88.4 R132, [R196] ;  /* 0x00000000c484783b */ /* 0x000f2e0000000200 */
        /* <DEDUP_REMOVED lines=9> */
[C---:B------:R-:W-:Y:S08]  /*d1a0*/  HMMA.16816.F32 R44, R180.reuse, R136, R44 ;  /* 0x00000088b42c723c */ /* 0x040ff0000000182c */
        /* <DEDUP_REMOVED lines=8> */
[C---:B----4-:R-:W-:Y:S08]  /*d230*/  HMMA.16816.F32 R20, R184.reuse, R160, R20 ;  /* 0x000000a0b814723c */ /* 0x050ff00000001814 */
[C---:B------:R-:W-:Y:S01]  /*d240*/  HMMA.16816.F32 R24, R184.reuse, R162, R24 ;  /* 0x000000a2b818723c */ /* 0x040fe20000001818 */
[----:B------:R-:W-:Y:S07]  /*d250*/  LDSM.16.M88.4 R160, [R202+0x4800] ;  /* 0x00480000caa0783b */ /* 0x000fee0000000200 */
        /* <DEDUP_REMOVED lines=8> */
[----:B------:R-:W4:Y:S07]  /*d2e0*/  LDSM.16.M88.4 R132, [R202+0x4000] ;  /* 0x00400000ca84783b */ /* 0x000f2e0000000200 */
[C---:B--2---:R-:W-:Y:S08]  /*d2f0*/  HMMA.16816.F32 R4, R188.reuse, R140, R4 ;  /* 0x0000008cbc04723c */ /* 0x044ff00000001804 */
[C---:B------:R-:W-:Y:S01]  /*d300*/  HMMA.16816.F32 R8, R188.reuse, R142, R8 ;  /* 0x0000008ebc08723c */ /* 0x040fe20000001808 */
[----:B------:R-:W2:Y:S01]  /*d310*/  LDSM.16.M88.4 R140, [R202+0x5800] ;  /* 0x00580000ca8c783b */ /* 0x000ea20000000200 */
[----:B------:R-:W-:Y:S04]  /*d320*/  DEPBAR.LE SB0, 0x0 ;  /* 0x000080000000791a */ /* 0x000fe80000000000 */
[----:B------:R-:W-:Y:S02]  /*d330*/  BAR.SYNC.DEFER_BLOCKING 0x0 ;  /* 0x0000000000007b1d */ /* 0x000fe40000010000 */
[C---:B-1----:R-:W-:Y:S08]  /*d340*/  HMMA.16816.F32 R12, R188.reuse, R120, R12 ;  /* 0x00000078bc0c723c */ /* 0x042ff0000000180c */
        /* <DEDUP_REMOVED lines=19> */
[C---:B--2---:R-:W-:Y:S08]  /*d480*/  HMMA.16816.F32 R44, R192.reuse, R140, R44 ;  /* 0x0000008cc02c723c */ /* 0x044ff0000000182c */
        /* <DEDUP_REMOVED lines=33> */
[----:B------:R-:W5:Y:S01]  /*d6a0*/  SHFL.IDX PT, R116, R136, 0x2, 0x181f ;  /* 0x00581f0088747f89 */ /* 0x000f6200000e0000 */
[C---:B-1----:R-:W-:Y:S02]  /*d6b0*/  IADD3 R122, P0, R119.reuse, R230, RZ ;  /* 0x000000e6777a7210 */ /* 0x042fe40007f1e0ff */
[-C--:B------:R-:W-:Y:S03]  /*d6c0*/  IADD3 R128, P2, R119, R229.reuse, RZ ;  /* 0x000000e577807210 */ /* 0x080fe60007f5e0ff */
[C-C-:B--2---:R-:W-:Y:S01]  /*d6d0*/  IMAD.X R123, R120.reuse, 0x1, R169.reuse, P0 ;  /* 0x00000001787b7824 */ /* 0x144fe200000e06a9 */
[----:B------:R-:W-:Y:S02]  /*d6e0*/  IADD3.X R129, R120, R232, RZ, P2, !PT ;  /* 0x000000e878817210 */ /* 0x000fe400017fe4ff */
[CC--:B---3--:R-:W-:Y:S02]  /*d6f0*/  IADD3 R130, P0, R117.reuse, R230.reuse, RZ ;  /* 0x000000e675827210 */ /* 0x0c8fe40007f1e0ff */
[----:B------:R1:W-:Y:S01]  /*d700*/  LDGSTS.E.BYPASS.LTC128B.128 [R217+0x8100], [R122.64], !P5 ;  /* 0x081000007ad97fae */ /* 0x0003e2000e901d6a */
[-C--:B------:R-:W-:Y:S02]  /*d710*/  IADD3 R132, P6, R117, R229.reuse, RZ ;  /* 0x000000e575847210 */ /* 0x080fe40007fde0ff */
[----:B----4-:R-:W-:Y:S01]  /*d720*/  IMAD.X R131, R118, 0x1, R169, P0 ;  /* 0x0000000176837824 */ /* 0x010fe200000e06a9 */
[----:B------:R1:W-:Y:S01]  /*d730*/  LDGSTS.E.BYPASS.LTC128B.128 [R217+0xb100], [R128.64], !P4 ;  /* 0x0b10000080d97fae */ /* 0x0003e2000e101d6a */
[----:B-----5:R-:W-:Y:S01]  /*d740*/  IADD3 R120, P2, R0, R230, RZ ;  /* 0x000000e600787210 */ /* 0x020fe20007f5e0ff */
        /* <DEDUP_REMOVED lines=8> */
.L_x_2363:
[----:B-1----:R-:W-:Y:S01]  /*d7d0*/  IMAD.MOV.U32 R122, RZ, RZ, R220 ;  /* 0x000000ffff7a7224 */ /* 0x002fe200078e00dc */
        /* <DEDUP_REMOVED lines=8> */
[----:B------:R-:W-:Y:S02]  /*d860*/  IADD3 R118, R116, c[0x0][0x328], RZ ;  /* 0x0000ca0074767a10 */ /* 0x000fe40007ffe0ff */
        /* <DEDUP_REMOVED lines=23> */
.L_x_2366:
[----:B------:R-:W-:Y:S04]  /*d9e0*/  MOV R117, c[0x0][0x32c] ;  /* 0x0000cb0000757a02 */ /* 0x000fe80000000f00 */
[----:B------:R-:W-:Y:S11]  /*d9f0*/  ISETP.NE.AND P0, PT, R117, 0x1, PT ;  /* 0x000000017500780c */ /* 0x000ff60003f05270 */
[----:B------:R-:W-:Y:S02]  /*da00*/  @!UPT UIADD3 URZ, URZ, URZ, URZ ;  /* 0x0000003f3f3ff290 */ /* 0x000fe4000fffe03f */
[----:B------:R-:W-:Y:S05]  /*da10*/  @P0 IMAD.HI.U32 R117, R119, c[0x0][0x330], RZ ;  /* 0x0000cc0077750a27 */ /* 0x000fea00078e00ff */
[----:B------:R-:W-:Y:S02]  /*da20*/  @P0 SHF.R.U32.HI R119, RZ, c[0x0][0x334], R117 ;  /* 0x0000cd00ff770a19 */ /* 0x000fe40000011675 */
.L_x_2367:
[----:B------:R-:W-:Y:S05]  /*da30*/  BSYNC B0 ;  /* 0x0000000000007941 */ /* 0x000fea0003800000 */
.L_x_2365:
[----:B------:R-:W-:Y:S05]  /*da40*/  IMAD R120, R119, c[0x0][0x32c], R0 ;  /* 0x0000cb0077787a24 */ /* 0x000fea00078e0200 */
[----:B------:R-:W-:Y:S02]  /*da50*/  IADD3 R117, R120, c[0x0][0x32c], RZ ;  /* 0x0000cb0078757a10 */ /* 0x000fe40007ffe0ff */
[----:B------:R-:W-:Y:S02]  /*da60*/  IMNMX R129, R129, R120, !PT ;  /* 0x0000007881817217 */ /* 0x000fe40007800200 */
[----:B------:R-:W-:Y:S02]  /*da70*/  IMNMX R130, R130, R117, PT ;  /* 0x0000007582827217 */ /* 0x000fe40003800200 */
.L_x_2364:
        /* <DEDUP_REMOVED lines=10> */
[C---:B------:R-:W-:Y:S02]  /*db20*/  ISETP.GT.AND P0, PT, R129.reuse, 0x8, !P2 ;  /* 0x000000088100780c */ /* 0x040fe40005704270 */
        /* <DEDUP_REMOVED lines=10> */
[C---:B------:R-:W-:Y:S04]  /*dbd0*/  ISETP.GT.AND P0, PT, R129.reuse, 0x10, !P2 ;  /* 0x000000108100780c */ /* 0x040fe80005704270 */
        /* <DEDUP_REMOVED lines=11> */
[C---:B------:R-:W-:Y:S01]  /*dc90*/  ISETP.GT.AND P0, PT, R129.reuse, 0x18, !P2 ;  /* 0x000000188100780c */ /* 0x040fe20005704270 */
        /* <DEDUP_REMOVED lines=11> */
[----:B------:R-:W-:Y:S01]  /*dd50*/  LOP3.LUT R226, R226, 0xffffdfff, RZ, 0xc0, !PT ;  /* 0xffffdfffe2e27812 */ /* 0x000fe200078ec0ff */
[----:B------:R-:W-:Y:S01]  /*dd60*/  IMAD.IADD R5, R116, 0x1, R13 ;  /* 0x0000000174057824 */ /* 0x000fe200078e020d */
        /* <DEDUP_REMOVED lines=84> */
[C---:B------:R-:W-:Y:S02]  /*e2b0*/  ISETP.GT.AND P0, PT, R129.reuse, 0x58, !P6 ;  /* 0x000000588100780c */ /* 0x040fe40007704270 */
[----:B------:R-:W-:Y:S02]  /*e2c0*/  LOP3.LUT R226, R226, 0xffdfffff, RZ, 0xc0, !PT ;  /* 0xffdfffffe2e27812 */ /* 0x000fe400078ec0ff */
[----:B------:R-:W-:Y:S04]  /*e2d0*/  ISETP.LT.OR P0, PT, R130, 0x59, P0 ;  /* 0x000000598200780c */ /* 0x000fe80000701670 */
[----:B------:R-:W-:Y:S02]  /*e2e0*/  FSEL R120, R48, -INF , !P0 ;  /* 0xff80000030787808 */ /* 0x000fe40004000000 */
[C---:B------:R-:W-:Y:S02]  /*e2f0*/  ISETP.GT.AND P0, PT, R129.reuse, RZ, !P2 ;  /* 0x000000ff8100720c */ /* 0x040fe40005704270 */
        /* <DEDUP_REMOVED lines=25> */
.L_x_2370:
[----:B------:R-:W-:Y:S04]  /*e490*/  MOV R4, c[0x0][0x32c] ;  /* 0x0000cb0000047a02 */ /* 0x000fe80000000f00 */
[----:B------:R-:W-:Y:S11]  /*e4a0*/  ISETP.NE.AND P0, PT, R4, 0x1, PT ;  /* 0x000000010400780c */ /* 0x000ff60003f05270 */
[----:B------:R-:W-:Y:S02]  /*e4b0*/  @!UPT UIADD3 URZ, URZ, URZ, URZ ;  /* 0x0000003f3f3ff290 */ /* 0x000fe4000fffe03f */
[----:B------:R-:W-:Y:S05]  /*e4c0*/  @P0 IMAD.HI.U32 R4, R13, c[0x0][0x330], RZ ;  /* 0x0000cc000d040a27 */ /* 0x000fea00078e00ff */
[----:B------:R-:W-:Y:S02]  /*e4d0*/  @P0 SHF.R.U32.HI R13, RZ, c[0x0][0x334], R4 ;  /* 0x0000cd00ff0d0a19 */ /* 0x000fe40000011604 */
.L_x_2371:
[----:B------:R-:W-:Y:S05]  /*e4e0*/  BSYNC B0 ;  /* 0x0000000000007941 */ /* 0x000fea0003800000 */
.L_x_2369:
[----:B------:R-:W-:Y:S05]  /*e4f0*/  IMAD R0, R13, c[0x0][0x32c], R0 ;  /* 0x0000cb000d007a24 */ /* 0x000fea00078e0200 */
[----:B------:R-:W-:Y:S02]  /*e500*/  IADD3 R13, R0, c[0x0][0x32c], RZ ;  /* 0x0000cb00000d7a10 */ /* 0x000fe40007ffe0ff */
[----:B------:R-:W-:Y:S02]  /*e510*/  IMNMX R5, R5, R0, !PT ;  /* 0x0000000005057217 */ /* 0x000fe40007800200 */
[----:B------:R-:W-:Y:S02]  /*e520*/  IMNMX R118, R118, R13, PT ;  /* 0x0000000d76767217 */ /* 0x000fe40003800200 */
.L_x_2368:
[----:B------:R-:W-:Y:S02]  /*e530*/  LOP3.LUT P0, RZ, R226, 0x200000, RZ, 0xc0, !PT ;  /* 0x00200000e2ff7812 */ /* 0x000fe4000780c0ff */
        /* <DEDUP_REMOVED lines=98> */
[----:B------:R-:W-:Y:S01]  /*eb60*/  LOP3.LUT P0, RZ, R226, 0x80, RZ, 0xc0, !PT ;  /* 0x00000080e2ff7812 */ /* 0x000fe2000780c0ff */
[----:B------:R-:W-:Y:S01]  /*eb70*/  LDSM.16.MT88.4 R28, [R209+0x3100] ;  /* 0x00310000d11c783b */ /* 0x000fe20000004200 */
        /* <DEDUP_REMOVED lines=41> */
[----:B------:R-:W-:Y:S04]  /*ee10*/  FSEL R47, R47, -INF , !P0 ;  /* 0xff8000002f2f7808 */ /* 0x000fe80004000000 */
        /* <DEDUP_REMOVED lines=16> */
[----:B------:R-:W-:Y:S01]  /*ef20*/  LDSM.16.MT88.4 R40, [R208+0x4900] ;  /* 0x00490000d028783b */ /* 0x000fe20000004200 */
[--C-:B------:R-:W-:Y:S01]  /*ef30*/  FFMA.FTZ R119, R119, c[0x0][0x2d0], -R46.reuse ;  /* 0x0000b40077777a23 */ /* 0x100fe2000001082e */
[----:B-1----:R-:W-:Y:S01]  /*ef40*/  FMNMX.FTZ R5, R7, R4, !PT ;  /* 0x0000000407057209 */ /* 0x002fe20007810000 */
[--C-:B------:R-:W-:Y:S02]  /*ef50*/  FFMA.FTZ R122, R249, c[0x0][0x2d0], -R46.reuse ;  /* 0x0000b400f97a7a23 */ /* 0x100fe4000001082e */
[--C-:B------:R-:W-:Y:S02]  /*ef60*/  FFMA.FTZ R128, R245, c[0x0][0x2d0], -R46.reuse ;  /* 0x0000b400f5807a23 */ /* 0x100fe4000001082e */
[----:B------:R-:W1:Y:S01]  /*ef70*/  MUFU.EX2 R15, R15 ;  /* 0x0000000f000f7308 */ /* 0x000e620000000800 */
[----:B------:R-:W2:Y:S01]  /*ef80*/  SHFL.BFLY PT, R4, R5, 0x1, 0x1f ;  /* 0x0c201f0005047f89 */ /* 0x000ea200000e0000 */
        /* <DEDUP_REMOVED lines=10> */
[----:B------:R-:W3:Y:S01]  /*f030*/  MUFU.EX2 R49, R49 ;  /* 0x0000003100317308 */ /* 0x000ee20000000800 */
[--C-:B------:R-:W-:Y:S02]  /*f040*/  FFMA.FTZ R143, R143, c[0x0][0x2d0], -R46.reuse ;  /* 0x0000b4008f8f7a23 */ /* 0x100fe4000001082e */
[--C-:B------:R-:W-:Y:S01]  /*f050*/  FFMA.FTZ R137, R137, c[0x0][0x2d0], -R46.reuse ;  /* 0x0000b40089897a23 */ /* 0x100fe2000001082e */
[----:B-1----:R-:W-:Y:S01]  /*f060*/  F2FP.PACK_AB R16, R15, R48 ;  /* 0x000000300f10723e */ /* 0x002fe200000000ff */
[--C-:B------:R-:W-:Y:S01]  /*f070*/  FFMA.FTZ R123, R123, c[0x0][0x2d0], -R46.reuse ;  /* 0x0000b4007b7b7a23 */ /* 0x100fe2000001082e */
[----:B--2---:R-:W-:Y:S01]  /*f080*/  FMNMX.FTZ R12, R5, R4, !PT ;  /* 0x00000004050c7209 */ /* 0x004fe20007810000 */
[----:B------:R-:W-:Y:S02]  /*f090*/  FMUL.FTZ R4, R3, c[0x0][0x2d0] ;  /* 0x0000b40003047a20 */ /* 0x000fe40000410000 */
[--C-:B------:R-:W-:Y:S01]  /*f0a0*/  FFMA.FTZ R158, R121, c[0x0][0x2d0], -R46.reuse ;  /* 0x0000b400799e7a23 */ /* 0x100fe2000001082e */
[C---:B------:R-:W-:Y:S01]  /*f0b0*/  FSETP.NEU.FTZ.AND P0, PT, R12.reuse, -INF , PT ;  /* 0xff8000000c00780b */ /* 0x040fe20003f1d000 */
[----:B------:R-:W-:Y:S01]  /*f0c0*/  FMUL.FTZ R118, R12, c[0x0][0x2d0] ;  /* 0x0000b4000c767a20 */ /* 0x000fe20000410000 */
[----:B------:R-:W1:Y:S01]  /*f0d0*/  MUFU.EX2 R3, R4 ;  /* 0x0000000400037308 */ /* 0x000e620000000800 */
[----:B------:R-:W-:Y:S01]  /*f0e0*/  FFMA.FTZ R120, R120, c[0x0][0x2d0], -R46 ;  /* 0x0000b40078787a23 */ /* 0x000fe2000001082e */
[----:B------:R-:W-:Y:S02]  /*f0f0*/  FSEL R5, R12, RZ, P0 ;  /* 0x000000ff0c057208 */ /* 0x000fe40000000000 */
[----:B------:R-:W-:Y:S02]  /*f100*/  FSEL R118, R118, RZ, P0 ;  /* 0x000000ff76767208 */ /* 0x000fe40000000000 */
[----:B------:R-:W-:Y:S01]  /*f110*/  ISETP.GT.AND P0, PT, R168, UR6, PT ;  /* 0x00000006a8007c0c */ /* 0x000fe2000bf04270 */
[----:B------:R-:W-:Y:S02]  /*f120*/  FADD.FTZ R5, -R5, R2 ;  /* 0x0000000205057221 */ /* 0x000fe40000010100 */
[--C-:B------:R-:W-:Y:S01]  /*f130*/  FFMA.FTZ R50, R11, c[0x0][0x2d0], -R118.reuse ;  /* 0x0000b4000b327a23 */ /* 0x100fe20000010876 */
[----:B------:R-:W-:Y:S01]  /*f140*/  MUFU.EX2 R119, R119 ;  /* 0x0000007700777308 */ /* 0x000fe20000000800 */
[----:B------:R-:W2:Y:S01]  /*f150*/  LDSM.16.MT88.4 R8, [R212+0x100] ;  /* 0x00010000d408783b */ /* 0x000ea20000004200 */
[--C-:B------:R-:W-:Y:S01]  /*f160*/  FFMA.FTZ R117, R25, c[0x0][0x2d0], -R118.reuse ;  /* 0x0000b40019757a23 */ /* 0x100fe20000010876 */
[----:B---3--:R-:W-:Y:S01]  /*f170*/  F2FP.PACK_AB R18, R49, R14 ;  /* 0x0000000e3112723e */ /* 0x008fe200000000ff */
[--C-:B------:R-:W-:Y:S02]  /*f180*/  FFMA.FTZ R116, R21, c[0x0][0x2d0], -R118.reuse ;  /* 0x0000b40015747a23 */ /* 0x100fe40000010876 */
[--C-:B------:R-:W-:Y:S02]  /*f190*/  FFMA.FTZ R51, R17, c[0x0][0x2d0], -R118.reuse ;  /* 0x0000b40011337a23 */ /* 0x100fe40000010876 */
[----:B------:R-:W-:Y:S01]  /*f1a0*/  FMUL.FTZ R2, R5, c[0x0][0x2d0] ;  /* 0x0000b40005027a20 */ /* 0x000fe20000410000 */
[----:B------:R-:W3:Y:S01]  /*f1b0*/  LDSM.16.MT88.4 R20, [R210+0x100] ;  /* 0x00010000d214783b */ /* 0x000ee20000004200 */
[----:B------:R-:W-:Y:S01]  /*f1c0*/  MUFU.EX2 R117, R117 ;  /* 0x0000007500757308 */ /* 0x000fe20000000800 */
[--C-:B------:R-:W-:Y:S02]  /*f1d0*/  FFMA.FTZ R160, R47, c[0x0][0x2d0], -R118.reuse ;  /* 0x0000b4002fa07a23 */ /* 0x100fe40000010876 */
[--C-:B------:R-:W-:Y:S02]  /*f1e0*/  FFMA.FTZ R156, R133, c[0x0][0x2d0], -R118.reuse ;  /* 0x0000b400859c7a23 */ /* 0x100fe40000010876 */
[C---:B-1----:R-:W-:Y:S02]  /*f1f0*/  FMUL.FTZ R4, R3.reuse, R112 ;  /* 0x0000007003047220 */ /* 0x042fe40000410000 */
[----:B------:R-:W1:Y:S01]  /*f200*/  LDSM.16.MT88.4 R24, [R209+0x100] ;  /* 0x00010000d118783b */ /* 0x000e620000004200 */
[C---:B------:R-:W-:Y:S02]  /*f210*/  FMUL.FTZ R5, R3.reuse, R113 ;  /* 0x0000007103057220 */ /* 0x040fe40000410000 */
[----:B------:R-:W4:Y:S01]  /*f220*/  MUFU.EX2 R116, R116 ;  /* 0x0000007400747308 */ /* 0x000f220000000800 */
        /* <DEDUP_REMOVED lines=11> */
[----:B------:R-:W5:Y:S01]  /*f2e0*/  MUFU.EX2 R50, R50 ;  /* 0x0000003200327308 */ /* 0x000f620000000800 */
[C---:B------:R-:W-:Y:S02]  /*f2f0*/  FMUL.FTZ R88, R3.reuse, R88 ;  /* 0x0000005803587220 */ /* 0x040fe40000410000 */
[----:B------:R-:W-:Y:S01]  /*f300*/  FMUL.FTZ R89, R3, R89 ;  /* 0x0000005903597220 */ /* 0x000fe20000410000 */
[----:B----4-:R-:W-:Y:S01]  /*f310*/  F2FP.PACK_AB R17, R116, R117 ;  /* 0x000000757411723e */ /* 0x010fe200000000ff */
[--C-:B------:R-:W-:Y:S02]  /*f320*/  FFMA.FTZ R133, R45, c[0x0][0x2d0], -R118.reuse ;  /* 0x0000b4002d857a23 */ /* 0x100fe40000010876 */
        /* <DEDUP_REMOVED lines=8> */
[----:B------:R-:W1:Y:S01]  /*f3b0*/  MUFU.EX2 R122, R122 ;  /* 0x0000007a007a7308 */ /* 0x000e620000000800 */
[C---:B------:R-:W-:Y:S02]  /*f3c0*/  FMUL.FTZ R53, R3.reuse, R53 ;  /* 0x0000003503357220 */ /* 0x040fe40000410000 */
[C---:B------:R-:W-:Y:S01]  /*f3d0*/  FMUL.FTZ R56, R3.reuse, R56 ;  /* 0x0000003803387220 */ /* 0x040fe20000410000 */
[----:B-----5:R-:W-:Y:S01]  /*f3e0*/  F2FP.PACK_AB R19, R50, R51 ;  /* 0x000000333213723e */ /* 0x020fe200000000ff */
[C---:B------:R-:W-:Y:S02]  /*f3f0*/  FMUL.FTZ R57, R3.reuse, R57 ;  /* 0x0000003903397220 */ /* 0x040fe40000410000 */
[C---:B------:R-:W-:Y:S02]  /*f400*/  FMUL.FTZ R60, R3.reuse, R60 ;  /* 0x0000003c033c7220 */ /* 0x040fe40000410000 */
[C---:B------:R-:W-:Y:S01]  /*f410*/  FMUL.FTZ R61, R3.reuse, R61 ;  /* 0x0000003d033d7220 */ /* 0x040fe20000410000 */
[----:B------:R-:W-:Y:S01]  /*f420*/  MUFU.EX2 R128, R128 ;  /* 0x0000008000807308 */ /* 0x000fe20000000800 */
[C---:B------:R-:W-:Y:S02]  /*f430*/  FMUL.FTZ R64, R3.reuse, R64 ;  /* 0x0000004003407220 */ /* 0x040fe40000410000 */
[C---:B------:R-:W-:Y:S02]  /*f440*/  FMUL.FTZ R65, R3.reuse, R65 ;  /* 0x0000004103417220 */ /* 0x040fe40000410000 */
[C---:B----4-:R-:W-:Y:S02]  /*f450*/  FMUL.FTZ R6, R2.reuse, R114 ;  /* 0x0000007202067220 */ /* 0x050fe40000410000 */
[C---:B------:R-:W-:Y:S02]  /*f460*/  FMUL.FTZ R7, R2.reuse, R115 ;  /* 0x0000007302077220 */ /* 0x040fe40000410000 */
[C---:B------:R-:W-:Y:S01]  /*f470*/  FMUL.FTZ R70, R2.reuse, R70 ;  /* 0x0000004602467220 */ /* 0x040fe20000410000 */
[----:B------:R-:W-:Y:S01]  /*f480*/  MUFU.EX2 R141, R141 ;  /* 0x0000008d008d7308 */ /* 0x000fe20000000800 */
[C---:B------:R-:W-:Y:S02]  /*f490*/  FMUL.FTZ R71, R2.reuse, R71 ;  /* 0x0000004702477220 */ /* 0x040fe40000410000 */
[C---:B------:R-:W-:Y:S01]  /*f4a0*/  FMUL.FTZ R74, R2.reuse, R74 ;  /* 0x0000004a024a7220 */ /* 0x040fe20000410000 */
[C---:B--2---:R-:W-:Y:S05]  /*f4b0*/  HMMA.16816.F32 R4, R16.reuse, R8, R4 ;  /* 0x000000081004723c */ /* 0x044fea0000001804 */
[C---:B------:R-:W-:Y:S01]  /*f4c0*/  FMUL.FTZ R75, R2.reuse, R75 ;  /* 0x0000004b024b7220 */ /* 0x040fe20000410000 */
[----:B------:R-:W-:Y:S01]  /*f4d0*/  MUFU.EX2 R130, R130 ;  /* 0x0000008200827308 */ /* 0x000fe20000000800 */
[C---:B------:R-:W-:Y:S01]  /*f4e0*/  FMUL.FTZ R78, R2.reuse, R78 ;  /* 0x0000004e024e7220 */ /* 0x040fe20000410000 */
[C---:B------:R-:W-:Y:S01]  /*f4f0*/  HMMA.16816.F32 R68, R16.reuse, R10, R68 ;  /* 0x0000000a1044723c */ /* 0x040fe20000001844 */
[----:B------:R-:W2:Y:S03]  /*f500*/  LDSM.16.MT88.4 R8, [R208+0x100] ;  /* 0x00010000d008783b */ /* 0x000ea60000004200 */
[C---:B------:R-:W-:Y:S02]  /*f510*/  FMUL.FTZ R79, R2.reuse, R79 ;  /* 0x0000004f024f7220 */ /* 0x040fe40000410000 */
[C---:B------:R-:W-:Y:S02]  /*f520*/  FMUL.FTZ R82, R2.reuse, R82 ;  /* 0x0000005202527220 */ /* 0x040fe40000410000 */
[C---:B---3--:R-:W-:Y:S01]  /*f530*/  HMMA.16816.F32 R72, R16.reuse, R20, R72 ;  /* 0x000000141048723c */ /* 0x048fe20000001848 */
[----:B------:R-:W-:Y:S03]  /*f540*/  MUFU.EX2 R132, R132 ;  /* 0x0000008400847308 */ /* 0x000fe60000000800 */
[C---:B------:R-:W-:Y:S02]  /*f550*/  FMUL.FTZ R83, R2.reuse, R83 ;  /* 0x0000005302537220 */ /* 0x040fe40000410000 */
[C---:B------:R-:W-:Y:S02]  /*f560*/  FMUL.FTZ R86, R2.reuse, R86 ;  /* 0x0000005602567220 */ /* 0x040fe40000410000 */
[C---:B------:R-:W-:Y:S01]  /*f570*/  HMMA.16816.F32 R76, R16.reuse, R22, R76 ;  /* 0x00000016104c723c */ /* 0x040fe2000000184c */
[----:B------:R-:W3:Y:S02]  /*f580*/  LDSM.16.MT88.4 R20, [R212+0x3100] ;  /* 0x00310000d414783b */ /* 0x000ee40000004200 */
[----:B------:R-:W-:Y:S01]  /*f590*/  MUFU.EX2 R149, R149 ;  /* 0x0000009500957308 */ /* 0x000fe20000000800 */
[C---:B------:R-:W-:Y:S02]  /*f5a0*/  FMUL.FTZ R87, R2.reuse, R87 ;  /* 0x0000005702577220 */ /* 0x040fe40000410000 */
[C---:B------:R-:W-:Y:S02]  /*f5b0*/  FMUL.FTZ R98, R2.reuse, R98 ;  /* 0x0000006202627220 */ /* 0x040fe40000410000 */
[C---:B-1----:R-:W-:Y:S04]  /*f5c0*/  HMMA.16816.F32 R80, R16.reuse, R24, R80 ;  /* 0x000000181050723c */ /* 0x042fe80000001850 */
[C---:B------:R-:W-:Y:S01]  /*f5d0*/  FMUL.FTZ R99, R2.reuse, R99 ;  /* 0x0000006302637220 */ /* 0x040fe20000410000 */
[----:B------:R-:W-:Y:S01]  /*f5e0*/  MUFU.EX2 R138, R138 ;  /* 0x0000008a008a7308 */ /* 0x000fe20000000800 */
[C---:B------:R-:W-:Y:S02]  /*f5f0*/  FMUL.FTZ R102, R2.reuse, R102 ;  /* 0x0000006602667220 */ /* 0x040fe40000410000 */
[C---:B------:R-:W-:Y:S01]  /*f600*/  HMMA.16816.F32 R84, R16.reuse, R26, R84 ;  /* 0x0000001a1054723c */ /* 0x040fe20000001854 */
[----:B------:R-:W1:Y:S03]  /*f610*/  LDSM.16.MT88.4 R24, [R210+0x3100] ;  /* 0x00310000d218783b */ /* 0x000e660000004200 */
[C---:B------:R-:W-:Y:S02]  /*f620*/  FMUL.FTZ R90, R2.reuse, R90 ;  /* 0x0000005a025a7220 */ /* 0x040fe40000410000 */
[C---:B------:R-:W-:Y:S01]  /*f630*/  FMUL.FTZ R91, R2.reuse, R91 ;  /* 0x0000005b025b7220 */ /* 0x040fe20000410000 */
[----:B------:R-:W-:Y:S01]  /*f640*/  MUFU.EX2 R159, R159 ;  /* 0x0000009f009f7308 */ /* 0x000fe20000000800 */
[C---:B------:R-:W-:Y:S04]  /*f650*/  FMUL.FTZ R103, R2.reuse, R103 ;  /* 0x0000006702677220 */ /* 0x040fe80000410000 */
[C---:B------:R-:W-:Y:S01]  /*f660*/  FMUL.FTZ R106, R2.reuse, R106 ;  /* 0x0000006a026a7220 */ /* 0x040fe20000410000 */
[C---:B--2---:R-:W-:Y:S03]  /*f670*/  HMMA.16816.F32 R88, R16.reuse, R8, R88 ;  /* 0x000000081058723c */ /* 0x044fe60000001858 */
[C---:B------:R-:W-:Y:S01]  /*f680*/  FMUL.FTZ R92, R3.reuse, R92 ;  /* 0x0000005c035c7220 */ /* 0x040fe20000410000 */
[----:B------:R-:W-:Y:S01]  /*f690*/  MUFU.EX2 R140, R140 ;  /* 0x0000008c008c7308 */ /* 0x000fe20000000800 */
[C---:B------:R-:W-:Y:S02]  /*f6a0*/  FMUL.FTZ R93, R3.reuse, R93 ;  /* 0x0000005d035d7220 */ /* 0x040fe40000410000 */
[C---:B------:R-:W-:Y:S02]  /*f6b0*/  FMUL.FTZ R94, R2.reuse, R94 ;  /* 0x0000005e025e7220 */ /* 0x040fe40000410000 */
[C---:B------:R-:W-:Y:S03]  /*f6c0*/  FMUL.FTZ R95, R2.reuse, R95 ;  /* 0x0000005f025f7220 */ /* 0x040fe60000410000 */
[C---:B------:R-:W-:Y:S02]  /*f6d0*/  FMUL.FTZ R8, R3.reuse, R108 ;  /* 0x0000006c03087220 */ /* 0x040fe40000410000 */
[----:B------:R-:W-:Y:S01]  /*f6e0*/  FMUL.FTZ R9, R3, R109 ;  /* 0x0000006d03097220 */ /* 0x000fe20000410000 */
[----:B------:R-:W-:Y:S01]  /*f6f0*/  MUFU.EX2 R163, R163 ;  /* 0x000000a300a37308 */ /* 0x000fe20000000800 */
[C---:B------:R-:W-:Y:S03]  /*f700*/  HMMA.16816.F32 R92, R16.reuse, R10, R92 ;  /* 0x0000000a105c723c */ /* 0x040fe6000000185c */
[C---:B------:R-:W-:Y:S02]  /*f710*/  FMUL.FTZ R107, R2.reuse, R107 ;  /* 0x0000006b026b7220 */ /* 0x040fe40000410000 */
[C---:B------:R-:W-:Y:S02]  /*f720*/  FMUL.FTZ R54, R2.reuse, R54 ;  /* 0x0000003602367220 */ /* 0x040fe40000410000 */
[C---:B------:R-:W-:Y:S01]  /*f730*/  FMUL.FTZ R10, R2.reuse, R110 ;  /* 0x0000006e020a7220 */ /* 0x040fe20000410000 */
[C---:B---3--:R-:W-:Y:S01]  /*f740*/  HMMA.16816.F32 R96, R16.reuse, R20, R96 ;  /* 0x000000141060723c */ /* 0x048fe20000001860 */
[----:B------:R-:W-:Y:S03]  /*f750*/  MUFU.EX2 R150, R150 ;  /* 0x0000009600967308 */ /* 0x000fe60000000800 */
[----:B------:R-:W-:Y:S02]  /*f760*/  FFMA.FTZ R110, R37, c[0x0][0x2d0], -R118 ;  /* 0x0000b400256e7a23 */ /* 0x000fe40000010876 */
[----:B------:R-:W-:Y:S01]  /*f770*/  LDSM.16.MT88.4 R36, [R208+0x900] ;  /* 0x00090000d024783b */ /* 0x000fe20000004200 */
[C---:B------:R-:W-:Y:S01]  /*f780*/  FMUL.FTZ R11, R2.reuse, R111 ;  /* 0x0000006f020b7220 */ /* 0x040fe20000410000 */
[C---:B------:R-:W-:Y:S03]  /*f790*/  HMMA.16816.F32 R100, R16.reuse, R22, R100 ;  /* 0x000000161064723c */ /* 0x040fe60000001864 */
[----:B------:R-:W-:Y:S01]  /*f7a0*/  MUFU.EX2 R110, R110 ;  /* 0x0000006e006e7308 */ /* 0x000fe20000000800 */
[----:B------:R-:W-:Y:S02]  /*f7b0*/  FMUL.FTZ R55, R2, R55 ;  /* 0x0000003702377220 */ /* 0x000fe40000410000 */
[----:B------:R-:W2:Y:S01]  /*f7c0*/  LDSM.16.MT88.4 R20, [R208+0x3100] ;  /* 0x00310000d014783b */ /* 0x000ea20000004200 */
[----:B------:R-:W-:Y:S01]  /*f7d0*/  FFMA.FTZ R109, R131, c[0x0][0x2d0], -R46 ;  /* 0x0000b400836d7a23 */ /* 0x000fe2000001082e */
[C---:B-1----:R-:W-:Y:S04]  /*f7e0*/  HMMA.16816.F32 R8, R16.reuse, R24, R8 ;  /* 0x000000181008723c */ /* 0x042fe80000001808 */
[----:B------:R-:W-:Y:S01]  /*f7f0*/  FFMA.FTZ R131, R33, c[0x0][0x2d0], -R118 ;  /* 0x0000b40021837a23 */ /* 0x000fe20000010876 */
[----:B------:R-:W1:Y:S01]  /*f800*/  MUFU.EX2 R109, R109 ;  /* 0x0000006d006d7308 */ /* 0x000e620000000800 */
[----:B------:R-:W-:Y:S01]  /*f810*/  LDSM.16.MT88.4 R32, [R209+0x900] ;  /* 0x00090000d120783b */ /* 0x000fe20000004200 */
[----:B------:R-:W-:Y:S01]  /*f820*/  FFMA.FTZ R46, R44, c[0x0][0x2d0], -R46 ;  /* 0x0000b4002c2e7a23 */ /* 0x000fe2000001082e */
[C---:B------:R-:W-:Y:S04]  /*f830*/  HMMA.16816.F32 R104, R16.reuse, R26, R104 ;  /* 0x0000001a1068723c */ /* 0x040fe80000001868 */
[C---:B------:R-:W-:Y:S02]  /*f840*/  FMUL.FTZ R58, R2.reuse, R58 ;  /* 0x0000003a023a7220 */ /* 0x040fe40000410000 */
[----:B------:R-:W3:Y:S01]  /*f850*/  LDSM.16.MT88.4 R24, [R212+0x900] ;  /* 0x00090000d418783b */ /* 0x000ee20000004200 */
[----:B------:R4:W-:Y:S01]  /*f860*/  MUFU.EX2 R121, R46 ;  /* 0x0000002e00797308 */ /* 0x0009e20000000800 */
[C---:B------:R-:W-:Y:S04]  /*f870*/  HMMA.16816.F32 R52, R16.reuse, R28, R52 ;  /* 0x0000001c1034723c */ /* 0x040fe80000001834 */
[C---:B------:R-:W-:Y:S02]  /*f880*/  FMUL.FTZ R59, R2.reuse, R59 ;  /* 0x0000003b023b7220 */ /* 0x040fe40000410000 */
[--C-:B------:R-:W-:Y:S02]  /*f890*/  FFMA.FTZ R108, R247, c[0x0][0x2d0], -R118.reuse ;  /* 0x0000b400f76c7a23 */ /* 0x100fe40000010876 */
[--C-:B------:R-:W-:Y:S01]  /*f8a0*/  FFMA.FTZ R111, R243, c[0x0][0x2d0], -R118.reuse ;  /* 0x0000b400f36f7a23 */ /* 0x100fe20000010876 */
[----:B------:R-:W5:Y:S02]  /*f8b0*/  MUFU.EX2 R131, R131 ;  /* 0x0000008300837308 */ /* 0x000f640000000800 */
[C---:B------:R-:W-:Y:S01]  /*f8c0*/  HMMA.16816.F32 R56, R16.reuse, R30, R56 ;  /* 0x0000001e1038723c */ /* 0x040fe20000001838 */
[----:B------:R-:W3:Y:S02]  /*f8d0*/  LDSM.16.MT88.4 R28, [R210+0x900] ;  /* 0x00090000d21c783b */ /* 0x000ee40000004200 */
[C---:B------:R-:W-:Y:S02]  /*f8e0*/  FMUL.FTZ R62, R2.reuse, R62 ;  /* 0x0000003e023e7220 */ /* 0x040fe40000410000 */
[C---:B------:R-:W-:Y:S02]  /*f8f0*/  FMUL.FTZ R63, R2.reuse, R63 ;  /* 0x0000003f023f7220 */ /* 0x040fe40000410000 */
[C---:B------:R-:W-:Y:S01]  /*f900*/  FMUL.FTZ R66, R2.reuse, R66 ;  /* 0x0000004202427220 */ /* 0x040fe20000410000 */
[----:B------:R-:W-:Y:S01]  /*f910*/  MUFU.EX2 R108, R108 ;  /* 0x0000006c006c7308 */ /* 0x000fe20000000800 */
[----:B------:R-:W-:Y:S03]  /*f920*/  FMUL.FTZ R67, R2, R67 ;  /* 0x0000004302437220 */ /* 0x000fe60000410000 */
[C---:B--2---:R-:W-:Y:S01]  /*f930*/  HMMA.16816.F32 R60, R16.reuse, R20, R60 ;  /* 0x00000014103c723c */ /* 0x044fe2000000183c */
[----:B----4-:R-:W-:Y:S02]  /*f940*/  LDSM.16.MT88.4 R44, [R209+0x2900] ;  /* 0x00290000d12c783b */ /* 0x010fe40000004200 */
[--C-:B------:R-:W-:Y:S02]  /*f950*/  FFMA.FTZ R134, R241, c[0x0][0x2d0], -R118.reuse ;  /* 0x0000b400f1867a23 */ /* 0x100fe40000010876 */
[--C-:B------:R-:W-:Y:S01]  /*f960*/  FFMA.FTZ R155, R237, c[0x0][0x2d0], -R118.reuse ;  /* 0x0000b400ed9b7a23 */ /* 0x100fe20000010876 */
[----:B------:R-:W2:Y:S01]  /*f970*/  MUFU.EX2 R111, R111 ;  /* 0x0000006f006f7308 */ /* 0x000ea20000000800 */
[--C-:B------:R-:W-:Y:S01]  /*f980*/  FFMA.FTZ R136, R235, c[0x0][0x2d0], -R118.reuse ;  /* 0x0000b400eb887a23 */ /* 0x100fe20000010876 */
[----:B------:R-:W-:Y:S01]  /*f990*/  HMMA.16816.F32 R64, R16, R22, R64 ;  /* 0x000000161040723c */ /* 0x000fe20000001840 */
[----:B------:R-:W4:Y:S03]  /*f9a0*/  LDSM.16.MT88.4 R20, [R212+0x3900] ;  /* 0x00390000d414783b */ /* 0x000f260000004200 */
[--C-:B------:R-:W-:Y:S02]  /*f9b0*/  FFMA.FTZ R157, R157, c[0x0][0x2d0], -R118.reuse ;  /* 0x0000b4009d9d7a23 */ /* 0x100fe40000010876 */
[--C-:B------:R-:W-:Y:S01]  /*f9c0*/  FFMA.FTZ R142, R231, c[0x0][0x2d0], -R118.reuse ;  /* 0x0000b400e78e7a23 */ /* 0x100fe20000010876 */
[----:B------:R-:W-:Y:S01]  /*f9d0*/  F2FP.PACK_AB R16, R122, R119 ;  /* 0x000000777a10723e */ /* 0x000fe200000000ff */
[----:B------:R-:W-:Y:S01]  /*f9e0*/  MUFU.EX2 R134, R134 ;  /* 0x0000008600867308 */ /* 0x000fe20000000800 */
[----:B-1----:R-:W-:Y:S03]  /*f9f0*/  F2FP.PACK_AB R18, R109, R128 ;  /* 0x000000806d12723e */ /* 0x002fe600000000ff */
[----:B-----5:R-:W-:Y:S01]  /*fa00*/  F2FP.PACK_AB R19, R131, R110 ;  /* 0x0000006e8313723e */ /* 0x020fe200000000ff */
[--C-:B------:R-:W-:Y:S02]  /*fa10*/  FFMA.FTZ R167, R167, c[0x0][0x2d0], -R118.reuse ;  /* 0x0000b400a7a77a23 */ /* 0x100fe40000010876 */
[--C-:B------:R-:W-:Y:S02]  /*fa20*/  FFMA.FTZ R148, R165, c[0x0][0x2d0], -R118.reuse ;  /* 0x0000b400a5947a23 */ /* 0x100fe40000010876 */
[--C-:B------:R-:W-:Y:S01]  /*fa30*/  FFMA.FTZ R161, R161, c[0x0][0x2d0], -R118.reuse ;  /* 0x0000b400a1a17a23 */ /* 0x100fe20000010876 */
[----:B------:R-:W1:Y:S01]  /*fa40*/  MUFU.EX2 R155, R155 ;  /* 0x0000009b009b7308 */ /* 0x000e620000000800 */
[--C-:B------:R-:W-:Y:S02]  /*fa50*/  FFMA.FTZ R151, R151, c[0x0][0x2d0], -R118.reuse ;  /* 0x0000b40097977a23 */ /* 0x100fe40000010876 */
[--C-:B------:R-:W-:Y:S01]  /*fa60*/  FFMA.FTZ R154, R139, c[0x0][0x2d0], -R118.reuse ;  /* 0x0000b4008b9a7a23 */ /* 0x100fe20000010876 */
[----:B--2---:R-:W-:Y:S01]  /*fa70*/  F2FP.PACK_AB R17, R111, R108 ;  /* 0x0000006c6f11723e */ /* 0x004fe200000000ff */
[--C-:B------:R-:W-:Y:S02]  /*fa80*/  FFMA.FTZ R135, R135, c[0x0][0x2d0], -R118.reuse ;  /* 0x0000b40087877a23 */ /* 0x100fe40000010876 */
[--C-:B------:R-:W-:Y:S02]  /*fa90*/  FFMA.FTZ R129, R129, c[0x0][0x2d0], -R118.reuse ;  /* 0x0000b40081817a23 */ /* 0x100fe40000010876 */
[----:B------:R-:W-:Y:S01]  /*faa0*/  FFMA.FTZ R118, R13, c[0x0][0x2d0], -R118 ;  /* 0x0000b4000d767a23 */ /* 0x000fe20000010876 */
[----:B------:R-:W-:Y:S01]  /*fab0*/  MUFU.EX2 R136, R136 ;  /* 0x0000008800887308 */ /* 0x000fe20000000800 */
[C---:B---3--:R-:W-:Y:S03]  /*fac0*/  HMMA.16816.F32 R4, R16.reuse, R24, R4 ;  /* 0x000000181004723c */ /* 0x048fe60000001804 */
[----:B------:R-:W-:Y:S02]  /*fad0*/  FFMA.FTZ R48, R3, R228, R48 ;  /* 0x000000e403307223 */ /* 0x000fe40000010030 */
[----:B------:R-:W-:Y:S02]  /*fae0*/  FFMA.FTZ R117, R2, R227, R117 ;  /* 0x000000e302757223 */ /* 0x000fe40000010075 */
[----:B------:R-:W-:Y:S01]  /*faf0*/  FADD.FTZ R15, R15, R48 ;  /* 0x000000300f0f7221 */ /* 0x000fe20000010000 */
[C---:B------:R-:W-:Y:S01]  /*fb00*/  HMMA.16816.F32 R68, R16.reuse, R26, R68 ;  /* 0x0000001a1044723c */ /* 0x040fe20000001844 */
[----:B------:R-:W2:Y:S01]  /*fb10*/  LDSM.16.MT88.4 R24, [R210+0x3900] ;  /* 0x00390000d218783b */ /* 0x000ea20000004200 */
[----:B------:R-:W3:Y:S02]  /*fb20*/  MUFU.EX2 R157, R157 ;  /* 0x0000009d009d7308 */ /* 0x000ee40000000800 */
[----:B------:R-:W-:Y:S02]  /*fb30*/  FADD.FTZ R116, R116, R117 ;  /* 0x0000007574747221 */ /* 0x000fe40000010000 */
[----:B------:R-:W-:Y:S02]  /*fb40*/  FADD.FTZ R14, R14, R15 ;  /* 0x0000000f0e0e7221 */ /* 0x000fe40000010000 */
[C---:B------:R-:W-:Y:S04]  /*fb50*/  HMMA.16816.F32 R72, R16.reuse, R28, R72 ;  /* 0x0000001c1048723c */ /* 0x040fe80000001848 */
[----:B------:R-:W-:Y:S01]  /*fb60*/  MUFU.EX2 R142, R142 ;  /* 0x0000008e008e7308 */ /* 0x000fe20000000800 */
[----:B------:R-:W-:Y:S02]  /*fb70*/  FADD.FTZ R3, R51, R116 ;  /* 0x0000007433037221 */ /* 0x000fe40000010000 */
[----:B------:R-:W-:Y:S01]  /*fb80*/  FADD.FTZ R14, R49, R14 ;  /* 0x0000000e310e7221 */ /* 0x000fe20000010000 */
[C---:B------:R-:W-:Y:S01]  /*fb90*/  HMMA.16816.F32 R76, R16.reuse, R30, R76 ;  /* 0x0000001e104c723c */ /* 0x040fe2000000184c */
[----:B------:R-:W5:Y:S03]  /*fba0*/  LDSM.16.MT88.4 R28, [R209+0x3900] ;  /* 0x00390000d11c783b */ /* 0x000f660000004200 */
[----:B------:R-:W-:Y:S02]  /*fbb0*/  FADD.FTZ R3, R50, R3 ;  /* 0x0000000332037221 */ /* 0x000fe40000010000 */
[----:B------:R-:W1:Y:S01]  /*fbc0*/  MUFU.EX2 R167, R167 ;  /* 0x000000a700a77308 */ /* 0x000e620000000800 */
[----:B------:R-:W-:Y:S01]  /*fbd0*/  FADD.FTZ R119, R119, R14 ;  /* 0x0000000e77777221 */ /* 0x000fe20000010000 */
        /* <DEDUP_REMOVED lines=9> */
[----:B------:R-:W1:Y:S01]  /*fc70*/  MUFU.EX2 R161, R161 ;  /* 0x000000a100a17308 */ /* 0x000e620000000800 */
[----:B------:R-:W-:Y:S02]  /*fc80*/  FADD.FTZ R110, R110, R111 ;  /* 0x0000006f6e6e7221 */ /* 0x000fe40000010000 */
[----:B------:R-:W-:Y:S01]  /*fc90*/  FADD.FTZ R128, R109, R128 ;  /* 0x000000806d807221 */ /* 0x000fe20000010000 */
[C---:B------:R-:W-:Y:S01]  /*fca0*/  HMMA.16816.F32 R92, R16.reuse, R38, R92 ;  /* 0x00000026105c723c */ /* 0x040fe2000000185c */
[----:B------:R-:W-:Y:S03]  /*fcb0*/  LDSM.16.MT88.4 R36, [R208+0x4100] ;  /* 0x00410000d024783b */ /* 0x000fe60000004200 */
[----:B------:R-:W-:Y:S02]  /*fcc0*/  FADD.FTZ R131, R131, R110 ;  /* 0x0000006e83837221 */ /* 0x000fe40000010000 */
[----:B------:R-:W1:Y:S01]  /*fcd0*/  MUFU.EX2 R143, R143 ;  /* 0x0000008f008f7308 */ /* 0x000e620000000800 */
[----:B------:R-:W-:Y:S01]  /*fce0*/  IMAD.MOV.U32 R3, RZ, RZ, R0 ;  /* 0x000000ffff037224 */ /* 0x000fe200078e0000 */
[C---:B----4-:R-:W-:Y:S08]  /*fcf0*/  HMMA.16816.F32 R96, R16.reuse, R20, R96 ;  /* 0x000000141060723c */ /* 0x050ff00000001860 */
[C---:B------:R-:W-:Y:S01]  /*fd00*/  HMMA.16816.F32 R100, R16.reuse, R22, R100 ;  /* 0x000000161064723c */ /* 0x040fe20000001864 */
[----:B------:R-:W4:Y:S01]  /*fd10*/  LDSM.16.MT88.4 R20, [R212+0x1100] ;  /* 0x00110000d414783b */ /* 0x000f220000004200 */
[----:B------:R-:W-:Y:S06]  /*fd20*/  MUFU.EX2 R137, R137 ;  /* 0x0000008900897308 */ /* 0x000fec0000000800 */
[C---:B--2---:R-:W-:Y:S04]  /*fd30*/  HMMA.16816.F32 R8, R16.reuse, R24, R8 ;  /* 0x000000181008723c */ /* 0x044fe80000001808 */
[----:B------:R-:W2:Y:S04]  /*fd40*/  MUFU.EX2 R152, R152 ;  /* 0x0000009800987308 */ /* 0x000ea80000000800 */
[C---:B------:R-:W-:Y:S01]  /*fd50*/  HMMA.16816.F32 R104, R16.reuse, R26, R104 ;  /* 0x0000001a1068723c */ /* 0x040fe20000001868 */
[----:B------:R-:W2:Y:S05]  /*fd60*/  LDSM.16.MT88.4 R24, [R210+0x1100] ;  /* 0x00110000d218783b */ /* 0x000eaa0000004200 */
[----:B------:R-:W-:Y:S02]  /*fd70*/  MUFU.EX2 R151, R151 ;  /* 0x0000009700977308 */ /* 0x000fe40000000800 */
[C---:B-----5:R-:W-:Y:S08]  /*fd80*/  HMMA.16816.F32 R52, R16.reuse, R28, R52 ;  /* 0x0000001c1034723c */ /* 0x060ff00000001834 */
[C---:B------:R-:W-:Y:S01]  /*fd90*/  HMMA.16816.F32 R56, R16.reuse, R30, R56 ;  /* 0x0000001e1038723c */ /* 0x040fe20000001838 */
[----:B------:R-:W5:Y:S01]  /*fda0*/  LDSM.16.MT88.4 R28, [R209+0x1100] ;  /* 0x00110000d11c783b */ /* 0x000f620000004200 */
[----:B------:R-:W2:Y:S06]  /*fdb0*/  MUFU.EX2 R154, R154 ;  /* 0x0000009a009a7308 */ /* 0x000eac0000000800 */
[C---:B-1----:R-:W-:Y:S04]  /*fdc0*/  HMMA.16816.F32 R60, R16.reuse, R32, R60 ;  /* 0x00000020103c723c */ /* 0x042fe8000000183c */
[----:B------:R-:W-:Y:S04]  /*fdd0*/  MUFU.EX2 R135, R135 ;  /* 0x0000008700877308 */ /* 0x000fe80000000800 */
[----:B------:R-:W-:Y:S01]  /*fde0*/  HMMA.16816.F32 R64, R16, R34, R64 ;  /* 0x000000221040723c */ /* 0x000fe20000001840 */
[----:B------:R-:W1:Y:S05]  /*fdf0*/  LDSM.16.MT88.4 R32, [R208+0x1100] ;  /* 0x00110000d020783b */ /* 0x000e6a0000004200 */
[----:B------:R-:W1:Y:S01]  /*fe00*/  MUFU.EX2 R156, R156 ;  /* 0x0000009c009c7308 */ /* 0x000e620000000800 */
[----:B------:R-:W-:Y:S01]  /*fe10*/  F2FP.PACK_AB R16, R130, R141 ;  /* 0x0000008d8210723e */ /* 0x000fe200000000ff */
[----:B------:R-:W-:Y:S01]  /*fe20*/  FADD.FTZ R141, R141, R128 ;  /* 0x000000808d8d7221 */ /* 0x000fe20000010000 */
[----:B------:R-:W-:Y:S03]  /*fe30*/  F2FP.PACK_AB R18, R149, R132 ;  /* 0x000000849512723e */ /* 0x000fe600000000ff */
[----:B------:R-:W-:Y:S01]  /*fe40*/  F2FP.PACK_AB R17, R155, R134 ;  /* 0x000000869b11723e */ /* 0x000fe200000000ff */
[----:B------:R-:W-:Y:S01]  /*fe50*/  FADD.FTZ R134, R134, R131 ;  /* 0x0000008386867221 */ /* 0x000fe20000010000 */
[----:B---3--:R-:W-:Y:S01]  /*fe60*/  F2FP.PACK_AB R19, R157, R136 ;  /* 0x000000889d13723e */ /* 0x008fe200000000ff */
[----:B------:R-:W-:Y:S01]  /*fe70*/  FADD.FTZ R141, R130, R141 ;  /* 0x0000008d828d7221 */ /* 0x000fe20000010000 */
[----:B------:R-:W-:Y:S01]  /*fe80*/  MUFU.EX2 R123, R123 ;  /* 0x0000007b007b7308 */ /* 0x000fe20000000800 */
[----:B------:R-:W-:Y:S02]  /*fe90*/  FADD.FTZ R155, R155, R134 ;  /* 0x000000869b9b7221 */ /* 0x000fe40000010000 */
[----:B------:R-:W-:Y:S02]  /*fea0*/  FADD.FTZ R132, R132, R141 ;  /* 0x0000008d84847221 */ /* 0x000fe40000010000 */
[C---:B----4-:R-:W-:Y:S03]  /*feb0*/  HMMA.16816.F32 R4, R16.reuse, R20, R4 ;  /* 0x000000141004723c */ /* 0x050fe60000001804 */
[----:B------:R-:W-:Y:S02]  /*fec0*/  FADD.FTZ R136, R136, R155 ;  /* 0x0000009b88887221 */ /* 0x000fe40000010000 */
[----:B------:R-:W3:Y:S01]  /*fed0*/  MUFU.EX2 R158, R158 ;  /* 0x0000009e009e7308 */ /* 0x000ee20000000800 */
[----:B------:R-:W-:Y:S02]  /*fee0*/  FADD.FTZ R149, R149, R132 ;  /* 0x0000008495957221 */ /* 0x000fe40000010000 */
[C---:B------:R-:W-:Y:S01]  /*fef0*/  HMMA.16816.F32 R68, R16.reuse, R22, R68 ;  /* 0x000000161044723c */ /* 0x040fe20000001844 */
[----:B------:R-:W4:Y:S03]  /*ff00*/  LDSM.16.MT88.4 R20, [R212+0x4100] ;  /* 0x00410000d414783b */ /* 0x000f260000004200 */
[----:B------:R-:W-:Y:S03]  /*ff10*/  FADD.FTZ R157, R157, R136 ;  /* 0x000000889d9d7221 */ /* 0x000fe60000010000 */
[----:B------:R-:W1:Y:S01]  /*ff20*/  MUFU.EX2 R120, R120 ;  /* 0x0000007800787308 */ /* 0x000e620000000800 */
[C---:B--2---:R-:W-:Y:S08]  /*ff30*/  HMMA.16816.F32 R72, R16.reuse, R24, R72 ;  /* 0x000000181048723c */ /* 0x044ff00000001848 */
[C---:B------:R-:W-:Y:S01]  /*ff40*/  HMMA.16816.F32 R76, R16.reuse, R26, R76 ;  /* 0x0000001a104c723c */ /* 0x040fe2000000184c */
[----:B------:R-:W2:Y:S01]  /*ff50*/  LDSM.16.MT88.4 R24, [R210+0x4100] ;  /* 0x00410000d218783b */ /* 0x000ea20000004200 */
[----:B------:R-:W-:Y:S06]  /*ff60*/  MUFU.EX2 R129, R129 ;  /* 0x0000008100817308 */ /* 0x000fec0000000800 */
[C---:B-----5:R-:W-:Y:S04]  /*ff70*/  HMMA.16816.F32 R80, R16.reuse, R28, R80 ;  /* 0x0000001c1050723c */ /* 0x060fe80000001850 */
[----:B------:R-:W5:Y:S04]  /*ff80*/  MUFU.EX2 R160, R160 ;  /* 0x000000a000a07308 */ /* 0x000f680000000800 */
[C---:B------:R-:W-:Y:S01]  /*ff90*/  HMMA.16816.F32 R84, R16.reuse, R30, R84 ;  /* 0x0000001e1054723c */ /* 0x040fe20000001854 */
[----:B------:R-:W3:Y:S05]  /*ffa0*/  LDSM.16.MT88.4 R28, [R209+0x4100] ;  /* 0x00410000d11c783b */ /* 0x000eea0000004200 */
[----:B------:R-:W-:Y:S02]  /*ffb0*/  MUFU.EX2 R133, R133 ;  /* 0x0000008500857308 */ /* 0x000fe40000000800 */
[C---:B-1----:R-:W-:Y:S08]  /*ffc0*/  HMMA.16816.F32 R88, R16.reuse, R32, R88 ;  /* 0x000000201058723c */ /* 0x042ff00000001858 */
[C---:B------:R-:W-:Y:S01]  /*ffd0*/  HMMA.16816.F32 R92, R16.reuse, R34, R92 ;  /* 0x00000022105c723c */ /* 0x040fe2000000185c */
[----:B------:R-:W1:Y:S01]  /*ffe0*/  LDSM.16.MT88.4 R32, [R212+0x1900] ;  /* 0x00190000d420783b */ /* 0x000e620000004200 */
[----:B------:R-:W1:Y:S06]  /*fff0*/  MUFU.EX2 R118, R118 ;  /* 0x0000007600767308 */ /* 0x000e6c0000000800 */
[C---:B----4-:R-:W-:Y:S08]  /*10000*/  HMMA.16816.F32 R96, R16.reuse, R20, R96 ;  /* 0x000000141060723c */ /* 0x050ff00000001860 */
        /* <DEDUP_REMOVED lines=22> */
[----:B------:R-:W-:Y:S02]  /*10170*/  FADD.FTZ R163, R163, R140 ;  /* 0x0000008ca3a37221 */ /* 0x000fe40000010000 */
[----:B------:R-:W-:Y:S01]  /*10180*/  FADD.FTZ R2, R161, R2 ;  /* 0x00000002a1027221 */ /* 0x000fe20000010000 */
[C---:B------:R-:W-:Y:S01]  /*10190*/  HMMA.16816.F32 R68, R16.reuse, R34, R68 ;  /* 0x000000221044723c */ /* 0x040fe20000001844 */
[----:B------:R-:W1:Y:S07]  /*101a0*/  LDSM.16.MT88.4 R32, [R212+0x4900] ;  /* 0x00490000d420783b */ /* 0x000e6e0000004200 */
        /* <DEDUP_REMOVED lines=11> */
[----:B------:R-:W-:Y:S07]  /*10260*/  LDSM.16.MT88.4 R32, [R208+0x2100] ;  /* 0x00210000d020783b */ /* 0x000fee0000004200 */
[C---:B----4-:R-:W-:Y:S08]  /*10270*/  HMMA.16816.F32 R8, R16.reuse, R20, R8 ;  /* 0x000000141008723c */ /* 0x050ff00000001808 */
        /* <DEDUP_REMOVED lines=14> */
[----:B------:R-:W-:Y:S01]  /*10360*/  FADD.FTZ R150, R143, R150 ;  /* 0x000000968f967221 */ /* 0x000fe20000010000 */
[----:B------:R-:W-:Y:S01]  /*10370*/  IADD3 R2, R168, -0x1, RZ ;  /* 0xffffffffa8027810 */ /* 0x000fe20007ffe0ff */
        /* <DEDUP_REMOVED lines=8> */
[----:B------:R-:W-:Y:S02]  /*10400*/  IMAD.MOV.U32 R168, RZ, RZ, R2 ;  /* 0x000000ffffa87224 */ /* 0x000fe400078e0002 */
[----:B------:R-:W-:Y:S02]  /*10410*/  IMAD.MOV.U32 R2, RZ, RZ, R12 ;  /* 0x000000ffff027224 */ /* 0x000fe400078e000c */
[C---:B---3--:R-:W-:Y:S08]  /*10420*/  HMMA.16816.F32 R72, R16.reuse, R28, R72 ;  /* 0x0000001c1048723c */ /* 0x048ff00000001848 */
        /* <DEDUP_REMOVED lines=17> */
[----:B------:R-:W1:Y:S06]  /*10540*/  LDSM.16.MT88.4 R20, [R212+0x5900] ;  /* 0x00590000d414783b */ /* 0x000e6c0000004200 */
[----:B------:R-:W-:Y:S01]  /*10550*/  F2FP.PACK_AB R16, R158, R123 ;  /* 0x0000007b9e10723e */ /* 0x000fe200000000ff */
[----:B------:R-:W-:Y:S01]  /*10560*/  FADD.FTZ R123, R123, R152 ;  /* 0x000000987b7b7221 */ /* 0x000fe20000010000 */
[----:B------:R-:W-:Y:S03]  /*10570*/  F2FP.PACK_AB R18, R121, R120 ;  /* 0x000000787912723e */ /* 0x000fe600000000ff */
[----:B-----5:R-:W-:Y:S01]  /*10580*/  F2FP.PACK_AB R17, R160, R129 ;  /* 0x00000081a011723e */ /* 0x020fe200000000ff */
[----:B------:R-:W-:Y:S01]  /*10590*/  FADD.FTZ R129, R129, R156 ;  /* 0x0000009c81817221 */ /* 0x000fe20000010000 */
[----:B------:R-:W-:Y:S01]  /*105a0*/  F2FP.PACK_AB R19, R118, R133 ;  /* 0x000000857613723e */ /* 0x000fe200000000ff */
[----:B------:R-:W-:Y:S02]  /*105b0*/  FADD.FTZ R123, R158, R123 ;  /* 0x0000007b9e7b7221 */ /* 0x000fe40000010000 */
[----:B------:R-:W-:Y:S02]  /*105c0*/  FADD.FTZ R160, R160, R129 ;  /* 0x00000081a0a07221 */ /* 0x000fe40000010000 */
[----:B------:R-:W-:Y:S02]  /*105d0*/  FADD.FTZ R120, R120, R123 ;  /* 0x0000007b78787221 */ /* 0x000fe40000010000 */
[C---:B----4-:R-:W-:Y:S01]  /*105e0*/  HMMA.16816.F32 R112, R16.reuse, R32, R4 ;  /* 0x000000201070723c */ /* 0x050fe20000001804 */
[----:B------:R-:W3:Y:S02]  /*105f0*/  LDSM.16.MT88.4 R4, [R210+0x5900] ;  /* 0x00590000d204783b */ /* 0x000ee40000004200 */
[----:B------:R-:W-:Y:S02]  /*10600*/  FADD.FTZ R133, R133, R160 ;  /* 0x000000a085857221 */ /* 0x000fe40000010000 */
[----:B------:R-:W-:Y:S02]  /*10610*/  FADD.FTZ R228, R121, R120 ;  /* 0x0000007879e47221 */ /* 0x000fe40000010000 */
[----:B------:R-:W-:Y:S01]  /*10620*/  FADD.FTZ R227, R118, R133 ;  /* 0x0000008576e37221 */ /* 0x000fe20000010000 */
[C---:B------:R-:W-:Y:S08]  /*10630*/  HMMA.16816.F32 R68, R16.reuse, R34, R68 ;  /* 0x000000221044723c */ /* 0x040ff00000001844 */
[C---:B------:R-:W-:Y:S08]  /*10640*/  HMMA.16816.F32 R72, R16.reuse, R40, R72 ;  /* 0x000000281048723c */ /* 0x040ff00000001848 */
[C---:B------:R-:W-:Y:S08]  /*10650*/  HMMA.16816.F32 R76, R16.reuse, R42, R76 ;  /* 0x0000002a104c723c */ /* 0x040ff0000000184c */
[C---:B------:R-:W-:Y:S08]  /*10660*/  HMMA.16816.F32 R80, R16.reuse, R44, R80 ;  /* 0x0000002c1050723c */ /* 0x040ff00000001850 */
[C---:B------:R-:W-:Y:S08]  /*10670*/  HMMA.16816.F32 R84, R16.reuse, R46, R84 ;  /* 0x0000002e1054723c */ /* 0x040ff00000001854 */
[C---:B--2---:R-:W-:Y:S08]  /*10680*/  HMMA.16816.F32 R88, R16.reuse, R24, R88 ;  /* 0x000000181058723c */ /* 0x044ff00000001858 */
[C---:B------:R-:W-:Y:S01]  /*10690*/  HMMA.16816.F32 R92, R16.reuse, R26, R92 ;  /* 0x0000001a105c723c */ /* 0x040fe2000000185c */
[----:B------:R-:W2:Y:S07]  /*106a0*/  LDSM.16.MT88.4 R24, [R209+0x5900] ;  /* 0x00590000d118783b */ /* 0x000eae0000004200 */
[C---:B-1----:R-:W-:Y:S08]  /*106b0*/  HMMA.16816.F32 R96, R16.reuse, R20, R96 ;  /* 0x000000141060723c */ /* 0x042ff00000001860 */
[C---:B------:R-:W-:Y:S01]  /*106c0*/  HMMA.16816.F32 R100, R16.reuse, R22, R100 ;  /* 0x000000161064723c */ /* 0x040fe20000001864 */
[----:B------:R-:W1:Y:S07]  /*106d0*/  LDSM.16.MT88.4 R20, [R208+0x5900] ;  /* 0x00590000d014783b */ /* 0x000e6e0000004200 */
[C---:B---3--:R-:W-:Y:S08]  /*106e0*/  HMMA.16816.F32 R108, R16.reuse, R4, R8 ;  /* 0x00000004106c723c */ /* 0x048ff00000001808 */
[C---:B------:R-:W-:Y:S08]  /*106f0*/  HMMA.16816.F32 R104, R16.reuse, R6, R104 ;  /* 0x000000061068723c */ /* 0x040ff00000001868 */
[C---:B--2---:R-:W-:Y:S08]  /*10700*/  HMMA.16816.F32 R52, R16.reuse, R24, R52 ;  /* 0x000000181034723c */ /* 0x044ff00000001834 */
[C---:B------:R-:W-:Y:S08]  /*10710*/  HMMA.16816.F32 R56, R16.reuse, R26, R56 ;  /* 0x0000001a1038723c */ /* 0x040ff00000001838 */
[C---:B-1----:R-:W-:Y:S08]  /*10720*/  HMMA.16816.F32 R60, R16.reuse, R20, R60 ;  /* 0x00000014103c723c */ /* 0x042ff0000000183c */
[----:B------:R-:W-:Y:S01]  /*10730*/  HMMA.16816.F32 R64, R16, R22, R64 ;  /* 0x000000161040723c */ /* 0x000fe20000001840 */
[----:B------:R-:W-:-:S07]  /*10740*/  @P0 BRA `(.L_x_2372) ;  /* 0xffffc17000000947 */ /* 0x000fce000383ffff */
.L_x_2362:
        /* <DEDUP_REMOVED lines=90> */
.L_x_2330:
        /* <DEDUP_REMOVED lines=229> */
.L_x_2375:
[----:B---34-:R-:W-:Y:S05]  /*11b40*/  BSYNC B0 ;  /* 0x0000000000007941 */ /* 0x018fea0003800000 */
.L_x_2374:
        /* <DEDUP_REMOVED lines=15> */
.L_x_2377:
[----:B------:R-:W-:Y:S05]  /*11c40*/  BSYNC B0 ;  /* 0x0000000000007941 */ /* 0x000fea0003800000 */
.L_x_2376:
        /* <DEDUP_REMOVED lines=15> */
.L_x_2379:
[----:B------:R-:W-:Y:S05]  /*11d40*/  BSYNC B0 ;  /* 0x0000000000007941 */ /* 0x000fea0003800000 */
.L_x_2378:
        /* <DEDUP_REMOVED lines=16> */
.L_x_2373:
        /* <DEDUP_REMOVED lines=42> */
.L_x_2381:
[----:B------:R-:W-:Y:S05]  /*120f0*/  BSYNC B0 ;  /* 0x0000000000007941 */ /* 0x000fea0003800000 */
.L_x_2380:
        /* <DEDUP_REMOVED lines=57> */
.L_x_2383:
[----:B------:R-:W-:Y:S05]  /*12490*/  BSYNC B0 ;  /* 0x0000000000007941 */ /* 0x000fea0003800000 */
.L_x_2382:
        /* <DEDUP_REMOVED lines=15> */
.L_x_2385:
[----:B------:R-:W-:Y:S05]  /*12590*/  BSYNC B0 ;  /* 0x0000000000007941 */ /* 0x000fea0003800000 */
.L_x_2384:
        /* <DEDUP_REMOVED lines=15> */
.L_x_2387:
[----:B------:R-:W-:Y:S05]  /*12690*/  BSYNC B0 ;  /* 0x0000000000007941 */ /* 0x000fea0003800000 */
.L_x_2386:
        /* <DEDUP_REMOVED lines=16> */
.L_x_2388:
        /* <DEDUP_REMOVED lines=14> */
.L_x_4361:


//--------------------- .text._ZN7cutlass13device_kernelIN5flash19enable_sm80_to_sm89INS1_16FlashAttnFwdSm80INS1_25CollectiveMainloopFwdSm80ILi8ELi1ELb1EN4cute5tupleIJNS5_1CILi128EEENS7_ILi96EEES8_EEELi128ENS_6half_tEfNS_4arch4Sm80ELb0ELb1ELb0ELb1ELb1ELb0ELb1ELb0EEENS1_21CollectiveEpilogueFwdINS6_IJS8_S8_S9_EEENS6_IJNS7_ILi1EEESH_SH_EEESB_SD_Li256ELb1ELb1ELb0ELb0EEENS1_19SingleTileSchedulerILb1ELb0ELb1ELi128EEEEEEEEEvNT_6ParamsE --------------------------
	.section	.text._ZN7cutlass13device_kernelIN5flash19enable_sm80_to_sm89INS1_16FlashAttnFwdSm80INS1_25CollectiveMainloopFwdSm80ILi8ELi1ELb1EN4cute5tupleIJNS5_1CILi128EEENS7_ILi96EEES8_EEELi128ENS_6half_tEfNS_4arch4Sm80ELb0ELb1ELb0ELb1ELb1ELb0ELb1ELb0EEENS1_21CollectiveEpilogueFwdINS6_IJS8_S8_S9_EEENS6_IJNS7_ILi1EEESH_SH_EEESB_SD_Li256ELb1ELb1ELb0ELb0EEENS1_19SingleTileSchedulerILb1ELb0ELb1ELi128EEEEEEEEEvNT_6ParamsE,"ax",@progbits
	.sectioninfo	@"SHI_REGISTERS=255"
	.align	128
.text._ZN7cutlass13device_kernelIN5flash19enable_sm80_to_sm89INS1_16FlashAttnFwdSm80INS1_25CollectiveMainloopFwdSm80ILi8ELi1ELb1EN4cute5tupleIJNS5_1CILi128EEENS7_ILi96EEES8_EEELi128ENS_6half_tEfNS_4arch4Sm80ELb0ELb1ELb0ELb1ELb1ELb0ELb1ELb0EEENS1_21CollectiveEpilogueFwdINS6_IJS8_S8_S9_EEENS6_IJNS7_ILi1EEESH_SH_EEESB_SD_Li256ELb1ELb1ELb0ELb0EEENS1_19SingleTileSchedulerILb1ELb0ELb1ELi128EEEEEEEEEvNT_6ParamsE:
        .type           _ZN7cutlass13device_kernelIN5flash19enable_sm80_to_sm89INS1_16FlashAttnFwdSm80INS1_25CollectiveMainloopFwdSm80ILi8ELi1ELb1EN4cute5tupleIJNS5_1CILi128EEENS7_ILi96EEES8_EEELi128ENS_6half_tEfNS_4arch4Sm80ELb0ELb1ELb0ELb1ELb1ELb0ELb1ELb0EEENS1_21CollectiveEpilogueFwdINS6_IJS8_S8_S9_EEENS6_IJNS7_ILi1EEESH_SH_EEESB_SD_Li256ELb1ELb1ELb0ELb0EEENS1_19SingleTileSchedulerILb1ELb0ELb1ELi128EEEEEEEEEvNT_6ParamsE,@function
        .size           _ZN7cutlass13device_kernelIN5flash19enable_sm80_to_sm89INS1_16FlashAttnFwdSm80INS1_25CollectiveMainloopFwdSm80ILi8ELi1ELb1EN4cute5tupleIJNS5_1CILi128EEENS7_ILi96EEES8_EEELi128ENS_6half_tEfNS_4arch4Sm80ELb0ELb1ELb0ELb1ELb1ELb0ELb1ELb0EEENS1_21CollectiveEpilogueFwdINS6_IJS8_S8_S9_EEENS6_IJNS7_ILi1EEESH_SH_EEESB_SD_Li256ELb1ELb1ELb0ELb0EEENS1_19SingleTileSchedulerILb1ELb0ELb1ELi128EEEEEEEEEvNT_6ParamsE,(.L_x_4362 - _ZN7cutlass13device_kernelIN5flash19enable_sm80_to_sm89INS1_16FlashAttnFwdSm80INS1_25CollectiveMainloopFwdSm80ILi8ELi1ELb1EN4cute5tupleIJNS5_1CILi128EEENS7_ILi96EEES8_EEELi128ENS_6half_tEfNS_4arch4Sm80ELb0ELb1ELb0ELb1ELb1ELb0ELb1ELb0EEENS1_21CollectiveEpilogueFwdINS6_IJS8_S8_S9_EEENS6_IJNS7_ILi1EEESH_SH_EEESB_SD_Li256ELb1ELb1ELb0ELb0EEENS1_19SingleTileSchedulerILb1ELb0ELb1ELi128EEEEEEEEEvNT_6ParamsE)
        .other          _ZN7cutlass13device_kernelIN5flash19enable_sm80_to_sm89INS1_16FlashAttnFwdSm80INS1_25CollectiveMainloopFwdSm80ILi8ELi1ELb1EN4cute5tupleIJNS5_1CILi128EEENS7_ILi96EEES8_EEELi128ENS_6half_tEfNS_4arch4Sm80ELb0ELb1ELb0ELb1ELb1ELb0ELb1ELb0EEENS1_21CollectiveEpilogueFwdINS6_IJS8_S8_S9_EEENS6_IJNS7_ILi1EEESH_SH_EEESB_SD_Li256ELb1ELb1ELb0ELb0EEENS1_19SingleTileSchedulerILb1ELb0ELb1ELi128EEEEEEEEEvNT_6ParamsE,@"STO_CUDA_ENTRY STV_DEFAULT"
_ZN7cutlass13device_kernelIN5flash19enable_sm80_to_sm89INS1_16FlashAttnFwdSm80INS1_25CollectiveMainloopFwdSm80ILi8ELi1ELb1EN4cute5tupleIJNS5_1CILi128EEENS7_ILi96EEES8_EEELi128ENS_6half_tEfNS_4arch4Sm80ELb0ELb1ELb0ELb1ELb1ELb0ELb1ELb0EEENS1_21CollectiveEpilogueFwdINS6_IJS8_S8_S9_EEENS6_IJNS7_ILi1EEESH_SH_EEESB_SD_Li256ELb1ELb1ELb0ELb0EEENS1_19SingleTileSchedulerILb1ELb0ELb1ELi128EEEEEEEEEvNT_6ParamsE:
[----:B------:R-:W-:Y:S02]  /*0000*/  MOV R1, c[0x0][0x28] ;  /* 0x00000a0000017a02 */ /* 0x000fe40000000f00 */
[----:B------:R-:W1:Y:S01]  /*0010*/  S2R R100, SR_TID.X ;  /* 0x0000000000647919 */ /* 0x000e620000002100 */
[----:B------:R-:W-:Y:S01]  /*0020*/  MOV R5, 0x4 ;  /* 0x0000000400057802 */ /* 0x000fe20000000f00 */
[----:B------:R-:W2:Y:S01]  /*0030*/  S2UR UR4, SR_CTAID.X ;  /* 0x00000000000479c3 */ /* 0x000ea20000002500 */
[----:B------:R-:W-:Y:S01]  /*0040*/  ULDC.64 UR6, c[0x0][0x118] ;  /* 0x0000460000067ab9 */ /* 0x000fe20000000a00 */
[----:B------:R-:W3:Y:S01]  /*0050*/  S2R R228, SR_CTAID.Z ;  /* 0x0000000000e47919 */ /* 0x000ee20000002700 */
        /* <DEDUP_REMOVED lines=10> */
.L_x_2390:
        /* <DEDUP_REMOVED lines=8> */
.L_x_2392:
[----:B------:R-:W-:-:S04]  /*0180*/  MOV R0, c[0x0][0x54c] ;  /* 0x0001530000007a02 */ /* 0x000fc80000000f00 */
.L_x_2391:
[----:B------:R-:W-:Y:S01]  /*0190*/  USHF.L.U32 UR4, UR4, 0x7, URZ ;  /* 0x0000000704047899 */ /* 0x000fe2000800063f */
[----:B-----5:R-:W-:-:S05]  /*01a0*/  IMAD R0, R0, c[0x0][0x548], RZ ;  /* 0x0001520000007a24 */ /* 0x020fca00078e02ff */
[----:B------:R-:W-:-:S04]  /*01b0*/  MOV R15, UR4 ;  /* 0x00000004000f7c02 */ /* 0x000fc80008000f00 */
[----:B------:R-:W-:-:S04]  /*01c0*/  ISETP.GE.AND P0, PT, R15, R0, PT ;  /* 0x000000000f00720c */ /* 0x000fc80003f06270 */
[----:B------:R-:W-:Y:S01]  /*01d0*/  SEL R228, R228, 0xffffffff, !P0 ;  /* 0xffffffffe4e47807 */ /* 0x000fe20004000000 */
[----:B------:R-:W-:Y:S05]  /*01e0*/  BRA `(.L_x_2393) ;  /* 0x0000013000007947 */ /* 0x000fea0003800000 */
.L_x_2389:
[----:B------:R-:W-:-:S04]  /*01f0*/  ISETP.NE.U32.AND P0, PT, RZ, c[0x0][0x568], PT ;  /* 0x00015a00ff007a0c */ /* 0x000fc80003f05070 */
[----:B------:R-:W-:-:S13]  /*0200*/  ISETP.NE.AND.EX P0, PT, RZ, c[0x0][0x56c], PT, P0 ;  /* 0x00015b00ff007a0c */ /* 0x000fda0003f05300 */
[----:B------:R-:W-:Y:S05]  /*0210*/  @!P0 BRA `(.L_x_2394) ;  /* 0x0000002000008947 */ /* 0x000fea0003800000 */
[----:B------:R1:W5:Y:S01]  /*0220*/  LDG.E R0, [R2.64] ;  /* 0x0000000602007981 */ /* 0x000362000c1e1900 */
[----:B------:R-:W-:Y:S05]  /*0230*/  BRA `(.L_x_2395) ;  /* 0x0000009000007947 */ /* 0x000fea0003800000 */
.L_x_2394:
        /* <DEDUP_REMOVED lines=8> */
.L_x_2396:
[----:B------:R-:W-:-:S04]  /*02c0*/  MOV R0, c[0x0][0x54c] ;  /* 0x0001530000007a02 */ /* 0x000fc80000000f00 */
.L_x_2395:
[----:B------:R-:W-:Y:S01]  /*02d0*/  USHF.L.U32 UR4, UR4, 0x7, URZ ;  /* 0x0000000704047899 */ /* 0x000fe2000800063f */
[----:B-----5:R-:W-:-:S05]  /*02e0*/  IMAD R0, R0, c[0x0][0x548], RZ ;  /* 0x0001520000007a24 */ /* 0x020fca00078e02ff */
[----:B------:R-:W-:-:S04]  /*02f0*/  MOV R15, UR4 ;  /* 0x00000004000f7c02 */ /* 0x000fc80008000f00 */
[----:B------:R-:W-:-:S04]  /*0300*/  ISETP.GE.AND P0, PT, R15, R0, PT ;  /* 0x000000000f00720c */ /* 0x000fc80003f06270 */
[----:B------:R-:W-:-:S04]  /*0310*/  SEL R228, R228, 0xffffffff, !P0 ;  /* 0xffffffffe4e47807 */ /* 0x000fc80004000000 */
.L_x_2393:
[----:B------:R-:W-:-:S13]  /*0320*/  ISETP.GE.AND P0, PT, R228, RZ, PT ;  /* 0x000000ffe400720c */ /* 0x000fda0003f06270 */
[----:B------:R-:W-:Y:S05]  /*0330*/  @!P0 EXIT ;  /* 0x000000000000894d */ /* 0x000fea0003800000 */
[----:B------:R-:W-:Y:S01]  /*0340*/  ISETP.NE.U32.AND P2, PT, RZ, c[0x0][0x370], PT ;  /* 0x0000dc00ff007a0c */ /* 0x000fe20003f45070 */
[----:B------:R-:W-:Y:S01]  /*0350*/  IMAD.MOV.U32 R227, RZ, RZ, RZ ;  /* 0x000000ffffe37224 */ /* 0x000fe200078e00ff */
[----:B------:R-:W-:Y:S01]  /*0360*/  ISETP.NE.U32.AND P0, PT, RZ, c[0x0][0x360], PT ;  /* 0x0000d800ff007a0c */ /* 0x000fe20003f05070 */
[----:B------:R-:W-:Y:S01]  /*0370*/  IMAD.MOV.U32 R226, RZ, RZ, c[0x0][0x168] ;  /* 0x00005a00ffe27624 */ /* 0x000fe200078e00ff */
[----:B------:R-:W-:Y:S01]  /*0380*/  ISETP.NE.AND.EX P2, PT, RZ, c[0x0][0x374], PT, P2 ;  /* 0x0000dd00ff007a0c */ /* 0x000fe20003f45320 */
[----:B-1----:R-:W-:Y:S01]  /*0390*/  IMAD.MOV.U32 R2, RZ, RZ, RZ ;  /* 0x000000ffff027224 */ /* 0x002fe200078e00ff */
[----:B------:R-:W-:Y:S01]  /*03a0*/  ISETP.NE.AND.EX P0, PT, RZ, c[0x0][0x364], PT, P0 ;  /* 0x0000d900ff007a0c */ /* 0x000fe20003f05300 */
[----:B------:R-:W-:Y:S01]  /*03b0*/  IMAD.WIDE R8, R228, R5, c[0x0][0x348] ;  /* 0x0000d200e4087625 */ /* 0x000fe200078e0205 */
[----:B------:R-:W-:-:S04]  /*03c0*/  ISETP.NE.U32.AND P1, PT, RZ, c[0x0][0x348], PT ;  /* 0x0000d200ff007a0c */ /* 0x000fc80003f25070 */
[----:B------:R-:W-:-:S05]  /*03d0*/  ISETP.NE.AND.EX P1, PT, RZ, c[0x0][0x34c], PT, P1 ;  /* 0x0000d300ff007a0c */ /* 0x000fca0003f25310 */
[----:B------:R-:W-:-:S04]  /*03e0*/  @P2 IMAD.WIDE R12, R228, R5, c[0x0][0x370] ;  /* 0x0000dc00e40c2625 */ /* 0x000fc800078e0205 */
[----:B------:R-:W-:Y:S01]  /*03f0*/  @P0 IMAD.WIDE R10, R228, R5, c[0x0][0x360] ;  /* 0x0000d800e40a0625 */ /* 0x000fe200078e0205 */
[----:B------:R1:W5:Y:S04]  /*0400*/  @P2 LDG.E R227, [R12.64] ;  /* 0x000000060ce32981 */ /* 0x000368000c1e1900 */
[----:B------:R1:W5:Y:S04]  /*0410*/  @P1 LDG.E R2, [R8.64] ;  /* 0x0000000608021981 */ /* 0x000368000c1e1900 */
[----:B------:R1:W5:Y:S01]  /*0420*/  @P0 LDG.E R226, [R10.64] ;  /* 0x000000060ae20981 */ /* 0x000362000c1e1900 */
[----:B------:R-:W-:-:S02]  /*0430*/  ULDC UR5, c[0x0][0x2ac] ;  /* 0x0000ab0000057ab9 */ /* 0x000fc40000000800 */
[----:B------:R-:W-:Y:S01]  /*0440*/  ULDC UR4, c[0x0][0x1d0] ;  /* 0x0000740000047ab9 */ /* 0x000fe20000000800 */
[----:B------:R-:W2:Y:S01]  /*0450*/  S2R R220, SR_CTAID.Y ;  /* 0x0000000000dc7919 */ /* 0x000ea20000002600 */
[----:B------:R-:W-:-:S06]  /*0460*/  UIMAD UR4, UR5, UR4, URZ ;  /* 0x00000004050472a4 */ /* 0x000fcc000f8e023f */
[----:B------:R-:W-:Y:S01]  /*0470*/  IMAD.U32 R6, RZ, RZ, UR4 ;  /* 0x00000004ff067e24 */ /* 0x000fe2000f8e00ff */
[----:B--2---:R-:W-:Y:S01]  /*0480*/  SHF.R.S32.HI R0, RZ, 0x1f, R220 ;  /* 0x0000001fff007819 */ /* 0x004fe200000114dc */
[----:B------:R-:W-:Y:S05]  /*0490*/  @P0 BRA `(.L_x_2397) ;  /* 0x0000004000000947 */ /* 0x000fea0003800000 */
[----:B-1----:R-:W-:Y:S05]  /*04a0*/  @!P1 BRA `(.L_x_2397) ;  /* 0x0000003000009947 */ /* 0x002fea0003800000 */
[----:B-----5:R-:W2:Y:S04]  /*04b0*/  LDG.E R226, [R8.64] ;  /* 0x0000000608e27981 */ /* 0x020ea8000c1e1900 */
[----:B------:R-:W2:Y:S02]  /*04c0*/  LDG.E R3, [R8.64+0x4] ;  /* 0x0000040608037981 */ /* 0x000ea4000c1e1900 */
[----:B--2---:R-:W-:Y:S02]  /*04d0*/  IADD3 R226, -R226, R3, RZ ;  /* 0x00000003e2e27210 */ /* 0x004fe40007ffe1ff */
.L_x_2397:
[----:B-1----:R-:W-:-:S04]  /*04e0*/  ISETP.NE.U32.AND P0, PT, RZ, c[0x0][0x368], PT ;  /* 0x0000da00ff007a0c */ /* 0x002fc80003f05070 */
[----:B------:R-:W-:-:S13]  /*04f0*/  ISETP.NE.AND.EX P0, PT, RZ, c[0x0][0x36c], PT, P0 ;  /* 0x0000db00ff007a0c */ /* 0x000fda0003f05300 */
[----:B------:R-:W-:Y:S05]  /*0500*/  @!P0 BRA `(.L_x_2398) ;  /* 0x0000003000008947 */ /* 0x000fea0003800000 */
[----:B------:R-:W-:-:S06]  /*0510*/  IMAD.WIDE R6, R228, R5, c[0x0][0x368] ;  /* 0x0000da00e4067625 */ /* 0x000fcc00078e0205 */
[----:B------:R1:W5:Y:S01]  /*0520*/  LDG.E R6, [R6.64] ;  /* 0x0000000606067981 */ /* 0x000362000c1e1900 */
[----:B------:R-:W-:Y:S05]  /*0530*/  BRA `(.L_x_2399) ;  /* 0x0000007000007947 */ /* 0x000fea0003800000 */
.L_x_2398:
[----:B------:R-:W-:-:S04]  /*0540*/  ISETP.NE.U32.AND P0, PT, RZ, c[0x0][0x350], PT ;  /* 0x0000d400ff007a0c */ /* 0x000fc80003f05070 */
[----:B------:R-:W-:-:S13]  /*0550*/  ISETP.NE.AND.EX P0, PT, RZ, c[0x0][0x354], PT, P0 ;  /* 0x0000d500ff007a0c */ /* 0x000fda0003f05300 */
[----:B------:R-:W-:Y:S05]  /*0560*/  @!P0 BRA `(.L_x_2399) ;  /* 0x0000004000008947 */ /* 0x000fea0003800000 */
[----:B------:R-:W-:-:S05]  /*0570*/  IMAD.WIDE R8, R228, R5, c[0x0][0x350] ;  /* 0x0000d400e4087625 */ /* 0x000fca00078e0205 */
[----:B------:R-:W2:Y:S04]  /*0580*/  LDG.E R3, [R8.64] ;  /* 0x0000000608037981 */ /* 0x000ea8000c1e1900 */
[----:B------:R-:W2:Y:S02]  /*0590*/  LDG.E R6, [R8.64+0x4] ;  /* 0x0000040608067981 */ /* 0x000ea4000c1e1900 */
[----:B--2---:R-:W-:-:S03]  /*05a0*/  IADD3 R6, -R3, R6, RZ ;  /* 0x0000000603067210 */ /* 0x004fc60007ffe1ff */
.L_x_2399:
[----:B------:R-:W-:Y:S01]  /*05b0*/  IMAD.MOV.U32 R3, RZ, RZ, c[0x0][0x2c4] ;  /* 0x0000b100ff037624 */ /* 0x000fe200078e00ff */
[----:B-1----:R-:W-:Y:S01]  /*05c0*/  IADD3 R7, R15, 0x7f, RZ ;  /* 0x0000007f0f077810 */ /* 0x002fe20007ffe0ff */
[----:B-----5:R-:W-:-:S03]  /*05d0*/  IMAD.IADD R217, R6, 0x1, -R227 ;  /* 0x0000000106d97824 */ /* 0x020fc600078e0ae3 */
[----:B------:R-:W-:Y:S01]  /*05e0*/  ISETP.NE.AND P4, PT, R3, 0x1, PT ;  /* 0x000000010300780c */ /* 0x000fe20003f85270 */
[----:B------:R-:W-:Y:S01]  /*05f0*/  IMAD.MOV.U32 R3, RZ, RZ, c[0x0][0x32c] ;  /* 0x0000cb00ff037624 */ /* 0x000fe200078e00ff */
[----:B------:R-:W-:-:S04]  /*0600*/  IADD3 R6, R217, 0x1, -R226 ;  /* 0x00000001d9067810 */ /* 0x000fc80007ffe8e2 */
[----:B------:R-:W-:-:S07]  /*0610*/  ISETP.GE.AND P3, PT, R3, 0x1, PT ;  /* 0x000000010300780c */ /* 0x000fce0003f66270 */
[----:B------:R-:W-:-:S05]  /*0620*/  @P4 IADD3 R4, R15, 0x7f, RZ ;  /* 0x0000007f0f044810 */ /* 0x000fca0007ffe0ff */
[----:B------:R-:W-:-:S05]  /*0630*/  @P4 IMAD.HI.U32 R4, R4, c[0x0][0x2c8], RZ ;  /* 0x0000b20004044a27 */ /* 0x000fca00078e00ff */
        /* <DEDUP_REMOVED lines=13> */
.L_x_2401:
[----:B------:R-:W-:-:S13]  /*0710*/  ISETP.NE.AND P0, PT, R3, 0x1, PT ;  /* 0x000000010300780c */ /* 0x000fda0003f05270 */
[----:B------:R-:W-:-:S05]  /*0720*/  @P0 IMAD.HI.U32 R6, R4, c[0x0][0x330], RZ ;  /* 0x0000cc0004060a27 */ /* 0x000fca00078e00ff */
[----:B------:R-:W-:-:S05]  /*0730*/  @P0 SHF.R.U32.HI R4, RZ, c[0x0][0x334], R6 ;  /* 0x0000cd00ff040a19 */ /* 0x000fca0000011606 */
.L_x_2402:
[----:B------:R-:W-:-:S05]  /*0740*/  IMAD R4, R4, R3, c[0x0][0x32c] ;  /* 0x0000cb0004047624 */ /* 0x000fca00078e0203 */
[----:B------:R-:W-:-:S04]  /*0750*/  IMNMX R7, R7, R4, PT ;  /* 0x0000000407077217 */ /* 0x000fc80003800200 */
.L_x_2400:
[----:B------:R-:W-:Y:S01]  /*0760*/  IADD3 R7, R7, 0x5f, RZ ;  /* 0x0000005f07077810 */ /* 0x000fe20007ffe0ff */
[----:B------:R-:W-:Y:S01]  /*0770*/  @P4 IMAD.HI.U32 R4, R15, c[0x0][0x2c8], RZ ;  /* 0x0000b2000f044a27 */ /* 0x000fe200078e00ff */
[----:B------:R-:W-:-:S03]  /*0780*/  IADD3 R9, R217, 0x5f, RZ ;  /* 0x0000005fd9097810 */ /* 0x000fc60007ffe0ff */
[----:B------:R-:W-:-:S04]  /*0790*/  IMAD.HI R7, R7, 0x2aaaaaab, RZ ;  /* 0x2aaaaaab07077827 */ /* 0x000fc800078e02ff */
[----:B------:R-:W-:Y:S01]  /*07a0*/  IMAD.HI R9, R9, 0x2aaaaaab, RZ ;  /* 0x2aaaaaab09097827 */ /* 0x000fe200078e02ff */
[----:B------:R-:W-:-:S03]  /*07b0*/  SHF.R.U32.HI R6, RZ, 0x1f, R7 ;  /* 0x0000001fff067819 */ /* 0x000fc60000011607 */
[----:B------:R-:W-:Y:S01]  /*07c0*/  IMAD.MOV.U32 R11, RZ, RZ, R15 ;  /* 0x000000ffff0b7224 */ /* 0x000fe200078e000f */
[----:B------:R-:W-:Y:S01]  /*07d0*/  @P4 SHF.R.U32.HI R11, RZ, c[0x0][0x2cc], R4 ;  /* 0x0000b300ff0b4a19 */ /* 0x000fe20000011604 */
[----:B------:R-:W-:Y:S01]  /*07e0*/  IMAD.IADD R14, R217, 0x1, -R226 ;  /* 0x00000001d90e7824 */ /* 0x000fe200078e0ae2 */
[----:B------:R-:W-:Y:S02]  /*07f0*/  SHF.R.U32.HI R8, RZ, 0x1f, R9 ;  /* 0x0000001fff087819 */ /* 0x000fe40000011609 */
[----:B------:R-:W-:Y:S01]  /*0800*/  LEA.HI.SX32 R6, R7, R6, 0x1c ;  /* 0x0000000607067211 */ /* 0x000fe200078fe2ff */
[----:B------:R-:W-:Y:S01]  /*0810*/  IMAD.IADD R4, R14, 0x1, R11 ;  /* 0x000000010e047824 */ /* 0x000fe200078e020b */
[----:B------:R-:W-:-:S04]  /*0820*/  LEA.HI.SX32 R13, R9, R8, 0x1c ;  /* 0x00000008090d7211 */ /* 0x000fc800078fe2ff */
[----:B------:R-:W-:Y:S02]  /*0830*/  IADD3 R7, R4, -c[0x0][0x324], RZ ;  /* 0x8000c90004077a10 */ /* 0x000fe40007ffe0ff */
        /* <DEDUP_REMOVED lines=10> */
.L_x_2404:
[----:B------:R-:W-:-:S13]  /*08e0*/  ISETP.NE.AND P0, PT, R3, 0x1, PT ;  /* 0x000000010300780c */ /* 0x000fda0003f05270 */
[----:B------:R-:W-:-:S05]  /*08f0*/  @P0 IMAD.HI.U32 R3, R4, c[0x0][0x330], RZ ;  /* 0x0000cc0004030a27 */ /* 0x000fca00078e00ff */
[----:B------:R-:W-:-:S05]  /*0900*/  @P0 SHF.R.U32.HI R4, RZ, c[0x0][0x334], R3 ;  /* 0x0000cd00ff040a19 */ /* 0x000fca0000011603 */
.L_x_2405:
[----:B------:R-:W-:-:S05]  /*0910*/  IMAD R4, R4, c[0x0][0x32c], RZ ;  /* 0x0000cb0004047a24 */ /* 0x000fca00078e02ff */
[----:B------:R-:W-:-:S05]  /*0920*/  IMNMX R7, R7, R4, !PT ;  /* 0x0000000407077217 */ /* 0x000fca0007800200 */
.L_x_2403:
        /* <DEDUP_REMOVED lines=10> */
[----:B------:R-:W-:Y:S01]  /*09d0*/  CS2R R56, SRZ ;  /* 0x0000000000387805 */ /* 0x000fe2000001ff00 */
[----:B------:R-:W-:Y:S01]  /*09e0*/  CS2R R54, SRZ ;  /* 0x0000000000367805 */ /* 0x000fe2000001ff00 */
[----:B------:R-:W-:Y:S01]  /*09f0*/  CS2R R52, SRZ ;  /* 0x0000000000347805 */ /* 0x000fe2000001ff00 */
[----:B------:R-:W-:Y:S01]  /*0a00*/  IMNMX R216, RZ, R216, !PT ;  /* 0x000000d8ffd87217 */ /* 0x000fe20007800200 */
[----:B------:R-:W-:Y:S01]  /*0a10*/  CS2R R106, SRZ ;  /* 0x00000000006a7805 */ /* 0x000fe2000001ff00 */
[----:B------:R-:W-:Y:S01]  /*0a20*/  CS2R R104, SRZ ;  /* 0x0000000000687805 */ /* 0x000fe2000001ff00 */
[----:B------:R-:W-:Y:S01]  /*0a30*/  CS2R R110, SRZ ;  /* 0x00000000006e7805 */ /* 0x000fe2000001ff00 */
[----:B------:R-:W-:Y:S01]  /*0a40*/  ISETP.GT.AND P0, PT, R13, R216, PT ;  /* 0x000000d80d00720c */ /* 0x000fe20003f04270 */
        /* <DEDUP_REMOVED lines=24> */
[----:B------:R-:W-:-:S04]  /*0bd0*/  ISETP.NE.U32.AND P0, PT, RZ, c[0x0][0x340], PT ;  /* 0x0000d000ff007a0c */ /* 0x000fc80003f05070 */
[----:B------:R-:W-:-:S13]  /*0be0*/  ISETP.NE.AND.EX P0, PT, RZ, c[0x0][0x344], PT, P0 ;  /* 0x0000d100ff007a0c */ /* 0x000fda0003f05300 */
[----:B------:R-:W-:-:S06]  /*0bf0*/  @P0 IMAD.WIDE R230, R228, R5, c[0x0][0x340] ;  /* 0x0000d000e4e60625 */ /* 0x000fcc00078e0205 */
[----:B------:R-:W2:Y:S01]  /*0c00*/  @P0 LDG.E R230, [R230.64] ;  /* 0x00000006e6e60981 */ /* 0x000ea2000c1e1900 */
[----:B------:R-:W-:Y:S01]  /*0c10*/  SHF.R.S32.HI R105, RZ, 0x1f, R100 ;  /* 0x0000001fff697819 */ /* 0x000fe20000011464 */
[----:B------:R-:W-:Y:S02]  /*0c20*/  IMAD.MOV.U32 R12, RZ, RZ, 0x60 ;  /* 0x00000060ff0c7424 */ /* 0x000fe400078e00ff */
[----:B------:R-:W-:Y:S01]  /*0c30*/  IMAD.MOV.U32 R3, RZ, RZ, c[0x0][0x2b8] ;  /* 0x0000ae00ff037624 */ /* 0x000fe200078e00ff */
[----:B------:R-:W-:Y:S01]  /*0c40*/  LEA.HI R16, R105, R100, RZ, 0x3 ;  /* 0x0000006469107211 */ /* 0x000fe200078f18ff */
[----:B------:R-:W-:Y:S02]  /*0c50*/  IMAD R103, R13, R12, -0x60 ;  /* 0xffffffa00d677424 */ /* 0x000fe400078e020c */
[----:B------:R-:W-:Y:S01]  /*0c60*/  IMAD.MOV.U32 R221, RZ, RZ, RZ ;  /* 0x000000ffffdd7224 */ /* 0x000fe200078e00ff */
[----:B------:R-:W-:Y:S02]  /*0c70*/  LOP3.LUT R9, R16, 0xfffffff8, RZ, 0xc0, !PT ;  /* 0xfffffff810097812 */ /* 0x000fe400078ec0ff */
[----:B------:R-:W-:-:S02]  /*0c80*/  SHF.R.S32.HI R16, RZ, 0x3, R16 ;  /* 0x00000003ff107819 */ /* 0x000fc40000011410 */
[----:B------:R-:W-:Y:S01]  /*0c90*/  ISETP.NE.AND P5, PT, R3, 0x1, PT ;  /* 0x000000010300780c */ /* 0x000fe20003fa5270 */
[----:B------:R-:W-:-:S04]  /*0ca0*/  IMAD.IADD R9, R100, 0x1, -R9 ;  /* 0x0000000164097824 */ /* 0x000fc800078e0a09 */
[----:B------:R-:W-:-:S04]  /*0cb0*/  IMAD R224, R9, 0x20, R16 ;  /* 0x0000002009e07824 */ /* 0x000fc800078e0210 */
[----:B------:R-:W-:-:S05]  /*0cc0*/  IMAD.IADD R222, R224, 0x1, R103 ;  /* 0x00000001e0de7824 */ /* 0x000fca00078e0267 */
[C---:B------:R-:W-:Y:S01]  /*0cd0*/  ISETP.GE.AND P2, PT, R222.reuse, R217, PT ;  /* 0x000000d9de00720c */ /* 0x040fe20003f46270 */
[----:B------:R-:W-:-:S03]  /*0ce0*/  IMAD.IADD R222, R222, 0x1, R227 ;  /* 0x00000001dede7824 */ /* 0x000fc600078e02e3 */
[----:B------:R-:W-:Y:S01]  /*0cf0*/  ISETP.GT.OR P2, PT, R224, 0x5f, P2 ;  /* 0x0000005fe000780c */ /* 0x000fe20001744670 */
[----:B------:R-:W-:-:S04]  /*0d00*/  @P5 IMAD.HI.U32 R4, R222, c[0x0][0x2bc], RZ ;  /* 0x0000af00de045a27 */ /* 0x000fc800078e00ff */
[----:B------:R-:W-:Y:S01]  /*0d10*/  IMAD.MOV.U32 R3, RZ, RZ, R222 ;  /* 0x000000ffff037224 */ /* 0x000fe200078e00de */
[----:B------:R-:W-:Y:S01]  /*0d20*/  @P5 SHF.R.U32.HI R3, RZ, c[0x0][0x2c0], R4 ;  /* 0x0000b000ff035a19 */ /* 0x000fe20000011604 */
[----:B------:R-:W-:Y:S01]  /*0d30*/  BAR.SYNC.DEFER_BLOCKING 0x0 ;  /* 0x0000000000007b1d */ /* 0x000fe20000010000 */
[----:B------:R-:W-:-:S04]  /*0d40*/  IMAD.WIDE.U32 R6, R2, c[0x0][0x178], RZ ;  /* 0x00005e0002067a25 */ /* 0x000fc800078e00ff */
[----:B------:R-:W-:-:S05]  /*0d50*/  @!P0 IMAD.MOV.U32 R230, RZ, RZ, R228 ;  /* 0x000000ffffe68224 */ /* 0x000fca00078e00e4 */
[----:B--2---:R-:W-:-:S05]  /*0d60*/  SHF.R.S32.HI R215, RZ, 0x1f, R230 ;  /* 0x0000001fffd77819 */ /* 0x004fca00000114e6 */
[----:B------:R-:W-:-:S04]  /*0d70*/  IMAD R215, R215, c[0x0][0x2b0], RZ ;  /* 0x0000ac00d7d77a24 */ /* 0x000fc800078e02ff */
[C---:B------:R-:W-:Y:S02]  /*0d80*/  IMAD R215, R230.reuse, c[0x0][0x2b4], R215 ;  /* 0x0000ad00e6d77a24 */ /* 0x040fe400078e02d7 */
[----:B------:R-:W-:-:S04]  /*0d90*/  IMAD.WIDE.U32 R230, R230, c[0x0][0x2b0], RZ ;  /* 0x0000ac00e6e67a25 */ /* 0x000fc800078e00ff */
[----:B------:R-:W-:Y:S01]  /*0da0*/  IMAD.IADD R215, R231, 0x1, R215 ;  /* 0x00000001e7d77824 */ /* 0x000fe200078e02d7 */
[----:B------:R-:W-:-:S04]  /*0db0*/  @!P2 IADD3 R5, P0, R3, R230, RZ ;  /* 0x000000e60305a210 */ /* 0x000fc80007f1e0ff */
[----:B------:R-:W-:Y:S02]  /*0dc0*/  @!P2 LEA.HI.X.SX32 R4, R3, R215, 0x1, P0 ;  /* 0x000000d70304a211 */ /* 0x000fe400000f0eff */
[----:B------:R-:W-:-:S04]  /*0dd0*/  @!P2 LEA R18, P0, R5, c[0x0][0x2a0], 0x2 ;  /* 0x0000a8000512aa11 */ /* 0x000fc800078010ff */
[----:B------:R-:W-:-:S05]  /*0de0*/  @!P2 LEA.HI.X R19, R5, c[0x0][0x2a4], R4, 0x2, P0 ;  /* 0x0000a9000513aa11 */ /* 0x000fca00000f1404 */
[----:B------:R1:W2:Y:S01]  /*0df0*/  @!P2 LDG.E R221, [R18.64] ;  /* 0x0000000612dda981 */ /* 0x0002a2000c1e1900 */
[----:B------:R-:W-:Y:S01]  /*0e00*/  SHF.R.S32.HI R5, RZ, 0x1f, R2 ;  /* 0x0000001fff057819 */ /* 0x000fe20000011402 */
[----:B------:R-:W-:Y:S01]  /*0e10*/  IMAD.SHL.U32 R225, R9, 0x8, RZ ;  /* 0x0000000809e17824 */ /* 0x000fe200078e00ff */
[----:B------:R-:W-:Y:S01]  /*0e20*/  SHF.R.S32.HI R4, RZ, 0x1f, R228 ;  /* 0x0000001fff047819 */ /* 0x000fe200000114e4 */
[----:B------:R-:W-:Y:S01]  /*0e30*/  IMAD.WIDE.U32 R234, R220, c[0x0][0x1e8], RZ ;  /* 0x00007a00dcea7a25 */ /* 0x000fe200078e00ff */
[----:B------:R-:W-:Y:S02]  /*0e40*/  LEA.HI R102, R105, R100, RZ, 0x5 ;  /* 0x0000006469667211 */ /* 0x000fe400078f28ff */
[----:B------:R-:W-:Y:S01]  /*0e50*/  SEL R4, R4, RZ, !P1 ;  /* 0x000000ff04047207 */ /* 0x000fe20004800000 */
[----:B------:R-:W-:Y:S01]  /*0e60*/  IMAD R5, R5, c[0x0][0x178], RZ ;  /* 0x00005e0005057a24 */ /* 0x000fe200078e02ff */
[----:B------:R-:W-:Y:S01]  /*0e70*/  IADD3 R8, R225, 0x40, RZ ;  /* 0x00000040e1087810 */ /* 0x000fe20007ffe0ff */
[----:B------:R-:W-:Y:S01]  /*0e80*/  IMAD R12, R13, -0x60, R12 ;  /* 0xffffffa00d0c7824 */ /* 0x000fe200078e020c */
[----:B------:R-:W-:Y:S01]  /*0e90*/  ISETP.GE.AND P6, PT, R225, c[0x0][0x198], PT ;  /* 0x00006600e1007a0c */ /* 0x000fe20003fc6270 */
[----:B------:R-:W-:Y:S01]  /*0ea0*/  IMAD R5, R2, c[0x0][0x17c], R5 ;  /* 0x00005f0002057a24 */ /* 0x000fe200078e0205 */
[----:B------:R-:W-:Y:S01]  /*0eb0*/  ISETP.GE.AND P2, PT, R8, c[0x0][0x198], PT ;  /* 0x0000660008007a0c */ /* 0x000fe20003f46270 */
[----:B------:R-:W-:Y:S01]  /*0ec0*/  IMAD.IADD R2, R15, 0x1, R224 ;  /* 0x000000010f027824 */ /* 0x000fe200078e02e0 */
[----:B------:R-:W-:Y:S01]  /*0ed0*/  SHF.R.S32.HI R107, RZ, 0x5, R102 ;  /* 0x00000005ff6b7819 */ /* 0x000fe20000011466 */
[----:B------:R-:W-:-:S02]  /*0ee0*/  IMAD.IADD R7, R7, 0x1, R5 ;  /* 0x0000000107077824 */ /* 0x000fc400078e0205 */
[----:B------:R-:W-:Y:S02]  /*0ef0*/  IMAD R5, R0, c[0x0][0x1b8], RZ ;  /* 0x00006e0000057a24 */ /* 0x000fe400078e02ff */
[----:B------:R-:W-:-:S04]  /*0f00*/  IMAD.WIDE.U32 R10, R220, c[0x0][0x1b8], R6 ;  /* 0x00006e00dc0a7a25 */ /* 0x000fc800078e0006 */
[----:B------:R-:W-:Y:S02]  /*0f10*/  IMAD R5, R220, c[0x0][0x1bc], R5 ;  /* 0x00006f00dc057a24 */ /* 0x000fe400078e0205 */
[----:B------:R-:W-:-:S04]  /*0f20*/  @P4 IMAD.HI.U32 R6, R2, c[0x0][0x2c8], RZ ;  /* 0x0000b20002064a27 */ /* 0x000fc800078e00ff */
[----:B------:R-:W-:Y:S01]  /*0f30*/  IMAD.IADD R11, R11, 0x1, R5 ;  /* 0x000000010b0b7824 */ /* 0x000fe200078e0205 */
[----:B------:R-:W-:Y:S01]  /*0f40*/  SEL R5, R228, RZ, !P1 ;  /* 0x000000ffe4057207 */ /* 0x000fe20004800000 */
[----:B------:R-:W-:Y:S01]  /*0f50*/  IMAD.MOV.U32 R7, RZ, RZ, R2 ;  /* 0x000000ffff077224 */ /* 0x000fe200078e0002 */
[----:B------:R-:W-:Y:S01]  /*0f60*/  @P4 SHF.R.U32.HI R7, RZ, c[0x0][0x2cc], R6 ;  /* 0x0000b300ff074a19 */ /* 0x000fe20000011606 */
[----:B------:R-:W-:Y:S02]  /*0f70*/  IMAD R4, R4, c[0x0][0x1c0], RZ ;  /* 0x0000700004047a24 */ /* 0x000fe400078e02ff */
[----:B------:R-:W-:Y:S01]  /*0f80*/  IMAD.WIDE.U32 R10, R5, c[0x0][0x1c0], R10 ;  /* 0x00007000050a7a25 */ /* 0x000fe200078e000a */
[----:B------:R-:W-:-:S03]  /*0f90*/  SHF.R.S32.HI R6, RZ, 0x1f, R7 ;  /* 0x0000001fff067819 */ /* 0x000fc60000011407 */
[----:B------:R-:W-:Y:S02]  /*0fa0*/  IMAD R4, R5, c[0x0][0x1c4], R4 ;  /* 0x0000710005047a24 */ /* 0x000fe400078e0204 */
[----:B------:R-:W-:Y:S02]  /*0fb0*/  IMAD.MOV R5, RZ, RZ, -R7 ;  /* 0x000000ffff057224 */ /* 0x000fe400078e0a07 */
[----:B------:R-:W-:Y:S02]  /*0fc0*/  IMAD.IADD R11, R11, 0x1, R4 ;  /* 0x000000010b0b7824 */ /* 0x000fe400078e0204 */
[----:B------:R-:W-:Y:S02]  /*0fd0*/  IMAD R5, R5, c[0x0][0x2c4], R2 ;  /* 0x0000b10005057a24 */ /* 0x000fe400078e0202 */
[----:B------:R-:W-:Y:S02]  /*0fe0*/  IMAD R6, R6, c[0x0][0x1b0], RZ ;  /* 0x00006c0006067a24 */ /* 0x000fe400078e02ff */
[----:B------:R-:W-:Y:S01]  /*0ff0*/  IMAD.WIDE.U32 R10, R7, c[0x0][0x1b0], R10 ;  /* 0x00006c00070a7a25 */ /* 0x000fe200078e000a */
[----:B------:R-:W-:-:S03]  /*1000*/  SHF.R.S32.HI R2, RZ, 0x1f, R5 ;  /* 0x0000001fff027819 */ /* 0x000fc60000011405 */
[----:B------:R-:W-:Y:S02]  /*1010*/  IMAD R6, R7, c[0x0][0x1b4], R6 ;  /* 0x00006d0007067a24 */ /* 0x000fe400078e0206 */
[----:B------:R-:W-:Y:S02]  /*1020*/  IMAD R2, R2, c[0x0][0x1a8], RZ ;  /* 0x00006a0002027a24 */ /* 0x000fe400078e02ff */
[----:B------:R-:W-:Y:S02]  /*1030*/  IMAD.IADD R7, R11, 0x1, R6 ;  /* 0x000000010b077824 */ /* 0x000fe400078e0206 */
[----:B------:R-:W-:Y:S02]  /*1040*/  IMAD.MOV.U32 R6, RZ, RZ, R10 ;  /* 0x000000ffff067224 */ /* 0x000fe400078e000a */
[C---:B------:R-:W-:Y:S02]  /*1050*/  IMAD R11, R5.reuse, c[0x0][0x1ac], R2 ;  /* 0x00006b00050b7a24 */ /* 0x040fe400078e0202 */
[----:B------:R-:W-:-:S04]  /*1060*/  IMAD.WIDE.U32 R6, R5, c[0x0][0x1a8], R6 ;  /* 0x00006a0005067a25 */ /* 0x000fc800078e0006 */
[----:B------:R-:W-:Y:S01]  /*1070*/  IMAD.IADD R11, R7, 0x1, R11 ;  /* 0x00000001070b7824 */ /* 0x000fe200078e020b */
[----:B------:R-:W-:Y:S01]  /*1080*/  LEA R17, P0, R6, c[0x0][0x160], 0x1 ;  /* 0x0000580006117a11 */ /* 0x000fe200078008ff */
[----:B------:R-:W-:Y:S02]  /*1090*/  IMAD.SHL.U32 R4, R16, 0x40, RZ ;  /* 0x0000004010047824 */ /* 0x000fe400078e00ff */
[----:B------:R-:W-:Y:S01]  /*10a0*/  IMAD.IADD R7, R15, 0x1, R16 ;  /* 0x000000010f077824 */ /* 0x000fe200078e0210 */
[----:B------:R-:W-:Y:S01]  /*10b0*/  LEA.HI.X R11, R6, c[0x0][0x164], R11, 0x1, P0 ;  /* 0x00005900060b7a11 */ /* 0x000fe200000f0c0b */
[----:B------:R-:W-:Y:S01]  /*10c0*/  SHFL.IDX PT, R26, R17, RZ, 0x181f ;  /* 0x00181fff111a7589 */ /* 0x000fe200000e0000 */
[----:B------:R-:W-:Y:S01]  /*10d0*/  LOP3.LUT R4, R4, 0x1c0, RZ, 0xc0, !PT ;  /* 0x000001c004047812 */ /* 0x000fe200078ec0ff */
[----:B------:R-:W-:Y:S02]  /*10e0*/  IMAD R6, R226, c[0x0][0x2c4], RZ ;  /* 0x0000b100e2067a24 */ /* 0x000fe400078e02ff */
[----:B------:R-:W3:Y:S01]  /*10f0*/  SHFL.IDX PT, R27, R11, RZ, 0x181f ;  /* 0x00181fff0b1b7589 */ /* 0x000ee200000e0000 */
[----:B------:R-:W-:Y:S01]  /*1100*/  SHF.R.U32.HI R2, RZ, 0x3, R4 ;  /* 0x00000003ff027819 */ /* 0x000fe20000011604 */
[----:B------:R-:W-:Y:S01]  /*1110*/  IMAD.MOV R5, RZ, RZ, -R3 ;  /* 0x000000ffff057224 */ /* 0x000fe200078e0a03 */
[----:B-1----:R-:W-:Y:S01]  /*1120*/  LOP3.LUT R19, R4, 0x38, R225, 0xf8, !PT ;  /* 0x0000003804137812 */ /* 0x002fe200078ef8e1 */
[----:B------:R-:W-:Y:S01]  /*1130*/  SHFL.IDX PT, R22, R17, 0x1, 0x181f ;  /* 0x00381f0011167f89 */ /* 0x000fe200000e0000 */
[----:B------:R-:W-:Y:S01]  /*1140*/  ISETP.GE.AND P0, PT, R7, R6, PT ;  /* 0x000000060700720c */ /* 0x000fe20003f06270 */
[----:B------:R-:W-:Y:S01]  /*1150*/  IMAD R222, R5, c[0x0][0x2b8], R222 ;  /* 0x0000ae0005de7a24 */ /* 0x000fe200078e02de */
[----:B------:R-:W-:Y:S01]  /*1160*/  LOP3.LUT R19, R19, R2, RZ, 0x3c, !PT ;  /* 0x0000000213137212 */ /* 0x000fe200078e3cff */
[----:B------:R-:W1:Y:S01]  /*1170*/  SHFL.IDX PT, R23, R11, 0x1, 0x181f ;  /* 0x00381f000b177f89 */ /* 0x000e6200000e0000 */
[----:B------:R-:W-:Y:S01]  /*1180*/  LEA.HI R2, R105, R100, RZ, 0x6 ;  /* 0x0000006469027211 */ /* 0x000fe200078f30ff */
[----:B------:R-:W-:Y:S01]  /*1190*/  IMAD.WIDE.U32 R20, R222, c[0x0][0x1e0], RZ ;  /* 0x00007800de147a25 */ /* 0x000fe200078e00ff */
[----:B------:R-:W-:Y:S01]  /*11a0*/  SHF.R.S32.HI R3, RZ, 0x1f, R8 ;  /* 0x0000001fff037819 */ /* 0x000fe20000011408 */
[----:B------:R-:W-:Y:S01]  /*11b0*/  SHFL.IDX PT, R10, R17, 0x3, 0x181f ;  /* 0x00781f00110a7f89 */ /* 0x000fe200000e0000 */
[----:B------:R-:W-:Y:S01]  /*11c0*/  SHF.R.S32.HI R5, RZ, 0x1f, R222 ;  /* 0x0000001fff057819 */ /* 0x000fe200000114de */
[----:B------:R-:W-:Y:S01]  /*11d0*/  IMAD.SHL.U32 R2, R2, 0x8, RZ ;  /* 0x0000000802027824 */ /* 0x000fe200078e00ff */
[----:B------:R-:W-:Y:S01]  /*11e0*/  LEA.HI R3, R3, R8, RZ, 0x3 ;  /* 0x0000000803037211 */ /* 0x000fe200078f18ff */
[----:B------:R-:W-:-:S02]  /*11f0*/  IMAD.IADD R101, R217, 0x1, R12 ;  /* 0x00000001d9657824 */ /* 0x000fc400078e020c */
[----:B------:R-:W-:Y:S01]  /*1200*/  IMAD.WIDE.U32 R232, R220, c[0x0][0x210], RZ ;  /* 0x00008400dce87a25 */ /* 0x000fe200078e00ff */
[----:B------:R-:W-:Y:S02]  /*1210*/  LOP3.LUT R2, R19, 0xfffffe00, R2, 0xf8, !PT ;  /* 0xfffffe0013027812 */ /* 0x000fe400078ef802 */
[----:B------:R-:W-:Y:S01]  /*1220*/  LOP3.LUT R243, R3, 0xfffffff8, RZ, 0xc0, !PT ;  /* 0xfffffff803f37812 */ /* 0x000fe200078ec0ff */
[----:B------:R-:W-:Y:S01]  /*1230*/  IMAD R19, R5, c[0x0][0x1e0], RZ ;  /* 0x0000780005137a24 */ /* 0x000fe200078e02ff */
[----:B------:R-:W-:Y:S01]  /*1240*/  IADD3 R3, R7, 0x20, RZ ;  /* 0x0000002007037810 */ /* 0x000fe20007ffe0ff */
[----:B------:R-:W-:Y:S01]  /*1250*/  IMAD.SHL.U32 R223, R2, 0x2, RZ ;  /* 0x0000000202df7824 */ /* 0x000fe200078e00ff */
[----:B------:R-:W-:Y:S01]  /*1260*/  SHF.R.S32.HI R244, RZ, 0x1f, R243 ;  /* 0x0000001ffff47819 */ /* 0x000fe200000114f3 */
[----:B---3--:R-:W-:-:S03]  /*1270*/  @!P0 IMAD.WIDE R24, R225, 0x2, R26 ;  /* 0x00000002e1188825 */ /* 0x008fc600078e021a */
[----:B------:R-:W-:Y:S01]  /*1280*/  IADD3 R240, R223, 0x100, RZ ;  /* 0x00000100dff07810 */ /* 0x000fe20007ffe0ff */
[----:B------:R-:W-:Y:S01]  /*1290*/  @!P0 IMAD.WIDE R26, R243, 0x2, R26 ;  /* 0x00000002f31a8825 */ /* 0x000fe200078e021a */
[----:B------:R1:W-:Y:S01]  /*12a0*/  @!P0 LDGSTS.E.BYPASS.LTC128B.128 [R223+0x100], [R24.64], !P6 ;  /* 0x0010000018df8fae */ /* 0x0003e2000f101d46 */
[----:B------:R-:W-:Y:S02]  /*12b0*/  IADD3 R239, R223, 0x3100, RZ ;  /* 0x00003100dfef7810 */ /* 0x000fe40007ffe0ff */
[----:B------:R-:W-:Y:S01]  /*12c0*/  IMAD R18, R222, c[0x0][0x1e4], R19 ;  /* 0x00007900de127a24 */ /* 0x000fe200078e0213 */
[----:B------:R3:W-:Y:S01]  /*12d0*/  @!P0 LDGSTS.E.BYPASS.LTC128B.128 [R223+0x4100], [R26.64], !P2 ;  /* 0x041000001adf8fae */ /* 0x0007e2000d101d46 */
[-C--:B------:R-:W-:Y:S01]  /*12e0*/  ISETP.GE.AND P0, PT, R3, R6.reuse, PT ;  /* 0x000000060300720c */ /* 0x080fe20003f06270 */
[----:B------:R-:W-:Y:S01]  /*12f0*/  IMAD.IADD R76, R101, 0x1, -R16 ;  /* 0x00000001654c7824 */ /* 0x000fe200078e0a10 */
[----:B------:R-:W-:Y:S01]  /*1300*/  IADD3 R3, R7, 0x40, RZ ;  /* 0x0000004007037810 */ /* 0x000fe20007ffe0ff */
[----:B------:R-:W-:Y:S01]  /*1310*/  IMAD.IADD R19, R21, 0x1, R18 ;  /* 0x0000000115137824 */ /* 0x000fe200078e0212 */
[----:B------:R-:W-:Y:S01]  /*1320*/  IADD3 R7, R7, 0x60, RZ ;  /* 0x0000006007077810 */ /* 0x000fe20007ffe0ff */
[----:B------:R-:W-:Y:S01]  /*1330*/  IMAD.MOV.U32 R18, RZ, RZ, R20 ;  /* 0x000000ffff127224 */ /* 0x000fe200078e0014 */
[----:B------:R-:W-:Y:S01]  /*1340*/  ISETP.GE.AND P1, PT, R3, R6, PT ;  /* 0x000000060300720c */ /* 0x000fe20003f26270 */
[----:B------:R-:W-:Y:S01]  /*1350*/  IMAD R3, R0, c[0x0][0x1e8], RZ ;  /* 0x00007a0000037a24 */ /* 0x000fe200078e02ff */
[----:B------:R-:W-:Y:S01]  /*1360*/  SHFL.IDX PT, R20, R17, 0x2, 0x181f ;  /* 0x00581f0011147f89 */ /* 0x000fe200000e0000 */
[----:B------:R-:W-:Y:S01]  /*1370*/  IMAD R5, R5, c[0x0][0x208], RZ ;  /* 0x0000820005057a24 */ /* 0x000fe200078e02ff */
[C---:B------:R-:W-:Y:S01]  /*1380*/  IADD3 R238, R223.reuse, 0x1100, RZ ;  /* 0x00001100dfee7810 */ /* 0x040fe20007ffe0ff */
[----:B------:R-:W-:Y:S01]  /*1390*/  IMAD R3, R220, c[0x0][0x1ec], R3 ;  /* 0x00007b00dc037a24 */ /* 0x000fe200078e0203 */
[----:B------:R-:W4:Y:S01]  /*13a0*/  SHFL.IDX PT, R21, R11, 0x2, 0x181f ;  /* 0x00581f000b157f89 */ /* 0x000f2200000e0000 */
[----:B------:R-:W-:-:S02]  /*13b0*/  IADD3 R237, R223, 0x4100, RZ ;  /* 0x00004100dfed7810 */ /* 0x000fc40007ffe0ff */
[----:B------:R-:W-:Y:S01]  /*13c0*/  IMAD.IADD R218, R235, 0x1, R3 ;  /* 0x00000001ebda7824 */ /* 0x000fe200078e0203 */
[----:B------:R-:W5:Y:S01]  /*13d0*/  SHFL.IDX PT, R11, R11, 0x3, 0x181f ;  /* 0x00781f000b0b7f89 */ /* 0x000f6200000e0000 */
[----:B-1----:R-:W-:-:S04]  /*13e0*/  @!P0 IMAD.WIDE R24, R225, 0x2, R22 ;  /* 0x00000002e1188825 */ /* 0x002fc800078e0216 */
[----:B------:R-:W-:Y:S01]  /*13f0*/  @!P0 IMAD.WIDE R22, R243, 0x2, R22 ;  /* 0x00000002f3168825 */ /* 0x000fe200078e0216 */
[----:B------:R5:W-:Y:S04]  /*1400*/  @!P0 LDGSTS.E.BYPASS.LTC128B.128 [R223+0x1100], [R24.64], !P6 ;  /* 0x0110000018df8fae */ /* 0x000be8000f101d46 */
[----:B------:R1:W-:Y:S01]  /*1410*/  @!P0 LDGSTS.E.BYPASS.LTC128B.128 [R223+0x5100], [R22.64], !P2 ;  /* 0x0510000016df8fae */ /* 0x0003e2000d101d46 */
[----:B--2---:R-:W-:Y:S01]  /*1420*/  SHF.R.S32.HI R2, RZ, 0x1f, R221 ;  /* 0x0000001fff027819 */ /* 0x004fe200000114dd */
[----:B------:R-:W-:-:S04]  /*1430*/  IMAD.WIDE.U32 R18, R221, c[0x0][0x1f0], R18 ;  /* 0x00007c00dd127a25 */ /* 0x000fc800078e0012 */
[----:B------:R-:W-:Y:S01]  /*1440*/  IMAD R4, R2, c[0x0][0x1f0], RZ ;  /* 0x00007c0002047a24 */ /* 0x000fe200078e02ff */
[----:B------:R-:W-:Y:S01]  /*1450*/  IADD3 R18, P0, R234, R18, RZ ;  /* 0x00000012ea127210 */ /* 0x000fe20007f1e0ff */
[----:B------:R-:W-:Y:S02]  /*1460*/  IMAD R2, R2, c[0x0][0x218], RZ ;  /* 0x0000860002027a24 */ /* 0x000fe400078e02ff */
[C---:B------:R-:W-:Y:S02]  /*1470*/  IMAD R3, R221.reuse, c[0x0][0x1f4], R4 ;  /* 0x00007d00dd037a24 */ /* 0x040fe400078e0204 */
[----:B------:R-:W-:-:S03]  /*1480*/  IMAD R2, R221, c[0x0][0x21c], R2 ;  /* 0x00008700dd027a24 */ /* 0x000fc600078e0202 */
[----:B------:R-:W-:Y:S02]  /*1490*/  IADD3.X R3, R218, R19, R3, P0, !PT ;  /* 0x00000013da037210 */ /* 0x000fe400007fe403 */
[----:B------:R-:W-:-:S04]  /*14a0*/  LEA R4, P0, R18, c[0x0][0x1c8], 0x1 ;  /* 0x0000720012047a11 */ /* 0x000fc800078008ff */
[----:B------:R-:W-:Y:S01]  /*14b0*/  LEA.HI.X R3, R18, c[0x0][0x1cc], R3, 0x1, P0 ;  /* 0x0000730012037a11 */ /* 0x000fe200000f0c03 */
[--C-:B----4-:R-:W-:Y:S01]  /*14c0*/  @!P1 IMAD.WIDE R18, R225, 0x2, R20.reuse ;  /* 0x00000002e1129825 */ /* 0x110fe200078e0214 */
[----:B------:R-:W-:Y:S02]  /*14d0*/  ISETP.GE.AND P0, PT, R7, R6, PT ;  /* 0x000000060700720c */ /* 0x000fe40003f06270 */
[----:B------:R-:W-:Y:S01]  /*14e0*/  SHFL.IDX PT, R6, R4, RZ, 0x181f ;  /* 0x00181fff04067589 */ /* 0x000fe200000e0000 */
[----:B------:R-:W-:-:S03]  /*14f0*/  @!P1 IMAD.WIDE R20, R243, 0x2, R20 ;  /* 0x00000002f3149825 */ /* 0x000fc600078e0214 */
[----:B------:R-:W3:Y:S04]  /*1500*/  SHFL.IDX PT, R7, R3, RZ, 0x181f ;  /* 0x00181fff03077589 */ /* 0x000ee800000e0000 */
[----:B------:R2:W-:Y:S03]  /*1510*/  @!P1 LDGSTS.E.BYPASS.LTC128B.128 [R223+0x2100], [R18.64], !P6 ;  /* 0x0210000012df9fae */ /* 0x0005e6000f101d46 */
[--C-:B-----5:R-:W-:Y:S01]  /*1520*/  @!P0 IMAD.WIDE R24, R225, 0x2, R10.reuse ;  /* 0x00000002e1188825 */ /* 0x120fe200078e020a */
[----:B------:R4:W-:Y:S01]  /*1530*/  @!P1 LDGSTS.E.BYPASS.LTC128B.128 [R223+0x6100], [R20.64], !P2 ;  /* 0x0610000014df9fae */ /* 0x0009e2000d101d46 */
[----:B------:R-:W-:Y:S02]  /*1540*/  ISETP.GE.AND P1, PT, R76, 0x21, PT ;  /* 0x000000214c00780c */ /* 0x000fe40003f26270 */
[----:B-1----:R-:W-:Y:S01]  /*1550*/  @!P0 IMAD.WIDE R22, R243, 0x2, R10 ;  /* 0x00000002f3168825 */ /* 0x002fe200078e020a */
[----:B------:R1:W-:Y:S01]  /*1560*/  @!P0 LDGSTS.E.BYPASS.LTC128B.128 [R223+0x3100], [R24.64], !P6 ;  /* 0x0310000018df8fae */ /* 0x0003e2000f101d46 */
[----:B------:R-:W-:-:S02]  /*1570*/  ISETP.GE.AND P6, PT, R8, c[0x0][0x1d4], PT ;  /* 0x0000750008007a0c */ /* 0x000fc40003fc6270 */
[----:B------:R-:W-:Y:S01]  /*1580*/  IMAD R10, R222, c[0x0][0x20c], R5 ;  /* 0x00008300de0a7a24 */ /* 0x000fe200078e0205 */
[----:B------:R5:W-:Y:S01]  /*1590*/  @!P0 LDGSTS.E.BYPASS.LTC128B.128 [R223+0x7100], [R22.64], !P2 ;  /* 0x0710000016df8fae */ /* 0x000be2000d101d46 */
[----:B------:R-:W-:Y:S01]  /*15a0*/  ISETP.GE.AND P0, PT, R76, 0x1, PT ;  /* 0x000000014c00780c */ /* 0x000fe20003f06270 */
[----:B------:R-:W-:Y:S01]  /*15b0*/  IMAD R5, R0, c[0x0][0x210], RZ ;  /* 0x0000840000057a24 */ /* 0x000fe200078e02ff */
[----:B------:R-:W-:Y:S01]  /*15c0*/  ISETP.GE.AND P2, PT, R225, c[0x0][0x1d4], PT ;  /* 0x00007500e1007a0c */ /* 0x000fe20003f46270 */
[----:B------:R-:W-:Y:S01]  /*15d0*/  IMAD R0, R222, c[0x0][0x1e0], RZ ;  /* 0x00007800de007a24 */ /* 0x000fe200078e02ff */
[----:B------:R-:W0:Y:S01]  /*15e0*/  LDGDEPBAR ;  /* 0x00000000000079af */ /* 0x000e220000000000 */
[----:B------:R-:W-:Y:S01]  /*15f0*/  IMAD R5, R220, c[0x0][0x214], R5 ;  /* 0x00008500dc057a24 */ /* 0x000fe200078e0205 */
[----:B------:R-:W-:Y:S01]  /*1600*/  SEL R245, RZ, 0x10, P6 ;  /* 0x00000010fff57807 */ /* 0x000fe20003000000 */
[----:B------:R-:W-:Y:S02]  /*1610*/  IMAD R17, R221, c[0x0][0x1f0], R0 ;  /* 0x00007c00dd117a24 */ /* 0x000fe400078e0200 */
[----:B------:R-:W-:-:S02]  /*1620*/  IMAD.IADD R219, R233, 0x1, R5 ;  /* 0x00000001e9db7824 */ /* 0x000fc400078e0205 */
[----:B------:R-:W-:Y:S02]  /*1630*/  IMAD R17, R220, c[0x0][0x1e8], R17 ;  /* 0x00007a00dc117a24 */ /* 0x000fe400078e0211 */
[----:B---3--:R-:W-:-:S03]  /*1640*/  @P0 IMAD.WIDE R26, R243, 0x2, R6 ;  /* 0x00000002f31a0825 */ /* 0x008fc600078e0206 */
[----:B------:R-:W-:Y:S01]  /*1650*/  LEA R17, R17, c[0x0][0x1c8], 0x1 ;  /* 0x0000720011117a11 */ /* 0x000fe200078e08ff */
[----:B--2---:R-:W-:Y:S01]  /*1660*/  IMAD.WIDE.U32 R18, R222, c[0x0][0x208], RZ ;  /* 0x00008200de127a25 */ /* 0x004fe200078e00ff */
[----:B----4-:R-:W-:Y:S03]  /*1670*/  SHFL.IDX PT, R20, R4, 0x1, 0x181f ;  /* 0x00381f0004147f89 */ /* 0x010fe600000e0000 */
[----:B------:R-:W-:Y:S01]  /*1680*/  IMAD.IADD R11, R19, 0x1, R10 ;  /* 0x00000001130b7824 */ /* 0x000fe200078e020a */
[----:B------:R-:W2:Y:S01]  /*1690*/  SHFL.IDX PT, R21, R3, 0x1, 0x181f ;  /* 0x00381f0003157f89 */ /* 0x000ea200000e0000 */
[----:B------:R-:W-:Y:S02]  /*16a0*/  IMAD.MOV.U32 R10, RZ, RZ, R18 ;  /* 0x000000ffff0a7224 */ /* 0x000fe400078e0012 */
[----:B-----5:R-:W-:-:S04]  /*16b0*/  @P0 IMAD.WIDE R22, R225, 0x2, R6 ;  /* 0x00000002e1160825 */ /* 0x020fc800078e0206 */
[----:B------:R-:W-:Y:S01]  /*16c0*/  IMAD.WIDE.U32 R10, R221, c[0x0][0x218], R10 ;  /* 0x00008600dd0a7a25 */ /* 0x000fe200078e000a */
[----:B------:R3:W-:Y:S04]  /*16d0*/  @P0 LDGSTS.E.BYPASS.LTC128B.128 [R223+0x8100], [R22.64], !P2 ;  /* 0x0810000016df0fae */ /* 0x0007e8000d101d46 */
[----:B------:R4:W-:Y:S01]  /*16e0*/  @P0 LDGSTS.E.BYPASS.LTC128B.128 [R223+0xb100], [R26.64], !P6 ;  /* 0x0b1000001adf0fae */ /* 0x0009e2000f101d46 */
[----:B------:R-:W-:Y:S02]  /*16f0*/  IADD3 R5, P0, R232, R10, RZ ;  /* 0x0000000ae8057210 */ /* 0x000fe40007f1e0ff */
[----:B------:R-:W-:Y:S02]  /*1700*/  LEA.HI R10, R105, R100, RZ, 0x4 ;  /* 0x00000064690a7211 */ /* 0x000fe400078f20ff */
[----:B-1----:R-:W-:Y:S01]  /*1710*/  IADD3.X R24, R219, R11, R2, P0, !PT ;  /* 0x0000000bdb187210 */ /* 0x002fe200007fe402 */
[----:B------:R-:W-:Y:S01]  /*1720*/  IMAD.SHL.U32 R2, R16, 0x8, RZ ;  /* 0x0000000810027824 */ /* 0x000fe200078e00ff */
[----:B------:R-:W-:-:S02]  /*1730*/  LEA R7, P0, R5, c[0x0][0x1f8], 0x1 ;  /* 0x00007e0005077a11 */ /* 0x000fc400078008ff */
[----:B------:R-:W-:Y:S01]  /*1740*/  SHF.R.S32.HI R11, RZ, 0x4, R10 ;  /* 0x00000004ff0b7819 */ /* 0x000fe2000001140a */
[----:B--2---:R-:W-:Y:S01]  /*1750*/  @P1 IMAD.WIDE R18, R225, 0x2, R20 ;  /* 0x00000002e1121825 */ /* 0x004fe200078e0214 */
[----:B------:R-:W-:Y:S01]  /*1760*/  LEA.HI.X R24, R5, c[0x0][0x1fc], R24, 0x1, P0 ;  /* 0x00007f0005187a11 */ /* 0x000fe200000f0c18 */
[----:B------:R-:W1:Y:S01]  /*1770*/  SHFL.IDX PT, R51, R7, RZ, 0x181f ;  /* 0x00181fff07337589 */ /* 0x000e6200000e0000 */
[C---:B------:R-:W-:Y:S01]  /*1780*/  LOP3.LUT R5, R10.reuse, 0xfffffff0, RZ, 0xc0, !PT ;  /* 0xfffffff00a057812 */ /* 0x040fe200078ec0ff */
[----:B------:R-:W-:Y:S01]  /*1790*/  @P1 IMAD.WIDE R20, R243, 0x2, R20 ;  /* 0x00000002f3141825 */ /* 0x000fe200078e0214 */
[----:B------:R-:W-:Y:S01]  /*17a0*/  LEA.HI R10, R10, R11, RZ, 0x1 ;  /* 0x0000000b0a0a7211 */ /* 0x000fe200078f08ff */
[----:B------:R2:W-:Y:S02]  /*17b0*/  @P1 LDGSTS.E.BYPASS.LTC128B.128 [R223+0x9100], [R18.64], !P2 ;  /* 0x0910000012df1fae */ /* 0x0005e4000d101d46 */
[----:B------:R-:W-:Y:S01]  /*17c0*/  IMAD.IADD R16, R100, 0x1, -R5 ;  /* 0x0000000164107824 */ /* 0x000fe200078e0a05 */
[----:B------:R-:W-:Y:S01]  /*17d0*/  LOP3.LUT R10, R10, 0xfffffffe, RZ, 0xc0, !PT ;  /* 0xfffffffe0a0a7812 */ /* 0x000fe200078ec0ff */
[----:B------:R-:W5:Y:S01]  /*17e0*/  SHFL.IDX PT, R4, R24, RZ, 0x181f ;  /* 0x00181fff18047589 */ /* 0x000f6200000e0000 */
[----:B---3--:R-:W-:-:S02]  /*17f0*/  IMAD.WIDE R22, R225, 0x2, RZ ;  /* 0x00000002e1167825 */ /* 0x008fc400078e02ff */
[----:B------:R-:W-:Y:S01]  /*1800*/  SHF.R.S32.HI R5, RZ, 0x1f, R16 ;  /* 0x0000001fff057819 */ /* 0x000fe20000011410 */
[----:B------:R-:W3:Y:S01]  /*1810*/  SHFL.IDX PT, R78, R7, 0x1, 0x181f ;  /* 0x00381f00074e7f89 */ /* 0x000ee200000e0000 */
[----:B------:R-:W-:Y:S02]  /*1820*/  IMAD.IADD R10, R11, 0x1, -R10 ;  /* 0x000000010b0a7824 */ /* 0x000fe400078e0a0a */
[----:B------:R-:W-:Y:S01]  /*1830*/  LEA.HI R5, R5, R16, RZ, 0x3 ;  /* 0x0000001005057211 */ /* 0x000fe200078f18ff */
[----:B------:R1:W-:Y:S01]  /*1840*/  @P1 LDGSTS.E.BYPASS.LTC128B.128 [R223+0xc100], [R20.64], !P6 ;  /* 0x0c10000014df1fae */ /* 0x0003e2000f101d46 */
[----:B------:R-:W-:-:S03]  /*1850*/  ISETP.GT.AND P1, PT, R76, 0x40, PT ;  /* 0x000000404c00780c */ /* 0x000fc60003f24270 */
[----:B------:R-:W3:Y:S04]  /*1860*/  SHFL.IDX PT, R6, R24, 0x1, 0x181f ;  /* 0x00381f0018067f89 */ /* 0x000ee800000e0000 */
[----:B------:R3:W4:Y:S04]  /*1870*/  SHFL.IDX PT, R80, R7, 0x2, 0x181f ;  /* 0x00581f0007507f89 */ /* 0x00072800000e0000 */
[----:B------:R-:W-:Y:S04]  /*1880*/  SHFL.IDX PT, R0, R24, 0x2, 0x181f ;  /* 0x00581f0018007f89 */ /* 0x000fe800000e0000 */
[----:B--2---:R-:W-:Y:S04]  /*1890*/  SHFL.IDX PT, R18, R17, 0x2, 0x181f ;  /* 0x00581f0011127f89 */ /* 0x004fe800000e0000 */
[----:B------:R2:W2:Y:S01]  /*18a0*/  SHFL.IDX PT, R19, R3, 0x2, 0x181f ;  /* 0x00581f0003137f89 */ /* 0x0004a200000e0000 */
[----:B-1----:R-:W-:Y:S01]  /*18b0*/  IADD3 R20, P0, R51, R22, RZ ;  /* 0x0000001633147210 */ /* 0x002fe20007f1e0ff */
[----:B---3--:R-:W-:-:S04]  /*18c0*/  IMAD.SHL.U32 R7, R9, 0x40, RZ ;  /* 0x0000004009077824 */ /* 0x008fc800078e00ff */
[----:B-----5:R-:W-:Y:S01]  /*18d0*/  IMAD.X R21, R4, 0x1, R23, P0 ;  /* 0x0000000104157824 */ /* 0x020fe200000e0617 */
[----:B------:R-:W-:Y:S02]  /*18e0*/  IADD3 R48, P0, R22, R78, RZ ;  /* 0x0000004e16307210 */ /* 0x000fe40007f1e0ff */
[----:B------:R-:W-:-:S03]  /*18f0*/  LOP3.LUT R7, R7, 0x1c0, RZ, 0xc0, !PT ;  /* 0x000001c007077812 */ /* 0x000fc600078ec0ff */
[----:B------:R-:W-:Y:S01]  /*1900*/  IMAD.X R49, R23, 0x1, R6, P0 ;  /* 0x0000000117317824 */ /* 0x000fe200000e0606 */
[----:B------:R-:W-:Y:S02]  /*1910*/  LOP3.LUT R2, R7, 0x8, R2, 0xf8, !PT ;  /* 0x0000000807027812 */ /* 0x000fe400078ef802 */
[----:B------:R-:W-:Y:S02]  /*1920*/  SHF.R.U32.HI R7, RZ, 0x3, R7 ;  /* 0x00000003ff077819 */ /* 0x000fe40000011607 */
[C---:B--2---:R-:W-:Y:S01]  /*1930*/  LOP3.LUT R3, R5.reuse, 0xfffffff8, RZ, 0xc0, !PT ;  /* 0xfffffff805037812 */ /* 0x044fe200078ec0ff */
[----:B------:R-:W-:Y:S01]  /*1940*/  IMAD.SHL.U32 R5, R5, 0x40, RZ ;  /* 0x0000004005057824 */ /* 0x000fe200078e00ff */
[----:B------:R-:W-:Y:S02]  /*1950*/  LOP3.LUT R7, R2, R7, RZ, 0x3c, !PT ;  /* 0x0000000702077212 */ /* 0x000fe400078e3cff */
[----:B----4-:R-:W-:Y:S01]  /*1960*/  IADD3 R82, P0, R22, R80, RZ ;  /* 0x0000005016527210 */ /* 0x010fe20007f1e0ff */
[----:B------:R-:W-:-:S02]  /*1970*/  IMAD.IADD R3, R16, 0x1, -R3 ;  /* 0x0000000110037824 */ /* 0x000fc400078e0a03 */
[----:B------:R-:W-:-:S04]  /*1980*/  @P1 IMAD.WIDE R16, R225, 0x2, R18 ;  /* 0x00000002e1101825 */ /* 0x000fc800078e0212 */
[----:B------:R-:W-:Y:S01]  /*1990*/  @P1 IMAD.WIDE R18, R243, 0x2, R18 ;  /* 0x00000002f3121825 */ /* 0x000fe200078e0212 */
[----:B------:R1:W-:Y:S03]  /*19a0*/  @P1 LDGSTS.E.BYPASS.LTC128B.128 [R223+0xa100], [R16.64], !P2 ;  /* 0x0a10000010df1fae */ /* 0x0003e6000d101d46 */
[----:B------:R-:W-:Y:S01]  /*19b0*/  IMAD.SHL.U32 R2, R3, 0x40, RZ ;  /* 0x0000004003027824 */ /* 0x000fe200078e00ff */
[----:B------:R1:W-:Y:S01]  /*19c0*/  @P1 LDGSTS.E.BYPASS.LTC128B.128 [R223+0xd100], [R18.64], !P6 ;  /* 0x0d10000012df1fae */ /* 0x0003e2000f101d46 */
[C---:B------:R-:W-:Y:S01]  /*19d0*/  IMAD R214, R10.reuse, 0x200, R7 ;  /* 0x000002000ad67824 */ /* 0x040fe200078e0207 */
[----:B------:R-:W-:Y:S01]  /*19e0*/  LOP3.LUT P1, RZ, R9, 0x2, RZ, 0xc0, !PT ;  /* 0x0000000209ff7812 */ /* 0x000fe2000782c0ff */
[----:B------:R-:W-:Y:S01]  /*19f0*/  IMAD.SHL.U32 R7, R10, 0x8, RZ ;  /* 0x000000080a077824 */ /* 0x000fe200078e00ff */
[----:B------:R-:W0:Y:S01]  /*1a00*/  LDGDEPBAR ;  /* 0x00000000000079af */ /* 0x000e220000000000 */
[----:B------:R-:W-:Y:S01]  /*1a10*/  IMAD.WIDE R10, R243, 0x2, RZ ;  /* 0x00000002f30a7825 */ /* 0x000fe200078e02ff */
[----:B------:R-:W-:-:S03]  /*1a20*/  LOP3.LUT R2, R2, 0x1c0, RZ, 0xc0, !PT ;  /* 0x000001c002027812 */ /* 0x000fc600078ec0ff */
[----:B------:R-:W-:Y:S01]  /*1a30*/  IMAD.X R83, R23, 0x1, R0, P0 ;  /* 0x0000000117537824 */ /* 0x000fe200000e0600 */
[----:B------:R-:W-:Y:S01]  /*1a40*/  IADD3 R50, P0, R51, R10, RZ ;  /* 0x0000000a33327210 */ /* 0x000fe20007f1e0ff */
[----:B------:R-:W-:Y:S01]  /*1a50*/  IMAD.SHL.U32 R214, R214, 0x2, RZ ;  /* 0x00000002d6d67824 */ /* 0x000fe200078e00ff */
[----:B------:R-:W-:Y:S02]  /*1a60*/  LOP3.LUT R7, R2, 0x8, R7, 0xf8, !PT ;  /* 0x0000000802077812 */ /* 0x000fe400078ef807 */
[----:B------:R-:W-:Y:S01]  /*1a70*/  SHF.R.U32.HI R2, RZ, 0x3, R2 ;  /* 0x00000003ff027819 */ /* 0x000fe20000011602 */
[----:B------:R-:W-:Y:S01]  /*1a80*/  IMAD.X R51, R4, 0x1, R11, P0 ;  /* 0x0000000104337824 */ /* 0x000fe200000e060b */
[----:B------:R-:W-:Y:S02]  /*1a90*/  IADD3 R78, P0, R10, R78, RZ ;  /* 0x0000004e0a4e7210 */ /* 0x000fe40007f1e0ff */
[----:B------:R-:W-:Y:S02]  /*1aa0*/  LOP3.LUT R2, R7, R2, RZ, 0x3c, !PT ;  /* 0x0000000207027212 */ /* 0x000fe400078e3cff */
[----:B------:R-:W-:Y:S01]  /*1ab0*/  IADD3 R4, R214, 0x8100, RZ ;  /* 0x00008100d6047810 */ /* 0x000fe20007ffe0ff */
[----:B------:R-:W-:Y:S01]  /*1ac0*/  IMAD.X R79, R11, 0x1, R6, P0 ;  /* 0x000000010b4f7824 */ /* 0x000fe200000e0606 */
[----:B------:R-:W-:Y:S01]  /*1ad0*/  LOP3.LUT R2, R2, 0xfffffe00, R5, 0xf8, !PT ;  /* 0xfffffe0002027812 */ /* 0x000fe200078ef805 */
[----:B------:R-:W-:Y:S01]  /*1ae0*/  IMAD.MOV.U32 R5, RZ, RZ, 0x10 ;  /* 0x00000010ff057424 */ /* 0x000fe200078e00ff */
[----:B------:R-:W-:Y:S01]  /*1af0*/  IADD3 R80, P0, R10, R80, RZ ;  /* 0x000000500a507210 */ /* 0x000fe20007f1e0ff */
[----:B------:R-:W-:Y:S01]  /*1b00*/  IMAD.MOV.U32 R10, RZ, RZ, 0x20 ;  /* 0x00000020ff0a7424 */ /* 0x000fe200078e00ff */
[----:B------:R-:W-:Y:S01]  /*1b10*/  IADD3 R213, R214, 0x8120, RZ ;  /* 0x00008120d6d57810 */ /* 0x000fe20007ffe0ff */
[----:B------:R-:W-:Y:S01]  /*1b20*/  IMAD R7, R107, 0x400, R2 ;  /* 0x000004006b077824 */ /* 0x000fe200078e0202 */
[----:B------:R-:W-:-:S04]  /*1b30*/  DEPBAR.LE SB0, 0x1 ;  /* 0x000080400000791a */ /* 0x000fc80000000000 */
[----:B------:R-:W-:Y:S01]  /*1b40*/  @P1 IADD3 R213, R4, -0x20, RZ ;  /* 0xffffffe004d51810 */ /* 0x000fe20007ffe0ff */
[----:B------:R-:W-:Y:S01]  /*1b50*/  BAR.SYNC.DEFER_BLOCKING 0x0 ;  /* 0x0000000000007b1d */ /* 0x000fe20000010000 */
[----:B------:R-:W-:Y:S01]  /*1b60*/  R2P PR, R3, 0x6 ;  /* 0x0000000603007804 */ /* 0x000fe20000000000 */
[----:B------:R-:W-:Y:S01]  /*1b70*/  IMAD.X R81, R11, 0x1, R0, P0 ;  /* 0x000000010b517824 */ /* 0x000fe200000e0600 */
[C---:B------:R-:W-:Y:S01]  /*1b80*/  LEA R4, R7.reuse, 0x100, 0x1 ;  /* 0x0000010007047811 */ /* 0x040fe200078e08ff */
[----:B------:R-:W-:Y:S01]  /*1b90*/  IMAD.SHL.U32 R7, R7, 0x2, RZ ;  /* 0x0000000207077824 */ /* 0x000fe200078e00ff */
[----:B------:R-:W-:Y:S02]  /*1ba0*/  ISETP.GE.AND P0, PT, R225, c[0x0][0x1d4], PT ;  /* 0x00007500e1007a0c */ /* 0x000fe40003f06270 */
[----:B------:R-:W-:Y:S02]  /*1bb0*/  SEL R5, R5, 0xfffffff0, !P1 ;  /* 0xfffffff005057807 */ /* 0x000fe40004800000 */
[----:B------:R-:W-:-:S02]  /*1bc0*/  SEL R3, R10, 0xffffffe0, !P2 ;  /* 0xffffffe00a037807 */ /* 0x000fc40005000000 */
[----:B------:R-:W-:Y:S01]  /*1bd0*/  ISETP.LT.OR P1, PT, R76, 0x1, P0 ;  /* 0x000000014c00780c */ /* 0x000fe20000721670 */
[--C-:B------:R-:W-:Y:S01]  /*1be0*/  IMAD R6, R5, 0x2, R4.reuse ;  /* 0x0000000205067824 */ /* 0x100fe200078e0204 */
[----:B------:R-:W-:Y:S01]  /*1bf0*/  ISETP.GE.AND P2, PT, R8, c[0x0][0x1d4], PT ;  /* 0x0000750008007a0c */ /* 0x000fe20003f46270 */
[----:B------:R-:W-:Y:S01]  /*1c00*/  IMAD R4, R3, 0x2, R4 ;  /* 0x0000000203047824 */ /* 0x000fe200078e0204 */
[----:B------:R-:W-:Y:S01]  /*1c10*/  IADD3 R207, R213, 0x800, RZ ;  /* 0x00000800d5cf7810 */ /* 0x000fe20007ffe0ff */
[----:B------:R-:W-:Y:S01]  /*1c20*/  IMAD R0, R3, 0x2, R6 ;  /* 0x0000000203007824 */ /* 0x000fe200078e0206 */
[C---:B------:R-:W-:Y:S02]  /*1c30*/  IADD3 R206, R213.reuse, 0x1000, RZ ;  /* 0x00001000d5ce7810 */ /* 0x040fe40007ffe0ff */
[C---:B------:R-:W-:Y:S02]  /*1c40*/  IADD3 R205, R213.reuse, 0x1800, RZ ;  /* 0x00001800d5cd7810 */ /* 0x040fe40007ffe0ff */
[----:B------:R-:W-:-:S02]  /*1c50*/  IADD3 R204, R213, 0x2000, RZ ;  /* 0x00002000d5cc7810 */ /* 0x000fc40007ffe0ff */
[C---:B------:R-:W-:Y:S01]  /*1c60*/  IADD3 R203, R213.reuse, 0x2800, RZ ;  /* 0x00002800d5cb7810 */ /* 0x040fe20007ffe0ff */
[----:B------:R-:W-:Y:S01]  /*1c70*/  LDSM.16.M88.4 R124, [R7+0x100] ;  /* 0x00010000077c783b */ /* 0x000fe20000000200 */
[C---:B------:R-:W-:Y:S02]  /*1c80*/  IADD3 R201, R213.reuse, 0x3000, RZ ;  /* 0x00003000d5c97810 */ /* 0x040fe40007ffe0ff */
[C---:B------:R-:W-:Y:S01]  /*1c90*/  IADD3 R200, R213.reuse, 0x3800, RZ ;  /* 0x00003800d5c87810 */ /* 0x040fe20007ffe0ff */
[----:B------:R2:W-:Y:S01]  /*1ca0*/  LDSM.16.M88.4 R180, [R7+0x4100] ;  /* 0x0041000007b4783b */ /* 0x0005e20000000200 */
[C---:B------:R-:W-:Y:S02]  /*1cb0*/  IADD3 R199, R213.reuse, 0x4000, RZ ;  /* 0x00004000d5c77810 */ /* 0x040fe40007ffe0ff */
[C---:B------:R-:W-:Y:S01]  /*1cc0*/  IADD3 R198, R213.reuse, 0x4800, RZ ;  /* 0x00004800d5c67810 */ /* 0x040fe20007ffe0ff */
[----:B------:R-:W-:Y:S01]  /*1cd0*/  LDSM.16.M88.4 R144, [R6] ;  /* 0x000000000690783b */ /* 0x000fe20000000200 */
[----:B------:R-:W-:-:S02]  /*1ce0*/  IADD3 R197, R213, 0x5000, RZ ;  /* 0x00005000d5c57810 */ /* 0x000fc40007ffe0ff */
[----:B------:R-:W-:Y:S01]  /*1cf0*/  IADD3 R196, R213, 0x5800, RZ ;  /* 0x00005800d5c47810 */ /* 0x000fe20007ffe0ff */
[----:B------:R-:W-:Y:S04]  /*1d00*/  LDSM.16.M88.4 R184, [R6+0x4000] ;  /* 0x0040000006b8783b */ /* 0x000fe80000000200 */
[----:B------:R-:W-:Y:S04]  /*1d10*/  LDSM.16.M88.4 R172, [R4] ;  /* 0x0000000004ac783b */ /* 0x000fe80000000200 */
[----:B------:R-:W-:Y:S04]  /*1d20*/  LDSM.16.M88.4 R188, [R4+0x4000] ;  /* 0x0040000004bc783b */ /* 0x000fe80000000200 */
[----:B------:R-:W-:Y:S01]  /*1d30*/  LDSM.16.M88.4 R176, [R0] ;  /* 0x0000000000b0783b */ /* 0x000fe20000000200 */
[----:B--2---:R-:W-:-:S03]  /*1d40*/  IADD3 R7, R13, -0x1, RZ ;  /* 0xffffffff0d077810 */ /* 0x004fc60007ffe0ff */
[----:B------:R-:W-:Y:S04]  /*1d50*/  LDSM.16.M88.4 R192, [R0+0x4000] ;  /* 0x0040000000c0783b */ /* 0x000fe80000000200 */
[----:B------:R-:W-:Y:S06]  /*1d60*/  BAR.SYNC.DEFER_BLOCKING 0x0 ;  /* 0x0000000000007b1d */ /* 0x000fec0000010000 */
[----:B------:R-:W-:-:S04]  /*1d70*/  DEPBAR.LE SB0, 0x0 ;  /* 0x000080000000791a */ /* 0x000fc80000000000 */
[----:B------:R-:W-:Y:S06]  /*1d80*/  BAR.SYNC.DEFER_BLOCKING 0x0 ;  /* 0x0000000000007b1d */ /* 0x000fec0000010000 */
[----:B------:R-:W-:Y:S04]  /*1d90*/  LDSM.16.M88.4 R24, [R214+0x8100] ;  /* 0x00810000d618783b */ /* 0x000fe80000000200 */
[----:B-1----:R-:W-:Y:S04]  /*1da0*/  LDSM.16.M88.4 R16, [R214+0x8900] ;  /* 0x00890000d610783b */ /* 0x002fe80000000200 */
[----:B------:R-:W1:Y:S04]  /*1db0*/  LDSM.16.M88.4 R52, [R214+0x9100] ;  /* 0x00910000d634783b */ /* 0x000e680000000200 */
[----:B------:R-:W-:Y:S04]  /*1dc0*/  LDSM.16.M88.4 R44, [R214+0x9900] ;  /* 0x00990000d62c783b */ /* 0x000fe80000000200 */
[----:B------:R-:W-:Y:S04]  /*1dd0*/  LDSM.16.M88.4 R36, [R214+0xa100] ;  /* 0x00a10000d624783b */ /* 0x000fe80000000200 */
[----:B------:R-:W-:Y:S04]  /*1de0*/  LDSM.16.M88.4 R28, [R214+0xa900] ;  /* 0x00a90000d61c783b */ /* 0x000fe80000000200 */
[----:B------:R-:W-:Y:S04]  /*1df0*/  LDSM.16.M88.4 R64, [R213] ;  /* 0x00000000d540783b */ /* 0x000fe80000000200 */
[----:B------:R-:W-:Y:S04]  /*1e00*/  LDSM.16.M88.4 R40, [R213+0x800] ;  /* 0x00080000d528783b */ /* 0x000fe80000000200 */
[----:B------:R-:W2:Y:S04]  /*1e10*/  LDSM.16.M88.4 R32, [R213+0x1000] ;  /* 0x00100000d520783b */ /* 0x000ea80000000200 */
[----:B------:R-:W3:Y:S04]  /*1e20*/  LDSM.16.M88.4 R60, [R213+0x1800] ;  /* 0x00180000d53c783b */ /* 0x000ee80000000200 */
[----:B------:R-:W4:Y:S04]  /*1e30*/  LDSM.16.M88.4 R72, [R213+0x2000] ;  /* 0x00200000d548783b */ /* 0x000f280000000200 */
[----:B------:R-:W5:Y:S04]  /*1e40*/  LDSM.16.M88.4 R68, [R213+0x2800] ;  /* 0x00280000d544783b */ /* 0x000f680000000200 */
[----:B------:R-:W-:Y:S01]  /*1e50*/  @!PT LDS RZ, [RZ] ;  /* 0x00000000fffff984 */ /* 0x000fe20000000800 */
[----:B------:R-:W-:Y:S01]  /*1e60*/  @!PT LDS RZ, [RZ] ;  /* 0x00000000fffff984 */ /* 0x000fe20000000800 */
[----:B------:R-:W-:Y:S01]  /*1e70*/  @!PT LDS RZ, [RZ] ;  /* 0x00000000fffff984 */ /* 0x000fe20000000800 */
[----:B------:R3:W-:Y:S01]  /*1e80*/  LDGSTS.E.BYPASS.LTC128B.128 [R223+0x100], [R20.64], !P1 ;  /* 0x0010000014df7fae */ /* 0x0007e2000c901d46 */
[C---:B------:R-:W-:Y:S01]  /*1e90*/  ISETP.LT.OR P1, PT, R76.reuse, 0x1, P2 ;  /* 0x000000014c00780c */ /* 0x040fe20001721670 */
[C---:B-1----:R-:W-:Y:S08]  /*1ea0*/  HMMA.16816.F32 R56, R124.reuse, R52, RZ ;  /* 0x000000347c38723c */ /* 0x042ff000000018ff */
[----:B------:R-:W-:Y:S04]  /*1eb0*/  HMMA.16816.F32 R52, R124, R54, RZ ;  /* 0x000000367c34723c */ /* 0x000fe800000018ff */
[----:B------:R1:W-:Y:S01]  /*1ec0*/  LDGSTS.E.BYPASS.LTC128B.128 [R223+0x3100], [R50.64], !P1 ;  /* 0x0310000032df7fae */ /* 0x0003e2000c901d46 */
[----:B------:R-:W-:-:S02]  /*1ed0*/  ISETP.LT.OR P1, PT, R76, 0x21, P0 ;  /* 0x000000214c00780c */ /* 0x000fc40000721670 */
[----:B------:R-:W-:-:S09]  /*1ee0*/  ISETP.LT.OR P0, PT, R76, 0x41, P0 ;  /* 0x000000414c00780c */ /* 0x000fd20000701670 */
[----:B--2---:R-:W-:Y:S02]  /*1ef0*/  HMMA.16816.F32 R56, R144, R32, R56 ;  /* 0x000000209038723c */ /* 0x004fe40000001838 */
[----:B------:R1:W-:Y:S01]  /*1f00*/  LDGSTS.E.BYPASS.LTC128B.128 [R223+0x1100], [R48.64], !P1 ;  /* 0x0110000030df7fae */ /* 0x0003e2000c901d46 */
[C---:B------:R-:W-:Y:S02]  /*1f10*/  ISETP.LT.OR P1, PT, R76.reuse, 0x21, P2 ;  /* 0x000000214c00780c */ /* 0x040fe40001721670 */
[----:B------:R-:W-:-:S03]  /*1f20*/  ISETP.LT.OR P2, PT, R76, 0x41, P2 ;  /* 0x000000414c00780c */ /* 0x000fc60001741670 */
[C---:B---3--:R-:W-:Y:S08]  /*1f30*/  HMMA.16816.F32 R20, R124.reuse, R16, RZ ;  /* 0x000000107c14723c */ /* 0x048ff000000018ff */
[----:B------:R2:W-:Y:S01]  /*1f40*/  LDGSTS.E.BYPASS.LTC128B.128 [R223+0x4100], [R78.64], !P1 ;  /* 0x041000004edf7fae */ /* 0x0005e2000c901d46 */
[----:B------:R-:W-:Y:S01]  /*1f50*/  LOP3.LUT P1, RZ, R9, 0x4, RZ, 0xc0, !PT ;  /* 0x0000000409ff7812 */ /* 0x000fe2000782c0ff */
[----:B------:R-:W-:Y:S02]  /*1f60*/  HMMA.16816.F32 R16, R124, R18, RZ ;  /* 0x000000127c10723c */ /* 0x000fe400000018ff */
[----:B------:R3:W-:Y:S01]  /*1f70*/  LDGSTS.E.BYPASS.LTC128B.128 [R223+0x2100], [R82.64], !P0 ;  /* 0x0210000052df7fae */ /* 0x0007e2000c101d46 */
[----:B------:R-:W-:-:S02]  /*1f80*/  SEL R0, R10, 0xffffffe0, !P1 ;  /* 0xffffffe00a007807 */ /* 0x000fc40004800000 */
[----:B------:R-:W-:Y:S01]  /*1f90*/  ISETP.GT.AND P0, PT, R7, R216, PT ;  /* 0x000000d80700720c */ /* 0x000fe20003f04270 */
[----:B------:R3:W-:Y:S01]  /*1fa0*/  LDGSTS.E.BYPASS.LTC128B.128 [R223+0x5100], [R80.64], !P2 ;  /* 0x0510000050df7fae */ /* 0x0007e2000d101d46 */
[----:B------:R-:W-:Y:S01]  /*1fb0*/  ISETP.GT.AND P1, PT, R224, 0x5f, PT ;  /* 0x0000005fe000780c */ /* 0x000fe20003f24270 */
[----:B------:R-:W-:Y:S01]  /*1fc0*/  HMMA.16816.F32 R8, R124, R24, RZ ;  /* 0x000000187c08723c */ /* 0x000fe200000018ff */
[C---:B------:R-:W-:Y:S01]  /*1fd0*/  IMAD R211, R0.reuse, 0x2, R214 ;  /* 0x0000000200d37824 */ /* 0x040fe200078e02d6 */
[----:B------:R-:W-:Y:S01]  /*1fe0*/  LDSM.16.M88.4 R92, [R214+0xd100] ;  /* 0x00d10000d65c783b */ /* 0x000fe20000000200 */
[----:B------:R-:W-:-:S03]  /*1ff0*/  IMAD R202, R0, 0x2, R213 ;  /* 0x0000000200ca7824 */ /* 0x000fc600078e02d5 */
[----:B------:R-:W-:Y:S02]  /*2000*/  LDSM.16.M88.4 R88, [R213+0x3000] ;  /* 0x00300000d558783b */ /* 0x000fe40000000200 */
[C---:B-1----:R-:W-:Y:S02]  /*2010*/  HMMA.16816.F32 R48, R124.reuse, R44, RZ ;  /* 0x0000002c7c30723c */ /* 0x042fe400000018ff */
[----:B------:R-:W-:Y:S04]  /*2020*/  LDSM.16.M88.4 R84, [R213+0x3800] ;  /* 0x00380000d554783b */ /* 0x000fe80000000200 */
[----:B------:R-:W-:Y:S02]  /*2030*/  LDSM.16.M88.4 R96, [R211+0xc100] ;  /* 0x00c10000d360783b */ /* 0x000fe40000000200 */
[C---:B------:R-:W-:Y:S02]  /*2040*/  HMMA.16816.F32 R24, R124.reuse, R26, RZ ;  /* 0x0000001a7c18723c */ /* 0x040fe400000018ff */
[----:B--2---:R-:W-:Y:S04]  /*2050*/  LDSM.16.M88.4 R76, [R211+0x8900] ;  /* 0x00890000d34c783b */ /* 0x004fe80000000200 */
[----:B------:R-:W0:Y:S02]  /*2060*/  LDGDEPBAR ;  /* 0x00000000000079af */ /* 0x000e240000000000 */
[----:B------:R-:W-:Y:S02]  /*2070*/  HMMA.16816.F32 R44, R124, R46, RZ ;  /* 0x0000002e7c2c723c */ /* 0x000fe400000018ff */
[----:B---3--:R-:W-:Y:S06]  /*2080*/  LDSM.16.M88.4 R80, [R213+0x4000] ;  /* 0x00400000d550783b */ /* 0x008fec0000000200 */
[C---:B------:R-:W-:Y:S08]  /*2090*/  HMMA.16816.F32 R8, R144.reuse, R64, R8 ;  /* 0x000000409008723c */ /* 0x040ff00000001808 */
[C---:B------:R-:W-:Y:S01]  /*20a0*/  HMMA.16816.F32 R24, R144.reuse, R66, R24 ;  /* 0x000000429018723c */ /* 0x040fe20000001818 */
[----:B------:R-:W1:Y:S07]  /*20b0*/  LDSM.16.M88.4 R64, [R211+0x8100] ;  /* 0x00810000d340783b */ /* 0x000e6e0000000200 */
[C---:B------:R-:W-:Y:S08]  /*20c0*/  HMMA.16816.F32 R48, R144.reuse, R60, R48 ;  /* 0x0000003c9030723c */ /* 0x040ff00000001830 */
[C---:B------:R-:W-:Y:S01]  /*20d0*/  HMMA.16816.F32 R44, R144.reuse, R62, R44 ;  /* 0x0000003e902c723c */ /* 0x040fe2000000182c */
[----:B------:R-:W2:Y:S07]  /*20e0*/  LDSM.16.M88.4 R60, [R211+0x9100] ;  /* 0x00910000d33c783b */ /* 0x000eae0000000200 */
[C---:B------:R-:W-:Y:S08]  /*20f0*/  HMMA.16816.F32 R20, R144.reuse, R40, R20 ;  /* 0x000000289014723c */ /* 0x040ff00000001814 */
[C---:B------:R-:W-:Y:S08]  /*2100*/  HMMA.16816.F32 R16, R144.reuse, R42, R16 ;  /* 0x0000002a9010723c */ /* 0x040ff00000001810 */
[----:B------:R-:W-:Y:S08]  /*2110*/  HMMA.16816.F32 R52, R144, R34, R52 ;  /* 0x000000229034723c */ /* 0x000ff00000001834 */
[C---:B------:R-:W-:Y:S08]  /*2120*/  HMMA.16816.F32 R40, R124.reuse, R36, RZ ;  /* 0x000000247c28723c */ /* 0x040ff000000018ff */
[C---:B------:R-:W-:Y:S08]  /*2130*/  HMMA.16816.F32 R32, R124.reuse, R28, RZ ;  /* 0x0000001c7c20723c */ /* 0x040ff000000018ff */
[C---:B------:R-:W-:Y:S08]  /*2140*/  HMMA.16816.F32 R36, R124.reuse, R38, RZ ;  /* 0x000000267c24723c */ /* 0x040ff000000018ff */
[----:B------:R-:W-:Y:S08]  /*2150*/  HMMA.16816.F32 R28, R124, R30, RZ ;  /* 0x0000001e7c1c723c */ /* 0x000ff000000018ff */
[C---:B----4-:R-:W-:Y:S08]  /*2160*/  HMMA.16816.F32 R40, R144.reuse, R72, R40 ;  /* 0x000000489028723c */ /* 0x050ff00000001828 */
[C---:B------:R-:W-:Y:S01]  /*2170*/  HMMA.16816.F32 R36, R144.reuse, R74, R36 ;  /* 0x0000004a9024723c */ /* 0x040fe20000001824 */
[----:B------:R-:W3:Y:S07]  /*2180*/  LDSM.16.M88.4 R72, [R211+0x9900] ;  /* 0x00990000d348783b */ /* 0x000eee0000000200 */
[C---:B-----5:R-:W-:Y:S08]  /*2190*/  HMMA.16816.F32 R32, R144.reuse, R68, R32 ;  /* 0x000000449020723c */ /* 0x060ff00000001820 */
        /* <DEDUP_REMOVED lines=8> */
[C---:B------:R-:W-:Y:S08]  /*2220*/  HMMA.16816.F32 R20, R172.reuse, R76, R20 ;  /* 0x0000004cac14723c */ /* 0x040ff00000001814 */
[C---:B------:R-:W-:Y:S01]  /*2230*/  HMMA.16816.F32 R16, R172.reuse, R78, R16 ;  /* 0x0000004eac10723c */ /* 0x040fe20000001810 */
[----:B------:R-:W5:Y:S07]  /*2240*/  LDSM.16.M88.4 R76, [R202] ;  /* 0x00000000ca4c783b */ /* 0x000f6e0000000200 */
        /* <DEDUP_REMOVED lines=51> */
[C---:B-----5:R-:W-:Y:S08]  /*2580*/  HMMA.16816.F32 R48, R184.reuse, R76, R48 ;  /* 0x0000004cb830723c */ /* 0x060ff00000001830 */
[C---:B------:R-:W-:Y:S01]  /*2590*/  HMMA.16816.F32 R44, R184.reuse, R78, R44 ;  /* 0x0000004eb82c723c */ /* 0x040fe2000000182c */
[----:B------:R-:W-:Y:S07]  /*25a0*/  LDSM.16.M88.4 R76, [R202+0x3800] ;  /* 0x00380000ca4c783b */ /* 0x000fee0000000200 */
[C---:B------:R-:W-:Y:S08]  /*25b0*/  HMMA.16816.F32 R56, R184.reuse, R80, R56 ;  /* 0x00000050b838723c */ /* 0x040ff00000001838 */
[C---:B------:R-:W-:Y:S01]  /*25c0*/  HMMA.16816.F32 R52, R184.reuse, R82, R52 ;  /* 0x00000052b834723c */ /* 0x040fe20000001834 */
[----:B------:R-:W-:Y:S07]  /*25d0*/  LDSM.16.M88.4 R80, [R202+0x3000] ;  /* 0x00300000ca50783b */ /* 0x000fee0000000200 */
[C---:B---3--:R-:W-:Y:S08]  /*25e0*/  HMMA.16816.F32 R40, R184.reuse, R72, R40 ;  /* 0x00000048b828723c */ /* 0x048ff00000001828 */
[C---:B------:R-:W-:Y:S01]  /*25f0*/  HMMA.16816.F32 R36, R184.reuse, R74, R36 ;  /* 0x0000004ab824723c */ /* 0x040fe20000001824 */
[----:B------:R-:W-:Y:S07]  /*2600*/  LDSM.16.M88.4 R72, [R202+0x4000] ;  /* 0x00400000ca48783b */ /* 0x000fee0000000200 */
[C---:B----4-:R-:W-:Y:S08]  /*2610*/  HMMA.16816.F32 R32, R184.reuse, R68, R32 ;  /* 0x00000044b820723c */ /* 0x050ff00000001820 */
[----:B------:R-:W-:Y:S01]  /*2620*/  HMMA.16816.F32 R28, R184, R70, R28 ;  /* 0x00000046b81c723c */ /* 0x000fe2000000181c */
[----:B------:R-:W3:Y:S07]  /*2630*/  LDSM.16.M88.4 R68, [R202+0x4800] ;  /* 0x00480000ca44783b */ /* 0x000eee0000000200 */
[C---:B-1----:R-:W-:Y:S08]  /*2640*/  HMMA.16816.F32 R8, R188.reuse, R64, R8 ;  /* 0x00000040bc08723c */ /* 0x042ff00000001808 */
[C---:B------:R-:W-:Y:S01]  /*2650*/  HMMA.16816.F32 R24, R188.reuse, R66, R24 ;  /* 0x00000042bc18723c */ /* 0x040fe20000001818 */
[----:B------:R-:W1:Y:S07]  /*2660*/  LDSM.16.M88.4 R64, [R202+0x5000] ;  /* 0x00500000ca40783b */ /* 0x000e6e0000000200 */
[C---:B--2---:R-:W-:Y:S08]  /*2670*/  HMMA.16816.F32 R20, R188.reuse, R60, R20 ;  /* 0x0000003cbc14723c */ /* 0x044ff00000001814 */
[----:B------:R-:W-:Y:S01]  /*2680*/  HMMA.16816.F32 R16, R188, R62, R16 ;  /* 0x0000003ebc10723c */ /* 0x000fe20000001810 */
[----:B------:R-:W2:Y:S01]  /*2690*/  LDSM.16.M88.4 R60, [R202+0x5800] ;  /* 0x00580000ca3c783b */ /* 0x000ea20000000200 */
        /* <DEDUP_REMOVED lines=18> */
[----:B------:R-:W-:Y:S01]  /*27c0*/  SHF.R.S32.HI R40, RZ, 0x1f, R225 ;  /* 0x0000001fff287819 */ /* 0x000fe200000114e1 */
[C---:B------:R-:W-:Y:S08]  /*27d0*/  HMMA.16816.F32 R36, R192.reuse, R66, R36 ;  /* 0x00000042c024723c */ /* 0x040ff00000001824 */
[C---:B--2---:R-:W-:Y:S08]  /*27e0*/  HMMA.16816.F32 R32, R192.reuse, R60, R32 ;  /* 0x0000003cc020723c */ /* 0x044ff00000001820 */
        /* <DEDUP_REMOVED lines=15> */
[----:B------:R-:W-:Y:S02]  /*28e0*/  ISETP.GE.AND P2, PT, R225, c[0x0][0x1d4], PT ;  /* 0x00007500e1007a0c */ /* 0x000fe40003f46270 */
[----:B------:R-:W-:Y:S01]  /*28f0*/  SHF.L.U64.HI R4, R243, 0x1, R244 ;  /* 0x00000001f3047819 */ /* 0x000fe200000102f4 */
[----:B------:R-:W-:Y:S01]  /*2900*/  IMAD R222, R7, c[0x0][0x2b8], R222 ;  /* 0x0000ae0007de7a24 */ /* 0x000fe200078e02de */
[----:B------:R-:W-:-:S03]  /*2910*/  SEL R6, RZ, 0x10, P2 ;  /* 0x00000010ff067807 */ /* 0x000fc60001000000 */
[----:B------:R-:W-:Y:S01]  /*2920*/  IMAD.WIDE.U32 R42, R222, c[0x0][0x1e0], RZ ;  /* 0x00007800de2a7a25 */ /* 0x000fe200078e00ff */
[----:B------:R-:W-:Y:S02]  /*2930*/  SHF.R.S32.HI R7, RZ, 0x1f, R222 ;  /* 0x0000001fff077819 */ /* 0x000fe400000114de */
[----:B------:R-:W-:-:S03]  /*2940*/  IADD3 R64, -R6, 0x10, RZ ;  /* 0x0000001006407810 */ /* 0x000fc60007ffe1ff */
[----:B------:R-:W-:Y:S01]  /*2950*/  IMAD R7, R7, c[0x0][0x1e0], RZ ;  /* 0x0000780007077a24 */ /* 0x000fe200078e02ff */
[----:B------:R-:W-:-:S03]  /*2960*/  LOP3.LUT R64, R64, 0xf, RZ, 0xc0, !PT ;  /* 0x0000000f40407812 */ /* 0x000fc600078ec0ff */
[----:B------:R-:W-:-:S04]  /*2970*/  IMAD R0, R222, c[0x0][0x1e4], R7 ;  /* 0x00007900de007a24 */ /* 0x000fc800078e0207 */
[----:B------:R-:W-:Y:S01]  /*2980*/  IMAD.IADD R43, R43, 0x1, R0 ;  /* 0x000000012b2b7824 */ /* 0x000fe200078e0200 */
[----:B-1----:R-:W-:-:S04]  /*2990*/  IADD3 R61, -R245, 0x10, RZ ;  /* 0x00000010f53d7810 */ /* 0x002fc80007ffe1ff */
[----:B------:R-:W-:Y:S02]  /*29a0*/  LOP3.LUT R61, R61, 0xf, RZ, 0xc0, !PT ;  /* 0x0000000f3d3d7812 */ /* 0x000fe400078ec0ff */
[----:B--2---:R-:W-:Y:S01]  /*29b0*/  SHF.R.S32.HI R0, RZ, 0x1f, R221 ;  /* 0x0000001fff007819 */ /* 0x004fe200000114dd */
[----:B------:R-:W-:-:S04]  /*29c0*/  IMAD.WIDE.U32 R42, R221, c[0x0][0x1f0], R42 ;  /* 0x00007c00dd2a7a25 */ /* 0x000fc800078e002a */
[----:B------:R-:W-:Y:S01]  /*29d0*/  IMAD R0, R0, c[0x0][0x1f0], RZ ;  /* 0x00007c0000007a24 */ /* 0x000fe200078e02ff */
[----:B------:R-:W-:-:S03]  /*29e0*/  IADD3 R7, P0, R234, R42, RZ ;  /* 0x0000002aea077210 */ /* 0x000fc60007f1e0ff */
[----:B------:R-:W-:Y:S02]  /*29f0*/  IMAD R41, R221, c[0x0][0x1f4], R0 ;  /* 0x00007d00dd297a24 */ /* 0x000fe400078e0200 */
[----:B------:R-:W-:-:S03]  /*2a00*/  IMAD.SHL.U32 R0, R243, 0x2, RZ ;  /* 0x00000002f3007824 */ /* 0x000fc600078e00ff */
[----:B------:R-:W-:Y:S02]  /*2a10*/  IADD3.X R42, R218, R43, R41, P0, !PT ;  /* 0x0000002bda2a7210 */ /* 0x000fe400007fe429 */
[----:B------:R-:W-:Y:S02]  /*2a20*/  LEA R43, P0, R7, c[0x0][0x1c8], 0x1 ;  /* 0x00007200072b7a11 */ /* 0x000fe400078008ff */
[----:B------:R-:W-:Y:S02]  /*2a30*/  SHF.L.U64.HI R41, R225, 0x1, R40 ;  /* 0x00000001e1297819 */ /* 0x000fe40000010228 */
[----:B------:R-:W-:Y:S01]  /*2a40*/  LEA.HI.X R42, R7, c[0x0][0x1cc], R42, 0x1, P0 ;  /* 0x00007300072a7a11 */ /* 0x000fe200000f0c2a */
[----:B------:R-:W1:Y:S01]  /*2a50*/  SHFL.IDX PT, R60, R43, 0x2, 0x181f ;  /* 0x00581f002b3c7f89 */ /* 0x000e6200000e0000 */
[----:B------:R-:W-:-:S03]  /*2a60*/  IMAD.SHL.U32 R7, R225, 0x2, RZ ;  /* 0x00000002e1077824 */ /* 0x000fc600078e00ff */
[----:B------:R-:W2:Y:S04]  /*2a70*/  SHFL.IDX PT, R62, R42, 0x2, 0x181f ;  /* 0x00581f002a3e7f89 */ /* 0x000ea800000e0000 */
[----:B------:R-:W-:Y:S01]  /*2a80*/  SHFL.IDX PT, R63, R42, 0x1, 0x181f ;  /* 0x00381f002a3f7f89 */ /* 0x000fe200000e0000 */
[----:B-1----:R-:W-:-:S04]  /*2a90*/  IADD3 R64, P2, P0, R64, R60, R7 ;  /* 0x0000003c40407210 */ /* 0x002fc8000785e007 */
        /* <DEDUP_REMOVED lines=12> */
[----:B---3--:R-:W-:-:S04]  /*2b60*/  IADD3 R74, P0, R62, R7, RZ ;  /* 0x000000073e4a7210 */ /* 0x008fc80007f1e0ff */
[----:B------:R1:W-:Y:S01]  /*2b70*/  LDGSTS.E.BYPASS.LTC128B.128 [R223+0xb100], [R60.64], !P6 ;  /* 0x0b1000003cdf7fae */ /* 0x0003e2000f101d46 */
[----:B------:R-:W-:Y:S01]  /*2b80*/  IMAD.X R75, R63, 0x1, R41, P0 ;  /* 0x000000013f4b7824 */ /* 0x000fe200000e0629 */
        /* <DEDUP_REMOVED lines=8> */
.L_x_2407:
[----:B------:R-:W-:Y:S01]  /*2c10*/  LOP3.LUT R7, R102, 0xffffffe0, RZ, 0xc0, !PT ;  /* 0xffffffe066077812 */ /* 0x000fe200078ec0ff */
[----:B------:R-:W-:Y:S01]  /*2c20*/  ULDC UR4, c[0x0][0x324] ;  /* 0x0000c90000047ab9 */ /* 0x000fe20000000800 */
[----:B------:R-:W-:Y:S01]  /*2c30*/  LEA.HI R41, R105, R100, RZ, 0x2 ;  /* 0x0000006469297211 */ /* 0x000fe200078f10ff */
[----:B------:R-:W-:Y:S01]  /*2c40*/  ULOP3.LUT UR4, URZ, UR4, URZ, 0x33, !UPT ;  /* 0x000000043f047292 */ /* 0x000fe2000f8e333f */
[----:B------:R-:W-:Y:S01]  /*2c50*/  SHF.R.S32.HI R42, RZ, 0x1f, R107 ;  /* 0x0000001fff2a7819 */ /* 0x000fe2000001146b */
[----:B------:R-:W-:Y:S01]  /*2c60*/  IMAD.IADD R0, R100, 0x1, -R7 ;  /* 0x0000000164007824 */ /* 0x000fe200078e0a07 */
[----:B------:R-:W-:Y:S01]  /*2c70*/  LOP3.LUT R41, R41, 0xfffffffc, RZ, 0xc0, !PT ;  /* 0xfffffffc29297812 */ /* 0x000fe200078ec0ff */
[----:B------:R-:W0:Y:S01]  /*2c80*/  LDGDEPBAR ;  /* 0x00000000000079af */ /* 0x000e220000000000 */
[----:B------:R-:W-:Y:S02]  /*2c90*/  LEA.HI R42, R42, R107, RZ, 0x3 ;  /* 0x0000006b2a2a7211 */ /* 0x000fe400078f18ff */
[----:B------:R-:W-:Y:S01]  /*2ca0*/  SHF.R.S32.HI R7, RZ, 0x1f, R0 ;  /* 0x0000001fff077819 */ /* 0x000fe20000011400 */
[----:B------:R-:W-:Y:S01]  /*2cb0*/  IMAD.IADD R100, R100, 0x1, -R41 ;  /* 0x0000000164647824 */ /* 0x000fe200078e0a29 */
[----:B------:R-:W-:-:S02]  /*2cc0*/  LOP3.LUT R42, R42, 0xffffff8, RZ, 0xc0, !PT ;  /* 0x0ffffff82a2a7812 */ /* 0x000fc400078ec0ff */
[----:B------:R-:W-:Y:S02]  /*2cd0*/  LEA.HI R4, R7, R0, RZ, 0x2 ;  /* 0x0000000007047211 */ /* 0x000fe400078f10ff */
[----:B------:R-:W-:Y:S01]  /*2ce0*/  LEA.HI R6, R100, R100, RZ, 0x1 ;  /* 0x0000006464067211 */ /* 0x000fe200078f08ff */
[----:B------:R-:W-:Y:S01]  /*2cf0*/  IMAD.IADD R42, R107, 0x1, -R42 ;  /* 0x000000016b2a7824 */ /* 0x000fe200078e0a2a */
[----:B------:R-:W-:Y:S02]  /*2d00*/  LEA.HI.SX32 R7, R4, R15, 0x1e ;  /* 0x0000000f04077211 */ /* 0x000fe400078ff2ff */
[----:B------:R-:W-:-:S03]  /*2d10*/  LOP3.LUT R41, R6, 0x1ffffffe, RZ, 0xc0, !PT ;  /* 0x1ffffffe06297812 */ /* 0x000fc600078ec0ff */
[----:B------:R-:W-:Y:S02]  /*2d20*/  IMAD R7, R42, 0x10, R7 ;  /* 0x000000102a077824 */ /* 0x000fe400078e0207 */
[----:B------:R-:W-:Y:S01]  /*2d30*/  IMAD.IADD R100, R100, 0x1, -R41 ;  /* 0x0000000164647824 */ /* 0x000fe200078e0a29 */
[----:B------:R-:W-:-:S03]  /*2d40*/  LOP3.LUT R41, R4, 0x7ffffffc, RZ, 0xc0, !PT ;  /* 0x7ffffffc04297812 */ /* 0x000fc600078ec0ff */
[----:B------:R-:W-:Y:S02]  /*2d50*/  IMAD R229, R100, 0x8, R7 ;  /* 0x0000000864e57824 */ /* 0x000fe400078e0207 */
[----:B------:R-:W-:Y:S02]  /*2d60*/  IMAD.IADD R41, R0, 0x1, -R41 ;  /* 0x0000000100297824 */ /* 0x000fe400078e0a29 */
[----:B------:R-:W-:-:S04]  /*2d70*/  @P4 IMAD.HI.U32 R6, R229, c[0x0][0x2c8], RZ ;  /* 0x0000b200e5064a27 */ /* 0x000fc800078e00ff */
[----:B------:R-:W-:Y:S01]  /*2d80*/  IMAD.MOV.U32 R7, RZ, RZ, R229 ;  /* 0x000000ffff077224 */ /* 0x000fe200078e00e5 */
[----:B------:R-:W-:Y:S01]  /*2d90*/  @P4 SHF.R.U32.HI R7, RZ, c[0x0][0x2cc], R6 ;  /* 0x0000b300ff074a19 */ /* 0x000fe20000011606 */
[----:B------:R-:W-:-:S04]  /*2da0*/  IMAD.SHL.U32 R236, R41, 0x2, RZ ;  /* 0x0000000229ec7824 */ /* 0x000fc800078e00ff */
[----:B------:R-:W2:Y:S01]  /*2db0*/  SHFL.IDX PT, R4, R7, RZ, 0x1c1f ;  /* 0x001c1fff07047589 */ /* 0x000ea200000e0000 */
[----:B-1----:R-:W-:Y:S01]  /*2dc0*/  IADD3 R61, -R236, 0x1, R101 ;  /* 0x00000001ec3d7810 */ /* 0x002fe20007ffe165 */
[----:B------:R-:W-:Y:S01]  /*2dd0*/  IMAD.IADD R41, R12, 0x1, -R236 ;  /* 0x000000010c297824 */ /* 0x000fe200078e0aec */
[----:B------:R-:W-:-:S03]  /*2de0*/  IADD3 R43, -R236, R217, R12 ;  /* 0x000000d9ec2b7210 */ /* 0x000fc60007ffe10c */
[----:B------:R-:W-:-:S05]  /*2df0*/  IMAD.IADD R61, R61, 0x1, -R226 ;  /* 0x000000013d3d7824 */ /* 0x000fca00078e0ae2 */
[C---:B------:R-:W-:Y:S02]  /*2e00*/  IADD3 R62, R61.reuse, c[0x0][0x328], RZ ;  /* 0x0000ca003d3e7a10 */ /* 0x040fe40007ffe0ff */
[----:B------:R-:W-:-:S03]  /*2e10*/  IADD3 R61, R61, UR4, RZ ;  /* 0x000000043d3d7c10 */ /* 0x000fc6000fffe0ff */
[--C-:B--2---:R-:W-:Y:S02]  /*2e20*/  IMAD.IADD R64, R62, 0x1, R4.reuse ;  /* 0x000000013e407824 */ /* 0x104fe400078e0204 */
[----:B------:R-:W-:-:S03]  /*2e30*/  IMAD.IADD R63, R61, 0x1, R4 ;  /* 0x000000013d3f7824 */ /* 0x000fc600078e0204 */
[----:B------:R-:W-:Y:S01]  /*2e40*/  IMNMX R64, R64, R43, PT ;  /* 0x0000002b40407217 */ /* 0x000fe20003800200 */
[----:B------:R-:W-:Y:S05]  /*2e50*/  @!P3 BRA `(.L_x_2408) ;  /* 0x000001400000b947 */ /* 0x000fea0003800000 */
[----:B------:R-:W-:Y:S01]  /*2e60*/  IADD3 R4, -R226, R217, R4 ;  /* 0x000000d9e2047210 */ /* 0x000fe20007ffe104 */
        /* <DEDUP_REMOVED lines=10> */
.L_x_2410:
[----:B------:R-:W-:-:S04]  /*2f10*/  MOV R0, c[0x0][0x32c] ;  /* 0x0000cb0000007a02 */ /* 0x000fc80000000f00 */
[----:B------:R-:W-:-:S13]  /*2f20*/  ISETP.NE.AND P0, PT, R0, 0x1, PT ;  /* 0x000000010000780c */ /* 0x000fda0003f05270 */
[----:B------:R-:W-:-:S05]  /*2f30*/  @P0 IMAD.HI.U32 R0, R4, c[0x0][0x330], RZ ;  /* 0x0000cc0004000a27 */ /* 0x000fca00078e00ff */
[----:B------:R-:W-:Y:S02]  /*2f40*/  @P0 SHF.R.U32.HI R4, RZ, c[0x0][0x334], R0 ;  /* 0x0000cd00ff040a19 */ /* 0x000fe40000011600 */
.L_x_2411:
[----:B------:R-:W-:Y:S05]  /*2f50*/  BSYNC B0 ;  /* 0x0000000000007941 */ /* 0x000fea0003800000 */
.L_x_2409:
[----:B------:R-:W-:-:S05]  /*2f60*/  IMAD R4, R4, c[0x0][0x32c], R41 ;  /* 0x0000cb0004047a24 */ /* 0x000fca00078e0229 */
[----:B------:R-:W-:Y:S02]  /*2f70*/  IADD3 R65, R4, c[0x0][0x32c], RZ ;  /* 0x0000cb0004417a10 */ /* 0x000fe40007ffe0ff */
[----:B------:R-:W-:Y:S02]  /*2f80*/  IMNMX R63, R63, R4, !PT ;  /* 0x000000043f3f7217 */ /* 0x000fe40007800200 */
[----:B------:R-:W-:Y:S02]  /*2f90*/  IMNMX R64, R64, R65, PT ;  /* 0x0000004140407217 */ /* 0x000fe40003800200 */
.L_x_2408:
[C---:B------:R-:W-:Y:S01]  /*2fa0*/  ISETP.GE.AND P0, PT, R12.reuse, 0x2, PT ;  /* 0x000000020c00780c */ /* 0x040fe20003f06270 */
[----:B------:R-:W1:Y:S01]  /*2fb0*/  SHFL.IDX PT, R7, R7, 0x1, 0x1c1f ;  /* 0x003c1f0007077f89 */ /* 0x000e6200000e0000 */
[----:B------:R-:W-:Y:S02]  /*2fc0*/  ISETP.GE.AND P2, PT, R12, 0x9, PT ;  /* 0x000000090c00780c */ /* 0x000fe40003f46270 */
[----:B------:R-:W-:Y:S02]  /*2fd0*/  P2R R0, PR, RZ, 0x1 ;  /* 0x00000001ff007803 */ /* 0x000fe40000000000 */
[----:B------:R-:W-:-:S02]  /*2fe0*/  ISETP.GT.AND P0, PT, R63, 0x1, !P0 ;  /* 0x000000013f00780c */ /* 0x000fc40004704270 */
[----:B------:R-:W-:Y:S02]  /*2ff0*/  P2R R77, PR, RZ, 0x4 ;  /* 0x00000004ff4d7803 */ /* 0x000fe40000000000 */
[----:B------:R-:W-:-:S04]  /*3000*/  ISETP.LT.OR P0, PT, R64, 0x2, P0 ;  /* 0x000000024000780c */ /* 0x000fc80000701670 */
[----:B------:R-:W-:Y:S02]  /*3010*/  FSEL R60, R9, -INF , !P0 ;  /* 0xff800000093c7808 */ /* 0x000fe40004000000 */
[C---:B------:R-:W-:Y:S02]  /*3020*/  ISETP.GT.AND P0, PT, R63.reuse, 0x8, !P2 ;  /* 0x000000083f00780c */ /* 0x040fe40005704270 */
[----:B------:R-:W-:Y:S02]  /*3030*/  ISETP.GE.AND P2, PT, R12, 0xa, PT ;  /* 0x0000000a0c00780c */ /* 0x000fe40003f46270 */
[----:B------:R-:W-:Y:S02]  /*3040*/  ISETP.LT.OR P0, PT, R64, 0x9, P0 ;  /* 0x000000094000780c */ /* 0x000fe40000701670 */
[----:B------:R-:W-:Y:S02]  /*3050*/  P2R R76, PR, RZ, 0x4 ;  /* 0x00000004ff4c7803 */ /* 0x000fe40000000000 */
[----:B------:R-:W-:Y:S01]  /*3060*/  FSEL R42, R24, -INF , !P0 ;  /* 0xff800000182a7808 */ /* 0x000fe20004000000 */
[--C-:B-1----:R-:W-:Y:S01]  /*3070*/  IMAD.IADD R62, R62, 0x1, R7.reuse ;  /* 0x000000013e3e7824 */ /* 0x102fe200078e0207 */
[----:B------:R-:W-:Y:S01]  /*3080*/  ISETP.GT.AND P0, PT, R63, 0x9, !P2 ;  /* 0x000000093f00780c */ /* 0x000fe20005704270 */
[----:B------:R-:W-:Y:S01]  /*3090*/  IMAD.IADD R61, R61, 0x1, R7 ;  /* 0x000000013d3d7824 */ /* 0x000fe200078e0207 */
        /* <DEDUP_REMOVED lines=87> */
[----:B------:R-:W-:Y:S02]  /*3610*/  IMNMX R43, R62, R43, PT ;  /* 0x0000002b3e2b7217 */ /* 0x000fe40003800200 */
[----:B------:R-:W-:Y:S02]  /*3620*/  FSEL R140, R32, -INF , !P0 ;  /* 0xff800000208c7808 */ /* 0x000fe40004000000 */
[----:B------:R-:W-:Y:S02]  /*3630*/  ISETP.GT.AND P0, PT, R63, 0x51, !P2 ;  /* 0x000000513f00780c */ /* 0x000fe40005704270 */
[----:B------:R-:W-:-:S02]  /*3640*/  P2R R32, PR, RZ, 0x4 ;  /* 0x00000004ff207803 */ /* 0x000fc40000000000 */
[----:B------:R-:W-:Y:S02]  /*3650*/  ISETP.LT.OR P0, PT, R64, 0x52, P0 ;  /* 0x000000524000780c */ /* 0x000fe40000701670 */
[----:B------:R-:W-:Y:S02]  /*3660*/  ISETP.GE.AND P2, PT, R12, 0x59, PT ;  /* 0x000000590c00780c */ /* 0x000fe40003f46270 */
[----:B------:R-:W-:Y:S02]  /*3670*/  FSEL R138, R33, -INF , !P0 ;  /* 0xff800000218a7808 */ /* 0x000fe40004000000 */
[----:B------:R-:W-:Y:S02]  /*3680*/  ISETP.GT.AND P0, PT, R63, 0x58, !P2 ;  /* 0x000000583f00780c */ /* 0x000fe40005704270 */
[----:B------:R-:W-:Y:S02]  /*3690*/  P2R R25, PR, RZ, 0x4 ;  /* 0x00000004ff197803 */ /* 0x000fe40000000000 */
[----:B------:R-:W-:-:S02]  /*36a0*/  ISETP.LT.OR P0, PT, R64, 0x59, P0 ;  /* 0x000000594000780c */ /* 0x000fc40000701670 */
[----:B------:R-:W-:Y:S02]  /*36b0*/  ISETP.GE.AND P2, PT, R12, 0x1, PT ;  /* 0x000000010c00780c */ /* 0x000fe40003f46270 */
[----:B------:R-:W-:Y:S02]  /*36c0*/  FSEL R136, R28, -INF , !P0 ;  /* 0xff8000001c887808 */ /* 0x000fe40004000000 */
[----:B------:R-:W-:Y:S02]  /*36d0*/  ISETP.GT.AND P0, PT, R63, RZ, !P2 ;  /* 0x000000ff3f00720c */ /* 0x000fe40005704270 */
[----:B------:R-:W-:Y:S02]  /*36e0*/  P2R R28, PR, RZ, 0x4 ;  /* 0x00000004ff1c7803 */ /* 0x000fe40000000000 */
[----:B------:R-:W-:Y:S02]  /*36f0*/  ISETP.LT.OR P0, PT, R64, 0x1, P0 ;  /* 0x000000014000780c */ /* 0x000fe40000701670 */
[----:B------:R-:W-:-:S02]  /*3700*/  ISETP.GE.AND P2, PT, R12, 0x5a, PT ;  /* 0x0000005a0c00780c */ /* 0x000fc40003f46270 */
[----:B------:R-:W-:Y:S02]  /*3710*/  FSEL R8, R8, -INF , !P0 ;  /* 0xff80000008087808 */ /* 0x000fe40004000000 */
[----:B------:R-:W-:-:S04]  /*3720*/  ISETP.GT.AND P0, PT, R63, 0x59, !P2 ;  /* 0x000000593f00780c */ /* 0x000fc80005704270 */
[----:B------:R-:W-:-:S04]  /*3730*/  ISETP.LT.OR P0, PT, R64, 0x5a, P0 ;  /* 0x0000005a4000780c */ /* 0x000fc80000701670 */
[----:B------:R-:W-:Y:S01]  /*3740*/  FSEL R135, R29, -INF , !P0 ;  /* 0xff8000001d877808 */ /* 0x000fe20004000000 */
        /* <DEDUP_REMOVED lines=12> */
.L_x_2414:
[----:B------:R-:W-:-:S04]  /*3810*/  MOV R7, c[0x0][0x32c] ;  /* 0x0000cb0000077a02 */ /* 0x000fc80000000f00 */
[----:B------:R-:W-:-:S13]  /*3820*/  ISETP.NE.AND P0, PT, R7, 0x1, PT ;  /* 0x000000010700780c */ /* 0x000fda0003f05270 */
[----:B------:R-:W-:-:S05]  /*3830*/  @P0 IMAD.HI.U32 R7, R12, c[0x0][0x330], RZ ;  /* 0x0000cc000c070a27 */ /* 0x000fca00078e00ff */
[----:B------:R-:W-:Y:S02]  /*3840*/  @P0 SHF.R.U32.HI R12, RZ, c[0x0][0x334], R7 ;  /* 0x0000cd00ff0c0a19 */ /* 0x000fe40000011607 */
.L_x_2415:
[----:B------:R-:W-:Y:S05]  /*3850*/  BSYNC B0 ;  /* 0x0000000000007941 */ /* 0x000fea0003800000 */
.L_x_2413:
[----:B------:R-:W-:-:S05]  /*3860*/  IMAD R62, R12, c[0x0][0x32c], R41 ;  /* 0x0000cb000c3e7a24 */ /* 0x000fca00078e0229 */
[----:B------:R-:W-:Y:S02]  /*3870*/  IADD3 R12, R62, c[0x0][0x32c], RZ ;  /* 0x0000cb003e0c7a10 */ /* 0x000fe40007ffe0ff */
[----:B------:R-:W-:Y:S02]  /*3880*/  IMNMX R61, R61, R62, !PT ;  /* 0x0000003e3d3d7217 */ /* 0x000fe40007800200 */
[----:B------:R-:W-:Y:S02]  /*3890*/  IMNMX R43, R43, R12, PT ;  /* 0x0000000c2b2b7217 */ /* 0x000fe40003800200 */
.L_x_2412:
[----:B------:R-:W-:Y:S01]  /*38a0*/  ISETP.NE.AND P0, PT, R77, RZ, PT ;  /* 0x000000ff4d00720c */ /* 0x000fe20003f05270 */
[----:B------:R-:W-:Y:S01]  /*38b0*/  IMAD.SHL.U32 R212, R2, 0x2, RZ ;  /* 0x0000000202d47824 */ /* 0x000fe200078e00ff */
[----:B------:R-:W-:Y:S02]  /*38c0*/  IADD3 R169, R13, -0x2, RZ ;  /* 0xfffffffe0da97810 */ /* 0x000fe40007ffe0ff */
[----:B------:R-:W-:Y:S01]  /*38d0*/  ISETP.GT.AND P0, PT, R61, 0x8, !P0 ;  /* 0x000000083d00780c */ /* 0x000fe20004704270 */
[--C-:B------:R-:W-:Y:S01]  /*38e0*/  IMAD R210, R5, 0x2, R212.reuse ;  /* 0x0000000205d27824 */ /* 0x100fe200078e02d4 */
[----:B------:R-:W-:Y:S01]  /*38f0*/  LDSM.16.MT88.4 R100, [R212+0x3100] ;  /* 0x00310000d464783b */ /* 0x000fe20000004200 */
[----:B------:R-:W-:Y:S01]  /*3900*/  IMAD R209, R3, 0x2, R212 ;  /* 0x0000000203d17824 */ /* 0x000fe200078e02d4 */
[----:B------:R-:W-:Y:S01]  /*3910*/  ISETP.LT.OR P0, PT, R43, 0x9, P0 ;  /* 0x000000092b00780c */ /* 0x000fe20000701670 */
[----:B------:R-:W-:Y:S01]  /*3920*/  IMAD R208, R3, 0x2, R210 ;  /* 0x0000000203d07824 */ /* 0x000fe200078e02d2 */
[----:B------:R-:W-:Y:S02]  /*3930*/  LDSM.16.MT88.4 R104, [R210+0x3100] ;  /* 0x00310000d268783b */ /* 0x000fe40000004200 */
[----:B------:R-:W-:-:S02]  /*3940*/  FSEL R7, R26, -INF , !P0 ;  /* 0xff8000001a077808 */ /* 0x000fc40004000000 */
[----:B------:R-:W-:Y:S01]  /*3950*/  ISETP.NE.AND P0, PT, R76, RZ, PT ;  /* 0x000000ff4c00720c */ /* 0x000fe20003f05270 */
[----:B------:R-:W-:Y:S03]  /*3960*/  LDSM.16.MT88.4 R92, [R208+0x100] ;  /* 0x00010000d05c783b */ /* 0x000fe60000004200 */
[----:B------:R-:W-:Y:S01]  /*3970*/  ISETP.GT.AND P0, PT, R61, 0x9, !P0 ;  /* 0x000000093d00780c */ /* 0x000fe20004704270 */
[----:B------:R-:W-:Y:S03]  /*3980*/  LDSM.16.MT88.4 R76, [R210+0x100] ;  /* 0x00010000d24c783b */ /* 0x000fe60000004200 */
[----:B------:R-:W-:Y:S01]  /*3990*/  ISETP.LT.OR P0, PT, R43, 0xa, P0 ;  /* 0x0000000a2b00780c */ /* 0x000fe20000701670 */
[----:B------:R-:W-:Y:S03]  /*39a0*/  LDSM.16.MT88.4 R84, [R209+0x100] ;  /* 0x00010000d154783b */ /* 0x000fe60000004200 */
[----:B------:R-:W-:-:S02]  /*39b0*/  FSEL R27, R27, -INF , !P0 ;  /* 0xff8000001b1b7808 */ /* 0x000fc40004000000 */
        /* <DEDUP_REMOVED lines=52> */
[----:B------:R-:W-:Y:S01]  /*3d00*/  FMNMX.FTZ R19, R158, R19, !PT ;  /* 0x000000139e137209 */ /* 0x000fe20007810000 */
[----:B------:R-:W-:Y:S01]  /*3d10*/  LDSM.16.MT88.4 R56, [R209+0x3100] ;  /* 0x00310000d138783b */ /* 0x000fe20000004200 */
        /* <DEDUP_REMOVED lines=34> */
[----:B------:R-:W-:Y:S02]  /*3f40*/  LDSM.16.MT88.4 R36, [R210+0x3900] ;  /* 0x00390000d224783b */ /* 0x000fe40000004200 */
        /* <DEDUP_REMOVED lines=8> */
[----:B------:R-:W-:Y:S01]  /*3fd0*/  LDSM.16.MT88.4 R32, [R209+0x3900] ;  /* 0x00390000d120783b */ /* 0x000fe20000004200 */
[----:B------:R-:W-:Y:S02]  /*3fe0*/  FMNMX.FTZ R0, R136, R19, !PT ;  /* 0x0000001388007209 */ /* 0x000fe40007810000 */
[----:B------:R-:W-:Y:S02]  /*3ff0*/  ISETP.GT.AND P0, PT, R61, 0x1, !P0 ;  /* 0x000000013d00780c */ /* 0x000fe40004704270 */
[----:B------:R-:W-:Y:S02]  /*4000*/  FMNMX.FTZ R0, R135, R0, !PT ;  /* 0x0000000087007209 */ /* 0x000fe40007810000 */
[----:B------:R-:W-:-:S03]  /*4010*/  ISETP.LT.OR P0, PT, R43, 0x2, P0 ;  /* 0x000000022b00780c */ /* 0x000fc60000701670 */
[----:B------:R-:W1:Y:S01]  /*4020*/  SHFL.BFLY PT, R19, R0, 0x2, 0x1f ;  /* 0x0c401f0000137f89 */ /* 0x000e6200000e0000 */
[----:B------:R-:W-:Y:S02]  /*4030*/  FSEL R11, R11, -INF , !P0 ;  /* 0xff8000000b0b7808 */ /* 0x000fe40004000000 */
[----:B------:R-:W-:-:S04]  /*4040*/  ISETP.NE.AND P0, PT, R28, RZ, PT ;  /* 0x000000ff1c00720c */ /* 0x000fc80003f05270 */
[----:B------:R-:W-:-:S04]  /*4050*/  ISETP.GT.AND P0, PT, R61, RZ, !P0 ;  /* 0x000000ff3d00720c */ /* 0x000fc80004704270 */
        /* <DEDUP_REMOVED lines=9> */
[----:B------:R-:W-:Y:S02]  /*40f0*/  FMNMX.FTZ R12, R21, R12, !PT ;  /* 0x0000000c150c7209 */ /* 0x000fe40007810000 */
[----:B------:R-:W-:Y:S02]  /*4100*/  ISETP.GT.AND P0, PT, R61, 0x59, !P2 ;  /* 0x000000593d00780c */ /* 0x000fe40005704270 */
[----:B------:R-:W-:Y:S02]  /*4110*/  FMNMX.FTZ R12, R23, R12, !PT ;  /* 0x0000000c170c7209 */ /* 0x000fe40007810000 */
[----:B------:R-:W-:-:S02]  /*4120*/  ISETP.LT.OR P0, PT, R43, 0x5a, P0 ;  /* 0x0000005a2b00780c */ /* 0x000fc40000701670 */
[----:B------:R-:W-:Y:S02]  /*4130*/  FMNMX.FTZ R12, R17, R12, !PT ;  /* 0x0000000c110c7209 */ /* 0x000fe40007810000 */
[----:B------:R-:W-:Y:S02]  /*4140*/  FSEL R128, R31, -INF , !P0 ;  /* 0xff8000001f807808 */ /* 0x000fe40004000000 */
[----:B------:R-:W-:Y:S01]  /*4150*/  FMNMX.FTZ R12, R9, R12, !PT ;  /* 0x0000000c090c7209 */ /* 0x000fe20007810000 */
[----:B------:R-:W-:Y:S01]  /*4160*/  LDSM.16.MT88.4 R28, [R212+0x900] ;  /* 0x00090000d41c783b */ /* 0x000fe20000004200 */
[----:B-1----:R-:W-:Y:S02]  /*4170*/  FMNMX.FTZ R22, R0, R19, !PT ;  /* 0x0000001300167209 */ /* 0x002fe40007810000 */
        /* <DEDUP_REMOVED lines=36> */
[--C-:B------:R-:W-:Y:S02]  /*43c0*/  FFMA.FTZ R121, R132, c[0x0][0x2d0], -R139.reuse ;  /* 0x0000b40084797a23 */ /* 0x100fe4000001088b */
        /* <DEDUP_REMOVED lines=8> */
[----:B--2---:R-:W-:Y:S02]  /*4450*/  F2FP.PACK_AB R64, R51, R116 ;  /* 0x000000743340723e */ /* 0x004fe400000000ff */
[----:B------:R-:W1:Y:S01]  /*4460*/  MUFU.EX2 R47, R47 ;  /* 0x0000002f002f7308 */ /* 0x000e620000000800 */
[--C-:B------:R-:W-:Y:S02]  /*4470*/  FFMA.FTZ R117, R10, c[0x0][0x2d0], -R130.reuse ;  /* 0x0000b4000a757a23 */ /* 0x100fe40000010882 */
[--C-:B------:R-:W-:Y:S02]  /*4480*/  FFMA.FTZ R118, R11, c[0x0][0x2d0], -R130.reuse ;  /* 0x0000b4000b767a23 */ /* 0x100fe40000010882 */
[----:B------:R-:W-:-:S02]  /*4490*/  FFMA.FTZ R50, R7, c[0x0][0x2d0], -R130 ;  /* 0x0000b40007327a23 */ /* 0x000fc40000010882 */
[--C-:B------:R-:W-:Y:S01]  /*44a0*/  FFMA.FTZ R49, R27, c[0x0][0x2d0], -R130.reuse ;  /* 0x0000b4001b317a23 */ /* 0x100fe20000010882 */
[----:B------:R-:W2:Y:S01]  /*44b0*/  LDSM.16.MT88.4 R4, [R208+0x3100] ;  /* 0x00310000d004783b */ /* 0x000ea20000004200 */
[----:B------:R-:W-:Y:S01]  /*44c0*/  MUFU.EX2 R117, R117 ;  /* 0x0000007500757308 */ /* 0x000fe20000000800 */
[--C-:B------:R-:W-:Y:S02]  /*44d0*/  FFMA.FTZ R2, R17, c[0x0][0x2d0], -R130.reuse ;  /* 0x0000b40011027a23 */ /* 0x100fe40000010882 */
[----:B------:R-:W3:Y:S01]  /*44e0*/  LDSM.16.MT88.4 R16, [R208+0x900] ;  /* 0x00090000d010783b */ /* 0x000ee20000004200 */
[--C-:B------:R-:W-:Y:S02]  /*44f0*/  FFMA.FTZ R41, R9, c[0x0][0x2d0], -R130.reuse ;  /* 0x0000b40009297a23 */ /* 0x100fe40000010882 */
[--C-:B------:R-:W-:Y:S01]  /*4500*/  FFMA.FTZ R44, R21, c[0x0][0x2d0], -R130.reuse ;  /* 0x0000b400152c7a23 */ /* 0x100fe20000010882 */
[----:B-1----:R-:W-:Y:S01]  /*4510*/  F2FP.PACK_AB R66, R47, R48 ;  /* 0x000000302f42723e */ /* 0x002fe200000000ff */
[----:B------:R-:W1:Y:S01]  /*4520*/  MUFU.EX2 R118, R118 ;  /* 0x0000007600767308 */ /* 0x000e620000000800 */
[----:B------:R-:W4:Y:S01]  /*4530*/  LDSM.16.MT88.4 R8, [R212+0x3900] ;  /* 0x00390000d408783b */ /* 0x000f220000004200 */
[----:B------:R-:W-:-:S02]  /*4540*/  FFMA.FTZ R43, R23, c[0x0][0x2d0], -R130 ;  /* 0x0000b400172b7a23 */ /* 0x000fc40000010882 */
[--C-:B------:R-:W-:Y:S01]  /*4550*/  FFMA.FTZ R123, R123, c[0x0][0x2d0], -R130.reuse ;  /* 0x0000b4007b7b7a23 */ /* 0x100fe20000010882 */
[----:B------:R-:W5:Y:S01]  /*4560*/  LDSM.16.MT88.4 R24, [R210+0x900] ;  /* 0x00090000d218783b */ /* 0x000f620000004200 */
[--C-:B------:R-:W-:Y:S02]  /*4570*/  FFMA.FTZ R132, R143, c[0x0][0x2d0], -R130.reuse ;  /* 0x0000b4008f847a23 */ /* 0x100fe40000010882 */
[----:B------:R-:W-:Y:S01]  /*4580*/  MUFU.EX2 R50, R50 ;  /* 0x0000003200327308 */ /* 0x000fe20000000800 */
[----:B------:R-:W2:Y:S01]  /*4590*/  LDSM.16.MT88.4 R20, [R209+0x900] ;  /* 0x00090000d114783b */ /* 0x000ea20000004200 */
[--C-:B------:R-:W-:Y:S02]  /*45a0*/  FFMA.FTZ R131, R131, c[0x0][0x2d0], -R130.reuse ;  /* 0x0000b40083837a23 */ /* 0x100fe40000010882 */
[----:B------:R-:W-:Y:S02]  /*45b0*/  FFMA.FTZ R134, R141, c[0x0][0x2d0], -R130 ;  /* 0x0000b4008d867a23 */ /* 0x000fe40000010882 */
[----:B------:R-:W-:-:S02]  /*45c0*/  FFMA.FTZ R141, R160, c[0x0][0x2d0], -R139 ;  /* 0x0000b400a08d7a23 */ /* 0x000fc4000001088b */
[----:B------:R-:W3:Y:S01]  /*45d0*/  MUFU.EX2 R49, R49 ;  /* 0x0000003100317308 */ /* 0x000ee20000000800 */
[----:B-1----:R-:W-:Y:S01]  /*45e0*/  F2FP.PACK_AB R65, R118, R117 ;  /* 0x000000757641723e */ /* 0x002fe200000000ff */
[----:B------:R-:W-:Y:S02]  /*45f0*/  FFMA.FTZ R143, R152, c[0x0][0x2d0], -R139 ;  /* 0x0000b400988f7a23 */ /* 0x000fe4000001088b */
[--C-:B------:R-:W-:Y:S02]  /*4600*/  FFMA.FTZ R152, R163, c[0x0][0x2d0], -R130.reuse ;  /* 0x0000b400a3987a23 */ /* 0x100fe40000010882 */
[--C-:B------:R-:W-:Y:S02]  /*4610*/  FFMA.FTZ R153, R153, c[0x0][0x2d0], -R130.reuse ;  /* 0x0000b40099997a23 */ /* 0x100fe40000010882 */
[----:B------:R-:W-:Y:S01]  /*4620*/  MUFU.EX2 R46, R46 ;  /* 0x0000002e002e7308 */ /* 0x000fe20000000800 */
[--C-:B------:R-:W-:Y:S02]  /*4630*/  FFMA.FTZ R155, R155, c[0x0][0x2d0], -R130.reuse ;  /* 0x0000b4009b9b7a23 */ /* 0x100fe40000010882 */
[----:B------:R-:W-:-:S02]  /*4640*/  FFMA.FTZ R160, R161, c[0x0][0x2d0], -R130 ;  /* 0x0000b400a1a07a23 */ /* 0x000fc40000010882 */
[--C-:B------:R-:W-:Y:S02]  /*4650*/  FFMA.FTZ R161, R154, c[0x0][0x2d0], -R139.reuse ;  /* 0x0000b4009aa17a23 */ /* 0x100fe4000001088b */
[--C-:B------:R-:W-:Y:S01]  /*4660*/  FFMA.FTZ R163, R150, c[0x0][0x2d0], -R139.reuse ;  /* 0x0000b40096a37a23 */ /* 0x100fe2000001088b */
[----:B---3--:R-:W-:Y:S01]  /*4670*/  F2FP.PACK_AB R67, R49, R50 ;  /* 0x000000323143723e */ /* 0x008fe200000000ff */
[----:B------:R-:W1:Y:S01]  /*4680*/  MUFU.EX2 R45, R45 ;  /* 0x0000002d002d7308 */ /* 0x000e620000000800 */
        /* <DEDUP_REMOVED lines=19> */
[----:B------:R-:W-:Y:S02]  /*47c0*/  FADD.FTZ R51, R116, R51 ;  /* 0x0000003374337221 */ /* 0x000fe40000010000 */
[----:B------:R-:W-:Y:S01]  /*47d0*/  FADD.FTZ R117, R117, R118 ;  /* 0x0000007675757221 */ /* 0x000fe20000010000 */
[C---:B------:R-:W-:Y:S01]  /*47e0*/  HMMA.16816.F32 R100, R64.reuse, R102, RZ ;  /* 0x000000664064723c */ /* 0x040fe200000018ff */
[----:B------:R-:W-:Y:S01]  /*47f0*/  FADD.FTZ R48, R48, R51 ;  /* 0x0000003330307221 */ /* 0x000fe20000010000 */
[----:B------:R-:W3:Y:S01]  /*4800*/  MUFU.EX2 R43, R43 ;  /* 0x0000002b002b7308 */ /* 0x000ee20000000800 */
[----:B------:R-:W-:Y:S02]  /*4810*/  FADD.FTZ R50, R50, R117 ;  /* 0x0000007532327221 */ /* 0x000fe40000010000 */
        /* <DEDUP_REMOVED lines=21> */
[----:B------:R-:W4:Y:S06]  /*4970*/  MUFU.EX2 R134, R134 ;  /* 0x0000008600867308 */ /* 0x000f2c0000000800 */
[C---:B--2---:R-:W-:Y:S02]  /*4980*/  HMMA.16816.F32 R60, R64.reuse, R4, RZ ;  /* 0x00000004403c723c */ /* 0x044fe400000018ff */
[----:B------:R-:W-:Y:S05]  /*4990*/  MUFU.EX2 R141, R141 ;  /* 0x0000008d008d7308 */ /* 0x000fea0000000800 */
[----:B-1----:R-:W-:Y:S01]  /*49a0*/  F2FP.PACK_AB R4, R45, R46 ;  /* 0x0000002e2d04723e */ /* 0x002fe200000000ff */
[----:B------:R-:W-:Y:S01]  /*49b0*/  HMMA.16816.F32 R64, R64, R6, RZ ;  /* 0x000000064040723c */ /* 0x000fe200000018ff */
[----:B---3--:R-:W-:Y:S01]  /*49c0*/  F2FP.PACK_AB R5, R43, R44 ;  /* 0x0000002c2b05723e */ /* 0x008fe200000000ff */
[----:B------:R-:W1:Y:S01]  /*49d0*/  MUFU.EX2 R142, R142 ;  /* 0x0000008e008e7308 */ /* 0x000e620000000800 */
[----:B------:R-:W-:-:S02]  /*49e0*/  FADD.FTZ R46, R46, R47 ;  /* 0x0000002f2e2e7221 */ /* 0x000fc40000010000 */
[----:B------:R-:W-:Y:S02]  /*49f0*/  FADD.FTZ R44, R44, R49 ;  /* 0x000000312c2c7221 */ /* 0x000fe40000010000 */
[----:B------:R-:W-:Y:S01]  /*4a00*/  F2FP.PACK_AB R6, R3, R42 ;  /* 0x0000002a0306723e */ /* 0x000fe200000000ff */
[----:B------:R-:W-:Y:S01]  /*4a10*/  FADD.FTZ R45, R45, R46 ;  /* 0x0000002e2d2d7221 */ /* 0x000fe20000010000 */
[----:B------:R-:W-:Y:S01]  /*4a20*/  F2FP.PACK_AB R7, R41, R2 ;  /* 0x000000022907723e */ /* 0x000fe200000000ff */
[----:B------:R-:W-:Y:S01]  /*4a30*/  MUFU.EX2 R148, R148 ;  /* 0x0000009400947308 */ /* 0x000fe20000000800 */
[----:B------:R-:W-:Y:S02]  /*4a40*/  FADD.FTZ R43, R43, R44 ;  /* 0x0000002c2b2b7221 */ /* 0x000fe40000010000 */
[----:B------:R-:W-:-:S03]  /*4a50*/  FADD.FTZ R42, R42, R45 ;  /* 0x0000002d2a2a7221 */ /* 0x000fc60000010000 */
[C---:B------:R-:W-:Y:S02]  /*4a60*/  HMMA.16816.F32 R88, R4.reuse, R16, R88 ;  /* 0x000000100458723c */ /* 0x040fe40000001858 */
[----:B------:R-:W2:Y:S06]  /*4a70*/  MUFU.EX2 R143, R143 ;  /* 0x0000008f008f7308 */ /* 0x000eac0000000800 */
[C---:B------:R-:W-:Y:S01]  /*4a80*/  HMMA.16816.F32 R92, R4.reuse, R18, R92 ;  /* 0x00000012045c723c */ /* 0x040fe2000000185c */
[----:B------:R-:W3:Y:S01]  /*4a90*/  LDSM.16.MT88.4 R16, [R208+0x3900] ;  /* 0x00390000d010783b */ /* 0x000ee20000004200 */
[----:B------:R-:W-:Y:S06]  /*4aa0*/  MUFU.EX2 R152, R152 ;  /* 0x0000009800987308 */ /* 0x000fec0000000800 */
[C---:B----4-:R-:W-:Y:S02]  /*4ab0*/  HMMA.16816.F32 R96, R4.reuse, R8, R96 ;  /* 0x000000080460723c */ /* 0x050fe40000001860 */
[----:B------:R-:W4:Y:S06]  /*4ac0*/  MUFU.EX2 R153, R153 ;  /* 0x0000009900997308 */ /* 0x000f2c0000000800 */
        /* <DEDUP_REMOVED lines=33> */
[----:B------:R-:W-:-:S02]  /*4ce0*/  F2FP.PACK_AB R4, R120, R119 ;  /* 0x000000777804723e */ /* 0x000fc400000000ff */
[----:B------:R-:W-:Y:S01]  /*4cf0*/  F2FP.PACK_AB R6, R121, R122 ;  /* 0x0000007a7906723e */ /* 0x000fe200000000ff */
[----:B------:R-:W2:Y:S01]  /*4d00*/  MUFU.EX2 R135, R135 ;  /* 0x0000008700877308 */ /* 0x000ea20000000800 */
[----:B------:R-:W-:Y:S02]  /*4d10*/  F2FP.PACK_AB R5, R132, R123 ;  /* 0x0000007b8405723e */ /* 0x000fe400000000ff */
[----:B------:R-:W-:-:S05]  /*4d20*/  F2FP.PACK_AB R7, R134, R131 ;  /* 0x000000838607723e */ /* 0x000fca00000000ff */
[----:B------:R-:W-:Y:S02]  /*4d30*/  MUFU.EX2 R137, R137 ;  /* 0x0000008900897308 */ /* 0x000fe40000000800 */
[C---:B-1----:R-:W-:Y:S06]  /*4d40*/  HMMA.16816.F32 R88, R4.reuse, R8, R88 ;  /* 0x000000080458723c */ /* 0x042fec0000001858 */
[----:B------:R-:W1:Y:S02]  /*4d50*/  MUFU.EX2 R138, R138 ;  /* 0x0000008a008a7308 */ /* 0x000e640000000800 */
[C---:B------:R-:W-:Y:S01]  /*4d60*/  HMMA.16816.F32 R92, R4.reuse, R10, R92 ;  /* 0x0000000a045c723c */ /* 0x040fe2000000185c */
[----:B------:R-:W1:Y:S05]  /*4d70*/  LDSM.16.MT88.4 R8, [R208+0x4100] ;  /* 0x00410000d008783b */ /* 0x000e6a0000004200 */
[----:B------:R-:W-:Y:S02]  /*4d80*/  MUFU.EX2 R241, R241 ;  /* 0x000000f100f17308 */ /* 0x000fe40000000800 */
[C---:B------:R-:W-:Y:S08]  /*4d90*/  HMMA.16816.F32 R72, R4.reuse, R24, R72 ;  /* 0x000000180448723c */ /* 0x040ff00000001848 */
[C---:B--2---:R-:W-:Y:S08]  /*4da0*/  HMMA.16816.F32 R96, R4.reuse, R16, R96 ;  /* 0x000000100460723c */ /* 0x044ff00000001860 */
[C---:B------:R-:W-:Y:S01]  /*4db0*/  HMMA.16816.F32 R100, R4.reuse, R18, R100 ;  /* 0x000000120464723c */ /* 0x040fe20000001864 */
[----:B------:R-:W2:Y:S07]  /*4dc0*/  LDSM.16.MT88.4 R16, [R208+0x1900] ;  /* 0x00190000d010783b */ /* 0x000eae0000004200 */
[C---:B------:R-:W-:Y:S01]  /*4dd0*/  HMMA.16816.F32 R76, R4.reuse, R26, R76 ;  /* 0x0000001a044c723c */ /* 0x040fe2000000184c */
[----:B------:R-:W-:Y:S07]  /*4de0*/  LDSM.16.MT88.4 R24, [R210+0x1900] ;  /* 0x00190000d218783b */ /* 0x000fee0000004200 */
[C---:B------:R-:W-:Y:S08]  /*4df0*/  HMMA.16816.F32 R112, R4.reuse, R28, R112 ;  /* 0x0000001c0470723c */ /* 0x040ff00000001870 */
[C---:B-1----:R-:W-:Y:S08]  /*4e00*/  HMMA.16816.F32 R60, R4.reuse, R8, R60 ;  /* 0x00000008043c723c */ /* 0x042ff0000000183c */
[C---:B------:R-:W-:Y:S01]  /*4e10*/  HMMA.16816.F32 R64, R4.reuse, R10, R64 ;  /* 0x0000000a0440723c */ /* 0x040fe20000001840 */
[----:B------:R-:W1:Y:S07]  /*4e20*/  LDSM.16.MT88.4 R8, [R212+0x4900] ;  /* 0x00490000d408783b */ /* 0x000e6e0000004200 */
[C---:B------:R-:W-:Y:S01]  /*4e30*/  HMMA.16816.F32 R68, R4.reuse, R30, R68 ;  /* 0x0000001e0444723c */ /* 0x040fe20000001844 */
[----:B------:R-:W-:Y:S07]  /*4e40*/  LDSM.16.MT88.4 R28, [R212+0x1900] ;  /* 0x00190000d41c783b */ /* 0x000fee0000004200 */
[C---:B------:R-:W-:Y:S08]  /*4e50*/  HMMA.16816.F32 R80, R4.reuse, R20, R80 ;  /* 0x000000140450723c */ /* 0x040ff00000001850 */
[C---:B------:R-:W-:Y:S01]  /*4e60*/  HMMA.16816.F32 R84, R4.reuse, R22, R84 ;  /* 0x000000160454723c */ /* 0x040fe20000001854 */
[----:B------:R-:W-:Y:S07]  /*4e70*/  LDSM.16.MT88.4 R20, [R209+0x1900] ;  /* 0x00190000d114783b */ /* 0x000fee0000004200 */
[C---:B------:R-:W-:Y:S08]  /*4e80*/  HMMA.16816.F32 R108, R4.reuse, R36, R108 ;  /* 0x00000024046c723c */ /* 0x040ff0000000186c */
[C---:B------:R-:W-:Y:S01]  /*4e90*/  HMMA.16816.F32 R104, R4.reuse, R38, R104 ;  /* 0x000000260468723c */ /* 0x040fe20000001868 */
[----:B------:R-:W1:Y:S07]  /*4ea0*/  LDSM.16.MT88.4 R36, [R210+0x4900] ;  /* 0x00490000d224783b */ /* 0x000e6e0000004200 */
[C---:B------:R-:W-:Y:S08]  /*4eb0*/  HMMA.16816.F32 R52, R4.reuse, R32, R52 ;  /* 0x000000200434723c */ /* 0x040ff00000001834 */
[----:B------:R-:W-:Y:S01]  /*4ec0*/  HMMA.16816.F32 R56, R4, R34, R56 ;  /* 0x000000220438723c */ /* 0x000fe20000001838 */
[----:B------:R-:W3:Y:S06]  /*4ed0*/  LDSM.16.MT88.4 R32, [R209+0x4900] ;  /* 0x00490000d120783b */ /* 0x000eec0000004200 */
[----:B------:R-:W-:-:S02]  /*4ee0*/  F2FP.PACK_AB R4, R142, R141 ;  /* 0x0000008d8e04723e */ /* 0x000fc400000000ff */
[----:B------:R-:W-:Y:S02]  /*4ef0*/  F2FP.PACK_AB R6, R143, R148 ;  /* 0x000000948f06723e */ /* 0x000fe400000000ff */
[----:B----4-:R-:W-:Y:S02]  /*4f00*/  F2FP.PACK_AB R5, R153, R152 ;  /* 0x000000989905723e */ /* 0x010fe400000000ff */
[----:B------:R-:W-:-:S07]  /*4f10*/  F2FP.PACK_AB R7, R160, R155 ;  /* 0x0000009ba007723e */ /* 0x000fce00000000ff */
        /* <DEDUP_REMOVED lines=8> */
[----:B------:R-:W4:Y:S07]  /*4fa0*/  LDSM.16.MT88.4 R24, [R210+0x2100] ;  /* 0x00210000d218783b */ /* 0x000f2e0000004200 */
[C---:B------:R-:W-:Y:S08]  /*4fb0*/  HMMA.16816.F32 R108, R4.reuse, R36, R108 ;  /* 0x00000024046c723c */ /* 0x040ff0000000186c */
[C---:B------:R-:W-:Y:S01]  /*4fc0*/  HMMA.16816.F32 R104, R4.reuse, R38, R104 ;  /* 0x000000260468723c */ /* 0x040fe20000001868 */
[----:B------:R-:W1:Y:S07]  /*4fd0*/  LDSM.16.MT88.4 R36, [R210+0x5100] ;  /* 0x00510000d224783b */ /* 0x000e6e0000004200 */
[C---:B------:R-:W-:Y:S08]  /*4fe0*/  HMMA.16816.F32 R112, R4.reuse, R28, R112 ;  /* 0x0000001c0470723c */ /* 0x040ff00000001870 */
[C---:B------:R-:W-:Y:S01]  /*4ff0*/  HMMA.16816.F32 R68, R4.reuse, R30, R68 ;  /* 0x0000001e0444723c */ /* 0x040fe20000001844 */
[----:B------:R-:W-:Y:S07]  /*5000*/  LDSM.16.MT88.4 R28, [R212+0x2100] ;  /* 0x00210000d41c783b */ /* 0x000fee0000004200 */
[C---:B------:R-:W-:Y:S08]  /*5010*/  HMMA.16816.F32 R80, R4.reuse, R20, R80 ;  /* 0x000000140450723c */ /* 0x040ff00000001850 */
[C---:B------:R-:W-:Y:S01]  /*5020*/  HMMA.16816.F32 R84, R4.reuse, R22, R84 ;  /* 0x000000160454723c */ /* 0x040fe20000001854 */
[----:B------:R-:W1:Y:S07]  /*5030*/  LDSM.16.MT88.4 R20, [R209+0x2100] ;  /* 0x00210000d114783b */ /* 0x000e6e0000004200 */
[C---:B---3--:R-:W-:Y:S08]  /*5040*/  HMMA.16816.F32 R52, R4.reuse, R32, R52 ;  /* 0x000000200434723c */ /* 0x048ff00000001834 */
[C---:B------:R-:W-:Y:S01]  /*5050*/  HMMA.16816.F32 R56, R4.reuse, R34, R56 ;  /* 0x000000220438723c */ /* 0x040fe20000001838 */
[----:B------:R-:W-:Y:S07]  /*5060*/  LDSM.16.MT88.4 R32, [R209+0x5100] ;  /* 0x00510000d120783b */ /* 0x000fee0000004200 */
[C---:B--2---:R-:W-:Y:S08]  /*5070*/  HMMA.16816.F32 R60, R4.reuse, R16, R60 ;  /* 0x00000010043c723c */ /* 0x044ff0000000183c */
[----:B------:R-:W-:Y:S01]  /*5080*/  HMMA.16816.F32 R64, R4, R18, R64 ;  /* 0x000000120440723c */ /* 0x000fe20000001840 */
[----:B------:R-:W2:Y:S06]  /*5090*/  LDSM.16.MT88.4 R16, [R212+0x5100] ;  /* 0x00510000d410783b */ /* 0x000eac0000004200 */
[----:B-----5:R-:W-:-:S02]  /*50a0*/  F2FP.PACK_AB R4, R161, R158 ;  /* 0x0000009ea104723e */ /* 0x020fc400000000ff */
[----:B------:R-:W-:Y:S02]  /*50b0*/  F2FP.PACK_AB R6, R163, R154 ;  /* 0x0000009aa306723e */ /* 0x000fe400000000ff */
[----:B------:R-:W-:Y:S02]  /*50c0*/  F2FP.PACK_AB R5, R157, R150 ;  /* 0x000000969d05723e */ /* 0x000fe400000000ff */
[----:B------:R-:W-:-:S07]  /*50d0*/  F2FP.PACK_AB R7, R156, R151 ;  /* 0x000000979c07723e */ /* 0x000fce00000000ff */
[C---:B-1----:R-:W-:Y:S08]  /*50e0*/  HMMA.16816.F32 R88, R4.reuse, R8, R88 ;  /* 0x000000080458723c */ /* 0x042ff00000001858 */
[C---:B------:R-:W-:Y:S01]  /*50f0*/  HMMA.16816.F32 R92, R4.reuse, R10, R92 ;  /* 0x0000000a045c723c */ /* 0x040fe2000000185c */
[----:B------:R-:W1:Y:S07]  /*5100*/  LDSM.16.MT88.4 R8, [R208+0x5100] ;  /* 0x00510000d008783b */ /* 0x000e6e0000004200 */
[C---:B----4-:R-:W-:Y:S08]  /*5110*/  HMMA.16816.F32 R72, R4.reuse, R24, R72 ;  /* 0x000000180448723c */ /* 0x050ff00000001848 */
[C---:B------:R-:W-:Y:S01]  /*5120*/  HMMA.16816.F32 R76, R4.reuse, R26, R76 ;  /* 0x0000001a044c723c */ /* 0x040fe2000000184c */
[----:B------:R-:W3:Y:S07]  /*5130*/  LDSM.16.MT88.4 R24, [R210+0x2900] ;  /* 0x00290000d218783b */ /* 0x000eee0000004200 */
[C---:B------:R-:W-:Y:S07]  /*5140*/  HMMA.16816.F32 R108, R4.reuse, R36, R108 ;  /* 0x00000024046c723c */ /* 0x040fee000000186c */
[----:B------:R-:W-:Y:S01]  /*5150*/  FFMA.FTZ R36, R129, c[0x0][0x2d0], -R130 ;  /* 0x0000b40081247a23 */ /* 0x000fe20000010882 */
[C---:B------:R-:W-:Y:S05]  /*5160*/  HMMA.16816.F32 R80, R4.reuse, R20, R80 ;  /* 0x000000140450723c */ /* 0x040fea0000001850 */
[----:B------:R-:W4:Y:S03]  /*5170*/  MUFU.EX2 R36, R36 ;  /* 0x0000002400247308 */ /* 0x000f260000000800 */
[C---:B------:R-:W-:Y:S01]  /*5180*/  HMMA.16816.F32 R84, R4.reuse, R22, R84 ;  /* 0x000000160454723c */ /* 0x040fe20000001854 */
[----:B------:R-:W5:Y:S07]  /*5190*/  LDSM.16.MT88.4 R20, [R209+0x2900] ;  /* 0x00290000d114783b */ /* 0x000f6e0000004200 */
        /* <DEDUP_REMOVED lines=8> */
[----:B------:R-:W1:Y:S07]  /*5220*/  LDSM.16.MT88.4 R28, [R212+0x2900] ;  /* 0x00290000d41c783b */ /* 0x000e6e0000004200 */
[C---:B------:R-:W-:Y:S08]  /*5230*/  HMMA.16816.F32 R104, R4.reuse, R38, R104 ;  /* 0x000000260468723c */ /* 0x040ff00000001868 */
[C---:B------:R-:W-:Y:S08]  /*5240*/  HMMA.16816.F32 R52, R4.reuse, R32, R52 ;  /* 0x000000200434723c */ /* 0x040ff00000001834 */
[----:B------:R-:W-:Y:S07]  /*5250*/  HMMA.16816.F32 R56, R4, R34, R56 ;  /* 0x000000220438723c */ /* 0x000fee0000001838 */
[----:B------:R-:W-:-:S02]  /*5260*/  F2FP.PACK_AB R4, R149, R140 ;  /* 0x0000008c9504723e */ /* 0x000fc400000000ff */
[----:B------:R-:W-:Y:S02]  /*5270*/  F2FP.PACK_AB R6, R135, R136 ;  /* 0x000000888706723e */ /* 0x000fe400000000ff */
[----:B------:R-:W-:Y:S02]  /*5280*/  F2FP.PACK_AB R5, R138, R137 ;  /* 0x000000898a05723e */ /* 0x000fe400000000ff */
[----:B----4-:R-:W-:-:S07]  /*5290*/  F2FP.PACK_AB R7, R241, R36 ;  /* 0x00000024f107723e */ /* 0x010fce00000000ff */
[C---:B---3--:R-:W-:Y:S07]  /*52a0*/  HMMA.16816.F32 R72, R4.reuse, R24, R72 ;  /* 0x000000180448723c */ /* 0x048fee0000001848 */
[----:B------:R-:W-:Y:S01]  /*52b0*/  FADD.FTZ R24, R2, R43 ;  /* 0x0000002b02187221 */ /* 0x000fe20000010000 */
[----:B-----5:R-:W-:Y:S01]  /*52c0*/  HMMA.16816.F32 R80, R4, R20, R80 ;  /* 0x000000140450723c */ /* 0x020fe20000001850 */
[----:B------:R-:W-:Y:S02]  /*52d0*/  FADD.FTZ R2, R3, R42 ;  /* 0x0000002a03027221 */ /* 0x000fe40000010000 */
[----:B------:R-:W-:-:S02]  /*52e0*/  FADD.FTZ R24, R41, R24 ;  /* 0x0000001829187221 */ /* 0x000fc40000010000 */
[----:B------:R-:W-:Y:S02]  /*52f0*/  FADD.FTZ R3, R119, R2 ;  /* 0x0000000277037221 */ /* 0x000fe40000010000 */
[----:B------:R-:W-:Y:S01]  /*5300*/  FADD.FTZ R123, R123, R24 ;  /* 0x000000187b7b7221 */ /* 0x000fe20000010000 */
[C---:B------:R-:W-:Y:S01]  /*5310*/  HMMA.16816.F32 R84, R4.reuse, R22, R84 ;  /* 0x000000160454723c */ /* 0x040fe20000001854 */
[----:B------:R-:W-:Y:S01]  /*5320*/  FADD.FTZ R3, R120, R3 ;  /* 0x0000000378037221 */ /* 0x000fe20000010000 */
[----:B------:R-:W3:Y:S01]  /*5330*/  LDSM.16.MT88.4 R20, [R210+0x5900] ;  /* 0x00590000d214783b */ /* 0x000ee20000004200 */
        /* <DEDUP_REMOVED lines=8> */
[----:B------:R-:W-:Y:S01]  /*53c0*/  HMMA.16816.F32 R92, R4, R18, R92 ;  /* 0x00000012045c723c */ /* 0x000fe2000000185c */
[----:B------:R-:W2:Y:S01]  /*53d0*/  LDSM.16.MT88.4 R16, [R209+0x5900] ;  /* 0x00590000d110783b */ /* 0x000ea20000004200 */
[----:B------:R-:W-:Y:S02]  /*53e0*/  FADD.FTZ R3, R142, R141 ;  /* 0x0000008d8e037221 */ /* 0x000fe40000010000 */
[----:B------:R-:W-:Y:S02]  /*53f0*/  FADD.FTZ R2, R153, R2 ;  /* 0x0000000299027221 */ /* 0x000fe40000010000 */
[----:B------:R-:W-:-:S02]  /*5400*/  FADD.FTZ R148, R148, R3 ;  /* 0x0000000394947221 */ /* 0x000fc40000010000 */
[C---:B-1----:R-:W-:Y:S01]  /*5410*/  HMMA.16816.F32 R96, R4.reuse, R8, R96 ;  /* 0x000000080460723c */ /* 0x042fe20000001860 */
[----:B------:R-:W-:Y:S02]  /*5420*/  FADD.FTZ R3, R155, R2 ;  /* 0x000000029b037221 */ /* 0x000fe40000010000 */
[----:B------:R-:W-:Y:S02]  /*5430*/  FADD.FTZ R143, R143, R148 ;  /* 0x000000948f8f7221 */ /* 0x000fe40000010000 */
[----:B------:R-:W-:Y:S02]  /*5440*/  FADD.FTZ R3, R160, R3 ;  /* 0x00000003a0037221 */ /* 0x000fe40000010000 */
[----:B------:R-:W-:Y:S01]  /*5450*/  FADD.FTZ R158, R158, R143 ;  /* 0x0000008f9e9e7221 */ /* 0x000fe20000010000 */
[----:B------:R-:W-:Y:S01]  /*5460*/  HMMA.16816.F32 R100, R4, R10, R100 ;  /* 0x0000000a0464723c */ /* 0x000fe20000001864 */
[----:B------:R-:W1:Y:S01]  /*5470*/  LDSM.16.MT88.4 R8, [R208+0x5900] ;  /* 0x00590000d008783b */ /* 0x000e620000004200 */
        /* <DEDUP_REMOVED lines=8> */
[----:B------:R-:W-:Y:S01]  /*5500*/  @P4 IMAD.HI.U32 R2, R15, c[0x0][0x2c8], RZ ;  /* 0x0000b2000f024a27 */ /* 0x000fe200078e00ff */
[C---:B------:R-:W-:Y:S03]  /*5510*/  HMMA.16816.F32 R68, R4.reuse, R30, R68 ;  /* 0x0000001e0444723c */ /* 0x040fe60000001844 */
[----:B------:R-:W-:Y:S01]  /*5520*/  FADD.FTZ R140, R140, R163 ;  /* 0x000000a38c8c7221 */ /* 0x000fe20000010000 */
[----:B------:R-:W-:Y:S01]  /*5530*/  @P4 SHF.R.U32.HI R15, RZ, c[0x0][0x2cc], R2 ;  /* 0x0000b300ff0f4a19 */ /* 0x000fe20000011602 */
[----:B------:R-:W-:Y:S02]  /*5540*/  FADD.FTZ R137, R137, R156 ;  /* 0x0000009c89897221 */ /* 0x000fe40000010000 */
[----:B------:R-:W-:Y:S01]  /*5550*/  FADD.FTZ R149, R149, R140 ;  /* 0x0000008c95957221 */ /* 0x000fe20000010000 */
[----:B------:R-:W-:Y:S01]  /*5560*/  HMMA.16816.F32 R76, R4, R26, R76 ;  /* 0x0000001a044c723c */ /* 0x000fe2000000184c */
[----:B------:R-:W-:-:S02]  /*5570*/  FADD.FTZ R137, R138, R137 ;  /* 0x000000898a897221 */ /* 0x000fc40000010000 */
[----:B------:R-:W-:Y:S02]  /*5580*/  IMAD.IADD R14, R14, 0x1, R15 ;  /* 0x000000010e0e7824 */ /* 0x000fe400078e020f */
[----:B------:R-:W-:Y:S02]  /*5590*/  FADD.FTZ R136, R136, R149 ;  /* 0x0000009588887221 */ /* 0x000fe40000010000 */
[----:B------:R-:W-:Y:S01]  /*55a0*/  FADD.FTZ R36, R36, R137 ;  /* 0x0000008924247221 */ /* 0x000fe20000010000 */
[----:B---3--:R-:W-:Y:S01]  /*55b0*/  HMMA.16816.F32 R108, R4, R20, R108 ;  /* 0x00000014046c723c */ /* 0x008fe2000000186c */
[----:B------:R-:W-:Y:S01]  /*55c0*/  FADD.FTZ R242, R135, R136 ;  /* 0x0000008887f27221 */ /* 0x000fe20000010000 */
[----:B------:R-:W-:Y:S01]  /*55d0*/  IADD3 R3, R14, c[0x0][0x328], RZ ;  /* 0x0000ca000e037a10 */ /* 0x000fe20007ffe0ff */
[----:B------:R-:W-:-:S05]  /*55e0*/  FADD.FTZ R241, R241, R36 ;  /* 0x00000024f1f17221 */ /* 0x000fca0000010000 */
[C---:B------:R-:W-:Y:S08]  /*55f0*/  HMMA.16816.F32 R104, R4.reuse, R22, R104 ;  /* 0x000000160468723c */ /* 0x040ff00000001868 */
[C---:B--2---:R-:W-:Y:S08]  /*5600*/  HMMA.16816.F32 R52, R4.reuse, R16, R52 ;  /* 0x000000100434723c */ /* 0x044ff00000001834 */
[C---:B------:R-:W-:Y:S08]  /*5610*/  HMMA.16816.F32 R56, R4.reuse, R18, R56 ;  /* 0x000000120438723c */ /* 0x040ff00000001838 */
[C---:B-1----:R-:W-:Y:S08]  /*5620*/  HMMA.16816.F32 R60, R4.reuse, R8, R60 ;  /* 0x00000008043c723c */ /* 0x042ff0000000183c */
[----:B------:R-:W-:Y:S01]  /*5630*/  HMMA.16816.F32 R64, R4, R10, R64 ;  /* 0x0000000a0440723c */ /* 0x000fe20000001840 */
[----:B------:R-:W-:Y:S07]  /*5640*/  @!P3 BRA `(.L_x_2416) ;  /* 0x000001100000b947 */ /* 0x000fee0003800000 */
[C---:B------:R-:W-:Y:S02]  /*5650*/  ISETP.GT.AND P0, PT, R14.reuse, RZ, PT ;  /* 0x000000ff0e00720c */ /* 0x040fe40003f04270 */
[----:B------:R-:W-:-:S11]  /*5660*/  IADD3 R2, R14, -0x1, RZ ;  /* 0xffffffff0e027810 */ /* 0x000fd60007ffe0ff */
[----:B------:R-:W-:Y:S05]  /*5670*/  @P0 BRA `(.L_x_2417) ;  /* 0x0000007000000947 */ /* 0x000fea0003800000 */
[----:B------:R-:W-:Y:S02]  /*5680*/  IMAD.MOV.U32 R2, RZ, RZ, 0x1 ;  /* 0x00000001ff027424 */ /* 0x000fe400078e00ff */
[----:B------:R-:W-:-:S03]  /*5690*/  IMAD.MOV R14, RZ, RZ, -R14 ;  /* 0x000000ffff0e7224 */ /* 0x000fc600078e0a0e */
[----:B------:R-:W-:-:S13]  /*56a0*/  ISETP.NE.AND P0, PT, R2, c[0x0][0x32c], PT ;  /* 0x0000cb0002007a0c */ /* 0x000fda0003f05270 */
[----:B------:R-:W-:-:S05]  /*56b0*/  @P0 IMAD.HI.U32 R2, R14, c[0x0][0x330], RZ ;  /* 0x0000cc000e020a27 */ /* 0x000fca00078e00ff */
[----:B------:R-:W-:-:S04]  /*56c0*/  @P0 SHF.R.U32.HI R14, RZ, c[0x0][0x334], R2 ;  /* 0x0000cd00ff0e0a19 */ /* 0x000fc80000011602 */
[----:B------:R-:W-:Y:S01]  /*56d0*/  LOP3.LUT R2, RZ, R14, RZ, 0x33, !PT ;  /* 0x0000000eff027212 */ /* 0x000fe200078e33ff */
[----:B------:R-:W-:Y:S05]  /*56e0*/  BRA `(.L_x_2418) ;  /* 0x0000004000007947 */ /* 0x000fea0003800000 */
.L_x_2417:
[----:B------:R-:W-:-:S04]  /*56f0*/  MOV R4, 0x1 ;  /* 0x0000000100047802 */ /* 0x000fc80000000f00 */
[----:B------:R-:W-:-:S13]  /*5700*/  ISETP.NE.AND P0, PT, R4, c[0x0][0x32c], PT ;  /* 0x0000cb0004007a0c */ /* 0x000fda0003f05270 */
[----:B------:R-:W-:-:S05]  /*5710*/  @P0 IMAD.HI.U32 R4, R2, c[0x0][0x330], RZ ;  /* 0x0000cc0002040a27 */ /* 0x000fca00078e00ff */
[----:B------:R-:W-:Y:S02]  /*5720*/  @P0 SHF.R.U32.HI R2, RZ, c[0x0][0x334], R4 ;  /* 0x0000cd00ff020a19 */ /* 0x000fe40000011604 */
.L_x_2418:
[----:B------:R-:W-:-:S05]  /*5730*/  MOV R5, c[0x0][0x32c] ;  /* 0x0000cb0000057a02 */ /* 0x000fca0000000f00 */
[----:B------:R-:W-:-:S05]  /*5740*/  IMAD R2, R2, R5, c[0x0][0x32c] ;  /* 0x0000cb0002027624 */ /* 0x000fca00078e0205 */
[----:B------:R-:W-:-:S05]  /*5750*/  IMNMX R3, R3, R2, PT ;  /* 0x0000000203037217 */ /* 0x000fca0003800200 */
.L_x_2416:
[----:B------:R-:W-:-:S05]  /*5760*/  IMAD.HI R3, R3, 0x2aaaaaab, RZ ;  /* 0x2aaaaaab03037827 */ /* 0x000fca00078e02ff */
[----:B------:R-:W-:-:S04]  /*5770*/  SHF.R.U32.HI R2, RZ, 0x1f, R3 ;  /* 0x0000001fff027819 */ /* 0x000fc80000011603 */
[----:B------:R-:W-:-:S04]  /*5780*/  LEA.HI.SX32 R3, R3, R2, 0x1c ;  /* 0x0000000203037211 */ /* 0x000fc800078fe2ff */
[----:B------:R-:W-:-:S04]  /*5790*/  IMNMX R250, R216, R3, !PT ;  /* 0x00000003d8fa7217 */ /* 0x000fc80007800200 */
[----:B------:R-:W-:-:S13]  /*57a0*/  ISETP.GE.AND P0, PT, R169, R250, PT ;  /* 0x000000faa900720c */ /* 0x000fda0003f06270 */
        /* <DEDUP_REMOVED lines=8> */
.L_x_2430:
[----:B------:R-:W-:Y:S04]  /*5830*/  DEPBAR.LE SB0, 0x0 ;  /* 0x000080000000791a */ /* 0x000fe80000000000 */
[----:B------:R-:W-:Y:S01]  /*5840*/  BAR.SYNC.DEFER_BLOCKING 0x0 ;  /* 0x0000000000007b1d */ /* 0x000fe20000010000 */
[----:B------:R-:W-:Y:S05]  /*5850*/  ISETP.GT.AND P0, PT, R216, R251, PT ;  /* 0x000000fbd800720c */ /* 0x000fea0003f04270 */
        /* <DEDUP_REMOVED lines=15> */
[----:B------:R-:W-:Y:S02]  /*5950*/  SHF.R.S32.HI R8, RZ, 0x1f, R221 ;  /* 0x0000001fff087819 */ /* 0x000fe400000114dd */
[----:B------:R-:W-:Y:S01]  /*5960*/  IADD3 R12, -R245, 0x10, RZ ;  /* 0x00000010f50c7810 */ /* 0x000fe20007ffe1ff */
[----:B------:R-:W-:Y:S02]  /*5970*/  IMAD R0, R0, c[0x0][0x208], RZ ;  /* 0x0000820000007a24 */ /* 0x000fe400078e02ff */
[----:B------:R-:W-:Y:S01]  /*5980*/  IMAD R8, R8, c[0x0][0x218], RZ ;  /* 0x0000860008087a24 */ /* 0x000fe200078e02ff */
[----:B------:R-:W-:Y:S01]  /*5990*/  LOP3.LUT R12, R12, 0xf, RZ, 0xc0, !PT ;  /* 0x0000000f0c0c7812 */ /* 0x000fe200078ec0ff */
[----:B------:R-:W-:Y:S02]  /*59a0*/  IMAD R0, R222, c[0x0][0x20c], R0 ;  /* 0x00008300de007a24 */ /* 0x000fe400078e0200 */
[----:B------:R-:W-:Y:S02]  /*59b0*/  IMAD R8, R221, c[0x0][0x21c], R8 ;  /* 0x00008700dd087a24 */ /* 0x000fe400078e0208 */
[----:B------:R-:W-:Y:S04]  /*59c0*/  IMAD.IADD R5, R5, 0x1, R0 ;  /* 0x0000000105057824 */ /* 0x000fe800078e0200 */
[----:B------:R-:W-:Y:S05]  /*59d0*/  IMAD.WIDE.U32 R4, R221, c[0x0][0x218], R4 ;  /* 0x00008600dd047a25 */ /* 0x000fea00078e0004 */
[----:B------:R-:W-:Y:S04]  /*59e0*/  IADD3 R6, P0, R232, R4, RZ ;  /* 0x00000004e8067210 */ /* 0x000fe80007f1e0ff */
[----:B------:R-:W-:Y:S02]  /*59f0*/  IADD3.X R5, R219, R5, R8, P0, !PT ;  /* 0x00000005db057210 */ /* 0x000fe400007fe408 */
[C---:B------:R-:W-:Y:S04]  /*5a00*/  LEA R4, P0, R6.reuse, c[0x0][0x1f8], 0x1 ;  /* 0x00007e0006047a11 */ /* 0x040fe800078008ff */
[----:B------:R-:W-:Y:S01]  /*5a10*/  LEA.HI.X R0, R6, c[0x0][0x1fc], R5, 0x1, P0 ;  /* 0x00007f0006007a11 */ /* 0x000fe200000f0c05 */
[----:B------:R-:W-:Y:S04]  /*5a20*/  SHFL.IDX PT, R7, R4, RZ, 0x181f ;  /* 0x00181fff04077589 */ /* 0x000fe800000e0000 */
[----:B------:R-:W2:Y:S04]  /*5a30*/  SHFL.IDX PT, R5, R4, 0x2, 0x181f ;  /* 0x00581f0004057f89 */ /* 0x000ea800000e0000 */
[----:B------:R-:W3:Y:S04]  /*5a40*/  SHFL.IDX PT, R6, R0, 0x2, 0x181f ;  /* 0x00581f0000067f89 */ /* 0x000ee800000e0000 */
[----:B------:R-:W5:Y:S04]  /*5a50*/  SHFL.IDX PT, R8, R0, RZ, 0x181f ;  /* 0x00181fff00087589 */ /* 0x000f6800000e0000 */
[----:B------:R-:W4:Y:S04]  /*5a60*/  SHFL.IDX PT, R9, R4, 0x1, 0x181f ;  /* 0x00381f0004097f89 */ /* 0x000f2800000e0000 */
[----:B------:R-:W1:Y:S01]  /*5a70*/  SHFL.IDX PT, R10, R0, 0x1, 0x181f ;  /* 0x00381f00000a7f89 */ /* 0x000e6200000e0000 */
[----:B--2---:R-:W-:Y:S04]  /*5a80*/  IADD3 R12, P2, P0, R12, R5, R246 ;  /* 0x000000050c0c7210 */ /* 0x004fe8000785e0f6 */
[----:B---3--:R-:W-:Y:S02]  /*5a90*/  IADD3.X R13, RZ, R6, R247, P2, P0 ;  /* 0x00000006ff0d7210 */ /* 0x008fe400017e04f7 */
[----:B------:R-:W-:Y:S02]  /*5aa0*/  IADD3 R14, P0, R7, R248, RZ ;  /* 0x000000f8070e7210 */ /* 0x000fe40007f1e0ff */
[----:B------:R-:W-:Y:S03]  /*5ab0*/  ISETP.GE.AND P2, PT, R225, c[0x0][0x1d4], PT ;  /* 0x00007500e1007a0c */ /* 0x000fe60003f46270 */
[C---:B-----5:R-:W-:Y:S01]  /*5ac0*/  IMAD.X R15, R8.reuse, 0x1, R249, P0 ;  /* 0x00000001080f7824 */ /* 0x060fe200000e06f9 */
[----:B------:R-:W-:Y:S05]  /*5ad0*/  IADD3 R16, P0, R7, R246, RZ ;  /* 0x000000f607107210 */ /* 0x000fea0007f1e0ff */
[----:B------:R-:W-:Y:S01]  /*5ae0*/  IMAD.X R17, R8, 0x1, R247, P0 ;  /* 0x0000000108117824 */ /* 0x000fe200000e06f7 */
[C---:B----4-:R-:W-:Y:S03]  /*5af0*/  IADD3 R18, P0, R9.reuse, R248, RZ ;  /* 0x000000f809127210 */ /* 0x050fe60007f1e0ff */
[----:B------:R2:W-:Y:S02]  /*5b00*/  LDGSTS.E.BYPASS.LTC128B.128 [R240], [R14.64], !P2 ;  /* 0x000000000ef07fae */ /* 0x0005e4000d101d46 */
[C---:B-1----:R-:W-:Y:S01]  /*5b10*/  IMAD.X R19, R10.reuse, 0x1, R249, P0 ;  /* 0x000000010a137824 */ /* 0x042fe200000e06f9 */
[----:B------:R-:W-:Y:S01]  /*5b20*/  IADD3 R8, P0, R9, R246, RZ ;  /* 0x000000f609087210 */ /* 0x000fe20007f1e0ff */
[----:B------:R2:W-:Y:S04]  /*5b30*/  LDGSTS.E.BYPASS.LTC128B.128 [R239], [R16.64], !P6 ;  /* 0x0000000010ef7fae */ /* 0x0005e8000f101d46 */
        /* <DEDUP_REMOVED lines=8> */
.L_x_2420:
[C---:B--23--:R-:W-:Y:S01]  /*5bc0*/  HMMA.16816.F32 R4, R124.reuse, R116, RZ ;  /* 0x000000747c04723c */ /* 0x04cfe200000018ff */
[----:B------:R-:W0:Y:S02]  /*5bd0*/  LDGDEPBAR ;  /* 0x00000000000079af */ /* 0x000e240000000000 */
[----:B------:R-:W-:Y:S05]  /*5be0*/  ISETP.GT.AND P0, PT, R251, R216, PT ;  /* 0x000000d8fb00720c */ /* 0x000fea0003f04270 */
        /* <DEDUP_REMOVED lines=134> */
[----:B------:R-:W-:Y:S01]  /*6450*/  IMAD R117, R251, 0x60, R227 ;  /* 0x00000060fb757824 */ /* 0x000fe200078e02e3 */
[----:B------:R-:W-:Y:S01]  /*6460*/  IADD3 R128, -R245, 0x10, RZ ;  /* 0x00000010f5807810 */ /* 0x000fe20007ffe1ff */
[----:B------:R-:W-:Y:S03]  /*6470*/  IMAD.MOV.U32 R221, RZ, RZ, RZ ;  /* 0x000000ffffdd7224 */ /* 0x000fe600078e00ff */
[----:B------:R-:W-:Y:S02]  /*6480*/  IADD3 R222, R117, -0x60, R224 ;  /* 0xffffffa075de7810 */ /* 0x000fe40007ffe0e0 */
[----:B------:R-:W-:Y:S03]  /*6490*/  LOP3.LUT R128, R128, 0xf, RZ, 0xc0, !PT ;  /* 0x0000000f80807812 */ /* 0x000fe600078ec0ff */
[----:B------:R-:W-:Y:S04]  /*64a0*/  @P5 IMAD.HI.U32 R116, R222, c[0x0][0x2bc], RZ ;  /* 0x0000af00de745a27 */ /* 0x000fe800078e00ff */
[----:B------:R-:W-:Y:S01]  /*64b0*/  IMAD.MOV.U32 R0, RZ, RZ, R222 ;  /* 0x000000ffff007224 */ /* 0x000fe200078e00de */
[----:B------:R-:W-:Y:S04]  /*64c0*/  @P5 SHF.R.U32.HI R0, RZ, c[0x0][0x2c0], R116 ;  /* 0x0000b000ff005a19 */ /* 0x000fe80000011674 */
[C---:B------:R-:W-:Y:S04]  /*64d0*/  @!P1 IADD3 R117, P0, R0.reuse, R230, RZ ;  /* 0x000000e600759210 */ /* 0x040fe80007f1e0ff */
[----:B------:R-:W-:Y:S02]  /*64e0*/  @!P1 LEA.HI.X.SX32 R116, R0, R215, 0x1, P0 ;  /* 0x000000d700749211 */ /* 0x000fe400000f0eff */
        /* <DEDUP_REMOVED lines=18> */
[----:B------:R-:W-:Y:S04]  /*6610*/  SHFL.IDX PT, R119, R116, RZ, 0x181f ;  /* 0x00181fff74777589 */ /* 0x000fe800000e0000 */
[----:B------:R-:W1:Y:S04]  /*6620*/  SHFL.IDX PT, R117, R116, 0x2, 0x181f ;  /* 0x00581f0074757f89 */ /* 0x000e6800000e0000 */
[----:B------:R-:W2:Y:S04]  /*6630*/  SHFL.IDX PT, R118, R0, 0x2, 0x181f ;  /* 0x00581f0000767f89 */ /* 0x000ea800000e0000 */
[----:B------:R-:W3:Y:S04]  /*6640*/  SHFL.IDX PT, R120, R0, RZ, 0x181f ;  /* 0x00181fff00787589 */ /* 0x000ee800000e0000 */
[----:B------:R-:W4:Y:S04]  /*6650*/  SHFL.IDX PT, R121, R116, 0x1, 0x181f ;  /* 0x00381f0074797f89 */ /* 0x000f2800000e0000 */
[----:B------:R-:W5:Y:S01]  /*6660*/  SHFL.IDX PT, R122, R0, 0x1, 0x181f ;  /* 0x00381f00007a7f89 */ /* 0x000f6200000e0000 */
[----:B-1----:R-:W-:Y:S04]  /*6670*/  IADD3 R128, P2, P0, R128, R117, R246 ;  /* 0x0000007580807210 */ /* 0x002fe8000785e0f6 */
[----:B--2---:R-:W-:Y:S02]  /*6680*/  IADD3.X R129, RZ, R118, R247, P2, P0 ;  /* 0x00000076ff817210 */ /* 0x004fe400017e04f7 */
[----:B------:R-:W-:Y:S02]  /*6690*/  IADD3 R130, P0, R119, R248, RZ ;  /* 0x000000f877827210 */ /* 0x000fe40007f1e0ff */
[----:B------:R-:W-:Y:S03]  /*66a0*/  ISETP.GE.AND P2, PT, R225, c[0x0][0x1d4], PT ;  /* 0x00007500e1007a0c */ /* 0x000fe60003f46270 */
[C---:B---3--:R-:W-:Y:S01]  /*66b0*/  IMAD.X R131, R120.reuse, 0x1, R249, P0 ;  /* 0x0000000178837824 */ /* 0x048fe200000e06f9 */
[----:B------:R-:W-:Y:S05]  /*66c0*/  IADD3 R132, P0, R119, R246, RZ ;  /* 0x000000f677847210 */ /* 0x000fea0007f1e0ff */
[----:B------:R-:W-:Y:S01]  /*66d0*/  IMAD.X R133, R120, 0x1, R247, P0 ;  /* 0x0000000178857824 */ /* 0x000fe200000e06f7 */
[C---:B----4-:R-:W-:Y:S03]  /*66e0*/  IADD3 R134, P0, R121.reuse, R248, RZ ;  /* 0x000000f879867210 */ /* 0x050fe60007f1e0ff */
[----:B------:R1:W-:Y:S02]  /*66f0*/  LDGSTS.E.BYPASS.LTC128B.128 [R223+0x8100], [R130.64], !P2 ;  /* 0x0810000082df7fae */ /* 0x0003e4000d101d46 */
[C---:B-----5:R-:W-:Y:S01]  /*6700*/  IMAD.X R135, R122.reuse, 0x1, R249, P0 ;  /* 0x000000017a877824 */ /* 0x060fe200000e06f9 */
[----:B------:R-:W-:Y:S01]  /*6710*/  IADD3 R120, P0, R121, R246, RZ ;  /* 0x000000f679787210 */ /* 0x000fe20007f1e0ff */
[----:B------:R1:W-:Y:S04]  /*6720*/  LDGSTS.E.BYPASS.LTC128B.128 [R223+0xb100], [R132.64], !P6 ;  /* 0x0b10000084df7fae */ /* 0x0003e8000f101d46 */
        /* <DEDUP_REMOVED lines=8> */
.L_x_2421:
[----:B------:R-:W-:Y:S01]  /*67b0*/  @P4 IMAD.HI.U32 R0, R229, c[0x0][0x2c8], RZ ;  /* 0x0000b200e5004a27 */ /* 0x000fe200078e00ff */
[----:B------:R-:W0:Y:S03]  /*67c0*/  LDGDEPBAR ;  /* 0x00000000000079af */ /* 0x000e260000000000 */
[----:B-1----:R-:W-:Y:S01]  /*67d0*/  IMAD.MOV.U32 R121, RZ, RZ, R229 ;  /* 0x000000ffff797224 */ /* 0x002fe200078e00e5 */
[----:B------:R-:W-:Y:S01]  /*67e0*/  @P4 SHF.R.U32.HI R121, RZ, c[0x0][0x2cc], R0 ;  /* 0x0000b300ff794a19 */ /* 0x000fe20000011600 */
[----:B------:R-:W-:Y:S04]  /*67f0*/  IMAD R119, R251, -0x60, RZ ;  /* 0xffffffa0fb777824 */ /* 0x000fe800078e02ff */
[----:B------:R-:W1:Y:S01]  /*6800*/  SHFL.IDX PT, R118, R121, RZ, 0x1c1f ;  /* 0x001c1fff79767589 */ /* 0x000e6200000e0000 */
[----:B------:R-:W-:Y:S04]  /*6810*/  IADD3 R0, -R236, 0x1, R119 ;  /* 0x00000001ec007810 */ /* 0x000fe80007ffe177 */
[----:B------:R-:W-:Y:S04]  /*6820*/  IADD3 R0, -R226, R0, R217 ;  /* 0x00000000e2007210 */ /* 0x000fe80007ffe1d9 */
        /* <DEDUP_REMOVED lines=18> */
.L_x_2424:
[----:B------:R-:W-:Y:S04]  /*6950*/  MOV R116, c[0x0][0x32c] ;  /* 0x0000cb0000747a02 */ /* 0x000fe80000000f00 */
[----:B------:R-:W-:Y:S11]  /*6960*/  ISETP.NE.AND P0, PT, R116, 0x1, PT ;  /* 0x000000017400780c */ /* 0x000ff60003f05270 */
[----:B------:R-:W-:Y:S02]  /*6970*/  @!UPT UIADD3 URZ, URZ, URZ, URZ ;  /* 0x0000003f3f3ff290 */ /* 0x000fe4000fffe03f */
[----:B------:R-:W-:Y:S05]  /*6980*/  @P0 IMAD.HI.U32 R116, R118, c[0x0][0x330], RZ ;  /* 0x0000cc0076740a27 */ /* 0x000fea00078e00ff */
[----:B------:R-:W-:Y:S02]  /*6990*/  @P0 SHF.R.U32.HI R118, RZ, c[0x0][0x334], R116 ;  /* 0x0000cd00ff760a19 */ /* 0x000fe40000011674 */
.L_x_2425:
[----:B------:R-:W-:Y:S05]  /*69a0*/  BSYNC B0 ;  /* 0x0000000000007941 */ /* 0x000fea0003800000 */
.L_x_2423:
[----:B------:R-:W-:Y:S04]  /*69b0*/  IMAD.IADD R123, R119, 0x1, -R236 ;  /* 0x00000001777b7824 */ /* 0x000fe800078e0aec */
[----:B------:R-:W-:Y:S05]  /*69c0*/  IMAD R123, R118, c[0x0][0x32c], R123 ;  /* 0x0000cb00767b7a24 */ /* 0x000fea00078e027b */
[----:B------:R-:W-:Y:S02]  /*69d0*/  IADD3 R116, R123, c[0x0][0x32c], RZ ;  /* 0x0000cb007b747a10 */ /* 0x000fe40007ffe0ff */
[----:B------:R-:W-:Y:S02]  /*69e0*/  IMNMX R136, R136, R123, !PT ;  /* 0x0000007b88887217 */ /* 0x000fe40007800200 */
[----:B------:R-:W-:Y:S02]  /*69f0*/  IMNMX R153, R153, R116, PT ;  /* 0x0000007499997217 */ /* 0x000fe40003800200 */
.L_x_2422:
[C---:B------:R-:W-:Y:S02]  /*6a00*/  ISETP.GE.AND P0, PT, R119.reuse, 0x1, PT ;  /* 0x000000017700780c */ /* 0x040fe40003f06270 */
[----:B------:R-:W-:Y:S02]  /*6a10*/  ISETP.GE.AND P2, PT, R119, 0x2, PT ;  /* 0x000000027700780c */ /* 0x000fe40003f46270 */
[----:B------:R-:W-:Y:S02]  /*6a20*/  P2R R151, PR, RZ, 0x1 ;  /* 0x00000001ff977803 */ /* 0x000fe40000000000 */
[----:B------:R-:W-:Y:S02]  /*6a30*/  ISETP.GT.AND P0, PT, R136, RZ, !P0 ;  /* 0x000000ff8800720c */ /* 0x000fe40004704270 */
[----:B------:R-:W-:Y:S02]  /*6a40*/  P2R R149, PR, RZ, 0x4 ;  /* 0x00000004ff957803 */ /* 0x000fe40000000000 */
[----:B------:R-:W-:Y:S04]  /*6a50*/  ISETP.LT.OR P0, PT, R153, 0x1, P0 ;  /* 0x000000019900780c */ /* 0x000fe80000701670 */
[----:B------:R-:W-:Y:S02]  /*6a60*/  FSEL R120, R4, -INF , !P0 ;  /* 0xff80000004787808 */ /* 0x000fe40004000000 */
[C---:B------:R-:W-:Y:S02]  /*6a70*/  ISETP.GT.AND P0, PT, R136.reuse, 0x1, !P2 ;  /* 0x000000018800780c */ /* 0x040fe40005704270 */
        /* <DEDUP_REMOVED lines=9> */
[C---:B------:R-:W-:Y:S02]  /*6b10*/  ISETP.GT.AND P0, PT, R136.reuse, 0x9, !P2 ;  /* 0x000000098800780c */ /* 0x040fe40005704270 */
[----:B------:R-:W-:Y:S02]  /*6b20*/  ISETP.GE.AND P2, PT, R119, 0x11, PT ;  /* 0x000000117700780c */ /* 0x000fe40003f46270 */
[----:B------:R-:W-:Y:S02]  /*6b30*/  ISETP.LT.OR P0, PT, R153, 0xa, P0 ;  /* 0x0000000a9900780c */ /* 0x000fe40000701670 */
[----:B------:R-:W-:Y:S02]  /*6b40*/  P2R R135, PR, RZ, 0x4 ;  /* 0x00000004ff877803 */ /* 0x000fe40000000000 */
[----:B------:R-:W-:Y:S02]  /*6b50*/  FSEL R8, R9, -INF , !P0 ;  /* 0xff80000009087808 */ /* 0x000fe40004000000 */
[----:B------:R-:W-:Y:S01]  /*6b60*/  ISETP.GT.AND P0, PT, R136, 0x10, !P2 ;  /* 0x000000108800780c */ /* 0x000fe20005704270 */
[----:B------:R-:W1:Y:S01]  /*6b70*/  SHFL.IDX PT, R9, R121, 0x1, 0x1c1f ;  /* 0x003c1f0079097f89 */ /* 0x000e6200000e0000 */
        /* <DEDUP_REMOVED lines=11> */
[----:B------:R-:W-:Y:S01]  /*6c30*/  ISETP.LT.OR P0, PT, R153, 0x19, P0 ;  /* 0x000000199900780c */ /* 0x000fe20000701670 */
[--C-:B-1----:R-:W-:Y:S01]  /*6c40*/  IMAD.IADD R117, R117, 0x1, R9.reuse ;  /* 0x0000000175757824 */ /* 0x102fe200078e0209 */
[----:B------:R-:W-:Y:S01]  /*6c50*/  P2R R132, PR, RZ, 0x4 ;  /* 0x00000004ff847803 */ /* 0x000fe20000000000 */
[----:B------:R-:W-:Y:S01]  /*6c60*/  IMAD.IADD R0, R0, 0x1, R9 ;  /* 0x0000000100007824 */ /* 0x000fe200078e0209 */
        /* <DEDUP_REMOVED lines=80> */
[----:B------:R-:W-:Y:S04]  /*7170*/  ISETP.GT.AND P0, PT, R136, 0x59, !P2 ;  /* 0x000000598800780c */ /* 0x000fe80005704270 */
[----:B------:R-:W-:Y:S04]  /*7180*/  ISETP.LT.OR P0, PT, R153, 0x5a, P0 ;  /* 0x0000005a9900780c */ /* 0x000fe80000701670 */
        /* <DEDUP_REMOVED lines=15> */
.L_x_2428:
[----:B------:R-:W-:Y:S04]  /*7280*/  MOV R9, c[0x0][0x32c] ;  /* 0x0000cb0000097a02 */ /* 0x000fe80000000f00 */
[----:B------:R-:W-:Y:S11]  /*7290*/  ISETP.NE.AND P0, PT, R9, 0x1, PT ;  /* 0x000000010900780c */ /* 0x000ff60003f05270 */
[----:B------:R-:W-:Y:S02]  /*72a0*/  @!UPT UIADD3 URZ, URZ, URZ, URZ ;  /* 0x0000003f3f3ff290 */ /* 0x000fe4000fffe03f */
[----:B------:R-:W-:Y:S05]  /*72b0*/  @P0 IMAD.HI.U32 R9, R13, c[0x0][0x330], RZ ;  /* 0x0000cc000d090a27 */ /* 0x000fea00078e00ff */
[----:B------:R-:W-:Y:S02]  /*72c0*/  @P0 SHF.R.U32.HI R13, RZ, c[0x0][0x334], R9 ;  /* 0x0000cd00ff0d0a19 */ /* 0x000fe40000011609 */
.L_x_2429:
[----:B------:R-:W-:Y:S05]  /*72d0*/  BSYNC B0 ;  /* 0x0000000000007941 */ /* 0x000fea0003800000 */
.L_x_2427:
[----:B------:R-:W-:Y:S04]  /*72e0*/  IMAD.IADD R32, R119, 0x1, -R236 ;  /* 0x0000000177207824 */ /* 0x000fe800078e0aec */
[----:B------:R-:W-:Y:S05]  /*72f0*/  IMAD R32, R13, c[0x0][0x32c], R32 ;  /* 0x0000cb000d207a24 */ /* 0x000fea00078e0220 */
[----:B------:R-:W-:Y:S02]  /*7300*/  IADD3 R36, R32, c[0x0][0x32c], RZ ;  /* 0x0000cb0020247a10 */ /* 0x000fe40007ffe0ff */
[----:B------:R-:W-:Y:S02]  /*7310*/  IMNMX R0, R0, R32, !PT ;  /* 0x0000002000007217 */ /* 0x000fe40007800200 */
[----:B------:R-:W-:Y:S02]  /*7320*/  IMNMX R117, R117, R36, PT ;  /* 0x0000002475757217 */ /* 0x000fe40003800200 */
.L_x_2426:
[----:B------:R-:W-:Y:S01]  /*7330*/  ISETP.NE.AND P0, PT, R151, RZ, PT ;  /* 0x000000ff9700720c */ /* 0x000fe20003f05270 */
[----:B------:R-:W-:Y:S03]  /*7340*/  IMAD.MOV.U32 R48, RZ, RZ, R17 ;  /* 0x000000ffff307224 */ /* 0x000fe600078e0011 */
[----:B------:R-:W-:Y:S04]  /*7350*/  ISETP.GT.AND P0, PT, R0, RZ, !P0 ;  /* 0x000000ff0000720c */ /* 0x000fe80004704270 */
        /* <DEDUP_REMOVED lines=14> */
[C---:B------:R-:W-:Y:S04]  /*7440*/  ISETP.GT.AND P0, PT, R0.reuse, 0x9, !P0 ;  /* 0x000000090000780c */ /* 0x040fe80004704270 */
        /* <DEDUP_REMOVED lines=17> */
[----:B------:R-:W-:Y:S04]  /*7560*/  ISETP.NE.AND P0, PT, R132, RZ, PT ;  /* 0x000000ff8400720c */ /* 0x000fe80003f05270 */
[C---:B------:R-:W-:Y:S04]  /*7570*/  ISETP.GT.AND P0, PT, R0.reuse, 0x19, !P0 ;  /* 0x000000190000780c */ /* 0x040fe80004704270 */
[----:B------:R-:W-:Y:S04]  /*7580*/  ISETP.LT.OR P0, PT, R117, 0x1a, P0 ;  /* 0x0000001a7500780c */ /* 0x000fe80000701670 */
[----:B------:R-:W-:Y:S02]  /*7590*/  FSEL R161, R19, -INF , !P0 ;  /* 0xff80000013a17808 */ /* 0x000fe40004000000 */
[----:B------:R-:W-:Y:S04]  /*75a0*/  ISETP.NE.AND P0, PT, R131, RZ, PT ;  /* 0x000000ff8300720c */ /* 0x000fe80003f05270 */
        /* <DEDUP_REMOVED lines=20> */
[----:B------:R-:W-:Y:S04]  /*76f0*/  ISETP.GT.AND P0, PT, R0, 0x31, !P0 ;  /* 0x000000310000780c */ /* 0x000fe80004704270 */
[----:B------:R-:W-:Y:S04]  /*7700*/  ISETP.LT.OR P0, PT, R117, 0x32, P0 ;  /* 0x000000327500780c */ /* 0x000fe80000701670 */
        /* <DEDUP_REMOVED lines=20> */
[C---:B------:R-:W-:Y:S01]  /*7850*/  ISETP.LT.OR P0, PT, R117.reuse, 0x49, P0 ;  /* 0x000000497500780c */ /* 0x040fe20000701670 */
[----:B------:R-:W-:Y:S03]  /*7860*/  LDSM.16.MT88.4 R20, [R210+0x100] ;  /* 0x00010000d214783b */ /* 0x000fe60000004200 */
        /* <DEDUP_REMOVED lines=16> */
[----:B------:R-:W-:Y:S01]  /*7970*/  ISETP.NE.AND P0, PT, R4, RZ, PT ;  /* 0x000000ff0400720c */ /* 0x000fe20003f05270 */
[----:B------:R-:W-:Y:S01]  /*7980*/  LDSM.16.MT88.4 R44, [R212+0x3100] ;  /* 0x00310000d42c783b */ /* 0x000fe20000004200 */
[----:B------:R-:W-:Y:S02]  /*7990*/  FMNMX.FTZ R4, R8, R5, !PT ;  /* 0x0000000508047209 */ /* 0x000fe40007810000 */
[----:B------:R-:W-:Y:S02]  /*79a0*/  ISETP.GT.AND P0, PT, R0, 0x58, !P0 ;  /* 0x000000580000780c */ /* 0x000fe40004704270 */
[----:B------:R-:W-:Y:S02]  /*79b0*/  FMNMX.FTZ R5, R137, R4, !PT ;  /* 0x0000000489057209 */ /* 0x000fe40007810000 */
[----:B------:R-:W-:Y:S02]  /*79c0*/  ISETP.LT.OR P0, PT, R117, 0x59, P0 ;  /* 0x000000597500780c */ /* 0x000fe40000701670 */
[----:B------:R-:W-:Y:S02]  /*79d0*/  FMNMX.FTZ R4, R140, R5, !PT ;  /* 0x000000058c047209 */ /* 0x000fe40007810000 */
[----:B------:R-:W-:Y:S02]  /*79e0*/  FSEL R135, R50, -INF , !P0 ;  /* 0xff80000032877808 */ /* 0x000fe40004000000 */
[----:B------:R-:W-:Y:S02]  /*79f0*/  FMNMX.FTZ R4, R143, R4, !PT ;  /* 0x000000048f047209 */ /* 0x000fe40007810000 */
[----:B------:R-:W-:Y:S02]  /*7a00*/  ISETP.GT.AND P0, PT, R0, 0x59, !P2 ;  /* 0x000000590000780c */ /* 0x000fe40005704270 */
[----:B------:R-:W-:Y:S02]  /*7a10*/  FMNMX.FTZ R4, R48, R4, !PT ;  /* 0x0000000430047209 */ /* 0x000fe40007810000 */
[----:B------:R-:W-:Y:S02]  /*7a20*/  ISETP.LT.OR P0, PT, R117, 0x5a, P0 ;  /* 0x0000005a7500780c */ /* 0x000fe40000701670 */
[----:B------:R-:W-:Y:S02]  /*7a30*/  FMNMX.FTZ R5, R159, R4, !PT ;  /* 0x000000049f057209 */ /* 0x000fe40007810000 */
[----:B------:R-:W-:Y:S02]  /*7a40*/  FSEL R117, R51, -INF , !P0 ;  /* 0xff80000033757808 */ /* 0x000fe40004000000 */
        /* <DEDUP_REMOVED lines=27> */
[----:B------:R-:W-:Y:S04]  /*7c00*/  FMNMX.FTZ R12, R157, R12, !PT ;  /* 0x0000000c9d0c7209 */ /* 0x000fe80007810000 */
[----:B------:R-:W-:Y:S04]  /*7c10*/  FMNMX.FTZ R12, R155, R12, !PT ;  /* 0x0000000c9b0c7209 */ /* 0x000fe80007810000 */
[----:B------:R-:W-:Y:S04]  /*7c20*/  FMNMX.FTZ R12, R153, R12, !PT ;  /* 0x0000000c990c7209 */ /* 0x000fe80007810000 */
[----:B------:R-:W-:Y:S02]  /*7c30*/  FMNMX.FTZ R0, R149, R12, !PT ;  /* 0x0000000c95007209 */ /* 0x000fe40007810000 */
[----:B-1----:R-:W-:Y:S02]  /*7c40*/  FMNMX.FTZ R10, R4, R5, !PT ;  /* 0x00000005040a7209 */ /* 0x002fe40007810000 */
[----:B------:R-:W-:Y:S03]  /*7c50*/  FMNMX.FTZ R0, R139, R0, !PT ;  /* 0x000000008b007209 */ /* 0x000fe60007810000 */
[----:B------:R-:W1:Y:S01]  /*7c60*/  SHFL.BFLY PT, R15, R10, 0x1, 0x1f ;  /* 0x0c201f000a0f7f89 */ /* 0x000e6200000e0000 */
[----:B------:R-:W-:Y:S04]  /*7c70*/  FMNMX.FTZ R0, R135, R0, !PT ;  /* 0x0000000087007209 */ /* 0x000fe80007810000 */
[----:B------:R-:W-:Y:S05]  /*7c80*/  FMNMX.FTZ R6, R117, R0, !PT ;  /* 0x0000000075067209 */ /* 0x000fea0007810000 */
[----:B------:R-:W2:Y:S01]  /*7c90*/  SHFL.BFLY PT, R7, R6, 0x2, 0x1f ;  /* 0x0c401f0006077f89 */ /* 0x000ea200000e0000 */
[----:B-1----:R-:W-:Y:S04]  /*7ca0*/  FMNMX.FTZ R0, R10, R15, !PT ;  /* 0x0000000f0a007209 */ /* 0x002fe80007810000 */
[C---:B------:R-:W-:Y:S01]  /*7cb0*/  FSETP.NEU.FTZ.AND P0, PT, R0.reuse, -INF , PT ;  /* 0xff8000000000780b */ /* 0x040fe20003f1d000 */
[----:B------:R-:W-:Y:S01]  /*7cc0*/  FMUL.FTZ R151, R0, c[0x0][0x2d0] ;  /* 0x0000b40000977a20 */ /* 0x000fe20000410000 */
[----:B--2---:R-:W-:Y:S04]  /*7cd0*/  FMNMX.FTZ R5, R6, R7, !PT ;  /* 0x0000000706057209 */ /* 0x004fe80007810000 */
[----:B------:R-:W-:Y:S02]  /*7ce0*/  FSEL R151, R151, RZ, P0 ;  /* 0x000000ff97977208 */ /* 0x000fe40000000000 */
[----:B------:R-:W-:Y:S01]  /*7cf0*/  FSEL R6, R0, RZ, P0 ;  /* 0x000000ff00067208 */ /* 0x000fe20000000000 */
[----:B------:R-:W1:Y:S02]  /*7d00*/  SHFL.BFLY PT, R4, R5, 0x1, 0x1f ;  /* 0x0c201f0005047f89 */ /* 0x000e6400000e0000 */
[--C-:B------:R-:W-:Y:S02]  /*7d10*/  FFMA.FTZ R119, R118, c[0x0][0x2d0], -R151.reuse ;  /* 0x0000b40076777a23 */ /* 0x100fe40000010897 */
[----:B------:R-:W-:Y:S02]  /*7d20*/  FFMA.FTZ R118, R116, c[0x0][0x2d0], -R151 ;  /* 0x0000b40074767a23 */ /* 0x000fe40000010897 */
[----:B------:R-:W-:Y:S02]  /*7d30*/  FADD.FTZ R3, -R6, R3 ;  /* 0x0000000306037221 */ /* 0x000fe40000010100 */
        /* <DEDUP_REMOVED lines=14> */
[C---:B------:R-:W-:Y:S01]  /*7e20*/  FMUL.FTZ R134, R116.reuse, c[0x0][0x2d0] ;  /* 0x0000b40074867a20 */ /* 0x040fe20000410000 */
[----:B------:R-:W1:Y:S01]  /*7e30*/  MUFU.EX2 R3, R4 ;  /* 0x0000000400037308 */ /* 0x000e620000000800 */
[--C-:B------:R-:W-:Y:S01]  /*7e40*/  FFMA.FTZ R169, R169, c[0x0][0x2d0], -R151.reuse ;  /* 0x0000b400a9a97a23 */ /* 0x100fe20000010897 */
[----:B------:R-:W-:Y:S01]  /*7e50*/  FSEL R5, R116, RZ, P0 ;  /* 0x000000ff74057208 */ /* 0x000fe20000000000 */
[--C-:B------:R-:W-:Y:S01]  /*7e60*/  FFMA.FTZ R168, R168, c[0x0][0x2d0], -R151.reuse ;  /* 0x0000b400a8a87a23 */ /* 0x100fe20000010897 */
[----:B------:R-:W-:Y:S01]  /*7e70*/  FSEL R134, R134, RZ, P0 ;  /* 0x000000ff86867208 */ /* 0x000fe20000000000 */
[----:B------:R-:W-:Y:S01]  /*7e80*/  FFMA.FTZ R170, R170, c[0x0][0x2d0], -R151 ;  /* 0x0000b400aaaa7a23 */ /* 0x000fe20000010897 */
[----:B------:R-:W-:Y:S01]  /*7e90*/  ISETP.GT.AND P0, PT, R251, R250, PT ;  /* 0x000000fafb00720c */ /* 0x000fe20003f04270 */
[----:B------:R-:W-:Y:S02]  /*7ea0*/  FADD.FTZ R5, -R5, R2 ;  /* 0x0000000205057221 */ /* 0x000fe40000010100 */
[--C-:B------:R-:W-:Y:S01]  /*7eb0*/  FFMA.FTZ R132, R13, c[0x0][0x2d0], -R134.reuse ;  /* 0x0000b4000d847a23 */ /* 0x100fe20000010886 */
[----:B------:R-:W-:Y:S01]  /*7ec0*/  MUFU.EX2 R118, R118 ;  /* 0x0000007600767308 */ /* 0x000fe20000000800 */
[----:B------:R-:W3:Y:S01]  /*7ed0*/  LDSM.16.MT88.4 R12, [R212+0x100] ;  /* 0x00010000d40c783b */ /* 0x000ee20000004200 */
[--C-:B------:R-:W-:Y:S01]  /*7ee0*/  FFMA.FTZ R133, R17, c[0x0][0x2d0], -R134.reuse ;  /* 0x0000b40011857a23 */ /* 0x100fe20000010886 */
[----:B--2---:R-:W-:Y:S01]  /*7ef0*/  F2FP.PACK_AB R120, R119, R128 ;  /* 0x000000807778723e */ /* 0x004fe200000000ff */
[--C-:B------:R-:W-:Y:S02]  /*7f00*/  FFMA.FTZ R131, R9, c[0x0][0x2d0], -R134.reuse ;  /* 0x0000b40009837a23 */ /* 0x100fe40000010886 */
[--C-:B------:R-:W-:Y:S02]  /*7f10*/  FFMA.FTZ R130, R11, c[0x0][0x2d0], -R134.reuse ;  /* 0x0000b4000b827a23 */ /* 0x100fe40000010886 */
[----:B------:R-:W-:Y:S02]  /*7f20*/  FMUL.FTZ R2, R5, c[0x0][0x2d0] ;  /* 0x0000b40005027a20 */ /* 0x000fe40000410000 */
[----:B------:R-:W2:Y:S01]  /*7f30*/  MUFU.EX2 R129, R129 ;  /* 0x0000008100817308 */ /* 0x000ea20000000800 */
[--C-:B------:R-:W-:Y:S02]  /*7f40*/  FFMA.FTZ R165, R165, c[0x0][0x2d0], -R134.reuse ;  /* 0x0000b400a5a57a23 */ /* 0x100fe40000010886 */
[----:B------:R-:W-:Y:S02]  /*7f50*/  FFMA.FTZ R164, R164, c[0x0][0x2d0], -R134 ;  /* 0x0000b400a4a47a23 */ /* 0x000fe40000010886 */
[C---:B-1----:R-:W-:Y:S02]  /*7f60*/  FMUL.FTZ R4, R3.reuse, R112 ;  /* 0x0000007003047220 */ /* 0x042fe40000410000 */
[C---:B------:R-:W-:Y:S02]  /*7f70*/  FMUL.FTZ R5, R3.reuse, R113 ;  /* 0x0000007103057220 */ /* 0x040fe40000410000 */
[C---:B------:R-:W-:Y:S01]  /*7f80*/  FMUL.FTZ R8, R3.reuse, R68 ;  /* 0x0000004403087220 */ /* 0x040fe20000410000 */
[----:B------:R-:W1:Y:S01]  /*7f90*/  MUFU.EX2 R2, R2 ;  /* 0x0000000200027308 */ /* 0x000e620000000800 */
[C---:B------:R-:W-:Y:S02]  /*7fa0*/  FMUL.FTZ R9, R3.reuse, R69 ;  /* 0x0000004503097220 */ /* 0x040fe40000410000 */
[----:B------:R-:W-:Y:S02]  /*7fb0*/  IMAD.MOV.U32 R112, RZ, RZ, R31 ;  /* 0x000000ffff707224 */ /* 0x000fe400078e001f */
[----:B------:R-:W-:Y:S02]  /*7fc0*/  IMAD.MOV.U32 R113, RZ, RZ, R30 ;  /* 0x000000ffff717224 */ /* 0x000fe400078e001e */
[C---:B------:R-:W-:Y:S02]  /*7fd0*/  FMUL.FTZ R17, R3.reuse, R77 ;  /* 0x0000004d03117220 */ /* 0x040fe40000410000 */
[C---:B------:R-:W-:Y:S01]  /*7fe0*/  FMUL.FTZ R16, R3.reuse, R76 ;  /* 0x0000004c03107220 */ /* 0x040fe20000410000 */
[----:B------:R-:W-:Y:S01]  /*7ff0*/  MUFU.EX2 R133, R133 ;  /* 0x0000008500857308 */ /* 0x000fe20000000800 */
[C---:B------:R-:W-:Y:S02]  /*8000*/  FMUL.FTZ R24, R3.reuse, R84 ;  /* 0x0000005403187220 */ /* 0x040fe40000410000 */
[----:B------:R-:W-:Y:S01]  /*8010*/  FMUL.FTZ R25, R3, R85 ;  /* 0x0000005503197220 */ /* 0x000fe20000410000 */
[----:B--2---:R-:W-:Y:S01]  /*8020*/  F2FP.PACK_AB R122, R129, R118 ;  /* 0x00000076817a723e */ /* 0x004fe200000000ff */
[----:B------:R-:W-:Y:S02]  /*8030*/  IMAD.MOV.U32 R76, RZ, RZ, R32 ;  /* 0x000000ffff4c7224 */ /* 0x000fe400078e0020 */
[C---:B------:R-:W-:Y:S02]  /*8040*/  FMUL.FTZ R41, R3.reuse, R101 ;  /* 0x0000006503297220 */ /* 0x040fe40000410000 */
[C---:B------:R-:W-:Y:S01]  /*8050*/  FMUL.FTZ R49, R3.reuse, R105 ;  /* 0x0000006903317220 */ /* 0x040fe20000410000 */
[----:B------:R-:W2:Y:S01]  /*8060*/  MUFU.EX2 R132, R132 ;  /* 0x0000008400847308 */ /* 0x000ea20000000800 */
[C---:B------:R-:W-:Y:S02]  /*8070*/  FMUL.FTZ R32, R3.reuse, R92 ;  /* 0x0000005c03207220 */ /* 0x040fe40000410000 */
[--C-:B------:R-:W-:Y:S02]  /*8080*/  FFMA.FTZ R92, R112, c[0x0][0x2d0], -R134.reuse ;  /* 0x0000b400705c7a23 */ /* 0x100fe40000010886 */
[C---:B-1----:R-:W-:Y:S02]  /*8090*/  FMUL.FTZ R7, R2.reuse, R115 ;  /* 0x0000007302077220 */ /* 0x042fe40000410000 */
[C---:B------:R-:W-:Y:S02]  /*80a0*/  FMUL.FTZ R6, R2.reuse, R114 ;  /* 0x0000007202067220 */ /* 0x040fe40000410000 */
[C---:B------:R-:W-:Y:S01]  /*80b0*/  FMUL.FTZ R10, R2.reuse, R70 ;  /* 0x00000046020a7220 */ /* 0x040fe20000410000 */
[----:B------:R-:W-:Y:S01]  /*80c0*/  MUFU.EX2 R131, R131 ;  /* 0x0000008300837308 */ /* 0x000fe20000000800 */
[C---:B------:R-:W-:Y:S02]  /*80d0*/  FMUL.FTZ R11, R2.reuse, R71 ;  /* 0x00000047020b7220 */ /* 0x040fe40000410000 */
[----:B------:R-:W-:Y:S01]  /*80e0*/  IMAD.MOV.U32 R115, RZ, RZ, R29 ;  /* 0x000000ffff737224 */ /* 0x000fe200078e001d */
[----:B------:R-:W-:Y:S01]  /*80f0*/  LDSM.16.MT88.4 R68, [R210+0x3100] ;  /* 0x00310000d244783b */ /* 0x000fe20000004200 */
[C---:B------:R-:W-:Y:S02]  /*8100*/  FMUL.FTZ R18, R2.reuse, R78 ;  /* 0x0000004e02127220 */ /* 0x040fe40000410000 */
[C---:B------:R-:W-:Y:S02]  /*8110*/  FMUL.FTZ R19, R2.reuse, R79 ;  /* 0x0000004f02137220 */ /* 0x040fe40000410000 */
[C---:B------:R-:W-:Y:S01]  /*8120*/  FMUL.FTZ R26, R2.reuse, R86 ;  /* 0x00000056021a7220 */ /* 0x040fe20000410000 */
[----:B------:R-:W1:Y:S01]  /*8130*/  MUFU.EX2 R130, R130 ;  /* 0x0000008200827308 */ /* 0x000e620000000800 */
[C---:B------:R-:W-:Y:S01]  /*8140*/  FMUL.FTZ R27, R2.reuse, R87 ;  /* 0x00000057021b7220 */ /* 0x040fe20000410000 */
[----:B------:R-:W4:Y:S01]  /*8150*/  LDSM.16.MT88.4 R28, [R209+0x100] ;  /* 0x00010000d11c783b */ /* 0x000f220000004200 */
[----:B------:R-:W-:Y:S01]  /*8160*/  FMUL.FTZ R34, R2, R94 ;  /* 0x0000005e02227220 */ /* 0x000fe20000410000 */
[----:B--2---:R-:W-:Y:S01]  /*8170*/  F2FP.PACK_AB R121, R132, R133 ;  /* 0x000000858479723e */ /* 0x004fe200000000ff */
[C---:B------:R-:W-:Y:S02]  /*8180*/  FMUL.FTZ R35, R2.reuse, R95 ;  /* 0x0000005f02237220 */ /* 0x040fe40000410000 */
[C---:B------:R-:W-:Y:S02]  /*8190*/  FMUL.FTZ R42, R2.reuse, R102 ;  /* 0x00000066022a7220 */ /* 0x040fe40000410000 */
[C---:B------:R-:W-:Y:S01]  /*81a0*/  FMUL.FTZ R43, R2.reuse, R103 ;  /* 0x00000067022b7220 */ /* 0x040fe20000410000 */
[----:B------:R-:W-:Y:S01]  /*81b0*/  LDSM.16.MT88.4 R84, [R209+0x900] ;  /* 0x00090000d154783b */ /* 0x000fe20000004200 */
[C---:B------:R-:W-:Y:S01]  /*81c0*/  FMUL.FTZ R50, R2.reuse, R106 ;  /* 0x0000006a02327220 */ /* 0x040fe20000410000 */
[----:B------:R-:W-:Y:S01]  /*81d0*/  MUFU.EX2 R137, R137 ;  /* 0x0000008900897308 */ /* 0x000fe20000000800 */
[----:B------:R-:W-:Y:S02]  /*81e0*/  FMUL.FTZ R51, R2, R107 ;  /* 0x0000006b02337220 */ /* 0x000fe40000410000 */
[----:B------:R-:W-:Y:S02]  /*81f0*/  IMAD.MOV.U32 R114, RZ, RZ, R33 ;  /* 0x000000ffff727224 */ /* 0x000fe400078e0021 */
[----:B------:R-:W-:Y:S02]  /*8200*/  FMUL.FTZ R33, R3, R93 ;  /* 0x0000005d03217220 */ /* 0x000fe40000410000 */
[--C-:B------:R-:W-:Y:S02]  /*8210*/  FFMA.FTZ R93, R113, c[0x0][0x2d0], -R134.reuse ;  /* 0x0000b400715d7a23 */ /* 0x100fe40000010886 */
[C---:B------:R-:W-:Y:S01]  /*8220*/  FMUL.FTZ R40, R3.reuse, R100 ;  /* 0x0000006403287220 */ /* 0x040fe20000410000 */
[----:B------:R-:W2:Y:S01]  /*8230*/  MUFU.EX2 R140, R140 ;  /* 0x0000008c008c7308 */ /* 0x000ea20000000800 */
[C---:B------:R-:W-:Y:S01]  /*8240*/  FMUL.FTZ R52, R3.reuse, R52 ;  /* 0x0000003403347220 */ /* 0x040fe20000410000 */
[----:B-1----:R-:W-:Y:S01]  /*8250*/  F2FP.PACK_AB R123, R130, R131 ;  /* 0x00000083827b723e */ /* 0x002fe200000000ff */
[C---:B------:R-:W-:Y:S02]  /*8260*/  FMUL.FTZ R53, R3.reuse, R53 ;  /* 0x0000003503357220 */ /* 0x040fe40000410000 */
[C---:B------:R-:W-:Y:S02]  /*8270*/  FMUL.FTZ R54, R2.reuse, R54 ;  /* 0x0000003602367220 */ /* 0x040fe40000410000 */
[C---:B------:R-:W-:Y:S02]  /*8280*/  FMUL.FTZ R55, R2.reuse, R55 ;  /* 0x0000003702377220 */ /* 0x040fe40000410000 */
[C---:B---3--:R-:W-:Y:S01]  /*8290*/  HMMA.16816.F32 R4, R120.reuse, R12, R4 ;  /* 0x0000000c7804723c */ /* 0x048fe20000001804 */
[----:B------:R-:W-:Y:S04]  /*82a0*/  MUFU.EX2 R100, R93 ;  /* 0x0000005d00647308 */ /* 0x000fe80000000800 */
[C---:B------:R-:W-:Y:S02]  /*82b0*/  FMUL.FTZ R56, R3.reuse, R56 ;  /* 0x0000003803387220 */ /* 0x040fe40000410000 */
[C---:B------:R-:W-:Y:S01]  /*82c0*/  FMUL.FTZ R12, R3.reuse, R72 ;  /* 0x00000048030c7220 */ /* 0x040fe20000410000 */
[C---:B------:R-:W-:Y:S03]  /*82d0*/  HMMA.16816.F32 R8, R120.reuse, R14, R8 ;  /* 0x0000000e7808723c */ /* 0x040fe60000001808 */
[----:B------:R-:W-:Y:S01]  /*82e0*/  MUFU.EX2 R143, R143 ;  /* 0x0000008f008f7308 */ /* 0x000fe20000000800 */
[C---:B------:R-:W-:Y:S02]  /*82f0*/  FMUL.FTZ R13, R3.reuse, R73 ;  /* 0x00000049030d7220 */ /* 0x040fe40000410000 */
[C---:B------:R-:W-:Y:S02]  /*8300*/  FMUL.FTZ R57, R3.reuse, R57 ;  /* 0x0000003903397220 */ /* 0x040fe40000410000 */
[C---:B------:R-:W-:Y:S04]  /*8310*/  FMUL.FTZ R14, R2.reuse, R74 ;  /* 0x0000004a020e7220 */ /* 0x040fe80000410000 */
[C---:B------:R-:W-:Y:S01]  /*8320*/  FMUL.FTZ R15, R2.reuse, R75 ;  /* 0x0000004b020f7220 */ /* 0x040fe20000410000 */
[----:B------:R-:W-:Y:S01]  /*8330*/  MUFU.EX2 R159, R159 ;  /* 0x0000009f009f7308 */ /* 0x000fe20000000800 */
[----:B------:R-:W1:Y:S01]  /*8340*/  LDSM.16.MT88.4 R72, [R209+0x3100] ;  /* 0x00310000d148783b */ /* 0x000e620000004200 */
[C---:B------:R-:W-:Y:S02]  /*8350*/  FMUL.FTZ R58, R2.reuse, R58 ;  /* 0x0000003a023a7220 */ /* 0x040fe40000410000 */
[C---:B------:R-:W-:Y:S02]  /*8360*/  FMUL.FTZ R59, R2.reuse, R59 ;  /* 0x0000003b023b7220 */ /* 0x040fe40000410000 */
        /* <DEDUP_REMOVED lines=11> */
[----:B------:R-:W-:Y:S01]  /*8420*/  LDSM.16.MT88.4 R80, [R212+0x900] ;  /* 0x00090000d450783b */ /* 0x000fe20000004200 */
[C---:B------:R-:W-:Y:S02]  /*8430*/  FMUL.FTZ R63, R2.reuse, R63 ;  /* 0x0000003f023f7220 */ /* 0x040fe40000410000 */
[C---:B------:R-:W-:Y:S01]  /*8440*/  FMUL.FTZ R64, R3.reuse, R64 ;  /* 0x0000004003407220 */ /* 0x040fe20000410000 */
[----:B------:R-:W-:Y:S01]  /*8450*/  MUFU.EX2 R165, R165 ;  /* 0x000000a500a57308 */ /* 0x000fe20000000800 */
[C---:B----4-:R-:W-:Y:S03]  /*8460*/  HMMA.16816.F32 R20, R120.reuse, R28, R20 ;  /* 0x0000001c7814723c */ /* 0x050fe60000001814 */
[C---:B------:R-:W-:Y:S02]  /*8470*/  FMUL.FTZ R65, R3.reuse, R65 ;  /* 0x0000004103417220 */ /* 0x040fe40000410000 */
[C---:B------:R-:W-:Y:S02]  /*8480*/  FMUL.FTZ R66, R2.reuse, R66 ;  /* 0x0000004202427220 */ /* 0x040fe40000410000 */
[C---:B------:R-:W-:Y:S01]  /*8490*/  FMUL.FTZ R28, R3.reuse, R88 ;  /* 0x00000058031c7220 */ /* 0x040fe20000410000 */
[C---:B------:R-:W-:Y:S01]  /*84a0*/  HMMA.16816.F32 R24, R120.reuse, R30, R24 ;  /* 0x0000001e7818723c */ /* 0x040fe20000001818 */
[----:B------:R-:W-:Y:S03]  /*84b0*/  MUFU.EX2 R164, R164 ;  /* 0x000000a400a47308 */ /* 0x000fe60000000800 */
[----:B------:R-:W-:Y:S02]  /*84c0*/  FMUL.FTZ R29, R3, R89 ;  /* 0x00000059031d7220 */ /* 0x000fe40000410000 */
[C---:B------:R-:W-:Y:S02]  /*84d0*/  FMUL.FTZ R67, R2.reuse, R67 ;  /* 0x0000004302437220 */ /* 0x040fe40000410000 */
[C---:B------:R-:W-:Y:S03]  /*84e0*/  FMUL.FTZ R30, R2.reuse, R90 ;  /* 0x0000005a021e7220 */ /* 0x040fe60000410000 */
[----:B------:R-:W-:Y:S01]  /*84f0*/  MUFU.EX2 R166, R166 ;  /* 0x000000a600a67308 */ /* 0x000fe20000000800 */
[----:B------:R-:W-:Y:S02]  /*8500*/  FMUL.FTZ R31, R2, R91 ;  /* 0x0000005b021f7220 */ /* 0x000fe40000410000 */
[----:B------:R-:W-:Y:S01]  /*8510*/  LDSM.16.MT88.4 R88, [R208+0x900] ;  /* 0x00090000d058783b */ /* 0x000fe20000004200 */
[--C-:B------:R-:W-:Y:S02]  /*8520*/  FFMA.FTZ R167, R167, c[0x0][0x2d0], -R134.reuse ;  /* 0x0000b400a7a77a23 */ /* 0x100fe40000010886 */
[--C-:B------:R-:W-:Y:S02]  /*8530*/  FFMA.FTZ R252, R252, c[0x0][0x2d0], -R134.reuse ;  /* 0x0000b400fcfc7a23 */ /* 0x100fe40000010886 */
[C---:B------:R-:W-:Y:S02]  /*8540*/  HMMA.16816.F32 R28, R120.reuse, R36, R28 ;  /* 0x00000024781c723c */ /* 0x040fe4000000181c */
[----:B------:R-:W-:Y:S01]  /*8550*/  MUFU.EX2 R167, R167 ;  /* 0x000000a700a77308 */ /* 0x000fe20000000800 */
[--C-:B------:R-:W-:Y:S02]  /*8560*/  FFMA.FTZ R171, R171, c[0x0][0x2d0], -R134.reuse ;  /* 0x0000b400abab7a23 */ /* 0x100fe40000010886 */
[--C-:B------:R-:W-:Y:S02]  /*8570*/  FFMA.FTZ R163, R163, c[0x0][0x2d0], -R134.reuse ;  /* 0x0000b400a3a37a23 */ /* 0x100fe40000010886 */
        /* <DEDUP_REMOVED lines=8> */
[----:B------:R3:W-:Y:S01]  /*8600*/  MUFU.EX2 R96, R92 ;  /* 0x0000005c00607308 */ /* 0x0007e20000000800 */
        /* <DEDUP_REMOVED lines=8> */
[--C-:B------:R-:W-:Y:S02]  /*8690*/  FFMA.FTZ R109, R76, c[0x0][0x2d0], -R134.reuse ;  /* 0x0000b4004c6d7a23 */ /* 0x100fe40000010886 */
[----:B------:R-:W4:Y:S01]  /*86a0*/  LDSM.16.MT88.4 R76, [R208+0x3100] ;  /* 0x00310000d04c783b */ /* 0x000f220000004200 */
[C---:B------:R-:W-:Y:S01]  /*86b0*/  FMUL.FTZ R44, R3.reuse, R108 ;  /* 0x0000006c032c7220 */ /* 0x040fe20000410000 */
[----:B------:R-:W-:Y:S01]  /*86c0*/  MUFU.EX2 R170, R170 ;  /* 0x000000aa00aa7308 */ /* 0x000fe20000000800 */
[C---:B------:R-:W-:Y:S03]  /*86d0*/  FMUL.FTZ R46, R2.reuse, R110 ;  /* 0x0000006e022e7220 */ /* 0x040fe60000410000 */
[----:B------:R-:W-:Y:S02]  /*86e0*/  FMUL.FTZ R47, R2, R111 ;  /* 0x0000006f022f7220 */ /* 0x000fe40000410000 */
[----:B---3--:R-:W-:Y:S01]  /*86f0*/  LDSM.16.MT88.4 R92, [R208+0x4900] ;  /* 0x00490000d05c783b */ /* 0x008fe20000004200 */
[--C-:B------:R-:W-:Y:S02]  /*8700*/  FFMA.FTZ R108, R48, c[0x0][0x2d0], -R151.reuse ;  /* 0x0000b400306c7a23 */ /* 0x100fe40000010897 */
[----:B------:R-:W-:Y:S01]  /*8710*/  FMUL.FTZ R48, R3, R104 ;  /* 0x0000006803307220 */ /* 0x000fe20000410000 */
[----:B------:R-:W-:Y:S01]  /*8720*/  MUFU.EX2 R109, R109 ;  /* 0x0000006d006d7308 */ /* 0x000fe20000000800 */
[C---:B------:R-:W-:Y:S03]  /*8730*/  HMMA.16816.F32 R44, R120.reuse, R68, R44 ;  /* 0x00000044782c723c */ /* 0x040fe6000000182c */
[----:B------:R-:W-:Y:S01]  /*8740*/  LDSM.16.MT88.4 R104, [R212+0x5900] ;  /* 0x00590000d468783b */ /* 0x000fe20000004200 */
[--C-:B------:R-:W-:Y:S02]  /*8750*/  FFMA.FTZ R110, R115, c[0x0][0x2d0], -R134.reuse ;  /* 0x0000b400736e7a23 */ /* 0x100fe40000010886 */
[--C-:B------:R-:W-:Y:S01]  /*8760*/  FFMA.FTZ R111, R148, c[0x0][0x2d0], -R134.reuse ;  /* 0x0000b400946f7a23 */ /* 0x100fe20000010886 */
[----:B--2---:R-:W-:Y:S01]  /*8770*/  F2FP.PACK_AB R68, R140, R137 ;  /* 0x000000898c44723e */ /* 0x004fe200000000ff */
[C---:B------:R-:W-:Y:S01]  /*8780*/  HMMA.16816.F32 R48, R120.reuse, R70, R48 ;  /* 0x000000467830723c */ /* 0x040fe20000001830 */
[----:B------:R-:W2:Y:S03]  /*8790*/  MUFU.EX2 R108, R108 ;  /* 0x0000006c006c7308 */ /* 0x000ea60000000800 */
[--C-:B------:R-:W-:Y:S02]  /*87a0*/  FFMA.FTZ R148, R161, c[0x0][0x2d0], -R134.reuse ;  /* 0x0000b400a1947a23 */ /* 0x100fe40000010886 */
[--C-:B------:R-:W-:Y:S02]  /*87b0*/  FFMA.FTZ R161, R162, c[0x0][0x2d0], -R151.reuse ;  /* 0x0000b400a2a17a23 */ /* 0x100fe40000010897 */
[C---:B-1----:R-:W-:Y:S03]  /*87c0*/  HMMA.16816.F32 R52, R120.reuse, R72, R52 ;  /* 0x000000487834723c */ /* 0x042fe60000001834 */
[----:B------:R-:W1:Y:S01]  /*87d0*/  MUFU.EX2 R110, R110 ;  /* 0x0000006e006e7308 */ /* 0x000e620000000800 */
[--C-:B------:R-:W-:Y:S02]  /*87e0*/  FFMA.FTZ R162, R114, c[0x0][0x2d0], -R134.reuse ;  /* 0x0000b40072a27a23 */ /* 0x100fe40000010886 */
[--C-:B------:R-:W-:Y:S02]  /*87f0*/  FFMA.FTZ R156, R156, c[0x0][0x2d0], -R151.reuse ;  /* 0x0000b4009c9c7a23 */ /* 0x100fe40000010897 */
[C---:B------:R-:W-:Y:S01]  /*8800*/  HMMA.16816.F32 R56, R120.reuse, R74, R56 ;  /* 0x0000004a7838723c */ /* 0x040fe20000001838 */
[----:B------:R-:W3:Y:S03]  /*8810*/  LDSM.16.MT88.4 R72, [R210+0x900] ;  /* 0x00090000d248783b */ /* 0x000ee60000004200 */
[--C-:B------:R-:W-:Y:S01]  /*8820*/  FFMA.FTZ R152, R152, c[0x0][0x2d0], -R151.reuse ;  /* 0x0000b40098987a23 */ /* 0x100fe20000010897 */
[----:B------:R-:W-:Y:S01]  /*8830*/  MUFU.EX2 R111, R111 ;  /* 0x0000006f006f7308 */ /* 0x000fe20000000800 */
[--C-:B------:R-:W-:Y:S02]  /*8840*/  FFMA.FTZ R150, R150, c[0x0][0x2d0], -R151.reuse ;  /* 0x0000b40096967a23 */ /* 0x100fe40000010897 */
[C---:B----4-:R-:W-:Y:S04]  /*8850*/  HMMA.16816.F32 R60, R120.reuse, R76, R60 ;  /* 0x0000004c783c723c */ /* 0x050fe8000000183c */
[----:B--2---:R-:W-:Y:S01]  /*8860*/  F2FP.PACK_AB R70, R108, R143 ;  /* 0x0000008f6c46723e */ /* 0x004fe200000000ff */
[--C-:B------:R-:W-:Y:S02]  /*8870*/  FFMA.FTZ R142, R142, c[0x0][0x2d0], -R151.reuse ;  /* 0x0000b4008e8e7a23 */ /* 0x100fe40000010897 */
[----:B------:R-:W2:Y:S01]  /*8880*/  MUFU.EX2 R148, R148 ;  /* 0x0000009400947308 */ /* 0x000ea20000000800 */
[----:B------:R-:W-:Y:S01]  /*8890*/  HMMA.16816.F32 R64, R120, R78, R64 ;  /* 0x0000004e7840723c */ /* 0x000fe20000001840 */
[----:B------:R-:W4:Y:S03]  /*88a0*/  LDSM.16.MT88.4 R76, [R212+0x3900] ;  /* 0x00390000d44c783b */ /* 0x000f260000004200 */
[----:B-1----:R-:W-:Y:S01]  /*88b0*/  F2FP.PACK_AB R69, R110, R109 ;  /* 0x0000006d6e45723e */ /* 0x002fe200000000ff */
[--C-:B------:R-:W-:Y:S02]  /*88c0*/  FFMA.FTZ R141, R141, c[0x0][0x2d0], -R151.reuse ;  /* 0x0000b4008d8d7a23 */ /* 0x100fe40000010897 */
[--C-:B------:R-:W-:Y:S02]  /*88d0*/  FFMA.FTZ R138, R138, c[0x0][0x2d0], -R151.reuse ;  /* 0x0000b4008a8a7a23 */ /* 0x100fe40000010897 */
[----:B------:R-:W1:Y:S03]  /*88e0*/  MUFU.EX2 R161, R161 ;  /* 0x000000a100a17308 */ /* 0x000e660000000800 */
[----:B------:R-:W-:Y:S02]  /*88f0*/  FFMA.FTZ R151, R136, c[0x0][0x2d0], -R151 ;  /* 0x0000b40088977a23 */ /* 0x000fe40000010897 */
[----:B------:R-:W-:Y:S02]  /*8900*/  FFMA.FTZ R136, R149, c[0x0][0x2d0], -R134 ;  /* 0x0000b40095887a23 */ /* 0x000fe40000010886 */
[----:B------:R-:W-:Y:S02]  /*8910*/  IMAD.MOV.U32 R149, RZ, RZ, R96 ;  /* 0x000000ffff957224 */ /* 0x000fe400078e0060 */
[----:B------:R-:W-:Y:S01]  /*8920*/  FFMA.FTZ R134, R117, c[0x0][0x2d0], -R134 ;  /* 0x0000b40075867a23 */ /* 0x000fe20000010886 */
[----:B------:R-:W5:Y:S01]  /*8930*/  MUFU.EX2 R162, R162 ;  /* 0x000000a200a27308 */ /* 0x000f620000000800 */
[----:B------:R-:W-:Y:S02]  /*8940*/  IMAD.MOV.U32 R117, RZ, RZ, R100 ;  /* 0x000000ffff757224 */ /* 0x000fe400078e0064 */
[----:B------:R-:W-:Y:S01]  /*8950*/  FFMA.FTZ R128, R3, R242, R128 ;  /* 0x000000f203807223 */ /* 0x000fe20000010080 */
[----:B--2---:R-:W-:Y:S01]  /*8960*/  F2FP.PACK_AB R71, R148, R111 ;  /* 0x0000006f9447723e */ /* 0x004fe200000000ff */
[----:B------:R-:W-:Y:S02]  /*8970*/  FFMA.FTZ R133, R2, R241, R133 ;  /* 0x000000f102857223 */ /* 0x000fe40000010085 */
[----:B------:R-:W-:Y:S02]  /*8980*/  FADD.FTZ R119, R119, R128 ;  /* 0x0000008077777221 */ /* 0x000fe40000010000 */
[----:B------:R-:W-:Y:S01]  /*8990*/  FADD.FTZ R132, R132, R133 ;  /* 0x0000008584847221 */ /* 0x000fe20000010000 */
[----:B------:R-:W-:Y:S01]  /*89a0*/  MUFU.EX2 R252, R252 ;  /* 0x000000fc00fc7308 */ /* 0x000fe20000000800 */
[C---:B------:R-:W-:Y:S05]  /*89b0*/  HMMA.16816.F32 R4, R68.reuse, R80, R4 ;  /* 0x000000504404723c */ /* 0x040fea0000001804 */
[----:B------:R-:W-:Y:S02]  /*89c0*/  FADD.FTZ R118, R118, R119 ;  /* 0x0000007776767221 */ /* 0x000fe40000010000 */
[----:B------:R-:W-:Y:S01]  /*89d0*/  FADD.FTZ R131, R131, R132 ;  /* 0x0000008483837221 */ /* 0x000fe20000010000 */
        /* <DEDUP_REMOVED lines=10> */
[----:B------:R-:W2:Y:S03]  /*8a80*/  LDSM.16.MT88.4 R72, [R210+0x3900] ;  /* 0x00390000d248783b */ /* 0x000ea60000004200 */
[----:B------:R-:W-:Y:S02]  /*8a90*/  FADD.FTZ R140, R140, R137 ;  /* 0x000000898c8c7221 */ /* 0x000fe40000010000 */
[----:B------:R-:W-:Y:S01]  /*8aa0*/  MUFU.EX2 R156, R156 ;  /* 0x0000009c009c7308 */ /* 0x000fe20000000800 */
[----:B------:R-:W-:Y:S01]  /*8ab0*/  FADD.FTZ R110, R110, R109 ;  /* 0x0000006d6e6e7221 */ /* 0x000fe20000010000 */
[C---:B------:R-:W-:Y:S04]  /*8ac0*/  HMMA.16816.F32 R20, R68.reuse, R84, R20 ;  /* 0x000000544414723c */ /* 0x040fe80000001814 */
[----:B------:R-:W-:Y:S02]  /*8ad0*/  FADD.FTZ R143, R143, R140 ;  /* 0x0000008c8f8f7221 */ /* 0x000fe40000010000 */
[----:B------:R-:W-:Y:S02]  /*8ae0*/  FADD.FTZ R3, R111, R110 ;  /* 0x0000006e6f037221 */ /* 0x000fe40000010000 */
[C---:B------:R-:W-:Y:S01]  /*8af0*/  HMMA.16816.F32 R24, R68.reuse, R86, R24 ;  /* 0x000000564418723c */ /* 0x040fe20000001818 */
[----:B------:R-:W3:Y:S01]  /*8b00*/  LDSM.16.MT88.4 R84, [R208+0x3900] ;  /* 0x00390000d054783b */ /* 0x000ee20000004200 */
[----:B------:R-:W-:Y:S02]  /*8b10*/  MUFU.EX2 R152, R152 ;  /* 0x0000009800987308 */ /* 0x000fe40000000800 */
[----:B------:R-:W-:Y:S02]  /*8b20*/  FADD.FTZ R108, R108, R143 ;  /* 0x0000008f6c6c7221 */ /* 0x000fe40000010000 */
[----:B------:R-:W-:Y:S02]  /*8b30*/  FADD.FTZ R3, R148, R3 ;  /* 0x0000000394037221 */ /* 0x000fe40000010000 */
        /* <DEDUP_REMOVED lines=9> */
[C---:B--2---:R-:W-:Y:S04]  /*8bd0*/  HMMA.16816.F32 R44, R68.reuse, R72, R44 ;  /* 0x00000048442c723c */ /* 0x044fe8000000182c */
[----:B------:R-:W-:Y:S04]  /*8be0*/  MUFU.EX2 R155, R155 ;  /* 0x0000009b009b7308 */ /* 0x000fe80000000800 */
[C---:B------:R-:W-:Y:S01]  /*8bf0*/  HMMA.16816.F32 R48, R68.reuse, R74, R48 ;  /* 0x0000004a4430723c */ /* 0x040fe20000001830 */
[----:B------:R-:W2:Y:S05]  /*8c00*/  LDSM.16.MT88.4 R72, [R212+0x1100] ;  /* 0x00110000d448783b */ /* 0x000eaa0000004200 */
[----:B------:R-:W-:Y:S02]  /*8c10*/  MUFU.EX2 R153, R153 ;  /* 0x0000009900997308 */ /* 0x000fe40000000800 */
[C---:B------:R-:W-:Y:S08]  /*8c20*/  HMMA.16816.F32 R52, R68.reuse, R80, R52 ;  /* 0x000000504434723c */ /* 0x040ff00000001834 */
[C---:B------:R-:W-:Y:S01]  /*8c30*/  HMMA.16816.F32 R56, R68.reuse, R82, R56 ;  /* 0x000000524438723c */ /* 0x040fe20000001838 */
[----:B------:R-:W4:Y:S01]  /*8c40*/  LDSM.16.MT88.4 R80, [R209+0x1100] ;  /* 0x00110000d150783b */ /* 0x000f220000004200 */
[----:B------:R-:W-:Y:S06]  /*8c50*/  MUFU.EX2 R142, R142 ;  /* 0x0000008e008e7308 */ /* 0x000fec0000000800 */
[C---:B---3--:R-:W-:Y:S04]  /*8c60*/  HMMA.16816.F32 R60, R68.reuse, R84, R60 ;  /* 0x00000054443c723c */ /* 0x048fe8000000183c */
[----:B------:R-:W3:Y:S04]  /*8c70*/  MUFU.EX2 R141, R141 ;  /* 0x0000008d008d7308 */ /* 0x000ee80000000800 */
[----:B------:R-:W-:Y:S01]  /*8c80*/  HMMA.16816.F32 R64, R68, R86, R64 ;  /* 0x000000564440723c */ /* 0x000fe20000001840 */
[----:B------:R-:W4:Y:S05]  /*8c90*/  LDSM.16.MT88.4 R84, [R208+0x1100] ;  /* 0x00110000d054783b */ /* 0x000f2a0000004200 */
[----:B------:R-:W-:Y:S01]  /*8ca0*/  MUFU.EX2 R138, R138 ;  /* 0x0000008a008a7308 */ /* 0x000fe20000000800 */
[----:B------:R-:W-:Y:S01]  /*8cb0*/  F2FP.PACK_AB R68, R154, R159 ;  /* 0x0000009f9a44723e */ /* 0x000fe200000000ff */
[----:B------:R-:W-:Y:S01]  /*8cc0*/  FADD.FTZ R159, R159, R108 ;  /* 0x0000006c9f9f7221 */ /* 0x000fe20000010000 */
[----:B-1----:R-:W-:Y:S03]  /*8cd0*/  F2FP.PACK_AB R70, R161, R158 ;  /* 0x0000009ea146723e */ /* 0x002fe600000000ff */
[----:B-----5:R-:W-:Y:S01]  /*8ce0*/  F2FP.PACK_AB R69, R165, R162 ;  /* 0x000000a2a545723e */ /* 0x020fe200000000ff */
[----:B------:R-:W-:Y:S01]  /*8cf0*/  FADD.FTZ R162, R162, R3 ;  /* 0x00000003a2a27221 */ /* 0x000fe20000010000 */
[----:B------:R-:W-:Y:S01]  /*8d00*/  F2FP.PACK_AB R71, R167, R164 ;  /* 0x000000a4a747723e */ /* 0x000fe200000000ff */
[----:B------:R-:W-:Y:S01]  /*8d10*/  FADD.FTZ R159, R154, R159 ;  /* 0x0000009f9a9f7221 */ /* 0x000fe20000010000 */
[----:B------:R-:W1:Y:S01]  /*8d20*/  MUFU.EX2 R151, R151 ;  /* 0x0000009700977308 */ /* 0x000e620000000800 */
[----:B------:R-:W-:Y:S02]  /*8d30*/  FADD.FTZ R165, R165, R162 ;  /* 0x000000a2a5a57221 */ /* 0x000fe40000010000 */
[----:B------:R-:W-:Y:S01]  /*8d40*/  FADD.FTZ R158, R158, R159 ;  /* 0x0000009f9e9e7221 */ /* 0x000fe20000010000 */
[----:B---3--:R-:W-:Y:S01]  /*8d50*/  F2FP.PACK_AB R120, R141, R142 ;  /* 0x0000008e8d78723e */ /* 0x008fe200000000ff */
[C---:B--2---:R-:W-:Y:S03]  /*8d60*/  HMMA.16816.F32 R4, R68.reuse, R72, R4 ;  /* 0x000000484404723c */ /* 0x044fe60000001804 */
[----:B------:R-:W-:Y:S02]  /*8d70*/  FADD.FTZ R164, R164, R165 ;  /* 0x000000a5a4a47221 */ /* 0x000fe40000010000 */
[----:B------:R-:W-:Y:S01]  /*8d80*/  MUFU.EX2 R136, R136 ;  /* 0x0000008800887308 */ /* 0x000fe20000000800 */
[----:B------:R-:W-:Y:S02]  /*8d90*/  FADD.FTZ R161, R161, R158 ;  /* 0x0000009ea1a17221 */ /* 0x000fe40000010000 */
[C---:B------:R-:W-:Y:S01]  /*8da0*/  HMMA.16816.F32 R8, R68.reuse, R74, R8 ;  /* 0x0000004a4408723c */ /* 0x040fe20000001808 */
[----:B------:R-:W2:Y:S03]  /*8db0*/  LDSM.16.MT88.4 R72, [R212+0x4100] ;  /* 0x00410000d448783b */ /* 0x000ea60000004200 */
[----:B------:R-:W-:Y:S03]  /*8dc0*/  FADD.FTZ R167, R167, R164 ;  /* 0x000000a4a7a77221 */ /* 0x000fe60000010000 */
[----:B------:R-:W3:Y:S01]  /*8dd0*/  MUFU.EX2 R139, R139 ;  /* 0x0000008b008b7308 */ /* 0x000ee20000000800 */
[C---:B------:R-:W-:Y:S04]  /*8de0*/  HMMA.16816.F32 R12, R68.reuse, R76, R12 ;  /* 0x0000004c440c723c */ /* 0x040fe8000000180c */
[----:B-1----:R-:W-:Y:S01]  /*8df0*/  F2FP.PACK_AB R122, R151, R138 ;  /* 0x0000008a977a723e */ /* 0x002fe200000000ff */
[----:B------:R-:W-:Y:S03]  /*8e00*/  FADD.FTZ R3, R117, R167 ;  /* 0x000000a775037221 */ /* 0x000fe60000010000 */
[C---:B------:R-:W-:Y:S01]  /*8e10*/  HMMA.16816.F32 R16, R68.reuse, R78, R16 ;  /* 0x0000004e4410723c */ /* 0x040fe20000001810 */
[----:B------:R-:W1:Y:S01]  /*8e20*/  LDSM.16.MT88.4 R76, [R210+0x4100] ;  /* 0x00410000d24c783b */ /* 0x000e620000004200 */
[----:B------:R-:W-:Y:S02]  /*8e30*/  MUFU.EX2 R135, R135 ;  /* 0x0000008700877308 */ /* 0x000fe40000000800 */
[----:B------:R-:W-:Y:S04]  /*8e40*/  FADD.FTZ R3, R149, R3 ;  /* 0x0000000395037221 */ /* 0x000fe80000010000 */
[C---:B----4-:R-:W-:Y:S04]  /*8e50*/  HMMA.16816.F32 R20, R68.reuse, R80, R20 ;  /* 0x000000504414723c */ /* 0x050fe80000001814 */
[----:B------:R-:W4:Y:S01]  /*8e60*/  MUFU.EX2 R134, R134 ;  /* 0x0000008600867308 */ /* 0x000f220000000800 */
[----:B------:R-:W-:Y:S01]  /*8e70*/  FADD.FTZ R2, R252, R3 ;  /* 0x00000003fc027221 */ /* 0x000fe20000010000 */
[----:B---3--:R-:W-:Y:S02]  /*8e80*/  F2FP.PACK_AB R121, R139, R136 ;  /* 0x000000888b79723e */ /* 0x008fe400000000ff */
[C---:B------:R-:W-:Y:S01]  /*8e90*/  HMMA.16816.F32 R24, R68.reuse, R82, R24 ;  /* 0x000000524418723c */ /* 0x040fe20000001818 */
[----:B------:R-:W3:Y:S03]  /*8ea0*/  LDSM.16.MT88.4 R80, [R209+0x4100] ;  /* 0x00410000d150783b */ /* 0x000ee60000004200 */
[----:B------:R-:W-:Y:S04]  /*8eb0*/  FADD.FTZ R2, R171, R2 ;  /* 0x00000002ab027221 */ /* 0x000fe80000010000 */
[C---:B------:R-:W-:Y:S04]  /*8ec0*/  HMMA.16816.F32 R28, R68.reuse, R84, R28 ;  /* 0x00000054441c723c */ /* 0x040fe8000000181c */
[----:B------:R-:W-:Y:S04]  /*8ed0*/  FADD.FTZ R2, R163, R2 ;  /* 0x00000002a3027221 */ /* 0x000fe80000010000 */
[C---:B------:R-:W-:Y:S01]  /*8ee0*/  HMMA.16816.F32 R32, R68.reuse, R86, R32 ;  /* 0x000000564420723c */ /* 0x040fe20000001820 */
[----:B------:R-:W5:Y:S03]  /*8ef0*/  LDSM.16.MT88.4 R84, [R212+0x1900] ;  /* 0x00190000d454783b */ /* 0x000f660000004200 */
[----:B----4-:R-:W-:Y:S01]  /*8f00*/  F2FP.PACK_AB R123, R134, R135 ;  /* 0x00000087867b723e */ /* 0x010fe200000000ff */
[----:B------:R-:W-:Y:S03]  /*8f10*/  FADD.FTZ R2, R157, R2 ;  /* 0x000000029d027221 */ /* 0x000fe60000010000 */
[C---:B--2---:R-:W-:Y:S04]  /*8f20*/  HMMA.16816.F32 R36, R68.reuse, R72, R36 ;  /* 0x000000484424723c */ /* 0x044fe80000001824 */
[----:B------:R-:W-:Y:S04]  /*8f30*/  FADD.FTZ R2, R155, R2 ;  /* 0x000000029b027221 */ /* 0x000fe80000010000 */
        /* <DEDUP_REMOVED lines=9> */
[----:B------:R-:W-:Y:S01]  /*8fd0*/  HMMA.16816.F32 R64, R68, R90, R64 ;  /* 0x0000005a4440723c */ /* 0x000fe20000001840 */
[----:B------:R-:W-:Y:S06]  /*8fe0*/  LDSM.16.MT88.4 R88, [R209+0x4900] ;  /* 0x00490000d158783b */ /* 0x000fec0000004200 */
[----:B------:R-:W-:Y:S02]  /*8ff0*/  F2FP.PACK_AB R69, R96, R100 ;  /* 0x000000646045723e */ /* 0x000fe400000000ff */
[----:B------:R-:W-:Y:S01]  /*9000*/  F2FP.PACK_AB R68, R169, R166 ;  /* 0x000000a6a944723e */ /* 0x000fe200000000ff */
[----:B------:R-:W-:Y:S02]  /*9010*/  LDSM.16.MT88.4 R96, [R209+0x2900] ;  /* 0x00290000d160783b */ /* 0x000fe40000004200 */
[----:B------:R-:W-:Y:S01]  /*9020*/  F2FP.PACK_AB R70, R170, R168 ;  /* 0x000000a8aa46723e */ /* 0x000fe200000000ff */
[----:B------:R-:W-:Y:S01]  /*9030*/  FADD.FTZ R166, R166, R161 ;  /* 0x000000a1a6a67221 */ /* 0x000fe20000010000 */
[----:B------:R-:W-:Y:S04]  /*9040*/  F2FP.PACK_AB R71, R171, R252 ;  /* 0x000000fcab47723e */ /* 0x000fe800000000ff */
[----:B------:R-:W-:Y:S03]  /*9050*/  LDSM.16.MT88.4 R100, [R208+0x2900] ;  /* 0x00290000d064783b */ /* 0x000fe60000004200 */
[C---:B-----5:R-:W-:Y:S08]  /*9060*/  HMMA.16816.F32 R4, R68.reuse, R84, R4 ;  /* 0x000000544404723c */ /* 0x060ff00000001804 */
        /* <DEDUP_REMOVED lines=23> */
[----:B------:R-:W-:Y:S02]  /*91e0*/  F2FP.PACK_AB R68, R156, R160 ;  /* 0x000000a09c44723e */ /* 0x000fe400000000ff */
[----:B------:R-:W-:Y:S03]  /*91f0*/  F2FP.PACK_AB R70, R150, R152 ;  /* 0x000000989646723e */ /* 0x000fe600000000ff */
[----:B------:R-:W-:Y:S02]  /*9200*/  F2FP.PACK_AB R69, R157, R163 ;  /* 0x000000a39d45723e */ /* 0x000fe400000000ff */
[C---:B------:R-:W-:Y:S01]  /*9210*/  F2FP.PACK_AB R71, R153.reuse, R155 ;  /* 0x0000009b9947723e */ /* 0x040fe200000000ff */
[----:B------:R-:W-:Y:S02]  /*9220*/  FADD.FTZ R153, R153, R2 ;  /* 0x0000000299997221 */ /* 0x000fe40000010000 */
[----:B------:R-:W-:Y:S02]  /*9230*/  IMAD.MOV.U32 R2, RZ, RZ, R116 ;  /* 0x000000ffff027224 */ /* 0x000fe400078e0074 */
[----:B------:R-:W-:Y:S02]  /*9240*/  FADD.FTZ R136, R136, R153 ;  /* 0x0000009988887221 */ /* 0x000fe40000010000 */
[C---:B-1----:R-:W-:Y:S03]  /*9250*/  HMMA.16816.F32 R4, R68.reuse, R76, R4 ;  /* 0x0000004c4404723c */ /* 0x042fe60000001804 */
[----:B------:R-:W-:Y:S04]  /*9260*/  FADD.FTZ R136, R139, R136 ;  /* 0x000000888b887221 */ /* 0x000fe80000010000 */
[----:B------:R-:W-:Y:S01]  /*9270*/  FADD.FTZ R135, R135, R136 ;  /* 0x0000008887877221 */ /* 0x000fe20000010000 */
[C---:B------:R-:W-:Y:S01]  /*9280*/  HMMA.16816.F32 R8, R68.reuse, R78, R8 ;  /* 0x0000004e4408723c */ /* 0x040fe20000001808 */
[----:B------:R-:W1:Y:S03]  /*9290*/  LDSM.16.MT88.4 R76, [R212+0x5100] ;  /* 0x00510000d44c783b */ /* 0x000e660000004200 */
[----:B------:R-:W-:Y:S04]  /*92a0*/  FADD.FTZ R241, R134, R135 ;  /* 0x0000008786f17221 */ /* 0x000fe80000010000 */
        /* <DEDUP_REMOVED lines=8> */
[----:B------:R-:W4:Y:S07]  /*9330*/  LDSM.16.MT88.4 R84, [R212+0x2900] ;  /* 0x00290000d454783b */ /* 0x000f2e0000004200 */
[C---:B-1----:R-:W-:Y:S08]  /*9340*/  HMMA.16816.F32 R36, R68.reuse, R76, R36 ;  /* 0x0000004c4424723c */ /* 0x042ff00000001824 */
[C---:B------:R-:W-:Y:S08]  /*9350*/  HMMA.16816.F32 R40, R68.reuse, R78, R40 ;  /* 0x0000004e4428723c */ /* 0x040ff00000001828 */
[C---:B---3--:R-:W-:Y:S08]  /*9360*/  HMMA.16816.F32 R44, R68.reuse, R80, R44 ;  /* 0x00000050442c723c */ /* 0x048ff0000000182c */
[C---:B------:R-:W-:Y:S08]  /*9370*/  HMMA.16816.F32 R48, R68.reuse, R82, R48 ;  /* 0x000000524430723c */ /* 0x040ff00000001830 */
[C---:B------:R-:W-:Y:S08]  /*9380*/  HMMA.16816.F32 R52, R68.reuse, R88, R52 ;  /* 0x000000584434723c */ /* 0x040ff00000001834 */
[C---:B------:R-:W-:Y:S08]  /*9390*/  HMMA.16816.F32 R56, R68.reuse, R90, R56 ;  /* 0x0000005a4438723c */ /* 0x040ff00000001838 */
[C---:B--2---:R-:W-:Y:S08]  /*93a0*/  HMMA.16816.F32 R60, R68.reuse, R72, R60 ;  /* 0x00000048443c723c */ /* 0x044ff0000000183c */
        /* <DEDUP_REMOVED lines=16> */
[C---:B------:R-:W-:Y:S04]  /*94b0*/  HMMA.16816.F32 R104, R120.reuse, R6, R48 ;  /* 0x000000067868723c */ /* 0x040fe80000001830 */
[----:B------:R-:W-:Y:S01]  /*94c0*/  IADD3 R169, R251, -0x1, RZ ;  /* 0xfffffffffba97810 */ /* 0x000fe20007ffe0ff */
[----:B------:R-:W-:Y:S03]  /*94d0*/  FADD.FTZ R5, R168, R5 ;  /* 0x00000005a8057221 */ /* 0x000fe60000010000 */
[C---:B--2---:R-:W-:Y:S04]  /*94e0*/  HMMA.16816.F32 R52, R120.reuse, R8, R52 ;  /* 0x000000087834723c */ /* 0x044fe80000001834 */
[----:B------:R-:W-:Y:S02]  /*94f0*/  FADD.FTZ R3, R170, R5 ;  /* 0x00000005aa037221 */ /* 0x000fe40000010000 */
[----:B------:R-:W-:Y:S02]  /*9500*/  IMAD.MOV.U32 R251, RZ, RZ, R169 ;  /* 0x000000fffffb7224 */ /* 0x000fe400078e00a9 */
[C---:B------:R-:W-:Y:S04]  /*9510*/  HMMA.16816.F32 R56, R120.reuse, R10, R56 ;  /* 0x0000000a7838723c */ /* 0x040fe80000001838 */
[----:B------:R-:W-:Y:S04]  /*9520*/  FADD.FTZ R3, R160, R3 ;  /* 0x00000003a0037221 */ /* 0x000fe80000010000 */
[----:B------:R-:W-:Y:S01]  /*9530*/  FADD.FTZ R3, R156, R3 ;  /* 0x000000039c037221 */ /* 0x000fe20000010000 */
[C---:B---3--:R-:W-:Y:S03]  /*9540*/  HMMA.16816.F32 R60, R120.reuse, R12, R60 ;  /* 0x0000000c783c723c */ /* 0x048fe6000000183c */
[----:B------:R-:W-:Y:S04]  /*9550*/  FADD.FTZ R3, R152, R3 ;  /* 0x0000000398037221 */ /* 0x000fe80000010000 */
[----:B------:R-:W-:Y:S01]  /*9560*/  FADD.FTZ R3, R150, R3 ;  /* 0x0000000396037221 */ /* 0x000fe20000010000 */
[----:B------:R-:W-:Y:S04]  /*9570*/  HMMA.16816.F32 R64, R120, R14, R64 ;  /* 0x0000000e7840723c */ /* 0x000fe80000001840 */
[----:B------:R-:W-:Y:S02]  /*9580*/  FADD.FTZ R142, R142, R3 ;  /* 0x000000038e8e7221 */ /* 0x000fe40000010000 */
[----:B------:R-:W-:Y:S02]  /*9590*/  IMAD.MOV.U32 R12, RZ, RZ, R116 ;  /* 0x000000ffff0c7224 */ /* 0x000fe400078e0074 */
[----:B------:R-:W-:Y:S04]  /*95a0*/  FADD.FTZ R141, R141, R142 ;  /* 0x0000008e8d8d7221 */ /* 0x000fe80000010000 */
[----:B------:R-:W-:Y:S02]  /*95b0*/  FADD.FTZ R138, R138, R141 ;  /* 0x0000008d8a8a7221 */ /* 0x000fe40000010000 */
[----:B------:R-:W-:Y:S02]  /*95c0*/  IMAD.MOV.U32 R3, RZ, RZ, R0 ;  /* 0x000000ffff037224 */ /* 0x000fe400078e0000 */
[----:B------:R-:W-:Y:S01]  /*95d0*/  FADD.FTZ R242, R151, R138 ;  /* 0x0000008a97f27221 */ /* 0x000fe20000010000 */
[----:B------:R-:W-:-:S05]  /*95e0*/  @P0 BRA `(.L_x_2430) ;  /* 0xffffc24000000947 */ /* 0x000fca000383ffff */
.L_x_2419:
[----:B------:R-:W1:Y:S01]  /*95f0*/  S2R R5, SR_CTAID.X ;  /* 0x0000000000057919 */ /* 0x000e620000002500 */
[----:B------:R-:W-:-:S02]  /*9600*/  IADD3 R2, R217, 0x1, -R226 ;  /* 0x00000001d9027810 */ /* 0x000fc40007ffe8e2 */
[----:B-1----:R-:W-:-:S05]  /*9610*/  LEA R5, R5, 0x7f, 0x7 ;  /* 0x0000007f05057811 */ /* 0x002fca00078e38ff */
[----:B------:R-:W-:-:S05]  /*9620*/  @P4 IMAD.HI.U32 R3, R5, c[0x0][0x2c8], RZ ;  /* 0x0000b20005034a27 */ /* 0x000fca00078e00ff */
        /* <DEDUP_REMOVED lines=13> */
.L_x_2432:
[----:B------:R-:W-:-:S04]  /*9700*/  MOV R2, 0x1 ;  /* 0x0000000100027802 */ /* 0x000fc80000000f00 */
[----:B------:R-:W-:-:S13]  /*9710*/  ISETP.NE.AND P0, PT, R2, c[0x0][0x32c], PT ;  /* 0x0000cb0002007a0c */ /* 0x000fda0003f05270 */
[----:B------:R-:W-:-:S05]  /*9720*/  @P0 IMAD.HI.U32 R2, R4, c[0x0][0x330], RZ ;  /* 0x0000cc0004020a27 */ /* 0x000fca00078e00ff */
[----:B------:R-:W-:-:S05]  /*9730*/  @P0 SHF.R.U32.HI R4, RZ, c[0x0][0x334], R2 ;  /* 0x0000cd00ff040a19 */ /* 0x000fca0000011602 */
.L_x_2433:
[----:B------:R-:W-:-:S05]  /*9740*/  IMAD R4, R4, c[0x0][0x32c], RZ ;  /* 0x0000cb0004047a24 */ /* 0x000fca00078e02ff */
[----:B------:R-:W-:-:S04]  /*9750*/  IMNMX R3, R3, R4, !PT ;  /* 0x0000000403037217 */ /* 0x000fc80007800200 */
.L_x_2431:
[----:B------:R-:W-:-:S05]  /*9760*/  IADD3 R3, R3, 0x5f, RZ ;  /* 0x0000005f03037810 */ /* 0x000fca0007ffe0ff */
[----:B------:R-:W-:-:S05]  /*9770*/  IMAD.HI R3, R3, 0x2aaaaaab, RZ ;  /* 0x2aaaaaab03037827 */ /* 0x000fca00078e02ff */
[----:B------:R-:W-:-:S04]  /*9780*/  SHF.R.U32.HI R2, RZ, 0x1f, R3 ;  /* 0x0000001fff027819 */ /* 0x000fc80000011603 */
[----:B------:R-:W-:-:S04]  /*9790*/  LEA.HI.SX32 R3, R3, R2, 0x1c ;  /* 0x0000000203037211 */ /* 0x000fc800078fe2ff */
[----:B------:R-:W-:-:S04]  /*97a0*/  IMNMX R250, R216, R3, !PT ;  /* 0x00000003d8fa7217 */ /* 0x000fc80007800200 */
[----:B------:R-:W-:-:S13]  /*97b0*/  ISETP.GE.AND P0, PT, R169, R250, PT ;  /* 0x000000faa900720c */ /* 0x000fda0003f06270 */
[----:B------:R-:W-:Y:S05]  /*97c0*/  @!P0 BRA `(.L_x_2434) ;  /* 0x00002c0000008947 */ /* 0x000fea0003800000 */
[----:B------:R-:W-:Y:S01]  /*97d0*/  IMAD.MOV.U32 R3, RZ, RZ, R0 ;  /* 0x000000ffff037224 */ /* 0x000fe200078e0000 */
[----:B------:R-:W-:Y:S01]  /*97e0*/  SHF.R.S32.HI R0, RZ, 0x1f, R225 ;  /* 0x0000001fff007819 */ /* 0x000fe200000114e1 */
[----:B------:R-:W-:Y:S01]  /*97f0*/  IMAD.MOV.U32 R117, RZ, RZ, R12 ;  /* 0x000000ffff757224 */ /* 0x000fe200078e000c */
[----:B------:R-:W-:Y:S01]  /*9800*/  MOV R251, R169 ;  /* 0x000000a900fb7202 */ /* 0x000fe20000000f00 */
[----:B------:R-:W-:Y:S01]  /*9810*/  IMAD.SHL.U32 R248, R225, 0x2, RZ ;  /* 0x00000002e1f87824 */ /* 0x000fe200078e00ff */
[C---:B------:R-:W-:Y:S02]  /*9820*/  SHF.L.U64.HI R247, R243.reuse, 0x1, R244 ;  /* 0x00000001f3f77819 */ /* 0x040fe400000102f4 */
[----:B------:R-:W-:Y:S02]  /*9830*/  SHF.L.U32 R246, R243, 0x1, RZ ;  /* 0x00000001f3f67819 */ /* 0x000fe400000006ff */
[----:B------:R-:W-:Y:S02]  /*9840*/  SHF.L.U64.HI R249, R225, 0x1, R0 ;  /* 0x00000001e1f97819 */ /* 0x000fe40000010200 */
.L_x_2437:
        /* <DEDUP_REMOVED lines=57> */
.L_x_2435:
[C---:B--23--:R-:W-:Y:S01]  /*9be0*/  HMMA.16816.F32 R4, R124.reuse, R120, RZ ;  /* 0x000000787c04723c */ /* 0x04cfe200000018ff */
[----:B------:R-:W-:Y:S02]  /*9bf0*/  LDSM.16.M88.4 R156, [R202+0x1000] ;  /* 0x00100000ca9c783b */ /* 0x000fe40000000200 */
        /* <DEDUP_REMOVED lines=146> */
[----:B------:R1:W2:Y:S01]  /*a520*/  @!P1 LDG.E R221, [R128.64] ;  /* 0x0000000680dd9981 */ /* 0x0002a2000c1e1900 */
[----:B------:R-:W-:Y:S04]  /*a530*/  IMAD R222, R119, c[0x0][0x2b8], R222 ;  /* 0x0000ae0077de7a24 */ /* 0x000fe800078e02de */
[C---:B------:R-:W-:Y:S01]  /*a540*/  IMAD.WIDE.U32 R122, R222.reuse, c[0x0][0x1e0], RZ ;  /* 0x00007800de7a7a25 */ /* 0x040fe200078e00ff */
[----:B------:R-:W-:Y:S05]  /*a550*/  SHF.R.S32.HI R119, RZ, 0x1f, R222 ;  /* 0x0000001fff777819 */ /* 0x000fea00000114de */
[----:B------:R-:W-:Y:S04]  /*a560*/  IMAD R119, R119, c[0x0][0x1e0], RZ ;  /* 0x0000780077777a24 */ /* 0x000fe800078e02ff */
[----:B------:R-:W-:Y:S04]  /*a570*/  IMAD R119, R222, c[0x0][0x1e4], R119 ;  /* 0x00007900de777a24 */ /* 0x000fe800078e0277 */
[----:B------:R-:W-:Y:S01]  /*a580*/  IMAD.IADD R123, R123, 0x1, R119 ;  /* 0x000000017b7b7824 */ /* 0x000fe200078e0277 */
[----:B-1----:R-:W-:Y:S04]  /*a590*/  IADD3 R128, -R245, 0x10, RZ ;  /* 0x00000010f5807810 */ /* 0x002fe80007ffe1ff */
[----:B------:R-:W-:Y:S02]  /*a5a0*/  LOP3.LUT R128, R128, 0xf, RZ, 0xc0, !PT ;  /* 0x0000000f80807812 */ /* 0x000fe400078ec0ff */
[----:B--2---:R-:W-:Y:S01]  /*a5b0*/  SHF.R.S32.HI R121, RZ, 0x1f, R221 ;  /* 0x0000001fff797819 */ /* 0x004fe200000114dd */
        /* <DEDUP_REMOVED lines=33> */
.L_x_2436:
        /* <DEDUP_REMOVED lines=49> */
[----:B------:R-:W-:Y:S02]  /*aae0*/  ISETP.GT.AND P0, PT, R251, R250, PT ;  /* 0x000000fafb00720c */ /* 0x000fe40003f04270 */
[----:B------:R-:W-:Y:S02]  /*aaf0*/  FMNMX.FTZ R122, R49, R0, !PT ;  /* 0x00000000317a7209 */ /* 0x000fe40007810000 */
[----:B------:R-:W-:Y:S02]  /*ab00*/  FMNMX.FTZ R0, R50, R121, !PT ;  /* 0x0000007932007209 */ /* 0x000fe40007810000 */
[----:B------:R-:W-:Y:S01]  /*ab10*/  IADD3 R169, R251, -0x1, RZ ;  /* 0xfffffffffba97810 */ /* 0x000fe20007ffe0ff */
[----:B------:R-:W-:Y:S01]  /*ab20*/  SHFL.BFLY PT, R123, R122, 0x2, 0x1f ;  /* 0x0c401f007a7b7f89 */ /* 0x000fe200000e0000 */
[----:B------:R-:W-:Y:S02]  /*ab30*/  FMNMX.FTZ R118, R51, R0, !PT ;  /* 0x0000000033767209 */ /* 0x000fe40007810000 */
[----:B------:R-:W-:Y:S05]  /*ab40*/  MOV R251, R169 ;  /* 0x000000a900fb7202 */ /* 0x000fea0000000f00 */
        /* <DEDUP_REMOVED lines=8> */
[--C-:B------:R-:W-:Y:S01]  /*abd0*/  FFMA.FTZ R6, R6, c[0x0][0x2d0], -R143.reuse ;  /* 0x0000b40006067a23 */ /* 0x100fe2000001088f */
[----:B------:R-:W1:Y:S01]  /*abe0*/  LDSM.16.MT88.4 R120, [R212+0x100] ;  /* 0x00010000d478783b */ /* 0x000e620000004200 */
[----:B------:R-:W-:Y:S02]  /*abf0*/  FFMA.FTZ R7, R7, c[0x0][0x2d0], -R143 ;  /* 0x0000b40007077a23 */ /* 0x000fe4000001088f */
[C---:B------:R-:W-:Y:S02]  /*ac00*/  FADD.FTZ R2, -R0.reuse, R3 ;  /* 0x0000000300027221 */ /* 0x040fe40000010100 */
[----:B------:R-:W-:Y:S01]  /*ac10*/  FMUL.FTZ R150, R0, c[0x0][0x2d0] ;  /* 0x0000b40000967a20 */ /* 0x000fe20000410000 */
[----:B------:R-:W-:Y:S01]  /*ac20*/  MUFU.EX2 R6, R6 ;  /* 0x0000000600067308 */ /* 0x000fe20000000800 */
[----:B------:R-:W-:Y:S02]  /*ac30*/  FMUL.FTZ R3, R2, c[0x0][0x2d0] ;  /* 0x0000b40002037a20 */ /* 0x000fe40000410000 */
[----:B------:R-:W-:Y:S02]  /*ac40*/  FADD.FTZ R2, -R116, R117 ;  /* 0x0000007574027221 */ /* 0x000fe40000010100 */
[--C-:B------:R-:W-:Y:S02]  /*ac50*/  FFMA.FTZ R140, R4, c[0x0][0x2d0], -R150.reuse ;  /* 0x0000b400048c7a23 */ /* 0x100fe40000010896 */
[----:B------:R-:W-:Y:S02]  /*ac60*/  FMUL.FTZ R117, R2, c[0x0][0x2d0] ;  /* 0x0000b40002757a20 */ /* 0x000fe40000410000 */
[--C-:B------:R-:W-:Y:S01]  /*ac70*/  FFMA.FTZ R5, R5, c[0x0][0x2d0], -R150.reuse ;  /* 0x0000b40005057a23 */ /* 0x100fe20000010896 */
[----:B------:R-:W2:Y:S01]  /*ac80*/  MUFU.EX2 R3, R3 ;  /* 0x0000000300037308 */ /* 0x000ea20000000800 */
[--C-:B------:R-:W-:Y:S02]  /*ac90*/  FFMA.FTZ R118, R8, c[0x0][0x2d0], -R150.reuse ;  /* 0x0000b40008767a23 */ /* 0x100fe40000010896 */
[--C-:B------:R-:W-:Y:S02]  /*aca0*/  FFMA.FTZ R119, R9, c[0x0][0x2d0], -R150.reuse ;  /* 0x0000b40009777a23 */ /* 0x100fe40000010896 */
[--C-:B------:R-:W-:Y:S02]  /*acb0*/  FFMA.FTZ R142, R11, c[0x0][0x2d0], -R143.reuse ;  /* 0x0000b4000b8e7a23 */ /* 0x100fe4000001088f */
[--C-:B------:R-:W-:Y:S02]  /*acc0*/  FFMA.FTZ R155, R36, c[0x0][0x2d0], -R150.reuse ;  /* 0x0000b400249b7a23 */ /* 0x100fe40000010896 */
[--C-:B------:R-:W-:Y:S01]  /*acd0*/  FFMA.FTZ R158, R37, c[0x0][0x2d0], -R150.reuse ;  /* 0x0000b400259e7a23 */ /* 0x100fe20000010896 */
[----:B------:R3:W4:Y:S01]  /*ace0*/  MUFU.EX2 R2, R117 ;  /* 0x0000007500027308 */ /* 0x0007220000000800 */
[--C-:B------:R-:W-:Y:S02]  /*acf0*/  FFMA.FTZ R157, R38, c[0x0][0x2d0], -R143.reuse ;  /* 0x0000b400269d7a23 */ /* 0x100fe4000001088f */
[--C-:B------:R-:W-:Y:S02]  /*ad00*/  FFMA.FTZ R160, R39, c[0x0][0x2d0], -R143.reuse ;  /* 0x0000b40027a07a23 */ /* 0x100fe4000001088f */
[----:B------:R-:W-:Y:S01]  /*ad10*/  LDSM.16.MT88.4 R36, [R209+0x4900] ;  /* 0x00490000d124783b */ /* 0x000fe20000004200 */
[--C-:B------:R-:W-:Y:S02]  /*ad20*/  FFMA.FTZ R159, R40, c[0x0][0x2d0], -R150.reuse ;  /* 0x0000b400289f7a23 */ /* 0x100fe40000010896 */
[--C-:B------:R-:W-:Y:S02]  /*ad30*/  FFMA.FTZ R162, R41, c[0x0][0x2d0], -R150.reuse ;  /* 0x0000b40029a27a23 */ /* 0x100fe40000010896 */
[----:B------:R-:W-:Y:S01]  /*ad40*/  MUFU.EX2 R140, R140 ;  /* 0x0000008c008c7308 */ /* 0x000fe20000000800 */
[--C-:B------:R-:W-:Y:S02]  /*ad50*/  FFMA.FTZ R161, R42, c[0x0][0x2d0], -R143.reuse ;  /* 0x0000b4002aa17a23 */ /* 0x100fe4000001088f */
[--C-:B------:R-:W-:Y:S02]  /*ad60*/  FFMA.FTZ R164, R43, c[0x0][0x2d0], -R143.reuse ;  /* 0x0000b4002ba47a23 */ /* 0x100fe4000001088f */
[C---:B--2---:R-:W-:Y:S01]  /*ad70*/  FMUL.FTZ R8, R3.reuse, R112 ;  /* 0x0000007003087220 */ /* 0x044fe20000410000 */
[----:B------:R-:W-:Y:S01]  /*ad80*/  LDSM.16.MT88.4 R40, [R210+0x2900] ;  /* 0x00290000d228783b */ /* 0x000fe20000004200 */
[C---:B------:R-:W-:Y:S02]  /*ad90*/  FMUL.FTZ R9, R3.reuse, R113 ;  /* 0x0000007103097220 */ /* 0x040fe40000410000 */
[C---:B------:R-:W-:Y:S01]  /*ada0*/  FMUL.FTZ R68, R3.reuse, R68 ;  /* 0x0000004403447220 */ /* 0x040fe20000410000 */
[----:B------:R-:W2:Y:S01]  /*adb0*/  MUFU.EX2 R5, R5 ;  /* 0x0000000500057308 */ /* 0x000ea20000000800 */
[C---:B------:R-:W-:Y:S02]  /*adc0*/  FMUL.FTZ R69, R3.reuse, R69 ;  /* 0x0000004503457220 */ /* 0x040fe40000410000 */
[C---:B------:R-:W-:Y:S02]  /*add0*/  FMUL.FTZ R72, R3.reuse, R72 ;  /* 0x0000004803487220 */ /* 0x040fe40000410000 */
[--C-:B---3--:R-:W-:Y:S02]  /*ade0*/  FFMA.FTZ R117, R10, c[0x0][0x2d0], -R143.reuse ;  /* 0x0000b4000a757a23 */ /* 0x108fe4000001088f */
        /* <DEDUP_REMOVED lines=20> */
[----:B------:R-:W-:Y:S01]  /*af30*/  FMUL.FTZ R85, R3, R85 ;  /* 0x0000005503557220 */ /* 0x000fe20000410000 */
[----:B------:R-:W-:Y:S01]  /*af40*/  MUFU.EX2 R117, R117 ;  /* 0x0000007500757308 */ /* 0x000fe20000000800 */
[C---:B------:R-:W-:Y:S02]  /*af50*/  FMUL.FTZ R86, R2.reuse, R86 ;  /* 0x0000005602567220 */ /* 0x040fe40000410000 */
[----:B------:R-:W-:Y:S01]  /*af60*/  FMUL.FTZ R87, R2, R87 ;  /* 0x0000005702577220 */ /* 0x000fe20000410000 */
[----:B---3--:R-:W-:Y:S01]  /*af70*/  F2FP.PACK_AB R114, R119, R118 ;  /* 0x000000767772723e */ /* 0x008fe200000000ff */
[--C-:B------:R-:W-:Y:S02]  /*af80*/  FFMA.FTZ R163, R44, c[0x0][0x2d0], -R150.reuse ;  /* 0x0000b4002ca37a23 */ /* 0x100fe40000010896 */
[--C-:B------:R-:W-:Y:S02]  /*af90*/  FFMA.FTZ R166, R45, c[0x0][0x2d0], -R150.reuse ;  /* 0x0000b4002da67a23 */ /* 0x100fe40000010896 */
[--C-:B------:R-:W-:Y:S01]  /*afa0*/  FFMA.FTZ R165, R46, c[0x0][0x2d0], -R143.reuse ;  /* 0x0000b4002ea57a23 */ /* 0x100fe2000001088f */
[----:B------:R-:W3:Y:S01]  /*afb0*/  MUFU.EX2 R142, R142 ;  /* 0x0000008e008e7308 */ /* 0x000ee20000000800 */
[--C-:B------:R-:W-:Y:S02]  /*afc0*/  FFMA.FTZ R168, R47, c[0x0][0x2d0], -R143.reuse ;  /* 0x0000b4002fa87a23 */ /* 0x100fe4000001088f */
        /* <DEDUP_REMOVED lines=19> */
[C---:B-1----:R-:W-:Y:S05]  /*b100*/  HMMA.16816.F32 R8, R112.reuse, R120, R8 ;  /* 0x000000787008723c */ /* 0x042fea0000001808 */
[C---:B------:R-:W-:Y:S02]  /*b110*/  FMUL.FTZ R101, R3.reuse, R101 ;  /* 0x0000006503657220 */ /* 0x040fe40000410000 */
[C---:B------:R-:W-:Y:S01]  /*b120*/  FMUL.FTZ R102, R2.reuse, R102 ;  /* 0x0000006602667220 */ /* 0x040fe20000410000 */
[C---:B------:R-:W-:Y:S01]  /*b130*/  HMMA.16816.F32 R68, R112.reuse, R122, R68 ;  /* 0x0000007a7044723c */ /* 0x040fe20000001844 */
[----:B------:R-:W1:Y:S01]  /*b140*/  LDSM.16.MT88.4 R120, [R208+0x100] ;  /* 0x00010000d078783b */ /* 0x000e620000004200 */
[----:B------:R-:W-:Y:S02]  /*b150*/  MUFU.EX2 R160, R160 ;  /* 0x000000a000a07308 */ /* 0x000fe40000000800 */
[----:B------:R-:W-:Y:S02]  /*b160*/  FMUL.FTZ R103, R2, R103 ;  /* 0x0000006702677220 */ /* 0x000fe40000410000 */
[--C-:B------:R-:W-:Y:S02]  /*b170*/  FFMA.FTZ R141, R12, c[0x0][0x2d0], -R150.reuse ;  /* 0x0000b4000c8d7a23 */ /* 0x100fe40000010896 */
[C---:B------:R-:W-:Y:S04]  /*b180*/  HMMA.16816.F32 R72, R112.reuse, R128, R72 ;  /* 0x000000807048723c */ /* 0x040fe80000001848 */
[----:B------:R-:W-:Y:S01]  /*b190*/  FMUL.FTZ R12, R3, R108 ;  /* 0x0000006c030c7220 */ /* 0x000fe20000410000 */
[----:B------:R-:W-:Y:S01]  /*b1a0*/  MUFU.EX2 R141, R141 ;  /* 0x0000008d008d7308 */ /* 0x000fe20000000800 */
[--C-:B------:R-:W-:Y:S02]  /*b1b0*/  FFMA.FTZ R148, R13, c[0x0][0x2d0], -R150.reuse ;  /* 0x0000b4000d947a23 */ /* 0x100fe40000010896 */
[C---:B------:R-:W-:Y:S01]  /*b1c0*/  HMMA.16816.F32 R76, R112.reuse, R130, R76 ;  /* 0x00000082704c723c */ /* 0x040fe2000000184c */
[----:B------:R-:W2:Y:S03]  /*b1d0*/  LDSM.16.MT88.4 R128, [R212+0x3100] ;  /* 0x00310000d480783b */ /* 0x000ea60000004200 */
[----:B------:R-:W-:Y:S02]  /*b1e0*/  FMUL.FTZ R13, R3, R109 ;  /* 0x0000006d030d7220 */ /* 0x000fe40000410000 */
[--C-:B------:R-:W-:Y:S01]  /*b1f0*/  FFMA.FTZ R149, R14, c[0x0][0x2d0], -R143.reuse ;  /* 0x0000b4000e957a23 */ /* 0x100fe2000001088f */
[----:B------:R-:W3:Y:S01]  /*b200*/  MUFU.EX2 R148, R148 ;  /* 0x0000009400947308 */ /* 0x000ee20000000800 */
[C---:B------:R-:W-:Y:S04]  /*b210*/  HMMA.16816.F32 R80, R112.reuse, R132, R80 ;  /* 0x000000847050723c */ /* 0x040fe80000001850 */
[C---:B------:R-:W-:Y:S02]  /*b220*/  FMUL.FTZ R14, R2.reuse, R110 ;  /* 0x0000006e020e7220 */ /* 0x040fe40000410000 */
[--C-:B------:R-:W-:Y:S02]  /*b230*/  FFMA.FTZ R152, R15, c[0x0][0x2d0], -R143.reuse ;  /* 0x0000b4000f987a23 */ /* 0x100fe4000001088f */
[C---:B------:R-:W-:Y:S01]  /*b240*/  HMMA.16816.F32 R84, R112.reuse, R134, R84 ;  /* 0x000000867054723c */ /* 0x040fe20000001854 */
[----:B------:R-:W4:Y:S01]  /*b250*/  LDSM.16.MT88.4 R132, [R210+0x3100] ;  /* 0x00310000d284783b */ /* 0x000f220000004200 */
[----:B------:R-:W-:Y:S02]  /*b260*/  MUFU.EX2 R149, R149 ;  /* 0x0000009500957308 */ /* 0x000fe40000000800 */
[C---:B------:R-:W-:Y:S02]  /*b270*/  FMUL.FTZ R15, R2.reuse, R111 ;  /* 0x0000006f020f7220 */ /* 0x040fe40000410000 */
[C---:B------:R-:W-:Y:S02]  /*b280*/  FMUL.FTZ R104, R3.reuse, R104 ;  /* 0x0000006803687220 */ /* 0x040fe40000410000 */
[C---:B------:R-:W-:Y:S01]  /*b290*/  FMUL.FTZ R105, R3.reuse, R105 ;  /* 0x0000006903697220 */ /* 0x040fe20000410000 */
[C---:B-1----:R-:W-:Y:S01]  /*b2a0*/  HMMA.16816.F32 R88, R112.reuse, R120, R88 ;  /* 0x000000787058723c */ /* 0x042fe20000001858 */
[----:B------:R-:W-:Y:S02]  /*b2b0*/  LDSM.16.MT88.4 R108, [R208+0x3100] ;  /* 0x00310000d06c783b */ /* 0x000fe40000004200 */
[C---:B------:R-:W-:Y:S01]  /*b2c0*/  FMUL.FTZ R106, R2.reuse, R106 ;  /* 0x0000006a026a7220 */ /* 0x040fe20000410000 */
[----:B------:R-:W1:Y:S01]  /*b2d0*/  MUFU.EX2 R152, R152 ;  /* 0x0000009800987308 */ /* 0x000e620000000800 */
[C---:B------:R-:W-:Y:S02]  /*b2e0*/  FMUL.FTZ R107, R2.reuse, R107 ;  /* 0x0000006b026b7220 */ /* 0x040fe40000410000 */
[C---:B------:R-:W-:Y:S01]  /*b2f0*/  FMUL.FTZ R52, R3.reuse, R52 ;  /* 0x0000003403347220 */ /* 0x040fe20000410000 */
[C---:B------:R-:W-:Y:S01]  /*b300*/  HMMA.16816.F32 R92, R112.reuse, R122, R92 ;  /* 0x0000007a705c723c */ /* 0x040fe2000000185c */
[----:B------:R-:W5:Y:S03]  /*b310*/  LDSM.16.MT88.4 R120, [R209+0x3100] ;  /* 0x00310000d178783b */ /* 0x000f660000004200 */
[C---:B------:R-:W-:Y:S02]  /*b320*/  FMUL.FTZ R53, R3.reuse, R53 ;  /* 0x0000003503357220 */ /* 0x040fe40000410000 */
[C---:B------:R-:W-:Y:S01]  /*b330*/  FMUL.FTZ R54, R2.reuse, R54 ;  /* 0x0000003602367220 */ /* 0x040fe20000410000 */
[----:B------:R-:W-:Y:S01]  /*b340*/  MUFU.EX2 R159, R159 ;  /* 0x0000009f009f7308 */ /* 0x000fe20000000800 */
[C---:B--2---:R-:W-:Y:S04]  /*b350*/  HMMA.16816.F32 R96, R112.reuse, R128, R96 ;  /* 0x000000807060723c */ /* 0x044fe80000001860 */
[C---:B------:R-:W-:Y:S02]  /*b360*/  FMUL.FTZ R55, R2.reuse, R55 ;  /* 0x0000003702377220 */ /* 0x040fe40000410000 */
[C---:B------:R-:W-:Y:S02]  /*b370*/  FMUL.FTZ R56, R3.reuse, R56 ;  /* 0x0000003803387220 */ /* 0x040fe40000410000 */
[C---:B------:R-:W-:Y:S01]  /*b380*/  HMMA.16816.F32 R100, R112.reuse, R130, R100 ;  /* 0x000000827064723c */ /* 0x040fe20000001864 */
[----:B------:R-:W2:Y:S01]  /*b390*/  LDSM.16.MT88.4 R128, [R212+0x900] ;  /* 0x00090000d480783b */ /* 0x000ea20000004200 */
        /* <DEDUP_REMOVED lines=11> */
[--C-:B------:R-:W-:Y:S01]  /*b450*/  FFMA.FTZ R154, R17, c[0x0][0x2d0], -R150.reuse ;  /* 0x0000b400119a7a23 */ /* 0x100fe20000010896 */
[----:B-1----:R-:W-:Y:S01]  /*b460*/  F2FP.PACK_AB R17, R152, R149 ;  /* 0x000000959811723e */ /* 0x002fe200000000ff */
[--C-:B------:R-:W-:Y:S01]  /*b470*/  FFMA.FTZ R153, R18, c[0x0][0x2d0], -R143.reuse ;  /* 0x0000b40012997a23 */ /* 0x100fe2000001088f */
[C---:B-----5:R-:W-:Y:S01]  /*b480*/  HMMA.16816.F32 R52, R112.reuse, R120, R52 ;  /* 0x000000787034723c */ /* 0x060fe20000001834 */
[----:B------:R-:W-:Y:S02]  /*b490*/  MUFU.EX2 R151, R151 ;  /* 0x0000009700977308 */ /* 0x000fe40000000800 */
[--C-:B------:R-:W-:Y:S02]  /*b4a0*/  FFMA.FTZ R156, R19, c[0x0][0x2d0], -R143.reuse ;  /* 0x0000b400139c7a23 */ /* 0x100fe4000001088f */
[C---:B------:R-:W-:Y:S02]  /*b4b0*/  FMUL.FTZ R61, R3.reuse, R61 ;  /* 0x0000003d033d7220 */ /* 0x040fe40000410000 */
[C---:B------:R-:W-:Y:S01]  /*b4c0*/  FMUL.FTZ R62, R2.reuse, R62 ;  /* 0x0000003e023e7220 */ /* 0x040fe20000410000 */
[C---:B------:R-:W-:Y:S01]  /*b4d0*/  HMMA.16816.F32 R56, R112.reuse, R122, R56 ;  /* 0x0000007a7038723c */ /* 0x040fe20000001838 */
[----:B------:R-:W1:Y:S02]  /*b4e0*/  LDSM.16.MT88.4 R120, [R209+0x900] ;  /* 0x00090000d178783b */ /* 0x000e640000004200 */
        /* <DEDUP_REMOVED lines=9> */
[----:B------:R-:W-:Y:S03]  /*b580*/  FFMA.FTZ R50, R50, c[0x0][0x2d0], -R143 ;  /* 0x0000b40032327a23 */ /* 0x000fe6000001088f */
[----:B------:R-:W-:Y:S01]  /*b590*/  HMMA.16816.F32 R64, R112, R110, R64 ;  /* 0x0000006e7040723c */ /* 0x000fe20000001840 */
[----:B------:R-:W5:Y:S01]  /*b5a0*/  MUFU.EX2 R156, R156 ;  /* 0x0000009c009c7308 */ /* 0x000f620000000800 */
[----:B------:R-:W1:Y:S01]  /*b5b0*/  LDSM.16.MT88.4 R108, [R212+0x3900] ;  /* 0x00390000d46c783b */ /* 0x000e620000004200 */
[----:B------:R-:W-:Y:S01]  /*b5c0*/  FFMA.FTZ R140, R3, R242, R140 ;  /* 0x000000f2038c7223 */ /* 0x000fe2000001008c */
[----:B---3--:R-:W-:Y:S01]  /*b5d0*/  F2FP.PACK_AB R18, R154, R151 ;  /* 0x000000979a12723e */ /* 0x008fe200000000ff */
[----:B------:R-:W-:Y:S01]  /*b5e0*/  FFMA.FTZ R6, R2, R241, R6 ;  /* 0x000000f102067223 */ /* 0x000fe20000010006 */
[----:B------:R-:W-:Y:S01]  /*b5f0*/  MOV R3, R0 ;  /* 0x0000000000037202 */ /* 0x000fe20000000f00 */
[----:B------:R-:W-:Y:S02]  /*b600*/  FADD.FTZ R5, R5, R140 ;  /* 0x0000008c05057221 */ /* 0x000fe40000010000 */
[----:B------:R-:W-:Y:S01]  /*b610*/  FADD.FTZ R6, R7, R6 ;  /* 0x0000000607067221 */ /* 0x000fe20000010000 */
        /* <DEDUP_REMOVED lines=16> */
[C---:B--2---:R-:W-:Y:S05]  /*b720*/  HMMA.16816.F32 R8, R16.reuse, R128, R8 ;  /* 0x000000801008723c */ /* 0x044fea0000001808 */
[----:B------:R-:W-:Y:S02]  /*b730*/  FADD.FTZ R154, R154, R151 ;  /* 0x000000979a9a7221 */ /* 0x000fe40000010000 */
[--C-:B------:R-:W-:Y:S01]  /*b740*/  FFMA.FTZ R129, R20, c[0x0][0x2d0], -R150.reuse ;  /* 0x0000b40014817a23 */ /* 0x100fe20000010896 */
[C---:B------:R-:W-:Y:S01]  /*b750*/  HMMA.16816.F32 R68, R16.reuse, R130, R68 ;  /* 0x000000821044723c */ /* 0x040fe20000001844 */
[----:B------:R-:W-:Y:S03]  /*b760*/  MUFU.EX2 R165, R165 ;  /* 0x000000a500a57308 */ /* 0x000fe60000000800 */
[--C-:B------:R-:W-:Y:S02]  /*b770*/  FFMA.FTZ R128, R21, c[0x0][0x2d0], -R150.reuse ;  /* 0x0000b40015807a23 */ /* 0x100fe40000010896 */
[----:B------:R-:W-:Y:S02]  /*b780*/  FADD.FTZ R5, R156, R5 ;  /* 0x000000059c057221 */ /* 0x000fe40000010000 */
[C---:B----4-:R-:W-:Y:S03]  /*b790*/  HMMA.16816.F32 R72, R16.reuse, R132, R72 ;  /* 0x000000841048723c */ /* 0x050fe60000001848 */
[----:B------:R-:W-:Y:S01]  /*b7a0*/  MUFU.EX2 R129, R129 ;  /* 0x0000008100817308 */ /* 0x000fe20000000800 */
[--C-:B------:R-:W-:Y:S02]  /*b7b0*/  FFMA.FTZ R130, R22, c[0x0][0x2d0], -R143.reuse ;  /* 0x0000b40016827a23 */ /* 0x100fe4000001088f */
[--C-:B------:R-:W-:Y:S02]  /*b7c0*/  FFMA.FTZ R131, R23, c[0x0][0x2d0], -R143.reuse ;  /* 0x0000b40017837a23 */ /* 0x100fe4000001088f */
[C---:B------:R-:W-:Y:S01]  /*b7d0*/  HMMA.16816.F32 R76, R16.reuse, R134, R76 ;  /* 0x00000086104c723c */ /* 0x040fe2000000184c */
[----:B------:R-:W-:Y:S03]  /*b7e0*/  LDSM.16.MT88.4 R20, [R208+0x3900] ;  /* 0x00390000d014783b */ /* 0x000fe60000004200 */
[--C-:B------:R-:W-:Y:S01]  /*b7f0*/  FFMA.FTZ R132, R24, c[0x0][0x2d0], -R150.reuse ;  /* 0x0000b40018847a23 */ /* 0x100fe20000010896 */
[----:B------:R-:W2:Y:S01]  /*b800*/  MUFU.EX2 R128, R128 ;  /* 0x0000008000807308 */ /* 0x000ea20000000800 */
[--C-:B------:R-:W-:Y:S02]  /*b810*/  FFMA.FTZ R133, R25, c[0x0][0x2d0], -R150.reuse ;  /* 0x0000b40019857a23 */ /* 0x100fe40000010896 */
[C---:B-1----:R-:W-:Y:S04]  /*b820*/  HMMA.16816.F32 R80, R16.reuse, R120, R80 ;  /* 0x000000781050723c */ /* 0x042fe80000001850 */
[--C-:B------:R-:W-:Y:S02]  /*b830*/  FFMA.FTZ R134, R26, c[0x0][0x2d0], -R143.reuse ;  /* 0x0000b4001a867a23 */ /* 0x100fe4000001088f */
[--C-:B------:R-:W-:Y:S01]  /*b840*/  FFMA.FTZ R135, R27, c[0x0][0x2d0], -R143.reuse ;  /* 0x0000b4001b877a23 */ /* 0x100fe2000001088f */
[----:B------:R-:W-:Y:S01]  /*b850*/  MUFU.EX2 R130, R130 ;  /* 0x0000008200827308 */ /* 0x000fe20000000800 */
[C---:B------:R-:W-:Y:S01]  /*b860*/  HMMA.16816.F32 R84, R16.reuse, R122, R84 ;  /* 0x0000007a1054723c */ /* 0x040fe20000001854 */
[----:B------:R-:W1:Y:S07]  /*b870*/  LDSM.16.MT88.4 R120, [R209+0x3900] ;  /* 0x00390000d178783b */ /* 0x000e6e0000004200 */
[C---:B------:R-:W-:Y:S01]  /*b880*/  HMMA.16816.F32 R88, R16.reuse, R136, R88 ;  /* 0x000000881058723c */ /* 0x040fe20000001858 */
[----:B------:R-:W-:Y:S01]  /*b890*/  LDSM.16.MT88.4 R24, [R210+0x1100] ;  /* 0x00110000d218783b */ /* 0x000fe20000004200 */
[----:B------:R-:W4:Y:S05]  /*b8a0*/  MUFU.EX2 R131, R131 ;  /* 0x0000008300837308 */ /* 0x000f2a0000000800 */
[--C-:B------:R-:W-:Y:S01]  /*b8b0*/  FFMA.FTZ R136, R32, c[0x0][0x2d0], -R150.reuse ;  /* 0x0000b40020887a23 */ /* 0x100fe20000010896 */
[C---:B------:R-:W-:Y:S04]  /*b8c0*/  HMMA.16816.F32 R92, R16.reuse, R138, R92 ;  /* 0x0000008a105c723c */ /* 0x040fe8000000185c */
[--C-:B------:R-:W-:Y:S01]  /*b8d0*/  FFMA.FTZ R137, R33, c[0x0][0x2d0], -R150.reuse ;  /* 0x0000b40021897a23 */ /* 0x100fe20000010896 */
[----:B------:R-:W-:Y:S02]  /*b8e0*/  MUFU.EX2 R132, R132 ;  /* 0x0000008400847308 */ /* 0x000fe40000000800 */
[--C-:B------:R-:W-:Y:S01]  /*b8f0*/  FFMA.FTZ R138, R34, c[0x0][0x2d0], -R143.reuse ;  /* 0x0000b400228a7a23 */ /* 0x100fe2000001088f */
[C---:B------:R-:W-:Y:S04]  /*b900*/  HMMA.16816.F32 R96, R16.reuse, R108, R96 ;  /* 0x0000006c1060723c */ /* 0x040fe80000001860 */
[--C-:B------:R-:W-:Y:S02]  /*b910*/  FFMA.FTZ R139, R35, c[0x0][0x2d0], -R143.reuse ;  /* 0x0000b400238b7a23 */ /* 0x100fe4000001088f */
[----:B------:R-:W-:Y:S01]  /*b920*/  LDSM.16.MT88.4 R32, [R210+0x1900] ;  /* 0x00190000d220783b */ /* 0x000fe20000004200 */
[----:B------:R-:W5:Y:S01]  /*b930*/  MUFU.EX2 R133, R133 ;  /* 0x0000008500857308 */ /* 0x000f620000000800 */
[C---:B------:R-:W-:Y:S06]  /*b940*/  HMMA.16816.F32 R100, R16.reuse, R110, R100 ;  /* 0x0000006e1064723c */ /* 0x040fec0000001864 */
[----:B------:R-:W2:Y:S02]  /*b950*/  LDSM.16.MT88.4 R108, [R212+0x1100] ;  /* 0x00110000d46c783b */ /* 0x000ea40000004200 */
[C---:B---3--:R-:W-:Y:S01]  /*b960*/  HMMA.16816.F32 R12, R16.reuse, R112, R12 ;  /* 0x00000070100c723c */ /* 0x048fe2000000180c */
[----:B------:R-:W-:Y:S07]  /*b970*/  MUFU.EX2 R134, R134 ;  /* 0x0000008600867308 */ /* 0x000fee0000000800 */
[C---:B------:R-:W-:Y:S01]  /*b980*/  HMMA.16816.F32 R104, R16.reuse, R114, R104 ;  /* 0x000000721068723c */ /* 0x040fe20000001868 */
[----:B------:R-:W3:Y:S02]  /*b990*/  LDSM.16.MT88.4 R112, [R209+0x1100] ;  /* 0x00110000d170783b */ /* 0x000ee40000004200 */
[----:B------:R-:W-:Y:S05]  /*b9a0*/  MUFU.EX2 R136, R136 ;  /* 0x0000008800887308 */ /* 0x000fea0000000800 */
[C---:B-1----:R-:W-:Y:S05]  /*b9b0*/  HMMA.16816.F32 R52, R16.reuse, R120, R52 ;  /* 0x000000781034723c */ /* 0x042fea0000001834 */
[----:B------:R1:W1:Y:S02]  /*b9c0*/  MUFU.EX2 R121, R135 ;  /* 0x0000008700797308 */ /* 0x0002640000000800 */
[--C-:B------:R-:W-:Y:S01]  /*b9d0*/  FFMA.FTZ R120, R28, c[0x0][0x2d0], -R150.reuse ;  /* 0x0000b4001c787a23 */ /* 0x100fe20000010896 */
[C---:B------:R-:W-:Y:S07]  /*b9e0*/  HMMA.16816.F32 R56, R16.reuse, R122, R56 ;  /* 0x0000007a1038723c */ /* 0x040fee0000001838 */
[--C-:B------:R-:W-:Y:S01]  /*b9f0*/  FFMA.FTZ R123, R29, c[0x0][0x2d0], -R150.reuse ;  /* 0x0000b4001d7b7a23 */ /* 0x100fe20000010896 */
[C---:B------:R-:W-:Y:S01]  /*ba00*/  HMMA.16816.F32 R60, R16.reuse, R20, R60 ;  /* 0x00000014103c723c */ /* 0x040fe2000000183c */
[----:B------:R-:W-:Y:S03]  /*ba10*/  MUFU.EX2 R120, R120 ;  /* 0x0000007800787308 */ /* 0x000fe60000000800 */
[--C-:B------:R-:W-:Y:S02]  /*ba20*/  FFMA.FTZ R122, R30, c[0x0][0x2d0], -R143.reuse ;  /* 0x0000b4001e7a7a23 */ /* 0x100fe4000001088f */
[----:B------:R-:W-:Y:S02]  /*ba30*/  FFMA.FTZ R150, R49, c[0x0][0x2d0], -R150 ;  /* 0x0000b40031967a23 */ /* 0x000fe40000010896 */
[----:B------:R-:W-:Y:S01]  /*ba40*/  HMMA.16816.F32 R64, R16, R22, R64 ;  /* 0x000000161040723c */ /* 0x000fe20000001840 */
[----:B------:R-:W3:Y:S02]  /*ba50*/  LDSM.16.MT88.4 R20, [R208+0x1100] ;  /* 0x00110000d014783b */ /* 0x000ee40000004200 */
[----:B------:R-:W3:Y:S01]  /*ba60*/  MUFU.EX2 R123, R123 ;  /* 0x0000007b007b7308 */ /* 0x000ee20000000800 */
[--C-:B-1----:R-:W-:Y:S03]  /*ba70*/  FFMA.FTZ R135, R31, c[0x0][0x2d0], -R143.reuse ;  /* 0x0000b4001f877a23 */ /* 0x102fe6000001088f */
[----:B--2---:R-:W-:Y:S01]  /*ba80*/  F2FP.PACK_AB R16, R128, R129 ;  /* 0x000000818010723e */ /* 0x004fe200000000ff */
        /* <DEDUP_REMOVED lines=148> */
.L_x_2434:
[----:B------:R-:W-:-:S13]  /*c3d0*/  ISETP.GE.AND P0, PT, R169, R216, PT ;  /* 0x000000d8a900720c */ /* 0x000fda0003f06270 */
[----:B------:R-:W-:Y:S05]  /*c3e0*/  @!P0 BRA `(.L_x_2438) ;  /* 0x00003d3000008947 */ /* 0x000fea0003800000 */
[----:B------:R-:W-:Y:S01]  /*c3f0*/  SHF.R.S32.HI R170, RZ, 0x1f, R225 ;  /* 0x0000001fffaa7819 */ /* 0x000fe200000114e1 */
[----:B------:R-:W-:Y:S01]  /*c400*/  IMAD.MOV.U32 R2, RZ, RZ, R12 ;  /* 0x000000ffff027224 */ /* 0x000fe200078e000c */
[----:B------:R-:W-:Y:S01]  /*c410*/  SHF.L.U64.HI R244, R243, 0x1, R244 ;  /* 0x00000001f3f47819 */ /* 0x000fe200000102f4 */
[----:B------:R-:W-:Y:S01]  /*c420*/  IMAD.MOV.U32 R3, RZ, RZ, R0 ;  /* 0x000000ffff037224 */ /* 0x000fe200078e0000 */
[----:B------:R-:W-:Y:S01]  /*c430*/  SHF.L.U64.HI R170, R225, 0x1, R170 ;  /* 0x00000001e1aa7819 */ /* 0x000fe200000102aa */
[----:B------:R-:W-:Y:S01]  /*c440*/  IMAD.SHL.U32 R243, R243, 0x2, RZ ;  /* 0x00000002f3f37824 */ /* 0x000fe200078e00ff */
[----:B------:R-:W-:Y:S02]  /*c450*/  SHF.L.U32 R168, R225, 0x1, RZ ;  /* 0x00000001e1a87819 */ /* 0x000fe400000006ff */
.L_x_2448:
[----:B------:R-:W-:Y:S04]  /*c460*/  DEPBAR.LE SB0, 0x0 ;  /* 0x000080000000791a */ /* 0x000fe80000000000 */
[----:B------:R-:W-:Y:S01]  /*c470*/  BAR.SYNC.DEFER_BLOCKING 0x0 ;  /* 0x0000000000007b1d */ /* 0x000fe20000010000 */
[----:B------:R-:W-:Y:S01]  /*c480*/  ISETP.GE.AND P2, PT, R225, c[0x0][0x1d4], PT ;  /* 0x00007500e1007a0c */ /* 0x000fe20003f46270 */
[----:B------:R-:W-:Y:S01]  /*c490*/  IMAD.WIDE.U32 R46, R222, c[0x0][0x208], RZ ;  /* 0x00008200de2e7a25 */ /* 0x000fe200078e00ff */
[----:B------:R-:W-:Y:S02]  /*c4a0*/  SHF.R.S32.HI R37, RZ, 0x1f, R222 ;  /* 0x0000001fff257819 */ /* 0x000fe400000114de */
[----:B------:R-:W-:Y:S03]  /*c4b0*/  SHF.R.S32.HI R44, RZ, 0x1f, R221 ;  /* 0x0000001fff2c7819 */ /* 0x000fe600000114dd */
[----:B------:R-:W-:Y:S02]  /*c4c0*/  IMAD R37, R37, c[0x0][0x208], RZ ;  /* 0x0000820025257a24 */ /* 0x000fe400078e02ff */
[----:B------:R-:W-:Y:S02]  /*c4d0*/  IMAD R44, R44, c[0x0][0x218], RZ ;  /* 0x000086002c2c7a24 */ /* 0x000fe400078e02ff */
[----:B------:R-:W-:Y:S02]  /*c4e0*/  IMAD R37, R222, c[0x0][0x20c], R37 ;  /* 0x00008300de257a24 */ /* 0x000fe400078e0225 */
[----:B------:R-:W-:Y:S02]  /*c4f0*/  IMAD R44, R221, c[0x0][0x21c], R44 ;  /* 0x00008700dd2c7a24 */ /* 0x000fe400078e022c */
[----:B------:R-:W-:Y:S04]  /*c500*/  IMAD.IADD R47, R47, 0x1, R37 ;  /* 0x000000012f2f7824 */ /* 0x000fe800078e0225 */
[----:B------:R-:W-:Y:S01]  /*c510*/  IMAD.WIDE.U32 R46, R221, c[0x0][0x218], R46 ;  /* 0x00008600dd2e7a25 */ /* 0x000fe200078e002e */
[----:B------:R-:W1:Y:S04]  /*c520*/  LDSM.16.M88.4 R8, [R214+0x8100] ;  /* 0x00810000d608783b */ /* 0x000e680000000200 */
[----:B------:R-:W-:Y:S01]  /*c530*/  IADD3 R0, P0, R232, R46, RZ ;  /* 0x0000002ee8007210 */ /* 0x000fe20007f1e0ff */
[----:B------:R-:W2:Y:S03]  /*c540*/  LDSM.16.M88.4 R16, [R214+0x8900] ;  /* 0x00890000d610783b */ /* 0x000ea60000000200 */
[----:B------:R-:W-:Y:S02]  /*c550*/  IADD3.X R45, R219, R47, R44, P0, !PT ;  /* 0x0000002fdb2d7210 */ /* 0x000fe400007fe42c */
[C---:B------:R-:W-:Y:S01]  /*c560*/  LEA R150, P0, R0.reuse, c[0x0][0x1f8], 0x1 ;  /* 0x00007e0000967a11 */ /* 0x040fe200078008ff */
[----:B------:R-:W-:Y:S03]  /*c570*/  LDSM.16.M88.4 R24, [R214+0x9100] ;  /* 0x00910000d618783b */ /* 0x000fe60000000200 */
[----:B------:R-:W-:Y:S02]  /*c580*/  LEA.HI.X R138, R0, c[0x0][0x1fc], R45, 0x1, P0 ;  /* 0x00007f00008a7a11 */ /* 0x000fe400000f0c2d */
[----:B------:R-:W-:Y:S05]  /*c590*/  LDSM.16.M88.4 R32, [R214+0x9900] ;  /* 0x00990000d620783b */ /* 0x000fea0000000200 */
[----:B------:R-:W-:Y:S05]  /*c5a0*/  LDSM.16.M88.4 R40, [R214+0xa100] ;  /* 0x00a10000d628783b */ /* 0x000fea0000000200 */
[----:B------:R-:W-:Y:S05]  /*c5b0*/  LDSM.16.M88.4 R48, [R214+0xa900] ;  /* 0x00a90000d630783b */ /* 0x000fea0000000200 */
[----:B------:R-:W-:Y:S05]  /*c5c0*/  LDSM.16.M88.4 R116, [R213] ;  /* 0x00000000d574783b */ /* 0x000fea0000000200 */
[----:B------:R-:W-:Y:S01]  /*c5d0*/  LDSM.16.M88.4 R120, [R207] ;  /* 0x00000000cf78783b */ /* 0x000fe20000000200 */
[C---:B-1----:R-:W-:Y:S04]  /*c5e0*/  HMMA.16816.F32 R4, R124.reuse, R8, RZ ;  /* 0x000000087c04723c */ /* 0x042fe800000018ff */
[----:B------:R-:W-:Y:S05]  /*c5f0*/  LDSM.16.M88.4 R128, [R206] ;  /* 0x00000000ce80783b */ /* 0x000fea0000000200 */
[----:B------:R-:W1:Y:S01]  /*c600*/  SHFL.IDX PT, R132, R150, RZ, 0x181f ;  /* 0x00181fff96847589 */ /* 0x000e6200000e0000 */
[C---:B------:R-:W-:Y:S04]  /*c610*/  HMMA.16816.F32 R8, R124.reuse, R10, RZ ;  /* 0x0000000a7c08723c */ /* 0x040fe800000018ff */
[----:B------:R-:W3:Y:S04]  /*c620*/  SHFL.IDX PT, R133, R138, RZ, 0x181f ;  /* 0x00181fff8a857589 */ /* 0x000ee800000e0000 */
[C---:B--2---:R-:W-:Y:S01]  /*c630*/  HMMA.16816.F32 R12, R124.reuse, R16, RZ ;  /* 0x000000107c0c723c */ /* 0x044fe200000018ff */
[----:B------:R-:W2:Y:S05]  /*c640*/  SHFL.IDX PT, R136, R150, 0x1, 0x181f ;  /* 0x00381f0096887f89 */ /* 0x000eaa00000e0000 */
[----:B------:R-:W4:Y:S02]  /*c650*/  SHFL.IDX PT, R139, R138, 0x1, 0x181f ;  /* 0x00381f008a8b7f89 */ /* 0x000f2400000e0000 */
[C---:B------:R-:W-:Y:S03]  /*c660*/  HMMA.16816.F32 R16, R124.reuse, R18, RZ ;  /* 0x000000127c10723c */ /* 0x040fe600000018ff */
[----:B------:R-:W-:Y:S01]  /*c670*/  SHFL.IDX PT, R137, R138, 0x2, 0x181f ;  /* 0x00581f008a897f89 */ /* 0x000fe200000e0000 */
[CC--:B-1----:R-:W-:Y:S04]  /*c680*/  IADD3 R140, P0, R132.reuse, R168.reuse, RZ ;  /* 0x000000a8848c7210 */ /* 0x0c2fe80007f1e0ff */
[C---:B------:R-:W-:Y:S01]  /*c690*/  HMMA.16816.F32 R20, R124.reuse, R24, RZ ;  /* 0x000000187c14723c */ /* 0x040fe200000018ff */
[----:B------:R1:W5:Y:S03]  /*c6a0*/  SHFL.IDX PT, R0, R150, 0x2, 0x181f ;  /* 0x00581f0096007f89 */ /* 0x00036600000e0000 */
[C---:B---3--:R-:W-:Y:S01]  /*c6b0*/  IMAD.X R141, R133.reuse, 0x1, R170, P0 ;  /* 0x00000001858d7824 */ /* 0x048fe200000e06aa */
[-C--:B------:R-:W-:Y:S03]  /*c6c0*/  IADD3 R142, P0, R132, R243.reuse, RZ ;  /* 0x000000f3848e7210 */ /* 0x080fe60007f1e0ff */
[C---:B------:R-:W-:Y:S04]  /*c6d0*/  HMMA.16816.F32 R24, R124.reuse, R26, RZ ;  /* 0x0000001a7c18723c */ /* 0x040fe800000018ff */
[----:B------:R-:W-:Y:S01]  /*c6e0*/  IMAD.X R143, R133, 0x1, R244, P0 ;  /* 0x00000001858f7824 */ /* 0x000fe200000e06f4 */
[CC--:B--2---:R-:W-:Y:S01]  /*c6f0*/  IADD3 R148, P0, R136.reuse, R168.reuse, RZ ;  /* 0x000000a888947210 */ /* 0x0c4fe20007f1e0ff */
[----:B------:R-:W-:Y:S02]  /*c700*/  LDSM.16.M88.4 R132, [R204] ;  /* 0x00000000cc84783b */ /* 0x000fe40000000200 */
[C---:B------:R-:W-:Y:S04]  /*c710*/  HMMA.16816.F32 R28, R124.reuse, R32, RZ ;  /* 0x000000207c1c723c */ /* 0x040fe800000018ff */
[C---:B----4-:R-:W-:Y:S04]  /*c720*/  IMAD.X R149, R139.reuse, 0x1, R170, P0 ;  /* 0x000000018b957824 */ /* 0x050fe800000e06aa */
[C---:B------:R-:W-:Y:S01]  /*c730*/  HMMA.16816.F32 R32, R124.reuse, R34, RZ ;  /* 0x000000227c20723c */ /* 0x040fe200000018ff */
[-C--:B-1----:R-:W-:Y:S05]  /*c740*/  IADD3 R150, P0, R136, R243.reuse, RZ ;  /* 0x000000f388967210 */ /* 0x082fea0007f1e0ff */
[----:B------:R-:W-:Y:S01]  /*c750*/  IMAD.X R151, R139, 0x1, R244, P0 ;  /* 0x000000018b977824 */ /* 0x000fe200000e06f4 */
[C---:B-----5:R-:W-:Y:S01]  /*c760*/  IADD3 R154, P0, R0.reuse, R168, RZ ;  /* 0x000000a8009a7210 */ /* 0x060fe20007f1e0ff */
[C---:B------:R-:W-:Y:S04]  /*c770*/  HMMA.16816.F32 R36, R124.reuse, R40, RZ ;  /* 0x000000287c24723c */ /* 0x040fe800000018ff */
[C---:B------:R-:W-:Y:S01]  /*c780*/  IMAD.X R155, R137.reuse, 0x1, R170, P0 ;  /* 0x00000001899b7824 */ /* 0x040fe200000e06aa */
[----:B------:R-:W-:Y:S03]  /*c790*/  IADD3 R152, P0, R0, R243, RZ ;  /* 0x000000f300987210 */ /* 0x000fe60007f1e0ff */
[C---:B------:R-:W-:Y:S04]  /*c7a0*/  HMMA.16816.F32 R40, R124.reuse, R42, RZ ;  /* 0x0000002a7c28723c */ /* 0x040fe800000018ff */
[----:B------:R-:W-:Y:S01]  /*c7b0*/  IMAD.X R153, R137, 0x1, R244, P0 ;  /* 0x0000000189997824 */ /* 0x000fe200000e06f4 */
[----:B------:R-:W-:Y:S03]  /*c7c0*/  ISETP.GT.AND P0, PT, R169, R216, PT ;  /* 0x000000d8a900720c */ /* 0x000fe60003f04270 */
[C---:B------:R-:W-:Y:S08]  /*c7d0*/  HMMA.16816.F32 R44, R124.reuse, R48, RZ ;  /* 0x000000307c2c723c */ /* 0x040ff000000018ff */
[----:B------:R-:W-:Y:S08]  /*c7e0*/  HMMA.16816.F32 R48, R124, R50, RZ ;  /* 0x000000327c30723c */ /* 0x000ff000000018ff */
[C---:B------:R-:W-:Y:S08]  /*c7f0*/  HMMA.16816.F32 R4, R144.reuse, R116, R4 ;  /* 0x000000749004723c */ /* 0x040ff00000001804 */
[C---:B------:R-:W-:Y:S01]  /*c800*/  HMMA.16816.F32 R8, R144.reuse, R118, R8 ;  /* 0x000000769008723c */ /* 0x040fe20000001808 */
[----:B------:R-:W1:Y:S07]  /*c810*/  LDSM.16.M88.4 R116, [R205] ;  /* 0x00000000cd74783b */ /* 0x000e6e0000000200 */
[C---:B------:R-:W-:Y:S08]  /*c820*/  HMMA.16816.F32 R12, R144.reuse, R120, R12 ;  /* 0x00000078900c723c */ /* 0x040ff0000000180c */
[C---:B------:R-:W-:Y:S01]  /*c830*/  HMMA.16816.F32 R16, R144.reuse, R122, R16 ;  /* 0x0000007a9010723c */ /* 0x040fe20000001810 */
[----:B------:R-:W2:Y:S05]  /*c840*/  LDSM.16.M88.4 R120, [R203] ;  /* 0x00000000cb78783b */ /* 0x000eaa0000000200 */
[----:B------:R-:W-:Y:S01]  /*c850*/  @!PT LDS RZ, [RZ] ;  /* 0x00000000fffff984 */ /* 0x000fe20000000800 */
[----:B------:R-:W-:Y:S01]  /*c860*/  @!PT LDS RZ, [RZ] ;  /* 0x00000000fffff984 */ /* 0x000fe20000000800 */
[----:B------:R-:W-:Y:S01]  /*c870*/  @!PT LDS RZ, [RZ] ;  /* 0x00000000fffff984 */ /* 0x000fe20000000800 */
[----:B------:R3:W-:Y:S02]  /*c880*/  LDGSTS.E.BYPASS.LTC128B.128 [R240], [R140.64], !P2 ;  /* 0x000000008cf07fae */ /* 0x0007e4000d101d46 */
[C---:B------:R-:W-:Y:S03]  /*c890*/  HMMA.16816.F32 R20, R144.reuse, R128, R20 ;  /* 0x000000809014723c */ /* 0x040fe60000001814 */
[----:B------:R3:W-:Y:S05]  /*c8a0*/  LDGSTS.E.BYPASS.LTC128B.128 [R239], [R142.64], !P6 ;  /* 0x000000008eef7fae */ /* 0x0007ea000f101d46 */
[C---:B------:R-:W-:Y:S01]  /*c8b0*/  HMMA.16816.F32 R24, R144.reuse, R130, R24 ;  /* 0x000000829018723c */ /* 0x040fe20000001818 */
[----:B------:R4:W-:Y:S05]  /*c8c0*/  LDGSTS.E.BYPASS.LTC128B.128 [R238], [R148.64], !P2 ;  /* 0x0000000094ee7fae */ /* 0x0009ea000d101d46 */
[----:B------:R4:W-:Y:S02]  /*c8d0*/  LDGSTS.E.BYPASS.LTC128B.128 [R237], [R150.64], !P6 ;  /* 0x0000000096ed7fae */ /* 0x0009e4000f101d46 */
[C---:B-1----:R-:W-:Y:S03]  /*c8e0*/  HMMA.16816.F32 R28, R144.reuse, R116, R28 ;  /* 0x00000074901c723c */ /* 0x042fe6000000181c */
[----:B------:R1:W-:Y:S05]  /*c8f0*/  LDGSTS.E.BYPASS.LTC128B.128 [R240+0x2000], [R154.64], !P2 ;  /* 0x020000009af07fae */ /* 0x0003ea000d101d46 */
[----:B------:R1:W-:Y:S01]  /*c900*/  LDGSTS.E.BYPASS.LTC128B.128 [R240+0x5000], [R152.64], !P6 ;  /* 0x0500000098f07fae */ /* 0x0003e2000f101d46 */
[C---:B------:R-:W-:Y:S04]  /*c910*/  HMMA.16816.F32 R32, R144.reuse, R118, R32 ;  /* 0x000000769020723c */ /* 0x040fe80000001820 */
[----:B------:R-:W5:Y:S04]  /*c920*/  LDSM.16.M88.4 R128, [R211+0x8100] ;  /* 0x00810000d380783b */ /* 0x000f680000000200 */
[C---:B------:R-:W-:Y:S01]  /*c930*/  HMMA.16816.F32 R36, R144.reuse, R132, R36 ;  /* 0x000000849024723c */ /* 0x040fe20000001824 */
[----:B------:R-:W0:Y:S05]  /*c940*/  LDGDEPBAR ;  /* 0x00000000000079af */ /* 0x000e2a0000000000 */
[----:B------:R-:W1:Y:S02]  /*c950*/  LDSM.16.M88.4 R136, [R211+0x8900] ;  /* 0x00890000d388783b */ /* 0x000e640000000200 */
[C---:B------:R-:W-:Y:S03]  /*c960*/  HMMA.16816.F32 R40, R144.reuse, R134, R40 ;  /* 0x000000869028723c */ /* 0x040fe60000001828 */
[----:B------:R-:W1:Y:S05]  /*c970*/  LDSM.16.M88.4 R116, [R211+0x9100] ;  /* 0x00910000d374783b */ /* 0x000e6a0000000200 */
[C---:B--2---:R-:W-:Y:S01]  /*c980*/  HMMA.16816.F32 R44, R144.reuse, R120, R44 ;  /* 0x00000078902c723c */ /* 0x044fe2000000182c */
[----:B------:R-:W2:Y:S05]  /*c990*/  LDSM.16.M88.4 R132, [R211+0x9900] ;  /* 0x00990000d384783b */ /* 0x000eaa0000000200 */
[----:B---3--:R-:W3:Y:S02]  /*c9a0*/  LDSM.16.M88.4 R140, [R211+0xa100] ;  /* 0x00a10000d38c783b */ /* 0x008ee40000000200 */
[----:B------:R-:W-:Y:S03]  /*c9b0*/  HMMA.16816.F32 R48, R144, R122, R48 ;  /* 0x0000007a9030723c */ /* 0x000fe60000001830 */
[----:B----4-:R-:W4:Y:S05]  /*c9c0*/  LDSM.16.M88.4 R148, [R211+0xa900] ;  /* 0x00a90000d394783b */ /* 0x010f2a0000000200 */
[----:B------:R-:W2:Y:S01]  /*c9d0*/  LDSM.16.M88.4 R120, [R202] ;  /* 0x00000000ca78783b */ /* 0x000ea20000000200 */
[C---:B-----5:R-:W-:Y:S04]  /*c9e0*/  HMMA.16816.F32 R4, R172.reuse, R128, R4 ;  /* 0x00000080ac04723c */ /* 0x060fe80000001804 */
[----:B-1----:R-:W-:Y:S05]  /*c9f0*/  LDSM.16.M88.4 R152, [R202+0x1000] ;  /* 0x00100000ca98783b */ /* 0x002fea0000000200 */
[----:B------:R-:W-:Y:S01]  /*ca00*/  LDSM.16.M88.4 R156, [R202+0x1800] ;  /* 0x00180000ca9c783b */ /* 0x000fe20000000200 */
[C---:B------:R-:W-:Y:S04]  /*ca10*/  HMMA.16816.F32 R8, R172.reuse, R130, R8 ;  /* 0x00000082ac08723c */ /* 0x040fe80000001808 */
[----:B------:R-:W1:Y:S04]  /*ca20*/  LDSM.16.M88.4 R128, [R202+0x800] ;  /* 0x00080000ca80783b */ /* 0x000e680000000200 */
[C---:B------:R-:W-:Y:S01]  /*ca30*/  HMMA.16816.F32 R12, R172.reuse, R136, R12 ;  /* 0x00000088ac0c723c */ /* 0x040fe2000000180c */
[----:B------:R-:W5:Y:S05]  /*ca40*/  LDSM.16.M88.4 R160, [R202+0x2000] ;  /* 0x00200000caa0783b */ /* 0x000f6a0000000200 */
[----:B------:R-:W-:Y:S02]  /*ca50*/  LDSM.16.M88.4 R164, [R202+0x5000] ;  /* 0x00500000caa4783b */ /* 0x000fe40000000200 */
[C---:B------:R-:W-:Y:S03]  /*ca60*/  HMMA.16816.F32 R16, R172.reuse, R138, R16 ;  /* 0x0000008aac10723c */ /* 0x040fe60000001810 */
[----:B------:R-:W-:Y:S05]  /*ca70*/  LDSM.16.M88.4 R136, [R214+0xb900] ;  /* 0x00b90000d688783b */ /* 0x000fea0000000200 */
[C---:B------:R-:W-:Y:S08]  /*ca80*/  HMMA.16816.F32 R20, R172.reuse, R116, R20 ;  /* 0x00000074ac14723c */ /* 0x040ff00000001814 */
        /* <DEDUP_REMOVED lines=13> */
[----:B------:R-:W2:Y:S07]  /*cb60*/  LDSM.16.M88.4 R120, [R214+0xd100] ;  /* 0x00d10000d678783b */ /* 0x000eae0000000200 */
        /* <DEDUP_REMOVED lines=9> */
[C---:B-----5:R-:W-:Y:S08]  /*cc00*/  HMMA.16816.F32 R36, R176.reuse, R160, R36 ;  /* 0x000000a0b024723c */ /* 0x060ff00000001824 */
[C---:B------:R-:W-:Y:S01]  /*cc10*/  HMMA.16816.F32 R40, R176.reuse, R162, R40 ;  /* 0x000000a2b028723c */ /* 0x040fe20000001828 */
[----:B------:R-:W5:Y:S07]  /*cc20*/  LDSM.16.M88.4 R160, [R199] ;  /* 0x00000000c7a0783b */ /* 0x000f6e0000000200 */
        /* <DEDUP_REMOVED lines=12> */
[C---:B----4-:R-:W-:Y:S08]  /*ccf0*/  HMMA.16816.F32 R28, R180.reuse, R148, R28 ;  /* 0x00000094b41c723c */ /* 0x050ff0000000181c */
[C---:B------:R-:W-:Y:S01]  /*cd00*/  HMMA.16816.F32 R32, R180.reuse, R150, R32 ;  /* 0x00000096b420723c */ /* 0x040fe20000001820 */
[----:B------:R-:W-:Y:S07]  /*cd10*/  LDSM.16.M88.4 R148, [R211+0xc900] ;  /* 0x00c90000d394783b */ /* 0x000fee0000000200 */
[C---:B------:R-:W-:Y:S08]  /*cd20*/  HMMA.16816.F32 R36, R180.reuse, R120, R36 ;  /* 0x00000078b424723c */ /* 0x040ff00000001824 */
[C---:B------:R-:W-:Y:S01]  /*cd30*/  HMMA.16816.F32 R40, R180.reuse, R122, R40 ;  /* 0x0000007ab428723c */ /* 0x040fe20000001828 */
[----:B------:R-:W4:Y:S07]  /*cd40*/  LDSM.16.M88.4 R120, [R211+0xb900] ;  /* 0x00b90000d378783b */ /* 0x000f2e0000000200 */
[C---:B-1----:R-:W-:Y:S08]  /*cd50*/  HMMA.16816.F32 R44, R180.reuse, R128, R44 ;  /* 0x00000080b42c723c */ /* 0x042ff0000000182c */
        /* <DEDUP_REMOVED lines=13> */
[----:B------:R-:W5:Y:S07]  /*ce30*/  LDSM.16.M88.4 R116, [R202+0x3000] ;  /* 0x00300000ca74783b */ /* 0x000f6e0000000200 */
[C---:B--2---:R-:W-:Y:S08]  /*ce40*/  HMMA.16816.F32 R36, R184.reuse, R132, R36 ;  /* 0x00000084b824723c */ /* 0x044ff00000001824 */
[C---:B------:R-:W-:Y:S01]  /*ce50*/  HMMA.16816.F32 R40, R184.reuse, R134, R40 ;  /* 0x00000086b828723c */ /* 0x040fe20000001828 */
[----:B------:R-:W2:Y:S07]  /*ce60*/  LDSM.16.M88.4 R132, [R202+0x3800] ;  /* 0x00380000ca84783b */ /* 0x000eae0000000200 */
[C---:B------:R-:W-:Y:S08]  /*ce70*/  HMMA.16816.F32 R44, R184.reuse, R136, R44 ;  /* 0x00000088b82c723c */ /* 0x040ff0000000182c */
[----:B------:R-:W-:Y:S01]  /*ce80*/  HMMA.16816.F32 R48, R184, R138, R48 ;  /* 0x0000008ab830723c */ /* 0x000fe20000001830 */
[----:B------:R-:W2:Y:S07]  /*ce90*/  LDSM.16.M88.4 R136, [R202+0x4000] ;  /* 0x00400000ca88783b */ /* 0x000eae0000000200 */
[C---:B---3--:R-:W-:Y:S08]  /*cea0*/  HMMA.16816.F32 R4, R188.reuse, R140, R4 ;  /* 0x0000008cbc04723c */ /* 0x048ff00000001804 */
[C---:B------:R-:W-:Y:S01]  /*ceb0*/  HMMA.16816.F32 R8, R188.reuse, R142, R8 ;  /* 0x0000008ebc08723c */ /* 0x040fe20000001808 */
[----:B------:R-:W3:Y:S01]  /*cec0*/  LDSM.16.M88.4 R140, [R202+0x5800] ;  /* 0x00580000ca8c783b */ /* 0x000ee20000000200 */
[----:B------:R-:W-:Y:S04]  /*ced0*/  DEPBAR.LE SB0, 0x0 ;  /* 0x000080000000791a */ /* 0x000fe80000000000 */
[----:B------:R-:W-:Y:S02]  /*cee0*/  BAR.SYNC.DEFER_BLOCKING 0x0 ;  /* 0x0000000000007b1d */ /* 0x000fe40000010000 */
        /* <DEDUP_REMOVED lines=50> */
[----:B------:R-:W1:Y:S04]  /*d210*/  SHFL.IDX PT, R118, R116, RZ, 0x181f ;  /* 0x00181fff74767589 */ /* 0x000e6800000e0000 */
[----:B------:R-:W2:Y:S04]  /*d220*/  SHFL.IDX PT, R121, R0, RZ, 0x181f ;  /* 0x00181fff00797589 */ /* 0x000ea800000e0000 */
[----:B------:R-:W3:Y:S04]  /*d230*/  SHFL.IDX PT, R117, R116, 0x1, 0x181f ;  /* 0x00381f0074757f89 */ /* 0x000ee800000e0000 */
[----:B------:R-:W4:Y:S04]  /*d240*/  SHFL.IDX PT, R119, R0, 0x1, 0x181f ;  /* 0x00381f0000777f89 */ /* 0x000f2800000e0000 */
[----:B------:R-:W5:Y:S01]  /*d250*/  SHFL.IDX PT, R123, R0, 0x2, 0x181f ;  /* 0x00581f00007b7f89 */ /* 0x000f6200000e0000 */
[C---:B-1----:R-:W-:Y:S05]  /*d260*/  IADD3 R128, P0, R118.reuse, R168, RZ ;  /* 0x000000a876807210 */ /* 0x042fea0007f1e0ff */
[C-C-:B--2---:R-:W-:Y:S01]  /*d270*/  IMAD.X R129, R121.reuse, 0x1, R170.reuse, P0 ;  /* 0x0000000179817824 */ /* 0x144fe200000e06aa */
[-C--:B------:R-:W-:Y:S04]  /*d280*/  IADD3 R130, P0, R118, R243.reuse, RZ ;  /* 0x000000f376827210 */ /* 0x080fe80007f1e0ff */
[----:B------:R1:W-:Y:S01]  /*d290*/  LDGSTS.E.BYPASS.LTC128B.128 [R223+0x8100], [R128.64], !P2 ;  /* 0x0810000080df7fae */ /* 0x0003e2000d101d46 */
[----:B------:R-:W-:Y:S02]  /*d2a0*/  IADD3.X R131, R121, R244, RZ, P0, !PT ;  /* 0x000000f479837210 */ /* 0x000fe400007fe4ff */
[-C--:B---3--:R-:W-:Y:S03]  /*d2b0*/  IADD3 R132, P0, R117, R168.reuse, RZ ;  /* 0x000000a875847210 */ /* 0x088fe60007f1e0ff */
[----:B------:R1:W-:Y:S02]  /*d2c0*/  LDGSTS.E.BYPASS.LTC128B.128 [R223+0xb100], [R130.64], !P6 ;  /* 0x0b10000082df7fae */ /* 0x0003e4000f101d46 */
[----:B----4-:R-:W-:Y:S01]  /*d2d0*/  IMAD.X R133, R119, 0x1, R170, P0 ;  /* 0x0000000177857824 */ /* 0x010fe200000e06aa */
[-C--:B------:R-:W-:Y:S04]  /*d2e0*/  IADD3 R118, P0, R117, R243.reuse, RZ ;  /* 0x000000f375767210 */ /* 0x080fe80007f1e0ff */
[----:B------:R1:W-:Y:S01]  /*d2f0*/  LDGSTS.E.BYPASS.LTC128B.128 [R223+0x9100], [R132.64], !P2 ;  /* 0x0910000084df7fae */ /* 0x0003e2000d101d46 */
[--C-:B------:R-:W-:Y:S01]  /*d300*/  IMAD.X R119, R119, 0x1, R244.reuse, P0 ;  /* 0x0000000177777824 */ /* 0x100fe200000e06f4 */
[C---:B------:R-:W-:Y:S04]  /*d310*/  IADD3 R134, P0, R120.reuse, R168, RZ ;  /* 0x000000a878867210 */ /* 0x040fe80007f1e0ff */
[----:B------:R1:W-:Y:S01]  /*d320*/  LDGSTS.E.BYPASS.LTC128B.128 [R223+0xc100], [R118.64], !P6 ;  /* 0x0c10000076df7fae */ /* 0x0003e2000f101d46 */
[C---:B-----5:R-:W-:Y:S02]  /*d330*/  IADD3.X R135, R123.reuse, R170, RZ, P0, !PT ;  /* 0x000000aa7b877210 */ /* 0x060fe400007fe4ff */
[----:B------:R-:W-:Y:S03]  /*d340*/  IADD3 R120, P0, R120, R243, RZ ;  /* 0x000000f378787210 */ /* 0x000fe60007f1e0ff */
[----:B------:R1:W-:Y:S02]  /*d350*/  LDGSTS.E.BYPASS.LTC128B.128 [R223+0xa100], [R134.64], !P2 ;  /* 0x0a10000086df7fae */ /* 0x0003e4000d101d46 */
[----:B------:R-:W-:Y:S05]  /*d360*/  IMAD.X R121, R123, 0x1, R244, P0 ;  /* 0x000000017b797824 */ /* 0x000fea00000e06f4 */
[----:B------:R1:W-:Y:S03]  /*d370*/  LDGSTS.E.BYPASS.LTC128B.128 [R223+0xd100], [R120.64], !P6 ;  /* 0x0d10000078df7fae */ /* 0x0003e6000f101d46 */
.L_x_2439:
[----:B------:R-:W-:Y:S01]  /*d380*/  @P4 IMAD.HI.U32 R0, R229, c[0x0][0x2c8], RZ ;  /* 0x0000b200e5004a27 */ /* 0x000fe200078e00ff */
[----:B------:R-:W0:Y:S03]  /*d390*/  LDGDEPBAR ;  /* 0x00000000000079af */ /* 0x000e260000000000 */
[----:B------:R-:W-:Y:S01]  /*d3a0*/  IMAD.MOV.U32 R156, RZ, RZ, R229 ;  /* 0x000000ffff9c7224 */ /* 0x000fe200078e00e5 */
[----:B------:R-:W-:Y:S01]  /*d3b0*/  @P4 SHF.R.U32.HI R156, RZ, c[0x0][0x2cc], R0 ;  /* 0x0000b300ff9c4a19 */ /* 0x000fe20000011600 */
[----:B------:R-:W-:Y:S04]  /*d3c0*/  IMAD R157, R169, -0x60, RZ ;  /* 0xffffffa0a99d7824 */ /* 0x000fe800078e02ff */
[----:B------:R-:W2:Y:S01]  /*d3d0*/  SHFL.IDX PT, R117, R156, RZ, 0x1c1f ;  /* 0x001c1fff9c757589 */ /* 0x000ea200000e0000 */
[----:B------:R-:W-:Y:S01]  /*d3e0*/  IADD3 R152, -R236, 0x1, R157 ;  /* 0x00000001ec987810 */ /* 0x000fe20007ffe19d */
[----:B------:R-:W-:Y:S03]  /*d3f0*/  IMAD.IADD R151, R157, 0x1, -R236 ;  /* 0x000000019d977824 */ /* 0x000fe600078e0aec */
[----:B------:R-:W-:Y:S04]  /*d400*/  IADD3 R152, -R226, R152, R217 ;  /* 0x00000098e2987210 */ /* 0x000fe80007ffe1d9 */
[C---:B------:R-:W-:Y:S02]  /*d410*/  IADD3 R154, R152.reuse, c[0x0][0x328], RZ ;  /* 0x0000ca00989a7a10 */ /* 0x040fe40007ffe0ff */
[----:B------:R-:W-:Y:S02]  /*d420*/  IADD3 R152, R152, UR4, RZ ;  /* 0x0000000498987c10 */ /* 0x000fe4000fffe0ff */
[----:B--2---:R-:W-:Y:S03]  /*d430*/  IADD3 R160, R154, R117, RZ ;  /* 0x000000759aa07210 */ /* 0x004fe60007ffe0ff */
        /* <DEDUP_REMOVED lines=15> */
.L_x_2442:
[----:B------:R-:W-:Y:S04]  /*d530*/  MOV R0, c[0x0][0x32c] ;  /* 0x0000cb0000007a02 */ /* 0x000fe80000000f00 */
[----:B------:R-:W-:Y:S11]  /*d540*/  ISETP.NE.AND P0, PT, R0, 0x1, PT ;  /* 0x000000010000780c */ /* 0x000ff60003f05270 */
[----:B------:R-:W-:Y:S02]  /*d550*/  @!UPT UIADD3 URZ, URZ, URZ, URZ ;  /* 0x0000003f3f3ff290 */ /* 0x000fe4000fffe03f */
[----:B------:R-:W-:Y:S05]  /*d560*/  @P0 IMAD.HI.U32 R0, R116, c[0x0][0x330], RZ ;  /* 0x0000cc0074000a27 */ /* 0x000fea00078e00ff */
[----:B------:R-:W-:Y:S02]  /*d570*/  @P0 SHF.R.U32.HI R116, RZ, c[0x0][0x334], R0 ;  /* 0x0000cd00ff740a19 */ /* 0x000fe40000011600 */
.L_x_2443:
[----:B------:R-:W-:Y:S05]  /*d580*/  BSYNC B0 ;  /* 0x0000000000007941 */ /* 0x000fea0003800000 */
.L_x_2441:
[----:B-1----:R-:W-:Y:S05]  /*d590*/  IMAD R119, R116, c[0x0][0x32c], R151 ;  /* 0x0000cb0074777a24 */ /* 0x002fea00078e0297 */
[----:B------:R-:W-:Y:S02]  /*d5a0*/  IADD3 R117, R119, c[0x0][0x32c], RZ ;  /* 0x0000cb0077757a10 */ /* 0x000fe40007ffe0ff */
[----:B------:R-:W-:Y:S02]  /*d5b0*/  IMNMX R158, R158, R119, !PT ;  /* 0x000000779e9e7217 */ /* 0x000fe40007800200 */
[----:B------:R-:W-:Y:S02]  /*d5c0*/  IMNMX R160, R160, R117, PT ;  /* 0x00000075a0a07217 */ /* 0x000fe40003800200 */
.L_x_2440:
[C---:B------:R-:W-:Y:S02]  /*d5d0*/  ISETP.GE.AND P0, PT, R157.reuse, 0x2, PT ;  /* 0x000000029d00780c */ /* 0x040fe40003f06270 */
[----:B------:R-:W-:Y:S02]  /*d5e0*/  ISETP.GE.AND P2, PT, R157, 0x9, PT ;  /* 0x000000099d00780c */ /* 0x000fe40003f46270 */
[----:B------:R-:W-:Y:S02]  /*d5f0*/  P2R R150, PR, RZ, 0x1 ;  /* 0x00000001ff967803 */ /* 0x000fe40000000000 */
[----:B------:R-:W-:Y:S02]  /*d600*/  ISETP.GT.AND P0, PT, R158, 0x1, !P0 ;  /* 0x000000019e00780c */ /* 0x000fe40004704270 */
[----:B------:R-:W-:Y:S02]  /*d610*/  P2R R148, PR, RZ, 0x4 ;  /* 0x00000004ff947803 */ /* 0x000fe40000000000 */
[----:B------:R-:W-:Y:S04]  /*d620*/  ISETP.LT.OR P0, PT, R160, 0x2, P0 ;  /* 0x00000002a000780c */ /* 0x000fe80000701670 */
[----:B------:R-:W-:Y:S02]  /*d630*/  FSEL R116, R5, -INF , !P0 ;  /* 0xff80000005747808 */ /* 0x000fe40004000000 */
[----:B------:R-:W-:Y:S02]  /*d640*/  ISETP.GT.AND P0, PT, R158, 0x8, !P2 ;  /* 0x000000089e00780c */ /* 0x000fe40005704270 */
[C---:B------:R-:W-:Y:S02]  /*d650*/  ISETP.GE.AND P2, PT, R157.reuse, 0xa, PT ;  /* 0x0000000a9d00780c */ /* 0x040fe40003f46270 */
        /* <DEDUP_REMOVED lines=9> */
[C---:B------:R-:W-:Y:S02]  /*d6f0*/  ISETP.GE.AND P2, PT, R157.reuse, 0x12, PT ;  /* 0x000000129d00780c */ /* 0x040fe40003f46270 */
[----:B------:R-:W-:Y:S02]  /*d700*/  ISETP.LT.OR P0, PT, R160, 0x11, P0 ;  /* 0x00000011a000780c */ /* 0x000fe40000701670 */
[----:B------:R-:W-:Y:S02]  /*d710*/  P2R R138, PR, RZ, 0x4 ;  /* 0x00000004ff8a7803 */ /* 0x000fe40000000000 */
[----:B-1----:R-:W-:Y:S02]  /*d720*/  FSEL R119, R12, -INF , !P0 ;  /* 0xff8000000c777808 */ /* 0x002fe40004000000 */
        /* <DEDUP_REMOVED lines=25> */
[----:B------:R-:W-:Y:S01]  /*d8c0*/  ISETP.GT.AND P0, PT, R158, 0x28, !P2 ;  /* 0x000000289e00780c */ /* 0x000fe20005704270 */
[----:B------:R-:W1:Y:S01]  /*d8d0*/  SHFL.IDX PT, R21, R156, 0x1, 0x1c1f ;  /* 0x003c1f009c157f89 */ /* 0x000e6200000e0000 */
        /* <DEDUP_REMOVED lines=11> */
[----:B------:R-:W-:Y:S01]  /*d990*/  ISETP.LT.OR P0, PT, R160, 0x31, P0 ;  /* 0x00000031a000780c */ /* 0x000fe20000701670 */
[--C-:B-1----:R-:W-:Y:S01]  /*d9a0*/  IMAD.IADD R154, R154, 0x1, R21.reuse ;  /* 0x000000019a9a7824 */ /* 0x102fe200078e0215 */
[----:B------:R-:W-:Y:S01]  /*d9b0*/  P2R R118, PR, RZ, 0x4 ;  /* 0x00000004ff767803 */ /* 0x000fe20000000000 */
[----:B------:R-:W-:Y:S01]  /*d9c0*/  IMAD.IADD R152, R152, 0x1, R21 ;  /* 0x0000000198987824 */ /* 0x000fe200078e0215 */
        /* <DEDUP_REMOVED lines=51> */
[----:B------:R-:W-:Y:S02]  /*dd00*/  ISETP.GT.AND P0, PT, R158, RZ, !P2 ;  /* 0x000000ff9e00720c */ /* 0x000fe40005704270 */
[----:B------:R-:W-:Y:S02]  /*dd10*/  ISETP.GE.AND P2, PT, R157, 0x5a, PT ;  /* 0x0000005a9d00780c */ /* 0x000fe40003f46270 */
[----:B------:R-:W-:Y:S04]  /*dd20*/  ISETP.LT.OR P0, PT, R160, 0x1, P0 ;  /* 0x00000001a000780c */ /* 0x000fe80000701670 */
        /* <DEDUP_REMOVED lines=18> */
.L_x_2446:
[----:B------:R-:W-:Y:S04]  /*de50*/  MOV R4, c[0x0][0x32c] ;  /* 0x0000cb0000047a02 */ /* 0x000fe80000000f00 */
[----:B------:R-:W-:Y:S11]  /*de60*/  ISETP.NE.AND P0, PT, R4, 0x1, PT ;  /* 0x000000010400780c */ /* 0x000ff60003f05270 */
[----:B------:R-:W-:Y:S02]  /*de70*/  @!UPT UIADD3 URZ, URZ, URZ, URZ ;  /* 0x0000003f3f3ff290 */ /* 0x000fe4000fffe03f */
[----:B------:R-:W-:Y:S05]  /*de80*/  @P0 IMAD.HI.U32 R4, R32, c[0x0][0x330], RZ ;  /* 0x0000cc0020040a27 */ /* 0x000fea00078e00ff */
[----:B------:R-:W-:Y:S02]  /*de90*/  @P0 SHF.R.U32.HI R32, RZ, c[0x0][0x334], R4 ;  /* 0x0000cd00ff200a19 */ /* 0x000fe40000011604 */
.L_x_2447:
[----:B------:R-:W-:Y:S05]  /*dea0*/  BSYNC B0 ;  /* 0x0000000000007941 */ /* 0x000fea0003800000 */
.L_x_2445:
[----:B------:R-:W-:Y:S05]  /*deb0*/  IMAD R151, R32, c[0x0][0x32c], R151 ;  /* 0x0000cb0020977a24 */ /* 0x000fea00078e0297 */
[----:B------:R-:W-:Y:S02]  /*dec0*/  IADD3 R21, R151, c[0x0][0x32c], RZ ;  /* 0x0000cb0097157a10 */ /* 0x000fe40007ffe0ff */
[----:B------:R-:W-:Y:S02]  /*ded0*/  IMNMX R152, R152, R151, !PT ;  /* 0x0000009798987217 */ /* 0x000fe40007800200 */
[----:B------:R-:W-:Y:S02]  /*dee0*/  IMNMX R154, R154, R21, PT ;  /* 0x000000159a9a7217 */ /* 0x000fe40003800200 */
.L_x_2444:
[----:B------:R-:W-:Y:S04]  /*def0*/  ISETP.NE.AND P0, PT, R17, RZ, PT ;  /* 0x000000ff1100720c */ /* 0x000fe80003f05270 */
[----:B------:R-:W-:Y:S04]  /*df00*/  ISETP.GT.AND P0, PT, R152, RZ, !P0 ;  /* 0x000000ff9800720c */ /* 0x000fe80004704270 */
        /* <DEDUP_REMOVED lines=55> */
[----:B------:R-:W-:Y:S02]  /*e280*/  LDSM.16.MT88.4 R28, [R209+0x3100] ;  /* 0x00310000d11c783b */ /* 0x000fe40000004200 */
        /* <DEDUP_REMOVED lines=99> */
[--C-:B------:R-:W-:Y:S02]  /*e8c0*/  FFMA.FTZ R49, R9, c[0x0][0x2d0], -R46.reuse ;  /* 0x0000b40009317a23 */ /* 0x100fe4000001082e */
        /* <DEDUP_REMOVED lines=16> */
[----:B------:R-:W-:Y:S01]  /*e9d0*/  MUFU.EX2 R14, R14 ;  /* 0x0000000e000e7308 */ /* 0x000fe20000000800 */
        /* <DEDUP_REMOVED lines=8> */
[----:B------:R-:W1:Y:S01]  /*ea60*/  MUFU.EX2 R49, R49 ;  /* 0x0000003100317308 */ /* 0x000e620000000800 */
[----:B------:R-:W3:Y:S01]  /*ea70*/  LDSM.16.MT88.4 R8, [R212+0x100] ;  /* 0x00010000d408783b */ /* 0x000ee20000004200 */
[--C-:B------:R-:W-:Y:S01]  /*ea80*/  FFMA.FTZ R117, R21, c[0x0][0x2d0], -R118.reuse ;  /* 0x0000b40015757a23 */ /* 0x100fe20000010876 */
[----:B--2---:R-:W-:Y:S01]  /*ea90*/  F2FP.PACK_AB R16, R15, R48 ;  /* 0x000000300f10723e */ /* 0x004fe200000000ff */
[--C-:B------:R-:W-:Y:S02]  /*eaa0*/  FFMA.FTZ R116, R17, c[0x0][0x2d0], -R118.reuse ;  /* 0x0000b40011747a23 */ /* 0x100fe40000010876 */
[--C-:B------:R-:W-:Y:S02]  /*eab0*/  FFMA.FTZ R51, R7, c[0x0][0x2d0], -R118.reuse ;  /* 0x0000b40007337a23 */ /* 0x100fe40000010876 */
[----:B------:R-:W-:Y:S01]  /*eac0*/  FMUL.FTZ R2, R5, c[0x0][0x2d0] ;  /* 0x0000b40005027a20 */ /* 0x000fe20000410000 */
[----:B------:R-:W2:Y:S01]  /*ead0*/  LDSM.16.MT88.4 R20, [R210+0x100] ;  /* 0x00010000d214783b */ /* 0x000ea20000004200 */
[----:B------:R-:W4:Y:S01]  /*eae0*/  MUFU.EX2 R3, R6 ;  /* 0x0000000600037308 */ /* 0x000f220000000800 */
[--C-:B------:R-:W-:Y:S02]  /*eaf0*/  FFMA.FTZ R134, R40, c[0x0][0x2d0], -R118.reuse ;  /* 0x0000b40028867a23 */ /* 0x100fe40000010876 */
[----:B------:R-:W-:Y:S02]  /*eb00*/  FFMA.FTZ R160, R47, c[0x0][0x2d0], -R118 ;  /* 0x0000b4002fa07a23 */ /* 0x000fe40000010876 */
[--C-:B------:R-:W-:Y:S02]  /*eb10*/  FFMA.FTZ R140, R171, c[0x0][0x2d0], -R46.reuse ;  /* 0x0000b400ab8c7a23 */ /* 0x100fe4000001082e */
[----:B------:R-:W-:Y:S01]  /*eb20*/  LDSM.16.MT88.4 R40, [R208+0x4900] ;  /* 0x00490000d028783b */ /* 0x000fe20000004200 */
[--C-:B------:R-:W-:Y:S02]  /*eb30*/  FFMA.FTZ R163, R163, c[0x0][0x2d0], -R46.reuse ;  /* 0x0000b400a3a37a23 */ /* 0x100fe4000001082e */
[----:B------:R-:W-:Y:S01]  /*eb40*/  MUFU.EX2 R117, R117 ;  /* 0x0000007500757308 */ /* 0x000fe20000000800 */
[--C-:B------:R-:W-:Y:S02]  /*eb50*/  FFMA.FTZ R150, R153, c[0x0][0x2d0], -R46.reuse ;  /* 0x0000b40099967a23 */ /* 0x100fe4000001082e */
[--C-:B------:R-:W-:Y:S01]  /*eb60*/  FFMA.FTZ R143, R143, c[0x0][0x2d0], -R46.reuse ;  /* 0x0000b4008f8f7a23 */ /* 0x100fe2000001082e */
[----:B-1----:R-:W-:Y:S01]  /*eb70*/  F2FP.PACK_AB R18, R49, R14 ;  /* 0x0000000e3112723e */ /* 0x002fe200000000ff */
[----:B------:R-:W-:Y:S02]  /*eb80*/  FFMA.FTZ R139, R139, c[0x0][0x2d0], -R46 ;  /* 0x0000b4008b8b7a23 */ /* 0x000fe4000001082e */
[--C-:B------:R-:W-:Y:S02]  /*eb90*/  FFMA.FTZ R156, R133, c[0x0][0x2d0], -R118.reuse ;  /* 0x0000b400859c7a23 */ /* 0x100fe40000010876 */
[----:B------:R-:W-:Y:S01]  /*eba0*/  FFMA.FTZ R133, R45, c[0x0][0x2d0], -R118 ;  /* 0x0000b4002d857a23 */ /* 0x000fe20000010876 */
[----:B------:R-:W1:Y:S01]  /*ebb0*/  MUFU.EX2 R116, R116 ;  /* 0x0000007400747308 */ /* 0x000e620000000800 */
[--C-:B------:R-:W-:Y:S02]  /*ebc0*/  FFMA.FTZ R123, R123, c[0x0][0x2d0], -R46.reuse ;  /* 0x0000b4007b7b7a23 */ /* 0x100fe4000001082e */
[----:B------:R-:W-:Y:S02]  /*ebd0*/  FFMA.FTZ R158, R121, c[0x0][0x2d0], -R46 ;  /* 0x0000b400799e7a23 */ /* 0x000fe4000001082e */
[C---:B----4-:R-:W-:Y:S02]  /*ebe0*/  FMUL.FTZ R4, R3.reuse, R112 ;  /* 0x0000007003047220 */ /* 0x050fe40000410000 */
        /* <DEDUP_REMOVED lines=8> */
[----:B------:R-:W4:Y:S01]  /*ec70*/  MUFU.EX2 R50, R50 ;  /* 0x0000003200327308 */ /* 0x000f220000000800 */
        /* <DEDUP_REMOVED lines=14> */
[C---:B------:R-:W-:Y:S01]  /*ed60*/  FMUL.FTZ R105, R3.reuse, R105 ;  /* 0x0000006903697220 */ /* 0x040fe20000410000 */
[----:B----4-:R-:W-:Y:S01]  /*ed70*/  F2FP.PACK_AB R19, R50, R51 ;  /* 0x000000333213723e */ /* 0x010fe200000000ff */
        /* <DEDUP_REMOVED lines=9> */
[----:B------:R-:W-:Y:S01]  /*ee10*/  MUFU.EX2 R128, R128 ;  /* 0x0000008000807308 */ /* 0x000fe20000000800 */
[C---:B------:R-:W-:Y:S02]  /*ee20*/  FMUL.FTZ R71, R2.reuse, R71 ;  /* 0x0000004702477220 */ /* 0x040fe40000410000 */
[C---:B------:R-:W-:Y:S01]  /*ee30*/  FMUL.FTZ R74, R2.reuse, R74 ;  /* 0x0000004a024a7220 */ /* 0x040fe20000410000 */
[C---:B---3--:R-:W-:Y:S05]  /*ee40*/  HMMA.16816.F32 R4, R16.reuse, R8, R4 ;  /* 0x000000081004723c */ /* 0x048fea0000001804 */
[C---:B------:R-:W-:Y:S01]  /*ee50*/  FMUL.FTZ R75, R2.reuse, R75 ;  /* 0x0000004b024b7220 */ /* 0x040fe20000410000 */
[----:B------:R-:W-:Y:S01]  /*ee60*/  MUFU.EX2 R141, R141 ;  /* 0x0000008d008d7308 */ /* 0x000fe20000000800 */
[C---:B------:R-:W-:Y:S01]  /*ee70*/  FMUL.FTZ R78, R2.reuse, R78 ;  /* 0x0000004e024e7220 */ /* 0x040fe20000410000 */
[C---:B------:R-:W-:Y:S01]  /*ee80*/  HMMA.16816.F32 R68, R16.reuse, R10, R68 ;  /* 0x0000000a1044723c */ /* 0x040fe20000001844 */
[----:B------:R-:W1:Y:S03]  /*ee90*/  LDSM.16.MT88.4 R8, [R208+0x100] ;  /* 0x00010000d008783b */ /* 0x000e660000004200 */
[C---:B------:R-:W-:Y:S02]  /*eea0*/  FMUL.FTZ R79, R2.reuse, R79 ;  /* 0x0000004f024f7220 */ /* 0x040fe40000410000 */
[C---:B------:R-:W-:Y:S02]  /*eeb0*/  FMUL.FTZ R82, R2.reuse, R82 ;  /* 0x0000005202527220 */ /* 0x040fe40000410000 */
[C---:B--2---:R-:W-:Y:S01]  /*eec0*/  HMMA.16816.F32 R72, R16.reuse, R20, R72 ;  /* 0x000000141048723c */ /* 0x044fe20000001848 */
[----:B------:R-:W-:Y:S03]  /*eed0*/  MUFU.EX2 R130, R130 ;  /* 0x0000008200827308 */ /* 0x000fe60000000800 */
[C---:B------:R-:W-:Y:S02]  /*eee0*/  FMUL.FTZ R83, R2.reuse, R83 ;  /* 0x0000005302537220 */ /* 0x040fe40000410000 */
[C---:B------:R-:W-:Y:S02]  /*eef0*/  FMUL.FTZ R86, R2.reuse, R86 ;  /* 0x0000005602567220 */ /* 0x040fe40000410000 */
[C---:B------:R-:W-:Y:S01]  /*ef00*/  HMMA.16816.F32 R76, R16.reuse, R22, R76 ;  /* 0x00000016104c723c */ /* 0x040fe2000000184c */
[----:B------:R-:W2:Y:S02]  /*ef10*/  LDSM.16.MT88.4 R20, [R212+0x3100] ;  /* 0x00310000d414783b */ /* 0x000ea40000004200 */
[----:B------:R-:W-:Y:S01]  /*ef20*/  MUFU.EX2 R132, R132 ;  /* 0x0000008400847308 */ /* 0x000fe20000000800 */
[C---:B------:R-:W-:Y:S02]  /*ef30*/  FMUL.FTZ R87, R2.reuse, R87 ;  /* 0x0000005702577220 */ /* 0x040fe40000410000 */
[C---:B------:R-:W-:Y:S02]  /*ef40*/  FMUL.FTZ R98, R2.reuse, R98 ;  /* 0x0000006202627220 */ /* 0x040fe40000410000 */
[C---:B------:R-:W-:Y:S04]  /*ef50*/  HMMA.16816.F32 R80, R16.reuse, R24, R80 ;  /* 0x000000181050723c */ /* 0x040fe80000001850 */
[C---:B------:R-:W-:Y:S01]  /*ef60*/  FMUL.FTZ R99, R2.reuse, R99 ;  /* 0x0000006302637220 */ /* 0x040fe20000410000 */
[----:B------:R-:W-:Y:S01]  /*ef70*/  MUFU.EX2 R149, R149 ;  /* 0x0000009500957308 */ /* 0x000fe20000000800 */
[C---:B------:R-:W-:Y:S02]  /*ef80*/  FMUL.FTZ R102, R2.reuse, R102 ;  /* 0x0000006602667220 */ /* 0x040fe40000410000 */
[C---:B------:R-:W-:Y:S01]  /*ef90*/  HMMA.16816.F32 R84, R16.reuse, R26, R84 ;  /* 0x0000001a1054723c */ /* 0x040fe20000001854 */
[----:B------:R-:W3:Y:S03]  /*efa0*/  LDSM.16.MT88.4 R24, [R210+0x3100] ;  /* 0x00310000d218783b */ /* 0x000ee60000004200 */
[C---:B------:R-:W-:Y:S02]  /*efb0*/  FMUL.FTZ R90, R2.reuse, R90 ;  /* 0x0000005a025a7220 */ /* 0x040fe40000410000 */
[C---:B------:R-:W-:Y:S01]  /*efc0*/  FMUL.FTZ R91, R2.reuse, R91 ;  /* 0x0000005b025b7220 */ /* 0x040fe20000410000 */
[----:B------:R-:W-:Y:S01]  /*efd0*/  MUFU.EX2 R134, R134 ;  /* 0x0000008600867308 */ /* 0x000fe20000000800 */
[C---:B------:R-:W-:Y:S04]  /*efe0*/  FMUL.FTZ R103, R2.reuse, R103 ;  /* 0x0000006702677220 */ /* 0x040fe80000410000 */
[C---:B------:R-:W-:Y:S01]  /*eff0*/  FMUL.FTZ R106, R2.reuse, R106 ;  /* 0x0000006a026a7220 */ /* 0x040fe20000410000 */
[C---:B-1----:R-:W-:Y:S03]  /*f000*/  HMMA.16816.F32 R88, R16.reuse, R8, R88 ;  /* 0x000000081058723c */ /* 0x042fe60000001858 */
[C---:B------:R-:W-:Y:S01]  /*f010*/  FMUL.FTZ R92, R3.reuse, R92 ;  /* 0x0000005c035c7220 */ /* 0x040fe20000410000 */
[----:B------:R-:W-:Y:S01]  /*f020*/  MUFU.EX2 R138, R138 ;  /* 0x0000008a008a7308 */ /* 0x000fe20000000800 */
[C---:B------:R-:W-:Y:S02]  /*f030*/  FMUL.FTZ R93, R3.reuse, R93 ;  /* 0x0000005d035d7220 */ /* 0x040fe40000410000 */
[C---:B------:R-:W-:Y:S02]  /*f040*/  FMUL.FTZ R94, R2.reuse, R94 ;  /* 0x0000005e025e7220 */ /* 0x040fe40000410000 */
[----:B------:R-:W-:Y:S03]  /*f050*/  FMUL.FTZ R95, R2, R95 ;  /* 0x0000005f025f7220 */ /* 0x000fe60000410000 */
[C---:B------:R-:W-:Y:S02]  /*f060*/  FMUL.FTZ R8, R3.reuse, R108 ;  /* 0x0000006c03087220 */ /* 0x040fe40000410000 */
[--C-:B------:R-:W-:Y:S01]  /*f070*/  FFMA.FTZ R108, R36, c[0x0][0x2d0], -R118.reuse ;  /* 0x0000b400246c7a23 */ /* 0x100fe20000010876 */
[----:B------:R-:W-:Y:S01]  /*f080*/  MUFU.EX2 R159, R159 ;  /* 0x0000009f009f7308 */ /* 0x000fe20000000800 */
[C---:B------:R-:W-:Y:S03]  /*f090*/  HMMA.16816.F32 R92, R16.reuse, R10, R92 ;  /* 0x0000000a105c723c */ /* 0x040fe6000000185c */
[----:B------:R-:W-:Y:S02]  /*f0a0*/  FMUL.FTZ R9, R3, R109 ;  /* 0x0000006d03097220 */ /* 0x000fe40000410000 */
[C---:B------:R-:W-:Y:S02]  /*f0b0*/  FMUL.FTZ R107, R2.reuse, R107 ;  /* 0x0000006b026b7220 */ /* 0x040fe40000410000 */
[C---:B------:R-:W-:Y:S01]  /*f0c0*/  FMUL.FTZ R10, R2.reuse, R110 ;  /* 0x0000006e020a7220 */ /* 0x040fe20000410000 */
[C---:B--2---:R-:W-:Y:S01]  /*f0d0*/  HMMA.16816.F32 R96, R16.reuse, R20, R96 ;  /* 0x000000141060723c */ /* 0x044fe20000001860 */
[----:B------:R-:W-:Y:S03]  /*f0e0*/  MUFU.EX2 R108, R108 ;  /* 0x0000006c006c7308 */ /* 0x000fe60000000800 */
[--C-:B------:R-:W-:Y:S02]  /*f0f0*/  FFMA.FTZ R110, R37, c[0x0][0x2d0], -R118.reuse ;  /* 0x0000b400256e7a23 */ /* 0x100fe40000010876 */
[----:B------:R-:W-:Y:S01]  /*f100*/  LDSM.16.MT88.4 R36, [R208+0x900] ;  /* 0x00090000d024783b */ /* 0x000fe20000004200 */
[----:B------:R-:W-:Y:S01]  /*f110*/  FMUL.FTZ R11, R2, R111 ;  /* 0x0000006f020b7220 */ /* 0x000fe20000410000 */
[C---:B------:R-:W-:Y:S03]  /*f120*/  HMMA.16816.F32 R100, R16.reuse, R22, R100 ;  /* 0x000000161064723c */ /* 0x040fe60000001864 */
[----:B------:R-:W-:Y:S01]  /*f130*/  MUFU.EX2 R110, R110 ;  /* 0x0000006e006e7308 */ /* 0x000fe20000000800 */
[----:B------:R-:W-:Y:S02]  /*f140*/  FFMA.FTZ R111, R32, c[0x0][0x2d0], -R118 ;  /* 0x0000b400206f7a23 */ /* 0x000fe40000010876 */
[----:B------:R-:W1:Y:S01]  /*f150*/  LDSM.16.MT88.4 R20, [R208+0x3100] ;  /* 0x00310000d014783b */ /* 0x000e620000004200 */
[C---:B------:R-:W-:Y:S01]  /*f160*/  FMUL.FTZ R54, R2.reuse, R54 ;  /* 0x0000003602367220 */ /* 0x040fe20000410000 */
[C---:B---3--:R-:W-:Y:S04]  /*f170*/  HMMA.16816.F32 R8, R16.reuse, R24, R8 ;  /* 0x000000181008723c */ /* 0x048fe80000001808 */
[C---:B------:R-:W-:Y:S01]  /*f180*/  FMUL.FTZ R55, R2.reuse, R55 ;  /* 0x0000003702377220 */ /* 0x040fe20000410000 */
[----:B------:R-:W-:Y:S01]  /*f190*/  MUFU.EX2 R111, R111 ;  /* 0x0000006f006f7308 */ /* 0x000fe20000000800 */
[----:B------:R-:W-:Y:S02]  /*f1a0*/  FFMA.FTZ R109, R131, c[0x0][0x2d0], -R46 ;  /* 0x0000b400836d7a23 */ /* 0x000fe4000001082e */
[C---:B------:R-:W-:Y:S01]  /*f1b0*/  HMMA.16816.F32 R104, R16.reuse, R26, R104 ;  /* 0x0000001a1068723c */ /* 0x040fe20000001868 */
[----:B------:R-:W2:Y:S03]  /*f1c0*/  LDSM.16.MT88.4 R24, [R212+0x900] ;  /* 0x00090000d418783b */ /* 0x000ea60000004200 */
[----:B------:R-:W-:Y:S02]  /*f1d0*/  FFMA.FTZ R131, R33, c[0x0][0x2d0], -R118 ;  /* 0x0000b40021837a23 */ /* 0x000fe40000010876 */
[C---:B------:R-:W-:Y:S01]  /*f1e0*/  FMUL.FTZ R58, R2.reuse, R58 ;  /* 0x0000003a023a7220 */ /* 0x040fe20000410000 */
[----:B------:R-:W3:Y:S01]  /*f1f0*/  MUFU.EX2 R109, R109 ;  /* 0x0000006d006d7308 */ /* 0x000ee20000000800 */
[C---:B------:R-:W-:Y:S01]  /*f200*/  HMMA.16816.F32 R52, R16.reuse, R28, R52 ;  /* 0x0000001c1034723c */ /* 0x040fe20000001834 */
[----:B------:R-:W-:Y:S03]  /*f210*/  LDSM.16.MT88.4 R32, [R209+0x900] ;  /* 0x00090000d120783b */ /* 0x000fe60000004200 */
[C---:B------:R-:W-:Y:S02]  /*f220*/  FMUL.FTZ R59, R2.reuse, R59 ;  /* 0x0000003b023b7220 */ /* 0x040fe40000410000 */
[C---:B------:R-:W-:Y:S02]  /*f230*/  FMUL.FTZ R61, R3.reuse, R61 ;  /* 0x0000003d033d7220 */ /* 0x040fe40000410000 */
[C---:B------:R-:W-:Y:S01]  /*f240*/  FMUL.FTZ R62, R2.reuse, R62 ;  /* 0x0000003e023e7220 */ /* 0x040fe20000410000 */
[----:B------:R-:W5:Y:S02]  /*f250*/  MUFU.EX2 R131, R131 ;  /* 0x0000008300837308 */ /* 0x000f640000000800 */
[C---:B------:R-:W-:Y:S01]  /*f260*/  HMMA.16816.F32 R56, R16.reuse, R30, R56 ;  /* 0x0000001e1038723c */ /* 0x040fe20000001838 */
[----:B------:R-:W2:Y:S02]  /*f270*/  LDSM.16.MT88.4 R28, [R210+0x900] ;  /* 0x00090000d21c783b */ /* 0x000ea40000004200 */
[C---:B------:R-:W-:Y:S02]  /*f280*/  FMUL.FTZ R63, R2.reuse, R63 ;  /* 0x0000003f023f7220 */ /* 0x040fe40000410000 */
[C---:B------:R-:W-:Y:S02]  /*f290*/  FMUL.FTZ R64, R3.reuse, R64 ;  /* 0x0000004003407220 */ /* 0x040fe40000410000 */
[----:B------:R-:W-:Y:S01]  /*f2a0*/  FMUL.FTZ R65, R3, R65 ;  /* 0x0000004103417220 */ /* 0x000fe20000410000 */
[----:B------:R-:W-:Y:S01]  /*f2b0*/  MUFU.EX2 R140, R140 ;  /* 0x0000008c008c7308 */ /* 0x000fe20000000800 */
[C---:B------:R-:W-:Y:S01]  /*f2c0*/  FMUL.FTZ R66, R2.reuse, R66 ;  /* 0x0000004202427220 */ /* 0x040fe20000410000 */
[C---:B-1----:R-:W-:Y:S03]  /*f2d0*/  HMMA.16816.F32 R60, R16.reuse, R20, R60 ;  /* 0x00000014103c723c */ /* 0x042fe6000000183c */
[----:B------:R-:W-:Y:S02]  /*f2e0*/  FMUL.FTZ R67, R2, R67 ;  /* 0x0000004302437220 */ /* 0x000fe40000410000 */
[--C-:B------:R-:W-:Y:S02]  /*f2f0*/  FFMA.FTZ R120, R120, c[0x0][0x2d0], -R46.reuse ;  /* 0x0000b40078787a23 */ /* 0x100fe4000001082e */
[----:B------:R-:W-:Y:S01]  /*f300*/  FFMA.FTZ R46, R44, c[0x0][0x2d0], -R46 ;  /* 0x0000b4002c2e7a23 */ /* 0x000fe2000001082e */
[----:B------:R-:W-:Y:S01]  /*f310*/  MUFU.EX2 R163, R163 ;  /* 0x000000a300a37308 */ /* 0x000fe20000000800 */
[--C-:B------:R-:W-:Y:S01]  /*f320*/  FFMA.FTZ R155, R251, c[0x0][0x2d0], -R118.reuse ;  /* 0x0000b400fb9b7a23 */ /* 0x100fe20000010876 */
[----:B------:R-:W-:Y:S01]  /*f330*/  HMMA.16816.F32 R64, R16, R22, R64 ;  /* 0x000000161040723c */ /* 0x000fe20000001840 */
[----:B------:R-:W1:Y:S02]  /*f340*/  LDSM.16.MT88.4 R20, [R212+0x3900] ;  /* 0x00390000d414783b */ /* 0x000e640000004200 */
[--C-:B------:R-:W-:Y:S02]  /*f350*/  FFMA.FTZ R136, R249, c[0x0][0x2d0], -R118.reuse ;  /* 0x0000b400f9887a23 */ /* 0x100fe40000010876 */
[--C-:B------:R-:W-:Y:S02]  /*f360*/  FFMA.FTZ R157, R157, c[0x0][0x2d0], -R118.reuse ;  /* 0x0000b4009d9d7a23 */ /* 0x100fe40000010876 */
[----:B----4-:R-:W-:Y:S01]  /*f370*/  F2FP.PACK_AB R16, R122, R119 ;  /* 0x000000777a10723e */ /* 0x010fe200000000ff */
[----:B------:R4:W-:Y:S01]  /*f380*/  MUFU.EX2 R121, R46 ;  /* 0x0000002e00797308 */ /* 0x0009e20000000800 */
[----:B---3--:R-:W-:Y:S03]  /*f390*/  F2FP.PACK_AB R18, R109, R128 ;  /* 0x000000806d12723e */ /* 0x008fe600000000ff */
[----:B------:R-:W-:Y:S01]  /*f3a0*/  F2FP.PACK_AB R17, R111, R108 ;  /* 0x0000006c6f11723e */ /* 0x000fe200000000ff */
[--C-:B------:R-:W-:Y:S01]  /*f3b0*/  FFMA.FTZ R142, R245, c[0x0][0x2d0], -R118.reuse ;  /* 0x0000b400f58e7a23 */ /* 0x100fe20000010876 */
[----:B-----5:R-:W-:Y:S01]  /*f3c0*/  F2FP.PACK_AB R19, R131, R110 ;  /* 0x0000006e8313723e */ /* 0x020fe200000000ff */
[--C-:B------:R-:W-:Y:S02]  /*f3d0*/  FFMA.FTZ R167, R167, c[0x0][0x2d0], -R118.reuse ;  /* 0x0000b400a7a77a23 */ /* 0x100fe40000010876 */
[--C-:B------:R-:W-:Y:S01]  /*f3e0*/  FFMA.FTZ R148, R165, c[0x0][0x2d0], -R118.reuse ;  /* 0x0000b400a5947a23 */ /* 0x100fe20000010876 */
[----:B------:R-:W3:Y:S01]  /*f3f0*/  MUFU.EX2 R155, R155 ;  /* 0x0000009b009b7308 */ /* 0x000ee20000000800 */
[--C-:B------:R-:W-:Y:S02]  /*f400*/  FFMA.FTZ R161, R161, c[0x0][0x2d0], -R118.reuse ;  /* 0x0000b400a1a17a23 */ /* 0x100fe40000010876 */
[C---:B--2---:R-:W-:Y:S03]  /*f410*/  HMMA.16816.F32 R4, R16.reuse, R24, R4 ;  /* 0x000000181004723c */ /* 0x044fe60000001804 */
[--C-:B------:R-:W-:Y:S02]  /*f420*/  FFMA.FTZ R151, R151, c[0x0][0x2d0], -R118.reuse ;  /* 0x0000b40097977a23 */ /* 0x100fe40000010876 */
[--C-:B------:R-:W-:Y:S02]  /*f430*/  FFMA.FTZ R154, R137, c[0x0][0x2d0], -R118.reuse ;  /* 0x0000b400899a7a23 */ /* 0x100fe40000010876 */
[----:B------:R-:W-:Y:S01]  /*f440*/  MUFU.EX2 R136, R136 ;  /* 0x0000008800887308 */ /* 0x000fe20000000800 */
[C---:B------:R-:W-:Y:S01]  /*f450*/  HMMA.16816.F32 R68, R16.reuse, R26, R68 ;  /* 0x0000001a1044723c */ /* 0x040fe20000001844 */
[----:B------:R-:W2:Y:S03]  /*f460*/  LDSM.16.MT88.4 R24, [R210+0x3900] ;  /* 0x00390000d218783b */ /* 0x000ea60000004200 */
[--C-:B------:R-:W-:Y:S02]  /*f470*/  FFMA.FTZ R135, R135, c[0x0][0x2d0], -R118.reuse ;  /* 0x0000b40087877a23 */ /* 0x100fe40000010876 */
[--C-:B------:R-:W-:Y:S02]  /*f480*/  FFMA.FTZ R129, R129, c[0x0][0x2d0], -R118.reuse ;  /* 0x0000b40081817a23 */ /* 0x100fe40000010876 */
[C---:B------:R-:W-:Y:S01]  /*f490*/  HMMA.16816.F32 R72, R16.reuse, R28, R72 ;  /* 0x0000001c1048723c */ /* 0x040fe20000001848 */
[----:B----4-:R-:W-:Y:S01]  /*f4a0*/  LDSM.16.MT88.4 R44, [R209+0x2900] ;  /* 0x00290000d12c783b */ /* 0x010fe20000004200 */
[----:B------:R-:W4:Y:S02]  /*f4b0*/  MUFU.EX2 R157, R157 ;  /* 0x0000009d009d7308 */ /* 0x000f240000000800 */
[----:B------:R-:W-:Y:S02]  /*f4c0*/  FFMA.FTZ R118, R13, c[0x0][0x2d0], -R118 ;  /* 0x0000b4000d767a23 */ /* 0x000fe40000010876 */
[----:B------:R-:W-:Y:S02]  /*f4d0*/  FFMA.FTZ R48, R3, R242, R48 ;  /* 0x000000f203307223 */ /* 0x000fe40000010030 */
[C---:B------:R-:W-:Y:S01]  /*f4e0*/  HMMA.16816.F32 R76, R16.reuse, R30, R76 ;  /* 0x0000001e104c723c */ /* 0x040fe2000000184c */
[----:B------:R-:W5:Y:S03]  /*f4f0*/  LDSM.16.MT88.4 R28, [R209+0x3900] ;  /* 0x00390000d11c783b */ /* 0x000f660000004200 */
[----:B------:R-:W-:Y:S01]  /*f500*/  MUFU.EX2 R142, R142 ;  /* 0x0000008e008e7308 */ /* 0x000fe20000000800 */
[----:B------:R-:W-:Y:S02]  /*f510*/  FFMA.FTZ R117, R2, R241, R117 ;  /* 0x000000f102757223 */ /* 0x000fe40000010075 */
[----:B------:R-:W-:Y:S01]  /*f520*/  FADD.FTZ R15, R15, R48 ;  /* 0x000000300f0f7221 */ /* 0x000fe20000010000 */
[C---:B------:R-:W-:Y:S04]  /*f530*/  HMMA.16816.F32 R80, R16.reuse, R32, R80 ;  /* 0x000000201050723c */ /* 0x040fe80000001850 */
[----:B------:R-:W-:Y:S02]  /*f540*/  FADD.FTZ R116, R116, R117 ;  /* 0x0000007574747221 */ /* 0x000fe40000010000 */
[----:B------:R-:W1:Y:S01]  /*f550*/  MUFU.EX2 R167, R167 ;  /* 0x000000a700a77308 */ /* 0x000e620000000800 */
[----:B------:R-:W-:Y:S01]  /*f560*/  FADD.FTZ R14, R14, R15 ;  /* 0x0000000f0e0e7221 */ /* 0x000fe20000010000 */
[C---:B------:R-:W-:Y:S01]  /*f570*/  HMMA.16816.F32 R84, R16.reuse, R34, R84 ;  /* 0x000000221054723c */ /* 0x040fe20000001854 */
[----:B------:R-:W3:Y:S03]  /*f580*/  LDSM.16.MT88.4 R32, [R208+0x3900] ;  /* 0x00390000d020783b */ /* 0x000ee60000004200 */
[----:B------:R-:W-:Y:S02]  /*f590*/  FADD.FTZ R3, R51, R116 ;  /* 0x0000007433037221 */ /* 0x000fe40000010000 */
[----:B------:R-:W-:Y:S02]  /*f5a0*/  FADD.FTZ R14, R49, R14 ;  /* 0x0000000e310e7221 */ /* 0x000fe40000010000 */
[C---:B------:R-:W-:Y:S01]  /*f5b0*/  HMMA.16816.F32 R88, R16.reuse, R36, R88 ;  /* 0x000000241058723c */ /* 0x040fe20000001858 */
[----:B------:R-:W-:Y:S03]  /*f5c0*/  MUFU.EX2 R148, R148 ;  /* 0x0000009400947308 */ /* 0x000fe60000000800 */
[----:B------:R-:W-:Y:S02]  /*f5d0*/  FADD.FTZ R3, R50, R3 ;  /* 0x0000000332037221 */ /* 0x000fe40000010000 */
[----:B------:R-:W-:Y:S02]  /*f5e0*/  FADD.FTZ R119, R119, R14 ;  /* 0x0000000e77777221 */ /* 0x000fe40000010000 */
[C---:B------:R-:W-:Y:S01]  /*f5f0*/  HMMA.16816.F32 R92, R16.reuse, R38, R92 ;  /* 0x00000026105c723c */ /* 0x040fe2000000185c */
[----:B------:R-:W-:Y:S02]  /*f600*/  LDSM.16.MT88.4 R36, [R208+0x4100] ;  /* 0x00410000d024783b */ /* 0x000fe40000004200 */
[----:B------:R-:W3:Y:S01]  /*f610*/  MUFU.EX2 R161, R161 ;  /* 0x000000a100a17308 */ /* 0x000ee20000000800 */
[----:B------:R-:W-:Y:S02]  /*f620*/  FADD.FTZ R108, R108, R3 ;  /* 0x000000036c6c7221 */ /* 0x000fe40000010000 */
        /* <DEDUP_REMOVED lines=9> */
[----:B------:R-:W1:Y:S01]  /*f6c0*/  MUFU.EX2 R143, R143 ;  /* 0x0000008f008f7308 */ /* 0x000e620000000800 */
[C---:B--2---:R-:W-:Y:S04]  /*f6d0*/  HMMA.16816.F32 R8, R16.reuse, R24, R8 ;  /* 0x000000181008723c */ /* 0x044fe80000001808 */
[----:B------:R-:W-:Y:S02]  /*f6e0*/  FADD.FTZ R131, R131, R110 ;  /* 0x0000006e83837221 */ /* 0x000fe40000010000 */
[----:B------:R-:W-:Y:S02]  /*f6f0*/  IMAD.MOV.U32 R3, RZ, RZ, R0 ;  /* 0x000000ffff037224 */ /* 0x000fe400078e0000 */
[C---:B------:R-:W-:Y:S01]  /*f700*/  HMMA.16816.F32 R104, R16.reuse, R26, R104 ;  /* 0x0000001a1068723c */ /* 0x040fe20000001868 */
[----:B------:R-:W2:Y:S01]  /*f710*/  LDSM.16.MT88.4 R24, [R210+0x1100] ;  /* 0x00110000d218783b */ /* 0x000ea20000004200 */
[----:B------:R-:W-:Y:S06]  /*f720*/  MUFU.EX2 R139, R139 ;  /* 0x0000008b008b7308 */ /* 0x000fec0000000800 */
[C---:B-----5:R-:W-:Y:S04]  /*f730*/  HMMA.16816.F32 R52, R16.reuse, R28, R52 ;  /* 0x0000001c1034723c */ /* 0x060fe80000001834 */
[----:B------:R-:W5:Y:S04]  /*f740*/  MUFU.EX2 R152, R152 ;  /* 0x0000009800987308 */ /* 0x000f680000000800 */
[C---:B------:R-:W-:Y:S01]  /*f750*/  HMMA.16816.F32 R56, R16.reuse, R30, R56 ;  /* 0x0000001e1038723c */ /* 0x040fe20000001838 */
[----:B------:R-:W2:Y:S05]  /*f760*/  LDSM.16.MT88.4 R28, [R209+0x1100] ;  /* 0x00110000d11c783b */ /* 0x000eaa0000004200 */
[----:B------:R-:W-:Y:S02]  /*f770*/  MUFU.EX2 R151, R151 ;  /* 0x0000009700977308 */ /* 0x000fe40000000800 */
[C---:B---3--:R-:W-:Y:S08]  /*f780*/  HMMA.16816.F32 R60, R16.reuse, R32, R60 ;  /* 0x00000020103c723c */ /* 0x048ff0000000183c */
[----:B------:R-:W-:Y:S01]  /*f790*/  HMMA.16816.F32 R64, R16, R34, R64 ;  /* 0x000000221040723c */ /* 0x000fe20000001840 */
[----:B------:R-:W3:Y:S01]  /*f7a0*/  LDSM.16.MT88.4 R32, [R208+0x1100] ;  /* 0x00110000d020783b */ /* 0x000ee20000004200 */
[----:B------:R-:W2:Y:S05]  /*f7b0*/  MUFU.EX2 R154, R154 ;  /* 0x0000009a009a7308 */ /* 0x000eaa0000000800 */
[----:B------:R-:W-:Y:S01]  /*f7c0*/  F2FP.PACK_AB R16, R130, R141 ;  /* 0x0000008d8210723e */ /* 0x000fe200000000ff */
[----:B------:R-:W-:Y:S01]  /*f7d0*/  FADD.FTZ R141, R141, R128 ;  /* 0x000000808d8d7221 */ /* 0x000fe20000010000 */
[----:B------:R-:W-:Y:S03]  /*f7e0*/  F2FP.PACK_AB R18, R149, R132 ;  /* 0x000000849512723e */ /* 0x000fe600000000ff */
[----:B------:R-:W-:Y:S01]  /*f7f0*/  F2FP.PACK_AB R17, R155, R134 ;  /* 0x000000869b11723e */ /* 0x000fe200000000ff */
[----:B------:R-:W-:Y:S01]  /*f800*/  MUFU.EX2 R135, R135 ;  /* 0x0000008700877308 */ /* 0x000fe20000000800 */
[----:B----4-:R-:W-:Y:S01]  /*f810*/  F2FP.PACK_AB R19, R157, R136 ;  /* 0x000000889d13723e */ /* 0x010fe200000000ff */
[----:B------:R-:W-:Y:S02]  /*f820*/  FADD.FTZ R134, R134, R131 ;  /* 0x0000008386867221 */ /* 0x000fe40000010000 */
[----:B------:R-:W-:Y:S02]  /*f830*/  FADD.FTZ R141, R130, R141 ;  /* 0x0000008d828d7221 */ /* 0x000fe40000010000 */
[----:B------:R-:W-:Y:S02]  /*f840*/  FADD.FTZ R155, R155, R134 ;  /* 0x000000869b9b7221 */ /* 0x000fe40000010000 */
[C---:B-1----:R-:W-:Y:S02]  /*f850*/  HMMA.16816.F32 R4, R16.reuse, R20, R4 ;  /* 0x000000141004723c */ /* 0x042fe40000001804 */
[----:B------:R-:W1:Y:S01]  /*f860*/  MUFU.EX2 R156, R156 ;  /* 0x0000009c009c7308 */ /* 0x000e620000000800 */
[----:B------:R-:W-:Y:S02]  /*f870*/  FADD.FTZ R132, R132, R141 ;  /* 0x0000008d84847221 */ /* 0x000fe40000010000 */
[----:B------:R-:W-:Y:S02]  /*f880*/  FADD.FTZ R136, R136, R155 ;  /* 0x0000009b88887221 */ /* 0x000fe40000010000 */
[----:B------:R-:W-:Y:S01]  /*f890*/  FADD.FTZ R149, R149, R132 ;  /* 0x0000008495957221 */ /* 0x000fe20000010000 */
[C---:B------:R-:W-:Y:S01]  /*f8a0*/  HMMA.16816.F32 R68, R16.reuse, R22, R68 ;  /* 0x000000161044723c */ /* 0x040fe20000001844 */
[----:B------:R-:W4:Y:S03]  /*f8b0*/  LDSM.16.MT88.4 R20, [R212+0x4100] ;  /* 0x00410000d414783b */ /* 0x000f260000004200 */
[----:B------:R-:W-:Y:S01]  /*f8c0*/  MUFU.EX2 R123, R123 ;  /* 0x0000007b007b7308 */ /* 0x000fe20000000800 */
[----:B------:R-:W-:Y:S03]  /*f8d0*/  FADD.FTZ R157, R157, R136 ;  /* 0x000000889d9d7221 */ /* 0x000fe60000010000 */
[C---:B--2---:R-:W-:Y:S06]  /*f8e0*/  HMMA.16816.F32 R72, R16.reuse, R24, R72 ;  /* 0x000000181048723c */ /* 0x044fec0000001848 */
[----:B------:R-:W2:Y:S02]  /*f8f0*/  MUFU.EX2 R158, R158 ;  /* 0x0000009e009e7308 */ /* 0x000ea40000000800 */
[C---:B------:R-:W-:Y:S01]  /*f900*/  HMMA.16816.F32 R76, R16.reuse, R26, R76 ;  /* 0x0000001a104c723c */ /* 0x040fe2000000184c */
[----:B------:R-:W1:Y:S07]  /*f910*/  LDSM.16.MT88.4 R24, [R210+0x4100] ;  /* 0x00410000d218783b */ /* 0x000e6e0000004200 */
[C---:B------:R-:W-:Y:S01]  /*f920*/  HMMA.16816.F32 R80, R16.reuse, R28, R80 ;  /* 0x0000001c1050723c */ /* 0x040fe20000001850 */
[----:B------:R-:W1:Y:S07]  /*f930*/  MUFU.EX2 R120, R120 ;  /* 0x0000007800787308 */ /* 0x000e6e0000000800 */
[C---:B------:R-:W-:Y:S01]  /*f940*/  HMMA.16816.F32 R84, R16.reuse, R30, R84 ;  /* 0x0000001e1054723c */ /* 0x040fe20000001854 */
[----:B------:R-:W2:Y:S02]  /*f950*/  LDSM.16.MT88.4 R28, [R209+0x4100] ;  /* 0x00410000d11c783b */ /* 0x000ea40000004200 */
[----:B------:R-:W-:Y:S05]  /*f960*/  MUFU.EX2 R129, R129 ;  /* 0x0000008100817308 */ /* 0x000fea0000000800 */
[C---:B---3--:R-:W-:Y:S05]  /*f970*/  HMMA.16816.F32 R88, R16.reuse, R32, R88 ;  /* 0x000000201058723c */ /* 0x048fea0000001858 */
[----:B------:R-:W3:Y:S03]  /*f980*/  MUFU.EX2 R160, R160 ;  /* 0x000000a000a07308 */ /* 0x000ee60000000800 */
[C---:B------:R-:W-:Y:S01]  /*f990*/  HMMA.16816.F32 R92, R16.reuse, R34, R92 ;  /* 0x00000022105c723c */ /* 0x040fe2000000185c */
[----:B------:R-:W3:Y:S06]  /*f9a0*/  LDSM.16.MT88.4 R32, [R212+0x1900] ;  /* 0x00190000d420783b */ /* 0x000eec0000004200 */
[----:B------:R-:W-:Y:S01]  /*f9b0*/  MUFU.EX2 R133, R133 ;  /* 0x0000008500857308 */ /* 0x000fe20000000800 */
[C---:B----4-:R-:W-:Y:S08]  /*f9c0*/  HMMA.16816.F32 R96, R16.reuse, R20, R96 ;  /* 0x000000141060723c */ /* 0x050ff00000001860 */
[C---:B------:R-:W-:Y:S01]  /*f9d0*/  HMMA.16816.F32 R100, R16.reuse, R22, R100 ;  /* 0x000000161064723c */ /* 0x040fe20000001864 */
[----:B------:R-:W4:Y:S01]  /*f9e0*/  LDSM.16.MT88.4 R20, [R210+0x1900] ;  /* 0x00190000d214783b */ /* 0x000f220000004200 */
[----:B------:R-:W3:Y:S06]  /*f9f0*/  MUFU.EX2 R118, R118 ;  /* 0x0000007600767308 */ /* 0x000eec0000000800 */
[C---:B-1----:R-:W-:Y:S08]  /*fa00*/  HMMA.16816.F32 R8, R16.reuse, R24, R8 ;  /* 0x000000181008723c */ /* 0x042ff00000001808 */
[C---:B------:R-:W-:Y:S01]  /*fa10*/  HMMA.16816.F32 R104, R16.reuse, R26, R104 ;  /* 0x0000001a1068723c */ /* 0x040fe20000001868 */
[----:B------:R-:W1:Y:S07]  /*fa20*/  LDSM.16.MT88.4 R24, [R209+0x1900] ;  /* 0x00190000d118783b */ /* 0x000e6e0000004200 */
[C---:B--2---:R-:W-:Y:S08]  /*fa30*/  HMMA.16816.F32 R52, R16.reuse, R28, R52 ;  /* 0x0000001c1034723c */ /* 0x044ff00000001834 */
        /* <DEDUP_REMOVED lines=14> */
[C---:B---3--:R-:W-:Y:S03]  /*fb20*/  HMMA.16816.F32 R4, R16.reuse, R32, R4 ;  /* 0x000000201004723c */ /* 0x048fe60000001804 */
[----:B------:R-:W-:Y:S02]  /*fb30*/  FADD.FTZ R2, R148, R167 ;  /* 0x000000a794027221 */ /* 0x000fe40000010000 */
[----:B------:R-:W-:Y:S02]  /*fb40*/  FADD.FTZ R163, R163, R140 ;  /* 0x0000008ca3a37221 */ /* 0x000fe40000010000 */
[----:B------:R-:W-:Y:S01]  /*fb50*/  FADD.FTZ R2, R161, R2 ;  /* 0x00000002a1027221 */ /* 0x000fe20000010000 */
        /* <DEDUP_REMOVED lines=13> */
[----:B------:R-:W-:Y:S07]  /*fc30*/  LDSM.16.MT88.4 R32, [R208+0x2100] ;  /* 0x00210000d020783b */ /* 0x000fee0000004200 */
[C---:B----4-:R-:W-:Y:S08]  /*fc40*/  HMMA.16816.F32 R8, R16.reuse, R20, R8 ;  /* 0x000000141008723c */ /* 0x050ff00000001808 */
[C---:B------:R-:W-:Y:S01]  /*fc50*/  HMMA.16816.F32 R104, R16.reuse, R22, R104 ;  /* 0x000000161068723c */ /* 0x040fe20000001868 */
[----:B------:R-:W3:Y:S07]  /*fc60*/  LDSM.16.MT88.4 R20, [R209+0x2100] ;  /* 0x00210000d114783b */ /* 0x000eee0000004200 */
        /* <DEDUP_REMOVED lines=8> */
[----:B-----5:R-:W-:Y:S03]  /*fcf0*/  F2FP.PACK_AB R18, R152, R139 ;  /* 0x0000008b9812723e */ /* 0x020fe600000000ff */
[----:B------:R-:W-:Y:S01]  /*fd00*/  F2FP.PACK_AB R17, R154, R151 ;  /* 0x000000979a11723e */ /* 0x000fe200000000ff */
[----:B------:R-:W-:Y:S01]  /*fd10*/  FADD.FTZ R151, R151, R2 ;  /* 0x0000000297977221 */ /* 0x000fe20000010000 */
[----:B------:R-:W-:Y:S01]  /*fd20*/  F2FP.PACK_AB R19, R156, R135 ;  /* 0x000000879c13723e */ /* 0x000fe200000000ff */
[----:B------:R-:W-:Y:S01]  /*fd30*/  FADD.FTZ R150, R143, R150 ;  /* 0x000000968f967221 */ /* 0x000fe20000010000 */
[----:B------:R-:W-:Y:S01]  /*fd40*/  IADD3 R2, R169, -0x1, RZ ;  /* 0xffffffffa9027810 */ /* 0x000fe20007ffe0ff */
[----:B------:R-:W-:Y:S02]  /*fd50*/  FADD.FTZ R154, R154, R151 ;  /* 0x000000979a9a7221 */ /* 0x000fe40000010000 */
[----:B------:R-:W-:Y:S02]  /*fd60*/  FADD.FTZ R139, R139, R150 ;  /* 0x000000968b8b7221 */ /* 0x000fe40000010000 */
[C---:B-1----:R-:W-:Y:S03]  /*fd70*/  HMMA.16816.F32 R4, R16.reuse, R24, R4 ;  /* 0x000000181004723c */ /* 0x042fe60000001804 */
[----:B------:R-:W-:Y:S02]  /*fd80*/  FADD.FTZ R135, R135, R154 ;  /* 0x0000009a87877221 */ /* 0x000fe40000010000 */
[----:B------:R-:W-:Y:S02]  /*fd90*/  FADD.FTZ R152, R152, R139 ;  /* 0x0000008b98987221 */ /* 0x000fe40000010000 */
[----:B------:R-:W-:Y:S01]  /*fda0*/  FADD.FTZ R156, R156, R135 ;  /* 0x000000879c9c7221 */ /* 0x000fe20000010000 */
[C---:B------:R-:W-:Y:S01]  /*fdb0*/  HMMA.16816.F32 R68, R16.reuse, R26, R68 ;  /* 0x0000001a1044723c */ /* 0x040fe20000001844 */
[----:B------:R-:W1:Y:S03]  /*fdc0*/  LDSM.16.MT88.4 R24, [R212+0x5100] ;  /* 0x00510000d418783b */ /* 0x000e660000004200 */
[----:B------:R-:W-:Y:S02]  /*fdd0*/  IMAD.MOV.U32 R169, RZ, RZ, R2 ;  /* 0x000000ffffa97224 */ /* 0x000fe400078e0002 */
[----:B------:R-:W-:Y:S02]  /*fde0*/  IMAD.MOV.U32 R2, RZ, RZ, R12 ;  /* 0x000000ffff027224 */ /* 0x000fe400078e000c */
        /* <DEDUP_REMOVED lines=13> */
[C---:B------:R-:W-:Y:S08]  /*fec0*/  HMMA.16816.F32 R104, R16.reuse, R30, R104 ;  /* 0x0000001e1068723c */ /* 0x040ff00000001868 */
[C---:B------:R-:W-:Y:S08]  /*fed0*/  HMMA.16816.F32 R52, R16.reuse, R36, R52 ;  /* 0x000000241034723c */ /* 0x040ff00000001834 */
[C---:B------:R-:W-:Y:S08]  /*fee0*/  HMMA.16816.F32 R56, R16.reuse, R38, R56 ;  /* 0x000000261038723c */ /* 0x040ff00000001838 */
[C---:B---3--:R-:W-:Y:S08]  /*fef0*/  HMMA.16816.F32 R60, R16.reuse, R20, R60 ;  /* 0x00000014103c723c */ /* 0x048ff0000000183c */
        /* <DEDUP_REMOVED lines=21> */
[C---:B-1----:R-:W-:Y:S08]  /*10050*/  HMMA.16816.F32 R88, R16.reuse, R24, R88 ;  /* 0x000000181058723c */ /* 0x042ff00000001858 */
[C---:B------:R-:W-:Y:S01]  /*10060*/  HMMA.16816.F32 R92, R16.reuse, R26, R92 ;  /* 0x0000001a105c723c */ /* 0x040fe2000000185c */
[----:B------:R-:W1:Y:S07]  /*10070*/  LDSM.16.MT88.4 R24, [R209+0x5900] ;  /* 0x00590000d118783b */ /* 0x000e6e0000004200 */
[C---:B--2---:R-:W-:Y:S08]  /*10080*/  HMMA.16816.F32 R96, R16.reuse, R20, R96 ;  /* 0x000000141060723c */ /* 0x044ff00000001860 */
[C---:B------:R-:W-:Y:S01]  /*10090*/  HMMA.16816.F32 R100, R16.reuse, R22, R100 ;  /* 0x000000161064723c */ /* 0x040fe20000001864 */
[----:B------:R-:W2:Y:S07]  /*100a0*/  LDSM.16.MT88.4 R20, [R208+0x5900] ;  /* 0x00590000d014783b */ /* 0x000eae0000004200 */
[C---:B---3--:R-:W-:Y:S08]  /*100b0*/  HMMA.16816.F32 R108, R16.reuse, R4, R8 ;  /* 0x00000004106c723c */ /* 0x048ff00000001808 */
[C---:B------:R-:W-:Y:S08]  /*100c0*/  HMMA.16816.F32 R104, R16.reuse, R6, R104 ;  /* 0x000000061068723c */ /* 0x040ff00000001868 */
[C---:B-1----:R-:W-:Y:S08]  /*100d0*/  HMMA.16816.F32 R52, R16.reuse, R24, R52 ;  /* 0x000000181034723c */ /* 0x042ff00000001834 */
[C---:B------:R-:W-:Y:S08]  /*100e0*/  HMMA.16816.F32 R56, R16.reuse, R26, R56 ;  /* 0x0000001a1038723c */ /* 0x040ff00000001838 */
[C---:B--2---:R-:W-:Y:S08]  /*100f0*/  HMMA.16816.F32 R60, R16.reuse, R20, R60 ;  /* 0x00000014103c723c */ /* 0x044ff0000000183c */
[----:B------:R-:W-:Y:S01]  /*10100*/  HMMA.16816.F32 R64, R16, R22, R64 ;  /* 0x000000161040723c */ /* 0x000fe20000001840 */
[----:B------:R-:W-:-:S07]  /*10110*/  @P0 BRA `(.L_x_2448) ;  /* 0xffffc34000000947 */ /* 0x000fce000383ffff */
.L_x_2438:
[----:B------:R-:W1:Y:S01]  /*10120*/  SHFL.BFLY PT, R3, R242, 0x2, 0x1f ;  /* 0x0c401f00f2037f89 */ /* 0x000e6200000e0000 */
[----:B------:R-:W-:-:S02]  /*10130*/  MOV R4, RZ ;  /* 0x000000ff00047202 */ /* 0x000fc40000000f00 */
[----:B------:R-:W-:Y:S01]  /*10140*/  PLOP3.LUT P2, PT, PT, PT, PT, 0x8, 0x0 ;  /* 0x000000000000781c */ /* 0x000fe20003f4e170 */
[----:B------:R-:W2:Y:S01]  /*10150*/  SHFL.BFLY PT, R2, R241, 0x2, 0x1f ;  /* 0x0c401f00f1027f89 */ /* 0x000ea200000e0000 */
        /* <DEDUP_REMOVED lines=87> */
.L_x_2406:
[----:B------:R-:W-:Y:S01]  /*106d0*/  SHF.R.S32.HI R0, RZ, 0x1f, R220 ;  /* 0x0000001fff007819 */ /* 0x000fe200000114dc */
[----:B------:R-:W-:Y:S05]  /*106e0*/  @P2 BRA `(.L_x_2449) ;  /* 0x0000125000002947 */ /* 0x000fea0003800000 */
[----:B------:R-:W1:Y:S01]  /*106f0*/  S2R R2, SR_TID.X ;  /* 0x0000000000027919 */ /* 0x000e620000002100 */
[----:B------:R-:W-:Y:S02]  /*10700*/  F2FP.PACK_AB R112, R113, R112 ;  /* 0x000000707170723e */ /* 0x000fe400000000ff */
[----:B------:R-:W-:Y:S01]  /*10710*/  F2FP.PACK_AB R114, R115, R114 ;  /* 0x000000727372723e */ /* 0x000fe200000000ff */
[----:B------:R-:W-:Y:S01]  /*10720*/  BAR.SYNC.DEFER_BLOCKING 0x1, 0x100 ;  /* 0x0044000000007b1d */ /* 0x000fe20000010000 */
        /* <DEDUP_REMOVED lines=10> */
[----:B-1----:R-:W-:Y:S02]  /*107d0*/  SHF.R.S32.HI R5, RZ, 0x1f, R2 ;  /* 0x0000001fff057819 */ /* 0x002fe40000011402 */
[----:B------:R-:W-:Y:S02]  /*107e0*/  F2FP.PACK_AB R88, R89, R88 ;  /* 0x000000585958723e */ /* 0x000fe400000000ff */
[----:B------:R-:W-:Y:S02]  /*107f0*/  LEA.HI R8, R5, R2, RZ, 0x2 ;  /* 0x0000000205087211 */ /* 0x000fe400078f10ff */
[----:B------:R-:W-:-:S02]  /*10800*/  F2FP.PACK_AB R90, R91, R90 ;  /* 0x0000005a5b5a723e */ /* 0x000fc400000000ff */
[--C-:B------:R-:W-:Y:S02]  /*10810*/  SHF.R.S32.HI R10, RZ, 0x2, R8.reuse ;  /* 0x00000002ff0a7819 */ /* 0x100fe40000011408 */
[----:B------:R-:W-:Y:S02]  /*10820*/  SHF.R.S32.HI R9, RZ, 0x1f, R8 ;  /* 0x0000001fff097819 */ /* 0x000fe40000011408 */
[----:B------:R-:W-:Y:S02]  /*10830*/  LOP3.LUT R11, R8, 0xfffffffc, RZ, 0xc0, !PT ;  /* 0xfffffffc080b7812 */ /* 0x000fe400078ec0ff */
[----:B------:R-:W-:Y:S02]  /*10840*/  LEA.HI R9, R9, R10, RZ, 0x3 ;  /* 0x0000000a09097211 */ /* 0x000fe400078f18ff */
[----:B------:R-:W-:Y:S01]  /*10850*/  F2FP.PACK_AB R92, R93, R92 ;  /* 0x0000005c5d5c723e */ /* 0x000fe200000000ff */
[----:B------:R-:W-:Y:S01]  /*10860*/  IMAD.IADD R11, R2, 0x1, -R11 ;  /* 0x00000001020b7824 */ /* 0x000fe200078e0a0b */
[----:B------:R-:W-:-:S02]  /*10870*/  LOP3.LUT R9, R9, 0xfffffff8, RZ, 0xc0, !PT ;  /* 0xfffffff809097812 */ /* 0x000fc400078ec0ff */
[----:B------:R-:W-:Y:S02]  /*10880*/  F2FP.PACK_AB R94, R95, R94 ;  /* 0x0000005e5f5e723e */ /* 0x000fe400000000ff */
[----:B------:R-:W-:Y:S01]  /*10890*/  F2FP.PACK_AB R96, R97, R96 ;  /* 0x000000606160723e */ /* 0x000fe200000000ff */
[----:B------:R-:W-:Y:S01]  /*108a0*/  IMAD.IADD R10, R10, 0x1, -R9 ;  /* 0x000000010a0a7824 */ /* 0x000fe200078e0a09 */
[----:B------:R-:W-:Y:S02]  /*108b0*/  LEA.HI R9, R5, R2, RZ, 0x5 ;  /* 0x0000000205097211 */ /* 0x000fe400078f28ff */
[----:B------:R-:W-:Y:S01]  /*108c0*/  F2FP.PACK_AB R98, R99, R98 ;  /* 0x000000626362723e */ /* 0x000fe200000000ff */
[C---:B------:R-:W-:Y:S01]  /*108d0*/  IMAD.SHL.U32 R12, R10.reuse, 0x40, RZ ;  /* 0x000000400a0c7824 */ /* 0x040fe200078e00ff */
[----:B------:R-:W-:Y:S02]  /*108e0*/  SHF.R.S32.HI R8, RZ, 0x5, R9 ;  /* 0x00000005ff087819 */ /* 0x000fe40000011409 */
[----:B------:R-:W-:-:S02]  /*108f0*/  LOP3.LUT R14, R10, 0x1, RZ, 0xc0, !PT ;  /* 0x000000010a0e7812 */ /* 0x000fc400078ec0ff */
[----:B------:R-:W-:Y:S01]  /*10900*/  LOP3.LUT R12, R12, 0x1c0, RZ, 0xc0, !PT ;  /* 0x000001c00c0c7812 */ /* 0x000fe200078ec0ff */
[----:B------:R-:W-:Y:S01]  /*10910*/  IMAD R13, R8, 0x200, R11 ;  /* 0x00000200080d7824 */ /* 0x000fe200078e020b */
[----:B------:R-:W-:Y:S02]  /*10920*/  ISETP.NE.U32.AND P0, PT, R14, 0x1, PT ;  /* 0x000000010e00780c */ /* 0x000fe40003f05070 */
[----:B------:R-:W-:Y:S02]  /*10930*/  LEA.HI R12, R12, R12, RZ, 0x1d ;  /* 0x0000000c0c0c7211 */ /* 0x000fe400078fe8ff */
[----:B------:R-:W-:Y:S01]  /*10940*/  R2P PR, R10, 0x6 ;  /* 0x000000060a007804 */ /* 0x000fe20000000000 */
[----:B------:R-:W-:Y:S01]  /*10950*/  IMAD.MOV.U32 R10, RZ, RZ, 0x20 ;  /* 0x00000020ff0a7424 */ /* 0x000fe200078e00ff */
[----:B------:R-:W-:Y:S01]  /*10960*/  F2FP.PACK_AB R6, R101, R6 ;  /* 0x000000066506723e */ /* 0x000fe200000000ff */
[----:B------:R-:W-:Y:S01]  /*10970*/  IMAD.U32 R12, R13, 0x2, R12 ;  /* 0x000000020d0c7824 */ /* 0x000fe200078e000c */
[----:B------:R-:W-:-:S02]  /*10980*/  F2FP.PACK_AB R102, R103, R102 ;  /* 0x000000666766723e */ /* 0x000fc400000000ff */
[----:B------:R-:W-:Y:S01]  /*10990*/  SEL R10, R10, 0xffffffe0, !P1 ;  /* 0xffffffe00a0a7807 */ /* 0x000fe20004800000 */
[----:B------:R-:W-:Y:S01]  /*109a0*/  IMAD.SHL.U32 R13, R12, 0x2, RZ ;  /* 0x000000020c0d7824 */ /* 0x000fe200078e00ff */
[----:B------:R-:W-:Y:S02]  /*109b0*/  F2FP.PACK_AB R108, R109, R108 ;  /* 0x0000006c6d6c723e */ /* 0x000fe400000000ff */
[----:B------:R-:W-:Y:S01]  /*109c0*/  F2FP.PACK_AB R110, R111, R110 ;  /* 0x0000006e6f6e723e */ /* 0x000fe200000000ff */
[C---:B------:R-:W-:Y:S01]  /*109d0*/  IMAD.IADD R17, R13.reuse, 0x1, R10 ;  /* 0x000000010d117824 */ /* 0x040fe200078e020a */
[C---:B------:R-:W-:Y:S01]  /*109e0*/  IADD3 R12, R13.reuse, 0x80, RZ ;  /* 0x000000800d0c7810 */ /* 0x040fe20007ffe0ff */
[----:B------:R-:W-:Y:S01]  /*109f0*/  STS [R13+0x80], R112 ;  /* 0x000080700d007388 */ /* 0x000fe20000000800 */
[----:B------:R-:W-:Y:S02]  /*10a00*/  IADD3 R15, R13, 0x70, RZ ;  /* 0x000000700d0f7810 */ /* 0x000fe40007ffe0ff */
[----:B------:R-:W-:Y:S01]  /*10a10*/  @P0 IADD3 R15, R12, 0x10, RZ ;  /* 0x000000100c0f0810 */ /* 0x000fe20007ffe0ff */
[----:B------:R-:W-:Y:S01]  /*10a20*/  IMAD.MOV.U32 R12, RZ, RZ, 0x40 ;  /* 0x00000040ff0c7424 */ /* 0x000fe200078e00ff */
[----:B------:R-:W-:Y:S01]  /*10a30*/  STS [R13+0x480], R114 ;  /* 0x000480720d007388 */ /* 0x000fe20000000800 */
[----:B------:R-:W-:-:S02]  /*10a40*/  F2FP.PACK_AB R104, R105, R104 ;  /* 0x000000686968723e */ /* 0x000fc400000000ff */
[--C-:B------:R-:W-:Y:S01]  /*10a50*/  IMAD.IADD R19, R10, 0x1, R15.reuse ;  /* 0x000000010a137824 */ /* 0x100fe200078e020f */
[----:B------:R-:W-:Y:S01]  /*10a60*/  SEL R12, R12, 0xffffffc0, !P2 ;  /* 0xffffffc00c0c7807 */ /* 0x000fe20005000000 */
[----:B------:R-:W-:Y:S01]  /*10a70*/  STS [R15], R68 ;  /* 0x000000440f007388 */ /* 0x000fe20000000800 */
[----:B------:R-:W-:Y:S02]  /*10a80*/  F2FP.PACK_AB R106, R107, R106 ;  /* 0x0000006a6b6a723e */ /* 0x000fe400000000ff */
[----:B------:R-:W-:Y:S01]  /*10a90*/  F2FP.PACK_AB R52, R53, R52 ;  /* 0x000000343534723e */ /* 0x000fe200000000ff */
[--C-:B------:R-:W-:Y:S01]  /*10aa0*/  IMAD.IADD R21, R13, 0x1, R12.reuse ;  /* 0x000000010d157824 */ /* 0x100fe200078e020c */
[----:B------:R-:W-:Y:S01]  /*10ab0*/  STS [R15+0x400], R70 ;  /* 0x000400460f007388 */ /* 0x000fe20000000800 */
        /* <DEDUP_REMOVED lines=13> */
[----:B------:R-:W-:Y:S02]  /*10b90*/  F2FP.PACK_AB R3, R3, R66 ;  /* 0x000000420303723e */ /* 0x000fe400000000ff */
[----:B------:R-:W-:Y:S01]  /*10ba0*/  ISETP.NE.U32.AND P1, PT, RZ, c[0x0][0x508], PT ;  /* 0x00014200ff007a0c */ /* 0x000fe20003f25070 */
[----:B------:R-:W-:Y:S01]  /*10bb0*/  STS [R21+0x80], R80 ;  /* 0x0000805015007388 */ /* 0x000fe20000000800 */
[----:B------:R-:W-:-:S02]  /*10bc0*/  ISETP.NE.U32.AND P0, PT, RZ, c[0x0][0x500], PT ;  /* 0x00014000ff007a0c */ /* 0x000fc40003f05070 */
[----:B------:R-:W-:Y:S01]  /*10bd0*/  ISETP.NE.AND.EX P1, PT, RZ, c[0x0][0x50c], PT, P1 ;  /* 0x00014300ff007a0c */ /* 0x000fe20003f25310 */
[----:B------:R-:W-:Y:S01]  /*10be0*/  STS [R21+0x480], R82 ;  /* 0x0004805215007388 */ /* 0x000fe20000000800 */
[----:B------:R-:W-:-:S03]  /*10bf0*/  ISETP.NE.AND.EX P0, PT, RZ, c[0x0][0x504], PT, P0 ;  /* 0x00014100ff007a0c */ /* 0x000fc60003f05300 */
        /* <DEDUP_REMOVED lines=9> */
[----:B------:R2:W-:Y:S04]  /*10c90*/  STS [R15+0x4400], R102 ;  /* 0x004400660f007388 */ /* 0x0005e80000000800 */
[----:B------:R-:W-:Y:S04]  /*10ca0*/  STS [R17+0x4080], R108 ;  /* 0x0040806c11007388 */ /* 0x000fe80000000800 */
[----:B------:R3:W-:Y:S04]  /*10cb0*/  STS [R17+0x4480], R110 ;  /* 0x0044806e11007388 */ /* 0x0007e80000000800 */
[----:B------:R-:W-:Y:S04]  /*10cc0*/  STS [R19+0x4000], R104 ;  /* 0x0040006813007388 */ /* 0x000fe80000000800 */
[----:B------:R4:W-:Y:S01]  /*10cd0*/  STS [R19+0x4400], R106 ;  /* 0x0044006a13007388 */ /* 0x0009e20000000800 */
[----:B-1----:R-:W-:-:S03]  /*10ce0*/  IMAD.MOV.U32 R13, RZ, RZ, 0x4 ;  /* 0x00000004ff0d7424 */ /* 0x002fc600078e00ff */
[----:B------:R1:W-:Y:S04]  /*10cf0*/  STS [R21+0x4080], R52 ;  /* 0x0040803415007388 */ /* 0x0003e80000000800 */
[----:B------:R1:W-:Y:S01]  /*10d00*/  STS [R21+0x4480], R54 ;  /* 0x0044803615007388 */ /* 0x0003e20000000800 */
[----:B--2---:R-:W-:-:S03]  /*10d10*/  IMAD.WIDE R14, R228, R13, c[0x0][0x500] ;  /* 0x00014000e40e7625 */ /* 0x004fc600078e020d */
[----:B------:R1:W-:Y:S04]  /*10d20*/  STS [R23+0x4000], R56 ;  /* 0x0040003817007388 */ /* 0x0003e80000000800 */
[----:B------:R1:W-:Y:S04]  /*10d30*/  STS [R23+0x4400], R58 ;  /* 0x0044003a17007388 */ /* 0x0003e80000000800 */
[----:B------:R1:W-:Y:S04]  /*10d40*/  STS [R25+0x4080], R60 ;  /* 0x0040803c19007388 */ /* 0x0003e80000000800 */
[----:B------:R1:W-:Y:S04]  /*10d50*/  STS [R25+0x4480], R62 ;  /* 0x0044803e19007388 */ /* 0x0003e80000000800 */
[----:B------:R1:W-:Y:S04]  /*10d60*/  STS [R27+0x4000], R64 ;  /* 0x004000401b007388 */ /* 0x0003e80000000800 */
[----:B------:R1:W-:Y:S04]  /*10d70*/  STS [R27+0x4400], R3 ;  /* 0x004400031b007388 */ /* 0x0003e80000000800 */
[----:B------:R-:W-:Y:S01]  /*10d80*/  BAR.SYNC.DEFER_BLOCKING 0x1, 0x100 ;  /* 0x0044000000007b1d */ /* 0x000fe20000010000 */
[----:B------:R-:W-:-:S02]  /*10d90*/  IMAD.MOV.U32 R10, RZ, RZ, c[0x0][0x388] ;  /* 0x0000e200ff0a7624 */ /* 0x000fc400078e00ff */
[----:B------:R-:W-:-:S03]  /*10da0*/  @P1 IMAD.WIDE R12, R228, R13, c[0x0][0x508] ;  /* 0x00014200e40c1625 */ /* 0x000fc600078e020d */
[----:B---3--:R-:W2:Y:S04]  /*10db0*/  @P0 LDG.E R17, [R14.64] ;  /* 0x000000060e110981 */ /* 0x008ea8000c1e1900 */
[----:B------:R1:W5:Y:S01]  /*10dc0*/  @P1 LDG.E R10, [R12.64] ;  /* 0x000000060c0a1981 */ /* 0x000362000c1e1900 */
[----:B----4-:R-:W-:Y:S02]  /*10dd0*/  CS2R R18, SRZ ;  /* 0x0000000000127805 */ /* 0x010fe4000001ff00 */
[--C-:B--2---:R-:W-:Y:S01]  /*10de0*/  @P0 SHF.R.S32.HI R19, RZ, 0x1f, R17.reuse ;  /* 0x0000001fff130819 */ /* 0x104fe20000011411 */
[----:B------:R-:W-:Y:S01]  /*10df0*/  @P0 IMAD.MOV.U32 R18, RZ, RZ, R17 ;  /* 0x000000ffff120224 */ /* 0x000fe200078e0011 */
[----:B------:R-:W-:Y:S05]  /*10e00*/  @P1 BRA `(.L_x_2450) ;  /* 0x0000004000001947 */ /* 0x000fea0003800000 */
[----:B-1----:R-:W-:Y:S05]  /*10e10*/  @!P0 BRA `(.L_x_2450) ;  /* 0x0000003000008947 */ /* 0x002fea0003800000 */
[----:B-----5:R-:W2:Y:S04]  /*10e20*/  LDG.E R10, [R14.64] ;  /* 0x000000060e0a7981 */ /* 0x020ea8000c1e1900 */
[----:B------:R-:W2:Y:S02]  /*10e30*/  LDG.E R3, [R14.64+0x4] ;  /* 0x000004060e037981 */ /* 0x000ea4000c1e1900 */
[----:B--2---:R-:W-:-:S02]  /*10e40*/  IADD3 R10, -R10, R3, RZ ;  /* 0x000000030a0a7210 */ /* 0x004fc40007ffe1ff */
.L_x_2450:
[----:B-1----:R-:W-:Y:S01]  /*10e50*/  LOP3.LUT R3, R9, 0xffffffe0, RZ, 0xc0, !PT ;  /* 0xffffffe009037812 */ /* 0x002fe200078ec0ff */
[----:B------:R-:W1:Y:S01]  /*10e60*/  S2R R39, SR_CTAID.X ;  /* 0x0000000000277919 */ /* 0x000e620000002500 */
[----:B------:R-:W-:Y:S01]  /*10e70*/  SHF.R.S32.HI R9, RZ, 0x1f, R8 ;  /* 0x0000001fff097819 */ /* 0x000fe20000011408 */
[----:B------:R-:W-:Y:S01]  /*10e80*/  IMAD.MOV.U32 R13, RZ, RZ, c[0x0][0x4e8] ;  /* 0x00013a00ff0d7624 */ /* 0x000fe200078e00ff */
[----:B------:R-:W-:Y:S01]  /*10e90*/  MOV R22, R18 ;  /* 0x0000001200167202 */ /* 0x000fe20000000f00 */
[----:B------:R-:W-:Y:S01]  /*10ea0*/  IMAD.IADD R12, R2, 0x1, -R3 ;  /* 0x00000001020c7824 */ /* 0x000fe200078e0a03 */
[----:B------:R-:W-:Y:S01]  /*10eb0*/  LEA.HI R9, R9, R8, RZ, 0x3 ;  /* 0x0000000809097211 */ /* 0x000fe200078f18ff */
[----:B------:R-:W-:Y:S01]  /*10ec0*/  IMAD.MOV.U32 R23, RZ, RZ, R19 ;  /* 0x000000ffff177224 */ /* 0x000fe200078e0013 */
[----:B------:R-:W-:Y:S01]  /*10ed0*/  LEA.HI R3, R11, R11, RZ, 0x1 ;  /* 0x0000000b0b037211 */ /* 0x000fe200078f08ff */
[----:B------:R-:W-:Y:S01]  /*10ee0*/  BSSY B0, `(.L_x_2451) ;  /* 0x0000075000007945 */ /* 0x000fe20003800000 */
[----:B------:R-:W-:Y:S01]  /*10ef0*/  SHF.R.S32.HI R15, RZ, 0x1f, R12 ;  /* 0x0000001fff0f7819 */ /* 0x000fe2000001140c */
[----:B------:R-:W-:Y:S01]  /*10f00*/  IMAD.WIDE.U32 R22, R220, c[0x0][0x490], R22 ;  /* 0x00012400dc167a25 */ /* 0x000fe200078e0016 */
[----:B------:R-:W-:-:S02]  /*10f10*/  LOP3.LUT R9, R9, 0xffffff8, RZ, 0xc0, !PT ;  /* 0x0ffffff809097812 */ /* 0x000fc400078ec0ff */
[----:B------:R-:W-:Y:S02]  /*10f20*/  LEA.HI R6, R15, R12, RZ, 0x2 ;  /* 0x0000000c0f067211 */ /* 0x000fe400078f10ff */
[----:B------:R-:W-:Y:S02]  /*10f30*/  LOP3.LUT R14, R3, 0x1ffffffe, RZ, 0xc0, !PT ;  /* 0x1ffffffe030e7812 */ /* 0x000fe400078ec0ff */
[----:B------:R-:W-:Y:S01]  /*10f40*/  IADD3 R8, R8, -R9, RZ ;  /* 0x8000000908087210 */ /* 0x000fe20007ffe0ff */
[----:B------:R-:W-:Y:S01]  /*10f50*/  IMAD R9, R0, c[0x0][0x490], RZ ;  /* 0x0001240000097a24 */ /* 0x000fe200078e02ff */
[----:B------:R-:W-:Y:S01]  /*10f60*/  SHF.R.S32.HI R3, RZ, 0x2, R6 ;  /* 0x00000002ff037819 */ /* 0x000fe20000011406 */
[----:B------:R-:W-:Y:S01]  /*10f70*/  IMAD.IADD R15, R11, 0x1, -R14 ;  /* 0x000000010b0f7824 */ /* 0x000fe200078e0a0e */
[----:B------:R-:W-:Y:S01]  /*10f80*/  ISETP.NE.AND P1, PT, R13, 0x1, PT ;  /* 0x000000010d00780c */ /* 0x000fe20003f25270 */
[----:B------:R-:W-:Y:S01]  /*10f90*/  IMAD R13, R19, c[0x0][0x3a0], RZ ;  /* 0x0000e800130d7a24 */ /* 0x000fe200078e02ff */
[CC--:B------:R-:W-:Y:S01]  /*10fa0*/  LEA.HI R6, R5.reuse, R2.reuse, RZ, 0x3 ;  /* 0x0000000205067211 */ /* 0x0c0fe200078f18ff */
[----:B------:R-:W-:Y:S01]  /*10fb0*/  IMAD R8, R8, 0x10, R3 ;  /* 0x0000001008087824 */ /* 0x000fe200078e0203 */
[----:B------:R-:W-:Y:S01]  /*10fc0*/  LEA.HI R5, R5, R2, RZ, 0x6 ;  /* 0x0000000205057211 */ /* 0x000fe200078f30ff */
[----:B------:R-:W-:Y:S01]  /*10fd0*/  IMAD R3, R0, c[0x0][0x3e8], RZ ;  /* 0x0000fa0000037a24 */ /* 0x000fe200078e02ff */
[----:B------:R-:W-:Y:S01]  /*10fe0*/  LOP3.LUT R11, R6, 0xfffffff8, RZ, 0xc0, !PT ;  /* 0xfffffff8060b7812 */ /* 0x000fe200078ec0ff */
[----:B------:R-:W-:Y:S01]  /*10ff0*/  IMAD R0, R15, 0x8, R8 ;  /* 0x000000080f007824 */ /* 0x000fe200078e0208 */
[----:B------:R-:W-:Y:S01]  /*11000*/  SHF.R.S32.HI R6, RZ, 0x3, R6 ;  /* 0x00000003ff067819 */ /* 0x000fe20000011406 */
[----:B------:R-:W-:Y:S01]  /*11010*/  IMAD R13, R18, c[0x0][0x3a4], R13 ;  /* 0x0000e900120d7a24 */ /* 0x000fe200078e020d */
[----:B------:R-:W-:Y:S01]  /*11020*/  SHF.R.S32.HI R15, RZ, 0x1f, R228 ;  /* 0x0000001fff0f7819 */ /* 0x000fe200000114e4 */
[----:B-1----:R-:W-:Y:S01]  /*11030*/  IMAD R0, R39, 0x80, R0 ;  /* 0x0000008027007824 */ /* 0x002fe200078e0200 */
[----:B------:R-:W-:Y:S01]  /*11040*/  SEL R14, R228, RZ, !P0 ;  /* 0x000000ffe40e7207 */ /* 0x000fe20004000000 */
[----:B------:R-:W-:Y:S01]  /*11050*/  IMAD.WIDE.U32 R18, R18, c[0x0][0x3a0], RZ ;  /* 0x0000e80012127a25 */ /* 0x000fe200078e00ff */
[----:B------:R-:W-:-:S02]  /*11060*/  SEL R15, R15, RZ, !P0 ;  /* 0x000000ff0f0f7207 */ /* 0x000fc40004000000 */
[----:B------:R-:W-:Y:S01]  /*11070*/  LOP3.LUT P2, RZ, R12, 0x3, RZ, 0xc0, !PT ;  /* 0x000000030cff7812 */ /* 0x000fe2000784c0ff */
[----:B------:R-:W-:Y:S01]  /*11080*/  IMAD.IADD R11, R2, 0x1, -R11 ;  /* 0x00000001020b7824 */ /* 0x000fe200078e0a0b */
[----:B------:R-:W-:Y:S01]  /*11090*/  IADD3 R19, R19, R13, RZ ;  /* 0x0000000d13137210 */ /* 0x000fe20007ffe0ff */
[----:B------:R-:W-:-:S04]  /*110a0*/  @P1 IMAD.HI.U32 R2, R0, c[0x0][0x4ec], RZ ;  /* 0x00013b0000021a27 */ /* 0x000fc800078e00ff */
[C---:B------:R-:W-:Y:S02]  /*110b0*/  IMAD R9, R220.reuse, c[0x0][0x494], R9 ;  /* 0x00012500dc097a24 */ /* 0x040fe400078e0209 */
[----:B------:R-:W-:Y:S01]  /*110c0*/  IMAD.MOV.U32 R16, RZ, RZ, R0 ;  /* 0x000000ffff107224 */ /* 0x000fe200078e0000 */
[----:B------:R-:W-:Y:S01]  /*110d0*/  @P1 SHF.R.U32.HI R16, RZ, c[0x0][0x4f0], R2 ;  /* 0x00013c00ff101a19 */ /* 0x000fe20000011602 */
[C---:B------:R-:W-:Y:S01]  /*110e0*/  IMAD R3, R220.reuse, c[0x0][0x3ec], R3 ;  /* 0x0000fb00dc037a24 */ /* 0x040fe200078e0203 */
[----:B------:R-:W-:Y:S01]  /*110f0*/  LEA R2, R11, R6, 0x5 ;  /* 0x000000060b027211 */ /* 0x000fe200078e28ff */
[----:B------:R-:W-:Y:S01]  /*11100*/  IMAD.WIDE.U32 R18, R220, c[0x0][0x3e8], R18 ;  /* 0x0000fa00dc127a25 */ /* 0x000fe200078e0012 */
[----:B------:R-:W-:Y:S02]  /*11110*/  IADD3 R23, R23, R9, RZ ;  /* 0x0000000917177210 */ /* 0x000fe40007ffe0ff */
[--C-:B------:R-:W-:Y:S01]  /*11120*/  SHF.R.S32.HI R20, RZ, 0x1f, R16.reuse ;  /* 0x0000001fff147819 */ /* 0x100fe20000011410 */
[----:B------:R-:W-:-:S02]  /*11130*/  IMAD.MOV R9, RZ, RZ, -R16 ;  /* 0x000000ffff097224 */ /* 0x000fc400078e0a10 */
[----:B------:R-:W-:Y:S02]  /*11140*/  IMAD.IADD R19, R19, 0x1, R3 ;  /* 0x0000000113137824 */ /* 0x000fe400078e0203 */
[----:B------:R-:W-:Y:S02]  /*11150*/  IMAD R13, R39, 0x80, R2 ;  /* 0x00000080270d7824 */ /* 0x000fe400078e0202 */
[----:B------:R-:W-:Y:S02]  /*11160*/  IMAD R3, R15, c[0x0][0x498], RZ ;  /* 0x000126000f037a24 */ /* 0x000fe400078e02ff */
[----:B------:R-:W-:-:S04]  /*11170*/  IMAD.WIDE.U32 R22, R14, c[0x0][0x498], R22 ;  /* 0x000126000e167a25 */ /* 0x000fc800078e0016 */
[----:B------:R-:W-:Y:S01]  /*11180*/  IMAD R2, R9, c[0x0][0x4e8], R0 ;  /* 0x00013a0009027a24 */ /* 0x000fe200078e0200 */
[----:B------:R-:W-:Y:S01]  /*11190*/  IADD3 R16, P0, R16, R22, RZ ;  /* 0x0000001610107210 */ /* 0x000fe20007f1e0ff */
[----:B------:R-:W-:Y:S01]  /*111a0*/  @P1 IMAD.HI.U32 R0, R13, c[0x0][0x4ec], RZ ;  /* 0x00013b000d001a27 */ /* 0x000fe200078e00ff */
[----:B------:R-:W-:Y:S02]  /*111b0*/  MOV R9, R13 ;  /* 0x0000000d00097202 */ /* 0x000fe40000000f00 */
[----:B------:R-:W-:Y:S01]  /*111c0*/  SHF.R.S32.HI R12, RZ, 0x1f, R2 ;  /* 0x0000001fff0c7819 */ /* 0x000fe20000011402 */
[----:B------:R-:W-:Y:S01]  /*111d0*/  IMAD R3, R14, c[0x0][0x49c], R3 ;  /* 0x000127000e037a24 */ /* 0x000fe200078e0203 */
[----:B------:R-:W-:Y:S01]  /*111e0*/  @P1 SHF.R.U32.HI R9, RZ, c[0x0][0x4f0], R0 ;  /* 0x00013c00ff091a19 */ /* 0x000fe20000011600 */
[----:B------:R-:W-:Y:S02]  /*111f0*/  IMAD.SHL.U32 R0, R11, 0x8, RZ ;  /* 0x000000080b007824 */ /* 0x000fe400078e00ff */
[----:B------:R-:W-:Y:S01]  /*11200*/  IMAD R11, R12, c[0x0][0x488], RZ ;  /* 0x000122000c0b7a24 */ /* 0x000fe200078e02ff */
[----:B------:R-:W-:Y:S01]  /*11210*/  IADD3.X R17, R20, R23, R3, P0, !PT ;  /* 0x0000001714117210 */ /* 0x000fe200007fe403 */
[----:B------:R-:W-:Y:S01]  /*11220*/  IMAD.SHL.U32 R3, R6, 0x40, RZ ;  /* 0x0000004006037824 */ /* 0x000fe200078e00ff */
[----:B------:R-:W-:Y:S01]  /*11230*/  IADD3 R36, R0, 0x40, RZ ;  /* 0x0000004000247810 */ /* 0x000fe20007ffe0ff */
[----:B------:R-:W-:-:S02]  /*11240*/  IMAD R11, R2, c[0x0][0x48c], R11 ;  /* 0x00012300020b7a24 */ /* 0x000fc400078e020b */
[----:B------:R-:W-:Y:S01]  /*11250*/  IMAD.WIDE.U32 R16, R2, c[0x0][0x488], R16 ;  /* 0x0001220002107a25 */ /* 0x000fe200078e0010 */
[----:B------:R-:W-:-:S03]  /*11260*/  LOP3.LUT R3, R3, 0x1c0, RZ, 0xc0, !PT ;  /* 0x000001c003037812 */ /* 0x000fc600078ec0ff */
[----:B------:R-:W-:Y:S01]  /*11270*/  IMAD R15, R15, c[0x0][0x3f0], RZ ;  /* 0x0000fc000f0f7a24 */ /* 0x000fe200078e02ff */
[----:B------:R-:W-:Y:S01]  /*11280*/  LEA R12, P0, R16, c[0x0][0x450], 0x2 ;  /* 0x00011400100c7a11 */ /* 0x000fe200078010ff */
[----:B------:R-:W-:Y:S01]  /*11290*/  IMAD.MOV R32, RZ, RZ, -R9 ;  /* 0x000000ffff207224 */ /* 0x000fe200078e0a09 */
[----:B------:R-:W-:Y:S01]  /*112a0*/  IADD3 R11, R17, R11, RZ ;  /* 0x0000000b110b7210 */ /* 0x000fe20007ffe0ff */
[C---:B------:R-:W-:Y:S01]  /*112b0*/  IMAD R17, R14.reuse, c[0x0][0x3f4], R15 ;  /* 0x0000fd000e117a24 */ /* 0x040fe200078e020f */
[----:B------:R-:W-:Y:S01]  /*112c0*/  LOP3.LUT R2, R3, 0x38, R0, 0xf8, !PT ;  /* 0x0000003803027812 */ /* 0x000fe200078ef800 */
[----:B------:R-:W-:Y:S01]  /*112d0*/  SHFL.IDX PT, R42, R12, RZ, 0x1c1f ;  /* 0x001c1fff0c2a7589 */ /* 0x000fe200000e0000 */
[----:B------:R-:W-:Y:S01]  /*112e0*/  SHF.R.U32.HI R3, RZ, 0x3, R3 ;  /* 0x00000003ff037819 */ /* 0x000fe20000011603 */
[----:B------:R-:W-:Y:S01]  /*112f0*/  IMAD.WIDE.U32 R14, R14, c[0x0][0x3f0], R18 ;  /* 0x0000fc000e0e7a25 */ /* 0x000fe200078e0012 */
[----:B------:R-:W-:Y:S01]  /*11300*/  LEA.HI.X R11, R16, c[0x0][0x454], R11, 0x2, P0 ;  /* 0x00011500100b7a11 */ /* 0x000fe200000f140b */
[----:B------:R-:W-:Y:S01]  /*11310*/  SHFL.IDX PT, R34, R12, 0x1, 0x1c1f ;  /* 0x003c1f000c227f89 */ /* 0x000fe200000e0000 */
[----:B------:R-:W-:Y:S01]  /*11320*/  LOP3.LUT R3, R2, R3, RZ, 0x3c, !PT ;  /* 0x0000000302037212 */ /* 0x000fe200078e3cff */
[----:B------:R-:W-:Y:S01]  /*11330*/  IMAD R32, R32, c[0x0][0x4e8], R13 ;  /* 0x00013a0020207a24 */ /* 0x000fe200078e020d */
[----:B------:R-:W-:Y:S01]  /*11340*/  SHF.R.S32.HI R2, RZ, 0x1f, R9 ;  /* 0x0000001fff027819 */ /* 0x000fe20000011409 */
[----:B------:R-:W1:Y:S01]  /*11350*/  SHFL.IDX PT, R43, R11, RZ, 0x1c1f ;  /* 0x001c1fff0b2b7589 */ /* 0x000e6200000e0000 */
[----:B------:R-:W-:Y:S01]  /*11360*/  LEA R13, R39, R8, 0x7 ;  /* 0x00000008270d7211 */ /* 0x000fe200078e38ff */
[----:B------:R-:W-:Y:S01]  /*11370*/  IMAD.IADD R15, R15, 0x1, R17 ;  /* 0x000000010f0f7824 */ /* 0x000fe200078e0211 */
[----:B------:R-:W-:Y:S01]  /*11380*/  LEA R39, R39, R6, 0x7 ;  /* 0x0000000627277211 */ /* 0x000fe200078e38ff */
[----:B------:R-:W2:Y:S01]  /*11390*/  SHFL.IDX PT, R35, R11, 0x1, 0x1c1f ;  /* 0x003c1f000b237f89 */ /* 0x000ea200000e0000 */
[----:B------:R-:W-:Y:S01]  /*113a0*/  IMAD R8, R2, c[0x0][0x3e0], RZ ;  /* 0x0000f80002087a24 */ /* 0x000fe200078e02ff */
[----:B------:R-:W-:Y:S01]  /*113b0*/  IADD3 R17, R13, 0x8, RZ ;  /* 0x000000080d117810 */ /* 0x000fe20007ffe0ff */
[----:B-----5:R-:W-:-:S02]  /*113c0*/  IMAD R2, R10, c[0x0][0x4e8], RZ ;  /* 0x00013a000a027a24 */ /* 0x020fc400078e02ff */
[----:B------:R-:W-:Y:S02]  /*113d0*/  IMAD.SHL.U32 R10, R5, 0x8, RZ ;  /* 0x00000008050a7824 */ /* 0x000fe400078e00ff */
[----:B------:R-:W-:Y:S01]  /*113e0*/  IMAD R8, R9, c[0x0][0x3e4], R8 ;  /* 0x0000f90009087a24 */ /* 0x000fe200078e0208 */
[-C--:B------:R-:W-:Y:S01]  /*113f0*/  ISETP.GE.OR P0, PT, R13, R2.reuse, P2 ;  /* 0x000000020d00720c */ /* 0x080fe20001706670 */
[----:B------:R-:W-:Y:S01]  /*11400*/  IMAD.WIDE.U32 R14, R9, c[0x0][0x3e0], R14 ;  /* 0x0000f800090e7a25 */ /* 0x000fe200078e000e */
[----:B------:R-:W-:Y:S02]  /*11410*/  ISETP.GE.OR P2, PT, R17, R2, P2 ;  /* 0x000000021100720c */ /* 0x000fe40001746670 */
[----:B------:R-:W-:Y:S01]  /*11420*/  SHF.R.S32.HI R9, RZ, 0x1f, R32 ;  /* 0x0000001fff097819 */ /* 0x000fe20000011420 */
[----:B------:R-:W-:Y:S01]  /*11430*/  IMAD.IADD R15, R15, 0x1, R8 ;  /* 0x000000010f0f7824 */ /* 0x000fe200078e0208 */
[----:B------:R-:W-:-:S03]  /*11440*/  LOP3.LUT R10, R3, 0x7ffffe00, R10, 0xf8, !PT ;  /* 0x7ffffe00030a7812 */ /* 0x000fc600078ef80a */
[----:B------:R-:W-:Y:S01]  /*11450*/  IMAD R9, R9, c[0x0][0x3d8], RZ ;  /* 0x0000f60009097a24 */ /* 0x000fe200078e02ff */
[----:B------:R-:W-:-:S03]  /*11460*/  SHF.L.U32 R40, R10, 0x1, RZ ;  /* 0x000000010a287819 */ /* 0x000fc600000006ff */
[C---:B------:R-:W-:Y:S01]  /*11470*/  IMAD R3, R32.reuse, c[0x0][0x3dc], R9 ;  /* 0x0000f70020037a24 */ /* 0x040fe200078e0209 */
[----:B-1----:R1:W-:Y:S01]  /*11480*/  @!P0 ST.E [R42.64], R4 ;  /* 0x000000042a008985 */ /* 0x0023e2000c101906 */
[----:B------:R-:W-:-:S03]  /*11490*/  IMAD.WIDE.U32 R32, R32, c[0x0][0x3d8], R14 ;  /* 0x0000f60020207a25 */ /* 0x000fc600078e000e */
[----:B--2---:R1:W-:Y:S01]  /*114a0*/  @!P2 ST.E [R34.64], R7 ;  /* 0x000000072200a985 */ /* 0x0043e2000c101906 */
[----:B------:R-:W-:Y:S01]  /*114b0*/  IMAD.IADD R3, R33, 0x1, R3 ;  /* 0x0000000121037824 */ /* 0x000fe200078e0203 */
[C---:B------:R-:W-:Y:S02]  /*114c0*/  LEA R38, P0, R32.reuse, c[0x0][0x380], 0x1 ;  /* 0x0000e00020267a11 */ /* 0x040fe400078008ff */
        /* <DEDUP_REMOVED lines=22> */
.L_x_2452:
[----:B------:R-:W-:Y:S05]  /*11630*/  BSYNC B0 ;  /* 0x0000000000007941 */ /* 0x000fea0003800000 */
.L_x_2451:
        /* <DEDUP_REMOVED lines=15> */
.L_x_2454:
[----:B------:R-:W-:Y:S05]  /*11730*/  BSYNC B0 ;  /* 0x0000000000007941 */ /* 0x000fea0003800000 */
.L_x_2453:
        /* <DEDUP_REMOVED lines=15> */
.L_x_2456:
[----:B------:R-:W-:Y:S05]  /*11830*/  BSYNC B0 ;  /* 0x0000000000007941 */ /* 0x000fea0003800000 */
.L_x_2455:
        /* <DEDUP_REMOVED lines=16> */
.L_x_2449:
[----:B------:R-:W-:Y:S01]  /*11940*/  ISETP.NE.U32.AND P0, PT, RZ, c[0x0][0x508], PT ;  /* 0x00014200ff007a0c */ /* 0x000fe20003f05070 */
[----:B------:R-:W-:Y:S01]  /*11950*/  IMAD.MOV.U32 R9, RZ, RZ, 0x4 ;  /* 0x00000004ff097424 */ /* 0x000fe200078e00ff */
[----:B------:R-:W-:Y:S02]  /*11960*/  ISETP.NE.U32.AND P1, PT, RZ, c[0x0][0x500], PT ;  /* 0x00014000ff007a0c */ /* 0x000fe40003f25070 */
[----:B------:R-:W-:Y:S01]  /*11970*/  ISETP.NE.AND.EX P0, PT, RZ, c[0x0][0x50c], PT, P0 ;  /* 0x00014300ff007a0c */ /* 0x000fe20003f05300 */
[----:B------:R-:W-:Y:S01]  /*11980*/  IMAD.WIDE R6, R228, R9, c[0x0][0x500] ;  /* 0x00014000e4067625 */ /* 0x000fe200078e0209 */
[----:B------:R-:W-:-:S03]  /*11990*/  ISETP.NE.AND.EX P1, PT, RZ, c[0x0][0x504], PT, P1 ;  /* 0x00014100ff007a0c */ /* 0x000fc60003f25310 */
[----:B------:R-:W-:-:S08]  /*119a0*/  IMAD.MOV.U32 R3, RZ, RZ, c[0x0][0x388] ;  /* 0x0000e200ff037624 */ /* 0x000fd000078e00ff */
        /* <DEDUP_REMOVED lines=8> */
[----:B-----5:R-:W2:Y:S04]  /*11a30*/  LDG.E R3, [R6.64] ;  /* 0x0000000606037981 */ /* 0x020ea8000c1e1900 */
[----:B------:R-:W2:Y:S02]  /*11a40*/  LDG.E R2, [R6.64+0x4] ;  /* 0x0000040606027981 */ /* 0x000ea4000c1e1900 */
[----:B--2---:R-:W-:-:S02]  /*11a50*/  IADD3 R3, -R3, R2, RZ ;  /* 0x0000000203037210 */ /* 0x004fc40007ffe1ff */
.L_x_2457:
        /* <DEDUP_REMOVED lines=19> */
[----:B------:R-:W-:-:S04]  /*11b90*/  IMAD.WIDE.U32 R12, R220, c[0x0][0x490], R12 ;  /* 0x00012400dc0c7a25 */ /* 0x000fc800078e000c */
[----:B------:R-:W-:Y:S02]  /*11ba0*/  IMAD.IADD R15, R4, 0x1, R13 ;  /* 0x00000001040f7824 */ /* 0x000fe400078e020d */
[----:B------:R-:W-:Y:S02]  /*11bb0*/  IMAD.MOV.U32 R14, RZ, RZ, R12 ;  /* 0x000000ffff0e7224 */ /* 0x000fe400078e000c */
[----:B------:R-:W-:Y:S02]  /*11bc0*/  IMAD R13, R5, c[0x0][0x498], RZ ;  /* 0x00012600050d7a24 */ /* 0x000fe400078e02ff */
[----:B------:R-:W-:-:S04]  /*11bd0*/  @P0 IMAD.HI.U32 R6, R8, c[0x0][0x4ec], RZ ;  /* 0x00013b0008060a27 */ /* 0x000fc800078e00ff */
[----:B------:R-:W-:Y:S01]  /*11be0*/  IMAD.WIDE.U32 R14, R228, c[0x0][0x498], R14 ;  /* 0x00012600e40e7a25 */ /* 0x000fe200078e000e */
[----:B------:R-:W-:-:S03]  /*11bf0*/  @P0 SHF.R.U32.HI R7, RZ, c[0x0][0x4f0], R6 ;  /* 0x00013c00ff070a19 */ /* 0x000fc60000011606 */
[----:B------:R-:W-:Y:S01]  /*11c00*/  IMAD R13, R228, c[0x0][0x49c], R13 ;  /* 0x00012700e40d7a24 */ /* 0x000fe200078e020d */
[C---:B------:R-:W-:Y:S02]  /*11c10*/  IADD3 R9, -R7.reuse, RZ, RZ ;  /* 0x000000ff07097210 */ /* 0x040fe40007ffe1ff */
[----:B------:R-:W-:Y:S02]  /*11c20*/  SHF.R.S32.HI R4, RZ, 0x1f, R7 ;  /* 0x0000001fff047819 */ /* 0x000fe40000011407 */
[----:B------:R-:W-:Y:S01]  /*11c30*/  IADD3 R12, P0, R7, R14, RZ ;  /* 0x0000000e070c7210 */ /* 0x000fe20007f1e0ff */
[----:B------:R-:W-:-:S03]  /*11c40*/  IMAD R9, R9, c[0x0][0x4e8], R8 ;  /* 0x00013a0009097a24 */ /* 0x000fc600078e0208 */
[----:B------:R-:W-:Y:S02]  /*11c50*/  IADD3.X R13, R4, R15, R13, P0, !PT ;  /* 0x0000000f040d7210 */ /* 0x000fe400007fe40d */
[----:B------:R-:W-:Y:S02]  /*11c60*/  SHF.R.S32.HI R6, RZ, 0x1f, R9 ;  /* 0x0000001fff067819 */ /* 0x000fe40000011409 */
[----:B------:R-:W-:Y:S01]  /*11c70*/  MOV R4, 0xff800000 ;  /* 0xff80000000047802 */ /* 0x000fe20000000f00 */
[----:B------:R-:W-:-:S04]  /*11c80*/  IMAD.WIDE.U32 R12, R9, c[0x0][0x488], R12 ;  /* 0x00012200090c7a25 */ /* 0x000fc800078e000c */
[----:B------:R-:W-:-:S04]  /*11c90*/  IMAD R6, R6, c[0x0][0x488], RZ ;  /* 0x0001220006067a24 */ /* 0x000fc800078e02ff */
[----:B------:R-:W-:Y:S01]  /*11ca0*/  IMAD R7, R9, c[0x0][0x48c], R6 ;  /* 0x0001230009077a24 */ /* 0x000fe200078e0206 */
[----:B------:R-:W-:-:S04]  /*11cb0*/  LEA R6, P0, R12, c[0x0][0x450], 0x2 ;  /* 0x000114000c067a11 */ /* 0x000fc800078010ff */
[----:B------:R-:W-:-:S04]  /*11cc0*/  IADD3 R7, R13, R7, RZ ;  /* 0x000000070d077210 */ /* 0x000fc80007ffe0ff */
[----:B------:R-:W-:-:S05]  /*11cd0*/  LEA.HI.X R7, R12, c[0x0][0x454], R7, 0x2, P0 ;  /* 0x000115000c077a11 */ /* 0x000fca00000f1407 */
[----:B------:R1:W-:Y:S02]  /*11ce0*/  STG.E [R6.64], R4 ;  /* 0x0000000406007986 */ /* 0x0003e4000c101906 */
.L_x_2459:
[----:B------:R-:W-:Y:S05]  /*11cf0*/  BSYNC B0 ;  /* 0x0000000000007941 */ /* 0x000fea0003800000 */
.L_x_2458:
[----:B-1----:R-:W1:Y:S01]  /*11d00*/  S2R R6, SR_CTAID.X ;  /* 0x0000000000067919 */ /* 0x002e620000002500 */
[----:B------:R-:W-:Y:S01]  /*11d10*/  SHF.R.S32.HI R9, RZ, 0x1f, R2 ;  /* 0x0000001fff097819 */ /* 0x000fe20000011402 */
[----:B------:R-:W-:Y:S01]  /*11d20*/  IMAD R7, R11, c[0x0][0x3a0], RZ ;  /* 0x0000e8000b077a24 */ /* 0x000fe200078e02ff */
[----:B------:R-:W-:Y:S01]  /*11d30*/  MOV R8, c[0x0][0x4e8] ;  /* 0x00013a0000087a02 */ /* 0x000fe20000000f00 */
[----:B------:R-:W-:Y:S01]  /*11d40*/  IMAD R5, R5, c[0x0][0x3f0], RZ ;  /* 0x0000fc0005057a24 */ /* 0x000fe200078e02ff */
[-C--:B------:R-:W-:Y:S01]  /*11d50*/  LEA.HI R4, R9, R2.reuse, RZ, 0x3 ;  /* 0x0000000209047211 */ /* 0x080fe200078f18ff */
[----:B------:R-:W-:Y:S01]  /*11d60*/  IMAD R7, R10, c[0x0][0x3a4], R7 ;  /* 0x0000e9000a077a24 */ /* 0x000fe200078e0207 */
[----:B------:R-:W-:Y:S01]  /*11d70*/  ISETP.NE.AND P0, PT, R8, 0x1, PT ;  /* 0x000000010800780c */ /* 0x000fe20003f05270 */
[----:B------:R-:W-:Y:S01]  /*11d80*/  IMAD.WIDE.U32 R10, R10, c[0x0][0x3a0], RZ ;  /* 0x0000e8000a0a7a25 */ /* 0x000fe200078e00ff */
[----:B------:R-:W-:Y:S01]  /*11d90*/  LOP3.LUT R9, R4, 0xfffffff8, RZ, 0xc0, !PT ;  /* 0xfffffff804097812 */ /* 0x000fe200078ec0ff */
[----:B------:R-:W-:Y:S01]  /*11da0*/  BSSY B0, `(.L_x_2460) ;  /* 0x000002f000007945 */ /* 0x000fe20003800000 */
[----:B------:R-:W-:Y:S01]  /*11db0*/  SHF.R.S32.HI R4, RZ, 0x3, R4 ;  /* 0x00000003ff047819 */ /* 0x000fe20000011404 */
[----:B------:R-:W-:Y:S01]  /*11dc0*/  IMAD R5, R228, c[0x0][0x3f4], R5 ;  /* 0x0000fd00e4057a24 */ /* 0x000fe200078e0205 */
[----:B------:R-:W-:Y:S01]  /*11dd0*/  IADD3 R9, -R9, R2, RZ ;  /* 0x0000000209097210 */ /* 0x000fe20007ffe1ff */
[----:B-----5:R-:W-:Y:S01]  /*11de0*/  IMAD R3, R3, c[0x0][0x4e8], RZ ;  /* 0x00013a0003037a24 */ /* 0x020fe200078e02ff */
[----:B------:R-:W-:Y:S01]  /*11df0*/  IADD3 R11, R11, R7, RZ ;  /* 0x000000070b0b7210 */ /* 0x000fe20007ffe0ff */
[----:B------:R-:W-:-:S02]  /*11e00*/  IMAD R7, R0, c[0x0][0x3e8], RZ ;  /* 0x0000fa0000077a24 */ /* 0x000fc400078e02ff */
[C---:B------:R-:W-:Y:S01]  /*11e10*/  IMAD R13, R9.reuse, 0x20, R4 ;  /* 0x00000020090d7824 */ /* 0x040fe200078e0204 */
[----:B------:R-:W-:Y:S01]  /*11e20*/  SHF.L.U32 R9, R9, 0x3, RZ ;  /* 0x0000000309097819 */ /* 0x000fe200000006ff */
[C---:B------:R-:W-:Y:S02]  /*11e30*/  IMAD R7, R220.reuse, c[0x0][0x3ec], R7 ;  /* 0x0000fb00dc077a24 */ /* 0x040fe400078e0207 */
[----:B------:R-:W-:Y:S01]  /*11e40*/  IMAD.WIDE.U32 R10, R220, c[0x0][0x3e8], R10 ;  /* 0x0000fa00dc0a7a25 */ /* 0x000fe200078e000a */
[C---:B-1----:R-:W-:Y:S02]  /*11e50*/  LEA R13, R6.reuse, R13, 0x7 ;  /* 0x0000000d060d7211 */ /* 0x042fe400078e38ff */
[----:B------:R-:W-:Y:S02]  /*11e60*/  LEA R4, R6, R4, 0x7 ;  /* 0x0000000406047211 */ /* 0x000fe400078e38ff */
[----:B------:R-:W-:Y:S01]  /*11e70*/  IADD3 R11, R7, R11, RZ ;  /* 0x0000000b070b7210 */ /* 0x000fe20007ffe0ff */
[----:B------:R-:W-:-:S04]  /*11e80*/  @P0 IMAD.HI.U32 R0, R13, c[0x0][0x4ec], RZ ;  /* 0x00013b000d000a27 */ /* 0x000fc800078e00ff */
[----:B------:R-:W-:Y:S01]  /*11e90*/  IMAD.MOV.U32 R2, RZ, RZ, R13 ;  /* 0x000000ffff027224 */ /* 0x000fe200078e000d */
[----:B------:R-:W-:Y:S01]  /*11ea0*/  @P0 SHF.R.U32.HI R2, RZ, c[0x0][0x4f0], R0 ;  /* 0x00013c00ff020a19 */ /* 0x000fe20000011600 */
[----:B------:R-:W-:-:S03]  /*11eb0*/  IMAD.WIDE.U32 R10, R228, c[0x0][0x3f0], R10 ;  /* 0x0000fc00e40a7a25 */ /* 0x000fc600078e000a */
[----:B------:R-:W-:Y:S02]  /*11ec0*/  SHF.R.S32.HI R7, RZ, 0x1f, R2 ;  /* 0x0000001fff077819 */ /* 0x000fe40000011402 */
[----:B------:R-:W-:Y:S02]  /*11ed0*/  IADD3 R0, -R2, RZ, RZ ;  /* 0x000000ff02007210 */ /* 0x000fe40007ffe1ff */
[----:B------:R-:W-:Y:S01]  /*11ee0*/  IADD3 R11, R11, R5, RZ ;  /* 0x000000050b0b7210 */ /* 0x000fe20007ffe0ff */
[----:B------:R-:W-:Y:S02]  /*11ef0*/  IMAD R7, R7, c[0x0][0x3e0], RZ ;  /* 0x0000f80007077a24 */ /* 0x000fe400078e02ff */
[----:B------:R-:W-:Y:S02]  /*11f00*/  IMAD R0, R0, c[0x0][0x4e8], R13 ;  /* 0x00013a0000007a24 */ /* 0x000fe400078e020d */
[----:B------:R-:W-:-:S04]  /*11f10*/  IMAD.WIDE.U32 R10, R2, c[0x0][0x3e0], R10 ;  /* 0x0000f800020a7a25 */ /* 0x000fc800078e000a */
[----:B------:R-:W-:Y:S01]  /*11f20*/  IMAD R7, R2, c[0x0][0x3e4], R7 ;  /* 0x0000f90002077a24 */ /* 0x000fe200078e0207 */
[----:B------:R-:W-:-:S03]  /*11f30*/  SHF.R.S32.HI R2, RZ, 0x1f, R0 ;  /* 0x0000001fff027819 */ /* 0x000fc60000011400 */
        /* <DEDUP_REMOVED lines=9> */
[----:B------:R-:W-:-:S03]  /*11fd0*/  IADD3 R5, R9, 0x40, RZ ;  /* 0x0000004009057810 */ /* 0x000fc60007ffe0ff */
        /* <DEDUP_REMOVED lines=11> */
.L_x_2461:
[----:B------:R-:W-:Y:S05]  /*12090*/  BSYNC B0 ;  /* 0x0000000000007941 */ /* 0x000fea0003800000 */
.L_x_2460:
        /* <DEDUP_REMOVED lines=15> */
.L_x_2463:
[----:B------:R-:W-:Y:S05]  /*12190*/  BSYNC B0 ;  /* 0x0000000000007941 */ /* 0x000fea0003800000 */
.L_x_2462:
        /* <DEDUP_REMOVED lines=15> */
.L_x_2465:
[----:B------:R-:W-:Y:S05]  /*12290*/  BSYNC B0 ;  /* 0x0000000000007941 */ /* 0x000fea0003800000 */
.L_x_2464:
[----:B------:R-:W-:Y:S01]  /*122a0*/  IADD3 R4, R4, 0x60, RZ ;  /* 0x0000006004047810 */ /* 0x000fe20007ffe0ff */
[----:B-1----:R1:W2:Y:S03]  /*122b0*/  SHFL.IDX PT, R7, R0, 0x3, 0x181f ;  /* 0x00781f0000077f89 */ /* 0x0022a600000e0000 */
[----:B------:R-:W-:Y:S01]  /*122c0*/  ISETP.GE.AND P0, PT, R4, R3, PT ;  /* 0x000000030400720c */ /* 0x000fe20003f06270 */
[----:B------:R1:W3:-:S12]  /*122d0*/  SHFL.IDX PT, R6, R2, 0x3, 0x181f ;  /* 0x00781f0002067f89 */ /* 0x0002d800000e0000 */
[----:B------:R-:W-:Y:S05]  /*122e0*/  @P0 EXIT ;  /* 0x000000000000094d */ /* 0x000fea0003800000 */
[----:B------:R-:W-:-:S13]  /*122f0*/  ISETP.GE.AND P0, PT, R9, c[0x0][0x3c8], PT ;  /* 0x0000f20009007a0c */ /* 0x000fda0003f06270 */
[----:B-123--:R-:W-:-:S05]  /*12300*/  @!P0 IMAD.WIDE R2, R9, 0x2, R6 ;  /* 0x0000000209028825 */ /* 0x00efca00078e0206 */
[----:B------:R1:W-:Y:S01]  /*12310*/  @!P0 ST.E.128 [R2.64], RZ ;  /* 0x000000ff02008985 */ /* 0x0003e2000c101d06 */
[----:B------:R-:W-:-:S13]  /*12320*/  ISETP.GE.AND P0, PT, R5, c[0x0][0x3c8], PT ;  /* 0x0000f20005007a0c */ /* 0x000fda0003f06270 */
[----:B------:R-:W-:Y:S05]  /*12330*/  @P0 EXIT ;  /* 0x000000000000094d */ /* 0x000fea0003800000 */
[----:B------:R-:W-:-:S04]  /*12340*/  SHF.R.S32.HI R0, RZ, 0x1f, R5 ;  /* 0x0000001fff007819 */ /* 0x000fc80000011405 */
[----:B------:R-:W-:-:S04]  /*12350*/  LEA.HI R0, R0, R5, RZ, 0x3 ;  /* 0x0000000500007211 */ /* 0x000fc800078f18ff */
[----:B-1----:R-:W-:-:S05]  /*12360*/  LOP3.LUT R3, R0, 0xfffffff8, RZ, 0xc0, !PT ;  /* 0xfffffff800037812 */ /* 0x002fca00078ec0ff */
[----:B------:R-:W-:-:S05]  /*12370*/  IMAD.WIDE R6, R3, 0x2, R6 ;  /* 0x0000000203067825 */ /* 0x000fca00078e0206 */
[----:B------:R-:W-:Y:S01]  /*12380*/  ST.E.128 [R6.64], RZ ;  /* 0x000000ff06007985 */ /* 0x000fe2000c101d06 */
[----:B------:R-:W-:Y:S05]  /*12390*/  EXIT ;  /* 0x000000000000794d */ /* 0x000fea0003800000 */
.L_x_2466:
        /* <DEDUP_REMOVED lines=14> */
.L_x_4362:


//--------------------- .text._ZN7cutlass13device_kernelIN5flash19enable_sm80_to_sm89INS1_16FlashAttnFwdSm80INS1_25CollectiveMainloopFwdSm80ILi8ELi1ELb1EN4cute5tupleIJNS5_1CILi128EEENS7_ILi96EEES8_EEELi128ENS_6half_tEfNS_4arch4Sm80ELb0ELb1ELb0ELb1ELb1ELb1ELb1ELb0EEENS1_21CollectiveEpilogueFwdINS6_IJS8_S8_S9_EEENS6_IJNS7_ILi1EEESH_SH_EEESB_SD_Li256ELb1ELb1ELb0ELb0EEENS1_19SingleTileSchedulerILb1ELb0ELb1ELi128EEEEEEEEEvNT_6ParamsE --------------------------
	.section	.text._ZN7cutlass13device_kernelIN5flash19enable_sm80_to_sm89INS1_16FlashAttnFwdSm80INS1_25CollectiveMainloopFwdSm80ILi8ELi1ELb1EN4cute5tupleIJNS5_1CILi128EEENS7_ILi96EEES8_EEELi128ENS_6half_tEfNS_4arch4Sm80ELb0ELb1ELb0ELb1ELb1ELb1ELb1ELb0EEENS1_21CollectiveEpilogueFwdINS6_IJS8_S8_S9_EEENS6_IJNS7_ILi1EEESH_SH_EEESB_SD_Li256ELb1ELb1ELb0ELb0EEENS1_19SingleTileSchedulerILb1ELb0ELb1ELi128EEEEEEEEEvNT_6ParamsE,"ax",@progbits
	.sectioninfo	@"SHI_REGISTERS=255"
	.align	128
.text._ZN7cutlass13device_kernelIN5flash19enable_sm80_to_sm89INS1_16FlashAttnFwdSm80INS1_25CollectiveMainloopFwdSm80ILi8ELi1ELb1EN4cute5tupleIJNS5_1CILi128EEENS7_ILi96EEES8_EEELi128ENS_6half_tEfNS_4arch4Sm80ELb0ELb1ELb0ELb1ELb1ELb1ELb1ELb0EEENS1_21CollectiveEpilogueFwdINS6_IJS8_S8_S9_EEENS6_IJNS7_ILi1EEESH_SH_EEESB_SD_Li256ELb1ELb1ELb0ELb0EEENS1_19SingleTileSchedulerILb1ELb0ELb1ELi128EEEEEEEEEvNT_6ParamsE:
        .type           _ZN7cutlass13device_kernelIN5flash19enable_sm80_to_sm89INS1_16FlashAttnFwdSm80INS1_25CollectiveMainloopFwdSm80ILi8ELi1ELb1EN4cute5tupleIJNS5_1CILi128EEENS7_ILi96EEES8_EEELi128ENS_6half_tEfNS_4arch4Sm80ELb0ELb1ELb0ELb1ELb1ELb1ELb1ELb0EEENS1_21CollectiveEpilogueFwdINS6_IJS8_S8_S9_EEENS6_IJNS7_ILi1EEESH_SH_EEESB_SD_Li256ELb1ELb1ELb0ELb0EEENS1_19SingleTileSchedulerILb1ELb0ELb1ELi128EEEEEEEEEvNT_6ParamsE,@function
        .size           _ZN7cutlass13device_kernelIN5flash19enable_sm80_to_sm89INS1_16FlashAttnFwdSm80INS1_25CollectiveMainloopFwdSm80ILi8ELi1ELb1EN4cute5tupleIJNS5_1CILi128EEENS7_ILi96EEES8_EEELi128ENS_6half_tEfNS_4arch4Sm80ELb0ELb1ELb0ELb1ELb1ELb1ELb1ELb0EEENS1_21CollectiveEpilogueFwdINS6_IJS8_S8_S9_EEENS6_IJNS7_ILi1EEESH_SH_EEESB_SD_Li256ELb1ELb1ELb0ELb0EEENS1_19SingleTileSchedulerILb1ELb0ELb1ELi128EEEEEEEEEvNT_6ParamsE,(.L_x_4363 - _ZN7cutlass13device_kernelIN5flash19enable_sm80_to_sm89INS1_16FlashAttnFwdSm80INS1_25CollectiveMainloopFwdSm80ILi8ELi1ELb1EN4cute5tupleIJNS5_1CILi128EEENS7_ILi96EEES8_EEELi128ENS_6half_tEfNS_4arch4Sm80ELb0ELb1ELb0ELb1ELb1ELb1ELb1ELb0EEENS1_21CollectiveEpilogueFwdINS6_IJS8_S8_S9_EEENS6_IJNS7_ILi1EEESH_SH_EEESB_SD_Li256ELb1ELb1ELb0ELb0EEENS1_19SingleTileSchedulerILb1ELb0ELb1ELi128EEEEEEEEEvNT_6ParamsE)
        .other          _ZN7cutlass13device_kernelIN5flash19enable_sm80_to_sm89INS1_16FlashAttnFwdSm80INS1_25CollectiveMainloopFwdSm80ILi8ELi1ELb1EN4cute5tupleIJNS5_1CILi128EEENS7_ILi96EEES8_EEELi128ENS_6half_tEfNS_4arch4Sm80ELb0ELb1ELb0ELb1ELb1ELb1ELb1ELb0EEENS1_21CollectiveEpilogueFwdINS6_IJS8_S8_S9_EEENS6_IJNS7_ILi1EEESH_SH_EEESB_SD_Li256ELb1ELb1ELb0ELb0EEENS1_19SingleTileSchedulerILb1ELb0ELb1ELi128EEEEEEEEEvNT_6ParamsE,@"STO_CUDA_ENTRY STV_DEFAULT"
_ZN7cutlass13device_kernelIN5flash19enable_sm80_to_sm89INS1_16FlashAttnFwdSm80INS1_25CollectiveMainloopFwdSm80ILi8ELi1ELb1EN4cute5tupleIJNS5_1CILi128EEENS7_ILi96EEES8_EEELi128ENS_6half_tEfNS_4arch4Sm80ELb0ELb1ELb0ELb1ELb1ELb1ELb1ELb0EEENS1_21CollectiveEpilogueFwdINS6_IJS8_S8_S9_EEENS6_IJNS7_ILi1EEESH_SH_EEESB_SD_Li256ELb1ELb1ELb0ELb0EEENS1_19SingleTileSchedulerILb1ELb0ELb1ELi128EEEEEEEEEvNT_6ParamsE:
[----:B------:R-:W-:Y:S02]  /*0000*/  MOV R1, c[0x0][0x28] ;  /* 0x00000a0000017a02 */ /* 0x000fe40000000f00 */
[----:B------:R-:W1:Y:S01]  /*0010*/  S2R R71, SR_TID.X ;  /* 0x0000000000477919 */ /* 0x000e620000002100 */
[----:B------:R-:W2:Y:S01]  /*0020*/  S2UR UR4, SR_CTAID.X ;  /* 0x00000000000479c3 */ /* 0x000ea20000002500 */
[----:B------:R-:W-:Y:S02]  /*0030*/  ULDC.64 UR18, c[0x0][0x118] ;  /* 0x0000460000127ab9 */ /* 0x000fe40000000a00 */
[----:B------:R-:W3:Y:S01]  /*0040*/  S2R R217, SR_CTAID.Z ;  /* 0x0000000000d97919 */ /* 0x000ee20000002700 */
[----:B-1----:R-:W-:-:S06]  /*0050*/  SHF.R.U32.HI R0, RZ, 0x5, R71 ;  /* 0x00000005ff007819 */ /* 0x002fcc0000011647 */
[----:B------:R-:W1:Y:S02]  /*0060*/  SHFL.IDX PT, R0, R0, RZ, 0x1f ;  /* 0x00001fff00007589 */ /* 0x000e6400000e0000 */
[----:B-1----:R-:W-:Y:S02]  /*0070*/  ISETP.NE.AND P0, PT, R0, RZ, PT ;  /* 0x000000ff0000720c */ /* 0x002fe40003f05270 */
[----:B------:R-:W-:-:S05]  /*0080*/  MOV R0, 0x4 ;  /* 0x0000000400007802 */ /* 0x000fca0000000f00 */
[----:B---3--:R-:W-:-:S06]  /*0090*/  IMAD.WIDE R2, R217, R0, c[0x0][0x568] ;  /* 0x00015a00d9027625 */ /* 0x008fcc00078e0200 */
[----:B--2---:R-:W-:Y:S05]  /*00a0*/  @!P0 BRA `(.L_x_2467) ;  /* 0x0000014000008947 */ /* 0x004fea0003800000 */
[----:B------:R-:W-:-:S04]  /*00b0*/  ISETP.NE.U32.AND P0, PT, RZ, c[0x0][0x568], PT ;  /* 0x00015a00ff007a0c */ /* 0x000fc80003f05070 */
[----:B------:R-:W-:-:S13]  /*00c0*/  ISETP.NE.AND.EX P0, PT, RZ, c[0x0][0x56c], PT, P0 ;  /* 0x00015b00ff007a0c */ /* 0x000fda0003f05300 */
[----:B------:R-:W-:Y:S05]  /*00d0*/  @!P0 BRA `(.L_x_2468) ;  /* 0x0000002000008947 */ /* 0x000fea0003800000 */
[----:B------:R1:W5:Y:S01]  /*00e0*/  LDG.E R2, [R2.64] ;  /* 0x0000001202027981 */ /* 0x000362000c1e1900 */
[----:B------:R-:W-:Y:S05]  /*00f0*/  BRA `(.L_x_2469) ;  /* 0x0000009000007947 */ /* 0x000fea0003800000 */
.L_x_2468:
        /* <DEDUP_REMOVED lines=8> */
.L_x_2470:
[----:B------:R-:W-:-:S04]  /*0180*/  MOV R2, c[0x0][0x54c] ;  /* 0x0001530000027a02 */ /* 0x000fc80000000f00 */
.L_x_2469:
[----:B------:R-:W-:Y:S01]  /*0190*/  USHF.L.U32 UR4, UR4, 0x7, URZ ;  /* 0x0000000704047899 */ /* 0x000fe2000800063f */
[----:B-----5:R-:W-:-:S05]  /*01a0*/  IMAD R2, R2, c[0x0][0x548], RZ ;  /* 0x0001520002027a24 */ /* 0x020fca00078e02ff */
[----:B------:R-:W-:-:S04]  /*01b0*/  MOV R7, UR4 ;  /* 0x0000000400077c02 */ /* 0x000fc80008000f00 */
[----:B------:R-:W-:-:S04]  /*01c0*/  ISETP.GE.AND P0, PT, R7, R2, PT ;  /* 0x000000020700720c */ /* 0x000fc80003f06270 */
[----:B------:R-:W-:Y:S01]  /*01d0*/  SEL R217, R217, 0xffffffff, !P0 ;  /* 0xffffffffd9d97807 */ /* 0x000fe20004000000 */
[----:B------:R-:W-:Y:S05]  /*01e0*/  BRA `(.L_x_2471) ;  /* 0x0000013000007947 */ /* 0x000fea0003800000 */
.L_x_2467:
[----:B------:R-:W-:-:S04]  /*01f0*/  ISETP.NE.U32.AND P0, PT, RZ, c[0x0][0x568], PT ;  /* 0x00015a00ff007a0c */ /* 0x000fc80003f05070 */
[----:B------:R-:W-:-:S13]  /*0200*/  ISETP.NE.AND.EX P0, PT, RZ, c[0x0][0x56c], PT, P0 ;  /* 0x00015b00ff007a0c */ /* 0x000fda0003f05300 */
[----:B------:R-:W-:Y:S05]  /*0210*/  @!P0 BRA `(.L_x_2472) ;  /* 0x0000002000008947 */ /* 0x000fea0003800000 */
[----:B------:R1:W5:Y:S01]  /*0220*/  LDG.E R2, [R2.64] ;  /* 0x0000001202027981 */ /* 0x000362000c1e1900 */
[----:B------:R-:W-:Y:S05]  /*0230*/  BRA `(.L_x_2473) ;  /* 0x0000009000007947 */ /* 0x000fea0003800000 */
.L_x_2472:
        /* <DEDUP_REMOVED lines=8> */
.L_x_2474:
[----:B------:R-:W-:-:S04]  /*02c0*/  MOV R2, c[0x0][0x54c] ;  /* 0x0001530000027a02 */ /* 0x000fc80000000f00 */
.L_x_2473:
[----:B------:R-:W-:Y:S01]  /*02d0*/  USHF.L.U32 UR4, UR4, 0x7, URZ ;  /* 0x0000000704047899 */ /* 0x000fe2000800063f */
[----:B-----5:R-:W-:-:S05]  /*02e0*/  IMAD R2, R2, c[0x0][0x548], RZ ;  /* 0x0001520002027a24 */ /* 0x020fca00078e02ff */
[----:B------:R-:W-:-:S04]  /*02f0*/  MOV R7, UR4 ;  /* 0x0000000400077c02 */ /* 0x000fc80008000f00 */
[----:B------:R-:W-:-:S04]  /*0300*/  ISETP.GE.AND P0, PT, R7, R2, PT ;  /* 0x000000020700720c */ /* 0x000fc80003f06270 */
[----:B------:R-:W-:-:S04]  /*0310*/  SEL R217, R217, 0xffffffff, !P0 ;  /* 0xffffffffd9d97807 */ /* 0x000fc80004000000 */
.L_x_2471:
[----:B------:R-:W-:-:S13]  /*0320*/  ISETP.GE.AND P0, PT, R217, RZ, PT ;  /* 0x000000ffd900720c */ /* 0x000fda0003f06270 */
[----:B------:R-:W-:Y:S05]  /*0330*/  @!P0 EXIT ;  /* 0x000000000000894d */ /* 0x000fea0003800000 */
[----:B------:R-:W-:Y:S01]  /*0340*/  ISETP.NE.U32.AND P0, PT, RZ, c[0x0][0x370], PT ;  /* 0x0000dc00ff007a0c */ /* 0x000fe20003f05070 */
[----:B------:R-:W-:Y:S01]  /*0350*/  IMAD.MOV.U32 R215, RZ, RZ, RZ ;  /* 0x000000ffffd77224 */ /* 0x000fe200078e00ff */
[----:B------:R-:W-:Y:S01]  /*0360*/  ISETP.NE.U32.AND P1, PT, RZ, c[0x0][0x360], PT ;  /* 0x0000d800ff007a0c */ /* 0x000fe20003f25070 */
[----:B------:R-:W-:Y:S01]  /*0370*/  IMAD.MOV.U32 R74, RZ, RZ, RZ ;  /* 0x000000ffff4a7224 */ /* 0x000fe200078e00ff */
[----:B------:R-:W-:Y:S01]  /*0380*/  ISETP.NE.AND.EX P2, PT, RZ, c[0x0][0x374], PT, P0 ;  /* 0x0000dd00ff007a0c */ /* 0x000fe20003f45300 */
[----:B------:R-:W-:Y:S01]  /*0390*/  IMAD.MOV.U32 R4, RZ, RZ, RZ ;  /* 0x000000ffff047224 */ /* 0x000fe200078e00ff */
[----:B------:R-:W-:Y:S01]  /*03a0*/  ISETP.NE.AND.EX P0, PT, RZ, c[0x0][0x364], PT, P1 ;  /* 0x0000d900ff007a0c */ /* 0x000fe20003f05310 */
[CC--:B------:R-:W-:Y:S01]  /*03b0*/  IMAD.WIDE R12, R217.reuse, R0.reuse, c[0x0][0x348] ;  /* 0x0000d200d90c7625 */ /* 0x0c0fe200078e0200 */
[----:B------:R-:W-:Y:S02]  /*03c0*/  ISETP.NE.U32.AND P1, PT, RZ, c[0x0][0x348], PT ;  /* 0x0000d200ff007a0c */ /* 0x000fe40003f25070 */
[----:B------:R-:W-:Y:S01]  /*03d0*/  ISETP.NE.U32.AND P3, PT, RZ, c[0x0][0x350], PT ;  /* 0x0000d400ff007a0c */ /* 0x000fe20003f65070 */
[----:B------:R-:W-:Y:S01]  /*03e0*/  IMAD.WIDE R10, R217, R0, c[0x0][0x350] ;  /* 0x0000d400d90a7625 */ /* 0x000fe200078e0200 */
[----:B------:R-:W-:-:S02]  /*03f0*/  ISETP.NE.U32.AND P4, PT, RZ, c[0x0][0x358], PT ;  /* 0x0000d600ff007a0c */ /* 0x000fc40003f85070 */
[----:B------:R-:W-:Y:S01]  /*0400*/  ISETP.NE.AND.EX P1, PT, RZ, c[0x0][0x34c], PT, P1 ;  /* 0x0000d300ff007a0c */ /* 0x000fe20003f25310 */
[CC--:B------:R-:W-:Y:S01]  /*0410*/  IMAD.WIDE R8, R217.reuse, R0.reuse, c[0x0][0x358] ;  /* 0x0000d600d9087625 */ /* 0x0c0fe200078e0200 */
[----:B------:R-:W-:Y:S02]  /*0420*/  ISETP.NE.AND.EX P3, PT, RZ, c[0x0][0x354], PT, P3 ;  /* 0x0000d500ff007a0c */ /* 0x000fe40003f65330 */
[----:B------:R-:W-:Y:S01]  /*0430*/  ISETP.NE.AND.EX P4, PT, RZ, c[0x0][0x35c], PT, P4 ;  /* 0x0000d700ff007a0c */ /* 0x000fe20003f85340 */
[CC--:B------:R-:W-:Y:S01]  /*0440*/  @P2 IMAD.WIDE R14, R217.reuse, R0.reuse, c[0x0][0x370] ;  /* 0x0000dc00d90e2625 */ /* 0x0c0fe200078e0200 */
[----:B------:R-:W-:Y:S01]  /*0450*/  MOV R80, RZ ;  /* 0x000000ff00507202 */ /* 0x000fe20000000f00 */
[----:B------:R-:W2:Y:S02]  /*0460*/  S2R R214, SR_CTAID.Y ;  /* 0x0000000000d67919 */ /* 0x000ea40000002600 */
[----:B------:R-:W-:Y:S02]  /*0470*/  IMAD.MOV.U32 R216, RZ, RZ, c[0x0][0x168] ;  /* 0x00005a00ffd87624 */ /* 0x000fe400078e00ff */
[----:B------:R3:W5:Y:S01]  /*0480*/  @P2 LDG.E R215, [R14.64] ;  /* 0x000000120ed72981 */ /* 0x000762000c1e1900 */
[----:B-1----:R-:W-:-:S03]  /*0490*/  @P0 IMAD.WIDE R2, R217, R0, c[0x0][0x360] ;  /* 0x0000d800d9020625 */ /* 0x002fc600078e0200 */
[----:B------:R3:W5:Y:S04]  /*04a0*/  @P1 LDG.E R74, [R12.64] ;  /* 0x000000120c4a1981 */ /* 0x000768000c1e1900 */
[----:B------:R3:W5:Y:S04]  /*04b0*/  @P3 LDG.E R80, [R10.64] ;  /* 0x000000120a503981 */ /* 0x000768000c1e1900 */
[----:B------:R3:W5:Y:S01]  /*04c0*/  @P4 LDG.E R4, [R8.64] ;  /* 0x0000001208044981 */ /* 0x000762000c1e1900 */
[----:B------:R-:W-:-:S03]  /*04d0*/  IMAD.MOV.U32 R6, RZ, RZ, c[0x0][0x2ac] ;  /* 0x0000ab00ff067624 */ /* 0x000fc600078e00ff */
[----:B------:R1:W5:Y:S01]  /*04e0*/  @P0 LDG.E R216, [R2.64] ;  /* 0x0000001202d80981 */ /* 0x000362000c1e1900 */
[----:B------:R-:W-:Y:S01]  /*04f0*/  IMAD R6, R6, c[0x0][0x1d0], RZ ;  /* 0x0000740006067a24 */ /* 0x000fe200078e02ff */
[----:B--2---:R-:W-:Y:S02]  /*0500*/  SHF.R.S32.HI R73, RZ, 0x1f, R214 ;  /* 0x0000001fff497819 */ /* 0x004fe400000114d6 */
[----:B-1----:R-:W-:Y:S01]  /*0510*/  MOV R2, c[0x0][0x228] ;  /* 0x00008a0000027a02 */ /* 0x002fe20000000f00 */
[----:B------:R-:W-:Y:S05]  /*0520*/  @P0 BRA `(.L_x_2475) ;  /* 0x0000004000000947 */ /* 0x000fea0003800000 */
[----:B---3--:R-:W-:Y:S05]  /*0530*/  @!P1 BRA `(.L_x_2475) ;  /* 0x0000003000009947 */ /* 0x008fea0003800000 */
[----:B-----5:R1:W2:Y:S04]  /*0540*/  LDG.E R216, [R12.64] ;  /* 0x000000120cd87981 */ /* 0x0202a8000c1e1900 */
[----:B-1----:R-:W2:Y:S02]  /*0550*/  LDG.E R12, [R12.64+0x4] ;  /* 0x000004120c0c7981 */ /* 0x002ea4000c1e1900 */
[----:B--2---:R-:W-:-:S02]  /*0560*/  IADD3 R216, -R216, R12, RZ ;  /* 0x0000000cd8d87210 */ /* 0x004fc40007ffe1ff */
.L_x_2475:
[----:B---3--:R-:W-:-:S04]  /*0570*/  ISETP.NE.U32.AND P0, PT, RZ, c[0x0][0x368], PT ;  /* 0x0000da00ff007a0c */ /* 0x008fc80003f05070 */
[----:B------:R-:W-:-:S13]  /*0580*/  ISETP.NE.AND.EX P0, PT, RZ, c[0x0][0x36c], PT, P0 ;  /* 0x0000db00ff007a0c */ /* 0x000fda0003f05300 */
[----:B------:R-:W-:Y:S05]  /*0590*/  @!P0 BRA `(.L_x_2476) ;  /* 0x0000003000008947 */ /* 0x000fea0003800000 */
[----:B------:R-:W-:-:S05]  /*05a0*/  IMAD.WIDE R10, R217, R0, c[0x0][0x368] ;  /* 0x0000da00d90a7625 */ /* 0x000fca00078e0200 */
[----:B------:R1:W5:Y:S01]  /*05b0*/  LDG.E R6, [R10.64] ;  /* 0x000000120a067981 */ /* 0x000362000c1e1900 */
[----:B------:R-:W-:Y:S05]  /*05c0*/  BRA `(.L_x_2477) ;  /* 0x0000004000007947 */ /* 0x000fea0003800000 */
.L_x_2476:
[----:B------:R-:W-:Y:S05]  /*05d0*/  @!P3 BRA `(.L_x_2477) ;  /* 0x000000300000b947 */ /* 0x000fea0003800000 */
[----:B------:R1:W2:Y:S04]  /*05e0*/  LDG.E R6, [R10.64] ;  /* 0x000000120a067981 */ /* 0x0002a8000c1e1900 */
[----:B-1----:R-:W2:Y:S02]  /*05f0*/  LDG.E R10, [R10.64+0x4] ;  /* 0x000004120a0a7981 */ /* 0x002ea4000c1e1900 */
[----:B--2---:R-:W-:Y:S02]  /*0600*/  IADD3 R6, -R6, R10, RZ ;  /* 0x0000000a06067210 */ /* 0x004fe40007ffe1ff */
.L_x_2477:
[----:B------:R2:W3:Y:S01]  /*0610*/  @P4 LDG.E R3, [R8.64] ;  /* 0x0000001208034981 */ /* 0x0004e2000c1e1900 */
[----:B------:R-:W-:-:S04]  /*0620*/  ISETP.NE.U32.AND P0, PT, RZ, c[0x0][0x378], PT ;  /* 0x0000de00ff007a0c */ /* 0x000fc80003f05070 */
[----:B------:R-:W-:Y:S01]  /*0630*/  ISETP.NE.AND.EX P0, PT, RZ, c[0x0][0x37c], PT, P0 ;  /* 0x0000df00ff007a0c */ /* 0x000fe20003f05300 */
[----:B-----5:R-:W-:Y:S01]  /*0640*/  IMAD.MOV.U32 R72, RZ, RZ, R6 ;  /* 0x000000ffff487224 */ /* 0x020fe200078e0006 */
[----:B--2---:R-:W3:Y:S11]  /*0650*/  @P4 LDG.E R8, [R8.64+0x4] ;  /* 0x0000041208084981 */ /* 0x004ef6000c1e1900 */
[----:B-1----:R-:W-:-:S05]  /*0660*/  @P0 IMAD.WIDE R10, R217, R0, c[0x0][0x378] ;  /* 0x0000de00d90a0625 */ /* 0x002fca00078e0200 */
[----:B------:R1:W5:Y:S01]  /*0670*/  @P0 LDG.E R72, [R10.64] ;  /* 0x000000120a480981 */ /* 0x000362000c1e1900 */
[----:B------:R-:W-:Y:S01]  /*0680*/  IMAD.MOV.U32 R213, RZ, RZ, c[0x0][0x2c4] ;  /* 0x0000b100ffd57624 */ /* 0x000fe200078e00ff */
[----:B------:R-:W-:Y:S01]  /*0690*/  LOP3.LUT R218, R218, 0xffbfffff, RZ, 0xc0, !PT ;  /* 0xffbfffffdada7812 */ /* 0x000fe200078ec0ff */
[----:B------:R-:W-:Y:S01]  /*06a0*/  IMAD.MOV.U32 R117, RZ, RZ, R7 ;  /* 0x000000ffff757224 */ /* 0x000fe200078e0007 */
[----:B------:R-:W-:Y:S01]  /*06b0*/  IADD3 R7, R7, 0x7f, RZ ;  /* 0x0000007f07077810 */ /* 0x000fe20007ffe0ff */
[----:B------:R-:W-:Y:S01]  /*06c0*/  IMAD.MOV.U32 R212, RZ, RZ, c[0x0][0x32c] ;  /* 0x0000cb00ffd47624 */ /* 0x000fe200078e00ff */
[----:B------:R-:W-:-:S04]  /*06d0*/  ISETP.NE.AND P2, PT, R213, 0x1, PT ;  /* 0x00000001d500780c */ /* 0x000fc80003f45270 */
[----:B------:R-:W-:-:S09]  /*06e0*/  ISETP.GE.AND P1, PT, R212, 0x1, PT ;  /* 0x00000001d400780c */ /* 0x000fd20003f26270 */
[----:B------:R-:W-:Y:S02]  /*06f0*/  @P2 IADD3 R5, R117, 0x7f, RZ ;  /* 0x0000007f75052810 */ /* 0x000fe40007ffe0ff */
[----:B------:R-:W-:-:S03]  /*0700*/  @P2 LOP3.LUT R218, R218, 0x400000, RZ, 0xfc, !PT ;  /* 0x00400000dada2812 */ /* 0x000fc600078efcff */
[----:B------:R-:W-:Y:S01]  /*0710*/  @P2 IMAD.HI.U32 R5, R5, c[0x0][0x2c8], RZ ;  /* 0x0000b20005052a27 */ /* 0x000fe200078e00ff */
[----:B------:R-:W-:-:S04]  /*0720*/  LOP3.LUT R218, R218, 0xff7fffff, RZ, 0xc0, !PT ;  /* 0xff7fffffdada7812 */ /* 0x000fc800078ec0ff */
[----:B------:R-:W-:Y:S02]  /*0730*/  @P2 SHF.R.U32.HI R7, RZ, c[0x0][0x2cc], R5 ;  /* 0x0000b300ff072a19 */ /* 0x000fe40000011605 */
[----:B------:R-:W-:Y:S01]  /*0740*/  @P1 LOP3.LUT R218, R218, 0x800000, RZ, 0xfc, !PT ;  /* 0x00800000dada1812 */ /* 0x000fe200078efcff */
[----:B---3--:R-:W-:Y:S02]  /*0750*/  @P4 IMAD.IADD R2, R8, 0x1, -R3 ;  /* 0x0000000108024824 */ /* 0x008fe400078e0a03 */
[----:B------:R-:W-:-:S04]  /*0760*/  IMAD.IADD R3, R6, 0x1, -R215 ;  /* 0x0000000106037824 */ /* 0x000fc800078e0ad7 */
[----:B------:R-:W-:-:S05]  /*0770*/  IMAD.IADD R211, R3, 0x1, R2 ;  /* 0x0000000103d37824 */ /* 0x000fca00078e0202 */
[----:B------:R-:W-:-:S05]  /*0780*/  IADD3 R78, R211, 0x1, -R216 ;  /* 0x00000001d34e7810 */ /* 0x000fca0007ffe8d8 */
[----:B------:R-:W-:-:S05]  /*0790*/  IMAD.IADD R7, R78, 0x1, R7 ;  /* 0x000000014e077824 */ /* 0x000fca00078e0207 */
[----:B------:R-:W-:Y:S01]  /*07a0*/  IADD3 R9, R7, c[0x0][0x328], RZ ;  /* 0x0000ca0007097a10 */ /* 0x000fe20007ffe0ff */
[----:B------:R-:W-:Y:S05]  /*07b0*/  @!P1 BRA `(.L_x_2478) ;  /* 0x000000e000009947 */ /* 0x000fea0003800000 */
[C---:B-1----:R-:W-:Y:S02]  /*07c0*/  ISETP.GT.AND P0, PT, R7.reuse, RZ, PT ;  /* 0x000000ff0700720c */ /* 0x042fe40003f04270 */
        /* <DEDUP_REMOVED lines=8> */
.L_x_2479:
[----:B------:R-:W-:-:S13]  /*0850*/  ISETP.NE.AND P0, PT, R212, 0x1, PT ;  /* 0x00000001d400780c */ /* 0x000fda0003f05270 */
[----:B------:R-:W-:-:S05]  /*0860*/  @P0 IMAD.HI.U32 R7, R5, c[0x0][0x330], RZ ;  /* 0x0000cc0005070a27 */ /* 0x000fca00078e00ff */
[----:B------:R-:W-:-:S05]  /*0870*/  @P0 SHF.R.U32.HI R5, RZ, c[0x0][0x334], R7 ;  /* 0x0000cd00ff050a19 */ /* 0x000fca0000011607 */
.L_x_2480:
[----:B------:R-:W-:-:S05]  /*0880*/  IMAD R5, R5, R212, c[0x0][0x32c] ;  /* 0x0000cb0005057624 */ /* 0x000fca00078e02d4 */
[----:B------:R-:W-:Y:S02]  /*0890*/  IMNMX R9, R9, R5, PT ;  /* 0x0000000509097217 */ /* 0x000fe40003800200 */
.L_x_2478:
[----:B-1----:R-:W-:Y:S01]  /*08a0*/  @P2 IMAD.HI.U32 R8, R117, c[0x0][0x2c8], RZ ;  /* 0x0000b20075082a27 */ /* 0x002fe200078e00ff */
[----:B------:R-:W-:-:S03]  /*08b0*/  IADD3 R5, R211, 0x5f, RZ ;  /* 0x0000005fd3057810 */ /* 0x000fc60007ffe0ff */
[----:B------:R-:W-:Y:S01]  /*08c0*/  IMAD.MOV.U32 R7, RZ, RZ, R117 ;  /* 0x000000ffff077224 */ /* 0x000fe200078e0075 */
[----:B------:R-:W-:Y:S01]  /*08d0*/  @P2 SHF.R.U32.HI R7, RZ, c[0x0][0x2cc], R8 ;  /* 0x0000b300ff072a19 */ /* 0x000fe20000011608 */
[----:B------:R-:W-:-:S04]  /*08e0*/  IMAD.HI R5, R5, 0x2aaaaaab, RZ ;  /* 0x2aaaaaab05057827 */ /* 0x000fc800078e02ff */
[----:B------:R-:W-:Y:S01]  /*08f0*/  IMAD.IADD R116, R211, 0x1, -R216 ;  /* 0x00000001d3747824 */ /* 0x000fe200078e0ad8 */
[----:B------:R-:W-:-:S03]  /*0900*/  SHF.R.U32.HI R77, RZ, 0x1f, R5 ;  /* 0x0000001fff4d7819 */ /* 0x000fc60000011605 */
[----:B------:R-:W-:Y:S01]  /*0910*/  IMAD.IADD R7, R116, 0x1, R7 ;  /* 0x0000000174077824 */ /* 0x000fe200078e0207 */
[----:B------:R-:W-:-:S04]  /*0920*/  LEA.HI.SX32 R77, R5, R77, 0x1c ;  /* 0x0000004d054d7211 */ /* 0x000fc800078fe2ff */
        /* <DEDUP_REMOVED lines=10> */
.L_x_2482:
[----:B------:R-:W-:-:S13]  /*09d0*/  ISETP.NE.AND P0, PT, R212, 0x1, PT ;  /* 0x00000001d400780c */ /* 0x000fda0003f05270 */
[----:B------:R-:W-:-:S05]  /*09e0*/  @P0 IMAD.HI.U32 R5, R7, c[0x0][0x330], RZ ;  /* 0x0000cc0007050a27 */ /* 0x000fca00078e00ff */
[----:B------:R-:W-:-:S05]  /*09f0*/  @P0 SHF.R.U32.HI R7, RZ, c[0x0][0x334], R5 ;  /* 0x0000cd00ff070a19 */ /* 0x000fca0000011605 */
.L_x_2483:
[----:B------:R-:W-:-:S05]  /*0a00*/  IMAD R7, R7, c[0x0][0x32c], RZ ;  /* 0x0000cb0007077a24 */ /* 0x000fca00078e02ff */
[----:B------:R-:W-:-:S04]  /*0a10*/  IMNMX R8, R8, R7, !PT ;  /* 0x0000000708087217 */ /* 0x000fc80007800200 */
.L_x_2481:
        /* <DEDUP_REMOVED lines=24> */
[----:B------:R-:W-:Y:S01]  /*0ba0*/  SHF.R.S32.HI R7, RZ, 0x1f, R71 ;  /* 0x0000001fff077819 */ /* 0x000fe20000011447 */
[----:B------:R-:W-:Y:S01]  /*0bb0*/  IMAD R120, R73, c[0x0][0x240], RZ ;  /* 0x0000900049787a24 */ /* 0x000fe200078e02ff */
[----:B------:R-:W-:Y:S01]  /*0bc0*/  ISETP.NE.AND.EX P2, PT, RZ, c[0x0][0x344], PT, P0 ;  /* 0x0000d100ff007a0c */ /* 0x000fe20003f45300 */
[----:B------:R-:W-:Y:S01]  /*0bd0*/  IMAD.MOV.U32 R126, RZ, RZ, 0x60 ;  /* 0x00000060ff7e7424 */ /* 0x000fe200078e00ff */
[----:B------:R-:W-:Y:S02]  /*0be0*/  IADD3 R39, R3, -0x1, RZ ;  /* 0xffffffff03277810 */ /* 0x000fe40007ffe0ff */
[----:B------:R-:W-:Y:S02]  /*0bf0*/  SEL R128, R217, RZ, !P4 ;  /* 0x000000ffd9807207 */ /* 0x000fe40006000000 */
[----:B------:R-:W-:Y:S01]  /*0c00*/  MOV R94, c[0x0][0x238] ;  /* 0x00008e00005e7a02 */ /* 0x000fe20000000f00 */
[----:B------:R-:W-:Y:S01]  /*0c10*/  IMAD.MOV.U32 R93, RZ, RZ, c[0x0][0x23c] ;  /* 0x00008f00ff5d7624 */ /* 0x000fe200078e00ff */
[----:B------:R-:W-:-:S02]  /*0c20*/  UMOV UR12, 0x6 ;  /* 0x00000006000c7882 */ /* 0x000fc40000000000 */
[----:B------:R-:W-:-:S03]  /*0c30*/  ULDC.64 UR4, c[0x0][0x290] ;  /* 0x0000a40000047ab9 */ /* 0x000fc60000000a00 */
[----:B------:R-:W-:-:S06]  /*0c40*/  @P2 IMAD.WIDE R138, R217, R0, c[0x0][0x340] ;  /* 0x0000d000d98a2625 */ /* 0x000fcc00078e0200 */
[----:B------:R-:W2:Y:S01]  /*0c50*/  @P2 LDG.E R138, [R138.64] ;  /* 0x000000128a8a2981 */ /* 0x000ea2000c1e1900 */
[CC--:B------:R-:W-:Y:S01]  /*0c60*/  LEA.HI R0, R7.reuse, R71.reuse, RZ, 0x3 ;  /* 0x0000004707007211 */ /* 0x0c0fe200078f18ff */
[----:B------:R-:W-:Y:S01]  /*0c70*/  IMAD R120, R214, c[0x0][0x244], R120 ;  /* 0x00009100d6787a24 */ /* 0x000fe200078e0278 */
[----:B------:R-:W-:Y:S01]  /*0c80*/  LEA.HI R7, R7, R71, RZ, 0x6 ;  /* 0x0000004707077211 */ /* 0x000fe200078f30ff */
[C---:B------:R-:W-:Y:S01]  /*0c90*/  IMAD R79, R126.reuse, c[0x0][0x23c], RZ ;  /* 0x00008f007e4f7a24 */ /* 0x040fe200078e02ff */
[----:B------:R-:W-:Y:S01]  /*0ca0*/  SHF.R.S32.HI R15, RZ, 0x3, R0 ;  /* 0x00000003ff0f7819 */ /* 0x000fe20000011400 */
[----:B------:R-:W-:Y:S01]  /*0cb0*/  IMAD.WIDE.U32 R126, R126, c[0x0][0x238], RZ ;  /* 0x00008e007e7e7a25 */ /* 0x000fe200078e00ff */
[----:B------:R-:W-:Y:S01]  /*0cc0*/  LOP3.LUT R0, R0, 0xfffffff8, RZ, 0xc0, !PT ;  /* 0xfffffff800007812 */ /* 0x000fe200078ec0ff */
[----:B------:R-:W-:Y:S01]  /*0cd0*/  USHF.L.U64.HI UR7, UR4, UR12, UR5 ;  /* 0x0000000c04077299 */ /* 0x000fe20008010205 */
[--C-:B------:R-:W-:Y:S01]  /*0ce0*/  SHF.R.S32.HI R134, RZ, 0x1f, R15.reuse ;  /* 0x0000001fff867819 */ /* 0x100fe2000001140f */
[----:B------:R-:W-:Y:S01]  /*0cf0*/  IMAD.IADD R75, R2, 0x1, -R15 ;  /* 0x00000001024b7824 */ /* 0x000fe200078e0a0f */
[----:B------:R-:W-:Y:S01]  /*0d00*/  IADD3 R122, P0, R15, R4, RZ ;  /* 0x000000040f7a7210 */ /* 0x000fe20007f1e0ff */
[----:B------:R-:W-:Y:S01]  /*0d10*/  IMAD.IADD R0, R71, 0x1, -R0 ;  /* 0x0000000147007824 */ /* 0x000fe200078e0a00 */
[----:B------:R-:W-:Y:S01]  /*0d20*/  SHF.L.U32 R89, R15, 0x6, RZ ;  /* 0x000000060f597819 */ /* 0x000fe200000006ff */
[----:B------:R-:W-:Y:S01]  /*0d30*/  IMAD.IADD R79, R127, 0x1, R79 ;  /* 0x000000017f4f7824 */ /* 0x000fe200078e024f */
[----:B------:R-:W-:Y:S01]  /*0d40*/  LEA.HI.X.SX32 R123, R4, R134, 0x1, P0 ;  /* 0x00000086047b7211 */ /* 0x000fe200000f0eff */
[----:B------:R-:W-:Y:S01]  /*0d50*/  IMAD.SHL.U32 R16, R0, 0x8, RZ ;  /* 0x0000000800107824 */ /* 0x000fe200078e00ff */
[----:B------:R-:W-:Y:S01]  /*0d60*/  LOP3.LUT R89, R89, 0x1c0, RZ, 0xc0, !PT ;  /* 0x000001c059597812 */ /* 0x000fe200078ec0ff */
[----:B------:R-:W-:Y:S01]  /*0d70*/  IMAD R3, R79, R39, RZ ;  /* 0x000000274f037224 */ /* 0x000fe200078e02ff */
[----:B------:R-:W-:Y:S01]  /*0d80*/  SHF.L.U32 R96, R93, 0x6, RZ ;  /* 0x000000065d607819 */ /* 0x000fe200000006ff */
[----:B------:R-:W-:Y:S01]  /*0d90*/  IMAD R8, R123, c[0x0][0x238], RZ ;  /* 0x00008e007b087a24 */ /* 0x000fe200078e02ff */
[----:B------:R-:W-:Y:S01]  /*0da0*/  SHF.R.S32.HI R17, RZ, 0x1f, R16 ;  /* 0x0000001fff117819 */ /* 0x000fe20000011410 */
[----:B------:R-:W-:Y:S01]  /*0db0*/  IMAD.SHL.U32 R7, R7, 0x8, RZ ;  /* 0x0000000807077824 */ /* 0x000fe200078e00ff */
[----:B------:R-:W-:Y:S01]  /*0dc0*/  IADD3 R90, R16, 0x40, RZ ;  /* 0x00000040105a7810 */ /* 0x000fe20007ffe0ff */
[C---:B------:R-:W-:Y:S01]  /*0dd0*/  IMAD R8, R122.reuse, c[0x0][0x23c], R8 ;  /* 0x00008f007a087a24 */ /* 0x040fe200078e0208 */
[--C-:B------:R-:W-:Y:S01]  /*0de0*/  LOP3.LUT R87, R89, 0x38, R16.reuse, 0xf8, !PT ;  /* 0x0000003859577812 */ /* 0x100fe200078ef810 */
[----:B------:R-:W-:Y:S01]  /*0df0*/  IMAD.WIDE.U32 R4, R122, c[0x0][0x238], R16 ;  /* 0x00008e007a047a25 */ /* 0x000fe200078e0010 */
[----:B------:R-:W-:Y:S01]  /*0e00*/  LOP3.LUT R7, R7, 0xfffffe00, RZ, 0xc0, !PT ;  /* 0xfffffe0007077812 */ /* 0x000fe200078ec0ff */
[----:B------:R-:W-:Y:S01]  /*0e10*/  USHF.L.U32 UR8, UR4, 0x6, URZ ;  /* 0x0000000604087899 */ /* 0x000fe2000800063f */
[----:B------:R-:W-:Y:S01]  /*0e20*/  SHF.R.U32.HI R88, RZ, 0x3, R89 ;  /* 0x00000003ff587819 */ /* 0x000fe20000011659 */
[----:B------:R-:W-:Y:S01]  /*0e30*/  IMAD.IADD R9, R5, 0x1, R8 ;  /* 0x0000000105097824 */ /* 0x000fe200078e0208 */
[----:B------:R-:W-:Y:S01]  /*0e40*/  MOV R8, R4 ;  /* 0x0000000400087202 */ /* 0x000fe20000000f00 */
[----:B------:R-:W-:Y:S01]  /*0e50*/  IMAD R5, R39, -0x60, R75 ;  /* 0xffffffa027057824 */ /* 0x000fe200078e024b */
[----:B------:R-:W-:Y:S01]  /*0e60*/  SHF.R.S32.HI R4, RZ, 0x1f, R217 ;  /* 0x0000001fff047819 */ /* 0x000fe200000114d9 */
[----:B------:R-:W-:Y:S01]  /*0e70*/  IMAD.SHL.U32 R18, R0, 0x4, RZ ;  /* 0x0000000400127824 */ /* 0x000fe200078e00ff */
[----:B------:R-:W-:Y:S01]  /*0e80*/  ISETP.GE.AND P6, PT, R16, c[0x0][0x1d4], PT ;  /* 0x0000750010007a0c */ /* 0x000fe20003fc6270 */
[----:B------:R-:W-:Y:S01]  /*0e90*/  IMAD.WIDE.U32 R8, R214, c[0x0][0x240], R8 ;  /* 0x00009000d6087a25 */ /* 0x000fe200078e0008 */
[----:B------:R-:W-:Y:S01]  /*0ea0*/  SEL R105, R4, RZ, !P4 ;  /* 0x000000ff04697207 */ /* 0x000fe20006000000 */
[----:B------:R-:W-:Y:S01]  /*0eb0*/  UIMAD.WIDE.U32 UR10, UR4, 0x60, URZ ;  /* 0x00000060040a78a5 */ /* 0x000fe2000f8e003f */
[----:B------:R-:W-:Y:S01]  /*0ec0*/  ISETP.GE.AND P0, PT, R5, 0x1, PT ;  /* 0x000000010500780c */ /* 0x000fe20003f06270 */
[----:B------:R-:W-:Y:S01]  /*0ed0*/  IMAD.IADD R121, R9, 0x1, R120 ;  /* 0x0000000109797824 */ /* 0x000fe200078e0278 */
[----:B------:R-:W-:Y:S01]  /*0ee0*/  MOV R120, R8 ;  /* 0x0000000800787202 */ /* 0x000fe20000000f00 */
[----:B------:R-:W-:Y:S01]  /*0ef0*/  IMAD R124, R105, c[0x0][0x248], RZ ;  /* 0x00009200697c7a24 */ /* 0x000fe200078e02ff */
[----:B------:R-:W-:Y:S01]  /*0f00*/  SHF.R.S32.HI R8, RZ, 0x1f, R39 ;  /* 0x0000001fff087819 */ /* 0x000fe20000011427 */
[----:B------:R-:W-:Y:S01]  /*0f10*/  IMAD R136, R134, c[0x0][0x280], RZ ;  /* 0x0000a00086887a24 */ /* 0x000fe200078e02ff */
[----:B------:R-:W-:Y:S01]  /*0f20*/  ISETP.GE.AND P5, PT, R90, c[0x0][0x1d4], PT ;  /* 0x000075005a007a0c */ /* 0x000fe20003fa6270 */
[C---:B------:R-:W-:Y:S01]  /*0f30*/  IMAD R124, R128.reuse, c[0x0][0x24c], R124 ;  /* 0x00009300807c7a24 */ /* 0x040fe200078e027c */
[----:B------:R-:W-:Y:S01]  /*0f40*/  LOP3.LUT R87, R7, R87, R88, 0xf6, !PT ;  /* 0x0000005707577212 */ /* 0x000fe200078ef658 */
[----:B------:R-:W-:Y:S01]  /*0f50*/  IMAD.WIDE.U32 R120, R128, c[0x0][0x248], R120 ;  /* 0x0000920080787a25 */ /* 0x000fe200078e0078 */
[----:B------:R-:W-:Y:S01]  /*0f60*/  SHF.R.S32.HI R19, RZ, 0x1f, R18 ;  /* 0x0000001fff137819 */ /* 0x000fe20000011412 */
[----:B------:R-:W-:Y:S01]  /*0f70*/  UIMAD UR6, UR5, 0x60, URZ ;  /* 0x00000060050678a4 */ /* 0x000fe2000f8e023f */
[----:B------:R-:W-:Y:S01]  /*0f80*/  IADD3 R86, R15, 0x20, RZ ;  /* 0x000000200f567810 */ /* 0x000fe20007ffe0ff */
[----:B------:R-:W-:Y:S01]  /*0f90*/  IMAD.IADD R125, R121, 0x1, R124 ;  /* 0x00000001797d7824 */ /* 0x000fe200078e027c */
[----:B------:R-:W-:Y:S01]  /*0fa0*/  IADD3 R83, R15, 0x40, RZ ;  /* 0x000000400f537810 */ /* 0x000fe20007ffe0ff */
[----:B------:R-:W-:Y:S01]  /*0fb0*/  IMAD.MOV.U32 R124, RZ, RZ, R120 ;  /* 0x000000ffff7c7224 */ /* 0x000fe200078e0078 */
[----:B-----5:R-:W-:Y:S01]  /*0fc0*/  SHF.R.S32.HI R103, RZ, 0x1f, R72 ;  /* 0x0000001fff677819 */ /* 0x020fe20000011448 */
[-C--:B------:R-:W-:Y:S01]  /*0fd0*/  IMAD R3, R8, R126.reuse, R3 ;  /* 0x0000007e08037224 */ /* 0x080fe200078e0203 */
[----:B------:R-:W-:Y:S01]  /*0fe0*/  SHF.L.U32 R82, R83, 0x6, RZ ;  /* 0x0000000653527819 */ /* 0x000fe200000006ff */
[----:B------:R-:W-:Y:S01]  /*0ff0*/  IMAD.WIDE.U32 R8, R39, R126, R124 ;  /* 0x0000007e27087225 */ /* 0x000fe200078e007c */
[----:B------:R-:W-:Y:S01]  /*1000*/  SHF.R.S32.HI R101, RZ, 0x1f, R90 ;  /* 0x0000001fff657819 */ /* 0x000fe2000001145a */
[----:B------:R-:W-:Y:S01]  /*1010*/  USHF.L.U64.HI UR9, UR4, 0x5, UR5 ;  /* 0x0000000504097899 */ /* 0x000fe20008010205 */
[----:B------:R-:W-:Y:S01]  /*1020*/  LOP3.LUT R82, R82, 0x1c0, RZ, 0xc0, !PT ;  /* 0x000001c052527812 */ /* 0x000fe200078ec0ff */
[----:B------:R-:W-:Y:S01]  /*1030*/  IMAD.IADD R3, R9, 0x1, R3 ;  /* 0x0000000109037824 */ /* 0x000fe200078e0203 */
[----:B------:R-:W-:Y:S01]  /*1040*/  @P0 LEA R10, P1, R8, c[0x0][0x220], 0x1 ;  /* 0x00008800080a0a11 */ /* 0x000fe200078208ff */
[----:B------:R-:W-:Y:S01]  /*1050*/  IMAD.SHL.U32 R87, R87, 0x2, RZ ;  /* 0x0000000257577824 */ /* 0x000fe200078e00ff */
[----:B------:R-:W-:Y:S01]  /*1060*/  SHF.R.U32.HI R95, RZ, 0x3, R82 ;  /* 0x00000003ff5f7819 */ /* 0x000fe20000011652 */
[----:B------:R-:W-:Y:S01]  /*1070*/  IMAD R134, R134, c[0x0][0x290], RZ ;  /* 0x0000a40086867a24 */ /* 0x000fe200078e02ff */
[----:B------:R-:W-:Y:S01]  /*1080*/  @P0 LEA.HI.X R11, R8, c[0x0][0x224], R3, 0x1, P1 ;  /* 0x00008900080b0a11 */ /* 0x000fe200008f0c03 */
[----:B------:R-:W-:Y:S01]  /*1090*/  IMAD.WIDE.U32 R140, R15, c[0x0][0x290], R18 ;  /* 0x0000a4000f8c7a25 */ /* 0x000fe200078e0012 */
[----:B------:R-:W-:Y:S01]  /*10a0*/  ISETP.GE.AND P1, PT, R5, 0x21, PT ;  /* 0x000000210500780c */ /* 0x000fe20003f26270 */
[----:B------:R-:W-:Y:S01]  /*10b0*/  USHF.L.U32 UR16, UR4, 0x5, URZ ;  /* 0x0000000504107899 */ /* 0x000fe2000800063f */
[----:B------:R-:W-:Y:S01]  /*10c0*/  LEA.HI R101, R101, R90, RZ, 0x3 ;  /* 0x0000005a65657211 */ /* 0x000fe200078f18ff */
[----:B------:R-:W-:Y:S01]  /*10d0*/  @!PT LDS RZ, [RZ] ;  /* 0x00000000fffff984 */ /* 0x000fe20000000800 */
[----:B------:R-:W-:Y:S01]  /*10e0*/  @!PT LDS RZ, [RZ] ;  /* 0x00000000fffff984 */ /* 0x000fe20000000800 */
[----:B------:R-:W-:Y:S01]  /*10f0*/  @!PT LDS RZ, [RZ] ;  /* 0x00000000fffff984 */ /* 0x000fe20000000800 */
[----:B------:R1:W-:Y:S01]  /*1100*/  @P0 LDGSTS.E.BYPASS.LTC128B.128 [R87+0x8100], [R10.64], !P6 ;  /* 0x081000000a570fae */ /* 0x0003e2000f101d52 */
[----:B------:R-:W-:Y:S01]  /*1110*/  IMAD R134, R15, c[0x0][0x294], R134 ;  /* 0x0000a5000f867a24 */ /* 0x000fe200078e0286 */
[----:B------:R-:W-:Y:S01]  /*1120*/  UMOV UR14, 0x5 ;  /* 0x00000005000e7882 */ /* 0x000fe20000000000 */
[----:B------:R-:W-:Y:S01]  /*1130*/  IMAD.SHL.U32 R85, R86, 0x40, RZ ;  /* 0x0000004056557824 */ /* 0x000fe200078e00ff */
[----:B------:R1:W-:Y:S01]  /*1140*/  @P0 LDGSTS.E.BYPASS.LTC128B.128 [R87+0xb100], [R10.64+0x80], !P5 ;  /* 0x0b1000800a570fae */ /* 0x0003e2000e901d52 */
[----:B------:R-:W-:Y:S01]  /*1150*/  IMAD.IADD R141, R141, 0x1, R134 ;  /* 0x000000018d8d7824 */ /* 0x000fe200078e0286 */
[----:B------:R-:W-:Y:S01]  /*1160*/  ULDC.64 UR4, c[0x0][0x280] ;  /* 0x0000a00000047ab9 */ /* 0x000fe20000000a00 */
[----:B------:R-:W-:Y:S01]  /*1170*/  IMAD.WIDE.U32 R20, R214, c[0x0][0x260], R16 ;  /* 0x00009800d6147a25 */ /* 0x000fe200078e0010 */
[----:B------:R-:W-:Y:S01]  /*1180*/  LOP3.LUT R85, R85, 0x1c0, RZ, 0xc0, !PT ;  /* 0x000001c055557812 */ /* 0x000fe200078ec0ff */
[----:B------:R-:W-:Y:S01]  /*1190*/  USHF.L.U64.HI UR12, UR4, UR12, UR5 ;  /* 0x0000000c040c7299 */ /* 0x000fe20008010205 */
[----:B------:R-:W-:Y:S01]  /*11a0*/  LOP3.LUT R101, R101, 0xfffffff8, RZ, 0xc0, !PT ;  /* 0xfffffff865657812 */ /* 0x000fe200078ec0ff */
[C---:B------:R-:W-:Y:S01]  /*11b0*/  IMAD R136, R15.reuse, c[0x0][0x284], R136 ;  /* 0x0000a1000f887a24 */ /* 0x040fe200078e0288 */
[----:B------:R-:W-:Y:S01]  /*11c0*/  SHF.R.U32.HI R84, RZ, 0x3, R85 ;  /* 0x00000003ff547819 */ /* 0x000fe20000011655 */
[----:B------:R-:W-:Y:S01]  /*11d0*/  IMAD.WIDE.U32 R142, R15, c[0x0][0x280], R18 ;  /* 0x0000a0000f8e7a25 */ /* 0x000fe200078e0012 */
[----:B------:R-:W-:Y:S01]  /*11e0*/  MOV R108, c[0x0][0x2b8] ;  /* 0x0000ae00006c7a02 */ /* 0x000fe20000000f00 */
[----:B------:R-:W-:Y:S01]  /*11f0*/  USHF.L.U64.HI UR14, UR4, UR14, UR5 ;  /* 0x0000000e040e7299 */ /* 0x000fe20008010205 */
[----:B------:R-:W-:Y:S01]  /*1200*/  P2R R91, PR, RZ, 0x20 ;  /* 0x00000020ff5b7803 */ /* 0x000fe20000000000 */
[----:B------:R-:W-:Y:S01]  /*1210*/  IMAD R104, R103, c[0x0][0x280], RZ ;  /* 0x0000a00067687a24 */ /* 0x000fe200078e02ff */
[----:B------:R-:W-:Y:S01]  /*1220*/  IADD3 R143, R143, R136, RZ ;  /* 0x000000888f8f7210 */ /* 0x000fe20007ffe0ff */
[----:B------:R-:W-:Y:S01]  /*1230*/  IMAD R105, R105, c[0x0][0x268], RZ ;  /* 0x00009a0069697a24 */ /* 0x000fe200078e02ff */
[----:B------:R-:W-:Y:S01]  /*1240*/  UIMAD.WIDE.U32 UR20, UR4, 0x60, URZ ;  /* 0x00000060041478a5 */ /* 0x000fe2000f8e003f */
[----:B------:R-:W-:Y:S01]  /*1250*/  IMAD R98, R73, c[0x0][0x1e8], RZ ;  /* 0x00007a0049627a24 */ /* 0x000fe200078e02ff */
[----:B------:R-:W-:Y:S01]  /*1260*/  UIMAD UR5, UR5, 0x60, URZ ;  /* 0x00000060050578a4 */ /* 0x000fe2000f8e023f */
[----:B------:R-:W-:Y:S01]  /*1270*/  IMAD R103, R103, c[0x0][0x290], RZ ;  /* 0x0000a40067677a24 */ /* 0x000fe200078e02ff */
[----:B------:R-:W-:Y:S01]  /*1280*/  P2R R92, PR, RZ, 0x40 ;  /* 0x00000040ff5c7803 */ /* 0x000fe20000000000 */
[----:B------:R-:W-:Y:S01]  /*1290*/  IMAD R97, R73, c[0x0][0x210], RZ ;  /* 0x0000840049617a24 */ /* 0x000fe200078e02ff */
[----:B------:R-:W-:Y:S01]  /*12a0*/  IADD3 R14, R18, 0x20, RZ ;  /* 0x00000020120e7810 */ /* 0x000fe20007ffe0ff */
[----:B------:R-:W-:Y:S01]  /*12b0*/  IMAD R105, R128, c[0x0][0x26c], R105 ;  /* 0x00009b0080697a24 */ /* 0x000fe200078e0269 */
[----:B------:R-:W-:Y:S01]  /*12c0*/  SHF.R.S32.HI R100, RZ, 0x1f, R101 ;  /* 0x0000001fff647819 */ /* 0x000fe20000011465 */
[----:B------:R-:W-:Y:S01]  /*12d0*/  IMAD.WIDE.U32 R130, R214, c[0x0][0x1e8], RZ ;  /* 0x00007a00d6827a25 */ /* 0x000fe200078e00ff */
[----:B------:R-:W-:Y:S01]  /*12e0*/  USHF.L.U32 UR13, UR4, 0x6, URZ ;  /* 0x00000006040d7899 */ /* 0x000fe2000800063f */
[----:B-1----:R-:W-:Y:S01]  /*12f0*/  @P1 LEA R10, P0, R94, R8, 0x5 ;  /* 0x000000085e0a1211 */ /* 0x002fe200078028ff */
[----:B------:R-:W-:Y:S01]  /*1300*/  USHF.L.U32 UR15, UR4, 0x5, URZ ;  /* 0x00000005040f7899 */ /* 0x000fe2000800063f */
[----:B------:R-:W-:Y:S01]  /*1310*/  IMAD R98, R214, c[0x0][0x1ec], R98 ;  /* 0x00007b00d6627a24 */ /* 0x000fe200078e0262 */
[----:B------:R-:W-:Y:S01]  /*1320*/  UIADD3 UR6, UR11, UR6, URZ ;  /* 0x000000060b067290 */ /* 0x000fe2000fffe03f */
[----:B------:R-:W-:Y:S01]  /*1330*/  @P1 LEA.HI.X R9, R94, R3, R93, 0x5, P0 ;  /* 0x000000035e091211 */ /* 0x000fe200000f2c5d */
[----:B------:R-:W-:Y:S01]  /*1340*/  IMAD R104, R72, c[0x0][0x284], R104 ;  /* 0x0000a10048687a24 */ /* 0x000fe200078e0268 */
[----:B------:R-:W-:Y:S01]  /*1350*/  @P1 LEA R12, P0, R10, c[0x0][0x220], 0x1 ;  /* 0x000088000a0c1a11 */ /* 0x000fe200078008ff */
[----:B------:R-:W-:Y:S01]  /*1360*/  IMAD R103, R72, c[0x0][0x294], R103 ;  /* 0x0000a50048677a24 */ /* 0x000fe200078e0267 */
[----:B------:R-:W-:Y:S01]  /*1370*/  SHF.L.U64.HI R93, R94, 0x6, R93 ;  /* 0x000000065e5d7819 */ /* 0x000fe2000001025d */
[----:B------:R-:W-:Y:S01]  /*1380*/  IMAD.WIDE.U32 R142, R72, c[0x0][0x280], R142 ;  /* 0x0000a000488e7a25 */ /* 0x000fe200078e008e */
[----:B------:R-:W-:Y:S01]  /*1390*/  @P1 LEA.HI.X R13, R10, c[0x0][0x224], R9, 0x1, P0 ;  /* 0x000089000a0d1a11 */ /* 0x000fe200000f0c09 */
[----:B------:R-:W-:Y:S01]  /*13a0*/  UIADD3 UR5, UR21, UR5, URZ ;  /* 0x0000000515057290 */ /* 0x000fe2000fffe03f */
[----:B------:R-:W-:Y:S01]  /*13b0*/  ISETP.GT.AND P0, PT, R5, 0x40, PT ;  /* 0x000000400500780c */ /* 0x000fe20003f04270 */
[----:B------:R-:W-:Y:S01]  /*13c0*/  IMAD R10, R73, c[0x0][0x260], RZ ;  /* 0x00009800490a7a24 */ /* 0x000fe200078e02ff */
[----:B------:R-:W-:Y:S01]  /*13d0*/  IADD3 R98, R131, R98, RZ ;  /* 0x0000006283627210 */ /* 0x000fe20007ffe0ff */
[----:B------:R1:W-:Y:S01]  /*13e0*/  @P1 LDGSTS.E.BYPASS.LTC128B.128 [R87+0x9100], [R12.64], !P6 ;  /* 0x091000000c571fae */ /* 0x0003e2000f101d52 */
[----:B------:R-:W-:Y:S01]  /*13f0*/  IMAD.WIDE.U32 R140, R72, c[0x0][0x290], R140 ;  /* 0x0000a400488c7a25 */ /* 0x000fe200078e008c */
[----:B------:R-:W-:-:S02]  /*1400*/  ULDC.U8 UR4, c[0x0][0x298] ;  /* 0x0000a60000047ab9 */ /* 0x000fc40000000000 */
[----:B------:R1:W-:Y:S01]  /*1410*/  @P1 LDGSTS.E.BYPASS.LTC128B.128 [R87+0xc100], [R12.64+0x80], !P5 ;  /* 0x0c1000800c571fae */ /* 0x0003e2000e901d52 */
[----:B------:R-:W-:Y:S02]  /*1420*/  IMAD R10, R214, c[0x0][0x264], R10 ;  /* 0x00009900d60a7a24 */ /* 0x000fe400078e020a */
[----:B------:R-:W-:Y:S02]  /*1430*/  IMAD.MOV.U32 R102, RZ, RZ, c[0x0][0x27c] ;  /* 0x00009f00ff667624 */ /* 0x000fe400078e00ff */
[----:B------:R-:W-:Y:S02]  /*1440*/  IMAD.IADD R11, R21, 0x1, R10 ;  /* 0x00000001150b7824 */ /* 0x000fe400078e020a */
[----:B------:R-:W-:Y:S02]  /*1450*/  IMAD.MOV.U32 R10, RZ, RZ, R20 ;  /* 0x000000ffff0a7224 */ /* 0x000fe400078e0014 */
[----:B------:R-:W-:-:S04]  /*1460*/  IMAD.WIDE.U32 R20, R15, c[0x0][0x280], R16 ;  /* 0x0000a0000f147a25 */ /* 0x000fc800078e0010 */
[----:B------:R-:W-:Y:S02]  /*1470*/  IMAD.IADD R137, R136, 0x1, R21 ;  /* 0x0000000188897824 */ /* 0x000fe400078e0215 */
[----:B------:R-:W-:Y:S02]  /*1480*/  IMAD.MOV.U32 R136, RZ, RZ, R20 ;  /* 0x000000ffff887224 */ /* 0x000fe400078e0014 */
[----:B------:R-:W-:-:S04]  /*1490*/  IMAD.WIDE.U32 R128, R128, c[0x0][0x268], R10 ;  /* 0x00009a0080807a25 */ /* 0x000fc800078e000a */
[----:B------:R-:W-:-:S04]  /*14a0*/  IMAD.WIDE.U32 R136, R72, c[0x0][0x280], R136 ;  /* 0x0000a00048887a25 */ /* 0x000fc800078e0088 */
[----:B------:R-:W-:Y:S02]  /*14b0*/  IMAD.MOV.U32 R51, RZ, RZ, c[0x0][0x27c] ;  /* 0x00009f00ff337624 */ /* 0x000fe400078e00ff */
[C---:B-1----:R-:W-:Y:S01]  /*14c0*/  IMAD.WIDE.U32 R12, R94.reuse, 0x40, RZ ;  /* 0x000000405e0c7825 */ /* 0x042fe200078e00ff */
[----:B------:R-:W-:-:S03]  /*14d0*/  SHF.L.U32 R94, R94, 0x6, RZ ;  /* 0x000000065e5e7819 */ /* 0x000fc600000006ff */
[----:B------:R-:W-:Y:S01]  /*14e0*/  IMAD.IADD R96, R13, 0x1, R96 ;  /* 0x000000010d607824 */ /* 0x000fe200078e0260 */
[----:B------:R-:W-:Y:S01]  /*14f0*/  IADD3 R81, P3, R12, 0x80, RZ ;  /* 0x000000800c517810 */ /* 0x000fe20007f7e0ff */
[----:B------:R-:W-:-:S04]  /*1500*/  IMAD.WIDE.U32 R132, R214, c[0x0][0x210], RZ ;  /* 0x00008400d6847a25 */ /* 0x000fc800078e00ff */
[----:B------:R-:W-:Y:S02]  /*1510*/  IMAD R97, R214, c[0x0][0x214], R97 ;  /* 0x00008500d6617a24 */ /* 0x000fe400078e0261 */
[----:B------:R-:W-:Y:S01]  /*1520*/  IMAD.IADD R107, R143, 0x1, R104 ;  /* 0x000000018f6b7824 */ /* 0x000fe200078e0268 */
[----:B------:R-:W-:Y:S01]  /*1530*/  IADD3 R104, R104, R137, RZ ;  /* 0x0000008968687210 */ /* 0x000fe20007ffe0ff */
[----:B------:R-:W-:Y:S02]  /*1540*/  IMAD.IADD R106, R141, 0x1, R103 ;  /* 0x000000018d6a7824 */ /* 0x000fe400078e0267 */
[----:B------:R-:W-:Y:S02]  /*1550*/  IMAD.IADD R80, R80, 0x1, R6 ;  /* 0x0000000150507824 */ /* 0x000fe400078e0206 */
[----:B------:R-:W-:Y:S02]  /*1560*/  IMAD.SHL.U32 R51, R51, 0x2, RZ ;  /* 0x0000000233337824 */ /* 0x000fe400078e00ff */
[----:B------:R-:W-:-:S02]  /*1570*/  IMAD.IADD R97, R133, 0x1, R97 ;  /* 0x0000000185617824 */ /* 0x000fc400078e0261 */
[----:B------:R-:W-:Y:S02]  /*1580*/  IMAD R0, R0, 0x20, R15 ;  /* 0x0000002000007824 */ /* 0x000fe400078e020f */
[----:B------:R-:W-:Y:S01]  /*1590*/  IMAD.IADD R105, R129, 0x1, R105 ;  /* 0x0000000181697824 */ /* 0x000fe200078e0269 */
[----:B--2---:R-:W-:Y:S01]  /*15a0*/  @P2 SHF.R.S32.HI R139, RZ, 0x1f, R138 ;  /* 0x0000001fff8b2819 */ /* 0x004fe2000001148a */
[----:B------:R-:W-:Y:S02]  /*15b0*/  @!P2 IMAD.MOV.U32 R138, RZ, RZ, R217 ;  /* 0x000000ffff8aa224 */ /* 0x000fe400078e00d9 */
[----:B------:R-:W-:Y:S01]  /*15c0*/  @!P2 IMAD.MOV.U32 R139, RZ, RZ, R4 ;  /* 0x000000ffff8ba224 */ /* 0x000fe200078e0004 */
[----:B------:R-:W-:Y:S02]  /*15d0*/  ISETP.GE.AND P2, PT, R16, c[0x0][0x27c], PT ;  /* 0x00009f0010007a0c */ /* 0x000fe40003f46270 */
[----:B------:R-:W-:Y:S01]  /*15e0*/  @P0 IADD3 R4, P1, R8, R12, RZ ;  /* 0x0000000c08040210 */ /* 0x000fe20007f3e0ff */
[----:B------:R-:W-:Y:S01]  /*15f0*/  IMAD.WIDE.U32 R12, R15, c[0x0][0x290], R16 ;  /* 0x0000a4000f0c7a25 */ /* 0x000fe200078e0010 */
[----:B------:R-:W-:-:S02]  /*1600*/  SEL R5, RZ, c[0x0][0x27c], !P2 ;  /* 0x00009f00ff057a07 */ /* 0x000fc40005000000 */
[----:B------:R-:W-:Y:S01]  /*1610*/  @P0 IADD3.X R3, R96, R3, RZ, P1, !PT ;  /* 0x0000000360030210 */ /* 0x000fe20000ffe4ff */
[----:B------:R-:W-:Y:S01]  /*1620*/  IMAD.IADD R135, R134, 0x1, R13 ;  /* 0x0000000186877824 */ /* 0x000fe200078e020d */
[----:B------:R-:W-:Y:S01]  /*1630*/  @P0 LEA R8, P1, R4, c[0x0][0x220], 0x1 ;  /* 0x0000880004080a11 */ /* 0x000fe200078208ff */
[----:B------:R-:W-:Y:S01]  /*1640*/  IMAD R99, R139, c[0x0][0x2b0], RZ ;  /* 0x0000ac008b637a24 */ /* 0x000fe200078e02ff */
[----:B------:R-:W-:Y:S01]  /*1650*/  IADD3 R5, R16, R5, RZ ;  /* 0x0000000510057210 */ /* 0x000fe20007ffe0ff */
[----:B------:R-:W-:Y:S01]  /*1660*/  IMAD.X R96, RZ, RZ, R96, P3 ;  /* 0x000000ffff607224 */ /* 0x000fe200018e0660 */
[----:B------:R-:W-:Y:S01]  /*1670*/  @P0 LEA.HI.X R9, R4, c[0x0][0x224], R3, 0x1, P1 ;  /* 0x0000890004090a11 */ /* 0x000fe200008f0c03 */
[C---:B------:R-:W-:Y:S01]  /*1680*/  IMAD R99, R138.reuse, c[0x0][0x2b4], R99 ;  /* 0x0000ad008a637a24 */ /* 0x040fe200078e0263 */
[----:B------:R-:W-:Y:S01]  /*1690*/  MOV R134, R12 ;  /* 0x0000000c00867202 */ /* 0x000fe20000000f00 */
[----:B------:R-:W-:Y:S01]  /*16a0*/  IMAD.WIDE.U32 R138, R138, c[0x0][0x2b0], RZ ;  /* 0x0000ac008a8a7a25 */ /* 0x000fe200078e00ff */
[----:B------:R-:W-:Y:S01]  /*16b0*/  SHF.R.S32.HI R3, RZ, 0x1f, R5 ;  /* 0x0000001fff037819 */ /* 0x000fe20000011405 */
[----:B------:R1:W-:Y:S01]  /*16c0*/  @P0 LDGSTS.E.BYPASS.LTC128B.128 [R87+0xa100], [R8.64], !P6 ;  /* 0x0a10000008570fae */ /* 0x0003e2000f101d52 */
[----:B------:R-:W-:Y:S01]  /*16d0*/  SHF.R.S32.HI R12, RZ, 0x1f, R86 ;  /* 0x0000001fff0c7819 */ /* 0x000fe20000011456 */
[----:B------:R-:W-:Y:S01]  /*16e0*/  IMAD.WIDE.U32 R134, R72, c[0x0][0x290], R134 ;  /* 0x0000a40048867a25 */ /* 0x000fe200078e0086 */
[----:B------:R-:W-:Y:S01]  /*16f0*/  SHF.R.S32.HI R13, RZ, 0x1f, R83 ;  /* 0x0000001fff0d7819 */ /* 0x000fe20000011453 */
[----:B------:R1:W-:Y:S01]  /*1700*/  @P0 LDGSTS.E.BYPASS.LTC128B.128 [R87+0xd100], [R8.64+0x80], !P5 ;  /* 0x0d10008008570fae */ /* 0x0003e2000e901d52 */
[-C--:B------:R-:W-:Y:S01]  /*1710*/  LEA.HI R4, R3, R5.reuse, RZ, 0x6 ;  /* 0x0000000503047211 */ /* 0x080fe200078f30ff */
[----:B------:R-:W-:Y:S01]  /*1720*/  IMAD.IADD R103, R103, 0x1, R135 ;  /* 0x0000000167677824 */ /* 0x000fe200078e0287 */
[----:B------:R-:W-:Y:S01]  /*1730*/  LEA.HI R12, R12, R86, RZ, 0x3 ;  /* 0x000000560c0c7211 */ /* 0x000fe200078f18ff */
[----:B------:R-:W0:Y:S01]  /*1740*/  LDGDEPBAR ;  /* 0x00000000000079af */ /* 0x000e220000000000 */
[----:B------:R-:W-:-:S02]  /*1750*/  LEA.HI R3, R3, R5, RZ, 0x3 ;  /* 0x0000000503037211 */ /* 0x000fc400078f18ff */
[----:B------:R-:W-:Y:S01]  /*1760*/  LEA.HI R13, R13, R83, RZ, 0x3 ;  /* 0x000000530d0d7211 */ /* 0x000fe200078f18ff */
[----:B------:R-:W-:Y:S01]  /*1770*/  IMAD.SHL.U32 R12, R12, 0x40, RZ ;  /* 0x000000400c0c7824 */ /* 0x000fe200078e00ff */
[----:B------:R-:W-:Y:S02]  /*1780*/  SHF.R.S32.HI R4, RZ, 0x6, R4 ;  /* 0x00000006ff047819 */ /* 0x000fe40000011404 */
[----:B------:R-:W-:Y:S01]  /*1790*/  LOP3.LUT R112, R89, 0x38, R3, 0xf8, !PT ;  /* 0x0000003859707812 */ /* 0x000fe200078ef803 */
[----:B------:R-:W-:Y:S01]  /*17a0*/  IMAD.SHL.U32 R13, R13, 0x40, RZ ;  /* 0x000000400d0d7824 */ /* 0x000fe200078e00ff */
[----:B------:R-:W-:Y:S01]  /*17b0*/  LOP3.LUT R12, R12, 0xfffffe00, RZ, 0xc0, !PT ;  /* 0xfffffe000c0c7812 */ /* 0x000fe200078ec0ff */
[----:B------:R-:W-:Y:S01]  /*17c0*/  IMAD R5, R4, 0x1800, R7 ;  /* 0x0000180004057824 */ /* 0x000fe200078e0207 */
[----:B------:R-:W-:Y:S02]  /*17d0*/  LOP3.LUT R112, R112, R88, RZ, 0x3c, !PT ;  /* 0x0000005870707212 */ /* 0x000fe400078e3cff */
[----:B------:R-:W-:-:S02]  /*17e0*/  LOP3.LUT R13, R13, 0xfffffe00, RZ, 0xc0, !PT ;  /* 0xfffffe000d0d7812 */ /* 0x000fc400078ec0ff */
[--C-:B------:R-:W-:Y:S01]  /*17f0*/  LOP3.LUT R111, R85, 0x38, R3.reuse, 0xf8, !PT ;  /* 0x00000038556f7812 */ /* 0x100fe200078ef803 */
[----:B------:R-:W-:Y:S01]  /*1800*/  IMAD.IADD R112, R5, 0x1, R112 ;  /* 0x0000000105707824 */ /* 0x000fe200078e0270 */
[----:B------:R-:W-:Y:S01]  /*1810*/  LOP3.LUT R110, R82, 0x38, R3, 0xf8, !PT ;  /* 0x00000038526e7812 */ /* 0x000fe200078ef803 */
[C---:B------:R-:W-:Y:S01]  /*1820*/  IMAD R5, R4.reuse, 0x1800, R12 ;  /* 0x0000180004057824 */ /* 0x040fe200078e020c */
[----:B------:R-:W-:Y:S01]  /*1830*/  LOP3.LUT R111, R111, R84, RZ, 0x3c, !PT ;  /* 0x000000546f6f7212 */ /* 0x000fe200078e3cff */
[----:B------:R-:W-:Y:S01]  /*1840*/  IMAD R4, R4, 0x1800, R13 ;  /* 0x0000180004047824 */ /* 0x000fe200078e020d */
[----:B------:R-:W-:Y:S02]  /*1850*/  LOP3.LUT R110, R110, R95, RZ, 0x3c, !PT ;  /* 0x0000005f6e6e7212 */ /* 0x000fe400078e3cff */
[----:B------:R-:W-:Y:S02]  /*1860*/  IADD3 R111, R5, R111, RZ ;  /* 0x0000006f056f7210 */ /* 0x000fe40007ffe0ff */
[----:B------:R-:W-:Y:S01]  /*1870*/  LOP3.LUT R113, R3, 0xfffffff8, RZ, 0xc0, !PT ;  /* 0xfffffff803717812 */ /* 0x000fe200078ec0ff */
[----:B------:R-:W-:Y:S01]  /*1880*/  IMAD.IADD R110, R4, 0x1, R110 ;  /* 0x00000001046e7824 */ /* 0x000fe200078e026e */
[----:B------:R-:W-:Y:S01]  /*1890*/  ISETP.GE.AND P5, PT, R16, c[0x0][0x1d4], PT ;  /* 0x0000750010007a0c */ /* 0x000fe20003fa6270 */
[----:B------:R-:W-:Y:S01]  /*18a0*/  IMAD.SHL.U32 R111, R111, 0x2, RZ ;  /* 0x000000026f6f7824 */ /* 0x000fe200078e00ff */
[----:B------:R-:W-:Y:S01]  /*18b0*/  IADD3 R99, R139, R99, RZ ;  /* 0x000000638b637210 */ /* 0x000fe20007ffe0ff */
[----:B------:R-:W-:Y:S01]  /*18c0*/  IMAD.SHL.U32 R110, R110, 0x2, RZ ;  /* 0x000000026e6e7824 */ /* 0x000fe200078e00ff */
[----:B------:R-:W-:-:S02]  /*18d0*/  SHF.R.S32.HI R52, RZ, 0x3, R3 ;  /* 0x00000003ff347819 */ /* 0x000fc40000011403 */
[----:B------:R-:W-:Y:S02]  /*18e0*/  SHF.R.S32.HI R109, RZ, 0x1f, R113 ;  /* 0x0000001fff6d7819 */ /* 0x000fe40000011471 */
[----:B------:R-:W-:Y:S01]  /*18f0*/  SHF.L.U32 R112, R112, 0x1, RZ ;  /* 0x0000000170707819 */ /* 0x000fe200000006ff */
[----:B------:R-:W-:Y:S01]  /*1900*/  BAR.SYNC.DEFER_BLOCKING 0x0 ;  /* 0x0000000000007b1d */ /* 0x000fe20000010000 */
[----:B------:R-:W-:Y:S02]  /*1910*/  ISETP.NE.AND P1, PT, R108, 0x1, PT ;  /* 0x000000016c00780c */ /* 0x000fe40003f25270 */
[----:B-1----:R-:W-:-:S03]  /*1920*/  ISETP.GE.AND P0, PT, R102, 0x1, PT ;  /* 0x000000016600780c */ /* 0x002fc60003f06270 */
.L_x_2519:
[----:B------:R-:W-:Y:S01]  /*1930*/  IMAD R3, R39, 0x60, R0 ;  /* 0x0000006027037824 */ /* 0x000fe200078e0200 */
[----:B------:R-:W-:Y:S01]  /*1940*/  ISETP.NE.AND P1, PT, R108, 0x1, PT ;  /* 0x000000016c00780c */ /* 0x000fe20003f25270 */
[----:B------:R-:W-:Y:S01]  /*1950*/  IMAD.MOV.U32 R119, RZ, RZ, RZ ;  /* 0x000000ffff777224 */ /* 0x000fe200078e00ff */
[----:B------:R-:W-:Y:S04]  /*1960*/  DEPBAR.LE SB0, 0x0 ;  /* 0x000080000000791a */ /* 0x000fe80000000000 */
[----:B------:R-:W-:Y:S01]  /*1970*/  IMAD.IADD R118, R80, 0x1, R3 ;  /* 0x0000000150767824 */ /* 0x000fe200078e0203 */
[----:B------:R-:W-:Y:S01]  /*1980*/  ISETP.GE.AND P0, PT, R3, R2, PT ;  /* 0x000000020300720c */ /* 0x000fe20003f06270 */
[----:B------:R-:W-:Y:S01]  /*1990*/  BSSY B2, `(.L_x_2485) ;  /* 0x00003fc000027945 */ /* 0x000fe20003800000 */
[----:B------:R-:W-:Y:S01]  /*19a0*/  ISETP.GE.AND P3, PT, R102, 0x1, PT ;  /* 0x000000016600780c */ /* 0x000fe20003f66270 */
[----:B------:R-:W-:Y:S01]  /*19b0*/  IMAD.MOV.U32 R3, RZ, RZ, R118 ;  /* 0x000000ffff037224 */ /* 0x000fe200078e0076 */
[----:B------:R-:W-:Y:S02]  /*19c0*/  ISETP.GT.OR P0, PT, R0, 0x5f, P0 ;  /* 0x0000005f0000780c */ /* 0x000fe40000704670 */
[----:B-1----:R-:W-:Y:S05]  /*19d0*/  @P1 IMAD.HI.U32 R4, R118, c[0x0][0x2bc], RZ ;  /* 0x0000af0076041a27 */ /* 0x002fea00078e00ff */
[----:B------:R-:W-:Y:S06]  /*19e0*/  @P1 SHF.R.U32.HI R3, RZ, c[0x0][0x2c0], R4 ;  /* 0x0000b000ff031a19 */ /* 0x000fec0000011604 */
[C---:B------:R-:W-:Y:S04]  /*19f0*/  @!P0 IADD3 R5, P1, R3.reuse, R138, RZ ;  /* 0x0000008a03058210 */ /* 0x040fe80007f3e0ff */
[----:B------:R-:W-:Y:S01]  /*1a00*/  @!P0 LEA.HI.X.SX32 R4, R3, R99, 0x1, P1 ;  /* 0x0000006303048211 */ /* 0x000fe200008f0eff */
[----:B------:R-:W-:Y:S01]  /*1a10*/  IMAD.MOV R3, RZ, RZ, -R3 ;  /* 0x000000ffff037224 */ /* 0x000fe200078e0a03 */
[----:B------:R-:W-:Y:S03]  /*1a20*/  @!P0 LEA R8, P1, R5, c[0x0][0x2a0], 0x2 ;  /* 0x0000a80005088a11 */ /* 0x000fe600078210ff */
        /* <DEDUP_REMOVED lines=17> */
[----:B---3--:R-:W-:-:S05]  /*1b40*/  @!P3 BRA `(.L_x_2486) ;  /* 0x00003ae00000b947 */ /* 0x008fca0003800000 */
        /* <DEDUP_REMOVED lines=41> */
.L_x_2489:
[----:B------:R-:W-:Y:S05]  /*1de0*/  BSYNC B0 ;  /* 0x0000000000007941 */ /* 0x000fea0003800000 */
.L_x_2488:
        /* <DEDUP_REMOVED lines=39> */
.L_x_2491:
[----:B------:R-:W-:Y:S05]  /*2060*/  BSYNC B0 ;  /* 0x0000000000007941 */ /* 0x000fea0003800000 */
.L_x_2490:
[----:B------:R-:W-:Y:S01]  /*2070*/  ISETP.GE.AND P3, PT, R83, R146, PT ;  /* 0x000000925300720c */ /* 0x000fe20003f66270 */
[----:B-----5:R-:W-:Y:S01]  /*2080*/  IMAD.MOV.U32 R9, RZ, RZ, R56 ;  /* 0x000000ffff097224 */ /* 0x020fe200078e0038 */
        /* <DEDUP_REMOVED lines=14> */
[----:B-1----:R-:W-:Y:S02]  /*2170*/  PRMT R10, R8, 0x5410, R9 ;  /* 0x00005410080a7816 */ /* 0x002fe40000000009 */
        /* <DEDUP_REMOVED lines=20> */
.L_x_2493:
[----:B------:R-:W-:Y:S05]  /*22c0*/  BSYNC B0 ;  /* 0x0000000000007941 */ /* 0x000fea0003800000 */
.L_x_2492:
        /* <DEDUP_REMOVED lines=43> */
[C---:B------:R-:W-:Y:S01]  /*2580*/  @!P0 FMUL.FTZ R63, R40.reuse, R4 ;  /* 0x00000004283f8220 */ /* 0x040fe20000410000 */
[----:B------:R-:W-:Y:S01]  /*2590*/  @!P0 MOV R34, R22 ;  /* 0x0000001600228202 */ /* 0x000fe20000000f00 */
[----:B------:R-:W-:Y:S01]  /*25a0*/  @!P0 FFMA.FTZ R3, R35, R38, R3 ;  /* 0x0000002623038223 */ /* 0x000fe20000010003 */
[----:B------:R-:W-:Y:S01]  /*25b0*/  @!P0 HADD2.F32 R38, -RZ, R42.H0_H0 ;  /* 0x2000002aff268230 */ /* 0x000fe20000004100 */
[C---:B------:R-:W-:Y:S02]  /*25c0*/  @!P0 FMUL.FTZ R4, R31.reuse, R4 ;  /* 0x000000041f048220 */ /* 0x040fe40000410000 */
[----:B------:R-:W-:Y:S01]  /*25d0*/  @!P0 FFMA.FTZ R63, R31, R41, -R63 ;  /* 0x000000291f3f8223 */ /* 0x000fe2000001083f */
        /* <DEDUP_REMOVED lines=23> */
.L_x_2497:
[----:B------:R-:W-:Y:S05]  /*2750*/  BSYNC B0 ;  /* 0x0000000000007941 */ /* 0x000fea0003800000 */
.L_x_2496:
        /* <DEDUP_REMOVED lines=57> */
.L_x_2495:
[----:B------:R-:W-:Y:S05]  /*2af0*/  BSYNC B1 ;  /* 0x0000000000017941 */ /* 0x000fea0003800000 */
.L_x_2494:
[----:B------:R4:W2:Y:S01]  /*2b00*/  SHFL.IDX PT, R41, R144, 0x1, 0x181f ;  /* 0x00381f0090297f89 */ /* 0x0008a200000e0000 */
[----:B------:R-:W-:Y:S03]  /*2b10*/  BSSY B1, `(.L_x_2498) ;  /* 0x0000075000017945 */ /* 0x000fe60003800000 */
[----:B------:R4:W3:Y:S01]  /*2b20*/  SHFL.IDX PT, R40, R145, 0x1, 0x181f ;  /* 0x00381f0091287f89 */ /* 0x0008e200000e0000 */
[----:B------:R-:W-:-:S05]  /*2b30*/  @P6 BRA `(.L_x_2499) ;  /* 0x0000072000006947 */ /* 0x000fca0003800000 */
[----:B------:R-:W-:Y:S01]  /*2b40*/  BSSY B0, `(.L_x_2500) ;  /* 0x0000038000007945 */ /* 0x000fe20003800000 */
[----:B------:R-:W-:-:S05]  /*2b50*/  @P5 BRA `(.L_x_2501) ;  /* 0x0000036000005947 */ /* 0x000fca0003800000 */
[C---:B---3--:R-:W-:Y:S01]  /*2b60*/  LEA R60, P0, R16.reuse, R40, 0x1 ;  /* 0x00000028103c7211 */ /* 0x048fe200078008ff */
[----:B-1----:R-:W1:Y:S03]  /*2b70*/  LDS.128 R20, [R87+0x9100] ;  /* 0x0091000057147984 */ /* 0x002e660000000c00 */
[----:B--2---:R-:W-:Y:S02]  /*2b80*/  LEA.HI.X R61, R16, R41, R17, 0x1, P0 ;  /* 0x00000029103d7211 */ /* 0x004fe400000f0c11 */
        /* <DEDUP_REMOVED lines=51> */
.L_x_2501:
[----:B------:R-:W-:Y:S05]  /*2ec0*/  BSYNC B0 ;  /* 0x0000000000007941 */ /* 0x000fea0003800000 */
.L_x_2500:
[----:B------:R-:W-:Y:S11]  /*2ed0*/  ISETP.GE.AND P0, PT, R90, c[0x0][0x1d4], PT ;  /* 0x000075005a007a0c */ /* 0x000ff60003f06270 */
[----:B------:R-:W-:Y:S02]  /*2ee0*/  @!UPT UIADD3 URZ, URZ, URZ, URZ ;  /* 0x0000003f3f3ff290 */ /* 0x000fe4000fffe03f */
[----:B------:R-:W-:-:S05]  /*2ef0*/  @P0 BRA `(.L_x_2499) ;  /* 0x0000036000000947 */ /* 0x000fca0003800000 */
[C---:B---3--:R-:W-:Y:S01]  /*2f00*/  LEA R40, P0, R101.reuse, R40, 0x1 ;  /* 0x0000002865287211 */ /* 0x048fe200078008ff */
[----:B-1----:R-:W1:Y:S03]  /*2f10*/  LDS.128 R20, [R87+0xc100] ;  /* 0x00c1000057147984 */ /* 0x002e660000000c00 */
[----:B--2---:R-:W-:Y:S02]  /*2f20*/  LEA.HI.X R41, R101, R41, R100, 0x1, P0 ;  /* 0x0000002965297211 */ /* 0x004fe400000f0c64 */
[----:B------:R-:W-:Y:S11]  /*2f30*/  ISETP.GE.AND P0, PT, R14, c[0x0][0x27c], PT ;  /* 0x00009f000e007a0c */ /* 0x000ff60003f06270 */
[----:B------:R-:W-:Y:S02]  /*2f40*/  @!UPT UIADD3 URZ, URZ, URZ, URZ ;  /* 0x0000003f3f3ff290 */ /* 0x000fe4000fffe03f */
[----:B------:R-:W-:Y:S01]  /*2f50*/  @!P0 HADD2.F32 R6, -RZ, R10.H1_H1 ;  /* 0x3000000aff068230 */ /* 0x000fe20000004100 */
        /* <DEDUP_REMOVED lines=19> */
[-C--:B------:R-:W-:Y:S01]  /*3090*/  @!P0 FMUL.FTZ R37, R31, R11.reuse ;  /* 0x0000000b1f258220 */ /* 0x080fe20000410000 */
        /* <DEDUP_REMOVED lines=28> */
.L_x_2499:
[----:B------:R-:W-:Y:S05]  /*3260*/  BSYNC B1 ;  /* 0x0000000000017941 */ /* 0x000fea0003800000 */
.L_x_2498:
[----:B--2-4-:R-:W2:Y:S04]  /*3270*/  SHFL.IDX PT, R144, R144, 0x2, 0x181f ;  /* 0x00581f0090907f89 */ /* 0x014ea800000e0000 */
[----:B------:R-:W4:Y:S01]  /*3280*/  SHFL.IDX PT, R145, R145, 0x2, 0x181f ;  /* 0x00581f0091917f89 */ /* 0x000f2200000e0000 */
[----:B------:R-:W-:-:S05]  /*3290*/  @P3 BRA `(.L_x_2502) ;  /* 0x000026b000003947 */ /* 0x000fca0003800000 */
[----:B------:R-:W-:Y:S01]  /*32a0*/  BSSY B0, `(.L_x_2503) ;  /* 0x0000038000007945 */ /* 0x000fe20003800000 */
[----:B------:R-:W-:-:S05]  /*32b0*/  @P5 BRA `(.L_x_2504) ;  /* 0x0000036000005947 */ /* 0x000fca0003800000 */
[C---:B----4-:R-:W-:Y:S01]  /*32c0*/  LEA R36, P0, R16.reuse, R145, 0x1 ;  /* 0x0000009110247211 */ /* 0x050fe200078008ff */
        /* <DEDUP_REMOVED lines=53> */
.L_x_2504:
[----:B------:R-:W-:Y:S05]  /*3620*/  BSYNC B0 ;  /* 0x0000000000007941 */ /* 0x000fea0003800000 */
.L_x_2503:
[----:B------:R-:W-:Y:S11]  /*3630*/  ISETP.GE.AND P0, PT, R90, c[0x0][0x1d4], PT ;  /* 0x000075005a007a0c */ /* 0x000ff60003f06270 */
[----:B------:R-:W-:Y:S02]  /*3640*/  @!UPT UIADD3 URZ, URZ, URZ, URZ ;  /* 0x0000003f3f3ff290 */ /* 0x000fe4000fffe03f */
[----:B------:R-:W-:-:S05]  /*3650*/  @P0 BRA `(.L_x_2502) ;  /* 0x000022f000000947 */ /* 0x000fca0003800000 */
[C---:B----4-:R-:W-:Y:S01]  /*3660*/  LEA R32, P0, R101.reuse, R145, 0x1 ;  /* 0x0000009165207211 */ /* 0x050fe200078008ff */
[----:B-1----:R-:W1:Y:S03]  /*3670*/  LDS.128 R20, [R87+0xd100] ;  /* 0x00d1000057147984 */ /* 0x002e660000000c00 */
[----:B--2---:R-:W-:Y:S02]  /*3680*/  LEA.HI.X R33, R101, R144, R100, 0x1, P0 ;  /* 0x0000009065217211 */ /* 0x004fe400000f0c64 */
        /* <DEDUP_REMOVED lines=52> */
.L_x_2487:
        /* <DEDUP_REMOVED lines=10> */
[----:B------:R1:W2:Y:S01]  /*3a70*/  SHFL.IDX PT, R151, R144, RZ, 0x181f ;  /* 0x00181fff90977589 */ /* 0x0002a200000e0000 */
[----:B------:R-:W-:Y:S06]  /*3a80*/  BSSY B0, `(.L_x_2505) ;  /* 0x00000c3000007945 */ /* 0x000fec0003800000 */
[----:B------:R-:W-:Y:S01]  /*3a90*/  @!P1 IADD3 R4, P3, P0, R136, UR15, R64 ;  /* 0x0000000f88049c10 */ /* 0x000fe2000f87e040 */
[----:B------:R1:W3:Y:S03]  /*3aa0*/  SHFL.IDX PT, R150, R145, RZ, 0x181f ;  /* 0x00181fff91967589 */ /* 0x0002e600000e0000 */
[--C-:B------:R-:W-:Y:S02]  /*3ab0*/  @!P1 IADD3.X R3, R104, UR14, R41.reuse, P3, P0 ;  /* 0x0000000e68039c10 */ /* 0x100fe40009fe0429 */
        /* <DEDUP_REMOVED lines=19> */
[----:B------:R1:W3:Y:S01]  /*3bf0*/  @!P0 LDG.E.128 R56, [R4.64] ;  /* 0x0000001204388981 */ /* 0x0002e2000c1e1d00 */
[----:B------:R-:W-:Y:S01]  /*3c00*/  CS2R R10, SRZ ;  /* 0x00000000000a7805 */ /* 0x000fe2000001ff00 */
[----:B----4-:R-:W-:Y:S01]  /*3c10*/  CS2R R20, SRZ ;  /* 0x0000000000147805 */ /* 0x010fe2000001ff00 */
[----:B-1----:R-:W-:Y:S06]  /*3c20*/  CS2R R22, SRZ ;  /* 0x0000000000167805 */ /* 0x002fec000001ff00 */
[----:B------:R1:W4:Y:S01]  /*3c30*/  @!P0 LDG.E.128 R20, [R8.64] ;  /* 0x0000001208148981 */ /* 0x000322000c1e1d00 */
[----:B------:R-:W-:Y:S04]  /*3c40*/  ISETP.GE.AND P0, PT, R15, R146, PT ;  /* 0x000000920f00720c */ /* 0x000fe80003f06270 */
[----:B------:R-:W-:Y:S11]  /*3c50*/  ISETP.GE.OR P0, PT, R16, c[0x0][0x27c], P0 ;  /* 0x00009f0010007a0c */ /* 0x000ff60000706670 */
[----:B------:R-:W-:Y:S02]  /*3c60*/  @!UPT UIADD3 URZ, URZ, URZ, URZ ;  /* 0x0000003f3f3ff290 */ /* 0x000fe4000fffe03f */
[----:B------:R-:W-:Y:S05]  /*3c70*/  @!P0 IADD3 R64, P1, R136, R64, RZ ;  /* 0x0000004088408210 */ /* 0x000fea0007f3e0ff */
[----:B------:R-:W-:Y:S01]  /*3c80*/  @!P0 IMAD.X R41, R104, 0x1, R41, P1 ;  /* 0x0000000168298824 */ /* 0x000fe200008e0629 */
[C---:B------:R-:W-:Y:S01]  /*3c90*/  @!P0 LEA R4, P1, R64.reuse, c[0x0][0x270], 0x1 ;  /* 0x00009c0040048a11 */ /* 0x040fe200078208ff */
[----:B-1----:R-:W-:Y:S03]  /*3ca0*/  CS2R R8, SRZ ;  /* 0x0000000000087805 */ /* 0x002fe6000001ff00 */
[----:B------:R-:W-:Y:S02]  /*3cb0*/  @!P0 LEA.HI.X R5, R64, c[0x0][0x274], R41, 0x1, P1 ;  /* 0x00009d0040058a11 */ /* 0x000fe400008f0c29 */
[----:B------:R-:W-:Y:S05]  /*3cc0*/  @!P0 IADD3 R44, P1, R134, R44, RZ ;  /* 0x0000002c862c8210 */ /* 0x000fea0007f3e0ff */
[----:B------:R-:W-:Y:S01]  /*3cd0*/  @!P0 IMAD.X R40, R103, 0x1, R40, P1 ;  /* 0x0000000167288824 */ /* 0x000fe200008e0628 */
[C---:B------:R-:W-:Y:S04]  /*3ce0*/  @!P0 LEA R24, P1, R44.reuse, c[0x0][0x288], 0x1 ;  /* 0x0000a2002c188a11 */ /* 0x040fe800078208ff */
[----:B------:R-:W-:Y:S02]  /*3cf0*/  @!P0 LEA.HI.X R25, R44, c[0x0][0x28c], R40, 0x1, P1 ;  /* 0x0000a3002c198a11 */ /* 0x000fe400008f0c28 */
[----:B------:R-:W-:Y:S01]  /*3d00*/  CS2R R40, SRZ ;  /* 0x0000000000287805 */ /* 0x000fe2000001ff00 */
[----:B------:R-:W-:Y:S02]  /*3d10*/  ISETP.GE.AND P1, PT, R16, c[0x0][0x27c], PT ;  /* 0x00009f0010007a0c */ /* 0x000fe40003f26270 */
[----:B------:R1:W5:Y:S07]  /*3d20*/  @!P0 LDG.E.128 R8, [R24.64] ;  /* 0x0000001218088981 */ /* 0x00036e000c1e1d00 */
        /* <DEDUP_REMOVED lines=20> */
[----:B----4-:R-:W-:Y:S02]  /*3e70*/  IMAD.MOV.U32 R6, RZ, RZ, R22 ;  /* 0x000000ffff067224 */ /* 0x010fe400078e0016 */
[----:B------:R-:W-:Y:S02]  /*3e80*/  IMAD.MOV.U32 R5, RZ, RZ, R23 ;  /* 0x000000ffff057224 */ /* 0x000fe400078e0017 */
        /* <DEDUP_REMOVED lines=8> */
[C---:B------:R-:W-:Y:S01]  /*3f10*/  LEA R148, P0, R113.reuse, R150, 0x1 ;  /* 0x0000009671947211 */ /* 0x040fe200078008ff */
[----:B------:R-:W-:Y:S01]  /*3f20*/  IMAD.MOV.U32 R70, RZ, RZ, R40 ;  /* 0x000000ffff467224 */ /* 0x000fe200078e0028 */
[----:B------:R-:W-:Y:S01]  /*3f30*/  SHF.R.S32.HI R3, RZ, 0x1f, R4 ;  /* 0x0000001fff037819 */ /* 0x000fe20000011404 */
[----:B------:R-:W-:Y:S01]  /*3f40*/  @!P1 HADD2.F32 R44, -RZ, R44.H0_H0 ;  /* 0x2000002cff2c9230 */ /* 0x000fe20000004100 */
[----:B------:R-:W-:Y:S02]  /*3f50*/  LEA.HI.X R149, R113, R151, R109, 0x1, P0 ;  /* 0x0000009771957211 */ /* 0x000fe400000f0c6d */
[----:B------:R-:W-:Y:S02]  /*3f60*/  LEA.HI R4, R3, R4, RZ, 0x4 ;  /* 0x0000000403047211 */ /* 0x000fe400078f20ff */
[----:B------:R-:W-:Y:S02]  /*3f70*/  @!P1 SHF.R.U64 R46, R42, 0x10, R43 ;  /* 0x000000102a2e9819 */ /* 0x000fe4000000122b */
[----:B------:R-:W-:Y:S02]  /*3f80*/  LEA.HI.SX32 R4, R4, R52, 0x1c ;  /* 0x0000003404047211 */ /* 0x000fe400078fe2ff */
[----:B------:R-:W-:Y:S01]  /*3f90*/  @!P1 SHF.R.U64 R49, R40, 0x10, R41 ;  /* 0x0000001028319819 */ /* 0x000fe20000001229 */
[----:B------:R-:W-:Y:S01]  /*3fa0*/  @!P1 HADD2.F32 R46, -RZ, R46.H0_H0 ;  /* 0x2000002eff2e9230 */ /* 0x000fe20000004100 */
[----:B------:R-:W-:Y:S02]  /*3fb0*/  SHF.R.S32.HI R3, RZ, 0x1f, R4 ;  /* 0x0000001fff037819 */ /* 0x000fe40000011404 */
[----:B------:R-:W-:Y:S02]  /*3fc0*/  SHF.L.U32 R36, R4, 0x3, RZ ;  /* 0x0000000304247819 */ /* 0x000fe400000006ff */
[----:B------:R-:W-:Y:S02]  /*3fd0*/  LEA.HI R3, R3, R4, RZ, 0x3 ;  /* 0x0000000403037211 */ /* 0x000fe400078f18ff */
[----:B------:R-:W-:Y:S02]  /*3fe0*/  LOP3.LUT R4, R89, 0x38, R36, 0xf8, !PT ;  /* 0x0000003859047812 */ /* 0x000fe400078ef824 */
[----:B------:R-:W-:Y:S02]  /*3ff0*/  SHF.R.S32.HI R3, RZ, 0x3, R3 ;  /* 0x00000003ff037819 */ /* 0x000fe40000011403 */
[----:B------:R-:W-:Y:S02]  /*4000*/  LOP3.LUT R4, R4, R88, RZ, 0x3c, !PT ;  /* 0x0000005804047212 */ /* 0x000fe400078e3cff */
[C---:B------:R-:W-:Y:S01]  /*4010*/  ISETP.GE.AND P0, PT, R36.reuse, c[0x0][0x1d4], PT ;  /* 0x0000750024007a0c */ /* 0x040fe20003f06270 */
[----:B------:R-:W-:Y:S01]  /*4020*/  IMAD R3, R3, 0x1800, R7 ;  /* 0x0000180003037824 */ /* 0x000fe200078e0207 */
[----:B------:R-:W-:Y:S02]  /*4030*/  @!P1 SHF.R.U32.HI R45, RZ, 0x10, R41 ;  /* 0x00000010ff2d9819 */ /* 0x000fe40000011629 */
[----:B------:R-:W-:Y:S01]  /*4040*/  MOV R47, R41 ;  /* 0x00000029002f7202 */ /* 0x000fe20000000f00 */
[----:B------:R-:W-:Y:S01]  /*4050*/  IMAD.IADD R3, R3, 0x1, R4 ;  /* 0x0000000103037824 */ /* 0x000fe200078e0204 */
[----:B------:R-:W-:Y:S01]  /*4060*/  @!P1 HADD2.F32 R41, -RZ, R70.H0_H0 ;  /* 0x20000046ff299230 */ /* 0x000fe20000004100 */
[----:B------:R-:W-:Y:S02]  /*4070*/  @!P1 SHF.R.U32.HI R6, RZ, 0x10, R9 ;  /* 0x00000010ff069819 */ /* 0x000fe40000011609 */
[----:B------:R-:W-:Y:S02]  /*4080*/  MOV R48, R43 ;  /* 0x0000002b00307202 */ /* 0x000fe40000000f00 */
[----:B------:R-:W-:Y:S01]  /*4090*/  SHF.L.U32 R64, R3, 0x1, RZ ;  /* 0x0000000103407819 */ /* 0x000fe200000006ff */
[----:B------:R-:W-:Y:S01]  /*40a0*/  IMAD.MOV.U32 R3, RZ, RZ, R8 ;  /* 0x000000ffff037224 */ /* 0x000fe200078e0008 */
[----:B-1----:R-:W-:Y:S01]  /*40b0*/  @!P1 MOV R37, R24 ;  /* 0x0000001800259202 */ /* 0x002fe20000000f00 */
[----:B------:R-:W-:Y:S01]  /*40c0*/  @!P0 IMAD.WIDE R150, R36, 0x2, R150 ;  /* 0x0000000224968825 */ /* 0x000fe200078e0296 */
[----:B------:R-:W-:Y:S01]  /*40d0*/  @!P1 SHF.R.U64 R4, R8, 0x10, R9 ;  /* 0x0000001008049819 */ /* 0x000fe20000001209 */
[----:B------:R-:W-:Y:S01]  /*40e0*/  @!P1 HADD2.F32 R6, -RZ, R6.H0_H0 ;  /* 0x20000006ff069230 */ /* 0x000fe20000004100 */
[----:B------:R-:W1:Y:S01]  /*40f0*/  LDS.128 R64, [R64+0x8100] ;  /* 0x0081000040407984 */ /* 0x000e620000000c00 */
[----:B------:R-:W-:Y:S01]  /*4100*/  IMAD.MOV.U32 R8, RZ, RZ, R10 ;  /* 0x000000ffff087224 */ /* 0x000fe200078e000a */
[----:B------:R-:W-:Y:S01]  /*4110*/  @!P1 HADD2.F32 R36, -RZ, R3.H0_H0 ;  /* 0x20000003ff249230 */ /* 0x000fe20000004100 */
[----:B------:R-:W-:Y:S01]  /*4120*/  @!P1 SHF.R.U32.HI R50, RZ, 0x10, R43 ;  /* 0x00000010ff329819 */ /* 0x000fe2000001162b */
[--C-:B------:R-:W-:Y:S01]  /*4130*/  @!P1 HADD2.F32 R38, -RZ, R37.reuse.H0_H0 ;  /* 0x20000025ff269230 */ /* 0x100fe20000004100 */
[----:B------:R-:W-:Y:S01]  /*4140*/  MOV R5, R9 ;  /* 0x0000000900057202 */ /* 0x000fe20000000f00 */
[----:B------:R-:W-:Y:S01]  /*4150*/  @!P1 HADD2.F32 R37, -RZ, R37.H1_H1 ;  /* 0x30000025ff259230 */ /* 0x000fe20000004100 */
[--C-:B------:R-:W-:Y:S01]  /*4160*/  @!P1 SHF.R.U64 R9, R10, 0x10, R11.reuse ;  /* 0x000000100a099819 */ /* 0x100fe2000000120b */
[----:B------:R-:W-:Y:S01]  /*4170*/  @!P1 HADD2.F32 R43, -RZ, R49.H0_H0 ;  /* 0x20000031ff2b9230 */ /* 0x000fe20000004100 */
[-C--:B------:R-:W-:Y:S01]  /*4180*/  @!P1 FMUL.FTZ R3, R38, R36.reuse ;  /* 0x0000002426039220 */ /* 0x080fe20000410000 */
[----:B------:R-:W-:Y:S01]  /*4190*/  @!P1 HADD2.F32 R8, -RZ, R8.H0_H0 ;  /* 0x20000008ff089230 */ /* 0x000fe20000004100 */
[----:B------:R-:W-:Y:S01]  /*41a0*/  MOV R10, R11 ;  /* 0x0000000b000a7202 */ /* 0x000fe20000000f00 */
[----:B------:R-:W-:Y:S01]  /*41b0*/  @!P1 HADD2.F32 R9, -RZ, R9.H0_H0 ;  /* 0x20000009ff099230 */ /* 0x000fe20000004100 */
[----:B------:R-:W-:Y:S01]  /*41c0*/  @!P1 SHF.R.U32.HI R11, RZ, 0x10, R11 ;  /* 0x00000010ff0b9819 */ /* 0x000fe2000001160b */
[----:B------:R-:W-:Y:S02]  /*41d0*/  @!P1 HADD2.F32 R48, -RZ, R48.H0_H0 ;  /* 0x20000030ff309230 */ /* 0x000fe40000004100 */
[----:B------:R-:W-:Y:S02]  /*41e0*/  @!P1 HADD2.F32 R50, -RZ, R50.H0_H0 ;  /* 0x20000032ff329230 */ /* 0x000fe40000004100 */
[----:B------:R-:W-:Y:S02]  /*41f0*/  @!P1 HADD2.F32 R4, -RZ, R4.H0_H0 ;  /* 0x20000004ff049230 */ /* 0x000fe40000004100 */
[----:B------:R-:W-:Y:S02]  /*4200*/  @!P1 HADD2.F32 R5, -RZ, R5.H0_H0 ;  /* 0x20000005ff059230 */ /* 0x000fe40000004100 */
[----:B------:R-:W-:Y:S02]  /*4210*/  @!P1 HADD2.F32 R10, -RZ, R10.H0_H0 ;  /* 0x2000000aff0a9230 */ /* 0x000fe40000004100 */
[----:B------:R-:W-:Y:S01]  /*4220*/  @!P1 HADD2.F32 R11, -RZ, R11.H0_H0 ;  /* 0x2000000bff0b9230 */ /* 0x000fe20000004100 */
[----:B-1----:R-:W-:Y:S05]  /*4230*/  @!P1 IMAD.MOV.U32 R42, RZ, RZ, R64 ;  /* 0x000000ffff2a9224 */ /* 0x002fea00078e0040 */
[--C-:B------:R-:W-:Y:S02]  /*4240*/  @!P1 HADD2.F32 R40, -RZ, R42.reuse.H0_H0 ;  /* 0x2000002aff289230 */ /* 0x100fe40000004100 */
[----:B------:R-:W-:Y:S03]  /*4250*/  @!P1 HADD2.F32 R42, -RZ, R42.H1_H1 ;  /* 0x3000002aff2a9230 */ /* 0x000fe60000004100 */
[C---:B------:R-:W-:Y:S01]  /*4260*/  @!P1 FMUL.FTZ R70, R40.reuse, R36 ;  /* 0x0000002428469220 */ /* 0x040fe20000410000 */
[----:B------:R-:W-:Y:S01]  /*4270*/  @!P1 MOV R36, R25 ;  /* 0x0000001900249202 */ /* 0x000fe20000000f00 */
[-C--:B------:R-:W-:Y:S01]  /*4280*/  @!P1 FFMA.FTZ R3, R40, R41.reuse, R3 ;  /* 0x0000002928039223 */ /* 0x080fe20000010003 */
[----:B------:R-:W-:Y:S01]  /*4290*/  @!P1 HADD2.F32 R40, -RZ, R47.H0_H0 ;  /* 0x2000002fff289230 */ /* 0x000fe20000004100 */
[----:B------:R-:W-:Y:S01]  /*42a0*/  @!P1 FFMA.FTZ R70, R38, R41, -R70 ;  /* 0x0000002926469223 */ /* 0x000fe20000010846 */
[----:B------:R-:W-:Y:S01]  /*42b0*/  @!P1 MOV R41, R65 ;  /* 0x0000004100299202 */ /* 0x000fe20000000f00 */
[CC--:B------:R-:W-:Y:S02]  /*42c0*/  @!P1 FMUL.FTZ R147, R42.reuse, R4.reuse ;  /* 0x000000042a939220 */ /* 0x0c0fe40000410000 */
[C---:B------:R-:W-:Y:S02]  /*42d0*/  @!P1 FMUL.FTZ R4, R37.reuse, R4 ;  /* 0x0000000425049220 */ /* 0x040fe40000410000 */
[-C--:B------:R-:W-:Y:S01]  /*42e0*/  @!P1 FFMA.FTZ R147, R37, R43.reuse, -R147 ;  /* 0x0000002b25939223 */ /* 0x080fe20000010893 */
[--C-:B------:R-:W-:Y:S01]  /*42f0*/  @!P1 HADD2.F32 R38, -RZ, R41.reuse.H0_H0 ;  /* 0x20000029ff269230 */ /* 0x100fe20000004100 */
[----:B------:R-:W-:Y:S01]  /*4300*/  @!P1 FFMA.FTZ R4, R42, R43, R4 ;  /* 0x0000002b2a049223 */ /* 0x000fe20000010004 */
[----:B------:R-:W-:Y:S02]  /*4310*/  @!P1 HADD2.F32 R41, -RZ, R41.H1_H1 ;  /* 0x30000029ff299230 */ /* 0x000fe40000004100 */
[----:B------:R-:W-:Y:S01]  /*4320*/  @!P1 HADD2.F32 R42, -RZ, R45.H0_H0 ;  /* 0x2000002dff2a9230 */ /* 0x000fe20000004100 */
[----:B------:R-:W-:Y:S01]  /*4330*/  @!P1 IMAD.MOV.U32 R45, RZ, RZ, R66 ;  /* 0x000000ffff2d9224 */ /* 0x000fe200078e0042 */
[--C-:B------:R-:W-:Y:S01]  /*4340*/  @!P1 HADD2.F32 R37, -RZ, R36.reuse.H0_H0 ;  /* 0x20000024ff259230 */ /* 0x100fe20000004100 */
[----:B------:R-:W-:Y:S01]  /*4350*/  @!P1 FMUL.FTZ R153, R41, R6 ;  /* 0x0000000629999220 */ /* 0x000fe20000410000 */
[----:B------:R-:W-:Y:S01]  /*4360*/  @!P1 HADD2.F32 R36, -RZ, R36.H1_H1 ;  /* 0x30000024ff249230 */ /* 0x000fe20000004100 */
[-C--:B------:R-:W-:Y:S01]  /*4370*/  @!P1 FMUL.FTZ R152, R38, R5.reuse ;  /* 0x0000000526989220 */ /* 0x080fe20000410000 */
[----:B------:R-:W-:Y:S01]  /*4380*/  @!P1 F2FP.PACK_AB R70, R147, R70 ;  /* 0x000000469346923e */ /* 0x000fe200000000ff */
[C---:B------:R-:W-:Y:S01]  /*4390*/  @!P1 FMUL.FTZ R5, R37.reuse, R5 ;  /* 0x0000000525059220 */ /* 0x040fe20000410000 */
[----:B------:R-:W-:Y:S01]  /*43a0*/  @!P1 F2FP.PACK_AB R3, R4, R3 ;  /* 0x000000030403923e */ /* 0x000fe200000000ff */
[C---:B------:R-:W-:Y:S01]  /*43b0*/  @!P1 FMUL.FTZ R6, R36.reuse, R6 ;  /* 0x0000000624069220 */ /* 0x040fe20000410000 */
[----:B------:R-:W-:Y:S01]  /*43c0*/  @!P1 MOV R24, R70 ;  /* 0x0000004600189202 */ /* 0x000fe20000000f00 */
[----:B------:R-:W-:Y:S01]  /*43d0*/  @!P1 FFMA.FTZ R153, R36, R42, -R153 ;  /* 0x0000002a24999223 */ /* 0x000fe20000010899 */
[----:B------:R-:W-:Y:S01]  /*43e0*/  @!P1 MOV R36, R26 ;  /* 0x0000001a00249202 */ /* 0x000fe20000000f00 */
[-C--:B------:R-:W-:Y:S01]  /*43f0*/  @!P1 FFMA.FTZ R152, R37, R40.reuse, -R152 ;  /* 0x0000002825989223 */ /* 0x080fe20000010898 */
[--C-:B------:R-:W-:Y:S01]  /*4400*/  @!P1 HADD2.F32 R43, -RZ, R45.reuse.H0_H0 ;  /* 0x2000002dff2b9230 */ /* 0x100fe20000004100 */
[----:B------:R-:W-:Y:S01]  /*4410*/  @!P1 FFMA.FTZ R5, R38, R40, R5 ;  /* 0x0000002826059223 */ /* 0x000fe20000010005 */
[----:B------:R-:W-:Y:S01]  /*4420*/  @!P1 HADD2.F32 R45, -RZ, R45.H1_H1 ;  /* 0x3000002dff2d9230 */ /* 0x000fe20000004100 */
[----:B------:R-:W-:Y:S01]  /*4430*/  @!P1 FFMA.FTZ R6, R41, R42, R6 ;  /* 0x0000002a29069223 */ /* 0x000fe20000010006 */
[--C-:B------:R-:W-:Y:S01]  /*4440*/  @!P1 HADD2.F32 R37, -RZ, R36.reuse.H0_H0 ;  /* 0x20000024ff259230 */ /* 0x100fe20000004100 */
[-C--:B------:R-:W-:Y:S01]  /*4450*/  @!P1 FMUL.FTZ R154, R43, R8.reuse ;  /* 0x000000082b9a9220 */ /* 0x080fe20000410000 */
[----:B------:R-:W-:Y:S01]  /*4460*/  @!P1 HADD2.F32 R36, -RZ, R36.H1_H1 ;  /* 0x30000024ff249230 */ /* 0x000fe20000004100 */
[----:B------:R-:W-:Y:S01]  /*4470*/  @!P1 FMUL.FTZ R155, R45, R9 ;  /* 0x000000092d9b9220 */ /* 0x000fe20000410000 */
[----:B------:R-:W-:Y:S01]  /*4480*/  @!P1 MOV R64, R3 ;  /* 0x0000000300409202 */ /* 0x000fe20000000f00 */
[----:B------:R-:W-:Y:S01]  /*4490*/  @!P1 FMUL.FTZ R8, R37, R8 ;  /* 0x0000000825089220 */ /* 0x000fe20000410000 */
[----:B------:R-:W-:Y:S01]  /*44a0*/  @!P1 F2FP.PACK_AB R152, R153, R152 ;  /* 0x000000989998923e */ /* 0x000fe200000000ff */
[----:B------:R-:W-:Y:S01]  /*44b0*/  @!P1 FFMA.FTZ R154, R37, R44, -R154 ;  /* 0x0000002c259a9223 */ /* 0x000fe2000001089a */
[----:B------:R-:W-:Y:S01]  /*44c0*/  @!P1 MOV R37, R67 ;  /* 0x0000004300259202 */ /* 0x000fe20000000f00 */
[C---:B------:R-:W-:Y:S01]  /*44d0*/  @!P1 FMUL.FTZ R9, R36.reuse, R9 ;  /* 0x0000000924099220 */ /* 0x040fe20000410000 */
[----:B------:R-:W-:Y:S01]  /*44e0*/  @!P1 MOV R25, R152 ;  /* 0x0000009800199202 */ /* 0x000fe20000000f00 */
[----:B------:R-:W-:Y:S01]  /*44f0*/  @!P1 FFMA.FTZ R155, R36, R46, -R155 ;  /* 0x0000002e249b9223 */ /* 0x000fe2000001089b */
[----:B------:R-:W-:Y:S01]  /*4500*/  @!P1 F2FP.PACK_AB R5, R6, R5 ;  /* 0x000000050605923e */ /* 0x000fe200000000ff */
[----:B------:R-:W-:Y:S01]  /*4510*/  @!P1 IMAD.MOV.U32 R36, RZ, RZ, R27 ;  /* 0x000000ffff249224 */ /* 0x000fe200078e001b */
[--C-:B------:R-:W-:Y:S01]  /*4520*/  @!P1 HADD2.F32 R47, -RZ, R37.reuse.H0_H0 ;  /* 0x20000025ff2f9230 */ /* 0x100fe20000004100 */
[----:B------:R-:W-:Y:S01]  /*4530*/  @!P1 FFMA.FTZ R8, R43, R44, R8 ;  /* 0x0000002c2b089223 */ /* 0x000fe20000010008 */
[----:B------:R-:W-:Y:S01]  /*4540*/  @!P1 HADD2.F32 R49, -RZ, R37.H1_H1 ;  /* 0x30000025ff319230 */ /* 0x000fe20000004100 */
[----:B------:R-:W-:Y:S01]  /*4550*/  @!P1 FFMA.FTZ R9, R45, R46, R9 ;  /* 0x0000002e2d099223 */ /* 0x000fe20000010009 */
[--C-:B------:R-:W-:Y:S01]  /*4560*/  @!P1 HADD2.F32 R37, -RZ, R36.reuse.H0_H0 ;  /* 0x20000024ff259230 */ /* 0x100fe20000004100 */
[----:B------:R-:W-:Y:S01]  /*4570*/  @!P1 FMUL.FTZ R157, R47, R10 ;  /* 0x0000000a2f9d9220 */ /* 0x000fe20000410000 */
[----:B------:R-:W-:Y:S01]  /*4580*/  @!P1 HADD2.F32 R36, -RZ, R36.H1_H1 ;  /* 0x30000024ff249230 */ /* 0x000fe20000004100 */
[-C--:B------:R-:W-:Y:S01]  /*4590*/  @!P1 FMUL.FTZ R156, R49, R11.reuse ;  /* 0x0000000b319c9220 */ /* 0x080fe20000410000 */
[----:B------:R-:W-:Y:S01]  /*45a0*/  @!P1 F2FP.PACK_AB R154, R155, R154 ;  /* 0x0000009a9b9a923e */ /* 0x000fe200000000ff */
[----:B------:R-:W-:Y:S01]  /*45b0*/  @!P1 FFMA.FTZ R157, R37, R48, -R157 ;  /* 0x00000030259d9223 */ /* 0x000fe2000001089d */
[----:B------:R-:W-:Y:S01]  /*45c0*/  @!P1 F2FP.PACK_AB R8, R9, R8 ;  /* 0x000000080908923e */ /* 0x000fe200000000ff */
[C---:B------:R-:W-:Y:S02]  /*45d0*/  @!P1 FFMA.FTZ R156, R36.reuse, R50, -R156 ;  /* 0x00000032249c9223 */ /* 0x040fe4000001089c */
[----:B------:R-:W-:Y:S01]  /*45e0*/  @!P1 FMUL.FTZ R10, R37, R10 ;  /* 0x0000000a250a9220 */ /* 0x000fe20000410000 */
[----:B------:R-:W-:Y:S01]  /*45f0*/  @!P1 MOV R66, R8 ;  /* 0x0000000800429202 */ /* 0x000fe20000000f00 */
[----:B------:R-:W-:Y:S01]  /*4600*/  @!P1 FMUL.FTZ R11, R36, R11 ;  /* 0x0000000b240b9220 */ /* 0x000fe20000410000 */
[----:B------:R-:W-:Y:S01]  /*4610*/  @!P1 F2FP.PACK_AB R156, R156, R157 ;  /* 0x0000009d9c9c923e */ /* 0x000fe200000000ff */
[----:B------:R-:W-:Y:S02]  /*4620*/  @!P1 FFMA.FTZ R10, R47, R48, R10 ;  /* 0x000000302f0a9223 */ /* 0x000fe4000001000a */
[----:B------:R-:W-:Y:S01]  /*4630*/  @!P1 FFMA.FTZ R11, R49, R50, R11 ;  /* 0x00000032310b9223 */ /* 0x000fe2000001000b */
[----:B------:R-:W-:Y:S01]  /*4640*/  @!P1 MOV R27, R156 ;  /* 0x0000009c001b9202 */ /* 0x000fe20000000f00 */
[----:B------:R-:W-:Y:S02]  /*4650*/  @!P1 IMAD.MOV.U32 R26, RZ, RZ, R154 ;  /* 0x000000ffff1a9224 */ /* 0x000fe400078e009a */
[----:B------:R-:W-:Y:S01]  /*4660*/  @!P1 IMAD.MOV.U32 R65, RZ, RZ, R5 ;  /* 0x000000ffff419224 */ /* 0x000fe200078e0005 */
[----:B------:R-:W-:Y:S02]  /*4670*/  @!P1 F2FP.PACK_AB R10, R11, R10 ;  /* 0x0000000a0b0a923e */ /* 0x000fe400000000ff */
[----:B------:R1:W-:Y:S02]  /*4680*/  ST.E.128 [R148.64], R24 ;  /* 0x0000001894007985 */ /* 0x0003e4000c101d12 */
[----:B------:R-:W-:Y:S06]  /*4690*/  @!P1 MOV R67, R10 ;  /* 0x0000000a00439202 */ /* 0x000fec0000000f00 */
[----:B------:R1:W-:Y:S02]  /*46a0*/  @!P0 ST.E.128 [R150.64], R64 ;  /* 0x0000004096008985 */ /* 0x0003e4000c101d12 */
.L_x_2506:
[----:B------:R-:W-:Y:S05]  /*46b0*/  BSYNC B0 ;  /* 0x0000000000007941 */ /* 0x000fea0003800000 */
.L_x_2505:
        /* <DEDUP_REMOVED lines=9> */
[----:B------:R-:W-:Y:S02]  /*4750*/  SHF.R.S32.HI R3, RZ, 0x1f, R4 ;  /* 0x0000001fff037819 */ /* 0x000fe40000011404 */
[----:B---3--:R-:W-:Y:S02]  /*4760*/  LEA.HI.X R47, R113, R43, R109, 0x1, P0 ;  /* 0x0000002b712f7211 */ /* 0x008fe400000f0c6d */
[----:B------:R-:W-:Y:S02]  /*4770*/  LEA.HI R4, R3, R4, RZ, 0x4 ;  /* 0x0000000403047211 */ /* 0x000fe400078f20ff */
[----:B------:R-:W-:Y:S02]  /*4780*/  @!P1 SHF.R.U64 R8, R30, 0x10, R31 ;  /* 0x000000101e089819 */ /* 0x000fe4000000121f */
[----:B------:R-:W-:Y:S02]  /*4790*/  LEA.HI.SX32 R4, R4, R52, 0x1c ;  /* 0x0000003404047211 */ /* 0x000fe400078fe2ff */
[--C-:B------:R-:W-:Y:S02]  /*47a0*/  @!P1 SHF.R.U64 R36, R60, 0x10, R61.reuse ;  /* 0x000000103c249819 */ /* 0x100fe4000000123d */
[----:B------:R-:W-:Y:S02]  /*47b0*/  SHF.R.S32.HI R3, RZ, 0x1f, R4 ;  /* 0x0000001fff037819 */ /* 0x000fe40000011404 */
[----:B------:R-:W-:Y:S02]  /*47c0*/  @!P1 SHF.R.U32.HI R37, RZ, 0x10, R61 ;  /* 0x00000010ff259819 */ /* 0x000fe4000001163d */
[----:B------:R-:W-:Y:S02]  /*47d0*/  LEA.HI R3, R3, R4, RZ, 0x3 ;  /* 0x0000000403037211 */ /* 0x000fe400078f18ff */
[----:B------:R-:W-:Y:S01]  /*47e0*/  SHF.L.U32 R4, R4, 0x3, RZ ;  /* 0x0000000304047819 */ /* 0x000fe200000006ff */
[----:B------:R-:W-:Y:S01]  /*47f0*/  @!P1 HADD2.F32 R37, -RZ, R37.H0_H0 ;  /* 0x20000025ff259230 */ /* 0x000fe20000004100 */
[----:B------:R-:W-:Y:S02]  /*4800*/  SHF.R.S32.HI R3, RZ, 0x3, R3 ;  /* 0x00000003ff037819 */ /* 0x000fe40000011403 */
[----:B------:R-:W-:Y:S02]  /*4810*/  LOP3.LUT R5, R85, 0x38, R4, 0xf8, !PT ;  /* 0x0000003855057812 */ /* 0x000fe400078ef804 */
[----:B------:R-:W-:Y:S01]  /*4820*/  ISETP.GE.AND P0, PT, R4, c[0x0][0x1d4], PT ;  /* 0x0000750004007a0c */ /* 0x000fe20003f06270 */
[----:B------:R-:W-:Y:S01]  /*4830*/  IMAD R3, R3, 0x1800, R12 ;  /* 0x0000180003037824 */ /* 0x000fe200078e020c */
[----:B------:R-:W-:Y:S02]  /*4840*/  LOP3.LUT R5, R5, R84, RZ, 0x3c, !PT ;  /* 0x0000005405057212 */ /* 0x000fe400078e3cff */
[----:B------:R-:W-:Y:S01]  /*4850*/  @!P1 SHF.R.U32.HI R9, RZ, 0x10, R31 ;  /* 0x00000010ff099819 */ /* 0x000fe2000001161f */
[----:B------:R-:W-:Y:S01]  /*4860*/  @!P1 HADD2.F32 R31, -RZ, R36.H0_H0 ;  /* 0x20000024ff1f9230 */ /* 0x000fe20000004100 */
[----:B------:R-:W-:Y:S02]  /*4870*/  IADD3 R3, R3, R5, RZ ;  /* 0x0000000503037210 */ /* 0x000fe40007ffe0ff */
[----:B------:R-:W-:Y:S02]  /*4880*/  @!P1 SHF.R.U32.HI R5, RZ, 0x10, R29 ;  /* 0x00000010ff059819 */ /* 0x000fe4000001161d */
[----:B------:R-:W-:Y:S01]  /*4890*/  @!P1 SHF.R.U64 R41, R62, 0x10, R63 ;  /* 0x000000103e299819 */ /* 0x000fe2000000123f */
[----:B------:R-:W-:Y:S01]  /*48a0*/  IMAD.SHL.U32 R64, R3, 0x2, RZ ;  /* 0x0000000203407824 */ /* 0x000fe200078e00ff */
[----:B------:R-:W-:Y:S01]  /*48b0*/  @!P1 SHF.R.U64 R3, R28, 0x10, R29 ;  /* 0x000000101c039819 */ /* 0x000fe2000000121d */
[----:B------:R-:W-:Y:S01]  /*48c0*/  @!P0 IMAD.WIDE R60, R4, 0x2, R42 ;  /* 0x00000002043c8825 */ /* 0x000fe200078e022a */
[----:B-1----:R-:W-:Y:S01]  /*48d0*/  @!P1 MOV R10, R24 ;  /* 0x00000018000a9202 */ /* 0x002fe20000000f00 */
[----:B------:R-:W-:Y:S01]  /*48e0*/  @!P1 HADD2.F32 R4, -RZ, R35.H1_H1 ;  /* 0x30000023ff049230 */ /* 0x000fe20000004100 */
[----:B------:R-:W-:Y:S01]  /*48f0*/  @!P1 SHF.R.U32.HI R45, RZ, 0x10, R63 ;  /* 0x00000010ff2d9819 */ /* 0x000fe2000001163f */
[----:B------:R-:W1:Y:S01]  /*4900*/  LDS.128 R64, [R64+0x8100] ;  /* 0x0081000040407984 */ /* 0x000e620000000c00 */
[----:B------:R-:W-:Y:S02]  /*4910*/  @!P1 HADD2.F32 R29, -RZ, R69.H1_H1 ;  /* 0x30000045ff1d9230 */ /* 0x000fe40000004100 */
[--C-:B------:R-:W-:Y:S02]  /*4920*/  @!P1 HADD2.F32 R6, -RZ, R10.reuse.H0_H0 ;  /* 0x2000000aff069230 */ /* 0x100fe40000004100 */
[----:B------:R-:W-:Y:S02]  /*4930*/  @!P1 HADD2.F32 R10, -RZ, R10.H1_H1 ;  /* 0x3000000aff0a9230 */ /* 0x000fe40000004100 */
[----:B------:R-:W-:Y:S01]  /*4940*/  @!P1 HADD2.F32 R11, -RZ, R3.H0_H0 ;  /* 0x20000003ff0b9230 */ /* 0x000fe20000004100 */
[-C--:B------:R-:W-:Y:S01]  /*4950*/  @!P1 FMUL.FTZ R3, R6, R4.reuse ;  /* 0x0000000406039220 */ /* 0x080fe20000410000 */
[----:B------:R-:W-:Y:S02]  /*4960*/  @!P1 HADD2.F32 R43, -RZ, R68.H1_H1 ;  /* 0x30000044ff2b9230 */ /* 0x000fe40000004100 */
        /* <DEDUP_REMOVED lines=15> */
[--C-:B------:R-:W-:Y:S01]  /*4a60*/  @!P1 HADD2.F32 R36, -RZ, R29.reuse.H1_H1 ;  /* 0x3000001dff249230 */ /* 0x100fe20000004100 */
[----:B------:R-:W-:Y:S01]  /*4a70*/  @!P1 IMAD.MOV.U32 R30, RZ, RZ, R67 ;  /* 0x000000ffff1e9224 */ /* 0x000fe200078e0043 */
[----:B------:R-:W-:Y:S01]  /*4a80*/  @!P1 HADD2.F32 R31, -RZ, R29.H0_H0 ;  /* 0x2000001dff1f9230 */ /* 0x000fe20000004100 */
[----:B------:R-:W-:Y:S01]  /*4a90*/  @!P1 MOV R29, R27 ;  /* 0x0000001b001d9202 */ /* 0x000fe20000000f00 */
[--C-:B------:R-:W-:Y:S01]  /*4aa0*/  @!P1 HADD2.F32 R28, -RZ, R10.reuse.H0_H0 ;  /* 0x2000000aff1c9230 */ /* 0x100fe20000004100 */
[----:B------:R-:W-:Y:S01]  /*4ab0*/  @!P1 FMUL.FTZ R62, R36, R6 ;  /* 0x00000006243e9220 */ /* 0x000fe20000410000 */
[----:B------:R-:W-:Y:S01]  /*4ac0*/  @!P1 HADD2.F32 R10, -RZ, R10.H1_H1 ;  /* 0x3000000aff0a9230 */ /* 0x000fe20000004100 */
[----:B------:R-:W-:Y:S01]  /*4ad0*/  @!P1 F2FP.PACK_AB R48, R49, R48 ;  /* 0x000000303130923e */ /* 0x000fe200000000ff */
[----:B------:R-:W-:Y:S01]  /*4ae0*/  @!P1 HADD2.F32 R11, -RZ, R35.H0_H0 ;  /* 0x20000023ff0b9230 */ /* 0x000fe20000004100 */
[----:B------:R-:W-:Y:S01]  /*4af0*/  @!P1 F2FP.PACK_AB R3, R4, R3 ;  /* 0x000000030403923e */ /* 0x000fe200000000ff */
[----:B------:R-:W-:Y:S01]  /*4b00*/  @!P1 HADD2.F32 R35, -RZ, R69.H0_H0 ;  /* 0x20000045ff239230 */ /* 0x000fe20000004100 */
[C---:B------:R-:W-:Y:S01]  /*4b10*/  @!P1 FMUL.FTZ R6, R10.reuse, R6 ;  /* 0x000000060a069220 */ /* 0x040fe20000410000 */
[----:B------:R-:W-:Y:S01]  /*4b20*/  @!P1 MOV R24, R48 ;  /* 0x0000003000189202 */ /* 0x000fe20000000f00 */
[C---:B------:R-:W-:Y:S01]  /*4b30*/  @!P1 FMUL.FTZ R50, R31.reuse, R11 ;  /* 0x0000000b1f329220 */ /* 0x040fe20000410000 */
[----:B------:R-:W-:Y:S01]  /*4b40*/  @!P1 MOV R64, R3 ;  /* 0x0000000300409202 */ /* 0x000fe20000000f00 */
[----:B------:R-:W-:Y:S01]  /*4b50*/  @!P1 FFMA.FTZ R62, R10, R37, -R62 ;  /* 0x000000250a3e9223 */ /* 0x000fe2000001083e */
[----:B------:R-:W-:Y:S01]  /*4b60*/  @!P1 HADD2.F32 R42, -RZ, R30.H0_H0 ;  /* 0x2000001eff2a9230 */ /* 0x000fe20000004100 */
[C---:B------:R-:W-:Y:S01]  /*4b70*/  @!P1 FMUL.FTZ R5, R28.reuse, R11 ;  /* 0x0000000b1c059220 */ /* 0x040fe20000410000 */
[----:B------:R-:W-:Y:S01]  /*4b80*/  @!P1 HADD2.F32 R10, -RZ, R34.H1_H1 ;  /* 0x30000022ff0a9230 */ /* 0x000fe20000004100 */
[-C--:B------:R-:W-:Y:S01]  /*4b90*/  @!P1 FFMA.FTZ R50, R28, R35.reuse, -R50 ;  /* 0x000000231c329223 */ /* 0x080fe20000010832 */
[----:B------:R-:W-:Y:S01]  /*4ba0*/  @!P1 HADD2.F32 R44, -RZ, R30.H1_H1 ;  /* 0x3000001eff2c9230 */ /* 0x000fe20000004100 */
[----:B------:R-:W-:Y:S01]  /*4bb0*/  @!P1 FFMA.FTZ R5, R31, R35, R5 ;  /* 0x000000231f059223 */ /* 0x000fe20000010005 */
[----:B------:R-:W-:Y:S01]  /*4bc0*/  @!P1 HADD2.F32 R11, -RZ, R9.H0_H0 ;  /* 0x20000009ff0b9230 */ /* 0x000fe20000004100 */
[----:B------:R-:W-:Y:S01]  /*4bd0*/  @!P1 FMUL.FTZ R63, R42, R10 ;  /* 0x0000000a2a3f9220 */ /* 0x000fe20000410000 */
[--C-:B------:R-:W-:Y:S01]  /*4be0*/  @!P1 HADD2.F32 R28, -RZ, R29.reuse.H0_H0 ;  /* 0x2000001dff1c9230 */ /* 0x100fe20000004100 */
[----:B------:R-:W-:Y:S01]  /*4bf0*/  @!P1 FFMA.FTZ R6, R36, R37, R6 ;  /* 0x0000002524069223 */ /* 0x000fe20000010006 */
[----:B------:R-:W-:Y:S01]  /*4c00*/  @!P1 MOV R30, R66 ;  /* 0x00000042001e9202 */ /* 0x000fe20000000f00 */
[----:B------:R-:W-:Y:S01]  /*4c10*/  @!P1 FMUL.FTZ R69, R44, R11 ;  /* 0x0000000b2c459220 */ /* 0x000fe20000410000 */
[----:B------:R-:W-:Y:S01]  /*4c20*/  @!P1 HADD2.F32 R9, -RZ, R29.H1_H1 ;  /* 0x3000001dff099230 */ /* 0x000fe20000004100 */
[----:B------:R-:W-:Y:S01]  /*4c30*/  @!P1 FMUL.FTZ R10, R28, R10 ;  /* 0x0000000a1c0a9220 */ /* 0x000fe20000410000 */
[----:B------:R-:W-:Y:S01]  /*4c40*/  @!P1 F2FP.PACK_AB R50, R62, R50 ;  /* 0x000000323e32923e */ /* 0x000fe200000000ff */
[----:B------:R-:W-:Y:S01]  /*4c50*/  @!P1 FFMA.FTZ R63, R28, R43, -R63 ;  /* 0x0000002b1c3f9223 */ /* 0x000fe2000001083f */
[----:B------:R-:W-:Y:S01]  /*4c60*/  @!P1 F2FP.PACK_AB R5, R6, R5 ;  /* 0x000000050605923e */ /* 0x000fe200000000ff */
[----:B------:R-:W-:Y:S01]  /*4c70*/  @!P1 IMAD.MOV.U32 R28, RZ, RZ, R26 ;  /* 0x000000ffff1c9224 */ /* 0x000fe200078e001a */
[----:B------:R-:W-:Y:S01]  /*4c80*/  @!P1 MOV R25, R50 ;  /* 0x0000003200199202 */ /* 0x000fe20000000f00 */
[C---:B------:R-:W-:Y:S01]  /*4c90*/  @!P1 FMUL.FTZ R11, R9.reuse, R11 ;  /* 0x0000000b090b9220 */ /* 0x040fe20000410000 */
[----:B------:R-:W-:Y:S01]  /*4ca0*/  @!P1 HADD2.F32 R40, -RZ, R30.H1_H1 ;  /* 0x3000001eff289230 */ /* 0x000fe20000004100 */
[----:B------:R-:W-:Y:S01]  /*4cb0*/  @!P1 FFMA.FTZ R69, R9, R45, -R69 ;  /* 0x0000002d09459223 */ /* 0x000fe20000010845 */
[----:B------:R-:W-:Y:S01]  /*4cc0*/  @!P1 HADD2.F32 R29, -RZ, R34.H0_H0 ;  /* 0x20000022ff1d9230 */ /* 0x000fe20000004100 */
[----:B------:R-:W-:Y:S01]  /*4cd0*/  @!P1 IMAD.MOV.U32 R65, RZ, RZ, R5 ;  /* 0x000000ffff419224 */ /* 0x000fe200078e0005 */
[----:B------:R-:W-:Y:S02]  /*4ce0*/  @!P1 HADD2.F32 R34, -RZ, R30.H0_H0 ;  /* 0x2000001eff229230 */ /* 0x000fe40000004100 */
[----:B------:R-:W-:Y:S01]  /*4cf0*/  @!P1 HADD2.F32 R9, -RZ, R8.H0_H0 ;  /* 0x20000008ff099230 */ /* 0x000fe20000004100 */
[----:B------:R-:W-:Y:S01]  /*4d00*/  @!P1 F2FP.PACK_AB R63, R69, R63 ;  /* 0x0000003f453f923e */ /* 0x000fe200000000ff */
[--C-:B------:R-:W-:Y:S01]  /*4d10*/  @!P1 HADD2.F32 R30, -RZ, R28.reuse.H0_H0 ;  /* 0x2000001cff1e9230 */ /* 0x100fe20000004100 */
[----:B------:R-:W-:Y:S01]  /*4d20*/  @!P1 FMUL.FTZ R70, R34, R29 ;  /* 0x0000001d22469220 */ /* 0x000fe20000410000 */
[----:B------:R-:W-:Y:S01]  /*4d30*/  @!P1 HADD2.F32 R28, -RZ, R28.H1_H1 ;  /* 0x3000001cff1c9230 */ /* 0x000fe20000004100 */
[----:B------:R-:W-:Y:S01]  /*4d40*/  @!P1 FMUL.FTZ R68, R40, R9 ;  /* 0x0000000928449220 */ /* 0x000fe20000410000 */
[----:B------:R-:W-:Y:S01]  /*4d50*/  @!P1 MOV R27, R63 ;  /* 0x0000003f001b9202 */ /* 0x000fe20000000f00 */
[C---:B------:R-:W-:Y:S02]  /*4d60*/  @!P1 FMUL.FTZ R8, R30.reuse, R29 ;  /* 0x0000001d1e089220 */ /* 0x040fe40000410000 */
[-C--:B------:R-:W-:Y:S02]  /*4d70*/  @!P1 FFMA.FTZ R70, R30, R38.reuse, -R70 ;  /* 0x000000261e469223 */ /* 0x080fe40000010846 */
        /* <DEDUP_REMOVED lines=14> */
.L_x_2508:
[----:B------:R-:W-:Y:S05]  /*4e60*/  BSYNC B0 ;  /* 0x0000000000007941 */ /* 0x000fea0003800000 */
.L_x_2507:
[----:B-1----:R1:W2:Y:S01]  /*4e70*/  SHFL.IDX PT, R47, R144, 0x2, 0x181f ;  /* 0x00581f00902f7f89 */ /* 0x0022a200000e0000 */
[----:B------:R-:W-:Y:S03]  /*4e80*/  ISETP.GE.OR P0, PT, R83, R146, P5 ;  /* 0x000000925300720c */ /* 0x000fe60002f06670 */
[----:B------:R1:W4:Y:S10]  /*4e90*/  SHFL.IDX PT, R46, R145, 0x2, 0x181f ;  /* 0x00581f00912e7f89 */ /* 0x00033400000e0000 */
[----:B------:R-:W-:-:S05]  /*4ea0*/  @P0 BRA `(.L_x_2502) ;  /* 0x00000aa000000947 */ /* 0x000fca0003800000 */
[----:B------:R-:W-:Y:S01]  /*4eb0*/  SEL R55, R51, R55, !P2 ;  /* 0x0000003733377207 */ /* 0x000fe20005000000 */
[----:B------:R-:W5:Y:S01]  /*4ec0*/  LDS.128 R24, [R110+0x8100] ;  /* 0x008100006e187984 */ /* 0x000f620000000c00 */
[C---:B----4-:R-:W-:Y:S01]  /*4ed0*/  LEA R48, P0, R113.reuse, R46, 0x1 ;  /* 0x0000002e71307211 */ /* 0x050fe200078008ff */
[----:B------:R-:W-:Y:S01]  /*4ee0*/  @!P1 HADD2.F32 R36, -RZ, R53.H1_H1 ;  /* 0x30000035ff249230 */ /* 0x000fe20000004100 */
[----:B------:R-:W-:Y:S02]  /*4ef0*/  SHF.R.S32.HI R3, RZ, 0x1f, R55 ;  /* 0x0000001fff037819 */ /* 0x000fe40000011437 */
[----:B--2---:R-:W-:Y:S02]  /*4f00*/  LEA.HI.X R49, R113, R47, R109, 0x1, P0 ;  /* 0x0000002f71317211 */ /* 0x004fe400000f0c6d */
[----:B------:R-:W-:Y:S02]  /*4f10*/  LEA.HI R3, R3, R55, RZ, 0x4 ;  /* 0x0000003703037211 */ /* 0x000fe400078f20ff */
[----:B------:R-:W-:Y:S02]  /*4f20*/  @!P1 SHF.R.U64 R8, R22, 0x10, R23 ;  /* 0x0000001016089819 */ /* 0x000fe40000001217 */
[----:B------:R-:W-:Y:S02]  /*4f30*/  LEA.HI.SX32 R4, R3, R52, 0x1c ;  /* 0x0000003403047211 */ /* 0x000fe400078fe2ff */
[----:B------:R-:W-:Y:S02]  /*4f40*/  @!P1 SHF.R.U64 R28, R56, 0x10, R57 ;  /* 0x00000010381c9819 */ /* 0x000fe40000001239 */
[----:B------:R-:W-:Y:S02]  /*4f50*/  SHF.R.S32.HI R3, RZ, 0x1f, R4 ;  /* 0x0000001fff037819 */ /* 0x000fe40000011404 */
[----:B------:R-:W-:Y:S02]  /*4f60*/  SHF.L.U32 R44, R4, 0x3, RZ ;  /* 0x00000003042c7819 */ /* 0x000fe400000006ff */
[----:B------:R-:W-:Y:S02]  /*4f70*/  LEA.HI R3, R3, R4, RZ, 0x3 ;  /* 0x0000000403037211 */ /* 0x000fe400078f18ff */
[----:B------:R-:W-:Y:S02]  /*4f80*/  LOP3.LUT R4, R82, 0x38, R44, 0xf8, !PT ;  /* 0x0000003852047812 */ /* 0x000fe400078ef82c */
[----:B------:R-:W-:Y:S02]  /*4f90*/  SHF.R.S32.HI R3, RZ, 0x3, R3 ;  /* 0x00000003ff037819 */ /* 0x000fe40000011403 */
[----:B------:R-:W-:Y:S02]  /*4fa0*/  LOP3.LUT R4, R4, R95, RZ, 0x3c, !PT ;  /* 0x0000005f04047212 */ /* 0x000fe400078e3cff */
[----:B------:R-:W-:Y:S01]  /*4fb0*/  @!P1 SHF.R.U32.HI R5, RZ, 0x10, R21 ;  /* 0x00000010ff059819 */ /* 0x000fe20000011615 */
[----:B------:R-:W-:Y:S01]  /*4fc0*/  IMAD R3, R3, 0x1800, R13 ;  /* 0x0000180003037824 */ /* 0x000fe200078e020d */
[----:B------:R-:W-:Y:S01]  /*4fd0*/  @!P1 SHF.R.U32.HI R9, RZ, 0x10, R23 ;  /* 0x00000010ff099819 */ /* 0x000fe20000011617 */
[----:B------:R-:W-:Y:S01]  /*4fe0*/  @!P1 HADD2.F32 R23, -RZ, R28.H0_H0 ;  /* 0x2000001cff179230 */ /* 0x000fe20000004100 */
[----:B------:R-:W-:Y:S01]  /*4ff0*/  @!P1 SHF.R.U32.HI R30, RZ, 0x10, R57 ;  /* 0x00000010ff1e9819 */ /* 0x000fe20000011639 */
[----:B------:R-:W-:Y:S01]  /*5000*/  IMAD.IADD R3, R3, 0x1, R4 ;  /* 0x0000000103037824 */ /* 0x000fe200078e0204 */
[----:B------:R-:W-:Y:S01]  /*5010*/  @!P1 HADD2.F32 R4, -RZ, R33.H1_H1 ;  /* 0x30000021ff049230 */ /* 0x000fe20000004100 */
[--C-:B------:R-:W-:Y:S01]  /*5020*/  @!P1 SHF.R.U32.HI R38, RZ, 0x10, R59.reuse ;  /* 0x00000010ff269819 */ /* 0x100fe2000001163b */
[----:B------:R-:W-:Y:S01]  /*5030*/  @!P1 HADD2.F32 R28, -RZ, R54.H0_H0 ;  /* 0x20000036ff1c9230 */ /* 0x000fe20000004100 */
[----:B------:R-:W-:Y:S01]  /*5040*/  @!P1 SHF.R.U64 R34, R58, 0x10, R59 ;  /* 0x000000103a229819 */ /* 0x000fe2000000123b */
[----:B------:R-:W-:Y:S01]  /*5050*/  @!P1 HADD2.F32 R30, -RZ, R30.H0_H0 ;  /* 0x2000001eff1e9230 */ /* 0x000fe20000004100 */
[----:B------:R-:W-:Y:S01]  /*5060*/  SHF.L.U32 R40, R3, 0x1, RZ ;  /* 0x0000000103287819 */ /* 0x000fe200000006ff */
[----:B------:R-:W-:Y:S01]  /*5070*/  @!P1 HADD2.F32 R38, -RZ, R38.H0_H0 ;  /* 0x20000026ff269230 */ /* 0x000fe20000004100 */
[----:B-----5:R-:W-:Y:S01]  /*5080*/  @!P1 IMAD.MOV.U32 R10, RZ, RZ, R24 ;  /* 0x000000ffff0a9224 */ /* 0x020fe200078e0018 */
[----:B------:R-:W-:Y:S01]  /*5090*/  @!P1 SHF.R.U64 R3, R20, 0x10, R21 ;  /* 0x0000001014039819 */ /* 0x000fe20000001215 */
[----:B------:R-:W-:Y:S01]  /*50a0*/  @!P1 HADD2.F32 R21, -RZ, R54.H1_H1 ;  /* 0x30000036ff159230 */ /* 0x000fe20000004100 */
[----:B------:R-:W-:Y:S01]  /*50b0*/  ISETP.GE.AND P0, PT, R44, c[0x0][0x1d4], PT ;  /* 0x000075002c007a0c */ /* 0x000fe20003f06270 */
[----:B---3--:R-:W2:Y:S01]  /*50c0*/  LDS.128 R40, [R40+0x8100] ;  /* 0x0081000028287984 */ /* 0x008ea20000000c00 */
[--C-:B------:R-:W-:Y:S02]  /*50d0*/  @!P1 HADD2.F32 R6, -RZ, R10.reuse.H0_H0 ;  /* 0x2000000aff069230 */ /* 0x100fe40000004100 */
[----:B------:R-:W-:Y:S02]  /*50e0*/  @!P1 HADD2.F32 R11, -RZ, R3.H0_H0 ;  /* 0x20000003ff0b9230 */ /* 0x000fe40000004100 */
[----:B------:R-:W-:Y:S01]  /*50f0*/  @!P1 HADD2.F32 R10, -RZ, R10.H1_H1 ;  /* 0x3000000aff0a9230 */ /* 0x000fe20000004100 */
[----:B------:R-:W-:Y:S01]  /*5100*/  @!P1 FMUL.FTZ R3, R6, R4 ;  /* 0x0000000406039220 */ /* 0x000fe20000410000 */
[----:B------:R-:W-:Y:S01]  /*5110*/  @!P1 HADD2.F32 R34, -RZ, R34.H0_H0 ;  /* 0x20000022ff229230 */ /* 0x000fe20000004100 */
[----:B--2---:R-:W-:Y:S05]  /*5120*/  @!P1 MOV R22, R40 ;  /* 0x0000002800169202 */ /* 0x004fea0000000f00 */
[--C-:B------:R-:W-:Y:S02]  /*5130*/  @!P1 HADD2.F32 R20, -RZ, R22.reuse.H0_H0 ;  /* 0x20000016ff149230 */ /* 0x100fe40000004100 */
[----:B------:R-:W-:Y:S03]  /*5140*/  @!P1 HADD2.F32 R22, -RZ, R22.H1_H1 ;  /* 0x30000016ff169230 */ /* 0x000fe60000004100 */
[----:B------:R-:W-:Y:S02]  /*5150*/  @!P1 FMUL.FTZ R45, R20, R4 ;  /* 0x00000004142d9220 */ /* 0x000fe40000410000 */
[----:B------:R-:W-:Y:S02]  /*5160*/  @!P1 FMUL.FTZ R50, R22, R11 ;  /* 0x0000000b16329220 */ /* 0x000fe40000410000 */
[-C--:B------:R-:W-:Y:S02]  /*5170*/  @!P1 FFMA.FTZ R3, R20, R21.reuse, R3 ;  /* 0x0000001514039223 */ /* 0x080fe40000010003 */
[----:B------:R-:W-:Y:S01]  /*5180*/  @!P1 FFMA.FTZ R45, R6, R21, -R45 ;  /* 0x00000015062d9223 */ /* 0x000fe2000001082d */
[----:B------:R-:W-:Y:S01]  /*5190*/  @!P1 HADD2.F32 R6, -RZ, R5.H0_H0 ;  /* 0x20000005ff069230 */ /* 0x000fe20000004100 */
[----:B------:R-:W-:Y:S02]  /*51a0*/  @!P1 IMAD.MOV.U32 R21, RZ, RZ, R41 ;  /* 0x000000ffff159224 */ /* 0x000fe400078e0029 */
        /* <DEDUP_REMOVED lines=10> */
[-C--:B------:R-:W-:Y:S01]  /*5250*/  @!P1 FMUL.FTZ R55, R29, R6.reuse ;  /* 0x000000061d379220 */ /* 0x080fe20000410000 */
[----:B------:R-:W-:Y:S01]  /*5260*/  @!P1 HADD2.F32 R10, -RZ, R10.H1_H1 ;  /* 0x3000000aff0a9230 */ /* 0x000fe20000004100 */
[C---:B------:R-:W-:Y:S01]  /*5270*/  @!P1 FMUL.FTZ R54, R23.reuse, R11 ;  /* 0x0000000b17369220 */ /* 0x040fe20000410000 */
[----:B------:R-:W-:Y:S01]  /*5280*/  @!P1 F2FP.PACK_AB R45, R50, R45 ;  /* 0x0000002d322d923e */ /* 0x000fe200000000ff */
[----:B------:R-:W-:Y:S01]  /*5290*/  @!P1 FMUL.FTZ R5, R20, R11 ;  /* 0x0000000b14059220 */ /* 0x000fe20000410000 */
[----:B------:R-:W-:Y:S01]  /*52a0*/  @!P1 HADD2.F32 R35, -RZ, R22.H0_H0 ;  /* 0x20000016ff239230 */ /* 0x000fe20000004100 */
[C---:B------:R-:W-:Y:S01]  /*52b0*/  @!P1 FMUL.FTZ R6, R10.reuse, R6 ;  /* 0x000000060a069220 */ /* 0x040fe20000410000 */
[----:B------:R-:W-:Y:S01]  /*52c0*/  @!P1 MOV R24, R45 ;  /* 0x0000002d00189202 */ /* 0x000fe20000000f00 */
[----:B------:R-:W-:Y:S01]  /*52d0*/  @!P1 FFMA.FTZ R55, R10, R30, -R55 ;  /* 0x0000001e0a379223 */ /* 0x000fe20000010837 */
[----:B------:R-:W-:Y:S01]  /*52e0*/  @!P1 HADD2.F32 R10, -RZ, R32.H1_H1 ;  /* 0x30000020ff0a9230 */ /* 0x000fe20000004100 */
[-C--:B------:R-:W-:Y:S01]  /*52f0*/  @!P1 FFMA.FTZ R54, R20, R28.reuse, -R54 ;  /* 0x0000001c14369223 */ /* 0x080fe20000010836 */
[----:B------:R-:W-:Y:S01]  /*5300*/  @!P1 HADD2.F32 R11, -RZ, R9.H0_H0 ;  /* 0x20000009ff0b9230 */ /* 0x000fe20000004100 */
[----:B------:R-:W-:Y:S01]  /*5310*/  @!P1 FFMA.FTZ R5, R23, R28, R5 ;  /* 0x0000001c17059223 */ /* 0x000fe20000010005 */
[----:B------:R-:W-:Y:S01]  /*5320*/  @!P1 HADD2.F32 R37, -RZ, R22.H1_H1 ;  /* 0x30000016ff259230 */ /* 0x000fe20000004100 */
[----:B------:R-:W-:Y:S01]  /*5330*/  @!P1 FMUL.FTZ R56, R35, R10 ;  /* 0x0000000a23389220 */ /* 0x000fe20000410000 */
[--C-:B------:R-:W-:Y:S01]  /*5340*/  @!P1 HADD2.F32 R20, -RZ, R21.reuse.H0_H0 ;  /* 0x20000015ff149230 */ /* 0x100fe20000004100 */
[----:B------:R-:W-:Y:S01]  /*5350*/  @!P1 FFMA.FTZ R6, R29, R30, R6 ;  /* 0x0000001e1d069223 */ /* 0x000fe20000010006 */
[----:B------:R-:W-:Y:S01]  /*5360*/  @!P1 HADD2.F32 R9, -RZ, R21.H1_H1 ;  /* 0x30000015ff099230 */ /* 0x000fe20000004100 */
[-C--:B------:R-:W-:Y:S01]  /*5370*/  @!P1 FMUL.FTZ R57, R37, R11.reuse ;  /* 0x0000000b25399220 */ /* 0x080fe20000410000 */
[----:B------:R-:W-:Y:S01]  /*5380*/  @!P1 MOV R22, R42 ;  /* 0x0000002a00169202 */ /* 0x000fe20000000f00 */
[C---:B------:R-:W-:Y:S01]  /*5390*/  @!P1 FMUL.FTZ R10, R20.reuse, R10 ;  /* 0x0000000a140a9220 */ /* 0x040fe20000410000 */
[----:B------:R-:W-:Y:S01]  /*53a0*/  @!P1 F2FP.PACK_AB R54, R55, R54 ;  /* 0x000000363736923e */ /* 0x000fe200000000ff */
[----:B------:R-:W-:Y:S01]  /*53b0*/  @!P1 FFMA.FTZ R56, R20, R36, -R56 ;  /* 0x0000002414389223 */ /* 0x000fe20000010838 */
[----:B------:R-:W-:Y:S01]  /*53c0*/  @!P1 HADD2.F32 R21, -RZ, R32.H0_H0 ;  /* 0x20000020ff159230 */ /* 0x000fe20000004100 */
[----:B------:R-:W-:Y:S01]  /*53d0*/  @!P1 IMAD.MOV.U32 R20, RZ, RZ, R26 ;  /* 0x000000ffff149224 */ /* 0x000fe200078e001a */
[----:B------:R-:W-:Y:S01]  /*53e0*/  @!P1 MOV R25, R54 ;  /* 0x0000003600199202 */ /* 0x000fe20000000f00 */
[C---:B------:R-:W-:Y:S01]  /*53f0*/  @!P1 FMUL.FTZ R11, R9.reuse, R11 ;  /* 0x0000000b090b9220 */ /* 0x040fe20000410000 */
[----:B------:R-:W-:Y:S01]  /*5400*/  @!P1 HADD2.F32 R32, -RZ, R53.H0_H0 ;  /* 0x20000035ff209230 */ /* 0x000fe20000004100 */
[----:B------:R-:W-:Y:S01]  /*5410*/  @!P1 FFMA.FTZ R57, R9, R38, -R57 ;  /* 0x0000002609399223 */ /* 0x000fe20000010839 */
[----:B------:R-:W-:Y:S01]  /*5420*/  @!P1 HADD2.F32 R31, -RZ, R22.H0_H0 ;  /* 0x20000016ff1f9230 */ /* 0x000fe20000004100 */
[----:B------:R-:W-:Y:S01]  /*5430*/  @!P1 F2FP.PACK_AB R5, R6, R5 ;  /* 0x000000050605923e */ /* 0x000fe200000000ff */
[----:B------:R-:W-:Y:S01]  /*5440*/  @!P1 HADD2.F32 R9, -RZ, R8.H0_H0 ;  /* 0x20000008ff099230 */ /* 0x000fe20000004100 */
[----:B------:R-:W-:Y:S01]  /*5450*/  @!P1 F2FP.PACK_AB R3, R4, R3 ;  /* 0x000000030403923e */ /* 0x000fe200000000ff */
[----:B------:R-:W-:Y:S01]  /*5460*/  @!P1 HADD2.F32 R33, -RZ, R22.H1_H1 ;  /* 0x30000016ff219230 */ /* 0x000fe20000004100 */
[----:B------:R-:W-:Y:S01]  /*5470*/  @!P1 FMUL.FTZ R58, R31, R21 ;  /* 0x000000151f3a9220 */ /* 0x000fe20000410000 */
[--C-:B------:R-:W-:Y:S01]  /*5480*/  @!P1 HADD2.F32 R22, -RZ, R20.reuse.H0_H0 ;  /* 0x20000014ff169230 */ /* 0x100fe20000004100 */
[----:B------:R-:W-:Y:S01]  /*5490*/  @!P1 IMAD.MOV.U32 R41, RZ, RZ, R5 ;  /* 0x000000ffff299224 */ /* 0x000fe200078e0005 */
[----:B------:R-:W-:Y:S01]  /*54a0*/  @!P1 HADD2.F32 R20, -RZ, R20.H1_H1 ;  /* 0x30000014ff149230 */ /* 0x000fe20000004100 */
[----:B------:R-:W-:Y:S01]  /*54b0*/  @!P1 FMUL.FTZ R53, R33, R9 ;  /* 0x0000000921359220 */ /* 0x000fe20000410000 */
[----:B------:R-:W-:Y:S01]  /*54c0*/  @!P1 F2FP.PACK_AB R56, R57, R56 ;  /* 0x000000383938923e */ /* 0x000fe200000000ff */
[C---:B------:R-:W-:Y:S01]  /*54d0*/  @!P1 FMUL.FTZ R8, R22.reuse, R21 ;  /* 0x0000001516089220 */ /* 0x040fe20000410000 */
[----:B------:R-:W-:Y:S01]  /*54e0*/  @!P1 MOV R40, R3 ;  /* 0x0000000300289202 */ /* 0x000fe20000000f00 */
[----:B------:R-:W-:Y:S01]  /*54f0*/  @!P1 FFMA.FTZ R22, R22, R32, -R58 ;  /* 0x0000002016169223 */ /* 0x000fe2000001083a */
[----:B------:R-:W-:Y:S01]  /*5500*/  @!P1 MOV R27, R56 ;  /* 0x00000038001b9202 */ /* 0x000fe20000000f00 */
[C---:B------:R-:W-:Y:S02]  /*5510*/  @!P1 FMUL.FTZ R9, R20.reuse, R9 ;  /* 0x0000000914099220 */ /* 0x040fe40000410000 */
[----:B------:R-:W-:Y:S02]  /*5520*/  @!P1 FFMA.FTZ R20, R20, R34, -R53 ;  /* 0x0000002214149223 */ /* 0x000fe40000010835 */
[----:B------:R-:W-:Y:S02]  /*5530*/  @!P1 FFMA.FTZ R8, R31, R32, R8 ;  /* 0x000000201f089223 */ /* 0x000fe40000010008 */
[----:B------:R-:W-:Y:S01]  /*5540*/  @!P1 FFMA.FTZ R9, R33, R34, R9 ;  /* 0x0000002221099223 */ /* 0x000fe20000010009 */
[----:B------:R-:W-:Y:S01]  /*5550*/  @!P1 F2FP.PACK_AB R20, R20, R22 ;  /* 0x000000161414923e */ /* 0x000fe200000000ff */
[----:B------:R-:W-:Y:S02]  /*5560*/  @!P1 FFMA.FTZ R10, R35, R36, R10 ;  /* 0x00000024230a9223 */ /* 0x000fe4000001000a */
[----:B------:R-:W-:Y:S01]  /*5570*/  @!P1 FFMA.FTZ R11, R37, R38, R11 ;  /* 0x00000026250b9223 */ /* 0x000fe2000001000b */
[----:B------:R-:W-:Y:S01]  /*5580*/  @!P1 F2FP.PACK_AB R8, R9, R8 ;  /* 0x000000080908923e */ /* 0x000fe200000000ff */
[----:B------:R-:W-:Y:S03]  /*5590*/  @!P1 IMAD.MOV.U32 R26, RZ, RZ, R20 ;  /* 0x000000ffff1a9224 */ /* 0x000fe600078e0014 */
[----:B------:R-:W-:Y:S02]  /*55a0*/  @!P1 F2FP.PACK_AB R10, R11, R10 ;  /* 0x0000000a0b0a923e */ /* 0x000fe400000000ff */
[----:B------:R2:W-:Y:S01]  /*55b0*/  ST.E.128 [R48.64], R24 ;  /* 0x0000001830007985 */ /* 0x0005e2000c101d12 */
[----:B------:R-:W-:Y:S02]  /*55c0*/  @!P1 MOV R42, R8 ;  /* 0x00000008002a9202 */ /* 0x000fe40000000f00 */
[----:B------:R-:W-:Y:S01]  /*55d0*/  @!P1 MOV R43, R10 ;  /* 0x0000000a002b9202 */ /* 0x000fe20000000f00 */
[----:B------:R-:W-:-:S05]  /*55e0*/  @P0 BRA `(.L_x_2502) ;  /* 0x0000036000000947 */ /* 0x000fca0003800000 */
[C---:B------:R-:W-:Y:S04]  /*55f0*/  LEA R4, P0, R44.reuse, R46, 0x1 ;  /* 0x0000002e2c047211 */ /* 0x040fe800078008ff */
[----:B------:R-:W-:Y:S05]  /*5600*/  LEA.HI.X.SX32 R5, R44, R47, 0x1, P0 ;  /* 0x0000002f2c057211 */ /* 0x000fea00000f0eff */
[----:B------:R3:W-:Y:S01]  /*5610*/  ST.E.128 [R4.64], R40 ;  /* 0x0000002804007985 */ /* 0x0007e2000c101d12 */
[----:B------:R-:W-:-:S05]  /*5620*/  BRA `(.L_x_2502) ;  /* 0x0000032000007947 */ /* 0x000fca0003800000 */
.L_x_2486:
        /* <DEDUP_REMOVED lines=19> */
.L_x_2510:
[----:B-12---:R-:W-:Y:S05]  /*5760*/  BSYNC B0 ;  /* 0x0000000000007941 */ /* 0x006fea0003800000 */
.L_x_2509:
        /* <DEDUP_REMOVED lines=15> */
.L_x_2512:
[----:B------:R-:W-:Y:S05]  /*5860*/  BSYNC B0 ;  /* 0x0000000000007941 */ /* 0x000fea0003800000 */
.L_x_2511:
[----:B-1----:R-:W1:Y:S01]  /*5870*/  SHFL.IDX PT, R144, R144, 0x2, 0x181f ;  /* 0x00581f0090907f89 */ /* 0x002e6200000e0000 */
[----:B------:R-:W-:Y:S03]  /*5880*/  ISETP.GE.AND P0, PT, R3, 0x41, PT ;  /* 0x000000410300780c */ /* 0x000fe60003f06270 */
[----:B------:R-:W4:Y:S10]  /*5890*/  SHFL.IDX PT, R145, R145, 0x2, 0x181f ;  /* 0x00581f0091917f89 */ /* 0x000f3400000e0000 */
[----:B------:R-:W-:-:S05]  /*58a0*/  @!P0 BRA `(.L_x_2502) ;  /* 0x000000a000008947 */ /* 0x000fca0003800000 */
[----:B--2---:R-:W2:Y:S01]  /*58b0*/  @!P5 LDS.128 R8, [R87+0xa100] ;  /* 0x00a100005708d984 */ /* 0x004ea20000000c00 */
[CC--:B----4-:R-:W-:Y:S04]  /*58c0*/  @!P5 LEA R20, P0, R16.reuse, R145.reuse, 0x1 ;  /* 0x000000911014d211 */ /* 0x0d0fe800078008ff */
[-C--:B-1----:R-:W-:Y:S02]  /*58d0*/  @!P5 LEA.HI.X R21, R16, R144.reuse, R17, 0x1, P0 ;  /* 0x000000901015d211 */ /* 0x082fe400000f0c11 */
[----:B------:R-:W-:Y:S11]  /*58e0*/  ISETP.GE.AND P0, PT, R90, c[0x0][0x1d4], PT ;  /* 0x000075005a007a0c */ /* 0x000ff60003f06270 */
[----:B------:R-:W-:Y:S02]  /*58f0*/  @!UPT UIADD3 URZ, URZ, URZ, URZ ;  /* 0x0000003f3f3ff290 */ /* 0x000fe4000fffe03f */
[C---:B---3--:R-:W-:Y:S04]  /*5900*/  @!P0 LEA R4, P1, R101.reuse, R145, 0x1 ;  /* 0x0000009165048211 */ /* 0x048fe800078208ff */
[----:B------:R-:W-:Y:S01]  /*5910*/  @!P0 LEA.HI.X R5, R101, R144, R100, 0x1, P1 ;  /* 0x0000009065058211 */ /* 0x000fe200008f0c64 */
[----:B--2---:R-:W-:Y:S04]  /*5920*/  @!P5 ST.E.128 [R20.64], R8 ;  /* 0x000000081400d985 */ /* 0x004fe8000c101d12 */
[----:B------:R-:W1:Y:S04]  /*5930*/  @!P0 LDS.128 R8, [R87+0xd100] ;  /* 0x00d1000057088984 */ /* 0x000e680000000c00 */
[----:B-1----:R1:W-:Y:S02]  /*5940*/  @!P0 ST.E.128 [R4.64], R8 ;  /* 0x0000000804008985 */ /* 0x0023e4000c101d12 */
.L_x_2502:
[----:B------:R-:W-:Y:S05]  /*5950*/  BSYNC B2 ;  /* 0x0000000000027941 */ /* 0x000fea0003800000 */
.L_x_2485:
[----:B------:R-:W-:Y:S01]  /*5960*/  IMAD R3, R39, -0x60, RZ ;  /* 0xffffffa027037824 */ /* 0x000fe200078e02ff */
[----:B------:R-:W-:Y:S01]  /*5970*/  ISETP.NE.AND P6, PT, R91, RZ, PT ;  /* 0x000000ff5b00720c */ /* 0x000fe20003fc5270 */
[----:B-1----:R-:W-:Y:S01]  /*5980*/  IMAD.WIDE R22, R39, 0x60, R122 ;  /* 0x0000006027167825 */ /* 0x002fe200078e027a */
[----:B------:R-:W-:Y:S03]  /*5990*/  BSSY B0, `(.L_x_2513) ;  /* 0x000004b000007945 */ /* 0x000fe60003800000 */
[----:B--23--:R-:W-:Y:S01]  /*59a0*/  IMAD.IADD R4, R75, 0x1, R3 ;  /* 0x000000014b047824 */ /* 0x00cfe200078e0203 */
[----:B------:R-:W-:Y:S01]  /*59b0*/  IADD3 R3, R3, R2, RZ ;  /* 0x0000000203037210 */ /* 0x000fe20007ffe0ff */
[----:B------:R-:W-:Y:S02]  /*59c0*/  IMAD R5, R115, c[0x0][0x208], RZ ;  /* 0x0000820073057a24 */ /* 0x000fe400078e02ff */
[----:B------:R-:W-:Y:S01]  /*59d0*/  IMAD.WIDE.U32 R20, R118, c[0x0][0x208], RZ ;  /* 0x0000820076147a25 */ /* 0x000fe200078e00ff */
[----:B------:R-:W-:Y:S02]  /*59e0*/  ISETP.GE.AND P1, PT, R4, 0x21, PT ;  /* 0x000000210400780c */ /* 0x000fe40003f26270 */
[----:B------:R-:W-:Y:S01]  /*59f0*/  IMNMX R3, R3, 0x60, PT ;  /* 0x0000006003037817 */ /* 0x000fe20003800200 */
[----:B------:R-:W-:Y:S02]  /*5a00*/  IMAD R5, R118, c[0x0][0x20c], R5 ;  /* 0x0000830076057a24 */ /* 0x000fe400078e0205 */
[----:B------:R-:W-:Y:S02]  /*5a10*/  IMAD R11, R114, c[0x0][0x218], RZ ;  /* 0x00008600720b7a24 */ /* 0x000fe400078e02ff */
[----:B------:R-:W-:Y:S01]  /*5a20*/  IMAD.IADD R3, R3, 0x1, -R15 ;  /* 0x0000000103037824 */ /* 0x000fe200078e0a0f */
[----:B------:R-:W-:Y:S01]  /*5a30*/  IADD3 R21, R21, R5, RZ ;  /* 0x0000000515157210 */ /* 0x000fe20007ffe0ff */
[C---:B------:R-:W-:Y:S04]  /*5a40*/  IMAD R11, R119.reuse, c[0x0][0x21c], R11 ;  /* 0x00008700770b7a24 */ /* 0x040fe800078e020b */
[----:B------:R-:W-:Y:S01]  /*5a50*/  @P1 IADD3 R8, P0, R22, 0x20, RZ ;  /* 0x0000002016081810 */ /* 0x000fe20007f1e0ff */
[----:B------:R-:W-:Y:S03]  /*5a60*/  IMAD.WIDE.U32 R20, R119, c[0x0][0x218], R20 ;  /* 0x0000860077147a25 */ /* 0x000fe600078e0014 */
[----:B------:R-:W-:Y:S02]  /*5a70*/  @P1 IADD3.X R6, RZ, R23, RZ, P0, !PT ;  /* 0x00000017ff061210 */ /* 0x000fe400007fe4ff */
[----:B------:R-:W-:Y:S03]  /*5a80*/  ISETP.GE.AND P0, PT, R4, 0x41, PT ;  /* 0x000000410400780c */ /* 0x000fe60003f06270 */
[----:B------:R-:W-:Y:S04]  /*5a90*/  @P1 IMAD R6, R6, c[0x0][0x258], RZ ;  /* 0x0000960006061a24 */ /* 0x000fe800078e02ff */
[----:B------:R-:W-:Y:S06]  /*5aa0*/  @P1 IMAD R6, R8, c[0x0][0x25c], R6 ;  /* 0x0000970008061a24 */ /* 0x000fec00078e0206 */
[----:B------:R-:W-:Y:S05]  /*5ab0*/  @P0 IADD3 R10, P3, R22, 0x40, RZ ;  /* 0x00000040160a0810 */ /* 0x000fea0007f7e0ff */
[----:B------:R-:W-:Y:S01]  /*5ac0*/  @P0 IMAD.X R9, RZ, RZ, R23, P3 ;  /* 0x000000ffff090224 */ /* 0x000fe200018e0617 */
[----:B------:R-:W-:Y:S03]  /*5ad0*/  IADD3 R20, P3, R132, R20, RZ ;  /* 0x0000001484147210 */ /* 0x000fe60007f7e0ff */
[----:B------:R-:W-:Y:S01]  /*5ae0*/  @P0 IMAD R9, R9, c[0x0][0x258], RZ ;  /* 0x0000960009090a24 */ /* 0x000fe200078e02ff */
[----:B------:R-:W-:Y:S01]  /*5af0*/  IADD3.X R11, R97, R21, R11, P3, !PT ;  /* 0x00000015610b7210 */ /* 0x000fe20001ffe40b */
[----:B------:R-:W-:Y:S01]  /*5b00*/  @P1 IMAD.MOV.U32 R21, RZ, RZ, R105 ;  /* 0x000000ffff151224 */ /* 0x000fe200078e0069 */
[----:B------:R-:W-:Y:S01]  /*5b10*/  ISETP.GE.AND P3, PT, R4, 0x1, PT ;  /* 0x000000010400780c */ /* 0x000fe20003f66270 */
[----:B------:R-:W-:Y:S11]  /*5b20*/  @P0 IMAD R9, R10, c[0x0][0x25c], R9 ;  /* 0x000097000a090a24 */ /* 0x000ff600078e0209 */
[----:B------:R-:W-:Y:S01]  /*5b30*/  @!UPT UIADD3 URZ, URZ, URZ, URZ ;  /* 0x0000003f3f3ff290 */ /* 0x000fe2000fffe03f */
[-C--:B------:R-:W-:Y:S01]  /*5b40*/  @P3 MOV R25, R105.reuse ;  /* 0x0000006900193202 */ /* 0x080fe20000000f00 */
[----:B------:R-:W-:Y:S02]  /*5b50*/  @P3 IMAD R4, R23, c[0x0][0x258], RZ ;  /* 0x0000960017043a24 */ /* 0x000fe400078e02ff */
[----:B------:R-:W-:Y:S02]  /*5b60*/  @P3 IMAD.MOV.U32 R24, RZ, RZ, R128 ;  /* 0x000000ffff183224 */ /* 0x000fe400078e0080 */
[C---:B------:R-:W-:Y:S02]  /*5b70*/  @P3 IMAD R4, R22.reuse, c[0x0][0x25c], R4 ;  /* 0x0000970016043a24 */ /* 0x040fe400078e0204 */
[----:B------:R-:W-:Y:S04]  /*5b80*/  @P3 IMAD.WIDE.U32 R24, R22, c[0x0][0x258], R24 ;  /* 0x0000960016183a25 */ /* 0x000fe800078e0018 */
[----:B------:R-:W-:Y:S01]  /*5b90*/  @P3 IMAD.IADD R4, R25, 0x1, R4 ;  /* 0x0000000119043824 */ /* 0x000fe200078e0204 */
[C---:B------:R-:W-:Y:S04]  /*5ba0*/  @P3 LEA R22, P4, R24.reuse, c[0x0][0x250], 0x1 ;  /* 0x0000940018163a11 */ /* 0x040fe800078808ff */
[----:B------:R-:W-:Y:S02]  /*5bb0*/  @P3 LEA.HI.X R23, R24, c[0x0][0x254], R4, 0x1, P4 ;  /* 0x0000950018173a11 */ /* 0x000fe400020f0c04 */
[C---:B------:R-:W-:Y:S04]  /*5bc0*/  LEA R5, P4, R20.reuse, c[0x0][0x1f8], 0x1 ;  /* 0x00007e0014057a11 */ /* 0x040fe800078808ff */
[----:B------:R-:W-:Y:S02]  /*5bd0*/  LEA.HI.X R4, R20, c[0x0][0x1fc], R11, 0x1, P4 ;  /* 0x00007f0014047a11 */ /* 0x000fe400020f0c0b */
[----:B------:R-:W-:Y:S05]  /*5be0*/  @P1 MOV R20, R128 ;  /* 0x0000008000141202 */ /* 0x000fea0000000f00 */
[----:B------:R-:W-:Y:S05]  /*5bf0*/  @P1 IMAD.WIDE.U32 R20, R8, c[0x0][0x258], R20 ;  /* 0x0000960008141a25 */ /* 0x000fea00078e0014 */
[C---:B------:R-:W-:Y:S02]  /*5c00*/  @P1 LEA R24, P4, R20.reuse, c[0x0][0x250], 0x1 ;  /* 0x0000940014181a11 */ /* 0x040fe400078808ff */
[----:B------:R-:W-:Y:S02]  /*5c10*/  @P1 IADD3 R6, R21, R6, RZ ;  /* 0x0000000615061210 */ /* 0x000fe40007ffe0ff */
[----:B------:R-:W-:Y:S02]  /*5c20*/  @P0 MOV R21, R105 ;  /* 0x0000006900150202 */ /* 0x000fe40000000f00 */
[----:B------:R-:W-:Y:S01]  /*5c30*/  @P1 LEA.HI.X R25, R20, c[0x0][0x254], R6, 0x1, P4 ;  /* 0x0000950014191a11 */ /* 0x000fe200020f0c06 */
[----:B------:R-:W-:Y:S01]  /*5c40*/  @P0 IMAD.MOV.U32 R20, RZ, RZ, R128 ;  /* 0x000000ffff140224 */ /* 0x000fe200078e0080 */
[----:B------:R1:W2:Y:S03]  /*5c50*/  SHFL.IDX PT, R6, R5, RZ, 0x181f ;  /* 0x00181fff05067589 */ /* 0x0002a600000e0000 */
[----:B------:R-:W-:Y:S04]  /*5c60*/  @P0 IMAD.WIDE.U32 R20, R10, c[0x0][0x258], R20 ;  /* 0x000096000a140a25 */ /* 0x000fe800078e0014 */
[----:B------:R-:W-:Y:S01]  /*5c70*/  @P0 IMAD.IADD R9, R21, 0x1, R9 ;  /* 0x0000000115090824 */ /* 0x000fe200078e0209 */
[C---:B------:R-:W-:Y:S04]  /*5c80*/  @P0 LEA R8, P4, R20.reuse, c[0x0][0x250], 0x1 ;  /* 0x0000940014080a11 */ /* 0x040fe800078808ff */
[----:B------:R-:W-:Y:S02]  /*5c90*/  @P0 LEA.HI.X R9, R20, c[0x0][0x254], R9, 0x1, P4 ;  /* 0x0000950014090a11 */ /* 0x000fe400020f0c09 */
[----:B------:R-:W-:Y:S11]  /*5ca0*/  ISETP.NE.AND P4, PT, R92, RZ, PT ;  /* 0x000000ff5c00720c */ /* 0x000ff60003f85270 */
[----:B------:R-:W-:Y:S02]  /*5cb0*/  @!UPT UIADD3 URZ, URZ, URZ, URZ ;  /* 0x0000003f3f3ff290 */ /* 0x000fe4000fffe03f */
[----:B------:R-:W-:Y:S01]  /*5cc0*/  @!PT LDS RZ, [RZ] ;  /* 0x00000000fffff984 */ /* 0x000fe20000000800 */
        /* <DEDUP_REMOVED lines=8> */
[----:B------:R-:W0:Y:S05]  /*5d50*/  LDGDEPBAR ;  /* 0x00000000000079af */ /* 0x000e2a0000000000 */
[----:B---3--:R1:W3:Y:S01]  /*5d60*/  SHFL.IDX PT, R8, R4, RZ, 0x181f ;  /* 0x00181fff04087589 */ /* 0x0082e200000e0000 */
[----:B------:R-:W-:Y:S04]  /*5d70*/  DEPBAR.LE SB0, 0x0 ;  /* 0x000080000000791a */ /* 0x000fe80000000000 */
[----:B------:R-:W-:Y:S06]  /*5d80*/  BAR.SYNC.DEFER_BLOCKING 0x0 ;  /* 0x0000000000007b1d */ /* 0x000fec0000010000 */
[----:B------:R-:W-:-:S05]  /*5d90*/  @!P0 BRA `(.L_x_2514) ;  /* 0x000000a000008947 */ /* 0x000fca0003800000 */
[C---:B-12---:R-:W-:Y:S04]  /*5da0*/  @!P5 LEA R22, P0, R16.reuse, R6, 0x1 ;  /* 0x000000061016d211 */ /* 0x046fe800078008ff */
[----:B---3--:R-:W-:Y:S02]  /*5db0*/  @!P5 LEA.HI.X R23, R16, R8, R17, 0x1, P0 ;  /* 0x000000081017d211 */ /* 0x008fe400000f0c11 */
        /* <DEDUP_REMOVED lines=8> */
.L_x_2514:
[----:B--2---:R-:W-:Y:S05]  /*5e40*/  BSYNC B0 ;  /* 0x0000000000007941 */ /* 0x004fea0003800000 */
.L_x_2513:
[----:B-1-3--:R1:W2:Y:S01]  /*5e50*/  SHFL.IDX PT, R8, R4, 0x1, 0x181f ;  /* 0x00381f0004087f89 */ /* 0x00a2a200000e0000 */
[----:B------:R-:W-:Y:S01]  /*5e60*/  ISETP.GE.AND P0, PT, R3, 0x21, PT ;  /* 0x000000210300780c */ /* 0x000fe20003f06270 */
[----:B------:R-:W-:Y:S02]  /*5e70*/  BSSY B0, `(.L_x_2515) ;  /* 0x000000d000007945 */ /* 0x000fe40003800000 */
[----:B------:R1:W3:Y:S10]  /*5e80*/  SHFL.IDX PT, R6, R5, 0x1, 0x181f ;  /* 0x00381f0005067f89 */ /* 0x0002f400000e0000 */
[----:B------:R-:W-:-:S05]  /*5e90*/  @!P0 BRA `(.L_x_2516) ;  /* 0x000000a000008947 */ /* 0x000fca0003800000 */
[C---:B---3--:R-:W-:Y:S04]  /*5ea0*/  @!P5 LEA R22, P0, R16.reuse, R6, 0x1 ;  /* 0x000000061016d211 */ /* 0x048fe800078008ff */
[----:B--2---:R-:W-:Y:S02]  /*5eb0*/  @!P5 LEA.HI.X R23, R16, R8, R17, 0x1, P0 ;  /* 0x000000081017d211 */ /* 0x004fe400000f0c11 */
[----:B------:R-:W-:Y:S11]  /*5ec0*/  ISETP.GE.AND P0, PT, R90, c[0x0][0x1d4], PT ;  /* 0x000075005a007a0c */ /* 0x000ff60003f06270 */
[----:B------:R-:W-:Y:S02]  /*5ed0*/  @!UPT UIADD3 URZ, URZ, URZ, URZ ;  /* 0x0000003f3f3ff290 */ /* 0x000fe4000fffe03f */
[C---:B------:R-:W-:Y:S04]  /*5ee0*/  @!P0 LEA R20, P1, R101.reuse, R6, 0x1 ;  /* 0x0000000665148211 */ /* 0x040fe800078208ff */
[----:B------:R-:W-:Y:S02]  /*5ef0*/  @!P0 LEA.HI.X R21, R101, R8, R100, 0x1, P1 ;  /* 0x0000000865158211 */ /* 0x000fe400008f0c64 */
[----:B------:R-:W2:Y:S04]  /*5f00*/  @!P5 LDS.128 R8, [R87+0x1100] ;  /* 0x001100005708d984 */ /* 0x000ea80000000c00 */
[----:B--2---:R-:W-:Y:S04]  /*5f10*/  @!P5 ST.E.128 [R22.64], R8 ;  /* 0x000000081600d985 */ /* 0x004fe8000c101d12 */
[----:B------:R-:W2:Y:S04]  /*5f20*/  @!P0 LDS.128 R8, [R87+0x4100] ;  /* 0x0041000057088984 */ /* 0x000ea80000000c00 */
[----:B--2---:R2:W-:Y:S02]  /*5f30*/  @!P0 ST.E.128 [R20.64], R8 ;  /* 0x0000000814008985 */ /* 0x0045e4000c101d12 */
.L_x_2516:
[----:B------:R-:W-:Y:S05]  /*5f40*/  BSYNC B0 ;  /* 0x0000000000007941 */ /* 0x000fea0003800000 */
.L_x_2515:
[----:B-1----:R-:W1:Y:S01]  /*5f50*/  SHFL.IDX PT, R4, R4, 0x2, 0x181f ;  /* 0x00581f0004047f89 */ /* 0x002e6200000e0000 */
[----:B------:R-:W-:Y:S01]  /*5f60*/  ISETP.GE.AND P0, PT, R3, 0x41, PT ;  /* 0x000000410300780c */ /* 0x000fe20003f06270 */
[----:B------:R-:W-:Y:S02]  /*5f70*/  BSSY B0, `(.L_x_2517) ;  /* 0x000000d000007945 */ /* 0x000fe40003800000 */
[----:B------:R-:W4:Y:S10]  /*5f80*/  SHFL.IDX PT, R5, R5, 0x2, 0x181f ;  /* 0x00581f0005057f89 */ /* 0x000f3400000e0000 */
[----:B------:R-:W-:-:S05]  /*5f90*/  @!P0 BRA `(.L_x_2518) ;  /* 0x000000a000008947 */ /* 0x000fca0003800000 */
[----:B--2---:R-:W2:Y:S01]  /*5fa0*/  @!P5 LDS.128 R8, [R87+0x2100] ;  /* 0x002100005708d984 */ /* 0x004ea20000000c00 */
[CC--:B----4-:R-:W-:Y:S04]  /*5fb0*/  @!P5 LEA R22, P0, R16.reuse, R5.reuse, 0x1 ;  /* 0x000000051016d211 */ /* 0x0d0fe800078008ff */
[-C--:B-1----:R-:W-:Y:S02]  /*5fc0*/  @!P5 LEA.HI.X R23, R16, R4.reuse, R17, 0x1, P0 ;  /* 0x000000041017d211 */ /* 0x082fe400000f0c11 */
[----:B------:R-:W-:Y:S11]  /*5fd0*/  ISETP.GE.AND P0, PT, R90, c[0x0][0x1d4], PT ;  /* 0x000075005a007a0c */ /* 0x000ff60003f06270 */
[----:B------:R-:W-:Y:S02]  /*5fe0*/  @!UPT UIADD3 URZ, URZ, URZ, URZ ;  /* 0x0000003f3f3ff290 */ /* 0x000fe4000fffe03f */
[C---:B------:R-:W-:Y:S04]  /*5ff0*/  @!P0 LEA R20, P1, R101.reuse, R5, 0x1 ;  /* 0x0000000565148211 */ /* 0x040fe800078208ff */
[----:B------:R-:W-:Y:S01]  /*6000*/  @!P0 LEA.HI.X R21, R101, R4, R100, 0x1, P1 ;  /* 0x0000000465158211 */ /* 0x000fe200008f0c64 */
[----:B--2---:R-:W-:Y:S04]  /*6010*/  @!P5 ST.E.128 [R22.64], R8 ;  /* 0x000000081600d985 */ /* 0x004fe8000c101d12 */
[----:B------:R-:W1:Y:S04]  /*6020*/  @!P0 LDS.128 R8, [R87+0x5100] ;  /* 0x0051000057088984 */ /* 0x000e680000000c00 */
[----:B-1----:R1:W-:Y:S02]  /*6030*/  @!P0 ST.E.128 [R20.64], R8 ;  /* 0x0000000814008985 */ /* 0x0023e4000c101d12 */
.L_x_2518:
[----:B------:R-:W-:Y:S05]  /*6040*/  BSYNC B0 ;  /* 0x0000000000007941 */ /* 0x000fea0003800000 */
.L_x_2517:
[C---:B------:R-:W-:Y:S02]  /*6050*/  ISETP.GT.AND P0, PT, R39.reuse, R76, PT ;  /* 0x0000004c2700720c */ /* 0x040fe40003f04270 */
[----:B------:R-:W-:Y:S11]  /*6060*/  IADD3 R39, R39, -0x1, RZ ;  /* 0xffffffff27277810 */ /* 0x000ff60007ffe0ff */
[----:B-1----:R-:W-:Y:S01]  /*6070*/  @P0 SHF.R.S32.HI R4, RZ, 0x1f, R39 ;  /* 0x0000001fff040819 */ /* 0x002fe20000011427 */
[----:B------:R-:W-:Y:S02]  /*6080*/  @P0 IMAD R3, R79, R39, RZ ;  /* 0x000000274f030224 */ /* 0x000fe400078e02ff */
[----:B--2---:R-:W-:Y:S02]  /*6090*/  @P0 IMAD.MOV.U32 R8, RZ, RZ, R120 ;  /* 0x000000ffff080224 */ /* 0x004fe400078e0078 */
[----:B------:R-:W-:Y:S02]  /*60a0*/  @P0 IMAD.MOV.U32 R9, RZ, RZ, R125 ;  /* 0x000000ffff090224 */ /* 0x000fe400078e007d */
[-C--:B------:R-:W-:Y:S02]  /*60b0*/  @P0 IMAD R3, R4, R126.reuse, R3 ;  /* 0x0000007e04030224 */ /* 0x080fe400078e0203 */
[----:B------:R-:W-:Y:S04]  /*60c0*/  @P0 IMAD.WIDE.U32 R8, R39, R126, R8 ;  /* 0x0000007e27080225 */ /* 0x000fe800078e0008 */
[----:B------:R-:W-:Y:S01]  /*60d0*/  @P0 IMAD.IADD R3, R9, 0x1, R3 ;  /* 0x0000000109030824 */ /* 0x000fe200078e0203 */
[C---:B------:R-:W-:Y:S04]  /*60e0*/  @P0 LEA R4, P1, R8.reuse, c[0x0][0x220], 0x1 ;  /* 0x0000880008040a11 */ /* 0x040fe800078208ff */
[----:B----4-:R-:W-:Y:S02]  /*60f0*/  @P0 LEA.HI.X R5, R8, c[0x0][0x224], R3, 0x1, P1 ;  /* 0x0000890008050a11 */ /* 0x010fe400008f0c03 */
        /* <DEDUP_REMOVED lines=20> */
.L_x_2484:
[----:B------:R-:W-:Y:S02]  /*6240*/  ISETP.NE.AND P3, PT, R213, 0x1, PT ;  /* 0x00000001d500780c */ /* 0x000fe40003f65270 */
[----:B------:R-:W-:-:S02]  /*6250*/  IADD3 R2, R117, 0x7f, RZ ;  /* 0x0000007f75027810 */ /* 0x000fc40007ffe0ff */
[----:B------:R-:W-:-:S03]  /*6260*/  ISETP.GE.AND P1, PT, R212, 0x1, PT ;  /* 0x00000001d400780c */ /* 0x000fc60003f26270 */
[----:B------:R-:W-:-:S06]  /*6270*/  IMAD.MOV.U32 R3, RZ, RZ, R2 ;  /* 0x000000ffff037224 */ /* 0x000fcc00078e0002 */
[----:B------:R-:W-:-:S05]  /*6280*/  @P3 IMAD.HI.U32 R0, R2, c[0x0][0x2c8], RZ ;  /* 0x0000b20002003a27 */ /* 0x000fca00078e00ff */
[----:B------:R-:W-:-:S05]  /*6290*/  @P3 SHF.R.U32.HI R3, RZ, c[0x0][0x2cc], R0 ;  /* 0x0000b300ff033a19 */ /* 0x000fca0000011600 */
[----:B------:R-:W-:-:S05]  /*62a0*/  IMAD.IADD R3, R78, 0x1, R3 ;  /* 0x000000014e037824 */ /* 0x000fca00078e0203 */
[----:B-1----:R-:W-:Y:S01]  /*62b0*/  IADD3 R4, R3, c[0x0][0x328], RZ ;  /* 0x0000ca0003047a10 */ /* 0x002fe20007ffe0ff */
[----:B------:R-:W-:Y:S05]  /*62c0*/  @!P1 BRA `(.L_x_2520) ;  /* 0x000000f000009947 */ /* 0x000fea0003800000 */
[C---:B------:R-:W-:Y:S01]  /*62d0*/  ISETP.GT.AND P0, PT, R3.reuse, RZ, PT ;  /* 0x000000ff0300720c */ /* 0x040fe20003f04270 */
[----:B------:R-:W-:Y:S01]  /*62e0*/  IMAD.MOV.U32 R0, RZ, RZ, c[0x0][0x32c] ;  /* 0x0000cb00ff007624 */ /* 0x000fe200078e00ff */
        /* <DEDUP_REMOVED lines=8> */
.L_x_2521:
[----:B------:R-:W-:-:S13]  /*6370*/  ISETP.NE.AND P0, PT, R0, 0x1, PT ;  /* 0x000000010000780c */ /* 0x000fda0003f05270 */
[----:B------:R-:W-:-:S05]  /*6380*/  @P0 IMAD.HI.U32 R3, R2, c[0x0][0x330], RZ ;  /* 0x0000cc0002030a27 */ /* 0x000fca00078e00ff */
[----:B------:R-:W-:-:S05]  /*6390*/  @P0 SHF.R.U32.HI R2, RZ, c[0x0][0x334], R3 ;  /* 0x0000cd00ff020a19 */ /* 0x000fca0000011603 */
.L_x_2522:
[----:B------:R-:W-:-:S05]  /*63a0*/  IMAD R0, R2, R0, c[0x0][0x32c] ;  /* 0x0000cb0002007624 */ /* 0x000fca00078e0200 */
[----:B------:R-:W-:-:S04]  /*63b0*/  IMNMX R4, R4, R0, PT ;  /* 0x0000000004047217 */ /* 0x000fc80003800200 */
.L_x_2520:
[----:B------:R-:W-:Y:S01]  /*63c0*/  IADD3 R2, R4, 0x5f, RZ ;  /* 0x0000005f04027810 */ /* 0x000fe20007ffe0ff */
[----:B------:R-:W-:-:S04]  /*63d0*/  @P3 IMAD.HI.U32 R0, R117, c[0x0][0x2c8], RZ ;  /* 0x0000b20075003a27 */ /* 0x000fc800078e00ff */
[----:B------:R-:W-:-:S04]  /*63e0*/  IMAD.HI R2, R2, 0x2aaaaaab, RZ ;  /* 0x2aaaaaab02027827 */ /* 0x000fc800078e02ff */
[----:B------:R-:W-:Y:S01]  /*63f0*/  IMAD.MOV.U32 R3, RZ, RZ, R117 ;  /* 0x000000ffff037224 */ /* 0x000fe200078e0075 */
[----:B------:R-:W-:Y:S02]  /*6400*/  @P3 SHF.R.U32.HI R3, RZ, c[0x0][0x2cc], R0 ;  /* 0x0000b300ff033a19 */ /* 0x000fe40000011600 */
[----:B------:R-:W-:-:S03]  /*6410*/  SHF.R.U32.HI R0, RZ, 0x1f, R2 ;  /* 0x0000001fff007819 */ /* 0x000fc60000011602 */
[----:B------:R-:W-:Y:S01]  /*6420*/  IMAD.IADD R3, R116, 0x1, R3 ;  /* 0x0000000174037824 */ /* 0x000fe200078e0203 */
[----:B------:R-:W-:-:S04]  /*6430*/  LEA.HI.SX32 R17, R2, R0, 0x1c ;  /* 0x0000000002117211 */ /* 0x000fc800078fe2ff */
[----:B------:R-:W-:Y:S02]  /*6440*/  IADD3 R0, R3, -c[0x0][0x324], RZ ;  /* 0x8000c90003007a10 */ /* 0x000fe40007ffe0ff */
[----:B------:R-:W-:Y:S01]  /*6450*/  IMNMX R17, R17, R77, PT ;  /* 0x0000004d11117217 */ /* 0x000fe20003800200 */
        /* <DEDUP_REMOVED lines=10> */
.L_x_2524:
[----:B------:R-:W-:-:S04]  /*6500*/  MOV R2, c[0x0][0x32c] ;  /* 0x0000cb0000027a02 */ /* 0x000fc80000000f00 */
[----:B------:R-:W-:-:S13]  /*6510*/  ISETP.NE.AND P0, PT, R2, 0x1, PT ;  /* 0x000000010200780c */ /* 0x000fda0003f05270 */
[----:B------:R-:W-:-:S05]  /*6520*/  @P0 IMAD.HI.U32 R2, R3, c[0x0][0x330], RZ ;  /* 0x0000cc0003020a27 */ /* 0x000fca00078e00ff */
[----:B------:R-:W-:-:S05]  /*6530*/  @P0 SHF.R.U32.HI R3, RZ, c[0x0][0x334], R2 ;  /* 0x0000cd00ff030a19 */ /* 0x000fca0000011602 */
.L_x_2525:
[----:B------:R-:W-:-:S05]  /*6540*/  IMAD R3, R3, c[0x0][0x32c], RZ ;  /* 0x0000cb0003037a24 */ /* 0x000fca00078e02ff */
[----:B------:R-:W-:-:S05]  /*6550*/  IMNMX R0, R0, R3, !PT ;  /* 0x0000000300007217 */ /* 0x000fca0007800200 */
.L_x_2523:
[----:B------:R-:W-:Y:S01]  /*6560*/  IMAD.HI R0, R0, 0x2aaaaaab, RZ ;  /* 0x2aaaaaab00007827 */ /* 0x000fe200078e02ff */
[----:B------:R-:W-:Y:S01]  /*6570*/  PLOP3.LUT P2, PT, PT, PT, PT, 0x80, 0x0 ;  /* 0x000000000000781c */ /* 0x000fe20003f4f070 */
[----:B------:R-:W-:Y:S01]  /*6580*/  CS2R R4, SRZ ;  /* 0x0000000000047805 */ /* 0x000fe2000001ff00 */
[----:B------:R-:W-:Y:S01]  /*6590*/  CS2R R62, SRZ ;  /* 0x00000000003e7805 */ /* 0x000fe2000001ff00 */
[----:B------:R-:W-:Y:S01]  /*65a0*/  IMAD.MOV.U32 R66, RZ, RZ, RZ ;  /* 0x000000ffff427224 */ /* 0x000fe200078e00ff */
[----:B------:R-:W-:Y:S01]  /*65b0*/  SHF.R.U32.HI R226, RZ, 0x1f, R0 ;  /* 0x0000001fffe27819 */ /* 0x000fe20000011600 */
[----:B---3--:R-:W-:Y:S01]  /*65c0*/  IMAD.MOV.U32 R6, RZ, RZ, RZ ;  /* 0x000000ffff067224 */ /* 0x008fe200078e00ff */
[----:B------:R-:W-:Y:S01]  /*65d0*/  CS2R R60, SRZ ;  /* 0x00000000003c7805 */ /* 0x000fe2000001ff00 */
[----:B------:R-:W-:Y:S01]  /*65e0*/  IMAD.MOV.U32 R64, RZ, RZ, RZ ;  /* 0x000000ffff407224 */ /* 0x000fe200078e00ff */
        /* <DEDUP_REMOVED lines=33> */
[----:B------:R-:W-:Y:S05]  /*6800*/  @!P0 BRA `(.L_x_2526) ;  /* 0x0001497000008947 */ /* 0x000fea0003800000 */
[----:B------:R-:W-:-:S04]  /*6810*/  ISETP.NE.U32.AND P0, PT, RZ, c[0x0][0x340], PT ;  /* 0x0000d000ff007a0c */ /* 0x000fc80003f05070 */
[----:B------:R-:W-:-:S13]  /*6820*/  ISETP.NE.AND.EX P0, PT, RZ, c[0x0][0x344], PT, P0 ;  /* 0x0000d100ff007a0c */ /* 0x000fda0003f05300 */
[----:B------:R-:W-:-:S04]  /*6830*/  @P0 IMAD.MOV.U32 R236, RZ, RZ, 0x4 ;  /* 0x00000004ffec0424 */ /* 0x000fc800078e00ff */
[----:B------:R-:W-:-:S06]  /*6840*/  @P0 IMAD.WIDE R236, R217, R236, c[0x0][0x340] ;  /* 0x0000d000d9ec0625 */ /* 0x000fcc00078e02ec */
[----:B------:R-:W2:Y:S01]  /*6850*/  @P0 LDG.E R236, [R236.64] ;  /* 0x00000012ecec0981 */ /* 0x000ea2000c1e1900 */
[----:B------:R-:W-:Y:S01]  /*6860*/  SHF.R.S32.HI R7, RZ, 0x1f, R71 ;  /* 0x0000001fff077819 */ /* 0x000fe20000011447 */
[----:B------:R-:W-:Y:S01]  /*6870*/  IMAD.MOV.U32 R5, RZ, RZ, 0x60 ;  /* 0x00000060ff057424 */ /* 0x000fe200078e00ff */
[----:B------:R-:W-:Y:S01]  /*6880*/  LOP3.LUT R218, R218, 0xffdfffff, RZ, 0xc0, !PT ;  /* 0xffdfffffdada7812 */ /* 0x000fe200078ec0ff */
        /* <DEDUP_REMOVED lines=9> */
[----:B------:R-:W-:-:S04]  /*6920*/  IMAD.IADD R228, R222, 0x1, R16 ;  /* 0x00000001dee47824 */ /* 0x000fc800078e0210 */
[----:B------:R-:W-:Y:S01]  /*6930*/  @P1 LOP3.LUT R218, R218, 0x200000, RZ, 0xfc, !PT ;  /* 0x00200000dada1812 */ /* 0x000fe200078efcff */
[----:B------:R-:W-:Y:S01]  /*6940*/  BAR.SYNC.DEFER_BLOCKING 0x0 ;  /* 0x0000000000007b1d */ /* 0x000fe20000010000 */
[----:B------:R-:W-:Y:S01]  /*6950*/  @!P0 IMAD.MOV.U32 R236, RZ, RZ, R217 ;  /* 0x000000ffffec8224 */ /* 0x000fe200078e00d9 */
[C---:B------:R-:W-:Y:S01]  /*6960*/  ISETP.GE.AND P0, PT, R228.reuse, R211, PT ;  /* 0x000000d3e400720c */ /* 0x040fe20003f06270 */
[----:B------:R-:W-:-:S03]  /*6970*/  IMAD.IADD R228, R228, 0x1, R215 ;  /* 0x00000001e4e47824 */ /* 0x000fc600078e02d7 */
[----:B--2---:R-:W-:Y:S01]  /*6980*/  SHF.R.S32.HI R225, RZ, 0x1f, R236 ;  /* 0x0000001fffe17819 */ /* 0x004fe200000114ec */
[----:B------:R-:W-:Y:S01]  /*6990*/  @P1 IMAD.HI.U32 R2, R228, c[0x0][0x2bc], RZ ;  /* 0x0000af00e4021a27 */ /* 0x000fe200078e00ff */
[----:B------:R-:W-:-:S03]  /*69a0*/  ISETP.GT.OR P0, PT, R222, 0x5f, P0 ;  /* 0x0000005fde00780c */ /* 0x000fc60000704670 */
[----:B------:R-:W-:Y:S02]  /*69b0*/  IMAD R225, R225, c[0x0][0x2b0], RZ ;  /* 0x0000ac00e1e17a24 */ /* 0x000fe400078e02ff */
[----:B------:R-:W-:Y:S01]  /*69c0*/  IMAD.MOV.U32 R3, RZ, RZ, R228 ;  /* 0x000000ffff037224 */ /* 0x000fe200078e00e4 */
[----:B------:R-:W-:Y:S01]  /*69d0*/  @P1 SHF.R.U32.HI R3, RZ, c[0x0][0x2c0], R2 ;  /* 0x0000b000ff031a19 */ /* 0x000fe20000011602 */
        /* <DEDUP_REMOVED lines=9> */
[----:B------:R-:W-:Y:S01]  /*6a70*/  IMAD R6, R73, c[0x0][0x1b8], RZ ;  /* 0x00006e0049067a24 */ /* 0x000fe200078e02ff */
[----:B------:R-:W-:Y:S01]  /*6a80*/  ISETP.NE.U32.AND P0, PT, RZ, c[0x0][0x348], PT ;  /* 0x0000d200ff007a0c */ /* 0x000fe20003f05070 */
[----:B------:R-:W-:Y:S01]  /*6a90*/  IMAD.IADD R22, R117, 0x1, R222 ;  /* 0x0000000175167824 */ /* 0x000fe200078e02de */
[----:B------:R-:W-:Y:S01]  /*6aa0*/  LEA.HI R20, R7, R71, RZ, 0x4 ;  /* 0x0000004707147211 */ /* 0x000fe200078f20ff */
[----:B------:R-:W-:Y:S01]  /*6ab0*/  IMAD R2, R2, c[0x0][0x178], RZ ;  /* 0x00005e0002027a24 */ /* 0x000fe200078e02ff */
[----:B------:R-:W-:Y:S01]  /*6ac0*/  ISETP.NE.AND.EX P0, PT, RZ, c[0x0][0x34c], PT, P0 ;  /* 0x0000d300ff007a0c */ /* 0x000fe20003f05300 */
[----:B------:R-:W-:Y:S01]  /*6ad0*/  IMAD R6, R214, c[0x0][0x1bc], R6 ;  /* 0x00006f00d6067a24 */ /* 0x000fe200078e0206 */
[----:B------:R-:W-:Y:S01]  /*6ae0*/  LOP3.LUT R218, R218, 0xfffbffff, RZ, 0xc0, !PT ;  /* 0xfffbffffdada7812 */ /* 0x000fe200078ec0ff */
[----:B------:R-:W-:Y:S01]  /*6af0*/  IMAD R2, R74, c[0x0][0x17c], R2 ;  /* 0x00005f004a027a24 */ /* 0x000fe200078e0202 */
[----:B------:R-:W-:Y:S01]  /*6b00*/  SEL R4, R217, RZ, !P0 ;  /* 0x000000ffd9047207 */ /* 0x000fe20004000000 */
[----:B------:R-:W-:Y:S01]  /*6b10*/  IMAD R220, R73, c[0x0][0x1e8], RZ ;  /* 0x00007a0049dc7a24 */ /* 0x000fe200078e02ff */
[----:B------:R-:W-:Y:S01]  /*6b20*/  IADD3 R68, R17, -0x1, RZ ;  /* 0xffffffff11447810 */ /* 0x000fe20007ffe0ff */
[----:B------:R-:W-:-:S04]  /*6b30*/  IMAD.WIDE.U32 R234, R214, c[0x0][0x1e8], RZ ;  /* 0x00007a00d6ea7a25 */ /* 0x000fc800078e00ff */
[----:B------:R-:W-:Y:S02]  /*6b40*/  IMAD R220, R214, c[0x0][0x1ec], R220 ;  /* 0x00007b00d6dc7a24 */ /* 0x000fe400078e02dc */
[----:B------:R-:W-:Y:S02]  /*6b50*/  IMAD.IADD R12, R117, 0x1, R18 ;  /* 0x00000001750c7824 */ /* 0x000fe400078e0212 */
[----:B------:R-:W-:Y:S02]  /*6b60*/  IMAD.IADD R220, R235, 0x1, R220 ;  /* 0x00000001ebdc7824 */ /* 0x000fe400078e02dc */
[----:B------:R-:W-:Y:S02]  /*6b70*/  IMAD.SHL.U32 R224, R0, 0x8, RZ ;  /* 0x0000000800e07824 */ /* 0x000fe400078e00ff */
[----:B-1----:R-:W-:-:S03]  /*6b80*/  IMAD.WIDE.U32 R8, R74, c[0x0][0x178], RZ ;  /* 0x00005e004a087a25 */ /* 0x002fc600078e00ff */
[----:B------:R-:W-:Y:S01]  /*6b90*/  IADD3 R223, R224, 0x40, RZ ;  /* 0x00000040e0df7810 */ /* 0x000fe20007ffe0ff */
[----:B------:R-:W-:Y:S01]  /*6ba0*/  IMAD.IADD R9, R9, 0x1, R2 ;  /* 0x0000000109097824 */ /* 0x000fe200078e0202 */
[----:B------:R-:W-:Y:S01]  /*6bb0*/  SHF.R.S32.HI R2, RZ, 0x1f, R217 ;  /* 0x0000001fff027819 */ /* 0x000fe200000114d9 */
[----:B------:R-:W-:Y:S02]  /*6bc0*/  IMAD R5, R17, -0x60, R5 ;  /* 0xffffffa011057824 */ /* 0x000fe400078e0205 */
[----:B------:R-:W-:Y:S01]  /*6bd0*/  IMAD.WIDE.U32 R10, R214, c[0x0][0x1b8], R8 ;  /* 0x00006e00d60a7a25 */ /* 0x000fe200078e0008 */
[----:B------:R-:W-:-:S03]  /*6be0*/  SEL R2, R2, RZ, !P0 ;  /* 0x000000ff02027207 */ /* 0x000fc60004000000 */
[----:B------:R-:W-:-:S04]  /*6bf0*/  @P3 IMAD.HI.U32 R8, R22, c[0x0][0x2c8], RZ ;  /* 0x0000b20016083a27 */ /* 0x000fc800078e00ff */
[----:B------:R-:W-:Y:S02]  /*6c00*/  IMAD.IADD R11, R11, 0x1, R6 ;  /* 0x000000010b0b7824 */ /* 0x000fe400078e0206 */
[----:B------:R-:W-:Y:S01]  /*6c10*/  IMAD.MOV.U32 R6, RZ, RZ, R22 ;  /* 0x000000ffff067224 */ /* 0x000fe200078e0016 */
[----:B------:R-:W-:Y:S01]  /*6c20*/  @P3 SHF.R.U32.HI R6, RZ, c[0x0][0x2cc], R8 ;  /* 0x0000b300ff063a19 */ /* 0x000fe20000011608 */
[----:B------:R-:W-:Y:S02]  /*6c30*/  IMAD R2, R2, c[0x0][0x1c0], RZ ;  /* 0x0000700002027a24 */ /* 0x000fe400078e02ff */
[----:B------:R-:W-:-:S04]  /*6c40*/  IMAD.WIDE.U32 R8, R4, c[0x0][0x1c0], R10 ;  /* 0x0000700004087a25 */ /* 0x000fc800078e000a */
[----:B------:R-:W-:Y:S01]  /*6c50*/  IMAD R2, R4, c[0x0][0x1c4], R2 ;  /* 0x0000710004027a24 */ /* 0x000fe200078e0202 */
[----:B------:R-:W-:Y:S01]  /*6c60*/  SHF.R.S32.HI R4, RZ, 0x1f, R6 ;  /* 0x0000001fff047819 */ /* 0x000fe20000011406 */
[----:B------:R-:W-:Y:S02]  /*6c70*/  IMAD R219, R73, c[0x0][0x210], RZ ;  /* 0x0000840049db7a24 */ /* 0x000fe400078e02ff */
[----:B------:R-:W-:Y:S02]  /*6c80*/  IMAD.IADD R9, R9, 0x1, R2 ;  /* 0x0000000109097824 */ /* 0x000fe400078e0202 */
[----:B------:R-:W-:Y:S02]  /*6c90*/  IMAD R2, R4, c[0x0][0x1b0], RZ ;  /* 0x00006c0004027a24 */ /* 0x000fe400078e02ff */
[----:B------:R-:W-:Y:S02]  /*6ca0*/  IMAD.MOV R4, RZ, RZ, -R3 ;  /* 0x000000ffff047224 */ /* 0x000fe400078e0a03 */
[----:B------:R-:W-:-:S02]  /*6cb0*/  IMAD.MOV R3, RZ, RZ, -R6 ;  /* 0x000000ffff037224 */ /* 0x000fc400078e0a06 */
[----:B------:R-:W-:Y:S02]  /*6cc0*/  IMAD R228, R4, c[0x0][0x2b8], R228 ;  /* 0x0000ae0004e47a24 */ /* 0x000fe400078e02e4 */
[----:B------:R-:W-:Y:S01]  /*6cd0*/  IMAD R22, R3, c[0x0][0x2c4], R22 ;  /* 0x0000b10003167a24 */ /* 0x000fe200078e0216 */
[----:B------:R-:W-:Y:S01]  /*6ce0*/  LOP3.LUT R3, R20, 0xfffffff0, RZ, 0xc0, !PT ;  /* 0xfffffff014037812 */ /* 0x000fe200078ec0ff */
[C---:B------:R-:W-:Y:S01]  /*6cf0*/  IMAD R2, R6.reuse, c[0x0][0x1b4], R2 ;  /* 0x00006d0006027a24 */ /* 0x040fe200078e0202 */
[----:B------:R-:W-:Y:S01]  /*6d00*/  SHF.R.S32.HI R29, RZ, 0x1f, R228 ;  /* 0x0000001fff1d7819 */ /* 0x000fe200000114e4 */
[----:B------:R-:W-:Y:S01]  /*6d10*/  IMAD.WIDE.U32 R8, R6, c[0x0][0x1b0], R8 ;  /* 0x00006c0006087a25 */ /* 0x000fe200078e0008 */
[----:B------:R-:W-:-:S03]  /*6d20*/  SHF.R.S32.HI R21, RZ, 0x1f, R22 ;  /* 0x0000001fff157819 */ /* 0x000fc60000011416 */
[----:B------:R-:W-:Y:S02]  /*6d30*/  IMAD.IADD R9, R9, 0x1, R2 ;  /* 0x0000000109097824 */ /* 0x000fe400078e0202 */
[----:B------:R-:W-:Y:S02]  /*6d40*/  IMAD R2, R29, c[0x0][0x1e0], RZ ;  /* 0x000078001d027a24 */ /* 0x000fe400078e02ff */
[----:B------:R-:W-:Y:S02]  /*6d50*/  IMAD R21, R21, c[0x0][0x1a8], RZ ;  /* 0x00006a0015157a24 */ /* 0x000fe400078e02ff */
[----:B------:R-:W-:-:S04]  /*6d60*/  IMAD.WIDE.U32 R10, R228, c[0x0][0x1e0], RZ ;  /* 0x00007800e40a7a25 */ /* 0x000fc800078e00ff */
[----:B------:R-:W-:Y:S02]  /*6d70*/  IMAD R2, R228, c[0x0][0x1e4], R2 ;  /* 0x00007900e4027a24 */ /* 0x000fe400078e0202 */
[C---:B------:R-:W-:Y:S02]  /*6d80*/  IMAD R21, R22.reuse, c[0x0][0x1ac], R21 ;  /* 0x00006b0016157a24 */ /* 0x040fe400078e0215 */
[----:B------:R-:W-:Y:S01]  /*6d90*/  IMAD.WIDE.U32 R22, R22, c[0x0][0x1a8], R8 ;  /* 0x00006a0016167a25 */ /* 0x000fe200078e0008 */
[----:B------:R-:W-:-:S03]  /*6da0*/  LEA.HI R9, R7, R71, RZ, 0x6 ;  /* 0x0000004707097211 */ /* 0x000fc600078f30ff */
[----:B------:R-:W-:Y:S02]  /*6db0*/  IMAD.IADD R11, R11, 0x1, R2 ;  /* 0x000000010b0b7824 */ /* 0x000fe400078e0202 */
[----:B------:R-:W-:Y:S01]  /*6dc0*/  IMAD.IADD R21, R23, 0x1, R21 ;  /* 0x0000000117157824 */ /* 0x000fe200078e0215 */
[----:B------:R-:W-:Y:S01]  /*6dd0*/  LEA R23, P1, R22, c[0x0][0x160], 0x1 ;  /* 0x0000580016177a11 */ /* 0x000fe200078208ff */
[----:B------:R-:W-:Y:S02]  /*6de0*/  IMAD.IADD R3, R71, 0x1, -R3 ;  /* 0x0000000147037824 */ /* 0x000fe400078e0a03 */
[----:B------:R-:W-:Y:S01]  /*6df0*/  IMAD R8, R216, c[0x0][0x2c4], RZ ;  /* 0x0000b100d8087a24 */ /* 0x000fe200078e02ff */
[----:B------:R-:W-:Y:S01]  /*6e00*/  LEA.HI.X R21, R22, c[0x0][0x164], R21, 0x1, P1 ;  /* 0x0000590016157a11 */ /* 0x000fe200008f0c15 */
[----:B------:R-:W-:Y:S01]  /*6e10*/  SHFL.IDX PT, R24, R23, RZ, 0x181f ;  /* 0x00181fff17187589 */ /* 0x000fe200000e0000 */
[----:B------:R-:W-:Y:S01]  /*6e20*/  SHF.R.S32.HI R4, RZ, 0x1f, R3 ;  /* 0x0000001fff047819 */ /* 0x000fe20000011403 */
[----:B------:R-:W-:Y:S01]  /*6e30*/  IMAD.SHL.U32 R9, R9, 0x8, RZ ;  /* 0x0000000809097824 */ /* 0x000fe200078e00ff */
[----:B------:R-:W-:Y:S01]  /*6e40*/  ISETP.GE.AND P4, PT, R12, R8, PT ;  /* 0x000000080c00720c */ /* 0x000fe20003f86270 */
[----:B------:R-:W1:Y:S01]  /*6e50*/  SHFL.IDX PT, R25, R21, RZ, 0x181f ;  /* 0x00181fff15197589 */ /* 0x000e6200000e0000 */
[----:B------:R-:W-:Y:S01]  /*6e60*/  LEA.HI R4, R4, R3, RZ, 0x3 ;  /* 0x0000000304047211 */ /* 0x000fe200078f18ff */
[----:B------:R-:W-:Y:S01]  /*6e70*/  IMAD.WIDE.U32 R232, R214, c[0x0][0x210], RZ ;  /* 0x00008400d6e87a25 */ /* 0x000fe200078e00ff */
[----:B------:R-:W-:Y:S01]  /*6e80*/  LOP3.LUT R9, R9, 0xfffffe00, RZ, 0xc0, !PT ;  /* 0xfffffe0009097812 */ /* 0x000fe200078ec0ff */
[----:B------:R-:W-:Y:S01]  /*6e90*/  SHFL.IDX PT, R30, R23, 0x3, 0x181f ;  /* 0x00781f00171e7f89 */ /* 0x000fe200000e0000 */
[C---:B------:R-:W-:Y:S01]  /*6ea0*/  LOP3.LUT R13, R4.reuse, 0xfffffff8, RZ, 0xc0, !PT ;  /* 0xfffffff8040d7812 */ /* 0x040fe200078ec0ff */
[----:B------:R-:W-:Y:S01]  /*6eb0*/  IMAD.SHL.U32 R4, R4, 0x40, RZ ;  /* 0x0000004004047824 */ /* 0x000fe200078e00ff */
[----:B------:R-:W-:Y:S01]  /*6ec0*/  IADD3 R22, R12, 0x20, RZ ;  /* 0x000000200c167810 */ /* 0x000fe20007ffe0ff */
[----:B------:R-:W-:Y:S01]  /*6ed0*/  SHFL.IDX PT, R31, R21, 0x3, 0x181f ;  /* 0x00781f00151f7f89 */ /* 0x000fe200000e0000 */
[----:B------:R-:W-:-:S02]  /*6ee0*/  IMAD R219, R214, c[0x0][0x214], R219 ;  /* 0x00008500d6db7a24 */ /* 0x000fc400078e02db */
[----:B------:R-:W-:Y:S02]  /*6ef0*/  IMAD.IADD R13, R3, 0x1, -R13 ;  /* 0x00000001030d7824 */ /* 0x000fe400078e0a0d */
[----:B------:R-:W-:Y:S02]  /*6f00*/  IMAD.MOV.U32 R3, RZ, RZ, 0x10 ;  /* 0x00000010ff037424 */ /* 0x000fe400078e00ff */
[----:B------:R-:W-:Y:S02]  /*6f10*/  IMAD.IADD R219, R233, 0x1, R219 ;  /* 0x00000001e9db7824 */ /* 0x000fe400078e02db */
[----:B-1----:R-:W-:Y:S01]  /*6f20*/  @!P4 IMAD.WIDE R26, R224, 0x2, R24 ;  /* 0x00000002e01ac825 */ /* 0x002fe200078e0218 */
[----:B--2---:R-:W-:-:S03]  /*6f30*/  SHF.R.S32.HI R19, RZ, 0x1f, R227 ;  /* 0x0000001fff137819 */ /* 0x004fc600000114e3 */
[----:B------:R-:W-:-:S04]  /*6f40*/  IMAD.WIDE.U32 R10, R227, c[0x0][0x1f0], R10 ;  /* 0x00007c00e30a7a25 */ /* 0x000fc800078e000a */
[----:B------:R-:W-:Y:S01]  /*6f50*/  IMAD R14, R19, c[0x0][0x1f0], RZ ;  /* 0x00007c00130e7a24 */ /* 0x000fe200078e02ff */
[----:B------:R-:W-:-:S03]  /*6f60*/  IADD3 R2, P0, R234, R10, RZ ;  /* 0x0000000aea027210 */ /* 0x000fc60007f1e0ff */
[----:B------:R-:W-:-:S05]  /*6f70*/  IMAD R14, R227, c[0x0][0x1f4], R14 ;  /* 0x00007d00e30e7a24 */ /* 0x000fca00078e020e */
[----:B------:R-:W-:Y:S01]  /*6f80*/  IADD3.X R14, R220, R11, R14, P0, !PT ;  /* 0x0000000bdc0e7210 */ /* 0x000fe200007fe40e */
[----:B------:R-:W-:Y:S01]  /*6f90*/  IMAD.SHL.U32 R11, R18, 0x40, RZ ;  /* 0x00000040120b7824 */ /* 0x000fe200078e00ff */
[----:B------:R-:W-:-:S04]  /*6fa0*/  LEA R15, P0, R2, c[0x0][0x1c8], 0x1 ;  /* 0x00007200020f7a11 */ /* 0x000fc800078008ff */
[----:B------:R-:W-:Y:S02]  /*6fb0*/  LOP3.LUT R11, R11, 0x1c0, RZ, 0xc0, !PT ;  /* 0x000001c00b0b7812 */ /* 0x000fe400078ec0ff */
[----:B------:R-:W-:Y:S02]  /*6fc0*/  LEA.HI.X R14, R2, c[0x0][0x1cc], R14, 0x1, P0 ;  /* 0x00007300020e7a11 */ /* 0x000fe400000f0c0e */
[----:B------:R-:W-:Y:S02]  /*6fd0*/  SHF.R.U32.HI R10, RZ, 0x3, R11 ;  /* 0x00000003ff0a7819 */ /* 0x000fe4000001160b */
[----:B------:R-:W-:Y:S02]  /*6fe0*/  LOP3.LUT R28, R11, 0x38, R224, 0xf8, !PT ;  /* 0x000000380b1c7812 */ /* 0x000fe400078ef8e0 */
[----:B------:R-:W-:Y:S02]  /*6ff0*/  @!P4 SHF.R.S32.HI R2, RZ, 0x1f, R223 ;  /* 0x0000001fff02c819 */ /* 0x000fe400000114df */
[C---:B------:R-:W-:Y:S01]  /*7000*/  R2P PR, R13.reuse, 0x6 ;  /* 0x000000060d007804 */ /* 0x040fe20000000000 */
[----:B------:R-:W-:Y:S01]  /*7010*/  IMAD.SHL.U32 R13, R13, 0x40, RZ ;  /* 0x000000400d0d7824 */ /* 0x000fe200078e00ff */
[----:B------:R-:W-:-:S02]  /*7020*/  LOP3.LUT R28, R28, R10, RZ, 0x3c, !PT ;  /* 0x0000000a1c1c7212 */ /* 0x000fc400078e3cff */
[----:B------:R-:W-:Y:S02]  /*7030*/  @!P4 LEA.HI R2, R2, R223, RZ, 0x3 ;  /* 0x000000df0202c211 */ /* 0x000fe400078f18ff */
[----:B------:R-:W-:Y:S01]  /*7040*/  ISETP.GE.AND P3, PT, R224, c[0x0][0x198], PT ;  /* 0x00006600e0007a0c */ /* 0x000fe20003f66270 */
[----:B------:R-:W-:Y:S01]  /*7050*/  IMAD.IADD R28, R9, 0x1, R28 ;  /* 0x00000001091c7824 */ /* 0x000fe200078e021c */
[----:B------:R-:W-:Y:S02]  /*7060*/  ISETP.GE.AND P0, PT, R223, c[0x0][0x198], PT ;  /* 0x00006600df007a0c */ /* 0x000fe40003f06270 */
[----:B------:R-:W-:Y:S01]  /*7070*/  @!P4 LOP3.LUT R2, R2, 0xfffffff8, RZ, 0xc0, !PT ;  /* 0xfffffff80202c812 */ /* 0x000fe200078ec0ff */
[----:B------:R-:W-:Y:S01]  /*7080*/  @!P4 IMAD.SHL.U32 R6, R28, 0x2, RZ ;  /* 0x000000021c06c824 */ /* 0x000fe200078e00ff */
[----:B------:R-:W-:Y:S02]  /*7090*/  SEL R3, R3, 0xfffffff0, !P1 ;  /* 0xfffffff003037807 */ /* 0x000fe40004800000 */
[----:B------:R-:W-:Y:S01]  /*70a0*/  ISETP.GE.AND P1, PT, R22, R8, PT ;  /* 0x000000081600720c */ /* 0x000fe20003f26270 */
[----:B------:R-:W-:Y:S01]  /*70b0*/  @!P4 IMAD.WIDE R24, R2, 0x2, R24 ;  /* 0x000000020218c825 */ /* 0x000fe200078e0218 */
[----:B------:R-:W-:-:S02]  /*70c0*/  IADD3 R2, R12, 0x40, RZ ;  /* 0x000000400c027810 */ /* 0x000fc40007ffe0ff */
[----:B------:R-:W-:Y:S01]  /*70d0*/  LOP3.LUT R13, R13, 0x1c0, RZ, 0xc0, !PT ;  /* 0x000001c00d0d7812 */ /* 0x000fe200078ec0ff */
[----:B------:R1:W-:Y:S01]  /*70e0*/  @!P4 LDGSTS.E.BYPASS.LTC128B.128 [R6+0x100], [R26.64], !P3 ;  /* 0x001000001a06cfae */ /* 0x0003e2000d901d52 */
[-C--:B------:R-:W-:Y:S02]  /*70f0*/  ISETP.GE.AND P5, PT, R2, R8.reuse, PT ;  /* 0x000000080200720c */ /* 0x080fe40003fa6270 */
[----:B------:R-:W-:Y:S01]  /*7100*/  IADD3 R2, R12, 0x60, RZ ;  /* 0x000000600c027810 */ /* 0x000fe20007ffe0ff */
[----:B------:R2:W-:Y:S03]  /*7110*/  @!P4 LDGSTS.E.BYPASS.LTC128B.128 [R6+0x4100], [R24.64], !P0 ;  /* 0x041000001806cfae */ /* 0x0005e6000c101d52 */
[----:B------:R-:W-:Y:S02]  /*7120*/  ISETP.GE.AND P6, PT, R2, R8, PT ;  /* 0x000000080200720c */ /* 0x000fe40003fc6270 */
[----:B------:R-:W-:-:S04]  /*7130*/  @!P1 SHF.R.S32.HI R22, RZ, 0x1f, R223 ;  /* 0x0000001fff169819 */ /* 0x000fc800000114df */
[----:B------:R-:W-:-:S04]  /*7140*/  @!P1 LEA.HI R22, R22, R223, RZ, 0x3 ;  /* 0x000000df16169211 */ /* 0x000fc800078f18ff */
[----:B------:R-:W-:-:S03]  /*7150*/  @!P1 LOP3.LUT R22, R22, 0xfffffff8, RZ, 0xc0, !PT ;  /* 0xfffffff816169812 */ /* 0x000fc600078ec0ff */
[----:B------:R-:W-:Y:S01]  /*7160*/  @!P6 IMAD.SHL.U32 R2, R28, 0x2, RZ ;  /* 0x000000021c02e824 */ /* 0x000fe200078e00ff */
[----:B-1----:R-:W-:Y:S04]  /*7170*/  SHFL.IDX PT, R26, R23, 0x1, 0x181f ;  /* 0x00381f00171a7f89 */ /* 0x002fe800000e0000 */
[----:B--2---:R1:W-:Y:S01]  /*7180*/  SHFL.IDX PT, R24, R23, 0x2, 0x181f ;  /* 0x00581f0017187f89 */ /* 0x0043e200000e0000 */
[----:B------:R-:W-:-:S03]  /*7190*/  @!P5 SHF.R.S32.HI R6, RZ, 0x1f, R223 ;  /* 0x0000001fff06d819 */ /* 0x000fc600000114df */
[----:B------:R-:W2:Y:S01]  /*71a0*/  SHFL.IDX PT, R25, R21, 0x2, 0x181f ;  /* 0x00581f0015197f89 */ /* 0x000ea200000e0000 */
[----:B------:R-:W-:-:S03]  /*71b0*/  @!P5 LEA.HI R6, R6, R223, RZ, 0x3 ;  /* 0x000000df0606d211 */ /* 0x000fc600078f18ff */
[----:B------:R-:W3:Y:S01]  /*71c0*/  SHFL.IDX PT, R27, R21, 0x1, 0x181f ;  /* 0x00381f00151b7f89 */ /* 0x000ee200000e0000 */
[----:B------:R-:W-:Y:S01]  /*71d0*/  @!P5 LOP3.LUT R6, R6, 0xfffffff8, RZ, 0xc0, !PT ;  /* 0xfffffff80606d812 */ /* 0x000fe200078ec0ff */
[----:B-1----:R-:W-:-:S04]  /*71e0*/  @!P1 IMAD.SHL.U32 R23, R28, 0x2, RZ ;  /* 0x000000021c179824 */ /* 0x002fc800078e00ff */
[----:B--2---:R-:W-:Y:S01]  /*71f0*/  @!P5 IMAD.WIDE R34, R6, 0x2, R24 ;  /* 0x000000020622d825 */ /* 0x004fe200078e0218 */
[----:B------:R-:W-:-:S03]  /*7200*/  @!P6 SHF.R.S32.HI R6, RZ, 0x1f, R223 ;  /* 0x0000001fff06e819 */ /* 0x000fc600000114df */
[----:B---3--:R-:W-:Y:S01]  /*7210*/  @!P1 IMAD.WIDE R32, R22, 0x2, R26 ;  /* 0x0000000216209825 */ /* 0x008fe200078e021a */
[----:B------:R-:W-:-:S03]  /*7220*/  @!P6 LEA.HI R6, R6, R223, RZ, 0x3 ;  /* 0x000000df0606e211 */ /* 0x000fc600078f18ff */
[----:B------:R-:W-:Y:S01]  /*7230*/  @!P5 IMAD.WIDE R36, R224, 0x2, R24 ;  /* 0x00000002e024d825 */ /* 0x000fe200078e0218 */
[----:B------:R-:W-:-:S03]  /*7240*/  @!P6 LOP3.LUT R6, R6, 0xfffffff8, RZ, 0xc0, !PT ;  /* 0xfffffff80606e812 */ /* 0x000fc600078ec0ff */
[----:B------:R-:W-:-:S04]  /*7250*/  @!P1 IMAD.WIDE R26, R224, 0x2, R26 ;  /* 0x00000002e01a9825 */ /* 0x000fc800078e021a */
[--C-:B------:R-:W-:Y:S01]  /*7260*/  @!P6 IMAD.WIDE R24, R224, 0x2, R30.reuse ;  /* 0x00000002e018e825 */ /* 0x100fe200078e021e */
[----:B------:R1:W-:Y:S03]  /*7270*/  @!P1 LDGSTS.E.BYPASS.LTC128B.128 [R23+0x1100], [R26.64], !P3 ;  /* 0x011000001a179fae */ /* 0x0003e6000d901d52 */
[----:B------:R-:W-:Y:S01]  /*7280*/  @!P6 IMAD.WIDE R30, R6, 0x2, R30 ;  /* 0x00000002061ee825 */ /* 0x000fe200078e021e */
[----:B------:R1:W-:Y:S03]  /*7290*/  @!P1 LDGSTS.E.BYPASS.LTC128B.128 [R23+0x5100], [R32.64], !P0 ;  /* 0x0510000020179fae */ /* 0x0003e6000c101d52 */
[----:B------:R-:W-:Y:S02]  /*72a0*/  @!P5 IMAD.SHL.U32 R21, R28, 0x2, RZ ;  /* 0x000000021c15d824 */ /* 0x000fe400078e00ff */
[----:B------:R-:W-:-:S03]  /*72b0*/  IMAD.IADD R6, R211, 0x1, R5 ;  /* 0x00000001d3067824 */ /* 0x000fc600078e0205 */
[----:B------:R2:W-:Y:S01]  /*72c0*/  @!P5 LDGSTS.E.BYPASS.LTC128B.128 [R21+0x2100], [R36.64], !P3 ;  /* 0x021000002415dfae */ /* 0x0005e2000d901d52 */
[----:B------:R-:W-:-:S03]  /*72d0*/  IMAD.IADD R48, R6, 0x1, -R18 ;  /* 0x0000000106307824 */ /* 0x000fc600078e0a12 */
[----:B------:R2:W-:Y:S04]  /*72e0*/  @!P5 LDGSTS.E.BYPASS.LTC128B.128 [R21+0x6100], [R34.64], !P0 ;  /* 0x061000002215dfae */ /* 0x0005e8000c101d52 */
[----:B------:R3:W-:Y:S01]  /*72f0*/  @!P6 LDGSTS.E.BYPASS.LTC128B.128 [R2+0x3100], [R24.64], !P3 ;  /* 0x031000001802efae */ /* 0x0007e2000d901d52 */
[----:B------:R-:W-:-:S03]  /*7300*/  ISETP.GE.AND P3, PT, R223, c[0x0][0x1d4], PT ;  /* 0x00007500df007a0c */ /* 0x000fc60003f66270 */
[----:B------:R4:W-:Y:S01]  /*7310*/  @!P6 LDGSTS.E.BYPASS.LTC128B.128 [R2+0x7100], [R30.64], !P0 ;  /* 0x071000001e02efae */ /* 0x0009e2000c101d52 */
[----:B------:R-:W-:Y:S02]  /*7320*/  ISETP.GE.AND P0, PT, R48, 0x1, PT ;  /* 0x000000013000780c */ /* 0x000fe40003f06270 */
[----:B------:R-:W-:Y:S01]  /*7330*/  SEL R246, RZ, 0x10, P3 ;  /* 0x00000010fff67807 */ /* 0x000fe20001800000 */
[----:B------:R-:W0:Y:S04]  /*7340*/  LDGDEPBAR ;  /* 0x00000000000079af */ /* 0x000e280000000000 */
[----:B-1----:R-:W-:Y:S06]  /*7350*/  SHFL.IDX PT, R23, R14, 0x1, 0x181f ;  /* 0x00381f000e177f89 */ /* 0x002fec00000e0000 */
[----:B------:R-:W-:Y:S01]  /*7360*/  @P0 IMAD.SHL.U32 R22, R28, 0x2, RZ ;  /* 0x000000021c160824 */ /* 0x000fe200078e00ff */
[----:B--2---:R-:W-:Y:S01]  /*7370*/  @P0 SHF.R.S32.HI R21, RZ, 0x1f, R223 ;  /* 0x0000001fff150819 */ /* 0x004fe200000114df */
[----:B---3--:R-:W-:Y:S03]  /*7380*/  SHFL.IDX PT, R24, R15, RZ, 0x181f ;  /* 0x00181fff0f187589 */ /* 0x008fe600000e0000 */
[----:B------:R-:W-:Y:S01]  /*7390*/  @P0 LEA.HI R21, R21, R223, RZ, 0x3 ;  /* 0x000000df15150211 */ /* 0x000fe200078f18ff */
[----:B------:R-:W1:Y:S01]  /*73a0*/  SHFL.IDX PT, R25, R14, RZ, 0x181f ;  /* 0x00181fff0e197589 */ /* 0x000e6200000e0000 */
[----:B----4-:R-:W-:-:S02]  /*73b0*/  IMAD.MOV.U32 R2, RZ, RZ, 0x20 ;  /* 0x00000020ff027424 */ /* 0x010fc400078e00ff */
[----:B------:R-:W-:Y:S02]  /*73c0*/  @P0 LOP3.LUT R21, R21, 0xfffffff8, RZ, 0xc0, !PT ;  /* 0xfffffff815150812 */ /* 0x000fe400078ec0ff */
[----:B------:R-:W-:Y:S02]  /*73d0*/  SHF.R.S32.HI R30, RZ, 0x4, R20 ;  /* 0x00000004ff1e7819 */ /* 0x000fe40000011414 */
[----:B------:R-:W-:Y:S02]  /*73e0*/  SEL R2, R2, 0xffffffe0, !P2 ;  /* 0xffffffe002027807 */ /* 0x000fe40005000000 */
[----:B------:R-:W-:-:S13]  /*73f0*/  ISETP.GE.AND P2, PT, R224, c[0x0][0x1d4], PT ;  /* 0x00007500e0007a0c */ /* 0x000fda0003f46270 */
[----:B------:R-:W-:Y:S01]  /*7400*/  @P2 LOP3.LUT R218, R218, 0x40000, RZ, 0xfc, !PT ;  /* 0x00040000dada2812 */ /* 0x000fe200078efcff */
[----:B-1----:R-:W-:-:S03]  /*7410*/  @P0 IMAD.WIDE R26, R21, 0x2, R24 ;  /* 0x00000002151a0825 */ /* 0x002fc600078e0218 */
[----:B------:R-:W-:Y:S01]  /*7420*/  LOP3.LUT R218, R218, 0xffefffff, RZ, 0xc0, !PT ;  /* 0xffefffffdada7812 */ /* 0x000fe200078ec0ff */
[----:B------:R-:W-:-:S03]  /*7430*/  @P0 IMAD.WIDE R24, R224, 0x2, R24 ;  /* 0x00000002e0180825 */ /* 0x000fc600078e0218 */
[----:B------:R-:W-:Y:S02]  /*7440*/  @P3 LOP3.LUT R218, R218, 0x100000, RZ, 0xfc, !PT ;  /* 0x00100000dada3812 */ /* 0x000fe400078efcff */
[----:B------:R1:W-:Y:S02]  /*7450*/  @P0 LDGSTS.E.BYPASS.LTC128B.128 [R22+0x8100], [R24.64], !P2 ;  /* 0x0810000018160fae */ /* 0x0003e4000d101d52 */
[----:B------:R-:W-:Y:S02]  /*7460*/  LOP3.LUT R218, R218, 0xfff7ffff, RZ, 0xc0, !PT ;  /* 0xfff7ffffdada7812 */ /* 0x000fe400078ec0ff */
[----:B------:R1:W-:Y:S01]  /*7470*/  @P0 LDGSTS.E.BYPASS.LTC128B.128 [R22+0xb100], [R26.64], !P3 ;  /* 0x0b1000001a160fae */ /* 0x0003e2000d901d52 */
[----:B------:R-:W-:-:S13]  /*7480*/  ISETP.GE.AND P0, PT, R48, 0x21, PT ;  /* 0x000000213000780c */ /* 0x000fda0003f06270 */
[----:B------:R-:W-:Y:S01]  /*7490*/  @P0 IMAD.SHL.U32 R21, R28, 0x2, RZ ;  /* 0x000000021c150824 */ /* 0x000fe200078e00ff */
[----:B-1----:R1:W2:Y:S02]  /*74a0*/  SHFL.IDX PT, R22, R15, 0x1, 0x181f ;  /* 0x00381f000f167f89 */ /* 0x0022a400000e0000 */
[----:B-1----:R-:W-:Y:S01]  /*74b0*/  @P0 SHF.R.S32.HI R15, RZ, 0x1f, R223 ;  /* 0x0000001fff0f0819 */ /* 0x002fe200000114df */
[----:B--2---:R-:W-:-:S03]  /*74c0*/  @P0 IMAD.WIDE R24, R224, 0x2, R22 ;  /* 0x00000002e0180825 */ /* 0x004fc600078e0216 */
[----:B------:R-:W-:Y:S02]  /*74d0*/  @P0 LEA.HI R15, R15, R223, RZ, 0x3 ;  /* 0x000000df0f0f0211 */ /* 0x000fe400078f18ff */
[----:B------:R1:W-:Y:S02]  /*74e0*/  @P0 LDGSTS.E.BYPASS.LTC128B.128 [R21+0x9100], [R24.64], !P2 ;  /* 0x0910000018150fae */ /* 0x0003e4000d101d52 */
[----:B------:R-:W-:-:S05]  /*74f0*/  @P0 LOP3.LUT R15, R15, 0xfffffff8, RZ, 0xc0, !PT ;  /* 0xfffffff80f0f0812 */ /* 0x000fca00078ec0ff */
[----:B------:R-:W-:-:S04]  /*7500*/  @P0 IMAD.WIDE R22, R15, 0x2, R22 ;  /* 0x000000020f160825 */ /* 0x000fc800078e0216 */
[----:B------:R-:W-:Y:S01]  /*7510*/  IMAD R15, R228, c[0x0][0x1e0], RZ ;  /* 0x00007800e40f7a24 */ /* 0x000fe200078e02ff */
[----:B------:R2:W-:Y:S01]  /*7520*/  @P0 LDGSTS.E.BYPASS.LTC128B.128 [R21+0xc100], [R22.64], !P3 ;  /* 0x0c10000016150fae */ /* 0x0005e2000d901d52 */
[----:B------:R-:W-:Y:S02]  /*7530*/  ISETP.GE.AND P0, PT, R48, 0x41, PT ;  /* 0x000000413000780c */ /* 0x000fe40003f06270 */
[----:B------:R-:W-:-:S04]  /*7540*/  IMAD R15, R227, c[0x0][0x1f0], R15 ;  /* 0x00007c00e30f7a24 */ /* 0x000fc800078e020f */
[----:B------:R-:W-:-:S05]  /*7550*/  IMAD R15, R214, c[0x0][0x1e8], R15 ;  /* 0x00007a00d60f7a24 */ /* 0x000fca00078e020f */
[----:B------:R-:W-:-:S05]  /*7560*/  LEA R15, R15, c[0x0][0x1c8], 0x1 ;  /* 0x000072000f0f7a11 */ /* 0x000fca00078e08ff */
[----:B--2---:R2:W-:Y:S04]  /*7570*/  SHFL.IDX PT, R22, R15, 0x2, 0x181f ;  /* 0x00581f000f167f89 */ /* 0x0045e800000e0000 */
[----:B------:R3:W1:Y:S01]  /*7580*/  SHFL.IDX PT, R23, R14, 0x2, 0x181f ;  /* 0x00581f000e177f89 */ /* 0x00066200000e0000 */
[----:B--2---:R-:W-:Y:S01]  /*7590*/  @P0 IMAD.SHL.U32 R15, R28, 0x2, RZ ;  /* 0x000000021c0f0824 */ /* 0x004fe200078e00ff */
[----:B---3--:R-:W-:Y:S01]  /*75a0*/  @P0 SHF.R.S32.HI R14, RZ, 0x1f, R223 ;  /* 0x0000001fff0e0819 */ /* 0x008fe200000114df */
[----:B-1----:R-:W-:-:S03]  /*75b0*/  @P0 IMAD.WIDE R24, R224, 0x2, R22 ;  /* 0x00000002e0180825 */ /* 0x002fc600078e0216 */
[----:B------:R-:W-:Y:S02]  /*75c0*/  @P0 LEA.HI R14, R14, R223, RZ, 0x3 ;  /* 0x000000df0e0e0211 */ /* 0x000fe400078f18ff */
[----:B------:R1:W-:Y:S01]  /*75d0*/  @P0 LDGSTS.E.BYPASS.LTC128B.128 [R15+0xa100], [R24.64], !P2 ;  /* 0x0a100000180f0fae */ /* 0x0003e2000d101d52 */
[----:B------:R-:W-:Y:S02]  /*75e0*/  ISETP.GT.AND P2, PT, R222, 0x5f, PT ;  /* 0x0000005fde00780c */ /* 0x000fe40003f44270 */
[----:B------:R-:W-:-:S05]  /*75f0*/  @P0 LOP3.LUT R14, R14, 0xfffffff8, RZ, 0xc0, !PT ;  /* 0xfffffff80e0e0812 */ /* 0x000fca00078ec0ff */
[----:B------:R-:W-:Y:S01]  /*7600*/  @P0 IMAD.WIDE R22, R14, 0x2, R22 ;  /* 0x000000020e160825 */ /* 0x000fe200078e0216 */
[----:B------:R-:W-:-:S04]  /*7610*/  LEA.HI R14, R20, R30, RZ, 0x1 ;  /* 0x0000001e140e7211 */ /* 0x000fc800078f08ff */
[----:B------:R-:W-:Y:S01]  /*7620*/  LOP3.LUT R14, R14, 0xfffffffe, RZ, 0xc0, !PT ;  /* 0xfffffffe0e0e7812 */ /* 0x000fe200078ec0ff */
[----:B------:R1:W-:Y:S01]  /*7630*/  @P0 LDGSTS.E.BYPASS.LTC128B.128 [R15+0xd100], [R22.64], !P3 ;  /* 0x0d100000160f0fae */ /* 0x0003e2000d901d52 */
[----:B------:R-:W-:Y:S02]  /*7640*/  ISETP.LT.AND P0, PT, RZ, c[0x0][0x27c], PT ;  /* 0x00009f00ff007a0c */ /* 0x000fe40003f01270 */
[----:B------:R-:W-:Y:S01]  /*7650*/  ISETP.NE.AND P3, PT, R213, 0x1, PT ;  /* 0x00000001d500780c */ /* 0x000fe20003f65270 */
[----:B------:R-:W-:Y:S01]  /*7660*/  IMAD.IADD R30, R30, 0x1, -R14 ;  /* 0x000000011e1e7824 */ /* 0x000fe200078e0a0e */
[----:B------:R-:W0:Y:S01]  /*7670*/  LDGDEPBAR ;  /* 0x00000000000079af */ /* 0x000e220000000000 */
[----:B------:R-:W-:Y:S02]  /*7680*/  @P2 LOP3.LUT R218, R218, 0x80000, RZ, 0xfc, !PT ;  /* 0x00080000dada2812 */ /* 0x000fe400078efcff */
[----:B------:R-:W-:-:S05]  /*7690*/  IMAD.SHL.U32 R14, R30, 0x8, RZ ;  /* 0x000000081e0e7824 */ /* 0x000fca00078e00ff */
[----:B------:R-:W-:Y:S02]  /*76a0*/  LOP3.LUT R14, R13, 0x8, R14, 0xf8, !PT ;  /* 0x000000080d0e7812 */ /* 0x000fe400078ef80e */
[----:B------:R-:W-:-:S04]  /*76b0*/  SHF.R.U32.HI R13, RZ, 0x3, R13 ;  /* 0x00000003ff0d7819 */ /* 0x000fc8000001160d */
[----:B------:R-:W-:-:S04]  /*76c0*/  LOP3.LUT R13, R14, R13, RZ, 0x3c, !PT ;  /* 0x0000000d0e0d7212 */ /* 0x000fc800078e3cff */
[----:B------:R-:W-:Y:S01]  /*76d0*/  LOP3.LUT R4, R13, 0xfffffe00, R4, 0xf8, !PT ;  /* 0xfffffe000d047812 */ /* 0x000fe200078ef804 */
[----:B------:R-:W-:Y:S05]  /*76e0*/  @P0 BRA `(.L_x_2527) ;  /* 0x0000002000000947 */ /* 0x000fea0003800000 */
[----:B------:R-:W-:-:S04]  /*76f0*/  DEPBAR.LE SB0, 0x1 ;  /* 0x000080400000791a */ /* 0x000fc80000000000 */
[----:B------:R-:W-:Y:S05]  /*7700*/  BRA `(.L_x_2528) ;  /* 0x000048d000007947 */ /* 0x000fea0003800000 */
.L_x_2527:
[----:B------:R-:W-:Y:S01]  /*7710*/  ULDC.U8 UR4, c[0x0][0x298] ;  /* 0x0000a60000047ab9 */ /* 0x000fe20000000000 */
[----:B-----5:R-:W-:Y:S01]  /*7720*/  SHF.R.S32.HI R20, RZ, 0x1f, R72 ;  /* 0x0000001fff147819 */ /* 0x020fe20000011448 */
[----:B-1----:R-:W-:Y:S01]  /*7730*/  IMAD.WIDE.U32 R22, R72, c[0x0][0x280], RZ ;  /* 0x0000a00048167a25 */ /* 0x002fe200078e00ff */
[----:B------:R-:W-:Y:S01]  /*7740*/  ISETP.NE.AND P0, PT, RZ, UR4, PT ;  /* 0x00000004ff007c0c */ /* 0x000fe2000bf05270 */
[----:B------:R-:W-:Y:S01]  /*7750*/  BSSY B2, `(.L_x_2528) ;  /* 0x0000488000027945 */ /* 0x000fe20003800000 */
[----:B------:R-:W-:Y:S01]  /*7760*/  LEA R12, R0, R12, 0x5 ;  /* 0x0000000c000c7211 */ /* 0x000fe200078e28ff */
[----:B------:R-:W-:Y:S01]  /*7770*/  IMAD R13, R20, c[0x0][0x280], RZ ;  /* 0x0000a000140d7a24 */ /* 0x000fe200078e02ff */
[----:B------:R-:W-:Y:S01]  /*7780*/  SHF.L.U32 R31, R28, 0x1, RZ ;  /* 0x000000011c1f7819 */ /* 0x000fe200000006ff */
[----:B------:R-:W-:Y:S02]  /*7790*/  IMAD R20, R20, c[0x0][0x290], RZ ;  /* 0x0000a40014147a24 */ /* 0x000fe400078e02ff */
[----:B------:R-:W-:-:S02]  /*77a0*/  IMAD R13, R72, c[0x0][0x284], R13 ;  /* 0x0000a100480d7a24 */ /* 0x000fc400078e020d */
[C---:B------:R-:W-:Y:S02]  /*77b0*/  IMAD R20, R72.reuse, c[0x0][0x294], R20 ;  /* 0x0000a50048147a24 */ /* 0x040fe400078e0214 */
        /* <DEDUP_REMOVED lines=8> */
[----:B------:R-:W-:Y:S01]  /*7840*/  IMAD.MOV.U32 R20, RZ, RZ, R14 ;  /* 0x000000ffff147224 */ /* 0x000fe200078e000e */
[----:B------:R-:W-:Y:S01]  /*7850*/  @P3 SHF.R.U32.HI R12, RZ, c[0x0][0x2cc], R9 ;  /* 0x0000b300ff0c3a19 */ /* 0x000fe20000011609 */
[----:B------:R-:W-:Y:S01]  /*7860*/  IMAD.SHL.U32 R14, R0, 0x4, RZ ;  /* 0x00000004000e7824 */ /* 0x000fe200078e00ff */
[----:B------:R-:W-:Y:S01]  /*7870*/  CS2R R78, SRZ ;  /* 0x00000000004e7805 */ /* 0x000fe2000001ff00 */
[----:B------:R-:W-:Y:S01]  /*7880*/  CS2R R64, SRZ ;  /* 0x0000000000407805 */ /* 0x000fe2000001ff00 */
[----:B------:R-:W-:Y:S01]  /*7890*/  SHF.R.S32.HI R9, RZ, 0x1f, R12 ;  /* 0x0000001fff097819 */ /* 0x000fe2000001140c */
[----:B------:R-:W-:Y:S01]  /*78a0*/  IMAD.WIDE.U32 R24, R12, c[0x0][0x280], R24 ;  /* 0x0000a0000c187a25 */ /* 0x000fe200078e0018 */
[----:B------:R-:W-:Y:S01]  /*78b0*/  CS2R R76, SRZ ;  /* 0x00000000004c7805 */ /* 0x000fe2000001ff00 */
[----:B------:R-:W-:-:S02]  /*78c0*/  CS2R R66, SRZ ;  /* 0x0000000000427805 */ /* 0x000fc4000001ff00 */
[C---:B------:R-:W-:Y:S02]  /*78d0*/  IMAD R10, R9.reuse, c[0x0][0x280], RZ ;  /* 0x0000a000090a7a24 */ /* 0x040fe400078e02ff */
[----:B------:R-:W-:Y:S02]  /*78e0*/  IMAD R9, R9, c[0x0][0x290], RZ ;  /* 0x0000a40009097a24 */ /* 0x000fe400078e02ff */
[C---:B------:R-:W-:Y:S02]  /*78f0*/  IMAD R10, R12.reuse, c[0x0][0x284], R10 ;  /* 0x0000a1000c0a7a24 */ /* 0x040fe400078e020a */
[----:B------:R-:W-:-:S03]  /*7900*/  IMAD.WIDE.U32 R20, R12, c[0x0][0x290], R20 ;  /* 0x0000a4000c147a25 */ /* 0x000fc600078e0014 */
[----:B------:R-:W-:Y:S01]  /*7910*/  IADD3 R72, R25, R10, RZ ;  /* 0x0000000a19487210 */ /* 0x000fe20007ffe0ff */
[----:B------:R-:W-:Y:S01]  /*7920*/  IMAD R9, R12, c[0x0][0x294], R9 ;  /* 0x0000a5000c097a24 */ /* 0x000fe200078e0209 */
[----:B------:R-:W-:-:S04]  /*7930*/  LEA R10, P0, R24, c[0x0][0x270], 0x1 ;  /* 0x00009c00180a7a11 */ /* 0x000fc800078008ff */
[----:B------:R-:W-:Y:S01]  /*7940*/  LEA.HI.X R72, R24, c[0x0][0x274], R72, 0x1, P0 ;  /* 0x00009d0018487a11 */ /* 0x000fe200000f0c48 */
[----:B------:R1:W2:Y:S01]  /*7950*/  SHFL.IDX PT, R22, R10, RZ, 0x181f ;  /* 0x00181fff0a167589 */ /* 0x0002a200000e0000 */
[----:B------:R-:W-:Y:S02]  /*7960*/  IADD3 R24, R21, R9, RZ ;  /* 0x0000000915187210 */ /* 0x000fe40007ffe0ff */
[C---:B------:R-:W-:Y:S01]  /*7970*/  LEA R9, P0, R20.reuse, c[0x0][0x288], 0x1 ;  /* 0x0000a20014097a11 */ /* 0x040fe200078008ff */
[----:B------:R1:W3:Y:S03]  /*7980*/  SHFL.IDX PT, R23, R72, RZ, 0x181f ;  /* 0x00181fff48177589 */ /* 0x0002e600000e0000 */
        /* <DEDUP_REMOVED lines=15> */
[----:B--2---:R-:W-:-:S04]  /*7a80*/  @!P0 SHF.R.S32.HI R12, RZ, 0x1f, R11 ;  /* 0x0000001fff0c8819 */ /* 0x004fc8000001140b */
[----:B------:R-:W-:-:S04]  /*7a90*/  @!P0 LEA.HI R11, R12, R11, RZ, 0x2 ;  /* 0x0000000b0c0b8211 */ /* 0x000fc800078f10ff */
[----:B------:R-:W-:-:S05]  /*7aa0*/  @!P0 LOP3.LUT R11, R11, 0xfffffffc, RZ, 0xc0, !PT ;  /* 0xfffffffc0b0b8812 */ /* 0x000fca00078ec0ff */
[----:B------:R-:W-:-:S04]  /*7ab0*/  @!P0 IMAD.WIDE R22, R11, 0x2, R22 ;  /* 0x000000020b168825 */ /* 0x000fc800078e0216 */
[----:B------:R-:W-:Y:S01]  /*7ac0*/  @!P0 IMAD.WIDE R20, R11, 0x2, R20 ;  /* 0x000000020b148825 */ /* 0x000fe200078e0214 */
[----:B------:R1:W5:Y:S04]  /*7ad0*/  @!P0 LD.E.64 R78, [R22.64] ;  /* 0x00000012164e8980 */ /* 0x000368000c101b00 */
[----:B------:R1:W5:Y:S02]  /*7ae0*/  @!P0 LD.E.64 R76, [R20.64] ;  /* 0x00000012144c8980 */ /* 0x000364000c101b00 */
.L_x_2531:
[----:B------:R-:W-:Y:S05]  /*7af0*/  BSYNC B0 ;  /* 0x0000000000007941 */ /* 0x000fea0003800000 */
.L_x_2530:
[----:B-----5:R-:W-:Y:S01]  /*7b00*/  IMAD.MOV.U32 R15, RZ, RZ, R78 ;  /* 0x000000ffff0f7224 */ /* 0x020fe200078e004e */
[----:B------:R-:W-:Y:S01]  /*7b10*/  MOV R12, R64 ;  /* 0x00000040000c7202 */ /* 0x000fe20000000f00 */
[----:B------:R-:W-:Y:S01]  /*7b20*/  IMAD.MOV.U32 R13, RZ, RZ, R79 ;  /* 0x000000ffff0d7224 */ /* 0x000fe200078e004f */
[----:B-1-3--:R1:W3:Y:S01]  /*7b30*/  SHFL.IDX PT, R23, R72, 0x1, 0x181f ;  /* 0x00381f0048177f89 */ /* 0x00a2e200000e0000 */
[----:B------:R-:W-:Y:S01]  /*7b40*/  IMAD.MOV.U32 R11, RZ, RZ, R65 ;  /* 0x000000ffff0b7224 */ /* 0x000fe200078e0041 */
[----:B------:R-:W-:Y:S01]  /*7b50*/  BSSY B0, `(.L_x_2532) ;  /* 0x0000022000007945 */ /* 0x000fe20003800000 */
[----:B------:R-:W-:Y:S01]  /*7b60*/  CS2R R60, SRZ ;  /* 0x00000000003c7805 */ /* 0x000fe2000001ff00 */
[----:B------:R-:W-:Y:S01]  /*7b70*/  PRMT R56, R13, 0x5410, R15 ;  /* 0x000054100d387816 */ /* 0x000fe2000000000f */
[----:B------:R-:W-:Y:S01]  /*7b80*/  IMAD.MOV.U32 R15, RZ, RZ, R76 ;  /* 0x000000ffff0f7224 */ /* 0x000fe200078e004c */
[----:B------:R-:W-:Y:S01]  /*7b90*/  PRMT R62, R11, 0x5410, R12 ;  /* 0x000054100b3e7816 */ /* 0x000fe2000000000c */
[----:B------:R-:W-:Y:S01]  /*7ba0*/  IMAD.MOV.U32 R12, RZ, RZ, R66 ;  /* 0x000000ffff0c7224 */ /* 0x000fe200078e0042 */
[----:B------:R-:W-:Y:S01]  /*7bb0*/  MOV R13, R77 ;  /* 0x0000004d000d7202 */ /* 0x000fe20000000f00 */
[----:B--2---:R1:W2:Y:S01]  /*7bc0*/  SHFL.IDX PT, R22, R10, 0x1, 0x181f ;  /* 0x00381f000a167f89 */ /* 0x0042a200000e0000 */
[----:B------:R-:W-:Y:S01]  /*7bd0*/  MOV R11, R67 ;  /* 0x00000043000b7202 */ /* 0x000fe20000000f00 */
[----:B------:R-:W-:Y:S01]  /*7be0*/  CS2R R52, SRZ ;  /* 0x0000000000347805 */ /* 0x000fe2000001ff00 */
[----:B------:R-:W-:Y:S01]  /*7bf0*/  PRMT R51, R13, 0x5410, R15 ;  /* 0x000054100d337816 */ /* 0x000fe2000000000f */
[----:B------:R1:W4:Y:S01]  /*7c00*/  SHFL.IDX PT, R21, R24, 0x1, 0x181f ;  /* 0x00381f0018157f89 */ /* 0x00032200000e0000 */
[----:B------:R-:W-:Y:S01]  /*7c10*/  PRMT R57, R11, 0x5410, R12 ;  /* 0x000054100b397816 */ /* 0x000fe2000000000c */
[----:B------:R-:W-:-:S02]  /*7c20*/  CS2R R58, SRZ ;  /* 0x00000000003a7805 */ /* 0x000fc4000001ff00 */
[----:B----4-:R1:W4:Y:S01]  /*7c30*/  SHFL.IDX PT, R20, R9, 0x1, 0x181f ;  /* 0x00381f0009147f89 */ /* 0x01032200000e0000 */
[----:B------:R-:W-:Y:S05]  /*7c40*/  @P1 BRA `(.L_x_2533) ;  /* 0x0000012000001947 */ /* 0x000fea0003800000 */
[----:B------:R-:W-:Y:S01]  /*7c50*/  ISETP.GE.AND P0, PT, R14, c[0x0][0x27c], PT ;  /* 0x00009f000e007a0c */ /* 0x000fe20003f06270 */
[----:B------:R-:W-:Y:S01]  /*7c60*/  CS2R R58, SRZ ;  /* 0x00000000003a7805 */ /* 0x000fe2000001ff00 */
[----:B------:R-:W-:-:S11]  /*7c70*/  CS2R R60, SRZ ;  /* 0x00000000003c7805 */ /* 0x000fd6000001ff00 */
[----:B----4-:R-:W-:-:S04]  /*7c80*/  @!P0 IMAD.WIDE R12, R14, 0x2, R20 ;  /* 0x000000020e0c8825 */ /* 0x010fc800078e0214 */
[C---:B--23--:R-:W-:Y:S01]  /*7c90*/  @!P0 IMAD.WIDE R26, R14.reuse, 0x2, R22 ;  /* 0x000000020e1a8825 */ /* 0x04cfe200078e0216 */
[----:B------:R2:W5:Y:S04]  /*7ca0*/  @!P0 LD.E.64 R58, [R12.64] ;  /* 0x000000120c3a8980 */ /* 0x000568000c101b00 */
[----:B------:R3:W5:Y:S01]  /*7cb0*/  @!P0 LD.E.64 R60, [R26.64] ;  /* 0x000000121a3c8980 */ /* 0x000762000c101b00 */
[----:B--2---:R-:W-:-:S04]  /*7cc0*/  IADD3 R12, R14, 0x20, RZ ;  /* 0x000000200e0c7810 */ /* 0x004fc80007ffe0ff */
[----:B------:R-:W-:Y:S01]  /*7cd0*/  ISETP.GE.AND P0, PT, R12, c[0x0][0x27c], PT ;  /* 0x00009f000c007a0c */ /* 0x000fe20003f06270 */
[----:B------:R-:W-:-:S12]  /*7ce0*/  CS2R R54, SRZ ;  /* 0x0000000000367805 */ /* 0x000fd8000001ff00 */
[----:B------:R-:W-:-:S04]  /*7cf0*/  @!P0 SHF.R.S32.HI R11, RZ, 0x1f, R12 ;  /* 0x0000001fff0b8819 */ /* 0x000fc8000001140c */
[----:B------:R-:W-:-:S04]  /*7d00*/  @!P0 LEA.HI R11, R11, R12, RZ, 0x2 ;  /* 0x0000000c0b0b8211 */ /* 0x000fc800078f10ff */
[----:B------:R-:W-:Y:S01]  /*7d10*/  @!P0 LOP3.LUT R11, R11, 0xfffffffc, RZ, 0xc0, !PT ;  /* 0xfffffffc0b0b8812 */ /* 0x000fe200078ec0ff */
[----:B------:R-:W-:-:S04]  /*7d20*/  CS2R R52, SRZ ;  /* 0x0000000000347805 */ /* 0x000fc8000001ff00 */
[----:B------:R-:W-:-:S04]  /*7d30*/  @!P0 IMAD.WIDE R22, R11, 0x2, R22 ;  /* 0x000000020b168825 */ /* 0x000fc800078e0216 */
[----:B------:R-:W-:Y:S01]  /*7d40*/  @!P0 IMAD.WIDE R20, R11, 0x2, R20 ;  /* 0x000000020b148825 */ /* 0x000fe200078e0214 */
[----:B------:R3:W5:Y:S04]  /*7d50*/  @!P0 LD.E.64 R54, [R22.64] ;  /* 0x0000001216368980 */ /* 0x000768000c101b00 */
[----:B------:R3:W5:Y:S02]  /*7d60*/  @!P0 LD.E.64 R52, [R20.64] ;  /* 0x0000001214348980 */ /* 0x000764000c101b00 */
.L_x_2533:
[----:B------:R-:W-:Y:S05]  /*7d70*/  BSYNC B0 ;  /* 0x0000000000007941 */ /* 0x000fea0003800000 */
.L_x_2532:
[----:B-----5:R-:W-:Y:S01]  /*7d80*/  IMAD.MOV.U32 R15, RZ, RZ, R54 ;  /* 0x000000ffff0f7224 */ /* 0x020fe200078e0036 */
[----:B------:R-:W-:Y:S01]  /*7d90*/  MOV R12, R60 ;  /* 0x0000003c000c7202 */ /* 0x000fe20000000f00 */
[----:B------:R-:W-:Y:S01]  /*7da0*/  IMAD.MOV.U32 R13, RZ, RZ, R55 ;  /* 0x000000ffff0d7224 */ /* 0x000fe200078e0037 */
[----:B---3--:R3:W1:Y:S01]  /*7db0*/  SHFL.IDX PT, R27, R72, 0x2, 0x181f ;  /* 0x00581f00481b7f89 */ /* 0x00866200000e0000 */
[----:B------:R-:W-:Y:S01]  /*7dc0*/  IMAD.MOV.U32 R11, RZ, RZ, R61 ;  /* 0x000000ffff0b7224 */ /* 0x000fe200078e003d */
[----:B------:R-:W-:Y:S01]  /*7dd0*/  BSSY B0, `(.L_x_2534) ;  /* 0x0000024000007945 */ /* 0x000fe20003800000 */
[----:B--2---:R-:W-:Y:S01]  /*7de0*/  CS2R R22, SRZ ;  /* 0x0000000000167805 */ /* 0x004fe2000001ff00 */
[----:B------:R-:W-:Y:S01]  /*7df0*/  PRMT R43, R13, 0x5410, R15 ;  /* 0x000054100d2b7816 */ /* 0x000fe2000000000f */
[----:B------:R-:W-:Y:S01]  /*7e00*/  IMAD.MOV.U32 R15, RZ, RZ, R52 ;  /* 0x000000ffff0f7224 */ /* 0x000fe200078e0034 */
[----:B------:R-:W-:Y:S01]  /*7e10*/  PRMT R50, R11, 0x5410, R12 ;  /* 0x000054100b327816 */ /* 0x000fe2000000000c */
[----:B------:R-:W-:Y:S01]  /*7e20*/  IMAD.MOV.U32 R12, RZ, RZ, R58 ;  /* 0x000000ffff0c7224 */ /* 0x000fe200078e003a */
[----:B------:R-:W-:Y:S01]  /*7e30*/  MOV R13, R53 ;  /* 0x00000035000d7202 */ /* 0x000fe20000000f00 */
[----:B------:R3:W2:Y:S01]  /*7e40*/  SHFL.IDX PT, R26, R10, 0x2, 0x181f ;  /* 0x00581f000a1a7f89 */ /* 0x0006a200000e0000 */
[----:B------:R-:W-:Y:S01]  /*7e50*/  MOV R11, R59 ;  /* 0x0000003b000b7202 */ /* 0x000fe20000000f00 */
[----:B------:R-:W-:Y:S01]  /*7e60*/  CS2R R40, SRZ ;  /* 0x0000000000287805 */ /* 0x000fe2000001ff00 */
[----:B------:R-:W-:Y:S01]  /*7e70*/  PRMT R42, R13, 0x5410, R15 ;  /* 0x000054100d2a7816 */ /* 0x000fe2000000000f */
[----:B------:R3:W4:Y:S01]  /*7e80*/  SHFL.IDX PT, R21, R24, 0x2, 0x181f ;  /* 0x00581f0018157f89 */ /* 0x00072200000e0000 */
[----:B------:R-:W-:Y:S01]  /*7e90*/  PRMT R49, R11, 0x5410, R12 ;  /* 0x000054100b317816 */ /* 0x000fe2000000000c */
[----:B------:R-:W-:Y:S01]  /*7ea0*/  CS2R R46, SRZ ;  /* 0x00000000002e7805 */ /* 0x000fe2000001ff00 */
[----:B------:R-:W-:Y:S01]  /*7eb0*/  CS2R R38, SRZ ;  /* 0x0000000000267805 */ /* 0x000fe2000001ff00 */
[----:B----4-:R3:W4:Y:S01]  /*7ec0*/  SHFL.IDX PT, R20, R9, 0x2, 0x181f ;  /* 0x00581f0009147f89 */ /* 0x01072200000e0000 */
[----:B------:R-:W-:Y:S01]  /*7ed0*/  CS2R R44, SRZ ;  /* 0x00000000002c7805 */ /* 0x000fe2000001ff00 */
[----:B------:R-:W-:Y:S05]  /*7ee0*/  @P5 BRA `(.L_x_2535) ;  /* 0x0000012000005947 */ /* 0x000fea0003800000 */
[----:B------:R-:W-:Y:S01]  /*7ef0*/  ISETP.GE.AND P0, PT, R14, c[0x0][0x27c], PT ;  /* 0x00009f000e007a0c */ /* 0x000fe20003f06270 */
[----:B------:R-:W-:Y:S01]  /*7f00*/  CS2R R44, SRZ ;  /* 0x00000000002c7805 */ /* 0x000fe2000001ff00 */
[----:B------:R-:W-:-:S11]  /*7f10*/  CS2R R46, SRZ ;  /* 0x00000000002e7805 */ /* 0x000fd6000001ff00 */
[----:B----4-:R-:W-:-:S04]  /*7f20*/  @!P0 IMAD.WIDE R12, R14, 0x2, R20 ;  /* 0x000000020e0c8825 */ /* 0x010fc800078e0214 */
[C---:B-12---:R-:W-:Y:S01]  /*7f30*/  @!P0 IMAD.WIDE R32, R14.reuse, 0x2, R26 ;  /* 0x000000020e208825 */ /* 0x046fe200078e021a */
[----:B------:R1:W5:Y:S04]  /*7f40*/  @!P0 LD.E.64 R44, [R12.64] ;  /* 0x000000120c2c8980 */ /* 0x000368000c101b00 */
[----:B------:R2:W5:Y:S01]  /*7f50*/  @!P0 LD.E.64 R46, [R32.64] ;  /* 0x00000012202e8980 */ /* 0x000562000c101b00 */
[----:B-1----:R-:W-:-:S04]  /*7f60*/  IADD3 R12, R14, 0x20, RZ ;  /* 0x000000200e0c7810 */ /* 0x002fc80007ffe0ff */
        /* <DEDUP_REMOVED lines=10> */
.L_x_2535:
[----:B------:R-:W-:Y:S05]  /*8010*/  BSYNC B0 ;  /* 0x0000000000007941 */ /* 0x000fea0003800000 */
.L_x_2534:
[----:B------:R-:W3:Y:S01]  /*8020*/  SHFL.IDX PT, R25, R24, 0x3, 0x181f ;  /* 0x00781f0018197f89 */ /* 0x000ee200000e0000 */
[----:B-----5:R-:W-:Y:S01]  /*8030*/  IMAD.MOV.U32 R12, RZ, RZ, R40 ;  /* 0x000000ffff0c7224 */ /* 0x020fe200078e0028 */
[----:B------:R-:W-:Y:S01]  /*8040*/  BSSY B0, `(.L_x_2536) ;  /* 0x0000025000007945 */ /* 0x000fe20003800000 */
[----:B------:R-:W-:Y:S01]  /*8050*/  IMAD.MOV.U32 R11, RZ, RZ, R41 ;  /* 0x000000ffff0b7224 */ /* 0x000fe200078e0029 */
[----:B------:R-:W4:Y:S01]  /*8060*/  SHFL.IDX PT, R73, R72, 0x3, 0x181f ;  /* 0x00781f0048497f89 */ /* 0x000f2200000e0000 */
[----:B--2---:R-:W-:Y:S01]  /*8070*/  CS2R R32, SRZ ;  /* 0x0000000000207805 */ /* 0x004fe2000001ff00 */
[----:B----4-:R-:W-:Y:S01]  /*8080*/  CS2R R20, SRZ ;  /* 0x0000000000147805 */ /* 0x010fe2000001ff00 */
[----:B-1----:R-:W-:Y:S01]  /*8090*/  CS2R R26, SRZ ;  /* 0x00000000001a7805 */ /* 0x002fe2000001ff00 */
[----:B---3--:R1:W2:Y:S01]  /*80a0*/  SHFL.IDX PT, R24, R9, 0x3, 0x181f ;  /* 0x00781f0009187f89 */ /* 0x0082a200000e0000 */
[----:B------:R-:W-:Y:S01]  /*80b0*/  PRMT R35, R11, 0x5410, R12 ;  /* 0x000054100b237816 */ /* 0x000fe2000000000c */
[----:B------:R-:W-:Y:S01]  /*80c0*/  IMAD.MOV.U32 R12, RZ, RZ, R38 ;  /* 0x000000ffff0c7224 */ /* 0x000fe200078e0026 */
[----:B------:R-:W-:Y:S01]  /*80d0*/  MOV R11, R39 ;  /* 0x00000027000b7202 */ /* 0x000fe20000000f00 */
[----:B------:R3:W4:Y:S03]  /*80e0*/  SHFL.IDX PT, R72, R10, 0x3, 0x181f ;  /* 0x00781f000a487f89 */ /* 0x00072600000e0000 */
[----:B------:R-:W-:Y:S01]  /*80f0*/  PRMT R34, R11, 0x5410, R12 ;  /* 0x000054100b227816 */ /* 0x000fe2000000000c */
[----:B-1----:R-:W-:Y:S01]  /*8100*/  IMAD.MOV.U32 R9, RZ, RZ, R47 ;  /* 0x000000ffff097224 */ /* 0x002fe200078e002f */
[----:B---3--:R-:W-:-:S04]  /*8110*/  MOV R10, R46 ;  /* 0x0000002e000a7202 */ /* 0x008fc80000000f00 */
[----:B------:R-:W-:Y:S01]  /*8120*/  PRMT R37, R9, 0x5410, R10 ;  /* 0x0000541009257816 */ /* 0x000fe2000000000a */
[----:B------:R-:W-:Y:S01]  /*8130*/  IMAD.MOV.U32 R10, RZ, RZ, R44 ;  /* 0x000000ffff0a7224 */ /* 0x000fe200078e002c */
[----:B------:R-:W-:-:S04]  /*8140*/  MOV R9, R45 ;  /* 0x0000002d00097202 */ /* 0x000fc80000000f00 */
[----:B------:R-:W-:Y:S01]  /*8150*/  PRMT R36, R9, 0x5410, R10 ;  /* 0x0000541009247816 */ /* 0x000fe2000000000a */
[----:B------:R-:W-:Y:S05]  /*8160*/  @P6 BRA `(.L_x_2537) ;  /* 0x0000012000006947 */ /* 0x000fea0003800000 */
[C---:B--2-4-:R-:W-:Y:S01]  /*8170*/  ISETP.GE.AND P0, PT, R14.reuse, c[0x0][0x27c], PT ;  /* 0x00009f000e007a0c */ /* 0x054fe20003f06270 */
[----:B------:R-:W-:Y:S01]  /*8180*/  CS2R R32, SRZ ;  /* 0x0000000000207805 */ /* 0x000fe2000001ff00 */
[----:B------:R-:W-:Y:S01]  /*8190*/  CS2R R26, SRZ ;  /* 0x00000000001a7805 */ /* 0x000fe2000001ff00 */
[----:B------:R-:W-:-:S10]  /*81a0*/  IADD3 R10, R14, 0x20, RZ ;  /* 0x000000200e0a7810 */ /* 0x000fd40007ffe0ff */
[----:B------:R-:W-:-:S04]  /*81b0*/  @!P0 IMAD.WIDE R20, R14, 0x2, R72 ;  /* 0x000000020e148825 */ /* 0x000fc800078e0248 */
[----:B------:R-:W-:Y:S01]  /*81c0*/  @!P0 IMAD.WIDE R12, R14, 0x2, R24 ;  /* 0x000000020e0c8825 */ /* 0x000fe200078e0218 */
[----:B------:R1:W5:Y:S04]  /*81d0*/  @!P0 LD.E.64 R32, [R20.64] ;  /* 0x0000001214208980 */ /* 0x000368000c101b00 */
[----:B------:R2:W5:Y:S01]  /*81e0*/  @!P0 LD.E.64 R26, [R12.64] ;  /* 0x000000120c1a8980 */ /* 0x000562000c101b00 */
[----:B------:R-:W-:Y:S01]  /*81f0*/  ISETP.GE.AND P0, PT, R10, c[0x0][0x27c], PT ;  /* 0x00009f000a007a0c */ /* 0x000fe20003f06270 */
[----:B------:R-:W-:-:S12]  /*8200*/  CS2R R22, SRZ ;  /* 0x0000000000167805 */ /* 0x000fd8000001ff00 */
[----:B------:R-:W-:-:S04]  /*8210*/  @!P0 SHF.R.S32.HI R9, RZ, 0x1f, R10 ;  /* 0x0000001fff098819 */ /* 0x000fc8000001140a */
[----:B------:R-:W-:Y:S01]  /*8220*/  @!P0 LEA.HI R9, R9, R10, RZ, 0x2 ;  /* 0x0000000a09098211 */ /* 0x000fe200078f10ff */
[----:B-1----:R-:W-:-:S03]  /*8230*/  CS2R R20, SRZ ;  /* 0x0000000000147805 */ /* 0x002fc6000001ff00 */
[----:B------:R-:W-:-:S05]  /*8240*/  @!P0 LOP3.LUT R9, R9, 0xfffffffc, RZ, 0xc0, !PT ;  /* 0xfffffffc09098812 */ /* 0x000fca00078ec0ff */
[----:B------:R-:W-:-:S04]  /*8250*/  @!P0 IMAD.WIDE R72, R9, 0x2, R72 ;  /* 0x0000000209488825 */ /* 0x000fc800078e0248 */
[----:B------:R-:W-:Y:S01]  /*8260*/  @!P0 IMAD.WIDE R24, R9, 0x2, R24 ;  /* 0x0000000209188825 */ /* 0x000fe200078e0218 */
[----:B------:R2:W5:Y:S04]  /*8270*/  @!P0 LD.E.64 R22, [R72.64] ;  /* 0x0000001248168980 */ /* 0x000568000c101b00 */
[----:B------:R2:W5:Y:S02]  /*8280*/  @!P0 LD.E.64 R20, [R24.64] ;  /* 0x0000001218148980 */ /* 0x000564000c101b00 */
.L_x_2537:
[----:B--2-4-:R-:W-:Y:S05]  /*8290*/  BSYNC B0 ;  /* 0x0000000000007941 */ /* 0x014fea0003800000 */
.L_x_2536:
[----:B------:R-:W-:Y:S01]  /*82a0*/  IMAD.IADD R25, R8, 0x1, -R117 ;  /* 0x0000000108197824 */ /* 0x000fe200078e0a75 */
[----:B-----5:R-:W-:Y:S01]  /*82b0*/  MOV R8, R33 ;  /* 0x0000002100087202 */ /* 0x020fe20000000f00 */
[----:B------:R-:W-:Y:S01]  /*82c0*/  IMAD.MOV.U32 R9, RZ, RZ, R22 ;  /* 0x000000ffff097224 */ /* 0x000fe200078e0016 */
[----:B------:R-:W-:-:S04]  /*82d0*/  DEPBAR.LE SB0, 0x1 ;  /* 0x000080400000791a */ /* 0x000fc80000000000 */
[----:B------:R-:W-:Y:S01]  /*82e0*/  IMNMX R25, R25, 0x80, PT ;  /* 0x0000008019197817 */ /* 0x000fe20003800200 */
[----:B------:R-:W-:Y:S01]  /*82f0*/  IMAD.MOV.U32 R10, RZ, RZ, R23 ;  /* 0x000000ffff0a7224 */ /* 0x000fe200078e0017 */
[----:B------:R-:W-:Y:S01]  /*8300*/  PRMT R12, R9, 0x7610, R12 ;  /* 0x00007610090c7816 */ /* 0x000fe2000000000c */
[----:B------:R-:W-:Y:S01]  /*8310*/  IMAD.MOV.U32 R9, RZ, RZ, R32 ;  /* 0x000000ffff097224 */ /* 0x000fe200078e0020 */
[----:B------:R-:W-:Y:S01]  /*8320*/  BAR.SYNC.DEFER_BLOCKING 0x0 ;  /* 0x0000000000007b1d */ /* 0x000fe20000010000 */
[----:B------:R-:W-:Y:S01]  /*8330*/  ISETP.GE.AND P0, PT, R18, R25, PT ;  /* 0x000000191200720c */ /* 0x000fe20003f06270 */
[----:B------:R-:W-:Y:S01]  /*8340*/  IMAD.MOV.U32 R11, RZ, RZ, R20 ;  /* 0x000000ffff0b7224 */ /* 0x000fe200078e0014 */
[----:B------:R-:W-:Y:S01]  /*8350*/  PRMT R13, R13, 0x5410, R10 ;  /* 0x000054100d0d7816 */ /* 0x000fe2000000000a */
[----:B------:R-:W-:Y:S01]  /*8360*/  IMAD.MOV.U32 R10, RZ, RZ, R21 ;  /* 0x000000ffff0a7224 */ /* 0x000fe200078e0015 */
[----:B------:R-:W-:Y:S01]  /*8370*/  PRMT R24, R8, 0x5410, R9 ;  /* 0x0000541008187816 */ /* 0x000fe20000000009 */
[----:B------:R-:W-:Y:S01]  /*8380*/  IMAD.MOV.U32 R8, RZ, RZ, R27 ;  /* 0x000000ffff087224 */ /* 0x000fe200078e001b */
[----:B------:R-:W-:Y:S01]  /*8390*/  MOV R9, R26 ;  /* 0x0000001a00097202 */ /* 0x000fe20000000f00 */
[----:B------:R-:W-:Y:S01]  /*83a0*/  BSSY B1, `(.L_x_2538) ;  /* 0x0000060000017945 */ /* 0x000fe20003800000 */
[----:B------:R-:W-:-:S02]  /*83b0*/  PRMT R13, R11, 0x7610, R13 ;  /* 0x000076100b0d7816 */ /* 0x000fc4000000000d */
[----:B------:R-:W-:Y:S02]  /*83c0*/  PRMT R12, R12, 0x5410, R10 ;  /* 0x000054100c0c7816 */ /* 0x000fe4000000000a */
[----:B------:R-:W-:Y:S01]  /*83d0*/  PRMT R15, R8, 0x5410, R9 ;  /* 0x00005410080f7816 */ /* 0x000fe20000000009 */
[----:B------:R-:W-:Y:S05]  /*83e0*/  @P0 BRA `(.L_x_2539) ;  /* 0x000005b000000947 */ /* 0x000fea0003800000 */
[----:B------:R-:W-:Y:S01]  /*83f0*/  ISETP.GE.AND P0, PT, R14, c[0x0][0x27c], PT ;  /* 0x00009f000e007a0c */ /* 0x000fe20003f06270 */
[----:B------:R-:W-:-:S12]  /*8400*/  BSSY B0, `(.L_x_2540) ;  /* 0x000002c000007945 */ /* 0x000fd80003800000 */
[----:B------:R-:W-:Y:S05]  /*8410*/  @P0 BRA `(.L_x_2541) ;  /* 0x000002a000000947 */ /* 0x000fea0003800000 */
[----:B------:R-:W1:Y:S01]  /*8420*/  LDS.128 R8, [R31+0x100] ;  /* 0x000100001f087984 */ /* 0x000e620000000c00 */
[--C-:B------:R-:W-:Y:S01]  /*8430*/  SHF.R.U64 R63, R64, 0x10, R65.reuse ;  /* 0x00000010403f7819 */ /* 0x100fe20000001241 */
[--C-:B------:R-:W-:Y:S01]  /*8440*/  HADD2.F32 R73, -RZ, R57.reuse.H1_H1 ;  /* 0x30000039ff497230 */ /* 0x100fe20000004100 */
[----:B------:R-:W-:Y:S01]  /*8450*/  SHF.R.U32.HI R64, RZ, 0x10, R65 ;  /* 0x00000010ff407819 */ /* 0x000fe20000011641 */
[----:B------:R-:W-:Y:S01]  /*8460*/  HADD2.F32 R57, -RZ, R57.H0_H0 ;  /* 0x20000039ff397230 */ /* 0x000fe20000004100 */
[--C-:B------:R-:W-:Y:S01]  /*8470*/  SHF.R.U64 R65, R66, 0x10, R67.reuse ;  /* 0x0000001042417819 */ /* 0x100fe20000001243 */
[----:B------:R-:W-:Y:S01]  /*8480*/  HADD2.F32 R75, -RZ, R62.H1_H1 ;  /* 0x3000003eff4b7230 */ /* 0x000fe20000004100 */
[----:B------:R-:W-:Y:S01]  /*8490*/  SHF.R.U32.HI R66, RZ, 0x10, R67 ;  /* 0x00000010ff427819 */ /* 0x000fe20000011643 */
[----:B------:R-:W-:Y:S02]  /*84a0*/  HADD2.F32 R74, -RZ, R64.H0_H0 ;  /* 0x20000040ff4a7230 */ /* 0x000fe40000004100 */
[----:B------:R-:W-:-:S02]  /*84b0*/  HADD2.F32 R65, -RZ, R65.H0_H0 ;  /* 0x20000041ff417230 */ /* 0x000fc40000004100 */
[----:B------:R-:W-:Y:S02]  /*84c0*/  HADD2.F32 R66, -RZ, R66.H0_H0 ;  /* 0x20000042ff427230 */ /* 0x000fe40000004100 */
[----:B------:R-:W-:Y:S02]  /*84d0*/  HADD2.F32 R62, -RZ, R62.H0_H0 ;  /* 0x2000003eff3e7230 */ /* 0x000fe40000004100 */
[--C-:B-1----:R-:W-:Y:S02]  /*84e0*/  HADD2.F32 R67, -RZ, R11.reuse.H0_H0 ;  /* 0x2000000bff437230 */ /* 0x102fe40000004100 */
[----:B------:R-:W-:Y:S02]  /*84f0*/  HADD2.F32 R11, -RZ, R11.H1_H1 ;  /* 0x3000000bff0b7230 */ /* 0x000fe40000004100 */
[--C-:B------:R-:W-:Y:S02]  /*8500*/  HADD2.F32 R69, -RZ, R8.reuse.H0_H0 ;  /* 0x20000008ff457230 */ /* 0x100fe40000004100 */
[----:B------:R-:W-:Y:S01]  /*8510*/  HADD2.F32 R70, -RZ, R8.H1_H1 ;  /* 0x30000008ff467230 */ /* 0x000fe20000004100 */
[-C--:B------:R-:W-:Y:S01]  /*8520*/  FMUL.FTZ R64, R11, R66.reuse ;  /* 0x000000420b407220 */ /* 0x080fe20000410000 */
[--C-:B------:R-:W-:Y:S01]  /*8530*/  HADD2.F32 R8, -RZ, R10.reuse.H0_H0 ;  /* 0x2000000aff087230 */ /* 0x100fe20000004100 */
[C---:B------:R-:W-:Y:S01]  /*8540*/  FMUL.FTZ R66, R67.reuse, R66 ;  /* 0x0000004243427220 */ /* 0x040fe20000410000 */
[--C-:B------:R-:W-:Y:S01]  /*8550*/  HADD2.F32 R72, -RZ, R9.reuse.H0_H0 ;  /* 0x20000009ff487230 */ /* 0x100fe20000004100 */
[-C--:B------:R-:W-:Y:S01]  /*8560*/  FFMA.FTZ R64, R67, R74.reuse, -R64 ;  /* 0x0000004a43407223 */ /* 0x080fe20000010840 */
[----:B------:R-:W-:Y:S01]  /*8570*/  HADD2.F32 R10, -RZ, R10.H1_H1 ;  /* 0x3000000aff0a7230 */ /* 0x000fe20000004100 */
[----:B------:R-:W-:Y:S01]  /*8580*/  FFMA.FTZ R11, R11, R74, R66 ;  /* 0x0000004a0b0b7223 */ /* 0x000fe20000010042 */
[----:B------:R-:W-:Y:S01]  /*8590*/  HADD2.F32 R9, -RZ, R9.H1_H1 ;  /* 0x30000009ff097230 */ /* 0x000fe20000004100 */
[----:B------:R-:W-:Y:S01]  /*85a0*/  FMUL.FTZ R80, R70, R73 ;  /* 0x0000004946507220 */ /* 0x000fe20000410000 */
[----:B------:R-:W-:Y:S01]  /*85b0*/  HADD2.F32 R66, -RZ, R63.H0_H0 ;  /* 0x2000003fff427230 */ /* 0x000fe20000004100 */
[----:B------:R-:W-:Y:S01]  /*85c0*/  FMUL.FTZ R63, R10, R57 ;  /* 0x000000390a3f7220 */ /* 0x000fe20000410000 */
[----:B------:R-:W-:Y:S01]  /*85d0*/  F2FP.PACK_AB R11, R11, R64 ;  /* 0x000000400b0b723e */ /* 0x000fe200000000ff */
[----:B------:R-:W-:-:S02]  /*85e0*/  FMUL.FTZ R67, R9, R65 ;  /* 0x0000004109437220 */ /* 0x000fc40000410000 */
[C---:B------:R-:W-:Y:S02]  /*85f0*/  FMUL.FTZ R73, R69.reuse, R73 ;  /* 0x0000004945497220 */ /* 0x040fe40000410000 */
[----:B------:R-:W-:Y:S02]  /*8600*/  FMUL.FTZ R57, R8, R57 ;  /* 0x0000003908397220 */ /* 0x000fe40000410000 */
[----:B------:R-:W-:Y:S02]  /*8610*/  FMUL.FTZ R65, R72, R65 ;  /* 0x0000004148417220 */ /* 0x000fe40000410000 */
[-C--:B------:R-:W-:Y:S02]  /*8620*/  FFMA.FTZ R80, R69, R75.reuse, -R80 ;  /* 0x0000004b45507223 */ /* 0x080fe40000010850 */
[----:B------:R-:W-:Y:S02]  /*8630*/  FFMA.FTZ R73, R70, R75, R73 ;  /* 0x0000004b46497223 */ /* 0x000fe40000010049 */
[----:B------:R-:W-:-:S02]  /*8640*/  FFMA.FTZ R63, R8, R62, -R63 ;  /* 0x0000003e083f7223 */ /* 0x000fc4000001083f */
[----:B------:R-:W-:Y:S01]  /*8650*/  FFMA.FTZ R10, R10, R62, R57 ;  /* 0x0000003e0a0a7223 */ /* 0x000fe20000010039 */
[----:B------:R-:W-:Y:S01]  /*8660*/  F2FP.PACK_AB R8, R73, R80 ;  /* 0x000000504908723e */ /* 0x000fe200000000ff */
[-C--:B------:R-:W-:Y:S02]  /*8670*/  FFMA.FTZ R67, R72, R66.reuse, -R67 ;  /* 0x0000004248437223 */ /* 0x080fe40000010843 */
[----:B------:R-:W-:Y:S01]  /*8680*/  FFMA.FTZ R9, R9, R66, R65 ;  /* 0x0000004209097223 */ /* 0x000fe20000010041 */
[----:B------:R-:W-:-:S04]  /*8690*/  F2FP.PACK_AB R10, R10, R63 ;  /* 0x0000003f0a0a723e */ /* 0x000fc800000000ff */
[----:B------:R-:W-:-:S05]  /*86a0*/  F2FP.PACK_AB R9, R9, R67 ;  /* 0x000000430909723e */ /* 0x000fca00000000ff */
[----:B------:R1:W-:Y:S02]  /*86b0*/  STS.128 [R31+0x100], R8 ;  /* 0x000100081f007388 */ /* 0x0003e40000000c00 */
.L_x_2541:
[----:B------:R-:W-:Y:S05]  /*86c0*/  BSYNC B0 ;  /* 0x0000000000007941 */ /* 0x000fea0003800000 */
.L_x_2540:
[----:B-1----:R-:W-:-:S04]  /*86d0*/  IADD3 R8, R14, 0x20, RZ ;  /* 0x000000200e087810 */ /* 0x002fc80007ffe0ff */
[----:B------:R-:W-:-:S13]  /*86e0*/  ISETP.GE.AND P0, PT, R8, c[0x0][0x27c], PT ;  /* 0x00009f0008007a0c */ /* 0x000fda0003f06270 */
[----:B------:R-:W-:Y:S05]  /*86f0*/  @P0 BRA `(.L_x_2539) ;  /* 0x000002a000000947 */ /* 0x000fea0003800000 */
[----:B------:R-:W1:Y:S01]  /*8700*/  LDS.128 R8, [R31+0x4100] ;  /* 0x004100001f087984 */ /* 0x000e620000000c00 */
[--C-:B------:R-:W-:Y:S01]  /*8710*/  SHF.R.U64 R62, R76, 0x10, R77.reuse ;  /* 0x000000104c3e7819 */ /* 0x100fe2000000124d */
[--C-:B------:R-:W-:Y:S01]  /*8720*/  HADD2.F32 R67, -RZ, R51.reuse.H1_H1 ;  /* 0x30000033ff437230 */ /* 0x100fe20000004100 */
[----:B------:R-:W-:Y:S01]  /*8730*/  SHF.R.U32.HI R76, RZ, 0x10, R77 ;  /* 0x00000010ff4c7819 */ /* 0x000fe2000001164d */
[----:B------:R-:W-:Y:S01]  /*8740*/  HADD2.F32 R70, -RZ, R56.H1_H1 ;  /* 0x30000038ff467230 */ /* 0x000fe20000004100 */
[--C-:B------:R-:W-:Y:S01]  /*8750*/  SHF.R.U64 R57, R78, 0x10, R79.reuse ;  /* 0x000000104e397819 */ /* 0x100fe2000000124f */
[----:B------:R-:W-:Y:S01]  /*8760*/  HADD2.F32 R51, -RZ, R51.H0_H0 ;  /* 0x20000033ff337230 */ /* 0x000fe20000004100 */
[----:B------:R-:W-:Y:S01]  /*8770*/  SHF.R.U32.HI R78, RZ, 0x10, R79 ;  /* 0x00000010ff4e7819 */ /* 0x000fe2000001164f */
[----:B------:R-:W-:Y:S02]  /*8780*/  HADD2.F32 R76, -RZ, R76.H0_H0 ;  /* 0x2000004cff4c7230 */ /* 0x000fe40000004100 */
[----:B------:R-:W-:-:S02]  /*8790*/  HADD2.F32 R62, -RZ, R62.H0_H0 ;  /* 0x2000003eff3e7230 */ /* 0x000fc40000004100 */
[----:B------:R-:W-:Y:S02]  /*87a0*/  HADD2.F32 R78, -RZ, R78.H0_H0 ;  /* 0x2000004eff4e7230 */ /* 0x000fe40000004100 */
[----:B------:R-:W-:Y:S02]  /*87b0*/  HADD2.F32 R56, -RZ, R56.H0_H0 ;  /* 0x20000038ff387230 */ /* 0x000fe40000004100 */
[--C-:B-1----:R-:W-:Y:S02]  /*87c0*/  HADD2.F32 R63, -RZ, R11.reuse.H0_H0 ;  /* 0x2000000bff3f7230 */ /* 0x102fe40000004100 */
[----:B------:R-:W-:Y:S02]  /*87d0*/  HADD2.F32 R11, -RZ, R11.H1_H1 ;  /* 0x3000000bff0b7230 */ /* 0x000fe40000004100 */
[--C-:B------:R-:W-:Y:S02]  /*87e0*/  HADD2.F32 R65, -RZ, R8.reuse.H1_H1 ;  /* 0x30000008ff417230 */ /* 0x100fe40000004100 */
[----:B------:R-:W-:Y:S01]  /*87f0*/  HADD2.F32 R64, -RZ, R8.H0_H0 ;  /* 0x20000008ff407230 */ /* 0x000fe20000004100 */
[-C--:B------:R-:W-:Y:S01]  /*8800*/  FMUL.FTZ R69, R11, R76.reuse ;  /* 0x0000004c0b457220 */ /* 0x080fe20000410000 */
[--C-:B------:R-:W-:Y:S01]  /*8810*/  HADD2.F32 R8, -RZ, R10.reuse.H0_H0 ;  /* 0x2000000aff087230 */ /* 0x100fe20000004100 */
[-C--:B------:R-:W-:Y:S01]  /*8820*/  FMUL.FTZ R72, R65, R67.reuse ;  /* 0x0000004341487220 */ /* 0x080fe20000410000 */
[--C-:B------:R-:W-:Y:S01]  /*8830*/  HADD2.F32 R66, -RZ, R9.reuse.H0_H0 ;  /* 0x20000009ff427230 */ /* 0x100fe20000004100 */
[C---:B------:R-:W-:Y:S01]  /*8840*/  FMUL.FTZ R76, R63.reuse, R76 ;  /* 0x0000004c3f4c7220 */ /* 0x040fe20000410000 */
[----:B------:R-:W-:Y:S01]  /*8850*/  HADD2.F32 R10, -RZ, R10.H1_H1 ;  /* 0x3000000aff0a7230 */ /* 0x000fe20000004100 */
[----:B------:R-:W-:Y:S01]  /*8860*/  FFMA.FTZ R69, R63, R78, -R69 ;  /* 0x0000004e3f457223 */ /* 0x000fe20000010845 */
[----:B------:R-:W-:Y:S01]  /*8870*/  HADD2.F32 R9, -RZ, R9.H1_H1 ;  /* 0x30000009ff097230 */ /* 0x000fe20000004100 */
[C---:B------:R-:W-:Y:S01]  /*8880*/  FMUL.FTZ R67, R64.reuse, R67 ;  /* 0x0000004340437220 */ /* 0x040fe20000410000 */
[----:B------:R-:W-:Y:S01]  /*8890*/  HADD2.F32 R63, -RZ, R57.H0_H0 ;  /* 0x20000039ff3f7230 */ /* 0x000fe20000004100 */
[----:B------:R-:W-:-:S02]  /*88a0*/  FFMA.FTZ R72, R64, R70, -R72 ;  /* 0x0000004640487223 */ /* 0x000fc40000010848 */
[-C--:B------:R-:W-:Y:S02]  /*88b0*/  FMUL.FTZ R57, R10, R51.reuse ;  /* 0x000000330a397220 */ /* 0x080fe40000410000 */
[-C--:B------:R-:W-:Y:S02]  /*88c0*/  FMUL.FTZ R64, R9, R62.reuse ;  /* 0x0000003e09407220 */ /* 0x080fe40000410000 */
[----:B------:R-:W-:Y:S02]  /*88d0*/  FMUL.FTZ R51, R8, R51 ;  /* 0x0000003308337220 */ /* 0x000fe40000410000 */
[----:B------:R-:W-:Y:S02]  /*88e0*/  FMUL.FTZ R62, R66, R62 ;  /* 0x0000003e423e7220 */ /* 0x000fe40000410000 */
[----:B------:R-:W-:Y:S02]  /*88f0*/  FFMA.FTZ R11, R11, R78, R76 ;  /* 0x0000004e0b0b7223 */ /* 0x000fe4000001004c */
[----:B------:R-:W-:-:S02]  /*8900*/  FFMA.FTZ R67, R65, R70, R67 ;  /* 0x0000004641437223 */ /* 0x000fc40000010043 */
[-C--:B------:R-:W-:Y:S01]  /*8910*/  FFMA.FTZ R57, R8, R56.reuse, -R57 ;  /* 0x0000003808397223 */ /* 0x080fe20000010839 */
[----:B------:R-:W-:Y:S01]  /*8920*/  F2FP.PACK_AB R11, R11, R69 ;  /* 0x000000450b0b723e */ /* 0x000fe200000000ff */
[----:B------:R-:W-:Y:S01]  /*8930*/  FFMA.FTZ R10, R10, R56, R51 ;  /* 0x000000380a0a7223 */ /* 0x000fe20000010033 */
[----:B------:R-:W-:Y:S01]  /*8940*/  F2FP.PACK_AB R8, R67, R72 ;  /* 0x000000484308723e */ /* 0x000fe200000000ff */
[-C--:B------:R-:W-:Y:S02]  /*8950*/  FFMA.FTZ R64, R66, R63.reuse, -R64 ;  /* 0x0000003f42407223 */ /* 0x080fe40000010840 */
[----:B------:R-:W-:Y:S01]  /*8960*/  FFMA.FTZ R9, R9, R63, R62 ;  /* 0x0000003f09097223 */ /* 0x000fe2000001003e */
[----:B------:R-:W-:-:S04]  /*8970*/  F2FP.PACK_AB R10, R10, R57 ;  /* 0x000000390a0a723e */ /* 0x000fc800000000ff */
[----:B------:R-:W-:-:S05]  /*8980*/  F2FP.PACK_AB R9, R9, R64 ;  /* 0x000000400909723e */ /* 0x000fca00000000ff */
[----:B------:R1:W-:Y:S02]  /*8990*/  STS.128 [R31+0x4100], R8 ;  /* 0x004100081f007388 */ /* 0x0003e40000000c00 */
.L_x_2539:
[----:B------:R-:W-:Y:S05]  /*89a0*/  BSYNC B1 ;  /* 0x0000000000017941 */ /* 0x000fea0003800000 */
.L_x_2538:
[----:B-1----:R-:W-:Y:S01]  /*89b0*/  IADD3 R8, R18, 0x20, RZ ;  /* 0x0000002012087810 */ /* 0x002fe20007ffe0ff */
[----:B------:R-:W-:Y:S03]  /*89c0*/  BSSY B1, `(.L_x_2542) ;  /* 0x000005e000017945 */ /* 0x000fe60003800000 */
[----:B------:R-:W-:-:S13]  /*89d0*/  ISETP.GE.AND P0, PT, R8, R25, PT ;  /* 0x000000190800720c */ /* 0x000fda0003f06270 */
        /* <DEDUP_REMOVED lines=10> */
[----:B------:R-:W-:Y:S01]  /*8a80*/  HADD2.F32 R56, -RZ, R56.H0_H0 ;  /* 0x20000038ff387230 */ /* 0x000fe20000004100 */
[----:B------:R-:W-:Y:S01]  /*8a90*/  SHF.R.U32.HI R60, RZ, 0x10, R61 ;  /* 0x00000010ff3c7819 */ /* 0x000fe2000001163d */
[----:B------:R-:W-:Y:S02]  /*8aa0*/  HADD2.F32 R58, -RZ, R58.H0_H0 ;  /* 0x2000003aff3a7230 */ /* 0x000fe40000004100 */
[----:B------:R-:W-:-:S02]  /*8ab0*/  HADD2.F32 R65, -RZ, R50.H1_H1 ;  /* 0x30000032ff417230 */ /* 0x000fc40000004100 */
        /* <DEDUP_REMOVED lines=32> */
.L_x_2545:
[----:B------:R-:W-:Y:S05]  /*8cc0*/  BSYNC B0 ;  /* 0x0000000000007941 */ /* 0x000fea0003800000 */
.L_x_2544:
[----:B-1----:R-:W-:-:S04]  /*8cd0*/  IADD3 R8, R14, 0x20, RZ ;  /* 0x000000200e087810 */ /* 0x002fc80007ffe0ff */
[----:B------:R-:W-:-:S13]  /*8ce0*/  ISETP.GE.AND P0, PT, R8, c[0x0][0x27c], PT ;  /* 0x00009f0008007a0c */ /* 0x000fda0003f06270 */
        /* <DEDUP_REMOVED lines=43> */
.L_x_2543:
[----:B------:R-:W-:Y:S05]  /*8fa0*/  BSYNC B1 ;  /* 0x0000000000017941 */ /* 0x000fea0003800000 */
.L_x_2542:
        /* <DEDUP_REMOVED lines=49> */
.L_x_2549:
[----:B------:R-:W-:Y:S05]  /*92c0*/  BSYNC B0 ;  /* 0x0000000000007941 */ /* 0x000fea0003800000 */
.L_x_2548:
        /* <DEDUP_REMOVED lines=32> */
[----:B------:R-:W-:Y:S02]  /*94d0*/  FMUL.FTZ R44, R41, R44 ;  /* 0x0000002c292c7220 */ /* 0x000fe40000410000 */
        /* <DEDUP_REMOVED lines=12> */
.L_x_2547:
[----:B------:R-:W-:Y:S05]  /*95a0*/  BSYNC B1 ;  /* 0x0000000000017941 */ /* 0x000fea0003800000 */
.L_x_2546:
[----:B-1----:R-:W-:-:S04]  /*95b0*/  IADD3 R8, R18, 0x60, RZ ;  /* 0x0000006012087810 */ /* 0x002fc80007ffe0ff */
        /* <DEDUP_REMOVED lines=47> */
.L_x_2552:
[----:B------:R-:W-:Y:S05]  /*98b0*/  BSYNC B0 ;  /* 0x0000000000007941 */ /* 0x000fea0003800000 */
.L_x_2551:
[----:B------:R-:W-:-:S04]  /*98c0*/  IADD3 R14, R14, 0x20, RZ ;  /* 0x000000200e0e7810 */ /* 0x000fc80007ffe0ff */
[----:B------:R-:W-:-:S13]  /*98d0*/  ISETP.GE.AND P0, PT, R14, c[0x0][0x27c], PT ;  /* 0x00009f000e007a0c */ /* 0x000fda0003f06270 */
[----:B------:R-:W-:Y:S05]  /*98e0*/  @P0 BRA `(.L_x_2550) ;  /* 0x000026e000000947 */ /* 0x000fea0003800000 */
[----:B-1----:R-:W1:Y:S01]  /*98f0*/  LDS.128 R8, [R31+0x7100] ;  /* 0x007100001f087984 */ /* 0x002e620000000c00 */
[--C-:B------:R-:W-:Y:S01]  /*9900*/  SHF.R.U64 R15, R20, 0x10, R21.reuse ;  /* 0x00000010140f7819 */ /* 0x100fe20000001215 */
[--C-:B------:R-:W-:Y:S01]  /*9910*/  HADD2.F32 R32, -RZ, R12.reuse.H0_H0 ;  /* 0x2000000cff207230 */ /* 0x100fe20000004100 */
        /* <DEDUP_REMOVED lines=8> */
[----:B------:R-:W-:Y:S02]  /*99a0*/  HADD2.F32 R13, -RZ, R13.H1_H1 ;  /* 0x3000000dff0d7230 */ /* 0x000fe40000004100 */
        /* <DEDUP_REMOVED lines=29> */
[----:B------:R1:W-:Y:S01]  /*9b80*/  STS.128 [R31+0x7100], R8 ;  /* 0x007100081f007388 */ /* 0x0003e20000000c00 */
[----:B------:R-:W-:Y:S05]  /*9b90*/  BRA `(.L_x_2550) ;  /* 0x0000243000007947 */ /* 0x000fea0003800000 */
.L_x_2529:
[----:B------:R-:W-:Y:S01]  /*9ba0*/  @P3 IMAD.HI.U32 R13, R12, c[0x0][0x2c8], RZ ;  /* 0x0000b2000c0d3a27 */ /* 0x000fe200078e00ff */
[----:B------:R-:W-:Y:S01]  /*9bb0*/  CS2R R58, SRZ ;  /* 0x00000000003a7805 */ /* 0x000fe2000001ff00 */
[----:B------:R-:W-:Y:S02]  /*9bc0*/  CS2R R56, SRZ ;  /* 0x0000000000387805 */ /* 0x000fe4000001ff00 */
[----:B------:R-:W-:Y:S01]  /*9bd0*/  IMAD.MOV.U32 R23, RZ, RZ, R25 ;  /* 0x000000ffff177224 */ /* 0x000fe200078e0019 */
[----:B------:R-:W-:Y:S01]  /*9be0*/  @P3 SHF.R.U32.HI R12, RZ, c[0x0][0x2cc], R13 ;  /* 0x0000b300ff0c3a19 */ /* 0x000fe2000001160d */
[----:B------:R-:W-:-:S03]  /*9bf0*/  IMAD.MOV.U32 R20, RZ, RZ, R14 ;  /* 0x000000ffff147224 */ /* 0x000fc600078e000e */
[----:B------:R-:W-:Y:S01]  /*9c00*/  SHF.R.S32.HI R13, RZ, 0x1f, R12 ;  /* 0x0000001fff0d7819 */ /* 0x000fe2000001140c */
[----:B------:R-:W-:-:S04]  /*9c10*/  IMAD.WIDE.U32 R22, R12, c[0x0][0x280], R22 ;  /* 0x0000a0000c167a25 */ /* 0x000fc800078e0016 */
[C---:B------:R-:W-:Y:S02]  /*9c20*/  IMAD R15, R13.reuse, c[0x0][0x280], RZ ;  /* 0x0000a0000d0f7a24 */ /* 0x040fe400078e02ff */
[----:B------:R-:W-:Y:S02]  /*9c30*/  IMAD R13, R13, c[0x0][0x290], RZ ;  /* 0x0000a4000d0d7a24 */ /* 0x000fe400078e02ff */
[C---:B------:R-:W-:Y:S02]  /*9c40*/  IMAD R15, R12.reuse, c[0x0][0x284], R15 ;  /* 0x0000a1000c0f7a24 */ /* 0x040fe400078e020f */
[----:B------:R-:W-:-:S04]  /*9c50*/  IMAD.WIDE.U32 R20, R12, c[0x0][0x290], R20 ;  /* 0x0000a4000c147a25 */ /* 0x000fc800078e0014 */
[----:B------:R-:W-:Y:S01]  /*9c60*/  IMAD.IADD R49, R23, 0x1, R15 ;  /* 0x0000000117317824 */ /* 0x000fe200078e020f */
[----:B------:R-:W-:Y:S01]  /*9c70*/  LEA R15, P0, R22, c[0x0][0x270], 0x1 ;  /* 0x00009c00160f7a11 */ /* 0x000fe200078008ff */
[----:B------:R-:W-:Y:S01]  /*9c80*/  IMAD R13, R12, c[0x0][0x294], R13 ;  /* 0x0000a5000c0d7a24 */ /* 0x000fe200078e020d */
[----:B------:R-:W-:Y:S02]  /*9c90*/  SHF.R.S32.HI R12, RZ, 0x1f, R224 ;  /* 0x0000001fff0c7819 */ /* 0x000fe400000114e0 */
[----:B------:R-:W-:Y:S01]  /*9ca0*/  LEA.HI.X R49, R22, c[0x0][0x274], R49, 0x1, P0 ;  /* 0x00009d0016317a11 */ /* 0x000fe200000f0c31 */
[----:B------:R-:W1:Y:S01]  /*9cb0*/  SHFL.IDX PT, R24, R15, RZ, 0x181f ;  /* 0x00181fff0f187589 */ /* 0x000e6200000e0000 */
[----:B------:R-:W-:Y:S02]  /*9cc0*/  IADD3 R14, R21, R13, RZ ;  /* 0x0000000d150e7210 */ /* 0x000fe40007ffe0ff */
[----:B------:R-:W-:-:S04]  /*9cd0*/  LEA R13, P0, R20, c[0x0][0x288], 0x1 ;  /* 0x0000a200140d7a11 */ /* 0x000fc800078008ff */
[----:B------:R-:W-:Y:S02]  /*9ce0*/  LEA.HI.X R14, R20, c[0x0][0x28c], R14, 0x1, P0 ;  /* 0x0000a300140e7a11 */ /* 0x000fe400000f0c0e */
[----:B------:R-:W2:Y:S01]  /*9cf0*/  SHFL.IDX PT, R20, R49, RZ, 0x181f ;  /* 0x00181fff31147589 */ /* 0x000ea200000e0000 */
[----:B------:R-:W-:-:S03]  /*9d00*/  ISETP.GE.OR P0, PT, R224, c[0x0][0x27c], P4 ;  /* 0x00009f00e0007a0c */ /* 0x000fc60002706670 */
[----:B------:R-:W-:Y:S10]  /*9d10*/  SHFL.IDX PT, R21, R14, RZ, 0x181f ;  /* 0x00181fff0e157589 */ /* 0x000ff400000e0000 */
[C---:B------:R-:W-:Y:S01]  /*9d20*/  @!P0 IMAD.SHL.U32 R23, R224.reuse, 0x2, RZ ;  /* 0x00000002e0178824 */ /* 0x040fe200078e00ff */
[----:B------:R-:W-:-:S04]  /*9d30*/  @!P0 SHF.L.U64.HI R22, R224, 0x1, R12 ;  /* 0x00000001e0168819 */ /* 0x000fc8000001020c */
[----:B-1----:R-:W-:-:S05]  /*9d40*/  @!P0 IADD3 R24, P2, R24, R23, RZ ;  /* 0x0000001718188210 */ /* 0x002fca0007f5e0ff */
[----:B--2---:R-:W-:Y:S02]  /*9d50*/  @!P0 IMAD.X R25, R20, 0x1, R22, P2 ;  /* 0x0000000114198824 */ /* 0x004fe400010e0616 */
[----:B------:R-:W1:Y:S01]  /*9d60*/  SHFL.IDX PT, R20, R13, RZ, 0x181f ;  /* 0x00181fff0d147589 */ /* 0x000e6200000e0000 */
[----:B------:R-:W-:Y:S01]  /*9d70*/  CS2R R54, SRZ ;  /* 0x0000000000367805 */ /* 0x000fe2000001ff00 */
[----:B------:R-:W-:Y:S02]  /*9d80*/  CS2R R52, SRZ ;  /* 0x0000000000347805 */ /* 0x000fe4000001ff00 */
[----:B------:R-:W2:Y:S01]  /*9d90*/  @!P0 LD.E.128 R56, [R24.64] ;  /* 0x0000001218388980 */ /* 0x000ea2000c101d00 */
[----:B-1----:R-:W-:-:S05]  /*9da0*/  @!P0 IADD3 R20, P2, R20, R23, RZ ;  /* 0x0000001714148210 */ /* 0x002fca0007f5e0ff */
[----:B------:R-:W-:-:S05]  /*9db0*/  @!P0 IMAD.X R21, R21, 0x1, R22, P2 ;  /* 0x0000000115158824 */ /* 0x000fca00010e0616 */
[----:B------:R1:W3:Y:S01]  /*9dc0*/  @!P0 LD.E.128 R52, [R20.64] ;  /* 0x0000001214348980 */ /* 0x0002e2000c101d00 */
[----:B------:R-:W-:Y:S01]  /*9dd0*/  BSSY B0, `(.L_x_2553) ;  /* 0x0000023000007945 */ /* 0x000fe20003800000 */
[----:B------:R-:W-:Y:S01]  /*9de0*/  CS2R R46, SRZ ;  /* 0x00000000002e7805 */ /* 0x000fe2000001ff00 */
[----:B------:R-:W-:Y:S01]  /*9df0*/  CS2R R44, SRZ ;  /* 0x00000000002c7805 */ /* 0x000fe2000001ff00 */
[----:B------:R-:W-:Y:S01]  /*9e00*/  CS2R R42, SRZ ;  /* 0x00000000002a7805 */ /* 0x000fe2000001ff00 */
[----:B------:R-:W-:Y:S01]  /*9e10*/  CS2R R40, SRZ ;  /* 0x0000000000287805 */ /* 0x000fe2000001ff00 */
[----:B------:R-:W-:Y:S02]  /*9e20*/  ISETP.GE.AND P2, PT, R224, c[0x0][0x27c], PT ;  /* 0x00009f00e0007a0c */ /* 0x000fe40003f46270 */
[----:B--2---:R-:W-:Y:S01]  /*9e30*/  MOV R23, R58 ;  /* 0x0000003a00177202 */ /* 0x004fe20000000f00 */
[----:B------:R-:W-:Y:S01]  /*9e40*/  IMAD.MOV.U32 R22, RZ, RZ, R59 ;  /* 0x000000ffff167224 */ /* 0x000fe200078e003b */
[----:B-1----:R-:W-:Y:S01]  /*9e50*/  MOV R20, R57 ;  /* 0x0000003900147202 */ /* 0x002fe20000000f00 */
[----:B------:R-:W-:-:S03]  /*9e60*/  IMAD.MOV.U32 R21, RZ, RZ, R56 ;  /* 0x000000ffff157224 */ /* 0x000fc600078e0038 */
[----:B------:R-:W-:Y:S02]  /*9e70*/  PRMT R76, R22, 0x5410, R23 ;  /* 0x00005410164c7816 */ /* 0x000fe40000000017 */
[----:B------:R-:W-:Y:S01]  /*9e80*/  PRMT R75, R20, 0x5410, R21 ;  /* 0x00005410144b7816 */ /* 0x000fe20000000015 */
[----:B------:R1:W2:Y:S04]  /*9e90*/  SHFL.IDX PT, R22, R15, 0x1, 0x181f ;  /* 0x00381f000f167f89 */ /* 0x0002a800000e0000 */
[----:B------:R1:W4:Y:S04]  /*9ea0*/  SHFL.IDX PT, R20, R13, 0x1, 0x181f ;  /* 0x00381f000d147f89 */ /* 0x00032800000e0000 */
[----:B------:R1:W1:Y:S04]  /*9eb0*/  SHFL.IDX PT, R23, R49, 0x1, 0x181f ;  /* 0x00381f0031177f89 */ /* 0x00026800000e0000 */
[----:B------:R1:W1:Y:S01]  /*9ec0*/  SHFL.IDX PT, R21, R14, 0x1, 0x181f ;  /* 0x00381f000e157f89 */ /* 0x00026200000e0000 */
[----:B---3--:R-:W-:Y:S01]  /*9ed0*/  IMAD.MOV.U32 R27, RZ, RZ, R54 ;  /* 0x000000ffff1b7224 */ /* 0x008fe200078e0036 */
[----:B------:R-:W-:Y:S01]  /*9ee0*/  MOV R25, R52 ;  /* 0x0000003400197202 */ /* 0x000fe20000000f00 */
[----:B------:R-:W-:-:S02]  /*9ef0*/  IMAD.MOV.U32 R26, RZ, RZ, R55 ;  /* 0x000000ffff1a7224 */ /* 0x000fc400078e0037 */
[----:B------:R-:W-:-:S03]  /*9f00*/  IMAD.MOV.U32 R24, RZ, RZ, R53 ;  /* 0x000000ffff187224 */ /* 0x000fc600078e0035 */
[----:B------:R-:W-:Y:S02]  /*9f10*/  PRMT R74, R26, 0x5410, R27 ;  /* 0x000054101a4a7816 */ /* 0x000fe4000000001b */
[----:B------:R-:W-:Y:S01]  /*9f20*/  PRMT R73, R24, 0x5410, R25 ;  /* 0x0000541018497816 */ /* 0x000fe20000000019 */
[----:B------:R-:W-:Y:S05]  /*9f30*/  @P1 BRA `(.L_x_2554) ;  /* 0x000000c000001947 */ /* 0x000fea0003800000 */
[----:B--2-4-:R-:W-:Y:S01]  /*9f40*/  CS2R R44, SRZ ;  /* 0x00000000002c7805 */ /* 0x014fe2000001ff00 */
[----:B------:R-:W-:Y:S01]  /*9f50*/  CS2R R42, SRZ ;  /* 0x00000000002a7805 */ /* 0x000fe2000001ff00 */
[----:B------:R-:W-:Y:S01]  /*9f60*/  CS2R R40, SRZ ;  /* 0x0000000000287805 */ /* 0x000fe2000001ff00 */
[----:B------:R-:W-:Y:S05]  /*9f70*/  @P2 BRA `(.L_x_2554) ;  /* 0x0000008000002947 */ /* 0x000fea0003800000 */
[C---:B------:R-:W-:Y:S01]  /*9f80*/  IMAD.SHL.U32 R24, R224.reuse, 0x2, RZ ;  /* 0x00000002e0187824 */ /* 0x040fe200078e00ff */
[----:B------:R-:W-:-:S04]  /*9f90*/  SHF.L.U64.HI R25, R224, 0x1, R12 ;  /* 0x00000001e0197819 */ /* 0x000fc8000001020c */
[----:B------:R-:W-:-:S05]  /*9fa0*/  IADD3 R22, P0, R22, R24, RZ ;  /* 0x0000001816167210 */ /* 0x000fca0007f1e0ff */
[----:B-1----:R-:W-:Y:S01]  /*9fb0*/  IMAD.X R23, R23, 0x1, R25, P0 ;  /* 0x0000000117177824 */ /* 0x002fe200000e0619 */
[----:B------:R-:W-:-:S04]  /*9fc0*/  IADD3 R20, P0, R20, R24, RZ ;  /* 0x0000001814147210 */ /* 0x000fc80007f1e0ff */
[----:B------:R1:W5:Y:S01]  /*9fd0*/  LD.E.128 R44, [R22.64] ;  /* 0x00000012162c7980 */ /* 0x000362000c101d00 */
[----:B------:R-:W-:-:S05]  /*9fe0*/  IMAD.X R21, R21, 0x1, R25, P0 ;  /* 0x0000000115157824 */ /* 0x000fca00000e0619 */
[----:B------:R1:W5:Y:S03]  /*9ff0*/  LD.E.128 R40, [R20.64] ;  /* 0x0000001214287980 */ /* 0x000366000c101d00 */
.L_x_2554:
[----:B--2-4-:R-:W-:Y:S05]  /*a000*/  BSYNC B0 ;  /* 0x0000000000007941 */ /* 0x014fea0003800000 */
.L_x_2553:
[----:B-1----:R-:W1:Y:S01]  /*a010*/  SHFL.IDX PT, R22, R15, 0x2, 0x181f ;  /* 0x00581f000f167f89 */ /* 0x002e6200000e0000 */
[C---:B------:R-:W-:Y:S01]  /*a020*/  ISETP.GE.OR P0, PT, R224.reuse, c[0x0][0x27c], P5 ;  /* 0x00009f00e0007a0c */ /* 0x040fe20002f06670 */
[----:B------:R-:W-:Y:S01]  /*a030*/  CS2R R38, SRZ ;  /* 0x0000000000267805 */ /* 0x000fe2000001ff00 */
[----:B------:R-:W-:Y:S01]  /*a040*/  CS2R R36, SRZ ;  /* 0x0000000000247805 */ /* 0x000fe2000001ff00 */
[----:B------:R-:W2:Y:S10]  /*a050*/  SHFL.IDX PT, R23, R49, 0x2, 0x181f ;  /* 0x00581f0031177f89 */ /* 0x000eb400000e0000 */
[C---:B------:R-:W-:Y:S01]  /*a060*/  @!P0 IMAD.SHL.U32 R20, R224.reuse, 0x2, RZ ;  /* 0x00000002e0148824 */ /* 0x040fe200078e00ff */
[----:B------:R-:W-:-:S04]  /*a070*/  @!P0 SHF.L.U64.HI R21, R224, 0x1, R12 ;  /* 0x00000001e0158819 */ /* 0x000fc8000001020c */
[-C--:B-1----:R-:W-:Y:S02]  /*a080*/  @!P0 IADD3 R24, P1, R22, R20.reuse, RZ ;  /* 0x0000001416188210 */ /* 0x082fe40007f3e0ff */
[----:B------:R-:W1:Y:S03]  /*a090*/  SHFL.IDX PT, R22, R13, 0x2, 0x181f ;  /* 0x00581f000d167f89 */ /* 0x000e6600000e0000 */
[----:B--2---:R-:W-:Y:S02]  /*a0a0*/  @!P0 IMAD.X R25, R23, 0x1, R21, P1 ;  /* 0x0000000117198824 */ /* 0x004fe400008e0615 */
[----:B------:R-:W2:Y:S01]  /*a0b0*/  SHFL.IDX PT, R23, R14, 0x2, 0x181f ;  /* 0x00581f000e177f89 */ /* 0x000ea200000e0000 */
[----:B------:R-:W-:Y:S01]  /*a0c0*/  CS2R R34, SRZ ;  /* 0x0000000000227805 */ /* 0x000fe2000001ff00 */
[----:B------:R-:W-:Y:S02]  /*a0d0*/  CS2R R32, SRZ ;  /* 0x0000000000207805 */ /* 0x000fe4000001ff00 */
[----:B------:R3:W4:Y:S01]  /*a0e0*/  @!P0 LD.E.128 R36, [R24.64] ;  /* 0x0000001218248980 */ /* 0x000722000c101d00 */
[----:B-1----:R-:W-:-:S05]  /*a0f0*/  @!P0 IADD3 R20, P1, R22, R20, RZ ;  /* 0x0000001416148210 */ /* 0x002fca0007f3e0ff */
[----:B--2---:R-:W-:-:S05]  /*a100*/  @!P0 IMAD.X R21, R23, 0x1, R21, P1 ;  /* 0x0000000117158824 */ /* 0x004fca00008e0615 */
[----:B------:R1:W2:Y:S01]  /*a110*/  @!P0 LD.E.128 R32, [R20.64] ;  /* 0x0000001214208980 */ /* 0x0002a2000c101d00 */
[----:B-----5:R-:W-:Y:S01]  /*a120*/  IMAD.MOV.U32 R22, RZ, RZ, R47 ;  /* 0x000000ffff167224 */ /* 0x020fe200078e002f */
[----:B------:R-:W-:-:S04]  /*a130*/  MOV R23, R46 ;  /* 0x0000002e00177202 */ /* 0x000fc80000000f00 */
[----:B------:R-:W-:Y:S01]  /*a140*/  PRMT R70, R22, 0x5410, R23 ;  /* 0x0000541016467816 */ /* 0x000fe20000000017 */
[----:B------:R-:W-:Y:S01]  /*a150*/  IMAD.MOV.U32 R22, RZ, RZ, R43 ;  /* 0x000000ffff167224 */ /* 0x000fe200078e002b */
[----:B------:R-:W-:-:S04]  /*a160*/  MOV R23, R42 ;  /* 0x0000002a00177202 */ /* 0x000fc80000000f00 */
[----:B------:R-:W-:Y:S01]  /*a170*/  PRMT R67, R22, 0x5410, R23 ;  /* 0x0000541016437816 */ /* 0x000fe20000000017 */
[----:B-1----:R-:W-:Y:S02]  /*a180*/  IMAD.MOV.U32 R21, RZ, RZ, R44 ;  /* 0x000000ffff157224 */ /* 0x002fe400078e002c */
[----:B------:R-:W-:-:S05]  /*a190*/  IMAD.MOV.U32 R20, RZ, RZ, R45 ;  /* 0x000000ffff147224 */ /* 0x000fca00078e002d */
[----:B------:R-:W-:Y:S01]  /*a1a0*/  PRMT R69, R20, 0x5410, R21 ;  /* 0x0000541014457816 */ /* 0x000fe20000000015 */
[----:B------:R-:W-:Y:S02]  /*a1b0*/  IMAD.MOV.U32 R21, RZ, RZ, R40 ;  /* 0x000000ffff157224 */ /* 0x000fe400078e0028 */
[----:B------:R-:W-:-:S05]  /*a1c0*/  IMAD.MOV.U32 R20, RZ, RZ, R41 ;  /* 0x000000ffff147224 */ /* 0x000fca00078e0029 */
[----:B------:R-:W-:Y:S01]  /*a1d0*/  PRMT R66, R20, 0x5410, R21 ;  /* 0x0000541014427816 */ /* 0x000fe20000000015 */
[----:B------:R-:W1:Y:S01]  /*a1e0*/  SHFL.IDX PT, R49, R49, 0x3, 0x181f ;  /* 0x00781f0031317f89 */ /* 0x000e6200000e0000 */
[----:B------:R-:W-:Y:S03]  /*a1f0*/  BSSY B0, `(.L_x_2555) ;  /* 0x0000020000007945 */ /* 0x000fe60003800000 */
[----:B------:R-:W1:Y:S01]  /*a200*/  SHFL.IDX PT, R15, R15, 0x3, 0x181f ;  /* 0x00781f000f0f7f89 */ /* 0x000e6200000e0000 */
[----:B------:R-:W-:-:S03]  /*a210*/  CS2R R26, SRZ ;  /* 0x00000000001a7805 */ /* 0x000fc6000001ff00 */
[----:B------:R-:W1:Y:S01]  /*a220*/  SHFL.IDX PT, R13, R13, 0x3, 0x181f ;  /* 0x00781f000d0d7f89 */ /* 0x000e6200000e0000 */
[----:B---3--:R-:W-:-:S03]  /*a230*/  CS2R R24, SRZ ;  /* 0x0000000000187805 */ /* 0x008fc6000001ff00 */
[----:B------:R-:W3:Y:S01]  /*a240*/  SHFL.IDX PT, R14, R14, 0x3, 0x181f ;  /* 0x00781f000e0e7f89 */ /* 0x000ee200000e0000 */
[----:B----4-:R-:W-:Y:S01]  /*a250*/  IMAD.MOV.U32 R22, RZ, RZ, R39 ;  /* 0x000000ffff167224 */ /* 0x010fe200078e0027 */
[----:B------:R-:W-:Y:S01]  /*a260*/  MOV R23, R38 ;  /* 0x0000002600177202 */ /* 0x000fe20000000f00 */
[----:B------:R-:W-:Y:S01]  /*a270*/  IMAD.MOV.U32 R21, RZ, RZ, R36 ;  /* 0x000000ffff157224 */ /* 0x000fe200078e0024 */
[----:B------:R-:W-:Y:S02]  /*a280*/  MOV R20, R37 ;  /* 0x0000002500147202 */ /* 0x000fe40000000f00 */
[----:B------:R-:W-:Y:S02]  /*a290*/  PRMT R65, R22, 0x5410, R23 ;  /* 0x0000541016417816 */ /* 0x000fe40000000017 */
[----:B------:R-:W-:Y:S01]  /*a2a0*/  PRMT R64, R20, 0x5410, R21 ;  /* 0x0000541014407816 */ /* 0x000fe20000000015 */
[----:B--2---:R-:W-:Y:S01]  /*a2b0*/  IMAD.MOV.U32 R23, RZ, RZ, R34 ;  /* 0x000000ffff177224 */ /* 0x004fe200078e0022 */
[----:B------:R-:W-:Y:S01]  /*a2c0*/  MOV R21, R32 ;  /* 0x0000002000157202 */ /* 0x000fe20000000f00 */
[----:B------:R-:W-:-:S02]  /*a2d0*/  IMAD.MOV.U32 R22, RZ, RZ, R35 ;  /* 0x000000ffff167224 */ /* 0x000fc400078e0023 */
[----:B------:R-:W-:-:S03]  /*a2e0*/  IMAD.MOV.U32 R20, RZ, RZ, R33 ;  /* 0x000000ffff147224 */ /* 0x000fc600078e0021 */
[----:B------:R-:W-:Y:S02]  /*a2f0*/  PRMT R63, R22, 0x5410, R23 ;  /* 0x00005410163f7816 */ /* 0x000fe40000000017 */
[----:B------:R-:W-:Y:S01]  /*a300*/  PRMT R62, R20, 0x5410, R21 ;  /* 0x00005410143e7816 */ /* 0x000fe20000000015 */
[----:B------:R-:W-:Y:S01]  /*a310*/  CS2R R22, SRZ ;  /* 0x0000000000167805 */ /* 0x000fe2000001ff00 */
[----:B------:R-:W-:Y:S01]  /*a320*/  CS2R R20, SRZ ;  /* 0x0000000000147805 */ /* 0x000fe2000001ff00 */
[----:B------:R-:W-:Y:S05]  /*a330*/  @P6 BRA `(.L_x_2556) ;  /* 0x000000b000006947 */ /* 0x000fea0003800000 */
[C---:B-1-3--:R-:W-:Y:S01]  /*a340*/  IMAD.SHL.U32 R20, R224.reuse, 0x2, RZ ;  /* 0x00000002e0147824 */ /* 0x04afe200078e00ff */
[----:B------:R-:W-:Y:S01]  /*a350*/  SHF.L.U64.HI R12, R224, 0x1, R12 ;  /* 0x00000001e00c7819 */ /* 0x000fe2000001020c */
[----:B------:R-:W-:Y:S01]  /*a360*/  CS2R R24, SRZ ;  /* 0x0000000000187805 */ /* 0x000fe2000001ff00 */
[----:B------:R-:W-:Y:S02]  /*a370*/  CS2R R22, SRZ ;  /* 0x0000000000167805 */ /* 0x000fe4000001ff00 */
[----:B------:R-:W-:-:S05]  /*a380*/  IADD3 R50, P0, R15, R20, RZ ;  /* 0x000000140f327210 */ /* 0x000fca0007f1e0ff */
[--C-:B------:R-:W-:Y:S01]  /*a390*/  IMAD.X R51, R49, 0x1, R12.reuse, P0 ;  /* 0x0000000131337824 */ /* 0x100fe200000e060c */
[----:B------:R-:W-:Y:S02]  /*a3a0*/  IADD3 R60, P0, R13, R20, RZ ;  /* 0x000000140d3c7210 */ /* 0x000fe40007f1e0ff */
[----:B------:R-:W-:Y:S02]  /*a3b0*/  CS2R R20, SRZ ;  /* 0x0000000000147805 */ /* 0x000fe4000001ff00 */
[----:B------:R1:W5:Y:S01]  /*a3c0*/  @!P2 LD.E.128 R24, [R50.64] ;  /* 0x000000123218a980 */ /* 0x000362000c101d00 */
[----:B------:R-:W-:-:S05]  /*a3d0*/  IMAD.X R61, R14, 0x1, R12, P0 ;  /* 0x000000010e3d7824 */ /* 0x000fca00000e060c */
[----:B------:R1:W5:Y:S03]  /*a3e0*/  @!P2 LD.E.128 R20, [R60.64] ;  /* 0x000000123c14a980 */ /* 0x000366000c101d00 */
.L_x_2556:
[----:B-1-3--:R-:W-:Y:S05]  /*a3f0*/  BSYNC B0 ;  /* 0x0000000000007941 */ /* 0x00afea0003800000 */
.L_x_2555:
        /* <DEDUP_REMOVED lines=8> */
[----:B------:R-:W-:Y:S01]  /*a480*/  ISETP.GE.OR P0, PT, R18, R61, P2 ;  /* 0x0000003d1200720c */ /* 0x000fe20001706670 */
[----:B------:R-:W-:Y:S01]  /*a490*/  IMAD.MOV.U32 R8, RZ, RZ, R21 ;  /* 0x000000ffff087224 */ /* 0x000fe200078e0015 */
[----:B------:R-:W-:Y:S01]  /*a4a0*/  PRMT R60, R13, 0x5410, R14 ;  /* 0x000054100d3c7816 */ /* 0x000fe2000000000e */
[----:B------:R-:W-:Y:S01]  /*a4b0*/  IMAD.MOV.U32 R13, RZ, RZ, R25 ;  /* 0x000000ffff0d7224 */ /* 0x000fe200078e0019 */
[----:B------:R-:W-:-:S02]  /*a4c0*/  PRMT R51, R51, 0x5410, R12 ;  /* 0x0000541033337816 */ /* 0x000fc4000000000c */
[----:B------:R-:W-:Y:S02]  /*a4d0*/  MOV R12, R22 ;  /* 0x00000016000c7202 */ /* 0x000fe40000000f00 */
[----:B------:R-:W-:Y:S01]  /*a4e0*/  PRMT R51, R13, 0x7610, R51 ;  /* 0x000076100d337816 */ /* 0x000fe20000000033 */
[----:B------:R-:W-:Y:S01]  /*a4f0*/  IMAD.MOV.U32 R13, RZ, RZ, R23 ;  /* 0x000000ffff0d7224 */ /* 0x000fe200078e0017 */
[----:B------:R-:W-:Y:S02]  /*a500*/  PRMT R50, R50, 0x5410, R12 ;  /* 0x0000541032327816 */ /* 0x000fe4000000000c */
[----:B------:R-:W-:Y:S02]  /*a510*/  MOV R12, R20 ;  /* 0x00000014000c7202 */ /* 0x000fe40000000f00 */
[----:B------:R-:W-:Y:S02]  /*a520*/  PRMT R50, R13, 0x7610, R50 ;  /* 0x000076100d327816 */ /* 0x000fe40000000032 */
[----:B------:R-:W-:Y:S01]  /*a530*/  PRMT R49, R8, 0x5410, R12 ;  /* 0x0000541008317816 */ /* 0x000fe2000000000c */
[----:B------:R-:W-:Y:S05]  /*a540*/  @P0 BRA `(.L_x_2558) ;  /* 0x000005f000000947 */ /* 0x000fea0003800000 */
[----:B------:R-:W-:Y:S01]  /*a550*/  MOV R13, c[0x0][0x27c] ;  /* 0x00009f00000d7a02 */ /* 0x000fe20000000f00 */
[----:B------:R-:W-:Y:S01]  /*a560*/  HADD2.F32 R81, -RZ, R73.H0_H0 ;  /* 0x20000049ff517230 */ /* 0x000fe20000004100 */
[--C-:B------:R-:W-:Y:S01]  /*a570*/  SHF.R.U64 R52, R52, 0x10, R53.reuse ;  /* 0x0000001034347819 */ /* 0x100fe20000001235 */
[----:B------:R-:W-:Y:S01]  /*a580*/  HADD2.F32 R87, -RZ, R75.H0_H0 ;  /* 0x2000004bff577230 */ /* 0x000fe20000004100 */
[----:B------:R-:W-:Y:S01]  /*a590*/  LEA.HI R13, R13, R0, RZ, 0x1d ;  /* 0x000000000d0d7211 */ /* 0x000fe200078fe8ff */
[----:B------:R-:W-:Y:S01]  /*a5a0*/  HADD2.F32 R73, -RZ, R73.H1_H1 ;  /* 0x30000049ff497230 */ /* 0x000fe20000004100 */
[----:B------:R-:W-:Y:S01]  /*a5b0*/  SHF.R.U32.HI R77, RZ, 0x10, R53 ;  /* 0x00000010ff4d7819 */ /* 0x000fe20000011635 */
[----:B------:R-:W-:Y:S01]  /*a5c0*/  HADD2.F32 R88, -RZ, R75.H1_H1 ;  /* 0x3000004bff587230 */ /* 0x000fe20000004100 */
[----:B------:R-:W-:Y:S01]  /*a5d0*/  SHF.R.S32.HI R8, RZ, 0x1f, R13 ;  /* 0x0000001fff087819 */ /* 0x000fe2000001140d */
[----:B------:R-:W-:Y:S01]  /*a5e0*/  HADD2.F32 R52, -RZ, R52.H0_H0 ;  /* 0x20000034ff347230 */ /* 0x000fe20000004100 */
[----:B------:R-:W-:Y:S01]  /*a5f0*/  SHF.L.U32 R12, R13, 0x3, RZ ;  /* 0x000000030d0c7819 */ /* 0x000fe200000006ff */
[----:B------:R-:W-:Y:S01]  /*a600*/  HADD2.F32 R77, -RZ, R77.H0_H0 ;  /* 0x2000004dff4d7230 */ /* 0x000fe20000004100 */
[----:B------:R-:W-:-:S02]  /*a610*/  LEA.HI R8, R8, R13, RZ, 0x3 ;  /* 0x0000000d08087211 */ /* 0x000fc400078f18ff */
[----:B------:R-:W-:Y:S02]  /*a620*/  LOP3.LUT R12, R11, 0x38, R12, 0xf8, !PT ;  /* 0x000000380b0c7812 */ /* 0x000fe400078ef80c */
[----:B------:R-:W-:Y:S02]  /*a630*/  SHF.L.U32 R11, R8, 0xa, RZ ;  /* 0x0000000a080b7819 */ /* 0x000fe400000006ff */
[----:B------:R-:W-:Y:S02]  /*a640*/  LOP3.LUT R8, R12, R10, RZ, 0x3c, !PT ;  /* 0x0000000a0c087212 */ /* 0x000fe400078e3cff */
[----:B------:R-:W-:Y:S01]  /*a650*/  LOP3.LUT R10, R11, 0x7fffe000, RZ, 0xc0, !PT ;  /* 0x7fffe0000b0a7812 */ /* 0x000fe200078ec0ff */
[----:B------:R-:W1:Y:S01]  /*a660*/  LDS.128 R12, [R31+0x100] ;  /* 0x000100001f0c7984 */ /* 0x000e620000000c00 */
[----:B------:R-:W-:Y:S02]  /*a670*/  SHF.R.U64 R53, R58, 0x10, R59 ;  /* 0x000000103a357819 */ /* 0x000fe4000000123b */
[----:B------:R-:W-:-:S02]  /*a680*/  IADD3 R8, R8, R10, R9 ;  /* 0x0000000a08087210 */ /* 0x000fc40007ffe009 */
[----:B------:R-:W-:Y:S01]  /*a690*/  SHF.R.U32.HI R58, RZ, 0x10, R59 ;  /* 0x00000010ff3a7819 */ /* 0x000fe2000001163b */
[----:B------:R-:W-:Y:S01]  /*a6a0*/  HADD2.F32 R53, -RZ, R53.H0_H0 ;  /* 0x20000035ff357230 */ /* 0x000fe20000004100 */
[----:B------:R-:W-:Y:S02]  /*a6b0*/  SHF.L.U32 R72, R8, 0x1, RZ ;  /* 0x0000000108487819 */ /* 0x000fe400000006ff */
[--C-:B------:R-:W-:Y:S01]  /*a6c0*/  SHF.R.U64 R56, R56, 0x10, R57.reuse ;  /* 0x0000001038387819 */ /* 0x100fe20000001239 */
[----:B------:R-:W-:Y:S01]  /*a6d0*/  HADD2.F32 R58, -RZ, R58.H0_H0 ;  /* 0x2000003aff3a7230 */ /* 0x000fe20000004100 */
[----:B------:R-:W-:Y:S01]  /*a6e0*/  SHF.R.U32.HI R57, RZ, 0x10, R57 ;  /* 0x00000010ff397819 */ /* 0x000fe20000011639 */
[----:B------:R-:W2:Y:S01]  /*a6f0*/  LDS.128 R8, [R72+0x100] ;  /* 0x0001000048087984 */ /* 0x000ea20000000c00 */
[--C-:B------:R-:W-:Y:S01]  /*a700*/  SHF.R.U64 R54, R54, 0x10, R55.reuse ;  /* 0x0000001036367819 */ /* 0x100fe20000001237 */
[----:B------:R-:W-:Y:S01]  /*a710*/  HADD2.F32 R56, -RZ, R56.H0_H0 ;  /* 0x20000038ff387230 */ /* 0x000fe20000004100 */
[----:B------:R-:W-:-:S03]  /*a720*/  SHF.R.U32.HI R55, RZ, 0x10, R55 ;  /* 0x00000010ff377819 */ /* 0x000fc60000011637 */
[----:B------:R-:W-:Y:S02]  /*a730*/  HADD2.F32 R54, -RZ, R54.H0_H0 ;  /* 0x20000036ff367230 */ /* 0x000fe40000004100 */
[----:B------:R-:W-:Y:S02]  /*a740*/  HADD2.F32 R91, -RZ, R55.H0_H0 ;  /* 0x20000037ff5b7230 */ /* 0x000fe40000004100 */
[--C-:B-1----:R-:W-:Y:S02]  /*a750*/  HADD2.F32 R59, -RZ, R13.reuse.H0_H0 ;  /* 0x2000000dff3b7230 */ /* 0x102fe40000004100 */
[----:B------:R-:W-:Y:S02]  /*a760*/  HADD2.F32 R13, -RZ, R13.H1_H1 ;  /* 0x3000000dff0d7230 */ /* 0x000fe40000004100 */
[--C-:B------:R-:W-:Y:S01]  /*a770*/  HADD2.F32 R78, -RZ, R12.reuse.H0_H0 ;  /* 0x2000000cff4e7230 */ /* 0x100fe20000004100 */
[----:B------:R-:W-:Y:S01]  /*a780*/  FMUL.FTZ R86, R59, R81 ;  /* 0x000000513b567220 */ /* 0x000fe20000410000 */
[----:B------:R-:W-:-:S02]  /*a790*/  HADD2.F32 R79, -RZ, R12.H1_H1 ;  /* 0x3000000cff4f7230 */ /* 0x000fc40000004100 */
[--C-:B------:R-:W-:Y:S01]  /*a7a0*/  HADD2.F32 R12, -RZ, R14.reuse.H0_H0 ;  /* 0x2000000eff0c7230 */ /* 0x100fe20000004100 */
[----:B------:R-:W-:Y:S01]  /*a7b0*/  FMUL.FTZ R75, R78, R73 ;  /* 0x000000494e4b7220 */ /* 0x000fe20000410000 */
[----:B------:R-:W-:Y:S02]  /*a7c0*/  HADD2.F32 R80, -RZ, R14.H1_H1 ;  /* 0x3000000eff507230 */ /* 0x000fe40000004100 */
[--C-:B--2---:R-:W-:Y:S02]  /*a7d0*/  HADD2.F32 R82, -RZ, R9.reuse.H0_H0 ;  /* 0x20000009ff527230 */ /* 0x104fe40000004100 */
[----:B------:R-:W-:Y:S02]  /*a7e0*/  HADD2.F32 R9, -RZ, R9.H1_H1 ;  /* 0x30000009ff097230 */ /* 0x000fe40000004100 */
[--C-:B------:R-:W-:Y:S01]  /*a7f0*/  HADD2.F32 R83, -RZ, R8.reuse.H0_H0 ;  /* 0x20000008ff537230 */ /* 0x100fe20000004100 */
[C---:B------:R-:W-:Y:S01]  /*a800*/  FMUL.FTZ R81, R82.reuse, R81 ;  /* 0x0000005152517220 */ /* 0x040fe20000410000 */
[----:B------:R-:W-:Y:S01]  /*a810*/  HADD2.F32 R84, -RZ, R8.H1_H1 ;  /* 0x30000008ff547230 */ /* 0x000fe20000004100 */
[----:B------:R-:W-:Y:S01]  /*a820*/  FFMA.FTZ R86, R82, R87, R86 ;  /* 0x0000005752567223 */ /* 0x000fe20000010056 */
[----:B------:R-:W-:Y:S01]  /*a830*/  HADD2.F32 R82, -RZ, R57.H0_H0 ;  /* 0x20000039ff527230 */ /* 0x000fe20000004100 */
[-C--:B------:R-:W-:Y:S01]  /*a840*/  FMUL.FTZ R57, R13, R77.reuse ;  /* 0x0000004d0d397220 */ /* 0x080fe20000410000 */
[--C-:B------:R-:W-:Y:S01]  /*a850*/  HADD2.F32 R14, -RZ, R15.reuse.H0_H0 ;  /* 0x2000000fff0e7230 */ /* 0x100fe20000004100 */
[C---:B------:R-:W-:Y:S01]  /*a860*/  FMUL.FTZ R77, R9.reuse, R77 ;  /* 0x0000004d094d7220 */ /* 0x040fe20000410000 */
[----:B------:R-:W-:Y:S01]  /*a870*/  HADD2.F32 R8, -RZ, R10.H0_H0 ;  /* 0x2000000aff087230 */ /* 0x000fe20000004100 */
[----:B------:R-:W-:Y:S01]  /*a880*/  FFMA.FTZ R9, R9, R82, R57 ;  /* 0x0000005209097223 */ /* 0x000fe20000010039 */
[----:B------:R-:W-:Y:S01]  /*a890*/  HADD2.F32 R57, -RZ, R74.H1_H1 ;  /* 0x3000004aff397230 */ /* 0x000fe20000004100 */
[C---:B------:R-:W-:Y:S01]  /*a8a0*/  FMUL.FTZ R73, R83.reuse, R73 ;  /* 0x0000004953497220 */ /* 0x040fe20000410000 */
[----:B------:R-:W-:Y:S01]  /*a8b0*/  HADD2.F32 R15, -RZ, R15.H1_H1 ;  /* 0x3000000fff0f7230 */ /* 0x000fe20000004100 */
[----:B------:R-:W-:Y:S01]  /*a8c0*/  FFMA.FTZ R75, R83, R88, R75 ;  /* 0x00000058534b7223 */ /* 0x000fe2000001004b */
[----:B------:R-:W-:Y:S01]  /*a8d0*/  HADD2.F32 R83, -RZ, R76.H1_H1 ;  /* 0x3000004cff537230 */ /* 0x000fe20000004100 */
[-C--:B------:R-:W-:Y:S01]  /*a8e0*/  FMUL.FTZ R90, R12, R57.reuse ;  /* 0x000000390c5a7220 */ /* 0x080fe20000410000 */
[----:B------:R-:W-:Y:S01]  /*a8f0*/  HADD2.F32 R74, -RZ, R74.H0_H0 ;  /* 0x2000004aff4a7230 */ /* 0x000fe20000004100 */
[C---:B------:R-:W-:Y:S01]  /*a900*/  FMUL.FTZ R57, R8.reuse, R57 ;  /* 0x0000003908397220 */ /* 0x040fe20000410000 */
[----:B------:R-:W-:Y:S01]  /*a910*/  HADD2.F32 R85, -RZ, R10.H1_H1 ;  /* 0x3000000aff557230 */ /* 0x000fe20000004100 */
[----:B------:R-:W-:Y:S01]  /*a920*/  FFMA.FTZ R55, R8, R83, R90 ;  /* 0x0000005308377223 */ /* 0x000fe2000001005a */
[--C-:B------:R-:W-:Y:S01]  /*a930*/  HADD2.F32 R10, -RZ, R11.reuse.H0_H0 ;  /* 0x2000000bff0a7230 */ /* 0x100fe20000004100 */
[-C--:B------:R-:W-:Y:S01]  /*a940*/  FMUL.FTZ R89, R14, R74.reuse ;  /* 0x0000004a0e597220 */ /* 0x080fe20000410000 */
[----:B------:R-:W-:Y:S01]  /*a950*/  HADD2.F32 R11, -RZ, R11.H1_H1 ;  /* 0x3000000bff0b7230 */ /* 0x000fe20000004100 */
[-C--:B------:R-:W-:Y:S01]  /*a960*/  FMUL.FTZ R8, R15, R91.reuse ;  /* 0x0000005b0f087220 */ /* 0x080fe20000410000 */
[----:B------:R-:W-:Y:S01]  /*a970*/  HADD2.F32 R76, -RZ, R76.H0_H0 ;  /* 0x2000004cff4c7230 */ /* 0x000fe20000004100 */
[----:B------:R-:W-:Y:S01]  /*a980*/  FMUL.FTZ R74, R10, R74 ;  /* 0x0000004a0a4a7220 */ /* 0x000fe20000410000 */
[----:B------:R-:W-:Y:S01]  /*a990*/  F2FP.PACK_AB R9, R9, R86 ;  /* 0x000000560909723e */ /* 0x000fe200000000ff */
[----:B------:R-:W-:-:S02]  /*a9a0*/  FMUL.FTZ R91, R11, R91 ;  /* 0x0000005b0b5b7220 */ /* 0x000fc40000410000 */
[----:B------:R-:W-:Y:S02]  /*a9b0*/  FFMA.FTZ R89, R10, R76, R89 ;  /* 0x0000004c0a597223 */ /* 0x000fe40000010059 */
[----:B------:R-:W-:Y:S02]  /*a9c0*/  FFMA.FTZ R11, R11, R58, R8 ;  /* 0x0000003a0b0b7223 */ /* 0x000fe40000010008 */
[----:B------:R-:W-:Y:S02]  /*a9d0*/  FMUL.FTZ R8, R79, R52 ;  /* 0x000000344f087220 */ /* 0x000fe40000410000 */
[----:B------:R-:W-:Y:S01]  /*a9e0*/  FMUL.FTZ R10, R80, R54 ;  /* 0x00000036500a7220 */ /* 0x000fe20000410000 */
[----:B------:R-:W-:Y:S01]  /*a9f0*/  F2FP.PACK_AB R11, R11, R89 ;  /* 0x000000590b0b723e */ /* 0x000fe200000000ff */
[----:B------:R-:W-:Y:S02]  /*aa00*/  FMUL.FTZ R52, R84, R52 ;  /* 0x0000003454347220 */ /* 0x000fe40000410000 */
[----:B------:R-:W-:-:S02]  /*aa10*/  FMUL.FTZ R54, R85, R54 ;  /* 0x0000003655367220 */ /* 0x000fc40000410000 */
[----:B------:R-:W-:Y:S02]  /*aa20*/  FFMA.FTZ R57, R12, R83, -R57 ;  /* 0x000000530c397223 */ /* 0x000fe40000010839 */
[----:B------:R-:W-:Y:S02]  /*aa30*/  FFMA.FTZ R74, R14, R76, -R74 ;  /* 0x0000004c0e4a7223 */ /* 0x000fe4000001084a */
        /* <DEDUP_REMOVED lines=8> */
[----:B------:R-:W-:Y:S01]  /*aac0*/  FFMA.FTZ R8, R84, R56, R8 ;  /* 0x0000003854087223 */ /* 0x000fe20000010008 */
[----:B------:R-:W-:Y:S01]  /*aad0*/  F2FP.PACK_AB R12, R12, R73 ;  /* 0x000000490c0c723e */ /* 0x000fe200000000ff */
[----:B------:R-:W-:Y:S01]  /*aae0*/  FFMA.FTZ R10, R85, R53, R10 ;  /* 0x00000035550a7223 */ /* 0x000fe2000001000a */
[----:B------:R-:W-:Y:S02]  /*aaf0*/  F2FP.PACK_AB R14, R14, R57 ;  /* 0x000000390e0e723e */ /* 0x000fe400000000ff */
[----:B------:R-:W-:Y:S02]  /*ab00*/  F2FP.PACK_AB R8, R8, R75 ;  /* 0x0000004b0808723e */ /* 0x000fe400000000ff */
[----:B------:R-:W-:Y:S01]  /*ab10*/  F2FP.PACK_AB R10, R10, R55 ;  /* 0x000000370a0a723e */ /* 0x000fe200000000ff */
[----:B------:R1:W-:Y:S04]  /*ab20*/  STS.128 [R31+0x100], R12 ;  /* 0x0001000c1f007388 */ /* 0x0003e80000000c00 */
[----:B------:R1:W-:Y:S02]  /*ab30*/  STS.128 [R72+0x100], R8 ;  /* 0x0001000848007388 */ /* 0x0003e40000000c00 */
.L_x_2558:
[----:B------:R-:W-:Y:S05]  /*ab40*/  BSYNC B0 ;  /* 0x0000000000007941 */ /* 0x000fea0003800000 */
.L_x_2557:
[----:B-1----:R-:W-:Y:S01]  /*ab50*/  IADD3 R9, R18, 0x20, RZ ;  /* 0x0000002012097810 */ /* 0x002fe20007ffe0ff */
[----:B------:R-:W-:Y:S03]  /*ab60*/  BSSY B0, `(.L_x_2559) ;  /* 0x000006c000007945 */ /* 0x000fe60003800000 */
[----:B------:R-:W-:-:S13]  /*ab70*/  ISETP.GE.OR P0, PT, R9, R61, P2 ;  /* 0x0000003d0900720c */ /* 0x000fda0001706670 */
[----:B------:R-:W-:Y:S05]  /*ab80*/  @P0 BRA `(.L_x_2560) ;  /* 0x0000069000000947 */ /* 0x000fea0003800000 */
[----:B------:R-:W-:Y:S01]  /*ab90*/  MOV R11, c[0x0][0x27c] ;  /* 0x00009f00000b7a02 */ /* 0x000fe20000000f00 */
[----:B------:R-:W-:Y:S01]  /*aba0*/  HADD2.F32 R57, -RZ, R66.H0_H0 ;  /* 0x20000042ff397230 */ /* 0x000fe20000004100 */
[----:B------:R-:W-:Y:S01]  /*abb0*/  SHF.R.S32.HI R8, RZ, 0x1f, R9 ;  /* 0x0000001fff087819 */ /* 0x000fe20000011409 */
[----:B------:R-:W-:Y:S01]  /*abc0*/  HADD2.F32 R75, -RZ, R69.H0_H0 ;  /* 0x20000045ff4b7230 */ /* 0x000fe20000004100 */
[----:B------:R-:W-:Y:S01]  /*abd0*/  LEA.HI R11, R11, R0, RZ, 0x1d ;  /* 0x000000000b0b7211 */ /* 0x000fe200078fe8ff */
[----:B------:R-:W-:Y:S01]  /*abe0*/  HADD2.F32 R76, -RZ, R67.H0_H0 ;  /* 0x20000043ff4c7230 */ /* 0x000fe20000004100 */
[----:B------:R-:W-:Y:S01]  /*abf0*/  SHF.L.U32 R13, R9, 0x6, RZ ;  /* 0x00000006090d7819 */ /* 0x000fe200000006ff */
[----:B------:R-:W-:Y:S01]  /*ac00*/  HADD2.F32 R78, -RZ, R70.H0_H0 ;  /* 0x20000046ff4e7230 */ /* 0x000fe20000004100 */
[----:B------:R-:W-:Y:S01]  /*ac10*/  LEA.HI R8, R8, R9, RZ, 0x3 ;  /* 0x0000000908087211 */ /* 0x000fe200078f18ff */
[----:B------:R-:W-:Y:S01]  /*ac20*/  HADD2.F32 R66, -RZ, R66.H1_H1 ;  /* 0x30000042ff427230 */ /* 0x000fe20000004100 */
[----:B------:R-:W-:Y:S01]  /*ac30*/  SHF.R.S32.HI R9, RZ, 0x1f, R11 ;  /* 0x0000001fff097819 */ /* 0x000fe2000001140b */
[----:B------:R-:W-:Y:S01]  /*ac40*/  HADD2.F32 R69, -RZ, R69.H1_H1 ;  /* 0x30000045ff457230 */ /* 0x000fe20000004100 */
[----:B------:R-:W-:Y:S01]  /*ac50*/  LOP3.LUT R13, R13, 0x1c0, RZ, 0xc0, !PT ;  /* 0x000001c00d0d7812 */ /* 0x000fe200078ec0ff */
[----:B------:R-:W-:Y:S01]  /*ac60*/  IMAD.SHL.U32 R8, R8, 0x40, RZ ;  /* 0x0000004008087824 */ /* 0x000fe200078e00ff */
[----:B------:R-:W-:Y:S01]  /*ac70*/  LEA.HI R9, R9, R11, RZ, 0x3 ;  /* 0x0000000b09097211 */ /* 0x000fe200078f18ff */
[----:B------:R-:W-:Y:S01]  /*ac80*/  HADD2.F32 R67, -RZ, R67.H1_H1 ;  /* 0x30000043ff437230 */ /* 0x000fe20000004100 */
[----:B------:R-:W-:Y:S01]  /*ac90*/  SHF.L.U32 R10, R11, 0x3, RZ ;  /* 0x000000030b0a7819 */ /* 0x000fe200000006ff */
[----:B------:R-:W-:Y:S01]  /*aca0*/  HADD2.F32 R70, -RZ, R70.H1_H1 ;  /* 0x30000046ff467230 */ /* 0x000fe20000004100 */
[----:B------:R-:W-:Y:S01]  /*acb0*/  LOP3.LUT R14, R13, 0x38, R224, 0xf8, !PT ;  /* 0x000000380d0e7812 */ /* 0x000fe200078ef8e0 */
[----:B------:R-:W-:Y:S01]  /*acc0*/  IMAD.SHL.U32 R9, R9, 0x400, RZ ;  /* 0x0000040009097824 */ /* 0x000fe200078e00ff */
[----:B------:R-:W-:-:S02]  /*acd0*/  SHF.R.U32.HI R12, RZ, 0x3, R13 ;  /* 0x00000003ff0c7819 */ /* 0x000fc4000001160d */
[----:B------:R-:W-:Y:S02]  /*ace0*/  LOP3.LUT R8, R8, 0xfffffe00, RZ, 0xc0, !PT ;  /* 0xfffffe0008087812 */ /* 0x000fe400078ec0ff */
[----:B------:R-:W-:Y:S02]  /*acf0*/  LOP3.LUT R10, R13, 0x38, R10, 0xf8, !PT ;  /* 0x000000380d0a7812 */ /* 0x000fe400078ef80a */
[----:B------:R-:W-:Y:S02]  /*ad00*/  LOP3.LUT R14, R8, R14, R12, 0xf6, !PT ;  /* 0x0000000e080e7212 */ /* 0x000fe400078ef60c */
[----:B------:R-:W-:Y:S02]  /*ad10*/  LOP3.LUT R10, R10, R12, RZ, 0x3c, !PT ;  /* 0x0000000c0a0a7212 */ /* 0x000fe400078e3cff */
[----:B------:R-:W-:Y:S02]  /*ad20*/  LOP3.LUT R9, R9, 0x7fffe000, RZ, 0xc0, !PT ;  /* 0x7fffe00009097812 */ /* 0x000fe400078ec0ff */
[----:B------:R-:W-:-:S02]  /*ad30*/  SHF.L.U32 R52, R14, 0x1, RZ ;  /* 0x000000010e347819 */ /* 0x000fc400000006ff */
[----:B------:R-:W-:Y:S02]  /*ad40*/  IADD3 R31, R10, R9, R8 ;  /* 0x000000090a1f7210 */ /* 0x000fe40007ffe008 */
[--C-:B------:R-:W-:Y:S01]  /*ad50*/  SHF.R.U64 R40, R40, 0x10, R41.reuse ;  /* 0x0000001028287819 */ /* 0x100fe20000001229 */
[----:B------:R-:W1:Y:S01]  /*ad60*/  LDS.128 R12, [R52+0x100] ;  /* 0x00010000340c7984 */ /* 0x000e620000000c00 */
[----:B------:R-:W-:Y:S02]  /*ad70*/  SHF.L.U32 R31, R31, 0x1, RZ ;  /* 0x000000011f1f7819 */ /* 0x000fe400000006ff */
        /* <DEDUP_REMOVED lines=9> */
[--C-:B------:R-:W-:Y:S01]  /*ae10*/  SHF.R.U64 R42, R42, 0x10, R43.reuse ;  /* 0x000000102a2a7819 */ /* 0x100fe2000000122b */
[----:B------:R-:W-:Y:S01]  /*ae20*/  HADD2.F32 R44, -RZ, R44.H0_H0 ;  /* 0x2000002cff2c7230 */ /* 0x000fe20000004100 */
[----:B------:R-:W-:-:S03]  /*ae30*/  SHF.R.U32.HI R43, RZ, 0x10, R43 ;  /* 0x00000010ff2b7819 */ /* 0x000fc6000001162b */
[----:B------:R-:W-:Y:S02]  /*ae40*/  HADD2.F32 R42, -RZ, R42.H0_H0 ;  /* 0x2000002aff2a7230 */ /* 0x000fe40000004100 */
[----:B------:R-:W-:Y:S02]  /*ae50*/  HADD2.F32 R43, -RZ, R43.H0_H0 ;  /* 0x2000002bff2b7230 */ /* 0x000fe40000004100 */
[--C-:B-1----:R-:W-:Y:S02]  /*ae60*/  HADD2.F32 R47, -RZ, R13.reuse.H0_H0 ;  /* 0x2000000dff2f7230 */ /* 0x102fe40000004100 */
[----:B------:R-:W-:Y:S02]  /*ae70*/  HADD2.F32 R54, -RZ, R13.H1_H1 ;  /* 0x3000000dff367230 */ /* 0x000fe40000004100 */
[----:B------:R-:W-:Y:S01]  /*ae80*/  HADD2.F32 R13, -RZ, R15.H0_H0 ;  /* 0x2000000fff0d7230 */ /* 0x000fe20000004100 */
[----:B------:R-:W-:Y:S01]  /*ae90*/  FMUL.FTZ R74, R47, R57 ;  /* 0x000000392f4a7220 */ /* 0x000fe20000410000 */
[----:B--2---:R-:W-:-:S02]  /*aea0*/  HADD2.F32 R58, -RZ, R9.H0_H0 ;  /* 0x20000009ff3a7230 */ /* 0x004fc40000004100 */
[----:B------:R-:W-:Y:S01]  /*aeb0*/  HADD2.F32 R59, -RZ, R9.H1_H1 ;  /* 0x30000009ff3b7230 */ /* 0x000fe20000004100 */
[----:B------:R-:W-:Y:S01]  /*aec0*/  FMUL.FTZ R77, R13, R76 ;  /* 0x0000004c0d4d7220 */ /* 0x000fe20000410000 */
[----:B------:R-:W-:Y:S01]  /*aed0*/  HADD2.F32 R9, -RZ, R11.H0_H0 ;  /* 0x2000000bff097230 */ /* 0x000fe20000004100 */
[C---:B------:R-:W-:Y:S01]  /*aee0*/  FMUL.FTZ R57, R58.reuse, R57 ;  /* 0x000000393a397220 */ /* 0x040fe20000410000 */
[----:B------:R-:W-:Y:S01]  /*aef0*/  HADD2.F32 R15, -RZ, R15.H1_H1 ;  /* 0x3000000fff0f7230 */ /* 0x000fe20000004100 */
[----:B------:R-:W-:Y:S01]  /*af00*/  FFMA.FTZ R74, R58, R75, R74 ;  /* 0x0000004b3a4a7223 */ /* 0x000fe2000001004a */
[----:B------:R-:W-:Y:S01]  /*af10*/  HADD2.F32 R58, -RZ, R45.H0_H0 ;  /* 0x2000002dff3a7230 */ /* 0x000fe20000004100 */
[-C--:B------:R-:W-:Y:S01]  /*af20*/  FMUL.FTZ R45, R54, R53.reuse ;  /* 0x00000035362d7220 */ /* 0x080fe20000410000 */
[--C-:B------:R-:W-:Y:S01]  /*af30*/  HADD2.F32 R55, -RZ, R12.reuse.H0_H0 ;  /* 0x2000000cff377230 */ /* 0x100fe20000004100 */
[C---:B------:R-:W-:Y:S01]  /*af40*/  FMUL.FTZ R53, R59.reuse, R53 ;  /* 0x000000353b357220 */ /* 0x040fe20000410000 */
[----:B------:R-:W-:Y:S01]  /*af50*/  HADD2.F32 R11, -RZ, R11.H1_H1 ;  /* 0x3000000bff0b7230 */ /* 0x000fe20000004100 */
[----:B------:R-:W-:Y:S01]  /*af60*/  FFMA.FTZ R45, R59, R58, R45 ;  /* 0x0000003a3b2d7223 */ /* 0x000fe2000001002d */
[----:B------:R-:W-:Y:S01]  /*af70*/  HADD2.F32 R56, -RZ, R12.H1_H1 ;  /* 0x3000000cff387230 */ /* 0x000fe20000004100 */
        /* <DEDUP_REMOVED lines=8> */
[C---:B------:R-:W-:Y:S01]  /*b000*/  FMUL.FTZ R43, R11.reuse, R43 ;  /* 0x0000002b0b2b7220 */ /* 0x040fe20000410000 */
[----:B------:R-:W-:Y:S01]  /*b010*/  HADD2.F32 R14, -RZ, R14.H1_H1 ;  /* 0x3000000eff0e7230 */ /* 0x000fe20000004100 */
[----:B------:R-:W-:Y:S01]  /*b020*/  FFMA.FTZ R11, R11, R46, R9 ;  /* 0x0000002e0b0b7223 */ /* 0x000fe20000010009 */
[----:B------:R-:W-:Y:S01]  /*b030*/  HADD2.F32 R10, -RZ, R10.H1_H1 ;  /* 0x3000000aff0a7230 */ /* 0x000fe20000004100 */
[----:B------:R-:W-:-:S02]  /*b040*/  FMUL.FTZ R66, R72, R66 ;  /* 0x0000004248427220 */ /* 0x000fc40000410000 */
[----:B------:R-:W-:Y:S01]  /*b050*/  FFMA.FTZ R59, R72, R69, R59 ;  /* 0x00000045483b7223 */ /* 0x000fe2000001003b */
[----:B------:R-:W-:Y:S01]  /*b060*/  HADD2.F32 R72, -RZ, R40.H0_H0 ;  /* 0x20000028ff487230 */ /* 0x000fe20000004100 */
[----:B------:R-:W-:Y:S01]  /*b070*/  FMUL.FTZ R9, R12, R67 ;  /* 0x000000430c097220 */ /* 0x000fe20000410000 */
[----:B------:R-:W-:Y:S01]  /*b080*/  F2FP.PACK_AB R11, R11, R77 ;  /* 0x0000004d0b0b723e */ /* 0x000fe200000000ff */
[C---:B------:R-:W-:Y:S02]  /*b090*/  FMUL.FTZ R67, R8.reuse, R67 ;  /* 0x0000004308437220 */ /* 0x040fe40000410000 */
[----:B------:R-:W-:Y:S02]  /*b0a0*/  FFMA.FTZ R40, R8, R70, R9 ;  /* 0x0000004608287223 */ /* 0x000fe40000010009 */
[----:B------:R-:W-:Y:S02]  /*b0b0*/  FMUL.FTZ R8, R56, R72 ;  /* 0x0000004838087220 */ /* 0x000fe40000410000 */
[----:B------:R-:W-:-:S02]  /*b0c0*/  FMUL.FTZ R9, R14, R42 ;  /* 0x0000002a0e097220 */ /* 0x000fc40000410000 */
[----:B------:R-:W-:Y:S02]  /*b0d0*/  FMUL.FTZ R72, R73, R72 ;  /* 0x0000004849487220 */ /* 0x000fe40000410000 */
[----:B------:R-:W-:Y:S02]  /*b0e0*/  FMUL.FTZ R42, R10, R42 ;  /* 0x0000002a0a2a7220 */ /* 0x000fe40000410000 */
[----:B------:R-:W-:Y:S02]  /*b0f0*/  FFMA.FTZ R67, R12, R70, -R67 ;  /* 0x000000460c437223 */ /* 0x000fe40000010843 */
        /* <DEDUP_REMOVED lines=8> */
[-C--:B------:R-:W-:Y:S02]  /*b180*/  FFMA.FTZ R14, R14, R41.reuse, -R42 ;  /* 0x000000290e0e7223 */ /* 0x080fe4000001082a */
[----:B------:R-:W-:Y:S01]  /*b190*/  FFMA.FTZ R8, R73, R44, R8 ;  /* 0x0000002c49087223 */ /* 0x000fe20000010008 */
[----:B------:R-:W-:Y:S01]  /*b1a0*/  F2FP.PACK_AB R12, R12, R66 ;  /* 0x000000420c0c723e */ /* 0x000fe200000000ff */
[----:B------:R-:W-:Y:S01]  /*b1b0*/  FFMA.FTZ R10, R10, R41, R9 ;  /* 0x000000290a0a7223 */ /* 0x000fe20000010009 */
[----:B------:R-:W-:-:S02]  /*b1c0*/  F2FP.PACK_AB R14, R14, R67 ;  /* 0x000000430e0e723e */ /* 0x000fc400000000ff */
[----:B------:R-:W-:Y:S02]  /*b1d0*/  F2FP.PACK_AB R9, R45, R74 ;  /* 0x0000004a2d09723e */ /* 0x000fe400000000ff */
[----:B------:R-:W-:Y:S01]  /*b1e0*/  F2FP.PACK_AB R8, R8, R59 ;  /* 0x0000003b0808723e */ /* 0x000fe200000000ff */
[----:B------:R1:W-:Y:S01]  /*b1f0*/  STS.128 [R52+0x100], R12 ;  /* 0x0001000c34007388 */ /* 0x0003e20000000c00 */
[----:B------:R-:W-:-:S05]  /*b200*/  F2FP.PACK_AB R10, R10, R40 ;  /* 0x000000280a0a723e */ /* 0x000fca00000000ff */
[----:B------:R1:W-:Y:S02]  /*b210*/  STS.128 [R31+0x100], R8 ;  /* 0x000100081f007388 */ /* 0x0003e40000000c00 */
.L_x_2560:
[----:B------:R-:W-:Y:S05]  /*b220*/  BSYNC B0 ;  /* 0x0000000000007941 */ /* 0x000fea0003800000 */
.L_x_2559:
        /* <DEDUP_REMOVED lines=109> */
.L_x_2562:
[----:B------:R-:W-:Y:S05]  /*b900*/  BSYNC B0 ;  /* 0x0000000000007941 */ /* 0x000fea0003800000 */
.L_x_2561:
[----:B-1----:R-:W-:-:S04]  /*b910*/  IADD3 R8, R18, 0x60, RZ ;  /* 0x0000006012087810 */ /* 0x002fc80007ffe0ff */
        /* <DEDUP_REMOVED lines=69> */
[----:B------:R-:W-:Y:S01]  /*bd70*/  FMUL.FTZ R9, R15, R23 ;  /* 0x000000170f097220 */ /* 0x000fe20000410000 */
        /* <DEDUP_REMOVED lines=10> */
[-C--:B------:R-:W-:Y:S01]  /*be20*/  FMUL.FTZ R9, R12, R50.reuse ;  /* 0x000000320c097220 */ /* 0x080fe20000410000 */
        /* <DEDUP_REMOVED lines=26> */
.L_x_2550:
[----:B------:R-:W-:Y:S05]  /*bfd0*/  BSYNC B2 ;  /* 0x0000000000027941 */ /* 0x000fea0003800000 */
.L_x_2528:
[----:B-1----:R-:W-:Y:S01]  /*bfe0*/  IMAD R8, R29, c[0x0][0x208], RZ ;  /* 0x000082001d087a24 */ /* 0x002fe200078e02ff */
[----:B------:R-:W-:Y:S01]  /*bff0*/  BAR.SYNC.DEFER_BLOCKING 0x0 ;  /* 0x0000000000007b1d */ /* 0x000fe20000010000 */
[----:B------:R-:W-:Y:S01]  /*c000*/  IMAD.WIDE.U32 R12, R228, c[0x0][0x208], RZ ;  /* 0x00008200e40c7a25 */ /* 0x000fe200078e00ff */
[----:B------:R-:W-:Y:S02]  /*c010*/  SHF.R.S32.HI R229, RZ, 0x1f, R223 ;  /* 0x0000001fffe57819 */ /* 0x000fe400000114df */
[----:B------:R-:W-:Y:S01]  /*c020*/  ISETP.GE.AND P1, PT, R224, c[0x0][0x1d4], PT ;  /* 0x00007500e0007a0c */ /* 0x000fe20003f26270 */
[----:B------:R-:W-:Y:S01]  /*c030*/  IMAD R8, R228, c[0x0][0x20c], R8 ;  /* 0x00008300e4087a24 */ /* 0x000fe200078e0208 */
[----:B------:R-:W-:Y:S01]  /*c040*/  LEA.HI R229, R229, R223, RZ, 0x3 ;  /* 0x000000dfe5e57211 */ /* 0x000fe200078f18ff */
[----:B------:R-:W-:Y:S01]  /*c050*/  IMAD R10, R19, c[0x0][0x218], RZ ;  /* 0x00008600130a7a24 */ /* 0x000fe200078e02ff */
[----:B------:R-:W-:Y:S01]  /*c060*/  LEA.HI R19, R7, R71, RZ, 0x5 ;  /* 0x0000004707137211 */ /* 0x000fe200078f28ff */
[----:B------:R-:W-:Y:S01]  /*c070*/  IMAD.IADD R13, R13, 0x1, R8 ;  /* 0x000000010d0d7824 */ /* 0x000fe200078e0208 */
[----:B------:R-:W-:Y:S01]  /*c080*/  LOP3.LUT R229, R229, 0xfffffff8, RZ, 0xc0, !PT ;  /* 0xfffffff8e5e57812 */ /* 0x000fe200078ec0ff */
[C---:B------:R-:W-:Y:S01]  /*c090*/  IMAD R10, R227.reuse, c[0x0][0x21c], R10 ;  /* 0x00008700e30a7a24 */ /* 0x040fe200078e020a */
[----:B------:R-:W-:Y:S01]  /*c0a0*/  SHF.R.S32.HI R247, RZ, 0x1f, R224 ;  /* 0x0000001ffff77819 */ /* 0x000fe200000114e0 */
[----:B------:R-:W-:Y:S01]  /*c0b0*/  IMAD.WIDE.U32 R12, R227, c[0x0][0x218], R12 ;  /* 0x00008600e30c7a25 */ /* 0x000fe200078e000c */
[----:B------:R-:W-:-:S03]  /*c0c0*/  SHF.R.S32.HI R231, RZ, 0x1f, R229 ;  /* 0x0000001fffe77819 */ /* 0x000fc600000114e5 */
[----:B------:R-:W-:Y:S01]  /*c0d0*/  IMAD.SHL.U32 R9, R0, 0x40, RZ ;  /* 0x0000004000097824 */ /* 0x000fe200078e00ff */
[----:B------:R-:W-:Y:S01]  /*c0e0*/  IADD3 R8, P0, R232, R12, RZ ;  /* 0x0000000ce8087210 */ /* 0x000fe20007f1e0ff */
[----:B------:R-:W-:Y:S01]  /*c0f0*/  IMAD.SHL.U32 R210, R18, 0x8, RZ ;  /* 0x0000000812d27824 */ /* 0x000fe200078e00ff */
[----:B------:R-:W-:Y:S01]  /*c100*/  SHF.R.S32.HI R18, RZ, 0x5, R19 ;  /* 0x00000005ff127819 */ /* 0x000fe20000011413 */
[----:B------:R-:W-:Y:S01]  /*c110*/  IMAD.WIDE R20, R229, 0x2, RZ ;  /* 0x00000002e5147825 */ /* 0x000fe200078e02ff */
[----:B------:R-:W-:Y:S02]  /*c120*/  IADD3.X R10, R219, R13, R10, P0, !PT ;  /* 0x0000000ddb0a7210 */ /* 0x000fe400007fe40a */
[----:B------:R-:W-:Y:S01]  /*c130*/  LEA R88, P0, R8, c[0x0][0x1f8], 0x1 ;  /* 0x00007e0008587a11 */ /* 0x000fe200078008ff */
[----:B------:R-:W-:Y:S01]  /*c140*/  IMAD R172, R18, 0x400, R4 ;  /* 0x0000040012ac7824 */ /* 0x000fe200078e0204 */
[----:B------:R-:W-:Y:S01]  /*c150*/  LOP3.LUT R9, R9, 0x1c0, RZ, 0xc0, !PT ;  /* 0x000001c009097812 */ /* 0x000fe200078ec0ff */
[----:B------:R-:W-:Y:S01]  /*c160*/  IMAD.WIDE R12, R224, 0x2, RZ ;  /* 0x00000002e00c7825 */ /* 0x000fe200078e02ff */
[----:B------:R-:W-:Y:S01]  /*c170*/  LEA.HI.X R8, R8, c[0x0][0x1fc], R10, 0x1, P0 ;  /* 0x00007f0008087a11 */ /* 0x000fe200000f0c0a */
[----:B------:R-:W1:Y:S01]  /*c180*/  SHFL.IDX PT, R56, R88, RZ, 0x181f ;  /* 0x00181fff58387589 */ /* 0x000e6200000e0000 */
[----:B------:R-:W-:Y:S01]  /*c190*/  LOP3.LUT R210, R9, 0x8, R210, 0xf8, !PT ;  /* 0x0000000809d27812 */ /* 0x000fe200078ef8d2 */
[----:B------:R-:W-:Y:S01]  /*c1a0*/  IMAD.SHL.U32 R230, R28, 0x2, RZ ;  /* 0x000000021ce67824 */ /* 0x000fe200078e00ff */
[----:B------:R-:W-:Y:S01]  /*c1b0*/  SHF.R.U32.HI R9, RZ, 0x3, R9 ;  /* 0x00000003ff097819 */ /* 0x000fe20000011609 */
[----:B------:R-:W2:Y:S01]  /*c1c0*/  SHFL.IDX PT, R10, R8, RZ, 0x181f ;  /* 0x00181fff080a7589 */ /* 0x000ea200000e0000 */
[C---:B------:R-:W-:Y:S01]  /*c1d0*/  LEA R180, R172.reuse, 0x100, 0x1 ;  /* 0x00000100acb47811 */ /* 0x040fe200078e08ff */
[----:B------:R-:W-:Y:S01]  /*c1e0*/  IMAD.SHL.U32 R172, R172, 0x2, RZ ;  /* 0x00000002acac7824 */ /* 0x000fe200078e00ff */
[----:B------:R-:W-:Y:S01]  /*c1f0*/  LOP3.LUT R210, R210, R9, RZ, 0x3c, !PT ;  /* 0x00000009d2d27212 */ /* 0x000fe200078e3cff */
[----:B------:R-:W3:Y:S01]  /*c200*/  SHFL.IDX PT, R14, R88, 0x1, 0x181f ;  /* 0x00381f00580e7f89 */ /* 0x000ee200000e0000 */
[----:B------:R-:W-:Y:S01]  /*c210*/  LOP3.LUT P0, RZ, R0, 0x2, RZ, 0xc0, !PT ;  /* 0x0000000200ff7812 */ /* 0x000fe2000780c0ff */
[----:B------:R-:W-:Y:S01]  /*c220*/  IMAD R176, R3, 0x2, R180 ;  /* 0x0000000203b07824 */ /* 0x000fe200078e02b4 */
[----:B------:R-:W-:Y:S01]  /*c230*/  IADD3 R243, R230, 0x100, RZ ;  /* 0x00000100e6f37810 */ /* 0x000fe20007ffe0ff */
[----:B------:R-:W-:Y:S01]  /*c240*/  IMAD R210, R30, 0x200, R210 ;  /* 0x000002001ed27824 */ /* 0x000fe200078e02d2 */
[----:B------:R-:W4:Y:S01]  /*c250*/  SHFL.IDX PT, R9, R8, 0x1, 0x181f ;  /* 0x00381f0008097f89 */ /* 0x000f2200000e0000 */
[----:B------:R-:W-:Y:S01]  /*c260*/  IMAD R180, R2, 0x2, R180 ;  /* 0x0000000202b47824 */ /* 0x000fe200078e02b4 */
[----:B------:R-:W-:Y:S01]  /*c270*/  IADD3 R242, R230, 0x3100, RZ ;  /* 0x00003100e6f27810 */ /* 0x000fe20007ffe0ff */
[----:B------:R-:W-:Y:S01]  /*c280*/  IMAD.SHL.U32 R210, R210, 0x2, RZ ;  /* 0x00000002d2d27824 */ /* 0x000fe200078e00ff */
[----:B------:R-:W4:Y:S01]  /*c290*/  SHFL.IDX PT, R88, R88, 0x2, 0x181f ;  /* 0x00581f0058587f89 */ /* 0x000f2200000e0000 */
[----:B------:R-:W-:Y:S01]  /*c2a0*/  IMAD R184, R2, 0x2, R176 ;  /* 0x0000000202b87824 */ /* 0x000fe200078e02b0 */
[----:B------:R-:W-:-:S02]  /*c2b0*/  IADD3 R241, R230, 0x1100, RZ ;  /* 0x00001100e6f17810 */ /* 0x000fc40007ffe0ff */
[----:B------:R-:W4:Y:S01]  /*c2c0*/  SHFL.IDX PT, R8, R8, 0x2, 0x181f ;  /* 0x00581f0008087f89 */ /* 0x000f2200000e0000 */
[C---:B------:R-:W-:Y:S02]  /*c2d0*/  IADD3 R11, R210.reuse, 0x8100, RZ ;  /* 0x00008100d20b7810 */ /* 0x040fe40007ffe0ff */
[----:B------:R-:W-:Y:S01]  /*c2e0*/  IADD3 R209, R210, 0x8120, RZ ;  /* 0x00008120d2d17810 */ /* 0x000fe20007ffe0ff */
[----:B------:R-:W-:Y:S01]  /*c2f0*/  LDSM.16.M88.4 R120, [R172+0x100] ;  /* 0x00010000ac78783b */ /* 0x000fe20000000200 */
[----:B------:R-:W-:Y:S02]  /*c300*/  @P0 IADD3 R209, R11, -0x20, RZ ;  /* 0xffffffe00bd10810 */ /* 0x000fe40007ffe0ff */
[----:B-1----:R-:W-:Y:S01]  /*c310*/  IADD3 R58, P0, R56, R12, RZ ;  /* 0x0000000c383a7210 */ /* 0x002fe20007f1e0ff */
[----:B------:R-:W-:Y:S01]  /*c320*/  LDSM.16.M88.4 R124, [R176] ;  /* 0x00000000b07c783b */ /* 0x000fe20000000200 */
[----:B------:R-:W-:Y:S02]  /*c330*/  IADD3 R240, R230, 0x4100, RZ ;  /* 0x00004100e6f07810 */ /* 0x000fe40007ffe0ff */
[----:B------:R-:W-:Y:S01]  /*c340*/  IADD3 R203, R209, 0x800, RZ ;  /* 0x00000800d1cb7810 */ /* 0x000fe20007ffe0ff */
[----:B------:R-:W-:Y:S01]  /*c350*/  LDSM.16.M88.4 R148, [R180] ;  /* 0x00000000b494783b */ /* 0x000fe20000000200 */
[----:B--2---:R-:W-:Y:S01]  /*c360*/  IMAD.X R59, R10, 0x1, R13, P0 ;  /* 0x000000010a3b7824 */ /* 0x004fe200000e060d */
[----:B---3--:R-:W-:-:S02]  /*c370*/  IADD3 R50, P0, R12, R14, RZ ;  /* 0x0000000e0c327210 */ /* 0x008fc40007f1e0ff */
[----:B------:R-:W-:Y:S01]  /*c380*/  LDSM.16.M88.4 R156, [R184] ;  /* 0x00000000b89c783b */ /* 0x000fe20000000200 */
[----:B------:R-:W-:Y:S02]  /*c390*/  IADD3 R202, R209, 0x1000, RZ ;  /* 0x00001000d1ca7810 */ /* 0x000fe40007ffe0ff */
[----:B----4-:R-:W-:Y:S01]  /*c3a0*/  IMAD.X R51, R13, 0x1, R9, P0 ;  /* 0x000000010d337824 */ /* 0x010fe200000e0609 */
[----:B------:R-:W-:Y:S01]  /*c3b0*/  LDSM.16.M88.4 R172, [R172+0x4100] ;  /* 0x00410000acac783b */ /* 0x000fe20000000200 */
[----:B------:R-:W-:Y:S02]  /*c3c0*/  IADD3 R12, P0, R12, R88, RZ ;  /* 0x000000580c0c7210 */ /* 0x000fe40007f1e0ff */
[C---:B------:R-:W-:Y:S01]  /*c3d0*/  IADD3 R201, R209.reuse, 0x1800, RZ ;  /* 0x00001800d1c97810 */ /* 0x040fe20007ffe0ff */
[----:B------:R-:W-:Y:S01]  /*c3e0*/  LDSM.16.M88.4 R176, [R176+0x4000] ;  /* 0x00400000b0b0783b */ /* 0x000fe20000000200 */
[----:B------:R-:W-:Y:S01]  /*c3f0*/  IADD3 R200, R209, 0x2000, RZ ;  /* 0x00002000d1c87810 */ /* 0x000fe20007ffe0ff */
[----:B------:R-:W-:Y:S01]  /*c400*/  IMAD.X R13, R13, 0x1, R8, P0 ;  /* 0x000000010d0d7824 */ /* 0x000fe200000e0608 */
[----:B------:R-:W-:Y:S01]  /*c410*/  IADD3 R56, P0, R56, R20, RZ ;  /* 0x0000001438387210 */ /* 0x000fe20007f1e0ff */
[----:B------:R-:W-:Y:S01]  /*c420*/  LDSM.16.M88.4 R180, [R180+0x4000] ;  /* 0x00400000b4b4783b */ /* 0x000fe20000000200 */
[----:B------:R-:W-:-:S02]  /*c430*/  IADD3 R199, R209, 0x2800, RZ ;  /* 0x00002800d1c77810 */ /* 0x000fc40007ffe0ff */
[----:B------:R-:W-:Y:S01]  /*c440*/  IADD3 R197, R209, 0x3000, RZ ;  /* 0x00003000d1c57810 */ /* 0x000fe20007ffe0ff */
[----:B------:R-:W-:Y:S01]  /*c450*/  LDSM.16.M88.4 R184, [R184+0x4000] ;  /* 0x00400000b8b8783b */ /* 0x000fe20000000200 */
[----:B------:R-:W-:-:S03]  /*c460*/  IMAD.X R57, R10, 0x1, R21, P0 ;  /* 0x000000010a397824 */ /* 0x000fc600000e0615 */
[----:B------:R-:W-:Y:S01]  /*c470*/  BAR.SYNC.DEFER_BLOCKING 0x0 ;  /* 0x0000000000007b1d */ /* 0x000fe20000010000 */
[C---:B------:R-:W-:Y:S02]  /*c480*/  IADD3 R14, P0, R20.reuse, R14, RZ ;  /* 0x0000000e140e7210 */ /* 0x040fe40007f1e0ff */
[C---:B------:R-:W-:Y:S02]  /*c490*/  IADD3 R196, R209.reuse, 0x3800, RZ ;  /* 0x00003800d1c47810 */ /* 0x040fe40007ffe0ff */
[----:B------:R-:W-:Y:S01]  /*c4a0*/  IADD3 R195, R209, 0x4000, RZ ;  /* 0x00004000d1c37810 */ /* 0x000fe20007ffe0ff */
[----:B------:R-:W-:Y:S01]  /*c4b0*/  IMAD.X R15, R21, 0x1, R9, P0 ;  /* 0x00000001150f7824 */ /* 0x000fe200000e0609 */
[----:B------:R-:W-:Y:S02]  /*c4c0*/  IADD3 R88, P0, R20, R88, RZ ;  /* 0x0000005814587210 */ /* 0x000fe40007f1e0ff */
[C---:B------:R-:W-:Y:S02]  /*c4d0*/  IADD3 R194, R209.reuse, 0x4800, RZ ;  /* 0x00004800d1c27810 */ /* 0x040fe40007ffe0ff */
[----:B------:R-:W-:Y:S01]  /*c4e0*/  IADD3 R193, R209, 0x5000, RZ ;  /* 0x00005000d1c17810 */ /* 0x000fe20007ffe0ff */
[----:B------:R-:W-:Y:S01]  /*c4f0*/  IMAD.X R89, R21, 0x1, R8, P0 ;  /* 0x0000000115597824 */ /* 0x000fe200000e0608 */
[----:B------:R-:W-:-:S02]  /*c500*/  ISETP.LT.OR P0, PT, R48, 0x1, P1 ;  /* 0x000000013000780c */ /* 0x000fc40000f01670 */
[----:B------:R-:W-:Y:S01]  /*c510*/  IADD3 R192, R209, 0x5800, RZ ;  /* 0x00005800d1c07810 */ /* 0x000fe20007ffe0ff */
[----:B------:R-:W-:-:S04]  /*c520*/  DEPBAR.LE SB0, 0x0 ;  /* 0x000080000000791a */ /* 0x000fc80000000000 */
[----:B------:R-:W-:Y:S06]  /*c530*/  BAR.SYNC.DEFER_BLOCKING 0x0 ;  /* 0x0000000000007b1d */ /* 0x000fec0000010000 */
[----:B------:R-:W-:Y:S04]  /*c540*/  LDSM.16.M88.4 R8, [R210+0x8100] ;  /* 0x00810000d208783b */ /* 0x000fe80000000200 */
[----:B------:R-:W1:Y:S04]  /*c550*/  LDSM.16.M88.4 R80, [R210+0x8900] ;  /* 0x00890000d250783b */ /* 0x000e680000000200 */
[----:B-----5:R-:W2:Y:S04]  /*c560*/  LDSM.16.M88.4 R72, [R210+0x9100] ;  /* 0x00910000d248783b */ /* 0x020ea80000000200 */
[----:B------:R-:W3:Y:S04]  /*c570*/  LDSM.16.M88.4 R60, [R210+0x9900] ;  /* 0x00990000d23c783b */ /* 0x000ee80000000200 */
[----:B------:R-:W4:Y:S04]  /*c580*/  LDSM.16.M88.4 R52, [R210+0xa100] ;  /* 0x00a10000d234783b */ /* 0x000f280000000200 */
[----:B------:R-:W-:Y:S04]  /*c590*/  LDSM.16.M88.4 R44, [R210+0xa900] ;  /* 0x00a90000d22c783b */ /* 0x000fe80000000200 */
[----:B------:R-:W-:Y:S04]  /*c5a0*/  LDSM.16.M88.4 R36, [R209] ;  /* 0x00000000d124783b */ /* 0x000fe80000000200 */
[----:B------:R-:W3:Y:S04]  /*c5b0*/  LDSM.16.M88.4 R32, [R209+0x800] ;  /* 0x00080000d120783b */ /* 0x000ee80000000200 */
[----:B------:R-:W4:Y:S04]  /*c5c0*/  LDSM.16.M88.4 R28, [R209+0x1000] ;  /* 0x00100000d11c783b */ /* 0x000f280000000200 */
[----:B------:R-:W4:Y:S04]  /*c5d0*/  LDSM.16.M88.4 R24, [R209+0x1800] ;  /* 0x00180000d118783b */ /* 0x000f280000000200 */
[----:B------:R-:W4:Y:S04]  /*c5e0*/  LDSM.16.M88.4 R20, [R209+0x2000] ;  /* 0x00200000d114783b */ /* 0x000f280000000200 */
[----:B------:R-:W4:Y:S01]  /*c5f0*/  LDSM.16.M88.4 R40, [R209+0x2800] ;  /* 0x00280000d128783b */ /* 0x000f220000000200 */
[----:B-1----:R-:W-:Y:S03]  /*c600*/  HMMA.16816.F32 R84, R120, R80, RZ ;  /* 0x000000507854723c */ /* 0x002fe600000018ff */
[----:B------:R-:W-:Y:S01]  /*c610*/  @!PT LDS RZ, [RZ] ;  /* 0x00000000fffff984 */ /* 0x000fe20000000800 */
[----:B------:R-:W-:Y:S01]  /*c620*/  @!PT LDS RZ, [RZ] ;  /* 0x00000000fffff984 */ /* 0x000fe20000000800 */
[----:B------:R-:W-:Y:S01]  /*c630*/  @!PT LDS RZ, [RZ] ;  /* 0x00000000fffff984 */ /* 0x000fe20000000800 */
[----:B------:R4:W-:Y:S01]  /*c640*/  LDGSTS.E.BYPASS.LTC128B.128 [R230+0x100], [R58.64], !P0 ;  /* 0x001000003ae67fae */ /* 0x0009e2000c101d52 */
[----:B------:R-:W-:-:S04]  /*c650*/  ISETP.GE.AND P0, PT, R223, c[0x0][0x1d4], PT ;  /* 0x00007500df007a0c */ /* 0x000fc80003f06270 */
[C---:B------:R-:W-:Y:S01]  /*c660*/  ISETP.LT.OR P2, PT, R48.reuse, 0x1, P0 ;  /* 0x000000013000780c */ /* 0x040fe20000741670 */
[C---:B------:R-:W-:Y:S08]  /*c670*/  HMMA.16816.F32 R80, R120.reuse, R82, RZ ;  /* 0x000000527850723c */ /* 0x040ff000000018ff */
[----:B--2---:R-:W-:Y:S04]  /*c680*/  HMMA.16816.F32 R76, R120, R72, RZ ;  /* 0x00000048784c723c */ /* 0x004fe800000018ff */
[----:B------:R4:W-:Y:S01]  /*c690*/  LDGSTS.E.BYPASS.LTC128B.128 [R230+0x3100], [R56.64], !P2 ;  /* 0x0310000038e67fae */ /* 0x0009e2000d101d52 */
[----:B------:R-:W-:-:S02]  /*c6a0*/  ISETP.LT.OR P2, PT, R48, 0x21, P1 ;  /* 0x000000213000780c */ /* 0x000fc40000f41670 */
[C---:B------:R-:W-:Y:S01]  /*c6b0*/  ISETP.LT.OR P1, PT, R48.reuse, 0x41, P1 ;  /* 0x000000413000780c */ /* 0x040fe20000f21670 */
[C---:B---3--:R-:W-:Y:S08]  /*c6c0*/  HMMA.16816.F32 R64, R120.reuse, R60, RZ ;  /* 0x0000003c7840723c */ /* 0x048ff000000018ff */
[----:B------:R-:W-:Y:S02]  /*c6d0*/  HMMA.16816.F32 R72, R120, R74, RZ ;  /* 0x0000004a7848723c */ /* 0x000fe400000018ff */
[----:B------:R1:W-:Y:S01]  /*c6e0*/  LDGSTS.E.BYPASS.LTC128B.128 [R230+0x1100], [R50.64], !P2 ;  /* 0x0110000032e67fae */ /* 0x0003e2000d101d52 */
[----:B------:R-:W-:-:S02]  /*c6f0*/  ISETP.LT.OR P2, PT, R48, 0x21, P0 ;  /* 0x000000213000780c */ /* 0x000fc40000741670 */
[----:B------:R-:W-:-:S03]  /*c700*/  ISETP.LT.OR P0, PT, R48, 0x41, P0 ;  /* 0x000000413000780c */ /* 0x000fc60000701670 */
[C---:B------:R-:W-:Y:S08]  /*c710*/  HMMA.16816.F32 R60, R120.reuse, R62, RZ ;  /* 0x0000003e783c723c */ /* 0x040ff000000018ff */
[----:B------:R2:W-:Y:S01]  /*c720*/  LDGSTS.E.BYPASS.LTC128B.128 [R230+0x4100], [R14.64], !P2 ;  /* 0x041000000ee67fae */ /* 0x0005e2000d101d52 */
[----:B------:R-:W-:Y:S01]  /*c730*/  LOP3.LUT P2, RZ, R0, 0x4, RZ, 0xc0, !PT ;  /* 0x0000000400ff7812 */ /* 0x000fe2000784c0ff */
[C---:B----4-:R-:W-:Y:S02]  /*c740*/  HMMA.16816.F32 R56, R120.reuse, R52, RZ ;  /* 0x000000347838723c */ /* 0x050fe400000018ff */
[----:B------:R3:W-:Y:S04]  /*c750*/  LDGSTS.E.BYPASS.LTC128B.128 [R230+0x2100], [R12.64], !P1 ;  /* 0x021000000ce67fae */ /* 0x0007e8000c901d52 */
[----:B------:R4:W-:Y:S01]  /*c760*/  LDGSTS.E.BYPASS.LTC128B.128 [R230+0x5100], [R88.64], !P0 ;  /* 0x0510000058e67fae */ /* 0x0009e2000c101d52 */
[----:B------:R-:W-:Y:S01]  /*c770*/  ISETP.GT.AND P0, PT, R68, R226, PT ;  /* 0x000000e24400720c */ /* 0x000fe20003f04270 */
[----:B------:R-:W-:Y:S02]  /*c780*/  HMMA.16816.F32 R52, R120, R54, RZ ;  /* 0x000000367834723c */ /* 0x000fe400000018ff */
[----:B------:R-:W0:Y:S06]  /*c790*/  LDGDEPBAR ;  /* 0x00000000000079af */ /* 0x000e2c0000000000 */
[C---:B------:R-:W-:Y:S08]  /*c7a0*/  HMMA.16816.F32 R84, R124.reuse, R32, R84 ;  /* 0x000000207c54723c */ /* 0x040ff00000001854 */
[----:B------:R-:W-:Y:S01]  /*c7b0*/  HMMA.16816.F32 R80, R124, R34, R80 ;  /* 0x000000227c50723c */ /* 0x000fe20000001850 */
[----:B--2---:R-:W-:-:S05]  /*c7c0*/  IMAD.MOV.U32 R14, RZ, RZ, 0x40 ;  /* 0x00000040ff0e7424 */ /* 0x004fca00078e00ff */
[----:B------:R-:W-:Y:S02]  /*c7d0*/  SEL R0, R14, 0xffffffc0, !P2 ;  /* 0xffffffc00e007807 */ /* 0x000fe40005000000 */
[----:B---3--:R-:W-:Y:S03]  /*c7e0*/  HMMA.16816.F32 R12, R120, R8, RZ ;  /* 0x00000008780c723c */ /* 0x008fe600000018ff */
[----:B------:R-:W-:Y:S02]  /*c7f0*/  IMAD.IADD R207, R210, 0x1, R0 ;  /* 0x00000001d2cf7824 */ /* 0x000fe400078e0200 */
[----:B------:R-:W-:-:S03]  /*c800*/  IMAD.IADD R198, R0, 0x1, R209 ;  /* 0x0000000100c67824 */ /* 0x000fc600078e02d1 */
[C---:B------:R-:W-:Y:S01]  /*c810*/  HMMA.16816.F32 R8, R120.reuse, R10, RZ ;  /* 0x0000000a7808723c */ /* 0x040fe200000018ff */
[----:B------:R-:W-:Y:S04]  /*c820*/  LDSM.16.M88.4 R100, [R207+0x8900] ;  /* 0x00890000cf64783b */ /* 0x000fe80000000200 */
[----:B------:R-:W-:Y:S03]  /*c830*/  LDSM.16.M88.4 R32, [R207+0x9100] ;  /* 0x00910000cf20783b */ /* 0x000fe60000000200 */
[----:B-1----:R-:W-:Y:S01]  /*c840*/  HMMA.16816.F32 R48, R120, R44, RZ ;  /* 0x0000002c7830723c */ /* 0x002fe200000018ff */
[----:B------:R-:W-:Y:S04]  /*c850*/  LDSM.16.M88.4 R96, [R198] ;  /* 0x00000000c660783b */ /* 0x000fe80000000200 */
[----:B------:R-:W-:Y:S03]  /*c860*/  LDSM.16.M88.4 R92, [R198+0x800] ;  /* 0x00080000c65c783b */ /* 0x000fe60000000200 */
[C---:B------:R-:W-:Y:S01]  /*c870*/  HMMA.16816.F32 R12, R124.reuse, R36, R12 ;  /* 0x000000247c0c723c */ /* 0x040fe2000000180c */
[----:B----4-:R-:W-:Y:S04]  /*c880*/  LDSM.16.M88.4 R88, [R198+0x1000] ;  /* 0x00100000c658783b */ /* 0x010fe80000000200 */
[----:B------:R-:W-:Y:S03]  /*c890*/  LDSM.16.M88.4 R104, [R207+0xb900] ;  /* 0x00b90000cf68783b */ /* 0x000fe60000000200 */
        /* <DEDUP_REMOVED lines=8> */
[----:B------:R-:W-:Y:S08]  /*c920*/  HMMA.16816.F32 R44, R120, R46, RZ ;  /* 0x0000002e782c723c */ /* 0x000ff000000018ff */
[C---:B------:R-:W-:Y:S08]  /*c930*/  HMMA.16816.F32 R56, R124.reuse, R20, R56 ;  /* 0x000000147c38723c */ /* 0x040ff00000001838 */
[C---:B------:R-:W-:Y:S01]  /*c940*/  HMMA.16816.F32 R52, R124.reuse, R22, R52 ;  /* 0x000000167c34723c */ /* 0x040fe20000001834 */
[----:B------:R-:W4:Y:S07]  /*c950*/  LDSM.16.M88.4 R20, [R207+0xa900] ;  /* 0x00a90000cf14783b */ /* 0x000f2e0000000200 */
[C---:B------:R-:W-:Y:S08]  /*c960*/  HMMA.16816.F32 R48, R124.reuse, R40, R48 ;  /* 0x000000287c30723c */ /* 0x040ff00000001830 */
[----:B------:R-:W-:Y:S01]  /*c970*/  HMMA.16816.F32 R44, R124, R42, R44 ;  /* 0x0000002a7c2c723c */ /* 0x000fe2000000182c */
[----:B------:R-:W2:Y:S07]  /*c980*/  LDSM.16.M88.4 R40, [R198+0x1800] ;  /* 0x00180000c628783b */ /* 0x000eae0000000200 */
        /* <DEDUP_REMOVED lines=50> */
[----:B------:R-:W1:Y:S07]  /*ccb0*/  LDSM.16.M88.4 R96, [R207+0xc900] ;  /* 0x00c90000cf60783b */ /* 0x000e6e0000000200 */
        /* <DEDUP_REMOVED lines=8> */
[----:B------:R-:W3:Y:S07]  /*cd40*/  LDSM.16.M88.4 R40, [R198+0x3000] ;  /* 0x00300000c628783b */ /* 0x000eee0000000200 */
[C---:B-1----:R-:W-:Y:S08]  /*cd50*/  HMMA.16816.F32 R76, R176.reuse, R36, R76 ;  /* 0x00000024b04c723c */ /* 0x042ff0000000184c */
        /* <DEDUP_REMOVED lines=38> */
[----:B------:R-:W-:Y:S05]  /*cfc0*/  @!P0 BRA `(.L_x_2563) ;  /* 0x0000041000008947 */ /* 0x000fea0003800000 */
[----:B------:R-:W-:Y:S01]  /*cfd0*/  ISETP.NE.AND P5, PT, R221, 0x1, PT ;  /* 0x00000001dd00780c */ /* 0x000fe20003fa5270 */
        /* <DEDUP_REMOVED lines=14> */
[----:B------:R-:W-:Y:S01]  /*d0c0*/  IADD3 R25, -R246, 0x10, RZ ;  /* 0x00000010f6197810 */ /* 0x000fe20007ffe1ff */
[----:B------:R-:W-:Y:S01]  /*d0d0*/  IMAD R228, R0, c[0x0][0x2b8], R228 ;  /* 0x0000ae0000e47a24 */ /* 0x000fe200078e02e4 */
[----:B------:R-:W-:Y:S02]  /*d0e0*/  SHF.L.U64.HI R16, R229, 0x1, R231 ;  /* 0x00000001e5107819 */ /* 0x000fe400000102e7 */
[----:B------:R-:W-:Y:S01]  /*d0f0*/  LOP3.LUT R25, R25, 0xf, RZ, 0xc0, !PT ;  /* 0x0000000f19197812 */ /* 0x000fe200078ec0ff */
[----:B------:R-:W-:Y:S01]  /*d100*/  IMAD.WIDE.U32 R20, R228, c[0x0][0x1e0], RZ ;  /* 0x00007800e4147a25 */ /* 0x000fe200078e00ff */
[----:B------:R-:W-:-:S02]  /*d110*/  SHF.R.S32.HI R0, RZ, 0x1f, R228 ;  /* 0x0000001fff007819 */ /* 0x000fc400000114e4 */
[----:B------:R-:W-:-:S03]  /*d120*/  ISETP.GE.AND P4, PT, R223, c[0x0][0x1d4], PT ;  /* 0x00007500df007a0c */ /* 0x000fc60003f86270 */
[----:B------:R-:W-:-:S04]  /*d130*/  IMAD R0, R0, c[0x0][0x1e0], RZ ;  /* 0x0000780000007a24 */ /* 0x000fc800078e02ff */
[----:B------:R-:W-:-:S04]  /*d140*/  IMAD R0, R228, c[0x0][0x1e4], R0 ;  /* 0x00007900e4007a24 */ /* 0x000fc800078e0200 */
[----:B------:R-:W-:Y:S01]  /*d150*/  IMAD.IADD R21, R21, 0x1, R0 ;  /* 0x0000000115157824 */ /* 0x000fe200078e0200 */
[----:B-1----:R-:W-:Y:S02]  /*d160*/  SHF.L.U64.HI R22, R224, 0x1, R247 ;  /* 0x00000001e0167819 */ /* 0x002fe400000102f7 */
[----:B--2---:R-:W-:Y:S01]  /*d170*/  SHF.R.S32.HI R0, RZ, 0x1f, R227 ;  /* 0x0000001fff007819 */ /* 0x004fe200000114e3 */
[----:B------:R-:W-:-:S04]  /*d180*/  IMAD.WIDE.U32 R20, R227, c[0x0][0x1f0], R20 ;  /* 0x00007c00e3147a25 */ /* 0x000fc800078e0014 */
[----:B------:R-:W-:-:S04]  /*d190*/  IMAD R0, R0, c[0x0][0x1f0], RZ ;  /* 0x00007c0000007a24 */ /* 0x000fc800078e02ff */
[----:B------:R-:W-:Y:S01]  /*d1a0*/  IMAD R23, R227, c[0x0][0x1f4], R0 ;  /* 0x00007d00e3177a24 */ /* 0x000fe200078e0200 */
[----:B------:R-:W-:Y:S02]  /*d1b0*/  IADD3 R0, P0, R234, R20, RZ ;  /* 0x00000014ea007210 */ /* 0x000fe40007f1e0ff */
[----:B------:R-:W-:Y:S02]  /*d1c0*/  SEL R20, RZ, 0x10, P5 ;  /* 0x00000010ff147807 */ /* 0x000fe40002800000 */
[----:B------:R-:W-:Y:S01]  /*d1d0*/  IADD3.X R23, R220, R21, R23, P0, !PT ;  /* 0x00000015dc177210 */ /* 0x000fe200007fe417 */
[----:B------:R-:W-:Y:S01]  /*d1e0*/  IMAD.SHL.U32 R21, R224, 0x2, RZ ;  /* 0x00000002e0157824 */ /* 0x000fe200078e00ff */
[----:B------:R-:W-:Y:S02]  /*d1f0*/  LEA R24, P0, R0, c[0x0][0x1c8], 0x1 ;  /* 0x0000720000187a11 */ /* 0x000fe400078008ff */
[----:B------:R-:W-:Y:S02]  /*d200*/  IADD3 R28, -R20, 0x10, RZ ;  /* 0x00000010141c7810 */ /* 0x000fe40007ffe1ff */
[----:B------:R-:W-:Y:S01]  /*d210*/  LEA.HI.X R23, R0, c[0x0][0x1cc], R23, 0x1, P0 ;  /* 0x0000730000177a11 */ /* 0x000fe200000f0c17 */
[----:B------:R-:W1:Y:S01]  /*d220*/  SHFL.IDX PT, R26, R24, 0x2, 0x181f ;  /* 0x00581f00181a7f89 */ /* 0x000e6200000e0000 */
[----:B------:R-:W-:Y:S01]  /*d230*/  LOP3.LUT R28, R28, 0xf, RZ, 0xc0, !PT ;  /* 0x0000000f1c1c7812 */ /* 0x000fe200078ec0ff */
[----:B------:R-:W-:-:S02]  /*d240*/  IMAD.SHL.U32 R0, R229, 0x2, RZ ;  /* 0x00000002e5007824 */ /* 0x000fc400078e00ff */
[----:B------:R-:W2:Y:S01]  /*d250*/  SHFL.IDX PT, R27, R23, 0x2, 0x181f ;  /* 0x00581f00171b7f89 */ /* 0x000ea200000e0000 */
[----:B-1----:R-:W-:-:S04]  /*d260*/  IADD3 R28, P1, P0, R28, R26, R21 ;  /* 0x0000001a1c1c7210 */ /* 0x002fc8000783e015 */
[-C--:B--2---:R-:W-:Y:S02]  /*d270*/  IADD3.X R29, RZ, R27.reuse, R22, P1, P0 ;  /* 0x0000001bff1d7210 */ /* 0x084fe40000fe0416 */
[----:B------:R-:W-:Y:S02]  /*d280*/  IADD3 R30, P1, P0, R25, R26, R0 ;  /* 0x0000001a191e7210 */ /* 0x000fe4000783e000 */
[----:B------:R-:W1:Y:S02]  /*d290*/  SHFL.IDX PT, R25, R24, RZ, 0x181f ;  /* 0x00181fff18197589 */ /* 0x000e6400000e0000 */
[----:B------:R-:W-:Y:S02]  /*d2a0*/  IADD3.X R31, RZ, R27, R16, P1, P0 ;  /* 0x0000001bff1f7210 */ /* 0x000fe40000fe0410 */
[----:B------:R-:W2:Y:S04]  /*d2b0*/  SHFL.IDX PT, R26, R23, RZ, 0x181f ;  /* 0x00181fff171a7589 */ /* 0x000ea800000e0000 */
[----:B------:R-:W3:Y:S04]  /*d2c0*/  SHFL.IDX PT, R24, R24, 0x1, 0x181f ;  /* 0x00381f0018187f89 */ /* 0x000ee800000e0000 */
[----:B------:R-:W4:Y:S01]  /*d2d0*/  SHFL.IDX PT, R23, R23, 0x1, 0x181f ;  /* 0x00381f0017177f89 */ /* 0x000f2200000e0000 */
[----:B-1----:R-:W-:-:S05]  /*d2e0*/  IADD3 R32, P0, R25, R21, RZ ;  /* 0x0000001519207210 */ /* 0x002fca0007f1e0ff */
[----:B--2---:R-:W-:Y:S01]  /*d2f0*/  IMAD.X R33, R26, 0x1, R22, P0 ;  /* 0x000000011a217824 */ /* 0x004fe200000e0616 */
[----:B------:R-:W-:-:S04]  /*d300*/  IADD3 R34, P0, R25, R0, RZ ;  /* 0x0000000019227210 */ /* 0x000fc80007f1e0ff */
[----:B------:R1:W-:Y:S01]  /*d310*/  LDGSTS.E.BYPASS.LTC128B.128 [R230+0x8100], [R32.64], !P5 ;  /* 0x0810000020e67fae */ /* 0x0003e2000e901d52 */
[----:B------:R-:W-:Y:S01]  /*d320*/  IMAD.X R35, R26, 0x1, R16, P0 ;  /* 0x000000011a237824 */ /* 0x000fe200000e0610 */
[----:B---3--:R-:W-:-:S04]  /*d330*/  IADD3 R26, P0, R24, R21, RZ ;  /* 0x00000015181a7210 */ /* 0x008fc80007f1e0ff */
[----:B------:R1:W-:Y:S01]  /*d340*/  LDGSTS.E.BYPASS.LTC128B.128 [R230+0xb100], [R34.64], !P4 ;  /* 0x0b10000022e67fae */ /* 0x0003e2000e101d52 */
[----:B----4-:R-:W-:Y:S01]  /*d350*/  IMAD.X R27, R23, 0x1, R22, P0 ;  /* 0x00000001171b7824 */ /* 0x010fe200000e0616 */
        /* <DEDUP_REMOVED lines=8> */
.L_x_2563:
        /* <DEDUP_REMOVED lines=16> */
[----:B------:R-:W-:Y:S02]  /*d4e0*/  LOP3.LUT R16, R16, 0x1ffffffe, RZ, 0xc0, !PT ;  /* 0x1ffffffe10107812 */ /* 0x000fe400078ec0ff */
[----:B------:R-:W-:Y:S01]  /*d4f0*/  ISETP.GE.AND P0, PT, R212, 0x1, PT ;  /* 0x00000001d400780c */ /* 0x000fe20003f06270 */
[----:B------:R-:W-:Y:S02]  /*d500*/  IMAD R18, R19, 0x10, R18 ;  /* 0x0000001013127824 */ /* 0x000fe400078e0212 */
[----:B------:R-:W-:-:S04]  /*d510*/  IMAD.IADD R16, R71, 0x1, -R16 ;  /* 0x0000000147107824 */ /* 0x000fc800078e0a10 */
[----:B------:R-:W-:-:S04]  /*d520*/  IMAD R238, R16, 0x8, R18 ;  /* 0x0000000810ee7824 */ /* 0x000fc800078e0212 */
[----:B------:R-:W-:-:S04]  /*d530*/  @P3 IMAD.HI.U32 R16, R238, c[0x0][0x2c8], RZ ;  /* 0x0000b200ee103a27 */ /* 0x000fc800078e00ff */
[----:B------:R-:W-:Y:S01]  /*d540*/  IMAD.MOV.U32 R20, RZ, RZ, R238 ;  /* 0x000000ffff147224 */ /* 0x000fe200078e00ee */
[----:B------:R-:W-:Y:S02]  /*d550*/  @P3 SHF.R.U32.HI R20, RZ, c[0x0][0x2cc], R16 ;  /* 0x0000b300ff143a19 */ /* 0x000fe40000011610 */
[----:B------:R-:W-:-:S03]  /*d560*/  LOP3.LUT R16, R0, 0x7ffffffc, RZ, 0xc0, !PT ;  /* 0x7ffffffc00107812 */ /* 0x000fc600078ec0ff */
[----:B------:R-:W2:Y:S02]  /*d570*/  SHFL.IDX PT, R0, R20, RZ, 0x1c1f ;  /* 0x001c1fff14007589 */ /* 0x000ea400000e0000 */
[----:B------:R-:W-:-:S04]  /*d580*/  IMAD.IADD R16, R7, 0x1, -R16 ;  /* 0x0000000107107824 */ /* 0x000fc800078e0a10 */
[----:B------:R-:W-:-:S04]  /*d590*/  IMAD.SHL.U32 R239, R16, 0x2, RZ ;  /* 0x0000000210ef7824 */ /* 0x000fc800078e00ff */
[----:B------:R-:W-:Y:S01]  /*d5a0*/  IMAD.IADD R21, R5, 0x1, -R239 ;  /* 0x0000000105157824 */ /* 0x000fe200078e0aef */
[C---:B------:R-:W-:Y:S02]  /*d5b0*/  IADD3 R23, -R239.reuse, 0x1, R6 ;  /* 0x00000001ef177810 */ /* 0x040fe40007ffe106 */
[----:B------:R-:W-:-:S03]  /*d5c0*/  IADD3 R22, -R239, R211, R5 ;  /* 0x000000d3ef167210 */ /* 0x000fc60007ffe105 */
[----:B------:R-:W-:-:S05]  /*d5d0*/  IMAD.IADD R23, R23, 0x1, -R216 ;  /* 0x0000000117177824 */ /* 0x000fca00078e0ad8 */
[C---:B-1----:R-:W-:Y:S02]  /*d5e0*/  IADD3 R24, R23.reuse, c[0x0][0x328], RZ ;  /* 0x0000ca0017187a10 */ /* 0x042fe40007ffe0ff */
        /* <DEDUP_REMOVED lines=16> */
.L_x_2566:
[----:B------:R-:W-:-:S04]  /*d6f0*/  MOV R0, c[0x0][0x32c] ;  /* 0x0000cb0000007a02 */ /* 0x000fc80000000f00 */
[----:B------:R-:W-:-:S13]  /*d700*/  ISETP.NE.AND P0, PT, R0, 0x1, PT ;  /* 0x000000010000780c */ /* 0x000fda0003f05270 */
[----:B------:R-:W-:-:S05]  /*d710*/  @P0 IMAD.HI.U32 R0, R6, c[0x0][0x330], RZ ;  /* 0x0000cc0006000a27 */ /* 0x000fca00078e00ff */
[----:B------:R-:W-:Y:S02]  /*d720*/  @P0 SHF.R.U32.HI R6, RZ, c[0x0][0x334], R0 ;  /* 0x0000cd00ff060a19 */ /* 0x000fe40000011600 */
.L_x_2567:
[----:B------:R-:W-:Y:S05]  /*d730*/  BSYNC B0 ;  /* 0x0000000000007941 */ /* 0x000fea0003800000 */
.L_x_2565:
[----:B------:R-:W-:-:S05]  /*d740*/  IMAD R6, R6, c[0x0][0x32c], R21 ;  /* 0x0000cb0006067a24 */ /* 0x000fca00078e0215 */
[----:B------:R-:W-:Y:S02]  /*d750*/  IADD3 R0, R6, c[0x0][0x32c], RZ ;  /* 0x0000cb0006007a10 */ /* 0x000fe40007ffe0ff */
[----:B------:R-:W-:Y:S02]  /*d760*/  IMNMX R25, R25, R6, !PT ;  /* 0x0000000619197217 */ /* 0x000fe40007800200 */
[----:B------:R-:W-:Y:S02]  /*d770*/  IMNMX R26, R26, R0, PT ;  /* 0x000000001a1a7217 */ /* 0x000fe40003800200 */
.L_x_2564:
[C---:B------:R-:W-:Y:S02]  /*d780*/  ISETP.GE.AND P0, PT, R5.reuse, 0x2, PT ;  /* 0x000000020500780c */ /* 0x040fe40003f06270 */
        /* <DEDUP_REMOVED lines=70> */
[----:B------:R-:W-:Y:S02]  /*dbf0*/  ISETP.GE.AND P5, PT, R5, 0x42, PT ;  /* 0x000000420500780c */ /* 0x000fe40003fa6270 */
[----:B------:R-:W-:Y:S02]  /*dc00*/  FSEL R147, R60, -INF , !P0 ;  /* 0xff8000003c937808 */ /* 0x000fe40004000000 */
[----:B------:R-:W-:Y:S02]  /*dc10*/  ISETP.GT.AND P0, PT, R25, 0x39, !P1 ;  /* 0x000000391900780c */ /* 0x000fe40004f04270 */
[----:B------:R-:W-:Y:S02]  /*dc20*/  ISETP.GE.AND P4, PT, R5, 0x49, PT ;  /* 0x000000490500780c */ /* 0x000fe40003f86270 */
[----:B------:R-:W-:-:S02]  /*dc30*/  ISETP.LT.OR P0, PT, R26, 0x3a, P0 ;  /* 0x0000003a1a00780c */ /* 0x000fc40000701670 */
[----:B------:R-:W-:Y:S02]  /*dc40*/  ISETP.GE.AND P3, PT, R5, 0x4a, PT ;  /* 0x0000004a0500780c */ /* 0x000fe40003f66270 */
        /* <DEDUP_REMOVED lines=32> */
[----:B------:R-:W-:Y:S02]  /*de50*/  ISETP.GE.AND P0, PT, R5, 0x5a, PT ;  /* 0x0000005a0500780c */ /* 0x000fe40003f06270 */
[----:B------:R-:W1:Y:S02]  /*de60*/  SHFL.IDX PT, R5, R20, 0x1, 0x1c1f ;  /* 0x003c1f0014057f89 */ /* 0x000e6400000e0000 */
[----:B------:R-:W-:Y:S02]  /*de70*/  P2R R42, PR, RZ, 0x1 ;  /* 0x00000001ff2a7803 */ /* 0x000fe40000000000 */
[----:B------:R-:W-:-:S04]  /*de80*/  ISETP.GT.AND P0, PT, R25, 0x59, !P0 ;  /* 0x000000591900780c */ /* 0x000fc80004704270 */
[----:B------:R-:W-:-:S04]  /*de90*/  ISETP.LT.OR P0, PT, R26, 0x5a, P0 ;  /* 0x0000005a1a00780c */ /* 0x000fc80000701670 */
[----:B------:R-:W-:Y:S02]  /*dea0*/  FSEL R138, R45, -INF , !P0 ;  /* 0xff8000002d8a7808 */ /* 0x000fe40004000000 */
[----:B------:R-:W-:Y:S01]  /*deb0*/  ISETP.GE.AND P0, PT, R212, 0x1, PT ;  /* 0x00000001d400780c */ /* 0x000fe20003f06270 */
[--C-:B-1----:R-:W-:Y:S02]  /*dec0*/  IMAD.IADD R24, R24, 0x1, R5.reuse ;  /* 0x0000000118187824 */ /* 0x102fe400078e0205 */
[----:B------:R-:W-:-:S03]  /*ded0*/  IMAD.IADD R23, R23, 0x1, R5 ;  /* 0x0000000117177824 */ /* 0x000fc600078e0205 */
[----:B------:R-:W-:-:S07]  /*dee0*/  IMNMX R22, R24, R22, PT ;  /* 0x0000001618167217 */ /* 0x000fce0003800200 */
        /* <DEDUP_REMOVED lines=12> */
.L_x_2570:
[----:B------:R-:W-:-:S04]  /*dfb0*/  MOV R5, c[0x0][0x32c] ;  /* 0x0000cb0000057a02 */ /* 0x000fc80000000f00 */
[----:B------:R-:W-:-:S13]  /*dfc0*/  ISETP.NE.AND P0, PT, R5, 0x1, PT ;  /* 0x000000010500780c */ /* 0x000fda0003f05270 */
[----:B------:R-:W-:-:S05]  /*dfd0*/  @P0 IMAD.HI.U32 R5, R12, c[0x0][0x330], RZ ;  /* 0x0000cc000c050a27 */ /* 0x000fca00078e00ff */
[----:B------:R-:W-:Y:S02]  /*dfe0*/  @P0 SHF.R.U32.HI R12, RZ, c[0x0][0x334], R5 ;  /* 0x0000cd00ff0c0a19 */ /* 0x000fe40000011605 */
.L_x_2571:
[----:B------:R-:W-:Y:S05]  /*dff0*/  BSYNC B0 ;  /* 0x0000000000007941 */ /* 0x000fea0003800000 */
.L_x_2569:
[----:B------:R-:W-:-:S05]  /*e000*/  IMAD R12, R12, c[0x0][0x32c], R21 ;  /* 0x0000cb000c0c7a24 */ /* 0x000fca00078e0215 */
[----:B------:R-:W-:Y:S02]  /*e010*/  IADD3 R5, R12, c[0x0][0x32c], RZ ;  /* 0x0000cb000c057a10 */ /* 0x000fe40007ffe0ff */
[----:B------:R-:W-:Y:S02]  /*e020*/  IMNMX R23, R23, R12, !PT ;  /* 0x0000000c17177217 */ /* 0x000fe40007800200 */
[----:B------:R-:W-:Y:S02]  /*e030*/  IMNMX R22, R22, R5, PT ;  /* 0x0000000516167217 */ /* 0x000fe40003800200 */
.L_x_2568:
        /* <DEDUP_REMOVED lines=70> */
[----:B------:R-:W-:Y:S02]  /*e4a0*/  ISETP.GT.AND P0, PT, R23, 0x40, !P6 ;  /* 0x000000401700780c */ /* 0x000fe40007704270 */
[----:B------:R-:W-:Y:S02]  /*e4b0*/  ISETP.NE.AND P6, PT, R43, RZ, PT ;  /* 0x000000ff2b00720c */ /* 0x000fe40003fc5270 */
[----:B------:R-:W-:-:S04]  /*e4c0*/  ISETP.LT.OR P0, PT, R22, 0x41, P0 ;  /* 0x000000411600780c */ /* 0x000fc80000701670 */
[----:B------:R-:W-:Y:S02]  /*e4d0*/  FSEL R164, R58, -INF , !P0 ;  /* 0xff8000003aa47808 */ /* 0x000fe40004000000 */
[----:B------:R-:W-:Y:S02]  /*e4e0*/  ISETP.GT.AND P0, PT, R23, 0x41, !P5 ;  /* 0x000000411700780c */ /* 0x000fe40006f04270 */
[----:B------:R-:W-:Y:S02]  /*e4f0*/  ISETP.NE.AND P5, PT, R44, RZ, PT ;  /* 0x000000ff2c00720c */ /* 0x000fe40003fa5270 */
[----:B------:R-:W-:-:S04]  /*e500*/  ISETP.LT.OR P0, PT, R22, 0x42, P0 ;  /* 0x000000421600780c */ /* 0x000fc80000701670 */
[----:B------:R-:W-:Y:S02]  /*e510*/  FSEL R166, R59, -INF , !P0 ;  /* 0xff8000003ba67808 */ /* 0x000fe40004000000 */
[----:B------:R-:W-:Y:S01]  /*e520*/  ISETP.GT.AND P0, PT, R23, 0x48, !P4 ;  /* 0x000000481700780c */ /* 0x000fe20006704270 */
[----:B------:R-:W-:Y:S01]  /*e530*/  LDSM.16.MT88.4 R56, [R205+0x3100] ;  /* 0x00310000cd38783b */ /* 0x000fe20000004200 */
[----:B------:R-:W-:Y:S02]  /*e540*/  ISETP.NE.AND P4, PT, R0, RZ, PT ;  /* 0x000000ff0000720c */ /* 0x000fe40003f85270 */
[----:B------:R-:W-:Y:S02]  /*e550*/  ISETP.LT.OR P0, PT, R22, 0x49, P0 ;  /* 0x000000491600780c */ /* 0x000fe40000701670 */
[----:B------:R-:W-:Y:S02]  /*e560*/  FMNMX.FTZ R0, R19, R16, !PT ;  /* 0x0000001013007209 */ /* 0x000fe40007810000 */
[----:B------:R-:W-:-:S02]  /*e570*/  FSEL R154, R54, -INF , !P0 ;  /* 0xff800000369a7808 */ /* 0x000fc40004000000 */
[----:B------:R-:W-:Y:S02]  /*e580*/  ISETP.GT.AND P0, PT, R23, 0x49, !P3 ;  /* 0x000000491700780c */ /* 0x000fe40005f04270 */
[----:B------:R-:W-:Y:S02]  /*e590*/  FMNMX.FTZ R0, R18, R0, !PT ;  /* 0x0000000012007209 */ /* 0x000fe40007810000 */
[----:B------:R-:W-:Y:S02]  /*e5a0*/  ISETP.LT.OR P0, PT, R22, 0x4a, P0 ;  /* 0x0000004a1600780c */ /* 0x000fe40000701670 */
[----:B------:R-:W-:Y:S02]  /*e5b0*/  FMNMX.FTZ R0, R7, R0, !PT ;  /* 0x0000000007007209 */ /* 0x000fe40007810000 */
[----:B------:R-:W-:Y:S02]  /*e5c0*/  FSEL R152, R55, -INF , !P0 ;  /* 0xff80000037987808 */ /* 0x000fe40004000000 */
[----:B------:R-:W-:-:S02]  /*e5d0*/  ISETP.GT.AND P0, PT, R23, 0x50, !P2 ;  /* 0x000000501700780c */ /* 0x000fc40005704270 */
[----:B------:R-:W-:Y:S02]  /*e5e0*/  FMNMX.FTZ R0, R84, R0, !PT ;  /* 0x0000000054007209 */ /* 0x000fe40007810000 */
[----:B------:R-:W-:Y:S02]  /*e5f0*/  ISETP.LT.OR P0, PT, R22, 0x51, P0 ;  /* 0x000000511600780c */ /* 0x000fe40000701670 */
[----:B------:R-:W-:Y:S02]  /*e600*/  FMNMX.FTZ R0, R85, R0, !PT ;  /* 0x0000000055007209 */ /* 0x000fe40007810000 */
[----:B------:R-:W-:Y:S02]  /*e610*/  FSEL R139, R50, -INF , !P0 ;  /* 0xff800000328b7808 */ /* 0x000fe40004000000 */
[----:B------:R-:W-:Y:S02]  /*e620*/  ISETP.GT.AND P0, PT, R23, 0x51, !P1 ;  /* 0x000000511700780c */ /* 0x000fe40004f04270 */
[----:B------:R-:W-:-:S02]  /*e630*/  FMNMX.FTZ R0, R6, R0, !PT ;  /* 0x0000000006007209 */ /* 0x000fc40007810000 */
[----:B------:R-:W-:Y:S02]  /*e640*/  ISETP.LT.OR P0, PT, R22, 0x52, P0 ;  /* 0x000000521600780c */ /* 0x000fe40000701670 */
[----:B------:R-:W-:Y:S02]  /*e650*/  FMNMX.FTZ R0, R13, R0, !PT ;  /* 0x000000000d007209 */ /* 0x000fe40007810000 */
[----:B------:R-:W-:Y:S02]  /*e660*/  FSEL R136, R51, -INF , !P0 ;  /* 0xff80000033887808 */ /* 0x000fe40004000000 */
[----:B------:R-:W-:Y:S02]  /*e670*/  ISETP.GT.AND P0, PT, R23, 0x1, !P4 ;  /* 0x000000011700780c */ /* 0x000fe40006704270 */
[----:B------:R-:W-:Y:S02]  /*e680*/  FMNMX.FTZ R0, R34, R0, !PT ;  /* 0x0000000022007209 */ /* 0x000fe40007810000 */
[----:B------:R-:W-:-:S02]  /*e690*/  ISETP.LT.OR P0, PT, R22, 0x2, P0 ;  /* 0x000000021600780c */ /* 0x000fc40000701670 */
[----:B------:R-:W-:Y:S02]  /*e6a0*/  FMNMX.FTZ R0, R33, R0, !PT ;  /* 0x0000000021007209 */ /* 0x000fe40007810000 */
[----:B------:R-:W-:Y:S02]  /*e6b0*/  FSEL R15, R15, -INF , !P0 ;  /* 0xff8000000f0f7808 */ /* 0x000fe40004000000 */
[----:B------:R-:W-:Y:S02]  /*e6c0*/  ISETP.GT.AND P0, PT, R23, RZ, !P5 ;  /* 0x000000ff1700720c */ /* 0x000fe40006f04270 */
[----:B------:R-:W-:Y:S02]  /*e6d0*/  FMNMX.FTZ R0, R32, R0, !PT ;  /* 0x0000000020007209 */ /* 0x000fe40007810000 */
[----:B------:R-:W-:Y:S02]  /*e6e0*/  ISETP.LT.OR P0, PT, R22, 0x1, P0 ;  /* 0x000000011600780c */ /* 0x000fe40000701670 */
[----:B------:R-:W-:-:S02]  /*e6f0*/  FMNMX.FTZ R0, R128, R0, !PT ;  /* 0x0000000080007209 */ /* 0x000fc40007810000 */
[----:B------:R-:W-:Y:S02]  /*e700*/  FSEL R14, R14, -INF , !P0 ;  /* 0xff8000000e0e7808 */ /* 0x000fe40004000000 */
        /* <DEDUP_REMOVED lines=24> */
[----:B------:R-:W-:Y:S01]  /*e890*/  ISETP.GT.AND P0, PT, R23, 0x58, !P6 ;  /* 0x000000581700780c */ /* 0x000fe20007704270 */
[----:B------:R-:W1:Y:S01]  /*e8a0*/  SHFL.BFLY PT, R20, R0, 0x2, 0x1f ;  /* 0x0c401f0000147f89 */ /* 0x000e6200000e0000 */
[----:B------:R-:W-:Y:S02]  /*e8b0*/  FMNMX.FTZ R21, R162, R21, !PT ;  /* 0x00000015a2157209 */ /* 0x000fe40007810000 */
[----:B------:R-:W-:Y:S02]  /*e8c0*/  ISETP.LT.OR P0, PT, R22, 0x59, P0 ;  /* 0x000000591600780c */ /* 0x000fe40000701670 */
[----:B------:R-:W-:Y:S02]  /*e8d0*/  FMNMX.FTZ R21, R163, R21, !PT ;  /* 0x00000015a3157209 */ /* 0x000fe40007810000 */
[----:B------:R-:W-:-:S02]  /*e8e0*/  ISETP.NE.AND P6, PT, R42, RZ, PT ;  /* 0x000000ff2a00720c */ /* 0x000fc40003fc5270 */
        /* <DEDUP_REMOVED lines=8> */
[----:B------:R-:W-:Y:S02]  /*e970*/  FMNMX.FTZ R21, R152, R21, !PT ;  /* 0x0000001598157209 */ /* 0x000fe40007810000 */
[----:B-1----:R-:W-:Y:S02]  /*e980*/  FMNMX.FTZ R0, R0, R20, !PT ;  /* 0x0000001400007209 */ /* 0x002fe40007810000 */
[----:B------:R-:W-:Y:S02]  /*e990*/  FMNMX.FTZ R21, R139, R21, !PT ;  /* 0x000000158b157209 */ /* 0x000fe40007810000 */
[----:B------:R-:W-:Y:S01]  /*e9a0*/  ISETP.NE.AND P6, PT, R213, 0x1, PT ;  /* 0x00000001d500780c */ /* 0x000fe20003fc5270 */
[----:B------:R-:W1:Y:S01]  /*e9b0*/  SHFL.BFLY PT, R20, R0, 0x1, 0x1f ;  /* 0x0c201f0000147f89 */ /* 0x000e6200000e0000 */
[----:B------:R-:W-:-:S04]  /*e9c0*/  FMNMX.FTZ R21, R136, R21, !PT ;  /* 0x0000001588157209 */ /* 0x000fc80007810000 */
[----:B------:R-:W-:-:S04]  /*e9d0*/  FMNMX.FTZ R21, R132, R21, !PT ;  /* 0x0000001584157209 */ /* 0x000fc80007810000 */
[----:B------:R-:W-:-:S05]  /*e9e0*/  FMNMX.FTZ R21, R131, R21, !PT ;  /* 0x0000001583157209 */ /* 0x000fca0007810000 */
[----:B------:R-:W2:Y:S01]  /*e9f0*/  SHFL.BFLY PT, R22, R21, 0x2, 0x1f ;  /* 0x0c401f0015167f89 */ /* 0x000ea200000e0000 */
[----:B-1----:R-:W-:-:S04]  /*ea00*/  FMNMX.FTZ R0, R0, R20, !PT ;  /* 0x0000001400007209 */ /* 0x002fc80007810000 */
[C---:B------:R-:W-:Y:S01]  /*ea10*/  FSETP.NEU.FTZ.AND P0, PT, R0.reuse, -INF , PT ;  /* 0xff8000000000780b */ /* 0x040fe20003f1d000 */
[----:B------:R-:W-:-:S05]  /*ea20*/  FMUL.FTZ R143, R0, c[0x0][0x2d0] ;  /* 0x0000b400008f7a20 */ /* 0x000fca0000410000 */
[----:B------:R-:W-:Y:S02]  /*ea30*/  FSEL R143, R143, RZ, P0 ;  /* 0x000000ff8f8f7208 */ /* 0x000fe40000000000 */
[----:B--2---:R-:W-:-:S03]  /*ea40*/  FMNMX.FTZ R21, R21, R22, !PT ;  /* 0x0000001615157209 */ /* 0x004fc60007810000 */
[--C-:B------:R-:W-:Y:S02]  /*ea50*/  FFMA.FTZ R48, R16, c[0x0][0x2d0], -R143.reuse ;  /* 0x0000b40010307a23 */ /* 0x100fe4000001088f */
[--C-:B------:R-:W-:Y:S01]  /*ea60*/  FFMA.FTZ R49, R19, c[0x0][0x2d0], -R143.reuse ;  /* 0x0000b40013317a23 */ /* 0x100fe2000001088f */
[----:B------:R-:W1:Y:S01]  /*ea70*/  SHFL.BFLY PT, R20, R21, 0x1, 0x1f ;  /* 0x0c201f0015147f89 */ /* 0x000e6200000e0000 */
[--C-:B------:R-:W-:Y:S02]  /*ea80*/  FFMA.FTZ R45, R18, c[0x0][0x2d0], -R143.reuse ;  /* 0x0000b400122d7a23 */ /* 0x100fe4000001088f */
[----:B------:R-:W-:Y:S01]  /*ea90*/  MUFU.EX2 R48, R48 ;  /* 0x0000003000307308 */ /* 0x000fe20000000800 */
[--C-:B------:R-:W-:Y:S02]  /*eaa0*/  FFMA.FTZ R44, R7, c[0x0][0x2d0], -R143.reuse ;  /* 0x0000b400072c7a23 */ /* 0x100fe4000001088f */
[--C-:B------:R-:W-:Y:S02]  /*eab0*/  FFMA.FTZ R18, R6, c[0x0][0x2d0], -R143.reuse ;  /* 0x0000b40006127a23 */ /* 0x100fe4000001088f */
[----:B------:R-:W-:-:S02]  /*eac0*/  FFMA.FTZ R3, R13, c[0x0][0x2d0], -R143 ;  /* 0x0000b4000d037a23 */ /* 0x000fc4000001088f */
[--C-:B------:R-:W-:Y:S01]  /*ead0*/  FFMA.FTZ R43, R84, c[0x0][0x2d0], -R143.reuse ;  /* 0x0000b400542b7a23 */ /* 0x100fe2000001088f */
[----:B------:R-:W2:Y:S01]  /*eae0*/  MUFU.EX2 R49, R49 ;  /* 0x0000003100317308 */ /* 0x000ea20000000800 */
[--C-:B------:R-:W-:Y:S02]  /*eaf0*/  FFMA.FTZ R42, R85, c[0x0][0x2d0], -R143.reuse ;  /* 0x0000b400552a7a23 */ /* 0x100fe4000001088f */
[--C-:B------:R-:W-:Y:S02]  /*eb00*/  FFMA.FTZ R118, R34, c[0x0][0x2d0], -R143.reuse ;  /* 0x0000b40022767a23 */ /* 0x100fe4000001088f */
[--C-:B------:R-:W-:Y:S02]  /*eb10*/  FFMA.FTZ R119, R33, c[0x0][0x2d0], -R143.reuse ;  /* 0x0000b40021777a23 */ /* 0x100fe4000001088f */
[--C-:B------:R-:W-:Y:S01]  /*eb20*/  FFMA.FTZ R129, R32, c[0x0][0x2d0], -R143.reuse ;  /* 0x0000b40020817a23 */ /* 0x100fe2000001088f */
[----:B------:R-:W-:Y:S01]  /*eb30*/  MUFU.EX2 R45, R45 ;  /* 0x0000002d002d7308 */ /* 0x000fe20000000800 */
[----:B------:R-:W-:Y:S01]  /*eb40*/  LDSM.16.MT88.4 R32, [R205+0x3900] ;  /* 0x00390000cd20783b */ /* 0x000fe20000004200 */
[----:B------:R-:W-:-:S02]  /*eb50*/  FFMA.FTZ R128, R128, c[0x0][0x2d0], -R143 ;  /* 0x0000b40080807a23 */ /* 0x000fc4000001088f */
[--C-:B------:R-:W-:Y:S01]  /*eb60*/  FFMA.FTZ R144, R144, c[0x0][0x2d0], -R143.reuse ;  /* 0x0000b40090907a23 */ /* 0x100fe2000001088f */
[----:B-1----:R-:W-:Y:S01]  /*eb70*/  FMNMX.FTZ R16, R20, R21, !PT ;  /* 0x0000001514107209 */ /* 0x002fe20007810000 */
[--C-:B------:R-:W-:Y:S02]  /*eb80*/  FFMA.FTZ R145, R145, c[0x0][0x2d0], -R143.reuse ;  /* 0x0000b40091917a23 */ /* 0x100fe4000001088f */
[----:B------:R-:W1:Y:S01]  /*eb90*/  MUFU.EX2 R44, R44 ;  /* 0x0000002c002c7308 */ /* 0x000e620000000800 */
[----:B--2---:R-:W-:Y:S01]  /*eba0*/  F2FP.PACK_AB R64, R48, R49 ;  /* 0x000000313040723e */ /* 0x004fe200000000ff */
[----:B------:R-:W-:Y:S01]  /*ebb0*/  LDSM.16.MT88.4 R20, [R205+0x900] ;  /* 0x00090000cd14783b */ /* 0x000fe20000004200 */
[C---:B------:R-:W-:Y:S01]  /*ebc0*/  FMUL.FTZ R133, R16.reuse, c[0x0][0x2d0] ;  /* 0x0000b40010857a20 */ /* 0x040fe20000410000 */
[----:B------:R-:W-:Y:S01]  /*ebd0*/  FSETP.NEU.FTZ.AND P0, PT, R16, -INF , PT ;  /* 0xff8000001000780b */ /* 0x000fe20003f1d000 */
[--C-:B------:R-:W-:Y:S02]  /*ebe0*/  FFMA.FTZ R147, R147, c[0x0][0x2d0], -R143.reuse ;  /* 0x0000b40093937a23 */ /* 0x100fe4000001088f */
[--C-:B------:R-:W-:Y:S01]  /*ebf0*/  FFMA.FTZ R146, R146, c[0x0][0x2d0], -R143.reuse ;  /* 0x0000b40092927a23 */ /* 0x100fe2000001088f */
[----:B------:R-:W-:Y:S01]  /*ec00*/  FSEL R133, R133, RZ, P0 ;  /* 0x000000ff85857208 */ /* 0x000fe20000000000 */
[----:B------:R-:W-:Y:S01]  /*ec10*/  MUFU.EX2 R43, R43 ;  /* 0x0000002b002b7308 */ /* 0x000fe20000000800 */
[----:B------:R-:W-:-:S02]  /*ec20*/  FFMA.FTZ R165, R165, c[0x0][0x2d0], -R143 ;  /* 0x0000b400a5a57a23 */ /* 0x000fc4000001088f */
[----:B------:R-:W-:Y:S02]  /*ec30*/  FFMA.FTZ R160, R160, c[0x0][0x2d0], -R143 ;  /* 0x0000b400a0a07a23 */ /* 0x000fe4000001088f */
[--C-:B------:R-:W-:Y:S02]  /*ec40*/  FFMA.FTZ R50, R14, c[0x0][0x2d0], -R133.reuse ;  /* 0x0000b4000e327a23 */ /* 0x100fe40000010885 */
[--C-:B------:R-:W-:Y:S01]  /*ec50*/  FFMA.FTZ R51, R15, c[0x0][0x2d0], -R133.reuse ;  /* 0x0000b4000f337a23 */ /* 0x100fe20000010885 */
[----:B-1----:R-:W-:Y:S01]  /*ec60*/  F2FP.PACK_AB R66, R44, R45 ;  /* 0x0000002d2c42723e */ /* 0x002fe200000000ff */
[--C-:B------:R-:W-:Y:S01]  /*ec70*/  FFMA.FTZ R47, R12, c[0x0][0x2d0], -R133.reuse ;  /* 0x0000b4000c2f7a23 */ /* 0x100fe20000010885 */
[----:B------:R-:W-:Y:S01]  /*ec80*/  MUFU.EX2 R42, R42 ;  /* 0x0000002a002a7308 */ /* 0x000fe20000000800 */
[--C-:B------:R-:W-:Y:S01]  /*ec90*/  FFMA.FTZ R46, R5, c[0x0][0x2d0], -R133.reuse ;  /* 0x0000b400052e7a23 */ /* 0x100fe20000010885 */
[----:B------:R-:W-:Y:S01]  /*eca0*/  LDSM.16.MT88.4 R12, [R204+0x900] ;  /* 0x00090000cc0c783b */ /* 0x000fe20000004200 */
[----:B------:R-:W-:-:S02]  /*ecb0*/  FFMA.FTZ R41, R11, c[0x0][0x2d0], -R133 ;  /* 0x0000b4000b297a23 */ /* 0x000fc40000010885 */
[--C-:B------:R-:W-:Y:S01]  /*ecc0*/  FFMA.FTZ R40, R10, c[0x0][0x2d0], -R133.reuse ;  /* 0x0000b4000a287a23 */ /* 0x100fe20000010885 */
[----:B------:R-:W1:Y:S01]  /*ecd0*/  LDSM.16.MT88.4 R4, [R204+0x3100] ;  /* 0x00310000cc04783b */ /* 0x000e620000004200 */
[--C-:B------:R-:W-:Y:S01]  /*ece0*/  FFMA.FTZ R2, R9, c[0x0][0x2d0], -R133.reuse ;  /* 0x0000b40009027a23 */ /* 0x100fe20000010885 */
[----:B------:R-:W-:Y:S01]  /*ecf0*/  MUFU.EX2 R50, R50 ;  /* 0x0000003200327308 */ /* 0x000fe20000000800 */
[--C-:B------:R-:W-:Y:S02]  /*ed00*/  FFMA.FTZ R19, R8, c[0x0][0x2d0], -R133.reuse ;  /* 0x0000b40008137a23 */ /* 0x100fe40000010885 */
[----:B------:R-:W2:Y:S01]  /*ed10*/  LDSM.16.MT88.4 R8, [R208+0x3900] ;  /* 0x00390000d008783b */ /* 0x000ea20000004200 */
[--C-:B------:R-:W-:Y:S02]  /*ed20*/  FFMA.FTZ R130, R130, c[0x0][0x2d0], -R133.reuse ;  /* 0x0000b40082827a23 */ /* 0x100fe40000010885 */
[--C-:B------:R-:W-:Y:S02]  /*ed30*/  FFMA.FTZ R134, R134, c[0x0][0x2d0], -R133.reuse ;  /* 0x0000b40086867a23 */ /* 0x100fe40000010885 */
[----:B------:R-:W3:Y:S01]  /*ed40*/  MUFU.EX2 R51, R51 ;  /* 0x0000003300337308 */ /* 0x000ee20000000800 */
[----:B------:R-:W-:-:S02]  /*ed50*/  FFMA.FTZ R135, R135, c[0x0][0x2d0], -R133 ;  /* 0x0000b40087877a23 */ /* 0x000fc40000010885 */
[--C-:B------:R-:W-:Y:S02]  /*ed60*/  FFMA.FTZ R137, R137, c[0x0][0x2d0], -R133.reuse ;  /* 0x0000b40089897a23 */ /* 0x100fe40000010885 */
[--C-:B------:R-:W-:Y:S02]  /*ed70*/  FFMA.FTZ R155, R155, c[0x0][0x2d0], -R133.reuse ;  /* 0x0000b4009b9b7a23 */ /* 0x100fe40000010885 */
[--C-:B------:R-:W-:Y:S01]  /*ed80*/  FFMA.FTZ R162, R162, c[0x0][0x2d0], -R133.reuse ;  /* 0x0000b400a2a27a23 */ /* 0x100fe20000010885 */
[----:B------:R-:W-:Y:S01]  /*ed90*/  MUFU.EX2 R47, R47 ;  /* 0x0000002f002f7308 */ /* 0x000fe20000000800 */
[--C-:B------:R-:W-:Y:S02]  /*eda0*/  FFMA.FTZ R163, R163, c[0x0][0x2d0], -R133.reuse ;  /* 0x0000b400a3a37a23 */ /* 0x100fe40000010885 */
[----:B------:R-:W-:Y:S02]  /*edb0*/  FFMA.FTZ R167, R167, c[0x0][0x2d0], -R133 ;  /* 0x0000b400a7a77a23 */ /* 0x000fe40000010885 */
[----:B------:R-:W-:-:S02]  /*edc0*/  FFMA.FTZ R161, R161, c[0x0][0x2d0], -R143 ;  /* 0x0000b400a1a17a23 */ /* 0x000fc4000001088f */
[----:B------:R-:W-:Y:S01]  /*edd0*/  FFMA.FTZ R153, R153, c[0x0][0x2d0], -R143 ;  /* 0x0000b40099997a23 */ /* 0x000fe2000001088f */
[----:B------:R-:W4:Y:S01]  /*ede0*/  MUFU.EX2 R46, R46 ;  /* 0x0000002e002e7308 */ /* 0x000f220000000800 */
[----:B---3--:R-:W-:Y:S01]  /*edf0*/  F2FP.PACK_AB R65, R51, R50 ;  /* 0x000000323341723e */ /* 0x008fe200000000ff */
[--C-:B------:R-:W-:Y:S02]  /*ee00*/  FFMA.FTZ R164, R164, c[0x0][0x2d0], -R133.reuse ;  /* 0x0000b400a4a47a23 */ /* 0x100fe40000010885 */
[--C-:B------:R-:W-:Y:S02]  /*ee10*/  FFMA.FTZ R166, R166, c[0x0][0x2d0], -R133.reuse ;  /* 0x0000b400a6a67a23 */ /* 0x100fe40000010885 */
[--C-:B------:R-:W-:Y:S02]  /*ee20*/  FFMA.FTZ R154, R154, c[0x0][0x2d0], -R133.reuse ;  /* 0x0000b4009a9a7a23 */ /* 0x100fe40000010885 */
[----:B------:R-:W-:Y:S01]  /*ee30*/  MUFU.EX2 R18, R18 ;  /* 0x0000001200127308 */ /* 0x000fe20000000800 */
[----:B------:R-:W-:-:S02]  /*ee40*/  FFMA.FTZ R152, R152, c[0x0][0x2d0], -R133 ;  /* 0x0000b40098987a23 */ /* 0x000fc40000010885 */
[----:B------:R-:W-:Y:S02]  /*ee50*/  FADD.FTZ R48, R49, R48 ;  /* 0x0000003031307221 */ /* 0x000fe40000010000 */
[----:B------:R-:W-:Y:S02]  /*ee60*/  FADD.FTZ R50, R50, R51 ;  /* 0x0000003332327221 */ /* 0x000fe40000010000 */
[----:B------:R-:W-:Y:S01]  /*ee70*/  FADD.FTZ R48, R45, R48 ;  /* 0x000000302d307221 */ /* 0x000fe20000010000 */
[----:B----4-:R-:W-:Y:S01]  /*ee80*/  F2FP.PACK_AB R67, R46, R47 ;  /* 0x0000002f2e43723e */ /* 0x010fe200000000ff */
[----:B------:R-:W-:Y:S01]  /*ee90*/  MUFU.EX2 R3, R3 ;  /* 0x0000000300037308 */ /* 0x000fe20000000800 */
[----:B------:R-:W-:Y:S02]  /*eea0*/  FADD.FTZ R50, R47, R50 ;  /* 0x000000322f327221 */ /* 0x000fe40000010000 */
[----:B------:R-:W-:Y:S02]  /*eeb0*/  FADD.FTZ R44, R44, R48 ;  /* 0x000000302c2c7221 */ /* 0x000fe40000010000 */
[----:B------:R-:W-:Y:S01]  /*eec0*/  FADD.FTZ R46, R46, R50 ;  /* 0x000000322e2e7221 */ /* 0x000fe20000010000 */
[----:B------:R-:W-:Y:S01]  /*eed0*/  HMMA.16816.F32 R84, R64, R88, RZ ;  /* 0x000000584054723c */ /* 0x000fe200000018ff */
[----:B------:R-:W-:Y:S01]  /*eee0*/  FADD.FTZ R44, R43, R44 ;  /* 0x0000002c2b2c7221 */ /* 0x000fe20000010000 */
[----:B------:R-:W3:Y:S01]  /*eef0*/  MUFU.EX2 R41, R41 ;  /* 0x0000002900297308 */ /* 0x000ee20000000800 */
[----:B------:R-:W-:-:S02]  /*ef00*/  FFMA.FTZ R245, R138, c[0x0][0x2d0], -R143 ;  /* 0x0000b4008af57a23 */ /* 0x000fc4000001088f */
[--C-:B------:R-:W-:Y:S02]  /*ef10*/  FFMA.FTZ R142, R142, c[0x0][0x2d0], -R143.reuse ;  /* 0x0000b4008e8e7a23 */ /* 0x100fe4000001088f */
[--C-:B------:R-:W-:Y:S01]  /*ef20*/  FFMA.FTZ R141, R141, c[0x0][0x2d0], -R143.reuse ;  /* 0x0000b4008d8d7a23 */ /* 0x100fe2000001088f */
[C---:B------:R-:W-:Y:S01]  /*ef30*/  HMMA.16816.F32 R88, R64.reuse, R90, RZ ;  /* 0x0000005a4058723c */ /* 0x040fe200000018ff */
[----:B------:R-:W-:Y:S01]  /*ef40*/  FFMA.FTZ R140, R140, c[0x0][0x2d0], -R143 ;  /* 0x0000b4008c8c7a23 */ /* 0x000fe2000001088f */
[----:B------:R-:W4:Y:S01]  /*ef50*/  MUFU.EX2 R40, R40 ;  /* 0x0000002800287308 */ /* 0x000f220000000800 */
[--C-:B------:R-:W-:Y:S02]  /*ef60*/  FFMA.FTZ R138, R139, c[0x0][0x2d0], -R133.reuse ;  /* 0x0000b4008b8a7a23 */ /* 0x100fe40000010885 */
[--C-:B------:R-:W-:Y:S02]  /*ef70*/  FFMA.FTZ R136, R136, c[0x0][0x2d0], -R133.reuse ;  /* 0x0000b40088887a23 */ /* 0x100fe40000010885 */
[----:B------:R-:W-:Y:S01]  /*ef80*/  FFMA.FTZ R244, R131, c[0x0][0x2d0], -R133 ;  /* 0x0000b40083f47a23 */ /* 0x000fe20000010885 */
[----:B------:R-:W-:Y:S02]  /*ef90*/  HMMA.16816.F32 R92, R64, R96, RZ ;  /* 0x00000060405c723c */ /* 0x000fe400000018ff */
[----:B------:R-:W-:Y:S01]  /*efa0*/  MUFU.EX2 R2, R2 ;  /* 0x0000000200027308 */ /* 0x000fe20000000800 */
[----:B---3--:R-:W-:-:S05]  /*efb0*/  FADD.FTZ R46, R41, R46 ;  /* 0x0000002e292e7221 */ /* 0x008fca0000010000 */
[C---:B------:R-:W-:Y:S02]  /*efc0*/  HMMA.16816.F32 R96, R64.reuse, R98, RZ ;  /* 0x000000624060723c */ /* 0x040fe400000018ff */
[----:B------:R-:W3:Y:S06]  /*efd0*/  MUFU.EX2 R19, R19 ;  /* 0x0000001300137308 */ /* 0x000eec0000000800 */
[C---:B------:R-:W-:Y:S02]  /*efe0*/  HMMA.16816.F32 R112, R64.reuse, R108, RZ ;  /* 0x0000006c4070723c */ /* 0x040fe400000018ff */
[----:B------:R-:W5:Y:S06]  /*eff0*/  MUFU.EX2 R118, R118 ;  /* 0x0000007600767308 */ /* 0x000f6c0000000800 */
        /* <DEDUP_REMOVED lines=9> */
[----:B------:R-:W1:Y:S06]  /*f090*/  MUFU.EX2 R134, R134 ;  /* 0x0000008600867308 */ /* 0x000e6c0000000800 */
[C---:B------:R-:W-:Y:S02]  /*f0a0*/  HMMA.16816.F32 R72, R64.reuse, R74, RZ ;  /* 0x0000004a4048723c */ /* 0x040fe400000018ff */
[----:B------:R-:W-:Y:S06]  /*f0b0*/  MUFU.EX2 R135, R135 ;  /* 0x0000008700877308 */ /* 0x000fec0000000800 */
[C---:B------:R-:W-:Y:S02]  /*f0c0*/  HMMA.16816.F32 R80, R64.reuse, R82, RZ ;  /* 0x000000524050723c */ /* 0x040fe400000018ff */
[----:B------:R-:W1:Y:S06]  /*f0d0*/  MUFU.EX2 R137, R137 ;  /* 0x0000008900897308 */ /* 0x000e6c0000000800 */
[C---:B------:R-:W-:Y:S02]  /*f0e0*/  HMMA.16816.F32 R100, R64.reuse, R102, RZ ;  /* 0x000000664064723c */ /* 0x040fe400000018ff */
[----:B------:R-:W2:Y:S06]  /*f0f0*/  MUFU.EX2 R144, R144 ;  /* 0x0000009000907308 */ /* 0x000eac0000000800 */
[C---:B------:R-:W-:Y:S02]  /*f100*/  HMMA.16816.F32 R56, R64.reuse, R58, RZ ;  /* 0x0000003a4038723c */ /* 0x040fe400000018ff */
[----:B------:R-:W-:Y:S06]  /*f110*/  MUFU.EX2 R145, R145 ;  /* 0x0000009100917308 */ /* 0x000fec0000000800 */
[C---:B-1----:R-:W-:Y:S02]  /*f120*/  HMMA.16816.F32 R60, R64.reuse, R4, RZ ;  /* 0x00000004403c723c */ /* 0x042fe400000018ff */
        /* <DEDUP_REMOVED lines=9> */
[----:B---3--:R-:W-:Y:S01]  /*f1c0*/  F2FP.PACK_AB R7, R19, R2 ;  /* 0x000000021307723e */ /* 0x008fe200000000ff */
[----:B------:R-:W1:Y:S01]  /*f1d0*/  MUFU.EX2 R155, R155 ;  /* 0x0000009b009b7308 */ /* 0x000e620000000800 */
[----:B------:R-:W-:Y:S02]  /*f1e0*/  FADD.FTZ R40, R2, R40 ;  /* 0x0000002802287221 */ /* 0x000fe40000010000 */
[----:B------:R-:W-:Y:S02]  /*f1f0*/  FADD.FTZ R3, R3, R42 ;  /* 0x0000002a03037221 */ /* 0x000fe40000010000 */
[----:B------:R-:W-:Y:S01]  /*f200*/  FADD.FTZ R19, R19, R40 ;  /* 0x0000002813137221 */ /* 0x000fe20000010000 */
[----:B------:R-:W-:Y:S01]  /*f210*/  HMMA.16816.F32 R84, R4, R12, R84 ;  /* 0x0000000c0454723c */ /* 0x000fe20000001854 */
[----:B-----5:R-:W-:Y:S01]  /*f220*/  FADD.FTZ R3, R118, R3 ;  /* 0x0000000376037221 */ /* 0x020fe20000010000 */
[----:B------:R-:W3:Y:S01]  /*f230*/  MUFU.EX2 R162, R162 ;  /* 0x000000a200a27308 */ /* 0x000ee20000000800 */
[----:B------:R-:W-:-:S02]  /*f240*/  FADD.FTZ R19, R130, R19 ;  /* 0x0000001382137221 */ /* 0x000fc40000010000 */
[----:B------:R-:W-:-:S03]  /*f250*/  @P6 IMAD.HI.U32 R2, R117, c[0x0][0x2c8], RZ ;  /* 0x0000b20075026a27 */ /* 0x000fc600078e00ff */
[----:B------:R-:W-:Y:S01]  /*f260*/  HMMA.16816.F32 R88, R4, R14, R88 ;  /* 0x0000000e0458723c */ /* 0x000fe20000001858 */
[----:B------:R-:W4:Y:S01]  /*f270*/  LDSM.16.MT88.4 R12, [R204+0x3900] ;  /* 0x00390000cc0c783b */ /* 0x000f220000004200 */
[----:B------:R-:W-:Y:S01]  /*f280*/  MUFU.EX2 R163, R163 ;  /* 0x000000a300a37308 */ /* 0x000fe20000000800 */
[----:B------:R-:W-:Y:S02]  /*f290*/  @P6 SHF.R.U32.HI R117, RZ, c[0x0][0x2cc], R2 ;  /* 0x0000b300ff756a19 */ /* 0x000fe40000011602 */
[----:B------:R-:W-:-:S03]  /*f2a0*/  ISETP.GE.AND P6, PT, R212, 0x1, PT ;  /* 0x00000001d400780c */ /* 0x000fc60003fc6270 */
[C---:B--2---:R-:W-:Y:S01]  /*f2b0*/  HMMA.16816.F32 R92, R4.reuse, R8, R92 ;  /* 0x00000008045c723c */ /* 0x044fe2000000185c */
[----:B------:R-:W-:Y:S01]  /*f2c0*/  IMAD.IADD R116, R116, 0x1, R117 ;  /* 0x0000000174747824 */ /* 0x000fe200078e0275 */
[----:B------:R-:W2:Y:S06]  /*f2d0*/  MUFU.EX2 R167, R167 ;  /* 0x000000a700a77308 */ /* 0x000eac0000000800 */
[C---:B------:R-:W-:Y:S01]  /*f2e0*/  HMMA.16816.F32 R96, R4.reuse, R10, R96 ;  /* 0x0000000a0460723c */ /* 0x040fe20000001860 */
[----:B------:R-:W5:Y:S01]  /*f2f0*/  LDSM.16.MT88.4 R8, [R204+0x1100] ;  /* 0x00110000cc08783b */ /* 0x000f620000004200 */
[----:B------:R-:W1:Y:S06]  /*f300*/  MUFU.EX2 R165, R165 ;  /* 0x000000a500a57308 */ /* 0x000e6c0000000800 */
[C---:B------:R-:W-:Y:S02]  /*f310*/  HMMA.16816.F32 R112, R4.reuse, R28, R112 ;  /* 0x0000001c0470723c */ /* 0x040fe40000001870 */
[----:B------:R-:W-:Y:S06]  /*f320*/  MUFU.EX2 R160, R160 ;  /* 0x000000a000a07308 */ /* 0x000fec0000000800 */
[C---:B------:R-:W-:Y:S01]  /*f330*/  HMMA.16816.F32 R108, R4.reuse, R30, R108 ;  /* 0x0000001e046c723c */ /* 0x040fe2000000186c */
[----:B------:R-:W1:Y:S01]  /*f340*/  LDSM.16.MT88.4 R28, [R208+0x1100] ;  /* 0x00110000d01c783b */ /* 0x000e620000004200 */
[----:B------:R-:W-:Y:S06]  /*f350*/  MUFU.EX2 R161, R161 ;  /* 0x000000a100a17308 */ /* 0x000fec0000000800 */
[C---:B------:R-:W-:Y:S02]  /*f360*/  HMMA.16816.F32 R68, R4.reuse, R24, R68 ;  /* 0x000000180444723c */ /* 0x040fe40000001844 */
[----:B------:R-:W-:Y:S06]  /*f370*/  MUFU.EX2 R153, R153 ;  /* 0x0000009900997308 */ /* 0x000fec0000000800 */
[C---:B------:R-:W-:Y:S01]  /*f380*/  HMMA.16816.F32 R72, R4.reuse, R26, R72 ;  /* 0x0000001a0448723c */ /* 0x040fe20000001848 */
[----:B------:R-:W-:Y:S01]  /*f390*/  LDSM.16.MT88.4 R24, [R206+0x1100] ;  /* 0x00110000ce18783b */ /* 0x000fe20000004200 */
[----:B------:R-:W1:Y:S06]  /*f3a0*/  MUFU.EX2 R164, R164 ;  /* 0x000000a400a47308 */ /* 0x000e6c0000000800 */
        /* <DEDUP_REMOVED lines=9> */
[----:B------:R-:W1:Y:S06]  /*f440*/  MUFU.EX2 R142, R142 ;  /* 0x0000008e008e7308 */ /* 0x000e6c0000000800 */
[C---:B------:R-:W-:Y:S02]  /*f450*/  HMMA.16816.F32 R52, R4.reuse, R32, R52 ;  /* 0x000000200434723c */ /* 0x040fe40000001834 */
[----:B------:R-:W-:Y:S06]  /*f460*/  MUFU.EX2 R141, R141 ;  /* 0x0000008d008d7308 */ /* 0x000fec0000000800 */
[C---:B------:R-:W-:Y:S01]  /*f470*/  HMMA.16816.F32 R56, R4.reuse, R34, R56 ;  /* 0x000000220438723c */ /* 0x040fe20000001838 */
[----:B------:R-:W-:Y:S01]  /*f480*/  LDSM.16.MT88.4 R32, [R205+0x4100] ;  /* 0x00410000cd20783b */ /* 0x000fe20000004200 */
[----:B------:R-:W-:Y:S06]  /*f490*/  MUFU.EX2 R140, R140 ;  /* 0x0000008c008c7308 */ /* 0x000fec0000000800 */
[C---:B----4-:R-:W-:Y:S02]  /*f4a0*/  HMMA.16816.F32 R60, R4.reuse, R12, R60 ;  /* 0x0000000c043c723c */ /* 0x050fe4000000183c */
[----:B------:R-:W-:Y:S06]  /*f4b0*/  MUFU.EX2 R245, R245 ;  /* 0x000000f500f57308 */ /* 0x000fec0000000800 */
[----:B------:R-:W-:Y:S01]  /*f4c0*/  HMMA.16816.F32 R64, R4, R14, R64 ;  /* 0x0000000e0440723c */ /* 0x000fe20000001840 */
[----:B------:R-:W4:Y:S01]  /*f4d0*/  LDSM.16.MT88.4 R12, [R208+0x4100] ;  /* 0x00410000d00c783b */ /* 0x000f220000004200 */
[----:B------:R-:W1:Y:S05]  /*f4e0*/  MUFU.EX2 R138, R138 ;  /* 0x0000008a008a7308 */ /* 0x000e6a0000000800 */
[C---:B------:R-:W-:Y:S01]  /*f4f0*/  F2FP.PACK_AB R4, R119.reuse, R118 ;  /* 0x000000767704723e */ /* 0x040fe200000000ff */
[----:B------:R-:W-:Y:S01]  /*f500*/  FADD.FTZ R119, R119, R3 ;  /* 0x0000000377777221 */ /* 0x000fe20000010000 */
[----:B------:R-:W-:Y:S01]  /*f510*/  F2FP.PACK_AB R6, R128, R129 ;  /* 0x000000818006723e */ /* 0x000fe200000000ff */
[----:B------:R-:W2:Y:S01]  /*f520*/  MUFU.EX2 R136, R136 ;  /* 0x0000008800887308 */ /* 0x000ea20000000800 */
[C---:B------:R-:W-:Y:S01]  /*f530*/  F2FP.PACK_AB R5, R134.reuse, R130 ;  /* 0x000000828605723e */ /* 0x040fe200000000ff */
[----:B------:R-:W-:Y:S01]  /*f540*/  FADD.FTZ R134, R134, R19 ;  /* 0x0000001386867221 */ /* 0x000fe20000010000 */
[----:B------:R-:W-:Y:S01]  /*f550*/  F2FP.PACK_AB R7, R137, R135 ;  /* 0x000000878907723e */ /* 0x000fe200000000ff */
[----:B------:R-:W-:Y:S01]  /*f560*/  FADD.FTZ R119, R129, R119 ;  /* 0x0000007781777221 */ /* 0x000fe20000010000 */
[----:B------:R-:W-:Y:S01]  /*f570*/  IADD3 R3, R116, c[0x0][0x328], RZ ;  /* 0x0000ca0074037a10 */ /* 0x000fe20007ffe0ff */
[----:B------:R-:W-:-:S02]  /*f580*/  FADD.FTZ R134, R135, R134 ;  /* 0x0000008687867221 */ /* 0x000fc40000010000 */
[----:B------:R-:W-:Y:S01]  /*f590*/  MUFU.EX2 R244, R244 ;  /* 0x000000f400f47308 */ /* 0x000fe20000000800 */
[----:B------:R-:W-:Y:S01]  /*f5a0*/  FADD.FTZ R128, R128, R119 ;  /* 0x0000007780807221 */ /* 0x000fe20000010000 */
[----:B-----5:R-:W-:Y:S01]  /*f5b0*/  HMMA.16816.F32 R84, R4, R8, R84 ;  /* 0x000000080454723c */ /* 0x020fe20000001854 */
[----:B------:R-:W-:Y:S02]  /*f5c0*/  FADD.FTZ R137, R137, R134 ;  /* 0x0000008689897221 */ /* 0x000fe40000010000 */
[----:B------:R-:W-:Y:S02]  /*f5d0*/  FADD.FTZ R128, R144, R128 ;  /* 0x0000008090807221 */ /* 0x000fe40000010000 */
[----:B-1----:R-:W-:-:S03]  /*f5e0*/  FADD.FTZ R137, R155, R137 ;  /* 0x000000899b897221 */ /* 0x002fc60000010000 */
[C---:B------:R-:W-:Y:S01]  /*f5f0*/  HMMA.16816.F32 R88, R4.reuse, R10, R88 ;  /* 0x0000000a0458723c */ /* 0x040fe20000001858 */
[----:B------:R-:W1:Y:S07]  /*f600*/  LDSM.16.MT88.4 R8, [R204+0x4100] ;  /* 0x00410000cc08783b */ /* 0x000e6e0000004200 */
[C---:B------:R-:W-:Y:S08]  /*f610*/  HMMA.16816.F32 R112, R4.reuse, R28, R112 ;  /* 0x0000001c0470723c */ /* 0x040ff00000001870 */
[C---:B----4-:R-:W-:Y:S08]  /*f620*/  HMMA.16816.F32 R92, R4.reuse, R12, R92 ;  /* 0x0000000c045c723c */ /* 0x050ff0000000185c */
[C---:B------:R-:W-:Y:S01]  /*f630*/  HMMA.16816.F32 R96, R4.reuse, R14, R96 ;  /* 0x0000000e0460723c */ /* 0x040fe20000001860 */
[----:B------:R-:W4:Y:S07]  /*f640*/  LDSM.16.MT88.4 R12, [R204+0x1900] ;  /* 0x00190000cc0c783b */ /* 0x000f2e0000004200 */
[C---:B------:R-:W-:Y:S01]  /*f650*/  HMMA.16816.F32 R108, R4.reuse, R30, R108 ;  /* 0x0000001e046c723c */ /* 0x040fe2000000186c */
[----:B------:R-:W-:Y:S07]  /*f660*/  LDSM.16.MT88.4 R28, [R208+0x1900] ;  /* 0x00190000d01c783b */ /* 0x000fee0000004200 */
[C---:B------:R-:W-:Y:S08]  /*f670*/  HMMA.16816.F32 R68, R4.reuse, R24, R68 ;  /* 0x000000180444723c */ /* 0x040ff00000001844 */
[C---:B-1----:R-:W-:Y:S08]  /*f680*/  HMMA.16816.F32 R60, R4.reuse, R8, R60 ;  /* 0x00000008043c723c */ /* 0x042ff0000000183c */
[C---:B------:R-:W-:Y:S01]  /*f690*/  HMMA.16816.F32 R64, R4.reuse, R10, R64 ;  /* 0x0000000a0440723c */ /* 0x040fe20000001840 */
[----:B------:R-:W1:Y:S07]  /*f6a0*/  LDSM.16.MT88.4 R8, [R208+0x4900] ;  /* 0x00490000d008783b */ /* 0x000e6e0000004200 */
[C---:B------:R-:W-:Y:S01]  /*f6b0*/  HMMA.16816.F32 R72, R4.reuse, R26, R72 ;  /* 0x0000001a0448723c */ /* 0x040fe20000001848 */
[----:B------:R-:W5:Y:S07]  /*f6c0*/  LDSM.16.MT88.4 R24, [R206+0x1900] ;  /* 0x00190000ce18783b */ /* 0x000f6e0000004200 */
[C---:B------:R-:W-:Y:S08]  /*f6d0*/  HMMA.16816.F32 R76, R4.reuse, R20, R76 ;  /* 0x00000014044c723c */ /* 0x040ff0000000184c */
[C---:B------:R-:W-:Y:S01]  /*f6e0*/  HMMA.16816.F32 R80, R4.reuse, R22, R80 ;  /* 0x000000160450723c */ /* 0x040fe20000001850 */
[----:B------:R-:W1:Y:S07]  /*f6f0*/  LDSM.16.MT88.4 R20, [R205+0x1900] ;  /* 0x00190000cd14783b */ /* 0x000e6e0000004200 */
[C---:B------:R-:W-:Y:S08]  /*f700*/  HMMA.16816.F32 R104, R4.reuse, R36, R104 ;  /* 0x000000240468723c */ /* 0x040ff00000001868 */
[C---:B------:R-:W-:Y:S01]  /*f710*/  HMMA.16816.F32 R100, R4.reuse, R38, R100 ;  /* 0x000000260464723c */ /* 0x040fe20000001864 */
[----:B------:R-:W1:Y:S07]  /*f720*/  LDSM.16.MT88.4 R36, [R206+0x4900] ;  /* 0x00490000ce24783b */ /* 0x000e6e0000004200 */
[C---:B------:R-:W-:Y:S08]  /*f730*/  HMMA.16816.F32 R52, R4.reuse, R32, R52 ;  /* 0x000000200434723c */ /* 0x040ff00000001834 */
[----:B------:R-:W-:Y:S01]  /*f740*/  HMMA.16816.F32 R56, R4, R34, R56 ;  /* 0x000000220438723c */ /* 0x000fe20000001838 */
[----:B------:R-:W5:Y:S06]  /*f750*/  LDSM.16.MT88.4 R32, [R205+0x4900] ;  /* 0x00490000cd20783b */ /* 0x000f6c0000004200 */
[C---:B------:R-:W-:Y:S01]  /*f760*/  F2FP.PACK_AB R4, R145.reuse, R144 ;  /* 0x000000909104723e */ /* 0x040fe200000000ff */
[----:B------:R-:W-:Y:S01]  /*f770*/  FADD.FTZ R145, R145, R128 ;  /* 0x0000008091917221 */ /* 0x000fe20000010000 */
[----:B------:R-:W-:-:S02]  /*f780*/  F2FP.PACK_AB R6, R146, R147 ;  /* 0x000000939206723e */ /* 0x000fc400000000ff */
[C---:B---3--:R-:W-:Y:S01]  /*f790*/  F2FP.PACK_AB R5, R162.reuse, R155 ;  /* 0x0000009ba205723e */ /* 0x048fe200000000ff */
[----:B------:R-:W-:Y:S01]  /*f7a0*/  FADD.FTZ R162, R162, R137 ;  /* 0x00000089a2a27221 */ /* 0x000fe20000010000 */
[----:B--2---:R-:W-:Y:S01]  /*f7b0*/  F2FP.PACK_AB R7, R167, R163 ;  /* 0x000000a3a707723e */ /* 0x004fe200000000ff */
        /* <DEDUP_REMOVED lines=15> */
[C---:B-----5:R-:W-:Y:S08]  /*f8b0*/  HMMA.16816.F32 R68, R4.reuse, R24, R68 ;  /* 0x000000180444723c */ /* 0x060ff00000001844 */
[C---:B------:R-:W-:Y:S01]  /*f8c0*/  HMMA.16816.F32 R72, R4.reuse, R26, R72 ;  /* 0x0000001a0448723c */ /* 0x040fe20000001848 */
[----:B------:R-:W-:Y:S07]  /*f8d0*/  LDSM.16.MT88.4 R24, [R206+0x2100] ;  /* 0x00210000ce18783b */ /* 0x000fee0000004200 */
        /* <DEDUP_REMOVED lines=9> */
[C---:B--2---:R-:W-:Y:S08]  /*f970*/  HMMA.16816.F32 R60, R4.reuse, R12, R60 ;  /* 0x0000000c043c723c */ /* 0x044ff0000000183c */
[----:B------:R-:W-:Y:S01]  /*f980*/  HMMA.16816.F32 R64, R4, R14, R64 ;  /* 0x0000000e0440723c */ /* 0x000fe20000001840 */
[----:B------:R-:W2:Y:S06]  /*f990*/  LDSM.16.MT88.4 R12, [R208+0x5100] ;  /* 0x00510000d00c783b */ /* 0x000eac0000004200 */
[C---:B------:R-:W-:Y:S01]  /*f9a0*/  F2FP.PACK_AB R4, R160.reuse, R165 ;  /* 0x000000a5a004723e */ /* 0x040fe200000000ff */
        /* <DEDUP_REMOVED lines=8> */
[----:B-1----:R-:W-:Y:S01]  /*fa30*/  HMMA.16816.F32 R84, R4, R8, R84 ;  /* 0x000000080454723c */ /* 0x002fe20000001854 */
[----:B------:R-:W-:-:S02]  /*fa40*/  FADD.FTZ R152, R152, R166 ;  /* 0x000000a698987221 */ /* 0x000fc40000010000 */
[----:B------:R-:W-:Y:S02]  /*fa50*/  FADD.FTZ R153, R142, R153 ;  /* 0x000000998e997221 */ /* 0x000fe40000010000 */
[----:B------:R-:W-:Y:S02]  /*fa60*/  FADD.FTZ R152, R138, R152 ;  /* 0x000000988a987221 */ /* 0x000fe40000010000 */
[----:B------:R-:W-:Y:S01]  /*fa70*/  FADD.FTZ R153, R141, R153 ;  /* 0x000000998d997221 */ /* 0x000fe20000010000 */
[----:B------:R-:W-:Y:S01]  /*fa80*/  HMMA.16816.F32 R88, R4, R10, R88 ;  /* 0x0000000a0458723c */ /* 0x000fe20000001858 */
[----:B------:R-:W1:Y:S01]  /*fa90*/  LDSM.16.MT88.4 R8, [R204+0x5100] ;  /* 0x00510000cc08783b */ /* 0x000e620000004200 */
[----:B------:R-:W-:Y:S02]  /*faa0*/  FADD.FTZ R152, R136, R152 ;  /* 0x0000009888987221 */ /* 0x000fe40000010000 */
[----:B------:R-:W-:-:S04]  /*fab0*/  FADD.FTZ R153, R140, R153 ;  /* 0x000000998c997221 */ /* 0x000fc80000010000 */
[C---:B---3--:R-:W-:Y:S08]  /*fac0*/  HMMA.16816.F32 R76, R4.reuse, R20, R76 ;  /* 0x00000014044c723c */ /* 0x048ff0000000184c */
[C---:B------:R-:W-:Y:S01]  /*fad0*/  HMMA.16816.F32 R80, R4.reuse, R22, R80 ;  /* 0x000000160450723c */ /* 0x040fe20000001850 */
[----:B------:R-:W3:Y:S07]  /*fae0*/  LDSM.16.MT88.4 R20, [R205+0x2900] ;  /* 0x00290000cd14783b */ /* 0x000eee0000004200 */
[C---:B--2---:R-:W-:Y:S08]  /*faf0*/  HMMA.16816.F32 R92, R4.reuse, R12, R92 ;  /* 0x0000000c045c723c */ /* 0x044ff0000000185c */
[C---:B------:R-:W-:Y:S01]  /*fb00*/  HMMA.16816.F32 R96, R4.reuse, R14, R96 ;  /* 0x0000000e0460723c */ /* 0x040fe20000001860 */
[----:B------:R-:W2:Y:S07]  /*fb10*/  LDSM.16.MT88.4 R12, [R204+0x2900] ;  /* 0x00290000cc0c783b */ /* 0x000eae0000004200 */
[C---:B------:R-:W-:Y:S07]  /*fb20*/  HMMA.16816.F32 R104, R4.reuse, R36, R104 ;  /* 0x000000240468723c */ /* 0x040fee0000001868 */
[----:B------:R-:W-:Y:S01]  /*fb30*/  FFMA.FTZ R36, R132, c[0x0][0x2d0], -R133 ;  /* 0x0000b40084247a23 */ /* 0x000fe20000010885 */
[C---:B-1----:R-:W-:Y:S05]  /*fb40*/  HMMA.16816.F32 R60, R4.reuse, R8, R60 ;  /* 0x00000008043c723c */ /* 0x042fea000000183c */
[----:B------:R-:W1:Y:S03]  /*fb50*/  MUFU.EX2 R36, R36 ;  /* 0x0000002400247308 */ /* 0x000e660000000800 */
[C---:B------:R-:W-:Y:S01]  /*fb60*/  HMMA.16816.F32 R64, R4.reuse, R10, R64 ;  /* 0x0000000a0440723c */ /* 0x040fe20000001840 */
[----:B------:R-:W4:Y:S07]  /*fb70*/  LDSM.16.MT88.4 R8, [R208+0x5900] ;  /* 0x00590000d008783b */ /* 0x000f2e0000004200 */
[----:B------:R-:W-:Y:S01]  /*fb80*/  HMMA.16816.F32 R112, R4, R28, R112 ;  /* 0x0000001c0470723c */ /* 0x000fe20000001870 */
[----:B-1----:R-:W-:-:S07]  /*fb90*/  FADD.FTZ R152, R36, R152 ;  /* 0x0000009824987221 */ /* 0x002fce0000010000 */
[C---:B------:R-:W-:Y:S01]  /*fba0*/  HMMA.16816.F32 R108, R4.reuse, R30, R108 ;  /* 0x0000001e046c723c */ /* 0x040fe2000000186c */
[----:B------:R-:W1:Y:S07]  /*fbb0*/  LDSM.16.MT88.4 R28, [R208+0x2900] ;  /* 0x00290000d01c783b */ /* 0x000e6e0000004200 */
[C---:B------:R-:W-:Y:S08]  /*fbc0*/  HMMA.16816.F32 R68, R4.reuse, R24, R68 ;  /* 0x000000180444723c */ /* 0x040ff00000001844 */
[C---:B------:R-:W-:Y:S01]  /*fbd0*/  HMMA.16816.F32 R72, R4.reuse, R26, R72 ;  /* 0x0000001a0448723c */ /* 0x040fe20000001848 */
[----:B------:R-:W5:Y:S07]  /*fbe0*/  LDSM.16.MT88.4 R24, [R206+0x2900] ;  /* 0x00290000ce18783b */ /* 0x000f6e0000004200 */
[C---:B------:R-:W-:Y:S08]  /*fbf0*/  HMMA.16816.F32 R100, R4.reuse, R38, R100 ;  /* 0x000000260464723c */ /* 0x040ff00000001864 */
[C---:B------:R-:W-:Y:S08]  /*fc00*/  HMMA.16816.F32 R52, R4.reuse, R32, R52 ;  /* 0x000000200434723c */ /* 0x040ff00000001834 */
[----:B------:R-:W-:Y:S07]  /*fc10*/  HMMA.16816.F32 R56, R4, R34, R56 ;  /* 0x000000220438723c */ /* 0x000fee0000001838 */
[----:B------:R-:W-:-:S02]  /*fc20*/  F2FP.PACK_AB R4, R141, R142 ;  /* 0x0000008e8d04723e */ /* 0x000fc400000000ff */
[C---:B------:R-:W-:Y:S01]  /*fc30*/  F2FP.PACK_AB R6, R245.reuse, R140 ;  /* 0x0000008cf506723e */ /* 0x040fe200000000ff */
[----:B------:R-:W-:Y:S01]  /*fc40*/  FADD.FTZ R245, R245, R153 ;  /* 0x00000099f5f57221 */ /* 0x000fe20000010000 */
[----:B------:R-:W-:Y:S02]  /*fc50*/  F2FP.PACK_AB R5, R136, R138 ;  /* 0x0000008a8805723e */ /* 0x000fe400000000ff */
[C---:B------:R-:W-:Y:S01]  /*fc60*/  F2FP.PACK_AB R7, R244.reuse, R36 ;  /* 0x00000024f407723e */ /* 0x040fe200000000ff */
[----:B------:R-:W-:-:S06]  /*fc70*/  FADD.FTZ R244, R244, R152 ;  /* 0x00000098f4f47221 */ /* 0x000fcc0000010000 */
        /* <DEDUP_REMOVED lines=9> */
[C---:B-1----:R-:W-:Y:S08]  /*fd10*/  HMMA.16816.F32 R112, R4.reuse, R28, R112 ;  /* 0x0000001c0470723c */ /* 0x042ff00000001870 */
[C---:B------:R-:W-:Y:S08]  /*fd20*/  HMMA.16816.F32 R108, R4.reuse, R30, R108 ;  /* 0x0000001e046c723c */ /* 0x040ff0000000186c */
[C---:B-----5:R-:W-:Y:S08]  /*fd30*/  HMMA.16816.F32 R68, R4.reuse, R24, R68 ;  /* 0x000000180444723c */ /* 0x060ff00000001844 */
[C---:B------:R-:W-:Y:S08]  /*fd40*/  HMMA.16816.F32 R72, R4.reuse, R26, R72 ;  /* 0x0000001a0448723c */ /* 0x040ff00000001848 */
[C---:B---3--:R-:W-:Y:S08]  /*fd50*/  HMMA.16816.F32 R104, R4.reuse, R20, R104 ;  /* 0x000000140468723c */ /* 0x048ff00000001868 */
[C---:B------:R-:W-:Y:S08]  /*fd60*/  HMMA.16816.F32 R100, R4.reuse, R22, R100 ;  /* 0x000000160464723c */ /* 0x040ff00000001864 */
[C---:B--2---:R-:W-:Y:S08]  /*fd70*/  HMMA.16816.F32 R52, R4.reuse, R12, R52 ;  /* 0x0000000c0434723c */ /* 0x044ff00000001834 */
[C---:B------:R-:W-:Y:S08]  /*fd80*/  HMMA.16816.F32 R56, R4.reuse, R14, R56 ;  /* 0x0000000e0438723c */ /* 0x040ff00000001838 */
[C---:B----4-:R-:W-:Y:S08]  /*fd90*/  HMMA.16816.F32 R60, R4.reuse, R8, R60 ;  /* 0x00000008043c723c */ /* 0x050ff0000000183c */
        /* <DEDUP_REMOVED lines=12> */
.L_x_2573:
[----:B------:R-:W-:-:S04]  /*fe60*/  MOV R4, 0x1 ;  /* 0x0000000100047802 */ /* 0x000fc80000000f00 */
[----:B------:R-:W-:-:S13]  /*fe70*/  ISETP.NE.AND P0, PT, R4, c[0x0][0x32c], PT ;  /* 0x0000cb0004007a0c */ /* 0x000fda0003f05270 */
[----:B------:R-:W-:-:S05]  /*fe80*/  @P0 IMAD.HI.U32 R4, R2, c[0x0][0x330], RZ ;  /* 0x0000cc0002040a27 */ /* 0x000fca00078e00ff */
[----:B------:R-:W-:Y:S02]  /*fe90*/  @P0 SHF.R.U32.HI R2, RZ, c[0x0][0x334], R4 ;  /* 0x0000cd00ff020a19 */ /* 0x000fe40000011604 */
.L_x_2574:
[----:B------:R-:W-:-:S05]  /*fea0*/  MOV R4, c[0x0][0x32c] ;  /* 0x0000cb0000047a02 */ /* 0x000fca0000000f00 */
[----:B------:R-:W-:-:S05]  /*feb0*/  IMAD R4, R2, R4, c[0x0][0x32c] ;  /* 0x0000cb0002047624 */ /* 0x000fca00078e0204 */
[----:B------:R-:W-:-:S05]  /*fec0*/  IMNMX R3, R3, R4, PT ;  /* 0x0000000403037217 */ /* 0x000fca0003800200 */
.L_x_2572:
        /* <DEDUP_REMOVED lines=11> */
.L_x_2586:
[----:B------:R-:W-:Y:S04]  /*ff80*/  DEPBAR.LE SB0, 0x0 ;  /* 0x000080000000791a */ /* 0x000fe80000000000 */
[----:B------:R-:W-:Y:S01]  /*ff90*/  BAR.SYNC.DEFER_BLOCKING 0x0 ;  /* 0x0000000000007b1d */ /* 0x000fe20000010000 */
[----:B------:R-:W-:Y:S02]  /*ffa0*/  ISETP.GT.AND P0, PT, R226, R250, PT ;  /* 0x000000fae200720c */ /* 0x000fe40003f04270 */
[----:B------:R-:W-:Y:S02]  /*ffb0*/  ISETP.GE.AND P2, PT, R224, c[0x0][0x1d4], PT ;  /* 0x00007500e0007a0c */ /* 0x000fe40003f46270 */
[----:B------:R-:W-:Y:S01]  /*ffc0*/  ISETP.GE.AND P3, PT, R223, c[0x0][0x1d4], PT ;  /* 0x00007500df007a0c */ /* 0x000fe20003f66270 */
        /* <DEDUP_REMOVED lines=22> */
[----:B------:R-:W-:Y:S02]  /*10130*/  IMAD.IADD R5, R5, 0x1, R0 ;  /* 0x0000000105057824 */ /* 0x000fe400078e0200 */
[----:B------:R-:W-:Y:S02]  /*10140*/  IMAD.SHL.U32 R6, R229, 0x2, RZ ;  /* 0x00000002e5067824 */ /* 0x000fe400078e00ff */
[----:B------:R-:W-:Y:S05]  /*10150*/  IMAD.WIDE.U32 R4, R227, c[0x0][0x218], R4 ;  /* 0x00008600e3047a25 */ /* 0x000fea00078e0004 */
[----:B------:R-:W-:Y:S01]  /*10160*/  IADD3 R0, P0, R232, R4, RZ ;  /* 0x00000004e8007210 */ /* 0x000fe20007f1e0ff */
[----:B------:R-:W-:Y:S03]  /*10170*/  IMAD.SHL.U32 R4, R224, 0x2, RZ ;  /* 0x00000002e0047824 */ /* 0x000fe600078e00ff */
[----:B------:R-:W-:Y:S02]  /*10180*/  IADD3.X R14, R219, R5, R14, P0, !PT ;  /* 0x00000005db0e7210 */ /* 0x000fe400007fe40e */
[----:B------:R-:W-:Y:S02]  /*10190*/  LEA R13, P0, R0, c[0x0][0x1f8], 0x1 ;  /* 0x00007e00000d7a11 */ /* 0x000fe400078008ff */
[----:B------:R-:W-:Y:S02]  /*101a0*/  SHF.L.U64.HI R5, R224, 0x1, R247 ;  /* 0x00000001e0057819 */ /* 0x000fe400000102f7 */
[----:B------:R-:W-:Y:S01]  /*101b0*/  LEA.HI.X R14, R0, c[0x0][0x1fc], R14, 0x1, P0 ;  /* 0x00007f00000e7a11 */ /* 0x000fe200000f0c0e */
[----:B------:R-:W2:Y:S01]  /*101c0*/  SHFL.IDX PT, R7, R13, 0x2, 0x181f ;  /* 0x00581f000d077f89 */ /* 0x000ea200000e0000 */
[----:B------:R-:W-:Y:S03]  /*101d0*/  SHF.L.U64.HI R0, R229, 0x1, R231 ;  /* 0x00000001e5007819 */ /* 0x000fe600000102e7 */
[----:B------:R-:W3:Y:S04]  /*101e0*/  SHFL.IDX PT, R12, R14, 0x2, 0x181f ;  /* 0x00581f000e0c7f89 */ /* 0x000ee800000e0000 */
[----:B------:R-:W5:Y:S04]  /*101f0*/  SHFL.IDX PT, R15, R13, RZ, 0x181f ;  /* 0x00181fff0d0f7589 */ /* 0x000f6800000e0000 */
[----:B------:R-:W4:Y:S04]  /*10200*/  SHFL.IDX PT, R20, R14, RZ, 0x181f ;  /* 0x00181fff0e147589 */ /* 0x000f2800000e0000 */
[----:B------:R-:W1:Y:S04]  /*10210*/  SHFL.IDX PT, R13, R13, 0x1, 0x181f ;  /* 0x00381f000d0d7f89 */ /* 0x000e6800000e0000 */
[----:B------:R-:W1:Y:S01]  /*10220*/  SHFL.IDX PT, R14, R14, 0x1, 0x181f ;  /* 0x00381f000e0e7f89 */ /* 0x000e6200000e0000 */
[----:B--2---:R-:W-:Y:S04]  /*10230*/  IADD3 R22, P1, P0, R22, R7, R6 ;  /* 0x0000000716167210 */ /* 0x004fe8000783e006 */
[--C-:B---3--:R-:W-:Y:S02]  /*10240*/  IADD3.X R23, RZ, R12, R0.reuse, P1, P0 ;  /* 0x0000000cff177210 */ /* 0x108fe40000fe0400 */
[C---:B-----5:R-:W-:Y:S05]  /*10250*/  IADD3 R28, P0, R15.reuse, R4, RZ ;  /* 0x000000040f1c7210 */ /* 0x060fea0007f1e0ff */
[C-C-:B----4-:R-:W-:Y:S01]  /*10260*/  IMAD.X R29, R20.reuse, 0x1, R5.reuse, P0 ;  /* 0x00000001141d7824 */ /* 0x150fe200000e0605 */
[-C--:B------:R-:W-:Y:S04]  /*10270*/  IADD3 R30, P0, R15, R6.reuse, RZ ;  /* 0x000000060f1e7210 */ /* 0x080fe80007f1e0ff */
[----:B------:R2:W-:Y:S01]  /*10280*/  LDGSTS.E.BYPASS.LTC128B.128 [R243], [R28.64], !P2 ;  /* 0x000000001cf37fae */ /* 0x0005e2000d101d52 */
[--C-:B------:R-:W-:Y:S01]  /*10290*/  IMAD.X R31, R20, 0x1, R0.reuse, P0 ;  /* 0x00000001141f7824 */ /* 0x100fe200000e0600 */
[C---:B-1----:R-:W-:Y:S04]  /*102a0*/  IADD3 R20, P0, R13.reuse, R6, RZ ;  /* 0x000000060d147210 */ /* 0x042fe80007f1e0ff */
[----:B------:R2:W-:Y:S01]  /*102b0*/  LDGSTS.E.BYPASS.LTC128B.128 [R242], [R30.64], !P3 ;  /* 0x000000001ef27fae */ /* 0x0005e2000d901d52 */
[C---:B------:R-:W-:Y:S01]  /*102c0*/  IMAD.X R21, R14.reuse, 0x1, R0, P0 ;  /* 0x000000010e157824 */ /* 0x040fe200000e0600 */
        /* <DEDUP_REMOVED lines=9> */
.L_x_2576:
[C---:B--23--:R-:W-:Y:S01]  /*10360*/  HMMA.16816.F32 R4, R120.reuse, R8, RZ ;  /* 0x000000087804723c */ /* 0x04cfe200000018ff */
[----:B------:R-:W-:Y:S02]  /*10370*/  LDSM.16.M88.4 R152, [R207+0xa900] ;  /* 0x00a90000cf98783b */ /* 0x000fe40000000200 */
[----:B------:R-:W-:Y:S05]  /*10380*/  ISETP.GT.AND P0, PT, R250, R226, PT ;  /* 0x000000e2fa00720c */ /* 0x000fea0003f04270 */
[C---:B------:R-:W-:Y:S01]  /*10390*/  HMMA.16816.F32 R8, R120.reuse, R10, RZ ;  /* 0x0000000a7808723c */ /* 0x040fe200000018ff */
[----:B------:R-:W0:Y:S07]  /*103a0*/  LDGDEPBAR ;  /* 0x00000000000079af */ /* 0x000e2e0000000000 */
[C---:B------:R-:W-:Y:S01]  /*103b0*/  HMMA.16816.F32 R12, R120.reuse, R16, RZ ;  /* 0x00000010780c723c */ /* 0x040fe200000018ff */
[----:B------:R-:W-:Y:S07]  /*103c0*/  LDSM.16.M88.4 R160, [R198+0x1000] ;  /* 0x00100000c6a0783b */ /* 0x000fee0000000200 */
        /* <DEDUP_REMOVED lines=28> */
[----:B------:R-:W-:Y:S01]  /*10590*/  HMMA.16816.F32 R48, R124, R146, R48 ;  /* 0x000000927c30723c */ /* 0x000fe20000001830 */
[----:B------:R-:W4:Y:S07]  /*105a0*/  LDSM.16.M88.4 R144, [R198] ;  /* 0x00000000c690783b */ /* 0x000f2e0000000200 */
        /* <DEDUP_REMOVED lines=33> */
[C---:B--2---:R-:W-:Y:S08]  /*107c0*/  HMMA.16816.F32 R44, R156.reuse, R128, R44 ;  /* 0x000000809c2c723c */ /* 0x044ff0000000182c */
[----:B------:R-:W-:Y:S01]  /*107d0*/  HMMA.16816.F32 R48, R156, R130, R48 ;  /* 0x000000829c30723c */ /* 0x000fe20000001830 */
        /* <DEDUP_REMOVED lines=13> */
[C---:B-1----:R-:W-:Y:S08]  /*108b0*/  HMMA.16816.F32 R36, R172.reuse, R116, R36 ;  /* 0x00000074ac24723c */ /* 0x042ff00000001824 */
        /* <DEDUP_REMOVED lines=27> */
[C---:B-1----:R-:W-:Y:S01]  /*10a70*/  HMMA.16816.F32 R12, R180.reuse, R116, R12 ;  /* 0x00000074b40c723c */ /* 0x042fe2000000180c */
        /* <DEDUP_REMOVED lines=23> */
[----:B------:R-:W-:Y:S01]  /*10bf0*/  ISETP.NE.AND P4, PT, R221, 0x1, PT ;  /* 0x00000001dd00780c */ /* 0x000fe20003f85270 */
[----:B------:R-:W-:Y:S01]  /*10c00*/  IMAD R228, R250, 0x60, R215 ;  /* 0x00000060fae47824 */ /* 0x000fe200078e02d7 */
[----:B------:R-:W-:Y:S01]  /*10c10*/  ISETP.GT.AND P1, PT, R222, 0x5f, PT ;  /* 0x0000005fde00780c */ /* 0x000fe20003f24270 */
[----:B------:R-:W-:Y:S01]  /*10c20*/  IMAD.MOV.U32 R227, RZ, RZ, RZ ;  /* 0x000000ffffe37224 */ /* 0x000fe200078e00ff */
[----:B------:R-:W-:Y:S02]  /*10c30*/  IADD3 R134, -R246, 0x10, RZ ;  /* 0x00000010f6867810 */ /* 0x000fe40007ffe1ff */
[----:B------:R-:W-:Y:S02]  /*10c40*/  IADD3 R228, R228, -0x60, R222 ;  /* 0xffffffa0e4e47810 */ /* 0x000fe40007ffe0de */
[----:B------:R-:W-:Y:S03]  /*10c50*/  LOP3.LUT R134, R134, 0xf, RZ, 0xc0, !PT ;  /* 0x0000000f86867812 */ /* 0x000fe600078ec0ff */
[----:B------:R-:W-:Y:S02]  /*10c60*/  IMAD.MOV.U32 R0, RZ, RZ, R228 ;  /* 0x000000ffff007224 */ /* 0x000fe400078e00e4 */
[----:B------:R-:W-:Y:S05]  /*10c70*/  @P4 IMAD.HI.U32 R116, R228, c[0x0][0x2bc], RZ ;  /* 0x0000af00e4744a27 */ /* 0x000fea00078e00ff */
[----:B------:R-:W-:Y:S04]  /*10c80*/  @P4 SHF.R.U32.HI R0, RZ, c[0x0][0x2c0], R116 ;  /* 0x0000b000ff004a19 */ /* 0x000fe80000011674 */
[C---:B------:R-:W-:Y:S04]  /*10c90*/  @!P1 IADD3 R117, P0, R0.reuse, R236, RZ ;  /* 0x000000ec00759210 */ /* 0x040fe80007f1e0ff */
[----:B------:R-:W-:Y:S01]  /*10ca0*/  @!P1 LEA.HI.X.SX32 R116, R0, R225, 0x1, P0 ;  /* 0x000000e100749211 */ /* 0x000fe200000f0eff */
[----:B------:R-:W-:Y:S01]  /*10cb0*/  IMAD.MOV R0, RZ, RZ, -R0 ;  /* 0x000000ffff007224 */ /* 0x000fe200078e0a00 */
[C---:B------:R-:W-:Y:S03]  /*10cc0*/  @!P1 LEA R118, P0, R117.reuse, c[0x0][0x2a0], 0x2 ;  /* 0x0000a80075769a11 */ /* 0x040fe600078010ff */
[----:B------:R-:W-:Y:S01]  /*10cd0*/  IMAD R228, R0, c[0x0][0x2b8], R228 ;  /* 0x0000ae0000e47a24 */ /* 0x000fe200078e02e4 */
[----:B------:R-:W-:Y:S03]  /*10ce0*/  @!P1 LEA.HI.X R119, R117, c[0x0][0x2a4], R116, 0x2, P0 ;  /* 0x0000a90075779a11 */ /* 0x000fe600000f1474 */
[----:B------:R-:W-:Y:S01]  /*10cf0*/  IMAD.WIDE.U32 R116, R228, c[0x0][0x1e0], RZ ;  /* 0x00007800e4747a25 */ /* 0x000fe200078e00ff */
[----:B------:R-:W-:Y:S01]  /*10d00*/  SHF.R.S32.HI R0, RZ, 0x1f, R228 ;  /* 0x0000001fff007819 */ /* 0x000fe200000114e4 */
[----:B------:R1:W2:Y:S04]  /*10d10*/  @!P1 LDG.E R227, [R118.64] ;  /* 0x0000001276e39981 */ /* 0x0002a8000c1e1900 */
[----:B------:R-:W-:Y:S04]  /*10d20*/  IMAD R0, R0, c[0x0][0x1e0], RZ ;  /* 0x0000780000007a24 */ /* 0x000fe800078e02ff */
[----:B------:R-:W-:Y:S04]  /*10d30*/  IMAD R0, R228, c[0x0][0x1e4], R0 ;  /* 0x00007900e4007a24 */ /* 0x000fe800078e0200 */
[----:B------:R-:W-:Y:S02]  /*10d40*/  IMAD.IADD R117, R117, 0x1, R0 ;  /* 0x0000000175757824 */ /* 0x000fe400078e0200 */
[----:B-1----:R-:W-:Y:S01]  /*10d50*/  IMAD.SHL.U32 R118, R224, 0x2, RZ ;  /* 0x00000002e0767824 */ /* 0x002fe200078e00ff */
[----:B--2---:R-:W-:Y:S01]  /*10d60*/  SHF.R.S32.HI R130, RZ, 0x1f, R227 ;  /* 0x0000001fff827819 */ /* 0x004fe200000114e3 */
[----:B------:R-:W-:Y:S04]  /*10d70*/  IMAD.WIDE.U32 R116, R227, c[0x0][0x1f0], R116 ;  /* 0x00007c00e3747a25 */ /* 0x000fe800078e0074 */
[----:B------:R-:W-:Y:S01]  /*10d80*/  IMAD R130, R130, c[0x0][0x1f0], RZ ;  /* 0x00007c0082827a24 */ /* 0x000fe200078e02ff */
[----:B------:R-:W-:Y:S02]  /*10d90*/  IADD3 R0, P0, R234, R116, RZ ;  /* 0x00000074ea007210 */ /* 0x000fe40007f1e0ff */
[----:B------:R-:W-:Y:S01]  /*10da0*/  SHF.L.U64.HI R116, R229, 0x1, R231 ;  /* 0x00000001e5747819 */ /* 0x000fe200000102e7 */
[----:B------:R-:W-:Y:S05]  /*10db0*/  IMAD R130, R227, c[0x0][0x1f4], R130 ;  /* 0x00007d00e3827a24 */ /* 0x000fea00078e0282 */
[----:B------:R-:W-:Y:S02]  /*10dc0*/  IADD3.X R130, R220, R117, R130, P0, !PT ;  /* 0x00000075dc827210 */ /* 0x000fe400007fe482 */
[----:B------:R-:W-:Y:S02]  /*10dd0*/  LEA R129, P0, R0, c[0x0][0x1c8], 0x1 ;  /* 0x0000720000817a11 */ /* 0x000fe400078008ff */
[----:B------:R-:W-:Y:S02]  /*10de0*/  SHF.L.U64.HI R117, R224, 0x1, R247 ;  /* 0x00000001e0757819 */ /* 0x000fe400000102f7 */
[----:B------:R-:W-:Y:S01]  /*10df0*/  LEA.HI.X R130, R0, c[0x0][0x1cc], R130, 0x1, P0 ;  /* 0x0000730000827a11 */ /* 0x000fe200000f0c82 */
[----:B------:R-:W1:Y:S01]  /*10e00*/  SHFL.IDX PT, R119, R129, 0x2, 0x181f ;  /* 0x00581f0081777f89 */ /* 0x000e6200000e0000 */
[----:B------:R-:W-:Y:S03]  /*10e10*/  IMAD.SHL.U32 R0, R229, 0x2, RZ ;  /* 0x00000002e5007824 */ /* 0x000fe600078e00ff */
[----:B------:R-:W2:Y:S04]  /*10e20*/  SHFL.IDX PT, R128, R130, 0x2, 0x181f ;  /* 0x00581f0082807f89 */ /* 0x000ea800000e0000 */
[----:B------:R-:W3:Y:S04]  /*10e30*/  SHFL.IDX PT, R131, R129, RZ, 0x181f ;  /* 0x00181fff81837589 */ /* 0x000ee800000e0000 */
[----:B------:R-:W4:Y:S04]  /*10e40*/  SHFL.IDX PT, R132, R130, RZ, 0x181f ;  /* 0x00181fff82847589 */ /* 0x000f2800000e0000 */
[----:B------:R-:W5:Y:S04]  /*10e50*/  SHFL.IDX PT, R129, R129, 0x1, 0x181f ;  /* 0x00381f0081817f89 */ /* 0x000f6800000e0000 */
[----:B------:R-:W5:Y:S01]  /*10e60*/  SHFL.IDX PT, R130, R130, 0x1, 0x181f ;  /* 0x00381f0082827f89 */ /* 0x000f6200000e0000 */
[----:B-1----:R-:W-:Y:S04]  /*10e70*/  IADD3 R134, P1, P0, R134, R119, R0 ;  /* 0x0000007786867210 */ /* 0x002fe8000783e000 */
[--C-:B--2---:R-:W-:Y:S02]  /*10e80*/  IADD3.X R135, RZ, R128, R116.reuse, P1, P0 ;  /* 0x00000080ff877210 */ /* 0x104fe40000fe0474 */
[C---:B---3--:R-:W-:Y:S05]  /*10e90*/  IADD3 R136, P0, R131.reuse, R118, RZ ;  /* 0x0000007683887210 */ /* 0x048fea0007f1e0ff */
[C-C-:B----4-:R-:W-:Y:S01]  /*10ea0*/  IMAD.X R137, R132.reuse, 0x1, R117.reuse, P0 ;  /* 0x0000000184897824 */ /* 0x150fe200000e0675 */
[-C--:B------:R-:W-:Y:S04]  /*10eb0*/  IADD3 R138, P0, R131, R0.reuse, RZ ;  /* 0x00000000838a7210 */ /* 0x080fe80007f1e0ff */
[----:B------:R1:W-:Y:S01]  /*10ec0*/  LDGSTS.E.BYPASS.LTC128B.128 [R230+0x8100], [R136.64], !P2 ;  /* 0x0810000088e67fae */ /* 0x0003e2000d101d52 */
[--C-:B------:R-:W-:Y:S01]  /*10ed0*/  IMAD.X R139, R132, 0x1, R116.reuse, P0 ;  /* 0x00000001848b7824 */ /* 0x100fe200000e0674 */
[C---:B-----5:R-:W-:Y:S04]  /*10ee0*/  IADD3 R132, P0, R129.reuse, R0, RZ ;  /* 0x0000000081847210 */ /* 0x060fe80007f1e0ff */
[----:B------:R1:W-:Y:S01]  /*10ef0*/  LDGSTS.E.BYPASS.LTC128B.128 [R230+0xb100], [R138.64], !P3 ;  /* 0x0b1000008ae67fae */ /* 0x0003e2000d901d52 */
[C---:B------:R-:W-:Y:S01]  /*10f00*/  IMAD.X R133, R130.reuse, 0x1, R116, P0 ;  /* 0x0000000182857824 */ /* 0x040fe200000e0674 */
        /* <DEDUP_REMOVED lines=9> */
.L_x_2577:
[----:B------:R-:W-:Y:S01]  /*10fa0*/  ISETP.NE.AND P0, PT, R213, 0x1, PT ;  /* 0x00000001d500780c */ /* 0x000fe20003f05270 */
[----:B------:R-:W0:Y:S01]  /*10fb0*/  LDGDEPBAR ;  /* 0x00000000000079af */ /* 0x000e220000000000 */
[----:B------:R-:W-:Y:S02]  /*10fc0*/  IMAD.MOV.U32 R128, RZ, RZ, R238 ;  /* 0x000000ffff807224 */ /* 0x000fe400078e00ee */
[----:B-1----:R-:W-:Y:S09]  /*10fd0*/  IMAD R119, R250, -0x60, RZ ;  /* 0xffffffa0fa777824 */ /* 0x002ff200078e02ff */
[----:B------:R-:W-:Y:S05]  /*10fe0*/  @P0 IMAD.HI.U32 R0, R238, c[0x0][0x2c8], RZ ;  /* 0x0000b200ee000a27 */ /* 0x000fea00078e00ff */
[----:B------:R-:W-:Y:S02]  /*10ff0*/  @P0 SHF.R.U32.HI R128, RZ, c[0x0][0x2cc], R0 ;  /* 0x0000b300ff800a19 */ /* 0x000fe40000011600 */
[----:B------:R-:W-:Y:S02]  /*11000*/  ISETP.GE.AND P0, PT, R212, 0x1, PT ;  /* 0x00000001d400780c */ /* 0x000fe40003f06270 */
[----:B------:R-:W-:Y:S01]  /*11010*/  IADD3 R0, -R239, 0x1, R119 ;  /* 0x00000001ef007810 */ /* 0x000fe20007ffe177 */
[----:B------:R-:W1:Y:S03]  /*11020*/  SHFL.IDX PT, R118, R128, RZ, 0x1c1f ;  /* 0x001c1fff80767589 */ /* 0x000e6600000e0000 */
        /* <DEDUP_REMOVED lines=19> */
.L_x_2580:
[----:B------:R-:W-:Y:S04]  /*11160*/  MOV R116, c[0x0][0x32c] ;  /* 0x0000cb0000747a02 */ /* 0x000fe80000000f00 */
[----:B------:R-:W-:Y:S11]  /*11170*/  ISETP.NE.AND P0, PT, R116, 0x1, PT ;  /* 0x000000017400780c */ /* 0x000ff60003f05270 */
[----:B------:R-:W-:Y:S02]  /*11180*/  @!UPT UIADD3 URZ, URZ, URZ, URZ ;  /* 0x0000003f3f3ff290 */ /* 0x000fe4000fffe03f */
[----:B------:R-:W-:Y:S05]  /*11190*/  @P0 IMAD.HI.U32 R116, R118, c[0x0][0x330], RZ ;  /* 0x0000cc0076740a27 */ /* 0x000fea00078e00ff */
[----:B------:R-:W-:Y:S02]  /*111a0*/  @P0 SHF.R.U32.HI R118, RZ, c[0x0][0x334], R116 ;  /* 0x0000cd00ff760a19 */ /* 0x000fe40000011674 */
.L_x_2581:
[----:B------:R-:W-:Y:S05]  /*111b0*/  BSYNC B0 ;  /* 0x0000000000007941 */ /* 0x000fea0003800000 */
.L_x_2579:
[----:B------:R-:W-:Y:S04]  /*111c0*/  IMAD.IADD R116, R119, 0x1, -R239 ;  /* 0x0000000177747824 */ /* 0x000fe800078e0aef */
[----:B------:R-:W-:Y:S05]  /*111d0*/  IMAD R118, R118, c[0x0][0x32c], R116 ;  /* 0x0000cb0076767a24 */ /* 0x000fea00078e0274 */
[----:B------:R-:W-:Y:S02]  /*111e0*/  IADD3 R116, R118, c[0x0][0x32c], RZ ;  /* 0x0000cb0076747a10 */ /* 0x000fe40007ffe0ff */
[----:B------:R-:W-:Y:S02]  /*111f0*/  IMNMX R129, R129, R118, !PT ;  /* 0x0000007681817217 */ /* 0x000fe40007800200 */
[----:B------:R-:W-:Y:S02]  /*11200*/  IMNMX R130, R130, R116, PT ;  /* 0x0000007482827217 */ /* 0x000fe40003800200 */
.L_x_2578:
        /* <DEDUP_REMOVED lines=105> */
[C---:B------:R-:W-:Y:S02]  /*118a0*/  ISETP.GT.AND P0, PT, R129.reuse, 0x40, !P1 ;  /* 0x000000408100780c */ /* 0x040fe40004f04270 */
        /* <DEDUP_REMOVED lines=46> */
.L_x_2584:
[----:B------:R-:W-:Y:S04]  /*11b90*/  MOV R4, c[0x0][0x32c] ;  /* 0x0000cb0000047a02 */ /* 0x000fe80000000f00 */
[----:B------:R-:W-:Y:S11]  /*11ba0*/  ISETP.NE.AND P0, PT, R4, 0x1, PT ;  /* 0x000000010400780c */ /* 0x000ff60003f05270 */
[----:B------:R-:W-:Y:S02]  /*11bb0*/  @!UPT UIADD3 URZ, URZ, URZ, URZ ;  /* 0x0000003f3f3ff290 */ /* 0x000fe4000fffe03f */
[----:B------:R-:W-:Y:S05]  /*11bc0*/  @P0 IMAD.HI.U32 R4, R5, c[0x0][0x330], RZ ;  /* 0x0000cc0005040a27 */ /* 0x000fea00078e00ff */
[----:B------:R-:W-:Y:S02]  /*11bd0*/  @P0 SHF.R.U32.HI R5, RZ, c[0x0][0x334], R4 ;  /* 0x0000cd00ff050a19 */ /* 0x000fe40000011604 */
.L_x_2585:
[----:B------:R-:W-:Y:S05]  /*11be0*/  BSYNC B0 ;  /* 0x0000000000007941 */ /* 0x000fea0003800000 */
.L_x_2583:
[----:B------:R-:W-:Y:S04]  /*11bf0*/  IMAD.IADD R119, R119, 0x1, -R239 ;  /* 0x0000000177777824 */ /* 0x000fe800078e0aef */
[----:B------:R-:W-:Y:S05]  /*11c00*/  IMAD R119, R5, c[0x0][0x32c], R119 ;  /* 0x0000cb0005777a24 */ /* 0x000fea00078e0277 */
[----:B------:R-:W-:Y:S02]  /*11c10*/  IADD3 R4, R119, c[0x0][0x32c], RZ ;  /* 0x0000cb0077047a10 */ /* 0x000fe40007ffe0ff */
[----:B------:R-:W-:Y:S02]  /*11c20*/  IMNMX R0, R0, R119, !PT ;  /* 0x0000007700007217 */ /* 0x000fe40007800200 */
[----:B------:R-:W-:Y:S02]  /*11c30*/  IMNMX R117, R117, R4, PT ;  /* 0x0000000475757217 */ /* 0x000fe40003800200 */
.L_x_2582:
[----:B------:R-:W-:Y:S01]  /*11c40*/  LOP3.LUT P0, RZ, R218, 0x10000, RZ, 0xc0, !PT ;  /* 0x00010000daff7812 */ /* 0x000fe2000780c0ff */
[----:B------:R-:W-:Y:S03]  /*11c50*/  IMAD.MOV.U32 R48, RZ, RZ, R17 ;  /* 0x000000ffff307224 */ /* 0x000fe600078e0011 */
[----:B------:R-:W-:Y:S04]  /*11c60*/  ISETP.GT.AND P0, PT, R0, RZ, !P0 ;  /* 0x000000ff0000720c */ /* 0x000fe80004704270 */
[C---:B------:R-:W-:Y:S04]  /*11c70*/  ISETP.LT.OR P0, PT, R117.reuse, 0x1, P0 ;  /* 0x000000017500780c */ /* 0x040fe80000701670 */
        /* <DEDUP_REMOVED lines=95> */
[C---:B------:R-:W-:Y:S02]  /*12270*/  ISETP.LT.OR P0, PT, R117.reuse, 0x39, P0 ;  /* 0x000000397500780c */ /* 0x040fe40000701670 */
        /* <DEDUP_REMOVED lines=21> */
[C---:B------:R-:W-:Y:S04]  /*123d0*/  ISETP.LT.OR P0, PT, R117.reuse, 0x49, P0 ;  /* 0x000000497500780c */ /* 0x040fe80000701670 */
[----:B------:R-:W-:Y:S02]  /*123e0*/  FSEL R160, R42, -INF , !P0 ;  /* 0xff8000002aa07808 */ /* 0x000fe40004000000 */
[----:B------:R-:W-:Y:S02]  /*123f0*/  ISETP.GT.AND P0, PT, R0, 0x49, !P4 ;  /* 0x000000490000780c */ /* 0x000fe40006704270 */
[----:B------:R-:W-:Y:S02]  /*12400*/  FMNMX.FTZ R5, R160, R5, !PT ;  /* 0x00000005a0057209 */ /* 0x000fe40007810000 */
[----:B------:R-:W-:Y:S04]  /*12410*/  ISETP.LT.OR P0, PT, R117, 0x4a, P0 ;  /* 0x0000004a7500780c */ /* 0x000fe80000701670 */
[----:B------:R-:W-:Y:S02]  /*12420*/  FSEL R155, R43, -INF , !P0 ;  /* 0xff8000002b9b7808 */ /* 0x000fe40004000000 */
[----:B------:R-:W-:Y:S02]  /*12430*/  ISETP.GT.AND P0, PT, R0, 0x50, !P3 ;  /* 0x000000500000780c */ /* 0x000fe40005f04270 */
[----:B------:R-:W-:Y:S02]  /*12440*/  FMNMX.FTZ R5, R155, R5, !PT ;  /* 0x000000059b057209 */ /* 0x000fe40007810000 */
[C---:B------:R-:W-:Y:S04]  /*12450*/  ISETP.LT.OR P0, PT, R117.reuse, 0x51, P0 ;  /* 0x000000517500780c */ /* 0x040fe80000701670 */
[----:B------:R-:W-:Y:S02]  /*12460*/  FSEL R152, R46, -INF , !P0 ;  /* 0xff8000002e987808 */ /* 0x000fe40004000000 */
[C---:B------:R-:W-:Y:S04]  /*12470*/  ISETP.GT.AND P0, PT, R0.reuse, 0x51, !P2 ;  /* 0x000000510000780c */ /* 0x040fe80005704270 */
[----:B------:R-:W-:Y:S04]  /*12480*/  ISETP.LT.OR P0, PT, R117, 0x52, P0 ;  /* 0x000000527500780c */ /* 0x000fe80000701670 */
[----:B------:R-:W-:Y:S02]  /*12490*/  FSEL R142, R47, -INF , !P0 ;  /* 0xff8000002f8e7808 */ /* 0x000fe40004000000 */
[----:B------:R-:W-:Y:S01]  /*124a0*/  ISETP.GT.AND P0, PT, R0, 0x58, !P1 ;  /* 0x000000580000780c */ /* 0x000fe20004f04270 */
[----:B------:R-:W-:Y:S03]  /*124b0*/  LDSM.16.MT88.4 R44, [R208+0x3100] ;  /* 0x00310000d02c783b */ /* 0x000fe60000004200 */
[C---:B------:R-:W-:Y:S04]  /*124c0*/  ISETP.LT.OR P0, PT, R117.reuse, 0x59, P0 ;  /* 0x000000597500780c */ /* 0x040fe80000701670 */
[----:B------:R-:W-:Y:S02]  /*124d0*/  FSEL R139, R50, -INF , !P0 ;  /* 0xff800000328b7808 */ /* 0x000fe40004000000 */
[----:B------:R-:W-:Y:S02]  /*124e0*/  ISETP.GT.AND P0, PT, R0, 0x59, !P6 ;  /* 0x000000590000780c */ /* 0x000fe40007704270 */
[----:B------:R-:W-:Y:S02]  /*124f0*/  FMNMX.FTZ R0, R152, R5, !PT ;  /* 0x0000000598007209 */ /* 0x000fe40007810000 */
[----:B------:R-:W-:Y:S02]  /*12500*/  ISETP.LT.OR P0, PT, R117, 0x5a, P0 ;  /* 0x0000005a7500780c */ /* 0x000fe40000701670 */
[----:B------:R-:W-:Y:S02]  /*12510*/  FMNMX.FTZ R0, R142, R0, !PT ;  /* 0x000000008e007209 */ /* 0x000fe40007810000 */
[----:B------:R-:W-:Y:S02]  /*12520*/  FSEL R117, R51, -INF , !P0 ;  /* 0xff80000033757808 */ /* 0x000fe40004000000 */
        /* <DEDUP_REMOVED lines=11> */
[----:B------:R-:W-:Y:S02]  /*125e0*/  FMUL.FTZ R3, R3, c[0x0][0x2d0] ;  /* 0x0000b40003037a20 */ /* 0x000fe40000410000 */
        /* <DEDUP_REMOVED lines=20> */
[----:B------:R-:W-:Y:S01]  /*12730*/  MUFU.EX2 R118, R118 ;  /* 0x0000007600767308 */ /* 0x000fe20000000800 */
[----:B------:R-:W-:Y:S01]  /*12740*/  FFMA.FTZ R161, R161, c[0x0][0x2d0], -R153 ;  /* 0x0000b400a1a17a23 */ /* 0x000fe20000010899 */
[----:B-1----:R-:W-:Y:S01]  /*12750*/  FMNMX.FTZ R116, R4, R5, !PT ;  /* 0x0000000504747209 */ /* 0x002fe20007810000 */
[C---:B--2---:R-:W-:Y:S01]  /*12760*/  FMUL.FTZ R5, R3.reuse, R113 ;  /* 0x0000007103057220 */ /* 0x044fe20000410000 */
[----:B------:R-:W-:Y:S01]  /*12770*/  MOV R113, R25 ;  /* 0x0000001900717202 */ /* 0x000fe20000000f00 */
[C---:B------:R-:W-:Y:S01]  /*12780*/  FMUL.FTZ R8, R3.reuse, R108 ;  /* 0x0000006c03087220 */ /* 0x040fe20000410000 */
[C---:B------:R-:W-:Y:S01]  /*12790*/  FSETP.NEU.FTZ.AND P0, PT, R116.reuse, -INF , PT ;  /* 0xff8000007400780b */ /* 0x040fe20003f1d000 */
[C---:B------:R-:W-:Y:S03]  /*127a0*/  FMUL.FTZ R138, R116.reuse, c[0x0][0x2d0] ;  /* 0x0000b400748a7a20 */ /* 0x040fe60000410000 */
[----:B------:R-:W1:Y:S01]  /*127b0*/  MUFU.EX2 R132, R132 ;  /* 0x0000008400847308 */ /* 0x000e620000000800 */
[----:B------:R-:W-:Y:S01]  /*127c0*/  FSEL R4, R116, RZ, P0 ;  /* 0x000000ff74047208 */ /* 0x000fe20000000000 */
[----:B------:R-:W-:Y:S01]  /*127d0*/  FMUL.FTZ R9, R3, R109 ;  /* 0x0000006d03097220 */ /* 0x000fe20000410000 */
[----:B------:R-:W-:Y:S01]  /*127e0*/  FSEL R138, R138, RZ, P0 ;  /* 0x000000ff8a8a7208 */ /* 0x000fe20000000000 */
[----:B------:R-:W-:Y:S01]  /*127f0*/  IMAD.MOV.U32 R108, RZ, RZ, R18 ;  /* 0x000000ffff6c7224 */ /* 0x000fe200078e0012 */
[----:B---3--:R-:W-:Y:S01]  /*12800*/  F2FP.PACK_AB R128, R119, R133 ;  /* 0x000000857780723e */ /* 0x008fe200000000ff */
[----:B------:R-:W-:Y:S01]  /*12810*/  FADD.FTZ R2, -R4, R2 ;  /* 0x0000000204027221 */ /* 0x000fe20000010100 */
[----:B------:R-:W-:Y:S01]  /*12820*/  MOV R109, R17 ;  /* 0x00000011006d7202 */ /* 0x000fe20000000f00 */
[--C-:B------:R-:W-:Y:S01]  /*12830*/  FFMA.FTZ R137, R12, c[0x0][0x2d0], -R138.reuse ;  /* 0x0000b4000c897a23 */ /* 0x100fe2000001088a */
[----:B------:R-:W-:Y:S01]  /*12840*/  ISETP.GT.AND P0, PT, R250, R249, PT ;  /* 0x000000f9fa00720c */ /* 0x000fe20003f04270 */
[----:B------:R-:W2:Y:S01]  /*12850*/  LDSM.16.MT88.4 R12, [R208+0x100] ;  /* 0x00010000d00c783b */ /* 0x000ea20000004200 */
[--C-:B------:R-:W-:Y:S01]  /*12860*/  FFMA.FTZ R134, R11, c[0x0][0x2d0], -R138.reuse ;  /* 0x0000b4000b867a23 */ /* 0x100fe2000001088a */
[----:B------:R-:W-:Y:S01]  /*12870*/  MUFU.EX2 R251, R251 ;  /* 0x000000fb00fb7308 */ /* 0x000fe20000000800 */
[--C-:B------:R-:W-:Y:S02]  /*12880*/  FFMA.FTZ R136, R7, c[0x0][0x2d0], -R138.reuse ;  /* 0x0000b40007887a23 */ /* 0x100fe4000001088a */
[----:B------:R-:W-:Y:S02]  /*12890*/  FFMA.FTZ R135, R10, c[0x0][0x2d0], -R138 ;  /* 0x0000b4000a877a23 */ /* 0x000fe4000001088a */
[----:B------:R-:W-:Y:S02]  /*128a0*/  FMUL.FTZ R2, R2, c[0x0][0x2d0] ;  /* 0x0000b40002027a20 */ /* 0x000fe40000410000 */
[C---:B------:R-:W-:Y:S02]  /*128b0*/  FMUL.FTZ R4, R3.reuse, R112 ;  /* 0x0000007003047220 */ /* 0x040fe40000410000 */
[C---:B------:R-:W-:Y:S01]  /*128c0*/  FMUL.FTZ R17, R3.reuse, R73 ;  /* 0x0000004903117220 */ /* 0x040fe20000410000 */
[----:B------:R-:W-:Y:S01]  /*128d0*/  MUFU.EX2 R137, R137 ;  /* 0x0000008900897308 */ /* 0x000fe20000000800 */
[C---:B------:R-:W-:Y:S01]  /*128e0*/  FMUL.FTZ R25, R3.reuse, R81 ;  /* 0x0000005103197220 */ /* 0x040fe20000410000 */
[----:B-1----:R-:W-:Y:S01]  /*128f0*/  F2FP.PACK_AB R130, R132, R118 ;  /* 0x000000768482723e */ /* 0x002fe200000000ff */
[----:B------:R-:W-:Y:S02]  /*12900*/  IMAD.MOV.U32 R112, RZ, RZ, R24 ;  /* 0x000000ffff707224 */ /* 0x000fe400078e0018 */
        /* <DEDUP_REMOVED lines=14> */
[----:B------:R-:W-:Y:S01]  /*129f0*/  FMUL.FTZ R65, R3, R65 ;  /* 0x0000004103417220 */ /* 0x000fe20000410000 */
[----:B------:R-:W-:Y:S01]  /*12a00*/  MUFU.EX2 R135, R135 ;  /* 0x0000008700877308 */ /* 0x000fe20000000800 */
[--C-:B------:R-:W-:Y:S02]  /*12a10*/  FFMA.FTZ R154, R154, c[0x0][0x2d0], -R138.reuse ;  /* 0x0000b4009a9a7a23 */ /* 0x100fe4000001088a */
[----:B------:R-:W-:Y:S02]  /*12a20*/  FFMA.FTZ R171, R171, c[0x0][0x2d0], -R138 ;  /* 0x0000b400abab7a23 */ /* 0x000fe4000001088a */
[C---:B-1----:R-:W-:Y:S02]  /*12a30*/  FMUL.FTZ R6, R2.reuse, R114 ;  /* 0x0000007202067220 */ /* 0x042fe40000410000 */
[C---:B------:R-:W-:Y:S02]  /*12a40*/  FMUL.FTZ R7, R2.reuse, R115 ;  /* 0x0000007302077220 */ /* 0x040fe40000410000 */
[C---:B------:R-:W-:Y:S01]  /*12a50*/  FMUL.FTZ R11, R2.reuse, R111 ;  /* 0x0000006f020b7220 */ /* 0x040fe20000410000 */
[----:B------:R-:W1:Y:S01]  /*12a60*/  MUFU.EX2 R134, R134 ;  /* 0x0000008600867308 */ /* 0x000e620000000800 */
[----:B------:R-:W-:Y:S02]  /*12a70*/  FMUL.FTZ R10, R2, R110 ;  /* 0x0000006e020a7220 */ /* 0x000fe40000410000 */
[----:B------:R-:W-:Y:S01]  /*12a80*/  IMAD.MOV.U32 R114, RZ, RZ, R28 ;  /* 0x000000ffff727224 */ /* 0x000fe200078e001c */
[----:B---3--:R-:W-:Y:S01]  /*12a90*/  F2FP.PACK_AB R129, R136, R137 ;  /* 0x000000898881723e */ /* 0x008fe200000000ff */
[----:B------:R-:W3:Y:S01]  /*12aa0*/  LDSM.16.MT88.4 R28, [R205+0x100] ;  /* 0x00010000cd1c783b */ /* 0x000ee20000004200 */
[----:B------:R-:W-:Y:S02]  /*12ab0*/  IMAD.MOV.U32 R110, RZ, RZ, R16 ;  /* 0x000000ffff6e7224 */ /* 0x000fe400078e0010 */
        /* <DEDUP_REMOVED lines=8> */
[----:B------:R-:W-:Y:S01]  /*12b40*/  FMUL.FTZ R35, R2, R91 ;  /* 0x0000005b02237220 */ /* 0x000fe20000410000 */
[----:B------:R-:W4:Y:S01]  /*12b50*/  MUFU.EX2 R144, R144 ;  /* 0x0000009000907308 */ /* 0x000f220000000800 */
[----:B------:R-:W-:Y:S01]  /*12b60*/  IMAD.MOV.U32 R115, RZ, RZ, R33 ;  /* 0x000000ffff737224 */ /* 0x000fe200078e0021 */
[----:B------:R-:W-:Y:S01]  /*12b70*/  LDSM.16.MT88.4 R80, [R208+0x900] ;  /* 0x00090000d050783b */ /* 0x000fe20000004200 */
[----:B-1----:R-:W-:Y:S01]  /*12b80*/  F2FP.PACK_AB R131, R134, R135 ;  /* 0x000000878683723e */ /* 0x002fe200000000ff */
[C---:B------:R-:W-:Y:S02]  /*12b90*/  FMUL.FTZ R33, R3.reuse, R89 ;  /* 0x0000005903217220 */ /* 0x040fe40000410000 */
[C---:B------:R-:W-:Y:S02]  /*12ba0*/  FMUL.FTZ R50, R2.reuse, R102 ;  /* 0x0000006602327220 */ /* 0x040fe40000410000 */
[C---:B------:R-:W-:Y:S02]  /*12bb0*/  FMUL.FTZ R51, R2.reuse, R103 ;  /* 0x0000006702337220 */ /* 0x040fe40000410000 */
[C---:B--2---:R-:W-:Y:S01]  /*12bc0*/  HMMA.16816.F32 R4, R128.reuse, R12, R4 ;  /* 0x0000000c8004723c */ /* 0x044fe20000001804 */
[----:B------:R-:W-:Y:S01]  /*12bd0*/  LDSM.16.MT88.4 R88, [R204+0x900] ;  /* 0x00090000cc58783b */ /* 0x000fe20000004200 */
[----:B------:R-:W-:Y:S03]  /*12be0*/  MUFU.EX2 R147, R147 ;  /* 0x0000009300937308 */ /* 0x000fe60000000800 */
[C---:B------:R-:W-:Y:S02]  /*12bf0*/  FMUL.FTZ R42, R2.reuse, R98 ;  /* 0x00000062022a7220 */ /* 0x040fe40000410000 */
[C---:B------:R-:W-:Y:S01]  /*12c00*/  FMUL.FTZ R12, R3.reuse, R68 ;  /* 0x00000044030c7220 */ /* 0x040fe20000410000 */
[C---:B------:R-:W-:Y:S04]  /*12c10*/  HMMA.16816.F32 R8, R128.reuse, R14, R8 ;  /* 0x0000000e8008723c */ /* 0x040fe80000001808 */
[C---:B------:R-:W-:Y:S01]  /*12c20*/  FMUL.FTZ R13, R3.reuse, R69 ;  /* 0x00000045030d7220 */ /* 0x040fe20000410000 */
[----:B------:R-:W-:Y:S01]  /*12c30*/  MUFU.EX2 R154, R154 ;  /* 0x0000009a009a7308 */ /* 0x000fe20000000800 */
[C---:B------:R-:W-:Y:S02]  /*12c40*/  FMUL.FTZ R43, R2.reuse, R99 ;  /* 0x00000063022b7220 */ /* 0x040fe40000410000 */
[C---:B------:R-:W-:Y:S04]  /*12c50*/  FMUL.FTZ R14, R2.reuse, R70 ;  /* 0x00000046020e7220 */ /* 0x040fe80000410000 */
[C---:B------:R-:W-:Y:S02]  /*12c60*/  FMUL.FTZ R15, R2.reuse, R71 ;  /* 0x00000047020f7220 */ /* 0x040fe40000410000 */
[----:B------:R-:W1:Y:S01]  /*12c70*/  LDSM.16.MT88.4 R68, [R206+0x3100] ;  /* 0x00310000ce44783b */ /* 0x000e620000004200 */
[C---:B------:R-:W-:Y:S01]  /*12c80*/  FMUL.FTZ R54, R2.reuse, R54 ;  /* 0x0000003602367220 */ /* 0x040fe20000410000 */
[----:B------:R-:W-:Y:S01]  /*12c90*/  MUFU.EX2 R165, R165 ;  /* 0x000000a500a57308 */ /* 0x000fe20000000800 */
[C---:B------:R-:W-:Y:S02]  /*12ca0*/  FMUL.FTZ R55, R2.reuse, R55 ;  /* 0x0000003702377220 */ /* 0x040fe40000410000 */
[C---:B------:R-:W-:Y:S03]  /*12cb0*/  HMMA.16816.F32 R12, R128.reuse, R20, R12 ;  /* 0x00000014800c723c */ /* 0x040fe6000000180c */
[C---:B------:R-:W-:Y:S02]  /*12cc0*/  FMUL.FTZ R58, R2.reuse, R58 ;  /* 0x0000003a023a7220 */ /* 0x040fe40000410000 */
[C---:B------:R-:W-:Y:S02]  /*12cd0*/  FMUL.FTZ R59, R2.reuse, R59 ;  /* 0x0000003b023b7220 */ /* 0x040fe40000410000 */
[C---:B------:R-:W-:Y:S01]  /*12ce0*/  FMUL.FTZ R20, R3.reuse, R76 ;  /* 0x0000004c03147220 */ /* 0x040fe20000410000 */
[C---:B------:R-:W-:Y:S01]  /*12cf0*/  HMMA.16816.F32 R16, R128.reuse, R22, R16 ;  /* 0x000000168010723c */ /* 0x040fe20000001810 */
[----:B------:R-:W-:Y:S03]  /*12d00*/  MUFU.EX2 R164, R164 ;  /* 0x000000a400a47308 */ /* 0x000fe60000000800 */
[C---:B------:R-:W-:Y:S02]  /*12d10*/  FMUL.FTZ R21, R3.reuse, R77 ;  /* 0x0000004d03157220 */ /* 0x040fe40000410000 */
[C---:B------:R-:W-:Y:S02]  /*12d20*/  FMUL.FTZ R62, R2.reuse, R62 ;  /* 0x0000003e023e7220 */ /* 0x040fe40000410000 */
[C---:B------:R-:W-:Y:S03]  /*12d30*/  FMUL.FTZ R22, R2.reuse, R78 ;  /* 0x0000004e02167220 */ /* 0x040fe60000410000 */
[----:B------:R-:W-:Y:S01]  /*12d40*/  MUFU.EX2 R167, R167 ;  /* 0x000000a700a77308 */ /* 0x000fe20000000800 */
[C---:B------:R-:W-:Y:S02]  /*12d50*/  FMUL.FTZ R23, R2.reuse, R79 ;  /* 0x0000004f02177220 */ /* 0x040fe40000410000 */
[----:B------:R-:W2:Y:S01]  /*12d60*/  LDSM.16.MT88.4 R76, [R204+0x3100] ;  /* 0x00310000cc4c783b */ /* 0x000ea20000004200 */
[C---:B------:R-:W-:Y:S02]  /*12d70*/  FMUL.FTZ R63, R2.reuse, R63 ;  /* 0x0000003f023f7220 */ /* 0x040fe40000410000 */
[C---:B------:R-:W-:Y:S02]  /*12d80*/  FMUL.FTZ R66, R2.reuse, R66 ;  /* 0x0000004202427220 */ /* 0x040fe40000410000 */
[C---:B---3--:R-:W-:Y:S02]  /*12d90*/  HMMA.16816.F32 R20, R128.reuse, R28, R20 ;  /* 0x0000001c8014723c */ /* 0x048fe40000001814 */
[----:B------:R-:W-:Y:S01]  /*12da0*/  MUFU.EX2 R168, R168 ;  /* 0x000000a800a87308 */ /* 0x000fe20000000800 */
[----:B------:R-:W-:Y:S02]  /*12db0*/  FMUL.FTZ R67, R2, R67 ;  /* 0x0000004302437220 */ /* 0x000fe40000410000 */
        /* <DEDUP_REMOVED lines=8> */
[----:B------:R-:W-:Y:S01]  /*12e40*/  LDSM.16.MT88.4 R84, [R205+0x900] ;  /* 0x00090000cd54783b */ /* 0x000fe20000004200 */
[--C-:B------:R-:W-:Y:S01]  /*12e50*/  FFMA.FTZ R190, R190, c[0x0][0x2d0], -R138.reuse ;  /* 0x0000b400bebe7a23 */ /* 0x100fe2000001088a */
[----:B------:R-:W-:Y:S01]  /*12e60*/  MUFU.EX2 R188, R188 ;  /* 0x000000bc00bc7308 */ /* 0x000fe20000000800 */
[--C-:B------:R-:W-:Y:S02]  /*12e70*/  FFMA.FTZ R252, R252, c[0x0][0x2d0], -R138.reuse ;  /* 0x0000b400fcfc7a23 */ /* 0x100fe4000001088a */
[C---:B------:R-:W-:Y:S03]  /*12e80*/  HMMA.16816.F32 R28, R128.reuse, R36, R28 ;  /* 0x00000024801c723c */ /* 0x040fe6000000181c */
[--C-:B------:R-:W-:Y:S02]  /*12e90*/  FFMA.FTZ R169, R169, c[0x0][0x2d0], -R138.reuse ;  /* 0x0000b400a9a97a23 */ /* 0x100fe4000001088a */
        /* <DEDUP_REMOVED lines=24> */
[----:B------:R-:W3:Y:S01]  /*13020*/  MUFU.EX2 R104, R104 ;  /* 0x0000006800687308 */ /* 0x000ee20000000800 */
[----:B------:R-:W-:Y:S01]  /*13030*/  LDSM.16.MT88.4 R100, [R208+0x5900] ;  /* 0x00590000d064783b */ /* 0x000fe20000004200 */
[--C-:B------:R-:W-:Y:S02]  /*13040*/  FFMA.FTZ R105, R110, c[0x0][0x2d0], -R138.reuse ;  /* 0x0000b4006e697a23 */ /* 0x100fe4000001088a */
[C---:B-1----:R-:W-:Y:S03]  /*13050*/  HMMA.16816.F32 R44, R128.reuse, R68, R44 ;  /* 0x00000044802c723c */ /* 0x042fe6000000182c */
[--C-:B------:R-:W-:Y:S02]  /*13060*/  FFMA.FTZ R106, R109, c[0x0][0x2d0], -R138.reuse ;  /* 0x0000b4006d6a7a23 */ /* 0x100fe4000001088a */
[----:B------:R-:W-:Y:S01]  /*13070*/  FFMA.FTZ R107, R108, c[0x0][0x2d0], -R138 ;  /* 0x0000b4006c6b7a23 */ /* 0x000fe2000001088a */
[----:B------:R-:W-:Y:S01]  /*13080*/  MUFU.EX2 R105, R105 ;  /* 0x0000006900697308 */ /* 0x000fe20000000800 */
[----:B------:R-:W-:Y:S01]  /*13090*/  LDSM.16.MT88.4 R108, [R208+0x2900] ;  /* 0x00290000d06c783b */ /* 0x000fe20000004200 */
[C---:B------:R-:W-:Y:S04]  /*130a0*/  HMMA.16816.F32 R48, R128.reuse, R70, R48 ;  /* 0x000000468030723c */ /* 0x040fe80000001830 */
[----:B----4-:R-:W-:Y:S01]  /*130b0*/  F2FP.PACK_AB R68, R144, R141 ;  /* 0x0000008d9044723e */ /* 0x010fe200000000ff */
[--C-:B------:R-:W-:Y:S02]  /*130c0*/  FFMA.FTZ R145, R145, c[0x0][0x2d0], -R153.reuse ;  /* 0x0000b40091917a23 */ /* 0x100fe40000010899 */
[----:B------:R-:W-:Y:S01]  /*130d0*/  FFMA.FTZ R143, R143, c[0x0][0x2d0], -R153 ;  /* 0x0000b4008f8f7a23 */ /* 0x000fe20000010899 */
[C---:B------:R-:W-:Y:S01]  /*130e0*/  HMMA.16816.F32 R52, R128.reuse, R72, R52 ;  /* 0x000000488034723c */ /* 0x040fe20000001834 */
[----:B------:R-:W1:Y:S03]  /*130f0*/  MUFU.EX2 R106, R106 ;  /* 0x0000006a006a7308 */ /* 0x000e660000000800 */
[----:B---3--:R-:W-:Y:S01]  /*13100*/  F2FP.PACK_AB R70, R104, R147 ;  /* 0x000000936846723e */ /* 0x008fe200000000ff */
[----:B------:R-:W-:Y:S02]  /*13110*/  FFMA.FTZ R133, R3, R245, R133 ;  /* 0x000000f503857223 */ /* 0x000fe40000010085 */
[----:B------:R-:W-:Y:S01]  /*13120*/  FFMA.FTZ R137, R2, R244, R137 ;  /* 0x000000f402897223 */ /* 0x000fe20000010089 */
[C---:B------:R-:W-:Y:S01]  /*13130*/  HMMA.16816.F32 R56, R128.reuse, R74, R56 ;  /* 0x0000004a8038723c */ /* 0x040fe20000001838 */
[----:B------:R-:W3:Y:S02]  /*13140*/  LDSM.16.MT88.4 R72, [R206+0x900] ;  /* 0x00090000ce48783b */ /* 0x000ee40000004200 */
[----:B------:R-:W4:Y:S01]  /*13150*/  MUFU.EX2 R107, R107 ;  /* 0x0000006b006b7308 */ /* 0x000f220000000800 */
[----:B------:R-:W-:Y:S02]  /*13160*/  FADD.FTZ R133, R119, R133 ;  /* 0x0000008577857221 */ /* 0x000fe40000010000 */
[----:B------:R-:W-:Y:S02]  /*13170*/  FADD.FTZ R137, R136, R137 ;  /* 0x0000008988897221 */ /* 0x000fe40000010000 */
[C---:B--2---:R-:W-:Y:S04]  /*13180*/  HMMA.16816.F32 R60, R128.reuse, R76, R60 ;  /* 0x0000004c803c723c */ /* 0x044fe8000000183c */
[----:B------:R-:W-:Y:S01]  /*13190*/  FADD.FTZ R118, R118, R133 ;  /* 0x0000008576767221 */ /* 0x000fe20000010000 */
[----:B------:R-:W-:Y:S01]  /*131a0*/  MUFU.EX2 R248, R248 ;  /* 0x000000f800f87308 */ /* 0x000fe20000000800 */
[----:B------:R-:W-:Y:S02]  /*131b0*/  FADD.FTZ R137, R135, R137 ;  /* 0x0000008987897221 */ /* 0x000fe40000010000 */
[----:B------:R-:W-:Y:S01]  /*131c0*/  HMMA.16816.F32 R64, R128, R78, R64 ;  /* 0x0000004e8040723c */ /* 0x000fe20000001840 */
[----:B------:R-:W2:Y:S03]  /*131d0*/  LDSM.16.MT88.4 R76, [R208+0x3900] ;  /* 0x00390000d04c783b */ /* 0x000ea60000004200 */
[----:B-1----:R-:W-:Y:S01]  /*131e0*/  F2FP.PACK_AB R69, R106, R105 ;  /* 0x000000696a45723e */ /* 0x002fe200000000ff */
[----:B------:R-:W-:Y:S02]  /*131f0*/  FADD.FTZ R118, R132, R118 ;  /* 0x0000007684767221 */ /* 0x000fe40000010000 */
[----:B------:R-:W-:Y:S01]  /*13200*/  MUFU.EX2 R170, R170 ;  /* 0x000000aa00aa7308 */ /* 0x000fe20000000800 */
[----:B------:R-:W-:Y:S01]  /*13210*/  FADD.FTZ R134, R134, R137 ;  /* 0x0000008986867221 */ /* 0x000fe20000010000 */
[----:B----4-:R-:W-:Y:S03]  /*13220*/  F2FP.PACK_AB R71, R154, R107 ;  /* 0x0000006b9a47723e */ /* 0x010fe600000000ff */
[----:B------:R-:W-:Y:S02]  /*13230*/  FADD.FTZ R141, R141, R118 ;  /* 0x000000768d8d7221 */ /* 0x000fe40000010000 */
[----:B------:R-:W-:Y:S03]  /*13240*/  FADD.FTZ R134, R105, R134 ;  /* 0x0000008669867221 */ /* 0x000fe60000010000 */
[----:B------:R-:W-:Y:S01]  /*13250*/  MUFU.EX2 R166, R166 ;  /* 0x000000a600a67308 */ /* 0x000fe20000000800 */
[----:B------:R-:W-:Y:S01]  /*13260*/  FADD.FTZ R141, R144, R141 ;  /* 0x0000008d908d7221 */ /* 0x000fe20000010000 */
        /* <DEDUP_REMOVED lines=11> */
[----:B------:R-:W-:Y:S01]  /*13320*/  IMAD.MOV.U32 R3, RZ, RZ, R0 ;  /* 0x000000ffff037224 */ /* 0x000fe200078e0000 */
[C---:B------:R-:W-:Y:S01]  /*13330*/  HMMA.16816.F32 R16, R68.reuse, R74, R16 ;  /* 0x0000004a4410723c */ /* 0x040fe20000001810 */
[----:B------:R-:W1:Y:S03]  /*13340*/  LDSM.16.MT88.4 R72, [R206+0x3900] ;  /* 0x00390000ce48783b */ /* 0x000e660000004200 */
[----:B------:R-:W-:Y:S02]  /*13350*/  FADD.FTZ R154, R171, R154 ;  /* 0x0000009aab9a7221 */ /* 0x000fe40000010000 */
[----:B------:R-:W-:Y:S02]  /*13360*/  MUFU.EX2 R169, R169 ;  /* 0x000000a900a97308 */ /* 0x000fe40000000800 */
[C---:B------:R-:W-:Y:S08]  /*13370*/  HMMA.16816.F32 R20, R68.reuse, R84, R20 ;  /* 0x000000544414723c */ /* 0x040ff00000001814 */
[C---:B------:R-:W-:Y:S01]  /*13380*/  HMMA.16816.F32 R24, R68.reuse, R86, R24 ;  /* 0x000000564418723c */ /* 0x040fe20000001818 */
[----:B------:R-:W3:Y:S01]  /*13390*/  LDSM.16.MT88.4 R84, [R204+0x3900] ;  /* 0x00390000cc54783b */ /* 0x000ee20000004200 */
[----:B------:R-:W-:Y:S06]  /*133a0*/  MUFU.EX2 R162, R162 ;  /* 0x000000a200a27308 */ /* 0x000fec0000000800 */
[C---:B------:R-:W-:Y:S04]  /*133b0*/  HMMA.16816.F32 R28, R68.reuse, R88, R28 ;  /* 0x00000058441c723c */ /* 0x040fe8000000181c */
[----:B------:R-:W-:Y:S04]  /*133c0*/  MUFU.EX2 R160, R160 ;  /* 0x000000a000a07308 */ /* 0x000fe80000000800 */
[C---:B------:R-:W-:Y:S01]  /*133d0*/  HMMA.16816.F32 R32, R68.reuse, R90, R32 ;  /* 0x0000005a4420723c */ /* 0x040fe20000001820 */
[----:B------:R-:W-:Y:S05]  /*133e0*/  LDSM.16.MT88.4 R88, [R204+0x4100] ;  /* 0x00410000cc58783b */ /* 0x000fea0000004200 */
[----:B------:R-:W-:Y:S02]  /*133f0*/  MUFU.EX2 R155, R155 ;  /* 0x0000009b009b7308 */ /* 0x000fe40000000800 */
[C---:B--2---:R-:W-:Y:S08]  /*13400*/  HMMA.16816.F32 R36, R68.reuse, R76, R36 ;  /* 0x0000004c4424723c */ /* 0x044ff00000001824 */
[C---:B------:R-:W-:Y:S01]  /*13410*/  HMMA.16816.F32 R40, R68.reuse, R78, R40 ;  /* 0x0000004e4428723c */ /* 0x040fe20000001828 */
[----:B------:R-:W-:Y:S01]  /*13420*/  LDSM.16.MT88.4 R76, [R206+0x1100] ;  /* 0x00110000ce4c783b */ /* 0x000fe20000004200 */
[----:B------:R-:W-:Y:S06]  /*13430*/  MUFU.EX2 R146, R146 ;  /* 0x0000009200927308 */ /* 0x000fec0000000800 */
[C---:B-1----:R-:W-:Y:S04]  /*13440*/  HMMA.16816.F32 R44, R68.reuse, R72, R44 ;  /* 0x00000048442c723c */ /* 0x042fe8000000182c */
[----:B------:R-:W1:Y:S04]  /*13450*/  MUFU.EX2 R145, R145 ;  /* 0x0000009100917308 */ /* 0x000e680000000800 */
[C---:B------:R-:W-:Y:S01]  /*13460*/  HMMA.16816.F32 R48, R68.reuse, R74, R48 ;  /* 0x0000004a4430723c */ /* 0x040fe20000001830 */
[----:B------:R-:W2:Y:S05]  /*13470*/  LDSM.16.MT88.4 R72, [R208+0x1100] ;  /* 0x00110000d048783b */ /* 0x000eaa0000004200 */
[----:B------:R-:W-:Y:S02]  /*13480*/  MUFU.EX2 R143, R143 ;  /* 0x0000008f008f7308 */ /* 0x000fe40000000800 */
[C---:B------:R-:W-:Y:S08]  /*13490*/  HMMA.16816.F32 R52, R68.reuse, R80, R52 ;  /* 0x000000504434723c */ /* 0x040ff00000001834 */
[C---:B------:R-:W-:Y:S01]  /*134a0*/  HMMA.16816.F32 R56, R68.reuse, R82, R56 ;  /* 0x000000524438723c */ /* 0x040fe20000001838 */
[----:B------:R-:W4:Y:S01]  /*134b0*/  LDSM.16.MT88.4 R80, [R205+0x1100] ;  /* 0x00110000cd50783b */ /* 0x000f220000004200 */
[----:B------:R-:W-:Y:S02]  /*134c0*/  MUFU.EX2 R142, R142 ;  /* 0x0000008e008e7308 */ /* 0x000fe40000000800 */
[----:B-1----:R-:W-:Y:S04]  /*134d0*/  F2FP.PACK_AB R128, R145, R146 ;  /* 0x000000929180723e */ /* 0x002fe800000000ff */
[C---:B---3--:R-:W-:Y:S04]  /*134e0*/  HMMA.16816.F32 R60, R68.reuse, R84, R60 ;  /* 0x00000054443c723c */ /* 0x048fe8000000183c */
[----:B------:R-:W-:Y:S04]  /*134f0*/  MUFU.EX2 R139, R139 ;  /* 0x0000008b008b7308 */ /* 0x000fe80000000800 */
        /* <DEDUP_REMOVED lines=13> */
[----:B------:R-:W-:Y:S03]  /*135d0*/  FADD.FTZ R190, R190, R188 ;  /* 0x000000bcbebe7221 */ /* 0x000fe60000010000 */
[C---:B------:R-:W-:Y:S01]  /*135e0*/  HMMA.16816.F32 R8, R68.reuse, R74, R8 ;  /* 0x0000004a4408723c */ /* 0x040fe20000001808 */
[----:B------:R-:W2:Y:S07]  /*135f0*/  LDSM.16.MT88.4 R72, [R208+0x4100] ;  /* 0x00410000d048783b */ /* 0x000eae0000004200 */
[C---:B------:R-:W-:Y:S07]  /*13600*/  HMMA.16816.F32 R12, R68.reuse, R76, R12 ;  /* 0x0000004c440c723c */ /* 0x040fee000000180c */
[--C-:B------:R-:W-:Y:S01]  /*13610*/  FFMA.FTZ R76, R115, c[0x0][0x2d0], -R153.reuse ;  /* 0x0000b400734c7a23 */ /* 0x100fe20000010899 */
[C---:B------:R-:W-:Y:S03]  /*13620*/  HMMA.16816.F32 R16, R68.reuse, R78, R16 ;  /* 0x0000004e4410723c */ /* 0x040fe60000001810 */
[----:B------:R3:W5:Y:S01]  /*13630*/  MUFU.EX2 R99, R76 ;  /* 0x0000004c00637308 */ /* 0x0007620000000800 */
[----:B------:R-:W-:Y:S02]  /*13640*/  FFMA.FTZ R153, R140, c[0x0][0x2d0], -R153 ;  /* 0x0000b4008c997a23 */ /* 0x000fe40000010899 */
[--C-:B------:R-:W-:Y:S02]  /*13650*/  FFMA.FTZ R140, R152, c[0x0][0x2d0], -R138.reuse ;  /* 0x0000b400988c7a23 */ /* 0x100fe4000001088a */
[C---:B----4-:R-:W-:Y:S05]  /*13660*/  HMMA.16816.F32 R20, R68.reuse, R80, R20 ;  /* 0x000000504414723c */ /* 0x050fea0000001814 */
[----:B------:R-:W4:Y:S02]  /*13670*/  MUFU.EX2 R153, R153 ;  /* 0x0000009900997308 */ /* 0x000f240000000800 */
[--C-:B------:R-:W-:Y:S01]  /*13680*/  FFMA.FTZ R80, R114, c[0x0][0x2d0], -R138.reuse ;  /* 0x0000b40072507a23 */ /* 0x100fe2000001088a */
[C---:B------:R-:W-:Y:S07]  /*13690*/  HMMA.16816.F32 R24, R68.reuse, R82, R24 ;  /* 0x000000524418723c */ /* 0x040fee0000001818 */
[----:B------:R2:W-:Y:S01]  /*136a0*/  MUFU.EX2 R96, R80 ;  /* 0x0000005000607308 */ /* 0x0005e20000000800 */
[C---:B-1----:R-:W-:Y:S01]  /*136b0*/  HMMA.16816.F32 R28, R68.reuse, R84, R28 ;  /* 0x00000054441c723c */ /* 0x042fe2000000181c */
[----:B---3--:R-:W1:Y:S03]  /*136c0*/  LDSM.16.MT88.4 R76, [R206+0x4100] ;  /* 0x00410000ce4c783b */ /* 0x008e660000004200 */
[----:B-----5:R-:W-:Y:S03]  /*136d0*/  IMAD.MOV.U32 R152, RZ, RZ, R99 ;  /* 0x000000ffff987224 */ /* 0x020fe600078e0063 */
[--C-:B------:R-:W-:Y:S01]  /*136e0*/  FFMA.FTZ R84, R113, c[0x0][0x2d0], -R138.reuse ;  /* 0x0000b40071547a23 */ /* 0x100fe2000001088a */
[C---:B------:R-:W-:Y:S01]  /*136f0*/  HMMA.16816.F32 R32, R68.reuse, R86, R32 ;  /* 0x000000564420723c */ /* 0x040fe20000001820 */
[----:B------:R-:W3:Y:S03]  /*13700*/  MUFU.EX2 R140, R140 ;  /* 0x0000008c008c7308 */ /* 0x000ee60000000800 */
[----:B----4-:R-:W-:Y:S04]  /*13710*/  F2FP.PACK_AB R130, R153, R143 ;  /* 0x0000008f9982723e */ /* 0x010fe800000000ff */
[C---:B--2---:R-:W-:Y:S03]  /*13720*/  HMMA.16816.F32 R36, R68.reuse, R72, R36 ;  /* 0x000000484424723c */ /* 0x044fe60000001824 */
[----:B------:R2:W-:Y:S01]  /*13730*/  MUFU.EX2 R97, R84 ;  /* 0x0000005400617308 */ /* 0x0005e20000000800 */
[----:B------:R-:W4:Y:S04]  /*13740*/  LDSM.16.MT88.4 R80, [R205+0x4100] ;  /* 0x00410000cd50783b */ /* 0x000f280000004200 */
[C---:B------:R-:W-:Y:S04]  /*13750*/  HMMA.16816.F32 R40, R68.reuse, R74, R40 ;  /* 0x0000004a4428723c */ /* 0x040fe80000001828 */
[----:B------:R-:W-:Y:S01]  /*13760*/  LDSM.16.MT88.4 R72, [R206+0x1900] ;  /* 0x00190000ce48783b */ /* 0x000fe20000004200 */
[----:B---3--:R-:W-:Y:S03]  /*13770*/  F2FP.PACK_AB R129, R142, R140 ;  /* 0x0000008c8e81723e */ /* 0x008fe600000000ff */
[C---:B-1----:R-:W-:Y:S04]  /*13780*/  HMMA.16816.F32 R44, R68.reuse, R76, R44 ;  /* 0x0000004c442c723c */ /* 0x042fe8000000182c */
[--C-:B--2---:R-:W-:Y:S02]  /*13790*/  FFMA.FTZ R84, R112, c[0x0][0x2d0], -R138.reuse ;  /* 0x0000b40070547a23 */ /* 0x104fe4000001088a */
[----:B------:R-:W-:Y:S02]  /*137a0*/  FFMA.FTZ R138, R117, c[0x0][0x2d0], -R138 ;  /* 0x0000b400758a7a23 */ /* 0x000fe4000001088a */
[----:B------:R-:W1:Y:S01]  /*137b0*/  MUFU.EX2 R98, R84 ;  /* 0x0000005400627308 */ /* 0x000e620000000800 */
[C---:B------:R-:W-:Y:S01]  /*137c0*/  HMMA.16816.F32 R48, R68.reuse, R78, R48 ;  /* 0x0000004e4430723c */ /* 0x040fe20000001830 */
[----:B------:R-:W-:Y:S08]  /*137d0*/  LDSM.16.MT88.4 R76, [R205+0x1900] ;  /* 0x00190000cd4c783b */ /* 0x000ff00000004200 */
[----:B------:R-:W2:Y:S01]  /*137e0*/  MUFU.EX2 R138, R138 ;  /* 0x0000008a008a7308 */ /* 0x000ea20000000800 */
[C---:B----4-:R-:W-:Y:S08]  /*137f0*/  HMMA.16816.F32 R52, R68.reuse, R80, R52 ;  /* 0x000000504434723c */ /* 0x050ff00000001834 */
[C---:B------:R-:W-:Y:S01]  /*13800*/  HMMA.16816.F32 R56, R68.reuse, R82, R56 ;  /* 0x000000524438723c */ /* 0x040fe20000001838 */
[----:B------:R-:W-:Y:S03]  /*13810*/  LDSM.16.MT88.4 R80, [R204+0x1900] ;  /* 0x00190000cc50783b */ /* 0x000fe60000004200 */
[----:B-1----:R-:W-:Y:S04]  /*13820*/  MOV R117, R98 ;  /* 0x0000006200757202 */ /* 0x002fe80000000f00 */
[C---:B------:R-:W-:Y:S01]  /*13830*/  HMMA.16816.F32 R60, R68.reuse, R88, R60 ;  /* 0x00000058443c723c */ /* 0x040fe2000000183c */
[----:B------:R-:W1:Y:S03]  /*13840*/  LDSM.16.MT88.4 R84, [R208+0x1900] ;  /* 0x00190000d054783b */ /* 0x000e660000004200 */
[----:B--2---:R-:W-:Y:S04]  /*13850*/  F2FP.PACK_AB R131, R138, R139 ;  /* 0x0000008b8a83723e */ /* 0x004fe800000000ff */
[----:B------:R-:W-:Y:S01]  /*13860*/  HMMA.16816.F32 R64, R68, R90, R64 ;  /* 0x0000005a4440723c */ /* 0x000fe20000001840 */
[----:B------:R-:W-:Y:S06]  /*13870*/  LDSM.16.MT88.4 R88, [R205+0x4900] ;  /* 0x00490000cd58783b */ /* 0x000fec0000004200 */
[----:B------:R-:W-:Y:S02]  /*13880*/  F2FP.PACK_AB R70, R99, R251 ;  /* 0x000000fb6346723e */ /* 0x000fe400000000ff */
[----:B------:R-:W-:Y:S03]  /*13890*/  F2FP.PACK_AB R69, R97, R96 ;  /* 0x000000606145723e */ /* 0x000fe600000000ff */
[----:B------:R-:W-:Y:S02]  /*138a0*/  F2FP.PACK_AB R71, R252, R98 ;  /* 0x00000062fc47723e */ /* 0x000fe400000000ff */
[C---:B------:R-:W-:Y:S01]  /*138b0*/  F2FP.PACK_AB R68, R248.reuse, R191 ;  /* 0x000000bff844723e */ /* 0x040fe200000000ff */
[----:B------:R-:W-:Y:S04]  /*138c0*/  FADD.FTZ R191, R191, R167 ;  /* 0x000000a7bfbf7221 */ /* 0x000fe80000010000 */
[----:B------:R-:W-:Y:S01]  /*138d0*/  FADD.FTZ R191, R248, R191 ;  /* 0x000000bff8bf7221 */ /* 0x000fe20000010000 */
[----:B------:R-:W-:Y:S03]  /*138e0*/  IADD3 R248, R250, -0x1, RZ ;  /* 0xfffffffffaf87810 */ /* 0x000fe60007ffe0ff */
[----:B------:R-:W-:Y:S02]  /*138f0*/  FADD.FTZ R251, R251, R191 ;  /* 0x000000bffbfb7221 */ /* 0x000fe40000010000 */
[----:B------:R-:W-:Y:S02]  /*13900*/  IMAD.MOV.U32 R250, RZ, RZ, R248 ;  /* 0x000000fffffa7224 */ /* 0x000fe400078e00f8 */
[----:B------:R-:W-:Y:S01]  /*13910*/  FADD.FTZ R251, R152, R251 ;  /* 0x000000fb98fb7221 */ /* 0x000fe20000010000 */
[C---:B-1----:R-:W-:Y:S08]  /*13920*/  HMMA.16816.F32 R4, R68.reuse, R84, R4 ;  /* 0x000000544404723c */ /* 0x042ff00000001804 */
        /* <DEDUP_REMOVED lines=9> */
[C---:B------:R-:W-:Y:S01]  /*139c0*/  HMMA.16816.F32 R32, R68.reuse, R82, R32 ;  /* 0x000000524420723c */ /* 0x040fe20000001820 */
[----:B------:R-:W4:Y:S07]  /*139d0*/  LDSM.16.MT88.4 R80, [R206+0x2100] ;  /* 0x00210000ce50783b */ /* 0x000f2e0000004200 */
[C---:B-1----:R-:W-:Y:S08]  /*139e0*/  HMMA.16816.F32 R36, R68.reuse, R84, R36 ;  /* 0x000000544424723c */ /* 0x042ff00000001824 */
[C---:B------:R-:W-:Y:S01]  /*139f0*/  HMMA.16816.F32 R40, R68.reuse, R86, R40 ;  /* 0x000000564428723c */ /* 0x040fe20000001828 */
[----:B------:R-:W-:Y:S07]  /*13a00*/  LDSM.16.MT88.4 R84, [R204+0x2100] ;  /* 0x00210000cc54783b */ /* 0x000fee0000004200 */
[C---:B--2---:R-:W-:Y:S08]  /*13a10*/  HMMA.16816.F32 R44, R68.reuse, R72, R44 ;  /* 0x00000048442c723c */ /* 0x044ff0000000182c */
        /* <DEDUP_REMOVED lines=19> */
[----:B------:R-:W2:Y:S03]  /*13b50*/  LDSM.16.MT88.4 R76, [R208+0x5100] ;  /* 0x00510000d04c783b */ /* 0x000ea60000004200 */
[----:B------:R-:W-:Y:S04]  /*13b60*/  FADD.FTZ R146, R145, R146 ;  /* 0x0000009291927221 */ /* 0x000fe80000010000 */
[C---:B----4-:R-:W-:Y:S04]  /*13b70*/  HMMA.16816.F32 R12, R68.reuse, R80, R12 ;  /* 0x00000050440c723c */ /* 0x050fe8000000180c */
        /* <DEDUP_REMOVED lines=10> */
[C---:B--2---:R-:W-:Y:S07]  /*13c20*/  HMMA.16816.F32 R36, R68.reuse, R76, R36 ;  /* 0x0000004c4424723c */ /* 0x044fee0000001824 */
[----:B------:R-:W-:Y:S01]  /*13c30*/  IMAD.MOV.U32 R76, RZ, RZ, R97 ;  /* 0x000000ffff4c7224 */ /* 0x000fe200078e0061 */
[C---:B------:R-:W-:Y:S04]  /*13c40*/  HMMA.16816.F32 R40, R68.reuse, R78, R40 ;  /* 0x0000004e4428723c */ /* 0x040fe80000001828 */
[----:B------:R-:W-:Y:S02]  /*13c50*/  IMAD.MOV.U32 R77, RZ, RZ, R96 ;  /* 0x000000ffff4d7224 */ /* 0x000fe400078e0060 */
[----:B------:R-:W2:Y:S02]  /*13c60*/  LDSM.16.MT88.4 R96, [R204+0x2900] ;  /* 0x00290000cc60783b */ /* 0x000ea40000004200 */
[C---:B---3--:R-:W-:Y:S08]  /*13c70*/  HMMA.16816.F32 R44, R68.reuse, R80, R44 ;  /* 0x00000050442c723c */ /* 0x048ff0000000182c */
[C---:B------:R-:W-:Y:S08]  /*13c80*/  HMMA.16816.F32 R48, R68.reuse, R82, R48 ;  /* 0x000000524430723c */ /* 0x040ff00000001830 */
[C---:B------:R-:W-:Y:S08]  /*13c90*/  HMMA.16816.F32 R52, R68.reuse, R88, R52 ;  /* 0x000000584434723c */ /* 0x040ff00000001834 */
[C---:B------:R-:W-:Y:S08]  /*13ca0*/  HMMA.16816.F32 R56, R68.reuse, R90, R56 ;  /* 0x0000005a4438723c */ /* 0x040ff00000001838 */
[C---:B-1----:R-:W-:Y:S08]  /*13cb0*/  HMMA.16816.F32 R60, R68.reuse, R72, R60 ;  /* 0x00000048443c723c */ /* 0x042ff0000000183c */
[----:B------:R-:W-:Y:S08]  /*13cc0*/  HMMA.16816.F32 R64, R68, R74, R64 ;  /* 0x0000004a4440723c */ /* 0x000ff00000001840 */
[C---:B------:R-:W-:Y:S01]  /*13cd0*/  HMMA.16816.F32 R112, R128.reuse, R108, R4 ;  /* 0x0000006c8070723c */ /* 0x040fe20000001804 */
[----:B------:R-:W1:Y:S07]  /*13ce0*/  LDSM.16.MT88.4 R4, [R206+0x5900] ;  /* 0x00590000ce04783b */ /* 0x000e6e0000004200 */
[C---:B------:R-:W-:Y:S01]  /*13cf0*/  HMMA.16816.F32 R108, R128.reuse, R110, R8 ;  /* 0x0000006e806c723c */ /* 0x040fe20000001808 */
[----:B------:R-:W3:Y:S07]  /*13d00*/  LDSM.16.MT88.4 R8, [R205+0x5900] ;  /* 0x00590000cd08783b */ /* 0x000eee0000004200 */
[C---:B----4-:R-:W-:Y:S01]  /*13d10*/  HMMA.16816.F32 R68, R128.reuse, R84, R12 ;  /* 0x000000548044723c */ /* 0x050fe2000000180c */
[----:B------:R-:W4:Y:S07]  /*13d20*/  LDSM.16.MT88.4 R12, [R204+0x5900] ;  /* 0x00590000cc0c783b */ /* 0x000f2e0000004200 */
[C---:B------:R-:W-:Y:S07]  /*13d30*/  HMMA.16816.F32 R72, R128.reuse, R86, R16 ;  /* 0x000000568048723c */ /* 0x040fee0000001810 */
[----:B------:R-:W-:Y:S01]  /*13d40*/  MOV R19, R76 ;  /* 0x0000004c00137202 */ /* 0x000fe20000000f00 */
[----:B------:R-:W-:Y:S01]  /*13d50*/  IMAD.MOV.U32 R18, RZ, RZ, R77 ;  /* 0x000000ffff127224 */ /* 0x000fe200078e004d */
[-C--:B------:R-:W-:Y:S01]  /*13d60*/  MOV R16, R116.reuse ;  /* 0x0000007400107202 */ /* 0x080fe20000000f00 */
[C---:B------:R-:W-:Y:S03]  /*13d70*/  HMMA.16816.F32 R76, R128.reuse, R92, R20 ;  /* 0x0000005c804c723c */ /* 0x040fe60000001814 */
[----:B------:R-:W-:Y:S04]  /*13d80*/  FADD.FTZ R2, R18, R190 ;  /* 0x000000be12027221 */ /* 0x000fe80000010000 */
[----:B------:R-:W-:Y:S01]  /*13d90*/  FADD.FTZ R2, R19, R2 ;  /* 0x0000000213027221 */ /* 0x000fe20000010000 */
[C---:B------:R-:W-:Y:S04]  /*13da0*/  HMMA.16816.F32 R80, R128.reuse, R94, R24 ;  /* 0x0000005e8050723c */ /* 0x040fe80000001818 */
[----:B------:R-:W-:Y:S04]  /*13db0*/  FADD.FTZ R2, R117, R2 ;  /* 0x0000000275027221 */ /* 0x000fe80000010000 */
[C---:B--2---:R-:W-:Y:S04]  /*13dc0*/  HMMA.16816.F32 R84, R128.reuse, R96, R28 ;  /* 0x000000608054723c */ /* 0x044fe8000000181c */
[----:B------:R-:W-:Y:S01]  /*13dd0*/  FADD.FTZ R252, R252, R2 ;  /* 0x00000002fcfc7221 */ /* 0x000fe20000010000 */
[----:B------:R-:W-:Y:S03]  /*13de0*/  MOV R2, R116 ;  /* 0x0000007400027202 */ /* 0x000fe60000000f00 */
[C---:B------:R-:W-:Y:S04]  /*13df0*/  HMMA.16816.F32 R88, R128.reuse, R98, R32 ;  /* 0x000000628058723c */ /* 0x040fe80000001820 */
[----:B------:R-:W-:Y:S04]  /*13e00*/  FADD.FTZ R252, R169, R252 ;  /* 0x000000fca9fc7221 */ /* 0x000fe80000010000 */
[C---:B------:R-:W-:Y:S04]  /*13e10*/  HMMA.16816.F32 R92, R128.reuse, R100, R36 ;  /* 0x00000064805c723c */ /* 0x040fe80000001824 */
[----:B------:R-:W-:Y:S04]  /*13e20*/  FADD.FTZ R162, R162, R252 ;  /* 0x000000fca2a27221 */ /* 0x000fe80000010000 */
[C---:B------:R-:W-:Y:S04]  /*13e30*/  HMMA.16816.F32 R96, R128.reuse, R102, R40 ;  /* 0x000000668060723c */ /* 0x040fe80000001828 */
[----:B------:R-:W-:Y:S04]  /*13e40*/  FADD.FTZ R162, R160, R162 ;  /* 0x000000a2a0a27221 */ /* 0x000fe80000010000 */
[C---:B-1----:R-:W-:Y:S04]  /*13e50*/  HMMA.16816.F32 R104, R128.reuse, R4, R44 ;  /* 0x000000048068723c */ /* 0x042fe8000000182c */
[----:B------:R-:W-:Y:S04]  /*13e60*/  FADD.FTZ R155, R155, R162 ;  /* 0x000000a29b9b7221 */ /* 0x000fe80000010000 */
[C---:B------:R-:W-:Y:S04]  /*13e70*/  HMMA.16816.F32 R100, R128.reuse, R6, R48 ;  /* 0x000000068064723c */ /* 0x040fe80000001830 */
[----:B------:R-:W-:Y:S04]  /*13e80*/  FADD.FTZ R155, R140, R155 ;  /* 0x0000009b8c9b7221 */ /* 0x000fe80000010000 */
[C---:B---3--:R-:W-:Y:S04]  /*13e90*/  HMMA.16816.F32 R52, R128.reuse, R8, R52 ;  /* 0x000000088034723c */ /* 0x048fe80000001834 */
[----:B------:R-:W-:Y:S04]  /*13ea0*/  FADD.FTZ R155, R142, R155 ;  /* 0x0000009b8e9b7221 */ /* 0x000fe80000010000 */
[C---:B------:R-:W-:Y:S04]  /*13eb0*/  HMMA.16816.F32 R56, R128.reuse, R10, R56 ;  /* 0x0000000a8038723c */ /* 0x040fe80000001838 */
[----:B------:R-:W-:Y:S04]  /*13ec0*/  FADD.FTZ R155, R139, R155 ;  /* 0x0000009b8b9b7221 */ /* 0x000fe80000010000 */
[C---:B----4-:R-:W-:Y:S04]  /*13ed0*/  HMMA.16816.F32 R60, R128.reuse, R12, R60 ;  /* 0x0000000c803c723c */ /* 0x050fe8000000183c */
[----:B------:R-:W-:Y:S04]  /*13ee0*/  FADD.FTZ R244, R138, R155 ;  /* 0x0000009b8af47221 */ /* 0x000fe80000010000 */
[----:B------:R-:W-:Y:S01]  /*13ef0*/  HMMA.16816.F32 R64, R128, R14, R64 ;  /* 0x0000000e8040723c */ /* 0x000fe20000001840 */
[----:B------:R-:W-:-:S07]  /*13f00*/  @P0 BRA `(.L_x_2586) ;  /* 0xffffc07000000947 */ /* 0x000fce000383ffff */
.L_x_2575:
[----:B------:R-:W1:Y:S01]  /*13f10*/  S2R R4, SR_CTAID.X ;  /* 0x0000000000047919 */ /* 0x000e620000002500 */
[----:B------:R-:W-:-:S02]  /*13f20*/  ISETP.NE.AND P1, PT, R213, 0x1, PT ;  /* 0x00000001d500780c */ /* 0x000fc40003f25270 */
[----:B------:R-:W-:Y:S02]  /*13f30*/  ISETP.GE.AND P0, PT, R212, 0x1, PT ;  /* 0x00000001d400780c */ /* 0x000fe40003f06270 */
[----:B------:R-:W-:Y:S02]  /*13f40*/  IADD3 R2, R211, 0x1, -R216 ;  /* 0x00000001d3027810 */ /* 0x000fe40007ffe8d8 */
[----:B-1----:R-:W-:-:S07]  /*13f50*/  LEA R4, R4, 0x7f, 0x7 ;  /* 0x0000007f04047811 */ /* 0x002fce00078e38ff */
        /* <DEDUP_REMOVED lines=14> */
.L_x_2588:
[----:B------:R-:W-:-:S04]  /*14040*/  MOV R2, 0x1 ;  /* 0x0000000100027802 */ /* 0x000fc80000000f00 */
[----:B------:R-:W-:-:S13]  /*14050*/  ISETP.NE.AND P0, PT, R2, c[0x0][0x32c], PT ;  /* 0x0000cb0002007a0c */ /* 0x000fda0003f05270 */
[----:B------:R-:W-:-:S05]  /*14060*/  @P0 IMAD.HI.U32 R2, R4, c[0x0][0x330], RZ ;  /* 0x0000cc0004020a27 */ /* 0x000fca00078e00ff */
[----:B------:R-:W-:-:S05]  /*14070*/  @P0 SHF.R.U32.HI R4, RZ, c[0x0][0x334], R2 ;  /* 0x0000cd00ff040a19 */ /* 0x000fca0000011602 */
.L_x_2589:
[----:B------:R-:W-:-:S05]  /*14080*/  IMAD R4, R4, c[0x0][0x32c], RZ ;  /* 0x0000cb0004047a24 */ /* 0x000fca00078e02ff */
[----:B------:R-:W-:-:S04]  /*14090*/  IMNMX R3, R3, R4, !PT ;  /* 0x0000000403037217 */ /* 0x000fc80007800200 */
.L_x_2587:
[----:B------:R-:W-:-:S05]  /*140a0*/  IADD3 R3, R3, 0x5f, RZ ;  /* 0x0000005f03037810 */ /* 0x000fca0007ffe0ff */
[----:B------:R-:W-:-:S05]  /*140b0*/  IMAD.HI R3, R3, 0x2aaaaaab, RZ ;  /* 0x2aaaaaab03037827 */ /* 0x000fca00078e02ff */
[----:B------:R-:W-:-:S04]  /*140c0*/  SHF.R.U32.HI R2, RZ, 0x1f, R3 ;  /* 0x0000001fff027819 */ /* 0x000fc80000011603 */
[----:B------:R-:W-:-:S04]  /*140d0*/  LEA.HI.SX32 R2, R3, R2, 0x1c ;  /* 0x0000000203027211 */ /* 0x000fc800078fe2ff */
[----:B------:R-:W-:-:S04]  /*140e0*/  IMNMX R249, R226, R2, !PT ;  /* 0x00000002e2f97217 */ /* 0x000fc80007800200 */
[----:B------:R-:W-:-:S13]  /*140f0*/  ISETP.GE.AND P0, PT, R248, R249, PT ;  /* 0x000000f9f800720c */ /* 0x000fda0003f06270 */
[----:B------:R-:W-:Y:S05]  /*14100*/  @!P0 BRA `(.L_x_2590) ;  /* 0x00002c5000008947 */ /* 0x000fea0003800000 */
[----:B------:R-:W-:Y:S02]  /*14110*/  MOV R2, R16 ;  /* 0x0000001000027202 */ /* 0x000fe40000000f00 */
[----:B------:R-:W-:Y:S02]  /*14120*/  MOV R3, R0 ;  /* 0x0000000000037202 */ /* 0x000fe40000000f00 */
[----:B------:R-:W-:Y:S02]  /*14130*/  MOV R250, R248 ;  /* 0x000000f800fa7202 */ /* 0x000fe40000000f00 */
.L_x_2593:
        /* <DEDUP_REMOVED lines=22> */
[----:B------:R-:W-:Y:S01]  /*142a0*/  IMAD R0, R0, c[0x0][0x208], RZ ;  /* 0x0000820000007a24 */ /* 0x000fe200078e02ff */
[----:B------:R-:W-:Y:S01]  /*142b0*/  SHF.L.U64.HI R6, R224, 0x1, R247 ;  /* 0x00000001e0067819 */ /* 0x000fe200000102f7 */
[----:B------:R-:W-:Y:S01]  /*142c0*/  IMAD R14, R14, c[0x0][0x218], RZ ;  /* 0x000086000e0e7a24 */ /* 0x000fe200078e02ff */
[----:B------:R-:W-:Y:S01]  /*142d0*/  LOP3.LUT R22, R22, 0xf, RZ, 0xc0, !PT ;  /* 0x0000000f16167812 */ /* 0x000fe200078ec0ff */
[----:B------:R-:W-:Y:S02]  /*142e0*/  IMAD R0, R228, c[0x0][0x20c], R0 ;  /* 0x00008300e4007a24 */ /* 0x000fe400078e0200 */
[----:B------:R-:W-:Y:S02]  /*142f0*/  IMAD R14, R227, c[0x0][0x21c], R14 ;  /* 0x00008700e30e7a24 */ /* 0x000fe400078e020e */
[----:B------:R-:W-:Y:S04]  /*14300*/  IMAD.IADD R5, R5, 0x1, R0 ;  /* 0x0000000105057824 */ /* 0x000fe800078e0200 */
[----:B------:R-:W-:Y:S05]  /*14310*/  IMAD.WIDE.U32 R4, R227, c[0x0][0x218], R4 ;  /* 0x00008600e3047a25 */ /* 0x000fea00078e0004 */
[----:B------:R-:W-:Y:S02]  /*14320*/  IADD3 R0, P0, R232, R4, RZ ;  /* 0x00000004e8007210 */ /* 0x000fe40007f1e0ff */
[----:B------:R-:W-:Y:S02]  /*14330*/  SHF.L.U64.HI R4, R229, 0x1, R231 ;  /* 0x00000001e5047819 */ /* 0x000fe400000102e7 */
[----:B------:R-:W-:Y:S01]  /*14340*/  IADD3.X R14, R219, R5, R14, P0, !PT ;  /* 0x00000005db0e7210 */ /* 0x000fe200007fe40e */
[----:B------:R-:W-:Y:S01]  /*14350*/  IMAD.SHL.U32 R5, R224, 0x2, RZ ;  /* 0x00000002e0057824 */ /* 0x000fe200078e00ff */
[C---:B------:R-:W-:Y:S04]  /*14360*/  LEA R13, P0, R0.reuse, c[0x0][0x1f8], 0x1 ;  /* 0x00007e00000d7a11 */ /* 0x040fe800078008ff */
[----:B------:R-:W-:Y:S01]  /*14370*/  LEA.HI.X R14, R0, c[0x0][0x1fc], R14, 0x1, P0 ;  /* 0x00007f00000e7a11 */ /* 0x000fe200000f0c0e */
[----:B------:R-:W2:Y:S01]  /*14380*/  SHFL.IDX PT, R7, R13, 0x2, 0x181f ;  /* 0x00581f000d077f89 */ /* 0x000ea200000e0000 */
[----:B------:R-:W-:Y:S03]  /*14390*/  IMAD.SHL.U32 R0, R229, 0x2, RZ ;  /* 0x00000002e5007824 */ /* 0x000fe600078e00ff */
[----:B------:R-:W3:Y:S04]  /*143a0*/  SHFL.IDX PT, R12, R14, 0x2, 0x181f ;  /* 0x00581f000e0c7f89 */ /* 0x000ee800000e0000 */
[----:B------:R-:W5:Y:S04]  /*143b0*/  SHFL.IDX PT, R15, R13, RZ, 0x181f ;  /* 0x00181fff0d0f7589 */ /* 0x000f6800000e0000 */
[----:B------:R-:W4:Y:S04]  /*143c0*/  SHFL.IDX PT, R20, R14, RZ, 0x181f ;  /* 0x00181fff0e147589 */ /* 0x000f2800000e0000 */
[----:B------:R-:W1:Y:S04]  /*143d0*/  SHFL.IDX PT, R13, R13, 0x1, 0x181f ;  /* 0x00381f000d0d7f89 */ /* 0x000e6800000e0000 */
[----:B------:R-:W1:Y:S01]  /*143e0*/  SHFL.IDX PT, R14, R14, 0x1, 0x181f ;  /* 0x00381f000e0e7f89 */ /* 0x000e6200000e0000 */
[----:B--2---:R-:W-:Y:S04]  /*143f0*/  IADD3 R22, P1, P0, R22, R7, R0 ;  /* 0x0000000716167210 */ /* 0x004fe8000783e000 */
[----:B---3--:R-:W-:Y:S02]  /*14400*/  IADD3.X R23, RZ, R12, R4, P1, P0 ;  /* 0x0000000cff177210 */ /* 0x008fe40000fe0404 */
[CC--:B-----5:R-:W-:Y:S05]  /*14410*/  IADD3 R28, P0, R15.reuse, R5.reuse, RZ ;  /* 0x000000050f1c7210 */ /* 0x0e0fea0007f1e0ff */
[C---:B----4-:R-:W-:Y:S01]  /*14420*/  IMAD.X R29, R20.reuse, 0x1, R6, P0 ;  /* 0x00000001141d7824 */ /* 0x050fe200000e0606 */
        /* <DEDUP_REMOVED lines=15> */
.L_x_2591:
        /* <DEDUP_REMOVED lines=158> */
[----:B------:R-:W-:Y:S01]  /*14f00*/  IMAD.IADD R117, R117, 0x1, R0 ;  /* 0x0000000175757824 */ /* 0x000fe200078e0200 */
[----:B-1----:R-:W-:Y:S02]  /*14f10*/  SHF.L.U64.HI R118, R224, 0x1, R247 ;  /* 0x00000001e0767819 */ /* 0x002fe400000102f7 */
[----:B--2---:R-:W-:Y:S01]  /*14f20*/  SHF.R.S32.HI R130, RZ, 0x1f, R227 ;  /* 0x0000001fff827819 */ /* 0x004fe200000114e3 */
[C---:B------:R-:W-:Y:S04]  /*14f30*/  IMAD.WIDE.U32 R116, R227.reuse, c[0x0][0x1f0], R116 ;  /* 0x00007c00e3747a25 */ /* 0x040fe800078e0074 */
[----:B------:R-:W-:Y:S01]  /*14f40*/  IMAD R130, R130, c[0x0][0x1f0], RZ ;  /* 0x00007c0082827a24 */ /* 0x000fe200078e02ff */
[----:B------:R-:W-:Y:S01]  /*14f50*/  IADD3 R0, P0, R234, R116, RZ ;  /* 0x00000074ea007210 */ /* 0x000fe20007f1e0ff */
[----:B------:R-:W-:Y:S02]  /*14f60*/  IMAD.SHL.U32 R116, R224, 0x2, RZ ;  /* 0x00000002e0747824 */ /* 0x000fe400078e00ff */
[----:B------:R-:W-:Y:S05]  /*14f70*/  IMAD R130, R227, c[0x0][0x1f4], R130 ;  /* 0x00007d00e3827a24 */ /* 0x000fea00078e0282 */
[----:B------:R-:W-:Y:S02]  /*14f80*/  IADD3.X R130, R220, R117, R130, P0, !PT ;  /* 0x00000075dc827210 */ /* 0x000fe400007fe482 */
[C---:B------:R-:W-:Y:S02]  /*14f90*/  LEA R129, P0, R0.reuse, c[0x0][0x1c8], 0x1 ;  /* 0x0000720000817a11 */ /* 0x040fe400078008ff */
[C---:B------:R-:W-:Y:S02]  /*14fa0*/  SHF.L.U64.HI R117, R229.reuse, 0x1, R231 ;  /* 0x00000001e5757819 */ /* 0x040fe400000102e7 */
        /* <DEDUP_REMOVED lines=27> */
.L_x_2592:
[----:B------:R-:W-:Y:S01]  /*15160*/  FMNMX.FTZ R118, R4, R3, !PT ;  /* 0x0000000304767209 */ /* 0x000fe20007810000 */
[----:B------:R-:W-:Y:S01]  /*15170*/  LDSM.16.MT88.4 R128, [R208+0x100] ;  /* 0x00010000d080783b */ /* 0x000fe20000004200 */
[----:B------:R-:W-:Y:S02]  /*15180*/  FMNMX.FTZ R0, R6, R2, !PT ;  /* 0x0000000206007209 */ /* 0x000fe40007810000 */
[----:B------:R-:W-:Y:S02]  /*15190*/  FMNMX.FTZ R118, R5, R118, !PT ;  /* 0x0000007605767209 */ /* 0x000fe40007810000 */
[----:B------:R-:W-:Y:S02]  /*151a0*/  FMNMX.FTZ R0, R7, R0, !PT ;  /* 0x0000000007007209 */ /* 0x000fe40007810000 */
        /* <DEDUP_REMOVED lines=47> */
[C---:B------:R-:W-:Y:S01]  /*154a0*/  ISETP.GT.AND P0, PT, R250.reuse, R249, PT ;  /* 0x000000f9fa00720c */ /* 0x040fe20003f04270 */
[----:B------:R-:W-:Y:S01]  /*154b0*/  SHFL.BFLY PT, R116, R118, 0x2, 0x1f ;  /* 0x0c401f0076747f89 */ /* 0x000fe200000e0000 */
[----:B------:R-:W-:Y:S04]  /*154c0*/  IADD3 R248, R250, -0x1, RZ ;  /* 0xfffffffffaf87810 */ /* 0x000fe80007ffe0ff */
[----:B------:R-:W-:Y:S03]  /*154d0*/  MOV R250, R248 ;  /* 0x000000f800fa7202 */ /* 0x000fe60000000f00 */
        /* <DEDUP_REMOVED lines=40> */
[C---:B-1----:R-:W-:Y:S01]  /*15760*/  FMUL.FTZ R4, R3.reuse, R112 ;  /* 0x0000007003047220 */ /* 0x042fe20000410000 */
[----:B------:R-:W-:Y:S01]  /*15770*/  LDSM.16.MT88.4 R40, [R205+0x2900] ;  /* 0x00290000cd28783b */ /* 0x000fe20000004200 */
[C---:B------:R-:W-:Y:S02]  /*15780*/  FMUL.FTZ R5, R3.reuse, R113 ;  /* 0x0000007103057220 */ /* 0x040fe40000410000 */
[C---:B------:R-:W-:Y:S01]  /*15790*/  FMUL.FTZ R8, R3.reuse, R108 ;  /* 0x0000006c03087220 */ /* 0x040fe20000410000 */
[----:B------:R-:W1:Y:S01]  /*157a0*/  MUFU.EX2 R117, R117 ;  /* 0x0000007500757308 */ /* 0x000e620000000800 */
[C---:B------:R-:W-:Y:S02]  /*157b0*/  FMUL.FTZ R9, R3.reuse, R109 ;  /* 0x0000006d03097220 */ /* 0x040fe40000410000 */
[C---:B------:R-:W-:Y:S02]  /*157c0*/  FMUL.FTZ R68, R3.reuse, R68 ;  /* 0x0000004403447220 */ /* 0x040fe40000410000 */
[C---:B--2---:R-:W-:Y:S02]  /*157d0*/  FMUL.FTZ R6, R2.reuse, R114 ;  /* 0x0000007202067220 */ /* 0x044fe40000410000 */
[C---:B------:R-:W-:Y:S02]  /*157e0*/  FMUL.FTZ R7, R2.reuse, R115 ;  /* 0x0000007302077220 */ /* 0x040fe40000410000 */
[C---:B------:R-:W-:Y:S01]  /*157f0*/  FMUL.FTZ R10, R2.reuse, R110 ;  /* 0x0000006e020a7220 */ /* 0x040fe20000410000 */
[----:B------:R-:W2:Y:S01]  /*15800*/  MUFU.EX2 R119, R119 ;  /* 0x0000007700777308 */ /* 0x000ea20000000800 */
[C---:B------:R-:W-:Y:S02]  /*15810*/  FMUL.FTZ R11, R2.reuse, R111 ;  /* 0x0000006f020b7220 */ /* 0x040fe40000410000 */
[----:B------:R-:W3:Y:S01]  /*15820*/  LDSM.16.MT88.4 R108, [R204+0x100] ;  /* 0x00010000cc6c783b */ /* 0x000ee20000004200 */
[C---:B------:R-:W-:Y:S02]  /*15830*/  FMUL.FTZ R69, R3.reuse, R69 ;  /* 0x0000004503457220 */ /* 0x040fe40000410000 */
[C---:B------:R-:W-:Y:S02]  /*15840*/  FMUL.FTZ R70, R2.reuse, R70 ;  /* 0x0000004602467220 */ /* 0x040fe40000410000 */
[C---:B------:R-:W-:Y:S02]  /*15850*/  FMUL.FTZ R71, R2.reuse, R71 ;  /* 0x0000004702477220 */ /* 0x040fe40000410000 */
[----:B------:R-:W-:Y:S01]  /*15860*/  MUFU.EX2 R140, R140 ;  /* 0x0000008c008c7308 */ /* 0x000fe20000000800 */
[C---:B------:R-:W-:Y:S02]  /*15870*/  FMUL.FTZ R72, R3.reuse, R72 ;  /* 0x0000004803487220 */ /* 0x040fe40000410000 */
[----:B------:R-:W-:Y:S01]  /*15880*/  FMUL.FTZ R73, R3, R73 ;  /* 0x0000004903497220 */ /* 0x000fe20000410000 */
[----:B-1----:R-:W-:Y:S01]  /*15890*/  F2FP.PACK_AB R112, R117, R141 ;  /* 0x0000008d7570723e */ /* 0x002fe200000000ff */
[C---:B------:R-:W-:Y:S02]  /*158a0*/  FMUL.FTZ R74, R2.reuse, R74 ;  /* 0x0000004a024a7220 */ /* 0x040fe40000410000 */
[C---:B------:R-:W-:Y:S02]  /*158b0*/  FMUL.FTZ R75, R2.reuse, R75 ;  /* 0x0000004b024b7220 */ /* 0x040fe40000410000 */
[C---:B------:R-:W-:Y:S01]  /*158c0*/  FMUL.FTZ R76, R3.reuse, R76 ;  /* 0x0000004c034c7220 */ /* 0x040fe20000410000 */
[----:B------:R-:W1:Y:S01]  /*158d0*/  MUFU.EX2 R142, R142 ;  /* 0x0000008e008e7308 */ /* 0x000e620000000800 */
[----:B------:R-:W-:Y:S02]  /*158e0*/  FMUL.FTZ R77, R3, R77 ;  /* 0x0000004d034d7220 */ /* 0x000fe40000410000 */
[C---:B------:R-:W-:Y:S01]  /*158f0*/  FMUL.FTZ R78, R2.reuse, R78 ;  /* 0x0000004e024e7220 */ /* 0x040fe20000410000 */
        /* <DEDUP_REMOVED lines=11> */
[----:B------:R-:W-:Y:S02]  /*159b0*/  FMUL.FTZ R87, R2, R87 ;  /* 0x0000005702577220 */ /* 0x000fe40000410000 */
[C---:B------:R-:W-:Y:S01]  /*159c0*/  FMUL.FTZ R88, R3.reuse, R88 ;  /* 0x0000005803587220 */ /* 0x040fe20000410000 */
[----:B-1----:R-:W-:Y:S01]  /*159d0*/  F2FP.PACK_AB R113, R142, R140 ;  /* 0x0000008c8e71723e */ /* 0x002fe200000000ff */
[C---:B------:R-:W-:Y:S02]  /*159e0*/  FMUL.FTZ R89, R3.reuse, R89 ;  /* 0x0000005903597220 */ /* 0x040fe40000410000 */
[C---:B------:R-:W-:Y:S02]  /*159f0*/  FMUL.FTZ R90, R2.reuse, R90 ;  /* 0x0000005a025a7220 */ /* 0x040fe40000410000 */
[----:B------:R-:W-:Y:S01]  /*15a00*/  FMUL.FTZ R91, R2, R91 ;  /* 0x0000005b025b7220 */ /* 0x000fe20000410000 */
[----:B------:R-:W-:Y:S01]  /*15a10*/  MUFU.EX2 R164, R164 ;  /* 0x000000a400a47308 */ /* 0x000fe20000000800 */
[C---:B------:R-:W-:Y:S02]  /*15a20*/  FMUL.FTZ R92, R3.reuse, R92 ;  /* 0x0000005c035c7220 */ /* 0x040fe40000410000 */
[C---:B------:R-:W-:Y:S01]  /*15a30*/  FMUL.FTZ R93, R3.reuse, R93 ;  /* 0x0000005d035d7220 */ /* 0x040fe20000410000 */
[----:B--2---:R-:W-:Y:S01]  /*15a40*/  F2FP.PACK_AB R115, R144, R143 ;  /* 0x0000008f9073723e */ /* 0x004fe200000000ff */
        /* <DEDUP_REMOVED lines=20> */
[----:B------:R-:W4:Y:S01]  /*15b90*/  MUFU.EX2 R147, R147 ;  /* 0x0000009300937308 */ /* 0x000f220000000800 */
[C---:B------:R-:W-:Y:S04]  /*15ba0*/  HMMA.16816.F32 R76, R112.reuse, R136, R76 ;  /* 0x00000088704c723c */ /* 0x040fe8000000184c */
[C---:B------:R-:W-:Y:S02]  /*15bb0*/  FMUL.FTZ R14, R2.reuse, R106 ;  /* 0x0000006a020e7220 */ /* 0x040fe40000410000 */
[--C-:B------:R-:W-:Y:S02]  /*15bc0*/  FFMA.FTZ R154, R15, c[0x0][0x2d0], -R146.reuse ;  /* 0x0000b4000f9a7a23 */ /* 0x100fe40000010892 */
[C---:B------:R-:W-:Y:S01]  /*15bd0*/  HMMA.16816.F32 R80, R112.reuse, R138, R80 ;  /* 0x0000008a7050723c */ /* 0x040fe20000001850 */
[----:B------:R-:W-:Y:S01]  /*15be0*/  LDSM.16.MT88.4 R136, [R204+0x900] ;  /* 0x00090000cc88783b */ /* 0x000fe20000004200 */
[----:B------:R-:W-:Y:S02]  /*15bf0*/  MUFU.EX2 R152, R152 ;  /* 0x0000009800987308 */ /* 0x000fe40000000800 */
[C---:B------:R-:W-:Y:S02]  /*15c00*/  FMUL.FTZ R15, R2.reuse, R107 ;  /* 0x0000006b020f7220 */ /* 0x040fe40000410000 */
[C---:B------:R-:W-:Y:S02]  /*15c10*/  FMUL.FTZ R100, R3.reuse, R100 ;  /* 0x0000006403647220 */ /* 0x040fe40000410000 */
[C---:B---3--:R-:W-:Y:S01]  /*15c20*/  HMMA.16816.F32 R84, R112.reuse, R108, R84 ;  /* 0x0000006c7054723c */ /* 0x048fe20000001854 */
[----:B------:R-:W-:Y:S03]  /*15c30*/  LDSM.16.MT88.4 R104, [R204+0x3100] ;  /* 0x00310000cc68783b */ /* 0x000fe60000004200 */
[C---:B------:R-:W-:Y:S01]  /*15c40*/  FMUL.FTZ R101, R3.reuse, R101 ;  /* 0x0000006503657220 */ /* 0x040fe20000410000 */
[----:B------:R-:W3:Y:S01]  /*15c50*/  MUFU.EX2 R154, R154 ;  /* 0x0000009a009a7308 */ /* 0x000ee20000000800 */
[C---:B------:R-:W-:Y:S02]  /*15c60*/  FMUL.FTZ R102, R2.reuse, R102 ;  /* 0x0000006602667220 */ /* 0x040fe40000410000 */
        /* <DEDUP_REMOVED lines=13> */
[C---:B--2---:R-:W-:Y:S04]  /*15d40*/  HMMA.16816.F32 R12, R112.reuse, R132, R12 ;  /* 0x00000084700c723c */ /* 0x044fe8000000180c */
[----:B------:R-:W-:Y:S01]  /*15d50*/  FMUL.FTZ R57, R3, R57 ;  /* 0x0000003903397220 */ /* 0x000fe20000410000 */
[----:B------:R-:W-:Y:S01]  /*15d60*/  MUFU.EX2 R169, R169 ;  /* 0x000000a900a97308 */ /* 0x000fe20000000800 */
[----:B------:R-:W-:Y:S02]  /*15d70*/  FMUL.FTZ R58, R2, R58 ;  /* 0x0000003a023a7220 */ /* 0x000fe40000410000 */
[C---:B------:R-:W-:Y:S01]  /*15d80*/  HMMA.16816.F32 R100, R112.reuse, R134, R100 ;  /* 0x000000867064723c */ /* 0x040fe20000001864 */
[----:B------:R-:W2:Y:S03]  /*15d90*/  LDSM.16.MT88.4 R132, [R206+0x900] ;  /* 0x00090000ce84783b */ /* 0x000ea60000004200 */
[--C-:B------:R-:W-:Y:S01]  /*15da0*/  FFMA.FTZ R155, R16, c[0x0][0x2d0], -R153.reuse ;  /* 0x0000b400109b7a23 */ /* 0x100fe20000010899 */
[----:B----4-:R-:W-:Y:S01]  /*15db0*/  F2FP.PACK_AB R16, R147, R145 ;  /* 0x000000919310723e */ /* 0x010fe200000000ff */
[--C-:B------:R-:W-:Y:S01]  /*15dc0*/  FFMA.FTZ R160, R17, c[0x0][0x2d0], -R153.reuse ;  /* 0x0000b40011a07a23 */ /* 0x100fe20000010899 */
[----:B---3--:R-:W-:Y:S01]  /*15dd0*/  F2FP.PACK_AB R17, R154, R152 ;  /* 0x000000989a11723e */ /* 0x008fe200000000ff */
[--C-:B------:R-:W-:Y:S01]  /*15de0*/  FFMA.FTZ R161, R18, c[0x0][0x2d0], -R146.reuse ;  /* 0x0000b40012a17a23 */ /* 0x100fe20000010892 */
[C---:B-----5:R-:W-:Y:S01]  /*15df0*/  HMMA.16816.F32 R52, R112.reuse, R108, R52 ;  /* 0x0000006c7034723c */ /* 0x060fe20000001834 */
[----:B------:R-:W-:Y:S02]  /*15e00*/  MUFU.EX2 R155, R155 ;  /* 0x0000009b009b7308 */ /* 0x000fe40000000800 */
[--C-:B------:R-:W-:Y:S02]  /*15e10*/  FFMA.FTZ R162, R19, c[0x0][0x2d0], -R146.reuse ;  /* 0x0000b40013a27a23 */ /* 0x100fe40000010892 */
[C---:B------:R-:W-:Y:S02]  /*15e20*/  FMUL.FTZ R59, R2.reuse, R59 ;  /* 0x0000003b023b7220 */ /* 0x040fe40000410000 */
[C---:B------:R-:W-:Y:S02]  /*15e30*/  FMUL.FTZ R60, R3.reuse, R60 ;  /* 0x0000003c033c7220 */ /* 0x040fe40000410000 */
[C---:B------:R-:W-:Y:S02]  /*15e40*/  FMUL.FTZ R61, R3.reuse, R61 ;  /* 0x0000003d033d7220 */ /* 0x040fe40000410000 */
[----:B------:R-:W3:Y:S01]  /*15e50*/  MUFU.EX2 R160, R160 ;  /* 0x000000a000a07308 */ /* 0x000ee20000000800 */
[C---:B------:R-:W-:Y:S01]  /*15e60*/  HMMA.16816.F32 R56, R112.reuse, R110, R56 ;  /* 0x0000006e7038723c */ /* 0x040fe20000001838 */
[----:B------:R-:W4:Y:S02]  /*15e70*/  LDSM.16.MT88.4 R108, [R205+0x900] ;  /* 0x00090000cd6c783b */ /* 0x000f240000004200 */
[C---:B------:R-:W-:Y:S02]  /*15e80*/  FMUL.FTZ R62, R2.reuse, R62 ;  /* 0x0000003e023e7220 */ /* 0x040fe40000410000 */
[C---:B------:R-:W-:Y:S02]  /*15e90*/  FMUL.FTZ R63, R2.reuse, R63 ;  /* 0x0000003f023f7220 */ /* 0x040fe40000410000 */
[C---:B------:R-:W-:Y:S02]  /*15ea0*/  FMUL.FTZ R64, R3.reuse, R64 ;  /* 0x0000004003407220 */ /* 0x040fe40000410000 */
[----:B------:R-:W-:Y:S03]  /*15eb0*/  MUFU.EX2 R161, R161 ;  /* 0x000000a100a17308 */ /* 0x000fe60000000800 */
[C---:B------:R-:W-:Y:S03]  /*15ec0*/  HMMA.16816.F32 R60, R112.reuse, R104, R60 ;  /* 0x00000068703c723c */ /* 0x040fe6000000183c */
[----:B------:R-:W-:Y:S02]  /*15ed0*/  FMUL.FTZ R65, R3, R65 ;  /* 0x0000004103417220 */ /* 0x000fe40000410000 */
[C---:B------:R-:W-:Y:S02]  /*15ee0*/  FMUL.FTZ R66, R2.reuse, R66 ;  /* 0x0000004202427220 */ /* 0x040fe40000410000 */
[----:B------:R-:W5:Y:S01]  /*15ef0*/  MUFU.EX2 R162, R162 ;  /* 0x000000a200a27308 */ /* 0x000f620000000800 */
[----:B------:R-:W-:Y:S01]  /*15f00*/  FMUL.FTZ R67, R2, R67 ;  /* 0x0000004302437220 */ /* 0x000fe20000410000 */
[----:B---3--:R-:W-:Y:S03]  /*15f10*/  F2FP.PACK_AB R18, R160, R155 ;  /* 0x0000009ba012723e */ /* 0x008fe600000000ff */
[--C-:B------:R-:W-:Y:S03]  /*15f20*/  FFMA.FTZ R44, R44, c[0x0][0x2d0], -R153.reuse ;  /* 0x0000b4002c2c7a23 */ /* 0x100fe60000010899 */
[----:B------:R-:W-:Y:S01]  /*15f30*/  HMMA.16816.F32 R64, R112, R106, R64 ;  /* 0x0000006a7040723c */ /* 0x000fe20000001840 */
[----:B------:R-:W3:Y:S01]  /*15f40*/  LDSM.16.MT88.4 R104, [R208+0x3900] ;  /* 0x00390000d068783b */ /* 0x000ee20000004200 */
[----:B------:R-:W-:Y:S01]  /*15f50*/  MUFU.EX2 R170, R170 ;  /* 0x000000aa00aa7308 */ /* 0x000fe20000000800 */
[--C-:B------:R-:W-:Y:S02]  /*15f60*/  FFMA.FTZ R45, R45, c[0x0][0x2d0], -R153.reuse ;  /* 0x0000b4002d2d7a23 */ /* 0x100fe40000010899 */
[--C-:B------:R-:W-:Y:S02]  /*15f70*/  FFMA.FTZ R46, R46, c[0x0][0x2d0], -R146.reuse ;  /* 0x0000b4002e2e7a23 */ /* 0x100fe40000010892 */
[----:B------:R-:W-:Y:S02]  /*15f80*/  FFMA.FTZ R47, R47, c[0x0][0x2d0], -R146 ;  /* 0x0000b4002f2f7a23 */ /* 0x000fe40000010892 */
[----:B------:R-:W3:Y:S03]  /*15f90*/  LDSM.16.MT88.4 R112, [R206+0x3900] ;  /* 0x00390000ce70783b */ /* 0x000ee60000004200 */
[----:B------:R-:W-:Y:S01]  /*15fa0*/  MUFU.EX2 R171, R171 ;  /* 0x000000ab00ab7308 */ /* 0x000fe20000000800 */
[----:B------:R-:W-:Y:S02]  /*15fb0*/  FFMA.FTZ R48, R48, c[0x0][0x2d0], -R153 ;  /* 0x0000b40030307a23 */ /* 0x000fe40000010899 */
[----:B------:R-:W-:Y:S01]  /*15fc0*/  FFMA.FTZ R141, R3, R245, R141 ;  /* 0x000000f5038d7223 */ /* 0x000fe2000001008d */
[----:B-----5:R-:W-:Y:S01]  /*15fd0*/  F2FP.PACK_AB R19, R162, R161 ;  /* 0x000000a1a213723e */ /* 0x020fe200000000ff */
[----:B------:R-:W-:Y:S01]  /*15fe0*/  FFMA.FTZ R140, R2, R244, R140 ;  /* 0x000000f4028c7223 */ /* 0x000fe2000001008c */
[----:B------:R-:W-:Y:S01]  /*15ff0*/  MOV R2, R116 ;  /* 0x0000007400027202 */ /* 0x000fe20000000f00 */
[----:B------:R-:W-:Y:S01]  /*16000*/  FADD.FTZ R141, R117, R141 ;  /* 0x0000008d758d7221 */ /* 0x000fe20000010000 */
[----:B------:R-:W-:Y:S01]  /*16010*/  MOV R3, R0 ;  /* 0x0000000000037202 */ /* 0x000fe20000000f00 */
[----:B------:R-:W-:Y:S01]  /*16020*/  FADD.FTZ R140, R142, R140 ;  /* 0x0000008c8e8c7221 */ /* 0x000fe20000010000 */
[----:B------:R-:W-:Y:S01]  /*16030*/  MUFU.EX2 R188, R188 ;  /* 0x000000bc00bc7308 */ /* 0x000fe20000000800 */
[C---:B-1----:R-:W-:Y:S05]  /*16040*/  HMMA.16816.F32 R4, R16.reuse, R128, R4 ;  /* 0x000000801004723c */ /* 0x042fea0000001804 */
[----:B------:R-:W-:Y:S02]  /*16050*/  FADD.FTZ R118, R118, R141 ;  /* 0x0000008d76767221 */ /* 0x000fe40000010000 */
[--C-:B------:R-:W-:Y:S01]  /*16060*/  FFMA.FTZ R129, R20, c[0x0][0x2d0], -R153.reuse ;  /* 0x0000b40014817a23 */ /* 0x100fe20000010899 */
[C---:B------:R-:W-:Y:S01]  /*16070*/  HMMA.16816.F32 R8, R16.reuse, R130, R8 ;  /* 0x000000821008723c */ /* 0x040fe20000001808 */
[----:B------:R-:W-:Y:S03]  /*16080*/  MUFU.EX2 R189, R189 ;  /* 0x000000bd00bd7308 */ /* 0x000fe60000000800 */
[--C-:B------:R-:W-:Y:S02]  /*16090*/  FFMA.FTZ R128, R21, c[0x0][0x2d0], -R153.reuse ;  /* 0x0000b40015807a23 */ /* 0x100fe40000010899 */
[----:B------:R-:W-:Y:S02]  /*160a0*/  FADD.FTZ R140, R143, R140 ;  /* 0x0000008c8f8c7221 */ /* 0x000fe40000010000 */
[C---:B--2---:R-:W-:Y:S03]  /*160b0*/  HMMA.16816.F32 R68, R16.reuse, R132, R68 ;  /* 0x000000841044723c */ /* 0x044fe60000001844 */
[----:B------:R-:W-:Y:S01]  /*160c0*/  MUFU.EX2 R129, R129 ;  /* 0x0000008100817308 */ /* 0x000fe20000000800 */
[--C-:B------:R-:W-:Y:S02]  /*160d0*/  FFMA.FTZ R130, R22, c[0x0][0x2d0], -R146.reuse ;  /* 0x0000b40016827a23 */ /* 0x100fe40000010892 */
[--C-:B------:R-:W-:Y:S02]  /*160e0*/  FFMA.FTZ R131, R23, c[0x0][0x2d0], -R146.reuse ;  /* 0x0000b40017837a23 */ /* 0x100fe40000010892 */
[C---:B------:R-:W-:Y:S01]  /*160f0*/  HMMA.16816.F32 R72, R16.reuse, R134, R72 ;  /* 0x000000861048723c */ /* 0x040fe20000001848 */
[----:B------:R-:W-:Y:S03]  /*16100*/  LDSM.16.MT88.4 R20, [R204+0x3900] ;  /* 0x00390000cc14783b */ /* 0x000fe60000004200 */
[--C-:B------:R-:W-:Y:S01]  /*16110*/  FFMA.FTZ R132, R24, c[0x0][0x2d0], -R153.reuse ;  /* 0x0000b40018847a23 */ /* 0x100fe20000010899 */
[----:B------:R-:W-:Y:S01]  /*16120*/  MUFU.EX2 R128, R128 ;  /* 0x0000008000807308 */ /* 0x000fe20000000800 */
[--C-:B------:R-:W-:Y:S02]  /*16130*/  FFMA.FTZ R133, R25, c[0x0][0x2d0], -R153.reuse ;  /* 0x0000b40019857a23 */ /* 0x100fe40000010899 */
[C---:B----4-:R-:W-:Y:S04]  /*16140*/  HMMA.16816.F32 R76, R16.reuse, R108, R76 ;  /* 0x0000006c104c723c */ /* 0x050fe8000000184c */
[--C-:B------:R-:W-:Y:S02]  /*16150*/  FFMA.FTZ R134, R26, c[0x0][0x2d0], -R146.reuse ;  /* 0x0000b4001a867a23 */ /* 0x100fe40000010892 */
[----:B------:R-:W-:Y:S01]  /*16160*/  FFMA.FTZ R135, R27, c[0x0][0x2d0], -R146 ;  /* 0x0000b4001b877a23 */ /* 0x000fe20000010892 */
[----:B------:R-:W1:Y:S01]  /*16170*/  MUFU.EX2 R130, R130 ;  /* 0x0000008200827308 */ /* 0x000e620000000800 */
[C---:B------:R-:W-:Y:S01]  /*16180*/  HMMA.16816.F32 R80, R16.reuse, R110, R80 ;  /* 0x0000006e1050723c */ /* 0x040fe20000001850 */
[----:B------:R-:W2:Y:S03]  /*16190*/  LDSM.16.MT88.4 R108, [R205+0x3900] ;  /* 0x00390000cd6c783b */ /* 0x000ea60000004200 */
[----:B------:R-:W-:Y:S02]  /*161a0*/  FADD.FTZ R118, R119, R118 ;  /* 0x0000007677767221 */ /* 0x000fe40000010000 */
[----:B------:R-:W-:Y:S02]  /*161b0*/  FADD.FTZ R144, R144, R140 ;  /* 0x0000008c90907221 */ /* 0x000fe40000010000 */
[C---:B------:R-:W-:Y:S01]  /*161c0*/  HMMA.16816.F32 R84, R16.reuse, R136, R84 ;  /* 0x000000881054723c */ /* 0x040fe20000001854 */
[----:B------:R-:W-:Y:S01]  /*161d0*/  LDSM.16.MT88.4 R24, [R206+0x1100] ;  /* 0x00110000ce18783b */ /* 0x000fe20000004200 */
[----:B------:R-:W4:Y:S02]  /*161e0*/  MUFU.EX2 R131, R131 ;  /* 0x0000008300837308 */ /* 0x000f240000000800 */
[----:B------:R-:W-:Y:S02]  /*161f0*/  FADD.FTZ R145, R145, R118 ;  /* 0x0000007691917221 */ /* 0x000fe40000010000 */
[----:B------:R-:W-:Y:S02]  /*16200*/  FADD.FTZ R144, R152, R144 ;  /* 0x0000009098907221 */ /* 0x000fe40000010000 */
[C---:B------:R-:W-:Y:S04]  /*16210*/  HMMA.16816.F32 R88, R16.reuse, R138, R88 ;  /* 0x0000008a1058723c */ /* 0x040fe80000001858 */
[--C-:B------:R-:W-:Y:S01]  /*16220*/  FFMA.FTZ R136, R28, c[0x0][0x2d0], -R153.reuse ;  /* 0x0000b4001c887a23 */ /* 0x100fe20000010899 */
[----:B------:R-:W-:Y:S01]  /*16230*/  MUFU.EX2 R132, R132 ;  /* 0x0000008400847308 */ /* 0x000fe20000000800 */
[--C-:B------:R-:W-:Y:S02]  /*16240*/  FFMA.FTZ R137, R29, c[0x0][0x2d0], -R153.reuse ;  /* 0x0000b4001d897a23 */ /* 0x100fe40000010899 */
[C---:B---3--:R-:W-:Y:S04]  /*16250*/  HMMA.16816.F32 R92, R16.reuse, R104, R92 ;  /* 0x00000068105c723c */ /* 0x048fe8000000185c */
[--C-:B------:R-:W-:Y:S02]  /*16260*/  FFMA.FTZ R138, R30, c[0x0][0x2d0], -R146.reuse ;  /* 0x0000b4001e8a7a23 */ /* 0x100fe40000010892 */
[--C-:B------:R-:W-:Y:S01]  /*16270*/  FFMA.FTZ R139, R31, c[0x0][0x2d0], -R146.reuse ;  /* 0x0000b4001f8b7a23 */ /* 0x100fe20000010892 */
[----:B------:R-:W3:Y:S01]  /*16280*/  MUFU.EX2 R133, R133 ;  /* 0x0000008500857308 */ /* 0x000ee20000000800 */
[C---:B------:R-:W-:Y:S01]  /*16290*/  HMMA.16816.F32 R96, R16.reuse, R106, R96 ;  /* 0x0000006a1060723c */ /* 0x040fe20000001860 */
[----:B------:R-:W5:Y:S03]  /*162a0*/  LDSM.16.MT88.4 R104, [R208+0x1100] ;  /* 0x00110000d068783b */ /* 0x000f660000004200 */
[----:B------:R-:W-:Y:S02]  /*162b0*/  FFMA.FTZ R153, R49, c[0x0][0x2d0], -R153 ;  /* 0x0000b40031997a23 */ /* 0x000fe40000010899 */
[--C-:B------:R-:W-:Y:S02]  /*162c0*/  FFMA.FTZ R49, R50, c[0x0][0x2d0], -R146.reuse ;  /* 0x0000b40032317a23 */ /* 0x100fe40000010892 */
[C---:B------:R-:W-:Y:S01]  /*162d0*/  HMMA.16816.F32 R12, R16.reuse, R112, R12 ;  /* 0x00000070100c723c */ /* 0x040fe2000000180c */
[----:B------:R-:W-:Y:S01]  /*162e0*/  LDSM.16.MT88.4 R28, [R205+0x4100] ;  /* 0x00410000cd1c783b */ /* 0x000fe20000004200 */
[----:B------:R-:W-:Y:S02]  /*162f0*/  MUFU.EX2 R134, R134 ;  /* 0x0000008600867308 */ /* 0x000fe40000000800 */
[----:B------:R-:W-:Y:S02]  /*16300*/  FFMA.FTZ R146, R51, c[0x0][0x2d0], -R146 ;  /* 0x0000b40033927a23 */ /* 0x000fe40000010892 */
[----:B------:R-:W-:Y:S02]  /*16310*/  FADD.FTZ R145, R147, R145 ;  /* 0x0000009193917221 */ /* 0x000fe40000010000 */
[C---:B------:R-:W-:Y:S04]  /*16320*/  HMMA.16816.F32 R100, R16.reuse, R114, R100 ;  /* 0x000000721064723c */ /* 0x040fe80000001864 */
[----:B------:R-:W1:Y:S01]  /*16330*/  MUFU.EX2 R135, R135 ;  /* 0x0000008700877308 */ /* 0x000e620000000800 */
[----:B------:R-:W-:Y:S02]  /*16340*/  FADD.FTZ R154, R154, R144 ;  /* 0x000000909a9a7221 */ /* 0x000fe40000010000 */
[----:B------:R-:W-:Y:S01]  /*16350*/  FADD.FTZ R155, R155, R145 ;  /* 0x000000919b9b7221 */ /* 0x000fe20000010000 */
[C---:B--2---:R-:W-:Y:S04]  /*16360*/  HMMA.16816.F32 R52, R16.reuse, R108, R52 ;  /* 0x0000006c1034723c */ /* 0x044fe80000001834 */
[----:B------:R-:W-:Y:S02]  /*16370*/  FADD.FTZ R154, R161, R154 ;  /* 0x0000009aa19a7221 */ /* 0x000fe40000010000 */
[----:B------:R-:W-:Y:S01]  /*16380*/  MUFU.EX2 R136, R136 ;  /* 0x0000008800887308 */ /* 0x000fe20000000800 */
[----:B------:R-:W-:Y:S01]  /*16390*/  FADD.FTZ R155, R160, R155 ;  /* 0x0000009ba09b7221 */ /* 0x000fe20000010000 */
[C---:B------:R-:W-:Y:S01]  /*163a0*/  HMMA.16816.F32 R56, R16.reuse, R110, R56 ;  /* 0x0000006e1038723c */ /* 0x040fe20000001838 */
[----:B------:R-:W2:Y:S03]  /*163b0*/  LDSM.16.MT88.4 R108, [R205+0x1100] ;  /* 0x00110000cd6c783b */ /* 0x000ea60000004200 */
[----:B------:R-:W-:Y:S04]  /*163c0*/  FADD.FTZ R162, R162, R154 ;  /* 0x0000009aa2a27221 */ /* 0x000fe80000010000 */
[C---:B------:R-:W-:Y:S01]  /*163d0*/  HMMA.16816.F32 R60, R16.reuse, R20, R60 ;  /* 0x00000014103c723c */ /* 0x040fe2000000183c */
[----:B------:R-:W-:Y:S03]  /*163e0*/  MUFU.EX2 R137, R137 ;  /* 0x0000008900897308 */ /* 0x000fe60000000800 */
[----:B-1----:R-:W-:Y:S04]  /*163f0*/  FADD.FTZ R162, R130, R162 ;  /* 0x000000a282a27221 */ /* 0x002fe80000010000 */
[----:B------:R-:W-:Y:S01]  /*16400*/  HMMA.16816.F32 R64, R16, R22, R64 ;  /* 0x000000161040723c */ /* 0x000fe20000001840 */
[----:B------:R-:W1:Y:S02]  /*16410*/  LDSM.16.MT88.4 R20, [R204+0x1100] ;  /* 0x00110000cc14783b */ /* 0x000e640000004200 */
[----:B------:R-:W2:Y:S04]  /*16420*/  MUFU.EX2 R138, R138 ;  /* 0x0000008a008a7308 */ /* 0x000ea80000000800 */
[C---:B------:R-:W-:Y:S01]  /*16430*/  F2FP.PACK_AB R16, R128.reuse, R129 ;  /* 0x000000818010723e */ /* 0x040fe200000000ff */
[----:B------:R-:W-:Y:S01]  /*16440*/  FADD.FTZ R129, R129, R155 ;  /* 0x0000009b81817221 */ /* 0x000fe20000010000 */
[----:B----4-:R-:W-:Y:S03]  /*16450*/  F2FP.PACK_AB R17, R131, R130 ;  /* 0x000000828311723e */ /* 0x010fe600000000ff */
[----:B---3--:R-:W-:Y:S01]  /*16460*/  F2FP.PACK_AB R18, R133, R132 ;  /* 0x000000848512723e */ /* 0x008fe200000000ff */
[----:B------:R-:W3:Y:S01]  /*16470*/  MUFU.EX2 R139, R139 ;  /* 0x0000008b008b7308 */ /* 0x000ee20000000800 */
[----:B------:R-:W-:Y:S01]  /*16480*/  F2FP.PACK_AB R19, R135, R134 ;  /* 0x000000868713723e */ /* 0x000fe200000000ff */
[----:B------:R-:W-:Y:S02]  /*16490*/  FADD.FTZ R129, R128, R129 ;  /* 0x0000008180817221 */ /* 0x000fe40000010000 */
[----:B------:R-:W-:Y:S02]  /*164a0*/  FADD.FTZ R131, R131, R162 ;  /* 0x000000a283837221 */ /* 0x000fe40000010000 */
[----:B------:R-:W-:Y:S02]  /*164b0*/  FADD.FTZ R132, R132, R129 ;  /* 0x0000008184847221 */ /* 0x000fe40000010000 */
[C---:B-----5:R-:W-:Y:S02]  /*164c0*/  HMMA.16816.F32 R4, R16.reuse, R104, R4 ;  /* 0x000000681004723c */ /* 0x060fe40000001804 */
[----:B------:R-:W4:Y:S01]  /*164d0*/  MUFU.EX2 R190, R190 ;  /* 0x000000be00be7308 */ /* 0x000f220000000800 */
[----:B------:R-:W-:Y:S02]  /*164e0*/  FADD.FTZ R131, R134, R131 ;  /* 0x0000008386837221 */ /* 0x000fe40000010000 */
[----:B------:R-:W-:Y:S02]  /*164f0*/  FADD.FTZ R132, R133, R132 ;  /* 0x0000008485847221 */ /* 0x000fe40000010000 */
[----:B------:R-:W-:Y:S01]  /*16500*/  FADD.FTZ R135, R135, R131 ;  /* 0x0000008387877221 */ /* 0x000fe20000010000 */
[C---:B------:R-:W-:Y:S01]  /*16510*/  HMMA.16816.F32 R8, R16.reuse, R106, R8 ;  /* 0x0000006a1008723c */ /* 0x040fe20000001808 */
[----:B------:R-:W5:Y:S03]  /*16520*/  LDSM.16.MT88.4 R104, [R208+0x4100] ;  /* 0x00410000d068783b */ /* 0x000f660000004200 */
[----:B------:R-:W-:Y:S01]  /*16530*/  MUFU.EX2 R44, R44 ;  /* 0x0000002c002c7308 */ /* 0x000fe20000000800 */
[----:B--2---:R-:W-:Y:S03]  /*16540*/  FADD.FTZ R135, R138, R135 ;  /* 0x000000878a877221 */ /* 0x004fe60000010000 */
[C---:B------:R-:W-:Y:S06]  /*16550*/  HMMA.16816.F32 R68, R16.reuse, R24, R68 ;  /* 0x000000181044723c */ /* 0x040fec0000001844 */
[----:B------:R-:W-:Y:S02]  /*16560*/  MUFU.EX2 R45, R45 ;  /* 0x0000002d002d7308 */ /* 0x000fe40000000800 */
[C---:B------:R-:W-:Y:S01]  /*16570*/  HMMA.16816.F32 R72, R16.reuse, R26, R72 ;  /* 0x0000001a1048723c */ /* 0x040fe20000001848 */
[----:B------:R-:W2:Y:S07]  /*16580*/  LDSM.16.MT88.4 R24, [R206+0x4100] ;  /* 0x00410000ce18783b */ /* 0x000eae0000004200 */
[C---:B------:R-:W-:Y:S01]  /*16590*/  HMMA.16816.F32 R76, R16.reuse, R108, R76 ;  /* 0x0000006c104c723c */ /* 0x040fe2000000184c */
[----:B------:R-:W2:Y:S07]  /*165a0*/  MUFU.EX2 R46, R46 ;  /* 0x0000002e002e7308 */ /* 0x000eae0000000800 */
[C---:B------:R-:W-:Y:S01]  /*165b0*/  HMMA.16816.F32 R80, R16.reuse, R110, R80 ;  /* 0x0000006e1050723c */ /* 0x040fe20000001850 */
[----:B------:R-:W3:Y:S02]  /*165c0*/  LDSM.16.MT88.4 R108, [R204+0x4100] ;  /* 0x00410000cc6c783b */ /* 0x000ee40000004200 */
[----:B------:R-:W2:Y:S05]  /*165d0*/  MUFU.EX2 R47, R47 ;  /* 0x0000002f002f7308 */ /* 0x000eaa0000000800 */
[C---:B-1----:R-:W-:Y:S05]  /*165e0*/  HMMA.16816.F32 R84, R16.reuse, R20, R84 ;  /* 0x000000141054723c */ /* 0x042fea0000001854 */
[----:B------:R-:W-:Y:S03]  /*165f0*/  MUFU.EX2 R48, R48 ;  /* 0x0000003000307308 */ /* 0x000fe60000000800 */
[C---:B------:R-:W-:Y:S01]  /*16600*/  HMMA.16816.F32 R88, R16.reuse, R22, R88 ;  /* 0x000000161058723c */ /* 0x040fe20000001858 */
[----:B------:R-:W1:Y:S06]  /*16610*/  LDSM.16.MT88.4 R20, [R208+0x1900] ;  /* 0x00190000d014783b */ /* 0x000e6c0000004200 */
[----:B------:R-:W-:Y:S01]  /*16620*/  MUFU.EX2 R153, R153 ;  /* 0x0000009900997308 */ /* 0x000fe20000000800 */
[C---:B-----5:R-:W-:Y:S08]  /*16630*/  HMMA.16816.F32 R92, R16.reuse, R104, R92 ;  /* 0x00000068105c723c */ /* 0x060ff0000000185c */
[C---:B------:R-:W-:Y:S01]  /*16640*/  HMMA.16816.F32 R96, R16.reuse, R106, R96 ;  /* 0x0000006a1060723c */ /* 0x040fe20000001860 */
[----:B------:R-:W-:Y:S01]  /*16650*/  LDSM.16.MT88.4 R104, [R204+0x4900] ;  /* 0x00490000cc68783b */ /* 0x000fe20000004200 */
[----:B------:R-:W5:Y:S06]  /*16660*/  MUFU.EX2 R49, R49 ;  /* 0x0000003100317308 */ /* 0x000f6c0000000800 */
[C---:B--2---:R-:W-:Y:S04]  /*16670*/  HMMA.16816.F32 R12, R16.reuse, R24, R12 ;  /* 0x00000018100c723c */ /* 0x044fe8000000180c */
[----:B------:R-:W2:Y:S04]  /*16680*/  MUFU.EX2 R146, R146 ;  /* 0x0000009200927308 */ /* 0x000ea80000000800 */
[C---:B------:R-:W-:Y:S01]  /*16690*/  HMMA.16816.F32 R100, R16.reuse, R26, R100 ;  /* 0x0000001a1064723c */ /* 0x040fe20000001864 */
[----:B------:R-:W1:Y:S07]  /*166a0*/  LDSM.16.MT88.4 R24, [R205+0x1900] ;  /* 0x00190000cd18783b */ /* 0x000e6e0000004200 */
[C---:B------:R-:W-:Y:S08]  /*166b0*/  HMMA.16816.F32 R52, R16.reuse, R28, R52 ;  /* 0x0000001c1034723c */ /* 0x040ff00000001834 */
[C---:B------:R-:W-:Y:S01]  /*166c0*/  HMMA.16816.F32 R56, R16.reuse, R30, R56 ;  /* 0x0000001e1038723c */ /* 0x040fe20000001838 */
[----:B------:R-:W2:Y:S07]  /*166d0*/  LDSM.16.MT88.4 R28, [R204+0x1900] ;  /* 0x00190000cc1c783b */ /* 0x000eae0000004200 */
[C---:B---3--:R-:W-:Y:S08]  /*166e0*/  HMMA.16816.F32 R60, R16.reuse, R108, R60 ;  /* 0x0000006c103c723c */ /* 0x048ff0000000183c */
        /* <DEDUP_REMOVED lines=20> */
[C---:B------:R-:W-:Y:S08]  /*16830*/  HMMA.16816.F32 R76, R16.reuse, R24, R76 ;  /* 0x00000018104c723c */ /* 0x040ff0000000184c */
        /* <DEDUP_REMOVED lines=21> */
[----:B----4-:R-:W-:Y:S01]  /*16990*/  F2FP.PACK_AB R19, R190, R189 ;  /* 0x000000bdbe13723e */ /* 0x010fe200000000ff */
[----:B------:R-:W-:Y:S02]  /*169a0*/  FADD.FTZ R170, R170, R166 ;  /* 0x000000a6aaaa7221 */ /* 0x000fe40000010000 */
[----:B------:R-:W-:Y:S02]  /*169b0*/  FADD.FTZ R171, R171, R167 ;  /* 0x000000a7abab7221 */ /* 0x000fe40000010000 */
[----:B------:R-:W-:Y:S02]  /*169c0*/  FADD.FTZ R170, R189, R170 ;  /* 0x000000aabdaa7221 */ /* 0x000fe40000010000 */
[C---:B------:R-:W-:Y:S03]  /*169d0*/  HMMA.16816.F32 R4, R16.reuse, R24, R4 ;  /* 0x000000181004723c */ /* 0x040fe60000001804 */
[----:B------:R-:W-:Y:S02]  /*169e0*/  FADD.FTZ R171, R188, R171 ;  /* 0x000000abbcab7221 */ /* 0x000fe40000010000 */
[----:B------:R-:W-:Y:S03]  /*169f0*/  FADD.FTZ R190, R190, R170 ;  /* 0x000000aabebe7221 */ /* 0x000fe60000010000 */
[C---:B------:R-:W-:Y:S01]  /*16a00*/  HMMA.16816.F32 R8, R16.reuse, R26, R8 ;  /* 0x0000001a1008723c */ /* 0x040fe20000001808 */
[----:B------:R-:W3:Y:S03]  /*16a10*/  LDSM.16.MT88.4 R24, [R208+0x5100] ;  /* 0x00510000d018783b */ /* 0x000ee60000004200 */
[----:B------:R-:W-:Y:S04]  /*16a20*/  FADD.FTZ R190, R46, R190 ;  /* 0x000000be2ebe7221 */ /* 0x000fe80000010000 */
[C---:B-1----:R-:W-:Y:S04]  /*16a30*/  HMMA.16816.F32 R68, R16.reuse, R20, R68 ;  /* 0x000000141044723c */ /* 0x042fe80000001844 */
[----:B------:R-:W-:Y:S04]  /*16a40*/  FADD.FTZ R190, R47, R190 ;  /* 0x000000be2fbe7221 */ /* 0x000fe80000010000 */
[C---:B------:R-:W-:Y:S01]  /*16a50*/  HMMA.16816.F32 R72, R16.reuse, R22, R72 ;  /* 0x000000161048723c */ /* 0x040fe20000001848 */
[----:B------:R-:W1:Y:S03]  /*16a60*/  LDSM.16.MT88.4 R20, [R206+0x5100] ;  /* 0x00510000ce14783b */ /* 0x000e660000004200 */
[----:B-----5:R-:W-:Y:S04]  /*16a70*/  FADD.FTZ R190, R49, R190 ;  /* 0x000000be31be7221 */ /* 0x020fe80000010000 */
[C---:B------:R-:W-:Y:S04]  /*16a80*/  HMMA.16816.F32 R76, R16.reuse, R28, R76 ;  /* 0x0000001c104c723c */ /* 0x040fe8000000184c */
[----:B------:R-:W-:Y:S04]  /*16a90*/  FADD.FTZ R244, R146, R190 ;  /* 0x000000be92f47221 */ /* 0x000fe80000010000 */
        /* <DEDUP_REMOVED lines=20> */
[----:B------:R-:W-:Y:S03]  /*16be0*/  F2FP.PACK_AB R19, R146, R49 ;  /* 0x000000319213723e */ /* 0x000fe600000000ff */
[----:B------:R-:W-:Y:S04]  /*16bf0*/  FADD.FTZ R44, R48, R44 ;  /* 0x0000002c302c7221 */ /* 0x000fe80000010000 */
[C---:B------:R-:W-:Y:S01]  /*16c00*/  HMMA.16816.F32 R112, R16.reuse, R108, R4 ;  /* 0x0000006c1070723c */ /* 0x040fe20000001804 */
[----:B------:R-:W4:Y:S02]  /*16c10*/  LDSM.16.MT88.4 R4, [R206+0x5900] ;  /* 0x00590000ce04783b */ /* 0x000f240000004200 */
[----:B------:R-:W-:Y:S05]  /*16c20*/  FADD.FTZ R245, R153, R44 ;  /* 0x0000002c99f57221 */ /* 0x000fea0000010000 */
[C---:B------:R-:W-:Y:S01]  /*16c30*/  HMMA.16816.F32 R108, R16.reuse, R110, R8 ;  /* 0x0000006e106c723c */ /* 0x040fe20000001808 */
[----:B------:R-:W5:Y:S07]  /*16c40*/  LDSM.16.MT88.4 R8, [R205+0x5900] ;  /* 0x00590000cd08783b */ /* 0x000f6e0000004200 */
[C---:B--2---:R-:W-:Y:S08]  /*16c50*/  HMMA.16816.F32 R68, R16.reuse, R32, R68 ;  /* 0x000000201044723c */ /* 0x044ff00000001844 */
[C---:B------:R-:W-:Y:S08]  /*16c60*/  HMMA.16816.F32 R72, R16.reuse, R34, R72 ;  /* 0x000000221048723c */ /* 0x040ff00000001848 */
[C---:B------:R-:W-:Y:S08]  /*16c70*/  HMMA.16816.F32 R76, R16.reuse, R40, R76 ;  /* 0x00000028104c723c */ /* 0x040ff0000000184c */
[C---:B------:R-:W-:Y:S08]  /*16c80*/  HMMA.16816.F32 R80, R16.reuse, R42, R80 ;  /* 0x0000002a1050723c */ /* 0x040ff00000001850 */
[C---:B---3--:R-:W-:Y:S08]  /*16c90*/  HMMA.16816.F32 R84, R16.reuse, R24, R84 ;  /* 0x000000181054723c */ /* 0x048ff00000001854 */
[C---:B------:R-:W-:Y:S08]  /*16ca0*/  HMMA.16816.F32 R88, R16.reuse, R26, R88 ;  /* 0x0000001a1058723c */ /* 0x040ff00000001858 */
[C---:B-1----:R-:W-:Y:S08]  /*16cb0*/  HMMA.16816.F32 R92, R16.reuse, R20, R92 ;  /* 0x00000014105c723c */ /* 0x042ff0000000185c */
[C---:B------:R-:W-:Y:S01]  /*16cc0*/  HMMA.16816.F32 R96, R16.reuse, R22, R96 ;  /* 0x000000161060723c */ /* 0x040fe20000001860 */
[----:B------:R-:W1:Y:S07]  /*16cd0*/  LDSM.16.MT88.4 R20, [R204+0x5900] ;  /* 0x00590000cc14783b */ /* 0x000e6e0000004200 */
[C---:B----4-:R-:W-:Y:S08]  /*16ce0*/  HMMA.16816.F32 R104, R16.reuse, R4, R12 ;  /* 0x000000041068723c */ /* 0x050ff0000000180c */
[C---:B------:R-:W-:Y:S08]  /*16cf0*/  HMMA.16816.F32 R100, R16.reuse, R6, R100 ;  /* 0x000000061064723c */ /* 0x040ff00000001864 */
[C---:B-----5:R-:W-:Y:S08]  /*16d00*/  HMMA.16816.F32 R52, R16.reuse, R8, R52 ;  /* 0x000000081034723c */ /* 0x060ff00000001834 */
[C---:B------:R-:W-:Y:S08]  /*16d10*/  HMMA.16816.F32 R56, R16.reuse, R10, R56 ;  /* 0x0000000a1038723c */ /* 0x040ff00000001838 */
[C---:B-1----:R-:W-:Y:S08]  /*16d20*/  HMMA.16816.F32 R60, R16.reuse, R20, R60 ;  /* 0x00000014103c723c */ /* 0x042ff0000000183c */
[----:B------:R-:W-:Y:S07]  /*16d30*/  HMMA.16816.F32 R64, R16, R22, R64 ;  /* 0x000000161040723c */ /* 0x000fee0000001840 */
[----:B------:R-:W-:Y:S01]  /*16d40*/  MOV R16, R116 ;  /* 0x0000007400107202 */ /* 0x000fe20000000f00 */
[----:B------:R-:W-:-:S05]  /*16d50*/  @P0 BRA `(.L_x_2593) ;  /* 0xffffd3e000000947 */ /* 0x000fca000383ffff */
.L_x_2590:
[----:B------:R-:W-:-:S13]  /*16d60*/  ISETP.GE.AND P0, PT, R248, R226, PT ;  /* 0x000000e2f800720c */ /* 0x000fda0003f06270 */
[----:B------:R-:W-:Y:S05]  /*16d70*/  @!P0 BRA `(.L_x_2594) ;  /* 0x00003e5000008947 */ /* 0x000fea0003800000 */
[C---:B------:R-:W-:Y:S01]  /*16d80*/  SHF.L.U64.HI R250, R224.reuse, 0x1, R247 ;  /* 0x00000001e0fa7819 */ /* 0x040fe200000102f7 */
[----:B------:R-:W-:Y:S01]  /*16d90*/  IMAD.SHL.U32 R249, R224, 0x2, RZ ;  /* 0x00000002e0f97824 */ /* 0x000fe200078e00ff */
[----:B------:R-:W-:Y:S01]  /*16da0*/  MOV R3, R0 ;  /* 0x0000000000037202 */ /* 0x000fe20000000f00 */
[----:B------:R-:W-:Y:S01]  /*16db0*/  IMAD.MOV.U32 R2, RZ, RZ, R16 ;  /* 0x000000ffff027224 */ /* 0x000fe200078e0010 */
[C---:B------:R-:W-:Y:S01]  /*16dc0*/  SHF.L.U64.HI R247, R229.reuse, 0x1, R231 ;  /* 0x00000001e5f77819 */ /* 0x040fe200000102e7 */
[----:B------:R-:W-:Y:S01]  /*16dd0*/  IMAD.SHL.U32 R246, R229, 0x2, RZ ;  /* 0x00000002e5f67824 */ /* 0x000fe200078e00ff */
[----:B------:R-:W-:Y:S02]  /*16de0*/  ULDC UR4, c[0x0][0x324] ;  /* 0x0000c90000047ab9 */ /* 0x000fe40000000800 */
[----:B------:R-:W-:Y:S02]  /*16df0*/  ULOP3.LUT UR4, URZ, UR4, URZ, 0x33, !UPT ;  /* 0x000000043f047292 */ /* 0x000fe4000f8e333f */
.L_x_2604:
[----:B------:R-:W-:Y:S04]  /*16e00*/  DEPBAR.LE SB0, 0x0 ;  /* 0x000080000000791a */ /* 0x000fe80000000000 */
[----:B------:R-:W-:Y:S01]  /*16e10*/  BAR.SYNC.DEFER_BLOCKING 0x0 ;  /* 0x0000000000007b1d */ /* 0x000fe20000010000 */
[----:B------:R-:W-:Y:S01]  /*16e20*/  ISETP.GE.AND P2, PT, R224, c[0x0][0x1d4], PT ;  /* 0x00007500e0007a0c */ /* 0x000fe20003f46270 */
[----:B------:R-:W-:Y:S01]  /*16e30*/  IMAD.WIDE.U32 R46, R228, c[0x0][0x208], RZ ;  /* 0x00008200e42e7a25 */ /* 0x000fe200078e00ff */
[----:B------:R-:W-:Y:S02]  /*16e40*/  ISETP.GE.AND P1, PT, R223, c[0x0][0x1d4], PT ;  /* 0x00007500df007a0c */ /* 0x000fe40003f26270 */
        /* <DEDUP_REMOVED lines=32> */
[----:B------:R-:W1:Y:S03]  /*17050*/  SHFL.IDX PT, R0, R0, 0x2, 0x181f ;  /* 0x00581f0000007f89 */ /* 0x000e6600000e0000 */
[C-C-:B---3--:R-:W-:Y:S01]  /*17060*/  IMAD.X R145, R136.reuse, 0x1, R250.reuse, P0 ;  /* 0x0000000188917824 */ /* 0x148fe200000e06fa */
[-C--:B------:R-:W-:Y:S03]  /*17070*/  IADD3 R146, P0, R137, R246.reuse, RZ ;  /* 0x000000f689927210 */ /* 0x080fe60007f1e0ff */
[C---:B------:R-:W-:Y:S04]  /*17080*/  HMMA.16816.F32 R24, R120.reuse, R26, RZ ;  /* 0x0000001a7818723c */ /* 0x040fe800000018ff */
[--C-:B------:R-:W-:Y:S01]  /*17090*/  IMAD.X R147, R136, 0x1, R247.reuse, P0 ;  /* 0x0000000188937824 */ /* 0x100fe200000e06f7 */
[CC--:B--2---:R-:W-:Y:S01]  /*170a0*/  IADD3 R152, P0, R141.reuse, R249.reuse, RZ ;  /* 0x000000f98d987210 */ /* 0x0c4fe20007f1e0ff */
[----:B------:R-:W-:Y:S02]  /*170b0*/  LDSM.16.M88.4 R136, [R200] ;  /* 0x00000000c888783b */ /* 0x000fe40000000200 */
[C---:B------:R-:W-:Y:S04]  /*170c0*/  HMMA.16816.F32 R28, R120.reuse, R32, RZ ;  /* 0x00000020781c723c */ /* 0x040fe800000018ff */
[C-C-:B----4-:R-:W-:Y:S01]  /*170d0*/  IMAD.X R153, R142.reuse, 0x1, R250.reuse, P0 ;  /* 0x000000018e997824 */ /* 0x150fe200000e06fa */
[-C--:B------:R-:W-:Y:S03]  /*170e0*/  IADD3 R154, P0, R141, R246.reuse, RZ ;  /* 0x000000f68d9a7210 */ /* 0x080fe60007f1e0ff */
[C---:B------:R-:W-:Y:S04]  /*170f0*/  HMMA.16816.F32 R32, R120.reuse, R34, RZ ;  /* 0x000000227820723c */ /* 0x040fe800000018ff */
[--C-:B------:R-:W-:Y:S01]  /*17100*/  IMAD.X R155, R142, 0x1, R247.reuse, P0 ;  /* 0x000000018e9b7824 */ /* 0x100fe200000e06f7 */
[----:B-1----:R-:W-:Y:S03]  /*17110*/  IADD3 R160, P0, R0, R249, RZ ;  /* 0x000000f900a07210 */ /* 0x002fe60007f1e0ff */
[C---:B------:R-:W-:Y:S04]  /*17120*/  HMMA.16816.F32 R36, R120.reuse, R40, RZ ;  /* 0x000000287824723c */ /* 0x040fe800000018ff */
[----:B------:R-:W-:Y:S01]  /*17130*/  IMAD.X R161, R140, 0x1, R250, P0 ;  /* 0x000000018ca17824 */ /* 0x000fe200000e06fa */
        /* <DEDUP_REMOVED lines=25> */
[----:B------:R-:W1:Y:S04]  /*172d0*/  LDSM.16.M88.4 R132, [R207+0x8100] ;  /* 0x00810000cf84783b */ /* 0x000e680000000200 */
[C---:B------:R-:W-:Y:S01]  /*172e0*/  HMMA.16816.F32 R36, R124.reuse, R136, R36 ;  /* 0x000000887c24723c */ /* 0x040fe20000001824 */
[----:B------:R-:W0:Y:S05]  /*172f0*/  LDGDEPBAR ;  /* 0x00000000000079af */ /* 0x000e2a0000000000 */
[----:B------:R-:W-:Y:S02]  /*17300*/  LDSM.16.M88.4 R116, [R207+0x9100] ;  /* 0x00910000cf74783b */ /* 0x000fe40000000200 */
[C---:B------:R-:W-:Y:S03]  /*17310*/  HMMA.16816.F32 R40, R124.reuse, R138, R40 ;  /* 0x0000008a7c28723c */ /* 0x040fe60000001828 */
[----:B------:R-:W-:Y:S05]  /*17320*/  LDSM.16.M88.4 R136, [R207+0x9900] ;  /* 0x00990000cf88783b */ /* 0x000fea0000000200 */
[C---:B--2---:R-:W-:Y:S01]  /*17330*/  HMMA.16816.F32 R44, R124.reuse, R128, R44 ;  /* 0x000000807c2c723c */ /* 0x044fe2000000182c */
[----:B---3--:R-:W-:Y:S05]  /*17340*/  LDSM.16.M88.4 R144, [R207+0xa100] ;  /* 0x00a10000cf90783b */ /* 0x008fea0000000200 */
[----:B-----5:R-:W2:Y:S02]  /*17350*/  LDSM.16.M88.4 R140, [R207+0x8900] ;  /* 0x00890000cf8c783b */ /* 0x020ea40000000200 */
[----:B------:R-:W-:Y:S03]  /*17360*/  HMMA.16816.F32 R48, R124, R130, R48 ;  /* 0x000000827c30723c */ /* 0x000fe60000001830 */
[----:B----4-:R-:W3:Y:S05]  /*17370*/  LDSM.16.M88.4 R152, [R207+0xa900] ;  /* 0x00a90000cf98783b */ /* 0x010eea0000000200 */
[----:B------:R-:W4:Y:S01]  /*17380*/  LDSM.16.M88.4 R128, [R198] ;  /* 0x00000000c680783b */ /* 0x000f220000000200 */
[C---:B-1----:R-:W-:Y:S04]  /*17390*/  HMMA.16816.F32 R4, R148.reuse, R132, R4 ;  /* 0x000000849404723c */ /* 0x042fe80000001804 */
[----:B------:R-:W-:Y:S05]  /*173a0*/  LDSM.16.M88.4 R160, [R198+0x1000] ;  /* 0x00100000c6a0783b */ /* 0x000fea0000000200 */
[----:B------:R-:W-:Y:S01]  /*173b0*/  LDSM.16.M88.4 R164, [R198+0x1800] ;  /* 0x00180000c6a4783b */ /* 0x000fe20000000200 */
[C---:B------:R-:W-:Y:S04]  /*173c0*/  HMMA.16816.F32 R8, R148.reuse, R134, R8 ;  /* 0x000000869408723c */ /* 0x040fe80000001808 */
[----:B------:R-:W1:Y:S05]  /*173d0*/  LDSM.16.M88.4 R132, [R198+0x800] ;  /* 0x00080000c684783b */ /* 0x000e6a0000000200 */
[----:B------:R-:W5:Y:S05]  /*173e0*/  LDSM.16.M88.4 R168, [R198+0x2000] ;  /* 0x00200000c6a8783b */ /* 0x000f6a0000000200 */
[----:B------:R-:W-:Y:S01]  /*173f0*/  LDSM.16.M88.4 R188, [R198+0x5000] ;  /* 0x00500000c6bc783b */ /* 0x000fe20000000200 */
[C---:B--2---:R-:W-:Y:S08]  /*17400*/  HMMA.16816.F32 R12, R148.reuse, R140, R12 ;  /* 0x0000008c940c723c */ /* 0x044ff0000000180c */
[C---:B------:R-:W-:Y:S01]  /*17410*/  HMMA.16816.F32 R16, R148.reuse, R142, R16 ;  /* 0x0000008e9410723c */ /* 0x040fe20000001810 */
[----:B------:R-:W-:Y:S07]  /*17420*/  LDSM.16.M88.4 R140, [R210+0xb900] ;  /* 0x00b90000d28c783b */ /* 0x000fee0000000200 */
        /* <DEDUP_REMOVED lines=27> */
[C---:B--2---:R-:W-:Y:S08]  /*175e0*/  HMMA.16816.F32 R44, R156.reuse, R116, R44 ;  /* 0x000000749c2c723c */ /* 0x044ff0000000182c */
[----:B------:R-:W-:Y:S01]  /*175f0*/  HMMA.16816.F32 R48, R156, R118, R48 ;  /* 0x000000769c30723c */ /* 0x000fe20000001830 */
[----:B------:R-:W2:Y:S07]  /*17600*/  LDSM.16.M88.4 R116, [R194] ;  /* 0x00000000c274783b */ /* 0x000eae0000000200 */
        /* <DEDUP_REMOVED lines=8> */
[----:B------:R-:W2:Y:S07]  /*17690*/  LDSM.16.M88.4 R144, [R207+0xb100] ;  /* 0x00b10000cf90783b */ /* 0x000eae0000000200 */
[C---:B---3--:R-:W-:Y:S08]  /*176a0*/  HMMA.16816.F32 R28, R172.reuse, R152, R28 ;  /* 0x00000098ac1c723c */ /* 0x048ff0000000181c */
[C---:B------:R-:W-:Y:S01]  /*176b0*/  HMMA.16816.F32 R32, R172.reuse, R154, R32 ;  /* 0x0000009aac20723c */ /* 0x040fe20000001820 */
[----:B------:R-:W-:Y:S07]  /*176c0*/  LDSM.16.M88.4 R152, [R207+0xc900] ;  /* 0x00c90000cf98783b */ /* 0x000fee0000000200 */
[C---:B----4-:R-:W-:Y:S08]  /*176d0*/  HMMA.16816.F32 R36, R172.reuse, R128, R36 ;  /* 0x00000080ac24723c */ /* 0x050ff00000001824 */
[C---:B------:R-:W-:Y:S01]  /*176e0*/  HMMA.16816.F32 R40, R172.reuse, R130, R40 ;  /* 0x00000082ac28723c */ /* 0x040fe20000001828 */
[----:B------:R-:W3:Y:S07]  /*176f0*/  LDSM.16.M88.4 R128, [R207+0xb900] ;  /* 0x00b90000cf80783b */ /* 0x000eee0000000200 */
[C---:B-1----:R-:W-:Y:S08]  /*17700*/  HMMA.16816.F32 R44, R172.reuse, R132, R44 ;  /* 0x00000084ac2c723c */ /* 0x042ff0000000182c */
[----:B------:R-:W-:Y:S01]  /*17710*/  HMMA.16816.F32 R48, R172, R134, R48 ;  /* 0x00000086ac30723c */ /* 0x000fe20000001830 */
[----:B------:R-:W1:Y:S07]  /*17720*/  LDSM.16.M88.4 R132, [R207+0xc100] ;  /* 0x00c10000cf84783b */ /* 0x000e6e0000000200 */
[C---:B------:R-:W-:Y:S08]  /*17730*/  HMMA.16816.F32 R4, R176.reuse, R160, R4 ;  /* 0x000000a0b004723c */ /* 0x040ff00000001804 */
[C---:B------:R-:W-:Y:S01]  /*17740*/  HMMA.16816.F32 R8, R176.reuse, R162, R8 ;  /* 0x000000a2b008723c */ /* 0x040fe20000001808 */
[----:B------:R-:W4:Y:S07]  /*17750*/  LDSM.16.M88.4 R160, [R207+0xd100] ;  /* 0x00d10000cfa0783b */ /* 0x000f2e0000000200 */
[C---:B------:R-:W-:Y:S08]  /*17760*/  HMMA.16816.F32 R12, R176.reuse, R164, R12 ;  /* 0x000000a4b00c723c */ /* 0x040ff0000000180c */
[C---:B------:R-:W-:Y:S01]  /*17770*/  HMMA.16816.F32 R16, R176.reuse, R166, R16 ;  /* 0x000000a6b010723c */ /* 0x040fe20000001810 */
[----:B------:R-:W1:Y:S07]  /*17780*/  LDSM.16.M88.4 R164, [R207+0xd900] ;  /* 0x00d90000cfa4783b */ /* 0x000e6e0000000200 */
[C---:B-----5:R-:W-:Y:S08]  /*17790*/  HMMA.16816.F32 R20, R176.reuse, R168, R20 ;  /* 0x000000a8b014723c */ /* 0x060ff00000001814 */
[C---:B------:R-:W-:Y:S01]  /*177a0*/  HMMA.16816.F32 R24, R176.reuse, R170, R24 ;  /* 0x000000aab018723c */ /* 0x040fe20000001818 */
[----:B------:R-:W-:Y:S07]  /*177b0*/  LDSM.16.M88.4 R168, [R198+0x4800] ;  /* 0x00480000c6a8783b */ /* 0x000fee0000000200 */
[C---:B--2---:R-:W-:Y:S08]  /*177c0*/  HMMA.16816.F32 R28, R176.reuse, R116, R28 ;  /* 0x00000074b01c723c */ /* 0x044ff0000000181c */
[C---:B------:R-:W-:Y:S01]  /*177d0*/  HMMA.16816.F32 R32, R176.reuse, R118, R32 ;  /* 0x00000076b020723c */ /* 0x040fe20000001820 */
[----:B------:R-:W2:Y:S07]  /*177e0*/  LDSM.16.M88.4 R116, [R198+0x3000] ;  /* 0x00300000c674783b */ /* 0x000eae0000000200 */
[C---:B------:R-:W-:Y:S08]  /*177f0*/  HMMA.16816.F32 R36, R176.reuse, R136, R36 ;  /* 0x00000088b024723c */ /* 0x040ff00000001824 */
[C---:B------:R-:W-:Y:S01]  /*17800*/  HMMA.16816.F32 R40, R176.reuse, R138, R40 ;  /* 0x0000008ab028723c */ /* 0x040fe20000001828 */
[----:B------:R-:W5:Y:S07]  /*17810*/  LDSM.16.M88.4 R136, [R198+0x3800] ;  /* 0x00380000c688783b */ /* 0x000f6e0000000200 */
[C---:B------:R-:W-:Y:S08]  /*17820*/  HMMA.16816.F32 R44, R176.reuse, R140, R44 ;  /* 0x0000008cb02c723c */ /* 0x040ff0000000182c */
[----:B------:R-:W-:Y:S01]  /*17830*/  HMMA.16816.F32 R48, R176, R142, R48 ;  /* 0x0000008eb030723c */ /* 0x000fe20000001830 */
[----:B------:R-:W2:Y:S07]  /*17840*/  LDSM.16.M88.4 R140, [R198+0x4000] ;  /* 0x00400000c68c783b */ /* 0x000eae0000000200 */
[C---:B------:R-:W-:Y:S08]  /*17850*/  HMMA.16816.F32 R4, R180.reuse, R144, R4 ;  /* 0x00000090b404723c */ /* 0x040ff00000001804 */
[C---:B------:R-:W-:Y:S01]  /*17860*/  HMMA.16816.F32 R8, R180.reuse, R146, R8 ;  /* 0x00000092b408723c */ /* 0x040fe20000001808 */
[----:B------:R-:W2:Y:S01]  /*17870*/  LDSM.16.M88.4 R144, [R198+0x5800] ;  /* 0x00580000c690783b */ /* 0x000ea20000000200 */
[----:B------:R-:W-:Y:S04]  /*17880*/  DEPBAR.LE SB0, 0x0 ;  /* 0x000080000000791a */ /* 0x000fe80000000000 */
[----:B------:R-:W-:Y:S02]  /*17890*/  BAR.SYNC.DEFER_BLOCKING 0x0 ;  /* 0x0000000000007b1d */ /* 0x000fe40000010000 */
[C---:B---3--:R-:W-:Y:S08]  /*178a0*/  HMMA.16816.F32 R12, R180.reuse, R128, R12 ;  /* 0x00000080b40c723c */ /* 0x048ff0000000180c */
[C---:B------:R-:W-:Y:S08]  /*178b0*/  HMMA.16816.F32 R16, R180.reuse, R130, R16 ;  /* 0x00000082b410723c */ /* 0x040ff00000001810 */
[C---:B-1----:R-:W-:Y:S08]  /*178c0*/  HMMA.16816.F32 R20, R180.reuse, R132, R20 ;  /* 0x00000084b414723c */ /* 0x042ff00000001814 */
[C---:B------:R-:W-:Y:S08]  /*178d0*/  HMMA.16816.F32 R24, R180.reuse, R134, R24 ;  /* 0x00000086b418723c */ /* 0x040ff00000001818 */
[C---:B------:R-:W-:Y:S08]  /*178e0*/  HMMA.16816.F32 R28, R180.reuse, R152, R28 ;  /* 0x00000098b41c723c */ /* 0x040ff0000000181c */
[C---:B------:R-:W-:Y:S08]  /*178f0*/  HMMA.16816.F32 R32, R180.reuse, R154, R32 ;  /* 0x0000009ab420723c */ /* 0x040ff00000001820 */
[C---:B----4-:R-:W-:Y:S08]  /*17900*/  HMMA.16816.F32 R36, R180.reuse, R160, R36 ;  /* 0x000000a0b424723c */ /* 0x050ff00000001824 */
[C---:B------:R-:W-:Y:S08]  /*17910*/  HMMA.16816.F32 R40, R180.reuse, R162, R40 ;  /* 0x000000a2b428723c */ /* 0x040ff00000001828 */
[C---:B------:R-:W-:Y:S08]  /*17920*/  HMMA.16816.F32 R44, R180.reuse, R164, R44 ;  /* 0x000000a4b42c723c */ /* 0x040ff0000000182c */
[----:B------:R-:W-:Y:S08]  /*17930*/  HMMA.16816.F32 R48, R180, R166, R48 ;  /* 0x000000a6b430723c */ /* 0x000ff00000001830 */
[C---:B--2---:R-:W-:Y:S08]  /*17940*/  HMMA.16816.F32 R4, R184.reuse, R116, R4 ;  /* 0x00000074b804723c */ /* 0x044ff00000001804 */
        /* <DEDUP_REMOVED lines=11> */
[----:B------:R-:W-:-:S07]  /*17a00*/  @!P0 BRA `(.L_x_2595) ;  /* 0x0000035000008947 */ /* 0x000fce0003800000 */
[----:B------:R-:W-:Y:S01]  /*17a10*/  ISETP.NE.AND P4, PT, R221, 0x1, PT ;  /* 0x00000001dd00780c */ /* 0x000fe20003f85270 */
[----:B------:R-:W-:Y:S01]  /*17a20*/  IMAD R228, R248, 0x60, R215 ;  /* 0x00000060f8e47824 */ /* 0x000fe200078e02d7 */
[----:B------:R-:W-:Y:S01]  /*17a30*/  ISETP.GT.AND P3, PT, R222, 0x5f, PT ;  /* 0x0000005fde00780c */ /* 0x000fe20003f64270 */
[----:B------:R-:W-:Y:S03]  /*17a40*/  IMAD.MOV.U32 R227, RZ, RZ, RZ ;  /* 0x000000ffffe37224 */ /* 0x000fe600078e00ff */
[----:B------:R-:W-:Y:S05]  /*17a50*/  IADD3 R228, R228, -0x60, R222 ;  /* 0xffffffa0e4e47810 */ /* 0x000fea0007ffe0de */
        /* <DEDUP_REMOVED lines=23> */
[----:B------:R-:W1:Y:S01]  /*17bd0*/  SHFL.IDX PT, R128, R116, RZ, 0x181f ;  /* 0x00181fff74807589 */ /* 0x000e6200000e0000 */
[----:B------:R-:W-:Y:S03]  /*17be0*/  SHF.L.U64.HI R0, R229, 0x1, R231 ;  /* 0x00000001e5007819 */ /* 0x000fe600000102e7 */
[----:B------:R-:W2:Y:S04]  /*17bf0*/  SHFL.IDX PT, R129, R117, RZ, 0x181f ;  /* 0x00181fff75817589 */ /* 0x000ea800000e0000 */
[----:B------:R-:W3:Y:S04]  /*17c00*/  SHFL.IDX PT, R118, R116, 0x1, 0x181f ;  /* 0x00381f0074767f89 */ /* 0x000ee800000e0000 */
[----:B------:R-:W4:Y:S04]  /*17c10*/  SHFL.IDX PT, R119, R117, 0x1, 0x181f ;  /* 0x00381f0075777f89 */ /* 0x000f2800000e0000 */
[----:B------:R-:W5:Y:S04]  /*17c20*/  SHFL.IDX PT, R116, R116, 0x2, 0x181f ;  /* 0x00581f0074747f89 */ /* 0x000f6800000e0000 */
[----:B------:R-:W5:Y:S01]  /*17c30*/  SHFL.IDX PT, R117, R117, 0x2, 0x181f ;  /* 0x00581f0075757f89 */ /* 0x000f6200000e0000 */
[CC--:B-1----:R-:W-:Y:S05]  /*17c40*/  IADD3 R130, P0, R128.reuse, R249.reuse, RZ ;  /* 0x000000f980827210 */ /* 0x0c2fea0007f1e0ff */
[C---:B--2---:R-:W-:Y:S01]  /*17c50*/  IMAD.X R131, R129.reuse, 0x1, R250, P0 ;  /* 0x0000000181837824 */ /* 0x044fe200000e06fa */
[-C--:B------:R-:W-:Y:S04]  /*17c60*/  IADD3 R128, P0, R128, R246.reuse, RZ ;  /* 0x000000f680807210 */ /* 0x080fe80007f1e0ff */
[----:B------:R1:W-:Y:S01]  /*17c70*/  LDGSTS.E.BYPASS.LTC128B.128 [R230+0x8100], [R130.64], !P2 ;  /* 0x0810000082e67fae */ /* 0x0003e2000d101d52 */
[----:B------:R-:W-:Y:S01]  /*17c80*/  IMAD.X R129, R129, 0x1, R0, P0 ;  /* 0x0000000181817824 */ /* 0x000fe200000e0600 */
[CC--:B---3--:R-:W-:Y:S04]  /*17c90*/  IADD3 R132, P0, R118.reuse, R249.reuse, RZ ;  /* 0x000000f976847210 */ /* 0x0c8fe80007f1e0ff */
[----:B------:R1:W-:Y:S01]  /*17ca0*/  LDGSTS.E.BYPASS.LTC128B.128 [R230+0xb100], [R128.64], !P1 ;  /* 0x0b10000080e67fae */ /* 0x0003e2000c901d52 */
[C---:B----4-:R-:W-:Y:S01]  /*17cb0*/  IMAD.X R133, R119.reuse, 0x1, R250, P0 ;  /* 0x0000000177857824 */ /* 0x050fe200000e06fa */
[-C--:B------:R-:W-:Y:S04]  /*17cc0*/  IADD3 R118, P0, R118, R246.reuse, RZ ;  /* 0x000000f676767210 */ /* 0x080fe80007f1e0ff */
[----:B------:R1:W-:Y:S01]  /*17cd0*/  LDGSTS.E.BYPASS.LTC128B.128 [R230+0x9100], [R132.64], !P2 ;  /* 0x0910000084e67fae */ /* 0x0003e2000d101d52 */
[--C-:B------:R-:W-:Y:S01]  /*17ce0*/  IMAD.X R119, R119, 0x1, R0.reuse, P0 ;  /* 0x0000000177777824 */ /* 0x100fe200000e0600 */
[C---:B-----5:R-:W-:Y:S04]  /*17cf0*/  IADD3 R134, P0, R116.reuse, R246, RZ ;  /* 0x000000f674867210 */ /* 0x060fe80007f1e0ff */
[----:B------:R1:W-:Y:S01]  /*17d00*/  LDGSTS.E.BYPASS.LTC128B.128 [R230+0xc100], [R118.64], !P1 ;  /* 0x0c10000076e67fae */ /* 0x0003e2000c901d52 */
[C---:B------:R-:W-:Y:S01]  /*17d10*/  IMAD.X R135, R117.reuse, 0x1, R0, P0 ;  /* 0x0000000175877824 */ /* 0x040fe200000e0600 */
[----:B------:R-:W-:Y:S05]  /*17d20*/  IADD3 R116, P0, R116, R249, RZ ;  /* 0x000000f974747210 */ /* 0x000fea0007f1e0ff */
[----:B------:R-:W-:Y:S05]  /*17d30*/  IMAD.X R117, R117, 0x1, R250, P0 ;  /* 0x0000000175757824 */ /* 0x000fea00000e06fa */
[----:B------:R1:W-:Y:S04]  /*17d40*/  LDGSTS.E.BYPASS.LTC128B.128 [R230+0xa100], [R116.64], !P2 ;  /* 0x0a10000074e67fae */ /* 0x0003e8000d101d52 */
[----:B------:R1:W-:Y:S02]  /*17d50*/  LDGSTS.E.BYPASS.LTC128B.128 [R230+0xd100], [R134.64], !P1 ;  /* 0x0d10000086e67fae */ /* 0x0003e4000c901d52 */
.L_x_2595:
[----:B-1----:R-:W-:Y:S01]  /*17d60*/  IMAD.MOV.U32 R119, RZ, RZ, R238 ;  /* 0x000000ffff777224 */ /* 0x002fe200078e00ee */
[----:B------:R-:W-:Y:S01]  /*17d70*/  ISETP.NE.AND P0, PT, R213, 0x1, PT ;  /* 0x00000001d500780c */ /* 0x000fe20003f05270 */
[----:B------:R-:W0:Y:S01]  /*17d80*/  LDGDEPBAR ;  /* 0x00000000000079af */ /* 0x000e220000000000 */
[----:B------:R-:W-:Y:S05]  /*17d90*/  IMAD R128, R248, -0x60, RZ ;  /* 0xffffffa0f8807824 */ /* 0x000fea00078e02ff */
[----:B------:R-:W-:Y:S04]  /*17da0*/  IADD3 R117, -R239, 0x1, R128 ;  /* 0x00000001ef757810 */ /* 0x000fe80007ffe180 */
[----:B------:R-:W-:Y:S02]  /*17db0*/  IADD3 R117, -R216, R117, R211 ;  /* 0x00000075d8757210 */ /* 0x000fe40007ffe1d3 */
[----:B------:R-:W-:Y:S02]  /*17dc0*/  @P0 IMAD.HI.U32 R0, R238, c[0x0][0x2c8], RZ ;  /* 0x0000b200ee000a27 */ /* 0x000fe400078e00ff */
[C---:B------:R-:W-:Y:S02]  /*17dd0*/  IADD3 R118, R117.reuse, c[0x0][0x328], RZ ;  /* 0x0000ca0075767a10 */ /* 0x040fe40007ffe0ff */
[----:B------:R-:W-:Y:S02]  /*17de0*/  IADD3 R117, R117, UR4, RZ ;  /* 0x0000000475757c10 */ /* 0x000fe4000fffe0ff */
[----:B------:R-:W-:Y:S01]  /*17df0*/  @P0 SHF.R.U32.HI R119, RZ, c[0x0][0x2cc], R0 ;  /* 0x0000b300ff770a19 */ /* 0x000fe20000011600 */
[----:B------:R-:W-:Y:S01]  /*17e00*/  IMAD.IADD R0, R128, 0x1, -R239 ;  /* 0x0000000180007824 */ /* 0x000fe200078e0aef */
[----:B------:R-:W-:Y:S03]  /*17e10*/  ISETP.GE.AND P0, PT, R212, 0x1, PT ;  /* 0x00000001d400780c */ /* 0x000fe60003f06270 */
[----:B------:R-:W1:Y:S02]  /*17e20*/  SHFL.IDX PT, R129, R119, RZ, 0x1c1f ;  /* 0x001c1fff77817589 */ /* 0x000e6400000e0000 */
[--C-:B-1----:R-:W-:Y:S02]  /*17e30*/  IMAD.IADD R136, R118, 0x1, R129.reuse ;  /* 0x0000000176887824 */ /* 0x102fe400078e0281 */
[----:B------:R-:W-:Y:S06]  /*17e40*/  IMAD.IADD R130, R117, 0x1, R129 ;  /* 0x0000000175827824 */ /* 0x000fec00078e0281 */
        /* <DEDUP_REMOVED lines=14> */
.L_x_2598:
[----:B------:R-:W-:Y:S04]  /*17f30*/  MOV R116, c[0x0][0x32c] ;  /* 0x0000cb0000747a02 */ /* 0x000fe80000000f00 */
[----:B------:R-:W-:Y:S11]  /*17f40*/  ISETP.NE.AND P0, PT, R116, 0x1, PT ;  /* 0x000000017400780c */ /* 0x000ff60003f05270 */
[----:B------:R-:W-:Y:S02]  /*17f50*/  @!UPT UIADD3 URZ, URZ, URZ, URZ ;  /* 0x0000003f3f3ff290 */ /* 0x000fe4000fffe03f */
[----:B------:R-:W-:Y:S05]  /*17f60*/  @P0 IMAD.HI.U32 R116, R129, c[0x0][0x330], RZ ;  /* 0x0000cc0081740a27 */ /* 0x000fea00078e00ff */
[----:B------:R-:W-:Y:S02]  /*17f70*/  @P0 SHF.R.U32.HI R129, RZ, c[0x0][0x334], R116 ;  /* 0x0000cd00ff810a19 */ /* 0x000fe40000011674 */
.L_x_2599:
[----:B------:R-:W-:Y:S05]  /*17f80*/  BSYNC B0 ;  /* 0x0000000000007941 */ /* 0x000fea0003800000 */
.L_x_2597:
[----:B------:R-:W-:Y:S05]  /*17f90*/  IMAD R129, R129, c[0x0][0x32c], R0 ;  /* 0x0000cb0081817a24 */ /* 0x000fea00078e0200 */
[----:B------:R-:W-:Y:S02]  /*17fa0*/  IADD3 R116, R129, c[0x0][0x32c], RZ ;  /* 0x0000cb0081747a10 */ /* 0x000fe40007ffe0ff */
[----:B------:R-:W-:Y:S02]  /*17fb0*/  IMNMX R130, R130, R129, !PT ;  /* 0x0000008182827217 */ /* 0x000fe40007800200 */
[----:B------:R-:W-:Y:S02]  /*17fc0*/  IMNMX R136, R136, R116, PT ;  /* 0x0000007488887217 */ /* 0x000fe40003800200 */
.L_x_2596:
[C---:B------:R-:W-:Y:S02]  /*17fd0*/  ISETP.GE.AND P0, PT, R128.reuse, 0x2, PT ;  /* 0x000000028000780c */ /* 0x040fe40003f06270 */
[----:B------:R-:W-:Y:S02]  /*17fe0*/  ISETP.GE.AND P1, PT, R128, 0x9, PT ;  /* 0x000000098000780c */ /* 0x000fe40003f26270 */
        /* <DEDUP_REMOVED lines=125> */
[----:B------:R-:W-:Y:S01]  /*187c0*/  ISETP.GE.AND P0, PT, R128, 0x5a, PT ;  /* 0x0000005a8000780c */ /* 0x000fe20003f06270 */
[----:B------:R-:W1:Y:S11]  /*187d0*/  SHFL.IDX PT, R4, R119, 0x1, 0x1c1f ;  /* 0x003c1f0077047f89 */ /* 0x000e7600000e0000 */
[----:B------:R-:W-:Y:S01]  /*187e0*/  @!UPT UIADD3 URZ, URZ, URZ, URZ ;  /* 0x0000003f3f3ff290 */ /* 0x000fe2000fffe03f */
[----:B------:R-:W-:Y:S02]  /*187f0*/  @P0 LOP3.LUT R218, R218, 0x20000, RZ, 0xfc, !PT ;  /* 0x00020000dada0812 */ /* 0x000fe400078efcff */
[----:B------:R-:W-:Y:S04]  /*18800*/  ISETP.GT.AND P0, PT, R130, 0x59, !P0 ;  /* 0x000000598200780c */ /* 0x000fe80004704270 */
[----:B------:R-:W-:Y:S04]  /*18810*/  ISETP.LT.OR P0, PT, R136, 0x5a, P0 ;  /* 0x0000005a8800780c */ /* 0x000fe80000701670 */
[----:B------:R-:W-:Y:S01]  /*18820*/  FSEL R128, R49, -INF , !P0 ;  /* 0xff80000031807808 */ /* 0x000fe20004000000 */
[--C-:B-1----:R-:W-:Y:S01]  /*18830*/  IMAD.IADD R118, R118, 0x1, R4.reuse ;  /* 0x0000000176767824 */ /* 0x102fe200078e0204 */
[----:B------:R-:W-:Y:S01]  /*18840*/  ISETP.GE.AND P0, PT, R212, 0x1, PT ;  /* 0x00000001d400780c */ /* 0x000fe20003f06270 */
[----:B------:R-:W-:Y:S11]  /*18850*/  IMAD.IADD R117, R117, 0x1, R4 ;  /* 0x0000000175757824 */ /* 0x000ff600078e0204 */
[----:B------:R-:W-:Y:S01]  /*18860*/  @!UPT UIADD3 URZ, URZ, URZ, URZ ;  /* 0x0000003f3f3ff290 */ /* 0x000fe2000fffe03f */
        /* <DEDUP_REMOVED lines=14> */
.L_x_2602:
[----:B------:R-:W-:Y:S04]  /*18950*/  MOV R4, c[0x0][0x32c] ;  /* 0x0000cb0000047a02 */ /* 0x000fe80000000f00 */
[----:B------:R-:W-:Y:S11]  /*18960*/  ISETP.NE.AND P0, PT, R4, 0x1, PT ;  /* 0x000000010400780c */ /* 0x000ff60003f05270 */
[----:B------:R-:W-:Y:S02]  /*18970*/  @!UPT UIADD3 URZ, URZ, URZ, URZ ;  /* 0x0000003f3f3ff290 */ /* 0x000fe4000fffe03f */
[----:B------:R-:W-:Y:S05]  /*18980*/  @P0 IMAD.HI.U32 R4, R5, c[0x0][0x330], RZ ;  /* 0x0000cc0005040a27 */ /* 0x000fea00078e00ff */
[----:B------:R-:W-:Y:S02]  /*18990*/  @P0 SHF.R.U32.HI R5, RZ, c[0x0][0x334], R4 ;  /* 0x0000cd00ff050a19 */ /* 0x000fe40000011604 */
.L_x_2603:
[----:B------:R-:W-:Y:S05]  /*189a0*/  BSYNC B0 ;  /* 0x0000000000007941 */ /* 0x000fea0003800000 */
.L_x_2601:
[----:B------:R-:W-:Y:S05]  /*189b0*/  IMAD R0, R5, c[0x0][0x32c], R0 ;  /* 0x0000cb0005007a24 */ /* 0x000fea00078e0200 */
[----:B------:R-:W-:Y:S02]  /*189c0*/  IADD3 R4, R0, c[0x0][0x32c], RZ ;  /* 0x0000cb0000047a10 */ /* 0x000fe40007ffe0ff */
[----:B------:R-:W-:Y:S02]  /*189d0*/  IMNMX R117, R117, R0, !PT ;  /* 0x0000000075757217 */ /* 0x000fe40007800200 */
[----:B------:R-:W-:Y:S02]  /*189e0*/  IMNMX R118, R118, R4, PT ;  /* 0x0000000476767217 */ /* 0x000fe40003800200 */
.L_x_2600:
        /* <DEDUP_REMOVED lines=93> */
[----:B------:R-:W1:Y:S01]  /*18fc0*/  SHFL.BFLY PT, R0, R5, 0x2, 0x1f ;  /* 0x0c401f0005007f89 */ /* 0x000e6200000e0000 */
[----:B------:R-:W-:Y:S02]  /*18fd0*/  FSEL R167, R31, -INF , !P0 ;  /* 0xff8000001fa77808 */ /* 0x000fe40004000000 */
[----:B------:R-:W-:Y:S02]  /*18fe0*/  LOP3.LUT P0, RZ, R218, 0x8, RZ, 0xc0, !PT ;  /* 0x00000008daff7812 */ /* 0x000fe4000780c0ff */
[----:B------:R-:W-:Y:S02]  /*18ff0*/  FMNMX.FTZ R4, R167, R4, !PT ;  /* 0x00000004a7047209 */ /* 0x000fe40007810000 */
[C---:B------:R-:W-:Y:S01]  /*19000*/  ISETP.GT.AND P0, PT, R117.reuse, 0x38, !P0 ;  /* 0x000000387500780c */ /* 0x040fe20004704270 */
        /* <DEDUP_REMOVED lines=8> */
[----:B------:R-:W-:Y:S01]  /*19090*/  LOP3.LUT P0, RZ, R218, 0x2, RZ, 0xc0, !PT ;  /* 0x00000002daff7812 */ /* 0x000fe2000780c0ff */
[----:B------:R-:W-:Y:S01]  /*190a0*/  LDSM.16.MT88.4 R32, [R205+0x3100] ;  /* 0x00310000cd20783b */ /* 0x000fe20000004200 */
[----:B------:R-:W-:Y:S02]  /*190b0*/  FMNMX.FTZ R4, R45, R4, !PT ;  /* 0x000000042d047209 */ /* 0x000fe40007810000 */
[C---:B------:R-:W-:Y:S04]  /*190c0*/  ISETP.GT.AND P0, PT, R117.reuse, 0x40, !P0 ;  /* 0x000000407500780c */ /* 0x040fe80004704270 */
[----:B------:R-:W-:Y:S04]  /*190d0*/  ISETP.LT.OR P0, PT, R118, 0x41, P0 ;  /* 0x000000417600780c */ /* 0x000fe80000701670 */
[----:B------:R-:W-:Y:S02]  /*190e0*/  FSEL R44, R38, -INF , !P0 ;  /* 0xff800000262c7808 */ /* 0x000fe40004000000 */
[----:B------:R-:W-:Y:S02]  /*190f0*/  ISETP.GT.AND P0, PT, R117, 0x41, !P1 ;  /* 0x000000417500780c */ /* 0x000fe40004f04270 */
[----:B------:R-:W-:Y:S02]  /*19100*/  FMNMX.FTZ R4, R44, R4, !PT ;  /* 0x000000042c047209 */ /* 0x000fe40007810000 */
[----:B------:R-:W-:Y:S02]  /*19110*/  ISETP.LT.OR P0, PT, R118, 0x42, P0 ;  /* 0x000000427600780c */ /* 0x000fe40000701670 */
[----:B------:R-:W-:Y:S02]  /*19120*/  LOP3.LUT P1, RZ, R218, 0x20000, RZ, 0xc0, !PT ;  /* 0x00020000daff7812 */ /* 0x000fe4000782c0ff */
[----:B------:R-:W-:Y:S02]  /*19130*/  FSEL R142, R39, -INF , !P0 ;  /* 0xff800000278e7808 */ /* 0x000fe40004000000 */
[C---:B------:R-:W-:Y:S02]  /*19140*/  ISETP.GT.AND P0, PT, R117.reuse, 0x48, !P6 ;  /* 0x000000487500780c */ /* 0x040fe40007704270 */
[----:B------:R-:W-:Y:S02]  /*19150*/  FMNMX.FTZ R4, R142, R4, !PT ;  /* 0x000000048e047209 */ /* 0x000fe40007810000 */
[----:B------:R-:W-:Y:S04]  /*19160*/  ISETP.LT.OR P0, PT, R118, 0x49, P0 ;  /* 0x000000497600780c */ /* 0x000fe80000701670 */
[----:B------:R-:W-:Y:S02]  /*19170*/  FSEL R140, R42, -INF , !P0 ;  /* 0xff8000002a8c7808 */ /* 0x000fe40004000000 */
[----:B------:R-:W-:Y:S02]  /*19180*/  ISETP.GT.AND P0, PT, R117, 0x49, !P5 ;  /* 0x000000497500780c */ /* 0x000fe40006f04270 */
[----:B------:R-:W-:Y:S02]  /*19190*/  FMNMX.FTZ R4, R140, R4, !PT ;  /* 0x000000048c047209 */ /* 0x000fe40007810000 */
[C---:B------:R-:W-:Y:S04]  /*191a0*/  ISETP.LT.OR P0, PT, R118.reuse, 0x4a, P0 ;  /* 0x0000004a7600780c */ /* 0x040fe80000701670 */
[----:B------:R-:W-:Y:S02]  /*191b0*/  FSEL R139, R43, -INF , !P0 ;  /* 0xff8000002b8b7808 */ /* 0x000fe40004000000 */
[----:B------:R-:W-:Y:S02]  /*191c0*/  ISETP.GT.AND P0, PT, R117, 0x50, !P4 ;  /* 0x000000507500780c */ /* 0x000fe40006704270 */
[----:B------:R-:W-:Y:S02]  /*191d0*/  FMNMX.FTZ R4, R139, R4, !PT ;  /* 0x000000048b047209 */ /* 0x000fe40007810000 */
[----:B------:R-:W-:Y:S02]  /*191e0*/  ISETP.LT.OR P0, PT, R118, 0x51, P0 ;  /* 0x000000517600780c */ /* 0x000fe40000701670 */
[----:B-1----:R-:W-:Y:S02]  /*191f0*/  FMNMX.FTZ R5, R5, R0, !PT ;  /* 0x0000000005057209 */ /* 0x002fe40007810000 */
[----:B------:R-:W-:Y:S02]  /*19200*/  FSEL R136, R46, -INF , !P0 ;  /* 0xff8000002e887808 */ /* 0x000fe40004000000 */
[----:B------:R-:W-:Y:S01]  /*19210*/  ISETP.GT.AND P0, PT, R117, 0x51, !P3 ;  /* 0x000000517500780c */ /* 0x000fe20005f04270 */
[----:B------:R-:W1:Y:S01]  /*19220*/  SHFL.BFLY PT, R14, R5, 0x1, 0x1f ;  /* 0x0c201f00050e7f89 */ /* 0x000e6200000e0000 */
        /* <DEDUP_REMOVED lines=10> */
[----:B------:R-:W-:Y:S04]  /*192d0*/  FSEL R17, R51, -INF , !P0 ;  /* 0xff80000033117808 */ /* 0x000fe80004000000 */
[----:B------:R-:W-:Y:S02]  /*192e0*/  FMNMX.FTZ R6, R17, R0, !PT ;  /* 0x0000000011067209 */ /* 0x000fe40007810000 */
[----:B-1----:R-:W-:Y:S03]  /*192f0*/  FMNMX.FTZ R0, R5, R14, !PT ;  /* 0x0000000e05007209 */ /* 0x002fe60007810000 */
[----:B------:R-:W1:Y:S01]  /*19300*/  SHFL.BFLY PT, R4, R6, 0x2, 0x1f ;  /* 0x0c401f0006047f89 */ /* 0x000e6200000e0000 */
[C---:B------:R-:W-:Y:S01]  /*19310*/  FSETP.NEU.FTZ.AND P0, PT, R0.reuse, -INF , PT ;  /* 0xff8000000000780b */ /* 0x040fe20003f1d000 */
[----:B------:R-:W-:Y:S05]  /*19320*/  FMUL.FTZ R137, R0, c[0x0][0x2d0] ;  /* 0x0000b40000897a20 */ /* 0x000fea0000410000 */
[----:B------:R-:W-:Y:S05]  /*19330*/  FSEL R137, R137, RZ, P0 ;  /* 0x000000ff89897208 */ /* 0x000fea0000000000 */
        /* <DEDUP_REMOVED lines=9> */
[----:B------:R-:W-:Y:S01]  /*193d0*/  FSEL R4, R0, RZ, P0 ;  /* 0x000000ff00047208 */ /* 0x000fe20000000000 */
[----:B------:R-:W-:Y:S02]  /*193e0*/  FFMA.FTZ R145, R145, c[0x0][0x2d0], -R137 ;  /* 0x0000b40091917a23 */ /* 0x000fe40000010889 */
[----:B------:R-:W1:Y:S01]  /*193f0*/  SHFL.BFLY PT, R5, R6, 0x1, 0x1f ;  /* 0x0c201f0006057f89 */ /* 0x000e6200000e0000 */
[----:B------:R-:W2:Y:S01]  /*19400*/  MUFU.EX2 R19, R19 ;  /* 0x0000001300137308 */ /* 0x000ea20000000800 */
[----:B------:R-:W-:Y:S02]  /*19410*/  FADD.FTZ R3, -R4, R3 ;  /* 0x0000000304037221 */ /* 0x000fe40000010100 */
[--C-:B------:R-:W-:Y:S02]  /*19420*/  FFMA.FTZ R144, R144, c[0x0][0x2d0], -R137.reuse ;  /* 0x0000b40090907a23 */ /* 0x100fe40000010889 */
[----:B------:R-:W-:Y:S02]  /*19430*/  FMUL.FTZ R3, R3, c[0x0][0x2d0] ;  /* 0x0000b40003037a20 */ /* 0x000fe40000410000 */
        /* <DEDUP_REMOVED lines=8> */
[----:B------:R-:W3:Y:S01]  /*194c0*/  MUFU.EX2 R3, R3 ;  /* 0x0000000300037308 */ /* 0x000ee20000000800 */
[--C-:B------:R-:W-:Y:S01]  /*194d0*/  FFMA.FTZ R146, R146, c[0x0][0x2d0], -R137.reuse ;  /* 0x0000b40092927a23 */ /* 0x100fe20000010889 */
[----:B-1----:R-:W-:Y:S01]  /*194e0*/  FMNMX.FTZ R16, R5, R6, !PT ;  /* 0x0000000605107209 */ /* 0x002fe20007810000 */
[--C-:B------:R-:W-:Y:S01]  /*194f0*/  FFMA.FTZ R143, R143, c[0x0][0x2d0], -R137.reuse ;  /* 0x0000b4008f8f7a23 */ /* 0x100fe20000010889 */
[----:B--2---:R-:W-:Y:S01]  /*19500*/  F2FP.PACK_AB R20, R19, R49 ;  /* 0x000000311314723e */ /* 0x004fe200000000ff */
[--C-:B------:R-:W-:Y:S01]  /*19510*/  FFMA.FTZ R141, R141, c[0x0][0x2d0], -R137.reuse ;  /* 0x0000b4008d8d7a23 */ /* 0x100fe20000010889 */
[C---:B------:R-:W-:Y:S01]  /*19520*/  FSETP.NEU.FTZ.AND P0, PT, R16.reuse, -INF , PT ;  /* 0xff8000001000780b */ /* 0x040fe20003f1d000 */
[C---:B------:R-:W-:Y:S03]  /*19530*/  FMUL.FTZ R118, R16.reuse, c[0x0][0x2d0] ;  /* 0x0000b40010767a20 */ /* 0x040fe60000410000 */
[----:B------:R-:W1:Y:S01]  /*19540*/  MUFU.EX2 R48, R48 ;  /* 0x0000003000307308 */ /* 0x000e620000000800 */
[----:B------:R-:W-:Y:S01]  /*19550*/  FSEL R4, R16, RZ, P0 ;  /* 0x000000ff10047208 */ /* 0x000fe20000000000 */
[--C-:B------:R-:W-:Y:S01]  /*19560*/  FFMA.FTZ R134, R134, c[0x0][0x2d0], -R137.reuse ;  /* 0x0000b40086867a23 */ /* 0x100fe20000010889 */
[----:B------:R-:W-:Y:S01]  /*19570*/  FSEL R118, R118, RZ, P0 ;  /* 0x000000ff76767208 */ /* 0x000fe20000000000 */
[--C-:B------:R-:W-:Y:S01]  /*19580*/  FFMA.FTZ R133, R133, c[0x0][0x2d0], -R137.reuse ;  /* 0x0000b40085857a23 */ /* 0x100fe20000010889 */
[----:B------:R-:W-:Y:S01]  /*19590*/  ISETP.GT.AND P0, PT, R248, R226, PT ;  /* 0x000000e2f800720c */ /* 0x000fe20003f04270 */
[----:B------:R-:W-:Y:S02]  /*195a0*/  FADD.FTZ R2, -R4, R2 ;  /* 0x0000000204027221 */ /* 0x000fe40000010100 */
[--C-:B------:R-:W-:Y:S02]  /*195b0*/  FFMA.FTZ R117, R12, c[0x0][0x2d0], -R118.reuse ;  /* 0x0000b4000c757a23 */ /* 0x100fe40000010876 */
[----:B------:R-:W2:Y:S01]  /*195c0*/  LDSM.16.MT88.4 R12, [R208+0x100] ;  /* 0x00010000d00c783b */ /* 0x000ea20000004200 */
[--C-:B------:R-:W-:Y:S01]  /*195d0*/  FFMA.FTZ R51, R10, c[0x0][0x2d0], -R118.reuse ;  /* 0x0000b4000a337a23 */ /* 0x100fe20000010876 */
[----:B------:R-:W-:Y:S01]  /*195e0*/  MUFU.EX2 R129, R129 ;  /* 0x0000008100817308 */ /* 0x000fe20000000800 */
[--C-:B------:R-:W-:Y:S02]  /*195f0*/  FFMA.FTZ R50, R11, c[0x0][0x2d0], -R118.reuse ;  /* 0x0000b4000b327a23 */ /* 0x100fe40000010876 */
[--C-:B------:R-:W-:Y:S02]  /*19600*/  FFMA.FTZ R116, R7, c[0x0][0x2d0], -R118.reuse ;  /* 0x0000b40007747a23 */ /* 0x100fe40000010876 */
[----:B------:R-:W-:Y:S02]  /*19610*/  FMUL.FTZ R2, R2, c[0x0][0x2d0] ;  /* 0x0000b40002027a20 */ /* 0x000fe40000410000 */
[C---:B---3--:R-:W-:Y:S02]  /*19620*/  FMUL.FTZ R4, R3.reuse, R112 ;  /* 0x0000007003047220 */ /* 0x048fe40000410000 */
[C---:B------:R-:W-:Y:S01]  /*19630*/  FMUL.FTZ R5, R3.reuse, R113 ;  /* 0x0000007103057220 */ /* 0x040fe20000410000 */
[----:B------:R-:W-:Y:S01]  /*19640*/  MUFU.EX2 R117, R117 ;  /* 0x0000007500757308 */ /* 0x000fe20000000800 */
[C---:B------:R-:W-:Y:S01]  /*19650*/  FMUL.FTZ R8, R3.reuse, R108 ;  /* 0x0000006c03087220 */ /* 0x040fe20000410000 */
[----:B-1----:R-:W-:Y:S01]  /*19660*/  F2FP.PACK_AB R22, R48, R18 ;  /* 0x000000123016723e */ /* 0x002fe200000000ff */
        /* <DEDUP_REMOVED lines=13> */
[--C-:B------:R-:W-:Y:S02]  /*19740*/  FFMA.FTZ R169, R45, c[0x0][0x2d0], -R118.reuse ;  /* 0x0000b4002da97a23 */ /* 0x100fe40000010876 */
[--C-:B------:R-:W-:Y:S02]  /*19750*/  FFMA.FTZ R170, R44, c[0x0][0x2d0], -R118.reuse ;  /* 0x0000b4002caa7a23 */ /* 0x100fe40000010876 */
[----:B------:R-:W-:Y:S01]  /*19760*/  LDSM.16.MT88.4 R44, [R204+0x4900] ;  /* 0x00490000cc2c783b */ /* 0x000fe20000004200 */
        /* <DEDUP_REMOVED lines=23> */
[----:B-1----:R-:W-:Y:S01]  /*198e0*/  F2FP.PACK_AB R23, R50, R51 ;  /* 0x000000333217723e */ /* 0x002fe200000000ff */
[C---:B------:R-:W-:Y:S02]  /*198f0*/  FMUL.FTZ R95, R2.reuse, R95 ;  /* 0x0000005f025f7220 */ /* 0x040fe40000410000 */
[C---:B------:R-:W-:Y:S02]  /*19900*/  FMUL.FTZ R96, R3.reuse, R96 ;  /* 0x0000006003607220 */ /* 0x040fe40000410000 */
[C---:B------:R-:W-:Y:S01]  /*19910*/  FMUL.FTZ R97, R3.reuse, R97 ;  /* 0x0000006103617220 */ /* 0x040fe20000410000 */
[----:B------:R-:W-:Y:S01]  /*19920*/  MUFU.EX2 R145, R145 ;  /* 0x0000009100917308 */ /* 0x000fe20000000800 */
[C---:B--2---:R-:W-:Y:S05]  /*19930*/  HMMA.16816.F32 R4, R20.reuse, R12, R4 ;  /* 0x0000000c1404723c */ /* 0x044fea0000001804 */
[C---:B------:R-:W-:Y:S02]  /*19940*/  FMUL.FTZ R98, R2.reuse, R98 ;  /* 0x0000006202627220 */ /* 0x040fe40000410000 */
[C---:B------:R-:W-:Y:S01]  /*19950*/  FMUL.FTZ R99, R2.reuse, R99 ;  /* 0x0000006302637220 */ /* 0x040fe20000410000 */
[C---:B------:R-:W-:Y:S01]  /*19960*/  HMMA.16816.F32 R8, R20.reuse, R14, R8 ;  /* 0x0000000e1408723c */ /* 0x040fe20000001808 */
[----:B------:R-:W1:Y:S01]  /*19970*/  LDSM.16.MT88.4 R12, [R204+0x100] ;  /* 0x00010000cc0c783b */ /* 0x000e620000004200 */
[----:B------:R-:W-:Y:S02]  /*19980*/  MUFU.EX2 R144, R144 ;  /* 0x0000009000907308 */ /* 0x000fe40000000800 */
[C---:B------:R-:W-:Y:S02]  /*19990*/  FMUL.FTZ R100, R3.reuse, R100 ;  /* 0x0000006403647220 */ /* 0x040fe40000410000 */
[C---:B------:R-:W-:Y:S02]  /*199a0*/  FMUL.FTZ R101, R3.reuse, R101 ;  /* 0x0000006503657220 */ /* 0x040fe40000410000 */
[C---:B------:R-:W-:Y:S04]  /*199b0*/  HMMA.16816.F32 R68, R20.reuse, R24, R68 ;  /* 0x000000181444723c */ /* 0x040fe80000001844 */
[C---:B------:R-:W-:Y:S01]  /*199c0*/  FMUL.FTZ R102, R2.reuse, R102 ;  /* 0x0000006602667220 */ /* 0x040fe20000410000 */
[----:B------:R-:W-:Y:S01]  /*199d0*/  MUFU.EX2 R147, R147 ;  /* 0x0000009300937308 */ /* 0x000fe20000000800 */
[C---:B------:R-:W-:Y:S02]  /*199e0*/  FMUL.FTZ R103, R2.reuse, R103 ;  /* 0x0000006702677220 */ /* 0x040fe40000410000 */
[C---:B------:R-:W-:Y:S01]  /*199f0*/  HMMA.16816.F32 R72, R20.reuse, R26, R72 ;  /* 0x0000001a1448723c */ /* 0x040fe20000001848 */
[----:B------:R-:W2:Y:S03]  /*19a00*/  LDSM.16.MT88.4 R24, [R208+0x3100] ;  /* 0x00310000d018783b */ /* 0x000ea60000004200 */
[C---:B------:R-:W-:Y:S02]  /*19a10*/  FMUL.FTZ R52, R3.reuse, R52 ;  /* 0x0000003403347220 */ /* 0x040fe40000410000 */
[C---:B------:R-:W-:Y:S01]  /*19a20*/  FMUL.FTZ R53, R3.reuse, R53 ;  /* 0x0000003503357220 */ /* 0x040fe20000410000 */
[----:B------:R-:W-:Y:S01]  /*19a30*/  MUFU.EX2 R152, R152 ;  /* 0x0000009800987308 */ /* 0x000fe20000000800 */
[C---:B------:R-:W-:Y:S04]  /*19a40*/  HMMA.16816.F32 R76, R20.reuse, R28, R76 ;  /* 0x0000001c144c723c */ /* 0x040fe8000000184c */
[C---:B------:R-:W-:Y:S02]  /*19a50*/  FMUL.FTZ R54, R2.reuse, R54 ;  /* 0x0000003602367220 */ /* 0x040fe40000410000 */
[C---:B------:R-:W-:Y:S02]  /*19a60*/  FMUL.FTZ R55, R2.reuse, R55 ;  /* 0x0000003702377220 */ /* 0x040fe40000410000 */
[C---:B------:R-:W-:Y:S01]  /*19a70*/  HMMA.16816.F32 R80, R20.reuse, R30, R80 ;  /* 0x0000001e1450723c */ /* 0x040fe20000001850 */
[----:B------:R-:W4:Y:S01]  /*19a80*/  LDSM.16.MT88.4 R28, [R206+0x3100] ;  /* 0x00310000ce1c783b */ /* 0x000f220000004200 */
[----:B------:R-:W-:Y:S02]  /*19a90*/  MUFU.EX2 R162, R162 ;  /* 0x000000a200a27308 */ /* 0x000fe40000000800 */
[C---:B------:R-:W-:Y:S02]  /*19aa0*/  FMUL.FTZ R56, R3.reuse, R56 ;  /* 0x0000003803387220 */ /* 0x040fe40000410000 */
[C---:B------:R-:W-:Y:S02]  /*19ab0*/  FMUL.FTZ R57, R3.reuse, R57 ;  /* 0x0000003903397220 */ /* 0x040fe40000410000 */
        /* <DEDUP_REMOVED lines=8> */
[----:B------:R-:W-:Y:S01]  /*19b40*/  FMUL.FTZ R13, R3, R105 ;  /* 0x00000069030d7220 */ /* 0x000fe20000410000 */
[----:B------:R-:W-:Y:S01]  /*19b50*/  MUFU.EX2 R164, R164 ;  /* 0x000000a400a47308 */ /* 0x000fe20000000800 */
[C---:B------:R-:W-:Y:S03]  /*19b60*/  HMMA.16816.F32 R88, R20.reuse, R14, R88 ;  /* 0x0000000e1458723c */ /* 0x040fe60000001858 */
[--C-:B------:R-:W-:Y:S02]  /*19b70*/  FFMA.FTZ R105, R41, c[0x0][0x2d0], -R118.reuse ;  /* 0x0000b40029697a23 */ /* 0x100fe40000010876 */
[--C-:B------:R-:W-:Y:S02]  /*19b80*/  FFMA.FTZ R104, R138, c[0x0][0x2d0], -R137.reuse ;  /* 0x0000b4008a687a23 */ /* 0x100fe40000010889 */
[--C-:B------:R-:W-:Y:S01]  /*19b90*/  FFMA.FTZ R138, R36, c[0x0][0x2d0], -R118.reuse ;  /* 0x0000b400248a7a23 */ /* 0x100fe20000010876 */
[C---:B--2---:R-:W-:Y:S01]  /*19ba0*/  HMMA.16816.F32 R92, R20.reuse, R24, R92 ;  /* 0x00000018145c723c */ /* 0x044fe2000000185c */
[----:B------:R-:W-:Y:S03]  /*19bb0*/  MUFU.EX2 R105, R105 ;  /* 0x0000006900697308 */ /* 0x000fe60000000800 */
[----:B------:R-:W-:Y:S02]  /*19bc0*/  FMUL.FTZ R14, R2, R106 ;  /* 0x0000006a020e7220 */ /* 0x000fe40000410000 */
[--C-:B------:R-:W-:Y:S02]  /*19bd0*/  FFMA.FTZ R106, R40, c[0x0][0x2d0], -R118.reuse ;  /* 0x0000b400286a7a23 */ /* 0x100fe40000010876 */
[C---:B------:R-:W-:Y:S01]  /*19be0*/  HMMA.16816.F32 R96, R20.reuse, R26, R96 ;  /* 0x0000001a1460723c */ /* 0x040fe20000001860 */
[----:B------:R-:W1:Y:S02]  /*19bf0*/  LDSM.16.MT88.4 R24, [R204+0x3100] ;  /* 0x00310000cc18783b */ /* 0x000e640000004200 */
[----:B------:R-:W2:Y:S01]  /*19c00*/  MUFU.EX2 R104, R104 ;  /* 0x0000006800687308 */ /* 0x000ea20000000800 */
[C---:B------:R-:W-:Y:S02]  /*19c10*/  FMUL.FTZ R15, R2.reuse, R107 ;  /* 0x0000006b020f7220 */ /* 0x040fe40000410000 */
[--C-:B------:R-:W-:Y:S02]  /*19c20*/  FFMA.FTZ R107, R37, c[0x0][0x2d0], -R118.reuse ;  /* 0x0000b400256b7a23 */ /* 0x100fe40000010876 */
[C---:B------:R-:W-:Y:S01]  /*19c30*/  FMUL.FTZ R59, R2.reuse, R59 ;  /* 0x0000003b023b7220 */ /* 0x040fe20000410000 */
[----:B------:R-:W-:Y:S02]  /*19c40*/  LDSM.16.MT88.4 R36, [R205+0x900] ;  /* 0x00090000cd24783b */ /* 0x000fe40000004200 */
[C---:B----4-:R-:W-:Y:S02]  /*19c50*/  HMMA.16816.F32 R12, R20.reuse, R28, R12 ;  /* 0x0000001c140c723c */ /* 0x050fe4000000180c */
[----:B------:R-:W4:Y:S01]  /*19c60*/  MUFU.EX2 R106, R106 ;  /* 0x0000006a006a7308 */ /* 0x000f220000000800 */
[C---:B------:R-:W-:Y:S02]  /*19c70*/  FMUL.FTZ R60, R3.reuse, R60 ;  /* 0x0000003c033c7220 */ /* 0x040fe40000410000 */
[C---:B------:R-:W-:Y:S01]  /*19c80*/  FMUL.FTZ R61, R3.reuse, R61 ;  /* 0x0000003d033d7220 */ /* 0x040fe20000410000 */
[----:B------:R-:W-:Y:S01]  /*19c90*/  LDSM.16.MT88.4 R40, [R204+0x900] ;  /* 0x00090000cc28783b */ /* 0x000fe20000004200 */
[C---:B------:R-:W-:Y:S01]  /*19ca0*/  FMUL.FTZ R62, R2.reuse, R62 ;  /* 0x0000003e023e7220 */ /* 0x040fe20000410000 */
[C---:B------:R-:W-:Y:S04]  /*19cb0*/  HMMA.16816.F32 R100, R20.reuse, R30, R100 ;  /* 0x0000001e1464723c */ /* 0x040fe80000001864 */
[C---:B------:R-:W-:Y:S01]  /*19cc0*/  FMUL.FTZ R63, R2.reuse, R63 ;  /* 0x0000003f023f7220 */ /* 0x040fe20000410000 */
[----:B------:R-:W-:Y:S01]  /*19cd0*/  MUFU.EX2 R107, R107 ;  /* 0x0000006b006b7308 */ /* 0x000fe20000000800 */
[----:B------:R-:W5:Y:S01]  /*19ce0*/  LDSM.16.MT88.4 R28, [R208+0x900] ;  /* 0x00090000d01c783b */ /* 0x000f620000004200 */
[C---:B------:R-:W-:Y:S01]  /*19cf0*/  FMUL.FTZ R64, R3.reuse, R64 ;  /* 0x0000004003407220 */ /* 0x040fe20000410000 */
[C---:B------:R-:W-:Y:S04]  /*19d00*/  HMMA.16816.F32 R52, R20.reuse, R32, R52 ;  /* 0x000000201434723c */ /* 0x040fe80000001834 */
[----:B------:R-:W-:Y:S02]  /*19d10*/  FMUL.FTZ R65, R3, R65 ;  /* 0x0000004103417220 */ /* 0x000fe40000410000 */
[C---:B------:R-:W-:Y:S01]  /*19d20*/  FMUL.FTZ R66, R2.reuse, R66 ;  /* 0x0000004202427220 */ /* 0x040fe20000410000 */
[----:B------:R-:W2:Y:S01]  /*19d30*/  MUFU.EX2 R138, R138 ;  /* 0x0000008a008a7308 */ /* 0x000ea20000000800 */
[C---:B------:R-:W-:Y:S01]  /*19d40*/  HMMA.16816.F32 R56, R20.reuse, R34, R56 ;  /* 0x000000221438723c */ /* 0x040fe20000001838 */
[----:B------:R-:W5:Y:S03]  /*19d50*/  LDSM.16.MT88.4 R32, [R206+0x900] ;  /* 0x00090000ce20783b */ /* 0x000f660000004200 */
[----:B------:R-:W-:Y:S02]  /*19d60*/  FMUL.FTZ R67, R2, R67 ;  /* 0x0000004302437220 */ /* 0x000fe40000410000 */
[--C-:B------:R-:W-:Y:S02]  /*19d70*/  FFMA.FTZ R154, R154, c[0x0][0x2d0], -R118.reuse ;  /* 0x0000b4009a9a7a23 */ /* 0x100fe40000010876 */
[C---:B-1----:R-:W-:Y:S01]  /*19d80*/  HMMA.16816.F32 R60, R20.reuse, R24, R60 ;  /* 0x00000018143c723c */ /* 0x042fe2000000183c */
[----:B------:R-:W-:Y:S03]  /*19d90*/  MUFU.EX2 R165, R165 ;  /* 0x000000a500a57308 */ /* 0x000fe60000000800 */
[--C-:B------:R-:W-:Y:S02]  /*19da0*/  FFMA.FTZ R155, R155, c[0x0][0x2d0], -R118.reuse ;  /* 0x0000b4009b9b7a23 */ /* 0x100fe40000010876 */
[--C-:B------:R-:W-:Y:S02]  /*19db0*/  FFMA.FTZ R160, R160, c[0x0][0x2d0], -R118.reuse ;  /* 0x0000b400a0a07a23 */ /* 0x100fe40000010876 */
[----:B------:R-:W-:Y:S01]  /*19dc0*/  HMMA.16816.F32 R64, R20, R26, R64 ;  /* 0x0000001a1440723c */ /* 0x000fe20000001840 */
[----:B------:R-:W1:Y:S02]  /*19dd0*/  LDSM.16.MT88.4 R24, [R208+0x3900] ;  /* 0x00390000d018783b */ /* 0x000e640000004200 */
[----:B------:R-:W1:Y:S01]  /*19de0*/  MUFU.EX2 R154, R154 ;  /* 0x0000009a009a7308 */ /* 0x000e620000000800 */
[--C-:B------:R-:W-:Y:S02]  /*19df0*/  FFMA.FTZ R161, R161, c[0x0][0x2d0], -R118.reuse ;  /* 0x0000b400a1a17a23 */ /* 0x100fe40000010876 */
[--C-:B------:R-:W-:Y:S01]  /*19e00*/  FFMA.FTZ R168, R168, c[0x0][0x2d0], -R118.reuse ;  /* 0x0000b400a8a87a23 */ /* 0x100fe20000010876 */
[----:B---3--:R-:W-:Y:S01]  /*19e10*/  F2FP.PACK_AB R20, R132, R129 ;  /* 0x000000818414723e */ /* 0x008fe200000000ff */
[--C-:B------:R-:W-:Y:S01]  /*19e20*/  FFMA.FTZ R167, R167, c[0x0][0x2d0], -R118.reuse ;  /* 0x0000b400a7a77a23 */ /* 0x100fe20000010876 */
[----:B--2---:R-:W-:Y:S03]  /*19e30*/  F2FP.PACK_AB R22, R104, R135 ;  /* 0x000000876816723e */ /* 0x004fe600000000ff */
[----:B----4-:R-:W-:Y:S01]  /*19e40*/  F2FP.PACK_AB R21, R106, R105 ;  /* 0x000000696a15723e */ /* 0x010fe200000000ff */
[----:B------:R-:W2:Y:S01]  /*19e50*/  MUFU.EX2 R155, R155 ;  /* 0x0000009b009b7308 */ /* 0x000ea20000000800 */
[----:B------:R-:W-:Y:S01]  /*19e60*/  F2FP.PACK_AB R23, R138, R107 ;  /* 0x0000006b8a17723e */ /* 0x000fe200000000ff */
[--C-:B------:R-:W-:Y:S02]  /*19e70*/  FFMA.FTZ R166, R166, c[0x0][0x2d0], -R118.reuse ;  /* 0x0000b400a6a67a23 */ /* 0x100fe40000010876 */
[--C-:B------:R-:W-:Y:S02]  /*19e80*/  FFMA.FTZ R142, R142, c[0x0][0x2d0], -R118.reuse ;  /* 0x0000b4008e8e7a23 */ /* 0x100fe40000010876 */
[--C-:B------:R-:W-:Y:S02]  /*19e90*/  FFMA.FTZ R140, R140, c[0x0][0x2d0], -R118.reuse ;  /* 0x0000b4008c8c7a23 */ /* 0x100fe40000010876 */
[C---:B-----5:R-:W-:Y:S02]  /*19ea0*/  HMMA.16816.F32 R4, R20.reuse, R28, R4 ;  /* 0x0000001c1404723c */ /* 0x060fe40000001804 */
[----:B------:R-:W-:Y:S01]  /*19eb0*/  MUFU.EX2 R160, R160 ;  /* 0x000000a000a07308 */ /* 0x000fe20000000800 */
[--C-:B------:R-:W-:Y:S02]  /*19ec0*/  FFMA.FTZ R139, R139, c[0x0][0x2d0], -R118.reuse ;  /* 0x0000b4008b8b7a23 */ /* 0x100fe40000010876 */
[--C-:B------:R-:W-:Y:S02]  /*19ed0*/  FFMA.FTZ R131, R131, c[0x0][0x2d0], -R137.reuse ;  /* 0x0000b40083837a23 */ /* 0x100fe40000010889 */
[----:B------:R-:W-:Y:S01]  /*19ee0*/  FFMA.FTZ R137, R128, c[0x0][0x2d0], -R137 ;  /* 0x0000b40080897a23 */ /* 0x000fe20000010889 */
[C---:B------:R-:W-:Y:S01]  /*19ef0*/  HMMA.16816.F32 R8, R20.reuse, R30, R8 ;  /* 0x0000001e1408723c */ /* 0x040fe20000001808 */
[----:B------:R-:W3:Y:S03]  /*19f00*/  LDSM.16.MT88.4 R28, [R206+0x3900] ;  /* 0x00390000ce1c783b */ /* 0x000ee60000004200 */
[----:B------:R-:W4:Y:S01]  /*19f10*/  MUFU.EX2 R161, R161 ;  /* 0x000000a100a17308 */ /* 0x000f220000000800 */
[--C-:B------:R-:W-:Y:S02]  /*19f20*/  FFMA.FTZ R128, R136, c[0x0][0x2d0], -R118.reuse ;  /* 0x0000b40088807a23 */ /* 0x100fe40000010876 */
[--C-:B------:R-:W-:Y:S01]  /*19f30*/  FFMA.FTZ R130, R130, c[0x0][0x2d0], -R118.reuse ;  /* 0x0000b40082827a23 */ /* 0x100fe20000010876 */
[C---:B------:R-:W-:Y:S04]  /*19f40*/  HMMA.16816.F32 R68, R20.reuse, R32, R68 ;  /* 0x000000201444723c */ /* 0x040fe80000001844 */
[--C-:B------:R-:W-:Y:S02]  /*19f50*/  FFMA.FTZ R119, R119, c[0x0][0x2d0], -R118.reuse ;  /* 0x0000b40077777a23 */ /* 0x100fe40000010876 */
[----:B------:R-:W5:Y:S01]  /*19f60*/  MUFU.EX2 R168, R168 ;  /* 0x000000a800a87308 */ /* 0x000f620000000800 */
[----:B------:R-:W-:Y:S01]  /*19f70*/  FFMA.FTZ R118, R17, c[0x0][0x2d0], -R118 ;  /* 0x0000b40011767a23 */ /* 0x000fe20000010876 */
[C---:B------:R-:W-:Y:S01]  /*19f80*/  HMMA.16816.F32 R72, R20.reuse, R34, R72 ;  /* 0x000000221448723c */ /* 0x040fe20000001848 */
[----:B------:R-:W2:Y:S03]  /*19f90*/  LDSM.16.MT88.4 R32, [R205+0x3900] ;  /* 0x00390000cd20783b */ /* 0x000ea60000004200 */
[----:B------:R-:W-:Y:S02]  /*19fa0*/  FFMA.FTZ R49, R3, R245, R49 ;  /* 0x000000f503317223 */ /* 0x000fe40000010031 */
[----:B------:R-:W-:Y:S01]  /*19fb0*/  FFMA.FTZ R117, R2, R244, R117 ;  /* 0x000000f402757223 */ /* 0x000fe20000010075 */
[----:B------:R-:W-:Y:S01]  /*19fc0*/  IADD3 R2, R248, -0x1, RZ ;  /* 0xfffffffff8027810 */ /* 0x000fe20007ffe0ff */
[C---:B------:R-:W-:Y:S01]  /*19fd0*/  HMMA.16816.F32 R76, R20.reuse, R36, R76 ;  /* 0x00000024144c723c */ /* 0x040fe2000000184c */
[----:B------:R-:W1:Y:S03]  /*19fe0*/  MUFU.EX2 R167, R167 ;  /* 0x000000a700a77308 */ /* 0x000e660000000800 */
[----:B------:R-:W-:Y:S02]  /*19ff0*/  FADD.FTZ R49, R19, R49 ;  /* 0x0000003113317221 */ /* 0x000fe40000010000 */
[----:B------:R-:W-:Y:S02]  /*1a000*/  FADD.FTZ R117, R116, R117 ;  /* 0x0000007574757221 */ /* 0x000fe40000010000 */
[C---:B------:R-:W-:Y:S01]  /*1a010*/  HMMA.16816.F32 R80, R20.reuse, R38, R80 ;  /* 0x000000261450723c */ /* 0x040fe20000001850 */
[----:B------:R-:W2:Y:S02]  /*1a020*/  LDSM.16.MT88.4 R36, [R204+0x3900] ;  /* 0x00390000cc24783b */ /* 0x000ea40000004200 */
[----:B------:R-:W-:Y:S01]  /*1a030*/  MUFU.EX2 R166, R166 ;  /* 0x000000a600a67308 */ /* 0x000fe20000000800 */
[----:B------:R-:W-:Y:S02]  /*1a040*/  FADD.FTZ R18, R18, R49 ;  /* 0x0000003112127221 */ /* 0x000fe40000010000 */
[----:B------:R-:W-:Y:S02]  /*1a050*/  FADD.FTZ R117, R51, R117 ;  /* 0x0000007533757221 */ /* 0x000fe40000010000 */
[C---:B------:R-:W-:Y:S04]  /*1a060*/  HMMA.16816.F32 R84, R20.reuse, R40, R84 ;  /* 0x000000281454723c */ /* 0x040fe80000001854 */
[----:B------:R-:W-:Y:S01]  /*1a070*/  FADD.FTZ R18, R48, R18 ;  /* 0x0000001230127221 */ /* 0x000fe20000010000 */
[----:B------:R-:W2:Y:S01]  /*1a080*/  MUFU.EX2 R169, R169 ;  /* 0x000000a900a97308 */ /* 0x000ea20000000800 */
[----:B------:R-:W-:Y:S02]  /*1a090*/  FADD.FTZ R50, R50, R117 ;  /* 0x0000007532327221 */ /* 0x000fe40000010000 */
[C---:B------:R-:W-:Y:S01]  /*1a0a0*/  HMMA.16816.F32 R88, R20.reuse, R42, R88 ;  /* 0x0000002a1458723c */ /* 0x040fe20000001858 */
[----:B------:R-:W-:Y:S03]  /*1a0b0*/  LDSM.16.MT88.4 R40, [R204+0x4100] ;  /* 0x00410000cc28783b */ /* 0x000fe60000004200 */
        /* <DEDUP_REMOVED lines=16> */
[----:B------:R-:W3:Y:S03]  /*1a1c0*/  LDSM.16.MT88.4 R28, [R206+0x1100] ;  /* 0x00110000ce1c783b */ /* 0x000ee60000004200 */
[----:B------:R-:W-:Y:S02]  /*1a1d0*/  FADD.FTZ R138, R154, R138 ;  /* 0x0000008a9a8a7221 */ /* 0x000fe40000010000 */
[----:B------:R-:W-:Y:S01]  /*1a1e0*/  MUFU.EX2 R141, R141 ;  /* 0x0000008d008d7308 */ /* 0x000fe20000000800 */
[----:B------:R-:W-:Y:S01]  /*1a1f0*/  IMAD.MOV.U32 R248, RZ, RZ, R2 ;  /* 0x000000fffff87224 */ /* 0x000fe200078e0002 */
[C---:B--2---:R-:W-:Y:S04]  /*1a200*/  HMMA.16816.F32 R52, R20.reuse, R32, R52 ;  /* 0x000000201434723c */ /* 0x044fe80000001834 */
[----:B------:R-:W-:Y:S02]  /*1a210*/  IMAD.MOV.U32 R3, RZ, RZ, R0 ;  /* 0x000000ffff037224 */ /* 0x000fe400078e0000 */
[----:B------:R-:W-:Y:S02]  /*1a220*/  IMAD.MOV.U32 R2, RZ, RZ, R16 ;  /* 0x000000ffff027224 */ /* 0x000fe400078e0010 */
[C---:B------:R-:W-:Y:S01]  /*1a230*/  HMMA.16816.F32 R56, R20.reuse, R34, R56 ;  /* 0x000000221438723c */ /* 0x040fe20000001838 */
[----:B------:R-:W2:Y:S01]  /*1a240*/  LDSM.16.MT88.4 R32, [R205+0x1100] ;  /* 0x00110000cd20783b */ /* 0x000ea20000004200 */
[----:B------:R-:W1:Y:S06]  /*1a250*/  MUFU.EX2 R170, R170 ;  /* 0x000000aa00aa7308 */ /* 0x000e6c0000000800 */
[C---:B------:R-:W-:Y:S04]  /*1a260*/  HMMA.16816.F32 R60, R20.reuse, R36, R60 ;  /* 0x00000024143c723c */ /* 0x040fe8000000183c */
[----:B------:R-:W1:Y:S04]  /*1a270*/  MUFU.EX2 R142, R142 ;  /* 0x0000008e008e7308 */ /* 0x000e680000000800 */
[----:B------:R-:W-:Y:S01]  /*1a280*/  HMMA.16816.F32 R64, R20, R38, R64 ;  /* 0x000000261440723c */ /* 0x000fe20000001840 */
[----:B------:R-:W2:Y:S05]  /*1a290*/  LDSM.16.MT88.4 R36, [R204+0x1100] ;  /* 0x00110000cc24783b */ /* 0x000eaa0000004200 */
[----:B------:R-:W-:Y:S01]  /*1a2a0*/  MUFU.EX2 R140, R140 ;  /* 0x0000008c008c7308 */ /* 0x000fe20000000800 */
[----:B------:R-:W-:Y:S01]  /*1a2b0*/  F2FP.PACK_AB R20, R144, R145 ;  /* 0x000000919014723e */ /* 0x000fe200000000ff */
[----:B------:R-:W-:Y:S01]  /*1a2c0*/  FADD.FTZ R145, R145, R135 ;  /* 0x0000008791917221 */ /* 0x000fe20000010000 */
[----:B------:R-:W-:Y:S03]  /*1a2d0*/  F2FP.PACK_AB R22, R152, R147 ;  /* 0x000000939816723e */ /* 0x000fe600000000ff */
[----:B------:R-:W-:Y:S01]  /*1a2e0*/  F2FP.PACK_AB R21, R155, R154 ;  /* 0x0000009a9b15723e */ /* 0x000fe200000000ff */
[----:B------:R-:W-:Y:S01]  /*1a2f0*/  FADD.FTZ R145, R144, R145 ;  /* 0x0000009190917221 */ /* 0x000fe20000010000 */
[----:B----4-:R-:W-:Y:S01]  /*1a300*/  F2FP.PACK_AB R23, R161, R160 ;  /* 0x000000a0a117723e */ /* 0x010fe200000000ff */
[----:B------:R-:W-:Y:S01]  /*1a310*/  FADD.FTZ R155, R155, R138 ;  /* 0x0000008a9b9b7221 */ /* 0x000fe20000010000 */
[----:B------:R-:W4:Y:S01]  /*1a320*/  MUFU.EX2 R139, R139 ;  /* 0x0000008b008b7308 */ /* 0x000f220000000800 */
[----:B------:R-:W-:Y:S02]  /*1a330*/  FADD.FTZ R147, R147, R145 ;  /* 0x0000009193937221 */ /* 0x000fe40000010000 */
[----:B------:R-:W-:Y:S02]  /*1a340*/  FADD.FTZ R155, R160, R155 ;  /* 0x0000009ba09b7221 */ /* 0x000fe40000010000 */
[C---:B-1----:R-:W-:Y:S03]  /*1a350*/  HMMA.16816.F32 R4, R20.reuse, R24, R4 ;  /* 0x000000181404723c */ /* 0x042fe60000001804 */
[----:B------:R-:W-:Y:S02]  /*1a360*/  FADD.FTZ R147, R152, R147 ;  /* 0x0000009398937221 */ /* 0x000fe40000010000 */
[----:B------:R-:W-:Y:S01]  /*1a370*/  MUFU.EX2 R134, R134 ;  /* 0x0000008600867308 */ /* 0x000fe20000000800 */
[----:B------:R-:W-:Y:S02]  /*1a380*/  FADD.FTZ R161, R161, R155 ;  /* 0x0000009ba1a17221 */ /* 0x000fe40000010000 */
[C---:B------:R-:W-:Y:S01]  /*1a390*/  HMMA.16816.F32 R8, R20.reuse, R26, R8 ;  /* 0x0000001a1408723c */ /* 0x040fe20000001808 */
[----:B------:R-:W1:Y:S03]  /*1a3a0*/  LDSM.16.MT88.4 R24, [R208+0x4100] ;  /* 0x00410000d018783b */ /* 0x000e660000004200 */
[----:B-----5:R-:W-:Y:S03]  /*1a3b0*/  FADD.FTZ R161, R168, R161 ;  /* 0x000000a1a8a17221 */ /* 0x020fe60000010000 */
[----:B------:R-:W-:Y:S01]  /*1a3c0*/  MUFU.EX2 R133, R133 ;  /* 0x0000008500857308 */ /* 0x000fe20000000800 */
[C---:B---3--:R-:W-:Y:S08]  /*1a3d0*/  HMMA.16816.F32 R68, R20.reuse, R28, R68 ;  /* 0x0000001c1444723c */ /* 0x048ff00000001844 */
[C---:B------:R-:W-:Y:S01]  /*1a3e0*/  HMMA.16816.F32 R72, R20.reuse, R30, R72 ;  /* 0x0000001e1448723c */ /* 0x040fe20000001848 */
[----:B------:R-:W3:Y:S01]  /*1a3f0*/  LDSM.16.MT88.4 R28, [R206+0x4100] ;  /* 0x00410000ce1c783b */ /* 0x000ee20000004200 */
[----:B------:R-:W-:Y:S06]  /*1a400*/  MUFU.EX2 R131, R131 ;  /* 0x0000008300837308 */ /* 0x000fec0000000800 */
[C---:B--2---:R-:W-:Y:S04]  /*1a410*/  HMMA.16816.F32 R76, R20.reuse, R32, R76 ;  /* 0x00000020144c723c */ /* 0x044fe8000000184c */
[----:B------:R-:W-:Y:S04]  /*1a420*/  MUFU.EX2 R137, R137 ;  /* 0x0000008900897308 */ /* 0x000fe80000000800 */
[C---:B------:R-:W-:Y:S01]  /*1a430*/  HMMA.16816.F32 R80, R20.reuse, R34, R80 ;  /* 0x000000221450723c */ /* 0x040fe20000001850 */
[----:B------:R-:W2:Y:S05]  /*1a440*/  LDSM.16.MT88.4 R32, [R205+0x4100] ;  /* 0x00410000cd20783b */ /* 0x000eaa0000004200 */
[----:B------:R-:W5:Y:S02]  /*1a450*/  MUFU.EX2 R128, R128 ;  /* 0x0000008000807308 */ /* 0x000f640000000800 */
[C---:B------:R-:W-:Y:S08]  /*1a460*/  HMMA.16816.F32 R84, R20.reuse, R36, R84 ;  /* 0x000000241454723c */ /* 0x040ff00000001854 */
[C---:B------:R-:W-:Y:S01]  /*1a470*/  HMMA.16816.F32 R88, R20.reuse, R38, R88 ;  /* 0x000000261458723c */ /* 0x040fe20000001858 */
[----:B------:R-:W4:Y:S01]  /*1a480*/  LDSM.16.MT88.4 R36, [R208+0x1900] ;  /* 0x00190000d024783b */ /* 0x000f220000004200 */
[----:B------:R-:W2:Y:S06]  /*1a490*/  MUFU.EX2 R130, R130 ;  /* 0x0000008200827308 */ /* 0x000eac0000000800 */
[C---:B-1----:R-:W-:Y:S04]  /*1a4a0*/  HMMA.16816.F32 R92, R20.reuse, R24, R92 ;  /* 0x00000018145c723c */ /* 0x042fe8000000185c */
[----:B------:R-:W1:Y:S04]  /*1a4b0*/  MUFU.EX2 R119, R119 ;  /* 0x0000007700777308 */ /* 0x000e680000000800 */
[C---:B------:R-:W-:Y:S01]  /*1a4c0*/  HMMA.16816.F32 R96, R20.reuse, R26, R96 ;  /* 0x0000001a1460723c */ /* 0x040fe20000001860 */
[----:B------:R-:W1:Y:S05]  /*1a4d0*/  LDSM.16.MT88.4 R24, [R206+0x1900] ;  /* 0x00190000ce18783b */ /* 0x000e6a0000004200 */
[----:B------:R-:W1:Y:S02]  /*1a4e0*/  MUFU.EX2 R118, R118 ;  /* 0x0000007600767308 */ /* 0x000e640000000800 */
[C---:B---3--:R-:W-:Y:S08]  /*1a4f0*/  HMMA.16816.F32 R12, R20.reuse, R28, R12 ;  /* 0x0000001c140c723c */ /* 0x048ff0000000180c */
[C---:B------:R-:W-:Y:S01]  /*1a500*/  HMMA.16816.F32 R100, R20.reuse, R30, R100 ;  /* 0x0000001e1464723c */ /* 0x040fe20000001864 */
[----:B------:R-:W3:Y:S07]  /*1a510*/  LDSM.16.MT88.4 R28, [R205+0x1900] ;  /* 0x00190000cd1c783b */ /* 0x000eee0000004200 */
        /* <DEDUP_REMOVED lines=17> */
[----:B------:R-:W-:Y:S03]  /*1a630*/  FADD.FTZ R169, R169, R167 ;  /* 0x000000a7a9a97221 */ /* 0x000fe60000010000 */
[C---:B------:R-:W-:Y:S01]  /*1a640*/  HMMA.16816.F32 R8, R20.reuse, R38, R8 ;  /* 0x000000261408723c */ /* 0x040fe20000001808 */
[----:B------:R-:W4:Y:S03]  /*1a650*/  LDSM.16.MT88.4 R36, [R208+0x4900] ;  /* 0x00490000d024783b */ /* 0x000f260000004200 */
[----:B------:R-:W-:Y:S04]  /*1a660*/  FADD.FTZ R169, R170, R169 ;  /* 0x000000a9aaa97221 */ /* 0x000fe80000010000 */
        /* <DEDUP_REMOVED lines=11> */
[----:B------:R-:W-:Y:S07]  /*1a720*/  LDSM.16.MT88.4 R36, [R204+0x2100] ;  /* 0x00210000cc24783b */ /* 0x000fee0000004200 */
        /* <DEDUP_REMOVED lines=20> */
[----:B------:R-:W-:Y:S03]  /*1a870*/  FADD.FTZ R139, R139, R142 ;  /* 0x0000008e8b8b7221 */ /* 0x000fe60000010000 */
[C---:B------:R-:W-:Y:S01]  /*1a880*/  HMMA.16816.F32 R8, R20.reuse, R30, R8 ;  /* 0x0000001e1408723c */ /* 0x040fe20000001808 */
[----:B------:R-:W3:Y:S03]  /*1a890*/  LDSM.16.MT88.4 R28, [R208+0x5100] ;  /* 0x00510000d01c783b */ /* 0x000ee60000004200 */
[----:B-----5:R-:W-:Y:S04]  /*1a8a0*/  FADD.FTZ R139, R128, R139 ;  /* 0x0000008b808b7221 */ /* 0x020fe80000010000 */
[C---:B--2---:R-:W-:Y:S04]  /*1a8b0*/  HMMA.16816.F32 R68, R20.reuse, R32, R68 ;  /* 0x000000201444723c */ /* 0x044fe80000001844 */
[----:B------:R-:W-:Y:S04]  /*1a8c0*/  FADD.FTZ R139, R130, R139 ;  /* 0x0000008b828b7221 */ /* 0x000fe80000010000 */
[C---:B------:R-:W-:Y:S01]  /*1a8d0*/  HMMA.16816.F32 R72, R20.reuse, R34, R72 ;  /* 0x000000221448723c */ /* 0x040fe20000001848 */
[----:B------:R-:W2:Y:S03]  /*1a8e0*/  LDSM.16.MT88.4 R32, [R206+0x5100] ;  /* 0x00510000ce20783b */ /* 0x000ea60000004200 */
[----:B------:R-:W-:Y:S04]  /*1a8f0*/  FADD.FTZ R139, R119, R139 ;  /* 0x0000008b778b7221 */ /* 0x000fe80000010000 */
[C---:B-1----:R-:W-:Y:S04]  /*1a900*/  HMMA.16816.F32 R76, R20.reuse, R24, R76 ;  /* 0x00000018144c723c */ /* 0x042fe8000000184c */
[----:B------:R-:W-:Y:S04]  /*1a910*/  FADD.FTZ R244, R118, R139 ;  /* 0x0000008b76f47221 */ /* 0x000fe80000010000 */
        /* <DEDUP_REMOVED lines=23> */
[----:B------:R-:W2:Y:S02]  /*1aa90*/  LDSM.16.MT88.4 R4, [R206+0x5900] ;  /* 0x00590000ce04783b */ /* 0x000ea40000004200 */
[----:B------:R-:W-:Y:S05]  /*1aaa0*/  FADD.FTZ R245, R137, R134 ;  /* 0x0000008689f57221 */ /* 0x000fea0000010000 */
[C---:B------:R-:W-:Y:S01]  /*1aab0*/  HMMA.16816.F32 R108, R20.reuse, R110, R8 ;  /* 0x0000006e146c723c */ /* 0x040fe20000001808 */
[----:B------:R-:W5:Y:S07]  /*1aac0*/  LDSM.16.MT88.4 R8, [R205+0x5900] ;  /* 0x00590000cd08783b */ /* 0x000f6e0000004200 */
[C---:B----4-:R-:W-:Y:S08]  /*1aad0*/  HMMA.16816.F32 R68, R20.reuse, R36, R68 ;  /* 0x000000241444723c */ /* 0x050ff00000001844 */
        /* <DEDUP_REMOVED lines=8> */
[C---:B--2---:R-:W-:Y:S08]  /*1ab60*/  HMMA.16816.F32 R104, R20.reuse, R4, R12 ;  /* 0x000000041468723c */ /* 0x044ff0000000180c */
[C---:B------:R-:W-:Y:S08]  /*1ab70*/  HMMA.16816.F32 R100, R20.reuse, R6, R100 ;  /* 0x000000061464723c */ /* 0x040ff00000001864 */
[C---:B-----5:R-:W-:Y:S08]  /*1ab80*/  HMMA.16816.F32 R52, R20.reuse, R8, R52 ;  /* 0x000000081434723c */ /* 0x060ff00000001834 */
[C---:B------:R-:W-:Y:S08]  /*1ab90*/  HMMA.16816.F32 R56, R20.reuse, R10, R56 ;  /* 0x0000000a1438723c */ /* 0x040ff00000001838 */
[C---:B-1----:R-:W-:Y:S08]  /*1aba0*/  HMMA.16816.F32 R60, R20.reuse, R24, R60 ;  /* 0x00000018143c723c */ /* 0x042ff0000000183c */
[----:B------:R-:W-:Y:S01]  /*1abb0*/  HMMA.16816.F32 R64, R20, R26, R64 ;  /* 0x0000001a1440723c */ /* 0x000fe20000001840 */
[----:B------:R-:W-:-:S07]  /*1abc0*/  @P0 BRA `(.L_x_2604) ;  /* 0xffffc23000000947 */ /* 0x000fce000383ffff */
.L_x_2594:
[----:B------:R-:W1:Y:S01]  /*1abd0*/  SHFL.BFLY PT, R7, R245, 0x2, 0x1f ;  /* 0x0c401f00f5077f89 */ /* 0x000e6200000e0000 */
[----:B------:R-:W-:-:S02]  /*1abe0*/  MOV R6, RZ ;  /* 0x000000ff00067202 */ /* 0x000fc40000000f00 */
[----:B------:R-:W-:Y:S01]  /*1abf0*/  MOV R5, RZ ;  /* 0x000000ff00057202 */ /* 0x000fe20000000f00 */
[----:B------:R-:W2:Y:S01]  /*1ac00*/  SHFL.BFLY PT, R3, R244, 0x2, 0x1f ;  /* 0x0c401f00f4037f89 */ /* 0x000ea200000e0000 */
[----:B------:R-:W-:Y:S02]  /*1ac10*/  MOV R10, 0xff800000 ;  /* 0xff800000000a7802 */ /* 0x000fe40000000f00 */
        /* <DEDUP_REMOVED lines=8> */
[----:B------:R-:W-:-:S11]  /*1aca0*/  FSETP.NE.FTZ.AND P0, PT, R4, RZ, PT ;  /* 0x000000ff0400720b */ /* 0x000fd60003f15000 */
[----:B------:R-:W1:Y:S01]  /*1acb0*/  @P1 MUFU.RCP R6, R7 ;  /* 0x0000000700061308 */ /* 0x000e620000001000 */
[----:B------:R-:W-:Y:S02]  /*1acc0*/  @P1 MOV R12, 0x3f317218 ;  /* 0x3f317218000c1802 */ /* 0x000fe40000000f00 */
[----:B------:R-:W-:-:S03]  /*1acd0*/  @P0 MOV R14, 0x3f317218 ;  /* 0x3f317218000e0802 */ /* 0x000fc60000000f00 */
[----:B------:R-:W-:Y:S02]  /*1ace0*/  @P1 FMUL.FTZ R12, R12, c[0x0][0x2d0] ;  /* 0x0000b4000c0c1a20 */ /* 0x000fe40000410000 */
[----:B------:R-:W2:Y:S08]  /*1acf0*/  @P0 MUFU.LG2 R11, R4 ;  /* 0x00000004000b0308 */ /* 0x000eb00000000c00 */
[----:B------:R-:W3:Y:S01]  /*1ad00*/  @P1 MUFU.LG2 R7, R7 ;  /* 0x0000000700071308 */ /* 0x000ee20000000c00 */
[----:B-1----:R-:W-:-:S02]  /*1ad10*/  FMUL.FTZ R112, R6, R112 ;  /* 0x0000007006707220 */ /* 0x002fc40000410000 */
[C---:B------:R-:W-:Y:S02]  /*1ad20*/  FMUL.FTZ R113, R6.reuse, R113 ;  /* 0x0000007106717220 */ /* 0x040fe40000410000 */
[C---:B------:R-:W-:Y:S02]  /*1ad30*/  FMUL.FTZ R108, R6.reuse, R108 ;  /* 0x0000006c066c7220 */ /* 0x040fe40000410000 */
[----:B------:R-:W-:Y:S01]  /*1ad40*/  FMUL.FTZ R109, R6, R109 ;  /* 0x0000006d066d7220 */ /* 0x000fe20000410000 */
[----:B------:R1:W4:Y:S01]  /*1ad50*/  @P0 MUFU.RCP R5, R4 ;  /* 0x0000000400050308 */ /* 0x0003220000001000 */
[----:B--2---:R-:W-:Y:S02]  /*1ad60*/  @P0 FMUL.FTZ R13, R11, 0.69314718246459960938 ;  /* 0x3f3172180b0d0820 */ /* 0x004fe40000410000 */
[----:B------:R-:W-:Y:S02]  /*1ad70*/  @P0 FMUL.FTZ R11, R14, c[0x0][0x2d0] ;  /* 0x0000b4000e0b0a20 */ /* 0x000fe40000410000 */
[----:B------:R-:W-:-:S02]  /*1ad80*/  FMUL.FTZ R68, R6, R68 ;  /* 0x0000004406447220 */ /* 0x000fc40000410000 */
[C---:B------:R-:W-:Y:S02]  /*1ad90*/  FMUL.FTZ R69, R6.reuse, R69 ;  /* 0x0000004506457220 */ /* 0x040fe40000410000 */
[----:B---3--:R-:W-:Y:S02]  /*1ada0*/  @P1 FMUL.FTZ R7, R7, 0.69314718246459960938 ;  /* 0x3f31721807071820 */ /* 0x008fe40000410000 */
[C---:B------:R-:W-:Y:S02]  /*1adb0*/  FMUL.FTZ R2, R6.reuse, R72 ;  /* 0x0000004806027220 */ /* 0x040fe40000410000 */
[C---:B------:R-:W-:Y:S02]  /*1adc0*/  FMUL.FTZ R3, R6.reuse, R73 ;  /* 0x0000004906037220 */ /* 0x040fe40000410000 */
[C---:B------:R-:W-:Y:S01]  /*1add0*/  FMUL.FTZ R76, R6.reuse, R76 ;  /* 0x0000004c064c7220 */ /* 0x040fe20000410000 */
[----:B-1----:R-:W-:Y:S01]  /*1ade0*/  MOV R4, 0xff800000 ;  /* 0xff80000000047802 */ /* 0x002fe20000000f00 */
        /* <DEDUP_REMOVED lines=22> */
[C---:B----4-:R-:W-:Y:S02]  /*1af50*/  FMUL.FTZ R114, R5.reuse, R114 ;  /* 0x0000007205727220 */ /* 0x050fe40000410000 */
        /* <DEDUP_REMOVED lines=32> */
[----:B------:R-:W-:Y:S02]  /*1b160*/  @P1 FFMA.FTZ R4, R12, R0, R7 ;  /* 0x000000000c041223 */ /* 0x000fe40000010007 */
[----:B------:R-:W-:Y:S02]  /*1b170*/  @P0 FFMA.FTZ R10, R11, R16, R13 ;  /* 0x000000100b0a0223 */ /* 0x000fe4000001000d */
.L_x_2526:
        /* <DEDUP_REMOVED lines=56> */
[----:B------:R-:W-:Y:S01]  /*1b500*/  IMAD.IADD R13, R13, 0x1, R6 ;  /* 0x000000010d0d7824 */ /* 0x000fe200078e0206 */
[----:B------:R-:W-:Y:S01]  /*1b510*/  SEL R16, R16, 0xffffffc0, !P2 ;  /* 0xffffffc010107807 */ /* 0x000fe20005000000 */
[----:B------:R-:W-:Y:S01]  /*1b520*/  STS [R6], R108 ;  /* 0x0000006c06007388 */ /* 0x000fe20000000800 */
[----:B------:R-:W-:Y:S02]  /*1b530*/  F2FP.PACK_AB R100, R101, R100 ;  /* 0x000000646564723e */ /* 0x000fe400000000ff */
[----:B------:R-:W-:Y:S01]  /*1b540*/  F2FP.PACK_AB R102, R103, R102 ;  /* 0x000000666766723e */ /* 0x000fe200000000ff */
[----:B------:R-:W-:Y:S01]  /*1b550*/  STS [R6+0x400], R110 ;  /* 0x0004006e06007388 */ /* 0x000fe20000000800 */
[----:B------:R-:W-:Y:S01]  /*1b560*/  IMAD.IADD R18, R15, 0x1, R16 ;  /* 0x000000010f127824 */ /* 0x000fe200078e0210 */
[----:B------:R-:W-:Y:S02]  /*1b570*/  F2FP.PACK_AB R52, R53, R52 ;  /* 0x000000343534723e */ /* 0x000fe400000000ff */
[----:B------:R-:W-:Y:S01]  /*1b580*/  STS [R17+0x80], R68 ;  /* 0x0000804411007388 */ /* 0x000fe20000000800 */
[----:B------:R-:W-:-:S02]  /*1b590*/  F2FP.PACK_AB R54, R55, R54 ;  /* 0x000000363736723e */ /* 0x000fc400000000ff */
[----:B------:R-:W-:Y:S01]  /*1b5a0*/  F2FP.PACK_AB R56, R57, R56 ;  /* 0x000000383938723e */ /* 0x000fe200000000ff */
[----:B------:R1:W-:Y:S01]  /*1b5b0*/  STS [R17+0x480], R8 ;  /* 0x0004800811007388 */ /* 0x0003e20000000800 */
[----:B------:R-:W-:Y:S02]  /*1b5c0*/  F2FP.PACK_AB R58, R59, R58 ;  /* 0x0000003a3b3a723e */ /* 0x000fe400000000ff */
[----:B------:R-:W-:Y:S01]  /*1b5d0*/  F2FP.PACK_AB R60, R61, R60 ;  /* 0x0000003c3d3c723e */ /* 0x000fe200000000ff */
[----:B------:R2:W-:Y:S01]  /*1b5e0*/  STS [R13], R2 ;  /* 0x000000020d007388 */ /* 0x0005e20000000800 */
[----:B------:R-:W-:Y:S02]  /*1b5f0*/  F2FP.PACK_AB R62, R63, R62 ;  /* 0x0000003e3f3e723e */ /* 0x000fe400000000ff */
[----:B------:R-:W-:Y:S01]  /*1b600*/  F2FP.PACK_AB R5, R5, R66 ;  /* 0x000000420505723e */ /* 0x000fe200000000ff */
[----:B------:R-:W-:Y:S01]  /*1b610*/  STS [R13+0x400], R9 ;  /* 0x000400090d007388 */ /* 0x000fe20000000800 */
[----:B------:R-:W-:-:S02]  /*1b620*/  ISETP.NE.U32.AND P1, PT, RZ, c[0x0][0x508], PT ;  /* 0x00014200ff007a0c */ /* 0x000fc40003f25070 */
[----:B------:R-:W-:Y:S01]  /*1b630*/  ISETP.NE.U32.AND P0, PT, RZ, c[0x0][0x500], PT ;  /* 0x00014000ff007a0c */ /* 0x000fe20003f05070 */
[----:B------:R-:W-:Y:S01]  /*1b640*/  STS [R18+0x80], R76 ;  /* 0x0000804c12007388 */ /* 0x000fe20000000800 */
[----:B------:R-:W-:Y:S02]  /*1b650*/  ISETP.NE.AND.EX P1, PT, RZ, c[0x0][0x50c], PT, P1 ;  /* 0x00014300ff007a0c */ /* 0x000fe40003f25310 */
[----:B------:R-:W-:Y:S01]  /*1b660*/  ISETP.NE.AND.EX P0, PT, RZ, c[0x0][0x504], PT, P0 ;  /* 0x00014100ff007a0c */ /* 0x000fe20003f05300 */
[----:B------:R-:W-:Y:S01]  /*1b670*/  STS [R18+0x480], R78 ;  /* 0x0004804e12007388 */ /* 0x000fe20000000800 */
[C---:B-1----:R-:W-:Y:S02]  /*1b680*/  IMAD.IADD R8, R16.reuse, 0x1, R17 ;  /* 0x0000000110087824 */ /* 0x042fe400078e0211 */
[----:B--2---:R-:W-:Y:S02]  /*1b690*/  IMAD.IADD R2, R16, 0x1, R6 ;  /* 0x0000000110027824 */ /* 0x004fe400078e0206 */
        /* <DEDUP_REMOVED lines=19> */
[----:B------:R1:W-:Y:S04]  /*1b7d0*/  STS [R2+0x4400], R58 ;  /* 0x0044003a02007388 */ /* 0x0003e80000000800 */
[----:B------:R-:W-:Y:S04]  /*1b7e0*/  STS [R8+0x4080], R60 ;  /* 0x0040803c08007388 */ /* 0x000fe80000000800 */
[----:B------:R3:W-:Y:S04]  /*1b7f0*/  STS [R8+0x4480], R62 ;  /* 0x0044803e08007388 */ /* 0x0007e80000000800 */
[----:B------:R-:W-:Y:S04]  /*1b800*/  STS [R16+0x4000], R64 ;  /* 0x0040004010007388 */ /* 0x000fe80000000800 */
[----:B------:R4:W-:Y:S01]  /*1b810*/  STS [R16+0x4400], R5 ;  /* 0x0044000510007388 */ /* 0x0009e20000000800 */
[----:B--2---:R-:W-:-:S03]  /*1b820*/  IMAD.WIDE R18, R217, R6, c[0x0][0x500] ;  /* 0x00014000d9127625 */ /* 0x004fc600078e0206 */
[----:B------:R-:W-:Y:S01]  /*1b830*/  BAR.SYNC.DEFER_BLOCKING 0x1, 0x100 ;  /* 0x0044000000007b1d */ /* 0x000fe20000010000 */
[----:B-1----:R-:W-:Y:S02]  /*1b840*/  IMAD.MOV.U32 R2, RZ, RZ, c[0x0][0x388] ;  /* 0x0000e200ff027624 */ /* 0x002fe400078e00ff */
[----:B---3--:R-:W-:-:S03]  /*1b850*/  @P1 IMAD.WIDE R8, R217, R6, c[0x0][0x508] ;  /* 0x00014200d9081625 */ /* 0x008fc600078e0206 */
[----:B----4-:R-:W2:Y:S04]  /*1b860*/  @P0 LDG.E R5, [R18.64] ;  /* 0x0000001212050981 */ /* 0x010ea8000c1e1900 */
[----:B------:R1:W5:Y:S01]  /*1b870*/  @P1 LDG.E R2, [R8.64] ;  /* 0x0000001208021981 */ /* 0x000362000c1e1900 */
[----:B------:R-:W-:Y:S02]  /*1b880*/  CS2R R20, SRZ ;  /* 0x0000000000147805 */ /* 0x000fe4000001ff00 */
[--C-:B--2---:R-:W-:Y:S01]  /*1b890*/  @P0 SHF.R.S32.HI R21, RZ, 0x1f, R5.reuse ;  /* 0x0000001fff150819 */ /* 0x104fe20000011405 */
[----:B------:R-:W-:Y:S01]  /*1b8a0*/  @P0 IMAD.MOV.U32 R20, RZ, RZ, R5 ;  /* 0x000000ffff140224 */ /* 0x000fe200078e0005 */
[----:B------:R-:W-:Y:S05]  /*1b8b0*/  @P1 BRA `(.L_x_2606) ;  /* 0x0000004000001947 */ /* 0x000fea0003800000 */
[----:B-1----:R-:W-:Y:S05]  /*1b8c0*/  @!P0 BRA `(.L_x_2606) ;  /* 0x0000003000008947 */ /* 0x002fea0003800000 */
[----:B-----5:R1:W2:Y:S04]  /*1b8d0*/  LDG.E R2, [R18.64] ;  /* 0x0000001212027981 */ /* 0x0202a8000c1e1900 */
[----:B-1----:R-:W2:Y:S02]  /*1b8e0*/  LDG.E R18, [R18.64+0x4] ;  /* 0x0000041212127981 */ /* 0x002ea4000c1e1900 */
[----:B--2---:R-:W-:-:S02]  /*1b8f0*/  IADD3 R2, -R2, R18, RZ ;  /* 0x0000001202027210 */ /* 0x004fc40007ffe1ff */
.L_x_2606:
[----:B-1----:R-:W-:Y:S01]  /*1b900*/  LOP3.LUT R9, R12, 0xffffffe0, RZ, 0xc0, !PT ;  /* 0xffffffe00c097812 */ /* 0x002fe200078ec0ff */
[----:B------:R-:W1:Y:S01]  /*1b910*/  S2R R39, SR_CTAID.X ;  /* 0x0000000000277919 */ /* 0x000e620000002500 */
[----:B------:R-:W-:Y:S01]  /*1b920*/  SHF.R.S32.HI R6, RZ, 0x1f, R14 ;  /* 0x0000001fff067819 */ /* 0x000fe2000001140e */
[----:B------:R-:W-:Y:S01]  /*1b930*/  IMAD.MOV.U32 R12, RZ, RZ, c[0x0][0x4e8] ;  /* 0x00013a00ff0c7624 */ /* 0x000fe200078e00ff */
[----:B------:R-:W-:Y:S01]  /*1b940*/  LEA.HI R5, R3, R3, RZ, 0x1 ;  /* 0x0000000303057211 */ /* 0x000fe200078f08ff */
[----:B------:R-:W-:Y:S01]  /*1b950*/  IMAD.IADD R9, R7, 0x1, -R9 ;  /* 0x0000000107097824 */ /* 0x000fe200078e0a09 */
[----:B------:R-:W-:Y:S01]  /*1b960*/  LEA.HI R6, R6, R14, RZ, 0x3 ;  /* 0x0000000e06067211 */ /* 0x000fe200078f18ff */
[----:B------:R-:W-:Y:S01]  /*1b970*/  IMAD.MOV.U32 R23, RZ, RZ, R21 ;  /* 0x000000ffff177224 */ /* 0x000fe200078e0015 */
[----:B------:R-:W-:Y:S01]  /*1b980*/  LOP3.LUT R5, R5, 0x1ffffffe, RZ, 0xc0, !PT ;  /* 0x1ffffffe05057812 */ /* 0x000fe200078ec0ff */
[----:B-----5:R-:W-:Y:S01]  /*1b990*/  IMAD R2, R2, c[0x0][0x4e8], RZ ;  /* 0x00013a0002027a24 */ /* 0x020fe200078e02ff */
[----:B------:R-:W-:Y:S01]  /*1b9a0*/  SHF.R.S32.HI R8, RZ, 0x1f, R9 ;  /* 0x0000001fff087819 */ /* 0x000fe20000011409 */
[----:B------:R-:W-:Y:S01]  /*1b9b0*/  BSSY B0, `(.L_x_2607) ;  /* 0x0000074000007945 */ /* 0x000fe20003800000 */
[----:B------:R-:W-:-:S02]  /*1b9c0*/  LOP3.LUT R6, R6, 0xffffff8, RZ, 0xc0, !PT ;  /* 0x0ffffff806067812 */ /* 0x000fc400078ec0ff */
[----:B------:R-:W-:Y:S02]  /*1b9d0*/  LEA.HI R8, R8, R9, RZ, 0x2 ;  /* 0x0000000908087211 */ /* 0x000fe400078f10ff */
[----:B------:R-:W-:Y:S01]  /*1b9e0*/  IADD3 R14, R14, -R6, RZ ;  /* 0x800000060e0e7210 */ /* 0x000fe20007ffe0ff */
[----:B------:R-:W-:Y:S01]  /*1b9f0*/  IMAD.IADD R6, R3, 0x1, -R5 ;  /* 0x0000000103067824 */ /* 0x000fe200078e0a05 */
[----:B------:R-:W-:Y:S02]  /*1ba00*/  SHF.R.S32.HI R8, RZ, 0x2, R8 ;  /* 0x00000002ff087819 */ /* 0x000fe40000011408 */
[----:B------:R-:W-:Y:S01]  /*1ba10*/  ISETP.NE.AND P1, PT, R12, 0x1, PT ;  /* 0x000000010c00780c */ /* 0x000fe20003f25270 */
[----:B------:R-:W-:Y:S01]  /*1ba20*/  IMAD R12, R21, c[0x0][0x3a0], RZ ;  /* 0x0000e800150c7a24 */ /* 0x000fe200078e02ff */
[----:B------:R-:W-:Y:S01]  /*1ba30*/  LOP3.LUT P2, RZ, R9, 0x3, RZ, 0xc0, !PT ;  /* 0x0000000309ff7812 */ /* 0x000fe2000784c0ff */
[----:B------:R-:W-:Y:S01]  /*1ba40*/  IMAD R5, R14, 0x10, R8 ;  /* 0x000000100e057824 */ /* 0x000fe200078e0208 */
[----:B------:R-:W-:Y:S01]  /*1ba50*/  MOV R22, R20 ;  /* 0x0000001400167202 */ /* 0x000fe20000000f00 */
[----:B------:R-:W-:Y:S01]  /*1ba60*/  IMAD R9, R0, c[0x0][0x490], RZ ;  /* 0x0001240000097a24 */ /* 0x000fe200078e02ff */
[CC--:B------:R-:W-:Y:S01]  /*1ba70*/  LEA.HI R3, R11.reuse, R7.reuse, RZ, 0x3 ;  /* 0x000000070b037211 */ /* 0x0c0fe200078f18ff */
[----:B------:R-:W-:Y:S01]  /*1ba80*/  IMAD R6, R6, 0x8, R5 ;  /* 0x0000000806067824 */ /* 0x000fe200078e0205 */
[----:B------:R-:W-:Y:S01]  /*1ba90*/  LEA.HI R11, R11, R7, RZ, 0x6 ;  /* 0x000000070b0b7211 */ /* 0x000fe200078f30ff */
[----:B------:R-:W-:Y:S01]  /*1baa0*/  IMAD R12, R20, c[0x0][0x3a4], R12 ;  /* 0x0000e900140c7a24 */ /* 0x000fe200078e020c */
[----:B------:R-:W-:Y:S01]  /*1bab0*/  SEL R16, R217, RZ, !P0 ;  /* 0x000000ffd9107207 */ /* 0x000fe20004000000 */
[----:B------:R-:W-:Y:S01]  /*1bac0*/  IMAD.WIDE.U32 R22, R214, c[0x0][0x490], R22 ;  /* 0x00012400d6167a25 */ /* 0x000fe200078e0016 */
[----:B-1----:R-:W-:-:S03]  /*1bad0*/  LEA R5, R39, R5, 0x7 ;  /* 0x0000000527057211 */ /* 0x002fc600078e38ff */
[----:B------:R-:W-:Y:S02]  /*1bae0*/  IMAD R9, R214, c[0x0][0x494], R9 ;  /* 0x00012500d6097a24 */ /* 0x000fe400078e0209 */
[----:B------:R-:W-:-:S03]  /*1baf0*/  IMAD.WIDE.U32 R20, R20, c[0x0][0x3a0], RZ ;  /* 0x0000e80014147a25 */ /* 0x000fc600078e00ff */
[----:B------:R-:W-:Y:S01]  /*1bb00*/  IADD3 R23, R23, R9, RZ ;  /* 0x0000000917177210 */ /* 0x000fe20007ffe0ff */
[----:B------:R-:W-:Y:S01]  /*1bb10*/  IMAD R6, R39, 0x80, R6 ;  /* 0x0000008027067824 */ /* 0x000fe200078e0206 */
[----:B------:R-:W-:Y:S01]  /*1bb20*/  IADD3 R21, R21, R12, RZ ;  /* 0x0000000c15157210 */ /* 0x000fe20007ffe0ff */
[----:B------:R-:W-:Y:S01]  /*1bb30*/  IMAD R8, R0, c[0x0][0x3e8], RZ ;  /* 0x0000fa0000087a24 */ /* 0x000fe200078e02ff */
[----:B------:R-:W-:Y:S01]  /*1bb40*/  LOP3.LUT R0, R3, 0xfffffff8, RZ, 0xc0, !PT ;  /* 0xfffffff803007812 */ /* 0x000fe200078ec0ff */
[----:B------:R-:W-:Y:S01]  /*1bb50*/  @P1 IMAD.HI.U32 R9, R6, c[0x0][0x4ec], RZ ;  /* 0x00013b0006091a27 */ /* 0x000fe200078e00ff */
[----:B------:R-:W-:-:S03]  /*1bb60*/  SHF.R.S32.HI R3, RZ, 0x3, R3 ;  /* 0x00000003ff037819 */ /* 0x000fc60000011403 */
[----:B------:R-:W-:Y:S02]  /*1bb70*/  IMAD.IADD R0, R7, 0x1, -R0 ;  /* 0x0000000107007824 */ /* 0x000fe400078e0a00 */
[C---:B------:R-:W-:Y:S01]  /*1bb80*/  IMAD R7, R214.reuse, c[0x0][0x3ec], R8 ;  /* 0x0000fb00d6077a24 */ /* 0x040fe200078e0208 */
[----:B------:R-:W-:Y:S01]  /*1bb90*/  SHF.R.S32.HI R8, RZ, 0x1f, R217 ;  /* 0x0000001fff087819 */ /* 0x000fe200000114d9 */
[----:B------:R-:W-:Y:S01]  /*1bba0*/  IMAD.MOV.U32 R18, RZ, RZ, R6 ;  /* 0x000000ffff127224 */ /* 0x000fe200078e0006 */
[----:B------:R-:W-:Y:S01]  /*1bbb0*/  @P1 SHF.R.U32.HI R18, RZ, c[0x0][0x4f0], R9 ;  /* 0x00013c00ff121a19 */ /* 0x000fe20000011609 */
[----:B------:R-:W-:Y:S01]  /*1bbc0*/  IMAD.WIDE.U32 R20, R214, c[0x0][0x3e8], R20 ;  /* 0x0000fa00d6147a25 */ /* 0x000fe200078e0014 */
[----:B------:R-:W-:Y:S02]  /*1bbd0*/  SEL R8, R8, RZ, !P0 ;  /* 0x000000ff08087207 */ /* 0x000fe40004000000 */
[--C-:B------:R-:W-:Y:S01]  /*1bbe0*/  SHF.R.S32.HI R14, RZ, 0x1f, R18.reuse ;  /* 0x0000001fff0e7819 */ /* 0x100fe20000011412 */
[----:B------:R-:W-:Y:S01]  /*1bbf0*/  IMAD.IADD R21, R21, 0x1, R7 ;  /* 0x0000000115157824 */ /* 0x000fe200078e0207 */
[----:B------:R-:W-:Y:S01]  /*1bc00*/  LEA R15, R0, R3, 0x5 ;  /* 0x00000003000f7211 */ /* 0x000fe200078e28ff */
[----:B------:R-:W-:-:S02]  /*1bc10*/  IMAD.MOV R7, RZ, RZ, -R18 ;  /* 0x000000ffff077224 */ /* 0x000fc400078e0a12 */
[----:B------:R-:W-:Y:S02]  /*1bc20*/  IMAD R12, R8, c[0x0][0x498], RZ ;  /* 0x00012600080c7a24 */ /* 0x000fe400078e02ff */
[----:B------:R-:W-:-:S04]  /*1bc30*/  IMAD.WIDE.U32 R22, R16, c[0x0][0x498], R22 ;  /* 0x0001260010167a25 */ /* 0x000fc800078e0016 */
[----:B------:R-:W-:Y:S01]  /*1bc40*/  IMAD R6, R7, c[0x0][0x4e8], R6 ;  /* 0x00013a0007067a24 */ /* 0x000fe200078e0206 */
[----:B------:R-:W-:Y:S01]  /*1bc50*/  IADD3 R18, P0, R18, R22, RZ ;  /* 0x0000001612127210 */ /* 0x000fe20007f1e0ff */
[----:B------:R-:W-:Y:S02]  /*1bc60*/  IMAD R12, R16, c[0x0][0x49c], R12 ;  /* 0x00012700100c7a24 */ /* 0x000fe400078e020c */
[----:B------:R-:W-:Y:S01]  /*1bc70*/  IMAD R15, R39, 0x80, R15 ;  /* 0x00000080270f7824 */ /* 0x000fe200078e020f */
[----:B------:R-:W-:Y:S01]  /*1bc80*/  SHF.R.S32.HI R7, RZ, 0x1f, R6 ;  /* 0x0000001fff077819 */ /* 0x000fe20000011406 */
[----:B------:R-:W-:Y:S01]  /*1bc90*/  IMAD.SHL.U32 R0, R0, 0x8, RZ ;  /* 0x0000000800007824 */ /* 0x000fe200078e00ff */
[----:B------:R-:W-:Y:S01]  /*1bca0*/  IADD3.X R19, R14, R23, R12, P0, !PT ;  /* 0x000000170e137210 */ /* 0x000fe200007fe40c */
[----:B------:R-:W-:Y:S01]  /*1bcb0*/  IMAD.SHL.U32 R12, R3, 0x40, RZ ;  /* 0x00000040030c7824 */ /* 0x000fe200078e00ff */
[----:B------:R-:W-:Y:S01]  /*1bcc0*/  MOV R13, R15 ;  /* 0x0000000f000d7202 */ /* 0x000fe20000000f00 */
[----:B------:R-:W-:Y:S01]  /*1bcd0*/  IMAD R7, R7, c[0x0][0x488], RZ ;  /* 0x0001220007077a24 */ /* 0x000fe200078e02ff */
[----:B------:R-:W-:Y:S01]  /*1bce0*/  LEA R39, R39, R3, 0x7 ;  /* 0x0000000327277211 */ /* 0x000fe200078e38ff */
[----:B------:R-:W-:Y:S01]  /*1bcf0*/  IMAD.WIDE.U32 R18, R6, c[0x0][0x488], R18 ;  /* 0x0001220006127a25 */ /* 0x000fe200078e0012 */
[----:B------:R-:W-:-:S02]  /*1bd00*/  LOP3.LUT R12, R12, 0x1c0, RZ, 0xc0, !PT ;  /* 0x000001c00c0c7812 */ /* 0x000fc400078ec0ff */
[----:B------:R-:W-:Y:S01]  /*1bd10*/  IADD3 R36, R0, 0x40, RZ ;  /* 0x0000004000247810 */ /* 0x000fe20007ffe0ff */
[----:B------:R-:W-:Y:S01]  /*1bd20*/  IMAD R7, R6, c[0x0][0x48c], R7 ;  /* 0x0001230006077a24 */ /* 0x000fe200078e0207 */
[----:B------:R-:W-:Y:S01]  /*1bd30*/  LEA R6, P0, R18, c[0x0][0x450], 0x2 ;  /* 0x0001140012067a11 */ /* 0x000fe200078010ff */
[----:B------:R-:W-:-:S03]  /*1bd40*/  @P1 IMAD.HI.U32 R9, R15, c[0x0][0x4ec], RZ ;  /* 0x00013b000f091a27 */ /* 0x000fc600078e00ff */
[----:B------:R-:W-:Y:S01]  /*1bd50*/  IADD3 R7, R19, R7, RZ ;  /* 0x0000000713077210 */ /* 0x000fe20007ffe0ff */
[----:B------:R-:W-:Y:S01]  /*1bd60*/  IMAD R8, R8, c[0x0][0x3f0], RZ ;  /* 0x0000fc0008087a24 */ /* 0x000fe200078e02ff */
[----:B------:R-:W-:Y:S01]  /*1bd70*/  @P1 SHF.R.U32.HI R13, RZ, c[0x0][0x4f0], R9 ;  /* 0x00013c00ff0d1a19 */ /* 0x000fe20000011609 */
[----:B------:R-:W-:Y:S01]  /*1bd80*/  IMAD.SHL.U32 R11, R11, 0x8, RZ ;  /* 0x000000080b0b7824 */ /* 0x000fe200078e00ff */
[----:B------:R-:W-:Y:S01]  /*1bd90*/  LOP3.LUT R9, R12, 0x38, R0, 0xf8, !PT ;  /* 0x000000380c097812 */ /* 0x000fe200078ef800 */
[C---:B------:R-:W-:Y:S01]  /*1bda0*/  IMAD R8, R16.reuse, c[0x0][0x3f4], R8 ;  /* 0x0000fd0010087a24 */ /* 0x040fe200078e0208 */
[----:B------:R-:W-:Y:S01]  /*1bdb0*/  SHF.R.U32.HI R12, RZ, 0x3, R12 ;  /* 0x00000003ff0c7819 */ /* 0x000fe2000001160c */
[----:B------:R-:W-:Y:S01]  /*1bdc0*/  IMAD.WIDE.U32 R16, R16, c[0x0][0x3f0], R20 ;  /* 0x0000fc0010107a25 */ /* 0x000fe200078e0014 */
[----:B------:R-:W-:Y:S02]  /*1bdd0*/  LEA.HI.X R7, R18, c[0x0][0x454], R7, 0x2, P0 ;  /* 0x0001150012077a11 */ /* 0x000fe400000f1407 */
[----:B------:R-:W-:Y:S01]  /*1bde0*/  LOP3.LUT R12, R9, R12, RZ, 0x3c, !PT ;  /* 0x0000000c090c7212 */ /* 0x000fe200078e3cff */
[----:B------:R-:W-:Y:S01]  /*1bdf0*/  IMAD.IADD R17, R17, 0x1, R8 ;  /* 0x0000000111117824 */ /* 0x000fe200078e0208 */
[--C-:B------:R-:W-:Y:S01]  /*1be00*/  SHF.R.S32.HI R14, RZ, 0x1f, R13.reuse ;  /* 0x0000001fff0e7819 */ /* 0x100fe2000001140d */
[----:B------:R-:W-:Y:S01]  /*1be10*/  SHFL.IDX PT, R8, R6, RZ, 0x1c1f ;  /* 0x001c1fff06087589 */ /* 0x000fe200000e0000 */
[----:B------:R-:W-:Y:S01]  /*1be20*/  IMAD.MOV R18, RZ, RZ, -R13 ;  /* 0x000000ffff127224 */ /* 0x000fe200078e0a0d */
[----:B------:R-:W-:Y:S01]  /*1be30*/  ISETP.GE.OR P1, PT, R5, R2, P2 ;  /* 0x000000020500720c */ /* 0x000fe20001726670 */
[----:B------:R-:W-:Y:S01]  /*1be40*/  IMAD.WIDE.U32 R16, R13, c[0x0][0x3e0], R16 ;  /* 0x0000f8000d107a25 */ /* 0x000fe200078e0010 */
[----:B------:R-:W1:Y:S01]  /*1be50*/  SHFL.IDX PT, R9, R7, RZ, 0x1c1f ;  /* 0x001c1fff07097589 */ /* 0x000e6200000e0000 */
[----:B------:R-:W-:-:S02]  /*1be60*/  LOP3.LUT R11, R12, 0x7ffffe00, R11, 0xf8, !PT ;  /* 0x7ffffe000c0b7812 */ /* 0x000fc400078ef80b */
[----:B------:R-:W-:Y:S01]  /*1be70*/  IMAD R18, R18, c[0x0][0x4e8], R15 ;  /* 0x00013a0012127a24 */ /* 0x000fe200078e020f */
[----:B------:R-:W-:Y:S01]  /*1be80*/  SHFL.IDX PT, R6, R6, 0x1, 0x1c1f ;  /* 0x003c1f0006067f89 */ /* 0x000fe200000e0000 */
[----:B------:R-:W-:Y:S01]  /*1be90*/  IADD3 R15, R5, 0x8, RZ ;  /* 0x00000008050f7810 */ /* 0x000fe20007ffe0ff */
[----:B------:R-:W-:Y:S02]  /*1bea0*/  IMAD R14, R14, c[0x0][0x3e0], RZ ;  /* 0x0000f8000e0e7a24 */ /* 0x000fe400078e02ff */
[----:B------:R-:W2:Y:S01]  /*1beb0*/  SHFL.IDX PT, R7, R7, 0x1, 0x1c1f ;  /* 0x003c1f0007077f89 */ /* 0x000ea200000e0000 */
[----:B------:R-:W-:Y:S01]  /*1bec0*/  ISETP.GE.OR P0, PT, R15, R2, P2 ;  /* 0x000000020f00720c */ /* 0x000fe20001706670 */
[----:B------:R-:W-:Y:S01]  /*1bed0*/  IMAD R14, R13, c[0x0][0x3e4], R14 ;  /* 0x0000f9000d0e7a24 */ /* 0x000fe200078e020e */
[----:B------:R-:W-:-:S04]  /*1bee0*/  SHF.R.S32.HI R5, RZ, 0x1f, R18 ;  /* 0x0000001fff057819 */ /* 0x000fc80000011412 */
[----:B------:R-:W-:Y:S01]  /*1bef0*/  IADD3 R15, R17, R14, RZ ;  /* 0x0000000e110f7210 */ /* 0x000fe20007ffe0ff */
[----:B------:R-:W-:Y:S02]  /*1bf00*/  IMAD R5, R5, c[0x0][0x3d8], RZ ;  /* 0x0000f60005057a24 */ /* 0x000fe400078e02ff */
[----:B------:R-:W-:Y:S01]  /*1bf10*/  IMAD.MOV.U32 R14, RZ, RZ, R16 ;  /* 0x000000ffff0e7224 */ /* 0x000fe200078e0010 */
[----:B------:R-:W-:Y:S01]  /*1bf20*/  SHF.L.U32 R16, R11, 0x1, RZ ;  /* 0x000000010b107819 */ /* 0x000fe200000006ff */
[C---:B------:R-:W-:Y:S02]  /*1bf30*/  IMAD R17, R18.reuse, c[0x0][0x3dc], R5 ;  /* 0x0000f70012117a24 */ /* 0x040fe400078e0205 */
[----:B------:R-:W-:Y:S01]  /*1bf40*/  IMAD.WIDE.U32 R18, R18, c[0x0][0x3d8], R14 ;  /* 0x0000f60012127a25 */ /* 0x000fe200078e000e */
[----:B-1----:R1:W-:Y:S03]  /*1bf50*/  @!P1 ST.E [R8.64], R4 ;  /* 0x0000000408009985 */ /* 0x0023e6000c101912 */
[----:B------:R-:W-:Y:S01]  /*1bf60*/  IMAD.IADD R17, R19, 0x1, R17 ;  /* 0x0000000113117824 */ /* 0x000fe200078e0211 */
[----:B--2---:R1:W-:Y:S01]  /*1bf70*/  @!P0 ST.E [R6.64], R10 ;  /* 0x0000000a06008985 */ /* 0x0043e2000c101912 */
        /* <DEDUP_REMOVED lines=23> */
.L_x_2608:
[----:B------:R-:W-:Y:S05]  /*1c0f0*/  BSYNC B0 ;  /* 0x0000000000007941 */ /* 0x000fea0003800000 */
.L_x_2607:
        /* <DEDUP_REMOVED lines=15> */
.L_x_2610:
[----:B------:R-:W-:Y:S05]  /*1c1f0*/  BSYNC B0 ;  /* 0x0000000000007941 */ /* 0x000fea0003800000 */
.L_x_2609:
        /* <DEDUP_REMOVED lines=15> */
.L_x_2612:
[----:B------:R-:W-:Y:S05]  /*1c2f0*/  BSYNC B0 ;  /* 0x0000000000007941 */ /* 0x000fea0003800000 */
.L_x_2611:
        /* <DEDUP_REMOVED lines=16> */
.L_x_2605:
        /* <DEDUP_REMOVED lines=18> */
.L_x_2613:
        /* <DEDUP_REMOVED lines=13> */
[----:B------:R-:W-:Y:S01]  /*1c5f0*/  IMAD.MOV.U32 R13, RZ, RZ, R11 ;  /* 0x000000ffff0d7224 */ /* 0x000fe200078e000b */
[----:B------:R-:W-:Y:S02]  /*1c600*/  MOV R12, R10 ;  /* 0x0000000a000c7202 */ /* 0x000fe40000000f00 */
[----:B------:R-:W-:Y:S01]  /*1c610*/  ISETP.NE.AND P0, PT, R4, 0x1, PT ;  /* 0x000000010400780c */ /* 0x000fe20003f05270 */
[----:B------:R-:W-:Y:S01]  /*1c620*/  IMAD R4, R0, c[0x0][0x490], RZ ;  /* 0x0001240000047a24 */ /* 0x000fe200078e02ff */
[----:B------:R-:W-:Y:S01]  /*1c630*/  MOV R7, R8 ;  /* 0x0000000800077202 */ /* 0x000fe20000000f00 */
[----:B------:R-:W-:-:S04]  /*1c640*/  IMAD.WIDE.U32 R12, R214, c[0x0][0x490], R12 ;  /* 0x00012400d60c7a25 */ /* 0x000fc800078e000c */
[----:B------:R-:W-:-:S05]  /*1c650*/  IMAD R4, R214, c[0x0][0x494], R4 ;  /* 0x00012500d6047a24 */ /* 0x000fca00078e0204 */
[----:B------:R-:W-:Y:S01]  /*1c660*/  IADD3 R13, R4, R13, RZ ;  /* 0x0000000d040d7210 */ /* 0x000fe20007ffe0ff */
[----:B------:R-:W-:-:S04]  /*1c670*/  @P0 IMAD.HI.U32 R6, R8, c[0x0][0x4ec], RZ ;  /* 0x00013b0008060a27 */ /* 0x000fc800078e00ff */
[----:B------:R-:W-:Y:S01]  /*1c680*/  IMAD.WIDE.U32 R12, R217, c[0x0][0x498], R12 ;  /* 0x00012600d90c7a25 */ /* 0x000fe200078e000c */
[----:B------:R-:W-:-:S03]  /*1c690*/  @P0 SHF.R.U32.HI R7, RZ, c[0x0][0x4f0], R6 ;  /* 0x00013c00ff070a19 */ /* 0x000fc60000011606 */
[----:B------:R-:W-:Y:S01]  /*1c6a0*/  IMAD R6, R5, c[0x0][0x498], RZ ;  /* 0x0001260005067a24 */ /* 0x000fe200078e02ff */
[----:B------:R-:W-:Y:S01]  /*1c6b0*/  IADD3 R12, P0, R7, R12, RZ ;  /* 0x0000000c070c7210 */ /* 0x000fe20007f1e0ff */
[--C-:B------:R-:W-:Y:S02]  /*1c6c0*/  IMAD.MOV R4, RZ, RZ, -R7.reuse ;  /* 0x000000ffff047224 */ /* 0x100fe400078e0a07 */
        /* <DEDUP_REMOVED lines=13> */
.L_x_2615:
[----:B------:R-:W-:Y:S05]  /*1c7a0*/  BSYNC B0 ;  /* 0x0000000000007941 */ /* 0x000fea0003800000 */
.L_x_2614:
        /* <DEDUP_REMOVED lines=14> */
[----:B------:R-:W-:Y:S01]  /*1c890*/  IMAD R5, R5, c[0x0][0x3f0], RZ ;  /* 0x0000fc0005057a24 */ /* 0x000fe200078e02ff */
[----:B------:R-:W-:Y:S01]  /*1c8a0*/  IADD3 R11, R11, R7, RZ ;  /* 0x000000070b0b7210 */ /* 0x000fe20007ffe0ff */
[----:B-----5:R-:W-:-:S02]  /*1c8b0*/  IMAD R3, R3, c[0x0][0x4e8], RZ ;  /* 0x00013a0003037a24 */ /* 0x020fc400078e02ff */
[C---:B------:R-:W-:Y:S01]  /*1c8c0*/  IMAD R2, R9.reuse, 0x20, R4 ;  /* 0x0000002009027824 */ /* 0x040fe200078e0204 */
[----:B------:R-:W-:Y:S01]  /*1c8d0*/  SHF.L.U32 R9, R9, 0x3, RZ ;  /* 0x0000000309097819 */ /* 0x000fe200000006ff */
[----:B------:R-:W-:-:S03]  /*1c8e0*/  IMAD.WIDE.U32 R10, R214, c[0x0][0x3e8], R10 ;  /* 0x0000fa00d60a7a25 */ /* 0x000fc600078e000a */
[----:B-1----:R-:W-:Y:S01]  /*1c8f0*/  LEA R2, R6, R2, 0x7 ;  /* 0x0000000206027211 */ /* 0x002fe200078e38ff */
[----:B------:R-:W-:Y:S01]  /*1c900*/  IMAD R5, R217, c[0x0][0x3f4], R5 ;  /* 0x0000fd00d9057a24 */ /* 0x000fe200078e0205 */
[----:B------:R-:W-:Y:S02]  /*1c910*/  IADD3 R11, R0, R11, RZ ;  /* 0x0000000b000b7210 */ /* 0x000fe40007ffe0ff */
[----:B------:R-:W-:Y:S01]  /*1c920*/  LEA R4, R6, R4, 0x7 ;  /* 0x0000000406047211 */ /* 0x000fe200078e38ff */
[----:B------:R-:W-:-:S04]  /*1c930*/  @P0 IMAD.HI.U32 R0, R2, c[0x0][0x4ec], RZ ;  /* 0x00013b0002000a27 */ /* 0x000fc800078e00ff */
[----:B------:R-:W-:Y:S01]  /*1c940*/  IMAD.MOV.U32 R7, RZ, RZ, R2 ;  /* 0x000000ffff077224 */ /* 0x000fe200078e0002 */
[----:B------:R-:W-:Y:S01]  /*1c950*/  @P0 SHF.R.U32.HI R7, RZ, c[0x0][0x4f0], R0 ;  /* 0x00013c00ff070a19 */ /* 0x000fe20000011600 */
[----:B------:R-:W-:-:S03]  /*1c960*/  IMAD.WIDE.U32 R10, R217, c[0x0][0x3f0], R10 ;  /* 0x0000fc00d90a7a25 */ /* 0x000fc600078e000a */
[----:B------:R-:W-:Y:S02]  /*1c970*/  IADD3 R0, -R7, RZ, RZ ;  /* 0x000000ff07007210 */ /* 0x000fe40007ffe1ff */
[----:B------:R-:W-:Y:S02]  /*1c980*/  SHF.R.S32.HI R8, RZ, 0x1f, R7 ;  /* 0x0000001fff087819 */ /* 0x000fe40000011407 */
[----:B------:R-:W-:Y:S01]  /*1c990*/  IADD3 R11, R11, R5, RZ ;  /* 0x000000050b0b7210 */ /* 0x000fe20007ffe0ff */
[----:B------:R-:W-:Y:S01]  /*1c9a0*/  IMAD R0, R0, c[0x0][0x4e8], R2 ;  /* 0x00013a0000007a24 */ /* 0x000fe200078e0202 */
[----:B------:R-:W-:Y:S01]  /*1c9b0*/  IADD3 R5, R9, 0x40, RZ ;  /* 0x0000004009057810 */ /* 0x000fe20007ffe0ff */
[----:B------:R-:W-:Y:S02]  /*1c9c0*/  IMAD R8, R8, c[0x0][0x3e0], RZ ;  /* 0x0000f80008087a24 */ /* 0x000fe400078e02ff */
[----:B------:R-:W-:Y:S01]  /*1c9d0*/  IMAD.WIDE.U32 R10, R7, c[0x0][0x3e0], R10 ;  /* 0x0000f800070a7a25 */ /* 0x000fe200078e000a */
[----:B------:R-:W-:-:S03]  /*1c9e0*/  SHF.R.S32.HI R2, RZ, 0x1f, R0 ;  /* 0x0000001fff027819 */ /* 0x000fc60000011400 */
[----:B------:R-:W-:Y:S02]  /*1c9f0*/  IMAD R8, R7, c[0x0][0x3e4], R8 ;  /* 0x0000f90007087a24 */ /* 0x000fe400078e0208 */
        /* <DEDUP_REMOVED lines=20> */
.L_x_2617:
[----:B------:R-:W-:Y:S05]  /*1cb40*/  BSYNC B0 ;  /* 0x0000000000007941 */ /* 0x000fea0003800000 */
.L_x_2616:
        /* <DEDUP_REMOVED lines=15> */
.L_x_2619:
[----:B------:R-:W-:Y:S05]  /*1cc40*/  BSYNC B0 ;  /* 0x0000000000007941 */ /* 0x000fea0003800000 */
.L_x_2618:
        /* <DEDUP_REMOVED lines=15> */
.L_x_2621:
[----:B------:R-:W-:Y:S05]  /*1cd40*/  BSYNC B0 ;  /* 0x0000000000007941 */ /* 0x000fea0003800000 */
.L_x_2620:
        /* <DEDUP_REMOVED lines=16> */
.L_x_2622:
        /* <DEDUP_REMOVED lines=11> */
.L_x_4363:


//--------------------- .text._ZN7cutlass13device_kernelIN5flash19enable_sm80_to_sm89INS1_16FlashAttnFwdSm80INS1_25CollectiveMainloopFwdSm80ILi8ELi1ELb1EN4cute5tupleIJNS5_1CILi128EEES8_S8_EEELi128ENS_6half_tEfNS_4arch4Sm80ELb1ELb0ELb0ELb0ELb1ELb0ELb1ELb0EEENS1_21CollectiveEpilogueFwdIS9_NS6_IJNS7_ILi1EEESF_SF_EEESA_SC_Li256ELb0ELb1ELb0ELb0EEENS1_30DynamicPersistentTileSchedulerILi256ELi256ELb0ELb1ELb0EEEEEEEEEvNT_6ParamsE --------------------------
	.section	.text._ZN7cutlass13device_kernelIN5flash19enable_sm80_to_sm89INS1_16FlashAttnFwdSm80INS1_25CollectiveMainloopFwdSm80ILi8ELi1ELb1EN4cute5tupleIJNS5_1CILi128EEES8_S8_EEELi128ENS_6half_tEfNS_4arch4Sm80ELb1ELb0ELb0ELb0ELb1ELb0ELb1ELb0EEENS1_21CollectiveEpilogueFwdIS9_NS6_IJNS7_ILi1EEESF_SF_EEESA_SC_Li256ELb0ELb1ELb0ELb0EEENS1_30DynamicPersistentTileSchedulerILi256ELi256ELb0ELb1ELb0EEEEEEEEEvNT_6ParamsE,"ax",@progbits
	.sectioninfo	@"SHI_REGISTERS=255"
	.align	128
.text._ZN7cutlass13device_kernelIN5flash19enable_sm80_to_sm89INS1_16FlashAttnFwdSm80INS1_25CollectiveMainloopFwdSm80ILi8ELi1ELb1EN4cute5tupleIJNS5_1CILi128EEES8_S8_EEELi128ENS_6half_tEfNS_4arch4Sm80ELb1ELb0ELb0ELb0ELb1ELb0ELb1ELb0EEENS1_21CollectiveEpilogueFwdIS9_NS6_IJNS7_ILi1EEESF_SF_EEESA_SC_Li256ELb0ELb1ELb0ELb0EEENS1_30DynamicPersistentTileSchedulerILi256ELi256ELb0ELb1ELb0EEEEEEEEEvNT_6ParamsE:
        .type           _ZN7cutlass13device_kernelIN5flash19enable_sm80_to_sm89INS1_16FlashAttnFwdSm80INS1_25CollectiveMainloopFwdSm80ILi8ELi1ELb1EN4cute5tupleIJNS5_1CILi128EEES8_S8_EEELi128ENS_6half_tEfNS_4arch4Sm80ELb1ELb0ELb0ELb0ELb1ELb0ELb1ELb0EEENS1_21CollectiveEpilogueFwdIS9_NS6_IJNS7_ILi1EEESF_SF_EEESA_SC_Li256ELb0ELb1ELb0ELb0EEENS1_30DynamicPersistentTileSchedulerILi256ELi256ELb0ELb1ELb0EEEEEEEEEvNT_6ParamsE,@function
        .size           _ZN7cutlass13device_kernelIN5flash19enable_sm80_to_sm89INS1_16FlashAttnFwdSm80INS1_25CollectiveMainloopFwdSm80ILi8ELi1ELb1EN4cute5tupleIJNS5_1CILi128EEES8_S8_EEELi128ENS_6half_tEfNS_4arch4Sm80ELb1ELb0ELb0ELb0ELb1ELb0ELb1ELb0EEENS1_21CollectiveEpilogueFwdIS9_NS6_IJNS7_ILi1EEESF_SF_EEESA_SC_Li256ELb0ELb1ELb0ELb0EEENS1_30DynamicPersistentTileSchedulerILi256ELi256ELb0ELb1ELb0EEEEEEEEEvNT_6ParamsE,(.L_x_4364 - _ZN7cutlass13device_kernelIN5flash19enable_sm80_to_sm89INS1_16FlashAttnFwdSm80INS1_25CollectiveMainloopFwdSm80ILi8ELi1ELb1EN4cute5tupleIJNS5_1CILi128EEES8_S8_EEELi128ENS_6half_tEfNS_4arch4Sm80ELb1ELb0ELb0ELb0ELb1ELb0ELb1ELb0EEENS1_21CollectiveEpilogueFwdIS9_NS6_IJNS7_ILi1EEESF_SF_EEESA_SC_Li256ELb0ELb1ELb0ELb0EEENS1_30DynamicPersistentTileSchedulerILi256ELi256ELb0ELb1ELb0EEEEEEEEEvNT_6ParamsE)
        .other          _ZN7cutlass13device_kernelIN5flash19enable_sm80_to_sm89INS1_16FlashAttnFwdSm80INS1_25CollectiveMainloopFwdSm80ILi8ELi1ELb1EN4cute5tupleIJNS5_1CILi128EEES8_S8_EEELi128ENS_6half_tEfNS_4arch4Sm80ELb1ELb0ELb0ELb0ELb1ELb0ELb1ELb0EEENS1_21CollectiveEpilogueFwdIS9_NS6_IJNS7_ILi1EEESF_SF_EEESA_SC_Li256ELb0ELb1ELb0ELb0EEENS1_30DynamicPersistentTileSchedulerILi256ELi256ELb0ELb1ELb0EEEEEEEEEvNT_6ParamsE,@"STO_CUDA_ENTRY STV_DEFAULT"
_ZN7cutlass13device_kernelIN5flash19enable_sm80_to_sm89INS1_16FlashAttnFwdSm80INS1_25CollectiveMainloopFwdSm80ILi8ELi1ELb1EN4cute5tupleIJNS5_1CILi128EEES8_S8_EEELi128ENS_6half_tEfNS_4arch4Sm80ELb1ELb0ELb0ELb0ELb1ELb0ELb1ELb0EEENS1_21CollectiveEpilogueFwdIS9_NS6_IJNS7_ILi1EEESF_SF_EEESA_SC_Li256ELb0ELb1ELb0ELb0EEENS1_30DynamicPersistentTileSchedulerILi256ELi256ELb0ELb1ELb0EEEEEEEEEvNT_6ParamsE:
        /* <DEDUP_REMOVED lines=137> */
.L_x_2684:
        /* <DEDUP_REMOVED lines=19> */
.L_x_2624:
[----:B------:R-:W-:-:S04]  /*09c0*/  MOV R0, c[0x0][0x554] ;  /* 0x0001550000007a02 */ /* 0x000fc80000000f00 */
[----:B------:R-:W-:Y:S02]  /*09d0*/  ISETP.NE.AND P0, PT, R0, 0x1, PT ;  /* 0x000000010000780c */ /* 0x000fe40003f05270 */
[----:B------:R-:W-:-:S11]  /*09e0*/  MOV R0, R2 ;  /* 0x0000000200007202 */ /* 0x000fd60000000f00 */
[----:B------:R-:W-:-:S05]  /*09f0*/  @P0 IMAD.HI.U32 R4, R2, c[0x0][0x558], RZ ;  /* 0x0001560002040a27 */ /* 0x000fca00078e00ff */
[----:B------:R-:W-:-:S05]  /*0a00*/  @P0 SHF.R.U32.HI R0, RZ, c[0x0][0x55c], R4 ;  /* 0x00015700ff000a19 */ /* 0x000fca0000011604 */
[----:B------:R-:W-:Y:S02]  /*0a10*/  IMAD R4, R0, c[0x0][0x554], RZ ;  /* 0x0001550000047a24 */ /* 0x000fe400078e02ff */
.L_x_2625:
[----:B------:R-:W-:Y:S05]  /*0a20*/  BSYNC B0 ;  /* 0x0000000000007941 */ /* 0x000fea0003800000 */
.L_x_2623:
        /* <DEDUP_REMOVED lines=16> */
[----:B------:R-:W-:Y:S01]  /*0b30*/  IMAD.MOV.U32 R4, RZ, RZ, 0x80 ;  /* 0x00000080ff047424 */ /* 0x000fe200078e00ff */
[----:B------:R-:W-:Y:S01]  /*0b40*/  IADD3 R0, R0, c[0x0][0x53c], RZ ;  /* 0x00014f0000007a10 */ /* 0x000fe20007ffe0ff */
[----:B------:R-:W-:Y:S01]  /*0b50*/  CS2R R114, SRZ ;  /* 0x0000000000727805 */ /* 0x000fe2000001ff00 */
[----:B------:R-:W-:Y:S01]  /*0b60*/  ISETP.NE.AND P4, PT, R35, 0x1, PT ;  /* 0x000000012300780c */ /* 0x000fe20003f85270 */
[----:B------:R-:W-:Y:S01]  /*0b70*/  CS2R R112, SRZ ;  /* 0x0000000000707805 */ /* 0x000fe2000001ff00 */
[----:B------:R-:W-:Y:S01]  /*0b80*/  IADD3 R4, R4, -c[0x0][0x168], RZ ;  /* 0x80005a0004047a10 */ /* 0x000fe20007ffe0ff */
[----:B------:R-:W-:Y:S01]  /*0b90*/  IMAD.SHL.U32 R38, R0, 0x80, RZ ;  /* 0x0000008000267824 */ /* 0x000fe200078e00ff */
[----:B------:R-:W-:Y:S01]  /*0ba0*/  CS2R R134, SRZ ;  /* 0x0000000000867805 */ /* 0x000fe2000001ff00 */
[----:B------:R-:W-:Y:S01]  /*0bb0*/  MOV R132, RZ ;  /* 0x000000ff00847202 */ /* 0x000fe20000000f00 */
[----:B------:R-:W-:Y:S01]  /*0bc0*/  IMAD.MOV.U32 R110, RZ, RZ, RZ ;  /* 0x000000ffff6e7224 */ /* 0x000fe200078e00ff */
[----:B------:R-:W-:Y:S01]  /*0bd0*/  CS2R R6, SRZ ;  /* 0x0000000000067805 */ /* 0x000fe2000001ff00 */
[----:B------:R-:W-:Y:S01]  /*0be0*/  IADD3 R0, R38, 0x7f, RZ ;  /* 0x0000007f26007810 */ /* 0x000fe20007ffe0ff */
[----:B------:R1:W-:Y:S01]  /*0bf0*/  STL [R1+0x38], R38 ;  /* 0x0000382601007387 */ /* 0x0003e20000100800 */
[----:B------:R-:W-:Y:S01]  /*0c00*/  IMAD.MOV.U32 R108, RZ, RZ, RZ ;  /* 0x000000ffff6c7224 */ /* 0x000fe200078e00ff */
[----:B------:R-:W-:Y:S01]  /*0c10*/  MOV R130, RZ ;  /* 0x000000ff00827202 */ /* 0x000fe20000000f00 */
[----:B------:R-:W-:Y:S01]  /*0c20*/  CS2R R128, SRZ ;  /* 0x0000000000807805 */ /* 0x000fe2000001ff00 */
[----:B------:R-:W-:Y:S01]  /*0c30*/  IMAD.MOV.U32 R9, RZ, RZ, RZ ;  /* 0x000000ffff097224 */ /* 0x000fe200078e00ff */
[----:B------:R-:W-:Y:S01]  /*0c40*/  CS2R R10, SRZ ;  /* 0x00000000000a7805 */ /* 0x000fe2000001ff00 */
[----:B------:R-:W-:Y:S01]  /*0c50*/  IMAD.MOV.U32 R106, RZ, RZ, RZ ;  /* 0x000000ffff6a7224 */ /* 0x000fe200078e00ff */
[----:B------:R-:W-:Y:S01]  /*0c60*/  MOV R104, RZ ;  /* 0x000000ff00687202 */ /* 0x000fe20000000f00 */
[----:B------:R-:W-:Y:S01]  /*0c70*/  IMAD.MOV.U32 R102, RZ, RZ, RZ ;  /* 0x000000ffff667224 */ /* 0x000fe200078e00ff */
[----:B------:R-:W-:Y:S01]  /*0c80*/  CS2R R12, SRZ ;  /* 0x00000000000c7805 */ /* 0x000fe2000001ff00 */
[----:B------:R-:W-:Y:S01]  /*0c90*/  IMAD.MOV.U32 R100, RZ, RZ, RZ ;  /* 0x000000ffff647224 */ /* 0x000fe200078e00ff */
[----:B--2---:R-:W-:Y:S01]  /*0ca0*/  MOV R2, c[0x0][0x2ac] ;  /* 0x0000ab0000027a02 */ /* 0x004fe20000000f00 */
[----:B------:R-:W-:Y:S01]  /*0cb0*/  @P4 IMAD.HI.U32 R3, R0, c[0x0][0x2c8], RZ ;  /* 0x0000b20000034a27 */ /* 0x000fe200078e00ff */
[----:B------:R-:W-:Y:S01]  /*0cc0*/  MOV R98, RZ ;  /* 0x000000ff00627202 */ /* 0x000fe20000000f00 */
[----:B------:R-:W-:Y:S01]  /*0cd0*/  CS2R R14, SRZ ;  /* 0x00000000000e7805 */ /* 0x000fe2000001ff00 */
[----:B------:R-:W-:Y:S01]  /*0ce0*/  CS2R R16, SRZ ;  /* 0x0000000000107805 */ /* 0x000fe2000001ff00 */
[C---:B------:R-:W-:Y:S01]  /*0cf0*/  IMAD R37, R2.reuse, c[0x0][0x1d0], RZ ;  /* 0x0000740002257a24 */ /* 0x040fe200078e02ff */
[----:B------:R-:W-:Y:S01]  /*0d00*/  @P4 SHF.R.U32.HI R0, RZ, c[0x0][0x2cc], R3 ;  /* 0x0000b300ff004a19 */ /* 0x000fe20000011603 */
[----:B------:R-:W-:Y:S01]  /*0d10*/  IMAD R2, R2, c[0x0][0x1d0], R4 ;  /* 0x0000740002027a24 */ /* 0x000fe200078e0204 */
[----:B------:R-:W-:Y:S01]  /*0d20*/  MOV R92, RZ ;  /* 0x000000ff005c7202 */ /* 0x000fe20000000f00 */
[----:B------:R-:W-:Y:S01]  /*0d30*/  IMAD.MOV.U32 R96, RZ, RZ, RZ ;  /* 0x000000ffff607224 */ /* 0x000fe200078e00ff */
[----:B------:R-:W-:Y:S01]  /*0d40*/  IADD3 R3, R37, 0x7f, RZ ;  /* 0x0000007f25037810 */ /* 0x000fe20007ffe0ff */
[----:B------:R-:W-:Y:S01]  /*0d50*/  IMAD.IADD R0, R2, 0x1, R0 ;  /* 0x0000000102007824 */ /* 0x000fe200078e0200 */
[----:B------:R-:W-:Y:S01]  /*0d60*/  CS2R R18, SRZ ;  /* 0x0000000000127805 */ /* 0x000fe2000001ff00 */
[----:B------:R-:W-:Y:S01]  /*0d70*/  IMAD.MOV.U32 R94, RZ, RZ, RZ ;  /* 0x000000ffff5e7224 */ /* 0x000fe200078e00ff */
[----:B------:R-:W-:Y:S01]  /*0d80*/  SHF.R.S32.HI R2, RZ, 0x1f, R3 ;  /* 0x0000001fff027819 */ /* 0x000fe20000011403 */
        /* <DEDUP_REMOVED lines=10> */
[----:B------:R-:W-:Y:S01]  /*0e30*/  IMAD.MOV.U32 R84, RZ, RZ, RZ ;  /* 0x000000ffff547224 */ /* 0x000fe200078e00ff */
        /* <DEDUP_REMOVED lines=35> */
[----:B------:R-:W-:Y:S02]  /*1070*/  IMAD.MOV.U32 R3, RZ, RZ, c[0x0][0x2b8] ;  /* 0x0000ae00ff037624 */ /* 0x000fe400078e00ff */
[----:B-----5:R-:W-:-:S03]  /*1080*/  IMAD.WIDE.U32 R172, R0, c[0x0][0x2b0], RZ ;  /* 0x0000ac0000ac7a25 */ /* 0x020fc600078e00ff */
[----:B------:R-:W-:Y:S01]  /*1090*/  ISETP.NE.AND P3, PT, R3, 0x1, PT ;  /* 0x000000010300780c */ /* 0x000fe20003f65270 */
[----:B------:R-:W-:Y:S01]  /*10a0*/  IMAD.MOV.U32 R221, RZ, RZ, RZ ;  /* 0x000000ffffdd7224 */ /* 0x000fe200078e00ff */
        /* <DEDUP_REMOVED lines=9> */
[----:B------:R-:W-:Y:S02]  /*1140*/  SHF.R.S32.HI R52, RZ, 0x1f, R237 ;  /* 0x0000001fff347819 */ /* 0x000fe400000114ed */
[----:B------:R-:W-:-:S02]  /*1150*/  ISETP.GE.AND P2, PT, R226, c[0x0][0x198], PT ;  /* 0x00006600e2007a0c */ /* 0x000fc40003f46270 */
[----:B------:R-:W-:Y:S01]  /*1160*/  ISETP.GE.AND P6, PT, R237, c[0x0][0x198], PT ;  /* 0x00006600ed007a0c */ /* 0x000fe20003fc6270 */
[----:B------:R-:W-:Y:S01]  /*1170*/  IMAD.WIDE.U32 R168, R54, c[0x0][0x1e8], RZ ;  /* 0x00007a0036a87a25 */ /* 0x000fe200078e00ff */
[----:B------:R-:W-:Y:S01]  /*1180*/  IADD3 R204, R205, 0x20, RZ ;  /* 0x00000020cdcc7810 */ /* 0x000fe20007ffe0ff */
[----:B------:R-:W-:Y:S02]  /*1190*/  STL.64 [R1+0x20], R172 ;  /* 0x000020ac01007387 */ /* 0x000fe40000100a00 */
[----:B--2---:R-:W-:-:S05]  /*11a0*/  IMAD R2, R223, 0x80, R171 ;  /* 0x00000080df027824 */ /* 0x004fca00078e02ab */
[----:B------:R-:W-:-:S04]  /*11b0*/  IADD3 R2, R2, -0x80, RZ ;  /* 0xffffff8002027810 */ /* 0x000fc80007ffe0ff */
[C---:B------:R-:W-:Y:S01]  /*11c0*/  ISETP.GE.AND P1, PT, R2.reuse, R37, PT ;  /* 0x000000250200720c */ /* 0x040fe20003f26270 */
[----:B------:R-:W-:Y:S02]  /*11d0*/  IMAD.IADD R222, R2, 0x1, R174 ;  /* 0x0000000102de7824 */ /* 0x000fe400078e02ae */
[----:B------:R-:W-:Y:S01]  /*11e0*/  IMAD R2, R3, c[0x0][0x2b0], RZ ;  /* 0x0000ac0003027a24 */ /* 0x000fe200078e02ff */
[----:B------:R-:W-:Y:S01]  /*11f0*/  ISETP.GT.OR P1, PT, R171, 0x7f, P1 ;  /* 0x0000007fab00780c */ /* 0x000fe20000f24670 */
[----:B------:R-:W-:-:S04]  /*1200*/  @P3 IMAD.HI.U32 R3, R222, c[0x0][0x2bc], RZ ;  /* 0x0000af00de033a27 */ /* 0x000fc800078e00ff */
[----:B------:R-:W-:Y:S01]  /*1210*/  IMAD.MOV.U32 R12, RZ, RZ, R222 ;  /* 0x000000ffff0c7224 */ /* 0x000fe200078e00de */
[----:B------:R-:W-:Y:S01]  /*1220*/  @P3 SHF.R.U32.HI R12, RZ, c[0x0][0x2c0], R3 ;  /* 0x0000b000ff0c3a19 */ /* 0x000fe20000011603 */
[----:B------:R-:W-:-:S04]  /*1230*/  IMAD R2, R0, c[0x0][0x2b4], R2 ;  /* 0x0000ad0000027a24 */ /* 0x000fc800078e0202 */
[----:B------:R-:W-:Y:S02]  /*1240*/  IMAD.IADD R170, R173, 0x1, R2 ;  /* 0x00000001adaa7824 */ /* 0x000fe400078e0202 */
[----:B------:R-:W-:Y:S01]  /*1250*/  @!P1 IADD3 R0, P0, R12, R172, RZ ;  /* 0x000000ac0c009210 */ /* 0x000fe20007f1e0ff */
[----:B------:R-:W-:Y:S01]  /*1260*/  IMAD.IADD R4, R171, 0x1, R38 ;  /* 0x00000001ab047824 */ /* 0x000fe200078e0226 */
[----:B---3--:R-:W-:Y:S01]  /*1270*/  SHF.R.S32.HI R36, RZ, 0x1f, R39 ;  /* 0x0000001fff247819 */ /* 0x008fe20000011427 */
[----:B------:R-:W-:Y:S01]  /*1280*/  IMAD.WIDE.U32 R46, R54, c[0x0][0x210], RZ ;  /* 0x00008400362e7a25 */ /* 0x000fe200078e00ff */
[----:B------:R-:W-:Y:S01]  /*1290*/  @!P1 LEA.HI.X.SX32 R3, R12, R170, 0x1, P0 ;  /* 0x000000aa0c039211 */ /* 0x000fe200000f0eff */
[----:B------:R-:W-:Y:S01]  /*12a0*/  STL [R1+0x30], R170 ;  /* 0x000030aa01007387 */ /* 0x000fe20000100800 */
[----:B------:R-:W-:-:S04]  /*12b0*/  @!P1 LEA R2, P0, R0, c[0x0][0x2a0], 0x2 ;  /* 0x0000a80000029a11 */ /* 0x000fc800078010ff */
[----:B------:R-:W-:-:S05]  /*12c0*/  @!P1 LEA.HI.X R3, R0, c[0x0][0x2a4], R3, 0x2, P0 ;  /* 0x0000a90000039a11 */ /* 0x000fca00000f1403 */
[----:B------:R2:W3:Y:S01]  /*12d0*/  @!P1 LDG.E R221, [R2.64] ;  /* 0x0000000602dd9981 */ /* 0x0004e2000c1e1900 */
[----:B------:R-:W-:Y:S01]  /*12e0*/  @P4 IMAD.HI.U32 R7, R4, c[0x0][0x2c8], RZ ;  /* 0x0000b20004074a27 */ /* 0x000fe200078e00ff */
[----:B------:R-:W-:Y:S01]  /*12f0*/  LEA.HI R36, R36, R39, RZ, 0x3 ;  /* 0x0000002724247211 */ /* 0x000fe200078f18ff */
[----:B------:R-:W-:Y:S01]  /*1300*/  BSSY B0, `(.L_x_2627) ;  /* 0x00001ef000007945 */ /* 0x000fe20003800000 */
[----:B------:R-:W-:Y:S01]  /*1310*/  STL.64 [R1+0x18], R168 ;  /* 0x000018a801007387 */ /* 0x000fe20000100a00 */
[----:B------:R-:W-:Y:S01]  /*1320*/  IMAD.MOV.U32 R0, RZ, RZ, R4 ;  /* 0x000000ffff007224 */ /* 0x000fe200078e0004 */
[----:B------:R-:W-:Y:S01]  /*1330*/  @P4 SHF.R.U32.HI R0, RZ, c[0x0][0x2cc], R7 ;  /* 0x0000b300ff004a19 */ /* 0x000fe20000011607 */
[----:B------:R-:W-:Y:S01]  /*1340*/  IMAD.SHL.U32 R165, R226, 0x2, RZ ;  /* 0x00000002e2a57824 */ /* 0x000fe200078e00ff */
[----:B------:R-:W-:Y:S01]  /*1350*/  SHF.R.S32.HI R36, RZ, 0x3, R36 ;  /* 0x00000003ff247819 */ /* 0x000fe20000011424 */
[----:B------:R-:W-:Y:S01]  /*1360*/  IMAD.SHL.U32 R166, R237, 0x2, RZ ;  /* 0x00000002eda67824 */ /* 0x000fe200078e00ff */
[----:B------:R-:W-:-:S03]  /*1370*/  SHF.R.S32.HI R7, RZ, 0x1f, R0 ;  /* 0x0000001fff077819 */ /* 0x000fc60000011400 */
[----:B------:R-:W-:-:S05]  /*1380*/  IMAD.IADD R11, R36, 0x1, R38 ;  /* 0x00000001240b7824 */ /* 0x000fca00078e0226 */
[C---:B------:R-:W-:Y:S02]  /*1390*/  ISETP.GE.AND P1, PT, R11.reuse, R16, PT ;  /* 0x000000100b00720c */ /* 0x040fe40003f26270 */
[----:B------:R-:W-:Y:S01]  /*13a0*/  IADD3 R14, R11, 0x40, RZ ;  /* 0x000000400b0e7810 */ /* 0x000fe20007ffe0ff */
[----:B--2---:R-:W-:-:S04]  /*13b0*/  IMAD.WIDE.U32 R2, R54, c[0x0][0x1b8], RZ ;  /* 0x00006e0036027a25 */ /* 0x004fc800078e00ff */
[----:B------:R-:W-:Y:S02]  /*13c0*/  IMAD.IADD R3, R3, 0x1, R5 ;  /* 0x0000000103037824 */ /* 0x000fe400078e0205 */
[----:B------:R-:W-:Y:S02]  /*13d0*/  IMAD R5, R6, c[0x0][0x1c0], RZ ;  /* 0x0000700006057a24 */ /* 0x000fe400078e02ff */
[----:B------:R-:W-:-:S04]  /*13e0*/  IMAD.WIDE.U32 R2, R8, c[0x0][0x1c0], R2 ;  /* 0x0000700008027a25 */ /* 0x000fc800078e0002 */
[----:B------:R-:W-:Y:S02]  /*13f0*/  IMAD R6, R8, c[0x0][0x1c4], R5 ;  /* 0x0000710008067a24 */ /* 0x000fe400078e0205 */
[----:B------:R-:W-:Y:S02]  /*1400*/  IMAD.MOV R5, RZ, RZ, -R0 ;  /* 0x000000ffff057224 */ /* 0x000fe400078e0a00 */
[----:B------:R-:W-:Y:S02]  /*1410*/  IMAD.IADD R3, R3, 0x1, R6 ;  /* 0x0000000103037824 */ /* 0x000fe400078e0206 */
[----:B------:R-:W-:Y:S02]  /*1420*/  IMAD R4, R5, c[0x0][0x2c4], R4 ;  /* 0x0000b10005047a24 */ /* 0x000fe400078e0204 */
[----:B------:R-:W-:Y:S01]  /*1430*/  IMAD R5, R7, c[0x0][0x1b0], RZ ;  /* 0x00006c0007057a24 */ /* 0x000fe200078e02ff */
[C---:B------:R-:W-:Y:S01]  /*1440*/  IADD3 R7, R11.reuse, 0x20, RZ ;  /* 0x000000200b077810 */ /* 0x040fe20007ffe0ff */
[----:B------:R-:W-:Y:S01]  /*1450*/  IMAD.WIDE.U32 R2, R0, c[0x0][0x1b0], R2 ;  /* 0x00006c0000027a25 */ /* 0x000fe200078e0002 */
[----:B------:R-:W-:-:S03]  /*1460*/  IADD3 R11, R11, 0x60, RZ ;  /* 0x000000600b0b7810 */ /* 0x000fc60007ffe0ff */
[----:B------:R-:W-:Y:S01]  /*1470*/  IMAD R6, R0, c[0x0][0x1b4], R5 ;  /* 0x00006d0000067a24 */ /* 0x000fe200078e0205 */
[----:B------:R-:W-:-:S03]  /*1480*/  SHF.R.S32.HI R5, RZ, 0x1f, R4 ;  /* 0x0000001fff057819 */ /* 0x000fc60000011404 */
[----:B------:R-:W-:Y:S02]  /*1490*/  IMAD.IADD R3, R3, 0x1, R6 ;  /* 0x0000000103037824 */ /* 0x000fe400078e0206 */
[----:B------:R-:W-:Y:S02]  /*14a0*/  IMAD R0, R5, c[0x0][0x1a8], RZ ;  /* 0x00006a0005007a24 */ /* 0x000fe400078e02ff */
[----:B------:R-:W-:-:S04]  /*14b0*/  IMAD.WIDE.U32 R2, R4, c[0x0][0x1a8], R2 ;  /* 0x00006a0004027a25 */ /* 0x000fc800078e0002 */
[----:B------:R-:W-:Y:S01]  /*14c0*/  IMAD R0, R4, c[0x0][0x1ac], R0 ;  /* 0x00006b0004007a24 */ /* 0x000fe200078e0200 */
[----:B-1----:R-:W-:Y:S01]  /*14d0*/  LEA R8, P0, R2, c[0x0][0x160], 0x1 ;  /* 0x0000580002087a11 */ /* 0x002fe200078008ff */
[----:B------:R-:W-:Y:S02]  /*14e0*/  IMAD.MOV R6, RZ, RZ, -R12 ;  /* 0x000000ffff067224 */ /* 0x000fe400078e0a0c */
[----:B------:R-:W-:Y:S02]  /*14f0*/  IMAD.IADD R9, R3, 0x1, R0 ;  /* 0x0000000103097824 */ /* 0x000fe400078e0200 */
[----:B------:R-:W1:Y:S01]  /*1500*/  SHFL.IDX PT, R0, R8, RZ, 0x181f ;  /* 0x00181fff08007589 */ /* 0x000e6200000e0000 */
[----:B------:R-:W-:Y:S02]  /*1510*/  IMAD R222, R6, c[0x0][0x2b8], R222 ;  /* 0x0000ae0006de7a24 */ /* 0x000fe400078e02de */
[----:B------:R-:W-:Y:S01]  /*1520*/  LEA.HI.X R9, R2, c[0x0][0x164], R9, 0x1, P0 ;  /* 0x0000590002097a11 */ /* 0x000fe200000f0c09 */
[----:B------:R-:W-:Y:S02]  /*1530*/  SHFL.IDX PT, R10, R8, 0x1, 0x181f ;  /* 0x00381f00080a7f89 */ /* 0x000fe400000e0000 */
[----:B------:R-:W-:-:S02]  /*1540*/  SHF.R.S32.HI R15, RZ, 0x1f, R222 ;  /* 0x0000001fff0f7819 */ /* 0x000fc400000114de */
[----:B------:R-:W2:Y:S04]  /*1550*/  SHFL.IDX PT, R3, R9, RZ, 0x181f ;  /* 0x00181fff09037589 */ /* 0x000ea800000e0000 */
[----:B------:R-:W4:Y:S04]  /*1560*/  SHFL.IDX PT, R12, R9, 0x1, 0x181f ;  /* 0x00381f00090c7f89 */ /* 0x000f2800000e0000 */
[----:B------:R-:W-:Y:S04]  /*1570*/  SHFL.IDX PT, R13, R9, 0x2, 0x181f ;  /* 0x00581f00090d7f89 */ /* 0x000fe800000e0000 */
[----:B------:R-:W-:Y:S01]  /*1580*/  SHFL.IDX PT, R9, R9, 0x3, 0x181f ;  /* 0x00781f0009097f89 */ /* 0x000fe200000e0000 */
[----:B-1----:R-:W-:-:S02]  /*1590*/  @!P1 LEA R4, P5, R226, R0, 0x1 ;  /* 0x00000000e2049211 */ /* 0x002fc400078a08ff */
[----:B------:R-:W-:Y:S02]  /*15a0*/  @!P1 LEA R2, P0, R237, R0, 0x1 ;  /* 0x00000000ed029211 */ /* 0x000fe400078008ff */
[----:B------:R-:W1:Y:S01]  /*15b0*/  SHFL.IDX PT, R0, R8, 0x2, 0x181f ;  /* 0x00581f0008007f89 */ /* 0x000e6200000e0000 */
[----:B--2---:R-:W-:-:S03]  /*15c0*/  @!P1 LEA.HI.X R5, R226, R3, R53, 0x1, P5 ;  /* 0x00000003e2059211 */ /* 0x004fc600028f0c35 */
[----:B------:R-:W2:Y:S01]  /*15d0*/  SHFL.IDX PT, R8, R8, 0x3, 0x181f ;  /* 0x00781f0008087f89 */ /* 0x000ea200000e0000 */
[----:B------:R-:W-:Y:S02]  /*15e0*/  @!P1 LEA.HI.X R3, R237, R3, R52, 0x1, P0 ;  /* 0x00000003ed039211 */ /* 0x000fe400000f0c34 */
[-C--:B------:R-:W-:Y:S01]  /*15f0*/  ISETP.GE.AND P0, PT, R7, R16.reuse, PT ;  /* 0x000000100700720c */ /* 0x080fe20003f06270 */
[----:B------:R1:W-:Y:S01]  /*1600*/  @!P1 LDGSTS.E.BYPASS.LTC128B.128 [R219+0x100], [R4.64], !P2 ;  /* 0x0010000004db9fae */ /* 0x0003e2000d101d46 */
[----:B------:R-:W-:-:S03]  /*1610*/  ISETP.GE.AND P5, PT, R14, R16, PT ;  /* 0x000000100e00720c */ /* 0x000fc60003fa6270 */
[----:B------:R2:W-:Y:S08]  /*1620*/  @!P1 LDGSTS.E.BYPASS.LTC128B.128 [R219+0x4100], [R2.64], !P6 ;  /* 0x0410000002db9fae */ /* 0x0005f0000f101d46 */
[----:B------:R-:W-:-:S04]  /*1630*/  @!P0 LEA R6, P1, R226, R10, 0x1 ;  /* 0x0000000ae2068211 */ /* 0x000fc800078208ff */
[----:B----4-:R-:W-:-:S05]  /*1640*/  @!P0 LEA.HI.X R7, R226, R12, R53, 0x1, P1 ;  /* 0x0000000ce2078211 */ /* 0x010fca00008f0c35 */
[----:B------:R4:W-:Y:S01]  /*1650*/  @!P0 LDGSTS.E.BYPASS.LTC128B.128 [R219+0x1100], [R6.64], !P2 ;  /* 0x0110000006db8fae */ /* 0x0009e2000d101d46 */
[----:B-1----:R-:W-:Y:S02]  /*1660*/  IMAD R4, R15, c[0x0][0x1e0], RZ ;  /* 0x000078000f047a24 */ /* 0x002fe400078e02ff */
[----:B--2---:R-:W-:-:S04]  /*1670*/  IMAD.WIDE.U32 R2, R222, c[0x0][0x1e0], RZ ;  /* 0x00007800de027a25 */ /* 0x004fc800078e00ff */
        /* <DEDUP_REMOVED lines=8> */
[----:B------:R-:W-:Y:S02]  /*1700*/  IMAD.IADD R167, R169, 0x1, R6 ;  /* 0x00000001a9a77824 */ /* 0x000fe400078e0206 */
[----:B------:R-:W-:-:S03]  /*1710*/  IMAD.IADD R164, R37, 0x1, -R10 ;  /* 0x0000000125a47824 */ /* 0x000fc600078e0a0a */
        /* <DEDUP_REMOVED lines=9> */
[----:B------:R-:W-:Y:S02]  /*17b0*/  @!P5 LEA R2, P1, R237, R0, 0x1 ;  /* 0x00000000ed02d211 */ /* 0x000fe400078208ff */
[----:B------:R-:W-:Y:S01]  /*17c0*/  IADD3.X R7, R167, R3, R7, P0, !PT ;  /* 0x00000003a7077210 */ /* 0x000fe200007fe407 */
[----:B------:R1:W-:Y:S01]  /*17d0*/  @!P5 LDGSTS.E.BYPASS.LTC128B.128 [R219+0x2100], [R4.64], !P2 ;  /* 0x0210000004dbdfae */ /* 0x0003e2000d101d46 */
[----:B------:R-:W-:Y:S02]  /*17e0*/  LEA R0, P0, R6, c[0x0][0x1c8], 0x1 ;  /* 0x0000720006007a11 */ /* 0x000fe400078008ff */
        /* <DEDUP_REMOVED lines=70> */
[----:B------:R-:W-:Y:S02]  /*1c50*/  IMAD.IADD R3, R3, 0x1, R0 ;  /* 0x0000000103037824 */ /* 0x000fe400078e0200 */
[----:B------:R-:W-:Y:S02]  /*1c60*/  IMAD R0, R45, c[0x0][0x210], RZ ;  /* 0x000084002d007a24 */ /* 0x000fe400078e02ff */
[----:B------:R-:W-:-:S04]  /*1c70*/  IMAD.WIDE.U32 R2, R221, c[0x0][0x218], R2 ;  /* 0x00008600dd027a25 */ /* 0x000fc800078e0002 */
[----:B------:R-:W-:Y:S01]  /*1c80*/  IMAD R0, R54, c[0x0][0x214], R0 ;  /* 0x0000850036007a24 */ /* 0x000fe200078e0200 */
        /* <DEDUP_REMOVED lines=12> */
[----:B------:R-:W2:Y:S04]  /*1d50*/  LDSM.16.M88.4 R8, [R205] ;  /* 0x00000000cd08783b */ /* 0x000ea80000000200 */
[----:B-1----:R-:W1:Y:S04]  /*1d60*/  LDSM.16.M88.4 R4, [R205+0x800] ;  /* 0x00080000cd04783b */ /* 0x002e680000000200 */
[----:B------:R-:W3:Y:S04]  /*1d70*/  LDSM.16.M88.4 R36, [R205+0x1000] ;  /* 0x00100000cd24783b */ /* 0x000ee80000000200 */
[----:B------:R-:W4:Y:S04]  /*1d80*/  LDSM.16.M88.4 R32, [R204] ;  /* 0x00000000cc20783b */ /* 0x000f280000000200 */
[----:B------:R-:W3:Y:S04]  /*1d90*/  LDSM.16.M88.4 R28, [R204+0x800] ;  /* 0x00080000cc1c783b */ /* 0x000ee80000000200 */
[----:B------:R-:W3:Y:S04]  /*1da0*/  LDSM.16.M88.4 R40, [R205+0x1800] ;  /* 0x00180000cd28783b */ /* 0x000ee80000000200 */
[----:B------:R-:W3:Y:S04]  /*1db0*/  LDSM.16.M88.4 R48, [R204+0x1000] ;  /* 0x00100000cc30783b */ /* 0x000ee80000000200 */
[----:B------:R-:W-:Y:S04]  /*1dc0*/  LDSM.16.M88.4 R56, [R204+0x3000] ;  /* 0x00300000cc38783b */ /* 0x000fe80000000200 */
[----:B------:R-:W-:Y:S01]  /*1dd0*/  LDSM.16.M88.4 R68, [R204+0x3800] ;  /* 0x00380000cc44783b */ /* 0x000fe20000000200 */
[C---:B--2---:R-:W-:Y:S08]  /*1de0*/  HMMA.16816.F32 R24, R136.reuse, R8, RZ ;  /* 0x000000088818723c */ /* 0x044ff000000018ff */
[C---:B-1----:R-:W-:Y:S08]  /*1df0*/  HMMA.16816.F32 R16, R136.reuse, R4, RZ ;  /* 0x000000048810723c */ /* 0x042ff000000018ff */
[C---:B------:R-:W-:Y:S08]  /*1e00*/  HMMA.16816.F32 R4, R136.reuse, R6, RZ ;  /* 0x000000068804723c */ /* 0x040ff000000018ff */
[C---:B------:R-:W-:Y:S08]  /*1e10*/  HMMA.16816.F32 R20, R136.reuse, R10, RZ ;  /* 0x0000000a8814723c */ /* 0x040ff000000018ff */
[----:B---3--:R-:W-:Y:S08]  /*1e20*/  HMMA.16816.F32 R8, R136, R36, RZ ;  /* 0x000000248808723c */ /* 0x008ff000000018ff */
[C---:B----4-:R-:W-:Y:S01]  /*1e30*/  HMMA.16816.F32 R100, R140.reuse, R32, R24 ;  /* 0x000000208c64723c */ /* 0x050fe20000001818 */
[----:B------:R-:W-:Y:S07]  /*1e40*/  LDSM.16.M88.4 R24, [R204+0x1800] ;  /* 0x00180000cc18783b */ /* 0x000fee0000000200 */
[C---:B------:R-:W-:Y:S07]  /*1e50*/  HMMA.16816.F32 R104, R140.reuse, R30, R4 ;  /* 0x0000001e8c68723c */ /* 0x040fee0000001804 */
[----:B------:R-:W-:Y:S01]  /*1e60*/  IMAD R4, R44, c[0x0][0x218], RZ ;  /* 0x000086002c047a24 */ /* 0x000fe200078e02ff */
[----:B------:R-:W-:Y:S01]  /*1e70*/  HMMA.16816.F32 R96, R140, R28, R16 ;  /* 0x0000001c8c60723c */ /* 0x000fe20000001810 */
[----:B------:R-:W-:Y:S01]  /*1e80*/  IMAD.IADD R5, R47, 0x1, R0 ;  /* 0x000000012f057824 */ /* 0x000fe200078e0200 */
[----:B------:R-:W-:Y:S01]  /*1e90*/  LDSM.16.M88.4 R28, [R205+0x2000] ;  /* 0x00200000cd1c783b */ /* 0x000fe20000000200 */
[----:B------:R-:W-:-:S03]  /*1ea0*/  IMAD R0, R221, c[0x0][0x21c], R4 ;  /* 0x00008700dd007a24 */ /* 0x000fc600078e0204 */
[----:B------:R1:W-:Y:S02]  /*1eb0*/  STL [R1+0x34], R5 ;  /* 0x0000340501007387 */ /* 0x0003e40000100800 */
[----:B------:R-:W-:Y:S01]  /*1ec0*/  HMMA.16816.F32 R16, R136, R38, RZ ;  /* 0x000000268810723c */ /* 0x000fe200000018ff */
[----:B------:R-:W-:Y:S01]  /*1ed0*/  IADD3.X R3, R5, R3, R0, P0, !PT ;  /* 0x0000000305037210 */ /* 0x000fe200007fe400 */
[----:B------:R-:W-:Y:S01]  /*1ee0*/  LDSM.16.M88.4 R44, [R204+0x2000] ;  /* 0x00200000cc2c783b */ /* 0x000fe20000000200 */
[----:B------:R-:W-:-:S03]  /*1ef0*/  LEA R0, P0, R2, c[0x0][0x1f8], 0x1 ;  /* 0x00007e0002007a11 */ /* 0x000fc600078008ff */
[----:B------:R-:W-:Y:S01]  /*1f00*/  LDSM.16.M88.4 R36, [R205+0x3000] ;  /* 0x00300000cd24783b */ /* 0x000fe20000000200 */
[----:B------:R-:W-:Y:S01]  /*1f10*/  LEA.HI.X R4, R2, c[0x0][0x1fc], R3, 0x1, P0 ;  /* 0x00007f0002047a11 */ /* 0x000fe200000f0c03 */
[----:B------:R-:W-:Y:S02]  /*1f20*/  HMMA.16816.F32 R112, R140, R34, R20 ;  /* 0x000000228c70723c */ /* 0x000fe40000001814 */
[----:B------:R-:W2:Y:S04]  /*1f30*/  SHFL.IDX PT, R2, R0, RZ, 0x181f ;  /* 0x00181fff00027589 */ /* 0x000ea800000e0000 */
[----:B------:R-:W3:Y:S02]  /*1f40*/  SHFL.IDX PT, R3, R0, 0x1, 0x181f ;  /* 0x00381f0000037f89 */ /* 0x000ee400000e0000 */
[----:B------:R-:W-:Y:S02]  /*1f50*/  HMMA.16816.F32 R20, R136, R42, RZ ;  /* 0x0000002a8814723c */ /* 0x000fe400000018ff */
[----:B------:R-:W4:Y:S04]  /*1f60*/  SHFL.IDX PT, R6, R4, RZ, 0x181f ;  /* 0x00181fff04067589 */ /* 0x000f2800000e0000 */
[----:B------:R-:W3:Y:S01]  /*1f70*/  SHFL.IDX PT, R7, R4, 0x1, 0x181f ;  /* 0x00381f0004077f89 */ /* 0x000ee200000e0000 */
[----:B-1----:R-:W-:Y:S01]  /*1f80*/  SHF.L.U64.HI R5, R237, 0x1, R52 ;  /* 0x00000001ed057819 */ /* 0x002fe20000010234 */
[----:B------:R-:W-:Y:S02]  /*1f90*/  HMMA.16816.F32 R92, R140, R48, R8 ;  /* 0x000000308c5c723c */ /* 0x000fe40000001808 */
[----:B------:R-:W1:Y:S04]  /*1fa0*/  SHFL.IDX PT, R12, R0, 0x2, 0x181f ;  /* 0x00581f00000c7f89 */ /* 0x000e6800000e0000 */
[----:B------:R-:W-:Y:S02]  /*1fb0*/  SHFL.IDX PT, R0, R0, 0x3, 0x181f ;  /* 0x00781f0000007f89 */ /* 0x000fe400000e0000 */
[----:B------:R-:W-:Y:S01]  /*1fc0*/  HMMA.16816.F32 R8, R136, R40, RZ ;  /* 0x000000288808723c */ /* 0x000fe200000018ff */
[CC--:B--2---:R-:W-:Y:S01]  /*1fd0*/  IADD3 R14, P0, R2.reuse, R165.reuse, RZ ;  /* 0x000000a5020e7210 */ /* 0x0c4fe20007f1e0ff */
[----:B------:R-:W2:Y:S06]  /*1fe0*/  LDSM.16.M88.4 R40, [R205+0x2800] ;  /* 0x00280000cd28783b */ /* 0x000eac0000000200 */
[C---:B------:R-:W-:Y:S01]  /*1ff0*/  HMMA.16816.F32 R76, R140.reuse, R50, R16 ;  /* 0x000000328c4c723c */ /* 0x040fe20000001810 */
[----:B------:R-:W1:Y:S04]  /*2000*/  SHFL.IDX PT, R17, R4, 0x2, 0x181f ;  /* 0x00581f0004117f89 */ /* 0x000e6800000e0000 */
[----:B------:R-:W-:Y:S03]  /*2010*/  LDSM.16.M88.4 R48, [R204+0x2800] ;  /* 0x00280000cc30783b */ /* 0x000fe60000000200 */
[C---:B------:R-:W-:Y:S01]  /*2020*/  HMMA.16816.F32 R108, R140.reuse, R26, R20 ;  /* 0x0000001a8c6c723c */ /* 0x040fe20000001814 */
[----:B------:R1:W2:Y:S07]  /*2030*/  SHFL.IDX PT, R20, R4, 0x3, 0x181f ;  /* 0x00781f0004147f89 */ /* 0x0002ae00000e0000 */
[----:B------:R-:W-:Y:S07]  /*2040*/  HMMA.16816.F32 R80, R140, R24, R8 ;  /* 0x000000188c50723c */ /* 0x000fee0000001808 */
[----:B------:R-:W-:Y:S01]  /*2050*/  IADD3 R10, P1, R2, R166, RZ ;  /* 0x000000a6020a7210 */ /* 0x000fe20007f3e0ff */
[----:B------:R-:W-:Y:S01]  /*2060*/  HMMA.16816.F32 R32, R136, R28, RZ ;  /* 0x0000001c8820723c */ /* 0x000fe200000018ff */
[----:B---3--:R-:W-:-:S03]  /*2070*/  IADD3 R8, P6, R3, R165, RZ ;  /* 0x000000a503087210 */ /* 0x008fc60007fde0ff */
[----:B----4-:R-:W-:Y:S01]  /*2080*/  IMAD.X R11, R6, 0x1, R5, P1 ;  /* 0x00000001060b7824 */ /* 0x010fe200008e0605 */
[----:B-1----:R-:W-:-:S03]  /*2090*/  SHF.L.U64.HI R4, R226, 0x1, R53 ;  /* 0x00000001e2047819 */ /* 0x002fc60000010235 */
[----:B------:R-:W-:Y:S01]  /*20a0*/  HMMA.16816.F32 R28, R136, R30, RZ ;  /* 0x0000001e881c723c */ /* 0x000fe200000018ff */
[----:B------:R-:W1:Y:S01]  /*20b0*/  LDSM.16.M88.4 R52, [R205+0x3800] ;  /* 0x00380000cd34783b */ /* 0x000e620000000200 */
[--C-:B------:R-:W-:Y:S01]  /*20c0*/  IMAD.X R15, R6, 0x1, R4.reuse, P0 ;  /* 0x00000001060f7824 */ /* 0x100fe200000e0604 */
[----:B------:R-:W-:Y:S01]  /*20d0*/  IADD3 R6, P1, R3, R166, RZ ;  /* 0x000000a603067210 */ /* 0x000fe20007f3e0ff */
[----:B------:R-:W-:Y:S01]  /*20e0*/  IMAD.X R9, R7, 0x1, R4, P6 ;  /* 0x0000000107097824 */ /* 0x000fe200030e0604 */
[----:B------:R-:W-:-:S03]  /*20f0*/  IADD3 R2, P6, R12, R165, RZ ;  /* 0x000000a50c027210 */ /* 0x000fc60007fde0ff */
[----:B--2---:R-:W-:Y:S01]  /*2100*/  HMMA.16816.F32 R24, R136, R40, RZ ;  /* 0x000000288818723c */ /* 0x004fe200000018ff */
[----:B------:R-:W-:Y:S01]  /*2110*/  ISETP.LT.OR P0, PT, R13, 0x1, P5 ;  /* 0x000000010d00780c */ /* 0x000fe20002f01670 */
[----:B------:R-:W-:Y:S01]  /*2120*/  IMAD.X R7, R7, 0x1, R5, P1 ;  /* 0x0000000107077824 */ /* 0x000fe200008e0605 */
[----:B------:R-:W-:Y:S01]  /*2130*/  IADD3 R16, P1, R12, R166, RZ ;  /* 0x000000a60c107210 */ /* 0x000fe20007f3e0ff */
[----:B------:R-:W-:Y:S01]  /*2140*/  IMAD.X R3, R17, 0x1, R4, P6 ;  /* 0x0000000111037824 */ /* 0x000fe200030e0604 */
[----:B------:R-:W-:-:S03]  /*2150*/  IADD3 R18, P6, R0, R165, RZ ;  /* 0x000000a500127210 */ /* 0x000fc60007fde0ff */
[----:B------:R-:W-:Y:S01]  /*2160*/  IMAD.X R17, R17, 0x1, R5, P1 ;  /* 0x0000000111117824 */ /* 0x000fe200008e0605 */
[----:B------:R-:W-:Y:S01]  /*2170*/  ISETP.GE.AND P1, PT, R237, c[0x0][0x1d4], PT ;  /* 0x00007500ed007a0c */ /* 0x000fe20003f26270 */
[----:B------:R-:W-:Y:S01]  /*2180*/  IMAD.X R19, R20, 0x1, R4, P6 ;  /* 0x0000000114137824 */ /* 0x000fe200030e0604 */
[----:B------:R-:W-:Y:S02]  /*2190*/  HMMA.16816.F32 R88, R140, R44, R32 ;  /* 0x0000002c8c58723c */ /* 0x000fe40000001820 */
[C---:B------:R-:W-:Y:S01]  /*21a0*/  ISETP.LT.OR P6, PT, R13.reuse, 0x1, P1 ;  /* 0x000000010d00780c */ /* 0x040fe20000fc1670 */
[----:B------:R-:W-:Y:S01]  /*21b0*/  @!PT LDS RZ, [RZ] ;  /* 0x00000000fffff984 */ /* 0x000fe20000000800 */
[----:B------:R-:W-:Y:S01]  /*21c0*/  @!PT LDS RZ, [RZ] ;  /* 0x00000000fffff984 */ /* 0x000fe20000000800 */
[----:B------:R-:W-:Y:S01]  /*21d0*/  @!PT LDS RZ, [RZ] ;  /* 0x00000000fffff984 */ /* 0x000fe20000000800 */
[----:B------:R2:W-:Y:S01]  /*21e0*/  LDGSTS.E.BYPASS.LTC128B.128 [R219+0x100], [R14.64], !P0 ;  /* 0x001000000edb7fae */ /* 0x0005e2000c101d46 */
[----:B------:R-:W-:-:S04]  /*21f0*/  ISETP.LT.OR P0, PT, R13, 0x21, P5 ;  /* 0x000000210d00780c */ /* 0x000fc80002f01670 */
[----:B------:R-:W-:Y:S07]  /*2200*/  HMMA.16816.F32 R84, R140, R46, R28 ;  /* 0x0000002e8c54723c */ /* 0x000fee000000181c */
[----:B------:R3:W-:Y:S01]  /*2210*/  LDGSTS.E.BYPASS.LTC128B.128 [R219+0x4100], [R10.64], !P6 ;  /* 0x041000000adb7fae */ /* 0x0007e2000f101d46 */
[C---:B------:R-:W-:Y:S01]  /*2220*/  ISETP.LT.OR P6, PT, R13.reuse, 0x21, P1 ;  /* 0x000000210d00780c */ /* 0x040fe20000fc1670 */
[----:B------:R-:W-:Y:S02]  /*2230*/  HMMA.16816.F32 R28, R136, R42, RZ ;  /* 0x0000002a881c723c */ /* 0x000fe400000018ff */
[----:B------:R3:W-:Y:S01]  /*2240*/  LDGSTS.E.BYPASS.LTC128B.128 [R219+0x1100], [R8.64], !P0 ;  /* 0x0110000008db7fae */ /* 0x0007e2000c101d46 */
[----:B------:R-:W-:-:S02]  /*2250*/  ISETP.LT.OR P0, PT, R13, 0x41, P5 ;  /* 0x000000410d00780c */ /* 0x000fc40002f01670 */
[----:B------:R-:W-:-:S03]  /*2260*/  ISETP.LT.OR P5, PT, R13, 0x61, P5 ;  /* 0x000000610d00780c */ /* 0x000fc60002fa1670 */
[----:B------:R-:W-:Y:S04]  /*2270*/  HMMA.16816.F32 R72, R140, R48, R24 ;  /* 0x000000308c48723c */ /* 0x000fe80000001818 */
[----:B------:R4:W-:Y:S01]  /*2280*/  LDGSTS.E.BYPASS.LTC128B.128 [R219+0x5100], [R6.64], !P6 ;  /* 0x0510000006db7fae */ /* 0x0009e2000f101d46 */
[C---:B------:R-:W-:Y:S02]  /*2290*/  ISETP.LT.OR P6, PT, R13.reuse, 0x41, P1 ;  /* 0x000000410d00780c */ /* 0x040fe40000fc1670 */
[----:B------:R-:W-:Y:S01]  /*22a0*/  ISETP.LT.OR P1, PT, R13, 0x61, P1 ;  /* 0x000000610d00780c */ /* 0x000fe20000f21670 */
[----:B------:R1:W-:Y:S01]  /*22b0*/  LDGSTS.E.BYPASS.LTC128B.128 [R219+0x2100], [R2.64], !P0 ;  /* 0x0210000002db7fae */ /* 0x0003e2000c101d46 */
[----:B--2---:R-:W-:Y:S08]  /*22c0*/  HMMA.16816.F32 R12, R136, R36, RZ ;  /* 0x00000024880c723c */ /* 0x004ff000000018ff */
[----:B------:R-:W-:Y:S01]  /*22d0*/  HMMA.16816.F32 R64, R140, R50, R28 ;  /* 0x000000328c40723c */ /* 0x000fe2000000181c */
[----:B------:R2:W-:Y:S04]  /*22e0*/  LDGSTS.E.BYPASS.LTC128B.128 [R219+0x6100], [R16.64], !P6 ;  /* 0x0610000010db7fae */ /* 0x0005e8000f101d46 */
[----:B------:R2:W-:Y:S03]  /*22f0*/  LDGSTS.E.BYPASS.LTC128B.128 [R219+0x3100], [R18.64], !P5 ;  /* 0x0310000012db7fae */ /* 0x0005e6000e901d46 */
[----:B---3--:R-:W-:Y:S01]  /*2300*/  HMMA.16816.F32 R8, R136, R38, RZ ;  /* 0x000000268808723c */ /* 0x008fe200000018ff */
[----:B----4-:R-:W-:-:S07]  /*2310*/  IMAD.MOV.U32 R6, RZ, RZ, 0x40 ;  /* 0x00000040ff067424 */ /* 0x010fce00078e00ff */
[----:B------:R-:W-:Y:S01]  /*2320*/  HMMA.16816.F32 R60, R140, R56, R12 ;  /* 0x000000388c3c723c */ /* 0x000fe2000000180c */
[----:B-1----:R-:W-:Y:S02]  /*2330*/  IADD3 R2, P0, R0, R166, RZ ;  /* 0x000000a600027210 */ /* 0x002fe40007f1e0ff */
[----:B------:R-:W-:-:S03]  /*2340*/  SEL R0, R6, 0xffffffc0, !P2 ;  /* 0xffffffc006007807 */ /* 0x000fc60005000000 */
[----:B------:R-:W-:Y:S01]  /*2350*/  IMAD.X R3, R20, 0x1, R5, P0 ;  /* 0x0000000114037824 */ /* 0x000fe200000e0605 */
[----:B------:R-:W-:Y:S01]  /*2360*/  ISETP.GE.AND P0, PT, R223, 0x2, PT ;  /* 0x00000002df00780c */ /* 0x000fe20003f06270 */
[----:B------:R-:W-:Y:S01]  /*2370*/  IMAD.IADD R207, R205, 0x1, R0 ;  /* 0x00000001cdcf7824 */ /* 0x000fe200078e0200 */
[----:B------:R-:W-:Y:S02]  /*2380*/  HMMA.16816.F32 R20, R136, R52, RZ ;  /* 0x000000348814723c */ /* 0x000fe400000018ff */
[----:B------:R1:W-:Y:S01]  /*2390*/  LDGSTS.E.BYPASS.LTC128B.128 [R219+0x7100], [R2.64], !P1 ;  /* 0x0710000002db7fae */ /* 0x0003e2000c901d46 */
[----:B------:R-:W-:-:S03]  /*23a0*/  ISETP.GT.AND P1, PT, R171, 0x7f, PT ;  /* 0x0000007fab00780c */ /* 0x000fc60003f24270 */
[----:B------:R-:W3:Y:S02]  /*23b0*/  LDSM.16.M88.4 R24, [R207] ;  /* 0x00000000cf18783b */ /* 0x000ee40000000200 */
[----:B--2---:R-:W-:Y:S02]  /*23c0*/  HMMA.16816.F32 R16, R136, R54, RZ ;  /* 0x000000368810723c */ /* 0x004fe400000018ff */
[----:B------:R-:W2:Y:S04]  /*23d0*/  LDSM.16.M88.4 R28, [R207+0x1000] ;  /* 0x00100000cf1c783b */ /* 0x000ea80000000200 */
[----:B------:R-:W4:Y:S02]  /*23e0*/  LDSM.16.M88.4 R32, [R207+0x800] ;  /* 0x00080000cf20783b */ /* 0x000f240000000200 */
[C---:B------:R-:W-:Y:S02]  /*23f0*/  HMMA.16816.F32 R56, R140.reuse, R58, R8 ;  /* 0x0000003a8c38723c */ /* 0x040fe40000001808 */
[----:B------:R-:W2:Y:S04]  /*2400*/  LDSM.16.M88.4 R8, [R207+0x1800] ;  /* 0x00180000cf08783b */ /* 0x000ea80000000200 */
[----:B------:R-:W2:Y:S02]  /*2410*/  LDSM.16.M88.4 R12, [R207+0x2000] ;  /* 0x00200000cf0c783b */ /* 0x000ea40000000200 */
[----:B------:R-:W-:Y:S02]  /*2420*/  HMMA.16816.F32 R52, R140, R68, R20 ;  /* 0x000000448c34723c */ /* 0x000fe40000001814 */
[----:B------:R-:W0:Y:S01]  /*2430*/  LDGDEPBAR ;  /* 0x00000000000079af */ /* 0x000e220000000000 */
[----:B-1----:R-:W-:-:S05]  /*2440*/  IADD3 R2, R204, 0x4000, RZ ;  /* 0x00004000cc027810 */ /* 0x002fca0007ffe0ff */
[----:B------:R-:W-:Y:S01]  /*2450*/  HMMA.16816.F32 R40, R140, R70, R16 ;  /* 0x000000468c28723c */ /* 0x000fe20000001810 */
[----:B------:R-:W1:Y:S01]  /*2460*/  LDSM.16.M88.4 R16, [R207+0x2800] ;  /* 0x00280000cf10783b */ /* 0x000e620000000200 */
[----:B------:R-:W-:-:S05]  /*2470*/  IMAD.IADD R206, R2, 0x1, R0 ;  /* 0x0000000102ce7824 */ /* 0x000fca00078e0200 */
[----:B------:R-:W-:Y:S01]  /*2480*/  LDSM.16.M88.4 R20, [R206+-0x4000] ;  /* 0xffc00000ce14783b */ /* 0x000fe20000000200 */
[C---:B---3--:R-:W-:Y:S08]  /*2490*/  HMMA.16816.F32 R48, R176.reuse, R24, R100 ;  /* 0x00000018b030723c */ /* 0x048ff00000001864 */
[C---:B------:R-:W-:Y:S01]  /*24a0*/  HMMA.16816.F32 R36, R176.reuse, R26, R112 ;  /* 0x0000001ab024723c */ /* 0x040fe20000001870 */
[----:B------:R-:W-:Y:S07]  /*24b0*/  LDSM.16.M88.4 R24, [R207+0x3800] ;  /* 0x00380000cf18783b */ /* 0x000fee0000000200 */
[C---:B--2---:R-:W-:Y:S08]  /*24c0*/  HMMA.16816.F32 R68, R176.reuse, R28, R92 ;  /* 0x0000001cb044723c */ /* 0x044ff0000000185c */
[C---:B------:R-:W-:Y:S01]  /*24d0*/  HMMA.16816.F32 R76, R176.reuse, R30, R76 ;  /* 0x0000001eb04c723c */ /* 0x040fe2000000184c */
[----:B------:R-:W2:Y:S07]  /*24e0*/  LDSM.16.M88.4 R28, [R207+0x3000] ;  /* 0x00300000cf1c783b */ /* 0x000eae0000000200 */
[C---:B----4-:R-:W-:Y:S08]  /*24f0*/  HMMA.16816.F32 R44, R176.reuse, R32, R96 ;  /* 0x00000020b02c723c */ /* 0x050ff00000001860 */
[C---:B------:R-:W-:Y:S08]  /*2500*/  HMMA.16816.F32 R32, R176.reuse, R34, R104 ;  /* 0x00000022b020723c */ /* 0x040ff00000001868 */
[C---:B------:R-:W-:Y:S08]  /*2510*/  HMMA.16816.F32 R80, R176.reuse, R8, R80 ;  /* 0x00000008b050723c */ /* 0x040ff00000001850 */
[C---:B------:R-:W-:Y:S01]  /*2520*/  HMMA.16816.F32 R108, R176.reuse, R10, R108 ;  /* 0x0000000ab06c723c */ /* 0x040fe2000000186c */
[----:B------:R-:W3:Y:S07]  /*2530*/  LDSM.16.M88.4 R8, [R206+-0x3800] ;  /* 0xffc80000ce08783b */ /* 0x000eee0000000200 */
[C---:B------:R-:W-:Y:S08]  /*2540*/  HMMA.16816.F32 R100, R176.reuse, R14, R84 ;  /* 0x0000000eb064723c */ /* 0x040ff00000001854 */
[C---:B-1----:R-:W-:Y:S08]  /*2550*/  HMMA.16816.F32 R96, R176.reuse, R16, R72 ;  /* 0x00000010b060723c */ /* 0x042ff00000001848 */
[C---:B--2---:R-:W-:Y:S08]  /*2560*/  HMMA.16816.F32 R104, R176.reuse, R28, R60 ;  /* 0x0000001cb068723c */ /* 0x044ff0000000183c */
[C---:B------:R-:W-:Y:S01]  /*2570*/  HMMA.16816.F32 R92, R176.reuse, R30, R56 ;  /* 0x0000001eb05c723c */ /* 0x040fe20000001838 */
[----:B------:R-:W1:Y:S07]  /*2580*/  LDSM.16.M88.4 R28, [R206+-0x2800] ;  /* 0xffd80000ce1c783b */ /* 0x000e6e0000000200 */
[C---:B------:R-:W-:Y:S08]  /*2590*/  HMMA.16816.F32 R84, R176.reuse, R24, R52 ;  /* 0x00000018b054723c */ /* 0x040ff00000001834 */
[C---:B------:R-:W-:Y:S01]  /*25a0*/  HMMA.16816.F32 R72, R176.reuse, R26, R40 ;  /* 0x0000001ab048723c */ /* 0x040fe20000001828 */
[----:B------:R-:W2:Y:S07]  /*25b0*/  LDSM.16.M88.4 R24, [R206+-0x2000] ;  /* 0xffe00000ce18783b */ /* 0x000eae0000000200 */
[C---:B------:R-:W-:Y:S01]  /*25c0*/  HMMA.16816.F32 R88, R176.reuse, R12, R88 ;  /* 0x0000000cb058723c */ /* 0x040fe20000001858 */
[----:B------:R-:W-:Y:S07]  /*25d0*/  LDSM.16.M88.4 R12, [R206+-0x1000] ;  /* 0xfff00000ce0c783b */ /* 0x000fee0000000200 */
[----:B------:R-:W-:Y:S01]  /*25e0*/  HMMA.16816.F32 R112, R176, R18, R64 ;  /* 0x00000012b070723c */ /* 0x000fe20000001840 */
[----:B------:R-:W4:Y:S07]  /*25f0*/  LDSM.16.M88.4 R16, [R206+-0x3000] ;  /* 0xffd00000ce10783b */ /* 0x000f2e0000000200 */
[C---:B------:R-:W-:Y:S08]  /*2600*/  HMMA.16816.F32 R64, R180.reuse, R20, R48 ;  /* 0x00000014b440723c */ /* 0x040ff00000001830 */
[C---:B------:R-:W-:Y:S01]  /*2610*/  HMMA.16816.F32 R56, R180.reuse, R22, R36 ;  /* 0x00000016b438723c */ /* 0x040fe20000001824 */
[----:B------:R-:W4:Y:S07]  /*2620*/  LDSM.16.M88.4 R20, [R206+-0x1800] ;  /* 0xffe80000ce14783b */ /* 0x000f2e0000000200 */
[C---:B---3--:R-:W-:Y:S08]  /*2630*/  HMMA.16816.F32 R48, R180.reuse, R10, R32 ;  /* 0x0000000ab430723c */ /* 0x048ff00000001820 */
[C---:B------:R-:W-:Y:S01]  /*2640*/  HMMA.16816.F32 R52, R180.reuse, R8, R44 ;  /* 0x00000008b434723c */ /* 0x040fe2000000182c */
[----:B------:R-:W3:Y:S07]  /*2650*/  LDSM.16.M88.4 R8, [R206+-0x800] ;  /* 0xfff80000ce08783b */ /* 0x000eee0000000200 */
[C---:B-1----:R-:W-:Y:S01]  /*2660*/  HMMA.16816.F32 R36, R180.reuse, R28, R80 ;  /* 0x0000001cb424723c */ /* 0x042fe20000001850 */
[----:B------:R-:W-:Y:S07]  /*2670*/  LDSM.16.M88.4 R80, [R204+0x5000] ;  /* 0x00500000cc50783b */ /* 0x000fee0000000200 */
[C---:B------:R-:W-:Y:S01]  /*2680*/  HMMA.16816.F32 R32, R180.reuse, R30, R108 ;  /* 0x0000001eb420723c */ /* 0x040fe2000000186c */
[----:B------:R-:W1:Y:S07]  /*2690*/  LDSM.16.M88.4 R28, [R205+0x4000] ;  /* 0x00400000cd1c783b */ /* 0x000e6e0000000200 */
[C---:B--2---:R-:W-:Y:S08]  /*26a0*/  HMMA.16816.F32 R60, R180.reuse, R24, R88 ;  /* 0x00000018b43c723c */ /* 0x044ff00000001858 */
[C---:B------:R-:W-:Y:S01]  /*26b0*/  HMMA.16816.F32 R88, R180.reuse, R26, R100 ;  /* 0x0000001ab458723c */ /* 0x040fe20000001864 */
[----:B------:R-:W2:Y:S07]  /*26c0*/  LDSM.16.M88.4 R24, [R205+0x4800] ;  /* 0x00480000cd18783b */ /* 0x000eae0000000200 */
[C---:B----4-:R-:W-:Y:S01]  /*26d0*/  HMMA.16816.F32 R44, R180.reuse, R16, R68 ;  /* 0x00000010b42c723c */ /* 0x050fe20000001844 */
[----:B------:R-:W-:Y:S07]  /*26e0*/  LDSM.16.M88.4 R68, [R204+0x4800] ;  /* 0x00480000cc44783b */ /* 0x000fee0000000200 */
[C---:B------:R-:W-:Y:S01]  /*26f0*/  HMMA.16816.F32 R40, R180.reuse, R18, R76 ;  /* 0x00000012b428723c */ /* 0x040fe2000000184c */
[----:B------:R-:W4:Y:S04]  /*2700*/  LDSM.16.M88.4 R16, [R205+0x5800] ;  /* 0x00580000cd10783b */ /* 0x000f280000000200 */
[----:B------:R-:W-:Y:S03]  /*2710*/  LDSM.16.M88.4 R76, [R204+0x5800] ;  /* 0x00580000cc4c783b */ /* 0x000fe60000000200 */
[C---:B------:R-:W-:Y:S08]  /*2720*/  HMMA.16816.F32 R96, R180.reuse, R20, R96 ;  /* 0x00000014b460723c */ /* 0x040ff00000001860 */
[C---:B------:R-:W-:Y:S01]  /*2730*/  HMMA.16816.F32 R112, R180.reuse, R22, R112 ;  /* 0x00000016b470723c */ /* 0x040fe20000001870 */
[----:B------:R-:W2:Y:S07]  /*2740*/  LDSM.16.M88.4 R20, [R205+0x5000] ;  /* 0x00500000cd14783b */ /* 0x000eae0000000200 */
[C---:B------:R-:W-:Y:S08]  /*2750*/  HMMA.16816.F32 R148, R180.reuse, R12, R104 ;  /* 0x0000000cb494723c */ /* 0x040ff00000001868 */
[C---:B------:R-:W-:Y:S01]  /*2760*/  HMMA.16816.F32 R144, R180.reuse, R14, R92 ;  /* 0x0000000eb490723c */ /* 0x040fe2000000185c */
[----:B------:R-:W4:Y:S07]  /*2770*/  LDSM.16.M88.4 R12, [R205+0x6000] ;  /* 0x00600000cd0c783b */ /* 0x000f2e0000000200 */
[C---:B---3--:R-:W-:Y:S08]  /*2780*/  HMMA.16816.F32 R132, R180.reuse, R8, R84 ;  /* 0x00000008b484723c */ /* 0x048ff00000001854 */
[----:B------:R-:W-:Y:S01]  /*2790*/  HMMA.16816.F32 R128, R180, R10, R72 ;  /* 0x0000000ab480723c */ /* 0x000fe20000001848 */
[----:B------:R-:W3:Y:S07]  /*27a0*/  LDSM.16.M88.4 R8, [R205+0x6800] ;  /* 0x00680000cd08783b */ /* 0x000eee0000000200 */
[C---:B-1----:R-:W-:Y:S01]  /*27b0*/  HMMA.16816.F32 R120, R184.reuse, R30, R56 ;  /* 0x0000001eb878723c */ /* 0x042fe20000001838 */
[----:B------:R-:W1:Y:S07]  /*27c0*/  LDSM.16.M88.4 R56, [R205+0x7000] ;  /* 0x00700000cd38783b */ /* 0x000e6e0000000200 */
[C---:B--2---:R-:W-:Y:S01]  /*27d0*/  HMMA.16816.F32 R108, R184.reuse, R26, R48 ;  /* 0x0000001ab86c723c */ /* 0x044fe20000001830 */
[----:B------:R-:W2:Y:S07]  /*27e0*/  LDSM.16.M88.4 R48, [R205+0x7800] ;  /* 0x00780000cd30783b */ /* 0x000eae0000000200 */
[C---:B------:R-:W-:Y:S01]  /*27f0*/  HMMA.16816.F32 R116, R184.reuse, R24, R52 ;  /* 0x00000018b874723c */ /* 0x040fe20000001834 */
[----:B------:R-:W1:Y:S07]  /*2800*/  LDSM.16.M88.4 R52, [R204+0x4000] ;  /* 0x00400000cc34783b */ /* 0x000e6e0000000200 */
[C---:B----4-:R-:W-:Y:S01]  /*2810*/  HMMA.16816.F32 R92, R184.reuse, R16, R36 ;  /* 0x00000010b85c723c */ /* 0x050fe20000001824 */
[----:B------:R-:W4:Y:S07]  /*2820*/  LDSM.16.M88.4 R36, [R204+0x6800] ;  /* 0x00680000cc24783b */ /* 0x000f2e0000000200 */
[C---:B------:R-:W-:Y:S01]  /*2830*/  HMMA.16816.F32 R84, R184.reuse, R18, R32 ;  /* 0x00000012b854723c */ /* 0x040fe20000001820 */
[----:B------:R-:W1:Y:S07]  /*2840*/  LDSM.16.M88.4 R32, [R204+0x7000] ;  /* 0x00700000cc20783b */ /* 0x000e6e0000000200 */
[C---:B------:R-:W-:Y:S01]  /*2850*/  HMMA.16816.F32 R124, R184.reuse, R28, R64 ;  /* 0x0000001cb87c723c */ /* 0x040fe20000001840 */
[----:B------:R-:W1:Y:S07]  /*2860*/  LDSM.16.M88.4 R28, [R204+0x7800] ;  /* 0x00780000cc1c783b */ /* 0x000e6e0000000200 */
[C---:B------:R-:W-:Y:S01]  /*2870*/  HMMA.16816.F32 R104, R184.reuse, R20, R44 ;  /* 0x00000014b868723c */ /* 0x040fe2000000182c */
[----:B------:R-:W2:Y:S07]  /*2880*/  LDSM.16.M88.4 R44, [R204+0x6000] ;  /* 0x00600000cc2c783b */ /* 0x000eae0000000200 */
[C---:B------:R-:W-:Y:S08]  /*2890*/  HMMA.16816.F32 R100, R184.reuse, R22, R40 ;  /* 0x00000016b864723c */ /* 0x040ff00000001828 */
[C---:B------:R-:W-:Y:S01]  /*28a0*/  HMMA.16816.F32 R72, R184.reuse, R12, R60 ;  /* 0x0000000cb848723c */ /* 0x040fe2000000183c */
[----:B------:R-:W-:Y:S07]  /*28b0*/  LDSM.16.M88.4 R60, [R207+0x4800] ;  /* 0x00480000cf3c783b */ /* 0x000fee0000000200 */
[C---:B------:R-:W-:Y:S08]  /*28c0*/  HMMA.16816.F32 R64, R184.reuse, R14, R88 ;  /* 0x0000000eb840723c */ /* 0x040ff00000001858 */
[C---:B---3--:R-:W-:Y:S08]  /*28d0*/  HMMA.16816.F32 R24, R184.reuse, R10, R112 ;  /* 0x0000000ab818723c */ /* 0x048ff00000001870 */
[C---:B-1----:R-:W-:Y:S08]  /*28e0*/  HMMA.16816.F32 R16, R184.reuse, R58, R144 ;  /* 0x0000003ab810723c */ /* 0x042ff00000001890 */
[C---:B------:R-:W-:Y:S01]  /*28f0*/  HMMA.16816.F32 R40, R184.reuse, R8, R96 ;  /* 0x00000008b828723c */ /* 0x040fe20000001860 */
[----:B------:R-:W1:Y:S07]  /*2900*/  LDSM.16.M88.4 R96, [R207+0x4000] ;  /* 0x00400000cf60783b */ /* 0x000e6e0000000200 */
[C---:B--2---:R-:W-:Y:S08]  /*2910*/  HMMA.16816.F32 R12, R184.reuse, R48, R132 ;  /* 0x00000030b80c723c */ /* 0x044ff00000001884 */
[----:B------:R-:W-:Y:S08]  /*2920*/  HMMA.16816.F32 R8, R184, R50, R128 ;  /* 0x00000032b808723c */ /* 0x000ff00000001880 */
[----:B------:R-:W-:Y:S01]  /*2930*/  HMMA.16816.F32 R88, R188, R68, R116 ;  /* 0x00000044bc58723c */ /* 0x000fe20000001874 */
[----:B------:R-:W2:Y:S07]  /*2940*/  LDSM.16.M88.4 R116, [R207+0x5000] ;  /* 0x00500000cf74783b */ /* 0x000eae0000000200 */
[----:B------:R-:W-:Y:S08]  /*2950*/  HMMA.16816.F32 R20, R184, R56, R148 ;  /* 0x00000038b814723c */ /* 0x000ff00000001894 */
[C---:B------:R-:W-:Y:S08]  /*2960*/  HMMA.16816.F32 R48, R188.reuse, R52, R124 ;  /* 0x00000034bc30723c */ /* 0x040ff0000000187c */
[C---:B------:R-:W-:Y:S08]  /*2970*/  HMMA.16816.F32 R56, R188.reuse, R54, R120 ;  /* 0x00000036bc38723c */ /* 0x040ff00000001878 */
[C---:B------:R-:W-:Y:S01]  /*2980*/  HMMA.16816.F32 R52, R188.reuse, R70, R108 ;  /* 0x00000046bc34723c */ /* 0x040fe2000000186c */
[----:B------:R-:W-:Y:S07]  /*2990*/  LDSM.16.M88.4 R108, [R206] ;  /* 0x00000000ce6c783b */ /* 0x000fee0000000200 */
[C---:B------:R-:W-:Y:S08]  /*29a0*/  HMMA.16816.F32 R68, R188.reuse, R80, R104 ;  /* 0x00000050bc44723c */ /* 0x040ff00000001868 */
[C---:B----4-:R-:W-:Y:S01]  /*29b0*/  HMMA.16816.F32 R128, R188.reuse, R38, R24 ;  /* 0x00000026bc80723c */ /* 0x050fe20000001818 */
[----:B------:R-:W-:Y:S07]  /*29c0*/  LDSM.16.M88.4 R24, [R207+0x7000] ;  /* 0x00700000cf18783b */ /* 0x000fee0000000200 */
[C---:B------:R-:W-:Y:S01]  /*29d0*/  HMMA.16816.F32 R124, R188.reuse, R34, R16 ;  /* 0x00000022bc7c723c */ /* 0x040fe20000001810 */
[----:B------:R-:W3:Y:S07]  /*29e0*/  LDSM.16.M88.4 R16, [R207+0x5800] ;  /* 0x00580000cf10783b */ /* 0x000eee0000000200 */
[C---:B------:R-:W-:Y:S01]  /*29f0*/  HMMA.16816.F32 R120, R188.reuse, R28, R12 ;  /* 0x0000001cbc78723c */ /* 0x040fe2000000180c */
[----:B------:R-:W4:Y:S07]  /*2a00*/  LDSM.16.M88.4 R12, [R207+0x6000] ;  /* 0x00600000cf0c783b */ /* 0x000f2e0000000200 */
[C---:B------:R-:W-:Y:S01]  /*2a10*/  HMMA.16816.F32 R160, R188.reuse, R76, R92 ;  /* 0x0000004cbca0723c */ /* 0x040fe2000000185c */
[----:B------:R-:W-:Y:S07]  /*2a20*/  LDSM.16.M88.4 R92, [R207+0x7800] ;  /* 0x00780000cf5c783b */ /* 0x000fee0000000200 */
[C---:B------:R-:W-:Y:S01]  /*2a30*/  HMMA.16816.F32 R112, R188.reuse, R30, R8 ;  /* 0x0000001ebc70723c */ /* 0x040fe20000001808 */
[----:B------:R-:W1:Y:S07]  /*2a40*/  LDSM.16.M88.4 R8, [R207+0x6800] ;  /* 0x00680000cf08783b */ /* 0x000e6e0000000200 */
[C---:B------:R-:W-:Y:S01]  /*2a50*/  HMMA.16816.F32 R152, R188.reuse, R78, R84 ;  /* 0x0000004ebc98723c */ /* 0x040fe20000001854 */
[----:B------:R-:W-:Y:S04]  /*2a60*/  LDSM.16.M88.4 R84, [R206+0x1000] ;  /* 0x00100000ce54783b */ /* 0x000fe80000000200 */
[----:B------:R-:W-:Y:S03]  /*2a70*/  LDSM.16.M88.4 R76, [R206+0x2000] ;  /* 0x00200000ce4c783b */ /* 0x000fe60000000200 */
[C---:B------:R-:W-:Y:S08]  /*2a80*/  HMMA.16816.F32 R20, R188.reuse, R32, R20 ;  /* 0x00000020bc14723c */ /* 0x040ff00000001814 */
[C---:B------:R-:W-:Y:S01]  /*2a90*/  HMMA.16816.F32 R148, R188.reuse, R44, R72 ;  /* 0x0000002cbc94723c */ /* 0x040fe20000001848 */
[----:B------:R-:W-:Y:S07]  /*2aa0*/  LDSM.16.M88.4 R72, [R206+0x2800] ;  /* 0x00280000ce48783b */ /* 0x000fee0000000200 */
[C---:B------:R-:W-:Y:S01]  /*2ab0*/  HMMA.16816.F32 R144, R188.reuse, R46, R64 ;  /* 0x0000002ebc90723c */ /* 0x040fe20000001840 */
[----:B------:R-:W-:Y:S07]  /*2ac0*/  LDSM.16.M88.4 R64, [R206+0x3800] ;  /* 0x00380000ce40783b */ /* 0x000fee0000000200 */
[C---:B------:R-:W-:Y:S08]  /*2ad0*/  HMMA.16816.F32 R132, R188.reuse, R36, R40 ;  /* 0x00000024bc84723c */ /* 0x040ff00000001828 */
[----:B------:R-:W-:Y:S01]  /*2ae0*/  HMMA.16816.F32 R156, R188, R82, R100 ;  /* 0x00000052bc9c723c */ /* 0x000fe20000001864 */
[----:B------:R-:W-:Y:S04]  /*2af0*/  LDSM.16.M88.4 R100, [R206+0x800] ;  /* 0x00080000ce64783b */ /* 0x000fe80000000200 */
[----:B------:R-:W-:Y:S03]  /*2b00*/  LDSM.16.M88.4 R80, [R206+0x1800] ;  /* 0x00180000ce50783b */ /* 0x000fe60000000200 */
[C---:B-1----:R-:W-:Y:S08]  /*2b10*/  HMMA.16816.F32 R104, R192.reuse, R96, R48 ;  /* 0x00000060c068723c */ /* 0x042ff00000001830 */
[C---:B------:R-:W-:Y:S08]  /*2b20*/  HMMA.16816.F32 R96, R192.reuse, R98, R56 ;  /* 0x00000062c060723c */ /* 0x040ff00000001838 */
[----:B--2---:R-:W-:Y:S01]  /*2b30*/  HMMA.16816.F32 R56, R192, R116, R68 ;  /* 0x00000074c038723c */ /* 0x004fe20000001844 */
[----:B------:R-:W1:Y:S01]  /*2b40*/  LDSM.16.M88.4 R68, [R206+0x3000] ;  /* 0x00300000ce44783b */ /* 0x000e620000000200 */
[----:B------:R-:W-:-:S06]  /*2b50*/  DEPBAR.LE SB0, 0x0 ;  /* 0x000080000000791a */ /* 0x000fcc0000000000 */
[C---:B---3--:R-:W-:Y:S08]  /*2b60*/  HMMA.16816.F32 R48, R192.reuse, R16, R160 ;  /* 0x00000010c030723c */ /* 0x048ff000000018a0 */
        /* <DEDUP_REMOVED lines=31> */
[----:B------:R-:W-:Y:S01]  /*2d60*/  IMAD R2, R223, 0x80, R174 ;  /* 0x00000080df027824 */ /* 0x000fe200078e02ae */
        /* <DEDUP_REMOVED lines=27> */
.L_x_2685:
        /* <DEDUP_REMOVED lines=9> */
[----:B---3--:R-:W-:-:S02]  /*2fb0*/  IADD3 R8, P6, R2, R165, RZ ;  /* 0x000000a502087210 */ /* 0x008fc40007fde0ff */
[----:B------:R-:W-:-:S03]  /*2fc0*/  IADD3 R2, P5, R2, R166, RZ ;  /* 0x000000a602027210 */ /* 0x000fc60007fbe0ff */
[C-C-:B--2---:R-:W-:Y:S01]  /*2fd0*/  IMAD.X R9, R10.reuse, 0x1, R4.reuse, P6 ;  /* 0x000000010a097824 */ /* 0x144fe200030e0604 */
[C---:B----4-:R-:W-:Y:S01]  /*2fe0*/  IADD3 R12, P6, R7.reuse, R165, RZ ;  /* 0x000000a5070c7210 */ /* 0x050fe20007fde0ff */
[--C-:B------:R-:W-:Y:S01]  /*2ff0*/  IMAD.X R3, R10, 0x1, R5.reuse, P5 ;  /* 0x000000010a037824 */ /* 0x100fe200028e0605 */
[-C--:B------:R-:W-:Y:S02]  /*3000*/  IADD3 R10, P5, R7, R166.reuse, RZ ;  /* 0x000000a6070a7210 */ /* 0x080fe40007fbe0ff */
[----:B------:R2:W-:Y:S01]  /*3010*/  LDGSTS.E.BYPASS.LTC128B.128 [R219+0x8100], [R8.64], !P2 ;  /* 0x0810000008db7fae */ /* 0x0005e2000d101d46 */
[C---:B-----5:R-:W-:Y:S01]  /*3020*/  IMAD.X R13, R11.reuse, 0x1, R4, P6 ;  /* 0x000000010b0d7824 */ /* 0x060fe200030e0604 */
[----:B------:R-:W-:Y:S01]  /*3030*/  SEL R7, RZ, 0x10, P0 ;  /* 0x00000010ff077807 */ /* 0x000fe20000000000 */
[----:B------:R-:W-:Y:S01]  /*3040*/  IMAD.X R11, R11, 0x1, R5, P5 ;  /* 0x000000010b0b7824 */ /* 0x000fe200028e0605 */
[----:B------:R3:W-:Y:S04]  /*3050*/  LDGSTS.E.BYPASS.LTC128B.128 [R219+0xc100], [R2.64], !P0 ;  /* 0x0c10000002db7fae */ /* 0x0007e8000c101d46 */
[----:B------:R4:W-:Y:S04]  /*3060*/  LDGSTS.E.BYPASS.LTC128B.128 [R219+0x9100], [R12.64], !P2 ;  /* 0x091000000cdb7fae */ /* 0x0009e8000d101d46 */
[----:B------:R4:W-:Y:S01]  /*3070*/  LDGSTS.E.BYPASS.LTC128B.128 [R219+0xd100], [R10.64], !P0 ;  /* 0x0d1000000adb7fae */ /* 0x0009e2000c101d46 */
[----:B--2---:R-:W-:-:S02]  /*3080*/  IADD3 R8, P5, R14, R166, RZ ;  /* 0x000000a60e087210 */ /* 0x004fc40007fbe0ff */
[----:B---3--:R-:W-:-:S03]  /*3090*/  IADD3 R2, P6, R14, R165, RZ ;  /* 0x000000a50e027210 */ /* 0x008fc60007fde0ff */
[C---:B------:R-:W-:Y:S02]  /*30a0*/  IMAD.X R9, R15.reuse, 0x1, R5, P5 ;  /* 0x000000010f097824 */ /* 0x040fe400028e0605 */
[----:B------:R-:W-:-:S05]  /*30b0*/  IMAD.X R3, R15, 0x1, R4, P6 ;  /* 0x000000010f037824 */ /* 0x000fca00030e0604 */
[----:B------:R2:W-:Y:S04]  /*30c0*/  LDGSTS.E.BYPASS.LTC128B.128 [R219+0xa100], [R2.64], !P2 ;  /* 0x0a10000002db7fae */ /* 0x0005e8000d101d46 */
[----:B------:R3:W-:Y:S04]  /*30d0*/  LDGSTS.E.BYPASS.LTC128B.128 [R219+0xe100], [R8.64], !P0 ;  /* 0x0e10000008db7fae */ /* 0x0007e8000c101d46 */
[----:B--2---:R4:W2:Y:S01]  /*30e0*/  SHFL.IDX PT, R2, R6, 0x3, 0x181f ;  /* 0x00781f0006027f89 */ /* 0x0048a200000e0000 */
[----:B---3--:R-:W-:-:S04]  /*30f0*/  SEL R8, RZ, 0x10, P2 ;  /* 0x00000010ff087807 */ /* 0x008fc80001000000 */
.L_x_2686:
[----:B-1----:R-:W-:Y:S02]  /*3100*/  IADD3 R3, -R8, 0x10, RZ ;  /* 0x0000001008037810 */ /* 0x002fe40007ffe1ff */
[----:B------:R-:W-:-:S02]  /*3110*/  IADD3 R9, -R7, 0x10, RZ ;  /* 0x0000001007097810 */ /* 0x000fc40007ffe1ff */
[----:B------:R-:W-:Y:S02]  /*3120*/  LOP3.LUT R3, R3, 0xf, RZ, 0xc0, !PT ;  /* 0x0000000f03037812 */ /* 0x000fe400078ec0ff */
[----:B------:R-:W-:Y:S02]  /*3130*/  ISETP.NE.U32.AND P6, PT, R8, RZ, PT ;  /* 0x000000ff0800720c */ /* 0x000fe40003fc5070 */
[----:B--2-4-:R-:W-:Y:S02]  /*3140*/  IADD3 R6, P2, P0, R3, R2, R165 ;  /* 0x0000000203067210 */ /* 0x014fe4000785e0a5 */
        /* <DEDUP_REMOVED lines=9> */
[----:B------:R1:W-:Y:S04]  /*31e0*/  LDGSTS.E.BYPASS.LTC128B.128.ZFILL [R219+0xf100], [R2.64], P5 ;  /* 0x0f10000002db7fae */ /* 0x0003e8000a941d46 */
.L_x_2628:
[----:B------:R-:W-:Y:S05]  /*31f0*/  BSYNC B0 ;  /* 0x0000000000007941 */ /* 0x000fea0003800000 */
.L_x_2627:
[----:B-1----:R-:W2:Y:S04]  /*3200*/  LDL R3, [R1+0x38] ;  /* 0x0000380001037983 */ /* 0x002ea80000100800 */
[----:B------:R-:W2:Y:S04]  /*3210*/  LDL R0, [R1+0x44] ;  /* 0x0000440001007983 */ /* 0x000ea80000100800 */
[----:B------:R-:W3:Y:S01]  /*3220*/  LDL R7, [R1+0x48] ;  /* 0x0000480001077983 */ /* 0x000ee20000100800 */
[----:B------:R-:W-:Y:S01]  /*3230*/  MOV R2, 0xffffff80 ;  /* 0xffffff8000027802 */ /* 0x000fe20000000f00 */
[----:B------:R-:W-:-:S02]  /*3240*/  IMAD.MOV.U32 R5, RZ, RZ, c[0x0][0x2ac] ;  /* 0x0000ab00ff057624 */ /* 0x000fc400078e00ff */
[----:B------:R-:W0:Y:S02]  /*3250*/  LDGDEPBAR ;  /* 0x00000000000079af */ /* 0x000e240000000000 */
[----:B------:R-:W-:-:S04]  /*3260*/  IMAD R2, R223, R2, 0x81 ;  /* 0x00000081df027424 */ /* 0x000fc800078e0202 */
[----:B------:R-:W-:Y:S01]  /*3270*/  IMAD R2, R5, c[0x0][0x1d0], R2 ;  /* 0x0000740005027a24 */ /* 0x000fe200078e0202 */
[----:B--2---:R-:W-:-:S04]  /*3280*/  IADD3 R0, R0, R3, RZ ;  /* 0x0000000300007210 */ /* 0x004fc80007ffe0ff */
[----:B------:R-:W-:Y:S01]  /*3290*/  MOV R4, R0 ;  /* 0x0000000000047202 */ /* 0x000fe20000000f00 */
[----:B------:R-:W-:Y:S01]  /*32a0*/  @P4 IMAD.HI.U32 R3, R0, c[0x0][0x2c8], RZ ;  /* 0x0000b20000034a27 */ /* 0x000fe200078e00ff */
[----:B---3--:R-:W-:-:S03]  /*32b0*/  IADD3 R5, R2, -c[0x0][0x168], -R7 ;  /* 0x80005a0002057a10 */ /* 0x008fc60007ffe807 */
[----:B------:R-:W-:Y:S01]  /*32c0*/  IMAD.IADD R6, R164, 0x1, -R7 ;  /* 0x00000001a4067824 */ /* 0x000fe200078e0a07 */
[----:B------:R-:W-:Y:S01]  /*32d0*/  @P4 SHF.R.U32.HI R4, RZ, c[0x0][0x2cc], R3 ;  /* 0x0000b300ff044a19 */ /* 0x000fe20000011603 */
[----:B------:R-:W-:Y:S05]  /*32e0*/  BRA.DIV ~URZ, `(.L_x_2631) ;  /* 0x0000ce827f007947 */ /* 0x000fea000b800000 */
[----:B------:R1:W2:Y:S02]  /*32f0*/  SHFL.IDX PT, R0, R4, RZ, 0x1c1f ;  /* 0x001c1fff04007589 */ /* 0x0002a400000e0000 */
.L_x_2687:
        /* <DEDUP_REMOVED lines=81> */
[----:B-1----:R-:W-:Y:S02]  /*3810*/  FSEL R4, R106, -INF , P5 ;  /* 0xff8000006a047808 */ /* 0x002fe40002800000 */
[----:B------:R-:W-:Y:S02]  /*3820*/  FSEL R5, R107, -INF , P2 ;  /* 0xff8000006b057808 */ /* 0x000fe40001000000 */
[----:B------:R-:W-:Y:S02]  /*3830*/  ISETP.GT.AND P2, PT, R0, 0x9, PT ;  /* 0x000000090000780c */ /* 0x000fe40003f44270 */
[----:B------:R-:W-:Y:S02]  /*3840*/  FSEL R6, R98, -INF , P0 ;  /* 0xff80000062067808 */ /* 0x000fe40000000000 */
[----:B------:R-:W-:Y:S02]  /*3850*/  FMNMX.FTZ R3, R4, R5, !PT ;  /* 0x0000000504037209 */ /* 0x000fe40007810000 */
[----:B------:R-:W-:-:S02]  /*3860*/  FSEL R11, R99, -INF , P2 ;  /* 0xff800000630b7808 */ /* 0x000fc40001000000 */
[----:B------:R-:W-:Y:S02]  /*3870*/  ISETP.GT.AND P2, PT, R0, 0x10, PT ;  /* 0x000000100000780c */ /* 0x000fe40003f44270 */
[----:B------:R-:W-:Y:S02]  /*3880*/  FMNMX.FTZ R3, R6, R3, !PT ;  /* 0x0000000306037209 */ /* 0x000fe40007810000 */
[----:B------:R-:W-:Y:S02]  /*3890*/  ISETP.GT.AND P0, PT, R0, 0x11, PT ;  /* 0x000000110000780c */ /* 0x000fe40003f04270 */
[----:B------:R-:W-:Y:S02]  /*38a0*/  FSEL R61, R90, -INF , P2 ;  /* 0xff8000005a3d7808 */ /* 0x000fe40001000000 */
[----:B------:R-:W-:Y:S02]  /*38b0*/  FMNMX.FTZ R3, R11, R3, !PT ;  /* 0x000000030b037209 */ /* 0x000fe40007810000 */
[----:B------:R-:W-:-:S02]  /*38c0*/  FSEL R60, R91, -INF , P0 ;  /* 0xff8000005b3c7808 */ /* 0x000fc40000000000 */
[C---:B------:R-:W-:Y:S02]  /*38d0*/  ISETP.GT.AND P2, PT, R0.reuse, 0x18, PT ;  /* 0x000000180000780c */ /* 0x040fe40003f44270 */
[----:B------:R-:W-:Y:S02]  /*38e0*/  FMNMX.FTZ R3, R61, R3, !PT ;  /* 0x000000033d037209 */ /* 0x000fe40007810000 */
        /* <DEDUP_REMOVED lines=18> */
[----:B------:R-:W-:Y:S02]  /*3a10*/  FSEL R125, R55, -INF , P0 ;  /* 0xff800000377d7808 */ /* 0x000fe40000000000 */
[----:B------:R-:W-:Y:S02]  /*3a20*/  ISETP.GT.AND P2, PT, R0, 0x30, PT ;  /* 0x000000300000780c */ /* 0x000fe40003f44270 */
[----:B------:R-:W-:Y:S02]  /*3a30*/  FMNMX.FTZ R3, R124, R3, !PT ;  /* 0x000000037c037209 */ /* 0x000fe40007810000 */
[----:B------:R-:W-:-:S02]  /*3a40*/  FMNMX.FTZ R2, R144, R2, !PT ;  /* 0x0000000290027209 */ /* 0x000fc40007810000 */
[----:B------:R-:W-:Y:S02]  /*3a50*/  ISETP.GT.AND P0, PT, R0, 0x31, PT ;  /* 0x000000310000780c */ /* 0x000fe40003f04270 */
[----:B------:R-:W-:Y:S02]  /*3a60*/  FSEL R130, R50, -INF , P2 ;  /* 0xff80000032827808 */ /* 0x000fe40001000000 */
[----:B------:R-:W-:Y:S02]  /*3a70*/  FMNMX.FTZ R3, R125, R3, !PT ;  /* 0x000000037d037209 */ /* 0x000fe40007810000 */
[----:B------:R-:W-:Y:S02]  /*3a80*/  FMNMX.FTZ R2, R135, R2, !PT ;  /* 0x0000000287027209 */ /* 0x000fe40007810000 */
        /* <DEDUP_REMOVED lines=74> */
[----:B------:R-:W1:Y:S02]  /*3f30*/  SHFL.BFLY PT, R3, R0, 0x2, 0x1f ;  /* 0x0c401f0000037f89 */ /* 0x000e6400000e0000 */
[----:B------:R-:W-:-:S05]  /*3f40*/  FMNMX.FTZ R2, R172, R2, !PT ;  /* 0x00000002ac027209 */ /* 0x000fca0007810000 */
[----:B------:R-:W2:Y:S01]  /*3f50*/  SHFL.BFLY PT, R8, R2, 0x2, 0x1f ;  /* 0x0c401f0002087f89 */ /* 0x000ea200000e0000 */
[----:B-1----:R-:W-:-:S05]  /*3f60*/  FMNMX.FTZ R0, R3, R0, !PT ;  /* 0x0000000003007209 */ /* 0x002fca0007810000 */
[----:B------:R-:W1:Y:S01]  /*3f70*/  SHFL.BFLY PT, R117, R0, 0x1, 0x1f ;  /* 0x0c201f0000757f89 */ /* 0x000e6200000e0000 */
[----:B--2---:R-:W-:-:S05]  /*3f80*/  FMNMX.FTZ R8, R2, R8, !PT ;  /* 0x0000000802087209 */ /* 0x004fca0007810000 */
[----:B------:R2:W3:Y:S01]  /*3f90*/  SHFL.BFLY PT, R3, R8, 0x1, 0x1f ;  /* 0x0c201f0008037f89 */ /* 0x0004e200000e0000 */
[----:B-1----:R-:W-:-:S05]  /*3fa0*/  FMNMX.FTZ R117, R0, R117, !PT ;  /* 0x0000007500757209 */ /* 0x002fca0007810000 */
.L_x_2688:
[C---:B------:R-:W-:Y:S01]  /*3fb0*/  FMUL.FTZ R2, R117.reuse, c[0x0][0x2d0] ;  /* 0x0000b40075027a20 */ /* 0x040fe20000410000 */
[----:B------:R-:W-:Y:S01]  /*3fc0*/  FSETP.NEU.FTZ.AND P0, PT, R117, -INF , PT ;  /* 0xff8000007500780b */ /* 0x000fe20003f1d000 */
[----:B------:R-:W-:Y:S01]  /*3fd0*/  WARPSYNC 0xffffffff ;  /* 0xffffffff00007948 */ /* 0x000fe20003800000 */
[----:B--23--:R-:W-:Y:S01]  /*3fe0*/  FMNMX.FTZ R8, R3, R8, !PT ;  /* 0x0000000803087209 */ /* 0x00cfe20007810000 */
[----:B------:R-:W-:Y:S01]  /*3ff0*/  LDSM.16.MT88.4 R28, [R213] ;  /* 0x00000000d51c783b */ /* 0x000fe20000004200 */
[----:B------:R-:W-:Y:S02]  /*4000*/  FSEL R2, R2, RZ, P0 ;  /* 0x000000ff02027208 */ /* 0x000fe40000000000 */
[----:B------:R-:W-:Y:S01]  /*4010*/  FSETP.NEU.FTZ.AND P0, PT, R8, -INF , PT ;  /* 0xff8000000800780b */ /* 0x000fe20003f1d000 */
[----:B------:R-:W-:Y:S02]  /*4020*/  LDSM.16.MT88.4 R20, [R208] ;  /* 0x00000000d014783b */ /* 0x000fe40000004200 */
[----:B------:R-:W-:-:S02]  /*4030*/  FFMA.FTZ R0, R7, c[0x0][0x2d0], -R2 ;  /* 0x0000b40007007a23 */ /* 0x000fc40000010802 */
[--C-:B------:R-:W-:Y:S01]  /*4040*/  FFMA.FTZ R3, R10, c[0x0][0x2d0], -R2.reuse ;  /* 0x0000b4000a037a23 */ /* 0x100fe20000010802 */
[----:B------:R-:W-:Y:S01]  /*4050*/  LDSM.16.MT88.4 R24, [R208+0x4000] ;  /* 0x00400000d018783b */ /* 0x000fe20000004200 */
[----:B------:R1:W-:Y:S03]  /*4060*/  MUFU.EX2 R248, R0 ;  /* 0x0000000000f87308 */ /* 0x0003e60000000800 */
[----:B------:R-:W-:Y:S04]  /*4070*/  LDSM.16.MT88.4 R16, [R210] ;  /* 0x00000000d210783b */ /* 0x000fe80000004200 */
[----:B------:R-:W-:Y:S01]  /*4080*/  LDSM.16.MT88.4 R36, [R210+0x4000] ;  /* 0x00400000d224783b */ /* 0x000fe20000004200 */
[----:B------:R2:W-:Y:S03]  /*4090*/  MUFU.EX2 R251, R3 ;  /* 0x0000000300fb7308 */ /* 0x0005e60000000800 */
[----:B------:R-:W-:Y:S01]  /*40a0*/  LDSM.16.MT88.4 R32, [R209+0x4000] ;  /* 0x00400000d120783b */ /* 0x000fe20000004200 */
[----:B-1----:R-:W-:-:S04]  /*40b0*/  FFMA.FTZ R0, R9, c[0x0][0x2d0], -R2 ;  /* 0x0000b40009007a23 */ /* 0x002fc80000010802 */
[----:B------:R1:W3:Y:S01]  /*40c0*/  MUFU.EX2 R247, R0 ;  /* 0x0000000000f77308 */ /* 0x0002e20000000800 */
[----:B--2---:R-:W-:Y:S02]  /*40d0*/  FFMA.FTZ R3, R12, c[0x0][0x2d0], -R2 ;  /* 0x0000b4000c037a23 */ /* 0x004fe40000010802 */
[----:B------:R-:W2:Y:S05]  /*40e0*/  LDSM.16.MT88.4 R12, [R209] ;  /* 0x00000000d10c783b */ /* 0x000eaa0000004200 */
[----:B------:R4:W5:Y:S01]  /*40f0*/  MUFU.EX2 R202, R3 ;  /* 0x0000000300ca7308 */ /* 0x0009620000000800 */
[----:B-1----:R-:W-:-:S05]  /*4100*/  FMUL.FTZ R0, R8, c[0x0][0x2d0] ;  /* 0x0000b40008007a20 */ /* 0x002fca0000410000 */
[----:B------:R-:W-:-:S05]  /*4110*/  FSEL R0, R0, RZ, P0 ;  /* 0x000000ff00007208 */ /* 0x000fca0000000000 */
[----:B----4-:R-:W-:Y:S01]  /*4120*/  FFMA.FTZ R3, R4, c[0x0][0x2d0], -R0 ;  /* 0x0000b40004037a23 */ /* 0x010fe20000010800 */
[----:B---3--:R-:W-:-:S03]  /*4130*/  F2FP.PACK_AB R4, R247, R248 ;  /* 0x000000f8f704723e */ /* 0x008fc600000000ff */
[----:B------:R1:W-:Y:S02]  /*4140*/  MUFU.EX2 R9, R3 ;  /* 0x0000000300097308 */ /* 0x0003e40000000800 */
[----:B-1----:R-:W-:-:S06]  /*4150*/  FFMA.FTZ R3, R5, c[0x0][0x2d0], -R0 ;  /* 0x0000b40005037a23 */ /* 0x002fcc0000010800 */
[----:B------:R1:W3:Y:S02]  /*4160*/  MUFU.EX2 R116, R3 ;  /* 0x0000000300747308 */ /* 0x0002e40000000800 */
[----:B-1----:R-:W-:Y:S01]  /*4170*/  FFMA.FTZ R3, R6, c[0x0][0x2d0], -R0 ;  /* 0x0000b40006037a23 */ /* 0x002fe20000010800 */
[----:B-----5:R-:W-:Y:S02]  /*4180*/  F2FP.PACK_AB R6, R202, R251 ;  /* 0x000000fbca06723e */ /* 0x020fe400000000ff */
[----:B---3--:R-:W-:-:S03]  /*4190*/  F2FP.PACK_AB R5, R116, R9 ;  /* 0x000000097405723e */ /* 0x008fc600000000ff */
[----:B------:R1:W-:Y:S02]  /*41a0*/  MUFU.EX2 R203, R3 ;  /* 0x0000000300cb7308 */ /* 0x0003e40000000800 */
[----:B-1----:R-:W-:-:S06]  /*41b0*/  FFMA.FTZ R3, R11, c[0x0][0x2d0], -R0 ;  /* 0x0000b4000b037a23 */ /* 0x002fcc0000010800 */
[----:B------:R-:W1:Y:S02]  /*41c0*/  MUFU.EX2 R212, R3 ;  /* 0x0000000300d47308 */ /* 0x000e640000000800 */
[----:B-1----:R-:W-:Y:S01]  /*41d0*/  F2FP.PACK_AB R7, R212, R203 ;  /* 0x000000cbd407723e */ /* 0x002fe200000000ff */
[----:B------:R-:W-:-:S05]  /*41e0*/  FFMA.FTZ R3, R76, c[0x0][0x2d0], -R2 ;  /* 0x0000b4004c037a23 */ /* 0x000fca0000010802 */
[----:B------:R1:W-:Y:S01]  /*41f0*/  MUFU.EX2 R250, R3 ;  /* 0x0000000300fa7308 */ /* 0x0003e20000000800 */
[C---:B--2---:R-:W-:Y:S08]  /*4200*/  HMMA.16816.F32 R64, R4.reuse, R12, RZ ;  /* 0x0000000c0440723c */ /* 0x044ff000000018ff */
[----:B------:R-:W-:Y:S01]  /*4210*/  HMMA.16816.F32 R56, R4, R14, RZ ;  /* 0x0000000e0438723c */ /* 0x000fe200000018ff */
[----:B------:R-:W2:Y:S01]  /*4220*/  LDSM.16.MT88.4 R12, [R211+0x4000] ;  /* 0x00400000d30c783b */ /* 0x000ea20000004200 */
[----:B-1----:R-:W-:-:S06]  /*4230*/  FFMA.FTZ R3, R77, c[0x0][0x2d0], -R2 ;  /* 0x0000b4004d037a23 */ /* 0x002fcc0000010802 */
[C---:B------:R-:W-:Y:S01]  /*4240*/  HMMA.16816.F32 R52, R4.reuse, R28, RZ ;  /* 0x0000001c0434723c */ /* 0x040fe200000018ff */
[----:B------:R1:W-:Y:S07]  /*4250*/  MUFU.EX2 R218, R3 ;  /* 0x0000000300da7308 */ /* 0x0003ee0000000800 */
[C---:B------:R-:W-:Y:S01]  /*4260*/  HMMA.16816.F32 R48, R4.reuse, R30, RZ ;  /* 0x0000001e0430723c */ /* 0x040fe200000018ff */
[----:B------:R-:W3:Y:S07]  /*4270*/  LDSM.16.MT88.4 R28, [R208+0x800] ;  /* 0x00080000d01c783b */ /* 0x000eee0000004200 */
[----:B------:R-:W-:Y:S01]  /*4280*/  HMMA.16816.F32 R84, R4, R20, RZ ;  /* 0x000000140454723c */ /* 0x000fe200000018ff */
[----:B-1----:R-:W-:-:S04]  /*4290*/  FFMA.FTZ R3, R78, c[0x0][0x2d0], -R2 ;  /* 0x0000b4004e037a23 */ /* 0x002fc80000010802 */
[----:B------:R1:W-:Y:S03]  /*42a0*/  MUFU.EX2 R249, R3 ;  /* 0x0000000300f97308 */ /* 0x0003e60000000800 */
[C---:B------:R-:W-:Y:S01]  /*42b0*/  HMMA.16816.F32 R80, R4.reuse, R22, RZ ;  /* 0x000000160450723c */ /* 0x040fe200000018ff */
[----:B------:R-:W-:Y:S07]  /*42c0*/  LDSM.16.MT88.4 R20, [R209+0x800] ;  /* 0x00080000d114783b */ /* 0x000fee0000004200 */
[----:B------:R-:W-:Y:S01]  /*42d0*/  HMMA.16816.F32 R44, R4, R24, RZ ;  /* 0x00000018042c723c */ /* 0x000fe200000018ff */
[----:B-1----:R-:W-:-:S07]  /*42e0*/  FFMA.FTZ R3, R79, c[0x0][0x2d0], -R2 ;  /* 0x0000b4004f037a23 */ /* 0x002fce0000010802 */
[C---:B------:R-:W-:Y:S01]  /*42f0*/  HMMA.16816.F32 R40, R4.reuse, R26, RZ ;  /* 0x0000001a0428723c */ /* 0x040fe200000018ff */
[----:B------:R-:W1:Y:S01]  /*4300*/  LDSM.16.MT88.4 R24, [R210+0x800] ;  /* 0x00080000d218783b */ /* 0x000e620000004200 */
[----:B------:R4:W5:Y:S06]  /*4310*/  MUFU.EX2 R252, R3 ;  /* 0x0000000300fc7308 */ /* 0x00096c0000000800 */
[C---:B------:R-:W-:Y:S08]  /*4320*/  HMMA.16816.F32 R72, R4.reuse, R16, RZ ;  /* 0x000000100448723c */ /* 0x040ff000000018ff */
[----:B------:R-:W-:Y:S01]  /*4330*/  HMMA.16816.F32 R68, R4, R18, RZ ;  /* 0x000000120444723c */ /* 0x000fe200000018ff */
[----:B------:R-:W1:Y:S01]  /*4340*/  LDSM.16.MT88.4 R16, [R211+0x800] ;  /* 0x00080000d310783b */ /* 0x000e620000004200 */
[----:B----4-:R-:W-:-:S04]  /*4350*/  FFMA.FTZ R3, R61, c[0x0][0x2d0], -R0 ;  /* 0x0000b4003d037a23 */ /* 0x010fc80000010800 */
[----:B------:R4:W-:Y:S02]  /*4360*/  MUFU.EX2 R246, R3 ;  /* 0x0000000300f67308 */ /* 0x0009e40000000800 */
[C---:B--2---:R-:W-:Y:S08]  /*4370*/  HMMA.16816.F32 R104, R4.reuse, R12, RZ ;  /* 0x0000000c0468723c */ /* 0x044ff000000018ff */
[----:B------:R-:W-:Y:S01]  /*4380*/  HMMA.16816.F32 R92, R4, R14, RZ ;  /* 0x0000000e045c723c */ /* 0x000fe200000018ff */
[----:B------:R-:W2:Y:S01]  /*4390*/  LDSM.16.MT88.4 R12, [R208+0x4800] ;  /* 0x00480000d00c783b */ /* 0x000ea20000004200 */
[----:B----4-:R-:W-:-:S06]  /*43a0*/  FFMA.FTZ R3, R60, c[0x0][0x2d0], -R0 ;  /* 0x0000b4003c037a23 */ /* 0x010fcc0000010800 */
[C---:B------:R-:W-:Y:S01]  /*43b0*/  HMMA.16816.F32 R88, R4.reuse, R36, RZ ;  /* 0x000000240458723c */ /* 0x040fe200000018ff */
[----:B------:R4:W1:Y:S07]  /*43c0*/  MUFU.EX2 R244, R3 ;  /* 0x0000000300f47308 */ /* 0x00086e0000000800 */
[C---:B------:R-:W-:Y:S08]  /*43d0*/  HMMA.16816.F32 R36, R4.reuse, R38, RZ ;  /* 0x000000260424723c */ /* 0x040ff000000018ff */
[----:B------:R-:W-:Y:S01]  /*43e0*/  HMMA.16816.F32 R96, R4, R32, RZ ;  /* 0x000000200460723c */ /* 0x000fe200000018ff */
[----:B----4-:R-:W-:-:S04]  /*43f0*/  FFMA.FTZ R3, R63, c[0x0][0x2d0], -R0 ;  /* 0x0000b4003f037a23 */ /* 0x010fc80000010800 */
[----:B------:R4:W-:Y:S03]  /*4400*/  MUFU.EX2 R245, R3 ;  /* 0x0000000300f57308 */ /* 0x0009e60000000800 */
[----:B------:R-:W-:Y:S01]  /*4410*/  HMMA.16816.F32 R100, R4, R34, RZ ;  /* 0x000000220464723c */ /* 0x000fe200000018ff */
[----:B------:R-:W2:Y:S06]  /*4420*/  LDSM.16.MT88.4 R32, [R210+0x4800] ;  /* 0x00480000d220783b */ /* 0x000eac0000004200 */
[----:B------:R-:W-:Y:S01]  /*4430*/  FFMA.FTZ R4, R62, c[0x0][0x2d0], -R0 ;  /* 0x0000b4003e047a23 */ /* 0x000fe20000010800 */
[----:B-----5:R-:W-:-:S02]  /*4440*/  F2FP.PACK_AB R6, R252, R249 ;  /* 0x000000f9fc06723e */ /* 0x020fc400000000ff */
[----:B-1----:R-:W-:Y:S01]  /*4450*/  F2FP.PACK_AB R5, R244, R246 ;  /* 0x000000f6f405723e */ /* 0x002fe200000000ff */
[----:B------:R1:W5:Y:S01]  /*4460*/  MUFU.EX2 R243, R4 ;  /* 0x0000000400f37308 */ /* 0x0003620000000800 */
[----:B----4-:R-:W-:-:S07]  /*4470*/  FFMA.FTZ R3, R128, c[0x0][0x2d0], -R2 ;  /* 0x0000b40080037a23 */ /* 0x010fce0000010802 */
[----:B------:R4:W-:Y:S01]  /*4480*/  MUFU.EX2 R239, R3 ;  /* 0x0000000300ef7308 */ /* 0x0009e20000000800 */
[----:B-1----:R-:W-:Y:S02]  /*4490*/  F2FP.PACK_AB R4, R218, R250 ;  /* 0x000000fada04723e */ /* 0x002fe400000000ff */
[----:B-----5:R-:W-:Y:S01]  /*44a0*/  F2FP.PACK_AB R7, R245, R243 ;  /* 0x000000f3f507723e */ /* 0x020fe200000000ff */
[----:B----4-:R-:W-:-:S06]  /*44b0*/  FFMA.FTZ R3, R127, c[0x0][0x2d0], -R2 ;  /* 0x0000b4007f037a23 */ /* 0x010fcc0000010802 */
[C---:B---3--:R-:W-:Y:S01]  /*44c0*/  HMMA.16816.F32 R112, R4.reuse, R30, R80 ;  /* 0x0000001e0470723c */ /* 0x048fe20000001850 */
[----:B------:R1:W-:Y:S07]  /*44d0*/  MUFU.EX2 R242, R3 ;  /* 0x0000000300f27308 */ /* 0x0003ee0000000800 */
[C---:B------:R-:W-:Y:S08]  /*44e0*/  HMMA.16816.F32 R108, R4.reuse, R24, R72 ;  /* 0x00000018046c723c */ /* 0x040ff00000001848 */
[----:B------:R-:W-:Y:S01]  /*44f0*/  HMMA.16816.F32 R80, R4, R20, R64 ;  /* 0x000000140450723c */ /* 0x000fe20000001840 */
[----:B-1----:R-:W-:-:S04]  /*4500*/  FFMA.FTZ R3, R126, c[0x0][0x2d0], -R2 ;  /* 0x0000b4007e037a23 */ /* 0x002fc80000010802 */
[----:B------:R1:W-:Y:S03]  /*4510*/  MUFU.EX2 R241, R3 ;  /* 0x0000000300f17308 */ /* 0x0003e60000000800 */
[C---:B------:R-:W-:Y:S08]  /*4520*/  HMMA.16816.F32 R72, R4.reuse, R16, R52 ;  /* 0x000000100448723c */ /* 0x040ff00000001834 */
[----:B------:R-:W-:Y:S01]  /*4530*/  HMMA.16816.F32 R64, R4, R18, R48 ;  /* 0x000000120440723c */ /* 0x000fe20000001830 */
[----:B------:R-:W3:Y:S01]  /*4540*/  LDSM.16.MT88.4 R16, [R211+0x4800] ;  /* 0x00480000d310783b */ /* 0x000ee20000004200 */
[----:B-1----:R-:W-:-:S06]  /*4550*/  FFMA.FTZ R3, R129, c[0x0][0x2d0], -R2 ;  /* 0x0000b40081037a23 */ /* 0x002fcc0000010802 */
[C---:B--2---:R-:W-:Y:S01]  /*4560*/  HMMA.16816.F32 R60, R4.reuse, R12, R44 ;  /* 0x0000000c043c723c */ /* 0x044fe2000000182c */
[----:B------:R1:W2:Y:S07]  /*4570*/  MUFU.EX2 R240, R3 ;  /* 0x0000000300f07308 */ /* 0x0002ae0000000800 */
[C---:B------:R-:W-:Y:S01]  /*4580*/  HMMA.16816.F32 R44, R4.reuse, R14, R40 ;  /* 0x0000000e042c723c */ /* 0x040fe20000001828 */
[----:B------:R-:W4:Y:S07]  /*4590*/  LDSM.16.MT88.4 R12, [R209+0x4800] ;  /* 0x00480000d10c783b */ /* 0x000f2e0000004200 */
[----:B------:R-:W-:Y:S01]  /*45a0*/  HMMA.16816.F32 R120, R4, R28, R84 ;  /* 0x0000001c0478723c */ /* 0x000fe20000001854 */
[----:B------:R-:W-:Y:S01]  /*45b0*/  LDSM.16.MT88.4 R28, [R208+0x1000] ;  /* 0x00100000d01c783b */ /* 0x000fe20000004200 */
[----:B-1----:R-:W-:-:S04]  /*45c0*/  FFMA.FTZ R3, R118, c[0x0][0x2d0], -R0 ;  /* 0x0000b40076037a23 */ /* 0x002fc80000010800 */
[----:B------:R1:W-:Y:S02]  /*45d0*/  MUFU.EX2 R238, R3 ;  /* 0x0000000300ee7308 */ /* 0x0003e40000000800 */
[C---:B------:R-:W-:Y:S01]  /*45e0*/  HMMA.16816.F32 R84, R4.reuse, R26, R68 ;  /* 0x0000001a0454723c */ /* 0x040fe20000001844 */
[----:B------:R-:W5:Y:S07]  /*45f0*/  LDSM.16.MT88.4 R24, [R210+0x1000] ;  /* 0x00100000d218783b */ /* 0x000f6e0000004200 */
[----:B------:R-:W-:Y:S01]  /*4600*/  HMMA.16816.F32 R76, R4, R22, R56 ;  /* 0x00000016044c723c */ /* 0x000fe20000001838 */
[----:B------:R-:W2:Y:S01]  /*4610*/  LDSM.16.MT88.4 R20, [R209+0x1000] ;  /* 0x00100000d114783b */ /* 0x000ea20000004200 */
[----:B-1----:R-:W-:-:S06]  /*4620*/  FFMA.FTZ R3, R119, c[0x0][0x2d0], -R0 ;  /* 0x0000b40077037a23 */ /* 0x002fcc0000010800 */
[C---:B------:R-:W-:Y:S01]  /*4630*/  HMMA.16816.F32 R56, R4.reuse, R34, R36 ;  /* 0x000000220438723c */ /* 0x040fe20000001824 */
[----:B------:R1:W1:Y:S07]  /*4640*/  MUFU.EX2 R236, R3 ;  /* 0x0000000300ec7308 */ /* 0x00026e0000000800 */
[C---:B---3--:R-:W-:Y:S08]  /*4650*/  HMMA.16816.F32 R68, R4.reuse, R16, R104 ;  /* 0x000000100444723c */ /* 0x048ff00000001868 */
[----:B------:R-:W-:Y:S01]  /*4660*/  HMMA.16816.F32 R36, R4, R18, R92 ;  /* 0x000000120424723c */ /* 0x000fe2000000185c */
[----:B------:R-:W3:Y:S01]  /*4670*/  LDSM.16.MT88.4 R16, [R211+0x1000] ;  /* 0x00100000d310783b */ /* 0x000ee20000004200 */
[----:B-1----:R-:W-:-:S04]  /*4680*/  FFMA.FTZ R3, R125, c[0x0][0x2d0], -R0 ;  /* 0x0000b4007d037a23 */ /* 0x002fc80000010800 */
[----:B------:R1:W-:Y:S02]  /*4690*/  MUFU.EX2 R235, R3 ;  /* 0x0000000300eb7308 */ /* 0x0003e40000000800 */
[C---:B----4-:R-:W-:Y:S08]  /*46a0*/  HMMA.16816.F32 R48, R4.reuse, R12, R96 ;  /* 0x0000000c0430723c */ /* 0x050ff00000001860 */
[----:B------:R-:W-:Y:S01]  /*46b0*/  HMMA.16816.F32 R40, R4, R14, R100 ;  /* 0x0000000e0428723c */ /* 0x000fe20000001864 */
[----:B------:R-:W4:Y:S01]  /*46c0*/  LDSM.16.MT88.4 R12, [R208+0x5000] ;  /* 0x00500000d00c783b */ /* 0x000f220000004200 */
[----:B-1----:R-:W-:-:S06]  /*46d0*/  FFMA.FTZ R3, R144, c[0x0][0x2d0], -R2 ;  /* 0x0000b40090037a23 */ /* 0x002fcc0000010802 */
[----:B------:R-:W-:Y:S01]  /*46e0*/  HMMA.16816.F32 R52, R4, R32, R88 ;  /* 0x000000200434723c */ /* 0x000fe20000001858 */
[----:B------:R-:W-:Y:S01]  /*46f0*/  LDSM.16.MT88.4 R32, [R210+0x5000] ;  /* 0x00500000d220783b */ /* 0x000fe20000004200 */
[----:B------:R1:W-:Y:S05]  /*4700*/  MUFU.EX2 R230, R3 ;  /* 0x0000000300e67308 */ /* 0x0003ea0000000800 */
[----:B------:R-:W-:Y:S01]  /*4710*/  FFMA.FTZ R4, R124, c[0x0][0x2d0], -R0 ;  /* 0x0000b4007c047a23 */ /* 0x000fe20000010800 */
[----:B--2---:R-:W-:Y:S01]  /*4720*/  F2FP.PACK_AB R6, R240, R241 ;  /* 0x000000f1f006723e */ /* 0x004fe200000000ff */
[----:B------:R-:W-:Y:S01]  /*4730*/  LDSM.16.MT88.4 R124, [R208+0x3800] ;  /* 0x00380000d07c783b */ /* 0x000fe20000004200 */
[----:B------:R-:W-:Y:S01]  /*4740*/  F2FP.PACK_AB R5, R236, R238 ;  /* 0x000000eeec05723e */ /* 0x000fe200000000ff */
[----:B------:R2:W2:Y:S01]  /*4750*/  MUFU.EX2 R234, R4 ;  /* 0x0000000400ea7308 */ /* 0x0004a20000000800 */
[----:B-1----:R-:W-:-:S07]  /*4760*/  FFMA.FTZ R3, R135, c[0x0][0x2d0], -R2 ;  /* 0x0000b40087037a23 */ /* 0x002fce0000010802 */
[----:B------:R1:W-:Y:S01]  /*4770*/  MUFU.EX2 R233, R3 ;  /* 0x0000000300e97308 */ /* 0x0003e20000000800 */
[----:B--2---:R-:W-:Y:S02]  /*4780*/  F2FP.PACK_AB R4, R242, R239 ;  /* 0x000000eff204723e */ /* 0x004fe400000000ff */
[----:B------:R-:W-:-:S07]  /*4790*/  F2FP.PACK_AB R7, R235, R234 ;  /* 0x000000eaeb07723e */ /* 0x000fce00000000ff */
[----:B-----5:R-:W-:Y:S01]  /*47a0*/  HMMA.16816.F32 R88, R4, R26, R84 ;  /* 0x0000001a0458723c */ /* 0x020fe20000001854 */
[----:B-1----:R-:W-:-:S04]  /*47b0*/  FFMA.FTZ R3, R134, c[0x0][0x2d0], -R2 ;  /* 0x0000b40086037a23 */ /* 0x002fc80000010802 */
[----:B------:R1:W-:Y:S03]  /*47c0*/  MUFU.EX2 R232, R3 ;  /* 0x0000000300e87308 */ /* 0x0003e60000000800 */
[C---:B------:R-:W-:Y:S08]  /*47d0*/  HMMA.16816.F32 R84, R4.reuse, R20, R80 ;  /* 0x000000140454723c */ /* 0x040ff00000001850 */
[----:B------:R-:W-:Y:S01]  /*47e0*/  HMMA.16816.F32 R80, R4, R22, R76 ;  /* 0x000000160450723c */ /* 0x000fe2000000184c */
[----:B------:R-:W-:Y:S01]  /*47f0*/  LDSM.16.MT88.4 R20, [R209+0x1800] ;  /* 0x00180000d114783b */ /* 0x000fe20000004200 */
[----:B-1----:R-:W-:-:S06]  /*4800*/  FFMA.FTZ R3, R145, c[0x0][0x2d0], -R2 ;  /* 0x0000b40091037a23 */ /* 0x002fcc0000010802 */
[C---:B---3--:R-:W-:Y:S01]  /*4810*/  HMMA.16816.F32 R76, R4.reuse, R16, R72 ;  /* 0x00000010044c723c */ /* 0x048fe20000001848 */
[----:B------:R1:W2:Y:S07]  /*4820*/  MUFU.EX2 R231, R3 ;  /* 0x0000000300e77308 */ /* 0x0002ae0000000800 */
[C---:B------:R-:W-:Y:S01]  /*4830*/  HMMA.16816.F32 R72, R4.reuse, R18, R64 ;  /* 0x000000120448723c */ /* 0x040fe20000001840 */
[----:B------:R-:W3:Y:S07]  /*4840*/  LDSM.16.MT88.4 R16, [R211+0x5000] ;  /* 0x00500000d310783b */ /* 0x000eee0000004200 */
[----:B----4-:R-:W-:Y:S01]  /*4850*/  HMMA.16816.F32 R64, R4, R12, R60 ;  /* 0x0000000c0440723c */ /* 0x010fe2000000183c */
[----:B-1----:R-:W-:-:S04]  /*4860*/  FFMA.FTZ R3, R130, c[0x0][0x2d0], -R0 ;  /* 0x0000b40082037a23 */ /* 0x002fc80000010800 */
[----:B------:R1:W-:Y:S03]  /*4870*/  MUFU.EX2 R229, R3 ;  /* 0x0000000300e57308 */ /* 0x0003e60000000800 */
[C---:B------:R-:W-:Y:S01]  /*4880*/  HMMA.16816.F32 R60, R4.reuse, R14, R44 ;  /* 0x0000000e043c723c */ /* 0x040fe2000000182c */
[----:B------:R-:W4:Y:S07]  /*4890*/  LDSM.16.MT88.4 R12, [R209+0x5000] ;  /* 0x00500000d10c783b */ /* 0x000f2e0000004200 */
[----:B------:R-:W-:Y:S01]  /*48a0*/  HMMA.16816.F32 R104, R4, R28, R120 ;  /* 0x0000001c0468723c */ /* 0x000fe20000001878 */
[----:B-1----:R-:W-:-:S07]  /*48b0*/  FFMA.FTZ R3, R131, c[0x0][0x2d0], -R0 ;  /* 0x0000b40083037a23 */ /* 0x002fce0000010800 */
[C---:B------:R-:W-:Y:S01]  /*48c0*/  HMMA.16816.F32 R100, R4.reuse, R30, R112 ;  /* 0x0000001e0464723c */ /* 0x040fe20000001870 */
[----:B------:R-:W-:Y:S01]  /*48d0*/  LDSM.16.MT88.4 R28, [R208+0x1800] ;  /* 0x00180000d01c783b */ /* 0x000fe20000004200 */
[----:B------:R1:W5:Y:S06]  /*48e0*/  MUFU.EX2 R228, R3 ;  /* 0x0000000300e47308 */ /* 0x00036c0000000800 */
[C---:B------:R-:W-:Y:S01]  /*48f0*/  HMMA.16816.F32 R92, R4.reuse, R24, R108 ;  /* 0x00000018045c723c */ /* 0x040fe2000000186c */
[----:B------:R-:W-:Y:S06]  /*4900*/  LDSM.16.MT88.4 R24, [R210+0x1800] ;  /* 0x00180000d218783b */ /* 0x000fec0000004200 */
[----:B------:R-:W-:Y:S01]  /*4910*/  MOV R110, R212 ;  /* 0x000000d4006e7202 */ /* 0x000fe20000000f00 */
[----:B---3--:R-:W-:Y:S01]  /*4920*/  HMMA.16816.F32 R36, R4, R18, R36 ;  /* 0x000000120424723c */ /* 0x008fe20000001824 */
[----:B------:R-:W-:Y:S01]  /*4930*/  MOV R111, R218 ;  /* 0x000000da006f7202 */ /* 0x000fe20000000f00 */
[----:B-1----:R-:W-:Y:S01]  /*4940*/  FFMA.FTZ R3, R133, c[0x0][0x2d0], -R0 ;  /* 0x0000b40085037a23 */ /* 0x002fe20000010800 */
[----:B------:R-:W-:-:S02]  /*4950*/  MOV R109, R203 ;  /* 0x000000cb006d7202 */ /* 0x000fc40000000f00 */
[----:B------:R-:W-:Y:S01]  /*4960*/  MOV R108, R202 ;  /* 0x000000ca006c7202 */ /* 0x000fe20000000f00 */
[----:B------:R1:W-:Y:S02]  /*4970*/  MUFU.EX2 R227, R3 ;  /* 0x0000000300e37308 */ /* 0x0003e40000000800 */
[C---:B------:R-:W-:Y:S08]  /*4980*/  HMMA.16816.F32 R52, R4.reuse, R32, R52 ;  /* 0x000000200434723c */ /* 0x040ff00000001834 */
[----:B----4-:R-:W-:Y:S01]  /*4990*/  HMMA.16816.F32 R44, R4, R14, R40 ;  /* 0x0000000e042c723c */ /* 0x010fe20000001828 */
        /* <DEDUP_REMOVED lines=8> */
[----:B---3--:R-:W-:-:S05]  /*4a20*/  FFMA.FTZ R3, R151, c[0x0][0x2d0], -R2 ;  /* 0x0000b40097037a23 */ /* 0x008fca0000010802 */
[----:B------:R-:W-:Y:S01]  /*4a30*/  FFMA.FTZ R4, R132, c[0x0][0x2d0], -R0 ;  /* 0x0000b40084047a23 */ /* 0x000fe20000010800 */
[----:B--2---:R-:W-:Y:S01]  /*4a40*/  F2FP.PACK_AB R6, R231, R232 ;  /* 0x000000e8e706723e */ /* 0x004fe200000000ff */
        /* <DEDUP_REMOVED lines=19> */
[----:B------:R-:W5:Y:S01]  /*4b80*/  LDSM.16.MT88.4 R24, [R210+0x2000] ;  /* 0x00200000d218783b */ /* 0x000f620000004200 */
[----:B----4-:R-:W-:-:S04]  /*4b90*/  FFMA.FTZ R3, R147, c[0x0][0x2d0], -R0 ;  /* 0x0000b40093037a23 */ /* 0x010fc80000010800 */
[----:B------:R4:W1:Y:S02]  /*4ba0*/  MUFU.EX2 R202, R3 ;  /* 0x0000000300ca7308 */ /* 0x0008640000000800 */
[C---:B------:R-:W-:Y:S08]  /*4bb0*/  HMMA.16816.F32 R84, R4.reuse, R20, R84 ;  /* 0x000000140454723c */ /* 0x040ff00000001854 */
[----:B---3--:R-:W-:Y:S01]  /*4bc0*/  HMMA.16816.F32 R40, R4, R16, R40 ;  /* 0x000000100428723c */ /* 0x008fe20000001828 */
[----:B----4-:R-:W-:-:S07]  /*4bd0*/  FFMA.FTZ R3, R149, c[0x0][0x2d0], -R0 ;  /* 0x0000b40095037a23 */ /* 0x010fce0000010800 */
[C---:B------:R-:W-:Y:S01]  /*4be0*/  HMMA.16816.F32 R36, R4.reuse, R18, R36 ;  /* 0x000000120424723c */ /* 0x040fe20000001824 */
[----:B------:R-:W3:Y:S01]  /*4bf0*/  LDSM.16.MT88.4 R16, [R211+0x2000] ;  /* 0x00200000d310783b */ /* 0x000ee20000004200 */
[----:B------:R4:W-:Y:S06]  /*4c00*/  MUFU.EX2 R131, R3 ;  /* 0x0000000300837308 */ /* 0x0009ec0000000800 */
[C---:B------:R-:W-:Y:S01]  /*4c10*/  HMMA.16816.F32 R80, R4.reuse, R22, R80 ;  /* 0x000000160450723c */ /* 0x040fe20000001850 */
[----:B------:R-:W2:Y:S07]  /*4c20*/  LDSM.16.MT88.4 R20, [R209+0x2000] ;  /* 0x00200000d114783b */ /* 0x000eae0000004200 */
[----:B-1----:R-:W-:Y:S01]  /*4c30*/  HMMA.16816.F32 R48, R4, R12, R48 ;  /* 0x0000000c0430723c */ /* 0x002fe20000001830 */
[----:B----4-:R-:W-:Y:S01]  /*4c40*/  FFMA.FTZ R3, R160, c[0x0][0x2d0], -R2 ;  /* 0x0000b400a0037a23 */ /* 0x010fe20000010802 */
[----:B------:R-:W-:-:S03]  /*4c50*/  MOV R160, R9 ;  /* 0x0000000900a07202 */ /* 0x000fc60000000f00 */
[----:B------:R1:W-:Y:S03]  /*4c60*/  MUFU.EX2 R129, R3 ;  /* 0x0000000300817308 */ /* 0x0003e60000000800 */
[C---:B------:R-:W-:Y:S01]  /*4c70*/  HMMA.16816.F32 R44, R4.reuse, R14, R44 ;  /* 0x0000000e042c723c */ /* 0x040fe2000000182c */
[----:B------:R-:W4:Y:S07]  /*4c80*/  LDSM.16.MT88.4 R12, [R208+0x6000] ;  /* 0x00600000d00c783b */ /* 0x000f2e0000004200 */
[----:B------:R-:W-:Y:S01]  /*4c90*/  HMMA.16816.F32 R104, R4, R28, R104 ;  /* 0x0000001c0468723c */ /* 0x000fe20000001868 */
[----:B-1----:R-:W-:-:S07]  /*4ca0*/  FFMA.FTZ R3, R159, c[0x0][0x2d0], -R2 ;  /* 0x0000b4009f037a23 */ /* 0x002fce0000010802 */
[C---:B------:R-:W-:Y:S01]  /*4cb0*/  HMMA.16816.F32 R100, R4.reuse, R30, R100 ;  /* 0x0000001e0464723c */ /* 0x040fe20000001864 */
[----:B------:R-:W-:Y:S01]  /*4cc0*/  LDSM.16.MT88.4 R28, [R208+0x2000] ;  /* 0x00200000d01c783b */ /* 0x000fe20000004200 */
[----:B------:R-:W-:Y:S01]  /*4cd0*/  MOV R159, R116 ;  /* 0x00000074009f7202 */ /* 0x000fe20000000f00 */
[----:B------:R1:W-:Y:S05]  /*4ce0*/  MUFU.EX2 R153, R3 ;  /* 0x0000000300997308 */ /* 0x0003ea0000000800 */
[C---:B------:R-:W-:Y:S08]  /*4cf0*/  HMMA.16816.F32 R52, R4.reuse, R32, R52 ;  /* 0x000000200434723c */ /* 0x040ff00000001834 */
[----:B------:R-:W-:Y:S01]  /*4d00*/  HMMA.16816.F32 R56, R4, R34, R56 ;  /* 0x000000220438723c */ /* 0x000fe20000001838 */
[----:B------:R-:W3:Y:S01]  /*4d10*/  LDSM.16.MT88.4 R32, [R210+0x6000] ;  /* 0x00600000d220783b */ /* 0x000ee20000004200 */
[----:B-1----:R-:W-:-:S05]  /*4d20*/  FFMA.FTZ R3, R158, c[0x0][0x2d0], -R2 ;  /* 0x0000b4009e037a23 */ /* 0x002fca0000010802 */
[----:B------:R-:W-:Y:S01]  /*4d30*/  FFMA.FTZ R4, R148, c[0x0][0x2d0], -R0 ;  /* 0x0000b40094047a23 */ /* 0x000fe20000010800 */
[----:B--2---:R-:W-:Y:S01]  /*4d40*/  F2FP.PACK_AB R6, R218, R220 ;  /* 0x000000dcda06723e */ /* 0x004fe200000000ff */
[----:B------:R1:W-:Y:S01]  /*4d50*/  MUFU.EX2 R152, R3 ;  /* 0x0000000300987308 */ /* 0x0003e20000000800 */
[----:B------:R-:W-:-:S07]  /*4d60*/  F2FP.PACK_AB R5, R202, R203 ;  /* 0x000000cbca05723e */ /* 0x000fce00000000ff */
[----:B------:R2:W2:Y:S01]  /*4d70*/  MUFU.EX2 R130, R4 ;  /* 0x0000000400827308 */ /* 0x0004a20000000800 */
[----:B-1----:R-:W-:-:S07]  /*4d80*/  FFMA.FTZ R3, R161, c[0x0][0x2d0], -R2 ;  /* 0x0000b400a1037a23 */ /* 0x002fce0000010802 */
[----:B------:R1:W1:Y:S01]  /*4d90*/  MUFU.EX2 R151, R3 ;  /* 0x0000000300977308 */ /* 0x0002620000000800 */
[----:B--2---:R-:W-:Y:S02]  /*4da0*/  F2FP.PACK_AB R4, R224, R212 ;  /* 0x000000d4e004723e */ /* 0x004fe400000000ff */
[----:B------:R-:W-:-:S07]  /*4db0*/  F2FP.PACK_AB R7, R131, R130 ;  /* 0x000000828307723e */ /* 0x000fce00000000ff */
[----:B-----5:R-:W-:Y:S01]  /*4dc0*/  HMMA.16816.F32 R96, R4, R24, R92 ;  /* 0x000000180460723c */ /* 0x020fe2000000185c */
[----:B-1----:R-:W-:-:S04]  /*4dd0*/  FFMA.FTZ R3, R154, c[0x0][0x2d0], -R0 ;  /* 0x0000b4009a037a23 */ /* 0x002fc80000010800 */
[----:B------:R1:W-:Y:S03]  /*4de0*/  MUFU.EX2 R128, R3 ;  /* 0x0000000300807308 */ /* 0x0003e60000000800 */
[C---:B------:R-:W-:Y:S01]  /*4df0*/  HMMA.16816.F32 R92, R4.reuse, R26, R88 ;  /* 0x0000001a045c723c */ /* 0x040fe20000001858 */
[----:B------:R-:W-:Y:S07]  /*4e00*/  LDSM.16.MT88.4 R24, [R208+0x2800] ;  /* 0x00280000d018783b */ /* 0x000fee0000004200 */
[----:B---3--:R-:W-:Y:S01]  /*4e10*/  HMMA.16816.F32 R72, R4, R18, R68 ;  /* 0x000000120448723c */ /* 0x008fe20000001844 */
[----:B-1----:R-:W-:-:S07]  /*4e20*/  FFMA.FTZ R3, R155, c[0x0][0x2d0], -R0 ;  /* 0x0000b4009b037a23 */ /* 0x002fce0000010800 */
[C---:B------:R-:W-:Y:S01]  /*4e30*/  HMMA.16816.F32 R88, R4.reuse, R20, R84 ;  /* 0x000000140458723c */ /* 0x040fe20000001854 */
[----:B------:R1:W2:Y:S07]  /*4e40*/  MUFU.EX2 R150, R3 ;  /* 0x0000000300967308 */ /* 0x0002ae0000000800 */
[C---:B----4-:R-:W-:Y:S08]  /*4e50*/  HMMA.16816.F32 R68, R4.reuse, R12, R64 ;  /* 0x0000000c0444723c */ /* 0x050ff00000001840 */
[----:B------:R-:W-:Y:S01]  /*4e60*/  HMMA.16816.F32 R84, R4, R22, R80 ;  /* 0x000000160454723c */ /* 0x000fe20000001850 */
[----:B------:R-:W-:Y:S01]  /*4e70*/  LDSM.16.MT88.4 R20, [R210+0x2800] ;  /* 0x00280000d214783b */ /* 0x000fe20000004200 */
[----:B-1----:R-:W-:-:S04]  /*4e80*/  FFMA.FTZ R3, R156, c[0x0][0x2d0], -R0 ;  /* 0x0000b4009c037a23 */ /* 0x002fc80000010800 */
[----:B------:R1:W-:Y:S02]  /*4e90*/  MUFU.EX2 R134, R3 ;  /* 0x0000000300867308 */ /* 0x0003e40000000800 */
[C---:B------:R-:W-:Y:S01]  /*4ea0*/  HMMA.16816.F32 R64, R4.reuse, R14, R60 ;  /* 0x0000000e0440723c */ /* 0x040fe2000000183c */
[----:B------:R-:W3:Y:S07]  /*4eb0*/  LDSM.16.MT88.4 R12, [R209+0x6000] ;  /* 0x00600000d10c783b */ /* 0x000eee0000004200 */
[----:B------:R-:W-:Y:S01]  /*4ec0*/  HMMA.16816.F32 R80, R4, R16, R76 ;  /* 0x000000100450723c */ /* 0x000fe2000000184c */
[----:B------:R-:W4:Y:S01]  /*4ed0*/  LDSM.16.MT88.4 R16, [R211+0x6000] ;  /* 0x00600000d310783b */ /* 0x000f220000004200 */
[----:B-1----:R-:W-:-:S06]  /*4ee0*/  FFMA.FTZ R3, R157, c[0x0][0x2d0], -R0 ;  /* 0x0000b4009d037a23 */ /* 0x002fcc0000010800 */
[C---:B------:R-:W-:Y:S01]  /*4ef0*/  HMMA.16816.F32 R60, R4.reuse, R32, R52 ;  /* 0x00000020043c723c */ /* 0x040fe20000001834 */
[----:B------:R1:W5:Y:S07]  /*4f00*/  MUFU.EX2 R135, R3 ;  /* 0x0000000300877308 */ /* 0x00036e0000000800 */
[C---:B------:R-:W-:Y:S08]  /*4f10*/  HMMA.16816.F32 R100, R4.reuse, R30, R100 ;  /* 0x0000001e0464723c */ /* 0x040ff00000001864 */
[----:B------:R-:W-:Y:S01]  /*4f20*/  HMMA.16816.F32 R104, R4, R28, R104 ;  /* 0x0000001c0468723c */ /* 0x000fe20000001868 */
[----:B------:R-:W-:Y:S01]  /*4f30*/  LDSM.16.MT88.4 R28, [R208+0x6800] ;  /* 0x00680000d01c783b */ /* 0x000fe20000004200 */
[----:B-1----:R-:W-:-:S04]  /*4f40*/  FFMA.FTZ R3, R168, c[0x0][0x2d0], -R2 ;  /* 0x0000b400a8037a23 */ /* 0x002fc80000010802 */
[----:B------:R1:W-:Y:S02]  /*4f50*/  MUFU.EX2 R133, R3 ;  /* 0x0000000300857308 */ /* 0x0003e40000000800 */
[C---:B------:R-:W-:Y:S08]  /*4f60*/  HMMA.16816.F32 R56, R4.reuse, R34, R56 ;  /* 0x000000220438723c */ /* 0x040ff00000001838 */
[----:B---3--:R-:W-:Y:S01]  /*4f70*/  HMMA.16816.F32 R52, R4, R12, R48 ;  /* 0x0000000c0434723c */ /* 0x008fe20000001830 */
[----:B-1----:R-:W-:-:S07]  /*4f80*/  FFMA.FTZ R3, R167, c[0x0][0x2d0], -R2 ;  /* 0x0000b400a7037a23 */ /* 0x002fce0000010802 */
[C---:B----4-:R-:W-:Y:S01]  /*4f90*/  HMMA.16816.F32 R48, R4.reuse, R16, R40 ;  /* 0x000000100430723c */ /* 0x050fe20000001828 */
[----:B------:R1:W-:Y:S07]  /*4fa0*/  MUFU.EX2 R148, R3 ;  /* 0x0000000300947308 */ /* 0x0003ee0000000800 */
[C---:B------:R-:W-:Y:S01]  /*4fb0*/  HMMA.16816.F32 R36, R4.reuse, R18, R36 ;  /* 0x000000120424723c */ /* 0x040fe20000001824 */
[----:B------:R-:W3:Y:S07]  /*4fc0*/  LDSM.16.MT88.4 R16, [R209+0x2800] ;  /* 0x00280000d110783b */ /* 0x000eee0000004200 */
[----:B------:R-:W-:Y:S01]  /*4fd0*/  HMMA.16816.F32 R44, R4, R14, R44 ;  /* 0x0000000e042c723c */ /* 0x000fe2000000182c */
[----:B------:R-:W4:Y:S01]  /*4fe0*/  LDSM.16.MT88.4 R12, [R211+0x2800] ;  /* 0x00280000d30c783b */ /* 0x000f220000004200 */
[----:B-1----:R-:W-:-:S05]  /*4ff0*/  FFMA.FTZ R3, R166, c[0x0][0x2d0], -R2 ;  /* 0x0000b400a6037a23 */ /* 0x002fca0000010802 */
[----:B------:R-:W-:Y:S01]  /*5000*/  F2FP.PACK_AB R4, R153, R129 ;  /* 0x000000819904723e */ /* 0x000fe200000000ff */
[----:B------:R1:W-:Y:S01]  /*5010*/  MUFU.EX2 R149, R3 ;  /* 0x0000000300957308 */ /* 0x0003e20000000800 */
[----:B------:R-:W-:Y:S02]  /*5020*/  F2FP.PACK_AB R6, R151, R152 ;  /* 0x000000989706723e */ /* 0x000fe400000000ff */
[----:B--2---:R-:W-:Y:S02]  /*5030*/  F2FP.PACK_AB R5, R150, R128 ;  /* 0x000000809605723e */ /* 0x004fe400000000ff */
[----:B-----5:R-:W-:-:S07]  /*5040*/  F2FP.PACK_AB R7, R135, R134 ;  /* 0x000000868707723e */ /* 0x020fce00000000ff */
[----:B------:R-:W-:Y:S01]  /*5050*/  HMMA.16816.F32 R76, R4, R20, R96 ;  /* 0x00000014044c723c */ /* 0x000fe20000001860 */
[----:B-1----:R-:W-:-:S07]  /*5060*/  FFMA.FTZ R3, R169, c[0x0][0x2d0], -R2 ;  /* 0x0000b400a9037a23 */ /* 0x002fce0000010802 */
[C---:B------:R-:W-:Y:S01]  /*5070*/  HMMA.16816.F32 R40, R4.reuse, R26, R100 ;  /* 0x0000001a0428723c */ /* 0x040fe20000001864 */
[----:B------:R1:W-:Y:S07]  /*5080*/  MUFU.EX2 R147, R3 ;  /* 0x0000000300937308 */ /* 0x0003ee0000000800 */
[C---:B------:R-:W-:Y:S01]  /*5090*/  HMMA.16816.F32 R96, R4.reuse, R22, R92 ;  /* 0x000000160460723c */ /* 0x040fe2000000185c */
[----:B------:R-:W-:Y:S07]  /*50a0*/  LDSM.16.MT88.4 R20, [R208+0x7000] ;  /* 0x00700000d014783b */ /* 0x000fee0000004200 */
[----:B---3--:R-:W-:Y:S01]  /*50b0*/  HMMA.16816.F32 R100, R4, R16, R88 ;  /* 0x000000100464723c */ /* 0x008fe20000001858 */
[----:B-1----:R-:W-:-:S04]  /*50c0*/  FFMA.FTZ R3, R162, c[0x0][0x2d0], -R0 ;  /* 0x0000b400a2037a23 */ /* 0x002fc80000010800 */
[----:B------:R1:W-:Y:S03]  /*50d0*/  MUFU.EX2 R132, R3 ;  /* 0x0000000300847308 */ /* 0x0003e60000000800 */
[C---:B------:R-:W-:Y:S01]  /*50e0*/  HMMA.16816.F32 R92, R4.reuse, R18, R84 ;  /* 0x00000012045c723c */ /* 0x040fe20000001854 */
[----:B------:R-:W2:Y:S07]  /*50f0*/  LDSM.16.MT88.4 R16, [R209+0x6800] ;  /* 0x00680000d110783b */ /* 0x000eae0000004200 */
[----:B----4-:R-:W-:Y:S01]  /*5100*/  HMMA.16816.F32 R84, R4, R12, R80 ;  /* 0x0000000c0454723c */ /* 0x010fe20000001850 */
[----:B-1----:R-:W-:-:S07]  /*5110*/  FFMA.FTZ R3, R164, c[0x0][0x2d0], -R0 ;  /* 0x0000b400a4037a23 */ /* 0x002fce0000010800 */
[C---:B------:R-:W-:Y:S01]  /*5120*/  HMMA.16816.F32 R88, R4.reuse, R14, R72 ;  /* 0x0000000e0458723c */ /* 0x040fe20000001848 */
[----:B------:R-:W1:Y:S01]  /*5130*/  LDSM.16.MT88.4 R12, [R210+0x6800] ;  /* 0x00680000d20c783b */ /* 0x000e620000004200 */
[----:B------:R3:W-:Y:S06]  /*5140*/  MUFU.EX2 R146, R3 ;  /* 0x0000000300927308 */ /* 0x0007ec0000000800 */
[C---:B------:R-:W-:Y:S01]  /*5150*/  HMMA.16816.F32 R32, R4.reuse, R24, R104 ;  /* 0x000000180420723c */ /* 0x040fe20000001868 */
[----:B------:R-:W-:Y:S04]  /*5160*/  LDSM.16.MT88.4 R24, [R210+0x3000] ;  /* 0x00300000d218783b */ /* 0x000fe80000004200 */
[----:B------:R-:W-:Y:S03]  /*5170*/  LDSM.16.MT88.4 R104, [R210+0x7800] ;  /* 0x00780000d268783b */ /* 0x000fe60000004200 */
[----:B------:R-:W-:Y:S01]  /*5180*/  HMMA.16816.F32 R80, R4, R28, R68 ;  /* 0x0000001c0450723c */ /* 0x000fe20000001844 */
[----:B---3--:R-:W-:-:S04]  /*5190*/  FFMA.FTZ R3, R163, c[0x0][0x2d0], -R0 ;  /* 0x0000b400a3037a23 */ /* 0x008fc80000010800 */
[----:B------:R3:W-:Y:S03]  /*51a0*/  MUFU.EX2 R144, R3 ;  /* 0x0000000300907308 */ /* 0x0007e60000000800 */
[C---:B------:R-:W-:Y:S08]  /*51b0*/  HMMA.16816.F32 R72, R4.reuse, R30, R64 ;  /* 0x0000001e0448723c */ /* 0x040ff00000001840 */
[----:B--2---:R-:W-:Y:S01]  /*51c0*/  HMMA.16816.F32 R52, R4, R16, R52 ;  /* 0x000000100434723c */ /* 0x004fe20000001834 */
[----:B---3--:R-:W-:-:S07]  /*51d0*/  FFMA.FTZ R3, R165, c[0x0][0x2d0], -R0 ;  /* 0x0000b400a5037a23 */ /* 0x008fce0000010800 */
[C---:B------:R-:W-:Y:S01]  /*51e0*/  HMMA.16816.F32 R44, R4.reuse, R18, R44 ;  /* 0x00000012042c723c */ /* 0x040fe2000000182c */
[----:B------:R-:W-:Y:S01]  /*51f0*/  LDSM.16.MT88.4 R16, [R208+0x3000] ;  /* 0x00300000d010783b */ /* 0x000fe20000004200 */
[----:B------:R2:W-:Y:S06]  /*5200*/  MUFU.EX2 R145, R3 ;  /* 0x0000000300917308 */ /* 0x0005ec0000000800 */
[C---:B-1----:R-:W-:Y:S08]  /*5210*/  HMMA.16816.F32 R60, R4.reuse, R12, R60 ;  /* 0x0000000c043c723c */ /* 0x042ff0000000183c */
[----:B------:R-:W-:Y:S01]  /*5220*/  HMMA.16816.F32 R56, R4, R14, R56 ;  /* 0x0000000e0438723c */ /* 0x000fe20000001838 */
[----:B------:R-:W1:Y:S01]  /*5230*/  LDSM.16.MT88.4 R12, [R211+0x6800] ;  /* 0x00680000d30c783b */ /* 0x000e620000004200 */
[----:B--2---:R-:W-:-:S04]  /*5240*/  FFMA.FTZ R3, R174, c[0x0][0x2d0], -R2 ;  /* 0x0000b400ae037a23 */ /* 0x004fc80000010802 */
[----:B------:R2:W-:Y:S02]  /*5250*/  MUFU.EX2 R116, R3 ;  /* 0x0000000300747308 */ /* 0x0005e40000000800 */
[----:B--2---:R-:W-:-:S06]  /*5260*/  FFMA.FTZ R3, R175, c[0x0][0x2d0], -R2 ;  /* 0x0000b400af037a23 */ /* 0x004fcc0000010802 */
[----:B------:R2:W3:Y:S01]  /*5270*/  MUFU.EX2 R118, R3 ;  /* 0x0000000300767308 */ /* 0x0004e20000000800 */
[----:B-1----:R-:W-:Y:S01]  /*5280*/  HMMA.16816.F32 R48, R4, R12, R48 ;  /* 0x0000000c0430723c */ /* 0x002fe20000001830 */
[--C-:B--2---:R-:W-:Y:S01]  /*5290*/  FFMA.FTZ R3, R200, c[0x0][0x2d0], -R2.reuse ;  /* 0x0000b400c8037a23 */ /* 0x104fe20000010802 */
[----:B------:R-:W-:Y:S01]  /*52a0*/  IADD3 R223, R223, -0x2, RZ ;  /* 0xfffffffedfdf7810 */ /* 0x000fe20007ffe0ff */
[----:B------:R-:W-:Y:S01]  /*52b0*/  FFMA.FTZ R2, R201, c[0x0][0x2d0], -R2 ;  /* 0x0000b400c9027a23 */ /* 0x000fe20000010802 */
[----:B---3--:R-:W-:-:S03]  /*52c0*/  F2FP.PACK_AB R112, R118, R116 ;  /* 0x000000747670723e */ /* 0x008fc600000000ff */
[----:B------:R-:W-:Y:S01]  /*52d0*/  MUFU.EX2 R119, R3 ;  /* 0x0000000300777308 */ /* 0x000fe20000000800 */
[----:B------:R-:W-:Y:S01]  /*52e0*/  HMMA.16816.F32 R28, R4, R14, R36 ;  /* 0x0000000e041c723c */ /* 0x000fe20000001824 */
[----:B------:R-:W1:Y:S06]  /*52f0*/  LDSM.16.MT88.4 R12, [R211+0x3000] ;  /* 0x00300000d30c783b */ /* 0x000e6c0000004200 */
[----:B------:R-:W-:Y:S02]  /*5300*/  F2FP.PACK_AB R4, R148, R133 ;  /* 0x000000859404723e */ /* 0x000fe400000000ff */
[----:B------:R-:W-:-:S02]  /*5310*/  F2FP.PACK_AB R6, R147, R149 ;  /* 0x000000959306723e */ /* 0x000fc400000000ff */
[----:B------:R-:W-:Y:S02]  /*5320*/  F2FP.PACK_AB R5, R146, R132 ;  /* 0x000000849205723e */ /* 0x000fe400000000ff */
[----:B------:R-:W-:-:S07]  /*5330*/  F2FP.PACK_AB R7, R145, R144 ;  /* 0x000000909107723e */ /* 0x000fce00000000ff */
[C---:B------:R-:W-:Y:S08]  /*5340*/  HMMA.16816.F32 R32, R4.reuse, R16, R32 ;  /* 0x000000100420723c */ /* 0x040ff00000001820 */
[C---:B------:R-:W-:Y:S01]  /*5350*/  HMMA.16816.F32 R40, R4.reuse, R18, R40 ;  /* 0x000000120428723c */ /* 0x040fe20000001828 */
[----:B------:R-:W2:Y:S07]  /*5360*/  LDSM.16.MT88.4 R16, [R209+0x3000] ;  /* 0x00300000d110783b */ /* 0x000eae0000004200 */
[C---:B------:R-:W-:Y:S08]  /*5370*/  HMMA.16816.F32 R68, R4.reuse, R24, R76 ;  /* 0x000000180444723c */ /* 0x040ff0000000184c */
[C---:B------:R-:W-:Y:S01]  /*5380*/  HMMA.16816.F32 R36, R4.reuse, R26, R96 ;  /* 0x0000001a0424723c */ /* 0x040fe20000001860 */
[----:B------:R-:W3:Y:S04]  /*5390*/  LDSM.16.MT88.4 R24, [R210+0x7000] ;  /* 0x00700000d218783b */ /* 0x000ee80000004200 */
[----:B------:R-:W-:Y:S03]  /*53a0*/  LDSM.16.MT88.4 R96, [R208+0x7800] ;  /* 0x00780000d060783b */ /* 0x000fe60000004200 */
[C---:B-1----:R-:W-:Y:S08]  /*53b0*/  HMMA.16816.F32 R84, R4.reuse, R12, R84 ;  /* 0x0000000c0454723c */ /* 0x042ff00000001854 */
[C---:B--2---:R-:W-:Y:S08]  /*53c0*/  HMMA.16816.F32 R64, R4.reuse, R18, R92 ;  /* 0x000000120440723c */ /* 0x044ff0000000185c */
[C---:B------:R-:W-:Y:S01]  /*53d0*/  HMMA.16816.F32 R76, R4.reuse, R16, R100 ;  /* 0x00000010044c723c */ /* 0x040fe20000001864 */
[----:B------:R-:W1:Y:S07]  /*53e0*/  LDSM.16.MT88.4 R16, [R211+0x7000] ;  /* 0x00700000d310783b */ /* 0x000e6e0000004200 */
[C---:B------:R-:W-:Y:S01]  /*53f0*/  HMMA.16816.F32 R92, R4.reuse, R14, R88 ;  /* 0x0000000e045c723c */ /* 0x040fe20000001858 */
[----:B------:R-:W2:Y:S04]  /*5400*/  LDSM.16.MT88.4 R12, [R209+0x7000] ;  /* 0x00700000d10c783b */ /* 0x000ea80000004200 */
[----:B------:R-:W4:Y:S03]  /*5410*/  LDSM.16.MT88.4 R88, [R211+0x3800] ;  /* 0x00380000d358783b */ /* 0x000f260000004200 */
[C---:B------:R-:W-:Y:S01]  /*5420*/  HMMA.16816.F32 R100, R4.reuse, R20, R80 ;  /* 0x000000140464723c */ /* 0x040fe20000001850 */
[----:B------:R-:W-:Y:S07]  /*5430*/  LDSM.16.MT88.4 R80, [R209+0x3800] ;  /* 0x00380000d150783b */ /* 0x000fee0000004200 */
[C---:B------:R-:W-:Y:S01]  /*5440*/  HMMA.16816.F32 R20, R4.reuse, R22, R72 ;  /* 0x000000160414723c */ /* 0x040fe20000001848 */
[----:B------:R-:W5:Y:S07]  /*5450*/  LDSM.16.MT88.4 R72, [R210+0x3800] ;  /* 0x00380000d248783b */ /* 0x000f6e0000004200 */
[C---:B---3--:R-:W-:Y:S01]  /*5460*/  HMMA.16816.F32 R60, R4.reuse, R24, R60 ;  /* 0x00000018043c723c */ /* 0x048fe2000000183c */
[----:B------:R3:W2:Y:S07]  /*5470*/  MUFU.EX2 R25, R2 ;  /* 0x0000000200197308 */ /* 0x0006ae0000000800 */
[C---:B------:R-:W-:Y:S08]  /*5480*/  HMMA.16816.F32 R56, R4.reuse, R26, R56 ;  /* 0x0000001a0438723c */ /* 0x040ff00000001838 */
[----:B-1----:R-:W-:Y:S01]  /*5490*/  HMMA.16816.F32 R48, R4, R16, R48 ;  /* 0x000000100430723c */ /* 0x002fe20000001830 */
[----:B---3--:R-:W-:Y:S01]  /*54a0*/  FFMA.FTZ R2, R170, c[0x0][0x2d0], -R0 ;  /* 0x0000b400aa027a23 */ /* 0x008fe20000010800 */
[----:B--2---:R-:W-:-:S03]  /*54b0*/  F2FP.PACK_AB R114, R25, R119 ;  /* 0x000000771972723e */ /* 0x004fc600000000ff */
[----:B------:R1:W-:Y:S03]  /*54c0*/  MUFU.EX2 R24, R2 ;  /* 0x0000000200187308 */ /* 0x0003e60000000800 */
[C---:B------:R-:W-:Y:S08]  /*54d0*/  HMMA.16816.F32 R52, R4.reuse, R12, R52 ;  /* 0x0000000c0434723c */ /* 0x040ff00000001834 */
[----:B------:R-:W-:Y:S01]  /*54e0*/  HMMA.16816.F32 R44, R4, R14, R44 ;  /* 0x0000000e042c723c */ /* 0x000fe2000000182c */
[----:B------:R-:W-:Y:S01]  /*54f0*/  LDSM.16.MT88.4 R12, [R211+0x7800] ;  /* 0x00780000d30c783b */ /* 0x000fe20000004200 */
[----:B-1----:R-:W-:-:S06]  /*5500*/  FFMA.FTZ R2, R171, c[0x0][0x2d0], -R0 ;  /* 0x0000b400ab027a23 */ /* 0x002fcc0000010800 */
[----:B------:R-:W-:Y:S01]  /*5510*/  HMMA.16816.F32 R28, R4, R18, R28 ;  /* 0x00000012041c723c */ /* 0x000fe2000000181c */
[----:B------:R-:W2:Y:S01]  /*5520*/  LDL R5, [R1+0x38] ;  /* 0x0000380001057983 */ /* 0x000ea20000100800 */
[----:B------:R1:W3:Y:S02]  /*5530*/  MUFU.EX2 R11, R2 ;  /* 0x00000002000b7308 */ /* 0x0002e40000000800 */
[--C-:B-1----:R-:W-:Y:S01]  /*5540*/  FFMA.FTZ R2, R173, c[0x0][0x2d0], -R0.reuse ;  /* 0x0000b400ad027a23 */ /* 0x102fe20000010800 */
[----:B---3--:R-:W-:Y:S01]  /*5550*/  F2FP.PACK_AB R113, R11, R24 ;  /* 0x000000180b71723e */ /* 0x008fe200000000ff */
[----:B------:R-:W-:-:S04]  /*5560*/  FFMA.FTZ R0, R172, c[0x0][0x2d0], -R0 ;  /* 0x0000b400ac007a23 */ /* 0x000fc80000010800 */
[----:B------:R1:W-:Y:S08]  /*5570*/  MUFU.EX2 R10, R2 ;  /* 0x00000002000a7308 */ /* 0x0003f00000000800 */
[----:B------:R3:W3:Y:S01]  /*5580*/  MUFU.EX2 R9, R0 ;  /* 0x0000000000097308 */ /* 0x0006e20000000800 */
[----:B-1----:R-:W-:-:S04]  /*5590*/  FADD.FTZ R2, R160, R159 ;  /* 0x0000009fa0027221 */ /* 0x002fc80000010000 */
[----:B------:R-:W-:Y:S02]  /*55a0*/  FADD.FTZ R2, R109, R2 ;  /* 0x000000026d027221 */ /* 0x000fe40000010000 */
[----:B---3--:R-:W-:Y:S01]  /*55b0*/  FADD.FTZ R0, R248, R247 ;  /* 0x000000f7f8007221 */ /* 0x008fe20000010000 */
[----:B------:R-:W-:Y:S01]  /*55c0*/  F2FP.PACK_AB R115, R9, R10 ;  /* 0x0000000a0973723e */ /* 0x000fe200000000ff */
[----:B------:R-:W-:Y:S02]  /*55d0*/  FADD.FTZ R2, R110, R2 ;  /* 0x000000026e027221 */ /* 0x000fe40000010000 */
[----:B------:R-:W-:Y:S02]  /*55e0*/  FADD.FTZ R0, R251, R0 ;  /* 0x00000000fb007221 */ /* 0x000fe40000010000 */
[----:B------:R-:W-:Y:S02]  /*55f0*/  FADD.FTZ R2, R246, R2 ;  /* 0x00000002f6027221 */ /* 0x000fe40000010000 */
[----:B------:R-:W-:Y:S01]  /*5600*/  FADD.FTZ R0, R108, R0 ;  /* 0x000000006c007221 */ /* 0x000fe20000010000 */
[----:B----4-:R-:W-:Y:S03]  /*5610*/  HMMA.16816.F32 R84, R112, R88, R84 ;  /* 0x000000587054723c */ /* 0x010fe60000001854 */
        /* <DEDUP_REMOVED lines=14> */
[----:B-----5:R-:W-:Y:S01]  /*5700*/  HMMA.16816.F32 R68, R112, R72, R68 ;  /* 0x000000487044723c */ /* 0x020fe20000001844 */
        /* <DEDUP_REMOVED lines=36> */
[C---:B------:R-:W-:Y:S08]  /*5950*/  HMMA.16816.F32 R100, R112.reuse, R104, R60 ;  /* 0x000000687064723c */ /* 0x040ff0000000183c */
[C---:B-1----:R-:W-:Y:S08]  /*5960*/  HMMA.16816.F32 R128, R112.reuse, R108, R52 ;  /* 0x0000006c7080723c */ /* 0x042ff00000001834 */
[C---:B------:R-:W-:Y:S08]  /*5970*/  HMMA.16816.F32 R80, R112.reuse, R82, R64 ;  /* 0x000000527050723c */ /* 0x040ff00000001840 */
[C---:B------:R-:W-:Y:S08]  /*5980*/  HMMA.16816.F32 R96, R112.reuse, R98, R20 ;  /* 0x000000627060723c */ /* 0x040ff00000001814 */
[C---:B------:R-:W-:Y:S08]  /*5990*/  HMMA.16816.F32 R104, R112.reuse, R106, R56 ;  /* 0x0000006a7068723c */ /* 0x040ff00000001838 */
[C---:B------:R-:W-:Y:S08]  /*59a0*/  HMMA.16816.F32 R108, R112.reuse, R110, R44 ;  /* 0x0000006e706c723c */ /* 0x040ff0000000182c */
[C---:B------:R-:W-:Y:S08]  /*59b0*/  HMMA.16816.F32 R132, R112.reuse, R12, R48 ;  /* 0x0000000c7084723c */ /* 0x040ff00000001830 */
[----:B------:R-:W-:Y:S01]  /*59c0*/  HMMA.16816.F32 R112, R112, R14, R28 ;  /* 0x0000000e7070723c */ /* 0x000fe2000000181c */
[----:B--2---:R-:W-:Y:S01]  /*59d0*/  @P4 IMAD.HI.U32 R4, R5, c[0x0][0x2c8], RZ ;  /* 0x0000b20005044a27 */ /* 0x004fe200078e00ff */
        /* <DEDUP_REMOVED lines=23> */
[----:B------:R1:W-:Y:S01]  /*5b50*/  STL [R1], R2 ;  /* 0x0000000201007387 */ /* 0x0003e20000100800 */
[----:B------:R-:W-:Y:S11]  /*5b60*/  ISETP.GE.AND P0, PT, R223, R6, PT ;  /* 0x00000006df00720c */ /* 0x000ff60003f06270 */
[----:B------:R-:W-:Y:S02]  /*5b70*/  @!UPT UIADD3 URZ, URZ, URZ, URZ ;  /* 0x0000003f3f3ff290 */ /* 0x000fe4000fffe03f */
[----:B------:R-:W-:Y:S05]  /*5b80*/  @!P0 BRA `(.L_x_2633) ;  /* 0x000044b000008947 */ /* 0x000fea0003800000 */
[----:B------:R-:W-:Y:S02]  /*5b90*/  MOV R119, R8 ;  /* 0x0000000800777202 */ /* 0x000fe40000000f00 */
[----:B------:R-:W-:Y:S02]  /*5ba0*/  MOV R118, R117 ;  /* 0x0000007500767202 */ /* 0x000fe40000000f00 */
.L_x_2644:
        /* <DEDUP_REMOVED lines=45> */
.L_x_2689:
        /* <DEDUP_REMOVED lines=8> */
[CC--:B----4-:R-:W-:Y:S02]  /*5f00*/  IADD3 R12, P6, R2.reuse, R28.reuse, RZ ;  /* 0x0000001c020c7210 */ /* 0x0d0fe40007fde0ff */
[-C--:B------:R-:W-:Y:S03]  /*5f10*/  IADD3 R2, P5, R2, R29.reuse, RZ ;  /* 0x0000001d02027210 */ /* 0x080fe60007fbe0ff */
[C-C-:B---3--:R-:W-:Y:S01]  /*5f20*/  IMAD.X R13, R7.reuse, 0x1, R5.reuse, P6 ;  /* 0x00000001070d7824 */ /* 0x148fe200030e0605 */
[CC--:B-----5:R-:W-:Y:S01]  /*5f30*/  IADD3 R20, P6, R14.reuse, R28.reuse, RZ ;  /* 0x0000001c0e147210 */ /* 0x0e0fe20007fde0ff */
[--C-:B------:R-:W-:Y:S01]  /*5f40*/  IMAD.X R3, R7, 0x1, R6.reuse, P5 ;  /* 0x0000000107037824 */ /* 0x100fe200028e0606 */
[-C--:B------:R-:W-:Y:S02]  /*5f50*/  IADD3 R14, P5, R14, R29.reuse, RZ ;  /* 0x0000001d0e0e7210 */ /* 0x080fe40007fbe0ff */
        /* <DEDUP_REMOVED lines=16> */
.L_x_2690:
        /* <DEDUP_REMOVED lines=15> */
.L_x_2635:
[----:B---34-:R-:W-:Y:S05]  /*6150*/  BSYNC B0 ;  /* 0x0000000000007941 */ /* 0x018fea0003800000 */
.L_x_2634:
        /* <DEDUP_REMOVED lines=37> */
[----:B------:R-:W-:Y:S07]  /*63b0*/  LDSM.16.M88.4 R164, [R206+-0x3800] ;  /* 0xffc80000cea4783b */ /* 0x000fee0000000200 */
        /* <DEDUP_REMOVED lines=16> */
[----:B------:R-:W5:Y:S07]  /*64c0*/  LDSM.16.M88.4 R156, [R206+-0x4000] ;  /* 0xffc00000ce9c783b */ /* 0x000f6e0000000200 */
[C---:B--2---:R-:W-:Y:S08]  /*64d0*/  HMMA.16816.F32 R36, R176.reuse, R160, R36 ;  /* 0x000000a0b024723c */ /* 0x044ff00000001824 */
[C---:B------:R-:W-:Y:S01]  /*64e0*/  HMMA.16816.F32 R40, R176.reuse, R162, R40 ;  /* 0x000000a2b028723c */ /* 0x040fe20000001828 */
[----:B------:R-:W2:Y:S07]  /*64f0*/  LDSM.16.M88.4 R160, [R206+-0x2800] ;  /* 0xffd80000cea0783b */ /* 0x000eae0000000200 */
[C---:B-1----:R-:W-:Y:S08]  /*6500*/  HMMA.16816.F32 R44, R176.reuse, R144, R44 ;  /* 0x00000090b02c723c */ /* 0x042ff0000000182c */
[C---:B------:R-:W-:Y:S01]  /*6510*/  HMMA.16816.F32 R48, R176.reuse, R146, R48 ;  /* 0x00000092b030723c */ /* 0x040fe20000001830 */
[----:B------:R-:W1:Y:S07]  /*6520*/  LDSM.16.M88.4 R144, [R206+-0x2000] ;  /* 0xffe00000ce90783b */ /* 0x000e6e0000000200 */
[C---:B---3--:R-:W-:Y:S08]  /*6530*/  HMMA.16816.F32 R52, R176.reuse, R148, R52 ;  /* 0x00000094b034723c */ /* 0x048ff00000001834 */
[C---:B------:R-:W-:Y:S01]  /*6540*/  HMMA.16816.F32 R56, R176.reuse, R150, R56 ;  /* 0x00000096b038723c */ /* 0x040fe20000001838 */
[----:B------:R-:W3:Y:S07]  /*6550*/  LDSM.16.M88.4 R148, [R206+-0x1800] ;  /* 0xffe80000ce94783b */ /* 0x000eee0000000200 */
[C---:B----4-:R-:W-:Y:S08]  /*6560*/  HMMA.16816.F32 R60, R176.reuse, R152, R60 ;  /* 0x00000098b03c723c */ /* 0x050ff0000000183c */
[----:B------:R-:W-:Y:S01]  /*6570*/  HMMA.16816.F32 R64, R176, R154, R64 ;  /* 0x0000009ab040723c */ /* 0x000fe20000001840 */
[----:B------:R-:W4:Y:S07]  /*6580*/  LDSM.16.M88.4 R152, [R206+-0x1000] ;  /* 0xfff00000ce98783b */ /* 0x000f2e0000000200 */
[C---:B-----5:R-:W-:Y:S08]  /*6590*/  HMMA.16816.F32 R4, R180.reuse, R156, R4 ;  /* 0x0000009cb404723c */ /* 0x060ff00000001804 */
[C---:B------:R-:W-:Y:S01]  /*65a0*/  HMMA.16816.F32 R8, R180.reuse, R158, R8 ;  /* 0x0000009eb408723c */ /* 0x040fe20000001808 */
[----:B------:R-:W5:Y:S07]  /*65b0*/  LDSM.16.M88.4 R156, [R206+-0x800] ;  /* 0xfff80000ce9c783b */ /* 0x000f6e0000000200 */
[C---:B------:R-:W-:Y:S08]  /*65c0*/  HMMA.16816.F32 R12, R180.reuse, R164, R12 ;  /* 0x000000a4b40c723c */ /* 0x040ff0000000180c */
[C---:B------:R-:W-:Y:S01]  /*65d0*/  HMMA.16816.F32 R16, R180.reuse, R166, R16 ;  /* 0x000000a6b410723c */ /* 0x040fe20000001810 */
[----:B------:R-:W3:Y:S07]  /*65e0*/  LDSM.16.M88.4 R164, [R205+0x4000] ;  /* 0x00400000cda4783b */ /* 0x000eee0000000200 */
[C---:B------:R-:W-:Y:S08]  /*65f0*/  HMMA.16816.F32 R20, R180.reuse, R168, R20 ;  /* 0x000000a8b414723c */ /* 0x040ff00000001814 */
[C---:B------:R-:W-:Y:S01]  /*6600*/  HMMA.16816.F32 R24, R180.reuse, R170, R24 ;  /* 0x000000aab418723c */ /* 0x040fe20000001818 */
[----:B------:R-:W4:Y:S07]  /*6610*/  LDSM.16.M88.4 R168, [R205+0x4800] ;  /* 0x00480000cda8783b */ /* 0x000f2e0000000200 */
        /* <DEDUP_REMOVED lines=66> */
[C---:B-1----:R-:W-:Y:S08]  /*6a40*/  HMMA.16816.F32 R12, R192.reuse, R144, R12 ;  /* 0x00000090c00c723c */ /* 0x042ff0000000180c */
[C---:B------:R-:W-:Y:S01]  /*6a50*/  HMMA.16816.F32 R16, R192.reuse, R146, R16 ;  /* 0x00000092c010723c */ /* 0x040fe20000001810 */
[----:B------:R-:W1:Y:S07]  /*6a60*/  LDSM.16.M88.4 R144, [R206] ;  /* 0x00000000ce90783b */ /* 0x000e6e0000000200 */
        /* <DEDUP_REMOVED lines=20> */
[----:B------:R-:W1:Y:S01]  /*6bb0*/  LDSM.16.M88.4 R144, [R206+0x3800] ;  /* 0x00380000ce90783b */ /* 0x000e620000000200 */
[----:B------:R-:W-:Y:S06]  /*6bc0*/  DEPBAR.LE SB0, 0x0 ;  /* 0x000080000000791a */ /* 0x000fec0000000000 */
[C---:B---3--:R-:W-:Y:S01]  /*6bd0*/  HMMA.16816.F32 R12, R196.reuse, R148, R12 ;  /* 0x00000094c40c723c */ /* 0x048fe2000000180c */
[----:B------:R-:W-:Y:S07]  /*6be0*/  BAR.SYNC.DEFER_BLOCKING 0x0 ;  /* 0x0000000000007b1d */ /* 0x000fee0000010000 */
        /* <DEDUP_REMOVED lines=11> */
[C---:B-1----:R-:W-:Y:S08]  /*6ca0*/  HMMA.16816.F32 R60, R196.reuse, R144, R60 ;  /* 0x00000090c43c723c */ /* 0x042ff0000000183c */
[----:B------:R-:W-:Y:S01]  /*6cb0*/  HMMA.16816.F32 R64, R196, R146, R64 ;  /* 0x00000092c440723c */ /* 0x000fe20000001840 */
[----:B------:R-:W-:Y:S07]  /*6cc0*/  @!UPT UIADD3 URZ, URZ, URZ, URZ ;  /* 0x0000003f3f3ff290 */ /* 0x000fee000fffe03f */
[----:B------:R-:W-:-:S11]  /*6cd0*/  @!P0 BRA `(.L_x_2639) ;  /* 0x0000055000008947 */ /* 0x000fd60003800000 */
[----:B------:R-:W-:Y:S01]  /*6ce0*/  IMAD.MOV.U32 R221, RZ, RZ, RZ ;  /* 0x000000ffffdd7224 */ /* 0x000fe200078e00ff */
[----:B------:R-:W2:Y:S01]  /*6cf0*/  LDL R2, [R1+0x10] ;  /* 0x0000100001027983 */ /* 0x000ea20000100800 */
[C---:B------:R-:W-:Y:S01]  /*6d00*/  IMAD.SHL.U32 R155, R237.reuse, 0x2, RZ ;  /* 0x00000002ed9b7824 */ /* 0x040fe200078e00ff */
[----:B------:R-:W-:Y:S01]  /*6d10*/  SHF.R.S32.HI R201, RZ, 0x1f, R237 ;  /* 0x0000001fffc97819 */ /* 0x000fe200000114ed */
[----:B------:R-:W-:Y:S01]  /*6d20*/  IMAD.SHL.U32 R154, R226, 0x2, RZ ;  /* 0x00000002e29a7824 */ /* 0x000fe200078e00ff */
[----:B------:R-:W3:Y:S02]  /*6d30*/  LDL R0, [R1+0x8] ;  /* 0x0000080001007983 */ /* 0x000ee40000100800 */
[----:B------:R-:W-:Y:S02]  /*6d40*/  SHF.L.U64.HI R144, R237, 0x1, R201 ;  /* 0x00000001ed907819 */ /* 0x000fe400000102c9 */
        /* <DEDUP_REMOVED lines=32> */
[----:B------:R1:W2:Y:S02]  /*6f50*/  SHFL.IDX PT, R145, R0, RZ, 0x181f ;  /* 0x00181fff00917589 */ /* 0x0002a400000e0000 */
.L_x_2691:
[----:B------:R-:W-:-:S05]  /*6f60*/  BRA.DIV ~URZ, `(.L_x_2641) ;  /* 0x0000a2227f007947 */ /* 0x000fca000b800000 */
[----:B------:R-:W3:Y:S01]  /*6f70*/  SHFL.IDX PT, R2, R116, RZ, 0x181f ;  /* 0x00181fff74027589 */ /* 0x000ee200000e0000 */
[----:B------:R-:W-:Y:S02]  /*6f80*/  ISETP.GE.AND P2, PT, R226, c[0x0][0x1d4], PT ;  /* 0x00007500e2007a0c */ /* 0x000fe40003f46270 */
[----:B------:R-:W-:Y:S01]  /*6f90*/  ISETP.GE.AND P0, PT, R237, c[0x0][0x1d4], PT ;  /* 0x00007500ed007a0c */ /* 0x000fe20003f06270 */
[----:B------:R-:W4:Y:S04]  /*6fa0*/  SHFL.IDX PT, R148, R116, 0x1, 0x181f ;  /* 0x00381f0074947f89 */ /* 0x000f2800000e0000 */
[----:B------:R-:W5:Y:S04]  /*6fb0*/  SHFL.IDX PT, R149, R0, 0x1, 0x181f ;  /* 0x00381f0000957f89 */ /* 0x000f6800000e0000 */
[----:B------:R-:W1:Y:S04]  /*6fc0*/  SHFL.IDX PT, R152, R116, 0x2, 0x181f ;  /* 0x00581f0074987f89 */ /* 0x000e6800000e0000 */
[----:B------:R-:W2:Y:S01]  /*6fd0*/  SHFL.IDX PT, R153, R0, 0x2, 0x181f ;  /* 0x00581f0000997f89 */ /* 0x000ea200000e0000 */
[CC--:B---3--:R-:W-:Y:S02]  /*6fe0*/  IADD3 R146, P6, R2.reuse, R154.reuse, RZ ;  /* 0x0000009a02927210 */ /* 0x0c8fe40007fde0ff */
[-C--:B------:R-:W-:Y:S03]  /*6ff0*/  IADD3 R2, P5, R2, R155.reuse, RZ ;  /* 0x0000009b02027210 */ /* 0x080fe60007fbe0ff */
[C-C-:B--2---:R-:W-:Y:S01]  /*7000*/  IMAD.X R147, R145.reuse, 0x1, R117.reuse, P6 ;  /* 0x0000000191937824 */ /* 0x144fe200030e0675 */
[CC--:B----4-:R-:W-:Y:S01]  /*7010*/  IADD3 R150, P6, R148.reuse, R154.reuse, RZ ;  /* 0x0000009a94967210 */ /* 0x0d0fe20007fde0ff */
[--C-:B------:R-:W-:Y:S01]  /*7020*/  IMAD.X R3, R145, 0x1, R144.reuse, P5 ;  /* 0x0000000191037824 */ /* 0x100fe200028e0690 */
[-C--:B------:R-:W-:Y:S02]  /*7030*/  IADD3 R148, P5, R148, R155.reuse, RZ ;  /* 0x0000009b94947210 */ /* 0x080fe40007fbe0ff */
[----:B------:R1:W-:Y:S01]  /*7040*/  LDGSTS.E.BYPASS.LTC128B.128 [R219+0x8100], [R146.64], !P2 ;  /* 0x0810000092db7fae */ /* 0x0003e2000d101d46 */
[C-C-:B-----5:R-:W-:Y:S01]  /*7050*/  IMAD.X R151, R149.reuse, 0x1, R117.reuse, P6 ;  /* 0x0000000195977824 */ /* 0x160fe200030e0675 */
[----:B------:R-:W-:Y:S01]  /*7060*/  SEL R145, RZ, 0x10, P0 ;  /* 0x00000010ff917807 */ /* 0x000fe20000000000 */
[--C-:B------:R-:W-:Y:S01]  /*7070*/  IMAD.X R149, R149, 0x1, R144.reuse, P5 ;  /* 0x0000000195957824 */ /* 0x100fe200028e0690 */
[----:B------:R2:W-:Y:S04]  /*7080*/  LDGSTS.E.BYPASS.LTC128B.128 [R219+0xc100], [R2.64], !P0 ;  /* 0x0c10000002db7fae */ /* 0x0005e8000c101d46 */
[----:B------:R3:W-:Y:S04]  /*7090*/  LDGSTS.E.BYPASS.LTC128B.128 [R219+0x9100], [R150.64], !P2 ;  /* 0x0910000096db7fae */ /* 0x0007e8000d101d46 */
[----:B------:R4:W-:Y:S01]  /*70a0*/  LDGSTS.E.BYPASS.LTC128B.128 [R219+0xd100], [R148.64], !P0 ;  /* 0x0d10000094db7fae */ /* 0x0009e2000c101d46 */
[C---:B-1----:R-:W-:Y:S02]  /*70b0*/  IADD3 R146, P6, R152.reuse, R154, RZ ;  /* 0x0000009a98927210 */ /* 0x042fe40007fde0ff */
[----:B--2---:R-:W-:Y:S03]  /*70c0*/  IADD3 R2, P5, R152, R155, RZ ;  /* 0x0000009b98027210 */ /* 0x004fe60007fbe0ff */
[C---:B------:R-:W-:Y:S02]  /*70d0*/  IMAD.X R147, R153.reuse, 0x1, R117, P6 ;  /* 0x0000000199937824 */ /* 0x040fe400030e0675 */
[----:B------:R-:W-:Y:S03]  /*70e0*/  IMAD.X R3, R153, 0x1, R144, P5 ;  /* 0x0000000199037824 */ /* 0x000fe600028e0690 */
[----:B------:R1:W-:Y:S04]  /*70f0*/  LDGSTS.E.BYPASS.LTC128B.128 [R219+0xa100], [R146.64], !P2 ;  /* 0x0a10000092db7fae */ /* 0x0003e8000d101d46 */
[----:B----4-:R3:W2:Y:S04]  /*7100*/  SHFL.IDX PT, R148, R0, 0x3, 0x181f ;  /* 0x00781f0000947f89 */ /* 0x0106a800000e0000 */
[----:B------:R3:W4:Y:S04]  /*7110*/  SHFL.IDX PT, R0, R116, 0x3, 0x181f ;  /* 0x00781f0074007f89 */ /* 0x00072800000e0000 */
[----:B------:R3:W-:Y:S01]  /*7120*/  LDGSTS.E.BYPASS.LTC128B.128 [R219+0xe100], [R2.64], !P0 ;  /* 0x0e10000002db7fae */ /* 0x0007e2000c101d46 */
[----:B-1----:R-:W-:Y:S04]  /*7130*/  SEL R146, RZ, 0x10, P2 ;  /* 0x00000010ff927807 */ /* 0x002fe80001000000 */
.L_x_2692:
        /* <DEDUP_REMOVED lines=15> */
.L_x_2639:
[----:B------:R-:W-:Y:S05]  /*7230*/  BSYNC B0 ;  /* 0x0000000000007941 */ /* 0x000fea0003800000 */
.L_x_2638:
        /* <DEDUP_REMOVED lines=15> */
.L_x_2693:
[----:B--2---:R-:W-:Y:S05]  /*7330*/  IMAD.IADD R0, R117, 0x1, R0 ;  /* 0x0000000175007824 */ /* 0x004fea00078e0200 */
[C---:B------:R-:W-:Y:S02]  /*7340*/  ISETP.GT.AND P6, PT, R0.reuse, RZ, PT ;  /* 0x000000ff0000720c */ /* 0x040fe40003fc4270 */
[C---:B------:R-:W-:Y:S02]  /*7350*/  ISETP.GT.AND P5, PT, R0.reuse, 0x1, PT ;  /* 0x000000010000780c */ /* 0x040fe40003fa4270 */
[C---:B------:R-:W-:Y:S02]  /*7360*/  ISETP.GT.AND P2, PT, R0.reuse, 0x8, PT ;  /* 0x000000080000780c */ /* 0x040fe40003f44270 */
        /* <DEDUP_REMOVED lines=73> */
[----:B------:R-:W-:Y:S02]  /*7800*/  ISETP.GT.AND P0, PT, R0, 0x1, PT ;  /* 0x000000010000780c */ /* 0x000fe40003f04270 */
[----:B------:R-:W-:Y:S02]  /*7810*/  FSEL R6, R6, -INF , P2 ;  /* 0xff80000006067808 */ /* 0x000fe40001000000 */
[----:B------:R-:W-:Y:S02]  /*7820*/  FSEL R7, R7, -INF , P0 ;  /* 0xff80000007077808 */ /* 0x000fe40000000000 */
[----:B------:R-:W-:Y:S02]  /*7830*/  ISETP.GT.AND P2, PT, R0, 0x8, PT ;  /* 0x000000080000780c */ /* 0x000fe40003f44270 */
[----:B-1----:R-:W-:Y:S02]  /*7840*/  FMNMX.FTZ R116, R6, R119, !PT ;  /* 0x0000007706747209 */ /* 0x002fe40007810000 */
        /* <DEDUP_REMOVED lines=16> */
[C---:B------:R-:W-:Y:S02]  /*7950*/  ISETP.GT.AND P2, PT, R0.reuse, 0x20, PT ;  /* 0x000000200000780c */ /* 0x040fe40003f44270 */
[----:B------:R-:W-:Y:S02]  /*7960*/  FMNMX.FTZ R116, R57, R116, !PT ;  /* 0x0000007439747209 */ /* 0x000fe40007810000 */
[----:B------:R-:W-:Y:S02]  /*7970*/  FMNMX.FTZ R2, R157, R2, !PT ;  /* 0x000000029d027209 */ /* 0x000fe40007810000 */
[----:B------:R-:W-:Y:S02]  /*7980*/  ISETP.GT.AND P0, PT, R0, 0x21, PT ;  /* 0x000000210000780c */ /* 0x000fe40003f04270 */
[----:B------:R-:W-:Y:S02]  /*7990*/  FSEL R153, R22, -INF , P2 ;  /* 0xff80000016997808 */ /* 0x000fe40001000000 */
[----:B------:R-:W-:Y:S02]  /*79a0*/  FMNMX.FTZ R116, R64, R116, !PT ;  /* 0x0000007440747209 */ /* 0x000fe40007810000 */
        /* <DEDUP_REMOVED lines=99> */
.L_x_2694:
[C---:B------:R-:W-:Y:S01]  /*7fe0*/  FMUL.FTZ R148, R117.reuse, c[0x0][0x2d0] ;  /* 0x0000b40075947a20 */ /* 0x040fe20000410000 */
[----:B------:R-:W-:Y:S01]  /*7ff0*/  FSETP.NEU.FTZ.AND P0, PT, R117, -INF , PT ;  /* 0xff8000007500780b */ /* 0x000fe20003f1d000 */
[----:B------:R-:W-:Y:S01]  /*8000*/  WARPSYNC 0xffffffff ;  /* 0xffffffff00007948 */ /* 0x000fe20003800000 */
[----:B---3--:R-:W-:Y:S01]  /*8010*/  FMNMX.FTZ R3, R0, R116, !PT ;  /* 0x0000007400037209 */ /* 0x008fe20007810000 */
[----:B------:R-:W-:Y:S01]  /*8020*/  LDSM.16.MT88.4 R20, [R210] ;  /* 0x00000000d214783b */ /* 0x000fe20000004200 */
[----:B------:R-:W-:Y:S03]  /*8030*/  FSEL R148, R148, RZ, P0 ;  /* 0x000000ff94947208 */ /* 0x000fe60000000000 */
[----:B--2---:R-:W-:Y:S02]  /*8040*/  FMUL.FTZ R116, R3, c[0x0][0x2d0] ;  /* 0x0000b40003747a20 */ /* 0x004fe40000410000 */
[--C-:B------:R-:W-:Y:S02]  /*8050*/  FFMA.FTZ R2, R4, c[0x0][0x2d0], -R148.reuse ;  /* 0x0000b40004027a23 */ /* 0x100fe40000010894 */
[--C-:B------:R-:W-:Y:S01]  /*8060*/  FFMA.FTZ R4, R9, c[0x0][0x2d0], -R148.reuse ;  /* 0x0000b40009047a23 */ /* 0x100fe20000010894 */
[----:B------:R-:W-:Y:S01]  /*8070*/  LDSM.16.MT88.4 R28, [R209] ;  /* 0x00000000d11c783b */ /* 0x000fe20000004200 */
[----:B------:R1:W-:Y:S01]  /*8080*/  MUFU.EX2 R250, R2 ;  /* 0x0000000200fa7308 */ /* 0x0003e20000000800 */
[--C-:B------:R-:W-:Y:S02]  /*8090*/  FFMA.FTZ R32, R149, c[0x0][0x2d0], -R148.reuse ;  /* 0x0000b40095207a23 */ /* 0x100fe40000010894 */
[--C-:B------:R-:W-:Y:S04]  /*80a0*/  FFMA.FTZ R40, R151, c[0x0][0x2d0], -R148.reuse ;  /* 0x0000b40097287a23 */ /* 0x100fe80000010894 */
[----:B------:R-:W-:Y:S03]  /*80b0*/  LDSM.16.MT88.4 R36, [R213] ;  /* 0x00000000d524783b */ /* 0x000fe60000004200 */
[----:B------:R-:W-:Y:S05]  /*80c0*/  MUFU.EX2 R16, R4 ;  /* 0x0000000400107308 */ /* 0x000fea0000000800 */
[----:B------:R-:W-:Y:S08]  /*80d0*/  LDSM.16.MT88.4 R44, [R208+0x4000] ;  /* 0x00400000d02c783b */ /* 0x000ff00000004200 */
[----:B------:R-:W-:Y:S01]  /*80e0*/  LDSM.16.MT88.4 R52, [R210+0x4000] ;  /* 0x00400000d234783b */ /* 0x000fe20000004200 */
[--C-:B-1----:R-:W-:Y:S04]  /*80f0*/  FFMA.FTZ R2, R5, c[0x0][0x2d0], -R148.reuse ;  /* 0x0000b40005027a23 */ /* 0x102fe80000010894 */
[----:B------:R1:W-:Y:S03]  /*8100*/  MUFU.EX2 R12, R2 ;  /* 0x00000002000c7308 */ /* 0x0003e60000000800 */
[----:B------:R-:W-:Y:S01]  /*8110*/  LDSM.16.MT88.4 R60, [R209+0x4000] ;  /* 0x00400000d13c783b */ /* 0x000fe20000004200 */
[----:B-1----:R-:W-:Y:S06]  /*8120*/  FFMA.FTZ R2, R8, c[0x0][0x2d0], -R148 ;  /* 0x0000b40008027a23 */ /* 0x002fec0000010894 */
[----:B------:R1:W2:Y:S02]  /*8130*/  MUFU.EX2 R18, R2 ;  /* 0x0000000200127308 */ /* 0x0002a40000000800 */
[----:B-1----:R-:W-:Y:S02]  /*8140*/  FSEL R2, R117, RZ, P0 ;  /* 0x000000ff75027208 */ /* 0x002fe40000000000 */
[----:B------:R-:W-:Y:S02]  /*8150*/  FSETP.NEU.FTZ.AND P0, PT, R3, -INF , PT ;  /* 0xff8000000300780b */ /* 0x000fe40003f1d000 */
[----:B--2---:R-:W-:Y:S01]  /*8160*/  F2FP.PACK_AB R146, R16, R18 ;  /* 0x000000121092723e */ /* 0x004fe200000000ff */
[----:B------:R-:W-:Y:S01]  /*8170*/  FADD.FTZ R0, -R2, R118 ;  /* 0x0000007602007221 */ /* 0x000fe20000010100 */
[----:B------:R-:W-:Y:S03]  /*8180*/  FSEL R116, R116, RZ, P0 ;  /* 0x000000ff74747208 */ /* 0x000fe60000000000 */
[----:B------:R-:W-:Y:S02]  /*8190*/  FMUL.FTZ R0, R0, c[0x0][0x2d0] ;  /* 0x0000b40000007a20 */ /* 0x000fe40000410000 */
[--C-:B------:R-:W-:Y:S02]  /*81a0*/  FFMA.FTZ R4, R11, c[0x0][0x2d0], -R116.reuse ;  /* 0x0000b4000b047a23 */ /* 0x100fe40000010874 */
[----:B------:R1:W2:Y:S01]  /*81b0*/  MUFU.EX2 R2, R0 ;  /* 0x0000000000027308 */ /* 0x0002a20000000800 */
[--C-:B------:R-:W-:Y:S09]  /*81c0*/  FFMA.FTZ R48, R48, c[0x0][0x2d0], -R116.reuse ;  /* 0x0000b40030307a23 */ /* 0x100ff20000010874 */
[----:B------:R3:W4:Y:S10]  /*81d0*/  MUFU.EX2 R5, R4 ;  /* 0x0000000400057308 */ /* 0x0007340000000800 */
[----:B------:R5:W-:Y:S01]  /*81e0*/  MUFU.EX2 R251, R48 ;  /* 0x0000003000fb7308 */ /* 0x000be20000000800 */
[----:B-1----:R-:W-:Y:S02]  /*81f0*/  FFMA.FTZ R0, R6, c[0x0][0x2d0], -R116 ;  /* 0x0000b40006007a23 */ /* 0x002fe40000010874 */
[C---:B--2---:R-:W-:Y:S02]  /*8200*/  FMUL.FTZ R8, R2.reuse, R124 ;  /* 0x0000007c02087220 */ /* 0x044fe40000410000 */
[C---:B------:R-:W-:Y:S05]  /*8210*/  FMUL.FTZ R9, R2.reuse, R125 ;  /* 0x0000007d02097220 */ /* 0x040fea0000410000 */
[----:B------:R1:W-:Y:S01]  /*8220*/  MUFU.EX2 R118, R0 ;  /* 0x0000000000767308 */ /* 0x0003e20000000800 */
[C---:B------:R-:W-:Y:S02]  /*8230*/  FMUL.FTZ R24, R2.reuse, R80 ;  /* 0x0000005002187220 */ /* 0x040fe40000410000 */
[C---:B------:R-:W-:Y:S02]  /*8240*/  FMUL.FTZ R25, R2.reuse, R81 ;  /* 0x0000005102197220 */ /* 0x040fe40000410000 */
[C---:B---3--:R-:W-:Y:S01]  /*8250*/  FMUL.FTZ R4, R2.reuse, R120 ;  /* 0x0000007802047220 */ /* 0x048fe20000410000 */
[----:B----4-:R-:W-:Y:S01]  /*8260*/  MOV R120, R5 ;  /* 0x0000000500787202 */ /* 0x010fe20000000f00 */
[C---:B------:R-:W-:Y:S01]  /*8270*/  FMUL.FTZ R5, R2.reuse, R121 ;  /* 0x0000007902057220 */ /* 0x040fe20000410000 */
[----:B------:R-:W-:Y:S01]  /*8280*/  MOV R121, R16 ;  /* 0x0000001000797202 */ /* 0x000fe20000000f00 */
[C---:B------:R-:W-:Y:S01]  /*8290*/  FMUL.FTZ R16, R2.reuse, R72 ;  /* 0x0000004802107220 */ /* 0x040fe20000410000 */
[----:B------:R2:W-:Y:S01]  /*82a0*/  MUFU.EX2 R125, R32 ;  /* 0x00000020007d7308 */ /* 0x0005e20000000800 */
[C---:B------:R-:W-:Y:S02]  /*82b0*/  FMUL.FTZ R33, R2.reuse, R89 ;  /* 0x0000005902217220 */ /* 0x040fe40000410000 */
[C---:B------:R-:W-:Y:S02]  /*82c0*/  FMUL.FTZ R41, R2.reuse, R97 ;  /* 0x0000006102297220 */ /* 0x040fe40000410000 */
[C---:B-----5:R-:W-:Y:S02]  /*82d0*/  FMUL.FTZ R48, R2.reuse, R104 ;  /* 0x0000006802307220 */ /* 0x060fe40000410000 */
[C---:B------:R-:W-:Y:S02]  /*82e0*/  FMUL.FTZ R49, R2.reuse, R105 ;  /* 0x0000006902317220 */ /* 0x040fe40000410000 */
[----:B------:R-:W-:Y:S02]  /*82f0*/  FMUL.FTZ R65, R2, R113 ;  /* 0x0000007102417220 */ /* 0x000fe40000410000 */
[----:B------:R-:W-:Y:S02]  /*8300*/  FFMA.FTZ R97, R242, c[0x0][0x2d0], -R148 ;  /* 0x0000b400f2617a23 */ /* 0x000fe40000010894 */
[--C-:B-1----:R-:W-:Y:S04]  /*8310*/  FFMA.FTZ R0, R7, c[0x0][0x2d0], -R116.reuse ;  /* 0x0000b40007007a23 */ /* 0x102fe80000010874 */
[----:B------:R1:W3:Y:S01]  /*8320*/  MUFU.EX2 R19, R0 ;  /* 0x0000000000137308 */ /* 0x0002e20000000800 */
[----:B--2---:R-:W-:Y:S02]  /*8330*/  FMUL.FTZ R32, R2, R88 ;  /* 0x0000005802207220 */ /* 0x004fe40000410000 */
[--C-:B------:R-:W-:Y:S02]  /*8340*/  FFMA.FTZ R88, R154, c[0x0][0x2d0], -R116.reuse ;  /* 0x0000b4009a587a23 */ /* 0x100fe40000010874 */
[----:B-1----:R-:W-:Y:S01]  /*8350*/  FFMA.FTZ R0, R10, c[0x0][0x2d0], -R116 ;  /* 0x0000b4000a007a23 */ /* 0x002fe20000010874 */
[----:B---3--:R-:W-:Y:S02]  /*8360*/  F2FP.PACK_AB R145, R19, R118 ;  /* 0x000000761391723e */ /* 0x008fe400000000ff */
[----:B------:R-:W-:Y:S02]  /*8370*/  MOV R124, R19 ;  /* 0x00000013007c7202 */ /* 0x000fe40000000f00 */
[----:B------:R1:W2:Y:S02]  /*8380*/  MUFU.EX2 R17, R0 ;  /* 0x0000000000117308 */ /* 0x0002a40000000800 */
[----:B-1----:R-:W-:Y:S02]  /*8390*/  FSEL R0, R3, RZ, P0 ;  /* 0x000000ff03007208 */ /* 0x002fe40000000000 */
[----:B--2---:R-:W-:Y:S03]  /*83a0*/  F2FP.PACK_AB R147, R120, R17 ;  /* 0x000000117893723e */ /* 0x004fe600000000ff */
[----:B------:R-:W-:Y:S01]  /*83b0*/  FADD.FTZ R0, -R0, R119 ;  /* 0x0000007700007221 */ /* 0x000fe20000010100 */
[----:B------:R-:W-:Y:S02]  /*83c0*/  MOV R119, R12 ;  /* 0x0000000c00777202 */ /* 0x000fe40000000f00 */
[----:B------:R-:W1:Y:S01]  /*83d0*/  LDSM.16.MT88.4 R12, [R208] ;  /* 0x00000000d00c783b */ /* 0x000e620000004200 */
[----:B------:R-:W-:Y:S01]  /*83e0*/  FMUL.FTZ R0, R0, c[0x0][0x2d0] ;  /* 0x0000b40000007a20 */ /* 0x000fe20000410000 */
[----:B------:R-:W-:Y:S02]  /*83f0*/  F2FP.PACK_AB R144, R119, R250 ;  /* 0x000000fa7790723e */ /* 0x000fe400000000ff */
[----:B------:R-:W-:Y:S03]  /*8400*/  MOV R113, R119 ;  /* 0x0000007700717202 */ /* 0x000fe60000000f00 */
[----:B------:R-:W2:Y:S02]  /*8410*/  MUFU.EX2 R0, R0 ;  /* 0x0000000000007308 */ /* 0x000ea40000000800 */
[C---:B--2---:R-:W-:Y:S01]  /*8420*/  FMUL.FTZ R6, R0.reuse, R122 ;  /* 0x0000007a00067220 */ /* 0x044fe20000410000 */
[----:B------:R-:W-:Y:S01]  /*8430*/  MOV R122, R17 ;  /* 0x00000011007a7202 */ /* 0x000fe20000000f00 */
[----:B------:R-:W-:Y:S01]  /*8440*/  FMUL.FTZ R7, R0, R123 ;  /* 0x0000007b00077220 */ /* 0x000fe20000410000 */
[----:B------:R-:W-:Y:S01]  /*8450*/  MOV R123, R18 ;  /* 0x00000012007b7202 */ /* 0x000fe20000000f00 */
[----:B------:R-:W-:Y:S02]  /*8460*/  FMUL.FTZ R17, R2, R73 ;  /* 0x0000004902117220 */ /* 0x000fe40000410000 */
[C---:B------:R-:W-:Y:S02]  /*8470*/  FMUL.FTZ R18, R0.reuse, R74 ;  /* 0x0000004a00127220 */ /* 0x040fe40000410000 */
[C---:B------:R-:W-:Y:S01]  /*8480*/  FMUL.FTZ R19, R0.reuse, R75 ;  /* 0x0000004b00137220 */ /* 0x040fe20000410000 */
[C---:B-1----:R-:W-:Y:S01]  /*8490*/  HMMA.16816.F32 R4, R144.reuse, R12, R4 ;  /* 0x0000000c9004723c */ /* 0x042fe20000001804 */
[----:B------:R-:W-:Y:S04]  /*84a0*/  LDSM.16.MT88.4 R72, [R208+0x800] ;  /* 0x00080000d048783b */ /* 0x000fe80000004200 */
[C---:B------:R-:W-:Y:S02]  /*84b0*/  FMUL.FTZ R10, R0.reuse, R126 ;  /* 0x0000007e000a7220 */ /* 0x040fe40000410000 */
[----:B------:R-:W-:Y:S02]  /*84c0*/  FMUL.FTZ R11, R0, R127 ;  /* 0x0000007f000b7220 */ /* 0x000fe40000410000 */
[C---:B------:R-:W-:Y:S01]  /*84d0*/  FMUL.FTZ R12, R2.reuse, R68 ;  /* 0x00000044020c7220 */ /* 0x040fe20000410000 */
[----:B------:R1:W-:Y:S02]  /*84e0*/  MUFU.EX2 R127, R40 ;  /* 0x00000028007f7308 */ /* 0x0003e40000000800 */
[----:B------:R-:W-:Y:S02]  /*84f0*/  FMUL.FTZ R13, R2, R69 ;  /* 0x00000045020d7220 */ /* 0x000fe40000410000 */
[C---:B------:R-:W-:Y:S03]  /*8500*/  HMMA.16816.F32 R8, R144.reuse, R14, R8 ;  /* 0x0000000e9008723c */ /* 0x040fe60000001808 */
[C---:B------:R-:W-:Y:S02]  /*8510*/  FMUL.FTZ R26, R0.reuse, R82 ;  /* 0x00000052001a7220 */ /* 0x040fe40000410000 */
[C---:B------:R-:W-:Y:S02]  /*8520*/  FMUL.FTZ R27, R0.reuse, R83 ;  /* 0x00000053001b7220 */ /* 0x040fe40000410000 */
[C---:B------:R-:W-:Y:S01]  /*8530*/  FMUL.FTZ R14, R0.reuse, R70 ;  /* 0x00000046000e7220 */ /* 0x040fe20000410000 */
[----:B------:R-:W-:Y:S01]  /*8540*/  LDSM.16.MT88.4 R80, [R209+0x800] ;  /* 0x00080000d150783b */ /* 0x000fe20000004200 */
[C---:B------:R-:W-:Y:S03]  /*8550*/  FMUL.FTZ R15, R0.reuse, R71 ;  /* 0x00000047000f7220 */ /* 0x040fe60000410000 */
[C---:B------:R-:W-:Y:S02]  /*8560*/  FMUL.FTZ R34, R0.reuse, R90 ;  /* 0x0000005a00227220 */ /* 0x040fe40000410000 */
[C---:B------:R-:W-:Y:S02]  /*8570*/  FMUL.FTZ R35, R0.reuse, R91 ;  /* 0x0000005b00237220 */ /* 0x040fe40000410000 */
[C---:B------:R-:W-:Y:S01]  /*8580*/  HMMA.16816.F32 R12, R144.reuse, R20, R12 ;  /* 0x00000014900c723c */ /* 0x040fe2000000180c */
[----:B------:R-:W2:Y:S02]  /*8590*/  LDSM.16.MT88.4 R68, [R211+0x4000] ;  /* 0x00400000d344783b */ /* 0x000ea40000004200 */
[----:B------:R-:W-:Y:S02]  /*85a0*/  FMUL.FTZ R42, R0, R98 ;  /* 0x00000062002a7220 */ /* 0x000fe40000410000 */
[--C-:B------:R-:W-:Y:S02]  /*85b0*/  FFMA.FTZ R98, R241, c[0x0][0x2d0], -R148.reuse ;  /* 0x0000b400f1627a23 */ /* 0x100fe40000010894 */
[C---:B------:R-:W-:Y:S01]  /*85c0*/  FMUL.FTZ R20, R2.reuse, R76 ;  /* 0x0000004c02147220 */ /* 0x040fe20000410000 */
[C---:B------:R-:W-:Y:S04]  /*85d0*/  HMMA.16816.F32 R16, R144.reuse, R22, R16 ;  /* 0x000000169010723c */ /* 0x040fe80000001810 */
[C---:B------:R-:W-:Y:S02]  /*85e0*/  FMUL.FTZ R21, R2.reuse, R77 ;  /* 0x0000004d02157220 */ /* 0x040fe40000410000 */
[----:B-1----:R-:W-:Y:S02]  /*85f0*/  FMUL.FTZ R40, R2, R96 ;  /* 0x0000006002287220 */ /* 0x002fe40000410000 */
[C---:B------:R-:W-:Y:S04]  /*8600*/  FMUL.FTZ R22, R0.reuse, R78 ;  /* 0x0000004e00167220 */ /* 0x040fe80000410000 */
[C---:B------:R-:W-:Y:S02]  /*8610*/  FMUL.FTZ R23, R0.reuse, R79 ;  /* 0x0000004f00177220 */ /* 0x040fe40000410000 */
[----:B------:R-:W1:Y:S01]  /*8620*/  LDSM.16.MT88.4 R76, [R210+0x800] ;  /* 0x00080000d24c783b */ /* 0x000e620000004200 */
[----:B------:R-:W-:Y:S02]  /*8630*/  FFMA.FTZ R96, R243, c[0x0][0x2d0], -R148 ;  /* 0x0000b400f3607a23 */ /* 0x000fe40000010894 */
[----:B------:R-:W-:Y:S02]  /*8640*/  FMUL.FTZ R43, R0, R99 ;  /* 0x00000063002b7220 */ /* 0x000fe40000410000 */
[C---:B------:R-:W-:Y:S03]  /*8650*/  HMMA.16816.F32 R20, R144.reuse, R28, R20 ;  /* 0x0000001c9014723c */ /* 0x040fe60000001814 */
[----:B------:R-:W-:Y:S02]  /*8660*/  FFMA.FTZ R99, R234, c[0x0][0x2d0], -R116 ;  /* 0x0000b400ea637a23 */ /* 0x000fe40000010874 */
[----:B------:R-:W-:Y:S02]  /*8670*/  FMUL.FTZ R51, R0, R107 ;  /* 0x0000006b00337220 */ /* 0x000fe40000410000 */
[C---:B------:R-:W-:Y:S01]  /*8680*/  FMUL.FTZ R28, R2.reuse, R84 ;  /* 0x00000054021c7220 */ /* 0x040fe20000410000 */
[C---:B------:R-:W-:Y:S04]  /*8690*/  HMMA.16816.F32 R24, R144.reuse, R30, R24 ;  /* 0x0000001e9018723c */ /* 0x040fe80000001818 */
[----:B------:R-:W-:Y:S02]  /*86a0*/  FMUL.FTZ R29, R2, R85 ;  /* 0x00000055021d7220 */ /* 0x000fe40000410000 */
[C---:B------:R-:W-:Y:S02]  /*86b0*/  FMUL.FTZ R50, R0.reuse, R106 ;  /* 0x0000006a00327220 */ /* 0x040fe40000410000 */
[C---:B------:R-:W-:Y:S04]  /*86c0*/  FMUL.FTZ R30, R0.reuse, R86 ;  /* 0x00000056001e7220 */ /* 0x040fe80000410000 */
[C---:B------:R-:W-:Y:S02]  /*86d0*/  FMUL.FTZ R31, R0.reuse, R87 ;  /* 0x00000057001f7220 */ /* 0x040fe40000410000 */
[----:B------:R-:W3:Y:S01]  /*86e0*/  LDSM.16.MT88.4 R84, [R211+0x800] ;  /* 0x00080000d354783b */ /* 0x000ee20000004200 */
[C---:B------:R-:W-:Y:S02]  /*86f0*/  FMUL.FTZ R58, R0.reuse, R110 ;  /* 0x0000006e003a7220 */ /* 0x040fe40000410000 */
[C---:B------:R-:W-:Y:S02]  /*8700*/  FMUL.FTZ R59, R0.reuse, R111 ;  /* 0x0000006f003b7220 */ /* 0x040fe40000410000 */
[C---:B------:R-:W-:Y:S01]  /*8710*/  HMMA.16816.F32 R28, R144.reuse, R36, R28 ;  /* 0x00000024901c723c */ /* 0x040fe2000000181c */
[----:B------:R4:W-:Y:S02]  /*8720*/  MUFU.EX2 R111, R88 ;  /* 0x00000058006f7308 */ /* 0x0009e40000000800 */
[C---:B------:R-:W-:Y:S02]  /*8730*/  FMUL.FTZ R66, R0.reuse, R114 ;  /* 0x0000007200427220 */ /* 0x040fe40000410000 */
[----:B------:R-:W-:Y:S02]  /*8740*/  FMUL.FTZ R67, R0, R115 ;  /* 0x0000007300437220 */ /* 0x000fe40000410000 */
[----:B------:R-:W-:Y:S01]  /*8750*/  FFMA.FTZ R36, R150, c[0x0][0x2d0], -R148 ;  /* 0x0000b40096247a23 */ /* 0x000fe20000010894 */
[C---:B------:R-:W-:Y:S03]  /*8760*/  HMMA.16816.F32 R32, R144.reuse, R38, R32 ;  /* 0x000000269020723c */ /* 0x040fe60000001820 */
[----:B------:R5:W1:Y:S01]  /*8770*/  MUFU.EX2 R126, R36 ;  /* 0x00000024007e7308 */ /* 0x000a620000000800 */
[----:B------:R-:W-:Y:S02]  /*8780*/  FMUL.FTZ R37, R2, R93 ;  /* 0x0000005d02257220 */ /* 0x000fe40000410000 */
[----:B------:R-:W3:Y:S01]  /*8790*/  LDL.LU R93, [R1+0x4] ;  /* 0x00000400015d7983 */ /* 0x000ee20000300800 */
[C---:B------:R-:W-:Y:S02]  /*87a0*/  FMUL.FTZ R38, R0.reuse, R94 ;  /* 0x0000005e00267220 */ /* 0x040fe40000410000 */
[----:B------:R-:W-:Y:S01]  /*87b0*/  FMUL.FTZ R39, R0, R95 ;  /* 0x0000005f00277220 */ /* 0x000fe20000410000 */
[----:B------:R-:W3:Y:S04]  /*87c0*/  LDL.LU R94, [R1] ;  /* 0x00000000015e7983 */ /* 0x000ee80000300800 */
[----:B----4-:R-:W-:Y:S01]  /*87d0*/  LDSM.16.MT88.4 R88, [R210+0x1000] ;  /* 0x00100000d258783b */ /* 0x010fe20000004200 */
[----:B-----5:R-:W-:Y:S02]  /*87e0*/  FMUL.FTZ R36, R2, R92 ;  /* 0x0000005c02247220 */ /* 0x020fe40000410000 */
[----:B------:R-:W-:Y:S05]  /*87f0*/  FFMA.FTZ R92, R156, c[0x0][0x2d0], -R116 ;  /* 0x0000b4009c5c7a23 */ /* 0x000fea0000010874 */
[C---:B------:R-:W-:Y:S07]  /*8800*/  HMMA.16816.F32 R36, R144.reuse, R44, R36 ;  /* 0x0000002c9024723c */ /* 0x040fee0000001824 */
[----:B------:R-:W-:Y:S01]  /*8810*/  FFMA.FTZ R44, R152, c[0x0][0x2d0], -R148 ;  /* 0x0000b400982c7a23 */ /* 0x000fe20000010894 */
[C---:B------:R-:W-:Y:S03]  /*8820*/  HMMA.16816.F32 R40, R144.reuse, R46, R40 ;  /* 0x0000002e9028723c */ /* 0x040fe60000001828 */
[----:B------:R4:W-:Y:S01]  /*8830*/  MUFU.EX2 R252, R44 ;  /* 0x0000002c00fc7308 */ /* 0x0009e20000000800 */
[----:B------:R-:W-:Y:S02]  /*8840*/  FMUL.FTZ R45, R2, R101 ;  /* 0x00000065022d7220 */ /* 0x000fe40000410000 */
[--C-:B------:R-:W-:Y:S02]  /*8850*/  FFMA.FTZ R101, R232, c[0x0][0x2d0], -R116.reuse ;  /* 0x0000b400e8657a23 */ /* 0x100fe40000010874 */
[C---:B------:R-:W-:Y:S04]  /*8860*/  FMUL.FTZ R46, R0.reuse, R102 ;  /* 0x00000066002e7220 */ /* 0x040fe80000410000 */
[----:B------:R-:W-:Y:S02]  /*8870*/  FMUL.FTZ R47, R0, R103 ;  /* 0x00000067002f7220 */ /* 0x000fe40000410000 */
[----:B----4-:R-:W-:Y:S02]  /*8880*/  FMUL.FTZ R44, R2, R100 ;  /* 0x00000064022c7220 */ /* 0x010fe40000410000 */
[--C-:B------:R-:W-:Y:S04]  /*8890*/  FFMA.FTZ R100, R233, c[0x0][0x2d0], -R116.reuse ;  /* 0x0000b400e9647a23 */ /* 0x100fe80000010874 */
[----:B------:R-:W-:Y:S01]  /*88a0*/  MUFU.EX2 R119, R100 ;  /* 0x0000006400777308 */ /* 0x000fe20000000800 */
[C---:B------:R-:W-:Y:S07]  /*88b0*/  HMMA.16816.F32 R44, R144.reuse, R52, R44 ;  /* 0x00000034902c723c */ /* 0x040fee000000182c */
[--C-:B------:R-:W-:Y:S01]  /*88c0*/  FFMA.FTZ R52, R56, c[0x0][0x2d0], -R116.reuse ;  /* 0x0000b40038347a23 */ /* 0x100fe20000010874 */
[C---:B------:R-:W-:Y:S03]  /*88d0*/  HMMA.16816.F32 R48, R144.reuse, R54, R48 ;  /* 0x000000369030723c */ /* 0x040fe60000001830 */
[----:B------:R4:W5:Y:S01]  /*88e0*/  MUFU.EX2 R107, R52 ;  /* 0x00000034006b7308 */ /* 0x0009620000000800 */
[----:B------:R-:W-:Y:S02]  /*88f0*/  FMUL.FTZ R53, R2, R129 ;  /* 0x0000008102357220 */ /* 0x000fe40000410000 */
[--C-:B------:R-:W-:Y:S02]  /*8900*/  FFMA.FTZ R56, R57, c[0x0][0x2d0], -R116.reuse ;  /* 0x0000b40039387a23 */ /* 0x100fe40000010874 */
[C---:B------:R-:W-:Y:S04]  /*8910*/  FMUL.FTZ R55, R0.reuse, R131 ;  /* 0x0000008300377220 */ /* 0x040fe80000410000 */
[----:B------:R-:W-:Y:S01]  /*8920*/  FMUL.FTZ R54, R0, R130 ;  /* 0x0000008200367220 */ /* 0x000fe20000410000 */
[----:B------:R1:W-:Y:S01]  /*8930*/  MUFU.EX2 R106, R56 ;  /* 0x00000038006a7308 */ /* 0x0003e20000000800 */
[C---:B------:R-:W-:Y:S09]  /*8940*/  FMUL.FTZ R57, R2.reuse, R109 ;  /* 0x0000006d02397220 */ /* 0x040ff20000410000 */
[----:B------:R2:W-:Y:S01]  /*8950*/  MUFU.EX2 R109, R92 ;  /* 0x0000005c006d7308 */ /* 0x0005e20000000800 */
[C---:B----4-:R-:W-:Y:S07]  /*8960*/  FMUL.FTZ R52, R2.reuse, R128 ;  /* 0x0000008002347220 */ /* 0x050fee0000410000 */
[C---:B------:R-:W-:Y:S03]  /*8970*/  HMMA.16816.F32 R52, R144.reuse, R60, R52 ;  /* 0x0000003c9034723c */ /* 0x040fe60000001834 */
[----:B-1----:R-:W-:Y:S04]  /*8980*/  FMUL.FTZ R56, R2, R108 ;  /* 0x0000006c02387220 */ /* 0x002fe80000410000 */
[--C-:B------:R-:W-:Y:S02]  /*8990*/  FFMA.FTZ R60, R64, c[0x0][0x2d0], -R116.reuse ;  /* 0x0000b400403c7a23 */ /* 0x100fe40000010874 */
[C---:B------:R-:W-:Y:S01]  /*89a0*/  FMUL.FTZ R61, R2.reuse, R133 ;  /* 0x00000085023d7220 */ /* 0x040fe20000410000 */
[C---:B------:R-:W-:Y:S01]  /*89b0*/  HMMA.16816.F32 R56, R144.reuse, R62, R56 ;  /* 0x0000003e9038723c */ /* 0x040fe20000001838 */
[----:B------:R1:W4:Y:S02]  /*89c0*/  MUFU.EX2 R105, R60 ;  /* 0x0000003c00697308 */ /* 0x0003240000000800 */
[----:B------:R-:W-:Y:S01]  /*89d0*/  FMUL.FTZ R64, R2, R112 ;  /* 0x0000007002407220 */ /* 0x000fe20000410000 */
[----:B------:R-:W-:Y:S01]  /*89e0*/  MOV R112, R124 ;  /* 0x0000007c00707202 */ /* 0x000fe20000000f00 */
[----:B--2---:R-:W-:Y:S02]  /*89f0*/  FFMA.FTZ R92, R164, c[0x0][0x2d0], -R116 ;  /* 0x0000b400a45c7a23 */ /* 0x004fe40000010874 */
[C---:B------:R-:W-:Y:S02]  /*8a00*/  FMUL.FTZ R63, R0.reuse, R135 ;  /* 0x00000087003f7220 */ /* 0x040fe40000410000 */
[----:B------:R-:W-:Y:S02]  /*8a10*/  FMUL.FTZ R62, R0, R134 ;  /* 0x00000086003e7220 */ /* 0x000fe40000410000 */
[----:B------:R-:W-:Y:S01]  /*8a20*/  MUFU.EX2 R164, R92 ;  /* 0x0000005c00a47308 */ /* 0x000fe20000000800 */
[----:B-1----:R-:W-:Y:S07]  /*8a30*/  FMUL.FTZ R60, R2, R132 ;  /* 0x00000084023c7220 */ /* 0x002fee0000410000 */
[C---:B------:R-:W-:Y:S07]  /*8a40*/  HMMA.16816.F32 R60, R144.reuse, R68, R60 ;  /* 0x00000044903c723c */ /* 0x040fee000000183c */
[----:B------:R-:W-:Y:S01]  /*8a50*/  F2FP.PACK_AB R68, R126, R125 ;  /* 0x0000007d7e44723e */ /* 0x000fe200000000ff */
[----:B------:R-:W-:Y:S01]  /*8a60*/  HMMA.16816.F32 R64, R144, R70, R64 ;  /* 0x000000469040723c */ /* 0x000fe20000001840 */
[----:B------:R-:W-:Y:S03]  /*8a70*/  MUFU.EX2 R147, R96 ;  /* 0x0000006000937308 */ /* 0x000fe60000000800 */
[----:B-----5:R-:W-:Y:S03]  /*8a80*/  F2FP.PACK_AB R69, R107, R251 ;  /* 0x000000fb6b45723e */ /* 0x020fe600000000ff */
[----:B------:R-:W-:Y:S02]  /*8a90*/  F2FP.PACK_AB R70, R252, R127 ;  /* 0x0000007ffc46723e */ /* 0x000fe400000000ff */
[----:B----4-:R-:W-:Y:S02]  /*8aa0*/  F2FP.PACK_AB R71, R105, R106 ;  /* 0x0000006a6947723e */ /* 0x010fe400000000ff */
[----:B------:R-:W-:Y:S05]  /*8ab0*/  MUFU.EX2 R146, R97 ;  /* 0x0000006100927308 */ /* 0x000fea0000000800 */
[C---:B------:R-:W-:Y:S05]  /*8ac0*/  HMMA.16816.F32 R4, R68.reuse, R72, R4 ;  /* 0x000000484404723c */ /* 0x040fea0000001804 */
[----:B------:R-:W-:Y:S03]  /*8ad0*/  MUFU.EX2 R145, R98 ;  /* 0x0000006200917308 */ /* 0x000fe60000000800 */
[C---:B------:R-:W-:Y:S01]  /*8ae0*/  HMMA.16816.F32 R8, R68.reuse, R74, R8 ;  /* 0x0000004a4408723c */ /* 0x040fe20000001808 */
[----:B------:R-:W1:Y:S06]  /*8af0*/  LDSM.16.MT88.4 R72, [R208+0x4800] ;  /* 0x00480000d048783b */ /* 0x000e6c0000004200 */
[----:B------:R2:W4:Y:S01]  /*8b00*/  MUFU.EX2 R144, R99 ;  /* 0x0000006300907308 */ /* 0x0005220000000800 */
[C---:B------:R-:W-:Y:S07]  /*8b10*/  HMMA.16816.F32 R12, R68.reuse, R76, R12 ;  /* 0x0000004c440c723c */ /* 0x040fee000000180c */
[--C-:B------:R-:W-:Y:S01]  /*8b20*/  FFMA.FTZ R76, R157, c[0x0][0x2d0], -R148.reuse ;  /* 0x0000b4009d4c7a23 */ /* 0x100fe20000010894 */
[C---:B------:R-:W-:Y:S03]  /*8b30*/  HMMA.16816.F32 R16, R68.reuse, R78, R16 ;  /* 0x0000004e4410723c */ /* 0x040fe60000001810 */
[----:B------:R5:W-:Y:S05]  /*8b40*/  MUFU.EX2 R104, R76 ;  /* 0x0000004c00687308 */ /* 0x000bea0000000800 */
[C---:B------:R-:W-:Y:S07]  /*8b50*/  HMMA.16816.F32 R20, R68.reuse, R80, R20 ;  /* 0x000000504414723c */ /* 0x040fee0000001814 */
[--C-:B------:R-:W-:Y:S01]  /*8b60*/  FFMA.FTZ R80, R159, c[0x0][0x2d0], -R148.reuse ;  /* 0x0000b4009f507a23 */ /* 0x100fe20000010894 */
[C---:B------:R-:W-:Y:S01]  /*8b70*/  HMMA.16816.F32 R24, R68.reuse, R82, R24 ;  /* 0x000000524418723c */ /* 0x040fe20000001818 */
[----:B--2---:R-:W-:Y:S02]  /*8b80*/  LDSM.16.MT88.4 R96, [R208+0x7800] ;  /* 0x00780000d060783b */ /* 0x004fe40000004200 */
[----:B------:R2:W-:Y:S05]  /*8b90*/  MUFU.EX2 R248, R80 ;  /* 0x0000005000f87308 */ /* 0x0005ea0000000800 */
[C---:B---3--:R-:W-:Y:S04]  /*8ba0*/  HMMA.16816.F32 R28, R68.reuse, R84, R28 ;  /* 0x00000054441c723c */ /* 0x048fe8000000181c */
[--C-:B-----5:R-:W-:Y:S04]  /*8bb0*/  FFMA.FTZ R76, R158, c[0x0][0x2d0], -R148.reuse ;  /* 0x0000b4009e4c7a23 */ /* 0x120fe80000010894 */
[C---:B------:R-:W-:Y:S01]  /*8bc0*/  HMMA.16816.F32 R32, R68.reuse, R86, R32 ;  /* 0x000000564420723c */ /* 0x040fe20000001820 */
[----:B------:R3:W-:Y:S01]  /*8bd0*/  MUFU.EX2 R249, R76 ;  /* 0x0000004c00f97308 */ /* 0x0007e20000000800 */
[----:B------:R-:W-:Y:S06]  /*8be0*/  LDSM.16.MT88.4 R84, [R211+0x4800] ;  /* 0x00480000d354783b */ /* 0x000fec0000004200 */
[C---:B-1----:R-:W-:Y:S04]  /*8bf0*/  HMMA.16816.F32 R36, R68.reuse, R72, R36 ;  /* 0x000000484424723c */ /* 0x042fe80000001824 */
[----:B--2---:R-:W-:Y:S03]  /*8c00*/  FFMA.FTZ R80, R160, c[0x0][0x2d0], -R148 ;  /* 0x0000b400a0507a23 */ /* 0x004fe60000010894 */
[--C-:B------:R-:W-:Y:S01]  /*8c10*/  FFMA.FTZ R72, R155, c[0x0][0x2d0], -R116.reuse ;  /* 0x0000b4009b487a23 */ /* 0x100fe20000010874 */
[C---:B------:R-:W-:Y:S01]  /*8c20*/  HMMA.16816.F32 R40, R68.reuse, R74, R40 ;  /* 0x0000004a4428723c */ /* 0x040fe20000001828 */
[----:B------:R1:W-:Y:S01]  /*8c30*/  MUFU.EX2 R247, R80 ;  /* 0x0000005000f77308 */ /* 0x0003e20000000800 */
[----:B---3--:R-:W2:Y:S09]  /*8c40*/  LDSM.16.MT88.4 R76, [R210+0x4800] ;  /* 0x00480000d24c783b */ /* 0x008eb20000004200 */
[----:B------:R3:W-:Y:S01]  /*8c50*/  MUFU.EX2 R110, R72 ;  /* 0x00000048006e7308 */ /* 0x0007e20000000800 */
[----:B-1----:R-:W-:Y:S09]  /*8c60*/  FFMA.FTZ R80, R153, c[0x0][0x2d0], -R116 ;  /* 0x0000b40099507a23 */ /* 0x002ff20000010874 */
[----:B------:R1:W5:Y:S01]  /*8c70*/  MUFU.EX2 R246, R80 ;  /* 0x0000005000f67308 */ /* 0x0003620000000800 */
[----:B---3--:R-:W-:Y:S01]  /*8c80*/  LDSM.16.MT88.4 R72, [R208+0x1000] ;  /* 0x00100000d048783b */ /* 0x008fe20000004200 */
[C---:B--2---:R-:W-:Y:S07]  /*8c90*/  HMMA.16816.F32 R44, R68.reuse, R76, R44 ;  /* 0x0000004c442c723c */ /* 0x044fee000000182c */
[----:B-1----:R-:W1:Y:S01]  /*8ca0*/  LDSM.16.MT88.4 R80, [R209+0x4800] ;  /* 0x00480000d150783b */ /* 0x002e620000004200 */
[----:B------:R-:W-:Y:S04]  /*8cb0*/  FFMA.FTZ R102, R2, R94, R250 ;  /* 0x0000005e02667223 */ /* 0x000fe800000100fa */
[----:B------:R-:W-:Y:S01]  /*8cc0*/  FFMA.FTZ R2, R0, R93, R118 ;  /* 0x0000005d00027223 */ /* 0x000fe20000010076 */
[C---:B------:R-:W-:Y:S01]  /*8cd0*/  HMMA.16816.F32 R48, R68.reuse, R78, R48 ;  /* 0x0000004e4430723c */ /* 0x040fe20000001830 */
[----:B------:R-:W-:Y:S01]  /*8ce0*/  MUFU.EX2 R118, R101 ;  /* 0x0000006500767308 */ /* 0x000fe20000000800 */
[----:B------:R-:W2:Y:S01]  /*8cf0*/  LDSM.16.MT88.4 R76, [R209+0x1000] ;  /* 0x00100000d14c783b */ /* 0x000ea20000004200 */
[----:B------:R-:W-:Y:S01]  /*8d00*/  FADD.FTZ R0, R113, R102 ;  /* 0x0000006671007221 */ /* 0x000fe20000010000 */
[----:B----4-:R-:W-:Y:S01]  /*8d10*/  F2FP.PACK_AB R113, R119, R144 ;  /* 0x000000907771723e */ /* 0x010fe200000000ff */
[----:B------:R-:W-:Y:S01]  /*8d20*/  FADD.FTZ R2, R112, R2 ;  /* 0x0000000270027221 */ /* 0x000fe20000010000 */
[----:B------:R-:W-:Y:S01]  /*8d30*/  F2FP.PACK_AB R112, R146, R147 ;  /* 0x000000939270723e */ /* 0x000fe200000000ff */
[----:B------:R-:W-:Y:S03]  /*8d40*/  FADD.FTZ R0, R123, R0 ;  /* 0x000000007b007221 */ /* 0x000fe60000010000 */
[----:B------:R-:W-:Y:S02]  /*8d50*/  LDSM.16.MT88.4 R92, [R210+0x7000] ;  /* 0x00700000d25c783b */ /* 0x000fe40000004200 */
[----:B------:R-:W-:Y:S02]  /*8d60*/  FADD.FTZ R2, R122, R2 ;  /* 0x000000027a027221 */ /* 0x000fe40000010000 */
[----:B------:R-:W-:Y:S02]  /*8d70*/  FADD.FTZ R0, R121, R0 ;  /* 0x0000000079007221 */ /* 0x000fe40000010000 */
[----:B------:R-:W-:Y:S04]  /*8d80*/  FADD.FTZ R2, R120, R2 ;  /* 0x0000000278027221 */ /* 0x000fe80000010000 */
[----:B------:R-:W-:Y:S04]  /*8d90*/  FADD.FTZ R2, R251, R2 ;  /* 0x00000002fb027221 */ /* 0x000fe80000010000 */
[----:B------:R-:W-:Y:S04]  /*8da0*/  FADD.FTZ R2, R107, R2 ;  /* 0x000000026b027221 */ /* 0x000fe80000010000 */
[----:B------:R-:W-:Y:S04]  /*8db0*/  FADD.FTZ R2, R106, R2 ;  /* 0x000000026a027221 */ /* 0x000fe80000010000 */
[----:B------:R-:W-:Y:S01]  /*8dc0*/  FADD.FTZ R2, R105, R2 ;  /* 0x0000000269027221 */ /* 0x000fe20000010000 */
[C---:B-1----:R-:W-:Y:S03]  /*8dd0*/  HMMA.16816.F32 R52, R68.reuse, R80, R52 ;  /* 0x000000504434723c */ /* 0x042fe60000001834 */
[----:B-----5:R-:W-:Y:S04]  /*8de0*/  FADD.FTZ R2, R246, R2 ;  /* 0x00000002f6027221 */ /* 0x020fe80000010000 */
[----:B------:R-:W-:Y:S01]  /*8df0*/  FADD.FTZ R2, R111, R2 ;  /* 0x000000026f027221 */ /* 0x000fe20000010000 */
[C---:B------:R-:W-:Y:S01]  /*8e00*/  HMMA.16816.F32 R56, R68.reuse, R82, R56 ;  /* 0x000000524438723c */ /* 0x040fe20000001838 */
[----:B------:R-:W1:Y:S03]  /*8e10*/  LDSM.16.MT88.4 R80, [R211+0x1000] ;  /* 0x00100000d350783b */ /* 0x000e660000004200 */
[----:B------:R-:W-:Y:S04]  /*8e20*/  FADD.FTZ R2, R110, R2 ;  /* 0x000000026e027221 */ /* 0x000fe80000010000 */
[C---:B------:R-:W-:Y:S04]  /*8e30*/  HMMA.16816.F32 R60, R68.reuse, R84, R60 ;  /* 0x00000054443c723c */ /* 0x040fe8000000183c */
[----:B------:R-:W-:Y:S03]  /*8e40*/  FADD.FTZ R2, R109, R2 ;  /* 0x000000026d027221 */ /* 0x000fe60000010000 */
[--C-:B------:R-:W-:Y:S01]  /*8e50*/  FFMA.FTZ R84, R165, c[0x0][0x2d0], -R148.reuse ;  /* 0x0000b400a5547a23 */ /* 0x100fe20000010894 */
[----:B------:R-:W-:Y:S03]  /*8e60*/  HMMA.16816.F32 R64, R68, R86, R64 ;  /* 0x000000564440723c */ /* 0x000fe60000001840 */
[----:B------:R3:W-:Y:S04]  /*8e70*/  MUFU.EX2 R108, R84 ;  /* 0x00000054006c7308 */ /* 0x0007e80000000800 */
[----:B------:R-:W-:Y:S02]  /*8e80*/  F2FP.PACK_AB R68, R249, R104 ;  /* 0x00000068f944723e */ /* 0x000fe400000000ff */
[----:B------:R-:W-:Y:S03]  /*8e90*/  F2FP.PACK_AB R69, R111, R246 ;  /* 0x000000f66f45723e */ /* 0x000fe600000000ff */
[----:B------:R-:W-:Y:S02]  /*8ea0*/  F2FP.PACK_AB R71, R109, R110 ;  /* 0x0000006e6d47723e */ /* 0x000fe400000000ff */
[----:B------:R-:W-:Y:S07]  /*8eb0*/  F2FP.PACK_AB R70, R247, R248 ;  /* 0x000000f8f746723e */ /* 0x000fee00000000ff */
[C---:B------:R-:W-:Y:S03]  /*8ec0*/  HMMA.16816.F32 R4, R68.reuse, R72, R4 ;  /* 0x000000484404723c */ /* 0x040fe60000001804 */
[----:B---3--:R-:W-:Y:S05]  /*8ed0*/  FFMA.FTZ R84, R166, c[0x0][0x2d0], -R148 ;  /* 0x0000b400a6547a23 */ /* 0x008fea0000010894 */
[C---:B------:R-:W-:Y:S01]  /*8ee0*/  HMMA.16816.F32 R8, R68.reuse, R74, R8 ;  /* 0x0000004a4408723c */ /* 0x040fe20000001808 */
[----:B------:R-:W3:Y:S01]  /*8ef0*/  LDSM.16.MT88.4 R72, [R208+0x5000] ;  /* 0x00500000d048783b */ /* 0x000ee20000004200 */
[----:B------:R4:W-:Y:S06]  /*8f00*/  MUFU.EX2 R245, R84 ;  /* 0x0000005400f57308 */ /* 0x0009ec0000000800 */
[C---:B------:R-:W-:Y:S07]  /*8f10*/  HMMA.16816.F32 R12, R68.reuse, R88, R12 ;  /* 0x00000058440c723c */ /* 0x040fee000000180c */
[----:B------:R-:W-:Y:S01]  /*8f20*/  FFMA.FTZ R88, R162, c[0x0][0x2d0], -R116 ;  /* 0x0000b400a2587a23 */ /* 0x000fe20000010874 */
[C---:B------:R-:W-:Y:S03]  /*8f30*/  HMMA.16816.F32 R16, R68.reuse, R90, R16 ;  /* 0x0000005a4410723c */ /* 0x040fe60000001810 */
[----:B------:R5:W-:Y:S05]  /*8f40*/  MUFU.EX2 R166, R88 ;  /* 0x0000005800a67308 */ /* 0x000bea0000000800 */
[C---:B--2---:R-:W-:Y:S01]  /*8f50*/  HMMA.16816.F32 R20, R68.reuse, R76, R20 ;  /* 0x0000004c4414723c */ /* 0x044fe20000001814 */
[----:B----4-:R-:W2:Y:S06]  /*8f60*/  LDSM.16.MT88.4 R84, [R210+0x5000] ;  /* 0x00500000d254783b */ /* 0x010eac0000004200 */
[--C-:B------:R-:W-:Y:S01]  /*8f70*/  FFMA.FTZ R76, R167, c[0x0][0x2d0], -R148.reuse ;  /* 0x0000b400a74c7a23 */ /* 0x100fe20000010894 */
[C---:B------:R-:W-:Y:S03]  /*8f80*/  HMMA.16816.F32 R24, R68.reuse, R78, R24 ;  /* 0x0000004e4418723c */ /* 0x040fe60000001818 */
[----:B------:R4:W-:Y:S05]  /*8f90*/  MUFU.EX2 R244, R76 ;  /* 0x0000004c00f47308 */ /* 0x0009ea0000000800 */
[C---:B-1----:R-:W-:Y:S01]  /*8fa0*/  HMMA.16816.F32 R28, R68.reuse, R80, R28 ;  /* 0x00000050441c723c */ /* 0x042fe2000000181c */
[----:B-----5:R-:W-:Y:S07]  /*8fb0*/  LDSM.16.MT88.4 R88, [R210+0x1800] ;  /* 0x00180000d258783b */ /* 0x020fee0000004200 */
[C---:B------:R-:W-:Y:S01]  /*8fc0*/  HMMA.16816.F32 R32, R68.reuse, R82, R32 ;  /* 0x000000524420723c */ /* 0x040fe20000001820 */
[----:B------:R-:W-:Y:S07]  /*8fd0*/  LDSM.16.MT88.4 R80, [R211+0x5000] ;  /* 0x00500000d350783b */ /* 0x000fee0000004200 */
[C---:B---3--:R-:W-:Y:S04]  /*8fe0*/  HMMA.16816.F32 R36, R68.reuse, R72, R36 ;  /* 0x000000484424723c */ /* 0x048fe80000001824 */
[----:B----4-:R-:W-:Y:S03]  /*8ff0*/  FFMA.FTZ R76, R168, c[0x0][0x2d0], -R148 ;  /* 0x0000b400a84c7a23 */ /* 0x010fe60000010894 */
[--C-:B------:R-:W-:Y:S01]  /*9000*/  FFMA.FTZ R72, R163, c[0x0][0x2d0], -R116.reuse ;  /* 0x0000b400a3487a23 */ /* 0x100fe20000010874 */
[C---:B------:R-:W-:Y:S01]  /*9010*/  HMMA.16816.F32 R40, R68.reuse, R74, R40 ;  /* 0x0000004a4428723c */ /* 0x040fe20000001828 */
[----:B------:R1:W-:Y:S07]  /*9020*/  MUFU.EX2 R168, R76 ;  /* 0x0000004c00a87308 */ /* 0x0003ee0000000800 */
[C---:B--2---:R-:W-:Y:S03]  /*9030*/  HMMA.16816.F32 R44, R68.reuse, R84, R44 ;  /* 0x00000054442c723c */ /* 0x044fe6000000182c */
[----:B------:R2:W-:Y:S05]  /*9040*/  MUFU.EX2 R165, R72 ;  /* 0x0000004800a57308 */ /* 0x0005ea0000000800 */
[C---:B------:R-:W-:Y:S01]  /*9050*/  HMMA.16816.F32 R48, R68.reuse, R86, R48 ;  /* 0x000000564430723c */ /* 0x040fe20000001830 */
[----:B------:R-:W-:Y:S03]  /*9060*/  LDSM.16.MT88.4 R84, [R209+0x1800] ;  /* 0x00180000d154783b */ /* 0x000fe60000004200 */
[----:B-1----:R-:W-:Y:S04]  /*9070*/  FFMA.FTZ R76, R161, c[0x0][0x2d0], -R116 ;  /* 0x0000b400a14c7a23 */ /* 0x002fe80000010874 */
[----:B------:R1:W3:Y:S01]  /*9080*/  MUFU.EX2 R167, R76 ;  /* 0x0000004c00a77308 */ /* 0x0002e20000000800 */
[----:B--2---:R-:W-:Y:S08]  /*9090*/  LDSM.16.MT88.4 R72, [R208+0x1800] ;  /* 0x00180000d048783b */ /* 0x004ff00000004200 */
[----:B-1----:R-:W1:Y:S01]  /*90a0*/  LDSM.16.MT88.4 R76, [R209+0x5000] ;  /* 0x00500000d14c783b */ /* 0x002e620000004200 */
[----:B---3--:R-:W-:Y:S04]  /*90b0*/  FADD.FTZ R2, R167, R2 ;  /* 0x00000002a7027221 */ /* 0x008fe80000010000 */
[----:B------:R-:W-:Y:S04]  /*90c0*/  FADD.FTZ R2, R166, R2 ;  /* 0x00000002a6027221 */ /* 0x000fe80000010000 */
[----:B------:R-:W-:Y:S04]  /*90d0*/  FADD.FTZ R2, R165, R2 ;  /* 0x00000002a5027221 */ /* 0x000fe80000010000 */
[----:B------:R-:W-:Y:S01]  /*90e0*/  FADD.FTZ R2, R164, R2 ;  /* 0x00000002a4027221 */ /* 0x000fe20000010000 */
[C---:B-1----:R-:W-:Y:S08]  /*90f0*/  HMMA.16816.F32 R52, R68.reuse, R76, R52 ;  /* 0x0000004c4434723c */ /* 0x042ff00000001834 */
[C---:B------:R-:W-:Y:S01]  /*9100*/  HMMA.16816.F32 R56, R68.reuse, R78, R56 ;  /* 0x0000004e4438723c */ /* 0x040fe20000001838 */
[----:B------:R-:W1:Y:S07]  /*9110*/  LDSM.16.MT88.4 R76, [R211+0x1800] ;  /* 0x00180000d34c783b */ /* 0x000e6e0000004200 */
[C---:B------:R-:W-:Y:S07]  /*9120*/  HMMA.16816.F32 R60, R68.reuse, R80, R60 ;  /* 0x00000050443c723c */ /* 0x040fee000000183c */
[--C-:B------:R-:W-:Y:S01]  /*9130*/  FFMA.FTZ R80, R173, c[0x0][0x2d0], -R148.reuse ;  /* 0x0000b400ad507a23 */ /* 0x100fe20000010894 */
[----:B------:R-:W-:Y:S03]  /*9140*/  HMMA.16816.F32 R64, R68, R82, R64 ;  /* 0x000000524440723c */ /* 0x000fe60000001840 */
[----:B------:R2:W-:Y:S01]  /*9150*/  MUFU.EX2 R162, R80 ;  /* 0x0000005000a27308 */ /* 0x0005e20000000800 */
[----:B------:R-:W-:Y:S03]  /*9160*/  MOV R173, R127 ;  /* 0x0000007f00ad7202 */ /* 0x000fe60000000f00 */
[----:B------:R-:W-:Y:S02]  /*9170*/  F2FP.PACK_AB R68, R245, R108 ;  /* 0x0000006cf544723e */ /* 0x000fe400000000ff */
[----:B------:R-:W-:Y:S03]  /*9180*/  F2FP.PACK_AB R70, R168, R244 ;  /* 0x000000f4a846723e */ /* 0x000fe600000000ff */
[----:B------:R-:W-:Y:S02]  /*9190*/  F2FP.PACK_AB R69, R166, R167 ;  /* 0x000000a7a645723e */ /* 0x000fe400000000ff */
[----:B------:R-:W-:Y:S07]  /*91a0*/  F2FP.PACK_AB R71, R164, R165 ;  /* 0x000000a5a447723e */ /* 0x000fee00000000ff */
[C---:B------:R-:W-:Y:S01]  /*91b0*/  HMMA.16816.F32 R4, R68.reuse, R72, R4 ;  /* 0x000000484404723c */ /* 0x040fe20000001804 */
[----:B--2---:R-:W-:Y:S07]  /*91c0*/  LDSM.16.MT88.4 R80, [R210+0x5800] ;  /* 0x00580000d250783b */ /* 0x004fee0000004200 */
[C---:B------:R-:W-:Y:S01]  /*91d0*/  HMMA.16816.F32 R8, R68.reuse, R74, R8 ;  /* 0x0000004a4408723c */ /* 0x040fe20000001808 */
[----:B------:R-:W2:Y:S07]  /*91e0*/  LDSM.16.MT88.4 R72, [R208+0x5800] ;  /* 0x00580000d048783b */ /* 0x000eae0000004200 */
[C---:B------:R-:W-:Y:S08]  /*91f0*/  HMMA.16816.F32 R12, R68.reuse, R88, R12 ;  /* 0x00000058440c723c */ /* 0x040ff0000000180c */
[C---:B------:R-:W-:Y:S01]  /*9200*/  HMMA.16816.F32 R16, R68.reuse, R90, R16 ;  /* 0x0000005a4410723c */ /* 0x040fe20000001810 */
[----:B------:R-:W-:Y:S07]  /*9210*/  LDSM.16.MT88.4 R88, [R211+0x5800] ;  /* 0x00580000d358783b */ /* 0x000fee0000004200 */
[C---:B------:R-:W-:Y:S07]  /*9220*/  HMMA.16816.F32 R20, R68.reuse, R84, R20 ;  /* 0x000000544414723c */ /* 0x040fee0000001814 */
[--C-:B------:R-:W-:Y:S01]  /*9230*/  FFMA.FTZ R84, R174, c[0x0][0x2d0], -R148.reuse ;  /* 0x0000b400ae547a23 */ /* 0x100fe20000010894 */
[C---:B------:R-:W-:Y:S03]  /*9240*/  HMMA.16816.F32 R24, R68.reuse, R86, R24 ;  /* 0x000000564418723c */ /* 0x040fe60000001818 */
[----:B------:R3:W-:Y:S01]  /*9250*/  MUFU.EX2 R163, R84 ;  /* 0x0000005400a37308 */ /* 0x0007e20000000800 */
[----:B------:R-:W-:Y:S04]  /*9260*/  MOV R174, R126 ;  /* 0x0000007e00ae7202 */ /* 0x000fe80000000f00 */
[C---:B-1----:R-:W-:Y:S07]  /*9270*/  HMMA.16816.F32 R28, R68.reuse, R76, R28 ;  /* 0x0000004c441c723c */ /* 0x042fee000000181c */
[--C-:B------:R-:W-:Y:S01]  /*9280*/  FFMA.FTZ R76, R200, c[0x0][0x2d0], -R148.reuse ;  /* 0x0000b400c84c7a23 */ /* 0x100fe20000010894 */
[C---:B------:R-:W-:Y:S03]  /*9290*/  HMMA.16816.F32 R32, R68.reuse, R78, R32 ;  /* 0x0000004e4420723c */ /* 0x040fe60000001820 */
[----:B------:R1:W-:Y:S05]  /*92a0*/  MUFU.EX2 R160, R76 ;  /* 0x0000004c00a07308 */ /* 0x0003ea0000000800 */
[C---:B--2---:R-:W-:Y:S04]  /*92b0*/  HMMA.16816.F32 R36, R68.reuse, R72, R36 ;  /* 0x000000484424723c */ /* 0x044fe80000001824 */
[----:B---3--:R-:W-:Y:S01]  /*92c0*/  FFMA.FTZ R84, R175, c[0x0][0x2d0], -R148 ;  /* 0x0000b400af547a23 */ /* 0x008fe20000010894 */
[----:B------:R-:W-:Y:S02]  /*92d0*/  MOV R175, R125 ;  /* 0x0000007d00af7202 */ /* 0x000fe40000000f00 */
[----:B------:R-:W-:Y:S01]  /*92e0*/  FFMA.FTZ R72, R170, c[0x0][0x2d0], -R116 ;  /* 0x0000b400aa487a23 */ /* 0x000fe20000010874 */
[C---:B------:R-:W-:Y:S01]  /*92f0*/  HMMA.16816.F32 R40, R68.reuse, R74, R40 ;  /* 0x0000004a4428723c */ /* 0x040fe20000001828 */
[----:B------:R2:W-:Y:S01]  /*9300*/  MUFU.EX2 R161, R84 ;  /* 0x0000005400a17308 */ /* 0x0005e20000000800 */
[----:B------:R-:W-:Y:S02]  /*9310*/  LDSM.16.MT88.4 R124, [R208+0x3800] ;  /* 0x00380000d07c783b */ /* 0x000fe40000004200 */
[----:B------:R-:W-:Y:S04]  /*9320*/  FADD.FTZ R0, R175, R0 ;  /* 0x00000000af007221 */ /* 0x000fe80000010000 */
[C---:B------:R-:W-:Y:S03]  /*9330*/  HMMA.16816.F32 R44, R68.reuse, R80, R44 ;  /* 0x00000050442c723c */ /* 0x040fe6000000182c */
[----:B------:R3:W-:Y:S01]  /*9340*/  MUFU.EX2 R103, R72 ;  /* 0x0000004800677308 */ /* 0x0007e20000000800 */
[----:B-1----:R-:W-:Y:S02]  /*9350*/  FFMA.FTZ R76, R169, c[0x0][0x2d0], -R116 ;  /* 0x0000b400a94c7a23 */ /* 0x002fe40000010874 */
[----:B------:R-:W-:Y:S02]  /*9360*/  FADD.FTZ R0, R174, R0 ;  /* 0x00000000ae007221 */ /* 0x000fe40000010000 */
[C---:B------:R-:W-:Y:S04]  /*9370*/  HMMA.16816.F32 R48, R68.reuse, R82, R48 ;  /* 0x000000524430723c */ /* 0x040fe80000001830 */
[----:B------:R-:W-:Y:S01]  /*9380*/  FFMA.FTZ R80, R172, c[0x0][0x2d0], -R116 ;  /* 0x0000b400ac507a23 */ /* 0x000fe20000010874 */
[----:B------:R1:W4:Y:S01]  /*9390*/  MUFU.EX2 R159, R76 ;  /* 0x0000004c009f7308 */ /* 0x0003220000000800 */
[----:B------:R-:W-:Y:S01]  /*93a0*/  FADD.FTZ R0, R173, R0 ;  /* 0x00000000ad007221 */ /* 0x000fe20000010000 */
[----:B--2---:R-:W2:Y:S05]  /*93b0*/  LDSM.16.MT88.4 R84, [R209+0x5800] ;  /* 0x00580000d154783b */ /* 0x004eaa0000004200 */
[----:B------:R-:W-:Y:S03]  /*93c0*/  FADD.FTZ R0, R252, R0 ;  /* 0x00000000fc007221 */ /* 0x000fe60000010000 */
[----:B------:R5:W-:Y:S01]  /*93d0*/  MUFU.EX2 R157, R80 ;  /* 0x00000050009d7308 */ /* 0x000be20000000800 */
[----:B------:R-:W-:Y:S02]  /*93e0*/  FADD.FTZ R0, R104, R0 ;  /* 0x0000000068007221 */ /* 0x000fe40000010000 */
[----:B------:R-:W-:Y:S01]  /*93f0*/  LDSM.16.MT88.4 R104, [R210+0x7800] ;  /* 0x00780000d268783b */ /* 0x000fe20000004200 */
[----:B---3--:R-:W-:Y:S02]  /*9400*/  FFMA.FTZ R72, R171, c[0x0][0x2d0], -R116 ;  /* 0x0000b400ab487a23 */ /* 0x008fe40000010874 */
[----:B------:R-:W-:Y:S04]  /*9410*/  FADD.FTZ R0, R249, R0 ;  /* 0x00000000f9007221 */ /* 0x000fe80000010000 */
[----:B------:R-:W3:Y:S01]  /*9420*/  MUFU.EX2 R158, R72 ;  /* 0x00000048009e7308 */ /* 0x000ee20000000800 */
[----:B------:R-:W-:Y:S01]  /*9430*/  FADD.FTZ R0, R248, R0 ;  /* 0x00000000f8007221 */ /* 0x000fe20000010000 */
[----:B-1----:R-:W-:Y:S03]  /*9440*/  LDSM.16.MT88.4 R76, [R210+0x2000] ;  /* 0x00200000d24c783b */ /* 0x002fe60000004200 */
[----:B------:R-:W-:Y:S02]  /*9450*/  FADD.FTZ R0, R247, R0 ;  /* 0x00000000f7007221 */ /* 0x000fe40000010000 */
[----:B----4-:R-:W-:Y:S02]  /*9460*/  FADD.FTZ R2, R159, R2 ;  /* 0x000000029f027221 */ /* 0x010fe40000010000 */
[----:B------:R-:W-:Y:S02]  /*9470*/  FADD.FTZ R0, R108, R0 ;  /* 0x000000006c007221 */ /* 0x000fe40000010000 */
[----:B------:R-:W-:Y:S01]  /*9480*/  FADD.FTZ R2, R103, R2 ;  /* 0x0000000267027221 */ /* 0x000fe20000010000 */
[----:B------:R-:W-:Y:S01]  /*9490*/  LDSM.16.MT88.4 R108, [R209+0x7800] ;  /* 0x00780000d16c783b */ /* 0x000fe20000004200 */
[----:B------:R-:W-:Y:S04]  /*94a0*/  FADD.FTZ R0, R245, R0 ;  /* 0x00000000f5007221 */ /* 0x000fe80000010000 */
[----:B------:R-:W-:Y:S03]  /*94b0*/  FADD.FTZ R0, R244, R0 ;  /* 0x00000000f4007221 */ /* 0x000fe60000010000 */
[----:B-----5:R-:W-:Y:S01]  /*94c0*/  LDSM.16.MT88.4 R80, [R209+0x2000] ;  /* 0x00200000d150783b */ /* 0x020fe20000004200 */
[----:B------:R-:W-:Y:S01]  /*94d0*/  FADD.FTZ R0, R168, R0 ;  /* 0x00000000a8007221 */ /* 0x000fe20000010000 */
[C---:B--2---:R-:W-:Y:S03]  /*94e0*/  HMMA.16816.F32 R52, R68.reuse, R84, R52 ;  /* 0x000000544434723c */ /* 0x044fe60000001834 */
[----:B---3--:R-:W-:Y:S03]  /*94f0*/  FADD.FTZ R2, R158, R2 ;  /* 0x000000029e027221 */ /* 0x008fe60000010000 */
[----:B------:R-:W1:Y:S01]  /*9500*/  LDSM.16.MT88.4 R72, [R208+0x2000] ;  /* 0x00200000d048783b */ /* 0x000e620000004200 */
[----:B------:R-:W-:Y:S02]  /*9510*/  FADD.FTZ R0, R162, R0 ;  /* 0x00000000a2007221 */ /* 0x000fe40000010000 */
[----:B------:R-:W-:Y:S01]  /*9520*/  FADD.FTZ R2, R157, R2 ;  /* 0x000000029d027221 */ /* 0x000fe20000010000 */
[C---:B------:R-:W-:Y:S04]  /*9530*/  HMMA.16816.F32 R56, R68.reuse, R86, R56 ;  /* 0x000000564438723c */ /* 0x040fe80000001838 */
[----:B------:R-:W2:Y:S01]  /*9540*/  LDSM.16.MT88.4 R84, [R211+0x2000] ;  /* 0x00200000d354783b */ /* 0x000ea20000004200 */
[----:B------:R-:W-:Y:S03]  /*9550*/  FADD.FTZ R0, R163, R0 ;  /* 0x00000000a3007221 */ /* 0x000fe60000010000 */
[C---:B------:R-:W-:Y:S04]  /*9560*/  HMMA.16816.F32 R60, R68.reuse, R88, R60 ;  /* 0x00000058443c723c */ /* 0x040fe8000000183c */
[----:B------:R-:W-:Y:S03]  /*9570*/  FADD.FTZ R0, R161, R0 ;  /* 0x00000000a1007221 */ /* 0x000fe60000010000 */
[----:B------:R-:W-:Y:S01]  /*9580*/  FFMA.FTZ R88, R202, c[0x0][0x2d0], -R116 ;  /* 0x0000b400ca587a23 */ /* 0x000fe20000010874 */
[----:B------:R-:W-:Y:S03]  /*9590*/  HMMA.16816.F32 R64, R68, R90, R64 ;  /* 0x0000005a4440723c */ /* 0x000fe60000001840 */
[----:B------:R3:W-:Y:S01]  /*95a0*/  MUFU.EX2 R128, R88 ;  /* 0x0000005800807308 */ /* 0x0007e20000000800 */
[C---:B------:R-:W-:Y:S03]  /*95b0*/  FADD.FTZ R0, R160.reuse, R0 ;  /* 0x00000000a0007221 */ /* 0x040fe60000010000 */
[----:B------:R-:W-:Y:S02]  /*95c0*/  F2FP.PACK_AB R68, R163, R162 ;  /* 0x000000a2a344723e */ /* 0x000fe400000000ff */
[----:B------:R-:W-:Y:S03]  /*95d0*/  F2FP.PACK_AB R70, R160, R161 ;  /* 0x000000a1a046723e */ /* 0x000fe600000000ff */
[----:B------:R-:W-:Y:S02]  /*95e0*/  F2FP.PACK_AB R69, R103, R159 ;  /* 0x0000009f6745723e */ /* 0x000fe400000000ff */
[----:B------:R-:W-:Y:S07]  /*95f0*/  F2FP.PACK_AB R71, R157, R158 ;  /* 0x0000009e9d47723e */ /* 0x000fee00000000ff */
[C---:B-1----:R-:W-:Y:S01]  /*9600*/  HMMA.16816.F32 R4, R68.reuse, R72, R4 ;  /* 0x000000484404723c */ /* 0x042fe20000001804 */
[----:B---3--:R-:W-:Y:S06]  /*9610*/  LDSM.16.MT88.4 R88, [R210+0x2800] ;  /* 0x00280000d258783b */ /* 0x008fec0000004200 */
[--C-:B------:R-:W-:Y:S01]  /*9620*/  FFMA.FTZ R72, R218, c[0x0][0x2d0], -R148.reuse ;  /* 0x0000b400da487a23 */ /* 0x100fe20000010894 */
[C---:B------:R-:W-:Y:S03]  /*9630*/  HMMA.16816.F32 R8, R68.reuse, R74, R8 ;  /* 0x0000004a4408723c */ /* 0x040fe60000001808 */
[----:B------:R1:W3:Y:S05]  /*9640*/  MUFU.EX2 R156, R72 ;  /* 0x00000048009c7308 */ /* 0x0002ea0000000800 */
[C---:B------:R-:W-:Y:S07]  /*9650*/  HMMA.16816.F32 R12, R68.reuse, R76, R12 ;  /* 0x0000004c440c723c */ /* 0x040fee000000180c */
[----:B------:R-:W-:Y:S01]  /*9660*/  FFMA.FTZ R76, R220, c[0x0][0x2d0], -R148 ;  /* 0x0000b400dc4c7a23 */ /* 0x000fe20000010894 */
[C---:B------:R-:W-:Y:S03]  /*9670*/  HMMA.16816.F32 R16, R68.reuse, R78, R16 ;  /* 0x0000004e4410723c */ /* 0x040fe60000001810 */
[----:B------:R4:W5:Y:S05]  /*9680*/  MUFU.EX2 R131, R76 ;  /* 0x0000004c00837308 */ /* 0x00096a0000000800 */
[C---:B------:R-:W-:Y:S01]  /*9690*/  HMMA.16816.F32 R20, R68.reuse, R80, R20 ;  /* 0x000000504414723c */ /* 0x040fe20000001814 */
[----:B-1----:R-:W1:Y:S03]  /*96a0*/  LDSM.16.MT88.4 R72, [R208+0x6000] ;  /* 0x00600000d048783b */ /* 0x002e660000004200 */
[----:B---3--:R-:W-:Y:S03]  /*96b0*/  FADD.FTZ R0, R156, R0 ;  /* 0x000000009c007221 */ /* 0x008fe60000010000 */
[----:B------:R-:W-:Y:S01]  /*96c0*/  FFMA.FTZ R80, R224, c[0x0][0x2d0], -R148 ;  /* 0x0000b400e0507a23 */ /* 0x000fe20000010894 */
[C---:B------:R-:W-:Y:S03]  /*96d0*/  HMMA.16816.F32 R24, R68.reuse, R82, R24 ;  /* 0x000000524418723c */ /* 0x040fe60000001818 */
[----:B------:R3:W3:Y:S05]  /*96e0*/  MUFU.EX2 R130, R80 ;  /* 0x0000005000827308 */ /* 0x0006ea0000000800 */
[C---:B--2---:R-:W-:Y:S01]  /*96f0*/  HMMA.16816.F32 R28, R68.reuse, R84, R28 ;  /* 0x00000054441c723c */ /* 0x044fe2000000181c */
[----:B----4-:R-:W2:Y:S03]  /*9700*/  LDSM.16.MT88.4 R76, [R210+0x6000] ;  /* 0x00600000d24c783b */ /* 0x010ea60000004200 */
[----:B-----5:R-:W-:Y:S04]  /*9710*/  FADD.FTZ R0, R131, R0 ;  /* 0x0000000083007221 */ /* 0x020fe80000010000 */
[C---:B------:R-:W-:Y:S01]  /*9720*/  HMMA.16816.F32 R32, R68.reuse, R86, R32 ;  /* 0x000000564420723c */ /* 0x040fe20000001820 */
[----:B------:R-:W-:Y:S03]  /*9730*/  LDSM.16.MT88.4 R84, [R211+0x6000] ;  /* 0x00600000d354783b */ /* 0x000fe60000004200 */
[----:B---3--:R-:W-:Y:S02]  /*9740*/  FFMA.FTZ R80, R225, c[0x0][0x2d0], -R148 ;  /* 0x0000b400e1507a23 */ /* 0x008fe40000010894 */
[----:B------:R-:W-:Y:S02]  /*9750*/  FADD.FTZ R0, R130, R0 ;  /* 0x0000000082007221 */ /* 0x000fe40000010000 */
[----:B------:R3:W4:Y:S01]  /*9760*/  MUFU.EX2 R155, R80 ;  /* 0x00000050009b7308 */ /* 0x0007220000000800 */
[C---:B-1----:R-:W-:Y:S07]  /*9770*/  HMMA.16816.F32 R36, R68.reuse, R72, R36 ;  /* 0x000000484424723c */ /* 0x042fee0000001824 */
[--C-:B------:R-:W-:Y:S01]  /*9780*/  FFMA.FTZ R72, R203, c[0x0][0x2d0], -R116.reuse ;  /* 0x0000b400cb487a23 */ /* 0x100fe20000010874 */
[C---:B------:R-:W-:Y:S03]  /*9790*/  HMMA.16816.F32 R40, R68.reuse, R74, R40 ;  /* 0x0000004a4428723c */ /* 0x040fe60000001828 */
[----:B------:R1:W-:Y:S05]  /*97a0*/  MUFU.EX2 R154, R72 ;  /* 0x00000048009a7308 */ /* 0x0003ea0000000800 */
[C---:B--2---:R-:W-:Y:S04]  /*97b0*/  HMMA.16816.F32 R44, R68.reuse, R76, R44 ;  /* 0x0000004c442c723c */ /* 0x044fe8000000182c */
[--C-:B---3--:R-:W-:Y:S03]  /*97c0*/  FFMA.FTZ R80, R201, c[0x0][0x2d0], -R116.reuse ;  /* 0x0000b400c9507a23 */ /* 0x108fe60000010874 */
[----:B------:R-:W-:Y:S01]  /*97d0*/  FFMA.FTZ R76, R212, c[0x0][0x2d0], -R116 ;  /* 0x0000b400d44c7a23 */ /* 0x000fe20000010874 */
[C---:B------:R-:W-:Y:S01]  /*97e0*/  HMMA.16816.F32 R48, R68.reuse, R78, R48 ;  /* 0x0000004e4430723c */ /* 0x040fe20000001830 */
[----:B------:R2:W3:Y:S03]  /*97f0*/  MUFU.EX2 R129, R80 ;  /* 0x0000005000817308 */ /* 0x0004e60000000800 */
[----:B----4-:R-:W-:Y:S01]  /*9800*/  FADD.FTZ R0, R155, R0 ;  /* 0x000000009b007221 */ /* 0x010fe20000010000 */
[----:B-1----:R-:W-:Y:S06]  /*9810*/  LDSM.16.MT88.4 R72, [R208+0x2800] ;  /* 0x00280000d048783b */ /* 0x002fec0000004200 */
[----:B------:R1:W4:Y:S02]  /*9820*/  MUFU.EX2 R153, R76 ;  /* 0x0000004c00997308 */ /* 0x0003240000000800 */
[----:B--2---:R-:W2:Y:S01]  /*9830*/  LDSM.16.MT88.4 R80, [R209+0x6000] ;  /* 0x00600000d150783b */ /* 0x004ea20000004200 */
[----:B---3--:R-:W-:Y:S04]  /*9840*/  FADD.FTZ R2, R129, R2 ;  /* 0x0000000281027221 */ /* 0x008fe80000010000 */
[----:B------:R-:W-:Y:S04]  /*9850*/  FADD.FTZ R2, R128, R2 ;  /* 0x0000000280027221 */ /* 0x000fe80000010000 */
[----:B------:R-:W-:Y:S01]  /*9860*/  FADD.FTZ R2, R154, R2 ;  /* 0x000000029a027221 */ /* 0x000fe20000010000 */
[----:B-1----:R-:W1:Y:S03]  /*9870*/  LDSM.16.MT88.4 R76, [R209+0x2800] ;  /* 0x00280000d14c783b */ /* 0x002e660000004200 */
[----:B----4-:R-:W-:Y:S01]  /*9880*/  FADD.FTZ R2, R153, R2 ;  /* 0x0000000299027221 */ /* 0x010fe20000010000 */
[C---:B--2---:R-:W-:Y:S08]  /*9890*/  HMMA.16816.F32 R52, R68.reuse, R80, R52 ;  /* 0x000000504434723c */ /* 0x044ff00000001834 */
[C---:B------:R-:W-:Y:S01]  /*98a0*/  HMMA.16816.F32 R56, R68.reuse, R82, R56 ;  /* 0x000000524438723c */ /* 0x040fe20000001838 */
[----:B------:R-:W2:Y:S07]  /*98b0*/  LDSM.16.MT88.4 R80, [R211+0x2800] ;  /* 0x00280000d350783b */ /* 0x000eae0000004200 */
[C---:B------:R-:W-:Y:S07]  /*98c0*/  HMMA.16816.F32 R60, R68.reuse, R84, R60 ;  /* 0x00000054443c723c */ /* 0x040fee000000183c */
[----:B------:R-:W-:Y:S01]  /*98d0*/  FFMA.FTZ R84, R235, c[0x0][0x2d0], -R148 ;  /* 0x0000b400eb547a23 */ /* 0x000fe20000010894 */
[----:B------:R-:W-:Y:S03]  /*98e0*/  HMMA.16816.F32 R64, R68, R86, R64 ;  /* 0x000000564440723c */ /* 0x000fe60000001840 */
[----:B------:R3:W4:Y:S04]  /*98f0*/  MUFU.EX2 R152, R84 ;  /* 0x0000005400987308 */ /* 0x0007280000000800 */
[----:B------:R-:W-:Y:S02]  /*9900*/  F2FP.PACK_AB R68, R131, R156 ;  /* 0x0000009c8344723e */ /* 0x000fe400000000ff */
[----:B------:R-:W-:Y:S03]  /*9910*/  F2FP.PACK_AB R70, R155, R130 ;  /* 0x000000829b46723e */ /* 0x000fe600000000ff */
[----:B------:R-:W-:Y:S02]  /*9920*/  F2FP.PACK_AB R69, R128, R129 ;  /* 0x000000818045723e */ /* 0x000fe400000000ff */
[----:B------:R-:W-:Y:S07]  /*9930*/  F2FP.PACK_AB R71, R153, R154 ;  /* 0x0000009a9947723e */ /* 0x000fee00000000ff */
[C---:B------:R-:W-:Y:S01]  /*9940*/  HMMA.16816.F32 R4, R68.reuse, R72, R4 ;  /* 0x000000484404723c */ /* 0x040fe20000001804 */
[----:B---3--:R-:W-:Y:S02]  /*9950*/  LDSM.16.MT88.4 R84, [R210+0x6800] ;  /* 0x00680000d254783b */ /* 0x008fe40000004200 */
[----:B----4-:R-:W-:Y:S05]  /*9960*/  FADD.FTZ R0, R152, R0 ;  /* 0x0000000098007221 */ /* 0x010fea0000010000 */
[C---:B------:R-:W-:Y:S01]  /*9970*/  HMMA.16816.F32 R8, R68.reuse, R74, R8 ;  /* 0x0000004a4408723c */ /* 0x040fe20000001808 */
[----:B------:R-:W3:Y:S07]  /*9980*/  LDSM.16.MT88.4 R72, [R208+0x6800] ;  /* 0x00680000d048783b */ /* 0x000eee0000004200 */
[C---:B------:R-:W-:Y:S08]  /*9990*/  HMMA.16816.F32 R12, R68.reuse, R88, R12 ;  /* 0x00000058440c723c */ /* 0x040ff0000000180c */
[C---:B------:R-:W-:Y:S01]  /*99a0*/  HMMA.16816.F32 R16, R68.reuse, R90, R16 ;  /* 0x0000005a4410723c */ /* 0x040fe20000001810 */
[----:B------:R-:W-:Y:S07]  /*99b0*/  LDSM.16.MT88.4 R88, [R211+0x3000] ;  /* 0x00300000d358783b */ /* 0x000fee0000004200 */
[C---:B-1----:R-:W-:Y:S07]  /*99c0*/  HMMA.16816.F32 R20, R68.reuse, R76, R20 ;  /* 0x0000004c4414723c */ /* 0x042fee0000001814 */
[--C-:B------:R-:W-:Y:S01]  /*99d0*/  FFMA.FTZ R76, R236, c[0x0][0x2d0], -R148.reuse ;  /* 0x0000b400ec4c7a23 */ /* 0x100fe20000010894 */
[C---:B------:R-:W-:Y:S03]  /*99e0*/  HMMA.16816.F32 R24, R68.reuse, R78, R24 ;  /* 0x0000004e4418723c */ /* 0x040fe60000001818 */
[----:B------:R1:W4:Y:S05]  /*99f0*/  MUFU.EX2 R135, R76 ;  /* 0x0000004c00877308 */ /* 0x00032a0000000800 */
[C---:B--2---:R-:W-:Y:S07]  /*9a00*/  HMMA.16816.F32 R28, R68.reuse, R80, R28 ;  /* 0x00000050441c723c */ /* 0x044fee000000181c */
[----:B------:R-:W-:Y:S01]  /*9a10*/  FFMA.FTZ R80, R238, c[0x0][0x2d0], -R148 ;  /* 0x0000b400ee507a23 */ /* 0x000fe20000010894 */
[C---:B------:R-:W-:Y:S03]  /*9a20*/  HMMA.16816.F32 R32, R68.reuse, R82, R32 ;  /* 0x000000524420723c */ /* 0x040fe60000001820 */
[----:B------:R2:W5:Y:S05]  /*9a30*/  MUFU.EX2 R134, R80 ;  /* 0x0000005000867308 */ /* 0x00056a0000000800 */
[C---:B---3--:R-:W-:Y:S01]  /*9a40*/  HMMA.16816.F32 R36, R68.reuse, R72, R36 ;  /* 0x000000484424723c */ /* 0x048fe20000001824 */
[----:B-1----:R-:W1:Y:S03]  /*9a50*/  LDSM.16.MT88.4 R76, [R209+0x6800] ;  /* 0x00680000d14c783b */ /* 0x002e660000004200 */
[----:B----4-:R-:W-:Y:S03]  /*9a60*/  FADD.FTZ R0, R135, R0 ;  /* 0x0000000087007221 */ /* 0x010fe60000010000 */
[----:B------:R-:W-:Y:S01]  /*9a70*/  FFMA.FTZ R72, R227, c[0x0][0x2d0], -R116 ;  /* 0x0000b400e3487a23 */ /* 0x000fe20000010874 */
[C---:B------:R-:W-:Y:S03]  /*9a80*/  HMMA.16816.F32 R40, R68.reuse, R74, R40 ;  /* 0x0000004a4428723c */ /* 0x040fe60000001828 */
[----:B------:R3:W4:Y:S05]  /*9a90*/  MUFU.EX2 R133, R72 ;  /* 0x0000004800857308 */ /* 0x00072a0000000800 */
[C---:B------:R-:W-:Y:S04]  /*9aa0*/  HMMA.16816.F32 R44, R68.reuse, R84, R44 ;  /* 0x00000054442c723c */ /* 0x040fe8000000182c */
[--C-:B--2---:R-:W-:Y:S02]  /*9ab0*/  FFMA.FTZ R80, R239, c[0x0][0x2d0], -R148.reuse ;  /* 0x0000b400ef507a23 */ /* 0x104fe40000010894 */
[----:B------:R-:W-:Y:S02]  /*9ac0*/  FFMA.FTZ R148, R240, c[0x0][0x2d0], -R148 ;  /* 0x0000b400f0947a23 */ /* 0x000fe40000010894 */
[C---:B------:R-:W-:Y:S01]  /*9ad0*/  HMMA.16816.F32 R48, R68.reuse, R86, R48 ;  /* 0x000000564430723c */ /* 0x040fe20000001830 */
[----:B------:R2:W2:Y:S01]  /*9ae0*/  MUFU.EX2 R151, R80 ;  /* 0x0000005000977308 */ /* 0x0004a20000000800 */
[----:B------:R-:W-:Y:S02]  /*9af0*/  LDSM.16.MT88.4 R84, [R209+0x3000] ;  /* 0x00300000d154783b */ /* 0x000fe40000004200 */
[----:B-----5:R-:W-:Y:S07]  /*9b00*/  FADD.FTZ R0, R134, R0 ;  /* 0x0000000086007221 */ /* 0x020fee0000010000 */
[----:B------:R-:W5:Y:S01]  /*9b10*/  MUFU.EX2 R148, R148 ;  /* 0x0000009400947308 */ /* 0x000f620000000800 */
[----:B---3--:R-:W-:Y:S02]  /*9b20*/  FFMA.FTZ R72, R228, c[0x0][0x2d0], -R116 ;  /* 0x0000b400e4487a23 */ /* 0x008fe40000010874 */
[----:B----4-:R-:W-:Y:S01]  /*9b30*/  FADD.FTZ R2, R133, R2 ;  /* 0x0000000285027221 */ /* 0x010fe20000010000 */
[C---:B-1----:R-:W-:Y:S06]  /*9b40*/  HMMA.16816.F32 R52, R68.reuse, R76, R52 ;  /* 0x0000004c4434723c */ /* 0x042fec0000001834 */
[----:B------:R1:W3:Y:S01]  /*9b50*/  MUFU.EX2 R132, R72 ;  /* 0x0000004800847308 */ /* 0x0002e20000000800 */
[----:B--2---:R-:W2:Y:S01]  /*9b60*/  LDSM.16.MT88.4 R80, [R211+0x6800] ;  /* 0x00680000d350783b */ /* 0x004ea20000004200 */
[----:B------:R-:W-:Y:S01]  /*9b70*/  FFMA.FTZ R76, R230, c[0x0][0x2d0], -R116 ;  /* 0x0000b400e64c7a23 */ /* 0x000fe20000010874 */
[C---:B------:R-:W-:Y:S07]  /*9b80*/  HMMA.16816.F32 R56, R68.reuse, R78, R56 ;  /* 0x0000004e4438723c */ /* 0x040fee0000001838 */
[----:B------:R4:W-:Y:S01]  /*9b90*/  MUFU.EX2 R149, R76 ;  /* 0x0000004c00957308 */ /* 0x0009e20000000800 */
[----:B------:R-:W-:Y:S01]  /*9ba0*/  FADD.FTZ R0, R151, R0 ;  /* 0x0000000097007221 */ /* 0x000fe20000010000 */
[----:B-----5:R-:W-:Y:S03]  /*9bb0*/  F2FP.PACK_AB R114, R148, R145 ;  /* 0x000000919472723e */ /* 0x020fe600000000ff */
[--C-:B-1----:R-:W-:Y:S02]  /*9bc0*/  FFMA.FTZ R72, R229, c[0x0][0x2d0], -R116.reuse ;  /* 0x0000b400e5487a23 */ /* 0x102fe40000010874 */
[----:B------:R-:W-:Y:S03]  /*9bd0*/  FFMA.FTZ R116, R231, c[0x0][0x2d0], -R116 ;  /* 0x0000b400e7747a23 */ /* 0x000fe60000010874 */
[----:B------:R1:W5:Y:S01]  /*9be0*/  MUFU.EX2 R150, R72 ;  /* 0x0000004800967308 */ /* 0x0003620000000800 */
[----:B---3--:R-:W-:Y:S01]  /*9bf0*/  FADD.FTZ R2, R132, R2 ;  /* 0x0000000284027221 */ /* 0x008fe20000010000 */
[----:B----4-:R-:W-:Y:S08]  /*9c00*/  LDSM.16.MT88.4 R76, [R210+0x3000] ;  /* 0x00300000d24c783b */ /* 0x010ff00000004200 */
[----:B------:R-:W3:Y:S01]  /*9c10*/  MUFU.EX2 R116, R116 ;  /* 0x0000007400747308 */ /* 0x000ee20000000800 */
[C---:B--2---:R-:W-:Y:S08]  /*9c20*/  HMMA.16816.F32 R60, R68.reuse, R80, R60 ;  /* 0x00000050443c723c */ /* 0x044ff0000000183c */
[----:B------:R-:W-:Y:S01]  /*9c30*/  HMMA.16816.F32 R64, R68, R82, R64 ;  /* 0x000000524440723c */ /* 0x000fe20000001840 */
[----:B-1----:R-:W1:Y:S03]  /*9c40*/  LDSM.16.MT88.4 R72, [R208+0x3000] ;  /* 0x00300000d048783b */ /* 0x002e660000004200 */
[----:B-----5:R-:W-:Y:S03]  /*9c50*/  FADD.FTZ R2, R150, R2 ;  /* 0x0000000296027221 */ /* 0x020fe60000010000 */
[----:B------:R-:W-:Y:S02]  /*9c60*/  F2FP.PACK_AB R68, R135, R152 ;  /* 0x000000988744723e */ /* 0x000fe400000000ff */
[----:B------:R-:W-:Y:S01]  /*9c70*/  F2FP.PACK_AB R70, R151, R134 ;  /* 0x000000869746723e */ /* 0x000fe200000000ff */
[----:B------:R-:W2:Y:S02]  /*9c80*/  LDSM.16.MT88.4 R80, [R208+0x7000] ;  /* 0x00700000d050783b */ /* 0x000ea40000004200 */
[----:B------:R-:W-:Y:S02]  /*9c90*/  F2FP.PACK_AB R69, R132, R133 ;  /* 0x000000858445723e */ /* 0x000fe400000000ff */
[C---:B------:R-:W-:Y:S02]  /*9ca0*/  F2FP.PACK_AB R71, R149.reuse, R150 ;  /* 0x000000969547723e */ /* 0x040fe400000000ff */
[----:B---3--:R-:W-:Y:S05]  /*9cb0*/  F2FP.PACK_AB R115, R116, R118 ;  /* 0x000000767473723e */ /* 0x008fea00000000ff */
[C---:B-1----:R-:W-:Y:S08]  /*9cc0*/  HMMA.16816.F32 R4, R68.reuse, R72, R4 ;  /* 0x000000484404723c */ /* 0x042ff00000001804 */
[C---:B------:R-:W-:Y:S01]  /*9cd0*/  HMMA.16816.F32 R8, R68.reuse, R74, R8 ;  /* 0x0000004a4408723c */ /* 0x040fe20000001808 */
[----:B------:R-:W1:Y:S07]  /*9ce0*/  LDSM.16.MT88.4 R72, [R209+0x7000] ;  /* 0x00700000d148783b */ /* 0x000e6e0000004200 */
        /* <DEDUP_REMOVED lines=10> */
[C---:B------:R-:W-:Y:S01]  /*9d90*/  HMMA.16816.F32 R40, R68.reuse, R82, R40 ;  /* 0x000000524428723c */ /* 0x040fe20000001828 */
[----:B------:R-:W2:Y:S07]  /*9da0*/  LDSM.16.MT88.4 R80, [R210+0x3800] ;  /* 0x00380000d250783b */ /* 0x000eae0000004200 */
[C---:B------:R-:W-:Y:S08]  /*9db0*/  HMMA.16816.F32 R44, R68.reuse, R92, R44 ;  /* 0x0000005c442c723c */ /* 0x040ff0000000182c */
[C---:B------:R-:W-:Y:S08]  /*9dc0*/  HMMA.16816.F32 R48, R68.reuse, R94, R48 ;  /* 0x0000005e4430723c */ /* 0x040ff00000001830 */
[C---:B-1----:R-:W-:Y:S08]  /*9dd0*/  HMMA.16816.F32 R52, R68.reuse, R72, R52 ;  /* 0x000000484434723c */ /* 0x042ff00000001834 */
[C---:B------:R-:W-:Y:S08]  /*9de0*/  HMMA.16816.F32 R56, R68.reuse, R74, R56 ;  /* 0x0000004a4438723c */ /* 0x040ff00000001838 */
[C---:B---3--:R-:W-:Y:S08]  /*9df0*/  HMMA.16816.F32 R60, R68.reuse, R76, R60 ;  /* 0x0000004c443c723c */ /* 0x048ff0000000183c */
[----:B------:R-:W-:Y:S08]  /*9e00*/  HMMA.16816.F32 R64, R68, R78, R64 ;  /* 0x0000004e4440723c */ /* 0x000ff00000001840 */
[C---:B------:R-:W-:Y:S01]  /*9e10*/  HMMA.16816.F32 R120, R112.reuse, R124, R4 ;  /* 0x0000007c7078723c */ /* 0x040fe20000001804 */
[----:B------:R-:W1:Y:S07]  /*9e20*/  LDSM.16.MT88.4 R4, [R211+0x7800] ;  /* 0x00780000d304783b */ /* 0x000e6e0000004200 */
[C---:B------:R-:W-:Y:S01]  /*9e30*/  HMMA.16816.F32 R124, R112.reuse, R126, R8 ;  /* 0x0000007e707c723c */ /* 0x040fe20000001808 */
[----:B------:R-:W3:Y:S07]  /*9e40*/  LDL R8, [R1+0xc] ;  /* 0x00000c0001087983 */ /* 0x000eee0000100800 */
        /* <DEDUP_REMOVED lines=18> */
[----:B------:R-:W-:Y:S02]  /*9f70*/  FADD.FTZ R2, R145, R2 ;  /* 0x0000000291027221 */ /* 0x000fe40000010000 */
[----:B------:R-:W-:Y:S01]  /*9f80*/  FADD.FTZ R0, R119, R0 ;  /* 0x0000000077007221 */ /* 0x000fe20000010000 */
[----:B------:R-:W-:Y:S01]  /*9f90*/  MOV R119, R3 ;  /* 0x0000000300777202 */ /* 0x000fe20000000f00 */
[----:B------:R-:W-:Y:S02]  /*9fa0*/  FADD.FTZ R2, R148, R2 ;  /* 0x0000000294027221 */ /* 0x000fe40000010000 */
[----:B------:R-:W-:Y:S01]  /*9fb0*/  FADD.FTZ R0, R118, R0 ;  /* 0x0000000076007221 */ /* 0x000fe20000010000 */
[----:B------:R-:W-:Y:S02]  /*9fc0*/  MOV R118, R117 ;  /* 0x0000007500767202 */ /* 0x000fe40000000f00 */
[----:B------:R1:W-:Y:S01]  /*9fd0*/  STL [R1], R2 ;  /* 0x0000000201007387 */ /* 0x0003e20000100800 */
[----:B------:R-:W-:Y:S05]  /*9fe0*/  FADD.FTZ R0, R116, R0 ;  /* 0x0000000074007221 */ /* 0x000fea0000010000 */
[----:B------:R1:W-:Y:S01]  /*9ff0*/  STL [R1+0x4], R0 ;  /* 0x0000040001007387 */ /* 0x0003e20000100800 */
[C---:B---3--:R-:W-:Y:S02]  /*a000*/  ISETP.GT.AND P0, PT, R223.reuse, R8, PT ;  /* 0x00000008df00720c */ /* 0x048fe40003f04270 */
[----:B------:R-:W-:Y:S02]  /*a010*/  IADD3 R223, R223, -0x1, RZ ;  /* 0xffffffffdfdf7810 */ /* 0x000fe40007ffe0ff */
[----:B------:R-:W-:Y:S09]  /*a020*/  MOV R8, R3 ;  /* 0x0000000300087202 */ /* 0x000ff20000000f00 */
[----:B-1----:R-:W-:-:S05]  /*a030*/  @P0 BRA `(.L_x_2644) ;  /* 0xffffbb7000000947 */ /* 0x002fca000383ffff */
.L_x_2633:
[----:B------:R-:W-:-:S13]  /*a040*/  ISETP.GE.AND P0, PT, R223, RZ, PT ;  /* 0x000000ffdf00720c */ /* 0x000fda0003f06270 */
[----:B------:R-:W-:Y:S05]  /*a050*/  @!P0 BRA `(.L_x_2645) ;  /* 0x00003a4000008947 */ /* 0x000fea0003800000 */
[----:B------:R-:W-:Y:S02]  /*a060*/  MOV R119, R8 ;  /* 0x0000000800777202 */ /* 0x000fe40000000f00 */
[----:B------:R-:W-:Y:S02]  /*a070*/  MOV R118, R117 ;  /* 0x0000007500767202 */ /* 0x000fe40000000f00 */
.L_x_2652:
        /* <DEDUP_REMOVED lines=9> */
[C---:B------:R-:W-:Y:S01]  /*a110*/  IADD3 R212, R204.reuse, 0x7800, RZ ;  /* 0x00007800ccd47810 */ /* 0x040fe20007ffe0ff */
[----:B------:R-:W-:Y:S01]  /*a120*/  IMAD.SHL.U32 R220, R237, 0x2, RZ ;  /* 0x00000002eddc7824 */ /* 0x000fe200078e00ff */
[----:B------:R-:W-:Y:S01]  /*a130*/  IADD3 R203, R204, 0x7000, RZ ;  /* 0x00007000cccb7810 */ /* 0x000fe20007ffe0ff */
[----:B------:R-:W-:Y:S01]  /*a140*/  IMAD R0, R222, c[0x0][0x20c], R0 ;  /* 0x00008300de007a24 */ /* 0x000fe200078e0200 */
[----:B------:R-:W-:Y:S01]  /*a150*/  IADD3 R202, R204, 0x6800, RZ ;  /* 0x00006800ccca7810 */ /* 0x000fe20007ffe0ff */
[----:B------:R-:W-:Y:S01]  /*a160*/  IMAD.SHL.U32 R55, R226, 0x2, RZ ;  /* 0x00000002e2377824 */ /* 0x000fe200078e00ff */
[C---:B------:R-:W-:Y:S01]  /*a170*/  IADD3 R201, R204.reuse, 0x6000, RZ ;  /* 0x00006000ccc97810 */ /* 0x040fe20007ffe0ff */
[----:B------:R-:W-:Y:S01]  /*a180*/  IMAD.IADD R3, R3, 0x1, R0 ;  /* 0x0000000103037824 */ /* 0x000fe200078e0200 */
[----:B------:R-:W-:Y:S02]  /*a190*/  SHF.R.S32.HI R0, RZ, 0x1f, R221 ;  /* 0x0000001fff007819 */ /* 0x000fe400000114dd */
[C---:B------:R-:W-:Y:S01]  /*a1a0*/  IADD3 R200, R204.reuse, 0x5800, RZ ;  /* 0x00005800ccc87810 */ /* 0x040fe20007ffe0ff */
        /* <DEDUP_REMOVED lines=31> */
.L_x_2695:
        /* <DEDUP_REMOVED lines=17> */
[----:B------:R1:W2:Y:S07]  /*a4b0*/  SHFL.IDX PT, R62, R28, 0x3, 0x181f ;  /* 0x00781f001c3e7f89 */ /* 0x0002ae00000e0000 */
[----:B------:R2:W2:Y:S01]  /*a4c0*/  SHFL.IDX PT, R61, R36, 0x3, 0x181f ;  /* 0x00781f00243d7f89 */ /* 0x0004a200000e0000 */
[CC--:B---3--:R-:W-:Y:S03]  /*a4d0*/  IADD3 R2, P4, R38.reuse, R55.reuse, RZ ;  /* 0x0000003726027210 */ /* 0x0c8fe60007f9e0ff */
[-C--:B------:R-:W-:Y:S02]  /*a4e0*/  IADD3 R38, P5, R38, R220.reuse, RZ ;  /* 0x000000dc26267210 */ /* 0x080fe40007fbe0ff */
[C---:B--2---:R-:W-:Y:S01]  /*a4f0*/  IMAD.X R3, R29.reuse, 0x1, R44, P4 ;  /* 0x000000011d037824 */ /* 0x044fe200020e062c */
[CC--:B----4-:R-:W-:Y:S02]  /*a500*/  IADD3 R52, P4, R46.reuse, R55.reuse, RZ ;  /* 0x000000372e347210 */ /* 0x0d0fe40007f9e0ff */
[----:B------:R-:W-:Y:S01]  /*a510*/  IMAD.X R39, R29, 0x1, R60, P5 ;  /* 0x000000011d277824 */ /* 0x000fe200028e063c */
[-C--:B------:R-:W-:Y:S01]  /*a520*/  IADD3 R46, P5, R46, R220.reuse, RZ ;  /* 0x000000dc2e2e7210 */ /* 0x080fe20007fbe0ff */
[----:B------:R2:W-:Y:S01]  /*a530*/  LDGSTS.E.BYPASS.LTC128B.128 [R219+0x100], [R2.64], !P0 ;  /* 0x0010000002db7fae */ /* 0x0005e2000c101d46 */
[C---:B-----5:R-:W-:Y:S03]  /*a540*/  IMAD.X R53, R37.reuse, 0x1, R44, P4 ;  /* 0x0000000125357824 */ /* 0x060fe600020e062c */
[----:B------:R-:W-:Y:S01]  /*a550*/  IMAD.X R47, R37, 0x1, R60, P5 ;  /* 0x00000001252f7824 */ /* 0x000fe200028e063c */
[C---:B-1----:R-:W-:Y:S01]  /*a560*/  HMMA.16816.F32 R28, R136.reuse, R32, RZ ;  /* 0x00000020881c723c */ /* 0x042fe200000018ff */
[C---:B------:R-:W-:Y:S01]  /*a570*/  ISETP.NE.U32.AND P5, PT, R63.reuse, RZ, PT ;  /* 0x000000ff3f00720c */ /* 0x040fe20003fa5070 */
[----:B------:R1:W-:Y:S01]  /*a580*/  LDGSTS.E.BYPASS.LTC128B.128 [R219+0x4100], [R38.64], !P2 ;  /* 0x0410000026db7fae */ /* 0x0003e2000d101d46 */
[----:B------:R-:W-:Y:S04]  /*a590*/  IADD3 R63, -R63, 0x10, RZ ;  /* 0x000000103f3f7810 */ /* 0x000fe80007ffe1ff */
[----:B------:R-:W-:Y:S01]  /*a5a0*/  LOP3.LUT R63, R63, 0xf, RZ, 0xc0, !PT ;  /* 0x0000000f3f3f7812 */ /* 0x000fe200078ec0ff */
[C---:B------:R-:W-:Y:S01]  /*a5b0*/  HMMA.16816.F32 R32, R136.reuse, R34, RZ ;  /* 0x000000228820723c */ /* 0x040fe200000018ff */
[----:B------:R3:W-:Y:S07]  /*a5c0*/  LDGSTS.E.BYPASS.LTC128B.128 [R219+0x1100], [R52.64], !P0 ;  /* 0x0110000034db7fae */ /* 0x0007ee000c101d46 */
[----:B------:R4:W-:Y:S01]  /*a5d0*/  LDGSTS.E.BYPASS.LTC128B.128 [R219+0x5100], [R46.64], !P2 ;  /* 0x051000002edb7fae */ /* 0x0009e2000d101d46 */
[C---:B--2---:R-:W-:Y:S05]  /*a5e0*/  IADD3 R2, P4, R45.reuse, R55, RZ ;  /* 0x000000372d027210 */ /* 0x044fea0007f9e0ff */
[----:B------:R-:W-:Y:S01]  /*a5f0*/  IMAD.X R3, R54, 0x1, R44, P4 ;  /* 0x0000000136037824 */ /* 0x000fe200020e062c */
[C---:B-1----:R-:W-:Y:S04]  /*a600*/  HMMA.16816.F32 R36, R136.reuse, R40, RZ ;  /* 0x000000288824723c */ /* 0x042fe800000018ff */
[----:B------:R1:W-:Y:S01]  /*a610*/  LDGSTS.E.BYPASS.LTC128B.128 [R219+0x2100], [R2.64], !P0 ;  /* 0x0210000002db7fae */ /* 0x0003e2000c101d46 */
[----:B---3--:R-:W-:Y:S03]  /*a620*/  IADD3 R52, -R218, 0x10, RZ ;  /* 0x00000010da347810 */ /* 0x008fe60007ffe1ff */
[C---:B------:R-:W-:Y:S01]  /*a630*/  HMMA.16816.F32 R40, R136.reuse, R42, RZ ;  /* 0x0000002a8828723c */ /* 0x040fe200000018ff */
[----:B------:R-:W-:Y:S03]  /*a640*/  LOP3.LUT R52, R52, 0xf, RZ, 0xc0, !PT ;  /* 0x0000000f34347812 */ /* 0x000fe600078ec0ff */
[----:B-1----:R-:W-:Y:S05]  /*a650*/  IADD3 R2, P0, R45, R220, RZ ;  /* 0x000000dc2d027210 */ /* 0x002fea0007f1e0ff */
[----:B------:R-:W-:Y:S03]  /*a660*/  IMAD.X R3, R54, 0x1, R60, P0 ;  /* 0x0000000136037824 */ /* 0x000fe600000e063c */
[-C--:B------:R-:W-:Y:S02]  /*a670*/  IADD3 R52, P4, P0, R52, R62.reuse, R55 ;  /* 0x0000003e34347210 */ /* 0x080fe4000789e037 */
[----:B------:R1:W-:Y:S02]  /*a680*/  LDGSTS.E.BYPASS.LTC128B.128 [R219+0x6100], [R2.64], !P2 ;  /* 0x0610000002db7fae */ /* 0x0003e4000d101d46 */
[-C--:B------:R-:W-:Y:S02]  /*a690*/  IADD3.X R53, RZ, R61.reuse, R44, P4, P0 ;  /* 0x0000003dff357210 */ /* 0x080fe400027e042c */
[C---:B----4-:R-:W-:Y:S01]  /*a6a0*/  HMMA.16816.F32 R44, R136.reuse, R48, RZ ;  /* 0x00000030882c723c */ /* 0x050fe200000018ff */
[----:B------:R-:W-:Y:S02]  /*a6b0*/  IADD3 R62, P4, P0, R63, R62, R220 ;  /* 0x0000003e3f3e7210 */ /* 0x000fe4000789e0dc */
[----:B------:R2:W-:Y:S02]  /*a6c0*/  LDGSTS.E.BYPASS.LTC128B.128.ZFILL [R219+0x3100], [R52.64], P6 ;  /* 0x0310000034db7fae */ /* 0x0005e4000b141d46 */
[----:B------:R-:W-:Y:S02]  /*a6d0*/  IADD3.X R63, RZ, R61, R60, P4, P0 ;  /* 0x0000003dff3f7210 */ /* 0x000fe400027e043c */
[----:B------:R-:W-:Y:S01]  /*a6e0*/  ISETP.GE.AND P0, PT, R223, 0x1, PT ;  /* 0x00000001df00780c */ /* 0x000fe20003f06270 */
[C---:B------:R-:W-:Y:S02]  /*a6f0*/  HMMA.16816.F32 R48, R136.reuse, R50, RZ ;  /* 0x000000328830723c */ /* 0x040fe400000018ff */
[----:B------:R3:W-:Y:S07]  /*a700*/  LDGSTS.E.BYPASS.LTC128B.128.ZFILL [R219+0x7100], [R62.64], P5 ;  /* 0x071000003edb7fae */ /* 0x0007ee000a941d46 */
        /* <DEDUP_REMOVED lines=25> */
[----:B------:R-:W-:Y:S07]  /*a8a0*/  LDSM.16.M88.4 R168, [R206+-0x3800] ;  /* 0xffc80000cea8783b */ /* 0x000fee0000000200 */
        /* <DEDUP_REMOVED lines=21> */
[C---:B--2---:R-:W-:Y:S08]  /*aa00*/  HMMA.16816.F32 R52, R176.reuse, R144, R52 ;  /* 0x00000090b034723c */ /* 0x044ff00000001834 */
[C---:B------:R-:W-:Y:S01]  /*aa10*/  HMMA.16816.F32 R56, R176.reuse, R146, R56 ;  /* 0x00000092b038723c */ /* 0x040fe20000001838 */
[----:B------:R-:W2:Y:S07]  /*aa20*/  LDSM.16.M88.4 R144, [R206+-0x1800] ;  /* 0xffe80000ce90783b */ /* 0x000eae0000000200 */
[C---:B---3--:R-:W-:Y:S08]  /*aa30*/  HMMA.16816.F32 R60, R176.reuse, R148, R60 ;  /* 0x00000094b03c723c */ /* 0x048ff0000000183c */
[----:B------:R-:W-:Y:S01]  /*aa40*/  HMMA.16816.F32 R64, R176, R150, R64 ;  /* 0x00000096b040723c */ /* 0x000fe20000001840 */
[----:B------:R-:W3:Y:S07]  /*aa50*/  LDSM.16.M88.4 R148, [R206+-0x1000] ;  /* 0xfff00000ce94783b */ /* 0x000eee0000000200 */
[C---:B----4-:R-:W-:Y:S08]  /*aa60*/  HMMA.16816.F32 R4, R180.reuse, R152, R4 ;  /* 0x00000098b404723c */ /* 0x050ff00000001804 */
[C---:B------:R-:W-:Y:S01]  /*aa70*/  HMMA.16816.F32 R8, R180.reuse, R154, R8 ;  /* 0x0000009ab408723c */ /* 0x040fe20000001808 */
[----:B------:R-:W4:Y:S07]  /*aa80*/  LDSM.16.M88.4 R152, [R206+-0x800] ;  /* 0xfff80000ce98783b */ /* 0x000f2e0000000200 */
[C---:B------:R-:W-:Y:S08]  /*aa90*/  HMMA.16816.F32 R12, R180.reuse, R168, R12 ;  /* 0x000000a8b40c723c */ /* 0x040ff0000000180c */
[C---:B------:R-:W-:Y:S01]  /*aaa0*/  HMMA.16816.F32 R16, R180.reuse, R170, R16 ;  /* 0x000000aab410723c */ /* 0x040fe20000001810 */
[----:B------:R-:W-:Y:S07]  /*aab0*/  LDSM.16.M88.4 R168, [R205+0x4800] ;  /* 0x00480000cda8783b */ /* 0x000fee0000000200 */
        /* <DEDUP_REMOVED lines=21> */
[C---:B------:R-:W-:Y:S08]  /*ac10*/  HMMA.16816.F32 R12, R184.reuse, R168, R12 ;  /* 0x000000a8b80c723c */ /* 0x040ff0000000180c */
[C---:B------:R-:W-:Y:S01]  /*ac20*/  HMMA.16816.F32 R16, R184.reuse, R170, R16 ;  /* 0x000000aab810723c */ /* 0x040fe20000001810 */
[----:B------:R-:W-:Y:S07]  /*ac30*/  LDSM.16.M88.4 R168, [R116] ;  /* 0x0000000074a8783b */ /* 0x000fee0000000200 */
[C---:B-1----:R-:W-:Y:S08]  /*ac40*/  HMMA.16816.F32 R20, R184.reuse, R160, R20 ;  /* 0x000000a0b814723c */ /* 0x042ff00000001814 */
[C---:B------:R-:W-:Y:S01]  /*ac50*/  HMMA.16816.F32 R24, R184.reuse, R162, R24 ;  /* 0x000000a2b818723c */ /* 0x040fe20000001818 */
[----:B------:R-:W1:Y:S07]  /*ac60*/  LDSM.16.M88.4 R160, [R0] ;  /* 0x0000000000a0783b */ /* 0x000e6e0000000200 */
[C---:B------:R-:W-:Y:S08]  /*ac70*/  HMMA.16816.F32 R28, R184.reuse, R164, R28 ;  /* 0x000000a4b81c723c */ /* 0x040ff0000000181c */
        /* <DEDUP_REMOVED lines=11> */
[C---:B-----5:R-:W-:Y:S01]  /*ad30*/  HMMA.16816.F32 R60, R184.reuse, R156, R60 ;  /* 0x0000009cb83c723c */ /* 0x060fe2000000183c */
[----:B------:R-:W-:Y:S07]  /*ad40*/  LDSM.16.M88.4 R200, [R207+0x5800] ;  /* 0x00580000cfc8783b */ /* 0x000fee0000000200 */
[----:B------:R-:W-:Y:S01]  /*ad50*/  HMMA.16816.F32 R64, R184, R158, R64 ;  /* 0x0000009eb840723c */ /* 0x000fe20000001840 */
[----:B------:R-:W5:Y:S07]  /*ad60*/  LDSM.16.M88.4 R156, [R212] ;  /* 0x00000000d49c783b */ /* 0x000f6e0000000200 */
        /* <DEDUP_REMOVED lines=23> */
[----:B------:R-:W5:Y:S07]  /*aee0*/  LDSM.16.M88.4 R156, [R206] ;  /* 0x00000000ce9c783b */ /* 0x000f6e0000000200 */
        /* <DEDUP_REMOVED lines=17> */
[----:B------:R-:W1:Y:S07]  /*b000*/  LDSM.16.M88.4 R144, [R206+0x800] ;  /* 0x00080000ce90783b */ /* 0x000e6e0000000200 */
[C---:B---3--:R-:W-:Y:S08]  /*b010*/  HMMA.16816.F32 R52, R192.reuse, R148, R52 ;  /* 0x00000094c034723c */ /* 0x048ff00000001834 */
[C---:B------:R-:W-:Y:S01]  /*b020*/  HMMA.16816.F32 R56, R192.reuse, R150, R56 ;  /* 0x00000096c038723c */ /* 0x040fe20000001838 */
[----:B------:R-:W2:Y:S01]  /*b030*/  LDSM.16.M88.4 R148, [R206+0x3800] ;  /* 0x00380000ce94783b */ /* 0x000ea20000000200 */
[----:B------:R-:W-:Y:S06]  /*b040*/  DEPBAR.LE SB0, 0x0 ;  /* 0x000080000000791a */ /* 0x000fec0000000000 */
[C---:B----4-:R-:W-:Y:S01]  /*b050*/  HMMA.16816.F32 R60, R192.reuse, R152, R60 ;  /* 0x00000098c03c723c */ /* 0x050fe2000000183c */
[----:B------:R-:W-:Y:S07]  /*b060*/  BAR.SYNC.DEFER_BLOCKING 0x0 ;  /* 0x0000000000007b1d */ /* 0x000fee0000010000 */
[----:B------:R-:W-:Y:S08]  /*b070*/  HMMA.16816.F32 R64, R192, R154, R64 ;  /* 0x0000009ac040723c */ /* 0x000ff00000001840 */
[C---:B-----5:R-:W-:Y:S08]  /*b080*/  HMMA.16816.F32 R4, R196.reuse, R156, R4 ;  /* 0x0000009cc404723c */ /* 0x060ff00000001804 */
        /* <DEDUP_REMOVED lines=15> */
[----:B------:R-:W-:Y:S07]  /*b180*/  @!UPT UIADD3 URZ, URZ, URZ, URZ ;  /* 0x0000003f3f3ff290 */ /* 0x000fee000fffe03f */
[----:B------:R-:W-:-:S11]  /*b190*/  @!P0 BRA `(.L_x_2648) ;  /* 0x0000051000008947 */ /* 0x000fd60003800000 */
[----:B------:R-:W-:Y:S01]  /*b1a0*/  IMAD.MOV.U32 R221, RZ, RZ, RZ ;  /* 0x000000ffffdd7224 */ /* 0x000fe200078e00ff */
        /* <DEDUP_REMOVED lines=39> */
.L_x_2696:
[----:B------:R-:W-:-:S05]  /*b420*/  BRA.DIV ~URZ, `(.L_x_2650) ;  /* 0x00006d527f007947 */ /* 0x000fca000b800000 */
[----:B------:R-:W3:Y:S01]  /*b430*/  SHFL.IDX PT, R146, R116, RZ, 0x181f ;  /* 0x00181fff74927589 */ /* 0x000ee200000e0000 */
[C---:B------:R-:W-:Y:S02]  /*b440*/  IADD3 R2, -R218.reuse, 0x10, RZ ;  /* 0x00000010da027810 */ /* 0x040fe40007ffe1ff */
[----:B------:R-:W-:Y:S01]  /*b450*/  ISETP.NE.U32.AND P0, PT, R218, RZ, PT ;  /* 0x000000ffda00720c */ /* 0x000fe20003f05070 */
[----:B------:R-:W4:Y:S01]  /*b460*/  SHFL.IDX PT, R3, R116, 0x1, 0x181f ;  /* 0x00381f0074037f89 */ /* 0x000f2200000e0000 */
[----:B------:R-:W-:Y:S03]  /*b470*/  LOP3.LUT R2, R2, 0xf, RZ, 0xc0, !PT ;  /* 0x0000000f02027812 */ /* 0x000fe600078ec0ff */
[----:B------:R-:W5:Y:S04]  /*b480*/  SHFL.IDX PT, R153, R0, 0x1, 0x181f ;  /* 0x00381f0000997f89 */ /* 0x000f6800000e0000 */
[----:B------:R-:W1:Y:S04]  /*b490*/  SHFL.IDX PT, R152, R116, 0x2, 0x181f ;  /* 0x00581f0074987f89 */ /* 0x000e6800000e0000 */
[----:B------:R-:W2:Y:S04]  /*b4a0*/  SHFL.IDX PT, R154, R0, 0x2, 0x181f ;  /* 0x00581f00009a7f89 */ /* 0x000ea800000e0000 */
[----:B-1----:R-:W1:Y:S04]  /*b4b0*/  SHFL.IDX PT, R0, R0, 0x3, 0x181f ;  /* 0x00781f0000007f89 */ /* 0x002e6800000e0000 */
[----:B------:R-:W1:Y:S01]  /*b4c0*/  SHFL.IDX PT, R116, R116, 0x3, 0x181f ;  /* 0x00781f0074747f89 */ /* 0x000e6200000e0000 */
[----:B---3--:R-:W-:Y:S02]  /*b4d0*/  IADD3 R148, P6, P5, R2, R146, R155 ;  /* 0x0000009202947210 */ /* 0x008fe40007dde09b */
[----:B------:R-:W-:Y:S02]  /*b4e0*/  IADD3 R146, P4, R146, R156, RZ ;  /* 0x0000009c92927210 */ /* 0x000fe40007f9e0ff */
[----:B--2---:R-:W-:Y:S02]  /*b4f0*/  IADD3.X R149, RZ, R145, R117, P6, P5 ;  /* 0x00000091ff957210 */ /* 0x004fe400037ea475 */
[C---:B----4-:R-:W-:Y:S01]  /*b500*/  IADD3 R150, P6, P5, R2.reuse, R3, R155 ;  /* 0x0000000302967210 */ /* 0x050fe20007dde09b */
[--C-:B------:R-:W-:Y:S02]  /*b510*/  IMAD.X R147, R145, 0x1, R144.reuse, P4 ;  /* 0x0000000191937824 */ /* 0x100fe400020e0690 */
[----:B------:R2:W-:Y:S01]  /*b520*/  LDGSTS.E.BYPASS.LTC128B.128.ZFILL [R219+0x8100], [R148.64], P0 ;  /* 0x0810000094db7fae */ /* 0x0005e20008141d46 */
[----:B-----5:R-:W-:Y:S02]  /*b530*/  IADD3.X R151, RZ, R153, R117, P6, P5 ;  /* 0x00000099ff977210 */ /* 0x020fe400037ea475 */
[----:B------:R-:W-:Y:S01]  /*b540*/  IADD3 R2, P6, P5, R2, R152, R155 ;  /* 0x0000009802027210 */ /* 0x000fe20007dde09b */
[----:B------:R3:W-:Y:S04]  /*b550*/  LDGSTS.E.BYPASS.LTC128B.128 [R219+0xc100], [R146.64], !P2 ;  /* 0x0c10000092db7fae */ /* 0x0007e8000d101d46 */
[----:B------:R4:W-:Y:S01]  /*b560*/  LDGSTS.E.BYPASS.LTC128B.128.ZFILL [R219+0x9100], [R150.64], P0 ;  /* 0x0910000096db7fae */ /* 0x0009e20008141d46 */
[----:B--2---:R-:W-:Y:S02]  /*b570*/  IADD3 R148, P4, R3, R156, RZ ;  /* 0x0000009c03947210 */ /* 0x004fe40007f9e0ff */
[----:B------:R-:W-:Y:S03]  /*b580*/  IADD3.X R3, RZ, R154, R117, P6, P5 ;  /* 0x0000009aff037210 */ /* 0x000fe600037ea475 */
[--C-:B------:R-:W-:Y:S01]  /*b590*/  IMAD.X R149, R153, 0x1, R144.reuse, P4 ;  /* 0x0000000199957824 */ /* 0x100fe200020e0690 */
[----:B---3--:R-:W-:Y:S04]  /*b5a0*/  IADD3 R146, P4, R152, R156, RZ ;  /* 0x0000009c98927210 */ /* 0x008fe80007f9e0ff */
[----:B------:R4:W-:Y:S01]  /*b5b0*/  LDGSTS.E.BYPASS.LTC128B.128 [R219+0xd100], [R148.64], !P2 ;  /* 0x0d10000094db7fae */ /* 0x0009e2000d101d46 */
[----:B------:R-:W-:Y:S03]  /*b5c0*/  IMAD.X R147, R154, 0x1, R144, P4 ;  /* 0x000000019a937824 */ /* 0x000fe600020e0690 */
[----:B------:R4:W-:Y:S04]  /*b5d0*/  LDGSTS.E.BYPASS.LTC128B.128.ZFILL [R219+0xa100], [R2.64], P0 ;  /* 0x0a10000002db7fae */ /* 0x0009e80008141d46 */
[----:B------:R4:W-:Y:S02]  /*b5e0*/  LDGSTS.E.BYPASS.LTC128B.128 [R219+0xe100], [R146.64], !P2 ;  /* 0x0e10000092db7fae */ /* 0x0009e4000d101d46 */
.L_x_2697:
[C---:B-1--4-:R-:W-:Y:S02]  /*b5f0*/  IADD3 R3, -R218.reuse, 0x10, RZ ;  /* 0x00000010da037810 */ /* 0x052fe40007ffe1ff */
        /* <DEDUP_REMOVED lines=11> */
.L_x_2648:
[----:B------:R-:W-:Y:S05]  /*b6b0*/  BSYNC B0 ;  /* 0x0000000000007941 */ /* 0x000fea0003800000 */
.L_x_2647:
        /* <DEDUP_REMOVED lines=72> */
[----:B-1----:R-:W-:Y:S04]  /*bb40*/  FMNMX.FTZ R117, R117, R2, !PT ;  /* 0x0000000275757209 */ /* 0x002fe80007810000 */
.L_x_2698:
[----:B---3--:R-:W-:Y:S01]  /*bb50*/  FMNMX.FTZ R3, R0, R116, !PT ;  /* 0x0000007400037209 */ /* 0x008fe20007810000 */
[C---:B------:R-:W-:Y:S01]  /*bb60*/  FADD.FTZ R2, -R117.reuse, R118 ;  /* 0x0000007675027221 */ /* 0x040fe20000010100 */
[----:B------:R-:W-:Y:S01]  /*bb70*/  WARPSYNC 0xffffffff ;  /* 0xffffffff00007948 */ /* 0x000fe20003800000 */
[----:B------:R-:W-:Y:S01]  /*bb80*/  FMUL.FTZ R156, R117, c[0x0][0x2d0] ;  /* 0x0000b400759c7a20 */ /* 0x000fe20000410000 */
[----:B------:R-:W1:Y:S01]  /*bb90*/  LDSM.16.MT88.4 R148, [R208] ;  /* 0x00000000d094783b */ /* 0x000e620000004200 */
[----:B------:R-:W-:Y:S01]  /*bba0*/  FADD.FTZ R0, -R3, R119 ;  /* 0x0000007703007221 */ /* 0x000fe20000010100 */
[----:B------:R-:W-:Y:S01]  /*bbb0*/  ISETP.GT.AND P0, PT, R223, RZ, PT ;  /* 0x000000ffdf00720c */ /* 0x000fe20003f04270 */
[----:B------:R-:W-:Y:S02]  /*bbc0*/  FMUL.FTZ R118, R3, c[0x0][0x2d0] ;  /* 0x0000b40003767a20 */ /* 0x000fe40000410000 */
[----:B------:R-:W-:Y:S02]  /*bbd0*/  FMUL.FTZ R2, R2, c[0x0][0x2d0] ;  /* 0x0000b40002027a20 */ /* 0x000fe40000410000 */
[----:B------:R-:W-:Y:S01]  /*bbe0*/  FMUL.FTZ R0, R0, c[0x0][0x2d0] ;  /* 0x0000b40000007a20 */ /* 0x000fe20000410000 */
[----:B------:R-:W3:Y:S01]  /*bbf0*/  LDSM.16.MT88.4 R152, [R210] ;  /* 0x00000000d298783b */ /* 0x000ee20000004200 */
[--C-:B------:R-:W-:Y:S02]  /*bc00*/  FFMA.FTZ R6, R6, c[0x0][0x2d0], -R118.reuse ;  /* 0x0000b40006067a23 */ /* 0x100fe40000010876 */
[----:B------:R-:W-:Y:S01]  /*bc10*/  FFMA.FTZ R7, R7, c[0x0][0x2d0], -R118 ;  /* 0x0000b40007077a23 */ /* 0x000fe20000010876 */
[----:B------:R-:W4:Y:S01]  /*bc20*/  MUFU.EX2 R2, R2 ;  /* 0x0000000200027308 */ /* 0x000f220000000800 */
[--C-:B------:R-:W-:Y:S02]  /*bc30*/  FFMA.FTZ R4, R4, c[0x0][0x2d0], -R156.reuse ;  /* 0x0000b40004047a23 */ /* 0x100fe4000001089c */
[----:B------:R-:W-:Y:S01]  /*bc40*/  FFMA.FTZ R5, R5, c[0x0][0x2d0], -R156 ;  /* 0x0000b40005057a23 */ /* 0x000fe2000001089c */
[----:B------:R-:W5:Y:S01]  /*bc50*/  LDL.LU R203, [R1] ;  /* 0x0000000001cb7983 */ /* 0x000f620000300800 */
[--C-:B------:R-:W-:Y:S02]  /*bc60*/  FFMA.FTZ R10, R10, c[0x0][0x2d0], -R118.reuse ;  /* 0x0000b4000a0a7a23 */ /* 0x100fe40000010876 */
[----:B------:R-:W-:Y:S02]  /*bc70*/  FFMA.FTZ R11, R11, c[0x0][0x2d0], -R118 ;  /* 0x0000b4000b0b7a23 */ /* 0x000fe40000010876 */
[--C-:B------:R-:W-:Y:S01]  /*bc80*/  FFMA.FTZ R8, R8, c[0x0][0x2d0], -R156.reuse ;  /* 0x0000b40008087a23 */ /* 0x100fe2000001089c */
[----:B------:R4:W-:Y:S01]  /*bc90*/  MUFU.EX2 R166, R4 ;  /* 0x0000000400a67308 */ /* 0x0009e20000000800 */
[----:B------:R-:W-:Y:S02]  /*bca0*/  FFMA.FTZ R9, R9, c[0x0][0x2d0], -R156 ;  /* 0x0000b40009097a23 */ /* 0x000fe4000001089c */
[--C-:B------:R-:W-:Y:S02]  /*bcb0*/  FFMA.FTZ R14, R14, c[0x0][0x2d0], -R118.reuse ;  /* 0x0000b4000e0e7a23 */ /* 0x100fe40000010876 */
[----:B------:R-:W-:Y:S02]  /*bcc0*/  FFMA.FTZ R15, R15, c[0x0][0x2d0], -R118 ;  /* 0x0000b4000f0f7a23 */ /* 0x000fe40000010876 */
        /* <DEDUP_REMOVED lines=8> */
[----:B------:R-:W-:Y:S01]  /*bd50*/  MUFU.EX2 R0, R0 ;  /* 0x0000000000007308 */ /* 0x000fe20000000800 */
[--C-:B------:R-:W-:Y:S02]  /*bd60*/  FFMA.FTZ R27, R27, c[0x0][0x2d0], -R118.reuse ;  /* 0x0000b4001b1b7a23 */ /* 0x100fe40000010876 */
[--C-:B------:R-:W-:Y:S02]  /*bd70*/  FFMA.FTZ R22, R22, c[0x0][0x2d0], -R118.reuse ;  /* 0x0000b40016167a23 */ /* 0x100fe40000010876 */
[----:B------:R-:W-:Y:S02]  /*bd80*/  FFMA.FTZ R23, R23, c[0x0][0x2d0], -R118 ;  /* 0x0000b40017177a23 */ /* 0x000fe40000010876 */
[--C-:B------:R-:W-:Y:S02]  /*bd90*/  FFMA.FTZ R28, R28, c[0x0][0x2d0], -R156.reuse ;  /* 0x0000b4001c1c7a23 */ /* 0x100fe4000001089c */
[----:B------:R-:W-:Y:S01]  /*bda0*/  FFMA.FTZ R29, R29, c[0x0][0x2d0], -R156 ;  /* 0x0000b4001d1d7a23 */ /* 0x000fe2000001089c */
[----:B------:R-:W-:Y:S01]  /*bdb0*/  MUFU.EX2 R172, R6 ;  /* 0x0000000600ac7308 */ /* 0x000fe20000000800 */
[--C-:B------:R-:W-:Y:S02]  /*bdc0*/  FFMA.FTZ R30, R30, c[0x0][0x2d0], -R118.reuse ;  /* 0x0000b4001e1e7a23 */ /* 0x100fe40000010876 */
[----:B------:R-:W-:Y:S02]  /*bdd0*/  FFMA.FTZ R31, R31, c[0x0][0x2d0], -R118 ;  /* 0x0000b4001f1f7a23 */ /* 0x000fe40000010876 */
[--C-:B------:R-:W-:Y:S02]  /*bde0*/  FFMA.FTZ R32, R32, c[0x0][0x2d0], -R156.reuse ;  /* 0x0000b40020207a23 */ /* 0x100fe4000001089c */
[----:B------:R-:W-:Y:S02]  /*bdf0*/  FFMA.FTZ R33, R33, c[0x0][0x2d0], -R156 ;  /* 0x0000b40021217a23 */ /* 0x000fe4000001089c */
[--C-:B------:R-:W-:Y:S01]  /*be00*/  FFMA.FTZ R34, R34, c[0x0][0x2d0], -R118.reuse ;  /* 0x0000b40022227a23 */ /* 0x100fe20000010876 */
[----:B------:R-:W-:Y:S01]  /*be10*/  MUFU.EX2 R174, R7 ;  /* 0x0000000700ae7308 */ /* 0x000fe20000000800 */
[----:B--2---:R-:W-:Y:S02]  /*be20*/  FFMA.FTZ R116, R35, c[0x0][0x2d0], -R118 ;  /* 0x0000b40023747a23 */ /* 0x004fe40000010876 */
        /* <DEDUP_REMOVED lines=8> */
[--C-:B------:R-:W-:Y:S02]  /*beb0*/  FFMA.FTZ R43, R43, c[0x0][0x2d0], -R118.reuse ;  /* 0x0000b4002b2b7a23 */ /* 0x100fe40000010876 */
[--C-:B------:R-:W-:Y:S01]  /*bec0*/  FFMA.FTZ R50, R50, c[0x0][0x2d0], -R118.reuse ;  /* 0x0000b40032327a23 */ /* 0x100fe20000010876 */
[----:B------:R-:W2:Y:S01]  /*bed0*/  MUFU.EX2 R200, R9 ;  /* 0x0000000900c87308 */ /* 0x000ea20000000800 */
[----:B------:R-:W-:Y:S02]  /*bee0*/  FFMA.FTZ R51, R51, c[0x0][0x2d0], -R118 ;  /* 0x0000b40033337a23 */ /* 0x000fe40000010876 */
[--C-:B------:R-:W-:Y:S02]  /*bef0*/  FFMA.FTZ R44, R44, c[0x0][0x2d0], -R156.reuse ;  /* 0x0000b4002c2c7a23 */ /* 0x100fe4000001089c */
[----:B------:R-:W-:Y:S02]  /*bf00*/  FFMA.FTZ R45, R45, c[0x0][0x2d0], -R156 ;  /* 0x0000b4002d2d7a23 */ /* 0x000fe4000001089c */
        /* <DEDUP_REMOVED lines=11> */
[----:B------:R-:W-:Y:S02]  /*bfc0*/  FFMA.FTZ R67, R67, c[0x0][0x2d0], -R118 ;  /* 0x0000b40043437a23 */ /* 0x000fe40000010876 */
[----:B------:R-:W2:Y:S01]  /*bfd0*/  LDL.LU R118, [R1+0x4] ;  /* 0x0000040001767983 */ /* 0x000ea20000300800 */
[--C-:B------:R-:W-:Y:S02]  /*bfe0*/  FFMA.FTZ R16, R16, c[0x0][0x2d0], -R156.reuse ;  /* 0x0000b40010107a23 */ /* 0x100fe4000001089c */
[----:B------:R-:W-:Y:S01]  /*bff0*/  MUFU.EX2 R171, R12 ;  /* 0x0000000c00ab7308 */ /* 0x000fe20000000800 */
        /* <DEDUP_REMOVED lines=15> */
[----:B------:R-:W-:Y:S10]  /*c0f0*/  MUFU.EX2 R165, R15 ;  /* 0x0000000f00a57308 */ /* 0x000ff40000000800 */
        /* <DEDUP_REMOVED lines=11> */
[----:B------:R-:W1:Y:S10]  /*c1b0*/  MUFU.EX2 R162, R21 ;  /* 0x0000001500a27308 */ /* 0x000e740000000800 */
[----:B------:R1:W-:Y:S10]  /*c1c0*/  MUFU.EX2 R158, R22 ;  /* 0x00000016009e7308 */ /* 0x0003f40000000800 */
[----:B------:R-:W1:Y:S10]  /*c1d0*/  MUFU.EX2 R157, R23 ;  /* 0x00000017009d7308 */ /* 0x000e740000000800 */
        /* <DEDUP_REMOVED lines=15> */
[----:B------:R-:W-:Y:S01]  /*c2d0*/  MUFU.EX2 R66, R66 ;  /* 0x0000004200427308 */ /* 0x000fe20000000800 */
[C---:B----4-:R-:W-:Y:S01]  /*c2e0*/  FMUL.FTZ R4, R2.reuse, R120 ;  /* 0x0000007802047220 */ /* 0x050fe20000410000 */
[----:B------:R-:W-:Y:S01]  /*c2f0*/  F2FP.PACK_AB R144, R175, R166 ;  /* 0x000000a6af90723e */ /* 0x000fe200000000ff */
[----:B------:R-:W-:Y:S01]  /*c300*/  FMUL.FTZ R5, R2, R121 ;  /* 0x0000007902057220 */ /* 0x000fe20000410000 */
[----:B--2---:R-:W-:Y:S01]  /*c310*/  F2FP.PACK_AB R146, R200, R202 ;  /* 0x000000cac892723e */ /* 0x004fe200000000ff */
[----:B------:R-:W-:Y:S01]  /*c320*/  FMUL.FTZ R6, R0, R122 ;  /* 0x0000007a00067220 */ /* 0x000fe20000410000 */
[----:B------:R-:W-:Y:S01]  /*c330*/  F2FP.PACK_AB R145, R174, R172 ;  /* 0x000000acae91723e */ /* 0x000fe200000000ff */
[----:B------:R-:W-:Y:S01]  /*c340*/  FMUL.FTZ R7, R0, R123 ;  /* 0x0000007b00077220 */ /* 0x000fe20000410000 */
[----:B-1----:R-:W-:Y:S01]  /*c350*/  F2FP.PACK_AB R147, R201, R173 ;  /* 0x000000adc993723e */ /* 0x002fe200000000ff */
[----:B------:R-:W1:Y:S01]  /*c360*/  LDSM.16.MT88.4 R120, [R209] ;  /* 0x00000000d178783b */ /* 0x000e620000004200 */
[----:B------:R-:W-:Y:S01]  /*c370*/  FMUL.FTZ R8, R2, R124 ;  /* 0x0000007c02087220 */ /* 0x000fe20000410000 */
[----:B------:R-:W-:Y:S01]  /*c380*/  F2FP.PACK_AB R20, R162, R161 ;  /* 0x000000a1a214723e */ /* 0x000fe200000000ff */
[----:B------:R-:W-:Y:S01]  /*c390*/  FMUL.FTZ R9, R2, R125 ;  /* 0x0000007d02097220 */ /* 0x000fe20000410000 */
[----:B------:R-:W-:Y:S01]  /*c3a0*/  F2FP.PACK_AB R22, R159, R160 ;  /* 0x000000a09f16723e */ /* 0x000fe200000000ff */
[C---:B------:R-:W-:Y:S01]  /*c3b0*/  FMUL.FTZ R10, R0.reuse, R126 ;  /* 0x0000007e000a7220 */ /* 0x040fe20000410000 */
[C---:B------:R-:W-:Y:S05]  /*c3c0*/  HMMA.16816.F32 R4, R144.reuse, R148, R4 ;  /* 0x000000949004723c */ /* 0x040fea0000001804 */
[----:B------:R-:W-:Y:S01]  /*c3d0*/  FMUL.FTZ R11, R0, R127 ;  /* 0x0000007f000b7220 */ /* 0x000fe20000410000 */
[----:B------:R-:W-:Y:S01]  /*c3e0*/  F2FP.PACK_AB R21, R157, R158 ;  /* 0x0000009e9d15723e */ /* 0x000fe200000000ff */
[----:B------:R-:W2:Y:S01]  /*c3f0*/  LDSM.16.MT88.4 R124, [R213] ;  /* 0x00000000d57c783b */ /* 0x000ea20000004200 */
[C---:B------:R-:W-:Y:S04]  /*c400*/  FMUL.FTZ R12, R2.reuse, R128 ;  /* 0x00000080020c7220 */ /* 0x040fe80000410000 */
[C---:B------:R-:W-:Y:S03]  /*c410*/  HMMA.16816.F32 R8, R144.reuse, R150, R8 ;  /* 0x000000969008723c */ /* 0x040fe60000001808 */
[C---:B------:R-:W-:Y:S01]  /*c420*/  FMUL.FTZ R68, R2.reuse, R68 ;  /* 0x0000004402447220 */ /* 0x040fe20000410000 */
[----:B------:R-:W4:Y:S01]  /*c430*/  LDSM.16.MT88.4 R148, [R208+0x4000] ;  /* 0x00400000d094783b */ /* 0x000f220000004200 */
[----:B------:R-:W-:Y:S02]  /*c440*/  FMUL.FTZ R69, R2, R69 ;  /* 0x0000004502457220 */ /* 0x000fe40000410000 */
[C---:B------:R-:W-:Y:S02]  /*c450*/  FMUL.FTZ R70, R0.reuse, R70 ;  /* 0x0000004600467220 */ /* 0x040fe40000410000 */
[----:B------:R-:W-:Y:S03]  /*c460*/  FMUL.FTZ R71, R0, R71 ;  /* 0x0000004700477220 */ /* 0x000fe60000410000 */
[----:B------:R-:W-:Y:S02]  /*c470*/  FMUL.FTZ R13, R2, R129 ;  /* 0x00000081020d7220 */ /* 0x000fe40000410000 */
[----:B------:R-:W-:Y:S02]  /*c480*/  FMUL.FTZ R14, R0, R130 ;  /* 0x00000082000e7220 */ /* 0x000fe40000410000 */
[C---:B---3--:R-:W-:Y:S03]  /*c490*/  HMMA.16816.F32 R68, R144.reuse, R152, R68 ;  /* 0x000000989044723c */ /* 0x048fe60000001844 */
[C---:B------:R-:W-:Y:S02]  /*c4a0*/  FMUL.FTZ R72, R2.reuse, R72 ;  /* 0x0000004802487220 */ /* 0x040fe40000410000 */
[----:B------:R-:W-:Y:S02]  /*c4b0*/  FMUL.FTZ R73, R2, R73 ;  /* 0x0000004902497220 */ /* 0x000fe40000410000 */
[C---:B------:R-:W-:Y:S02]  /*c4c0*/  FMUL.FTZ R74, R0.reuse, R74 ;  /* 0x0000004a004a7220 */ /* 0x040fe40000410000 */
[C---:B------:R-:W-:Y:S03]  /*c4d0*/  FMUL.FTZ R75, R0.reuse, R75 ;  /* 0x0000004b004b7220 */ /* 0x040fe60000410000 */
[----:B------:R-:W-:Y:S02]  /*c4e0*/  FMUL.FTZ R15, R0, R131 ;  /* 0x00000083000f7220 */ /* 0x000fe40000410000 */
[----:B------:R-:W-:Y:S01]  /*c4f0*/  LDSM.16.MT88.4 R128, [R208+0x800] ;  /* 0x00080000d080783b */ /* 0x000fe20000004200 */
[C---:B------:R-:W-:Y:S01]  /*c500*/  FMUL.FTZ R16, R2.reuse, R132 ;  /* 0x0000008402107220 */ /* 0x040fe20000410000 */
[C---:B------:R-:W-:Y:S03]  /*c510*/  HMMA.16816.F32 R72, R144.reuse, R154, R72 ;  /* 0x0000009a9048723c */ /* 0x040fe60000001848 */
[C---:B------:R-:W-:Y:S02]  /*c520*/  FMUL.FTZ R76, R2.reuse, R76 ;  /* 0x0000004c024c7220 */ /* 0x040fe40000410000 */
[----:B------:R-:W-:Y:S01]  /*c530*/  FMUL.FTZ R77, R2, R77 ;  /* 0x0000004d024d7220 */ /* 0x000fe20000410000 */
[----:B------:R-:W-:Y:S01]  /*c540*/  LDSM.16.MT88.4 R152, [R210+0x800] ;  /* 0x00080000d298783b */ /* 0x000fe20000004200 */
[C---:B------:R-:W-:Y:S02]  /*c550*/  FMUL.FTZ R78, R0.reuse, R78 ;  /* 0x0000004e004e7220 */ /* 0x040fe40000410000 */
[----:B------:R-:W-:Y:S03]  /*c560*/  FMUL.FTZ R79, R0, R79 ;  /* 0x0000004f004f7220 */ /* 0x000fe60000410000 */
[----:B------:R-:W-:Y:S02]  /*c570*/  FMUL.FTZ R17, R2, R133 ;  /* 0x0000008502117220 */ /* 0x000fe40000410000 */
[----:B------:R-:W-:Y:S02]  /*c580*/  FMUL.FTZ R18, R0, R134 ;  /* 0x0000008600127220 */ /* 0x000fe40000410000 */
[C---:B-1----:R-:W-:Y:S03]  /*c590*/  HMMA.16816.F32 R76, R144.reuse, R120, R76 ;  /* 0x00000078904c723c */ /* 0x042fe6000000184c */
        /* <DEDUP_REMOVED lines=8> */
[----:B------:R-:W-:Y:S02]  /*c620*/  FMUL.FTZ R85, R2, R85 ;  /* 0x0000005502557220 */ /* 0x000fe40000410000 */
[C---:B------:R-:W-:Y:S01]  /*c630*/  FMUL.FTZ R86, R0.reuse, R86 ;  /* 0x0000005600567220 */ /* 0x040fe20000410000 */
[----:B------:R-:W1:Y:S01]  /*c640*/  LDSM.16.MT88.4 R120, [R210+0x4000] ;  /* 0x00400000d278783b */ /* 0x000e620000004200 */
[----:B------:R-:W-:Y:S02]  /*c650*/  FMUL.FTZ R87, R0, R87 ;  /* 0x0000005700577220 */ /* 0x000fe40000410000 */
[C---:B------:R-:W-:Y:S03]  /*c660*/  FMUL.FTZ R88, R2.reuse, R88 ;  /* 0x0000005802587220 */ /* 0x040fe60000410000 */
[----:B------:R-:W-:Y:S02]  /*c670*/  FMUL.FTZ R89, R2, R89 ;  /* 0x0000005902597220 */ /* 0x000fe40000410000 */
[C---:B--2---:R-:W-:Y:S03]  /*c680*/  HMMA.16816.F32 R84, R144.reuse, R124, R84 ;  /* 0x0000007c9054723c */ /* 0x044fe60000001854 */
[C---:B------:R-:W-:Y:S02]  /*c690*/  FMUL.FTZ R90, R0.reuse, R90 ;  /* 0x0000005a005a7220 */ /* 0x040fe40000410000 */
[----:B------:R-:W-:Y:S02]  /*c6a0*/  FMUL.FTZ R91, R0, R91 ;  /* 0x0000005b005b7220 */ /* 0x000fe40000410000 */
[C---:B------:R-:W-:Y:S02]  /*c6b0*/  FMUL.FTZ R92, R2.reuse, R92 ;  /* 0x0000005c025c7220 */ /* 0x040fe40000410000 */
[----:B------:R-:W-:Y:S03]  /*c6c0*/  FMUL.FTZ R93, R2, R93 ;  /* 0x0000005d025d7220 */ /* 0x000fe60000410000 */
[C---:B------:R-:W-:Y:S01]  /*c6d0*/  HMMA.16816.F32 R88, R144.reuse, R126, R88 ;  /* 0x0000007e9058723c */ /* 0x040fe20000001858 */
[----:B------:R-:W2:Y:S02]  /*c6e0*/  LDSM.16.MT88.4 R124, [R209+0x4000] ;  /* 0x00400000d17c783b */ /* 0x000ea40000004200 */
[C---:B------:R-:W-:Y:S02]  /*c6f0*/  FMUL.FTZ R94, R0.reuse, R94 ;  /* 0x0000005e005e7220 */ /* 0x040fe40000410000 */
[----:B------:R-:W-:Y:S02]  /*c700*/  FMUL.FTZ R95, R0, R95 ;  /* 0x0000005f005f7220 */ /* 0x000fe40000410000 */
[C---:B------:R-:W-:Y:S02]  /*c710*/  FMUL.FTZ R96, R2.reuse, R96 ;  /* 0x0000006002607220 */ /* 0x040fe40000410000 */
[----:B------:R-:W-:Y:S03]  /*c720*/  FMUL.FTZ R97, R2, R97 ;  /* 0x0000006102617220 */ /* 0x000fe60000410000 */
[C---:B----4-:R-:W-:Y:S03]  /*c730*/  HMMA.16816.F32 R92, R144.reuse, R148, R92 ;  /* 0x00000094905c723c */ /* 0x050fe6000000185c */
[C---:B------:R-:W-:Y:S02]  /*c740*/  FMUL.FTZ R98, R0.reuse, R98 ;  /* 0x0000006200627220 */ /* 0x040fe40000410000 */
[----:B------:R-:W-:Y:S02]  /*c750*/  FMUL.FTZ R99, R0, R99 ;  /* 0x0000006300637220 */ /* 0x000fe40000410000 */
[C---:B------:R-:W-:Y:S02]  /*c760*/  FMUL.FTZ R100, R2.reuse, R100 ;  /* 0x0000006402647220 */ /* 0x040fe40000410000 */
[----:B------:R-:W-:Y:S03]  /*c770*/  FMUL.FTZ R101, R2, R101 ;  /* 0x0000006502657220 */ /* 0x000fe60000410000 */
[C---:B------:R-:W-:Y:S01]  /*c780*/  HMMA.16816.F32 R96, R144.reuse, R150, R96 ;  /* 0x000000969060723c */ /* 0x040fe20000001860 */
[----:B------:R-:W3:Y:S02]  /*c790*/  LDSM.16.MT88.4 R148, [R211+0x4000] ;  /* 0x00400000d394783b */ /* 0x000ee40000004200 */
[C---:B------:R-:W-:Y:S02]  /*c7a0*/  FMUL.FTZ R102, R0.reuse, R102 ;  /* 0x0000006600667220 */ /* 0x040fe40000410000 */
[----:B------:R-:W-:Y:S02]  /*c7b0*/  FMUL.FTZ R103, R0, R103 ;  /* 0x0000006700677220 */ /* 0x000fe40000410000 */
[C---:B------:R-:W-:Y:S02]  /*c7c0*/  FMUL.FTZ R104, R2.reuse, R104 ;  /* 0x0000006802687220 */ /* 0x040fe40000410000 */
[----:B------:R-:W-:Y:S03]  /*c7d0*/  FMUL.FTZ R105, R2, R105 ;  /* 0x0000006902697220 */ /* 0x000fe60000410000 */
[C---:B-1----:R-:W-:Y:S03]  /*c7e0*/  HMMA.16816.F32 R100, R144.reuse, R120, R100 ;  /* 0x000000789064723c */ /* 0x042fe60000001864 */
[C---:B------:R-:W-:Y:S02]  /*c7f0*/  FMUL.FTZ R106, R0.reuse, R106 ;  /* 0x0000006a006a7220 */ /* 0x040fe40000410000 */
[----:B------:R-:W-:Y:S02]  /*c800*/  FMUL.FTZ R107, R0, R107 ;  /* 0x0000006b006b7220 */ /* 0x000fe40000410000 */
[----:B------:R-:W-:Y:S01]  /*c810*/  F2FP.PACK_AB R120, R170, R171 ;  /* 0x000000abaa78723e */ /* 0x000fe200000000ff */
[C---:B------:R-:W-:Y:S01]  /*c820*/  FMUL.FTZ R108, R2.reuse, R108 ;  /* 0x0000006c026c7220 */ /* 0x040fe20000410000 */
[----:B------:R-:W-:Y:S03]  /*c830*/  F2FP.PACK_AB R121, R165, R167 ;  /* 0x000000a7a579723e */ /* 0x000fe600000000ff */
[C---:B------:R-:W-:Y:S03]  /*c840*/  HMMA.16816.F32 R104, R144.reuse, R122, R104 ;  /* 0x0000007a9068723c */ /* 0x040fe60000001868 */
[----:B------:R-:W-:Y:S02]  /*c850*/  FMUL.FTZ R109, R2, R109 ;  /* 0x0000006d026d7220 */ /* 0x000fe40000410000 */
[----:B------:R-:W-:Y:S02]  /*c860*/  FMUL.FTZ R110, R0, R110 ;  /* 0x0000006e006e7220 */ /* 0x000fe40000410000 */
[----:B------:R-:W-:Y:S01]  /*c870*/  F2FP.PACK_AB R122, R168, R169 ;  /* 0x000000a9a87a723e */ /* 0x000fe200000000ff */
[C---:B--2---:R-:W-:Y:S04]  /*c880*/  HMMA.16816.F32 R12, R144.reuse, R124, R12 ;  /* 0x0000007c900c723c */ /* 0x044fe8000000180c */
[----:B------:R-:W-:Y:S01]  /*c890*/  FMUL.FTZ R111, R0, R111 ;  /* 0x0000006f006f7220 */ /* 0x000fe20000410000 */
[----:B------:R-:W-:Y:S01]  /*c8a0*/  F2FP.PACK_AB R123, R163, R164 ;  /* 0x000000a4a37b723e */ /* 0x000fe200000000ff */
[C---:B------:R-:W-:Y:S02]  /*c8b0*/  FMUL.FTZ R112, R2.reuse, R112 ;  /* 0x0000007002707220 */ /* 0x040fe40000410000 */
[----:B------:R-:W-:Y:S03]  /*c8c0*/  FMUL.FTZ R113, R2, R113 ;  /* 0x0000007102717220 */ /* 0x000fe60000410000 */
[C---:B------:R-:W-:Y:S01]  /*c8d0*/  HMMA.16816.F32 R108, R144.reuse, R126, R108 ;  /* 0x0000007e906c723c */ /* 0x040fe2000000186c */
[----:B------:R-:W1:Y:S02]  /*c8e0*/  LDSM.16.MT88.4 R124, [R209+0x800] ;  /* 0x00080000d17c783b */ /* 0x000e640000004200 */
[C---:B------:R-:W-:Y:S02]  /*c8f0*/  FMUL.FTZ R114, R0.reuse, R114 ;  /* 0x0000007200727220 */ /* 0x040fe40000410000 */
[----:B------:R-:W-:Y:S02]  /*c900*/  FMUL.FTZ R115, R0, R115 ;  /* 0x0000007300737220 */ /* 0x000fe40000410000 */
[----:B-----5:R-:W-:Y:S01]  /*c910*/  FFMA.FTZ R2, R2, R203, R166 ;  /* 0x000000cb02027223 */ /* 0x020fe200000100a6 */
[C---:B---3--:R-:W-:Y:S04]  /*c920*/  HMMA.16816.F32 R16, R144.reuse, R148, R16 ;  /* 0x000000949010723c */ /* 0x048fe80000001810 */
[----:B------:R-:W-:Y:S01]  /*c930*/  FFMA.FTZ R0, R0, R118, R172 ;  /* 0x0000007600007223 */ /* 0x000fe200000100ac */
[----:B------:R-:W-:Y:S03]  /*c940*/  MOV R118, R117 ;  /* 0x0000007500767202 */ /* 0x000fe60000000f00 */
[----:B------:R-:W-:Y:S01]  /*c950*/  HMMA.16816.F32 R112, R144, R150, R112 ;  /* 0x000000969070723c */ /* 0x000fe20000001870 */
[----:B------:R-:W-:Y:S07]  /*c960*/  LDSM.16.MT88.4 R144, [R210+0x4800] ;  /* 0x00480000d290783b */ /* 0x000fee0000004200 */
[C---:B------:R-:W-:Y:S01]  /*c970*/  HMMA.16816.F32 R4, R120.reuse, R128, R4 ;  /* 0x000000807804723c */ /* 0x040fe20000001804 */
[----:B------:R-:W-:Y:S07]  /*c980*/  LDSM.16.MT88.4 R148, [R210+0x1000] ;  /* 0x00100000d294783b */ /* 0x000fee0000004200 */
[C---:B------:R-:W-:Y:S01]  /*c990*/  HMMA.16816.F32 R8, R120.reuse, R130, R8 ;  /* 0x000000827808723c */ /* 0x040fe20000001808 */
[----:B------:R-:W2:Y:S07]  /*c9a0*/  LDSM.16.MT88.4 R128, [R208+0x4800] ;  /* 0x00480000d080783b */ /* 0x000eae0000004200 */
[C---:B------:R-:W-:Y:S01]  /*c9b0*/  HMMA.16816.F32 R68, R120.reuse, R152, R68 ;  /* 0x000000987844723c */ /* 0x040fe20000001844 */
[----:B------:R-:W-:Y:S07]  /*c9c0*/  MUFU.EX2 R152, R28 ;  /* 0x0000001c00987308 */ /* 0x000fee0000000800 */
[C---:B------:R-:W-:Y:S03]  /*c9d0*/  HMMA.16816.F32 R72, R120.reuse, R154, R72 ;  /* 0x0000009a7848723c */ /* 0x040fe60000001848 */
[----:B------:R-:W-:Y:S05]  /*c9e0*/  MUFU.EX2 R155, R26 ;  /* 0x0000001a009b7308 */ /* 0x000fea0000000800 */
[C---:B-1----:R-:W-:Y:S05]  /*c9f0*/  HMMA.16816.F32 R76, R120.reuse, R124, R76 ;  /* 0x0000007c784c723c */ /* 0x042fea000000184c */
[----:B------:R-:W1:Y:S03]  /*ca00*/  MUFU.EX2 R154, R27 ;  /* 0x0000001b009a7308 */ /* 0x000e660000000800 */
[C---:B------:R-:W-:Y:S01]  /*ca10*/  HMMA.16816.F32 R80, R120.reuse, R126, R80 ;  /* 0x0000007e7850723c */ /* 0x040fe20000001850 */
[----:B------:R-:W3:Y:S06]  /*ca20*/  LDSM.16.MT88.4 R124, [R209+0x4800] ;  /* 0x00480000d17c783b */ /* 0x000eec0000004200 */
[----:B------:R-:W4:Y:S01]  /*ca30*/  MUFU.EX2 R153, R29 ;  /* 0x0000001d00997308 */ /* 0x000f220000000800 */
[C---:B------:R-:W-:Y:S08]  /*ca40*/  HMMA.16816.F32 R84, R120.reuse, R132, R84 ;  /* 0x000000847854723c */ /* 0x040ff00000001854 */
[C---:B------:R-:W-:Y:S01]  /*ca50*/  HMMA.16816.F32 R88, R120.reuse, R134, R88 ;  /* 0x000000867858723c */ /* 0x040fe20000001858 */
[----:B------:R-:W5:Y:S03]  /*ca60*/  LDSM.16.MT88.4 R132, [R211+0x4800] ;  /* 0x00480000d384783b */ /* 0x000f660000004200 */
[----:B-1----:R-:W-:Y:S04]  /*ca70*/  F2FP.PACK_AB R23, R154, R155 ;  /* 0x0000009b9a17723e */ /* 0x002fe800000000ff */
[C---:B--2---:R-:W-:Y:S01]  /*ca80*/  HMMA.16816.F32 R92, R120.reuse, R128, R92 ;  /* 0x00000080785c723c */ /* 0x044fe2000000185c */
[----:B------:R-:W-:Y:S07]  /*ca90*/  LDSM.16.MT88.4 R24, [R209+0x1000] ;  /* 0x00100000d118783b */ /* 0x000fee0000004200 */
[C---:B------:R-:W-:Y:S01]  /*caa0*/  HMMA.16816.F32 R96, R120.reuse, R130, R96 ;  /* 0x000000827860723c */ /* 0x040fe20000001860 */
[----:B------:R-:W1:Y:S07]  /*cab0*/  LDSM.16.MT88.4 R128, [R208+0x1000] ;  /* 0x00100000d080783b */ /* 0x000e6e0000004200 */
[C---:B------:R-:W-:Y:S01]  /*cac0*/  HMMA.16816.F32 R100, R120.reuse, R144, R100 ;  /* 0x000000907864723c */ /* 0x040fe20000001864 */
[----:B------:R-:W-:Y:S07]  /*cad0*/  MUFU.EX2 R144, R36 ;  /* 0x0000002400907308 */ /* 0x000fee0000000800 */
[C---:B------:R-:W-:Y:S03]  /*cae0*/  HMMA.16816.F32 R104, R120.reuse, R146, R104 ;  /* 0x000000927868723c */ /* 0x040fe60000001868 */
[----:B------:R-:W-:Y:S05]  /*caf0*/  MUFU.EX2 R147, R34 ;  /* 0x0000002200937308 */ /* 0x000fea0000000800 */
[C---:B---3--:R-:W-:Y:S05]  /*cb00*/  HMMA.16816.F32 R12, R120.reuse, R124, R12 ;  /* 0x0000007c780c723c */ /* 0x048fea000000180c */
[----:B------:R-:W-:Y:S03]  /*cb10*/  MUFU.EX2 R145, R37 ;  /* 0x0000002500917308 */ /* 0x000fe60000000800 */
[C---:B------:R-:W-:Y:S01]  /*cb20*/  HMMA.16816.F32 R108, R120.reuse, R126, R108 ;  /* 0x0000007e786c723c */ /* 0x040fe2000000186c */
[----:B------:R-:W2:Y:S06]  /*cb30*/  LDSM.16.MT88.4 R124, [R211+0x1000] ;  /* 0x00100000d37c783b */ /* 0x000eac0000004200 */
[----:B------:R-:W-:Y:S01]  /*cb40*/  MUFU.EX2 R146, R116 ;  /* 0x0000007400927308 */ /* 0x000fe20000000800 */
[C---:B-----5:R-:W-:Y:S08]  /*cb50*/  HMMA.16816.F32 R16, R120.reuse, R132, R16 ;  /* 0x000000847810723c */ /* 0x060ff00000001810 */
[----:B------:R-:W-:Y:S01]  /*cb60*/  HMMA.16816.F32 R112, R120, R134, R112 ;  /* 0x000000867870723c */ /* 0x000fe20000001870 */
[----:B------:R-:W3:Y:S01]  /*cb70*/  LDSM.16.MT88.4 R120, [R208+0x5000] ;  /* 0x00500000d078783b */ /* 0x000ee20000004200 */
[----:B------:R-:W-:Y:S06]  /*cb80*/  MUFU.EX2 R116, R49 ;  /* 0x0000003100747308 */ /* 0x000fec0000000800 */
[C---:B-1----:R-:W-:Y:S01]  /*cb90*/  HMMA.16816.F32 R4, R20.reuse, R128, R4 ;  /* 0x000000801404723c */ /* 0x042fe20000001804 */
[----:B------:R-:W-:Y:S03]  /*cba0*/  LDSM.16.MT88.4 R132, [R211+0x5000] ;  /* 0x00500000d384783b */ /* 0x000fe60000004200 */
[----:B------:R-:W-:Y:S04]  /*cbb0*/  MUFU.EX2 R49, R46 ;  /* 0x0000002e00317308 */ /* 0x000fe80000000800 */
[C---:B------:R-:W-:Y:S01]  /*cbc0*/  HMMA.16816.F32 R8, R20.reuse, R130, R8 ;  /* 0x000000821408723c */ /* 0x040fe20000001808 */
[----:B------:R-:W1:Y:S07]  /*cbd0*/  LDSM.16.MT88.4 R128, [R210+0x5000] ;  /* 0x00500000d280783b */ /* 0x000e6e0000004200 */
[C---:B------:R-:W-:Y:S01]  /*cbe0*/  HMMA.16816.F32 R68, R20.reuse, R148, R68 ;  /* 0x000000941444723c */ /* 0x040fe20000001844 */
[----:B------:R-:W-:Y:S07]  /*cbf0*/  MUFU.EX2 R149, R30 ;  /* 0x0000001e00957308 */ /* 0x000fee0000000800 */
[C---:B------:R-:W-:Y:S03]  /*cc00*/  HMMA.16816.F32 R72, R20.reuse, R150, R72 ;  /* 0x000000961448723c */ /* 0x040fe60000001848 */
[----:B------:R5:W-:Y:S05]  /*cc10*/  MUFU.EX2 R148, R31 ;  /* 0x0000001f00947308 */ /* 0x000bea0000000800 */
[C---:B------:R-:W-:Y:S05]  /*cc20*/  HMMA.16816.F32 R76, R20.reuse, R24, R76 ;  /* 0x00000018144c723c */ /* 0x040fea000000184c */
[----:B------:R-:W-:Y:S03]  /*cc30*/  MUFU.EX2 R151, R32 ;  /* 0x0000002000977308 */ /* 0x000fe60000000800 */
[C---:B------:R-:W-:Y:S01]  /*cc40*/  HMMA.16816.F32 R80, R20.reuse, R26, R80 ;  /* 0x0000001a1450723c */ /* 0x040fe20000001850 */
[----:B------:R-:W4:Y:S06]  /*cc50*/  LDSM.16.MT88.4 R24, [R209+0x5000] ;  /* 0x00500000d118783b */ /* 0x000f2c0000004200 */
[----:B------:R1:W1:Y:S01]  /*cc60*/  MUFU.EX2 R150, R33 ;  /* 0x0000002100967308 */ /* 0x0002620000000800 */
[C---:B--2---:R-:W-:Y:S01]  /*cc70*/  HMMA.16816.F32 R84, R20.reuse, R124, R84 ;  /* 0x0000007c1454723c */ /* 0x044fe20000001854 */
[----:B-----5:R-:W2:Y:S07]  /*cc80*/  LDSM.16.MT88.4 R28, [R208+0x1800] ;  /* 0x00180000d01c783b */ /* 0x020eae0000004200 */
[C---:B------:R-:W-:Y:S01]  /*cc90*/  HMMA.16816.F32 R88, R20.reuse, R126, R88 ;  /* 0x0000007e1458723c */ /* 0x040fe20000001858 */
[----:B------:R-:W-:Y:S07]  /*cca0*/  LDSM.16.MT88.4 R124, [R211+0x5800] ;  /* 0x00580000d37c783b */ /* 0x000fee0000004200 */
[C---:B---3--:R-:W-:Y:S01]  /*ccb0*/  HMMA.16816.F32 R92, R20.reuse, R120, R92 ;  /* 0x00000078145c723c */ /* 0x048fe2000000185c */
[----:B-1----:R-:W1:Y:S07]  /*ccc0*/  LDSM.16.MT88.4 R32, [R210+0x1800] ;  /* 0x00180000d220783b */ /* 0x002e6e0000004200 */
[C---:B------:R-:W-:Y:S01]  /*ccd0*/  HMMA.16816.F32 R96, R20.reuse, R122, R96 ;  /* 0x0000007a1460723c */ /* 0x040fe20000001860 */
[----:B------:R-:W-:Y:S07]  /*cce0*/  LDSM.16.MT88.4 R120, [R211+0x1800] ;  /* 0x00180000d378783b */ /* 0x000fee0000004200 */
[C---:B------:R-:W-:Y:S01]  /*ccf0*/  HMMA.16816.F32 R100, R20.reuse, R128, R100 ;  /* 0x000000801464723c */ /* 0x040fe20000001864 */
[----:B------:R-:W-:Y:S07]  /*cd00*/  MUFU.EX2 R129, R44 ;  /* 0x0000002c00817308 */ /* 0x000fee0000000800 */
[C---:B------:R-:W-:Y:S03]  /*cd10*/  HMMA.16816.F32 R104, R20.reuse, R130, R104 ;  /* 0x000000821468723c */ /* 0x040fe60000001868 */
[----:B------:R-:W-:Y:S05]  /*cd20*/  MUFU.EX2 R131, R42 ;  /* 0x0000002a00837308 */ /* 0x000fea0000000800 */
[C---:B----4-:R-:W-:Y:S05]  /*cd30*/  HMMA.16816.F32 R12, R20.reuse, R24, R12 ;  /* 0x00000018140c723c */ /* 0x050fea000000180c */
[----:B------:R-:W-:Y:S03]  /*cd40*/  MUFU.EX2 R130, R43 ;  /* 0x0000002b00827308 */ /* 0x000fe60000000800 */
[C---:B------:R-:W-:Y:S01]  /*cd50*/  HMMA.16816.F32 R108, R20.reuse, R26, R108 ;  /* 0x0000001a146c723c */ /* 0x040fe2000000186c */
[----:B------:R-:W3:Y:S06]  /*cd60*/  LDSM.16.MT88.4 R24, [R209+0x1800] ;  /* 0x00180000d118783b */ /* 0x000eec0000004200 */
[----:B------:R4:W-:Y:S01]  /*cd70*/  MUFU.EX2 R128, R45 ;  /* 0x0000002d00807308 */ /* 0x0009e20000000800 */
[C---:B------:R-:W-:Y:S08]  /*cd80*/  HMMA.16816.F32 R16, R20.reuse, R132, R16 ;  /* 0x000000841410723c */ /* 0x040ff00000001810 */
[----:B------:R-:W-:Y:S01]  /*cd90*/  HMMA.16816.F32 R112, R20, R134, R112 ;  /* 0x000000861470723c */ /* 0x000fe20000001870 */
[----:B------:R-:W-:Y:S06]  /*cda0*/  MUFU.EX2 R133, R38 ;  /* 0x0000002600857308 */ /* 0x000fec0000000800 */
[----:B------:R-:W-:Y:S02]  /*cdb0*/  F2FP.PACK_AB R20, R153, R152 ;  /* 0x000000989914723e */ /* 0x000fe400000000ff */
[----:B------:R-:W-:Y:S02]  /*cdc0*/  F2FP.PACK_AB R22, R150, R151 ;  /* 0x000000979616723e */ /* 0x000fe400000000ff */
[----:B------:R5:W-:Y:S01]  /*cdd0*/  MUFU.EX2 R132, R39 ;  /* 0x0000002700847308 */ /* 0x000be20000000800 */
[----:B------:R-:W-:Y:S02]  /*cde0*/  F2FP.PACK_AB R21, R148, R149 ;  /* 0x000000959415723e */ /* 0x000fe400000000ff */
[----:B------:R-:W-:Y:S01]  /*cdf0*/  F2FP.PACK_AB R23, R146, R147 ;  /* 0x000000939217723e */ /* 0x000fe200000000ff */
[----:B----4-:R-:W-:Y:S06]  /*ce00*/  LDSM.16.MT88.4 R44, [R210+0x7000] ;  /* 0x00700000d22c783b */ /* 0x010fec0000004200 */
[C---:B--2---:R-:W-:Y:S01]  /*ce10*/  HMMA.16816.F32 R4, R20.reuse, R28, R4 ;  /* 0x0000001c1404723c */ /* 0x044fe20000001804 */
[----:B------:R-:W-:Y:S07]  /*ce20*/  MUFU.EX2 R135, R40 ;  /* 0x0000002800877308 */ /* 0x000fee0000000800 */
[C---:B------:R-:W-:Y:S01]  /*ce30*/  HMMA.16816.F32 R8, R20.reuse, R30, R8 ;  /* 0x0000001e1408723c */ /* 0x040fe20000001808 */
[----:B------:R-:W2:Y:S02]  /*ce40*/  LDSM.16.MT88.4 R28, [R208+0x5800] ;  /* 0x00580000d01c783b */ /* 0x000ea40000004200 */
[----:B------:R4:W2:Y:S05]  /*ce50*/  MUFU.EX2 R134, R41 ;  /* 0x0000002900867308 */ /* 0x0008aa0000000800 */
[C---:B-1----:R-:W-:Y:S01]  /*ce60*/  HMMA.16816.F32 R68, R20.reuse, R32, R68 ;  /* 0x000000201444723c */ /* 0x042fe20000001844 */
[----:B-----5:R-:W-:Y:S07]  /*ce70*/  LDSM.16.MT88.4 R36, [R210+0x2000] ;  /* 0x00200000d224783b */ /* 0x020fee0000004200 */
[C---:B------:R-:W-:Y:S01]  /*ce80*/  HMMA.16816.F32 R72, R20.reuse, R34, R72 ;  /* 0x000000221448723c */ /* 0x040fe20000001848 */
[----:B------:R-:W1:Y:S07]  /*ce90*/  LDSM.16.MT88.4 R32, [R210+0x5800] ;  /* 0x00580000d220783b */ /* 0x000e6e0000004200 */
[C---:B---3--:R-:W-:Y:S01]  /*cea0*/  HMMA.16816.F32 R76, R20.reuse, R24, R76 ;  /* 0x00000018144c723c */ /* 0x048fe2000000184c */
[----:B----4-:R-:W-:Y:S07]  /*ceb0*/  LDSM.16.MT88.4 R40, [R208+0x6000] ;  /* 0x00600000d028783b */ /* 0x010fee0000004200 */
[C---:B------:R-:W-:Y:S01]  /*cec0*/  HMMA.16816.F32 R80, R20.reuse, R26, R80 ;  /* 0x0000001a1450723c */ /* 0x040fe20000001850 */
[----:B------:R-:W3:Y:S07]  /*ced0*/  LDSM.16.MT88.4 R24, [R209+0x5800] ;  /* 0x00580000d118783b */ /* 0x000eee0000004200 */
        /* <DEDUP_REMOVED lines=23> */
[----:B------:R-:W-:Y:S07]  /*d050*/  LDSM.16.MT88.4 R36, [R208+0x2800] ;  /* 0x00280000d024783b */ /* 0x000fee0000004200 */
        /* <DEDUP_REMOVED lines=16> */
[----:B------:R-:W-:Y:S01]  /*d160*/  HMMA.16816.F32 R112, R20, R34, R112 ;  /* 0x000000221470723c */ /* 0x000fe20000001870 */
[----:B------:R-:W4:Y:S06]  /*d170*/  LDSM.16.MT88.4 R32, [R208+0x6800] ;  /* 0x00680000d020783b */ /* 0x000f2c0000004200 */
[----:B------:R-:W-:Y:S02]  /*d180*/  F2FP.PACK_AB R20, R128, R129 ;  /* 0x000000818014723e */ /* 0x000fe400000000ff */
[----:B------:R-:W-:Y:S03]  /*d190*/  F2FP.PACK_AB R22, R116, R119 ;  /* 0x000000777416723e */ /* 0x000fe600000000ff */
[----:B------:R-:W-:Y:S02]  /*d1a0*/  F2FP.PACK_AB R21, R48, R49 ;  /* 0x000000313015723e */ /* 0x000fe400000000ff */
[----:B------:R-:W-:Y:S07]  /*d1b0*/  F2FP.PACK_AB R23, R51, R50 ;  /* 0x000000323317723e */ /* 0x000fee00000000ff */
[C---:B------:R-:W-:Y:S08]  /*d1c0*/  HMMA.16816.F32 R4, R20.reuse, R36, R4 ;  /* 0x000000241404723c */ /* 0x040ff00000001804 */
[C---:B------:R-:W-:Y:S01]  /*d1d0*/  HMMA.16816.F32 R8, R20.reuse, R38, R8 ;  /* 0x000000261408723c */ /* 0x040fe20000001808 */
[----:B------:R-:W5:Y:S07]  /*d1e0*/  LDSM.16.MT88.4 R36, [R210+0x6800] ;  /* 0x00680000d224783b */ /* 0x000f6e0000004200 */
[C---:B---3--:R-:W-:Y:S08]  /*d1f0*/  HMMA.16816.F32 R68, R20.reuse, R40, R68 ;  /* 0x000000281444723c */ /* 0x048ff00000001844 */
        /* <DEDUP_REMOVED lines=13> */
[----:B------:R-:W-:Y:S07]  /*d2d0*/  LDSM.16.MT88.4 R36, [R209+0x3000] ;  /* 0x00300000d124783b */ /* 0x000fee0000004200 */
[C---:B--2---:R-:W-:Y:S08]  /*d2e0*/  HMMA.16816.F32 R12, R20.reuse, R28, R12 ;  /* 0x0000001c140c723c */ /* 0x044ff0000000180c */
[C---:B------:R-:W-:Y:S01]  /*d2f0*/  HMMA.16816.F32 R108, R20.reuse, R30, R108 ;  /* 0x0000001e146c723c */ /* 0x040fe2000000186c */
[----:B------:R-:W2:Y:S07]  /*d300*/  LDSM.16.MT88.4 R28, [R210+0x3000] ;  /* 0x00300000d21c783b */ /* 0x000eae0000004200 */
        /* <DEDUP_REMOVED lines=10> */
[C---:B--2---:R-:W-:Y:S08]  /*d3b0*/  HMMA.16816.F32 R68, R20.reuse, R28, R68 ;  /* 0x0000001c1444723c */ /* 0x044ff00000001844 */
        /* <DEDUP_REMOVED lines=26> */
[C---:B---3--:R-:W-:Y:S04]  /*d560*/  HMMA.16816.F32 R12, R20.reuse, R32, R12 ;  /* 0x00000020140c723c */ /* 0x048fe8000000180c */
[----:B------:R-:W-:Y:S02]  /*d570*/  FADD.FTZ R2, R158, R2 ;  /* 0x000000029e027221 */ /* 0x000fe40000010000 */
[----:B------:R-:W-:Y:S02]  /*d580*/  FADD.FTZ R0, R162, R0 ;  /* 0x00000000a2007221 */ /* 0x000fe40000010000 */
[C---:B------:R-:W-:Y:S01]  /*d590*/  HMMA.16816.F32 R108, R20.reuse, R34, R108 ;  /* 0x00000022146c723c */ /* 0x040fe2000000186c */
[----:B------:R-:W3:Y:S03]  /*d5a0*/  LDSM.16.MT88.4 R32, [R209+0x3800] ;  /* 0x00380000d120783b */ /* 0x000ee60000004200 */
[----:B------:R-:W-:Y:S02]  /*d5b0*/  FADD.FTZ R2, R157, R2 ;  /* 0x000000029d027221 */ /* 0x000fe40000010000 */
[----:B------:R-:W-:Y:S02]  /*d5c0*/  FADD.FTZ R0, R160, R0 ;  /* 0x00000000a0007221 */ /* 0x000fe40000010000 */
[C---:B--2---:R-:W-:Y:S04]  /*d5d0*/  HMMA.16816.F32 R16, R20.reuse, R28, R16 ;  /* 0x0000001c1410723c */ /* 0x044fe80000001810 */
        /* <DEDUP_REMOVED lines=16> */
[----:B------:R-:W4:Y:S02]  /*d6e0*/  LDSM.16.MT88.4 R4, [R208+0x7800] ;  /* 0x00780000d004783b */ /* 0x000f240000004200 */
[----:B------:R-:W-:Y:S02]  /*d6f0*/  FADD.FTZ R2, R146, R2 ;  /* 0x0000000292027221 */ /* 0x000fe40000010000 */
[----:B------:R-:W-:Y:S02]  /*d700*/  FADD.FTZ R0, R150, R0 ;  /* 0x0000000096007221 */ /* 0x000fe40000010000 */
[----:B------:R-:W-:Y:S01]  /*d710*/  FADD.FTZ R2, R133, R2 ;  /* 0x0000000285027221 */ /* 0x000fe20000010000 */
[C---:B------:R-:W-:Y:S01]  /*d720*/  HMMA.16816.F32 R124, R20.reuse, R126, R8 ;  /* 0x0000007e147c723c */ /* 0x040fe20000001808 */
[----:B------:R-:W5:Y:S03]  /*d730*/  LDSM.16.MT88.4 R8, [R210+0x7800] ;  /* 0x00780000d208783b */ /* 0x000f660000004200 */
        /* <DEDUP_REMOVED lines=9> */
[C---:B---3--:R-:W-:Y:S04]  /*d7d0*/  HMMA.16816.F32 R76, R20.reuse, R32, R76 ;  /* 0x00000020144c723c */ /* 0x048fe8000000184c */
        /* <DEDUP_REMOVED lines=10> */
[----:B------:R-:W-:Y:S01]  /*d880*/  FADD.FTZ R0, R119, R0 ;  /* 0x0000000077007221 */ /* 0x000fe20000010000 */
[-C--:B------:R-:W-:Y:S01]  /*d890*/  MOV R119, R3.reuse ;  /* 0x0000000300777202 */ /* 0x080fe20000000f00 */
[C---:B----4-:R-:W-:Y:S04]  /*d8a0*/  HMMA.16816.F32 R92, R20.reuse, R4, R92 ;  /* 0x00000004145c723c */ /* 0x050fe8000000185c */
[----:B------:R-:W-:Y:S02]  /*d8b0*/  FADD.FTZ R2, R54, R2 ;  /* 0x0000000236027221 */ /* 0x000fe40000010000 */
[----:B------:R-:W-:Y:S02]  /*d8c0*/  FADD.FTZ R0, R116, R0 ;  /* 0x0000000074007221 */ /* 0x000fe40000010000 */
[C---:B------:R-:W-:Y:S01]  /*d8d0*/  HMMA.16816.F32 R96, R20.reuse, R6, R96 ;  /* 0x000000061460723c */ /* 0x040fe20000001860 */
[----:B------:R-:W2:Y:S03]  /*d8e0*/  LDSM.16.MT88.4 R4, [R211+0x7800] ;  /* 0x00780000d304783b */ /* 0x000ea60000004200 */
[----:B------:R-:W-:Y:S02]  /*d8f0*/  FADD.FTZ R2, R55, R2 ;  /* 0x0000000237027221 */ /* 0x000fe40000010000 */
[----:B------:R-:W-:Y:S02]  /*d900*/  FADD.FTZ R0, R52, R0 ;  /* 0x0000000034007221 */ /* 0x000fe40000010000 */
[C---:B-----5:R-:W-:Y:S04]  /*d910*/  HMMA.16816.F32 R100, R20.reuse, R8, R100 ;  /* 0x000000081464723c */ /* 0x060fe80000001864 */
[----:B------:R-:W-:Y:S02]  /*d920*/  FADD.FTZ R2, R58, R2 ;  /* 0x000000023a027221 */ /* 0x000fe40000010000 */
[----:B------:R-:W-:Y:S01]  /*d930*/  FADD.FTZ R0, R53, R0 ;  /* 0x0000000035007221 */ /* 0x000fe20000010000 */
[----:B------:R-:W-:Y:S01]  /*d940*/  MOV R8, R3 ;  /* 0x0000000300087202 */ /* 0x000fe20000000f00 */
[C---:B------:R-:W-:Y:S04]  /*d950*/  HMMA.16816.F32 R104, R20.reuse, R10, R104 ;  /* 0x0000000a1468723c */ /* 0x040fe80000001868 */
[----:B------:R-:W-:Y:S04]  /*d960*/  FADD.FTZ R0, R56, R0 ;  /* 0x0000000038007221 */ /* 0x000fe80000010000 */
[C---:B-1----:R-:W-:Y:S04]  /*d970*/  HMMA.16816.F32 R128, R20.reuse, R24, R12 ;  /* 0x000000181480723c */ /* 0x042fe8000000180c */
[----:B------:R-:W-:Y:S04]  /*d980*/  FADD.FTZ R0, R57, R0 ;  /* 0x0000000039007221 */ /* 0x000fe80000010000 */
[C---:B------:R-:W-:Y:S08]  /*d990*/  HMMA.16816.F32 R108, R20.reuse, R26, R108 ;  /* 0x0000001a146c723c */ /* 0x040ff0000000186c */
[C---:B--2---:R-:W-:Y:S07]  /*d9a0*/  HMMA.16816.F32 R132, R20.reuse, R4, R16 ;  /* 0x000000041484723c */ /* 0x044fee0000001810 */
        /* <DEDUP_REMOVED lines=12> */
[----:B------:R1:W-:Y:S04]  /*da70*/  STL [R1], R4 ;  /* 0x0000000401007387 */ /* 0x0003e80000100800 */
[----:B------:R1:W-:Y:S02]  /*da80*/  STL [R1+0x4], R2 ;  /* 0x0000040201007387 */ /* 0x0003e40000100800 */
[----:B-1----:R-:W-:-:S05]  /*da90*/  @P0 BRA `(.L_x_2652) ;  /* 0xffffc5e000000947 */ /* 0x002fca000383ffff */
.L_x_2645:
[----:B------:R-:W-:Y:S05]  /*daa0*/  BRA.DIV ~URZ, `(.L_x_2653) ;  /* 0x00004ca27f007947 */ /* 0x000fea000b800000 */
[----:B-1----:R-:W2:Y:S04]  /*dab0*/  LDL R0, [R1] ;  /* 0x0000000001007983 */ /* 0x002ea80000100800 */
[----:B--2---:R1:W2:Y:S02]  /*dac0*/  SHFL.BFLY PT, R4, R0, 0x2, 0x1f ;  /* 0x0c401f0000047f89 */ /* 0x0042a400000e0000 */
.L_x_2699:
[----:B-1----:R-:W3:Y:S02]  /*dad0*/  LDL.LU R0, [R1] ;  /* 0x0000000001007983 */ /* 0x002ee40000300800 */
        /* <DEDUP_REMOVED lines=8> */
.L_x_2700:
        /* <DEDUP_REMOVED lines=9> */
[----:B-1----:R-:W-:-:S05]  /*dbf0*/  @P1 MOV R5, 0x3f317218 ;  /* 0x3f31721800051802 */ /* 0x002fca0000000f00 */
[----:B------:R-:W-:Y:S02]  /*dc00*/  @P1 FMUL.FTZ R5, R5, c[0x0][0x2d0] ;  /* 0x0000b40005051a20 */ /* 0x000fe40000410000 */
[----:B------:R-:W1:Y:S01]  /*dc10*/  @P1 MUFU.LG2 R4, R4 ;  /* 0x0000000400041308 */ /* 0x000e620000000c00 */
[----:B--2---:R-:W-:-:S07]  /*dc20*/  FMUL.FTZ R120, R2, R120 ;  /* 0x0000007802787220 */ /* 0x004fce0000410000 */
[----:B------:R-:W2:Y:S01]  /*dc30*/  @P0 MUFU.RCP R0, R3 ;  /* 0x0000000300000308 */ /* 0x000ea20000001000 */
[C---:B------:R-:W-:Y:S02]  /*dc40*/  FMUL.FTZ R32, R2.reuse, R121 ;  /* 0x0000007902207220 */ /* 0x040fe40000410000 */
[C---:B------:R-:W-:Y:S02]  /*dc50*/  FMUL.FTZ R124, R2.reuse, R124 ;  /* 0x0000007c027c7220 */ /* 0x040fe40000410000 */
[----:B------:R-:W-:Y:S02]  /*dc60*/  FMUL.FTZ R30, R2, R125 ;  /* 0x0000007d021e7220 */ /* 0x000fe40000410000 */
[----:B-1----:R-:W-:Y:S02]  /*dc70*/  @P1 FMUL.FTZ R7, R4, 0.69314718246459960938 ;  /* 0x3f31721804071820 */ /* 0x002fe40000410000 */
        /* <DEDUP_REMOVED lines=28> */
[----:B------:R1:W3:Y:S01]  /*de40*/  @P0 MUFU.LG2 R2, R3 ;  /* 0x0000000300020308 */ /* 0x0002e20000000c00 */
[----:B------:R-:W-:Y:S02]  /*de50*/  @P1 FFMA.FTZ R34, R5, R117, R7 ;  /* 0x0000007505221223 */ /* 0x000fe40000010007 */
[C---:B--2---:R-:W-:Y:S02]  /*de60*/  FMUL.FTZ R122, R0.reuse, R122 ;  /* 0x0000007a007a7220 */ /* 0x044fe40000410000 */
[C---:B------:R-:W-:Y:S02]  /*de70*/  FMUL.FTZ R31, R0.reuse, R123 ;  /* 0x0000007b001f7220 */ /* 0x040fe40000410000 */
[----:B------:R-:W-:-:S02]  /*de80*/  FMUL.FTZ R126, R0, R126 ;  /* 0x0000007e007e7220 */ /* 0x000fc40000410000 */
[C---:B------:R-:W-:Y:S02]  /*de90*/  FMUL.FTZ R29, R0.reuse, R127 ;  /* 0x0000007f001d7220 */ /* 0x040fe40000410000 */
[C---:B------:R-:W-:Y:S02]  /*dea0*/  FMUL.FTZ R70, R0.reuse, R70 ;  /* 0x0000004600467220 */ /* 0x040fe40000410000 */
[C---:B------:R-:W-:Y:S02]  /*deb0*/  FMUL.FTZ R27, R0.reuse, R71 ;  /* 0x00000047001b7220 */ /* 0x040fe40000410000 */
[----:B------:R-:W-:Y:S01]  /*dec0*/  FMUL.FTZ R74, R0, R74 ;  /* 0x0000004a004a7220 */ /* 0x000fe20000410000 */
[----:B-1----:R-:W-:Y:S01]  /*ded0*/  @P0 MOV R3, 0x3f317218 ;  /* 0x3f31721800030802 */ /* 0x002fe20000000f00 */
[----:B---3--:R-:W-:Y:S02]  /*dee0*/  @P0 FMUL.FTZ R2, R2, 0.69314718246459960938 ;  /* 0x3f31721802020820 */ /* 0x008fe40000410000 */
[----:B------:R-:W-:-:S02]  /*def0*/  FMUL.FTZ R25, R0, R75 ;  /* 0x0000004b00197220 */ /* 0x000fc40000410000 */
[----:B------:R-:W-:Y:S02]  /*df00*/  @P0 FMUL.FTZ R3, R3, c[0x0][0x2d0] ;  /* 0x0000b40003030a20 */ /* 0x000fe40000410000 */
        /* <DEDUP_REMOVED lines=24> */
[----:B------:R-:W-:Y:S01]  /*e090*/  PRMT R0, R35, 0x7610, R0 ;  /* 0x0000761023007816 */ /* 0x000fe20000000000 */
[----:B------:R-:W-:Y:S02]  /*e0a0*/  @P0 FFMA.FTZ R33, R3, R8, R2 ;  /* 0x0000000803210223 */ /* 0x000fe40000010002 */
.L_x_2626:
[----:B------:R2:W5:Y:S01]  /*e0b0*/  LDL R35, [R1+0x4c] ;  /* 0x00004c0001237983 */ /* 0x0005620000100800 */
[----:B------:R-:W-:Y:S03]  /*e0c0*/  BSSY B0, `(.L_x_2655) ;  /* 0x0000012000007945 */ /* 0x000fe60003800000 */
[----:B-1----:R-:W1:Y:S02]  /*e0d0*/  S2R R38, SR_TID.X ;  /* 0x0000000000267919 */ /* 0x002e640000002100 */
[----:B-1----:R-:W-:-:S13]  /*e0e0*/  LOP3.LUT P4, RZ, R38, 0xff, RZ, 0xc0, !PT ;  /* 0x000000ff26ff7812 */ /* 0x002fda000788c0ff */
[----:B------:R-:W-:Y:S05]  /*e0f0*/  @P4 BRA `(.L_x_2656) ;  /* 0x000000e000004947 */ /* 0x000fea0003800000 */
[----:B--2---:R-:W1:Y:S01]  /*e100*/  S2R R8, SR_LANEID ;  /* 0x0000000000087919 */ /* 0x004e620000000000 */
        /* <DEDUP_REMOVED lines=13> */
.L_x_2656:
[----:B--2---:R-:W-:Y:S05]  /*e1e0*/  BSYNC B0 ;  /* 0x0000000000007941 */ /* 0x004fea0003800000 */
.L_x_2655:
        /* <DEDUP_REMOVED lines=11> */
[----:B------:R-:W5:Y:S04]  /*e2a0*/  LDL R36, [R1+0x68] ;  /* 0x0000680001247983 */ /* 0x000f680000100800 */
[----:B-1----:R-:W5:Y:S01]  /*e2b0*/  LDL R35, [R1+0x60] ;  /* 0x0000600001237983 */ /* 0x002f620000100800 */
        /* <DEDUP_REMOVED lines=75> */
[----:B------:R-:W-:Y:S05]  /*e770*/  CALL.REL.NOINC `($__internal_9_$__cuda_sm70_shflsync_idx_p) ;  /* 0x0000457000007944 */ /* 0x000fea0003c00000 */
.L_x_2659:
        /* <DEDUP_REMOVED lines=107> */
.L_x_2661:
[----:B---3--:R-:W-:Y:S05]  /*ee30*/  BSYNC B0 ;  /* 0x0000000000007941 */ /* 0x008fea0003800000 */
.L_x_2660:
        /* <DEDUP_REMOVED lines=14> */
.L_x_2663:
[----:B------:R-:W-:Y:S05]  /*ef20*/  BSYNC B0 ;  /* 0x0000000000007941 */ /* 0x000fea0003800000 */
.L_x_2662:
        /* <DEDUP_REMOVED lines=14> */
.L_x_2665:
[----:B------:R-:W-:Y:S05]  /*f010*/  BSYNC B0 ;  /* 0x0000000000007941 */ /* 0x000fea0003800000 */
.L_x_2664:
        /* <DEDUP_REMOVED lines=15> */
.L_x_2658:
        /* <DEDUP_REMOVED lines=22> */
[----:B------:R-:W-:-:S03]  /*f270*/  IMAD R8, R10, c[0x0][0x498], RZ ;  /* 0x000126000a087a24 */ /* 0x000fc600078e02ff */
        /* <DEDUP_REMOVED lines=19> */
.L_x_2668:
[----:B------:R-:W-:Y:S05]  /*f3b0*/  BSYNC B0 ;  /* 0x0000000000007941 */ /* 0x000fea0003800000 */
.L_x_2667:
[----:B------:R-:W3:Y:S01]  /*f3c0*/  LDL R2, [R1+0x8] ;  /* 0x0000080001027983 */ /* 0x000ee20000100800 */
[----:B--2---:R-:W-:Y:S01]  /*f3d0*/  MOV R0, c[0x0][0x4e8] ;  /* 0x00013a0000007a02 */ /* 0x004fe20000000f00 */
[----:B------:R-:W-:-:S03]  /*f3e0*/  IMAD R6, R10, c[0x0][0x3f0], RZ ;  /* 0x0000fc000a067a24 */ /* 0x000fc600078e02ff */
[----:B------:R-:W-:Y:S01]  /*f3f0*/  ISETP.NE.AND P0, PT, R0, 0x1, PT ;  /* 0x000000010000780c */ /* 0x000fe20003f05270 */
[----:B------:R-:W-:Y:S02]  /*f400*/  IMAD R0, R9, c[0x0][0x3e8], RZ ;  /* 0x0000fa0009007a24 */ /* 0x000fe400078e02ff */
[----:B------:R-:W-:Y:S02]  /*f410*/  IMAD R8, R11, c[0x0][0x3f4], R6 ;  /* 0x0000fd000b087a24 */ /* 0x000fe400078e0206 */
[----:B------:R-:W-:Y:S01]  /*f420*/  IMAD R5, R12, c[0x0][0x3ec], R0 ;  /* 0x0000fb000c057a24 */ /* 0x000fe200078e0200 */
[----:B---3--:R-:W-:Y:S01]  /*f430*/  IADD3 R4, R2, R13, RZ ;  /* 0x0000000d02047210 */ /* 0x008fe20007ffe0ff */
        /* <DEDUP_REMOVED lines=22> */
[----:B------:R2:W3:Y:S02]  /*f5a0*/  SHFL.IDX PT, R8, R7, RZ, 0x181f ;  /* 0x00181fff07087589 */ /* 0x0004e400000e0000 */
.L_x_2701:
[----:B------:R-:W-:Y:S05]  /*f5b0*/  BRA.DIV ~URZ, `(.L_x_2670) ;  /* 0x000033727f007947 */ /* 0x000fea000b800000 */
[----:B------:R4:W1:Y:S02]  /*f5c0*/  SHFL.IDX PT, R0, R9, RZ, 0x181f ;  /* 0x00181fff09007589 */ /* 0x00086400000e0000 */
.L_x_2702:
[----:B------:R-:W5:Y:S04]  /*f5d0*/  LDL.LU R3, [R1+0x38] ;  /* 0x0000380001037983 */ /* 0x000f680000300800 */
[----:B------:R-:W2:Y:S01]  /*f5e0*/  S2R R4, SR_TID.X ;  /* 0x0000000000047919 */ /* 0x000ea20000002100 */
[----:B------:R-:W-:-:S04]  /*f5f0*/  IMAD.MOV.U32 R10, RZ, RZ, c[0x0][0x4e8] ;  /* 0x00013a00ff0a7624 */ /* 0x000fc800078e00ff */
[----:B------:R-:W-:Y:S01]  /*f600*/  IMAD R10, R10, c[0x0][0x388], RZ ;  /* 0x0000e2000a0a7a24 */ /* 0x000fe200078e02ff */
[----:B--2---:R-:W-:-:S04]  /*f610*/  SHF.R.S32.HI R2, RZ, 0x1f, R4 ;  /* 0x0000001fff027819 */ /* 0x004fc80000011404 */
        /* <DEDUP_REMOVED lines=10> */
[CC--:B-1----:R-:W-:Y:S02]  /*f6c0*/  @!P1 LEA R4, P3, R226.reuse, R0.reuse, 0x1 ;  /* 0x00000000e2049211 */ /* 0x0c2fe400078608ff */
[C---:B------:R-:W-:Y:S02]  /*f6d0*/  @!P0 LEA R2, P2, R237.reuse, R0, 0x1 ;  /* 0x00000000ed028211 */ /* 0x040fe400078408ff */
[-C--:B---3--:R-:W-:Y:S02]  /*f6e0*/  @!P1 LEA.HI.X R5, R226, R8.reuse, R12, 0x1, P3 ;  /* 0x00000008e2059211 */ /* 0x088fe400018f0c0c */
[----:B------:R-:W-:-:S03]  /*f6f0*/  @!P0 LEA.HI.X R3, R237, R8, R11, 0x1, P2 ;  /* 0x00000008ed038211 */ /* 0x000fc600010f0c0b */
[----:B------:R1:W-:Y:S04]  /*f700*/  @!P1 ST.E.128 [R4.64], RZ ;  /* 0x000000ff04009985 */ /* 0x0003e8000c101d06 */
[----:B------:R1:W-:Y:S02]  /*f710*/  @!P0 ST.E.128 [R2.64], RZ ;  /* 0x000000ff02008985 */ /* 0x0003e4000c101d06 */
.L_x_2672:
[----:B------:R-:W-:Y:S05]  /*f720*/  BSYNC B0 ;  /* 0x0000000000007941 */ /* 0x000fea0003800000 */
.L_x_2671:
[----:B------:R-:W-:Y:S05]  /*f730*/  BRA.DIV ~URZ, `(.L_x_2673) ;  /* 0x000032627f007947 */ /* 0x000fea000b800000 */
[----:B---3--:R2:W3:Y:S04]  /*f740*/  SHFL.IDX PT, R8, R7, 0x1, 0x181f ;  /* 0x00381f0007087f89 */ /* 0x0084e800000e0000 */
[----:B-1----:R2:W1:Y:S02]  /*f750*/  SHFL.IDX PT, R0, R9, 0x1, 0x181f ;  /* 0x00381f0009007f89 */ /* 0x00246400000e0000 */
.L_x_2703:
[----:B------:R-:W-:Y:S01]  /*f760*/  IADD3 R2, R6, 0x20, RZ ;  /* 0x0000002006027810 */ /* 0x000fe20007ffe0ff */
[----:B------:R-:W-:Y:S03]  /*f770*/  BSSY B0, `(.L_x_2674) ;  /* 0x000000d000007945 */ /* 0x000fe60003800000 */
        /* <DEDUP_REMOVED lines=12> */
.L_x_2675:
[----:B------:R-:W-:Y:S05]  /*f840*/  BSYNC B0 ;  /* 0x0000000000007941 */ /* 0x000fea0003800000 */
.L_x_2674:
[----:B------:R-:W-:Y:S05]  /*f850*/  BRA.DIV ~URZ, `(.L_x_2676) ;  /* 0x000032127f007947 */ /* 0x000fea000b800000 */
[----:B---3--:R3:W2:Y:S02]  /*f860*/  SHFL.IDX PT, R8, R7, 0x2, 0x181f ;  /* 0x00581f0007087f89 */ /* 0x0086a400000e0000 */
.L_x_2704:
[----:B------:R-:W-:Y:S05]  /*f870*/  BRA.DIV ~URZ, `(.L_x_2677) ;  /* 0x000032627f007947 */ /* 0x000fea000b800000 */
[----:B-1----:R1:W3:Y:S02]  /*f880*/  SHFL.IDX PT, R0, R9, 0x2, 0x181f ;  /* 0x00581f0009007f89 */ /* 0x0022e400000e0000 */
.L_x_2705:
        /* <DEDUP_REMOVED lines=8> */
[CC--:B---3--:R-:W-:Y:S02]  /*f910*/  @!P1 LEA R4, P3, R226.reuse, R0.reuse, 0x1 ;  /* 0x00000000e2049211 */ /* 0x0c8fe400078608ff */
[C---:B------:R-:W-:Y:S02]  /*f920*/  @!P0 LEA R2, P2, R237.reuse, R0, 0x1 ;  /* 0x00000000ed028211 */ /* 0x040fe400078408ff */
[-C--:B--2---:R-:W-:Y:S02]  /*f930*/  @!P1 LEA.HI.X R5, R226, R8.reuse, R12, 0x1, P3 ;  /* 0x00000008e2059211 */ /* 0x084fe400018f0c0c */
[----:B------:R-:W-:-:S03]  /*f940*/  @!P0 LEA.HI.X R3, R237, R8, R11, 0x1, P2 ;  /* 0x00000008ed038211 */ /* 0x000fc600010f0c0b */
[----:B------:R2:W-:Y:S04]  /*f950*/  @!P1 ST.E.128 [R4.64], RZ ;  /* 0x000000ff04009985 */ /* 0x0005e8000c101d06 */
[----:B------:R2:W-:Y:S02]  /*f960*/  @!P0 ST.E.128 [R2.64], RZ ;  /* 0x000000ff02008985 */ /* 0x0005e4000c101d06 */
.L_x_2679:
[----:B------:R-:W-:Y:S05]  /*f970*/  BSYNC B0 ;  /* 0x0000000000007941 */ /* 0x000fea0003800000 */
.L_x_2678:
[----:B------:R-:W-:Y:S05]  /*f980*/  BRA.DIV ~URZ, `(.L_x_2680) ;  /* 0x000031c27f007947 */ /* 0x000fea000b800000 */
[----:B--23--:R-:W2:Y:S04]  /*f990*/  SHFL.IDX PT, R7, R7, 0x3, 0x181f ;  /* 0x00781f0007077f89 */ /* 0x00cea800000e0000 */
[----:B------:R3:W1:Y:S02]  /*f9a0*/  SHFL.IDX PT, R0, R9, 0x3, 0x181f ;  /* 0x00781f0009007f89 */ /* 0x00066400000e0000 */
.L_x_2706:
        /* <DEDUP_REMOVED lines=13> */
.L_x_2666:
[----:B------:R-:W-:Y:S05]  /*fa80*/  BSYNC B1 ;  /* 0x0000000000017941 */ /* 0x000fea0003800000 */
.L_x_2657:
[----:B-1--4-:R-:W4:Y:S02]  /*fa90*/  LDL R0, [R1+0x70] ;  /* 0x0000700001007983 */ /* 0x012f240000100800 */
[----:B----4-:R-:W-:-:S13]  /*faa0*/  ISETP.NE.AND P0, PT, R0, RZ, PT ;  /* 0x000000ff0000720c */ /* 0x010fda0003f05270 */
[----:B------:R-:W-:Y:S01]  /*fab0*/  @P0 WARPSYNC 0xffffffff ;  /* 0xffffffff00000948 */ /* 0x000fe20003800000 */
[----:B------:R-:W-:Y:S06]  /*fac0*/  @P0 BAR.SYNC.DEFER_BLOCKING 0x5, 0x100 ;  /* 0x0144000000000b1d */ /* 0x000fec0000010000 */
[----:B------:R-:W1:Y:S04]  /*fad0*/  @P0 LDS R0, [0x10100] ;  /* 0x01010000ff000984 */ /* 0x000e680000000800 */
[----:B-1----:R1:W-:Y:S04]  /*fae0*/  @P0 STL [R1+0x4c], R0 ;  /* 0x00004c0001000387 */ /* 0x0023e80000100800 */
[----:B------:R-:W-:Y:S06]  /*faf0*/  @P0 BAR.ARV 0x4, 0x100 ;  /* 0x0104000000000b1d */ /* 0x000fec0000002000 */
[----:B------:R-:W-:Y:S05]  /*fb00*/  @P0 BRA `(.L_x_2681) ;  /* 0x0000007000000947 */ /* 0x000fea0003800000 */
[----:B------:R-:W-:Y:S05]  /*fb10*/  BRA.DIV ~URZ, `(.L_x_2682) ;  /* 0x000031027f007947 */ /* 0x000fea000b800000 */
[----:B-1----:R1:W4:Y:S02]  /*fb20*/  SHFL.IDX PT, R0, R44, RZ, 0x1f ;  /* 0x00001fff2c007589 */ /* 0x00232400000e0000 */
.L_x_2707:
[----:B------:R-:W-:Y:S01]  /*fb30*/  WARPSYNC 0xffffffff ;  /* 0xffffffff00007948 */ /* 0x000fe20003800000 */
[----:B------:R-:W-:Y:S06]  /*fb40*/  BAR.SYNC.DEFER_BLOCKING 0x4, 0x100 ;  /* 0x0104000000007b1d */ /* 0x000fec0000010000 */
[----:B----4-:R4:W-:Y:S04]  /*fb50*/  STL [R1+0x4c], R0 ;  /* 0x00004c0001007387 */ /* 0x0109e80000100800 */
[----:B------:R4:W-:Y:S04]  /*fb60*/  @!P4 STS [0x10100], R44 ;  /* 0x0101002cff00c388 */ /* 0x0009e80000000800 */
[----:B------:R-:W-:Y:S06]  /*fb70*/  BAR.ARV 0x5, 0x100 ;  /* 0x0144000000007b1d */ /* 0x000fec0000002000 */
.L_x_2681:
[----:B-1--4-:R-:W4:Y:S02]  /*fb80*/  LDL R0, [R1+0x4c] ;  /* 0x00004c0001007983 */ /* 0x012f240000100800 */
[----:B----4-:R-:W-:-:S13]  /*fb90*/  ISETP.GE.AND P0, PT, R0, c[0x0][0x538], PT ;  /* 0x00014e0000007a0c */ /* 0x010fda0003f06270 */
[----:B--23--:R-:W-:Y:S01]  /*fba0*/  @P0 CALL.REL.NOINC `(.L_x_2683) ;  /* 0x0000001000000944 */ /* 0x00cfe20003c00000 */
[----:B------:R-:W-:Y:S05]  /*fbb0*/  BRA `(.L_x_2684) ;  /* 0xffff0cd000007947 */ /* 0x000fea000383ffff */
.L_x_2683:
[----:B------:R-:W-:Y:S05]  /*fbc0*/  EXIT ;  /* 0x000000000000794d */ /* 0x000fea0003800000 */
.L_x_2629:
[----:B------:R-:W-:Y:S01]  /*fbd0*/  IMAD.MOV.U32 R227, RZ, RZ, R0 ;  /* 0x000000ffffe37224 */ /* 0x000fe200078e0000 */
[----:B------:R-:W-:Y:S01]  /*fbe0*/  MOV R228, RZ ;  /* 0x000000ff00e47202 */ /* 0x000fe20000000f00 */
[----:B------:R-:W-:Y:S01]  /*fbf0*/  IMAD.MOV.U32 R3, RZ, RZ, 0x181f ;  /* 0x0000181fff037424 */ /* 0x000fe200078e00ff */
[----:B------:R-:W-:Y:S02]  /*fc00*/  MOV R2, 0xfc20 ;  /* 0x0000fc2000027802 */ /* 0x000fe40000000f00 */
[----:B------:R-:W-:Y:S05]  /*fc10*/  CALL.REL.NOINC `($__internal_9_$__cuda_sm70_shflsync_idx_p) ;  /* 0x000030d000007944 */ /* 0x000fea0003c00000 */
[----:B------:R-:W-:Y:S01]  /*fc20*/  MOV R10, R228 ;  /* 0x000000e4000a7202 */ /* 0x000fe20000000f00 */
[----:B------:R-:W-:Y:S05]  /*fc30*/  BRA `(.L_x_2685) ;  /* 0xffff32e000007947 */ /* 0x000fea000383ffff */
.L_x_2630:
[----:B------:R-:W-:Y:S01]  /*fc40*/  IMAD.MOV.U32 R227, RZ, RZ, R6 ;  /* 0x000000ffffe37224 */ /* 0x000fe200078e0006 */
[----:B------:R-:W-:Y:S01]  /*fc50*/  MOV R228, RZ ;  /* 0x000000ff00e47202 */ /* 0x000fe20000000f00 */
[----:B------:R-:W-:Y:S01]  /*fc60*/  IMAD.MOV.U32 R3, RZ, RZ, 0x181f ;  /* 0x0000181fff037424 */ /* 0x000fe200078e00ff */
[----:B------:R-:W-:Y:S02]  /*fc70*/  MOV R2, 0xfc90 ;  /* 0x0000fc9000027802 */ /* 0x000fe40000000f00 */
[----:B-12---:R-:W-:Y:S05]  /*fc80*/  CALL.REL.NOINC `($__internal_9_$__cuda_sm70_shflsync_idx_p) ;  /* 0x0000306000007944 */ /* 0x006fea0003c00000 */
[----:B------:R-:W-:Y:S01]  /*fc90*/  ISETP.GE.AND P2, PT, R226, c[0x0][0x1d4], PT ;  /* 0x00007500e2007a0c */ /* 0x000fe20003f46270 */
[----:B------:R-:W-:Y:S01]  /*fca0*/  IMAD.MOV.U32 R227, RZ, RZ, R0 ;  /* 0x000000ffffe37224 */ /* 0x000fe200078e0000 */
[----:B------:R-:W-:Y:S02]  /*fcb0*/  ISETP.GE.AND P0, PT, R237, c[0x0][0x1d4], PT ;  /* 0x00007500ed007a0c */ /* 0x000fe40003f06270 */
[----:B------:R-:W-:-:S02]  /*fcc0*/  IADD3 R8, P6, R228, R165, RZ ;  /* 0x000000a5e4087210 */ /* 0x000fc40007fde0ff */
[----:B------:R-:W-:Y:S01]  /*fcd0*/  IADD3 R2, P5, R228, R166, RZ ;  /* 0x000000a6e4027210 */ /* 0x000fe20007fbe0ff */
[----:B------:R-:W-:Y:S01]  /*fce0*/  IMAD.MOV.U32 R228, RZ, RZ, 0x1 ;  /* 0x00000001ffe47424 */ /* 0x000fe200078e00ff */
[----:B------:R-:W-:Y:S01]  /*fcf0*/  SEL R7, RZ, 0x10, P0 ;  /* 0x00000010ff077807 */ /* 0x000fe20000000000 */
[C---:B------:R-:W-:Y:S02]  /*fd00*/  IMAD.X R9, R10.reuse, 0x1, R4, P6 ;  /* 0x000000010a097824 */ /* 0x040fe400030e0604 */
[----:B------:R-:W-:-:S03]  /*fd10*/  IMAD.X R3, R10, 0x1, R5, P5 ;  /* 0x000000010a037824 */ /* 0x000fc600028e0605 */
[----:B------:R-:W-:Y:S01]  /*fd20*/  @!PT LDS RZ, [RZ] ;  /* 0x00000000fffff984 */ /* 0x000fe20000000800 */
[----:B------:R-:W-:Y:S01]  /*fd30*/  @!PT LDS RZ, [RZ] ;  /* 0x00000000fffff984 */ /* 0x000fe20000000800 */
[----:B------:R-:W-:Y:S01]  /*fd40*/  @!PT LDS RZ, [RZ] ;  /* 0x00000000fffff984 */ /* 0x000fe20000000800 */
[----:B------:R1:W-:Y:S04]  /*fd50*/  LDGSTS.E.BYPASS.LTC128B.128 [R219+0x8100], [R8.64], !P2 ;  /* 0x0810000008db7fae */ /* 0x0003e8000d101d46 */
[----:B------:R2:W-:Y:S01]  /*fd60*/  LDGSTS.E.BYPASS.LTC128B.128 [R219+0xc100], [R2.64], !P0 ;  /* 0x0c10000002db7fae */ /* 0x0005e2000c101d46 */
[----:B-1----:R-:W-:Y:S01]  /*fd70*/  SEL R8, RZ, 0x10, P2 ;  /* 0x00000010ff087807 */ /* 0x002fe20001000000 */
[----:B--2---:R-:W-:Y:S01]  /*fd80*/  IMAD.MOV.U32 R3, RZ, RZ, 0x181f ;  /* 0x0000181fff037424 */ /* 0x004fe200078e00ff */
[----:B------:R-:W-:Y:S02]  /*fd90*/  MOV R2, 0xfdb0 ;  /* 0x0000fdb000027802 */ /* 0x000fe40000000f00 */
[----:B------:R-:W-:Y:S05]  /*fda0*/  CALL.REL.NOINC `($__internal_9_$__cuda_sm70_shflsync_idx_p) ;  /* 0x00002f4000007944 */ /* 0x000fea0003c00000 */
[----:B------:R-:W-:Y:S01]  /*fdb0*/  IMAD.MOV.U32 R9, RZ, RZ, R228 ;  /* 0x000000ffff097224 */ /* 0x000fe200078e00e4 */
[----:B------:R-:W-:Y:S01]  /*fdc0*/  MOV R228, 0x1 ;  /* 0x0000000100e47802 */ /* 0x000fe20000000f00 */
[----:B------:R-:W-:Y:S01]  /*fdd0*/  IMAD.MOV.U32 R227, RZ, RZ, R6 ;  /* 0x000000ffffe37224 */ /* 0x000fe200078e0006 */
[----:B------:R-:W-:-:S02]  /*fde0*/  MOV R3, 0x181f ;  /* 0x0000181f00037802 */ /* 0x000fc40000000f00 */
[----:B------:R-:W-:Y:S02]  /*fdf0*/  MOV R2, 0xfe10 ;  /* 0x0000fe1000027802 */ /* 0x000fe40000000f00 */
[----:B------:R-:W-:Y:S05]  /*fe00*/  CALL.REL.NOINC `($__internal_9_$__cuda_sm70_shflsync_idx_p) ;  /* 0x00002ee000007944 */ /* 0x000fea0003c00000 */
        /* <DEDUP_REMOVED lines=8> */
[-C--:B------:R-:W-:Y:S02]  /*fe90*/  IADD3.X R11, RZ, R9.reuse, R4, P2, P0 ;  /* 0x00000009ff0b7210 */ /* 0x080fe400017e0404 */
        /* <DEDUP_REMOVED lines=10> */
[----:B-1----:R-:W-:Y:S05]  /*ff40*/  CALL.REL.NOINC `($__internal_9_$__cuda_sm70_shflsync_idx_p) ;  /* 0x00002da000007944 */ /* 0x002fea0003c00000 */
[----:B------:R-:W-:Y:S01]  /*ff50*/  IMAD.MOV.U32 R9, RZ, RZ, R228 ;  /* 0x000000ffff097224 */ /* 0x000fe200078e00e4 */
[----:B------:R-:W-:Y:S01]  /*ff60*/  MOV R228, 0x2 ;  /* 0x0000000200e47802 */ /* 0x000fe20000000f00 */
[----:B------:R-:W-:Y:S01]  /*ff70*/  IMAD.MOV.U32 R227, RZ, RZ, R6 ;  /* 0x000000ffffe37224 */ /* 0x000fe200078e0006 */
[----:B------:R-:W-:Y:S02]  /*ff80*/  MOV R3, 0x181f ;  /* 0x0000181f00037802 */ /* 0x000fe40000000f00 */
[----:B------:R-:W-:Y:S02]  /*ff90*/  MOV R2, 0xffb0 ;  /* 0x0000ffb000027802 */ /* 0x000fe40000000f00 */
[----:B------:R-:W-:Y:S05]  /*ffa0*/  CALL.REL.NOINC `($__internal_9_$__cuda_sm70_shflsync_idx_p) ;  /* 0x00002d4000007944 */ /* 0x000fea0003c00000 */
        /* <DEDUP_REMOVED lines=26> */
[----:B------:R-:W-:Y:S01]  /*10150*/  MOV R2, R228 ;  /* 0x000000e400027202 */ /* 0x000fe20000000f00 */
[----:B------:R-:W-:Y:S05]  /*10160*/  BRA `(.L_x_2686) ;  /* 0xffff2f9000007947 */ /* 0x000fea000383ffff */
.L_x_2631:
[----:B------:R-:W-:Y:S01]  /*10170*/  IMAD.MOV.U32 R227, RZ, RZ, R4 ;  /* 0x000000ffffe37224 */ /* 0x000fe200078e0004 */
[----:B------:R-:W-:Y:S01]  /*10180*/  MOV R228, RZ ;  /* 0x000000ff00e47202 */ /* 0x000fe20000000f00 */
[----:B------:R-:W-:Y:S01]  /*10190*/  IMAD.MOV.U32 R3, RZ, RZ, 0x1c1f ;  /* 0x00001c1fff037424 */ /* 0x000fe200078e00ff */
[----:B------:R-:W-:-:S02]  /*101a0*/  MOV R2, 0x101c0 ;  /* 0x000101c000027802 */ /* 0x000fc40000000f00 */
[----:B------:R-:W-:Y:S05]  /*101b0*/  CALL.REL.NOINC `($__internal_9_$__cuda_sm70_shflsync_idx_p) ;  /* 0x00002b3000007944 */ /* 0x000fea0003c00000 */
[----:B------:R-:W-:Y:S01]  /*101c0*/  MOV R0, R228 ;  /* 0x000000e400007202 */ /* 0x000fe20000000f00 */
[----:B------:R-:W-:Y:S05]  /*101d0*/  BRA `(.L_x_2687) ;  /* 0xffff312000007947 */ /* 0x000fea000383ffff */
.L_x_2632:
[----:B------:R-:W-:Y:S01]  /*101e0*/  IMAD.MOV.U32 R227, RZ, RZ, R4 ;  /* 0x000000ffffe37224 */ /* 0x000fe200078e0004 */
[----:B------:R-:W-:Y:S01]  /*101f0*/  MOV R228, 0x1 ;  /* 0x0000000100e47802 */ /* 0x000fe20000000f00 */
[----:B------:R-:W-:Y:S01]  /*10200*/  IMAD.MOV.U32 R3, RZ, RZ, 0x1c1f ;  /* 0x00001c1fff037424 */ /* 0x000fe200078e00ff */
[----:B------:R-:W-:-:S02]  /*10210*/  MOV R2, 0x10230 ;  /* 0x0001023000027802 */ /* 0x000fc40000000f00 */
[----:B-1----:R-:W-:Y:S05]  /*10220*/  CALL.REL.NOINC `($__internal_9_$__cuda_sm70_shflsync_idx_p) ;  /* 0x00002ac000007944 */ /* 0x002fea0003c00000 */
[----:B------:R-:W-:Y:S01]  /*10230*/  IMAD.IADD R0, R5, 0x1, R228 ;  /* 0x0000000105007824 */ /* 0x000fe200078e02e4 */
[----:B------:R-:W-:-:S02]  /*10240*/  FMNMX.FTZ R117, R7, R9, !PT ;  /* 0x0000000907757209 */ /* 0x000fc40007810000 */
[----:B------:R-:W-:Y:S02]  /*10250*/  MOV R2, 0x10a70 ;  /* 0x00010a7000027802 */ /* 0x000fe40000000f00 */
        /* <DEDUP_REMOVED lines=10> */
[----:B------:R-:W-:-:S02]  /*10300*/  FSEL R11, R99, -INF , P2 ;  /* 0xff800000630b7808 */ /* 0x000fc40001000000 */
[----:B------:R-:W-:Y:S02]  /*10310*/  FMNMX.FTZ R117, R12, R117, !PT ;  /* 0x000000750c757209 */ /* 0x000fe40007810000 */
        /* <DEDUP_REMOVED lines=107> */
[----:B------:R-:W-:Y:S01]  /*109d0*/  ISETP.GT.AND P0, PT, R0, 0x79, PT ;  /* 0x000000790000780c */ /* 0x000fe20003f04270 */
[----:B------:R-:W-:Y:S01]  /*109e0*/  IMAD.MOV.U32 R0, RZ, RZ, 0x2 ;  /* 0x00000002ff007424 */ /* 0x000fe200078e00ff */
[----:B------:R-:W-:Y:S02]  /*109f0*/  FSEL R173, R66, -INF , P2 ;  /* 0xff80000042ad7808 */ /* 0x000fe40001000000 */
[----:B------:R-:W-:Y:S02]  /*10a00*/  FMNMX.FTZ R8, R171, R8, !PT ;  /* 0x00000008ab087209 */ /* 0x000fe40007810000 */
[----:B------:R-:W-:Y:S02]  /*10a10*/  FMNMX.FTZ R117, R201, R117, !PT ;  /* 0x00000075c9757209 */ /* 0x000fe40007810000 */
[----:B------:R-:W-:Y:S02]  /*10a20*/  FSEL R172, R67, -INF , P0 ;  /* 0xff80000043ac7808 */ /* 0x000fe40000000000 */
[----:B------:R-:W-:Y:S01]  /*10a30*/  FMNMX.FTZ R8, R173, R8, !PT ;  /* 0x00000008ad087209 */ /* 0x000fe20007810000 */
[----:B------:R-:W-:-:S03]  /*10a40*/  IMAD.MOV.U32 R116, RZ, RZ, R117 ;  /* 0x000000ffff747224 */ /* 0x000fc600078e0075 */
[----:B------:R-:W-:Y:S02]  /*10a50*/  FMNMX.FTZ R8, R172, R8, !PT ;  /* 0x00000008ac087209 */ /* 0x000fe40007810000 */
[----:B------:R-:W-:Y:S05]  /*10a60*/  CALL.REL.NOINC `($__internal_8_$__cuda_sm70_shflsync_bfly_p) ;  /* 0x0000222000007944 */ /* 0x000fea0003c00000 */
[----:B------:R-:W-:Y:S01]  /*10a70*/  FMNMX.FTZ R117, R117, R0, !PT ;  /* 0x0000000075757209 */ /* 0x000fe20007810000 */
[----:B------:R-:W-:Y:S01]  /*10a80*/  IMAD.MOV.U32 R0, RZ, RZ, 0x1 ;  /* 0x00000001ff007424 */ /* 0x000fe200078e00ff */
[----:B------:R-:W-:-:S03]  /*10a90*/  MOV R2, 0x10ac0 ;  /* 0x00010ac000027802 */ /* 0x000fc60000000f00 */
[----:B------:R-:W-:Y:S02]  /*10aa0*/  IMAD.MOV.U32 R116, RZ, RZ, R117 ;  /* 0x000000ffff747224 */ /* 0x000fe400078e0075 */
[----:B------:R-:W-:Y:S05]  /*10ab0*/  CALL.REL.NOINC `($__internal_8_$__cuda_sm70_shflsync_bfly_p) ;  /* 0x000021d000007944 */ /* 0x000fea0003c00000 */
[----:B------:R-:W-:Y:S01]  /*10ac0*/  FMNMX.FTZ R117, R117, R0, !PT ;  /* 0x0000000075757209 */ /* 0x000fe20007810000 */
[----:B------:R-:W-:Y:S01]  /*10ad0*/  IMAD.MOV.U32 R116, RZ, RZ, R8 ;  /* 0x000000ffff747224 */ /* 0x000fe200078e0008 */
[----:B------:R-:W-:Y:S01]  /*10ae0*/  MOV R2, 0x10b10 ;  /* 0x00010b1000027802 */ /* 0x000fe20000000f00 */
[----:B------:R-:W-:Y:S02]  /*10af0*/  IMAD.MOV.U32 R0, RZ, RZ, 0x2 ;  /* 0x00000002ff007424 */ /* 0x000fe400078e00ff */
[----:B------:R-:W-:Y:S05]  /*10b00*/  CALL.REL.NOINC `($__internal_8_$__cuda_sm70_shflsync_bfly_p) ;  /* 0x0000218000007944 */ /* 0x000fea0003c00000 */
[----:B------:R-:W-:Y:S01]  /*10b10*/  FMNMX.FTZ R8, R8, R0, !PT ;  /* 0x0000000008087209 */ /* 0x000fe20007810000 */
[----:B------:R-:W-:Y:S01]  /*10b20*/  IMAD.MOV.U32 R0, RZ, RZ, 0x1 ;  /* 0x00000001ff007424 */ /* 0x000fe200078e00ff */
[----:B------:R-:W-:-:S03]  /*10b30*/  MOV R2, 0x10b60 ;  /* 0x00010b6000027802 */ /* 0x000fc60000000f00 */
[----:B------:R-:W-:Y:S02]  /*10b40*/  IMAD.MOV.U32 R116, RZ, RZ, R8 ;  /* 0x000000ffff747224 */ /* 0x000fe400078e0008 */
[----:B------:R-:W-:Y:S05]  /*10b50*/  CALL.REL.NOINC `($__internal_8_$__cuda_sm70_shflsync_bfly_p) ;  /* 0x0000213000007944 */ /* 0x000fea0003c00000 */
[----:B------:R-:W-:Y:S01]  /*10b60*/  MOV R3, R0 ;  /* 0x0000000000037202 */ /* 0x000fe20000000f00 */
[----:B------:R-:W-:Y:S05]  /*10b70*/  BRA `(.L_x_2688) ;  /* 0xffff343000007947 */ /* 0x000fea000383ffff */
.L_x_2636:
[----:B------:R-:W-:Y:S01]  /*10b80*/  MOV R228, RZ ;  /* 0x000000ff00e47202 */ /* 0x000fe20000000f00 */
[----:B------:R-:W-:Y:S01]  /*10b90*/  IMAD.MOV.U32 R227, RZ, RZ, R0 ;  /* 0x000000ffffe37224 */ /* 0x000fe200078e0000 */
[----:B------:R-:W-:Y:S01]  /*10ba0*/  MOV R2, 0x10bd0 ;  /* 0x00010bd000027802 */ /* 0x000fe20000000f00 */
[----:B------:R-:W-:Y:S02]  /*10bb0*/  IMAD.MOV.U32 R3, RZ, RZ, 0x181f ;  /* 0x0000181fff037424 */ /* 0x000fe400078e00ff */
[----:B--2---:R-:W-:Y:S05]  /*10bc0*/  CALL.REL.NOINC `($__internal_9_$__cuda_sm70_shflsync_idx_p) ;  /* 0x0000212000007944 */ /* 0x004fea0003c00000 */
[----:B------:R-:W-:Y:S01]  /*10bd0*/  MOV R7, R228 ;  /* 0x000000e400077202 */ /* 0x000fe20000000f00 */
[----:B------:R-:W-:-:S05]  /*10be0*/  BRA `(.L_x_2689) ;  /* 0xffff529000007947 */ /* 0x000fca000383ffff */
.L_x_2637:
[----:B------:R-:W-:Y:S01]  /*10bf0*/  MOV R228, RZ ;  /* 0x000000ff00e47202 */ /* 0x000fe20000000f00 */
[----:B------:R-:W-:Y:S01]  /*10c00*/  IMAD.MOV.U32 R227, RZ, RZ, R4 ;  /* 0x000000ffffe37224 */ /* 0x000fe200078e0004 */
[----:B------:R-:W-:Y:S01]  /*10c10*/  MOV R2, 0x10c40 ;  /* 0x00010c4000027802 */ /* 0x000fe20000000f00 */
[----:B------:R-:W-:Y:S02]  /*10c20*/  IMAD.MOV.U32 R3, RZ, RZ, 0x181f ;  /* 0x0000181fff037424 */ /* 0x000fe400078e00ff */
[----:B-123--:R-:W-:Y:S05]  /*10c30*/  CALL.REL.NOINC `($__internal_9_$__cuda_sm70_shflsync_idx_p) ;  /* 0x000020b000007944 */ /* 0x00efea0003c00000 */
[----:B------:R-:W-:Y:S01]  /*10c40*/  ISETP.GE.AND P5, PT, R226, c[0x0][0x1d4], PT ;  /* 0x00007500e2007a0c */ /* 0x000fe20003fa6270 */
[----:B------:R-:W-:Y:S01]  /*10c50*/  IMAD.MOV.U32 R227, RZ, RZ, R0 ;  /* 0x000000ffffe37224 */ /* 0x000fe200078e0000 */
[C---:B------:R-:W-:Y:S02]  /*10c60*/  IADD3 R12, P2, R228.reuse, R28, RZ ;  /* 0x0000001ce40c7210 */ /* 0x040fe40007f5e0ff */
[----:B------:R-:W-:Y:S03]  /*10c70*/  ISETP.GE.AND P0, PT, R237, c[0x0][0x1d4], PT ;  /* 0x00007500ed007a0c */ /* 0x000fe60003f06270 */
[C---:B------:R-:W-:Y:S01]  /*10c80*/  IMAD.X R13, R7.reuse, 0x1, R5, P2 ;  /* 0x00000001070d7824 */ /* 0x040fe200010e0605 */
        /* <DEDUP_REMOVED lines=12> */
[----:B------:R-:W-:Y:S05]  /*10d50*/  CALL.REL.NOINC `($__internal_9_$__cuda_sm70_shflsync_idx_p) ;  /* 0x00001f9000007944 */ /* 0x000fea0003c00000 */
[----:B------:R-:W-:Y:S01]  /*10d60*/  MOV R3, 0x181f ;  /* 0x0000181f00037802 */ /* 0x000fe20000000f00 */
[----:B------:R-:W-:Y:S01]  /*10d70*/  IMAD.MOV.U32 R13, RZ, RZ, R228 ;  /* 0x000000ffff0d7224 */ /* 0x000fe200078e00e4 */
[----:B------:R-:W-:Y:S01]  /*10d80*/  MOV R228, 0x1 ;  /* 0x0000000100e47802 */ /* 0x000fe20000000f00 */
[----:B------:R-:W-:Y:S01]  /*10d90*/  IMAD.MOV.U32 R227, RZ, RZ, R4 ;  /* 0x000000ffffe37224 */ /* 0x000fe200078e0004 */
[----:B------:R-:W-:Y:S02]  /*10da0*/  MOV R2, 0x10dc0 ;  /* 0x00010dc000027802 */ /* 0x000fe40000000f00 */
[----:B------:R-:W-:Y:S05]  /*10db0*/  CALL.REL.NOINC `($__internal_9_$__cuda_sm70_shflsync_idx_p) ;  /* 0x00001f3000007944 */ /* 0x000fea0003c00000 */
[C---:B------:R-:W-:Y:S01]  /*10dc0*/  IADD3 R2, -R12.reuse, 0x10, RZ ;  /* 0x000000100c027810 */ /* 0x040fe20007ffe1ff */
[----:B------:R-:W-:Y:S01]  /*10dd0*/  IMAD.MOV.U32 R227, RZ, RZ, R0 ;  /* 0x000000ffffe37224 */ /* 0x000fe200078e0000 */
[----:B------:R-:W-:Y:S02]  /*10de0*/  ISETP.NE.U32.AND P5, PT, R12, RZ, PT ;  /* 0x000000ff0c00720c */ /* 0x000fe40003fa5070 */
[----:B------:R-:W-:Y:S04]  /*10df0*/  LOP3.LUT R2, R2, 0xf, RZ, 0xc0, !PT ;  /* 0x0000000f02027812 */ /* 0x000fe800078ec0ff */
[-C--:B------:R-:W-:Y:S04]  /*10e00*/  IADD3 R2, P2, P0, R2, R228.reuse, R28 ;  /* 0x000000e402027210 */ /* 0x080fe8000785e01c */
[-C--:B------:R-:W-:Y:S05]  /*10e10*/  IADD3.X R3, RZ, R13.reuse, R5, P2, P0 ;  /* 0x0000000dff037210 */ /* 0x080fea00017e0405 */
        /* <DEDUP_REMOVED lines=46> */
[----:B------:R-:W-:Y:S01]  /*11100*/  MOV R0, R228 ;  /* 0x000000e400007202 */ /* 0x000fe20000000f00 */
[----:B------:R-:W-:-:S05]  /*11110*/  BRA `(.L_x_2690) ;  /* 0xffff4f4000007947 */ /* 0x000fca000383ffff */
.L_x_2640:
[----:B------:R-:W-:Y:S01]  /*11120*/  MOV R228, RZ ;  /* 0x000000ff00e47202 */ /* 0x000fe20000000f00 */
[----:B------:R-:W-:Y:S01]  /*11130*/  IMAD.MOV.U32 R227, RZ, RZ, R0 ;  /* 0x000000ffffe37224 */ /* 0x000fe200078e0000 */
[----:B------:R-:W-:Y:S01]  /*11140*/  MOV R2, 0x11170 ;  /* 0x0001117000027802 */ /* 0x000fe20000000f00 */
[----:B------:R-:W-:Y:S02]  /*11150*/  IMAD.MOV.U32 R3, RZ, RZ, 0x181f ;  /* 0x0000181fff037424 */ /* 0x000fe400078e00ff */
[----:B------:R-:W-:Y:S05]  /*11160*/  CALL.REL.NOINC `($__internal_9_$__cuda_sm70_shflsync_idx_p) ;  /* 0x00001b8000007944 */ /* 0x000fea0003c00000 */
[----:B------:R-:W-:Y:S01]  /*11170*/  MOV R145, R228 ;  /* 0x000000e400917202 */ /* 0x000fe20000000f00 */
[----:B------:R-:W-:-:S05]  /*11180*/  BRA `(.L_x_2691) ;  /* 0xffff5dd000007947 */ /* 0x000fca000383ffff */
.L_x_2641:
[----:B------:R-:W-:Y:S01]  /*11190*/  MOV R228, RZ ;  /* 0x000000ff00e47202 */ /* 0x000fe20000000f00 */
[----:B------:R-:W-:Y:S01]  /*111a0*/  IMAD.MOV.U32 R227, RZ, RZ, R116 ;  /* 0x000000ffffe37224 */ /* 0x000fe200078e0074 */
[----:B------:R-:W-:Y:S01]  /*111b0*/  MOV R2, 0x111e0 ;  /* 0x000111e000027802 */ /* 0x000fe20000000f00 */
[----:B------:R-:W-:Y:S02]  /*111c0*/  IMAD.MOV.U32 R3, RZ, RZ, 0x181f ;  /* 0x0000181fff037424 */ /* 0x000fe400078e00ff */
[----:B-12---:R-:W-:Y:S05]  /*111d0*/  CALL.REL.NOINC `($__internal_9_$__cuda_sm70_shflsync_idx_p) ;  /* 0x00001b1000007944 */ /* 0x006fea0003c00000 */
        /* <DEDUP_REMOVED lines=78> */
.L_x_2642:
[----:B------:R-:W-:Y:S01]  /*116c0*/  MOV R228, RZ ;  /* 0x000000ff00e47202 */ /* 0x000fe20000000f00 */
[----:B------:R-:W-:Y:S01]  /*116d0*/  IMAD.MOV.U32 R227, RZ, RZ, R116 ;  /* 0x000000ffffe37224 */ /* 0x000fe200078e0074 */
[----:B------:R-:W-:Y:S01]  /*116e0*/  MOV R2, 0x11710 ;  /* 0x0001171000027802 */ /* 0x000fe20000000f00 */
[----:B------:R-:W-:Y:S02]  /*116f0*/  IMAD.MOV.U32 R3, RZ, RZ, 0x1c1f ;  /* 0x00001c1fff037424 */ /* 0x000fe400078e00ff */
[----:B------:R-:W-:Y:S05]  /*11700*/  CALL.REL.NOINC `($__internal_9_$__cuda_sm70_shflsync_idx_p) ;  /* 0x000015e000007944 */ /* 0x000fea0003c00000 */
[----:B------:R-:W-:Y:S01]  /*11710*/  MOV R0, R228 ;  /* 0x000000e400007202 */ /* 0x000fe20000000f00 */
[----:B------:R-:W-:-:S05]  /*11720*/  BRA `(.L_x_2693) ;  /* 0xffff5c0000007947 */ /* 0x000fca000383ffff */
.L_x_2643:
[----:B------:R-:W-:Y:S01]  /*11730*/  MOV R228, 0x1 ;  /* 0x0000000100e47802 */ /* 0x000fe20000000f00 */
[----:B------:R-:W-:Y:S01]  /*11740*/  IMAD.MOV.U32 R227, RZ, RZ, R116 ;  /* 0x000000ffffe37224 */ /* 0x000fe200078e0074 */
[----:B------:R-:W-:Y:S01]  /*11750*/  MOV R2, 0x11780 ;  /* 0x0001178000027802 */ /* 0x000fe20000000f00 */
[----:B------:R-:W-:Y:S02]  /*11760*/  IMAD.MOV.U32 R3, RZ, RZ, 0x1c1f ;  /* 0x00001c1fff037424 */ /* 0x000fe400078e00ff */
[----:B-1----:R-:W-:Y:S05]  /*11770*/  CALL.REL.NOINC `($__internal_9_$__cuda_sm70_shflsync_idx_p) ;  /* 0x0000157000007944 */ /* 0x002fea0003c00000 */
[----:B------:R-:W-:Y:S01]  /*11780*/  FMNMX.FTZ R0, R4, R118, !PT ;  /* 0x0000007604007209 */ /* 0x000fe20007810000 */
[----:B------:R-:W-:Y:S03]  /*11790*/  IMAD.IADD R117, R117, 0x1, R228 ;  /* 0x0000000175757824 */ /* 0x000fe600078e02e4 */
[----:B------:R-:W-:Y:S02]  /*117a0*/  FMNMX.FTZ R0, R5, R0, !PT ;  /* 0x0000000005007209 */ /* 0x000fe40007810000 */
[C---:B------:R-:W-:Y:S02]  /*117b0*/  ISETP.GT.AND P6, PT, R117.reuse, RZ, PT ;  /* 0x000000ff7500720c */ /* 0x040fe40003fc4270 */
[C---:B------:R-:W-:Y:S02]  /*117c0*/  ISETP.GT.AND P5, PT, R117.reuse, 0x1, PT ;  /* 0x000000017500780c */ /* 0x040fe40003fa4270 */
[----:B------:R-:W-:Y:S02]  /*117d0*/  FSEL R6, R6, -INF , P6 ;  /* 0xff80000006067808 */ /* 0x000fe40003000000 */
[----:B------:R-:W-:Y:S02]  /*117e0*/  ISETP.GT.AND P2, PT, R117, 0x8, PT ;  /* 0x000000087500780c */ /* 0x000fe40003f44270 */
[----:B------:R-:W-:Y:S02]  /*117f0*/  FSEL R7, R7, -INF , P5 ;  /* 0xff80000007077808 */ /* 0x000fe40002800000 */
        /* <DEDUP_REMOVED lines=105> */
[----:B------:R-:W-:Y:S02]  /*11e90*/  FMNMX.FTZ R0, R239, R0, !PT ;  /* 0x00000000ef007209 */ /* 0x000fe40007810000 */
[----:B------:R-:W-:Y:S02]  /*11ea0*/  FSEL R234, R62, -INF , P6 ;  /* 0xff8000003eea7808 */ /* 0x000fe40003000000 */
[----:B------:R-:W-:Y:S02]  /*11eb0*/  FMNMX.FTZ R12, R230, R2, !PT ;  /* 0x00000002e60c7209 */ /* 0x000fe40007810000 */
[----:B------:R-:W-:Y:S02]  /*11ec0*/  ISETP.GT.AND P2, PT, R117, 0x78, PT ;  /* 0x000000787500780c */ /* 0x000fe40003f44270 */
[----:B------:R-:W-:Y:S01]  /*11ed0*/  FMNMX.FTZ R116, R243, R0, !PT ;  /* 0x00000000f3747209 */ /* 0x000fe20007810000 */
[----:B------:R-:W-:Y:S01]  /*11ee0*/  IMAD.MOV.U32 R0, RZ, RZ, 0x2 ;  /* 0x00000002ff007424 */ /* 0x000fe200078e00ff */
[----:B------:R-:W-:Y:S02]  /*11ef0*/  FSEL R233, R63, -INF , P5 ;  /* 0xff8000003fe97808 */ /* 0x000fe40002800000 */
[----:B------:R-:W-:Y:S02]  /*11f00*/  FMNMX.FTZ R12, R234, R12, !PT ;  /* 0x0000000cea0c7209 */ /* 0x000fe40007810000 */
[----:B------:R-:W-:Y:S02]  /*11f10*/  ISETP.GT.AND P0, PT, R117, 0x79, PT ;  /* 0x000000797500780c */ /* 0x000fe40003f04270 */
        /* <DEDUP_REMOVED lines=9> */
[----:B------:R-:W-:Y:S05]  /*11fb0*/  CALL.REL.NOINC `($__internal_8_$__cuda_sm70_shflsync_bfly_p) ;  /* 0x00000cd000007944 */ /* 0x000fea0003c00000 */
[----:B------:R-:W-:Y:S01]  /*11fc0*/  FMNMX.FTZ R116, R116, R0, !PT ;  /* 0x0000000074747209 */ /* 0x000fe20007810000 */
[----:B------:R-:W-:Y:S01]  /*11fd0*/  IMAD.MOV.U32 R0, RZ, RZ, 0x1 ;  /* 0x00000001ff007424 */ /* 0x000fe200078e00ff */
[----:B------:R-:W-:Y:S02]  /*11fe0*/  MOV R2, 0x12000 ;  /* 0x0001200000027802 */ /* 0x000fe40000000f00 */
        /* <DEDUP_REMOVED lines=8> */
[----:B------:R-:W-:Y:S02]  /*12070*/  MOV R2, 0x12090 ;  /* 0x0001209000027802 */ /* 0x000fe40000000f00 */
[----:B------:R-:W-:Y:S05]  /*12080*/  CALL.REL.NOINC `($__internal_8_$__cuda_sm70_shflsync_bfly_p) ;  /* 0x00000c0000007944 */ /* 0x000fea0003c00000 */
[----:B------:R-:W-:-:S05]  /*12090*/  BRA `(.L_x_2694) ;  /* 0xffff5f4000007947 */ /* 0x000fca000383ffff */
.L_x_2646:
[----:B-1--4-:R-:W-:Y:S01]  /*120a0*/  MOV R228, RZ ;  /* 0x000000ff00e47202 */ /* 0x012fe20000000f00 */
[----:B------:R-:W-:Y:S01]  /*120b0*/  IMAD.MOV.U32 R227, RZ, RZ, R36 ;  /* 0x000000ffffe37224 */ /* 0x000fe200078e0024 */
[----:B------:R-:W-:Y:S01]  /*120c0*/  MOV R2, 0x120f0 ;  /* 0x000120f000027802 */ /* 0x000fe20000000f00 */
[----:B------:R-:W-:Y:S02]  /*120d0*/  IMAD.MOV.U32 R3, RZ, RZ, 0x181f ;  /* 0x0000181fff037424 */ /* 0x000fe400078e00ff */
[----:B------:R-:W-:Y:S05]  /*120e0*/  CALL.REL.NOINC `($__internal_9_$__cuda_sm70_shflsync_idx_p) ;  /* 0x00000c0000007944 */ /* 0x000fea0003c00000 */
[----:B------:R-:W-:Y:S01]  /*120f0*/  MOV R29, R228 ;  /* 0x000000e4001d7202 */ /* 0x000fe20000000f00 */
[----:B------:R-:W-:-:S05]  /*12100*/  BRA `(.L_x_2695) ;  /* 0xffff829000007947 */ /* 0x000fca000383ffff */
.L_x_2649:
[----:B------:R-:W-:Y:S01]  /*12110*/  MOV R228, RZ ;  /* 0x000000ff00e47202 */ /* 0x000fe20000000f00 */
[----:B------:R-:W-:Y:S01]  /*12120*/  IMAD.MOV.U32 R227, RZ, RZ, R0 ;  /* 0x000000ffffe37224 */ /* 0x000fe200078e0000 */
[----:B------:R-:W-:Y:S01]  /*12130*/  MOV R2, 0x12160 ;  /* 0x0001216000027802 */ /* 0x000fe20000000f00 */
[----:B------:R-:W-:Y:S02]  /*12140*/  IMAD.MOV.U32 R3, RZ, RZ, 0x181f ;  /* 0x0000181fff037424 */ /* 0x000fe400078e00ff */
[----:B------:R-:W-:Y:S05]  /*12150*/  CALL.REL.NOINC `($__internal_9_$__cuda_sm70_shflsync_idx_p) ;  /* 0x00000b9000007944 */ /* 0x000fea0003c00000 */
[----:B------:R-:W-:Y:S01]  /*12160*/  MOV R145, R228 ;  /* 0x000000e400917202 */ /* 0x000fe20000000f00 */
[----:B------:R-:W-:-:S05]  /*12170*/  BRA `(.L_x_2696) ;  /* 0xffff92a000007947 */ /* 0x000fca000383ffff */
.L_x_2650:
[----:B------:R-:W-:Y:S01]  /*12180*/  MOV R228, RZ ;  /* 0x000000ff00e47202 */ /* 0x000fe20000000f00 */
[----:B------:R-:W-:Y:S01]  /*12190*/  IMAD.MOV.U32 R227, RZ, RZ, R116 ;  /* 0x000000ffffe37224 */ /* 0x000fe200078e0074 */
[----:B------:R-:W-:Y:S01]  /*121a0*/  MOV R2, 0x121d0 ;  /* 0x000121d000027802 */ /* 0x000fe20000000f00 */
[----:B------:R-:W-:Y:S02]  /*121b0*/  IMAD.MOV.U32 R3, RZ, RZ, 0x181f ;  /* 0x0000181fff037424 */ /* 0x000fe400078e00ff */
[----:B-12---:R-:W-:Y:S05]  /*121c0*/  CALL.REL.NOINC `($__internal_9_$__cuda_sm70_shflsync_idx_p) ;  /* 0x00000b2000007944 */ /* 0x006fea0003c00000 */
        /* <DEDUP_REMOVED lines=16> */
[----:B-1----:R-:W-:Y:S05]  /*122d0*/  CALL.REL.NOINC `($__internal_9_$__cuda_sm70_shflsync_idx_p) ;  /* 0x00000a1000007944 */ /* 0x002fea0003c00000 */
        /* <DEDUP_REMOVED lines=54> */
.L_x_2651:
[----:B------:R-:W-:Y:S02]  /*12640*/  MOV R0, 0x2 ;  /* 0x0000000200007802 */ /* 0x000fe40000000f00 */
        /* <DEDUP_REMOVED lines=16> */
.L_x_2653:
[----:B------:R2:W5:Y:S01]  /*12750*/  LDL R116, [R1] ;  /* 0x0000000001747983 */ /* 0x0005620000100800 */
[----:B-1----:R-:W-:-:S02]  /*12760*/  MOV R0, 0x2 ;  /* 0x0000000200007802 */ /* 0x002fc40000000f00 */
[----:B------:R-:W-:Y:S02]  /*12770*/  MOV R2, 0x12790 ;  /* 0x0001279000027802 */ /* 0x000fe40000000f00 */
[----:B--2--5:R-:W-:Y:S05]  /*12780*/  CALL.REL.NOINC `($__internal_8_$__cuda_sm70_shflsync_bfly_p) ;  /* 0x0000050000007944 */ /* 0x024fea0003c00000 */
[----:B------:R-:W-:Y:S01]  /*12790*/  MOV R4, R0 ;  /* 0x0000000000047202 */ /* 0x000fe20000000f00 */
[----:B------:R-:W-:Y:S05]  /*127a0*/  BRA `(.L_x_2699) ;  /* 0xffffb32000007947 */ /* 0x000fea000383ffff */
.L_x_2654:
[----:B------:R-:W-:Y:S01]  /*127b0*/  IMAD.MOV.U32 R116, RZ, RZ, R4 ;  /* 0x000000ffff747224 */ /* 0x000fe200078e0004 */
[----:B------:R-:W-:Y:S02]  /*127c0*/  MOV R0, 0x1 ;  /* 0x0000000100007802 */ /* 0x000fe40000000f00 */
[----:B------:R-:W-:Y:S02]  /*127d0*/  MOV R2, 0x127f0 ;  /* 0x000127f000027802 */ /* 0x000fe40000000f00 */
[----:B------:R-:W-:Y:S05]  /*127e0*/  CALL.REL.NOINC `($__internal_8_$__cuda_sm70_shflsync_bfly_p) ;  /* 0x000004a000007944 */ /* 0x000fea0003c00000 */
[----:B------:R1:W5:Y:S01]  /*127f0*/  LDL R116, [R1+0x4] ;  /* 0x0000040001747983 */ /* 0x0003620000100800 */
[----:B------:R-:W-:Y:S01]  /*12800*/  FADD.FTZ R4, R4, R0 ;  /* 0x0000000004047221 */ /* 0x000fe20000010000 */
[----:B------:R-:W-:Y:S02]  /*12810*/  MOV R0, 0x2 ;  /* 0x0000000200007802 */ /* 0x000fe40000000f00 */
[----:B------:R-:W-:Y:S02]  /*12820*/  MOV R2, 0x12840 ;  /* 0x0001284000027802 */ /* 0x000fe40000000f00 */
[----:B-1---5:R-:W-:Y:S05]  /*12830*/  CALL.REL.NOINC `($__internal_8_$__cuda_sm70_shflsync_bfly_p) ;  /* 0x0000045000007944 */ /* 0x022fea0003c00000 */
[----:B------:R-:W2:Y:S02]  /*12840*/  LDL.LU R2, [R1+0x4] ;  /* 0x0000040001027983 */ /* 0x000ea40000300800 */
[----:B--2---:R-:W-:Y:S01]  /*12850*/  FADD.FTZ R5, R2, R0 ;  /* 0x0000000002057221 */ /* 0x004fe20000010000 */
[----:B------:R-:W-:-:S02]  /*12860*/  MOV R0, 0x1 ;  /* 0x0000000100007802 */ /* 0x000fc40000000f00 */
[----:B------:R-:W-:Y:S02]  /*12870*/  MOV R2, 0x128a0 ;  /* 0x000128a000027802 */ /* 0x000fe40000000f00 */
[----:B------:R-:W-:Y:S02]  /*12880*/  MOV R116, R5 ;  /* 0x0000000500747202 */ /* 0x000fe40000000f00 */
[----:B------:R-:W-:Y:S05]  /*12890*/  CALL.REL.NOINC `($__internal_8_$__cuda_sm70_shflsync_bfly_p) ;  /* 0x000003f000007944 */ /* 0x000fea0003c00000 */
[----:B------:R-:W-:Y:S01]  /*128a0*/  MOV R3, R0 ;  /* 0x0000000000037202 */ /* 0x000fe20000000f00 */
[----:B------:R-:W-:Y:S05]  /*128b0*/  BRA `(.L_x_2700) ;  /* 0xffffb2a000007947 */ /* 0x000fea000383ffff */
.L_x_2669:
[----:B------:R-:W-:Y:S01]  /*128c0*/  IMAD.MOV.U32 R227, RZ, RZ, R7 ;  /* 0x000000ffffe37224 */ /* 0x000fe200078e0007 */
[----:B------:R-:W-:Y:S01]  /*128d0*/  MOV R228, RZ ;  /* 0x000000ff00e47202 */ /* 0x000fe20000000f00 */
[----:B------:R-:W-:Y:S01]  /*128e0*/  IMAD.MOV.U32 R3, RZ, RZ, 0x181f ;  /* 0x0000181fff037424 */ /* 0x000fe200078e00ff */
[----:B------:R-:W-:Y:S02]  /*128f0*/  MOV R2, 0x12910 ;  /* 0x0001291000027802 */ /* 0x000fe40000000f00 */
[----:B-1----:R-:W-:Y:S05]  /*12900*/  CALL.REL.NOINC `($__internal_9_$__cuda_sm70_shflsync_idx_p) ;  /* 0x000003e000007944 */ /* 0x002fea0003c00000 */
[----:B------:R-:W-:Y:S01]  /*12910*/  MOV R8, R228 ;  /* 0x000000e400087202 */ /* 0x000fe20000000f00 */
[----:B------:R-:W-:Y:S05]  /*12920*/  BRA `(.L_x_2701) ;  /* 0xffffcc8000007947 */ /* 0x000fea000383ffff */
.L_x_2670:
[----:B------:R-:W-:Y:S01]  /*12930*/  IMAD.MOV.U32 R227, RZ, RZ, R9 ;  /* 0x000000ffffe37224 */ /* 0x000fe200078e0009 */
[----:B------:R-:W-:Y:S01]  /*12940*/  MOV R228, RZ ;  /* 0x000000ff00e47202 */ /* 0x000fe20000000f00 */
[----:B------:R-:W-:Y:S01]  /*12950*/  IMAD.MOV.U32 R3, RZ, RZ, 0x181f ;  /* 0x0000181fff037424 */ /* 0x000fe200078e00ff */
[----:B------:R-:W-:-:S02]  /*12960*/  MOV R2, 0x12980 ;  /* 0x0001298000027802 */ /* 0x000fc40000000f00 */
[----:B-123--:R-:W-:Y:S05]  /*12970*/  CALL.REL.NOINC `($__internal_9_$__cuda_sm70_shflsync_idx_p) ;  /* 0x0000037000007944 */ /* 0x00efea0003c00000 */
[----:B------:R-:W-:Y:S01]  /*12980*/  MOV R0, R228 ;  /* 0x000000e400007202 */ /* 0x000fe20000000f00 */
[----:B------:R-:W-:Y:S05]  /*12990*/  BRA `(.L_x_2702) ;  /* 0xffffcc3000007947 */ /* 0x000fea000383ffff */
.L_x_2673:
[----:B------:R-:W-:Y:S01]  /*129a0*/  IMAD.MOV.U32 R227, RZ, RZ, R7 ;  /* 0x000000ffffe37224 */ /* 0x000fe200078e0007 */
[----:B------:R-:W-:Y:S01]  /*129b0*/  MOV R228, 0x1 ;  /* 0x0000000100e47802 */ /* 0x000fe20000000f00 */
[----:B-1----:R-:W-:Y:S01]  /*129c0*/  IMAD.MOV.U32 R3, RZ, RZ, 0x181f ;  /* 0x0000181fff037424 */ /* 0x002fe200078e00ff */
[----:B------:R-:W-:-:S02]  /*129d0*/  MOV R2, 0x129f0 ;  /* 0x000129f000027802 */ /* 0x000fc40000000f00 */
[----:B---34-:R-:W-:Y:S05]  /*129e0*/  CALL.REL.NOINC `($__internal_9_$__cuda_sm70_shflsync_idx_p) ;  /* 0x0000030000007944 */ /* 0x018fea0003c00000 */
[----:B------:R-:W-:Y:S01]  /*129f0*/  IMAD.MOV.U32 R8, RZ, RZ, R228 ;  /* 0x000000ffff087224 */ /* 0x000fe200078e00e4 */
[----:B------:R-:W-:Y:S01]  /*12a00*/  MOV R228, 0x1 ;  /* 0x0000000100e47802 */ /* 0x000fe20000000f00 */
[----:B------:R-:W-:Y:S01]  /*12a10*/  IMAD.MOV.U32 R227, RZ, RZ, R9 ;  /* 0x000000ffffe37224 */ /* 0x000fe200078e0009 */
[----:B------:R-:W-:-:S02]  /*12a20*/  MOV R3, 0x181f ;  /* 0x0000181f00037802 */ /* 0x000fc40000000f00 */
[----:B------:R-:W-:Y:S02]  /*12a30*/  MOV R2, 0x12a50 ;  /* 0x00012a5000027802 */ /* 0x000fe40000000f00 */
[----:B------:R-:W-:Y:S05]  /*12a40*/  CALL.REL.NOINC `($__internal_9_$__cuda_sm70_shflsync_idx_p) ;  /* 0x000002a000007944 */ /* 0x000fea0003c00000 */
[----:B------:R-:W-:Y:S01]  /*12a50*/  MOV R0, R228 ;  /* 0x000000e400007202 */ /* 0x000fe20000000f00 */
[----:B------:R-:W-:Y:S05]  /*12a60*/  BRA `(.L_x_2703) ;  /* 0xffffccf000007947 */ /* 0x000fea000383ffff */
.L_x_2676:
[----:B------:R-:W-:Y:S01]  /*12a70*/  IMAD.MOV.U32 R227, RZ, RZ, R7 ;  /* 0x000000ffffe37224 */ /* 0x000fe200078e0007 */
[----:B------:R-:W-:Y:S01]  /*12a80*/  MOV R228, 0x2 ;  /* 0x0000000200e47802 */ /* 0x000fe20000000f00 */
[----:B-1----:R-:W-:Y:S01]  /*12a90*/  IMAD.MOV.U32 R3, RZ, RZ, 0x181f ;  /* 0x0000181fff037424 */ /* 0x002fe200078e00ff */
[----:B------:R-:W-:Y:S02]  /*12aa0*/  MOV R2, 0x12ac0 ;  /* 0x00012ac000027802 */ /* 0x000fe40000000f00 */
[----:B--234-:R-:W-:Y:S05]  /*12ab0*/  CALL.REL.NOINC `($__internal_9_$__cuda_sm70_shflsync_idx_p) ;  /* 0x0000023000007944 */ /* 0x01cfea0003c00000 */
[----:B------:R-:W-:Y:S01]  /*12ac0*/  MOV R8, R228 ;  /* 0x000000e400087202 */ /* 0x000fe20000000f00 */
[----:B------:R-:W-:Y:S05]  /*12ad0*/  BRA `(.L_x_2704) ;  /* 0xffffcd9000007947 */ /* 0x000fea000383ffff */
.L_x_2677:
[----:B------:R-:W-:Y:S01]  /*12ae0*/  IMAD.MOV.U32 R227, RZ, RZ, R9 ;  /* 0x000000ffffe37224 */ /* 0x000fe200078e0009 */
[----:B------:R-:W-:Y:S01]  /*12af0*/  MOV R228, 0x2 ;  /* 0x0000000200e47802 */ /* 0x000fe20000000f00 */
[----:B-1----:R-:W-:Y:S01]  /*12b00*/  IMAD.MOV.U32 R3, RZ, RZ, 0x181f ;  /* 0x0000181fff037424 */ /* 0x002fe200078e00ff */
[----:B------:R-:W-:Y:S02]  /*12b10*/  MOV R2, 0x12b30 ;  /* 0x00012b3000027802 */ /* 0x000fe40000000f00 */
[----:B--234-:R-:W-:Y:S05]  /*12b20*/  CALL.REL.NOINC `($__internal_9_$__cuda_sm70_shflsync_idx_p) ;  /* 0x000001c000007944 */ /* 0x01cfea0003c00000 */
[----:B------:R-:W-:Y:S01]  /*12b30*/  MOV R0, R228 ;  /* 0x000000e400007202 */ /* 0x000fe20000000f00 */
[----:B------:R-:W-:Y:S05]  /*12b40*/  BRA `(.L_x_2705) ;  /* 0xffffcd4000007947 */ /* 0x000fea000383ffff */
.L_x_2680:
[----:B------:R-:W-:Y:S01]  /*12b50*/  IMAD.MOV.U32 R227, RZ, RZ, R7 ;  /* 0x000000ffffe37224 */ /* 0x000fe200078e0007 */
[----:B------:R-:W-:Y:S01]  /*12b60*/  MOV R228, 0x3 ;  /* 0x0000000300e47802 */ /* 0x000fe20000000f00 */
[----:B--2---:R-:W-:Y:S01]  /*12b70*/  IMAD.MOV.U32 R3, RZ, RZ, 0x181f ;  /* 0x0000181fff037424 */ /* 0x004fe200078e00ff */
[----:B------:R-:W-:-:S02]  /*12b80*/  MOV R2, 0x12ba0 ;  /* 0x00012ba000027802 */ /* 0x000fc40000000f00 */
[----:B-1-34-:R-:W-:Y:S05]  /*12b90*/  CALL.REL.NOINC `($__internal_9_$__cuda_sm70_shflsync_idx_p) ;  /* 0x0000015000007944 */ /* 0x01afea0003c00000 */
        /* <DEDUP_REMOVED lines=8> */
.L_x_2682:
[----:B------:R-:W-:Y:S01]  /*12c20*/  IMAD.MOV.U32 R227, RZ, RZ, R44 ;  /* 0x000000ffffe37224 */ /* 0x000fe200078e002c */
[----:B------:R-:W-:Y:S01]  /*12c30*/  MOV R228, RZ ;  /* 0x000000ff00e47202 */ /* 0x000fe20000000f00 */
[----:B------:R-:W-:Y:S01]  /*12c40*/  IMAD.MOV.U32 R3, RZ, RZ, 0x1f ;  /* 0x0000001fff037424 */ /* 0x000fe200078e00ff */
[----:B------:R-:W-:Y:S02]  /*12c50*/  MOV R2, 0x12c70 ;  /* 0x00012c7000027802 */ /* 0x000fe40000000f00 */
[----:B-123--:R-:W-:Y:S05]  /*12c60*/  CALL.REL.NOINC `($__internal_9_$__cuda_sm70_shflsync_idx_p) ;  /* 0x0000008000007944 */ /* 0x00efea0003c00000 */
[----:B------:R-:W-:Y:S01]  /*12c70*/  MOV R0, R228 ;  /* 0x000000e400007202 */ /* 0x000fe20000000f00 */
[----:B------:R-:W-:Y:S05]  /*12c80*/  BRA `(.L_x_2707) ;  /* 0xffffcea000007947 */ /* 0x000fea000383ffff */
        .weak           $__internal_8_$__cuda_sm70_shflsync_bfly_p
        .type           $__internal_8_$__cuda_sm70_shflsync_bfly_p,@function
        .size           $__internal_8_$__cuda_sm70_shflsync_bfly_p,($__internal_9_$__cuda_sm70_shflsync_idx_p - $__internal_8_$__cuda_sm70_shflsync_bfly_p)
$__internal_8_$__cuda_sm70_shflsync_bfly_p:
[----:B------:R-:W-:Y:S02]  /*12c90*/  MOV R244, 0xffffffff ;  /* 0xffffffff00f47802 */ /* 0x000fe40000000f00 */
[----:B------:R-:W-:Y:S02]  /*12ca0*/  MOV R3, 0x1f ;  /* 0x0000001f00037802 */ /* 0x000fe40000000f00 */
[----:B------:R-:W-:Y:S04]  /*12cb0*/  WARPSYNC R244 ;  /* 0x000000f400007348 */ /* 0x000fe80003800000 */
[----:B------:R1:W2:Y:S02]  /*12cc0*/  SHFL.BFLY PT, R0, R116, R0, R3 ;  /* 0x0c00000074007389 */ /* 0x0002a400000e0003 */
[----:B-1----:R-:W-:-:S04]  /*12cd0*/  MOV R3, 0x0 ;  /* 0x0000000000037802 */ /* 0x002fc80000000f00 */
[----:B--2---:R-:W-:Y:S05]  /*12ce0*/  RET.REL.NODEC R2 `(_ZN7cutlass13device_kernelIN5flash19enable_sm80_to_sm89INS1_16FlashAttnFwdSm80INS1_25CollectiveMainloopFwdSm80ILi8ELi1ELb1EN4cute5tupleIJNS5_1CILi128EEES8_S8_EEELi128ENS_6half_tEfNS_4arch4Sm80ELb1ELb0ELb0ELb0ELb1ELb0ELb1ELb0EEENS1_21CollectiveEpilogueFwdIS9_NS6_IJNS7_ILi1EEESF_SF_EEESA_SC_Li256ELb0ELb1ELb0ELb0EEENS1_30DynamicPersistentTileSchedulerILi256ELi256ELb0ELb1ELb0EEEEEEEEEvNT_6ParamsE) ;  /* 0xfffed31002007950 */ /* 0x004fea0003c3ffff */
        .weak           $__internal_9_$__cuda_sm70_shflsync_idx_p
        .type           $__internal_9_$__cuda_sm70_shflsync_idx_p,@function
        .size           $__internal_9_$__cuda_sm70_shflsync_idx_p,(.L_x_4364 - $__internal_9_$__cuda_sm70_shflsync_idx_p)
$__internal_9_$__cuda_sm70_shflsync_idx_p:
[----:B------:R-:W-:-:S04]  /*12cf0*/  MOV R229, 0xffffffff ;  /* 0xffffffff00e57802 */ /* 0x000fc80000000f00 */
[----:B------:R-:W-:Y:S04]  /*12d00*/  WARPSYNC R229 ;  /* 0x000000e500007348 */ /* 0x000fe80003800000 */
[----:B------:R1:W2:Y:S02]  /*12d10*/  SHFL.IDX PT, R228, R227, R228, R3 ;  /* 0x000000e4e3e47389 */ /* 0x0002a400000e0003 */
[----:B-1----:R-:W-:-:S04]  /*12d20*/  MOV R3, 0x0 ;  /* 0x0000000000037802 */ /* 0x002fc80000000f00 */
[----:B--2---:R-:W-:Y:S05]  /*12d30*/  RET.REL.NODEC R2 `(_ZN7cutlass13device_kernelIN5flash19enable_sm80_to_sm89INS1_16FlashAttnFwdSm80INS1_25CollectiveMainloopFwdSm80ILi8ELi1ELb1EN4cute5tupleIJNS5_1CILi128EEES8_S8_EEELi128ENS_6half_tEfNS_4arch4Sm80ELb1ELb0ELb0ELb0ELb1ELb0ELb1ELb0EEENS1_21CollectiveEpilogueFwdIS9_NS6_IJNS7_ILi1EEESF_SF_EEESA_SC_Li256ELb0ELb1ELb0ELb0EEENS1_30DynamicPersistentTileSchedulerILi256ELi256ELb0ELb1ELb0EEEEEEEEEvNT_6ParamsE) ;  /* 0xfffed2c002007950 */ /* 0x004fea0003c3ffff */
.L_x_2708:
        /* <DEDUP_REMOVED lines=12> */
.L_x_4364:


//--------------------- .text._ZN7cutlass13device_kernelIN5flash19enable_sm80_to_sm89INS1_16FlashAttnFwdSm80INS1_25CollectiveMainloopFwdSm80ILi8ELi1ELb1EN4cute5tupleIJNS5_1CILi128EEES8_S8_EEELi128ENS_6half_tEfNS_4arch4Sm80ELb1ELb0ELb0ELb1ELb1ELb0ELb1ELb0EEENS1_21CollectiveEpilogueFwdIS9_NS6_IJNS7_ILi1EEESF_SF_EEESA_SC_Li256ELb1ELb1ELb0ELb0EEENS1_19SingleTileSchedulerILb1ELb0ELb1ELi128EEEEEEEEEvNT_6ParamsE --------------------------
	.section	.text._ZN7cutlass13device_kernelIN5flash19enable_sm80_to_sm89INS1_16FlashAttnFwdSm80INS1_25CollectiveMainloopFwdSm80ILi8ELi1ELb1EN4cute5tupleIJNS5_1CILi128EEES8_S8_EEELi128ENS_6half_tEfNS_4arch4Sm80ELb1ELb0ELb0ELb1ELb1ELb0ELb1ELb0EEENS1_21CollectiveEpilogueFwdIS9_NS6_IJNS7_ILi1EEESF_SF_EEESA_SC_Li256ELb1ELb1ELb0ELb0EEENS1_19SingleTileSchedulerILb1ELb0ELb1ELi128EEEEEEEEEvNT_6ParamsE,"ax",@progbits
	.sectioninfo	@"SHI_REGISTERS=255"
	.align	128
.text._ZN7cutlass13device_kernelIN5flash19enable_sm80_to_sm89INS1_16FlashAttnFwdSm80INS1_25CollectiveMainloopFwdSm80ILi8ELi1ELb1EN4cute5tupleIJNS5_1CILi128EEES8_S8_EEELi128ENS_6half_tEfNS_4arch4Sm80ELb1ELb0ELb0ELb1ELb1ELb0ELb1ELb0EEENS1_21CollectiveEpilogueFwdIS9_NS6_IJNS7_ILi1EEESF_SF_EEESA_SC_Li256ELb1ELb1ELb0ELb0EEENS1_19SingleTileSchedulerILb1ELb0ELb1ELi128EEEEEEEEEvNT_6ParamsE:
        .type           _ZN7cutlass13device_kernelIN5flash19enable_sm80_to_sm89INS1_16FlashAttnFwdSm80INS1_25CollectiveMainloopFwdSm80ILi8ELi1ELb1EN4cute5tupleIJNS5_1CILi128EEES8_S8_EEELi128ENS_6half_tEfNS_4arch4Sm80ELb1ELb0ELb0ELb1ELb1ELb0ELb1ELb0EEENS1_21CollectiveEpilogueFwdIS9_NS6_IJNS7_ILi1EEESF_SF_EEESA_SC_Li256ELb1ELb1ELb0ELb0EEENS1_19SingleTileSchedulerILb1ELb0ELb1ELi128EEEEEEEEEvNT_6ParamsE,@function
        .size           _ZN7cutlass13device_kernelIN5flash19enable_sm80_to_sm89INS1_16FlashAttnFwdSm80INS1_25CollectiveMainloopFwdSm80ILi8ELi1ELb1EN4cute5tupleIJNS5_1CILi128EEES8_S8_EEELi128ENS_6half_tEfNS_4arch4Sm80ELb1ELb0ELb0ELb1ELb1ELb0ELb1ELb0EEENS1_21CollectiveEpilogueFwdIS9_NS6_IJNS7_ILi1EEESF_SF_EEESA_SC_Li256ELb1ELb1ELb0ELb0EEENS1_19SingleTileSchedulerILb1ELb0ELb1ELi128EEEEEEEEEvNT_6ParamsE,(.L_x_4367 - _ZN7cutlass13device_kernelIN5flash19enable_sm80_to_sm89INS1_16FlashAttnFwdSm80INS1_25CollectiveMainloopFwdSm80ILi8ELi1ELb1EN4cute5tupleIJNS5_1CILi128EEES8_S8_EEELi128ENS_6half_tEfNS_4arch4Sm80ELb1ELb0ELb0ELb1ELb1ELb0ELb1ELb0EEENS1_21CollectiveEpilogueFwdIS9_NS6_IJNS7_ILi1EEESF_SF_EEESA_SC_Li256ELb1ELb1ELb0ELb0EEENS1_19SingleTileSchedulerILb1ELb0ELb1ELi128EEEEEEEEEvNT_6ParamsE)
        .other          _ZN7cutlass13device_kernelIN5flash19enable_sm80_to_sm89INS1_16FlashAttnFwdSm80INS1_25CollectiveMainloopFwdSm80ILi8ELi1ELb1EN4cute5tupleIJNS5_1CILi128EEES8_S8_EEELi128ENS_6half_tEfNS_4arch4Sm80ELb1ELb0ELb0ELb1ELb1ELb0ELb1ELb0EEENS1_21CollectiveEpilogueFwdIS9_NS6_IJNS7_ILi1EEESF_SF_EEESA_SC_Li256ELb1ELb1ELb0ELb0EEENS1_19SingleTileSchedulerILb1ELb0ELb1ELi128EEEEEEEEEvNT_6ParamsE,@"STO_CUDA_ENTRY STV_DEFAULT"
_ZN7cutlass13device_kernelIN5flash19enable_sm80_to_sm89INS1_16FlashAttnFwdSm80INS1_25CollectiveMainloopFwdSm80ILi8ELi1ELb1EN4cute5tupleIJNS5_1CILi128EEES8_S8_EEELi128ENS_6half_tEfNS_4arch4Sm80ELb1ELb0ELb0ELb1ELb1ELb0ELb1ELb0EEENS1_21CollectiveEpilogueFwdIS9_NS6_IJNS7_ILi1EEESF_SF_EEESA_SC_Li256ELb1ELb1ELb0ELb0EEENS1_19SingleTileSchedulerILb1ELb0ELb1ELi128EEEEEEEEEvNT_6ParamsE:
        /* <DEDUP_REMOVED lines=20> */
.L_x_2710:
        /* <DEDUP_REMOVED lines=13> */
.L_x_2712:
[----:B------:R-:W-:Y:S02]  /*0210*/  ULDC UR5, c[0x0][0x54c] ;  /* 0x0001530000057ab9 */ /* 0x000fe40000000800 */
.L_x_2711:
[----:B------:R-:W-:Y:S02]  /*0220*/  ULDC UR4, c[0x0][0x548] ;  /* 0x0001520000047ab9 */ /* 0x000fe40000000800 */
[----:B------:R-:W-:-:S02]  /*0230*/  USHF.L.U32 UR7, UR7, 0x7, URZ ;  /* 0x0000000707077899 */ /* 0x000fc4000800063f */
[----:B------:R-:W-:-:S04]  /*0240*/  UIMAD UR4, UR5, UR4, URZ ;  /* 0x00000004050472a4 */ /* 0x000fc8000f8e023f */
[----:B------:R-:W-:-:S04]  /*0250*/  UISETP.GE.AND UP0, UPT, UR7, UR4, UPT ;  /* 0x000000040700728c */ /* 0x000fc8000bf06270 */
[----:B------:R-:W-:Y:S01]  /*0260*/  USEL UR13, UR13, 0xffffffff, !UP0 ;  /* 0xffffffff0d0d7887 */ /* 0x000fe2000c000000 */
[----:B------:R-:W-:Y:S05]  /*0270*/  BRA `(.L_x_2713) ;  /* 0x000001b000007947 */ /* 0x000fea0003800000 */
.L_x_2709:
        /* <DEDUP_REMOVED lines=8> */
.L_x_2714:
        /* <DEDUP_REMOVED lines=13> */
.L_x_2716:
[----:B------:R-:W-:Y:S02]  /*03d0*/  ULDC UR5, c[0x0][0x54c] ;  /* 0x0001530000057ab9 */ /* 0x000fe40000000800 */
.L_x_2715:
[----:B------:R-:W-:Y:S02]  /*03e0*/  ULDC UR4, c[0x0][0x548] ;  /* 0x0001520000047ab9 */ /* 0x000fe40000000800 */
[----:B------:R-:W-:-:S02]  /*03f0*/  USHF.L.U32 UR7, UR7, 0x7, URZ ;  /* 0x0000000707077899 */ /* 0x000fc4000800063f */
[----:B------:R-:W-:-:S04]  /*0400*/  UIMAD UR4, UR5, UR4, URZ ;  /* 0x00000004050472a4 */ /* 0x000fc8000f8e023f */
[----:B------:R-:W-:-:S04]  /*0410*/  UISETP.GE.AND UP0, UPT, UR7, UR4, UPT ;  /* 0x000000040700728c */ /* 0x000fc8000bf06270 */
[----:B------:R-:W-:-:S06]  /*0420*/  USEL UR13, UR13, 0xffffffff, !UP0 ;  /* 0xffffffff0d0d7887 */ /* 0x000fcc000c000000 */
.L_x_2713:
        /* <DEDUP_REMOVED lines=42> */
[----:B------:R1:W2:Y:S04]  /*06d0*/  LDG.E R0, [R6.64] ;  /* 0x0000000e06007981 */ /* 0x0002a8000c1e1900 */
[----:B-1----:R-:W3:Y:S01]  /*06e0*/  LDG.E R6, [R6.64+0x4] ;  /* 0x0000040e06067981 */ /* 0x002ee2000c1e1900 */
[----:B--2---:R-:W1:Y:S08]  /*06f0*/  R2UR UR12, R0 ;  /* 0x00000000000c73c2 */ /* 0x004e7000000e0000 */
[----:B---3--:R-:W1:Y:S02]  /*0700*/  R2UR UR4, R6 ;  /* 0x00000000060473c2 */ /* 0x008e6400000e0000 */
[----:B-1----:R-:W-:-:S06]  /*0710*/  UIADD3 UR12, -UR12, UR4, URZ ;  /* 0x000000040c0c7290 */ /* 0x002fcc000fffe13f */
.L_x_2717:
        /* <DEDUP_REMOVED lines=10> */
.L_x_2718:
        /* <DEDUP_REMOVED lines=12> */
.L_x_2719:
[----:B------:R-:W-:Y:S01]  /*0880*/  ULDC UR4, c[0x0][0x2c4] ;  /* 0x0000b10000047ab9 */ /* 0x000fe20000000800 */
[----:B------:R-:W-:Y:S01]  /*0890*/  PLOP3.LUT P2, PT, PT, PT, PT, 0x80, 0x0 ;  /* 0x000000000000781c */ /* 0x000fe20003f4f070 */
[----:B------:R-:W-:Y:S01]  /*08a0*/  UISETP.NE.AND UP1, UPT, UR4, 0x1, UPT ;  /* 0x000000010400788c */ /* 0x000fe2000bf25270 */
[----:B------:R-:W-:Y:S01]  /*08b0*/  IMAD.MOV.U32 R3, RZ, RZ, RZ ;  /* 0x000000ffff037224 */ /* 0x000fe200078e00ff */
[----:B------:R-:W-:Y:S01]  /*08c0*/  UMOV UR10, UR7 ;  /* 0x00000007000a7c82 */ /* 0x000fe20008000000 */
[----:B------:R-:W-:Y:S01]  /*08d0*/  IMAD.MOV.U32 R114, RZ, RZ, RZ ;  /* 0x000000ffff727224 */ /* 0x000fe200078e00ff */
[----:B------:R-:W-:Y:S01]  /*08e0*/  ULDC.64 UR4, c[0x0][0x2c8] ;  /* 0x0000b20000047ab9 */ /* 0x000fe20000000a00 */
[----:B------:R-:W-:Y:S01]  /*08f0*/  MOV R4, RZ ;  /* 0x000000ff00047202 */ /* 0x000fe20000000f00 */
[----:B------:R-:W-:Y:S01]  /*0900*/  UIADD3 UR8, -UR11, UR8, URZ ;  /* 0x000000080b087290 */ /* 0x000fe2000fffe13f */
[----:B------:R-:W-:Y:S01]  /*0910*/  IMAD.MOV.U32 R112, RZ, RZ, RZ ;  /* 0x000000ffff707224 */ /* 0x000fe200078e00ff */
        /* <DEDUP_REMOVED lines=36> */
[----:B------:R-:W-:Y:S01]  /*0b60*/  CS2R R74, SRZ ;  /* 0x00000000004a7805 */ /* 0x000fe2000001ff00 */
        /* <DEDUP_REMOVED lines=9> */
[----:B------:R-:W-:Y:S01]  /*0c00*/  CS2R R6, SRZ ;  /* 0x0000000000067805 */ /* 0x000fe2000001ff00 */
        /* <DEDUP_REMOVED lines=12> */
[CC--:B------:R-:W-:Y:S01]  /*0cd0*/  LEA.HI R237, R112.reuse, R5.reuse, RZ, 0x6 ;  /* 0x0000000570ed7211 */ /* 0x0c0fe200078f30ff */
[----:B------:R1:W2:Y:S01]  /*0ce0*/  @P0 LDG.E R0, [R2.64] ;  /* 0x0000000e02000981 */ /* 0x0002a2000c1e1900 */
[----:B------:R-:W-:Y:S01]  /*0cf0*/  IMAD.MOV.U32 R235, RZ, RZ, RZ ;  /* 0x000000ffffeb7224 */ /* 0x000fe200078e00ff */
[----:B-1----:R-:W-:Y:S01]  /*0d00*/  LEA.HI R3, R112, R5, RZ, 0x3 ;  /* 0x0000000570037211 */ /* 0x002fe200078f18ff */
[----:B------:R-:W-:-:S03]  /*0d10*/  IMAD.MOV.U32 R2, RZ, RZ, c[0x0][0x2b8] ;  /* 0x0000ae00ff027624 */ /* 0x000fc600078e00ff */
[----:B------:R-:W-:Y:S02]  /*0d20*/  LOP3.LUT R20, R3, 0xfffffff8, RZ, 0xc0, !PT ;  /* 0xfffffff803147812 */ /* 0x000fe400078ec0ff */
[----:B------:R-:W-:Y:S01]  /*0d30*/  SHF.R.S32.HI R3, RZ, 0x3, R3 ;  /* 0x00000003ff037819 */ /* 0x000fe20000011403 */
[----:B------:R-:W-:Y:S01]  /*0d40*/  BAR.SYNC.DEFER_BLOCKING 0x0 ;  /* 0x0000000000007b1d */ /* 0x000fe20000010000 */
[----:B------:R-:W-:Y:S01]  /*0d50*/  ISETP.NE.AND P3, PT, R2, 0x1, PT ;  /* 0x000000010200780c */ /* 0x000fe20003f65270 */
[----:B------:R-:W-:-:S04]  /*0d60*/  IMAD.IADD R20, R5, 0x1, -R20 ;  /* 0x0000000105147824 */ /* 0x000fc800078e0a14 */
[----:B------:R-:W-:Y:S01]  /*0d70*/  IMAD R238, R20, 0x20, R3 ;  /* 0x0000002014ee7824 */ /* 0x000fe200078e0203 */
[----:B--2---:R1:W2:Y:S02]  /*0d80*/  @P0 R2UR UR20, R0 ;  /* 0x00000000001403c2 */ /* 0x0042a400000e0000 */
[----:B--2---:R-:W-:Y:S02]  /*0d90*/  @!UP0 UMOV UR20, UR13 ;  /* 0x0000000d00148c82 */ /* 0x004fe40008000000 */
[----:B------:R-:W-:Y:S02]  /*0da0*/  USHF.R.S32.HI UR6, URZ, 0x1f, UR20 ;  /* 0x0000001f3f067899 */ /* 0x000fe40008011414 */
[----:B------:R-:W-:Y:S02]  /*0db0*/  UIMAD.WIDE.U32 UR18, UR20, UR4, URZ ;  /* 0x00000004141272a5 */ /* 0x000fe4000f8e003f */
[----:B------:R-:W-:-:S04]  /*0dc0*/  UIMAD UR6, UR6, UR4, URZ ;  /* 0x00000004060672a4 */ /* 0x000fc8000f8e023f */
[----:B------:R-:W-:Y:S01]  /*0dd0*/  UIMAD UR6, UR20, UR5, UR6 ;  /* 0x00000005140672a4 */ /* 0x000fe2000f8e0206 */
[----:B-1----:R-:W-:-:S03]  /*0de0*/  IMAD.U32 R0, RZ, RZ, UR7 ;  /* 0x00000007ff007e24 */ /* 0x002fc6000f8e00ff */
        /* <DEDUP_REMOVED lines=22> */
[----:B------:R-:W-:Y:S01]  /*0f50*/  USEL UR21, UR13, URZ, !UP2 ;  /* 0x0000003f0d157287 */ /* 0x000fe2000d000000 */
[----:B------:R-:W-:Y:S01]  /*0f60*/  IMAD.SHL.U32 R10, R3, 0x40, RZ ;  /* 0x00000040030a7824 */ /* 0x000fe200078e00ff */
[----:B------:R-:W-:Y:S01]  /*0f70*/  ULDC.64 UR4, c[0x0][0x1b8] ;  /* 0x00006e0000047ab9 */ /* 0x000fe20000000a00 */
[----:B------:R-:W-:Y:S01]  /*0f80*/  IMAD.SHL.U32 R205, R20, 0x8, RZ ;  /* 0x0000000814cd7824 */ /* 0x000fe200078e00ff */
[----:B------:R-:W-:Y:S01]  /*0f90*/  UIADD3 UR23, UR23, UR20, URZ ;  /* 0x0000001417177290 */ /* 0x000fe2000fffe03f */
[----:B------:R-:W-:Y:S01]  /*0fa0*/  IMAD.MOV.U32 R7, RZ, RZ, R0 ;  /* 0x000000ffff077224 */ /* 0x000fe200078e0000 */
[----:B------:R-:W-:Y:S01]  /*0fb0*/  UIMAD UR17, UR16, UR4, URZ ;  /* 0x00000004101172a4 */ /* 0x000fe2000f8e023f */
[----:B------:R-:W-:Y:S01]  /*0fc0*/  LOP3.LUT R10, R10, 0x1c0, RZ, 0xc0, !PT ;  /* 0x000001c00a0a7812 */ /* 0x000fe200078ec0ff */
[----:B------:R-:W-:Y:S01]  /*0fd0*/  USHF.R.S32.HI UR20, URZ, 0x1f, UR13 ;  /* 0x0000001f3f147899 */ /* 0x000fe2000801140d */
[----:B------:R-:W-:Y:S01]  /*0fe0*/  @P1 IMAD.HI.U32 R2, R0, c[0x0][0x2c8], RZ ;  /* 0x0000b20000021a27 */ /* 0x000fe200078e00ff */
[----:B------:R-:W-:Y:S01]  /*0ff0*/  UIMAD UR17, UR9, UR5, UR17 ;  /* 0x00000005091172a4 */ /* 0x000fe2000f8e0211 */
[----:B------:R-:W-:Y:S01]  /*1000*/  ISETP.GE.AND P6, PT, R205, c[0x0][0x198], PT ;  /* 0x00006600cd007a0c */ /* 0x000fe20003fc6270 */
[----:B------:R-:W-:Y:S01]  /*1010*/  UIMAD.WIDE.U32 UR22, UR9, UR4, UR22 ;  /* 0x00000004091672a5 */ /* 0x000fe2000f8e0016 */
[----:B------:R-:W-:Y:S01]  /*1020*/  IMAD.SHL.U32 R237, R237, 0x8, RZ ;  /* 0x00000008eded7824 */ /* 0x000fe200078e00ff */
[----:B------:R-:W-:Y:S01]  /*1030*/  USEL UR20, UR20, URZ, !UP2 ;  /* 0x0000003f14147287 */ /* 0x000fe2000d000000 */
[----:B------:R-:W-:Y:S01]  /*1040*/  @P0 SHF.R.U32.HI R7, RZ, c[0x0][0x2cc], R2 ;  /* 0x0000b300ff070a19 */ /* 0x000fe20000011602 */
[----:B------:R-:W-:Y:S01]  /*1050*/  ULDC.64 UR4, c[0x0][0x1c0] ;  /* 0x0000700000047ab9 */ /* 0x000fe20000000a00 */
[----:B------:R-:W-:Y:S01]  /*1060*/  LEA.HI R12, R112, R5, RZ, 0x4 ;  /* 0x00000005700c7211 */ /* 0x000fe200078f20ff */
[----:B------:R-:W-:Y:S01]  /*1070*/  UIMAD UR20, UR20, UR4, URZ ;  /* 0x00000004141472a4 */ /* 0x000fe2000f8e023f */
[--C-:B------:R-:W-:Y:S01]  /*1080*/  SHF.R.S32.HI R4, RZ, 0x1f, R7.reuse ;  /* 0x0000001fff047819 */ /* 0x100fe20000011407 */
[----:B------:R-:W-:Y:S01]  /*1090*/  UIADD3 UR23, UR23, UR17, URZ ;  /* 0x0000001117177290 */ /* 0x000fe2000fffe03f */
[----:B------:R-:W-:Y:S01]  /*10a0*/  IMAD.MOV R2, RZ, RZ, -R7 ;  /* 0x000000ffff027224 */ /* 0x000fe200078e0a07 */
[----:B------:R-:W-:Y:S01]  /*10b0*/  UIMAD UR5, UR21, UR5, UR20 ;  /* 0x00000005150572a4 */ /* 0x000fe2000f8e0214 */
[----:B------:R-:W-:Y:S01]  /*10c0*/  IADD3 R24, R205, 0x40, RZ ;  /* 0x00000040cd187810 */ /* 0x000fe20007ffe0ff */
[----:B------:R-:W-:Y:S01]  /*10d0*/  UIMAD.WIDE.U32 UR22, UR21, UR4, UR22 ;  /* 0x00000004151672a5 */ /* 0x000fe2000f8e0016 */
[----:B------:R-:W-:Y:S01]  /*10e0*/  IMAD R2, R2, c[0x0][0x2c4], R0 ;  /* 0x0000b10002027a24 */ /* 0x000fe200078e0200 */
[----:B------:R-:W-:Y:S01]  /*10f0*/  UISETP.GE.AND UP0, UPT, UR7, 0x2, UPT ;  /* 0x000000020700788c */ /* 0x000fe2000bf06270 */
[----:B------:R-:W-:Y:S01]  /*1100*/  IMAD R4, R4, c[0x0][0x1b0], RZ ;  /* 0x00006c0004047a24 */ /* 0x000fe200078e02ff */
[----:B------:R-:W-:Y:S01]  /*1110*/  UIADD3 UR5, UR23, UR5, URZ ;  /* 0x0000000517057290 */ /* 0x000fe2000fffe03f */
[----:B------:R-:W-:Y:S01]  /*1120*/  SHF.R.S32.HI R204, RZ, 0x1f, R24 ;  /* 0x0000001fffcc7819 */ /* 0x000fe20000011418 */
[----:B-1----:R-:W-:Y:S01]  /*1130*/  IMAD.U32 R9, RZ, RZ, UR23 ;  /* 0x00000017ff097e24 */ /* 0x002fe2000f8e00ff */
[----:B------:R-:W-:Y:S01]  /*1140*/  SHF.R.S32.HI R0, RZ, 0x1f, R2 ;  /* 0x0000001fff007819 */ /* 0x000fe20000011402 */
[----:B------:R-:W-:Y:S01]  /*1150*/  IMAD.U32 R8, RZ, RZ, UR22 ;  /* 0x00000016ff087e24 */ /* 0x000fe2000f8e00ff */
[----:B------:R-:W-:Y:S01]  /*1160*/  ULDC UR4, c[0x0][0x2c4] ;  /* 0x0000b10000047ab9 */ /* 0x000fe20000000800 */
[----:B------:R-:W-:Y:S01]  /*1170*/  IMAD.U32 R9, RZ, RZ, UR5 ;  /* 0x00000005ff097e24 */ /* 0x000fe2000f8e00ff */
[----:B------:R-:W-:Y:S01]  /*1180*/  UIMAD UR4, UR12, UR4, URZ ;  /* 0x000000040c0472a4 */ /* 0x000fe2000f8e023f */
[C---:B------:R-:W-:Y:S01]  /*1190*/  IMAD R4, R7.reuse, c[0x0][0x1b4], R4 ;  /* 0x00006d0007047a24 */ /* 0x040fe200078e0204 */
[----:B------:R-:W-:Y:S01]  /*11a0*/  LEA.HI R204, R204, R24, RZ, 0x3 ;  /* 0x00000018cccc7211 */ /* 0x000fe200078f18ff */
[----:B------:R-:W-:Y:S01]  /*11b0*/  IMAD.WIDE.U32 R8, R7, c[0x0][0x1b0], R8 ;  /* 0x00006c0007087a25 */ /* 0x000fe200078e0008 */
[----:B------:R-:W-:Y:S01]  /*11c0*/  ISETP.GE.AND P5, PT, R24, c[0x0][0x198], PT ;  /* 0x0000660018007a0c */ /* 0x000fe20003fa6270 */
[----:B------:R-:W-:Y:S01]  /*11d0*/  ULEA UR22, UR7, 0xffffff80, 0x7 ;  /* 0xffffff8007167891 */ /* 0x000fe2000f8e383f */
[----:B------:R-:W-:Y:S01]  /*11e0*/  LOP3.LUT R204, R204, 0xfffffff8, RZ, 0xc0, !PT ;  /* 0xfffffff8cccc7812 */ /* 0x000fe200078ec0ff */
[----:B------:R-:W-:-:S02]  /*11f0*/  IMAD R0, R0, c[0x0][0x1a8], RZ ;  /* 0x00006a0000007a24 */ /* 0x000fc400078e02ff */
[----:B------:R-:W-:Y:S01]  /*1200*/  IMAD.IADD R9, R9, 0x1, R4 ;  /* 0x0000000109097824 */ /* 0x000fe200078e0204 */
[----:B------:R-:W-:Y:S01]  /*1210*/  SHF.R.U32.HI R4, RZ, 0x3, R10 ;  /* 0x00000003ff047819 */ /* 0x000fe2000001160a */
[----:B------:R-:W-:Y:S01]  /*1220*/  IMAD R0, R2, c[0x0][0x1ac], R0 ;  /* 0x00006b0002007a24 */ /* 0x000fe200078e0200 */
[----:B------:R-:W-:Y:S01]  /*1230*/  LOP3.LUT R10, R10, 0x38, R205, 0xf8, !PT ;  /* 0x000000380a0a7812 */ /* 0x000fe200078ef8cd */
[----:B------:R-:W-:Y:S01]  /*1240*/  IMAD.WIDE.U32 R8, R2, c[0x0][0x1a8], R8 ;  /* 0x00006a0002087a25 */ /* 0x000fe200078e0008 */
[----:B------:R-:W-:Y:S01]  /*1250*/  UIADD3 UR22, UR8, -UR22, URZ ;  /* 0x8000001608167290 */ /* 0x000fe2000fffe03f */
[----:B------:R-:W-:Y:S02]  /*1260*/  SHF.R.S32.HI R206, RZ, 0x1f, R204 ;  /* 0x0000001fffce7819 */ /* 0x000fe400000114cc */
[----:B------:R-:W-:Y:S01]  /*1270*/  IMAD.MOV R2, RZ, RZ, -R6 ;  /* 0x000000ffff027224 */ /* 0x000fe200078e0a06 */
[----:B------:R-:W-:Y:S01]  /*1280*/  LEA R6, P0, R8, c[0x0][0x160], 0x1 ;  /* 0x0000580008067a11 */ /* 0x000fe200078008ff */
[----:B------:R-:W-:Y:S01]  /*1290*/  IMAD.IADD R0, R9, 0x1, R0 ;  /* 0x0000000109007824 */ /* 0x000fe200078e0200 */
[----:B------:R-:W-:Y:S01]  /*12a0*/  LOP3.LUT R10, R10, R4, RZ, 0x3c, !PT ;  /* 0x000000040a0a7212 */ /* 0x000fe200078e3cff */
[----:B------:R-:W-:Y:S01]  /*12b0*/  IMAD R236, R2, c[0x0][0x2b8], R236 ;  /* 0x0000ae0002ec7a24 */ /* 0x000fe200078e02ec */
[----:B------:R-:W-:Y:S01]  /*12c0*/  IADD3 R2, R3, UR10, RZ ;  /* 0x0000000a03027c10 */ /* 0x000fe2000fffe0ff */
[----:B------:R-:W-:Y:S01]  /*12d0*/  IMAD.WIDE R38, R205, 0x2, RZ ;  /* 0x00000002cd267825 */ /* 0x000fe200078e02ff */
[----:B------:R-:W-:-:S02]  /*12e0*/  LEA.HI.X R0, R8, c[0x0][0x164], R0, 0x1, P0 ;  /* 0x0000590008007a11 */ /* 0x000fc400000f0c00 */
[----:B------:R-:W-:Y:S01]  /*12f0*/  SHFL.IDX PT, R8, R6, RZ, 0x181f ;  /* 0x00181fff06087589 */ /* 0x000fe200000e0000 */
[----:B------:R-:W-:Y:S02]  /*1300*/  ISETP.GE.AND P0, PT, R2, UR4, PT ;  /* 0x0000000402007c0c */ /* 0x000fe4000bf06270 */
[----:B------:R-:W-:Y:S01]  /*1310*/  LOP3.LUT R237, R10, 0xfffffe00, R237, 0xf8, !PT ;  /* 0xfffffe000aed7812 */ /* 0x000fe200078ef8ed */
[----:B------:R-:W1:Y:S01]  /*1320*/  SHFL.IDX PT, R9, R0, RZ, 0x181f ;  /* 0x00181fff00097589 */ /* 0x000e6200000e0000 */
[----:B------:R-:W-:Y:S01]  /*1330*/  SHF.R.S32.HI R22, RZ, 0x1f, R236 ;  /* 0x0000001fff167819 */ /* 0x000fe200000114ec */
[----:B------:R-:W-:Y:S01]  /*1340*/  IMAD.WIDE.U32 R10, R236, c[0x0][0x1e0], RZ ;  /* 0x00007800ec0a7a25 */ /* 0x000fe200078e00ff */
[----:B------:R-:W-:Y:S02]  /*1350*/  IADD3 R7, R2, 0x20, RZ ;  /* 0x0000002002077810 */ /* 0x000fe40007ffe0ff */
[----:B------:R-:W-:Y:S01]  /*1360*/  SHF.R.S32.HI R4, RZ, 0x4, R12 ;  /* 0x00000004ff047819 */ /* 0x000fe2000001140c */
[----:B------:R-:W-:Y:S01]  /*1370*/  IMAD.SHL.U32 R237, R237, 0x2, RZ ;  /* 0x00000002eded7824 */ /* 0x000fe200078e00ff */
[----:B------:R-:W-:Y:S01]  /*1380*/  ISETP.GE.AND P4, PT, R7, UR4, PT ;  /* 0x0000000407007c0c */ /* 0x000fe2000bf86270 */
[----:B------:R-:W-:Y:S01]  /*1390*/  IMAD R18, R22, c[0x0][0x1e0], RZ ;  /* 0x0000780016127a24 */ /* 0x000fe200078e02ff */
[----:B------:R-:W-:Y:S01]  /*13a0*/  IADD3 R7, R2, 0x40, RZ ;  /* 0x0000004002077810 */ /* 0x000fe20007ffe0ff */
[----:B------:R-:W-:Y:S01]  /*13b0*/  IMAD R22, R22, c[0x0][0x208], RZ ;  /* 0x0000820016167a24 */ /* 0x000fe200078e02ff */
[----:B------:R-:W-:Y:S01]  /*13c0*/  IADD3 R2, R2, 0x60, RZ ;  /* 0x0000006002027810 */ /* 0x000fe20007ffe0ff */
[----:B------:R-:W-:Y:S01]  /*13d0*/  IMAD R18, R236, c[0x0][0x1e4], R18 ;  /* 0x00007900ec127a24 */ /* 0x000fe200078e0212 */
[----:B------:R-:W-:Y:S01]  /*13e0*/  LEA.HI R234, R12, R4, RZ, 0x1 ;  /* 0x000000040cea7211 */ /* 0x000fe200078f08ff */
[----:B------:R-:W-:Y:S01]  /*13f0*/  IMAD R22, R236, c[0x0][0x20c], R22 ;  /* 0x00008300ec167a24 */ /* 0x000fe200078e0216 */
[----:B------:R-:W-:Y:S01]  /*1400*/  ISETP.GE.AND P2, PT, R7, UR4, PT ;  /* 0x0000000407007c0c */ /* 0x000fe2000bf46270 */
[----:B------:R-:W-:Y:S01]  /*1410*/  IMAD.IADD R19, R11, 0x1, R18 ;  /* 0x000000010b137824 */ /* 0x000fe200078e0212 */
[----:B------:R-:W-:Y:S01]  /*1420*/  ISETP.GE.AND P1, PT, R2, UR4, PT ;  /* 0x0000000402007c0c */ /* 0x000fe2000bf26270 */
[----:B------:R-:W-:Y:S01]  /*1430*/  ULDC.64 UR4, c[0x0][0x1e8] ;  /* 0x00007a0000047ab9 */ /* 0x000fe20000000a00 */
[----:B------:R-:W-:Y:S01]  /*1440*/  IMAD.MOV.U32 R18, RZ, RZ, R10 ;  /* 0x000000ffff127224 */ /* 0x000fe200078e000a */
[----:B------:R-:W-:Y:S01]  /*1450*/  LOP3.LUT R234, R234, 0xfffffffe, RZ, 0xc0, !PT ;  /* 0xfffffffeeaea7812 */ /* 0x000fe200078ec0ff */
[----:B------:R-:W-:Y:S01]  /*1460*/  UIMAD.WIDE.U32 UR20, UR9, UR4, URZ ;  /* 0x00000004091472a5 */ /* 0x000fe2000f8e003f */
[----:B------:R-:W-:Y:S01]  /*1470*/  SHFL.IDX PT, R10, R6, 0x2, 0x181f ;  /* 0x00581f00060a7f89 */ /* 0x000fe200000e0000 */
[----:B------:R-:W-:Y:S01]  /*1480*/  UIMAD UR4, UR16, UR4, URZ ;  /* 0x00000004100472a4 */ /* 0x000fe2000f8e023f */
[----:B-1----:R-:W-:Y:S01]  /*1490*/  @!P0 IMAD.WIDE R14, R205, 0x2, R8 ;  /* 0x00000002cd0e8825 */ /* 0x002fe200078e0208 */
[----:B------:R-:W-:Y:S01]  /*14a0*/  LOP3.LUT R12, R12, 0xfffffff0, RZ, 0xc0, !PT ;  /* 0xfffffff00c0c7812 */ /* 0x000fe200078ec0ff */
[----:B------:R-:W1:Y:S01]  /*14b0*/  SHFL.IDX PT, R11, R0, 0x2, 0x181f ;  /* 0x00581f00000b7f89 */ /* 0x000e6200000e0000 */
[----:B------:R-:W-:Y:S01]  /*14c0*/  UIMAD UR4, UR9, UR5, UR4 ;  /* 0x00000005090472a4 */ /* 0x000fe2000f8e0204 */
[----:B------:R-:W-:Y:S01]  /*14d0*/  IMAD.IADD R234, R4, 0x1, -R234 ;  /* 0x0000000104ea7824 */ /* 0x000fe200078e0aea */
[----:B------:R-:W-:Y:S01]  /*14e0*/  IADD3 R36, -R3, UR22, RZ ;  /* 0x0000001603247c10 */ /* 0x000fe2000fffe1ff */
[----:B------:R3:W-:Y:S01]  /*14f0*/  @!P0 LDGSTS.E.BYPASS.LTC128B.128 [R237+0x100], [R14.64], !P6 ;  /* 0x001000000eed8fae */ /* 0x0007e2000f101d4e */
[----:B------:R-:W-:Y:S01]  /*1500*/  @!P0 IMAD.WIDE R8, R204, 0x2, R8 ;  /* 0x00000002cc088825 */ /* 0x000fe200078e0208 */
[----:B------:R-:W-:Y:S01]  /*1510*/  UIADD3 UR17, UR21, UR4, URZ ;  /* 0x0000000415117290 */ /* 0x000fe2000fffe03f */
[----:B------:R-:W-:Y:S01]  /*1520*/  IADD3 R244, R237, 0x100, RZ ;  /* 0x00000100edf47810 */ /* 0x000fe20007ffe0ff */
[----:B------:R-:W-:Y:S01]  /*1530*/  SHFL.IDX PT, R7, R0, 0x3, 0x181f ;  /* 0x00781f0000077f89 */ /* 0x000fe200000e0000 */
[----:B------:R-:W-:Y:S01]  /*1540*/  IMAD.IADD R12, R5, 0x1, -R12 ;  /* 0x00000001050c7824 */ /* 0x000fe200078e0a0c */
[----:B------:R-:W-:Y:S01]  /*1550*/  ULDC.64 UR4, c[0x0][0x210] ;  /* 0x0000840000047ab9 */ /* 0x000fe20000000a00 */
[----:B------:R-:W-:Y:S01]  /*1560*/  IMAD.SHL.U32 R3, R3, 0x8, RZ ;  /* 0x0000000803037824 */ /* 0x000fe200078e00ff */
[----:B------:R4:W-:Y:S01]  /*1570*/  @!P0 LDGSTS.E.BYPASS.LTC128B.128 [R237+0x4100], [R8.64], !P5 ;  /* 0x0410000008ed8fae */ /* 0x0009e2000e901d4e */
[----:B------:R-:W-:Y:S01]  /*1580*/  UIMAD UR16, UR16, UR4, URZ ;  /* 0x00000004101072a4 */ /* 0x000fe2000f8e023f */
[----:B------:R-:W-:Y:S01]  /*1590*/  SHF.R.S32.HI R2, RZ, 0x1f, R12 ;  /* 0x0000001fff027819 */ /* 0x000fe2000001140c */
[----:B------:R-:W-:Y:S01]  /*15a0*/  UIMAD.WIDE.U32 UR24, UR9, UR4, URZ ;  /* 0x00000004091872a5 */ /* 0x000fe2000f8e003f */
[----:B------:R-:W-:Y:S01]  /*15b0*/  IADD3 R243, R237, 0x4100, RZ ;  /* 0x00004100edf37810 */ /* 0x000fe20007ffe0ff */
[----:B------:R-:W-:Y:S01]  /*15c0*/  UIMAD UR16, UR9, UR5, UR16 ;  /* 0x00000005091072a4 */ /* 0x000fe2000f8e0210 */
[----:B------:R-:W-:-:S02]  /*15d0*/  LEA.HI R2, R2, R12, RZ, 0x3 ;  /* 0x0000000c02027211 */ /* 0x000fc400078f18ff */
[C---:B------:R-:W-:Y:S01]  /*15e0*/  IADD3 R242, R237.reuse, 0x1100, RZ ;  /* 0x00001100edf27810 */ /* 0x040fe20007ffe0ff */
[----:B------:R-:W-:Y:S01]  /*15f0*/  UIADD3 UR16, UR25, UR16, URZ ;  /* 0x0000001019107290 */ /* 0x000fe2000fffe03f */
[C---:B------:R-:W-:Y:S01]  /*1600*/  IADD3 R241, R237.reuse, 0x5100, RZ ;  /* 0x00005100edf17810 */ /* 0x040fe20007ffe0ff */
[----:B-1----:R-:W-:Y:S01]  /*1610*/  @!P2 IMAD.WIDE R26, R204, 0x2, R10 ;  /* 0x00000002cc1aa825 */ /* 0x002fe200078e020a */
[C---:B------:R-:W-:Y:S02]  /*1620*/  IADD3 R240, R237.reuse, 0x2100, RZ ;  /* 0x00002100edf07810 */ /* 0x040fe40007ffe0ff */
[----:B------:R-:W-:Y:S01]  /*1630*/  IADD3 R239, R237, 0x6100, RZ ;  /* 0x00006100edef7810 */ /* 0x000fe20007ffe0ff */
[----:B---3--:R-:W-:Y:S04]  /*1640*/  SHFL.IDX PT, R14, R6, 0x1, 0x181f ;  /* 0x00381f00060e7f89 */ /* 0x008fe800000e0000 */
[----:B------:R1:W3:Y:S04]  /*1650*/  SHFL.IDX PT, R15, R0, 0x1, 0x181f ;  /* 0x00381f00000f7f89 */ /* 0x0002e800000e0000 */
[----:B------:R-:W5:Y:S01]  /*1660*/  SHFL.IDX PT, R6, R6, 0x3, 0x181f ;  /* 0x00781f0006067f89 */ /* 0x000f6200000e0000 */
[----:B-1----:R-:W-:Y:S01]  /*1670*/  LOP3.LUT R0, R2, 0xfffffff8, RZ, 0xc0, !PT ;  /* 0xfffffff802007812 */ /* 0x002fe200078ec0ff */
[----:B---3--:R-:W-:-:S04]  /*1680*/  @!P4 IMAD.WIDE R16, R205, 0x2, R14 ;  /* 0x00000002cd10c825 */ /* 0x008fc800078e020e */
[----:B------:R-:W-:Y:S01]  /*1690*/  IMAD.IADD R0, R12, 0x1, -R0 ;  /* 0x000000010c007824 */ /* 0x000fe200078e0a00 */
[----:B------:R1:W-:Y:S01]  /*16a0*/  @!P4 LDGSTS.E.BYPASS.LTC128B.128 [R237+0x1100], [R16.64], !P6 ;  /* 0x0110000010edcfae */ /* 0x0003e2000f101d4e */
[----:B------:R-:W-:Y:S02]  /*16b0*/  IMAD.SHL.U32 R2, R2, 0x40, RZ ;  /* 0x0000004002027824 */ /* 0x000fe400078e00ff */
[----:B-1----:R-:W-:-:S04]  /*16c0*/  @!P2 IMAD.WIDE R16, R205, 0x2, R10 ;  /* 0x00000002cd10a825 */ /* 0x002fc800078e020a */
[----:B-----5:R-:W-:-:S04]  /*16d0*/  @!P1 IMAD.WIDE R10, R205, 0x2, R6 ;  /* 0x00000002cd0a9825 */ /* 0x020fc800078e0206 */
[----:B------:R-:W-:Y:S01]  /*16e0*/  @!P1 IMAD.WIDE R6, R204, 0x2, R6 ;  /* 0x00000002cc069825 */ /* 0x000fe200078e0206 */
[----:B--2---:R-:W-:-:S03]  /*16f0*/  SHF.R.S32.HI R21, RZ, 0x1f, R235 ;  /* 0x0000001fff157819 */ /* 0x004fc600000114eb */
[----:B------:R-:W-:-:S04]  /*1700*/  IMAD.WIDE.U32 R18, R235, c[0x0][0x1f0], R18 ;  /* 0x00007c00eb127a25 */ /* 0x000fc800078e0012 */
[----:B------:R-:W-:Y:S01]  /*1710*/  IMAD R4, R21, c[0x0][0x1f0], RZ ;  /* 0x00007c0015047a24 */ /* 0x000fe200078e02ff */
[----:B----4-:R-:W-:-:S03]  /*1720*/  IADD3 R9, P0, R18, UR20, RZ ;  /* 0x0000001412097c10 */ /* 0x010fc6000ff1e0ff */
        /* <DEDUP_REMOVED lines=9> */
[----:B------:R-:W2:Y:S04]  /*17c0*/  SHFL.IDX PT, R13, R4, 0x1, 0x181f ;  /* 0x00381f00040d7f89 */ /* 0x000ea800000e0000 */
[----:B------:R1:W-:Y:S01]  /*17d0*/  @!P4 LDGSTS.E.BYPASS.LTC128B.128 [R237+0x5100], [R18.64], !P5 ;  /* 0x0510000012edcfae */ /* 0x0003e2000e901d4e */
[----:B------:R-:W-:-:S03]  /*17e0*/  ISETP.GE.AND P4, PT, R24, c[0x0][0x1d4], PT ;  /* 0x0000750018007a0c */ /* 0x000fc60003f86270 */
[----:B------:R3:W-:Y:S01]  /*17f0*/  @!P2 LDGSTS.E.BYPASS.LTC128B.128 [R237+0x2100], [R16.64], !P6 ;  /* 0x0210000010edafae */ /* 0x0007e2000f101d4e */
[----:B------:R-:W-:-:S03]  /*1800*/  SEL R209, RZ, 0x10, P4 ;  /* 0x00000010ffd17807 */ /* 0x000fc60002000000 */
[----:B------:R4:W-:Y:S01]  /*1810*/  @!P2 LDGSTS.E.BYPASS.LTC128B.128 [R237+0x6100], [R26.64], !P5 ;  /* 0x061000001aedafae */ /* 0x0009e2000e901d4e */
[----:B------:R-:W-:-:S03]  /*1820*/  ISETP.GE.AND P2, PT, R36, 0x21, PT ;  /* 0x000000212400780c */ /* 0x000fc60003f46270 */
[----:B------:R5:W-:Y:S01]  /*1830*/  @!P1 LDGSTS.E.BYPASS.LTC128B.128 [R237+0x3100], [R10.64], !P6 ;  /* 0x031000000aed9fae */ /* 0x000be2000f101d4e */
[----:B------:R-:W-:-:S03]  /*1840*/  ISETP.GE.AND P6, PT, R36, 0x1, PT ;  /* 0x000000012400780c */ /* 0x000fc60003fc6270 */
[----:B------:R-:W-:Y:S04]  /*1850*/  SHFL.IDX PT, R9, R4, 0x3, 0x181f ;  /* 0x00781f0004097f89 */ /* 0x000fe800000e0000 */
[----:B------:R4:W-:Y:S01]  /*1860*/  @!P1 LDGSTS.E.BYPASS.LTC128B.128 [R237+0x7100], [R6.64], !P5 ;  /* 0x0710000006ed9fae */ /* 0x0009e2000e901d4e */
[----:B------:R-:W-:Y:S02]  /*1870*/  ISETP.GE.AND P5, PT, R205, c[0x0][0x1d4], PT ;  /* 0x00007500cd007a0c */ /* 0x000fe40003fa6270 */
[----:B------:R-:W-:Y:S01]  /*1880*/  ISETP.GE.AND P1, PT, R36, 0x41, PT ;  /* 0x000000412400780c */ /* 0x000fe20003f26270 */
[----:B------:R-:W0:Y:S02]  /*1890*/  LDGDEPBAR ;  /* 0x00000000000079af */ /* 0x000e240000000000 */
[----:B-1----:R-:W-:-:S04]  /*18a0*/  @P6 IMAD.WIDE R18, R204, 0x2, R14 ;  /* 0x00000002cc126825 */ /* 0x002fc800078e020e */
[----:B---3--:R-:W-:-:S04]  /*18b0*/  @P6 IMAD.WIDE R16, R205, 0x2, R14 ;  /* 0x00000002cd106825 */ /* 0x008fc800078e020e */
[--C-:B--2---:R-:W-:Y:S01]  /*18c0*/  @P2 IMAD.WIDE R14, R205, 0x2, R12.reuse ;  /* 0x00000002cd0e2825 */ /* 0x104fe200078e020c */
[----:B------:R1:W-:Y:S03]  /*18d0*/  @P6 LDGSTS.E.BYPASS.LTC128B.128 [R237+0x8100], [R16.64], !P5 ;  /* 0x0810000010ed6fae */ /* 0x0003e6000e901d4e */
[----:B------:R-:W-:Y:S01]  /*18e0*/  @P2 IMAD.WIDE R12, R204, 0x2, R12 ;  /* 0x00000002cc0c2825 */ /* 0x000fe200078e020c */
[----:B-----5:R-:W-:Y:S04]  /*18f0*/  SHFL.IDX PT, R10, R8, 0x2, 0x181f ;  /* 0x00581f00080a7f89 */ /* 0x020fe800000e0000 */
[----:B------:R2:W3:Y:S01]  /*1900*/  SHFL.IDX PT, R11, R4, 0x2, 0x181f ;  /* 0x00581f00040b7f89 */ /* 0x0004e200000e0000 */
[----:B----4-:R-:W-:-:S03]  /*1910*/  IMAD.SHL.U32 R6, R234, 0x8, RZ ;  /* 0x00000008ea067824 */ /* 0x010fc600078e00ff */
[----:B------:R-:W4:Y:S04]  /*1920*/  SHFL.IDX PT, R8, R8, 0x3, 0x181f ;  /* 0x00781f0008087f89 */ /* 0x000f2800000e0000 */
[----:B------:R1:W-:Y:S04]  /*1930*/  @P6 LDGSTS.E.BYPASS.LTC128B.128 [R237+0xc100], [R18.64], !P4 ;  /* 0x0c10000012ed6fae */ /* 0x0003e8000e101d4e */
[----:B------:R5:W-:Y:S04]  /*1940*/  @P2 LDGSTS.E.BYPASS.LTC128B.128 [R237+0x9100], [R14.64], !P5 ;  /* 0x091000000eed2fae */ /* 0x000be8000e901d4e */
[----:B------:R1:W-:Y:S01]  /*1950*/  @P2 LDGSTS.E.BYPASS.LTC128B.128 [R237+0xd100], [R12.64], !P4 ;  /* 0x0d1000000ced2fae */ /* 0x0003e2000e101d4e */
[----:B--2---:R-:W-:-:S05]  /*1960*/  IMAD.SHL.U32 R4, R0, 0x40, RZ ;  /* 0x0000004000047824 */ /* 0x004fca00078e00ff */
[----:B------:R-:W-:-:S04]  /*1970*/  LOP3.LUT R4, R4, 0x1c0, RZ, 0xc0, !PT ;  /* 0x000001c004047812 */ /* 0x000fc800078ec0ff */
[----:B------:R-:W-:Y:S02]  /*1980*/  LOP3.LUT R6, R4, 0x8, R6, 0xf8, !PT ;  /* 0x0000000804067812 */ /* 0x000fe400078ef806 */
[----:B------:R-:W-:-:S04]  /*1990*/  SHF.R.U32.HI R4, RZ, 0x3, R4 ;  /* 0x00000003ff047819 */ /* 0x000fc80000011604 */
[----:B------:R-:W-:Y:S01]  /*19a0*/  LOP3.LUT R4, R6, R4, RZ, 0x3c, !PT ;  /* 0x0000000406047212 */ /* 0x000fe200078e3cff */
[----:B---3--:R-:W-:-:S03]  /*19b0*/  @P1 IMAD.WIDE R6, R205, 0x2, R10 ;  /* 0x00000002cd061825 */ /* 0x008fc600078e020a */
[----:B------:R-:W-:Y:S01]  /*19c0*/  LOP3.LUT R4, R4, 0xfffffe00, R2, 0xf8, !PT ;  /* 0xfffffe0004047812 */ /* 0x000fe200078ef802 */
[----:B-----5:R-:W-:Y:S01]  /*19d0*/  @P1 IMAD.WIDE R14, R204, 0x2, R10 ;  /* 0x00000002cc0e1825 */ /* 0x020fe200078e020a */
[----:B------:R2:W-:Y:S03]  /*19e0*/  @P1 LDGSTS.E.BYPASS.LTC128B.128 [R237+0xa100], [R6.64], !P5 ;  /* 0x0a10000006ed1fae */ /* 0x0005e6000e901d4e */
[--C-:B----4-:R-:W-:Y:S01]  /*19f0*/  @P0 IMAD.WIDE R10, R205, 0x2, R8.reuse ;  /* 0x00000002cd0a0825 */ /* 0x110fe200078e0208 */
[----:B------:R3:W-:Y:S01]  /*1a00*/  @P1 LDGSTS.E.BYPASS.LTC128B.128 [R237+0xe100], [R14.64], !P4 ;  /* 0x0e1000000eed1fae */ /* 0x0007e2000e101d4e */
[----:B------:R-:W-:Y:S02]  /*1a10*/  R2P PR, R0, 0x6 ;  /* 0x0000000600007804 */ /* 0x000fe40000000000 */
[----:B------:R-:W-:Y:S01]  /*1a20*/  @P0 IMAD.WIDE R8, R204, 0x2, R8 ;  /* 0x00000002cc080825 */ /* 0x000fe200078e0208 */
[----:B------:R4:W-:Y:S03]  /*1a30*/  @P0 LDGSTS.E.BYPASS.LTC128B.128 [R237+0xb100], [R10.64], !P5 ;  /* 0x0b1000000aed0fae */ /* 0x0009e6000e901d4e */
[----:B------:R-:W-:Y:S01]  /*1a40*/  IMAD.MOV.U32 R0, RZ, RZ, 0x20 ;  /* 0x00000020ff007424 */ /* 0x000fe200078e00ff */
[----:B------:R5:W-:Y:S01]  /*1a50*/  @P0 LDGSTS.E.BYPASS.LTC128B.128 [R237+0xf100], [R8.64], !P4 ;  /* 0x0f10000008ed0fae */ /* 0x000be2000e101d4e */
[----:B------:R-:W-:-:S03]  /*1a60*/  LOP3.LUT P0, RZ, R20, 0x2, RZ, 0xc0, !PT ;  /* 0x0000000214ff7812 */ /* 0x000fc6000780c0ff */
[----:B------:R-:W0:Y:S01]  /*1a70*/  LDGDEPBAR ;  /* 0x00000000000079af */ /* 0x000e220000000000 */
[----:B--2---:R-:W-:Y:S01]  /*1a80*/  IMAD.SHL.U32 R6, R20, 0x40, RZ ;  /* 0x0000004014067824 */ /* 0x004fe200078e00ff */
[----:B------:R-:W-:-:S04]  /*1a90*/  LEA.HI R7, R112, R5, RZ, 0x5 ;  /* 0x0000000570077211 */ /* 0x000fc800078f28ff */
[----:B-----5:R-:W-:Y:S01]  /*1aa0*/  LOP3.LUT R8, R6, 0x1c0, RZ, 0xc0, !PT ;  /* 0x000001c006087812 */ /* 0x020fe200078ec0ff */
[----:B------:R-:W-:-:S04]  /*1ab0*/  DEPBAR.LE SB0, 0x1 ;  /* 0x000080400000791a */ /* 0x000fc80000000000 */
[----:B------:R-:W-:Y:S02]  /*1ac0*/  SHF.R.S32.HI R6, RZ, 0x5, R7 ;  /* 0x00000005ff067819 */ /* 0x000fe40000011407 */
[----:B------:R-:W-:Y:S01]  /*1ad0*/  LOP3.LUT R2, R8, 0x8, R3, 0xf8, !PT ;  /* 0x0000000808027812 */ /* 0x000fe200078ef803 */
[----:B------:R-:W-:Y:S01]  /*1ae0*/  IMAD.MOV.U32 R3, RZ, RZ, 0x10 ;  /* 0x00000010ff037424 */ /* 0x000fe200078e00ff */
[----:B------:R-:W-:Y:S01]  /*1af0*/  SHF.R.U32.HI R8, RZ, 0x3, R8 ;  /* 0x00000003ff087819 */ /* 0x000fe20000011608 */
[----:B------:R-:W-:-:S03]  /*1b00*/  IMAD R184, R6, 0x400, R4 ;  /* 0x0000040006b87824 */ /* 0x000fc600078e0204 */
[----:B------:R-:W-:Y:S02]  /*1b10*/  LOP3.LUT R2, R2, R8, RZ, 0x3c, !PT ;  /* 0x0000000802027212 */ /* 0x000fe400078e3cff */
        /* <DEDUP_REMOVED lines=8> */
[----:B------:R-:W-:-:S02]  /*1ba0*/  IMAD R196, R2, 0x2, R196 ;  /* 0x0000000202c47824 */ /* 0x000fc400078e02c4 */
[----:B------:R-:W-:Y:S01]  /*1bb0*/  IMAD R200, R2, 0x2, R188 ;  /* 0x0000000202c87824 */ /* 0x000fe200078e02bc */
[----:B------:R-:W-:Y:S01]  /*1bc0*/  SEL R0, R0, 0xffffffe0, !P2 ;  /* 0xffffffe000007807 */ /* 0x000fe20005000000 */
[----:B------:R-:W-:-:S04]  /*1bd0*/  IMAD.SHL.U32 R234, R234, 0x2, RZ ;  /* 0x00000002eaea7824 */ /* 0x000fc800078e00ff */
[----:B------:R-:W-:Y:S01]  /*1be0*/  IMAD R231, R0, 0x2, R234 ;  /* 0x0000000200e77824 */ /* 0x000fe200078e02ea */
[C---:B------:R-:W-:Y:S02]  /*1bf0*/  IADD3 R8, R234.reuse, 0x8100, RZ ;  /* 0x00008100ea087810 */ /* 0x040fe40007ffe0ff */
[----:B------:R-:W-:Y:S02]  /*1c00*/  IADD3 R233, R234, 0x8120, RZ ;  /* 0x00008120eae97810 */ /* 0x000fe40007ffe0ff */
[----:B------:R-:W-:-:S04]  /*1c10*/  @P0 IADD3 R233, R8, -0x20, RZ ;  /* 0xffffffe008e90810 */ /* 0x000fc80007ffe0ff */
[C---:B------:R-:W-:Y:S01]  /*1c20*/  IADD3 R227, R233.reuse, 0x800, RZ ;  /* 0x00000800e9e37810 */ /* 0x040fe20007ffe0ff */
        /* <DEDUP_REMOVED lines=26> */
[----:B------:R-:W2:Y:S04]  /*1dd0*/  LDSM.16.M88.4 R56, [R234+0x8900] ;  /* 0x00890000ea38783b */ /* 0x000ea80000000200 */
[----:B------:R-:W5:Y:S04]  /*1de0*/  LDSM.16.M88.4 R64, [R234+0x8100] ;  /* 0x00810000ea40783b */ /* 0x000f680000000200 */
[----:B-1----:R-:W1:Y:S04]  /*1df0*/  LDSM.16.M88.4 R16, [R233+0x800] ;  /* 0x00080000e910783b */ /* 0x002e680000000200 */
[----:B----4-:R-:W4:Y:S04]  /*1e00*/  LDSM.16.M88.4 R8, [R233] ;  /* 0x00000000e908783b */ /* 0x010f280000000200 */
[----:B------:R-:W1:Y:S04]  /*1e10*/  LDSM.16.M88.4 R40, [R234+0x9900] ;  /* 0x00990000ea28783b */ /* 0x000e680000000200 */
[----:B------:R-:W1:Y:S04]  /*1e20*/  LDSM.16.M88.4 R48, [R234+0x9100] ;  /* 0x00910000ea30783b */ /* 0x000e680000000200 */
[----:B---3--:R-:W-:Y:S04]  /*1e30*/  LDSM.16.M88.4 R12, [R233+0x1000] ;  /* 0x00100000e90c783b */ /* 0x008fe80000000200 */
[----:B------:R-:W-:Y:S04]  /*1e40*/  LDSM.16.M88.4 R28, [R234+0xa100] ;  /* 0x00a10000ea1c783b */ /* 0x000fe80000000200 */
[----:B------:R-:W-:Y:S04]  /*1e50*/  LDSM.16.M88.4 R148, [R234+0xb100] ;  /* 0x00b10000ea94783b */ /* 0x000fe80000000200 */
[----:B------:R-:W-:Y:S01]  /*1e60*/  LDSM.16.M88.4 R80, [R233+0x2800] ;  /* 0x00280000e950783b */ /* 0x000fe20000000200 */
[C---:B--2---:R-:W-:Y:S03]  /*1e70*/  HMMA.16816.F32 R60, R136.reuse, R56, RZ ;  /* 0x00000038883c723c */ /* 0x044fe600000018ff */
[----:B------:R-:W-:Y:S05]  /*1e80*/  LDSM.16.M88.4 R84, [R233+0x3800] ;  /* 0x00380000e954783b */ /* 0x000fea0000000200 */
[C---:B------:R-:W-:Y:S08]  /*1e90*/  HMMA.16816.F32 R56, R136.reuse, R58, RZ ;  /* 0x0000003a8838723c */ /* 0x040ff000000018ff */
[C---:B-----5:R-:W-:Y:S08]  /*1ea0*/  HMMA.16816.F32 R68, R136.reuse, R64, RZ ;  /* 0x000000408844723c */ /* 0x060ff000000018ff */
[----:B------:R-:W-:Y:S08]  /*1eb0*/  HMMA.16816.F32 R64, R136, R66, RZ ;  /* 0x000000428840723c */ /* 0x000ff000000018ff */
[C---:B-1----:R-:W-:Y:S07]  /*1ec0*/  HMMA.16816.F32 R60, R140.reuse, R16, R60 ;  /* 0x000000108c3c723c */ /* 0x042fee000000183c */
[----:B------:R-:W-:Y:S01]  /*1ed0*/  IMAD.WIDE.U32 R16, R236, c[0x0][0x208], RZ ;  /* 0x00008200ec107a25 */ /* 0x000fe200078e00ff */
[----:B------:R-:W-:Y:S03]  /*1ee0*/  HMMA.16816.F32 R56, R140, R18, R56 ;  /* 0x000000128c38723c */ /* 0x000fe60000001838 */
[----:B------:R-:W-:-:S04]  /*1ef0*/  IMAD.IADD R17, R17, 0x1, R22 ;  /* 0x0000000111117824 */ /* 0x000fc800078e0216 */
[----:B------:R-:W-:Y:S01]  /*1f00*/  IMAD R18, R21, c[0x0][0x218], RZ ;  /* 0x0000860015127a24 */ /* 0x000fe200078e02ff */
[C---:B----4-:R-:W-:Y:S01]  /*1f10*/  HMMA.16816.F32 R68, R140.reuse, R8, R68 ;  /* 0x000000088c44723c */ /* 0x050fe20000001844 */
[C---:B------:R-:W-:Y:S01]  /*1f20*/  IMAD.WIDE.U32 R16, R235.reuse, c[0x0][0x218], R16 ;  /* 0x00008600eb107a25 */ /* 0x040fe200078e0010 */
[----:B------:R-:W-:Y:S03]  /*1f30*/  LDSM.16.M88.4 R20, [R234+0xa900] ;  /* 0x00a90000ea14783b */ /* 0x000fe60000000200 */
[----:B------:R-:W-:Y:S01]  /*1f40*/  IMAD R18, R235, c[0x0][0x21c], R18 ;  /* 0x00008700eb127a24 */ /* 0x000fe200078e0212 */
[----:B------:R-:W-:Y:S02]  /*1f50*/  IADD3 R25, P0, R16, UR24, RZ ;  /* 0x0000001810197c10 */ /* 0x000fe4000ff1e0ff */
[----:B------:R-:W-:Y:S01]  /*1f60*/  HMMA.16816.F32 R64, R140, R10, R64 ;  /* 0x0000000a8c40723c */ /* 0x000fe20000001840 */
[----:B------:R-:W-:Y:S01]  /*1f70*/  LDSM.16.M88.4 R8, [R233+0x1800] ;  /* 0x00180000e908783b */ /* 0x000fe20000000200 */
[----:B------:R-:W-:-:S02]  /*1f80*/  IADD3.X R18, R17, UR16, R18, P0, !PT ;  /* 0x0000001011127c10 */ /* 0x000fc400087fe412 */
        /* <DEDUP_REMOVED lines=8> */
[----:B------:R-:W5:Y:S01]  /*2010*/  SHFL.IDX PT, R78, R78, 0x3, 0x181f ;  /* 0x00781f004e4e7f89 */ /* 0x000f6200000e0000 */
[C---:B------:R-:W-:Y:S03]  /*2020*/  HMMA.16816.F32 R48, R136.reuse, R50, RZ ;  /* 0x000000328830723c */ /* 0x040fe600000018ff */
[----:B------:R-:W5:Y:S04]  /*2030*/  SHFL.IDX PT, R17, R25, 0x1, 0x181f ;  /* 0x00381f0019117f89 */ /* 0x000f6800000e0000 */
[----:B------:R-:W5:Y:S01]  /*2040*/  SHFL.IDX PT, R37, R25, 0x2, 0x181f ;  /* 0x00581f0019257f89 */ /* 0x000f6200000e0000 */
[----:B-1----:R-:W-:Y:S01]  /*2050*/  IADD3 R26, P0, R90, R38, RZ ;  /* 0x000000265a1a7210 */ /* 0x002fe20007f1e0ff */
[----:B------:R-:W-:Y:S02]  /*2060*/  HMMA.16816.F32 R40, R136, R42, RZ ;  /* 0x0000002a8828723c */ /* 0x000fe400000018ff */
[----:B------:R-:W1:Y:S01]  /*2070*/  SHFL.IDX PT, R25, R25, 0x3, 0x181f ;  /* 0x00781f0019197f89 */ /* 0x000e6200000e0000 */
[----:B--2---:R-:W-:-:S02]  /*2080*/  IADD3 R18, P6, R38, R16, RZ ;  /* 0x0000001026127210 */ /* 0x004fc40007fde0ff */
[----:B---3--:R-:W-:-:S03]  /*2090*/  IADD3 R88, P1, R38, R76, RZ ;  /* 0x0000004c26587210 */ /* 0x008fc60007f3e0ff */
[----:B------:R-:W-:Y:S01]  /*20a0*/  HMMA.16816.F32 R44, R140, R8, R44 ;  /* 0x000000088c2c723c */ /* 0x000fe2000000182c */
[----:B----4-:R-:W-:Y:S01]  /*20b0*/  IMAD.X R27, R72, 0x1, R39, P0 ;  /* 0x00000001481b7824 */ /* 0x010fe200000e0627 */
[----:B-----5:R-:W-:-:S05]  /*20c0*/  IADD3 R38, P0, R38, R78, RZ ;  /* 0x0000004e26267210 */ /* 0x020fca0007f1e0ff */
[----:B------:R-:W-:Y:S01]  /*20d0*/  IMAD.WIDE R8, R204, 0x2, RZ ;  /* 0x00000002cc087825 */ /* 0x000fe200078e02ff */
[C---:B------:R-:W-:Y:S03]  /*20e0*/  HMMA.16816.F32 R52, R140.reuse, R12, R52 ;  /* 0x0000000c8c34723c */ /* 0x040fe60000001834 */
[C---:B------:R-:W-:Y:S01]  /*20f0*/  IMAD.X R19, R39.reuse, 0x1, R17, P6 ;  /* 0x0000000127137824 */ /* 0x040fe200030e0611 */
[----:B------:R-:W-:Y:S01]  /*2100*/  IADD3 R90, P6, R90, R8, RZ ;  /* 0x000000085a5a7210 */ /* 0x000fe20007fde0ff */
[----:B------:R-:W-:Y:S01]  /*2110*/  IMAD.X R89, R39, 0x1, R37, P1 ;  /* 0x0000000127597824 */ /* 0x000fe200008e0625 */
[----:B------:R-:W-:Y:S02]  /*2120*/  IADD3 R76, P1, R8, R76, RZ ;  /* 0x0000004c084c7210 */ /* 0x000fe40007f3e0ff */
[C---:B------:R-:W-:Y:S01]  /*2130*/  HMMA.16816.F32 R48, R140.reuse, R14, R48 ;  /* 0x0000000e8c30723c */ /* 0x040fe20000001830 */
[----:B------:R-:W-:Y:S01]  /*2140*/  IMAD.X R91, R72, 0x1, R9, P6 ;  /* 0x00000001485b7824 */ /* 0x000fe200030e0609 */
[----:B------:R-:W-:Y:S01]  /*2150*/  ISETP.GE.AND P6, PT, R205, c[0x0][0x1d4], PT ;  /* 0x00007500cd007a0c */ /* 0x000fe20003fc6270 */
[----:B-1----:R-:W-:Y:S01]  /*2160*/  IMAD.X R39, R39, 0x1, R25, P0 ;  /* 0x0000000127277824 */ /* 0x002fe200000e0619 */
[----:B------:R-:W-:Y:S01]  /*2170*/  IADD3 R16, P0, R8, R16, RZ ;  /* 0x0000001008107210 */ /* 0x000fe20007f1e0ff */
[C---:B------:R-:W-:Y:S01]  /*2180*/  IMAD.X R77, R9.reuse, 0x1, R37, P1 ;  /* 0x00000001094d7824 */ /* 0x040fe200008e0625 */
[----:B------:R-:W-:Y:S01]  /*2190*/  ISETP.GE.AND P1, PT, R24, c[0x0][0x1d4], PT ;  /* 0x0000750018007a0c */ /* 0x000fe20003f26270 */
[----:B------:R-:W1:Y:S01]  /*21a0*/  LDSM.16.M88.4 R12, [R233+0x2000] ;  /* 0x00200000e90c783b */ /* 0x000e620000000200 */
[----:B------:R-:W-:Y:S01]  /*21b0*/  HMMA.16816.F32 R40, R140, R10, R40 ;  /* 0x0000000a8c28723c */ /* 0x000fe20000001828 */
[----:B------:R-:W-:Y:S01]  /*21c0*/  IMAD.X R17, R9, 0x1, R17, P0 ;  /* 0x0000000109117824 */ /* 0x000fe200000e0611 */
[----:B------:R-:W-:Y:S01]  /*21d0*/  IADD3 R78, P0, R8, R78, RZ ;  /* 0x0000004e084e7210 */ /* 0x000fe20007f1e0ff */
[----:B------:R-:W-:Y:S01]  /*21e0*/  LDSM.16.M88.4 R72, [R233+0x3000] ;  /* 0x00300000e948783b */ /* 0x000fe20000000200 */
[----:B------:R-:W-:-:S03]  /*21f0*/  ISETP.LT.OR P2, PT, R36, 0x1, P1 ;  /* 0x000000012400780c */ /* 0x000fc60000f41670 */
[----:B------:R-:W-:Y:S01]  /*2200*/  IMAD.X R79, R9, 0x1, R25, P0 ;  /* 0x00000001094f7824 */ /* 0x000fe200000e0619 */
[C---:B------:R-:W-:Y:S01]  /*2210*/  ISETP.LT.OR P0, PT, R36.reuse, 0x1, P6 ;  /* 0x000000012400780c */ /* 0x040fe20003701670 */
[----:B------:R-:W2:Y:S01]  /*2220*/  LDSM.16.M88.4 R8, [R234+0xb900] ;  /* 0x00b90000ea08783b */ /* 0x000ea20000000200 */
[C---:B------:R-:W-:Y:S08]  /*2230*/  HMMA.16816.F32 R32, R136.reuse, R28, RZ ;  /* 0x0000001c8820723c */ /* 0x040ff000000018ff */
[----:B------:R-:W-:Y:S03]  /*2240*/  HMMA.16816.F32 R28, R136, R30, RZ ;  /* 0x0000001e881c723c */ /* 0x000fe600000018ff */
        /* <DEDUP_REMOVED lines=8> */
[C---:B------:R-:W-:Y:S02]  /*22d0*/  ISETP.LT.OR P0, PT, R36.reuse, 0x41, P6 ;  /* 0x000000412400780c */ /* 0x040fe40003701670 */
[C---:B------:R-:W-:Y:S01]  /*22e0*/  ISETP.LT.OR P6, PT, R36.reuse, 0x61, P6 ;  /* 0x000000612400780c */ /* 0x040fe200037c1670 */
[----:B------:R5:W-:Y:S01]  /*22f0*/  LDGSTS.E.BYPASS.LTC128B.128 [R237+0x5100], [R16.64], !P2 ;  /* 0x0510000010ed7fae */ /* 0x000be2000d101d4e */
[C---:B------:R-:W-:Y:S01]  /*2300*/  ISETP.LT.OR P2, PT, R36.reuse, 0x41, P1 ;  /* 0x000000412400780c */ /* 0x040fe20000f41670 */
[----:B-1----:R-:W-:Y:S01]  /*2310*/  HMMA.16816.F32 R32, R140, R12, R32 ;  /* 0x0000000c8c20723c */ /* 0x002fe20000001820 */
[----:B------:R-:W-:-:S07]  /*2320*/  ISETP.LT.OR P1, PT, R36, 0x61, P1 ;  /* 0x000000612400780c */ /* 0x000fce0000f21670 */
[----:B------:R4:W-:Y:S01]  /*2330*/  LDGSTS.E.BYPASS.LTC128B.128 [R237+0x2100], [R88.64], !P0 ;  /* 0x0210000058ed7fae */ /* 0x0009e2000c101d4e */
[----:B------:R-:W-:Y:S01]  /*2340*/  HMMA.16816.F32 R28, R140, R14, R28 ;  /* 0x0000000e8c1c723c */ /* 0x000fe2000000181c */
[----:B------:R-:W-:Y:S02]  /*2350*/  PLOP3.LUT P0, PT, PT, PT, UP0, 0x80, 0x0 ;  /* 0x000000000000781c */ /* 0x000fe40003f0f008 */
[----:B------:R1:W-:Y:S01]  /*2360*/  LDGSTS.E.BYPASS.LTC128B.128 [R237+0x6100], [R76.64], !P2 ;  /* 0x061000004ced7fae */ /* 0x0003e2000d101d4e */
[----:B------:R-:W-:-:S03]  /*2370*/  ISETP.GT.AND P2, PT, R238, 0x7f, PT ;  /* 0x0000007fee00780c */ /* 0x000fc60003f44270 */
[----:B------:R1:W-:Y:S01]  /*2380*/  LDGSTS.E.BYPASS.LTC128B.128 [R237+0x3100], [R38.64], !P6 ;  /* 0x0310000026ed7fae */ /* 0x0003e2000f101d4e */
[C---:B---3--:R-:W-:Y:S03]  /*2390*/  HMMA.16816.F32 R24, R136.reuse, R20, RZ ;  /* 0x000000148818723c */ /* 0x048fe600000018ff */
[----:B------:R3:W-:Y:S04]  /*23a0*/  LDGSTS.E.BYPASS.LTC128B.128 [R237+0x7100], [R78.64], !P1 ;  /* 0x071000004eed7fae */ /* 0x0007e8000c901d4e */
[----:B------:R-:W-:Y:S01]  /*23b0*/  LDSM.16.M88.4 R92, [R220+0x800] ;  /* 0x00080000dc5c783b */ /* 0x000fe20000000200 */
[C---:B-----5:R-:W-:Y:S03]  /*23c0*/  HMMA.16816.F32 R16, R136.reuse, R148, RZ ;  /* 0x000000948810723c */ /* 0x060fe600000018ff */
[----:B------:R-:W-:Y:S04]  /*23d0*/  LDSM.16.M88.4 R96, [R234+0xd100] ;  /* 0x00d10000ea60783b */ /* 0x000fe80000000200 */
[----:B------:R-:W-:Y:S01]  /*23e0*/  LDSM.16.M88.4 R100, [R233+0x5800] ;  /* 0x00580000e964783b */ /* 0x000fe20000000200 */
[C---:B------:R-:W-:Y:S03]  /*23f0*/  HMMA.16816.F32 R148, R136.reuse, R150, RZ ;  /* 0x000000968894723c */ /* 0x040fe600000018ff */
[----:B----4-:R-:W-:Y:S04]  /*2400*/  LDSM.16.M88.4 R88, [R220+0x1000] ;  /* 0x00100000dc58783b */ /* 0x010fe80000000200 */
[----:B------:R-:W-:Y:S01]  /*2410*/  LDSM.16.M88.4 R108, [R231+0xe900] ;  /* 0x00e90000e76c783b */ /* 0x000fe20000000200 */
[C---:B--2---:R-:W-:Y:S03]  /*2420*/  HMMA.16816.F32 R12, R136.reuse, R8, RZ ;  /* 0x00000008880c723c */ /* 0x044fe600000018ff */
[----:B-1----:R-:W1:Y:S04]  /*2430*/  LDSM.16.M88.4 R36, [R231+0x8900] ;  /* 0x00890000e724783b */ /* 0x002e680000000200 */
[----:B---3--:R-:W2:Y:S01]  /*2440*/  LDSM.16.M88.4 R76, [R231+0x8100] ;  /* 0x00810000e74c783b */ /* 0x008ea20000000200 */
[C---:B------:R-:W-:Y:S03]  /*2450*/  HMMA.16816.F32 R20, R136.reuse, R22, RZ ;  /* 0x000000168814723c */ /* 0x040fe600000018ff */
[----:B------:R-:W-:Y:S04]  /*2460*/  LDSM.16.M88.4 R104, [R231+0xf100] ;  /* 0x00f10000e768783b */ /* 0x000fe80000000200 */
[----:B------:R-:W0:Y:S01]  /*2470*/  LDGDEPBAR ;  /* 0x00000000000079af */ /* 0x000e220000000000 */
[----:B------:R-:W-:Y:S08]  /*2480*/  HMMA.16816.F32 R8, R136, R10, RZ ;  /* 0x0000000a8808723c */ /* 0x000ff000000018ff */
[C---:B------:R-:W-:Y:S08]  /*2490*/  HMMA.16816.F32 R16, R140.reuse, R72, R16 ;  /* 0x000000488c10723c */ /* 0x040ff00000001810 */
[C---:B------:R-:W-:Y:S01]  /*24a0*/  HMMA.16816.F32 R148, R140.reuse, R74, R148 ;  /* 0x0000004a8c94723c */ /* 0x040fe20000001894 */
[----:B------:R-:W3:Y:S07]  /*24b0*/  LDSM.16.M88.4 R72, [R231+0x9900] ;  /* 0x00990000e748783b */ /* 0x000eee0000000200 */
[----:B------:R-:W-:Y:S08]  /*24c0*/  HMMA.16816.F32 R24, R140, R80, R24 ;  /* 0x000000508c18723c */ /* 0x000ff00000001818 */
[C---:B-1----:R-:W-:Y:S08]  /*24d0*/  HMMA.16816.F32 R60, R172.reuse, R36, R60 ;  /* 0x00000024ac3c723c */ /* 0x042ff0000000183c */
[----:B------:R-:W-:Y:S01]  /*24e0*/  HMMA.16816.F32 R56, R172, R38, R56 ;  /* 0x00000026ac38723c */ /* 0x000fe20000001838 */
[----:B------:R-:W1:Y:S07]  /*24f0*/  LDSM.16.M88.4 R36, [R231+0xb100] ;  /* 0x00b10000e724783b */ /* 0x000e6e0000000200 */
        /* <DEDUP_REMOVED lines=8> */
[C---:B---3--:R-:W-:Y:S08]  /*2580*/  HMMA.16816.F32 R44, R172.reuse, R72, R44 ;  /* 0x00000048ac2c723c */ /* 0x048ff0000000182c */
[C---:B------:R-:W-:Y:S01]  /*2590*/  HMMA.16816.F32 R40, R172.reuse, R74, R40 ;  /* 0x0000004aac28723c */ /* 0x040fe20000001828 */
[----:B------:R-:W3:Y:S07]  /*25a0*/  LDSM.16.M88.4 R72, [R220] ;  /* 0x00000000dc48783b */ /* 0x000eee0000000200 */
        /* <DEDUP_REMOVED lines=10> */
[----:B------:R-:W-:Y:S01]  /*2650*/  HMMA.16816.F32 R20, R172, R78, R20 ;  /* 0x0000004eac14723c */ /* 0x000fe20000001814 */
[----:B------:R-:W2:Y:S07]  /*2660*/  LDSM.16.M88.4 R76, [R220+0x1800] ;  /* 0x00180000dc4c783b */ /* 0x000eae0000000200 */
[C---:B---3--:R-:W-:Y:S08]  /*2670*/  HMMA.16816.F32 R68, R176.reuse, R72, R68 ;  /* 0x00000048b044723c */ /* 0x048ff00000001844 */
[C---:B------:R-:W-:Y:S01]  /*2680*/  HMMA.16816.F32 R64, R176.reuse, R74, R64 ;  /* 0x0000004ab040723c */ /* 0x040fe20000001840 */
[----:B------:R-:W3:Y:S07]  /*2690*/  LDSM.16.M88.4 R72, [R220+0x3800] ;  /* 0x00380000dc48783b */ /* 0x000eee0000000200 */
[C---:B-1----:R-:W-:Y:S08]  /*26a0*/  HMMA.16816.F32 R32, R176.reuse, R36, R32 ;  /* 0x00000024b020723c */ /* 0x042ff00000001820 */
[----:B------:R-:W-:Y:S01]  /*26b0*/  HMMA.16816.F32 R28, R176, R38, R28 ;  /* 0x00000026b01c723c */ /* 0x000fe2000000181c */
[----:B------:R-:W1:Y:S07]  /*26c0*/  LDSM.16.M88.4 R36, [R234+0xc100] ;  /* 0x00c10000ea24783b */ /* 0x000e6e0000000200 */
[C---:B----4-:R-:W-:Y:S08]  /*26d0*/  HMMA.16816.F32 R12, R172.reuse, R80, R12 ;  /* 0x00000050ac0c723c */ /* 0x050ff0000000180c */
[----:B------:R-:W-:Y:S01]  /*26e0*/  HMMA.16816.F32 R8, R172, R82, R8 ;  /* 0x00000052ac08723c */ /* 0x000fe20000001808 */
[----:B------:R-:W4:Y:S07]  /*26f0*/  LDSM.16.M88.4 R80, [R220+0x3000] ;  /* 0x00300000dc50783b */ /* 0x000f2e0000000200 */
[C---:B--2---:R-:W-:Y:S08]  /*2700*/  HMMA.16816.F32 R44, R176.reuse, R76, R44 ;  /* 0x0000004cb02c723c */ /* 0x044ff0000000182c */
[C---:B------:R-:W-:Y:S01]  /*2710*/  HMMA.16816.F32 R40, R176.reuse, R78, R40 ;  /* 0x0000004eb028723c */ /* 0x040fe20000001828 */
[----:B------:R-:W2:Y:S07]  /*2720*/  LDSM.16.M88.4 R76, [R234+0xc900] ;  /* 0x00c90000ea4c783b */ /* 0x000eae0000000200 */
[C---:B---3--:R-:W-:Y:S08]  /*2730*/  HMMA.16816.F32 R12, R176.reuse, R72, R12 ;  /* 0x00000048b00c723c */ /* 0x048ff0000000180c */
[----:B------:R-:W-:Y:S01]  /*2740*/  HMMA.16816.F32 R8, R176, R74, R8 ;  /* 0x0000004ab008723c */ /* 0x000fe20000001808 */
[----:B------:R-:W3:Y:S07]  /*2750*/  LDSM.16.M88.4 R72, [R234+0xf100] ;  /* 0x00f10000ea48783b */ /* 0x000eee0000000200 */
[C---:B-1----:R-:W-:Y:S08]  /*2760*/  HMMA.16816.F32 R68, R184.reuse, R36, R68 ;  /* 0x00000024b844723c */ /* 0x042ff00000001844 */
[----:B------:R-:W-:Y:S01]  /*2770*/  HMMA.16816.F32 R64, R184, R38, R64 ;  /* 0x00000026b840723c */ /* 0x000fe20000001840 */
[----:B------:R-:W1:Y:S07]  /*2780*/  LDSM.16.M88.4 R36, [R234+0xf900] ;  /* 0x00f90000ea24783b */ /* 0x000e6e0000000200 */
[C---:B------:R-:W-:Y:S08]  /*2790*/  HMMA.16816.F32 R60, R176.reuse, R92, R60 ;  /* 0x0000005cb03c723c */ /* 0x040ff0000000183c */
[C---:B------:R-:W-:Y:S01]  /*27a0*/  HMMA.16816.F32 R56, R176.reuse, R94, R56 ;  /* 0x0000005eb038723c */ /* 0x040fe20000001838 */
[----:B------:R-:W-:Y:S07]  /*27b0*/  LDSM.16.M88.4 R92, [R234+0xd900] ;  /* 0x00d90000ea5c783b */ /* 0x000fee0000000200 */
[C---:B------:R-:W-:Y:S08]  /*27c0*/  HMMA.16816.F32 R24, R176.reuse, R84, R24 ;  /* 0x00000054b018723c */ /* 0x040ff00000001818 */
[C---:B------:R-:W-:Y:S01]  /*27d0*/  HMMA.16816.F32 R20, R176.reuse, R86, R20 ;  /* 0x00000056b014723c */ /* 0x040fe20000001814 */
[----:B------:R-:W5:Y:S07]  /*27e0*/  LDSM.16.M88.4 R84, [R234+0xe900] ;  /* 0x00e90000ea54783b */ /* 0x000f6e0000000200 */
[C---:B----4-:R-:W-:Y:S08]  /*27f0*/  HMMA.16816.F32 R16, R176.reuse, R80, R16 ;  /* 0x00000050b010723c */ /* 0x050ff00000001810 */
[C---:B------:R-:W-:Y:S01]  /*2800*/  HMMA.16816.F32 R148, R176.reuse, R82, R148 ;  /* 0x00000052b094723c */ /* 0x040fe20000001894 */
[----:B------:R-:W-:Y:S07]  /*2810*/  LDSM.16.M88.4 R80, [R233+0x4000] ;  /* 0x00400000e950783b */ /* 0x000fee0000000200 */
        /* <DEDUP_REMOVED lines=21> */
[C---:B----4-:R-:W-:Y:S08]  /*2970*/  HMMA.16816.F32 R32, R184.reuse, R88, R32 ;  /* 0x00000058b820723c */ /* 0x050ff00000001820 */
[----:B------:R-:W-:Y:S01]  /*2980*/  HMMA.16816.F32 R28, R184, R90, R28 ;  /* 0x0000005ab81c723c */ /* 0x000fe2000000181c */
[----:B------:R-:W4:Y:S07]  /*2990*/  LDSM.16.M88.4 R88, [R233+0x7800] ;  /* 0x00780000e958783b */ /* 0x000f2e0000000200 */
[C---:B------:R-:W-:Y:S08]  /*29a0*/  HMMA.16816.F32 R68, R188.reuse, R80, R68 ;  /* 0x00000050bc44723c */ /* 0x040ff00000001844 */
[C---:B------:R-:W-:Y:S01]  /*29b0*/  HMMA.16816.F32 R64, R188.reuse, R82, R64 ;  /* 0x00000052bc40723c */ /* 0x040fe20000001840 */
        /* <DEDUP_REMOVED lines=18> */
[----:B------:R-:W5:Y:S07]  /*2ae0*/  LDSM.16.M88.4 R92, [R220+0x4800] ;  /* 0x00480000dc5c783b */ /* 0x000f6e0000000200 */
        /* <DEDUP_REMOVED lines=16> */
[----:B------:R-:W-:Y:S01]  /*2bf0*/  HMMA.16816.F32 R28, R196, R38, R28 ;  /* 0x00000026c41c723c */ /* 0x000fe2000000181c */
[----:B------:R-:W1:Y:S01]  /*2c00*/  LDSM.16.M88.4 R36, [R220+0x7800] ;  /* 0x00780000dc24783b */ /* 0x000e620000000200 */
        /* <DEDUP_REMOVED lines=21> */
[C---:B-1----:R-:W-:Y:S07]  /*2d60*/  HMMA.16816.F32 R12, R200.reuse, R36, R12 ;  /* 0x00000024c80c723c */ /* 0x042fee000000180c */
[----:B------:R-:W-:Y:S01]  /*2d70*/  SHF.R.S32.HI R36, RZ, 0x1f, R205 ;  /* 0x0000001fff247819 */ /* 0x000fe200000114cd */
[----:B------:R-:W-:Y:S01]  /*2d80*/  HMMA.16816.F32 R8, R200, R38, R8 ;  /* 0x00000026c808723c */ /* 0x000fe20000001808 */
        /* <DEDUP_REMOVED lines=15> */
[----:B------:R-:W-:Y:S02]  /*2e80*/  SHF.L.U64.HI R72, R205, 0x1, R36 ;  /* 0x00000001cd487819 */ /* 0x000fe40000010224 */
[----:B------:R-:W-:Y:S01]  /*2e90*/  SHF.L.U64.HI R37, R204, 0x1, R206 ;  /* 0x00000001cc257819 */ /* 0x000fe200000102ce */
[----:B------:R-:W-:Y:S01]  /*2ea0*/  IMAD R236, R0, c[0x0][0x2b8], R236 ;  /* 0x0000ae0000ec7a24 */ /* 0x000fe200078e02ec */
[----:B------:R-:W-:-:S04]  /*2eb0*/  IADD3 R73, -R209, 0x10, RZ ;  /* 0x00000010d1497810 */ /* 0x000fc80007ffe1ff */
        /* <DEDUP_REMOVED lines=18> */
[----:B------:R-:W1:Y:S01]  /*2fe0*/  SHFL.IDX PT, R84, R75, RZ, 0x181f ;  /* 0x00181fff4b547589 */ /* 0x000e6200000e0000 */
[----:B------:R-:W-:-:S03]  /*2ff0*/  IMAD.SHL.U32 R0, R204, 0x2, RZ ;  /* 0x00000002cc007824 */ /* 0x000fc600078e00ff */
[----:B------:R-:W2:Y:S04]  /*3000*/  SHFL.IDX PT, R81, R76, RZ, 0x181f ;  /* 0x00181fff4c517589 */ /* 0x000ea800000e0000 */
[----:B------:R-:W3:Y:S04]  /*3010*/  SHFL.IDX PT, R79, R75, 0x1, 0x181f ;  /* 0x00381f004b4f7f89 */ /* 0x000ee800000e0000 */
[----:B------:R-:W4:Y:S04]  /*3020*/  SHFL.IDX PT, R77, R75, 0x2, 0x181f ;  /* 0x00581f004b4d7f89 */ /* 0x000f2800000e0000 */
[----:B------:R-:W5:Y:S04]  /*3030*/  SHFL.IDX PT, R80, R76, 0x1, 0x181f ;  /* 0x00381f004c507f89 */ /* 0x000f6800000e0000 */
[----:B------:R-:W5:Y:S04]  /*3040*/  SHFL.IDX PT, R75, R75, 0x3, 0x181f ;  /* 0x00781f004b4b7f89 */ /* 0x000f6800000e0000 */
[----:B------:R-:W5:Y:S01]  /*3050*/  SHFL.IDX PT, R78, R76, 0x2, 0x181f ;  /* 0x00581f004c4e7f89 */ /* 0x000f6200000e0000 */
[----:B-1----:R-:W-:-:S02]  /*3060*/  IADD3 R86, P0, R84, R39, RZ ;  /* 0x0000002754567210 */ /* 0x002fc40007f1e0ff */
[-C--:B------:R-:W-:Y:S01]  /*3070*/  IADD3 R84, P6, R84, R0.reuse, RZ ;  /* 0x0000000054547210 */ /* 0x080fe20007fde0ff */
[----:B------:R-:W1:Y:S02]  /*3080*/  SHFL.IDX PT, R76, R76, 0x3, 0x181f ;  /* 0x00781f004c4c7f89 */ /* 0x000e6400000e0000 */
[----:B--2---:R-:W-:Y:S01]  /*3090*/  IMAD.X R87, R81, 0x1, R72, P0 ;  /* 0x0000000151577824 */ /* 0x004fe200000e0648 */
[-C--:B---3--:R-:W-:Y:S01]  /*30a0*/  IADD3 R82, P1, R79, R39.reuse, RZ ;  /* 0x000000274f527210 */ /* 0x088fe20007f3e0ff */
[----:B------:R-:W-:Y:S01]  /*30b0*/  IMAD.X R85, R81, 0x1, R37, P6 ;  /* 0x0000000151557824 */ /* 0x000fe200030e0625 */
[----:B------:R-:W-:Y:S02]  /*30c0*/  IADD3 R88, P0, R79, R0, RZ ;  /* 0x000000004f587210 */ /* 0x000fe40007f1e0ff */
[----:B------:R2:W-:Y:S01]  /*30d0*/  LDGSTS.E.BYPASS.LTC128B.128 [R237+0x8100], [R86.64], !P5 ;  /* 0x0810000056ed7fae */ /* 0x0005e2000e901d4e */
[----:B----4-:R-:W-:-:S03]  /*30e0*/  IADD3 R90, P6, R77, R39, RZ ;  /* 0x000000274d5a7210 */ /* 0x010fc60007fde0ff */
[----:B------:R2:W-:Y:S01]  /*30f0*/  LDGSTS.E.BYPASS.LTC128B.128 [R237+0xc100], [R84.64], !P4 ;  /* 0x0c10000054ed7fae */ /* 0x0005e2000e101d4e */
[C-C-:B-----5:R-:W-:Y:S02]  /*3100*/  IMAD.X R83, R80.reuse, 0x1, R72.reuse, P1 ;  /* 0x0000000150537824 */ /* 0x160fe400008e0648 */
[----:B------:R-:W-:Y:S01]  /*3110*/  IMAD.X R89, R80, 0x1, R37, P0 ;  /* 0x0000000150597824 */ /* 0x000fe200000e0625 */
[----:B------:R-:W-:Y:S02]  /*3120*/  IADD3 R80, P1, P0, R74, R75, R39 ;  /* 0x0000004b4a507210 */ /* 0x000fe4000783e027 */
[----:B------:R2:W-:Y:S01]  /*3130*/  LDGSTS.E.BYPASS.LTC128B.128 [R237+0x9100], [R82.64], !P5 ;  /* 0x0910000052ed7fae */ /* 0x0005e2000e901d4e */
[--C-:B------:R-:W-:Y:S01]  /*3140*/  IMAD.X R91, R78, 0x1, R72.reuse, P6 ;  /* 0x000000014e5b7824 */ /* 0x100fe200030e0648 */
[----:B------:R-:W-:Y:S02]  /*3150*/  IADD3 R74, P6, R77, R0, RZ ;  /* 0x000000004d4a7210 */ /* 0x000fe40007fde0ff */
[----:B------:R2:W-:Y:S01]  /*3160*/  LDGSTS.E.BYPASS.LTC128B.128 [R237+0xd100], [R88.64], !P4 ;  /* 0x0d10000058ed7fae */ /* 0x0005e2000e101d4e */
[----:B-1----:R-:W-:-:S02]  /*3170*/  IADD3.X R81, RZ, R76, R72, P1, P0 ;  /* 0x0000004cff517210 */ /* 0x002fc40000fe0448 */
[----:B------:R-:W-:Y:S01]  /*3180*/  IADD3 R72, P1, P0, R73, R75, R0 ;  /* 0x0000004b49487210 */ /* 0x000fe2000783e000 */
[--C-:B------:R-:W-:Y:S01]  /*3190*/  IMAD.X R75, R78, 0x1, R37.reuse, P6 ;  /* 0x000000014e4b7824 */ /* 0x100fe200030e0625 */
[----:B------:R-:W-:Y:S01]  /*31a0*/  ISETP.NE.U32.AND P6, PT, R38, RZ, PT ;  /* 0x000000ff2600720c */ /* 0x000fe20003fc5070 */
[----:B------:R2:W-:Y:S01]  /*31b0*/  LDGSTS.E.BYPASS.LTC128B.128 [R237+0xa100], [R90.64], !P5 ;  /* 0x0a1000005aed7fae */ /* 0x0005e2000e901d4e */
[----:B------:R-:W-:Y:S02]  /*31c0*/  IADD3.X R73, RZ, R76, R37, P1, P0 ;  /* 0x0000004cff497210 */ /* 0x000fe40000fe0425 */
[----:B------:R-:W-:Y:S01]  /*31d0*/  ISETP.NE.U32.AND P0, PT, R209, RZ, PT ;  /* 0x000000ffd100720c */ /* 0x000fe20003f05070 */
[----:B------:R2:W-:Y:S08]  /*31e0*/  LDGSTS.E.BYPASS.LTC128B.128 [R237+0xe100], [R74.64], !P4 ;  /* 0x0e1000004aed7fae */ /* 0x0005f0000e101d4e */
[----:B------:R2:W-:Y:S04]  /*31f0*/  LDGSTS.E.BYPASS.LTC128B.128.ZFILL [R237+0xb100], [R80.64], P6 ;  /* 0x0b10000050ed7fae */ /* 0x0005e8000b141d4e */
[----:B------:R2:W-:Y:S02]  /*3200*/  LDGSTS.E.BYPASS.LTC128B.128.ZFILL [R237+0xf100], [R72.64], P0 ;  /* 0x0f10000048ed7fae */ /* 0x0005e40008141d4e */
.L_x_2721:
[----:B------:R-:W-:Y:S01]  /*3210*/  LOP3.LUT R0, R7, 0xffffffe0, RZ, 0xc0, !PT ;  /* 0xffffffe007007812 */ /* 0x000fe200078ec0ff */
[----:B------:R-:W-:Y:S01]  /*3220*/  UMOV UR4, 0xffffff80 ;  /* 0xffffff8000047882 */ /* 0x000fe20000000000 */
[----:B------:R-:W-:Y:S01]  /*3230*/  LEA.HI R37, R112, R5, RZ, 0x2 ;  /* 0x0000000570257211 */ /* 0x000fe200078f10ff */
[----:B------:R-:W-:Y:S01]  /*3240*/  UIMAD UR4, UR7, UR4, 0x81 ;  /* 0x00000081070474a4 */ /* 0x000fe2000f8e0204 */
[----:B------:R-:W-:Y:S01]  /*3250*/  SHF.R.S32.HI R38, RZ, 0x1f, R6 ;  /* 0x0000001fff267819 */ /* 0x000fe20000011406 */
[----:B------:R-:W-:Y:S01]  /*3260*/  IMAD.IADD R0, R5, 0x1, -R0 ;  /* 0x0000000105007824 */ /* 0x000fe200078e0a00 */
[----:B------:R-:W-:Y:S01]  /*3270*/  LOP3.LUT R37, R37, 0xfffffffc, RZ, 0xc0, !PT ;  /* 0xfffffffc25257812 */ /* 0x000fe200078ec0ff */
[----:B------:R-:W-:Y:S01]  /*3280*/  IMAD.SHL.U32 R232, R4, 0x2, RZ ;  /* 0x0000000204e87824 */ /* 0x000fe200078e00ff */
[----:B------:R-:W-:Y:S01]  /*3290*/  LEA.HI R38, R38, R6, RZ, 0x3 ;  /* 0x0000000626267211 */ /* 0x000fe200078f18ff */
[----:B------:R-:W0:Y:S01]  /*32a0*/  LDGDEPBAR ;  /* 0x00000000000079af */ /* 0x000e220000000000 */
[----:B------:R-:W-:Y:S01]  /*32b0*/  SHF.R.S32.HI R7, RZ, 0x1f, R0 ;  /* 0x0000001fff077819 */ /* 0x000fe20000011400 */
[----:B------:R-:W-:Y:S01]  /*32c0*/  IMAD.IADD R37, R5, 0x1, -R37 ;  /* 0x0000000105257824 */ /* 0x000fe200078e0a25 */
[----:B------:R-:W-:Y:S01]  /*32d0*/  LOP3.LUT R38, R38, 0xffffff8, RZ, 0xc0, !PT ;  /* 0x0ffffff826267812 */ /* 0x000fe200078ec0ff */
[--C-:B------:R-:W-:Y:S01]  /*32e0*/  IMAD R230, R3, 0x2, R232.reuse ;  /* 0x0000000203e67824 */ /* 0x100fe200078e02e8 */
[----:B------:R-:W-:Y:S01]  /*32f0*/  LEA.HI R5, R7, R0, RZ, 0x2 ;  /* 0x0000000007057211 */ /* 0x000fe200078f10ff */
[----:B------:R-:W-:Y:S01]  /*3300*/  IMAD R229, R2, 0x2, R232 ;  /* 0x0000000202e57824 */ /* 0x000fe200078e02e8 */
[----:B------:R-:W-:Y:S01]  /*3310*/  LEA.HI R7, R37, R37, RZ, 0x1 ;  /* 0x0000002525077211 */ /* 0x000fe200078f08ff */
[----:B------:R-:W-:Y:S01]  /*3320*/  IMAD.IADD R38, R6, 0x1, -R38 ;  /* 0x0000000106267824 */ /* 0x000fe200078e0a26 */
[----:B------:R-:W-:Y:S01]  /*3330*/  PLOP3.LUT P1, PT, PT, PT, UP1, 0x80, 0x0 ;  /* 0x000000000000781c */ /* 0x000fe20003f2f018 */
[----:B------:R-:W-:Y:S01]  /*3340*/  IMAD R228, R2, 0x2, R230 ;  /* 0x0000000202e47824 */ /* 0x000fe200078e02e6 */
[----:B------:R-:W-:Y:S01]  /*3350*/  LEA.HI.SX32 R6, R5, UR10, 0x1e ;  /* 0x0000000a05067c11 */ /* 0x000fe2000f8ff2ff */
[----:B------:R-:W-:Y:S01]  /*3360*/  LDSM.16.MT88.4 R124, [R232+0x100] ;  /* 0x00010000e87c783b */ /* 0x000fe20000004200 */
[----:B------:R-:W-:-:S02]  /*3370*/  LOP3.LUT R7, R7, 0x1ffffffe, RZ, 0xc0, !PT ;  /* 0x1ffffffe07077812 */ /* 0x000fc400078ec0ff */
[----:B------:R-:W-:Y:S01]  /*3380*/  PLOP3.LUT P0, PT, PT, PT, UP1, 0x80, 0x0 ;  /* 0x000000000000781c */ /* 0x000fe20003f0f018 */
[----:B------:R-:W-:Y:S01]  /*3390*/  IMAD R6, R38, 0x10, R6 ;  /* 0x0000001026067824 */ /* 0x000fe200078e0206 */
[----:B------:R-:W-:Y:S01]  /*33a0*/  LOP3.LUT R208, R5, 0x7ffffffc, RZ, 0xc0, !PT ;  /* 0x7ffffffc05d07812 */ /* 0x000fe200078ec0ff */
[----:B------:R-:W-:Y:S01]  /*33b0*/  IMAD.IADD R7, R37, 0x1, -R7 ;  /* 0x0000000125077824 */ /* 0x000fe200078e0a07 */
[----:B--2---:R-:W-:Y:S03]  /*33c0*/  LDSM.16.MT88.4 R88, [R228+0x100] ;  /* 0x00010000e458783b */ /* 0x004fe60000004200 */
[----:B------:R-:W-:Y:S01]  /*33d0*/  IMAD R207, R7, 0x8, R6 ;  /* 0x0000000807cf7824 */ /* 0x000fe200078e0206 */
[----:B------:R-:W-:Y:S01]  /*33e0*/  LDSM.16.MT88.4 R80, [R229+0x100] ;  /* 0x00010000e550783b */ /* 0x000fe20000004200 */
[----:B------:R-:W-:Y:S02]  /*33f0*/  IMAD.IADD R208, R0, 0x1, -R208 ;  /* 0x0000000100d07824 */ /* 0x000fe400078e0ad0 */
[----:B------:R-:W-:Y:S01]  /*3400*/  @P1 IMAD.HI.U32 R7, R207, c[0x0][0x2c8], RZ ;  /* 0x0000b200cf071a27 */ /* 0x000fe200078e00ff */
[----:B------:R-:W-:Y:S03]  /*3410*/  LDSM.16.MT88.4 R96, [R232+0x4100] ;  /* 0x00410000e860783b */ /* 0x000fe60000004200 */
[----:B------:R-:W-:Y:S01]  /*3420*/  IMAD.MOV.U32 R6, RZ, RZ, R207 ;  /* 0x000000ffff067224 */ /* 0x000fe200078e00cf */
[----:B------:R-:W-:Y:S01]  /*3430*/  @P0 SHF.R.U32.HI R6, RZ, c[0x0][0x2cc], R7 ;  /* 0x0000b300ff060a19 */ /* 0x000fe20000011607 */
[----:B------:R-:W-:Y:S01]  /*3440*/  IMAD.U32 R0, RZ, RZ, UR4 ;  /* 0x00000004ff007e24 */ /* 0x000fe2000f8e00ff */
[----:B------:R-:W-:Y:S01]  /*3450*/  LDSM.16.MT88.4 R100, [R230+0x4100] ;  /* 0x00410000e664783b */ /* 0x000fe20000004200 */
[----:B------:R-:W-:Y:S01]  /*3460*/  IMAD.SHL.U32 R208, R208, 0x2, RZ ;  /* 0x00000002d0d07824 */ /* 0x000fe200078e00ff */
[----:B------:R-:W-:-:S02]  /*3470*/  ULDC.64 UR4, c[0x0][0x2c8] ;  /* 0x0000b20000047ab9 */ /* 0x000fc40000000a00 */
[----:B------:R-:W1:Y:S02]  /*3480*/  SHFL.IDX PT, R76, R6, RZ, 0x1c1f ;  /* 0x001c1fff064c7589 */ /* 0x000e6400000e0000 */
[----:B------:R-:W-:Y:S02]  /*3490*/  IADD3 R0, -R208, UR8, R0 ;  /* 0x00000008d0007c10 */ /* 0x000fe4000fffe100 */
[----:B------:R-:W2:Y:S02]  /*34a0*/  SHFL.IDX PT, R6, R6, 0x1, 0x1c1f ;  /* 0x003c1f0006067f89 */ /* 0x000ea400000e0000 */
[----:B------:R-:W-:Y:S02]  /*34b0*/  IADD3 R5, R0, -UR12, RZ ;  /* 0x8000000c00057c10 */ /* 0x000fe4000fffe0ff */
[----:B------:R-:W-:Y:S01]  /*34c0*/  IADD3 R0, -R208, UR22, RZ ;  /* 0x00000016d0007c10 */ /* 0x000fe2000fffe1ff */
[----:B------:R-:W-:Y:S01]  /*34d0*/  LDSM.16.MT88.4 R108, [R229+0x4100] ;  /* 0x00410000e56c783b */ /* 0x000fe20000004200 */
[----:B------:R-:W3:Y:S01]  /*34e0*/  @UP1 S2UR UR22, SR_CTAID.X ;  /* 0x00000000001619c3 */ /* 0x000ee20000002500 */
[----:B-1----:R-:W-:-:S02]  /*34f0*/  IMAD.IADD R76, R5, 0x1, R76 ;  /* 0x00000001054c7824 */ /* 0x002fc400078e024c */
[----:B--2---:R-:W-:-:S03]  /*3500*/  IMAD.IADD R5, R5, 0x1, R6 ;  /* 0x0000000105057824 */ /* 0x004fc600078e0206 */
[----:B------:R-:W-:-:S04]  /*3510*/  IMNMX R76, R0, R76, PT ;  /* 0x0000004c004c7217 */ /* 0x000fc80003800200 */
[----:B------:R-:W-:Y:S01]  /*3520*/  ISETP.GT.AND P0, PT, R76, RZ, PT ;  /* 0x000000ff4c00720c */ /* 0x000fe20003f04270 */
[----:B---3--:R-:W-:Y:S01]  /*3530*/  @UP1 USHF.L.U32 UR22, UR22, 0x7, URZ ;  /* 0x0000000716161899 */ /* 0x008fe2000800063f */
[----:B------:R-:W-:Y:S02]  /*3540*/  IMNMX R0, R0, R5, PT ;  /* 0x0000000500007217 */ /* 0x000fe40003800200 */
[----:B------:R-:W-:Y:S01]  /*3550*/  FSEL R73, R68, -INF , P0 ;  /* 0xff80000044497808 */ /* 0x000fe20000000000 */
[----:B------:R-:W-:Y:S01]  /*3560*/  UIMAD.WIDE.U32 UR22, UR22, UR4, URZ ;  /* 0x00000004161672a5 */ /* 0x000fe2000f8e003f */
[----:B------:R-:W-:Y:S02]  /*3570*/  ISETP.GT.AND P0, PT, R0, 0x1, PT ;  /* 0x000000010000780c */ /* 0x000fe40003f04270 */
[----:B------:R-:W-:Y:S01]  /*3580*/  ISETP.GT.AND P6, PT, R76, 0x1, PT ;  /* 0x000000014c00780c */ /* 0x000fe20003fc4270 */
[----:B------:R-:W-:Y:S01]  /*3590*/  @UP1 USHF.R.U32.HI UR10, URZ, UR5, UR23 ;  /* 0x000000053f0a1299 */ /* 0x000fe20008011617 */
[----:B------:R-:W-:-:S02]  /*35a0*/  FSEL R71, R71, -INF , P0 ;  /* 0xff80000047477808 */ /* 0x000fc40000000000 */
[----:B------:R-:W-:Y:S01]  /*35b0*/  ISETP.GT.AND P0, PT, R0, 0x8, PT ;  /* 0x000000080000780c */ /* 0x000fe20003f04270 */
[----:B------:R-:W-:Y:S01]  /*35c0*/  UIADD3 UR10, UR10, UR8, -UR12 ;  /* 0x000000080a0a7290 */ /* 0x000fe2000fffe80c */
[----:B------:R-:W-:Y:S02]  /*35d0*/  FSEL R72, R69, -INF , P6 ;  /* 0xff80000045487808 */ /* 0x000fe40003000000 */
[----:B------:R-:W-:Y:S01]  /*35e0*/  FSEL R69, R66, -INF , P0 ;  /* 0xff80000042457808 */ /* 0x000fe20000000000 */
[----:B------:R-:W-:Y:S01]  /*35f0*/  USHF.R.S32.HI UR4, URZ, 0x1f, UR10 ;  /* 0x0000001f3f047899 */ /* 0x000fe2000801140a */
[----:B------:R-:W-:Y:S02]  /*3600*/  ISETP.GT.AND P0, PT, R76, 0x11, PT ;  /* 0x000000114c00780c */ /* 0x000fe40003f04270 */
[----:B------:R-:W-:Y:S01]  /*3610*/  ISETP.GT.AND P1, PT, R0, RZ, PT ;  /* 0x000000ff0000720c */ /* 0x000fe20003f24270 */
[----:B------:R-:W-:Y:S01]  /*3620*/  ULEA.HI UR4, UR4, UR10, URZ, 0x7 ;  /* 0x0000000a04047291 */ /* 0x000fe2000f8f383f */
[----:B------:R-:W-:Y:S01]  /*3630*/  FSEL R5, R61, -INF , P0 ;  /* 0xff8000003d057808 */ /* 0x000fe20000000000 */
[----:B------:R-:W-:Y:S01]  /*3640*/  UIADD3 UR10, UR7, -0x2, URZ ;  /* 0xfffffffe070a7890 */ /* 0x000fe2000fffe03f */
[----:B------:R-:W-:Y:S01]  /*3650*/  ISETP.GT.AND P6, PT, R76, 0x8, PT ;  /* 0x000000084c00780c */ /* 0x000fe20003fc4270 */
[----:B------:R-:W-:Y:S01]  /*3660*/  USHF.R.S32.HI UR5, URZ, 0x7, UR4 ;  /* 0x000000073f057899 */ /* 0x000fe20008011404 */
[----:B------:R-:W-:-:S02]  /*3670*/  ISETP.GT.AND P0, PT, R0, 0x11, PT ;  /* 0x000000110000780c */ /* 0x000fc40003f04270 */
[----:B------:R-:W-:Y:S01]  /*3680*/  FSEL R70, R70, -INF , P1 ;  /* 0xff80000046467808 */ /* 0x000fe20000800000 */
[----:B------:R-:W-:Y:S01]  /*3690*/  UISETP.LT.AND UP0, UPT, URZ, UR5, UPT ;  /* 0x000000053f00728c */ /* 0x000fe2000bf01270 */
[----:B------:R-:W-:Y:S02]  /*36a0*/  ISETP.GT.AND P1, PT, R76, 0x9, PT ;  /* 0x000000094c00780c */ /* 0x000fe40003f24270 */
[----:B------:R-:W-:Y:S01]  /*36b0*/  FSEL R75, R64, -INF , P6 ;  /* 0xff800000404b7808 */ /* 0x000fe20003000000 */
[----:B------:R-:W-:Y:S01]  /*36c0*/  USEL UR5, URZ, UR5, !UP0 ;  /* 0x000000053f057287 */ /* 0x000fe2000c000000 */
[----:B------:R-:W-:Y:S02]  /*36d0*/  FSEL R92, R63, -INF , P0 ;  /* 0xff8000003f5c7808 */ /* 0x000fe40000000000 */
[----:B------:R-:W-:Y:S01]  /*36e0*/  ISETP.GT.AND P6, PT, R76, 0x10, PT ;  /* 0x000000104c00780c */ /* 0x000fe20003fc4270 */
[----:B------:R-:W-:Y:S01]  /*36f0*/  UISETP.GE.AND UP0, UPT, UR10, UR5, UPT ;  /* 0x000000050a00728c */ /* 0x000fe2000bf06270 */
[----:B------:R-:W-:-:S02]  /*3700*/  ISETP.GT.AND P0, PT, R0, 0x18, PT ;  /* 0x000000180000780c */ /* 0x000fc40003f04270 */
[----:B------:R-:W-:Y:S02]  /*3710*/  FSEL R74, R65, -INF , P1 ;  /* 0xff800000414a7808 */ /* 0x000fe40000800000 */
[----:B------:R-:W-:Y:S02]  /*3720*/  ISETP.GT.AND P1, PT, R0, 0x9, PT ;  /* 0x000000090000780c */ /* 0x000fe40003f24270 */
[----:B------:R-:W-:Y:S02]  /*3730*/  FSEL R7, R60, -INF , P6 ;  /* 0xff8000003c077808 */ /* 0x000fe40003000000 */
[----:B------:R-:W-:Y:S02]  /*3740*/  FSEL R105, R58, -INF , P0 ;  /* 0xff8000003a697808 */ /* 0x000fe40000000000 */
[C---:B------:R-:W-:Y:S02]  /*3750*/  ISETP.GT.AND P6, PT, R76.reuse, 0x18, PT ;  /* 0x000000184c00780c */ /* 0x040fe40003fc4270 */
[----:B------:R-:W-:-:S02]  /*3760*/  ISETP.GT.AND P0, PT, R76, 0x21, PT ;  /* 0x000000214c00780c */ /* 0x000fc40003f04270 */
[----:B------:R-:W-:Y:S02]  /*3770*/  FSEL R68, R67, -INF , P1 ;  /* 0xff80000043447808 */ /* 0x000fe40000800000 */
[----:B------:R-:W-:Y:S02]  /*3780*/  ISETP.GT.AND P1, PT, R0, 0x10, PT ;  /* 0x000000100000780c */ /* 0x000fe40003f24270 */
[----:B------:R-:W-:Y:S02]  /*3790*/  FSEL R6, R56, -INF , P6 ;  /* 0xff80000038067808 */ /* 0x000fe40003000000 */
[----:B------:R-:W-:Y:S02]  /*37a0*/  FSEL R39, R53, -INF , P0 ;  /* 0xff80000035277808 */ /* 0x000fe40000000000 */
[----:B------:R-:W-:Y:S02]  /*37b0*/  ISETP.GT.AND P6, PT, R76, 0x20, PT ;  /* 0x000000204c00780c */ /* 0x000fe40003fc4270 */
        /* <DEDUP_REMOVED lines=18> */
[----:B------:R-:W-:-:S02]  /*38e0*/  FMNMX.FTZ R44, R73, R72, !PT ;  /* 0x00000048492c7209 */ /* 0x000fc40007810000 */
[----:B------:R-:W-:Y:S02]  /*38f0*/  FSEL R195, R54, -INF , P1 ;  /* 0xff80000036c37808 */ /* 0x000fe40000800000 */
[C---:B------:R-:W-:Y:S02]  /*3900*/  ISETP.GT.AND P1, PT, R76.reuse, 0x29, PT ;  /* 0x000000294c00780c */ /* 0x040fe40003f24270 */
[C---:B------:R-:W-:Y:S02]  /*3910*/  ISETP.GT.AND P6, PT, R76.reuse, 0x38, PT ;  /* 0x000000384c00780c */ /* 0x040fe40003fc4270 */
[----:B------:R-:W-:Y:S02]  /*3920*/  FSEL R192, R47, -INF , P0 ;  /* 0xff8000002fc07808 */ /* 0x000fe40000000000 */
[----:B------:R-:W-:Y:S02]  /*3930*/  FMNMX.FTZ R44, R75, R44, !PT ;  /* 0x0000002c4b2c7209 */ /* 0x000fe40007810000 */
[----:B------:R-:W-:-:S02]  /*3940*/  ISETP.GT.AND P0, PT, R76, 0x39, PT ;  /* 0x000000394c00780c */ /* 0x000fc40003f04270 */
[----:B------:R-:W-:Y:S02]  /*3950*/  FSEL R38, R49, -INF , P1 ;  /* 0xff80000031267808 */ /* 0x000fe40000800000 */
[----:B------:R-:W-:Y:S02]  /*3960*/  ISETP.GT.AND P1, PT, R0, 0x29, PT ;  /* 0x000000290000780c */ /* 0x000fe40003f24270 */
[----:B------:R-:W-:Y:S02]  /*3970*/  FSEL R145, R40, -INF , P6 ;  /* 0xff80000028917808 */ /* 0x000fe40003000000 */
[----:B------:R-:W-:Y:S02]  /*3980*/  FMNMX.FTZ R40, R74, R44, !PT ;  /* 0x0000002c4a287209 */ /* 0x000fe40007810000 */
[----:B------:R-:W-:Y:S02]  /*3990*/  FSEL R144, R41, -INF , P0 ;  /* 0xff80000029907808 */ /* 0x000fe40000000000 */
[----:B------:R-:W-:-:S02]  /*39a0*/  ISETP.GT.AND P0, PT, R0, 0x39, PT ;  /* 0x000000390000780c */ /* 0x000fc40003f04270 */
[----:B------:R-:W-:Y:S02]  /*39b0*/  FSEL R193, R51, -INF , P1 ;  /* 0xff80000033c17808 */ /* 0x000fe40000800000 */
[----:B------:R-:W-:Y:S02]  /*39c0*/  ISETP.GT.AND P1, PT, R0, 0x30, PT ;  /* 0x000000300000780c */ /* 0x000fe40003f24270 */
[----:B------:R-:W-:Y:S02]  /*39d0*/  FMNMX.FTZ R40, R7, R40, !PT ;  /* 0x0000002807287209 */ /* 0x000fe40007810000 */
[----:B------:R-:W-:Y:S02]  /*39e0*/  FSEL R182, R43, -INF , P0 ;  /* 0xff8000002bb67808 */ /* 0x000fe40000000000 */
[----:B------:R-:W-:Y:S02]  /*39f0*/  ISETP.GT.AND P0, PT, R76, 0x41, PT ;  /* 0x000000414c00780c */ /* 0x000fe40003f04270 */
[----:B------:R-:W-:-:S02]  /*3a00*/  FSEL R147, R46, -INF , P1 ;  /* 0xff8000002e937808 */ /* 0x000fc40000800000 */
[----:B------:R-:W-:Y:S02]  /*3a10*/  FMNMX.FTZ R40, R5, R40, !PT ;  /* 0x0000002805287209 */ /* 0x000fe40007810000 */
[----:B------:R-:W-:Y:S02]  /*3a20*/  ISETP.GT.AND P1, PT, R0, 0x38, PT ;  /* 0x000000380000780c */ /* 0x000fe40003f24270 */
[----:B------:R-:W-:Y:S02]  /*3a30*/  FSEL R159, R33, -INF , P0 ;  /* 0xff800000219f7808 */ /* 0x000fe40000000000 */
[----:B------:R-:W-:Y:S02]  /*3a40*/  ISETP.GT.AND P6, PT, R76, 0x40, PT ;  /* 0x000000404c00780c */ /* 0x000fe40003fc4270 */
        /* <DEDUP_REMOVED lines=8> */
[----:B------:R-:W-:Y:S02]  /*3ad0*/  ISETP.GT.AND P1, PT, R76, 0x48, PT ;  /* 0x000000484c00780c */ /* 0x000fe40003f24270 */
[----:B------:R-:W-:Y:S02]  /*3ae0*/  FMNMX.FTZ R33, R211, R33, !PT ;  /* 0x00000021d3217209 */ /* 0x000fe40007810000 */
[----:B------:R-:W-:Y:S02]  /*3af0*/  FMNMX.FTZ R32, R69, R32, !PT ;  /* 0x0000002045207209 */ /* 0x000fe40007810000 */
[----:B------:R-:W-:Y:S02]  /*3b00*/  FSEL R163, R35, -INF , P0 ;  /* 0xff80000023a37808 */ /* 0x000fe40000000000 */
[----:B------:R-:W-:Y:S02]  /*3b10*/  FSEL R161, R28, -INF , P1 ;  /* 0xff8000001ca17808 */ /* 0x000fe40000800000 */
[----:B------:R-:W-:-:S02]  /*3b20*/  ISETP.GT.AND P0, PT, R76, 0x49, PT ;  /* 0x000000494c00780c */ /* 0x000fc40003f04270 */
[----:B------:R-:W-:Y:S02]  /*3b30*/  FMNMX.FTZ R28, R39, R33, !PT ;  /* 0x00000021271c7209 */ /* 0x000fe40007810000 */
[----:B------:R-:W-:Y:S02]  /*3b40*/  FMNMX.FTZ R32, R68, R32, !PT ;  /* 0x0000002044207209 */ /* 0x000fe40007810000 */
[----:B------:R-:W-:Y:S02]  /*3b50*/  FSEL R160, R29, -INF , P0 ;  /* 0xff8000001da07808 */ /* 0x000fe40000000000 */
[----:B------:R-:W-:Y:S02]  /*3b60*/  FMNMX.FTZ R28, R210, R28, !PT ;  /* 0x0000001cd21c7209 */ /* 0x000fe40007810000 */
[----:B------:R-:W-:Y:S02]  /*3b70*/  FMNMX.FTZ R29, R93, R32, !PT ;  /* 0x000000205d1d7209 */ /* 0x000fe40007810000 */
[----:B------:R-:W-:Y:S01]  /*3b80*/  ISETP.GT.AND P1, PT, R0, 0x48, PT ;  /* 0x000000480000780c */ /* 0x000fe20003f24270 */
[----:B------:R-:W-:Y:S01]  /*3b90*/  LDSM.16.MT88.4 R32, [R230+0x4900] ;  /* 0x00490000e620783b */ /* 0x000fe20000004200 */
[----:B------:R-:W-:-:S02]  /*3ba0*/  FMNMX.FTZ R28, R38, R28, !PT ;  /* 0x0000001c261c7209 */ /* 0x000fc40007810000 */
[----:B------:R-:W-:Y:S02]  /*3bb0*/  FMNMX.FTZ R29, R92, R29, !PT ;  /* 0x0000001d5c1d7209 */ /* 0x000fe40007810000 */
[----:B------:R-:W-:Y:S02]  /*3bc0*/  ISETP.GT.AND P0, PT, R0, 0x49, PT ;  /* 0x000000490000780c */ /* 0x000fe40003f04270 */
        /* <DEDUP_REMOVED lines=11> */
[----:B------:R-:W-:Y:S01]  /*3c80*/  FMNMX.FTZ R24, R195, R24, !PT ;  /* 0x00000018c3187209 */ /* 0x000fe20007810000 */
[----:B------:R-:W-:Y:S01]  /*3c90*/  LDSM.16.MT88.4 R28, [R229+0x4900] ;  /* 0x00490000e51c783b */ /* 0x000fe20000004200 */
[----:B------:R-:W-:Y:S02]  /*3ca0*/  ISETP.GT.AND P1, PT, R0, 0x50, PT ;  /* 0x000000500000780c */ /* 0x000fe40003f24270 */
[----:B------:R-:W-:Y:S02]  /*3cb0*/  FMNMX.FTZ R25, R144, R25, !PT ;  /* 0x0000001990197209 */ /* 0x000fe40007810000 */
[----:B------:R-:W-:Y:S02]  /*3cc0*/  FMNMX.FTZ R24, R37, R24, !PT ;  /* 0x0000001825187209 */ /* 0x000fe40007810000 */
[----:B------:R-:W-:-:S02]  /*3cd0*/  FSEL R169, R26, -INF , P1 ;  /* 0xff8000001aa97808 */ /* 0x000fc40000800000 */
[----:B------:R-:W-:Y:S02]  /*3ce0*/  ISETP.GT.AND P0, PT, R0, 0x51, PT ;  /* 0x000000510000780c */ /* 0x000fe40003f04270 */
[----:B------:R-:W-:Y:S02]  /*3cf0*/  ISETP.GT.AND P1, PT, R76, 0x58, PT ;  /* 0x000000584c00780c */ /* 0x000fe40003f24270 */
[----:B------:R-:W-:Y:S02]  /*3d00*/  FMNMX.FTZ R25, R158, R25, !PT ;  /* 0x000000199e197209 */ /* 0x000fe40007810000 */
[----:B------:R-:W-:Y:S02]  /*3d10*/  FMNMX.FTZ R24, R194, R24, !PT ;  /* 0x00000018c2187209 */ /* 0x000fe40007810000 */
[----:B------:R-:W-:Y:S02]  /*3d20*/  FSEL R168, R27, -INF , P0 ;  /* 0xff8000001ba87808 */ /* 0x000fe40000000000 */
[----:B------:R-:W-:-:S02]  /*3d30*/  FSEL R171, R20, -INF , P1 ;  /* 0xff80000014ab7808 */ /* 0x000fc40000800000 */
[----:B------:R-:W-:Y:S02]  /*3d40*/  ISETP.GT.AND P0, PT, R76, 0x59, PT ;  /* 0x000000594c00780c */ /* 0x000fe40003f04270 */
[----:B------:R-:W-:Y:S02]  /*3d50*/  FMNMX.FTZ R20, R159, R25, !PT ;  /* 0x000000199f147209 */ /* 0x000fe40007810000 */
[----:B------:R-:W-:Y:S02]  /*3d60*/  FMNMX.FTZ R24, R193, R24, !PT ;  /* 0x00000018c1187209 */ /* 0x000fe40007810000 */
[----:B------:R-:W-:Y:S02]  /*3d70*/  FSEL R170, R21, -INF , P0 ;  /* 0xff80000015aa7808 */ /* 0x000fe40000000000 */
[----:B------:R-:W-:Y:S02]  /*3d80*/  FMNMX.FTZ R20, R161, R20, !PT ;  /* 0x00000014a1147209 */ /* 0x000fe40007810000 */
[----:B------:R-:W-:-:S02]  /*3d90*/  FMNMX.FTZ R21, R147, R24, !PT ;  /* 0x0000001893157209 */ /* 0x000fc40007810000 */
[----:B------:R-:W-:Y:S01]  /*3da0*/  ISETP.GT.AND P1, PT, R0, 0x58, PT ;  /* 0x000000580000780c */ /* 0x000fe20003f24270 */
[----:B------:R-:W-:Y:S01]  /*3db0*/  LDSM.16.MT88.4 R24, [R232+0x900] ;  /* 0x00090000e818783b */ /* 0x000fe20000004200 */
[----:B------:R-:W-:Y:S02]  /*3dc0*/  FMNMX.FTZ R20, R160, R20, !PT ;  /* 0x00000014a0147209 */ /* 0x000fe40007810000 */
[----:B------:R-:W-:Y:S02]  /*3dd0*/  FMNMX.FTZ R21, R192, R21, !PT ;  /* 0x00000015c0157209 */ /* 0x000fe40007810000 */
[----:B------:R-:W-:Y:S02]  /*3de0*/  ISETP.GT.AND P0, PT, R0, 0x59, PT ;  /* 0x000000590000780c */ /* 0x000fe40003f04270 */
        /* <DEDUP_REMOVED lines=10> */
[----:B------:R-:W-:Y:S02]  /*3e90*/  FMNMX.FTZ R17, R171, R20, !PT ;  /* 0x00000014ab117209 */ /* 0x000fe40007810000 */
[----:B------:R-:W-:Y:S01]  /*3ea0*/  FMNMX.FTZ R16, R162, R16, !PT ;  /* 0x00000010a2107209 */ /* 0x000fe20007810000 */
[----:B------:R-:W-:Y:S01]  /*3eb0*/  LDSM.16.MT88.4 R20, [R230+0x900] ;  /* 0x00090000e614783b */ /* 0x000fe20000004200 */
[----:B------:R-:W-:Y:S02]  /*3ec0*/  ISETP.GT.AND P1, PT, R76, 0x68, PT ;  /* 0x000000684c00780c */ /* 0x000fe40003f24270 */
[----:B------:R-:W-:-:S02]  /*3ed0*/  FMNMX.FTZ R17, R170, R17, !PT ;  /* 0x00000011aa117209 */ /* 0x000fc40007810000 */
[----:B------:R-:W-:Y:S02]  /*3ee0*/  FMNMX.FTZ R16, R163, R16, !PT ;  /* 0x00000010a3107209 */ /* 0x000fe40007810000 */
[----:B------:R-:W-:Y:S02]  /*3ef0*/  FSEL R155, R148, -INF , P1 ;  /* 0xff800000949b7808 */ /* 0x000fe40000800000 */
[C---:B------:R-:W-:Y:S02]  /*3f00*/  ISETP.GT.AND P0, PT, R76.reuse, 0x69, PT ;  /* 0x000000694c00780c */ /* 0x040fe40003f04270 */
[----:B------:R-:W-:Y:S02]  /*3f10*/  ISETP.GT.AND P1, PT, R76, 0x70, PT ;  /* 0x000000704c00780c */ /* 0x000fe40003f24270 */
[----:B------:R-:W-:Y:S02]  /*3f20*/  FMNMX.FTZ R17, R157, R17, !PT ;  /* 0x000000119d117209 */ /* 0x000fe40007810000 */
[----:B------:R-:W-:-:S02]  /*3f30*/  FMNMX.FTZ R16, R165, R16, !PT ;  /* 0x00000010a5107209 */ /* 0x000fc40007810000 */
[----:B------:R-:W-:Y:S02]  /*3f40*/  FSEL R154, R149, -INF , P0 ;  /* 0xff800000959a7808 */ /* 0x000fe40000000000 */
[----:B------:R-:W-:Y:S02]  /*3f50*/  FSEL R133, R12, -INF , P1 ;  /* 0xff8000000c857808 */ /* 0x000fe40000800000 */
[----:B------:R-:W-:Y:S02]  /*3f60*/  ISETP.GT.AND P0, PT, R76, 0x71, PT ;  /* 0x000000714c00780c */ /* 0x000fe40003f04270 */
[----:B------:R-:W-:Y:S02]  /*3f70*/  FMNMX.FTZ R12, R156, R17, !PT ;  /* 0x000000119c0c7209 */ /* 0x000fe40007810000 */
[----:B------:R-:W-:Y:S02]  /*3f80*/  FMNMX.FTZ R16, R166, R16, !PT ;  /* 0x00000010a6107209 */ /* 0x000fe40007810000 */
[----:B------:R-:W-:-:S02]  /*3f90*/  FSEL R67, R13, -INF , P0 ;  /* 0xff8000000d437808 */ /* 0x000fc40000000000 */
[----:B------:R-:W-:Y:S02]  /*3fa0*/  FMNMX.FTZ R12, R155, R12, !PT ;  /* 0x0000000c9b0c7209 */ /* 0x000fe40007810000 */
[----:B------:R-:W-:Y:S02]  /*3fb0*/  FMNMX.FTZ R13, R169, R16, !PT ;  /* 0x00000010a90d7209 */ /* 0x000fe40007810000 */
[----:B------:R-:W-:Y:S02]  /*3fc0*/  FMNMX.FTZ R12, R154, R12, !PT ;  /* 0x0000000c9a0c7209 */ /* 0x000fe40007810000 */
[----:B------:R-:W-:Y:S02]  /*3fd0*/  FMNMX.FTZ R13, R168, R13, !PT ;  /* 0x0000000da80d7209 */ /* 0x000fe40007810000 */
[----:B------:R-:W-:Y:S02]  /*3fe0*/  ISETP.GT.AND P6, PT, R76, 0x78, PT ;  /* 0x000000784c00780c */ /* 0x000fe40003fc4270 */
[----:B------:R-:W-:-:S02]  /*3ff0*/  ISETP.GT.AND P1, PT, R0, 0x60, PT ;  /* 0x000000600000780c */ /* 0x000fc40003f24270 */
[----:B------:R-:W-:Y:S02]  /*4000*/  FMNMX.FTZ R12, R133, R12, !PT ;  /* 0x0000000c850c7209 */ /* 0x000fe40007810000 */
[----:B------:R-:W-:Y:S02]  /*4010*/  FMNMX.FTZ R13, R167, R13, !PT ;  /* 0x0000000da70d7209 */ /* 0x000fe40007810000 */
[----:B------:R-:W-:Y:S02]  /*4020*/  FSEL R153, R18, -INF , P1 ;  /* 0xff80000012997808 */ /* 0x000fe40000800000 */
[----:B------:R-:W-:Y:S02]  /*4030*/  FSEL R66, R8, -INF , P6 ;  /* 0xff80000008427808 */ /* 0x000fe40003000000 */
[----:B------:R-:W-:Y:S02]  /*4040*/  ISETP.GT.AND P0, PT, R0, 0x61, PT ;  /* 0x000000610000780c */ /* 0x000fe40003f04270 */
[----:B------:R-:W-:-:S02]  /*4050*/  ISETP.GT.AND P1, PT, R76, 0x79, PT ;  /* 0x000000794c00780c */ /* 0x000fc40003f24270 */
[----:B------:R-:W-:Y:S02]  /*4060*/  FMNMX.FTZ R8, R67, R12, !PT ;  /* 0x0000000c43087209 */ /* 0x000fe40007810000 */
[----:B------:R-:W-:Y:S02]  /*4070*/  FMNMX.FTZ R13, R164, R13, !PT ;  /* 0x0000000da40d7209 */ /* 0x000fe40007810000 */
[----:B------:R-:W-:Y:S02]  /*4080*/  FSEL R152, R19, -INF , P0 ;  /* 0xff80000013987808 */ /* 0x000fe40000000000 */
[----:B------:R-:W-:Y:S01]  /*4090*/  FSEL R64, R9, -INF , P1 ;  /* 0xff80000009407808 */ /* 0x000fe20000800000 */
[----:B------:R-:W-:Y:S01]  /*40a0*/  LDSM.16.MT88.4 R16, [R229+0x900] ;  /* 0x00090000e510783b */ /* 0x000fe20000004200 */
[----:B------:R-:W-:Y:S02]  /*40b0*/  FMNMX.FTZ R8, R66, R8, !PT ;  /* 0x0000000842087209 */ /* 0x000fe40007810000 */
[----:B------:R-:W-:-:S02]  /*40c0*/  ISETP.GT.AND P0, PT, R0, 0x68, PT ;  /* 0x000000680000780c */ /* 0x000fc40003f04270 */
[----:B------:R-:W-:Y:S02]  /*40d0*/  FMNMX.FTZ R12, R153, R13, !PT ;  /* 0x0000000d990c7209 */ /* 0x000fe40007810000 */
[----:B------:R-:W-:Y:S02]  /*40e0*/  ISETP.GT.AND P1, PT, R0, 0x69, PT ;  /* 0x000000690000780c */ /* 0x000fe40003f24270 */
[----:B------:R-:W-:Y:S02]  /*40f0*/  FMNMX.FTZ R8, R64, R8, !PT ;  /* 0x0000000840087209 */ /* 0x000fe40007810000 */
[----:B------:R-:W-:Y:S02]  /*4100*/  FSEL R150, R150, -INF , P0 ;  /* 0xff80000096967808 */ /* 0x000fe40000000000 */
[----:B------:R-:W-:Y:S01]  /*4110*/  FMNMX.FTZ R12, R152, R12, !PT ;  /* 0x0000000c980c7209 */ /* 0x000fe20007810000 */
[----:B------:R-:W1:Y:S01]  /*4120*/  SHFL.BFLY PT, R9, R8, 0x2, 0x1f ;  /* 0x0c401f0008097f89 */ /* 0x000e6200000e0000 */
        /* <DEDUP_REMOVED lines=13> */
[----:B------:R-:W-:Y:S02]  /*4200*/  FMNMX.FTZ R0, R61, R12, !PT ;  /* 0x0000000c3d007209 */ /* 0x000fe40007810000 */
[----:B-1----:R-:W-:Y:S01]  /*4210*/  FMNMX.FTZ R10, R9, R8, !PT ;  /* 0x00000008090a7209 */ /* 0x002fe20007810000 */
[----:B------:R-:W-:Y:S01]  /*4220*/  LDSM.16.MT88.4 R12, [R232+0x4900] ;  /* 0x00490000e80c783b */ /* 0x000fe20000004200 */
[----:B------:R-:W-:-:S03]  /*4230*/  FMNMX.FTZ R0, R60, R0, !PT ;  /* 0x000000003c007209 */ /* 0x000fc60007810000 */
[----:B------:R-:W-:Y:S04]  /*4240*/  SHFL.BFLY PT, R9, R10, 0x1, 0x1f ;  /* 0x0c201f000a097f89 */ /* 0x000fe800000e0000 */
[----:B------:R-:W1:Y:S02]  /*4250*/  SHFL.BFLY PT, R8, R0, 0x2, 0x1f ;  /* 0x0c401f0000087f89 */ /* 0x000e6400000e0000 */
[----:B-1----:R-:W-:Y:S02]  /*4260*/  FMNMX.FTZ R8, R0, R8, !PT ;  /* 0x0000000800087209 */ /* 0x002fe40007810000 */
[----:B------:R-:W-:-:S03]  /*4270*/  FMNMX.FTZ R0, R10, R9, !PT ;  /* 0x000000090a007209 */ /* 0x000fc60007810000 */
        /* <DEDUP_REMOVED lines=9> */
[----:B------:R-:W2:Y:S01]  /*4310*/  LDSM.16.MT88.4 R72, [R230+0x100] ;  /* 0x00010000e648783b */ /* 0x000ea20000004200 */
[--C-:B------:R-:W-:Y:S02]  /*4320*/  FFMA.FTZ R51, R7, c[0x0][0x2d0], -R65.reuse ;  /* 0x0000b40007337a23 */ /* 0x100fe40000010841 */
[--C-:B------:R-:W-:Y:S01]  /*4330*/  FFMA.FTZ R50, R5, c[0x0][0x2d0], -R65.reuse ;  /* 0x0000b40005327a23 */ /* 0x100fe20000010841 */
[----:B-1----:R-:W-:Y:S01]  /*4340*/  FMNMX.FTZ R132, R132, R8, !PT ;  /* 0x0000000884847209 */ /* 0x002fe20007810000 */
[--C-:B------:R-:W-:Y:S01]  /*4350*/  FFMA.FTZ R47, R6, c[0x0][0x2d0], -R65.reuse ;  /* 0x0000b400062f7a23 */ /* 0x100fe20000010841 */
[----:B------:R-:W-:Y:S01]  /*4360*/  LDSM.16.MT88.4 R8, [R228+0x900] ;  /* 0x00090000e408783b */ /* 0x000fe20000004200 */
[----:B------:R-:W1:Y:S01]  /*4370*/  MUFU.EX2 R55, R55 ;  /* 0x0000003700377308 */ /* 0x000e620000000800 */
[C---:B------:R-:W-:Y:S01]  /*4380*/  FSETP.NEU.FTZ.AND P0, PT, R132.reuse, -INF , PT ;  /* 0xff8000008400780b */ /* 0x040fe20003f1d000 */
[----:B------:R-:W-:Y:S01]  /*4390*/  FMUL.FTZ R59, R132, c[0x0][0x2d0] ;  /* 0x0000b400843b7a20 */ /* 0x000fe20000410000 */
[----:B------:R-:W3:Y:S01]  /*43a0*/  LDSM.16.MT88.4 R4, [R228+0x4100] ;  /* 0x00410000e404783b */ /* 0x000ee20000004200 */
[----:B------:R-:W-:-:S02]  /*43b0*/  FFMA.FTZ R46, R84, c[0x0][0x2d0], -R65 ;  /* 0x0000b400542e7a23 */ /* 0x000fc40000010841 */
[--C-:B------:R-:W-:Y:S01]  /*43c0*/  FFMA.FTZ R42, R39, c[0x0][0x2d0], -R65.reuse ;  /* 0x0000b400272a7a23 */ /* 0x100fe20000010841 */
[----:B------:R-:W-:Y:S01]  /*43d0*/  FSEL R59, R59, RZ, P0 ;  /* 0x000000ff3b3b7208 */ /* 0x000fe20000000000 */
[----:B------:R-:W-:Y:S01]  /*43e0*/  MUFU.EX2 R53, R53 ;  /* 0x0000003500357308 */ /* 0x000fe20000000800 */
[--C-:B------:R-:W-:Y:S01]  /*43f0*/  FFMA.FTZ R43, R211, c[0x0][0x2d0], -R65.reuse ;  /* 0x0000b400d32b7a23 */ /* 0x100fe20000010841 */
[----:B------:R-:W-:Y:S01]  /*4400*/  PLOP3.LUT P0, PT, PT, PT, UP0, 0x80, 0x0 ;  /* 0x000000000000781c */ /* 0x000fe20003f0f008 */
[----:B------:R-:W-:Y:S02]  /*4410*/  FFMA.FTZ R39, R210, c[0x0][0x2d0], -R65 ;  /* 0x0000b400d2277a23 */ /* 0x000fe40000010841 */
[--C-:B------:R-:W-:Y:S02]  /*4420*/  FFMA.FTZ R58, R70, c[0x0][0x2d0], -R59.reuse ;  /* 0x0000b400463a7a23 */ /* 0x100fe4000001083b */
[--C-:B------:R-:W-:Y:S01]  /*4430*/  FFMA.FTZ R57, R71, c[0x0][0x2d0], -R59.reuse ;  /* 0x0000b40047397a23 */ /* 0x100fe2000001083b */
[----:B------:R-:W4:Y:S01]  /*4440*/  MUFU.EX2 R52, R52 ;  /* 0x0000003400347308 */ /* 0x000f220000000800 */
[--C-:B------:R-:W-:Y:S01]  /*4450*/  FFMA.FTZ R54, R69, c[0x0][0x2d0], -R59.reuse ;  /* 0x0000b40045367a23 */ /* 0x100fe2000001083b */
[----:B-1----:R-:W-:Y:S01]  /*4460*/  F2FP.PACK_AB R112, R55, R56 ;  /* 0x000000383770723e */ /* 0x002fe200000000ff */
[----:B------:R-:W-:-:S02]  /*4470*/  FFMA.FTZ R48, R68, c[0x0][0x2d0], -R59 ;  /* 0x0000b40044307a23 */ /* 0x000fc4000001083b */
[--C-:B------:R-:W-:Y:S02]  /*4480*/  FFMA.FTZ R49, R93, c[0x0][0x2d0], -R59.reuse ;  /* 0x0000b4005d317a23 */ /* 0x100fe4000001083b */
[--C-:B------:R-:W-:Y:S01]  /*4490*/  FFMA.FTZ R45, R92, c[0x0][0x2d0], -R59.reuse ;  /* 0x0000b4005c2d7a23 */ /* 0x100fe2000001083b */
[----:B------:R-:W-:Y:S01]  /*44a0*/  MUFU.EX2 R58, R58 ;  /* 0x0000003a003a7308 */ /* 0x000fe20000000800 */
[--C-:B------:R-:W-:Y:S02]  /*44b0*/  FFMA.FTZ R44, R105, c[0x0][0x2d0], -R59.reuse ;  /* 0x0000b400692c7a23 */ /* 0x100fe4000001083b */
[----:B------:R-:W-:Y:S02]  /*44c0*/  FFMA.FTZ R41, R104, c[0x0][0x2d0], -R59 ;  /* 0x0000b40068297a23 */ /* 0x000fe4000001083b */
[----:B------:R-:W-:Y:S02]  /*44d0*/  FFMA.FTZ R38, R38, c[0x0][0x2d0], -R65 ;  /* 0x0000b40026267a23 */ /* 0x000fe40000010841 */
[--C-:B------:R-:W-:Y:S01]  /*44e0*/  FFMA.FTZ R40, R195, c[0x0][0x2d0], -R59.reuse ;  /* 0x0000b400c3287a23 */ /* 0x100fe2000001083b */
[----:B------:R-:W1:Y:S01]  /*44f0*/  MUFU.EX2 R57, R57 ;  /* 0x0000003900397308 */ /* 0x000e620000000800 */
[----:B----4-:R-:W-:Y:S01]  /*4500*/  F2FP.PACK_AB R114, R52, R53 ;  /* 0x000000353472723e */ /* 0x010fe200000000ff */
[----:B------:R-:W-:-:S02]  /*4510*/  FFMA.FTZ R37, R37, c[0x0][0x2d0], -R59 ;  /* 0x0000b40025257a23 */ /* 0x000fc4000001083b */
[--C-:B------:R-:W-:Y:S02]  /*4520*/  FFMA.FTZ R3, R194, c[0x0][0x2d0], -R59.reuse ;  /* 0x0000b400c2037a23 */ /* 0x100fe4000001083b */
[----:B------:R-:W-:Y:S02]  /*4530*/  FFMA.FTZ R2, R193, c[0x0][0x2d0], -R59 ;  /* 0x0000b400c1027a23 */ /* 0x000fe4000001083b */
[----:B------:R-:W-:Y:S01]  /*4540*/  MUFU.EX2 R54, R54 ;  /* 0x0000003600367308 */ /* 0x000fe20000000800 */
[--C-:B------:R-:W-:Y:S02]  /*4550*/  FFMA.FTZ R134, R134, c[0x0][0x2d0], -R65.reuse ;  /* 0x0000b40086867a23 */ /* 0x100fe40000010841 */
[--C-:B------:R-:W-:Y:S02]  /*4560*/  FFMA.FTZ R135, R135, c[0x0][0x2d0], -R65.reuse ;  /* 0x0000b40087877a23 */ /* 0x100fe40000010841 */
[--C-:B------:R-:W-:Y:S02]  /*4570*/  FFMA.FTZ R145, R145, c[0x0][0x2d0], -R65.reuse ;  /* 0x0000b40091917a23 */ /* 0x100fe40000010841 */
[----:B------:R-:W-:Y:S01]  /*4580*/  FFMA.FTZ R144, R144, c[0x0][0x2d0], -R65 ;  /* 0x0000b40090907a23 */ /* 0x000fe20000010841 */
[----:B------:R-:W4:Y:S01]  /*4590*/  MUFU.EX2 R48, R48 ;  /* 0x0000003000307308 */ /* 0x000f220000000800 */
[----:B-1----:R-:W-:Y:S01]  /*45a0*/  F2FP.PACK_AB R113, R57, R58 ;  /* 0x0000003a3971723e */ /* 0x002fe200000000ff */
[----:B------:R-:W-:-:S02]  /*45b0*/  FFMA.FTZ R147, R147, c[0x0][0x2d0], -R59 ;  /* 0x0000b40093937a23 */ /* 0x000fc4000001083b */
[--C-:B------:R-:W-:Y:S02]  /*45c0*/  FFMA.FTZ R148, R192, c[0x0][0x2d0], -R59.reuse ;  /* 0x0000b400c0947a23 */ /* 0x100fe4000001083b */
[--C-:B------:R-:W-:Y:S02]  /*45d0*/  FFMA.FTZ R151, R183, c[0x0][0x2d0], -R59.reuse ;  /* 0x0000b400b7977a23 */ /* 0x100fe4000001083b */
[----:B------:R-:W1:Y:S01]  /*45e0*/  MUFU.EX2 R51, R51 ;  /* 0x0000003300337308 */ /* 0x000e620000000800 */
[----:B------:R-:W-:Y:S02]  /*45f0*/  FFMA.FTZ R149, R182, c[0x0][0x2d0], -R59 ;  /* 0x0000b400b6957a23 */ /* 0x000fe4000001083b */
[--C-:B------:R-:W-:Y:S02]  /*4600*/  FFMA.FTZ R158, R158, c[0x0][0x2d0], -R65.reuse ;  /* 0x0000b4009e9e7a23 */ /* 0x100fe40000010841 */
[--C-:B------:R-:W-:Y:S02]  /*4610*/  FFMA.FTZ R159, R159, c[0x0][0x2d0], -R65.reuse ;  /* 0x0000b4009f9f7a23 */ /* 0x100fe40000010841 */
[--C-:B------:R-:W-:Y:S01]  /*4620*/  FFMA.FTZ R161, R161, c[0x0][0x2d0], -R65.reuse ;  /* 0x0000b400a1a17a23 */ /* 0x100fe20000010841 */
[----:B----4-:R-:W-:Y:S01]  /*4630*/  F2FP.PACK_AB R115, R48, R54 ;  /* 0x000000363073723e */ /* 0x010fe200000000ff */
        /* <DEDUP_REMOVED lines=22> */
[----:B--2---:R-:W-:Y:S01]  /*47a0*/  HMMA.16816.F32 R68, R112, R72, RZ ;  /* 0x000000487044723c */ /* 0x004fe200000018ff */
[--C-:B------:R-:W-:Y:S01]  /*47b0*/  FFMA.FTZ R155, R155, c[0x0][0x2d0], -R65.reuse ;  /* 0x0000b4009b9b7a23 */ /* 0x100fe20000010841 */
[----:B------:R-:W2:Y:S01]  /*47c0*/  MUFU.EX2 R45, R45 ;  /* 0x0000002d002d7308 */ /* 0x000ea20000000800 */
        /* <DEDUP_REMOVED lines=9> */
[----:B------:R-:W-:Y:S01]  /*4860*/  HMMA.16816.F32 R92, R112, R96, RZ ;  /* 0x00000060705c723c */ /* 0x000fe200000018ff */
[----:B------:R-:W-:Y:S01]  /*4870*/  FADD.FTZ R57, R54, R57 ;  /* 0x0000003936397221 */ /* 0x000fe20000010000 */
[----:B------:R-:W5:Y:S01]  /*4880*/  MUFU.EX2 R41, R41 ;  /* 0x0000002900297308 */ /* 0x000f620000000800 */
[----:B------:R-:W-:-:S02]  /*4890*/  FFMA.FTZ R66, R66, c[0x0][0x2d0], -R65 ;  /* 0x0000b40042427a23 */ /* 0x000fc40000010841 */
[----:B------:R-:W-:Y:S02]  /*48a0*/  FFMA.FTZ R245, R64, c[0x0][0x2d0], -R65 ;  /* 0x0000b40040f57a23 */ /* 0x000fe40000010841 */
[--C-:B------:R-:W-:Y:S01]  /*48b0*/  FFMA.FTZ R63, R63, c[0x0][0x2d0], -R59.reuse ;  /* 0x0000b4003f3f7a23 */ /* 0x100fe2000001083b */
[C---:B------:R-:W-:Y:S01]  /*48c0*/  HMMA.16816.F32 R120, R112.reuse, R100, RZ ;  /* 0x000000647078723c */ /* 0x040fe200000018ff */
[--C-:B------:R-:W-:Y:S01]  /*48d0*/  FFMA.FTZ R62, R62, c[0x0][0x2d0], -R59.reuse ;  /* 0x0000b4003e3e7a23 */ /* 0x100fe2000001083b */
[----:B------:R-:W2:Y:S01]  /*48e0*/  MUFU.EX2 R43, R43 ;  /* 0x0000002b002b7308 */ /* 0x000ea20000000800 */
[--C-:B------:R-:W-:Y:S02]  /*48f0*/  FFMA.FTZ R246, R60, c[0x0][0x2d0], -R59.reuse ;  /* 0x0000b4003cf67a23 */ /* 0x100fe4000001083b */
[----:B------:R-:W-:Y:S02]  /*4900*/  FFMA.FTZ R61, R61, c[0x0][0x2d0], -R59 ;  /* 0x0000b4003d3d7a23 */ /* 0x000fe4000001083b */
[----:B------:R-:W-:Y:S01]  /*4910*/  FADD.FTZ R52, R52, R55 ;  /* 0x0000003734347221 */ /* 0x000fe20000010000 */
[----:B------:R-:W-:Y:S01]  /*4920*/  HMMA.16816.F32 R104, R112, R108, RZ ;  /* 0x0000006c7068723c */ /* 0x000fe200000018ff */
[----:B------:R-:W-:Y:S01]  /*4930*/  FADD.FTZ R57, R48, R57 ;  /* 0x0000003930397221 */ /* 0x000fe20000010000 */
[----:B------:R-:W2:Y:S01]  /*4940*/  MUFU.EX2 R42, R42 ;  /* 0x0000002a002a7308 */ /* 0x000ea20000000800 */
[----:B-1----:R-:W-:-:S05]  /*4950*/  FADD.FTZ R52, R51, R52 ;  /* 0x0000003433347221 */ /* 0x002fca0000010000 */
        /* <DEDUP_REMOVED lines=12> */
[C---:B---3--:R-:W-:Y:S02]  /*4a20*/  HMMA.16816.F32 R116, R112.reuse, R4, RZ ;  /* 0x000000047074723c */ /* 0x048fe400000018ff */
[----:B------:R-:W3:Y:S05]  /*4a30*/  MUFU.EX2 R134, R134 ;  /* 0x0000008600867308 */ /* 0x000eea0000000800 */
[----:B----4-:R-:W-:Y:S01]  /*4a40*/  F2FP.PACK_AB R4, R50, R51 ;  /* 0x000000333204723e */ /* 0x010fe200000000ff */
[----:B------:R-:W-:Y:S01]  /*4a50*/  HMMA.16816.F32 R112, R112, R6, RZ ;  /* 0x000000067070723c */ /* 0x000fe200000018ff */
[----:B--2---:R-:W-:Y:S01]  /*4a60*/  F2FP.PACK_AB R5, R45, R49 ;  /* 0x000000312d05723e */ /* 0x004fe200000000ff */
[----:B------:R-:W2:Y:S01]  /*4a70*/  MUFU.EX2 R135, R135 ;  /* 0x0000008700877308 */ /* 0x000ea20000000800 */
[----:B------:R-:W-:-:S02]  /*4a80*/  FADD.FTZ R49, R49, R57 ;  /* 0x0000003931317221 */ /* 0x000fc40000010000 */
[----:B------:R-:W-:Y:S02]  /*4a90*/  FADD.FTZ R50, R50, R52 ;  /* 0x0000003432327221 */ /* 0x000fe40000010000 */
[----:B------:R-:W-:Y:S01]  /*4aa0*/  F2FP.PACK_AB R6, R46, R47 ;  /* 0x0000002f2e06723e */ /* 0x000fe200000000ff */
[----:B------:R-:W-:Y:S01]  /*4ab0*/  FADD.FTZ R49, R45, R49 ;  /* 0x000000312d317221 */ /* 0x000fe20000010000 */
[----:B-----5:R-:W-:Y:S01]  /*4ac0*/  F2FP.PACK_AB R7, R41, R44 ;  /* 0x0000002c2907723e */ /* 0x020fe200000000ff */
[----:B------:R-:W-:Y:S01]  /*4ad0*/  MUFU.EX2 R145, R145 ;  /* 0x0000009100917308 */ /* 0x000fe20000000800 */
[----:B------:R-:W-:Y:S02]  /*4ae0*/  FADD.FTZ R50, R47, R50 ;  /* 0x000000322f327221 */ /* 0x000fe40000010000 */
[----:B------:R-:W-:Y:S02]  /*4af0*/  FADD.FTZ R44, R44, R49 ;  /* 0x000000312c2c7221 */ /* 0x000fe40000010000 */
[----:B------:R-:W-:Y:S01]  /*4b00*/  FADD.FTZ R46, R46, R50 ;  /* 0x000000322e2e7221 */ /* 0x000fe20000010000 */
[----:B------:R-:W-:Y:S01]  /*4b10*/  HMMA.16816.F32 R84, R4, R8, R84 ;  /* 0x000000080454723c */ /* 0x000fe20000001854 */
[----:B------:R-:W-:Y:S01]  /*4b20*/  FADD.FTZ R44, R41, R44 ;  /* 0x0000002c292c7221 */ /* 0x000fe20000010000 */
[----:B------:R-:W-:Y:S01]  /*4b30*/  MUFU.EX2 R144, R144 ;  /* 0x0000009000907308 */ /* 0x000fe20000000800 */
[----:B------:R-:W-:-:S05]  /*4b40*/  FADD.FTZ R46, R43, R46 ;  /* 0x0000002e2b2e7221 */ /* 0x000fca0000010000 */
[C---:B------:R-:W-:Y:S01]  /*4b50*/  HMMA.16816.F32 R88, R4.reuse, R10, R88 ;  /* 0x0000000a0458723c */ /* 0x040fe20000001858 */
[----:B------:R-:W4:Y:S01]  /*4b60*/  LDSM.16.MT88.4 R8, [R228+0x4900] ;  /* 0x00490000e408783b */ /* 0x000f220000004200 */
[----:B------:R-:W-:Y:S06]  /*4b70*/  MUFU.EX2 R147, R147 ;  /* 0x0000009300937308 */ /* 0x000fec0000000800 */
[C---:B------:R-:W-:Y:S02]  /*4b80*/  HMMA.16816.F32 R92, R4.reuse, R12, R92 ;  /* 0x0000000c045c723c */ /* 0x040fe4000000185c */
        /* <DEDUP_REMOVED lines=8> */
[----:B------:R-:W1:Y:S06]  /*4c10*/  MUFU.EX2 R158, R158 ;  /* 0x0000009e009e7308 */ /* 0x000e6c0000000800 */
[C---:B------:R-:W-:Y:S02]  /*4c20*/  HMMA.16816.F32 R68, R4.reuse, R20, R68 ;  /* 0x000000140444723c */ /* 0x040fe40000001844 */
[----:B------:R-:W1:Y:S06]  /*4c30*/  MUFU.EX2 R159, R159 ;  /* 0x0000009f009f7308 */ /* 0x000e6c0000000800 */
[C---:B----4-:R-:W-:Y:S02]  /*4c40*/  HMMA.16816.F32 R116, R4.reuse, R8, R116 ;  /* 0x000000080474723c */ /* 0x050fe40000001874 */
[----:B------:R-:W-:Y:S06]  /*4c50*/  MUFU.EX2 R161, R161 ;  /* 0x000000a100a17308 */ /* 0x000fec0000000800 */
[C---:B------:R-:W-:Y:S01]  /*4c60*/  HMMA.16816.F32 R112, R4.reuse, R10, R112 ;  /* 0x0000000a0470723c */ /* 0x040fe20000001870 */
[----:B------:R-:W4:Y:S01]  /*4c70*/  LDSM.16.MT88.4 R8, [R232+0x5100] ;  /* 0x00510000e808783b */ /* 0x000f220000004200 */
[----:B------:R-:W-:Y:S06]  /*4c80*/  MUFU.EX2 R160, R160 ;  /* 0x000000a000a07308 */ /* 0x000fec0000000800 */
[C---:B------:R-:W-:Y:S01]  /*4c90*/  HMMA.16816.F32 R72, R4.reuse, R22, R72 ;  /* 0x000000160448723c */ /* 0x040fe20000001848 */
[----:B------:R-:W1:Y:S01]  /*4ca0*/  LDSM.16.MT88.4 R20, [R230+0x1100] ;  /* 0x00110000e614783b */ /* 0x000e620000004200 */
        /* <DEDUP_REMOVED lines=9> */
[----:B------:R-:W2:Y:S01]  /*4d40*/  LDSM.16.MT88.4 R32, [R230+0x5100] ;  /* 0x00510000e620783b */ /* 0x000ea20000004200 */
[----:B------:R-:W1:Y:S06]  /*4d50*/  MUFU.EX2 R181, R181 ;  /* 0x000000b500b57308 */ /* 0x000e6c0000000800 */
[C---:B------:R-:W-:Y:S02]  /*4d60*/  HMMA.16816.F32 R104, R4.reuse, R28, R104 ;  /* 0x0000001c0468723c */ /* 0x040fe40000001868 */
[----:B------:R-:W2:Y:S06]  /*4d70*/  MUFU.EX2 R180, R180 ;  /* 0x000000b400b47308 */ /* 0x000eac0000000800 */
[----:B------:R-:W-:Y:S01]  /*4d80*/  HMMA.16816.F32 R108, R4, R30, R108 ;  /* 0x0000001e046c723c */ /* 0x000fe2000000186c */
[----:B------:R-:W2:Y:S01]  /*4d90*/  LDSM.16.MT88.4 R28, [R229+0x5100] ;  /* 0x00510000e51c783b */ /* 0x000ea20000004200 */
[----:B------:R-:W-:Y:S05]  /*4da0*/  MUFU.EX2 R171, R171 ;  /* 0x000000ab00ab7308 */ /* 0x000fea0000000800 */
[C---:B------:R-:W-:Y:S01]  /*4db0*/  F2FP.PACK_AB R4, R42.reuse, R43 ;  /* 0x0000002b2a04723e */ /* 0x040fe200000000ff */
[----:B------:R-:W-:Y:S01]  /*4dc0*/  FADD.FTZ R42, R42, R46 ;  /* 0x0000002e2a2a7221 */ /* 0x000fe20000010000 */
[----:B-1----:R-:W-:Y:S01]  /*4dd0*/  F2FP.PACK_AB R5, R37, R40 ;  /* 0x000000282505723e */ /* 0x002fe200000000ff */
[----:B------:R-:W-:Y:S01]  /*4de0*/  MUFU.EX2 R170, R170 ;  /* 0x000000aa00aa7308 */ /* 0x000fe20000000800 */
[----:B------:R-:W-:Y:S01]  /*4df0*/  F2FP.PACK_AB R6, R38, R39 ;  /* 0x000000272606723e */ /* 0x000fe200000000ff */
[----:B------:R-:W-:Y:S01]  /*4e00*/  FADD.FTZ R40, R40, R44 ;  /* 0x0000002c28287221 */ /* 0x000fe20000010000 */
[----:B------:R-:W-:Y:S01]  /*4e10*/  F2FP.PACK_AB R7, R2, R3 ;  /* 0x000000030207723e */ /* 0x000fe200000000ff */
[----:B------:R-:W-:-:S02]  /*4e20*/  FADD.FTZ R42, R39, R42 ;  /* 0x0000002a272a7221 */ /* 0x000fc40000010000 */
[----:B------:R-:W-:Y:S02]  /*4e30*/  FADD.FTZ R40, R37, R40 ;  /* 0x0000002825287221 */ /* 0x000fe40000010000 */
[----:B------:R-:W1:Y:S01]  /*4e40*/  MUFU.EX2 R169, R169 ;  /* 0x000000a900a97308 */ /* 0x000e620000000800 */
[----:B------:R-:W-:Y:S01]  /*4e50*/  FADD.FTZ R38, R38, R42 ;  /* 0x0000002a26267221 */ /* 0x000fe20000010000 */
[C---:B------:R-:W-:Y:S01]  /*4e60*/  HMMA.16816.F32 R84, R4.reuse, R12, R84 ;  /* 0x0000000c0454723c */ /* 0x040fe20000001854 */
[----:B------:R-:W-:Y:S02]  /*4e70*/  FADD.FTZ R3, R3, R40 ;  /* 0x0000002803037221 */ /* 0x000fe40000010000 */
[----:B---3--:R-:W-:Y:S02]  /*4e80*/  FADD.FTZ R38, R134, R38 ;  /* 0x0000002686267221 */ /* 0x008fe40000010000 */
[----:B------:R-:W-:Y:S01]  /*4e90*/  FADD.FTZ R3, R2, R3 ;  /* 0x0000000302037221 */ /* 0x000fe20000010000 */
[----:B------:R-:W3:Y:S02]  /*4ea0*/  MUFU.EX2 R168, R168 ;  /* 0x000000a800a87308 */ /* 0x000ee40000000800 */
[C---:B------:R-:W-:Y:S01]  /*4eb0*/  HMMA.16816.F32 R88, R4.reuse, R14, R88 ;  /* 0x0000000e0458723c */ /* 0x040fe20000001858 */
[----:B------:R-:W1:Y:S05]  /*4ec0*/  LDSM.16.MT88.4 R12, [R228+0x5100] ;  /* 0x00510000e40c783b */ /* 0x000e6a0000004200 */
[----:B------:R-:W-:Y:S02]  /*4ed0*/  MUFU.EX2 R167, R167 ;  /* 0x000000a700a77308 */ /* 0x000fe40000000800 */
[C---:B----4-:R-:W-:Y:S06]  /*4ee0*/  HMMA.16816.F32 R92, R4.reuse, R8, R92 ;  /* 0x00000008045c723c */ /* 0x050fec000000185c */
[----:B------:R-:W4:Y:S02]  /*4ef0*/  MUFU.EX2 R164, R164 ;  /* 0x000000a400a47308 */ /* 0x000f240000000800 */
[C---:B------:R-:W-:Y:S01]  /*4f00*/  HMMA.16816.F32 R96, R4.reuse, R10, R96 ;  /* 0x0000000a0460723c */ /* 0x040fe20000001860 */
[----:B------:R-:W1:Y:S05]  /*4f10*/  LDSM.16.MT88.4 R8, [R228+0x1900] ;  /* 0x00190000e408783b */ /* 0x000e6a0000004200 */
[----:B------:R-:W-:Y:S02]  /*4f20*/  MUFU.EX2 R157, R157 ;  /* 0x0000009d009d7308 */ /* 0x000fe40000000800 */
[C---:B------:R-:W-:Y:S06]  /*4f30*/  HMMA.16816.F32 R128, R4.reuse, R24, R128 ;  /* 0x000000180480723c */ /* 0x040fec0000001880 */
[----:B------:R-:W1:Y:S02]  /*4f40*/  MUFU.EX2 R156, R156 ;  /* 0x0000009c009c7308 */ /* 0x000e640000000800 */
[C---:B------:R-:W-:Y:S01]  /*4f50*/  HMMA.16816.F32 R124, R4.reuse, R26, R124 ;  /* 0x0000001a047c723c */ /* 0x040fe2000000187c */
[----:B------:R-:W1:Y:S05]  /*4f60*/  LDSM.16.MT88.4 R24, [R232+0x1900] ;  /* 0x00190000e818783b */ /* 0x000e6a0000004200 */
[----:B------:R-:W-:Y:S02]  /*4f70*/  MUFU.EX2 R155, R155 ;  /* 0x0000009b009b7308 */ /* 0x000fe40000000800 */
[C---:B------:R-:W-:Y:S06]  /*4f80*/  HMMA.16816.F32 R68, R4.reuse, R20, R68 ;  /* 0x000000140444723c */ /* 0x040fec0000001844 */
[----:B------:R-:W-:Y:S02]  /*4f90*/  MUFU.EX2 R154, R154 ;  /* 0x0000009a009a7308 */ /* 0x000fe40000000800 */
[C---:B------:R-:W-:Y:S01]  /*4fa0*/  HMMA.16816.F32 R72, R4.reuse, R22, R72 ;  /* 0x000000160448723c */ /* 0x040fe20000001848 */
[----:B------:R-:W-:Y:S05]  /*4fb0*/  LDSM.16.MT88.4 R20, [R230+0x1900] ;  /* 0x00190000e614783b */ /* 0x000fea0000004200 */
[----:B------:R-:W-:Y:S02]  /*4fc0*/  MUFU.EX2 R153, R153 ;  /* 0x0000009900997308 */ /* 0x000fe40000000800 */
[C---:B------:R-:W-:Y:S06]  /*4fd0*/  HMMA.16816.F32 R76, R4.reuse, R16, R76 ;  /* 0x00000010044c723c */ /* 0x040fec000000184c */
[----:B------:R-:W1:Y:S02]  /*4fe0*/  MUFU.EX2 R152, R152 ;  /* 0x0000009800987308 */ /* 0x000e640000000800 */
[C---:B------:R-:W-:Y:S01]  /*4ff0*/  HMMA.16816.F32 R80, R4.reuse, R18, R80 ;  /* 0x000000120450723c */ /* 0x040fe20000001850 */
[----:B------:R-:W-:Y:S05]  /*5000*/  LDSM.16.MT88.4 R16, [R229+0x1900] ;  /* 0x00190000e510783b */ /* 0x000fea0000004200 */
[----:B------:R-:W-:Y:S02]  /*5010*/  MUFU.EX2 R66, R66 ;  /* 0x0000004200427308 */ /* 0x000fe40000000800 */
[C---:B--2---:R-:W-:Y:S06]  /*5020*/  HMMA.16816.F32 R120, R4.reuse, R32, R120 ;  /* 0x000000200478723c */ /* 0x044fec0000001878 */
[----:B------:R-:W-:Y:S02]  /*5030*/  MUFU.EX2 R245, R245 ;  /* 0x000000f500f57308 */ /* 0x000fe40000000800 */
[C---:B------:R-:W-:Y:S01]  /*5040*/  HMMA.16816.F32 R100, R4.reuse, R34, R100 ;  /* 0x000000220464723c */ /* 0x040fe20000001864 */
[----:B------:R-:W-:Y:S05]  /*5050*/  LDSM.16.MT88.4 R32, [R230+0x5900] ;  /* 0x00590000e620783b */ /* 0x000fea0000004200 */
[----:B------:R-:W-:Y:S02]  /*5060*/  MUFU.EX2 R63, R63 ;  /* 0x0000003f003f7308 */ /* 0x000fe40000000800 */
[C---:B------:R-:W-:Y:S06]  /*5070*/  HMMA.16816.F32 R104, R4.reuse, R28, R104 ;  /* 0x0000001c0468723c */ /* 0x040fec0000001868 */
[----:B------:R-:W-:Y:S02]  /*5080*/  MUFU.EX2 R62, R62 ;  /* 0x0000003e003e7308 */ /* 0x000fe40000000800 */
[C---:B------:R-:W-:Y:S01]  /*5090*/  HMMA.16816.F32 R108, R4.reuse, R30, R108 ;  /* 0x0000001e046c723c */ /* 0x040fe2000000186c */
[----:B------:R-:W-:Y:S05]  /*50a0*/  LDSM.16.MT88.4 R28, [R229+0x5900] ;  /* 0x00590000e51c783b */ /* 0x000fea0000004200 */
[----:B------:R-:W-:Y:S02]  /*50b0*/  MUFU.EX2 R246, R246 ;  /* 0x000000f600f67308 */ /* 0x000fe40000000800 */
[C---:B-1----:R-:W-:Y:S08]  /*50c0*/  HMMA.16816.F32 R116, R4.reuse, R12, R116 ;  /* 0x0000000c0474723c */ /* 0x042ff00000001874 */
[----:B------:R-:W-:Y:S01]  /*50d0*/  HMMA.16816.F32 R112, R4, R14, R112 ;  /* 0x0000000e0470723c */ /* 0x000fe20000001870 */
[----:B------:R-:W1:Y:S06]  /*50e0*/  LDSM.16.MT88.4 R12, [R232+0x5900] ;  /* 0x00590000e80c783b */ /* 0x000e6c0000004200 */
[C---:B------:R-:W-:Y:S01]  /*50f0*/  F2FP.PACK_AB R4, R135.reuse, R134 ;  /* 0x000000868704723e */ /* 0x040fe200000000ff */
[----:B------:R-:W-:Y:S01]  /*5100*/  FADD.FTZ R135, R135, R38 ;  /* 0x0000002687877221 */ /* 0x000fe20000010000 */
[----:B-----5:R-:W-:Y:S01]  /*5110*/  F2FP.PACK_AB R5, R148, R147 ;  /* 0x000000939405723e */ /* 0x020fe200000000ff */
[----:B------:R-:W-:Y:S01]  /*5120*/  FADD.FTZ R147, R147, R3 ;  /* 0x0000000393937221 */ /* 0x000fe20000010000 */
[----:B------:R-:W-:Y:S01]  /*5130*/  F2FP.PACK_AB R6, R144, R145 ;  /* 0x000000919006723e */ /* 0x000fe200000000ff */
[----:B------:R-:W-:Y:S01]  /*5140*/  FADD.FTZ R135, R145, R135 ;  /* 0x0000008791877221 */ /* 0x000fe20000010000 */
[----:B------:R-:W-:Y:S01]  /*5150*/  F2FP.PACK_AB R7, R149, R151 ;  /* 0x000000979507723e */ /* 0x000fe200000000ff */
[----:B------:R-:W-:-:S02]  /*5160*/  FADD.FTZ R147, R148, R147 ;  /* 0x0000009394937221 */ /* 0x000fc40000010000 */
[----:B------:R-:W-:Y:S02]  /*5170*/  FADD.FTZ R144, R144, R135 ;  /* 0x0000008790907221 */ /* 0x000fe40000010000 */
[----:B------:R-:W-:Y:S02]  /*5180*/  FADD.FTZ R151, R151, R147 ;  /* 0x0000009397977221 */ /* 0x000fe40000010000 */
[----:B------:R-:W-:Y:S01]  /*5190*/  HMMA.16816.F32 R84, R4, R8, R84 ;  /* 0x000000080454723c */ /* 0x000fe20000001854 */
[----:B------:R-:W-:Y:S02]  /*51a0*/  FADD.FTZ R144, R158, R144 ;  /* 0x000000909e907221 */ /* 0x000fe40000010000 */
[----:B------:R-:W-:-:S05]  /*51b0*/  FADD.FTZ R151, R149, R151 ;  /* 0x0000009795977221 */ /* 0x000fca0000010000 */
[C---:B------:R-:W-:Y:S01]  /*51c0*/  HMMA.16816.F32 R88, R4.reuse, R10, R88 ;  /* 0x0000000a0458723c */ /* 0x040fe20000001858 */
[----:B------:R-:W2:Y:S07]  /*51d0*/  LDSM.16.MT88.4 R8, [R228+0x5900] ;  /* 0x00590000e408783b */ /* 0x000eae0000004200 */
[C---:B------:R-:W-:Y:S08]  /*51e0*/  HMMA.16816.F32 R128, R4.reuse, R24, R128 ;  /* 0x000000180480723c */ /* 0x040ff00000001880 */
[C---:B-1----:R-:W-:Y:S08]  /*51f0*/  HMMA.16816.F32 R92, R4.reuse, R12, R92 ;  /* 0x0000000c045c723c */ /* 0x042ff0000000185c */
[C---:B------:R-:W-:Y:S01]  /*5200*/  HMMA.16816.F32 R96, R4.reuse, R14, R96 ;  /* 0x0000000e0460723c */ /* 0x040fe20000001860 */
[----:B------:R-:W1:Y:S07]  /*5210*/  LDSM.16.MT88.4 R12, [R228+0x2100] ;  /* 0x00210000e40c783b */ /* 0x000e6e0000004200 */
[C---:B------:R-:W-:Y:S01]  /*5220*/  HMMA.16816.F32 R124, R4.reuse, R26, R124 ;  /* 0x0000001a047c723c */ /* 0x040fe2000000187c */
[----:B------:R-:W-:Y:S07]  /*5230*/  LDSM.16.MT88.4 R24, [R232+0x2100] ;  /* 0x00210000e818783b */ /* 0x000fee0000004200 */
[C---:B------:R-:W-:Y:S08]  /*5240*/  HMMA.16816.F32 R68, R4.reuse, R20, R68 ;  /* 0x000000140444723c */ /* 0x040ff00000001844 */
[C---:B--2---:R-:W-:Y:S08]  /*5250*/  HMMA.16816.F32 R116, R4.reuse, R8, R116 ;  /* 0x000000080474723c */ /* 0x044ff00000001874 */
[C---:B------:R-:W-:Y:S01]  /*5260*/  HMMA.16816.F32 R112, R4.reuse, R10, R112 ;  /* 0x0000000a0470723c */ /* 0x040fe20000001870 */
[----:B------:R-:W2:Y:S07]  /*5270*/  LDSM.16.MT88.4 R8, [R232+0x6100] ;  /* 0x00610000e808783b */ /* 0x000eae0000004200 */
[C---:B------:R-:W-:Y:S01]  /*5280*/  HMMA.16816.F32 R72, R4.reuse, R22, R72 ;  /* 0x000000160448723c */ /* 0x040fe20000001848 */
[----:B------:R-:W5:Y:S07]  /*5290*/  LDSM.16.MT88.4 R20, [R230+0x2100] ;  /* 0x00210000e614783b */ /* 0x000f6e0000004200 */
        /* <DEDUP_REMOVED lines=9> */
[C---:B------:R-:W-:Y:S01]  /*5330*/  F2FP.PACK_AB R4, R159.reuse, R158 ;  /* 0x0000009e9f04723e */ /* 0x040fe200000000ff */
[----:B------:R-:W-:Y:S01]  /*5340*/  FADD.FTZ R159, R159, R144 ;  /* 0x000000909f9f7221 */ /* 0x000fe20000010000 */
[----:B------:R-:W-:Y:S01]  /*5350*/  F2FP.PACK_AB R5, R163, R162 ;  /* 0x000000a2a305723e */ /* 0x000fe200000000ff */
[----:B------:R-:W-:Y:S01]  /*5360*/  FADD.FTZ R162, R162, R151 ;  /* 0x00000097a2a27221 */ /* 0x000fe20000010000 */
[----:B------:R-:W-:Y:S01]  /*5370*/  F2FP.PACK_AB R6, R160, R161 ;  /* 0x000000a1a006723e */ /* 0x000fe200000000ff */
[----:B------:R-:W-:Y:S01]  /*5380*/  FADD.FTZ R159, R161, R159 ;  /* 0x0000009fa19f7221 */ /* 0x000fe20000010000 */
[----:B------:R-:W-:Y:S01]  /*5390*/  F2FP.PACK_AB R7, R166, R165 ;  /* 0x000000a5a607723e */ /* 0x000fe200000000ff */
[----:B------:R-:W-:-:S02]  /*53a0*/  FADD.FTZ R162, R163, R162 ;  /* 0x000000a2a3a27221 */ /* 0x000fc40000010000 */
[----:B------:R-:W-:Y:S02]  /*53b0*/  FADD.FTZ R160, R160, R159 ;  /* 0x0000009fa0a07221 */ /* 0x000fe40000010000 */
[----:B------:R-:W-:Y:S02]  /*53c0*/  FADD.FTZ R165, R165, R162 ;  /* 0x000000a2a5a57221 */ /* 0x000fe40000010000 */
[C---:B-1----:R-:W-:Y:S01]  /*53d0*/  HMMA.16816.F32 R84, R4.reuse, R12, R84 ;  /* 0x0000000c0454723c */ /* 0x042fe20000001854 */
[----:B------:R-:W-:Y:S02]  /*53e0*/  FADD.FTZ R160, R181, R160 ;  /* 0x000000a0b5a07221 */ /* 0x000fe40000010000 */
[----:B------:R-:W-:Y:S02]  /*53f0*/  FADD.FTZ R165, R166, R165 ;  /* 0x000000a5a6a57221 */ /* 0x000fe40000010000 */
[----:B------:R-:W-:Y:S02]  /*5400*/  FADD.FTZ R160, R180, R160 ;  /* 0x000000a0b4a07221 */ /* 0x000fe40000010000 */
[----:B------:R-:W-:Y:S01]  /*5410*/  FADD.FTZ R165, R169, R165 ;  /* 0x000000a5a9a57221 */ /* 0x000fe20000010000 */
[----:B------:R-:W-:Y:S01]  /*5420*/  HMMA.16816.F32 R88, R4, R14, R88 ;  /* 0x0000000e0458723c */ /* 0x000fe20000001858 */
[----:B------:R-:W1:Y:S02]  /*5430*/  LDSM.16.MT88.4 R12, [R228+0x6100] ;  /* 0x00610000e40c783b */ /* 0x000e640000004200 */
[----:B---3--:R-:W-:-:S05]  /*5440*/  FADD.FTZ R165, R168, R165 ;  /* 0x000000a5a8a57221 */ /* 0x008fca0000010000 */
[C---:B--2---:R-:W-:Y:S08]  /*5450*/  HMMA.16816.F32 R92, R4.reuse, R8, R92 ;  /* 0x00000008045c723c */ /* 0x044ff0000000185c */
[C---:B------:R-:W-:Y:S01]  /*5460*/  HMMA.16816.F32 R96, R4.reuse, R10, R96 ;  /* 0x0000000a0460723c */ /* 0x040fe20000001860 */
[----:B------:R-:W2:Y:S07]  /*5470*/  LDSM.16.MT88.4 R8, [R228+0x2900] ;  /* 0x00290000e408783b */ /* 0x000eae0000004200 */
[C---:B------:R-:W-:Y:S08]  /*5480*/  HMMA.16816.F32 R128, R4.reuse, R24, R128 ;  /* 0x000000180480723c */ /* 0x040ff00000001880 */
[C---:B------:R-:W-:Y:S01]  /*5490*/  HMMA.16816.F32 R124, R4.reuse, R26, R124 ;  /* 0x0000001a047c723c */ /* 0x040fe2000000187c */
[----:B------:R-:W3:Y:S07]  /*54a0*/  LDSM.16.MT88.4 R24, [R232+0x2900] ;  /* 0x00290000e818783b */ /* 0x000eee0000004200 */
[C---:B-----5:R-:W-:Y:S08]  /*54b0*/  HMMA.16816.F32 R68, R4.reuse, R20, R68 ;  /* 0x000000140444723c */ /* 0x060ff00000001844 */
        /* <DEDUP_REMOVED lines=15> */
[----:B------:R-:W-:Y:S02]  /*55b0*/  F2FP.PACK_AB R5, R168, R169 ;  /* 0x000000a9a805723e */ /* 0x000fe400000000ff */
[----:B------:R-:W-:Y:S01]  /*55c0*/  F2FP.PACK_AB R6, R170, R171 ;  /* 0x000000abaa06723e */ /* 0x000fe200000000ff */
[----:B------:R-:W-:Y:S01]  /*55d0*/  FADD.FTZ R171, R171, R160 ;  /* 0x000000a0abab7221 */ /* 0x000fe20000010000 */
[----:B------:R-:W-:Y:S01]  /*55e0*/  F2FP.PACK_AB R7, R164, R167 ;  /* 0x000000a7a407723e */ /* 0x000fe200000000ff */
[----:B------:R-:W-:Y:S02]  /*55f0*/  FADD.FTZ R167, R167, R165 ;  /* 0x000000a5a7a77221 */ /* 0x000fe40000010000 */
[----:B------:R-:W-:Y:S02]  /*5600*/  FADD.FTZ R171, R170, R171 ;  /* 0x000000abaaab7221 */ /* 0x000fe40000010000 */
[----:B------:R-:W-:Y:S02]  /*5610*/  FADD.FTZ R167, R164, R167 ;  /* 0x000000a7a4a77221 */ /* 0x000fe40000010000 */
        /* <DEDUP_REMOVED lines=9> */
[C---:B------:R-:W-:Y:S01]  /*56b0*/  HMMA.16816.F32 R120, R4.reuse, R32, R120 ;  /* 0x000000200478723c */ /* 0x040fe20000001878 */
[----:B------:R-:W-:Y:S06]  /*56c0*/  MUFU.EX2 R32, R150 ;  /* 0x0000009600207308 */ /* 0x000fec0000000800 */
[----:B------:R-:W-:Y:S01]  /*56d0*/  FFMA.FTZ R33, R146, c[0x0][0x2d0], -R59 ;  /* 0x0000b40092217a23 */ /* 0x000fe2000001083b */
[C---:B--2---:R-:W-:Y:S05]  /*56e0*/  HMMA.16816.F32 R116, R4.reuse, R8, R116 ;  /* 0x000000080474723c */ /* 0x044fea0000001874 */
[----:B------:R-:W2:Y:S03]  /*56f0*/  MUFU.EX2 R33, R33 ;  /* 0x0000002100217308 */ /* 0x000ea60000000800 */
[C---:B------:R-:W-:Y:S01]  /*5700*/  HMMA.16816.F32 R112, R4.reuse, R10, R112 ;  /* 0x0000000a0470723c */ /* 0x040fe20000001870 */
[----:B------:R-:W4:Y:S07]  /*5710*/  LDSM.16.MT88.4 R8, [R232+0x7100] ;  /* 0x00710000e808783b */ /* 0x000f2e0000004200 */
[C---:B------:R-:W-:Y:S08]  /*5720*/  HMMA.16816.F32 R68, R4.reuse, R20, R68 ;  /* 0x000000140444723c */ /* 0x040ff00000001844 */
        /* <DEDUP_REMOVED lines=8> */
[----:B------:R-:W-:Y:S07]  /*57b0*/  HMMA.16816.F32 R100, R4, R34, R100 ;  /* 0x000000220464723c */ /* 0x000fee0000001864 */
[----:B------:R-:W-:Y:S01]  /*57c0*/  F2FP.PACK_AB R4, R156, R157 ;  /* 0x0000009d9c04723e */ /* 0x000fe200000000ff */
[--C-:B------:R-:W-:Y:S01]  /*57d0*/  FFMA.FTZ R34, R133, c[0x0][0x2d0], -R65.reuse ;  /* 0x0000b40085227a23 */ /* 0x100fe20000010841 */
[----:B------:R-:W-:Y:S01]  /*57e0*/  F2FP.PACK_AB R5, R152, R153 ;  /* 0x000000999805723e */ /* 0x000fe200000000ff */
[----:B------:R-:W-:Y:S01]  /*57f0*/  FFMA.FTZ R35, R67, c[0x0][0x2d0], -R65 ;  /* 0x0000b40043237a23 */ /* 0x000fe20000010841 */
[----:B------:R-:W-:Y:S01]  /*5800*/  F2FP.PACK_AB R6, R154, R155 ;  /* 0x0000009b9a06723e */ /* 0x000fe200000000ff */
[----:B------:R-:W-:Y:S01]  /*5810*/  FADD.FTZ R157, R157, R171 ;  /* 0x000000ab9d9d7221 */ /* 0x000fe20000010000 */
[----:B--2---:R-:W-:Y:S01]  /*5820*/  F2FP.PACK_AB R7, R33, R32 ;  /* 0x000000202107723e */ /* 0x004fe200000000ff */
[----:B------:R-:W2:Y:S01]  /*5830*/  MUFU.EX2 R34, R34 ;  /* 0x0000002200227308 */ /* 0x000ea20000000800 */
[----:B------:R-:W-:-:S02]  /*5840*/  FADD.FTZ R153, R153, R167 ;  /* 0x000000a799997221 */ /* 0x000fc40000010000 */
[----:B------:R-:W-:Y:S02]  /*5850*/  FADD.FTZ R157, R156, R157 ;  /* 0x0000009d9c9d7221 */ /* 0x000fe40000010000 */
[----:B------:R-:W-:Y:S01]  /*5860*/  FADD.FTZ R153, R152, R153 ;  /* 0x0000009998997221 */ /* 0x000fe20000010000 */
[C---:B---3--:R-:W-:Y:S01]  /*5870*/  HMMA.16816.F32 R128, R4.reuse, R24, R128 ;  /* 0x000000180480723c */ /* 0x048fe20000001880 */
[----:B------:R-:W-:Y:S01]  /*5880*/  FADD.FTZ R155, R155, R157 ;  /* 0x0000009d9b9b7221 */ /* 0x000fe20000010000 */
[----:B------:R-:W3:Y:S01]  /*5890*/  MUFU.EX2 R35, R35 ;  /* 0x0000002300237308 */ /* 0x000ee20000000800 */
[----:B------:R-:W-:Y:S02]  /*58a0*/  FADD.FTZ R32, R32, R153 ;  /* 0x0000009920207221 */ /* 0x000fe40000010000 */
[----:B------:R-:W-:Y:S02]  /*58b0*/  FADD.FTZ R155, R154, R155 ;  /* 0x0000009b9a9b7221 */ /* 0x000fe40000010000 */
[----:B------:R-:W-:Y:S01]  /*58c0*/  FADD.FTZ R32, R33, R32 ;  /* 0x0000002021207221 */ /* 0x000fe20000010000 */
[----:B------:R-:W-:Y:S01]  /*58d0*/  HMMA.16816.F32 R124, R4, R26, R124 ;  /* 0x0000001a047c723c */ /* 0x000fe2000000187c */
[----:B------:R-:W5:Y:S01]  /*58e0*/  LDSM.16.MT88.4 R24, [R229+0x7100] ;  /* 0x00710000e518783b */ /* 0x000f620000004200 */
[----:B--2---:R-:W-:-:S02]  /*58f0*/  FADD.FTZ R155, R34, R155 ;  /* 0x0000009b229b7221 */ /* 0x004fc40000010000 */
[----:B------:R-:W-:-:S04]  /*5900*/  FADD.FTZ R32, R63, R32 ;  /* 0x000000203f207221 */ /* 0x000fc80000010000 */
[----:B-1----:R-:W-:Y:S01]  /*5910*/  HMMA.16816.F32 R84, R4, R12, R84 ;  /* 0x0000000c0454723c */ /* 0x002fe20000001854 */
[----:B------:R-:W-:Y:S02]  /*5920*/  FADD.FTZ R32, R62, R32 ;  /* 0x000000203e207221 */ /* 0x000fe40000010000 */
[----:B---3--:R-:W-:-:S04]  /*5930*/  FADD.FTZ R155, R35, R155 ;  /* 0x0000009b239b7221 */ /* 0x008fc80000010000 */
[----:B------:R-:W-:Y:S01]  /*5940*/  FADD.FTZ R155, R66, R155 ;  /* 0x0000009b429b7221 */ /* 0x000fe20000010000 */
[C---:B------:R-:W-:Y:S01]  /*5950*/  HMMA.16816.F32 R88, R4.reuse, R14, R88 ;  /* 0x0000000e0458723c */ /* 0x040fe20000001858 */
[----:B------:R-:W1:Y:S07]  /*5960*/  LDSM.16.MT88.4 R12, [R228+0x7100] ;  /* 0x00710000e40c783b */ /* 0x000e6e0000004200 */
[C---:B----4-:R-:W-:Y:S08]  /*5970*/  HMMA.16816.F32 R92, R4.reuse, R8, R92 ;  /* 0x00000008045c723c */ /* 0x050ff0000000185c */
[C---:B------:R-:W-:Y:S01]  /*5980*/  HMMA.16816.F32 R96, R4.reuse, R10, R96 ;  /* 0x0000000a0460723c */ /* 0x040fe20000001860 */
[----:B------:R-:W2:Y:S07]  /*5990*/  LDSM.16.MT88.4 R8, [R230+0x3900] ;  /* 0x00390000e608783b */ /* 0x000eae0000004200 */
[C---:B-----5:R-:W-:Y:S08]  /*59a0*/  HMMA.16816.F32 R68, R4.reuse, R20, R68 ;  /* 0x000000140444723c */ /* 0x060ff00000001844 */
[C---:B------:R-:W-:Y:S01]  /*59b0*/  HMMA.16816.F32 R72, R4.reuse, R22, R72 ;  /* 0x000000160448723c */ /* 0x040fe20000001848 */
[----:B------:R-:W-:Y:S07]  /*59c0*/  LDSM.16.MT88.4 R20, [R232+0x3900] ;  /* 0x00390000e814783b */ /* 0x000fee0000004200 */
[C---:B------:R-:W-:Y:S01]  /*59d0*/  HMMA.16816.F32 R120, R4.reuse, R28, R120 ;  /* 0x0000001c0478723c */ /* 0x040fe20000001878 */
[----:B------:R-:W3:Y:S07]  /*59e0*/  MUFU.EX2 R28, R61 ;  /* 0x0000003d001c7308 */ /* 0x000eee0000000800 */
[C---:B------:R-:W-:Y:S08]  /*59f0*/  HMMA.16816.F32 R76, R4.reuse, R16, R76 ;  /* 0x00000010044c723c */ /* 0x040ff0000000184c */
[----:B------:R-:W-:Y:S01]  /*5a00*/  HMMA.16816.F32 R80, R4, R18, R80 ;  /* 0x000000120450723c */ /* 0x000fe20000001850 */
[----:B------:R-:W4:Y:S01]  /*5a10*/  LDSM.16.MT88.4 R16, [R229+0x3900] ;  /* 0x00390000e510783b */ /* 0x000f220000004200 */
[----:B---3--:R-:W-:-:S06]  /*5a20*/  FADD.FTZ R32, R28, R32 ;  /* 0x000000201c207221 */ /* 0x008fcc0000010000 */
[C---:B------:R-:W-:Y:S08]  /*5a30*/  HMMA.16816.F32 R100, R4.reuse, R30, R100 ;  /* 0x0000001e0464723c */ /* 0x040ff00000001864 */
[C---:B------:R-:W-:Y:S08]  /*5a40*/  HMMA.16816.F32 R104, R4.reuse, R24, R104 ;  /* 0x000000180468723c */ /* 0x040ff00000001868 */
[C---:B------:R-:W-:Y:S08]  /*5a50*/  HMMA.16816.F32 R108, R4.reuse, R26, R108 ;  /* 0x0000001a046c723c */ /* 0x040ff0000000186c */
[C---:B-1----:R-:W-:Y:S08]  /*5a60*/  HMMA.16816.F32 R116, R4.reuse, R12, R116 ;  /* 0x0000000c0474723c */ /* 0x042ff00000001874 */
[----:B------:R-:W-:Y:S01]  /*5a70*/  HMMA.16816.F32 R112, R4, R14, R112 ;  /* 0x0000000e0470723c */ /* 0x000fe20000001870 */
[----:B------:R-:W1:Y:S06]  /*5a80*/  LDSM.16.MT88.4 R12, [R228+0x3900] ;  /* 0x00390000e40c783b */ /* 0x000e6c0000004200 */
[----:B------:R-:W-:-:S02]  /*5a90*/  F2FP.PACK_AB R4, R35, R34 ;  /* 0x000000222304723e */ /* 0x000fc400000000ff */
[----:B------:R-:W-:Y:S02]  /*5aa0*/  F2FP.PACK_AB R5, R62, R63 ;  /* 0x0000003f3e05723e */ /* 0x000fe400000000ff */
[C---:B------:R-:W-:Y:S01]  /*5ab0*/  F2FP.PACK_AB R6, R245.reuse, R66 ;  /* 0x00000042f506723e */ /* 0x040fe200000000ff */
[----:B------:R-:W-:Y:S01]  /*5ac0*/  FADD.FTZ R245, R245, R155 ;  /* 0x0000009bf5f57221 */ /* 0x000fe20000010000 */
[C---:B------:R-:W-:Y:S01]  /*5ad0*/  F2FP.PACK_AB R7, R246.reuse, R28 ;  /* 0x0000001cf607723e */ /* 0x040fe200000000ff */
[----:B------:R-:W-:-:S06]  /*5ae0*/  FADD.FTZ R246, R246, R32 ;  /* 0x00000020f6f67221 */ /* 0x000fcc0000010000 */
[C---:B--2---:R-:W-:Y:S08]  /*5af0*/  HMMA.16816.F32 R68, R4.reuse, R8, R68 ;  /* 0x000000080444723c */ /* 0x044ff00000001844 */
[C---:B------:R-:W-:Y:S01]  /*5b00*/  HMMA.16816.F32 R72, R4.reuse, R10, R72 ;  /* 0x0000000a0448723c */ /* 0x040fe20000001848 */
[----:B------:R-:W2:Y:S07]  /*5b10*/  LDSM.16.MT88.4 R8, [R232+0x7900] ;  /* 0x00790000e808783b */ /* 0x000eae0000004200 */
[C---:B----4-:R-:W-:Y:S08]  /*5b20*/  HMMA.16816.F32 R76, R4.reuse, R16, R76 ;  /* 0x00000010044c723c */ /* 0x050ff0000000184c */
[C---:B------:R-:W-:Y:S01]  /*5b30*/  HMMA.16816.F32 R80, R4.reuse, R18, R80 ;  /* 0x000000120450723c */ /* 0x040fe20000001850 */
[----:B------:R-:W3:Y:S07]  /*5b40*/  LDSM.16.MT88.4 R16, [R230+0x7900] ;  /* 0x00790000e610783b */ /* 0x000eee0000004200 */
[C---:B-1----:R-:W-:Y:S08]  /*5b50*/  HMMA.16816.F32 R84, R4.reuse, R12, R84 ;  /* 0x0000000c0454723c */ /* 0x042ff00000001854 */
[C---:B------:R-:W-:Y:S01]  /*5b60*/  HMMA.16816.F32 R88, R4.reuse, R14, R88 ;  /* 0x0000000e0458723c */ /* 0x040fe20000001858 */
[----:B------:R-:W1:Y:S07]  /*5b70*/  LDSM.16.MT88.4 R12, [R229+0x7900] ;  /* 0x00790000e50c783b */ /* 0x000e6e0000004200 */
[C---:B------:R-:W-:Y:S08]  /*5b80*/  HMMA.16816.F32 R128, R4.reuse, R20, R128 ;  /* 0x000000140480723c */ /* 0x040ff00000001880 */
[C---:B--2---:R-:W-:Y:S08]  /*5b90*/  HMMA.16816.F32 R92, R4.reuse, R8, R92 ;  /* 0x00000008045c723c */ /* 0x044ff0000000185c */
[C---:B------:R-:W-:Y:S01]  /*5ba0*/  HMMA.16816.F32 R96, R4.reuse, R10, R96 ;  /* 0x0000000a0460723c */ /* 0x040fe20000001860 */
[----:B------:R-:W2:Y:S07]  /*5bb0*/  LDSM.16.MT88.4 R8, [R228+0x7900] ;  /* 0x00790000e408783b */ /* 0x000eae0000004200 */
[C---:B------:R-:W-:Y:S08]  /*5bc0*/  HMMA.16816.F32 R124, R4.reuse, R22, R124 ;  /* 0x00000016047c723c */ /* 0x040ff0000000187c */
[C---:B---3--:R-:W-:Y:S08]  /*5bd0*/  HMMA.16816.F32 R120, R4.reuse, R16, R120 ;  /* 0x000000100478723c */ /* 0x048ff00000001878 */
[C---:B------:R-:W-:Y:S08]  /*5be0*/  HMMA.16816.F32 R100, R4.reuse, R18, R100 ;  /* 0x000000120464723c */ /* 0x040ff00000001864 */
[C---:B-1----:R-:W-:Y:S08]  /*5bf0*/  HMMA.16816.F32 R104, R4.reuse, R12, R104 ;  /* 0x0000000c0468723c */ /* 0x042ff00000001868 */
[C---:B------:R-:W-:Y:S08]  /*5c00*/  HMMA.16816.F32 R108, R4.reuse, R14, R108 ;  /* 0x0000000e046c723c */ /* 0x040ff0000000186c */
[C---:B--2---:R-:W-:Y:S08]  /*5c10*/  HMMA.16816.F32 R116, R4.reuse, R8, R116 ;  /* 0x000000080474723c */ /* 0x044ff00000001874 */
[----:B------:R-:W-:Y:S01]  /*5c20*/  HMMA.16816.F32 R112, R4, R10, R112 ;  /* 0x0000000a0470723c */ /* 0x000fe20000001870 */
[----:B------:R-:W-:Y:S07]  /*5c30*/  @!P0 BRA `(.L_x_2722) ;  /* 0x0000475000008947 */ /* 0x000fee0003800000 */
[----:B------:R-:W-:Y:S01]  /*5c40*/  PLOP3.LUT P1, PT, PT, PT, UP1, 0x80, 0x0 ;  /* 0x000000000000781c */ /* 0x000fe20003f2f018 */
[----:B------:R-:W-:Y:S01]  /*5c50*/  IMAD.MOV.U32 R2, RZ, RZ, R132 ;  /* 0x000000ffff027224 */ /* 0x000fe200078e0084 */
[----:B------:R-:W-:Y:S01]  /*5c60*/  PLOP3.LUT P0, PT, PT, PT, UP1, 0x80, 0x0 ;  /* 0x000000000000781c */ /* 0x000fe20003f0f018 */
[----:B------:R-:W-:Y:S01]  /*5c70*/  IMAD.MOV.U32 R3, RZ, RZ, R0 ;  /* 0x000000ffff037224 */ /* 0x000fe200078e0000 */
[C---:B------:R-:W-:Y:S01]  /*5c80*/  SHF.L.U64.HI R249, R205.reuse, 0x1, R36 ;  /* 0x00000001cdf97819 */ /* 0x040fe20000010224 */
[----:B------:R-:W-:Y:S01]  /*5c90*/  IMAD.SHL.U32 R248, R205, 0x2, RZ ;  /* 0x00000002cdf87824 */ /* 0x000fe200078e00ff */
[C---:B------:R-:W-:Y:S01]  /*5ca0*/  SHF.L.U64.HI R247, R204.reuse, 0x1, R206 ;  /* 0x00000001ccf77819 */ /* 0x040fe200000102ce */
[----:B------:R-:W-:Y:S01]  /*5cb0*/  IMAD.SHL.U32 R211, R204, 0x2, RZ ;  /* 0x00000002ccd37824 */ /* 0x000fe200078e00ff */
[----:B------:R-:W-:-:S05]  /*5cc0*/  UMOV UR4, 0xffffff80 ;  /* 0xffffff8000047882 */ /* 0x000fca0000000000 */
[----:B------:R-:W-:-:S05]  /*5cd0*/  @P1 IMAD.HI.U32 R210, R207, c[0x0][0x2c8], RZ ;  /* 0x0000b200cfd21a27 */ /* 0x000fca00078e00ff */
[----:B------:R-:W-:Y:S02]  /*5ce0*/  @P0 SHF.R.U32.HI R210, RZ, c[0x0][0x2cc], R210 ;  /* 0x0000b300ffd20a19 */ /* 0x000fe400000116d2 */
.L_x_2725:
[----:B------:R-:W-:Y:S04]  /*5cf0*/  DEPBAR.LE SB0, 0x0 ;  /* 0x000080000000791a */ /* 0x000fe80000000000 */
[----:B------:R-:W-:Y:S01]  /*5d00*/  BAR.SYNC.DEFER_BLOCKING 0x0 ;  /* 0x0000000000007b1d */ /* 0x000fe20000010000 */
[----:B------:R-:W-:Y:S05]  /*5d10*/  ISETP.LE.AND P0, PT, RZ, UR10, PT ;  /* 0x0000000aff007c0c */ /* 0x000fea000bf03270 */
[----:B------:R1:W2:Y:S04]  /*5d20*/  LDSM.16.M88.4 R8, [R234+0x8100] ;  /* 0x00810000ea08783b */ /* 0x0002a80000000200 */
        /* <DEDUP_REMOVED lines=16> */
[----:B--234-:R-:W-:Y:S01]  /*5e30*/  SHF.R.S32.HI R4, RZ, 0x1f, R236 ;  /* 0x0000001fff047819 */ /* 0x01cfe200000114ec */
        /* <DEDUP_REMOVED lines=14> */
[----:B------:R-:W-:Y:S01]  /*5f20*/  SHFL.IDX PT, R14, R5, RZ, 0x181f ;  /* 0x00181fff050e7589 */ /* 0x000fe200000e0000 */
[----:B------:R-:W-:Y:S03]  /*5f30*/  LOP3.LUT R0, R0, 0xf, RZ, 0xc0, !PT ;  /* 0x0000000f00007812 */ /* 0x000fe600078ec0ff */
[----:B------:R-:W3:Y:S04]  /*5f40*/  SHFL.IDX PT, R12, R4, 0x1, 0x181f ;  /* 0x00381f00040c7f89 */ /* 0x000ee800000e0000 */
[----:B------:R-:W4:Y:S04]  /*5f50*/  SHFL.IDX PT, R13, R5, 0x1, 0x181f ;  /* 0x00381f00050d7f89 */ /* 0x000f2800000e0000 */
[----:B------:R-:W5:Y:S04]  /*5f60*/  SHFL.IDX PT, R6, R4, 0x2, 0x181f ;  /* 0x00581f0004067f89 */ /* 0x000f6800000e0000 */
[----:B------:R-:W1:Y:S04]  /*5f70*/  SHFL.IDX PT, R7, R5, 0x2, 0x181f ;  /* 0x00581f0005077f89 */ /* 0x000e6800000e0000 */
[----:B------:R-:W1:Y:S04]  /*5f80*/  SHFL.IDX PT, R4, R4, 0x3, 0x181f ;  /* 0x00781f0004047f89 */ /* 0x000e6800000e0000 */
[----:B------:R-:W1:Y:S01]  /*5f90*/  SHFL.IDX PT, R5, R5, 0x3, 0x181f ;  /* 0x00781f0005057f89 */ /* 0x000e6200000e0000 */
[CC--:B--2---:R-:W-:Y:S02]  /*5fa0*/  IADD3 R28, P1, R22.reuse, R248.reuse, RZ ;  /* 0x000000f8161c7210 */ /* 0x0c4fe40007f3e0ff */
[-C--:B------:R-:W-:Y:S02]  /*5fb0*/  IADD3 R22, P0, R22, R211.reuse, RZ ;  /* 0x000000d316167210 */ /* 0x080fe40007f1e0ff */
[-C--:B---3--:R-:W-:Y:S01]  /*5fc0*/  IADD3 R20, P6, R12, R248.reuse, RZ ;  /* 0x000000f80c147210 */ /* 0x088fe20007fde0ff */
[----:B------:R-:W-:Y:S01]  /*5fd0*/  IMAD.X R29, R14, 0x1, R249, P1 ;  /* 0x000000010e1d7824 */ /* 0x000fe200008e06f9 */
[-C--:B------:R-:W-:Y:S01]  /*5fe0*/  IADD3 R12, P1, R12, R211.reuse, RZ ;  /* 0x000000d30c0c7210 */ /* 0x080fe20007f3e0ff */
[----:B------:R-:W-:Y:S02]  /*5ff0*/  IMAD.X R23, R14, 0x1, R247, P0 ;  /* 0x000000010e177824 */ /* 0x000fe400000e06f7 */
[C---:B----4-:R-:W-:Y:S01]  /*6000*/  IMAD.X R21, R13.reuse, 0x1, R249, P6 ;  /* 0x000000010d157824 */ /* 0x050fe200030e06f9 */
[----:B------:R2:W-:Y:S01]  /*6010*/  LDGSTS.E.BYPASS.LTC128B.128 [R244], [R28.64], !P5 ;  /* 0x000000001cf47fae */ /* 0x0005e2000e901d4e */
[CC--:B-----5:R-:W-:Y:S01]  /*6020*/  IADD3 R14, P0, R6.reuse, R248.reuse, RZ ;  /* 0x000000f8060e7210 */ /* 0x0e0fe20007f1e0ff */
[----:B------:R-:W-:Y:S01]  /*6030*/  IMAD.X R13, R13, 0x1, R247, P1 ;  /* 0x000000010d0d7824 */ /* 0x000fe200008e06f7 */
[----:B------:R-:W-:Y:S01]  /*6040*/  IADD3 R6, P6, R6, R211, RZ ;  /* 0x000000d306067210 */ /* 0x000fe20007fde0ff */
[----:B------:R2:W-:Y:S02]  /*6050*/  LDGSTS.E.BYPASS.LTC128B.128 [R243], [R22.64], !P4 ;  /* 0x0000000016f37fae */ /* 0x0005e4000e101d4e */
[C---:B-1----:R-:W-:Y:S02]  /*6060*/  IMAD.X R15, R7.reuse, 0x1, R249, P0 ;  /* 0x00000001070f7824 */ /* 0x042fe400000e06f9 */
[----:B------:R2:W-:Y:S01]  /*6070*/  LDGSTS.E.BYPASS.LTC128B.128 [R242], [R20.64], !P5 ;  /* 0x0000000014f27fae */ /* 0x0005e2000e901d4e */
[----:B------:R-:W-:Y:S01]  /*6080*/  IMAD.X R7, R7, 0x1, R247, P6 ;  /* 0x0000000107077824 */ /* 0x000fe200030e06f7 */
[----:B------:R-:W-:Y:S02]  /*6090*/  IADD3 R36, P6, R4, R248, RZ ;  /* 0x000000f804247210 */ /* 0x000fe40007fde0ff */
[----:B------:R2:W-:Y:S01]  /*60a0*/  LDGSTS.E.BYPASS.LTC128B.128 [R241], [R12.64], !P4 ;  /* 0x000000000cf17fae */ /* 0x0005e2000e101d4e */
[----:B------:R-:W-:Y:S02]  /*60b0*/  IADD3 R30, P1, P0, R0, R4, R211 ;  /* 0x00000004001e7210 */ /* 0x000fe4000783e0d3 */
[----:B------:R-:W-:Y:S01]  /*60c0*/  IMAD.X R37, R5, 0x1, R249, P6 ;  /* 0x0000000105257824 */ /* 0x000fe200030e06f9 */
[----:B------:R2:W-:Y:S01]  /*60d0*/  LDGSTS.E.BYPASS.LTC128B.128 [R240], [R14.64], !P5 ;  /* 0x000000000ef07fae */ /* 0x0005e2000e901d4e */
[----:B------:R-:W-:Y:S02]  /*60e0*/  ISETP.NE.U32.AND P6, PT, R209, RZ, PT ;  /* 0x000000ffd100720c */ /* 0x000fe40003fc5070 */
[----:B------:R-:W-:Y:S01]  /*60f0*/  IADD3.X R31, RZ, R5, R247, P1, P0 ;  /* 0x00000005ff1f7210 */ /* 0x000fe20000fe04f7 */
[----:B------:R2:W-:Y:S04]  /*6100*/  LDGSTS.E.BYPASS.LTC128B.128 [R239], [R6.64], !P4 ;  /* 0x0000000006ef7fae */ /* 0x0005e8000e101d4e */
[----:B------:R2:W-:Y:S06]  /*6110*/  LDGSTS.E.BYPASS.LTC128B.128 [R244+0x3000], [R36.64], !P5 ;  /* 0x0300000024f47fae */ /* 0x0005ec000e901d4e */
[----:B------:R2:W-:Y:S02]  /*6120*/  LDGSTS.E.BYPASS.LTC128B.128.ZFILL [R244+0x7000], [R30.64], P6 ;  /* 0x070000001ef47fae */ /* 0x0005e4000b141d4e */
.L_x_2723:
[C---:B--234-:R-:W-:Y:S01]  /*6130*/  HMMA.16816.F32 R4, R136.reuse, R8, RZ ;  /* 0x000000088804723c */ /* 0x05cfe200000018ff */
[----:B------:R-:W-:Y:S01]  /*6140*/  LDSM.16.M88.4 R180, [R220+0x3800] ;  /* 0x00380000dcb4783b */ /* 0x000fe20000000200 */
[----:B------:R-:W-:Y:S06]  /*6150*/  UISETP.GE.AND UP0, UPT, UR10, 0x1, UPT ;  /* 0x000000010a00788c */ /* 0x000fec000bf06270 */
[C---:B------:R-:W-:Y:S01]  /*6160*/  HMMA.16816.F32 R8, R136.reuse, R10, RZ ;  /* 0x0000000a8808723c */ /* 0x040fe200000018ff */
[----:B------:R-:W0:Y:S01]  /*6170*/  LDGDEPBAR ;  /* 0x00000000000079af */ /* 0x000e220000000000 */
[----:B------:R-:W-:Y:S06]  /*6180*/  PLOP3.LUT P0, PT, PT, PT, UP0, 0x80, 0x0 ;  /* 0x000000000000781c */ /* 0x000fec0003f0f008 */
[C---:B------:R-:W-:Y:S01]  /*6190*/  HMMA.16816.F32 R12, R136.reuse, R16, RZ ;  /* 0x00000010880c723c */ /* 0x040fe200000018ff */
[----:B------:R-:W-:Y:S07]  /*61a0*/  LDSM.16.M88.4 R192, [R219] ;  /* 0x00000000dbc0783b */ /* 0x000fee0000000200 */
[C---:B------:R-:W-:Y:S08]  /*61b0*/  HMMA.16816.F32 R16, R136.reuse, R18, RZ ;  /* 0x000000128810723c */ /* 0x040ff000000018ff */
[C---:B------:R-:W-:Y:S08]  /*61c0*/  HMMA.16816.F32 R20, R136.reuse, R24, RZ ;  /* 0x000000188814723c */ /* 0x040ff000000018ff */
[C---:B------:R-:W-:Y:S08]  /*61d0*/  HMMA.16816.F32 R24, R136.reuse, R26, RZ ;  /* 0x0000001a8818723c */ /* 0x040ff000000018ff */
[C---:B-1----:R-:W-:Y:S08]  /*61e0*/  HMMA.16816.F32 R28, R136.reuse, R32, RZ ;  /* 0x00000020881c723c */ /* 0x042ff000000018ff */
        /* <DEDUP_REMOVED lines=44> */
[----:B------:R-:W4:Y:S07]  /*64b0*/  LDSM.16.M88.4 R152, [R220] ;  /* 0x00000000dc98783b */ /* 0x000f2e0000000200 */
        /* <DEDUP_REMOVED lines=58> */
[----:B------:R-:W-:Y:S01]  /*6860*/  HMMA.16816.F32 R64, R184, R146, R64 ;  /* 0x00000092b840723c */ /* 0x000fe20000001840 */
[----:B------:R-:W2:Y:S07]  /*6870*/  LDSM.16.M88.4 R144, [R214] ;  /* 0x00000000d690783b */ /* 0x000eae0000000200 */
[C---:B------:R-:W-:Y:S08]  /*6880*/  HMMA.16816.F32 R4, R188.reuse, R192, R4 ;  /* 0x000000c0bc04723c */ /* 0x040ff00000001804 */
[C---:B------:R-:W-:Y:S01]  /*6890*/  HMMA.16816.F32 R8, R188.reuse, R194, R8 ;  /* 0x000000c2bc08723c */ /* 0x040fe20000001808 */
[----:B------:R-:W5:Y:S07]  /*68a0*/  LDSM.16.M88.4 R192, [R231+0xd100] ;  /* 0x00d10000e7c0783b */ /* 0x000f6e0000000200 */
[C---:B------:R-:W-:Y:S08]  /*68b0*/  HMMA.16816.F32 R12, R188.reuse, R180, R12 ;  /* 0x000000b4bc0c723c */ /* 0x040ff0000000180c */
        /* <DEDUP_REMOVED lines=37> */
[----:B------:R-:W4:Y:S01]  /*6b10*/  LDSM.16.M88.4 R152, [R220+0x7800] ;  /* 0x00780000dc98783b */ /* 0x000f220000000200 */
[----:B------:R-:W-:Y:S06]  /*6b20*/  DEPBAR.LE SB0, 0x0 ;  /* 0x000080000000791a */ /* 0x000fec0000000000 */
[C---:B-1----:R-:W-:Y:S01]  /*6b30*/  HMMA.16816.F32 R52, R196.reuse, R132, R52 ;  /* 0x00000084c434723c */ /* 0x042fe20000001834 */
[----:B------:R-:W-:Y:S07]  /*6b40*/  BAR.SYNC.DEFER_BLOCKING 0x0 ;  /* 0x0000000000007b1d */ /* 0x000fee0000010000 */
[C---:B------:R-:W-:Y:S08]  /*6b50*/  HMMA.16816.F32 R56, R196.reuse, R134, R56 ;  /* 0x00000086c438723c */ /* 0x040ff00000001838 */
[C---:B--2---:R-:W-:Y:S08]  /*6b60*/  HMMA.16816.F32 R60, R196.reuse, R144, R60 ;  /* 0x00000090c43c723c */ /* 0x044ff0000000183c */
        /* <DEDUP_REMOVED lines=16> */
[----:B------:R-:W-:Y:S01]  /*6c70*/  HMMA.16816.F32 R64, R200, R154, R64 ;  /* 0x0000009ac840723c */ /* 0x000fe20000001840 */
[----:B------:R-:W-:-:S07]  /*6c80*/  @!P0 BRA `(.L_x_2724) ;  /* 0x000003e000008947 */ /* 0x000fce0003800000 */
        /* <DEDUP_REMOVED lines=34> */
[----:B------:R-:W5:Y:S04]  /*6eb0*/  SHFL.IDX PT, R135, R133, 0x2, 0x181f ;  /* 0x00581f0085877f89 */ /* 0x000f6800000e0000 */
[----:B------:R-:W5:Y:S01]  /*6ec0*/  SHFL.IDX PT, R132, R132, 0x3, 0x181f ;  /* 0x00781f0084847f89 */ /* 0x000f6200000e0000 */
[CC--:B-1----:R-:W-:Y:S02]  /*6ed0*/  IADD3 R152, P1, R150.reuse, R248.reuse, RZ ;  /* 0x000000f896987210 */ /* 0x0c2fe40007f3e0ff */
[-C--:B------:R-:W-:Y:S01]  /*6ee0*/  IADD3 R150, P0, R150, R211.reuse, RZ ;  /* 0x000000d396967210 */ /* 0x080fe20007f1e0ff */
[----:B------:R-:W1:Y:S02]  /*6ef0*/  SHFL.IDX PT, R133, R133, 0x3, 0x181f ;  /* 0x00781f0085857f89 */ /* 0x000e6400000e0000 */
[----:B--2---:R-:W-:Y:S01]  /*6f00*/  IMAD.X R153, R146, 0x1, R249, P1 ;  /* 0x0000000192997824 */ /* 0x004fe200008e06f9 */
[-C--:B---3--:R-:W-:Y:S01]  /*6f10*/  IADD3 R148, P6, R144, R248.reuse, RZ ;  /* 0x000000f890947210 */ /* 0x088fe20007fde0ff */
[----:B------:R-:W-:Y:S01]  /*6f20*/  IMAD.X R151, R146, 0x1, R247, P0 ;  /* 0x0000000192977824 */ /* 0x000fe200000e06f7 */
[-C--:B------:R-:W-:Y:S02]  /*6f30*/  IADD3 R144, P1, R144, R211.reuse, RZ ;  /* 0x000000d390907210 */ /* 0x080fe40007f3e0ff */
[----:B------:R2:W-:Y:S01]  /*6f40*/  LDGSTS.E.BYPASS.LTC128B.128 [R237+0x8100], [R152.64], !P5 ;  /* 0x0810000098ed7fae */ /* 0x0005e2000e901d4e */
[C---:B----4-:R-:W-:Y:S03]  /*6f50*/  IMAD.X R149, R145.reuse, 0x1, R249, P6 ;  /* 0x0000000191957824 */ /* 0x050fe600030e06f9 */
[----:B------:R2:W-:Y:S01]  /*6f60*/  LDGSTS.E.BYPASS.LTC128B.128 [R237+0xc100], [R150.64], !P4 ;  /* 0x0c10000096ed7fae */ /* 0x0005e2000e101d4e */
[CC--:B-----5:R-:W-:Y:S01]  /*6f70*/  IADD3 R146, P0, R134.reuse, R248.reuse, RZ ;  /* 0x000000f886927210 */ /* 0x0e0fe20007f1e0ff */
        /* <DEDUP_REMOVED lines=8> */
[----:B------:R-:W-:Y:S02]  /*7000*/  IADD3 R154, P1, P0, R0, R132, R211 ;  /* 0x00000084009a7210 */ /* 0x000fe4000783e0d3 */
[----:B-1----:R-:W-:Y:S01]  /*7010*/  IMAD.X R157, R133, 0x1, R249, P6 ;  /* 0x00000001859d7824 */ /* 0x002fe200030e06f9 */
[----:B------:R2:W-:Y:S01]  /*7020*/  LDGSTS.E.BYPASS.LTC128B.128 [R237+0xe100], [R134.64], !P4 ;  /* 0x0e10000086ed7fae */ /* 0x0005e2000e101d4e */
[----:B------:R-:W-:Y:S02]  /*7030*/  ISETP.NE.U32.AND P6, PT, R209, RZ, PT ;  /* 0x000000ffd100720c */ /* 0x000fe40003fc5070 */
[----:B------:R-:W-:Y:S01]  /*7040*/  IADD3.X R155, RZ, R133, R247, P1, P0 ;  /* 0x00000085ff9b7210 */ /* 0x000fe20000fe04f7 */
[----:B------:R2:W-:Y:S10]  /*7050*/  LDGSTS.E.BYPASS.LTC128B.128 [R237+0xb100], [R156.64], !P5 ;  /* 0x0b1000009ced7fae */ /* 0x0005f4000e901d4e */
[----:B------:R2:W-:Y:S02]  /*7060*/  LDGSTS.E.BYPASS.LTC128B.128.ZFILL [R237+0xf100], [R154.64], P6 ;  /* 0x0f1000009aed7fae */ /* 0x0005e4000b141d4e */
.L_x_2724:
[----:B------:R-:W-:Y:S01]  /*7070*/  PLOP3.LUT P0, PT, PT, PT, UP1, 0x80, 0x0 ;  /* 0x000000000000781c */ /* 0x000fe20003f0f018 */
[----:B------:R-:W-:Y:S01]  /*7080*/  IMAD.MOV.U32 R132, RZ, RZ, R207 ;  /* 0x000000ffff847224 */ /* 0x000fe200078e00cf */
[----:B------:R-:W-:Y:S01]  /*7090*/  UIMAD UR7, UR10, UR4, 0x1 ;  /* 0x000000010a0774a4 */ /* 0x000fe2000f8e0204 */
[----:B------:R-:W0:Y:S01]  /*70a0*/  LDGDEPBAR ;  /* 0x00000000000079af */ /* 0x000e220000000000 */
[----:B------:R-:W-:Y:S02]  /*70b0*/  UISETP.GT.AND UP0, UPT, UR10, UR5, UPT ;  /* 0x000000050a00728c */ /* 0x000fe4000bf04270 */
[----:B------:R-:W-:Y:S07]  /*70c0*/  UIADD3 UR10, UR10, -0x1, URZ ;  /* 0xffffffff0a0a7890 */ /* 0x000fee000fffe03f */
[----:B------:R-:W-:Y:S05]  /*70d0*/  @P0 IMAD.MOV.U32 R132, RZ, RZ, R210 ;  /* 0x000000ffff840224 */ /* 0x000fea00078e00d2 */
[----:B------:R-:W-:Y:S08]  /*70e0*/  SHFL.IDX PT, R133, R132, RZ, 0x1c1f ;  /* 0x001c1fff84857589 */ /* 0x000ff000000e0000 */
[----:B------:R1:W3:Y:S02]  /*70f0*/  SHFL.IDX PT, R0, R132, 0x1, 0x1c1f ;  /* 0x003c1f0084007f89 */ /* 0x0002e400000e0000 */
[----:B-1----:R-:W-:Y:S04]  /*7100*/  MOV R132, UR8 ;  /* 0x0000000800847c02 */ /* 0x002fe80008000f00 */
[----:B------:R-:W-:Y:S04]  /*7110*/  IADD3 R132, R132, UR7, -R208 ;  /* 0x0000000784847c10 */ /* 0x000fe8000fffe8d0 */
[----:B------:R-:W-:Y:S05]  /*7120*/  IADD3 R132, R132, -UR12, RZ ;  /* 0x8000000c84847c10 */ /* 0x000fea000fffe0ff */
[C---:B---3--:R-:W-:Y:S02]  /*7130*/  IMAD.IADD R0, R132.reuse, 0x1, R0 ;  /* 0x0000000184007824 */ /* 0x048fe400078e0200 */
[----:B------:R-:W-:Y:S03]  /*7140*/  IMAD.IADD R132, R132, 0x1, R133 ;  /* 0x0000000184847824 */ /* 0x000fe600078e0285 */
[C---:B------:R-:W-:Y:S02]  /*7150*/  ISETP.GT.AND P0, PT, R0.reuse, RZ, PT ;  /* 0x000000ff0000720c */ /* 0x040fe40003f04270 */
[----:B------:R-:W-:Y:S02]  /*7160*/  ISETP.GT.AND P1, PT, R0, 0x1, PT ;  /* 0x000000010000780c */ /* 0x000fe40003f24270 */
[----:B--2---:R-:W-:Y:S02]  /*7170*/  FSEL R134, R6, -INF , P0 ;  /* 0xff80000006867808 */ /* 0x004fe40000000000 */
[----:B------:R-:W-:Y:S02]  /*7180*/  ISETP.GT.AND P0, PT, R132, 0x1, PT ;  /* 0x000000018400780c */ /* 0x000fe40003f04270 */
[----:B------:R-:W-:Y:S02]  /*7190*/  FSEL R7, R7, -INF , P1 ;  /* 0xff80000007077808 */ /* 0x000fe40000800000 */
[----:B------:R-:W-:Y:S02]  /*71a0*/  ISETP.GT.AND P1, PT, R0, 0x8, PT ;  /* 0x000000080000780c */ /* 0x000fe40003f24270 */
[----:B------:R-:W-:Y:S02]  /*71b0*/  FSEL R5, R5, -INF , P0 ;  /* 0xff80000005057808 */ /* 0x000fe40000000000 */
[----:B------:R-:W-:Y:S02]  /*71c0*/  FSEL R10, R10, -INF , P1 ;  /* 0xff8000000a0a7808 */ /* 0x000fe40000800000 */
[----:B------:R-:W-:Y:S02]  /*71d0*/  ISETP.GT.AND P1, PT, R132, 0x9, PT ;  /* 0x000000098400780c */ /* 0x000fe40003f24270 */
[----:B------:R-:W-:Y:S02]  /*71e0*/  ISETP.GT.AND P0, PT, R0, 0x9, PT ;  /* 0x000000090000780c */ /* 0x000fe40003f04270 */
[----:B------:R-:W-:Y:S02]  /*71f0*/  ISETP.GT.AND P6, PT, R132, RZ, PT ;  /* 0x000000ff8400720c */ /* 0x000fe40003fc4270 */
[----:B------:R-:W-:Y:S02]  /*7200*/  FSEL R11, R11, -INF , P0 ;  /* 0xff8000000b0b7808 */ /* 0x000fe40000000000 */
[----:B------:R-:W-:Y:S02]  /*7210*/  FSEL R9, R9, -INF , P1 ;  /* 0xff80000009097808 */ /* 0x000fe40000800000 */
[C---:B------:R-:W-:Y:S02]  /*7220*/  ISETP.GT.AND P1, PT, R0.reuse, 0x11, PT ;  /* 0x000000110000780c */ /* 0x040fe40003f24270 */
[----:B------:R-:W-:Y:S02]  /*7230*/  ISETP.GT.AND P0, PT, R0, 0x10, PT ;  /* 0x000000100000780c */ /* 0x000fe40003f04270 */
[----:B------:R-:W-:Y:S02]  /*7240*/  FSEL R163, R15, -INF , P1 ;  /* 0xff8000000fa37808 */ /* 0x000fe40000800000 */
[----:B------:R-:W-:Y:S02]  /*7250*/  FSEL R6, R4, -INF , P6 ;  /* 0xff80000004067808 */ /* 0x000fe40003000000 */
[----:B------:R-:W-:Y:S02]  /*7260*/  ISETP.GT.AND P6, PT, R132, 0x8, PT ;  /* 0x000000088400780c */ /* 0x000fe40003fc4270 */
        /* <DEDUP_REMOVED lines=18> */
[----:B------:R-:W-:Y:S02]  /*7390*/  FSEL R22, R22, -INF , P0 ;  /* 0xff80000016167808 */ /* 0x000fe40000000000 */
[----:B------:R-:W-:Y:S02]  /*73a0*/  FSEL R16, R16, -INF , P6 ;  /* 0xff80000010107808 */ /* 0x000fe40003000000 */
[C---:B------:R-:W-:Y:S02]  /*73b0*/  ISETP.GT.AND P6, PT, R132.reuse, 0x20, PT ;  /* 0x000000208400780c */ /* 0x040fe40003fc4270 */
[----:B------:R-:W-:Y:S02]  /*73c0*/  ISETP.GT.AND P0, PT, R132, 0x21, PT ;  /* 0x000000218400780c */ /* 0x000fe40003f04270 */
[----:B------:R-:W-:Y:S02]  /*73d0*/  FMNMX.FTZ R4, R10, R4, !PT ;  /* 0x000000040a047209 */ /* 0x000fe40007810000 */
[----:B------:R-:W-:Y:S02]  /*73e0*/  ISETP.GT.AND P1, PT, R0, 0x28, PT ;  /* 0x000000280000780c */ /* 0x000fe40003f24270 */
[----:B------:R-:W-:Y:S02]  /*73f0*/  FSEL R20, R20, -INF , P6 ;  /* 0xff80000014147808 */ /* 0x000fe40003000000 */
[----:B------:R-:W-:Y:S02]  /*7400*/  FSEL R135, R21, -INF , P0 ;  /* 0xff80000015877808 */ /* 0x000fe40000000000 */
[----:B------:R-:W-:Y:S02]  /*7410*/  ISETP.GT.AND P0, PT, R0, 0x29, PT ;  /* 0x000000290000780c */ /* 0x000fe40003f04270 */
[----:B------:R-:W-:Y:S02]  /*7420*/  ISETP.GT.AND P6, PT, R132, 0x28, PT ;  /* 0x000000288400780c */ /* 0x000fe40003fc4270 */
[----:B------:R-:W-:Y:S02]  /*7430*/  FSEL R144, R26, -INF , P1 ;  /* 0xff8000001a907808 */ /* 0x000fe40000800000 */
[----:B------:R-:W-:Y:S02]  /*7440*/  ISETP.GT.AND P1, PT, R132, 0x29, PT ;  /* 0x000000298400780c */ /* 0x000fe40003f24270 */
[----:B------:R-:W-:Y:S02]  /*7450*/  FMNMX.FTZ R4, R11, R4, !PT ;  /* 0x000000040b047209 */ /* 0x000fe40007810000 */
[----:B------:R-:W-:Y:S02]  /*7460*/  FSEL R21, R27, -INF , P0 ;  /* 0xff8000001b157808 */ /* 0x000fe40000000000 */
[----:B------:R-:W-:Y:S01]  /*7470*/  FSEL R12, R24, -INF , P6 ;  /* 0xff800000180c7808 */ /* 0x000fe20003000000 */
[----:B------:R-:W-:Y:S01]  /*7480*/  IMAD.MOV.U32 R24, RZ, RZ, R17 ;  /* 0x000000ffff187224 */ /* 0x000fe200078e0011 */
[----:B------:R-:W-:Y:S01]  /*7490*/  FSEL R14, R25, -INF , P1 ;  /* 0xff800000190e7808 */ /* 0x000fe20000800000 */
[----:B------:R-:W-:Y:S01]  /*74a0*/  IMAD.MOV.U32 R25, RZ, RZ, R19 ;  /* 0x000000ffff197224 */ /* 0x000fe200078e0013 */
[C---:B------:R-:W-:Y:S02]  /*74b0*/  ISETP.GT.AND P1, PT, R0.reuse, 0x31, PT ;  /* 0x000000310000780c */ /* 0x040fe40003f24270 */
[----:B------:R-:W-:Y:S02]  /*74c0*/  ISETP.GT.AND P0, PT, R0, 0x30, PT ;  /* 0x000000300000780c */ /* 0x000fe40003f04270 */
[----:B------:R-:W-:Y:S02]  /*74d0*/  FMNMX.FTZ R4, R161, R4, !PT ;  /* 0x00000004a1047209 */ /* 0x000fe40007810000 */
[----:B------:R-:W-:Y:S02]  /*74e0*/  FSEL R133, R30, -INF , P0 ;  /* 0xff8000001e857808 */ /* 0x000fe40000000000 */
[----:B------:R-:W-:Y:S02]  /*74f0*/  MOV R30, R22 ;  /* 0x00000016001e7202 */ /* 0x000fe40000000f00 */
[----:B------:R-:W-:Y:S02]  /*7500*/  FSEL R22, R31, -INF , P1 ;  /* 0xff8000001f167808 */ /* 0x000fe40000800000 */
[----:B------:R-:W-:Y:S02]  /*7510*/  MOV R31, R12 ;  /* 0x0000000c001f7202 */ /* 0x000fe40000000f00 */
        /* <DEDUP_REMOVED lines=10> */
[----:B------:R-:W-:Y:S01]  /*75c0*/  FSEL R19, R35, -INF , P0 ;  /* 0xff80000023137808 */ /* 0x000fe20000000000 */
[----:B------:R-:W-:Y:S01]  /*75d0*/  IMAD.MOV.U32 R35, RZ, RZ, R144 ;  /* 0x000000ffff237224 */ /* 0x000fe200078e0090 */
        /* <DEDUP_REMOVED lines=8> */
[----:B------:R-:W-:Y:S02]  /*7660*/  ISETP.GT.AND P1, PT, R0, 0x38, PT ;  /* 0x000000380000780c */ /* 0x000fe40003f24270 */
[----:B------:R-:W-:Y:S02]  /*7670*/  FMNMX.FTZ R4, R26, R4, !PT ;  /* 0x000000041a047209 */ /* 0x000fe40007810000 */
[----:B------:R-:W-:Y:S02]  /*7680*/  ISETP.GT.AND P6, PT, R132, 0x30, PT ;  /* 0x000000308400780c */ /* 0x000fe40003fc4270 */
[----:B------:R-:W-:Y:S02]  /*7690*/  FMNMX.FTZ R12, R22, R12, !PT ;  /* 0x0000000c160c7209 */ /* 0x000fe40007810000 */
[----:B------:R-:W-:Y:S02]  /*76a0*/  FSEL R34, R34, -INF , P1 ;  /* 0xff80000022227808 */ /* 0x000fe40000800000 */
[----:B------:R-:W-:Y:S02]  /*76b0*/  FMNMX.FTZ R4, R24, R4, !PT ;  /* 0x0000000418047209 */ /* 0x000fe40007810000 */
[----:B------:R-:W-:Y:S02]  /*76c0*/  ISETP.GT.AND P1, PT, R132, 0x39, PT ;  /* 0x000000398400780c */ /* 0x000fe40003f24270 */
[----:B------:R-:W-:Y:S01]  /*76d0*/  FSEL R16, R28, -INF , P6 ;  /* 0xff8000001c107808 */ /* 0x000fe20003000000 */
[----:B------:R-:W-:Y:S01]  /*76e0*/  IMAD.MOV.U32 R28, RZ, RZ, R135 ;  /* 0x000000ffff1c7224 */ /* 0x000fe200078e0087 */
[----:B------:R-:W-:Y:S02]  /*76f0*/  ISETP.GT.AND P6, PT, R132, 0x38, PT ;  /* 0x000000388400780c */ /* 0x000fe40003fc4270 */
[----:B------:R-:W-:Y:S02]  /*7700*/  FMNMX.FTZ R4, R20, R4, !PT ;  /* 0x0000000414047209 */ /* 0x000fe40007810000 */
[----:B------:R-:W-:Y:S02]  /*7710*/  FSEL R33, R33, -INF , P1 ;  /* 0xff80000021217808 */ /* 0x000fe40000800000 */
[----:B------:R-:W-:Y:S02]  /*7720*/  ISETP.GT.AND P1, PT, R0, 0x40, PT ;  /* 0x000000400000780c */ /* 0x000fe40003f24270 */
[----:B------:R-:W-:Y:S02]  /*7730*/  FMNMX.FTZ R12, R34, R12, !PT ;  /* 0x0000000c220c7209 */ /* 0x000fe40007810000 */
[----:B------:R-:W-:Y:S01]  /*7740*/  FSEL R13, R32, -INF , P6 ;  /* 0xff800000200d7808 */ /* 0x000fe20003000000 */
[----:B------:R-:W-:Y:S01]  /*7750*/  IMAD.MOV.U32 R32, RZ, RZ, R14 ;  /* 0x000000ffff207224 */ /* 0x000fe200078e000e */
[----:B------:R-:W-:Y:S02]  /*7760*/  ISETP.GT.AND P6, PT, R132, 0x40, PT ;  /* 0x000000408400780c */ /* 0x000fe40003fc4270 */
[----:B------:R-:W-:Y:S02]  /*7770*/  FSEL R38, R38, -INF , P1 ;  /* 0xff80000026267808 */ /* 0x000fe40000800000 */
[----:B------:R-:W-:Y:S02]  /*7780*/  FMNMX.FTZ R4, R28, R4, !PT ;  /* 0x000000041c047209 */ /* 0x000fe40007810000 */
[----:B------:R-:W-:Y:S02]  /*7790*/  ISETP.GT.AND P0, PT, R0, 0x41, PT ;  /* 0x000000410000780c */ /* 0x000fe40003f04270 */
[----:B------:R-:W-:Y:S02]  /*77a0*/  ISETP.GT.AND P1, PT, R132, 0x41, PT ;  /* 0x000000418400780c */ /* 0x000fe40003f24270 */
[----:B------:R-:W-:Y:S02]  /*77b0*/  FMNMX.FTZ R12, R19, R12, !PT ;  /* 0x0000000c130c7209 */ /* 0x000fe40007810000 */
[----:B------:R-:W-:Y:S02]  /*77c0*/  FSEL R36, R36, -INF , P6 ;  /* 0xff80000024247808 */ /* 0x000fe40003000000 */
[----:B------:R-:W-:Y:S02]  /*77d0*/  ISETP.GT.AND P6, PT, R132, 0x48, PT ;  /* 0x000000488400780c */ /* 0x000fe40003fc4270 */
[----:B------:R-:W-:Y:S02]  /*77e0*/  FSEL R17, R39, -INF , P0 ;  /* 0xff80000027117808 */ /* 0x000fe40000000000 */
[----:B------:R-:W-:Y:S02]  /*77f0*/  FSEL R37, R37, -INF , P1 ;  /* 0xff80000025257808 */ /* 0x000fe40000800000 */
[----:B------:R-:W-:Y:S02]  /*7800*/  FMNMX.FTZ R4, R31, R4, !PT ;  /* 0x000000041f047209 */ /* 0x000fe40007810000 */
[----:B------:R-:W-:Y:S02]  /*7810*/  FMNMX.FTZ R12, R38, R12, !PT ;  /* 0x0000000c260c7209 */ /* 0x000fe40007810000 */
[----:B------:R-:W-:Y:S02]  /*7820*/  ISETP.GT.AND P1, PT, R0, 0x48, PT ;  /* 0x000000480000780c */ /* 0x000fe40003f24270 */
[----:B------:R-:W-:Y:S02]  /*7830*/  FSEL R14, R40, -INF , P6 ;  /* 0xff800000280e7808 */ /* 0x000fe40003000000 */
[----:B------:R-:W-:Y:S02]  /*7840*/  ISETP.GT.AND P6, PT, R132, 0x50, PT ;  /* 0x000000508400780c */ /* 0x000fe40003fc4270 */
        /* <DEDUP_REMOVED lines=12> */
[----:B------:R-:W-:Y:S01]  /*7910*/  FSEL R195, R48, -INF , P6 ;  /* 0xff80000030c37808 */ /* 0x000fe20003000000 */
[----:B------:R-:W-:Y:S01]  /*7920*/  IMAD.MOV.U32 R48, RZ, RZ, R13 ;  /* 0x000000ffff307224 */ /* 0x000fe200078e000d */
[----:B------:R-:W-:Y:S02]  /*7930*/  FSEL R250, R46, -INF , P1 ;  /* 0xff8000002efa7808 */ /* 0x000fe40000800000 */
[----:B------:R-:W-:Y:S02]  /*7940*/  FMNMX.FTZ R12, R29, R12, !PT ;  /* 0x0000000c1d0c7209 */ /* 0x000fe40007810000 */
[----:B------:R-:W-:Y:S02]  /*7950*/  ISETP.GT.AND P0, PT, R0, 0x51, PT ;  /* 0x000000510000780c */ /* 0x000fe40003f04270 */
[----:B------:R-:W-:Y:S02]  /*7960*/  ISETP.GT.AND P1, PT, R132, 0x51, PT ;  /* 0x000000518400780c */ /* 0x000fe40003f24270 */
[----:B------:R-:W-:Y:S02]  /*7970*/  FMNMX.FTZ R4, R27, R4, !PT ;  /* 0x000000041b047209 */ /* 0x000fe40007810000 */
[----:B------:R-:W-:Y:S02]  /*7980*/  FSEL R194, R47, -INF , P0 ;  /* 0xff8000002fc27808 */ /* 0x000fe40000000000 */
[----:B------:R-:W-:Y:S02]  /*7990*/  FSEL R251, R45, -INF , P1 ;  /* 0xff8000002dfb7808 */ /* 0x000fe40000800000 */
[----:B------:R-:W-:Y:S01]  /*79a0*/  FMNMX.FTZ R13, R250, R12, !PT ;  /* 0x0000000cfa0d7209 */ /* 0x000fe20007810000 */
[----:B------:R-:W-:Y:S01]  /*79b0*/  LDSM.16.MT88.4 R44, [R232+0x4100] ;  /* 0x00410000e82c783b */ /* 0x000fe20000004200 */
[----:B------:R-:W-:Y:S02]  /*79c0*/  FMNMX.FTZ R4, R48, R4, !PT ;  /* 0x0000000430047209 */ /* 0x000fe40007810000 */
[----:B------:R-:W-:Y:S02]  /*79d0*/  ISETP.GT.AND P1, PT, R0, 0x58, PT ;  /* 0x000000580000780c */ /* 0x000fe40003f24270 */
[----:B------:R-:W-:Y:S02]  /*79e0*/  FMNMX.FTZ R12, R33, R4, !PT ;  /* 0x00000004210c7209 */ /* 0x000fe40007810000 */
[----:B------:R-:W-:Y:S02]  /*79f0*/  FMNMX.FTZ R4, R194, R13, !PT ;  /* 0x0000000dc2047209 */ /* 0x000fe40007810000 */
[----:B------:R-:W-:Y:S02]  /*7a00*/  ISETP.GT.AND P0, PT, R0, 0x59, PT ;  /* 0x000000590000780c */ /* 0x000fe40003f04270 */
[----:B------:R-:W-:Y:S01]  /*7a10*/  FSEL R192, R50, -INF , P1 ;  /* 0xff80000032c07808 */ /* 0x000fe20000800000 */
[----:B------:R-:W-:Y:S01]  /*7a20*/  IMAD.MOV.U32 R50, RZ, RZ, R133 ;  /* 0x000000ffff327224 */ /* 0x000fe200078e0085 */
[----:B------:R-:W-:Y:S02]  /*7a30*/  FMNMX.FTZ R12, R36, R12, !PT ;  /* 0x0000000c240c7209 */ /* 0x000fe40007810000 */
[----:B------:R-:W-:Y:S01]  /*7a40*/  FSEL R183, R51, -INF , P0 ;  /* 0xff80000033b77808 */ /* 0x000fe20000000000 */
[----:B------:R-:W-:Y:S01]  /*7a50*/  IMAD.MOV.U32 R51, RZ, RZ, R22 ;  /* 0x000000ffff337224 */ /* 0x000fe200078e0016 */
[----:B------:R-:W-:Y:S02]  /*7a60*/  ISETP.GT.AND P0, PT, R0, 0x60, PT ;  /* 0x000000600000780c */ /* 0x000fe40003f04270 */
[----:B------:R-:W-:Y:S02]  /*7a70*/  FMNMX.FTZ R4, R192, R4, !PT ;  /* 0x00000004c0047209 */ /* 0x000fe40007810000 */
[----:B------:R-:W-:Y:S02]  /*7a80*/  FSEL R180, R54, -INF , P0 ;  /* 0xff80000036b47808 */ /* 0x000fe40000000000 */
[----:B------:R-:W-:Y:S02]  /*7a90*/  FMNMX.FTZ R12, R37, R12, !PT ;  /* 0x0000000c250c7209 */ /* 0x000fe40007810000 */
[----:B------:R-:W-:Y:S02]  /*7aa0*/  ISETP.GT.AND P6, PT, R0, 0x61, PT ;  /* 0x000000610000780c */ /* 0x000fe40003fc4270 */
[----:B------:R-:W-:Y:S02]  /*7ab0*/  ISETP.GT.AND P1, PT, R132, 0x59, PT ;  /* 0x000000598400780c */ /* 0x000fe40003f24270 */
[----:B------:R-:W-:Y:S02]  /*7ac0*/  ISETP.GT.AND P0, PT, R0, 0x69, PT ;  /* 0x000000690000780c */ /* 0x000fe40003f04270 */
[----:B------:R-:W-:Y:S02]  /*7ad0*/  FMNMX.FTZ R4, R183, R4, !PT ;  /* 0x00000004b7047209 */ /* 0x000fe40007810000 */
[----:B------:R-:W-:Y:S02]  /*7ae0*/  FSEL R170, R55, -INF , P6 ;  /* 0xff80000037aa7808 */ /* 0x000fe40003000000 */
[----:B------:R-:W-:Y:S02]  /*7af0*/  FMNMX.FTZ R12, R14, R12, !PT ;  /* 0x0000000c0e0c7209 */ /* 0x000fe40007810000 */
[----:B------:R-:W-:Y:S02]  /*7b00*/  FSEL R193, R49, -INF , P1 ;  /* 0xff80000031c17808 */ /* 0x000fe40000800000 */
[----:B------:R-:W-:Y:S02]  /*7b10*/  ISETP.GT.AND P1, PT, R0, 0x68, PT ;  /* 0x000000680000780c */ /* 0x000fe40003f24270 */
[----:B------:R-:W-:Y:S02]  /*7b20*/  FSEL R167, R59, -INF , P0 ;  /* 0xff8000003ba77808 */ /* 0x000fe40000000000 */
[----:B------:R-:W-:Y:S02]  /*7b30*/  MOV R59, R41 ;  /* 0x00000029003b7202 */ /* 0x000fe40000000f00 */
[----:B------:R-:W-:Y:S02]  /*7b40*/  FMNMX.FTZ R4, R180, R4, !PT ;  /* 0x00000004b4047209 */ /* 0x000fe40007810000 */
[----:B------:R-:W-:Y:S01]  /*7b50*/  FSEL R168, R58, -INF , P1 ;  /* 0xff8000003aa87808 */ /* 0x000fe20000800000 */
[----:B------:R-:W-:Y:S01]  /*7b60*/  IMAD.MOV.U32 R58, RZ, RZ, R19 ;  /* 0x000000ffff3a7224 */ /* 0x000fe200078e0013 */
[----:B------:R-:W-:Y:S02]  /*7b70*/  FMNMX.FTZ R12, R59, R12, !PT ;  /* 0x0000000c3b0c7209 */ /* 0x000fe40007810000 */
[----:B------:R-:W-:Y:S02]  /*7b80*/  FMNMX.FTZ R4, R170, R4, !PT ;  /* 0x00000004aa047209 */ /* 0x000fe40007810000 */
[----:B------:R-:W-:Y:S02]  /*7b90*/  ISETP.GT.AND P6, PT, R0, 0x70, PT ;  /* 0x000000700000780c */ /* 0x000fe40003fc4270 */
[----:B------:R-:W-:Y:S02]  /*7ba0*/  FMNMX.FTZ R12, R252, R12, !PT ;  /* 0x0000000cfc0c7209 */ /* 0x000fe40007810000 */
[----:B------:R-:W-:Y:S02]  /*7bb0*/  FMNMX.FTZ R4, R168, R4, !PT ;  /* 0x00000004a8047209 */ /* 0x000fe40007810000 */
[----:B------:R-:W-:Y:S02]  /*7bc0*/  FSEL R164, R62, -INF , P6 ;  /* 0xff8000003ea47808 */ /* 0x000fe40003000000 */
[----:B------:R-:W-:Y:S02]  /*7bd0*/  ISETP.GT.AND P1, PT, R0, 0x71, PT ;  /* 0x000000710000780c */ /* 0x000fe40003f24270 */
[----:B------:R-:W-:Y:S02]  /*7be0*/  ISETP.GT.AND P0, PT, R132, 0x60, PT ;  /* 0x000000608400780c */ /* 0x000fe40003f04270 */
[----:B------:R-:W-:Y:S02]  /*7bf0*/  FMNMX.FTZ R12, R251, R12, !PT ;  /* 0x0000000cfb0c7209 */ /* 0x000fe40007810000 */
[----:B------:R-:W-:Y:S02]  /*7c00*/  FMNMX.FTZ R4, R167, R4, !PT ;  /* 0x00000004a7047209 */ /* 0x000fe40007810000 */
[----:B------:R-:W-:Y:S02]  /*7c10*/  FSEL R160, R63, -INF , P1 ;  /* 0xff8000003fa07808 */ /* 0x000fe40000800000 */
[----:B------:R-:W-:Y:S02]  /*7c20*/  FSEL R182, R52, -INF , P0 ;  /* 0xff80000034b67808 */ /* 0x000fe40000000000 */
[C---:B------:R-:W-:Y:S02]  /*7c30*/  ISETP.GT.AND P1, PT, R0.reuse, 0x78, PT ;  /* 0x000000780000780c */ /* 0x040fe40003f24270 */
[----:B------:R-:W-:Y:S02]  /*7c40*/  ISETP.GT.AND P0, PT, R0, 0x79, PT ;  /* 0x000000790000780c */ /* 0x000fe40003f04270 */
[----:B------:R-:W-:Y:S02]  /*7c50*/  FMNMX.FTZ R0, R195, R12, !PT ;  /* 0x0000000cc3007209 */ /* 0x000fe40007810000 */
[----:B------:R-:W-:Y:S02]  /*7c60*/  FMNMX.FTZ R4, R164, R4, !PT ;  /* 0x00000004a4047209 */ /* 0x000fe40007810000 */
        /* <DEDUP_REMOVED lines=8> */
[----:B------:R-:W-:Y:S01]  /*7cf0*/  ISETP.GT.AND P1, PT, R132, 0x68, PT ;  /* 0x000000688400780c */ /* 0x000fe20003f24270 */
[----:B------:R-:W-:Y:S01]  /*7d00*/  LDSM.16.MT88.4 R52, [R230+0x4100] ;  /* 0x00410000e634783b */ /* 0x000fe20000004200 */
[----:B------:R-:W-:Y:S02]  /*7d10*/  FMNMX.FTZ R4, R133, R0, !PT ;  /* 0x0000000085047209 */ /* 0x000fe40007810000 */
[----:B------:R-:W-:Y:S01]  /*7d20*/  FSEL R171, R56, -INF , P1 ;  /* 0xff80000038ab7808 */ /* 0x000fe20000800000 */
[----:B------:R-:W-:Y:S01]  /*7d30*/  IMAD.MOV.U32 R56, RZ, RZ, R15 ;  /* 0x000000ffff387224 */ /* 0x000fe200078e000f */
[C---:B------:R-:W-:Y:S02]  /*7d40*/  ISETP.GT.AND P0, PT, R132.reuse, 0x69, PT ;  /* 0x000000698400780c */ /* 0x040fe40003f04270 */
[----:B------:R-:W-:Y:S01]  /*7d50*/  FMNMX.FTZ R12, R181, R12, !PT ;  /* 0x0000000cb50c7209 */ /* 0x000fe20007810000 */
[----:B------:R-:W1:Y:S01]  /*7d60*/  SHFL.BFLY PT, R0, R4, 0x2, 0x1f ;  /* 0x0c401f0004007f89 */ /* 0x000e6200000e0000 */
[----:B------:R-:W-:Y:S01]  /*7d70*/  FSEL R169, R57, -INF , P0 ;  /* 0xff80000039a97808 */ /* 0x000fe20000000000 */
[----:B------:R-:W-:Y:S01]  /*7d80*/  IMAD.MOV.U32 R57, RZ, RZ, R14 ;  /* 0x000000ffff397224 */ /* 0x000fe200078e000e */
[----:B------:R-:W-:Y:S02]  /*7d90*/  ISETP.GT.AND P1, PT, R132, 0x70, PT ;  /* 0x000000708400780c */ /* 0x000fe40003f24270 */
[----:B------:R-:W-:Y:S02]  /*7da0*/  FMNMX.FTZ R12, R171, R12, !PT ;  /* 0x0000000cab0c7209 */ /* 0x000fe40007810000 */
[----:B------:R-:W-:Y:S02]  /*7db0*/  FSEL R165, R60, -INF , P1 ;  /* 0xff8000003ca57808 */ /* 0x000fe40000800000 */
[C---:B------:R-:W-:Y:S02]  /*7dc0*/  ISETP.GT.AND P0, PT, R132.reuse, 0x71, PT ;  /* 0x000000718400780c */ /* 0x040fe40003f04270 */
[----:B------:R-:W-:Y:S02]  /*7dd0*/  FMNMX.FTZ R12, R169, R12, !PT ;  /* 0x0000000ca90c7209 */ /* 0x000fe40007810000 */
[----:B------:R-:W-:Y:S02]  /*7de0*/  FSEL R166, R61, -INF , P0 ;  /* 0xff8000003da67808 */ /* 0x000fe40000000000 */
[----:B------:R-:W-:Y:S01]  /*7df0*/  ISETP.GT.AND P1, PT, R132, 0x78, PT ;  /* 0x000000788400780c */ /* 0x000fe20003f24270 */
[----:B------:R-:W-:Y:S01]  /*7e00*/  LDSM.16.MT88.4 R60, [R229+0x4100] ;  /* 0x00410000e53c783b */ /* 0x000fe20000004200 */
[----:B------:R-:W-:Y:S02]  /*7e10*/  FMNMX.FTZ R12, R165, R12, !PT ;  /* 0x0000000ca50c7209 */ /* 0x000fe40007810000 */
[----:B------:R-:W-:Y:S02]  /*7e20*/  FSEL R162, R64, -INF , P1 ;  /* 0xff80000040a27808 */ /* 0x000fe40000800000 */
[----:B------:R-:W-:Y:S02]  /*7e30*/  ISETP.GT.AND P0, PT, R132, 0x79, PT ;  /* 0x000000798400780c */ /* 0x000fe40003f04270 */
[----:B------:R-:W-:Y:S02]  /*7e40*/  FMNMX.FTZ R12, R166, R12, !PT ;  /* 0x0000000ca60c7209 */ /* 0x000fe40007810000 */
[----:B------:R-:W-:Y:S01]  /*7e50*/  FSEL R157, R65, -INF , P0 ;  /* 0xff800000419d7808 */ /* 0x000fe20000000000 */
[----:B------:R-:W-:Y:S01]  /*7e60*/  IMAD.MOV.U32 R65, RZ, RZ, R20 ;  /* 0x000000ffff417224 */ /* 0x000fe200078e0014 */
[----:B------:R-:W-:Y:S02]  /*7e70*/  FMNMX.FTZ R12, R162, R12, !PT ;  /* 0x0000000ca20c7209 */ /* 0x000fe40007810000 */
[----:B-1----:R-:W-:Y:S02]  /*7e80*/  FMNMX.FTZ R4, R4, R0, !PT ;  /* 0x0000000004047209 */ /* 0x002fe40007810000 */
[----:B------:R-:W-:Y:S02]  /*7e90*/  FMNMX.FTZ R12, R157, R12, !PT ;  /* 0x0000000c9d0c7209 */ /* 0x000fe40007810000 */
[----:B------:R-:W-:Y:S01]  /*7ea0*/  MOV R49, R21 ;  /* 0x0000001500317202 */ /* 0x000fe20000000f00 */
[----:B------:R-:W1:Y:S01]  /*7eb0*/  SHFL.BFLY PT, R0, R4, 0x1, 0x1f ;  /* 0x0c201f0004007f89 */ /* 0x000e6200000e0000 */
[----:B------:R-:W-:Y:S02]  /*7ec0*/  MOV R64, R23 ;  /* 0x0000001700407202 */ /* 0x000fe40000000f00 */
[----:B------:R-:W-:Y:S02]  /*7ed0*/  MOV R66, R17 ;  /* 0x0000001100427202 */ /* 0x000fe40000000f00 */
[----:B------:R-:W-:Y:S03]  /*7ee0*/  MOV R67, R27 ;  /* 0x0000001b00437202 */ /* 0x000fe60000000f00 */
[----:B------:R-:W2:Y:S08]  /*7ef0*/  SHFL.BFLY PT, R13, R12, 0x2, 0x1f ;  /* 0x0c401f000c0d7f89 */ /* 0x000eb000000e0000 */
[----:B------:R-:W-:Y:S01]  /*7f00*/  LDSM.16.MT88.4 R20, [R230+0x100] ;  /* 0x00010000e614783b */ /* 0x000fe20000004200 */
[----:B-1----:R-:W-:Y:S04]  /*7f10*/  FMNMX.FTZ R132, R0, R4, !PT ;  /* 0x0000000400847209 */ /* 0x002fe80007810000 */
[C---:B------:R-:W-:Y:S01]  /*7f20*/  FSETP.NEU.FTZ.AND P1, PT, R132.reuse, -INF , PT ;  /* 0xff8000008400780b */ /* 0x040fe20003f3d000 */
[----:B------:R-:W-:Y:S01]  /*7f30*/  FMUL.FTZ R155, R132, c[0x0][0x2d0] ;  /* 0x0000b400849b7a20 */ /* 0x000fe20000410000 */
[----:B--2---:R-:W-:Y:S04]  /*7f40*/  FMNMX.FTZ R12, R13, R12, !PT ;  /* 0x0000000c0d0c7209 */ /* 0x004fe80007810000 */
[----:B------:R-:W-:Y:S01]  /*7f50*/  FSEL R155, R155, RZ, P1 ;  /* 0x000000ff9b9b7208 */ /* 0x000fe20000800000 */
[----:B------:R-:W1:Y:S04]  /*7f60*/  SHFL.BFLY PT, R0, R12, 0x1, 0x1f ;  /* 0x0c201f000c007f89 */ /* 0x000e6800000e0000 */
        /* <DEDUP_REMOVED lines=14> */
[--C-:B------:R-:W-:Y:S01]  /*8050*/  FFMA.FTZ R170, R170, c[0x0][0x2d0], -R155.reuse ;  /* 0x0000b400aaaa7a23 */ /* 0x100fe2000001089b */
[----:B------:R-:W1:Y:S01]  /*8060*/  LDSM.16.MT88.4 R12, [R232+0x100] ;  /* 0x00010000e80c783b */ /* 0x000e620000004200 */
        /* <DEDUP_REMOVED lines=9> */
[----:B------:R-:W-:Y:S01]  /*8100*/  PLOP3.LUT P0, PT, PT, PT, UP0, 0x80, 0x0 ;  /* 0x000000000000781c */ /* 0x000fe20003f0f008 */
[----:B------:R-:W-:Y:S01]  /*8110*/  FADD.FTZ R3, -R4, R3 ;  /* 0x0000000304037221 */ /* 0x000fe20000010100 */
[----:B------:R-:W-:Y:S01]  /*8120*/  FSEL R4, R132, RZ, P1 ;  /* 0x000000ff84047208 */ /* 0x000fe20000800000 */
[--C-:B------:R-:W-:Y:S01]  /*8130*/  FFMA.FTZ R152, R6, c[0x0][0x2d0], -R159.reuse ;  /* 0x0000b40006987a23 */ /* 0x100fe2000001089f */
[----:B------:R-:W3:Y:S01]  /*8140*/  MUFU.EX2 R134, R134 ;  /* 0x0000008600867308 */ /* 0x000ee20000000800 */
[--C-:B------:R-:W-:Y:S02]  /*8150*/  FFMA.FTZ R151, R5, c[0x0][0x2d0], -R159.reuse ;  /* 0x0000b40005977a23 */ /* 0x100fe4000001089f */
[----:B------:R-:W-:Y:S01]  /*8160*/  FADD.FTZ R2, -R4, R2 ;  /* 0x0000000204027221 */ /* 0x000fe20000010100 */
[----:B--2---:R-:W-:Y:S01]  /*8170*/  F2FP.PACK_AB R145, R148, R153 ;  /* 0x000000999491723e */ /* 0x004fe200000000ff */
[--C-:B------:R-:W-:Y:S02]  /*8180*/  FFMA.FTZ R150, R8, c[0x0][0x2d0], -R159.reuse ;  /* 0x0000b40008967a23 */ /* 0x100fe4000001089f */
[--C-:B------:R-:W-:Y:S02]  /*8190*/  FFMA.FTZ R149, R9, c[0x0][0x2d0], -R159.reuse ;  /* 0x0000b40009957a23 */ /* 0x100fe4000001089f */
[----:B------:R-:W-:Y:S01]  /*81a0*/  FMUL.FTZ R3, R3, c[0x0][0x2d0] ;  /* 0x0000b40003037a20 */ /* 0x000fe20000410000 */
[----:B------:R-:W-:Y:S01]  /*81b0*/  MUFU.EX2 R152, R152 ;  /* 0x0000009800987308 */ /* 0x000fe20000000800 */
[----:B------:R-:W-:Y:S02]  /*81c0*/  FMUL.FTZ R2, R2, c[0x0][0x2d0] ;  /* 0x0000b40002027a20 */ /* 0x000fe40000410000 */
[--C-:B------:R-:W-:Y:S02]  /*81d0*/  FFMA.FTZ R154, R154, c[0x0][0x2d0], -R159.reuse ;  /* 0x0000b4009a9a7a23 */ /* 0x100fe4000001089f */
[--C-:B------:R-:W-:Y:S02]  /*81e0*/  FFMA.FTZ R158, R158, c[0x0][0x2d0], -R159.reuse ;  /* 0x0000b4009e9e7a23 */ /* 0x100fe4000001089f */
[--C-:B------:R-:W-:Y:S02]  /*81f0*/  FFMA.FTZ R252, R252, c[0x0][0x2d0], -R159.reuse ;  /* 0x0000b400fcfc7a23 */ /* 0x100fe4000001089f */
[--C-:B------:R-:W-:Y:S01]  /*8200*/  FFMA.FTZ R251, R251, c[0x0][0x2d0], -R159.reuse ;  /* 0x0000b400fbfb7a23 */ /* 0x100fe2000001089f */
[----:B------:R-:W2:Y:S01]  /*8210*/  MUFU.EX2 R3, R3 ;  /* 0x0000000300037308 */ /* 0x000ea20000000800 */
[--C-:B------:R-:W-:Y:S02]  /*8220*/  FFMA.FTZ R195, R195, c[0x0][0x2d0], -R159.reuse ;  /* 0x0000b400c3c37a23 */ /* 0x100fe4000001089f */
[--C-:B------:R-:W-:Y:S01]  /*8230*/  FFMA.FTZ R193, R193, c[0x0][0x2d0], -R159.reuse ;  /* 0x0000b400c1c17a23 */ /* 0x100fe2000001089f */
[----:B---3--:R-:W-:Y:S01]  /*8240*/  F2FP.PACK_AB R147, R134, R135 ;  /* 0x000000878693723e */ /* 0x008fe200000000ff */
[--C-:B------:R-:W-:Y:S02]  /*8250*/  FFMA.FTZ R182, R182, c[0x0][0x2d0], -R159.reuse ;  /* 0x0000b400b6b67a23 */ /* 0x100fe4000001089f */
[--C-:B------:R-:W-:Y:S02]  /*8260*/  FFMA.FTZ R181, R181, c[0x0][0x2d0], -R159.reuse ;  /* 0x0000b400b5b57a23 */ /* 0x100fe4000001089f */
[--C-:B------:R-:W-:Y:S01]  /*8270*/  FFMA.FTZ R171, R171, c[0x0][0x2d0], -R159.reuse ;  /* 0x0000b400abab7a23 */ /* 0x100fe2000001089f */
[----:B------:R-:W3:Y:S01]  /*8280*/  MUFU.EX2 R151, R151 ;  /* 0x0000009700977308 */ /* 0x000ee20000000800 */
[--C-:B------:R-:W-:Y:S02]  /*8290*/  FFMA.FTZ R169, R169, c[0x0][0x2d0], -R159.reuse ;  /* 0x0000b400a9a97a23 */ /* 0x100fe4000001089f */
[--C-:B------:R-:W-:Y:S02]  /*82a0*/  FFMA.FTZ R165, R165, c[0x0][0x2d0], -R159.reuse ;  /* 0x0000b400a5a57a23 */ /* 0x100fe4000001089f */
[--C-:B------:R-:W-:Y:S02]  /*82b0*/  FFMA.FTZ R166, R166, c[0x0][0x2d0], -R159.reuse ;  /* 0x0000b400a6a67a23 */ /* 0x100fe4000001089f */
[----:B------:R-:W-:Y:S02]  /*82c0*/  FFMA.FTZ R162, R162, c[0x0][0x2d0], -R159 ;  /* 0x0000b400a2a27a23 */ /* 0x000fe4000001089f */
[----:B------:R-:W-:Y:S01]  /*82d0*/  FFMA.FTZ R156, R156, c[0x0][0x2d0], -R155 ;  /* 0x0000b4009c9c7a23 */ /* 0x000fe2000001089b */
[----:B------:R-:W4:Y:S01]  /*82e0*/  MUFU.EX2 R150, R150 ;  /* 0x0000009600967308 */ /* 0x000f220000000800 */
[C---:B--2---:R-:W-:Y:S02]  /*82f0*/  FMUL.FTZ R4, R3.reuse, R128 ;  /* 0x0000008003047220 */ /* 0x044fe40000410000 */
[C---:B------:R-:W-:Y:S01]  /*8300*/  FMUL.FTZ R5, R3.reuse, R129 ;  /* 0x0000008103057220 */ /* 0x040fe20000410000 */
[----:B------:R-:W-:Y:S01]  /*8310*/  MOV R129, R28 ;  /* 0x0000001c00817202 */ /* 0x000fe20000000f00 */
[C---:B------:R-:W-:Y:S01]  /*8320*/  FMUL.FTZ R8, R3.reuse, R124 ;  /* 0x0000007c03087220 */ /* 0x040fe20000410000 */
[----:B------:R-:W-:Y:S04]  /*8330*/  MOV R124, R32 ;  /* 0x00000020007c7202 */ /* 0x000fe80000000f00 */
[----:B------:R-:W2:Y:S01]  /*8340*/  MUFU.EX2 R149, R149 ;  /* 0x0000009500957308 */ /* 0x000ea20000000800 */
[----:B------:R-:W-:Y:S01]  /*8350*/  FMUL.FTZ R9, R3, R125 ;  /* 0x0000007d03097220 */ /* 0x000fe20000410000 */
[----:B------:R-:W-:Y:S01]  /*8360*/  MOV R125, R38 ;  /* 0x00000026007d7202 */ /* 0x000fe20000000f00 */
[----:B------:R-:W-:Y:S01]  /*8370*/  IMAD.MOV.U32 R128, RZ, RZ, R29 ;  /* 0x000000ffff807224 */ /* 0x000fe200078e001d */
[----:B---3--:R-:W-:Y:S01]  /*8380*/  F2FP.PACK_AB R144, R151, R152 ;  /* 0x000000989790723e */ /* 0x008fe200000000ff */
[C---:B------:R-:W-:Y:S02]  /*8390*/  FMUL.FTZ R17, R3.reuse, R73 ;  /* 0x0000004903117220 */ /* 0x040fe40000410000 */
[----:B------:R-:W-:Y:S02]  /*83a0*/  IMAD.MOV.U32 R73, RZ, RZ, R18 ;  /* 0x000000ffff497224 */ /* 0x000fe400078e0012 */
[C---:B------:R-:W-:Y:S01]  /*83b0*/  FMUL.FTZ R32, R3.reuse, R88 ;  /* 0x0000005803207220 */ /* 0x040fe20000410000 */
[----:B------:R-:W3:Y:S01]  /*83c0*/  MUFU.EX2 R2, R2 ;  /* 0x0000000200027308 */ /* 0x000ee20000000800 */
[C---:B------:R-:W-:Y:S02]  /*83d0*/  FMUL.FTZ R40, R3.reuse, R96 ;  /* 0x0000006003287220 */ /* 0x040fe40000410000 */
[C---:B------:R-:W-:Y:S02]  /*83e0*/  FMUL.FTZ R41, R3.reuse, R97 ;  /* 0x0000006103297220 */ /* 0x040fe40000410000 */
[----:B------:R-:W-:Y:S04]  /*83f0*/  FFMA.FTZ R152, R3, R245, R152 ;  /* 0x000000f503987223 */ /* 0x000fe80000010098 */
[----:B------:R-:W-:Y:S01]  /*8400*/  FADD.FTZ R152, R151, R152 ;  /* 0x0000009897987221 */ /* 0x000fe20000010000 */
[----:B------:R-:W-:Y:S03]  /*8410*/  MUFU.EX2 R154, R154 ;  /* 0x0000009a009a7308 */ /* 0x000fe60000000800 */
[----:B----4-:R-:W-:Y:S01]  /*8420*/  FADD.FTZ R152, R150, R152 ;  /* 0x0000009896987221 */ /* 0x010fe20000010000 */
[C---:B--2---:R-:W-:Y:S03]  /*8430*/  F2FP.PACK_AB R146, R149.reuse, R150 ;  /* 0x000000969592723e */ /* 0x044fe600000000ff */
[----:B------:R-:W-:Y:S03]  /*8440*/  FADD.FTZ R149, R149, R152 ;  /* 0x0000009895957221 */ /* 0x000fe60000010000 */
[----:B------:R-:W2:Y:S01]  /*8450*/  MUFU.EX2 R158, R158 ;  /* 0x0000009e009e7308 */ /* 0x000ea20000000800 */
[C---:B---3--:R-:W-:Y:S02]  /*8460*/  FMUL.FTZ R6, R2.reuse, R130 ;  /* 0x0000008202067220 */ /* 0x048fe40000410000 */
[C---:B------:R-:W-:Y:S02]  /*8470*/  FMUL.FTZ R7, R2.reuse, R131 ;  /* 0x0000008302077220 */ /* 0x040fe40000410000 */
[----:B------:R-:W-:Y:S02]  /*8480*/  IMAD.MOV.U32 R130, RZ, RZ, R31 ;  /* 0x000000ffff827224 */ /* 0x000fe400078e001f */
[----:B------:R-:W-:Y:S03]  /*8490*/  IMAD.MOV.U32 R131, RZ, RZ, R30 ;  /* 0x000000ffff837224 */ /* 0x000fe600078e001e */
[----:B------:R-:W-:Y:S01]  /*84a0*/  MUFU.EX2 R161, R161 ;  /* 0x000000a100a17308 */ /* 0x000fe20000000800 */
[----:B------:R-:W3:Y:S01]  /*84b0*/  LDSM.16.MT88.4 R28, [R229+0x100] ;  /* 0x00010000e51c783b */ /* 0x000ee20000004200 */
[C---:B-1----:R-:W-:Y:S05]  /*84c0*/  HMMA.16816.F32 R4, R144.reuse, R12, R4 ;  /* 0x0000000c9004723c */ /* 0x042fea0000001804 */
[C---:B------:R-:W-:Y:S02]  /*84d0*/  FMUL.FTZ R10, R2.reuse, R126 ;  /* 0x0000007e020a7220 */ /* 0x040fe40000410000 */
[C---:B------:R-:W-:Y:S01]  /*84e0*/  FMUL.FTZ R11, R2.reuse, R127 ;  /* 0x0000007f020b7220 */ /* 0x040fe20000410000 */
[----:B------:R-:W1:Y:S01]  /*84f0*/  MUFU.EX2 R163, R163 ;  /* 0x000000a300a37308 */ /* 0x000e620000000800 */
[----:B------:R-:W-:Y:S03]  /*8500*/  IMAD.MOV.U32 R127, RZ, RZ, R36 ;  /* 0x000000ffff7f7224 */ /* 0x000fe600078e0024 */
[----:B------:R-:W-:Y:S02]  /*8510*/  IMAD.MOV.U32 R126, RZ, RZ, R37 ;  /* 0x000000ffff7e7224 */ /* 0x000fe400078e0025 */
[C---:B------:R-:W-:Y:S01]  /*8520*/  HMMA.16816.F32 R8, R144.reuse, R14, R8 ;  /* 0x0000000e9008723c */ /* 0x040fe20000001808 */
[----:B------:R-:W4:Y:S02]  /*8530*/  LDSM.16.MT88.4 R36, [R228+0x100] ;  /* 0x00010000e424783b */ /* 0x000f240000004200 */
[C---:B------:R-:W-:Y:S01]  /*8540*/  FMUL.FTZ R12, R3.reuse, R68 ;  /* 0x00000044030c7220 */ /* 0x040fe20000410000 */
[----:B------:R-:W-:Y:S01]  /*8550*/  MUFU.EX2 R252, R252 ;  /* 0x000000fc00fc7308 */ /* 0x000fe20000000800 */
[C---:B------:R-:W-:Y:S01]  /*8560*/  FMUL.FTZ R13, R3.reuse, R69 ;  /* 0x00000045030d7220 */ /* 0x040fe20000410000 */
[----:B------:R-:W-:Y:S01]  /*8570*/  MOV R69, R35 ;  /* 0x0000002300457202 */ /* 0x000fe20000000f00 */
[C---:B------:R-:W-:Y:S02]  /*8580*/  FMUL.FTZ R14, R2.reuse, R70 ;  /* 0x00000046020e7220 */ /* 0x040fe40000410000 */
[C---:B------:R-:W-:Y:S03]  /*8590*/  FMUL.FTZ R15, R2.reuse, R71 ;  /* 0x00000047020f7220 */ /* 0x040fe60000410000 */
[----:B------:R-:W-:Y:S02]  /*85a0*/  IMAD.MOV.U32 R71, RZ, RZ, R16 ;  /* 0x000000ffff477224 */ /* 0x000fe400078e0010 */
[----:B------:R-:W-:Y:S01]  /*85b0*/  IMAD.MOV.U32 R68, RZ, RZ, R33 ;  /* 0x000000ffff447224 */ /* 0x000fe200078e0021 */
[----:B------:R-:W-:Y:S01]  /*85c0*/  MUFU.EX2 R251, R251 ;  /* 0x000000fb00fb7308 */ /* 0x000fe20000000800 */
[C---:B------:R-:W-:Y:S03]  /*85d0*/  HMMA.16816.F32 R12, R144.reuse, R20, R12 ;  /* 0x00000014900c723c */ /* 0x040fe6000000180c */
[C---:B------:R-:W-:Y:S02]  /*85e0*/  FMUL.FTZ R16, R3.reuse, R72 ;  /* 0x0000004803107220 */ /* 0x040fe40000410000 */
[C---:B------:R-:W-:Y:S02]  /*85f0*/  FMUL.FTZ R18, R2.reuse, R74 ;  /* 0x0000004a02127220 */ /* 0x040fe40000410000 */
[C---:B------:R-:W-:Y:S02]  /*8600*/  FMUL.FTZ R19, R2.reuse, R75 ;  /* 0x0000004b02137220 */ /* 0x040fe40000410000 */
[----:B------:R-:W-:Y:S01]  /*8610*/  IMAD.MOV.U32 R70, RZ, RZ, R34 ;  /* 0x000000ffff467224 */ /* 0x000fe200078e0022 */
[----:B------:R-:W-:Y:S02]  /*8620*/  MUFU.EX2 R250, R250 ;  /* 0x000000fa00fa7308 */ /* 0x000fe40000000800 */
[C---:B------:R-:W-:Y:S01]  /*8630*/  FMUL.FTZ R20, R3.reuse, R76 ;  /* 0x0000004c03147220 */ /* 0x040fe20000410000 */
[----:B------:R-:W-:Y:S01]  /*8640*/  MOV R76, R68 ;  /* 0x00000044004c7202 */ /* 0x000fe20000000f00 */
[C---:B------:R-:W-:Y:S03]  /*8650*/  HMMA.16816.F32 R16, R144.reuse, R22, R16 ;  /* 0x000000169010723c */ /* 0x040fe60000001810 */
[C---:B------:R-:W-:Y:S02]  /*8660*/  FMUL.FTZ R21, R3.reuse, R77 ;  /* 0x0000004d03157220 */ /* 0x040fe40000410000 */
[----:B------:R-:W-:Y:S01]  /*8670*/  IMAD.MOV.U32 R72, RZ, RZ, R25 ;  /* 0x000000ffff487224 */ /* 0x000fe200078e0019 */
[----:B------:R-:W-:Y:S01]  /*8680*/  MUFU.EX2 R194, R194 ;  /* 0x000000c200c27308 */ /* 0x000fe20000000800 */
[C---:B------:R-:W-:Y:S02]  /*8690*/  FMUL.FTZ R22, R2.reuse, R78 ;  /* 0x0000004e02167220 */ /* 0x040fe40000410000 */
[C---:B------:R-:W-:Y:S03]  /*86a0*/  FMUL.FTZ R23, R2.reuse, R79 ;  /* 0x0000004f02177220 */ /* 0x040fe60000410000 */
[----:B------:R-:W-:Y:S01]  /*86b0*/  MOV R79, R71 ;  /* 0x00000047004f7202 */ /* 0x000fe20000000f00 */
[----:B------:R-:W-:Y:S02]  /*86c0*/  IMAD.MOV.U32 R78, RZ, RZ, R70 ;  /* 0x000000ffff4e7224 */ /* 0x000fe400078e0046 */
[----:B------:R-:W-:Y:S01]  /*86d0*/  IMAD.MOV.U32 R77, RZ, RZ, R69 ;  /* 0x000000ffff4d7224 */ /* 0x000fe200078e0045 */
[C---:B---3--:R-:W-:Y:S01]  /*86e0*/  HMMA.16816.F32 R20, R144.reuse, R28, R20 ;  /* 0x0000001c9014723c */ /* 0x048fe20000001814 */
[----:B------:R-:W3:Y:S01]  /*86f0*/  LDSM.16.MT88.4 R68, [R228+0x4100] ;  /* 0x00410000e444783b */ /* 0x000ee20000004200 */
[----:B------:R-:W-:Y:S01]  /*8700*/  MUFU.EX2 R195, R195 ;  /* 0x000000c300c37308 */ /* 0x000fe20000000800 */
[----:B------:R-:W-:Y:S02]  /*8710*/  IMAD.MOV.U32 R74, RZ, RZ, R24 ;  /* 0x000000ffff4a7224 */ /* 0x000fe400078e0018 */
[----:B------:R-:W-:Y:S02]  /*8720*/  IMAD.MOV.U32 R75, RZ, RZ, R26 ;  /* 0x000000ffff4b7224 */ /* 0x000fe400078e001a */
[C---:B------:R-:W-:Y:S02]  /*8730*/  FMUL.FTZ R24, R3.reuse, R80 ;  /* 0x0000005003187220 */ /* 0x040fe40000410000 */
[C---:B------:R-:W-:Y:S03]  /*8740*/  FMUL.FTZ R25, R3.reuse, R81 ;  /* 0x0000005103197220 */ /* 0x040fe60000410000 */
[C---:B------:R-:W-:Y:S01]  /*8750*/  FMUL.FTZ R27, R2.reuse, R83 ;  /* 0x00000053021b7220 */ /* 0x040fe20000410000 */
[----:B------:R-:W-:Y:S01]  /*8760*/  MUFU.EX2 R193, R193 ;  /* 0x000000c100c17308 */ /* 0x000fe20000000800 */
[C---:B------:R-:W-:Y:S01]  /*8770*/  FMUL.FTZ R26, R2.reuse, R82 ;  /* 0x00000052021a7220 */ /* 0x040fe20000410000 */
[----:B------:R-:W-:Y:S01]  /*8780*/  MOV R82, R74 ;  /* 0x0000004a00527202 */ /* 0x000fe20000000f00 */
[----:B------:R-:W-:Y:S01]  /*8790*/  IMAD.MOV.U32 R74, RZ, RZ, R131 ;  /* 0x000000ffff4a7224 */ /* 0x000fe200078e0083 */
[----:B------:R-:W-:Y:S01]  /*87a0*/  MOV R131, R64 ;  /* 0x0000004000837202 */ /* 0x000fe20000000f00 */
[C---:B------:R-:W-:Y:S02]  /*87b0*/  FMUL.FTZ R28, R3.reuse, R84 ;  /* 0x00000054031c7220 */ /* 0x040fe40000410000 */
[----:B------:R-:W-:Y:S01]  /*87c0*/  IMAD.MOV.U32 R84, RZ, RZ, R76 ;  /* 0x000000ffff547224 */ /* 0x000fe200078e004c */
[C---:B------:R-:W-:Y:S02]  /*87d0*/  HMMA.16816.F32 R24, R144.reuse, R30, R24 ;  /* 0x0000001e9018723c */ /* 0x040fe40000001818 */
[----:B------:R-:W-:Y:S01]  /*87e0*/  MUFU.EX2 R192, R192 ;  /* 0x000000c000c07308 */ /* 0x000fe20000000800 */
[C---:B------:R-:W-:Y:S02]  /*87f0*/  FMUL.FTZ R29, R3.reuse, R85 ;  /* 0x00000055031d7220 */ /* 0x040fe40000410000 */
[C---:B------:R-:W-:Y:S02]  /*8800*/  FMUL.FTZ R33, R3.reuse, R89 ;  /* 0x0000005903217220 */ /* 0x040fe40000410000 */
[C---:B------:R-:W-:Y:S01]  /*8810*/  FMUL.FTZ R30, R2.reuse, R86 ;  /* 0x00000056021e7220 */ /* 0x040fe20000410000 */
[----:B------:R-:W-:Y:S01]  /*8820*/  MOV R86, R78 ;  /* 0x0000004e00567202 */ /* 0x000fe20000000f00 */
[C---:B------:R-:W-:Y:S03]  /*8830*/  FMUL.FTZ R31, R2.reuse, R87 ;  /* 0x00000057021f7220 */ /* 0x040fe60000410000 */
[----:B------:R-:W-:Y:S01]  /*8840*/  IMAD.MOV.U32 R87, RZ, RZ, R79 ;  /* 0x000000ffff577224 */ /* 0x000fe200078e004f */
[----:B------:R-:W-:Y:S01]  /*8850*/  MOV R97, R86 ;  /* 0x0000005600617202 */ /* 0x000fe20000000f00 */
[----:B------:R-:W-:Y:S01]  /*8860*/  IMAD.MOV.U32 R85, RZ, RZ, R77 ;  /* 0x000000ffff557224 */ /* 0x000fe200078e004d */
[----:B------:R-:W-:Y:S01]  /*8870*/  MUFU.EX2 R183, R183 ;  /* 0x000000b700b77308 */ /* 0x000fe20000000800 */
[C---:B----4-:R-:W-:Y:S03]  /*8880*/  HMMA.16816.F32 R28, R144.reuse, R36, R28 ;  /* 0x00000024901c723c */ /* 0x050fe6000000181c */
[C---:B------:R-:W-:Y:S02]  /*8890*/  FMUL.FTZ R34, R2.reuse, R90 ;  /* 0x0000005a02227220 */ /* 0x040fe40000410000 */
[C---:B------:R-:W-:Y:S02]  /*88a0*/  FMUL.FTZ R35, R2.reuse, R91 ;  /* 0x0000005b02237220 */ /* 0x040fe40000410000 */
[----:B------:R-:W-:Y:S02]  /*88b0*/  IMAD.MOV.U32 R78, RZ, RZ, R131 ;  /* 0x000000ffff4e7224 */ /* 0x000fe400078e0083 */
[----:B------:R-:W-:Y:S01]  /*88c0*/  IMAD.MOV.U32 R96, RZ, RZ, R87 ;  /* 0x000000ffff607224 */ /* 0x000fe200078e0057 */
[----:B------:R-:W-:Y:S02]  /*88d0*/  MUFU.EX2 R182, R182 ;  /* 0x000000b600b67308 */ /* 0x000fe40000000800 */
[C---:B------:R-:W-:Y:S03]  /*88e0*/  HMMA.16816.F32 R32, R144.reuse, R38, R32 ;  /* 0x000000269020723c */ /* 0x040fe60000001820 */
[C---:B------:R-:W-:Y:S02]  /*88f0*/  FMUL.FTZ R36, R3.reuse, R92 ;  /* 0x0000005c03247220 */ /* 0x040fe40000410000 */
[C---:B------:R-:W-:Y:S02]  /*8900*/  FMUL.FTZ R37, R3.reuse, R93 ;  /* 0x0000005d03257220 */ /* 0x040fe40000410000 */
[C---:B------:R-:W-:Y:S01]  /*8910*/  FMUL.FTZ R38, R2.reuse, R94 ;  /* 0x0000005e02267220 */ /* 0x040fe20000410000 */
[----:B------:R-:W-:Y:S01]  /*8920*/  MUFU.EX2 R181, R181 ;  /* 0x000000b500b57308 */ /* 0x000fe20000000800 */
[C---:B------:R-:W-:Y:S03]  /*8930*/  FMUL.FTZ R39, R2.reuse, R95 ;  /* 0x0000005f02277220 */ /* 0x040fe60000410000 */
[----:B------:R-:W-:Y:S02]  /*8940*/  IMAD.MOV.U32 R95, RZ, RZ, R78 ;  /* 0x000000ffff5f7224 */ /* 0x000fe400078e004e */
[C---:B------:R-:W-:Y:S02]  /*8950*/  FMUL.FTZ R42, R2.reuse, R98 ;  /* 0x00000062022a7220 */ /* 0x040fe40000410000 */
[C---:B------:R-:W-:Y:S02]  /*8960*/  HMMA.16816.F32 R36, R144.reuse, R44, R36 ;  /* 0x0000002c9024723c */ /* 0x040fe40000001824 */
[----:B------:R-:W-:Y:S01]  /*8970*/  MUFU.EX2 R180, R180 ;  /* 0x000000b400b47308 */ /* 0x000fe20000000800 */
[C---:B------:R-:W-:Y:S02]  /*8980*/  FMUL.FTZ R43, R2.reuse, R99 ;  /* 0x00000063022b7220 */ /* 0x040fe40000410000 */
[----:B------:R-:W-:Y:S02]  /*8990*/  IMAD.MOV.U32 R99, RZ, RZ, R85 ;  /* 0x000000ffff637224 */ /* 0x000fe400078e0055 */
[----:B------:R-:W-:Y:S02]  /*89a0*/  IMAD.MOV.U32 R98, RZ, RZ, R84 ;  /* 0x000000ffff627224 */ /* 0x000fe400078e0054 */
[----:B------:R-:W-:Y:S01]  /*89b0*/  LDSM.16.MT88.4 R84, [R228+0x900] ;  /* 0x00090000e454783b */ /* 0x000fe20000004200 */
[C---:B------:R-:W-:Y:S02]  /*89c0*/  HMMA.16816.F32 R40, R144.reuse, R46, R40 ;  /* 0x0000002e9028723c */ /* 0x040fe40000001828 */
[----:B------:R-:W-:Y:S01]  /*89d0*/  MUFU.EX2 R170, R170 ;  /* 0x000000aa00aa7308 */ /* 0x000fe20000000800 */
[C---:B------:R-:W-:Y:S02]  /*89e0*/  FMUL.FTZ R44, R3.reuse, R120 ;  /* 0x00000078032c7220 */ /* 0x040fe40000410000 */
[----:B------:R-:W-:Y:S02]  /*89f0*/  FMUL.FTZ R45, R3, R121 ;  /* 0x00000079032d7220 */ /* 0x000fe40000410000 */
[C---:B------:R-:W-:Y:S02]  /*8a00*/  FMUL.FTZ R46, R2.reuse, R122 ;  /* 0x0000007a022e7220 */ /* 0x040fe40000410000 */
[C---:B------:R-:W-:Y:S03]  /*8a10*/  FMUL.FTZ R47, R2.reuse, R123 ;  /* 0x0000007b022f7220 */ /* 0x040fe60000410000 */
[----:B------:R-:W-:Y:S01]  /*8a20*/  FFMA.FTZ R120, R75, c[0x0][0x2d0], -R159 ;  /* 0x0000b4004b787a23 */ /* 0x000fe2000001089f */
[----:B------:R-:W-:Y:S01]  /*8a30*/  MUFU.EX2 R171, R171 ;  /* 0x000000ab00ab7308 */ /* 0x000fe20000000800 */
[----:B------:R-:W-:Y:S02]  /*8a40*/  IMAD.MOV.U32 R75, RZ, RZ, R124 ;  /* 0x000000ffff4b7224 */ /* 0x000fe400078e007c */
[C---:B------:R-:W-:Y:S03]  /*8a50*/  HMMA.16816.F32 R44, R144.reuse, R52, R44 ;  /* 0x00000034902c723c */ /* 0x040fe6000000182c */
[----:B------:R-:W-:Y:S01]  /*8a60*/  IMAD.MOV.U32 R81, RZ, RZ, R73 ;  /* 0x000000ffff517224 */ /* 0x000fe200078e0049 */
[----:B------:R-:W-:Y:S01]  /*8a70*/  MOV R73, R130 ;  /* 0x0000008200497202 */ /* 0x000fe20000000f00 */
[----:B------:R-:W-:Y:S01]  /*8a80*/  IMAD.MOV.U32 R80, RZ, RZ, R72 ;  /* 0x000000ffff507224 */ /* 0x000fe200078e0048 */
[----:B------:R-:W-:Y:S01]  /*8a90*/  MOV R83, R75 ;  /* 0x0000004b00537202 */ /* 0x000fe20000000f00 */
[----:B------:R-:W-:Y:S01]  /*8aa0*/  IMAD.MOV.U32 R72, RZ, RZ, R129 ;  /* 0x000000ffff487224 */ /* 0x000fe200078e0081 */
[----:B------:R-:W-:Y:S01]  /*8ab0*/  MUFU.EX2 R120, R120 ;  /* 0x0000007800787308 */ /* 0x000fe20000000800 */
[----:B------:R-:W-:Y:S03]  /*8ac0*/  IMAD.MOV.U32 R124, RZ, RZ, R65 ;  /* 0x000000ffff7c7224 */ /* 0x000fe600078e0041 */
[----:B------:R-:W-:Y:S01]  /*8ad0*/  IMAD.MOV.U32 R129, RZ, RZ, R56 ;  /* 0x000000ffff817224 */ /* 0x000fe200078e0038 */
[----:B------:R-:W-:Y:S01]  /*8ae0*/  MOV R65, R49 ;  /* 0x0000003100417202 */ /* 0x000fe20000000f00 */
[----:B------:R-:W-:Y:S01]  /*8af0*/  IMAD.MOV.U32 R64, RZ, RZ, R48 ;  /* 0x000000ffff407224 */ /* 0x000fe200078e0030 */
[----:B------:R-:W-:Y:S01]  /*8b00*/  MOV R56, R50 ;  /* 0x0000003200387202 */ /* 0x000fe20000000f00 */
[C---:B------:R-:W-:Y:S01]  /*8b10*/  FMUL.FTZ R48, R3.reuse, R100 ;  /* 0x0000006403307220 */ /* 0x040fe20000410000 */
[----:B------:R-:W-:Y:S01]  /*8b20*/  MOV R121, R83 ;  /* 0x0000005300797202 */ /* 0x000fe20000000f00 */
[C---:B------:R-:W-:Y:S01]  /*8b30*/  FMUL.FTZ R49, R3.reuse, R101 ;  /* 0x0000006503317220 */ /* 0x040fe20000410000 */
[----:B------:R-:W-:Y:S01]  /*8b40*/  MUFU.EX2 R169, R169 ;  /* 0x000000a900a97308 */ /* 0x000fe20000000800 */
[----:B------:R-:W-:Y:S02]  /*8b50*/  IMAD.MOV.U32 R130, RZ, RZ, R57 ;  /* 0x000000ffff827224 */ /* 0x000fe400078e0039 */
[----:B------:R-:W-:Y:S02]  /*8b60*/  IMAD.MOV.U32 R57, RZ, RZ, R51 ;  /* 0x000000ffff397224 */ /* 0x000fe400078e0033 */
[C---:B------:R-:W-:Y:S01]  /*8b70*/  FMUL.FTZ R51, R2.reuse, R103 ;  /* 0x0000006702337220 */ /* 0x040fe20000410000 */
[----:B------:R-:W-:Y:S01]  /*8b80*/  MOV R131, R130 ;  /* 0x0000008200837202 */ /* 0x000fe20000000f00 */
[C---:B------:R-:W-:Y:S02]  /*8b90*/  FMUL.FTZ R50, R2.reuse, R102 ;  /* 0x0000006602327220 */ /* 0x040fe40000410000 */
[----:B------:R-:W-:Y:S01]  /*8ba0*/  IMAD.MOV.U32 R79, RZ, RZ, R124 ;  /* 0x000000ffff4f7224 */ /* 0x000fe200078e007c */
[----:B------:R-:W-:Y:S01]  /*8bb0*/  MOV R124, R57 ;  /* 0x00000039007c7202 */ /* 0x000fe20000000f00 */
[----:B------:R-:W-:Y:S01]  /*8bc0*/  IMAD.MOV.U32 R77, RZ, RZ, R65 ;  /* 0x000000ffff4d7224 */ /* 0x000fe200078e0041 */
[----:B------:R-:W-:Y:S01]  /*8bd0*/  MUFU.EX2 R168, R168 ;  /* 0x000000a800a87308 */ /* 0x000fe20000000800 */
[----:B------:R-:W-:Y:S01]  /*8be0*/  IMAD.MOV.U32 R76, RZ, RZ, R64 ;  /* 0x000000ffff4c7224 */ /* 0x000fe200078e0040 */
[C---:B------:R-:W-:Y:S03]  /*8bf0*/  HMMA.16816.F32 R48, R144.reuse, R54, R48 ;  /* 0x000000369030723c */ /* 0x040fe60000001830 */
[C---:B------:R-:W-:Y:S01]  /*8c00*/  FMUL.FTZ R52, R3.reuse, R104 ;  /* 0x0000006803347220 */ /* 0x040fe20000410000 */
[----:B------:R-:W-:Y:S01]  /*8c10*/  MOV R64, R59 ;  /* 0x0000003b00407202 */ /* 0x000fe20000000f00 */
[C---:B------:R-:W-:Y:S01]  /*8c20*/  FMUL.FTZ R53, R3.reuse, R105 ;  /* 0x0000006903357220 */ /* 0x040fe20000410000 */
[----:B------:R-:W-:Y:S01]  /*8c30*/  MOV R94, R77 ;  /* 0x0000004d005e7202 */ /* 0x000fe20000000f00 */
[C---:B------:R-:W-:Y:S01]  /*8c40*/  FMUL.FTZ R55, R2.reuse, R107 ;  /* 0x0000006b02377220 */ /* 0x040fe20000410000 */
[----:B------:R-:W-:Y:S01]  /*8c50*/  MUFU.EX2 R167, R167 ;  /* 0x000000a700a77308 */ /* 0x000fe20000000800 */
[C---:B------:R-:W-:Y:S03]  /*8c60*/  FMUL.FTZ R54, R2.reuse, R106 ;  /* 0x0000006a02367220 */ /* 0x040fe60000410000 */
[----:B------:R-:W-:Y:S02]  /*8c70*/  IMAD.MOV.U32 R103, RZ, RZ, R79 ;  /* 0x000000ffff677224 */ /* 0x000fe400078e004f */
[----:B------:R-:W-:Y:S02]  /*8c80*/  IMAD.MOV.U32 R92, RZ, RZ, R76 ;  /* 0x000000ffff5c7224 */ /* 0x000fe400078e004c */
[C---:B------:R-:W-:Y:S01]  /*8c90*/  HMMA.16816.F32 R52, R144.reuse, R60, R52 ;  /* 0x0000003c9034723c */ /* 0x040fe20000001834 */
[----:B------:R-:W-:Y:S01]  /*8ca0*/  LDSM.16.MT88.4 R76, [R230+0x900] ;  /* 0x00090000e64c783b */ /* 0x000fe20000004200 */
[----:B------:R-:W-:Y:S01]  /*8cb0*/  MUFU.EX2 R165, R165 ;  /* 0x000000a500a57308 */ /* 0x000fe20000000800 */
[----:B------:R-:W-:Y:S02]  /*8cc0*/  IMAD.MOV.U32 R130, RZ, RZ, R56 ;  /* 0x000000ffff827224 */ /* 0x000fe400078e0038 */
[----:B------:R-:W-:Y:S02]  /*8cd0*/  IMAD.MOV.U32 R65, RZ, RZ, R67 ;  /* 0x000000ffff417224 */ /* 0x000fe400078e0043 */
[----:B------:R-:W-:Y:S01]  /*8ce0*/  IMAD.MOV.U32 R67, RZ, RZ, R58 ;  /* 0x000000ffff437224 */ /* 0x000fe200078e003a */
[----:B------:R-:W-:Y:S01]  /*8cf0*/  MOV R91, R130 ;  /* 0x00000082005b7202 */ /* 0x000fe20000000f00 */
[C---:B------:R-:W-:Y:S03]  /*8d00*/  FMUL.FTZ R56, R3.reuse, R108 ;  /* 0x0000006c03387220 */ /* 0x040fe60000410000 */
[----:B------:R-:W-:Y:S01]  /*8d10*/  FMUL.FTZ R57, R3, R109 ;  /* 0x0000006d03397220 */ /* 0x000fe20000410000 */
[----:B------:R-:W-:Y:S01]  /*8d20*/  MOV R89, R67 ;  /* 0x0000004300597202 */ /* 0x000fe20000000f00 */
[C---:B------:R-:W-:Y:S01]  /*8d30*/  FMUL.FTZ R59, R2.reuse, R111 ;  /* 0x0000006f023b7220 */ /* 0x040fe20000410000 */
[----:B------:R-:W-:Y:S01]  /*8d40*/  MUFU.EX2 R166, R166 ;  /* 0x000000a600a67308 */ /* 0x000fe20000000800 */
[----:B------:R-:W-:Y:S02]  /*8d50*/  FMUL.FTZ R58, R2, R110 ;  /* 0x0000006e023a7220 */ /* 0x000fe40000410000 */
[----:B------:R-:W-:Y:S02]  /*8d60*/  FFMA.FTZ R100, R82, c[0x0][0x2d0], -R159 ;  /* 0x0000b40052647a23 */ /* 0x000fe4000001089f */
[----:B------:R-:W-:Y:S02]  /*8d70*/  IMAD.MOV.U32 R82, RZ, RZ, R74 ;  /* 0x000000ffff527224 */ /* 0x000fe400078e004a */
[----:B------:R-:W-:Y:S01]  /*8d80*/  FFMA.FTZ R101, R81, c[0x0][0x2d0], -R155 ;  /* 0x0000b40051657a23 */ /* 0x000fe2000001089b */
[C---:B------:R-:W-:Y:S02]  /*8d90*/  HMMA.16816.F32 R56, R144.reuse, R62, R56 ;  /* 0x0000003e9038723c */ /* 0x040fe40000001838 */
[----:B------:R-:W4:Y:S01]  /*8da0*/  MUFU.EX2 R100, R100 ;  /* 0x0000006400647308 */ /* 0x000f220000000800 */
[----:B------:R-:W-:Y:S02]  /*8db0*/  IMAD.MOV.U32 R81, RZ, RZ, R73 ;  /* 0x000000ffff517224 */ /* 0x000fe400078e0049 */
[----:B------:R-:W-:Y:S01]  /*8dc0*/  IMAD.MOV.U32 R88, RZ, RZ, R80 ;  /* 0x000000ffff587224 */ /* 0x000fe200078e0050 */
[----:B------:R-:W-:Y:S01]  /*8dd0*/  MOV R80, R72 ;  /* 0x0000004800507202 */ /* 0x000fe20000000f00 */
[C---:B------:R-:W-:Y:S01]  /*8de0*/  FMUL.FTZ R60, R3.reuse, R116 ;  /* 0x00000074033c7220 */ /* 0x040fe20000410000 */
[----:B------:R-:W5:Y:S01]  /*8df0*/  LDSM.16.MT88.4 R72, [R232+0x900] ;  /* 0x00090000e848783b */ /* 0x000f620000004200 */
[----:B------:R-:W-:Y:S03]  /*8e00*/  FFMA.FTZ R102, R88, c[0x0][0x2d0], -R155 ;  /* 0x0000b40058667a23 */ /* 0x000fe6000001089b */
[----:B------:R-:W-:Y:S01]  /*8e10*/  MUFU.EX2 R101, R101 ;  /* 0x0000006500657308 */ /* 0x000fe20000000800 */
[C---:B------:R-:W-:Y:S01]  /*8e20*/  FMUL.FTZ R61, R3.reuse, R117 ;  /* 0x00000075033d7220 */ /* 0x040fe20000410000 */
[----:B------:R-:W-:Y:S01]  /*8e30*/  MOV R123, R80 ;  /* 0x00000050007b7202 */ /* 0x000fe20000000f00 */
[C---:B------:R-:W-:Y:S02]  /*8e40*/  FMUL.FTZ R62, R2.reuse, R118 ;  /* 0x00000076023e7220 */ /* 0x040fe40000410000 */
[----:B------:R-:W-:Y:S02]  /*8e50*/  FMUL.FTZ R63, R2, R119 ;  /* 0x00000077023f7220 */ /* 0x000fe40000410000 */
[----:B------:R-:W-:Y:S02]  /*8e60*/  IMAD.MOV.U32 R93, RZ, RZ, R124 ;  /* 0x000000ffff5d7224 */ /* 0x000fe400078e007c */
[----:B------:R-:W-:Y:S01]  /*8e70*/  IMAD.MOV.U32 R90, RZ, RZ, R65 ;  /* 0x000000ffff5a7224 */ /* 0x000fe200078e0041 */
[----:B------:R-:W4:Y:S01]  /*8e80*/  MUFU.EX2 R102, R102 ;  /* 0x0000006600667308 */ /* 0x000f220000000800 */
[----:B------:R-:W-:Y:S01]  /*8e90*/  IMAD.MOV.U32 R124, RZ, RZ, R66 ;  /* 0x000000ffff7c7224 */ /* 0x000fe200078e0042 */
[C---:B---3--:R-:W-:Y:S03]  /*8ea0*/  HMMA.16816.F32 R60, R144.reuse, R68, R60 ;  /* 0x00000044903c723c */ /* 0x048fe6000000183c */
[----:B------:R-:W-:Y:S02]  /*8eb0*/  IMAD.MOV.U32 R130, RZ, RZ, R64 ;  /* 0x000000ffff827224 */ /* 0x000fe400078e0040 */
[C---:B------:R-:W-:Y:S02]  /*8ec0*/  FMUL.FTZ R64, R3.reuse, R112 ;  /* 0x0000007003407220 */ /* 0x040fe40000410000 */
[----:B------:R-:W-:Y:S01]  /*8ed0*/  FMUL.FTZ R65, R3, R113 ;  /* 0x0000007103417220 */ /* 0x000fe20000410000 */
[----:B--2---:R-:W-:Y:S01]  /*8ee0*/  F2FP.PACK_AB R68, R158, R154 ;  /* 0x0000009a9e44723e */ /* 0x004fe200000000ff */
[C---:B------:R-:W-:Y:S01]  /*8ef0*/  FMUL.FTZ R66, R2.reuse, R114 ;  /* 0x0000007202427220 */ /* 0x040fe20000410000 */
[----:B------:R-:W-:Y:S02]  /*8f00*/  MUFU.EX2 R164, R164 ;  /* 0x000000a400a47308 */ /* 0x000fe40000000800 */
[----:B------:R-:W-:Y:S01]  /*8f10*/  FMUL.FTZ R67, R2, R115 ;  /* 0x0000007302437220 */ /* 0x000fe20000410000 */
[----:B-1----:R-:W-:Y:S01]  /*8f20*/  F2FP.PACK_AB R69, R163, R161 ;  /* 0x000000a1a345723e */ /* 0x002fe200000000ff */
[----:B------:R-:W-:Y:S02]  /*8f30*/  IMAD.MOV.U32 R122, RZ, RZ, R82 ;  /* 0x000000ffff7a7224 */ /* 0x000fe400078e0052 */
[----:B------:R-:W-:Y:S02]  /*8f40*/  IMAD.MOV.U32 R88, RZ, RZ, R81 ;  /* 0x000000ffff587224 */ /* 0x000fe400078e0051 */
[----:B------:R-:W1:Y:S01]  /*8f50*/  LDSM.16.MT88.4 R80, [R229+0x900] ;  /* 0x00090000e550783b */ /* 0x000e620000004200 */
[----:B------:R-:W-:Y:S01]  /*8f60*/  HMMA.16816.F32 R64, R144, R70, R64 ;  /* 0x000000469040723c */ /* 0x000fe20000001840 */
[----:B------:R-:W-:Y:S02]  /*8f70*/  MUFU.EX2 R160, R160 ;  /* 0x000000a000a07308 */ /* 0x000fe40000000800 */
[----:B------:R-:W-:Y:S02]  /*8f80*/  FFMA.FTZ R107, R88, c[0x0][0x2d0], -R159 ;  /* 0x0000b400586b7a23 */ /* 0x000fe4000001089f */
[----:B------:R-:W-:Y:S02]  /*8f90*/  FFMA.FTZ R118, R93, c[0x0][0x2d0], -R155 ;  /* 0x0000b4005d767a23 */ /* 0x000fe4000001089b */
[----:B----4-:R-:W-:Y:S01]  /*8fa0*/  F2FP.PACK_AB R70, R100, R120 ;  /* 0x000000786446723e */ /* 0x010fe200000000ff */
[--C-:B------:R-:W-:Y:S01]  /*8fb0*/  FFMA.FTZ R119, R92, c[0x0][0x2d0], -R159.reuse ;  /* 0x0000b4005c777a23 */ /* 0x100fe2000001089f */
[----:B------:R-:W-:Y:S02]  /*8fc0*/  F2FP.PACK_AB R71, R102, R101 ;  /* 0x000000656647723e */ /* 0x000fe400000000ff */
[----:B------:R-:W-:Y:S01]  /*8fd0*/  MUFU.EX2 R107, R107 ;  /* 0x0000006b006b7308 */ /* 0x000fe20000000800 */
[--C-:B------:R-:W-:Y:S02]  /*8fe0*/  FFMA.FTZ R144, R127, c[0x0][0x2d0], -R159.reuse ;  /* 0x0000b4007f907a23 */ /* 0x100fe4000001089f */
[----:B------:R-:W-:Y:S02]  /*8ff0*/  FFMA.FTZ R145, R126, c[0x0][0x2d0], -R159 ;  /* 0x0000b4007e917a23 */ /* 0x000fe4000001089f */
[C---:B-----5:R-:W-:Y:S05]  /*9000*/  HMMA.16816.F32 R4, R68.reuse, R72, R4 ;  /* 0x000000484404723c */ /* 0x060fea0000001804 */
[--C-:B------:R-:W-:Y:S01]  /*9010*/  FFMA.FTZ R147, R125, c[0x0][0x2d0], -R155.reuse ;  /* 0x0000b4007d937a23 */ /* 0x100fe2000001089b */
[----:B------:R-:W-:Y:S01]  /*9020*/  MUFU.EX2 R118, R118 ;  /* 0x0000007600767308 */ /* 0x000fe20000000800 */
[--C-:B------:R-:W-:Y:S01]  /*9030*/  FFMA.FTZ R146, R124, c[0x0][0x2d0], -R155.reuse ;  /* 0x0000b4007c927a23 */ /* 0x100fe2000001089b */
[C---:B------:R-:W-:Y:S01]  /*9040*/  HMMA.16816.F32 R8, R68.reuse, R74, R8 ;  /* 0x0000004a4408723c */ /* 0x040fe20000001808 */
[----:B------:R-:W2:Y:S03]  /*9050*/  LDSM.16.MT88.4 R72, [R232+0x4900] ;  /* 0x00490000e848783b */ /* 0x000ea60000004200 */
[----:B------:R-:W-:Y:S02]  /*9060*/  FFMA.FTZ R106, R95, c[0x0][0x2d0], -R155 ;  /* 0x0000b4005f6a7a23 */ /* 0x000fe4000001089b */
[----:B------:R-:W-:Y:S02]  /*9070*/  IMAD.MOV.U32 R95, RZ, RZ, R89 ;  /* 0x000000ffff5f7224 */ /* 0x000fe400078e0059 */
[C---:B------:R-:W-:Y:S01]  /*9080*/  HMMA.16816.F32 R12, R68.reuse, R76, R12 ;  /* 0x0000004c440c723c */ /* 0x040fe2000000180c */
[----:B------:R-:W-:Y:S01]  /*9090*/  LDSM.16.MT88.4 R124, [R232+0x3900] ;  /* 0x00390000e87c783b */ /* 0x000fe20000004200 */
[----:B------:R-:W-:Y:S02]  /*90a0*/  MUFU.EX2 R106, R106 ;  /* 0x0000006a006a7308 */ /* 0x000fe40000000800 */
[----:B------:R-:W-:Y:S02]  /*90b0*/  FFMA.FTZ R104, R103, c[0x0][0x2d0], -R159 ;  /* 0x0000b40067687a23 */ /* 0x000fe4000001089f */
[----:B------:R-:W-:Y:S01]  /*90c0*/  FFMA.FTZ R103, R122, c[0x0][0x2d0], -R155 ;  /* 0x0000b4007a677a23 */ /* 0x000fe2000001089b */
[----:B------:R-:W-:Y:S01]  /*90d0*/  MOV R122, R99 ;  /* 0x00000063007a7202 */ /* 0x000fe20000000f00 */
[C---:B------:R-:W-:Y:S01]  /*90e0*/  HMMA.16816.F32 R16, R68.reuse, R78, R16 ;  /* 0x0000004e4410723c */ /* 0x040fe20000001810 */
[----:B------:R-:W3:Y:S03]  /*90f0*/  LDSM.16.MT88.4 R76, [R230+0x4900] ;  /* 0x00490000e64c783b */ /* 0x000ee60000004200 */
[----:B------:R-:W-:Y:S01]  /*9100*/  IMAD.MOV.U32 R99, RZ, RZ, R96 ;  /* 0x000000ffff637224 */ /* 0x000fe200078e0060 */
[----:B------:R-:W-:Y:S01]  /*9110*/  MUFU.EX2 R103, R103 ;  /* 0x0000006700677308 */ /* 0x000fe20000000800 */
[----:B------:R-:W-:Y:S02]  /*9120*/  IMAD.MOV.U32 R96, RZ, RZ, R90 ;  /* 0x000000ffff607224 */ /* 0x000fe400078e005a */
[C---:B-1----:R-:W-:Y:S04]  /*9130*/  HMMA.16816.F32 R20, R68.reuse, R80, R20 ;  /* 0x000000504414723c */ /* 0x042fe80000001814 */
[----:B------:R-:W-:Y:S02]  /*9140*/  FFMA.FTZ R116, R99, c[0x0][0x2d0], -R159 ;  /* 0x0000b40063747a23 */ /* 0x000fe4000001089f */
[--C-:B------:R-:W-:Y:S01]  /*9150*/  FFMA.FTZ R109, R122, c[0x0][0x2d0], -R155.reuse ;  /* 0x0000b4007a6d7a23 */ /* 0x100fe2000001089b */
[----:B------:R-:W1:Y:S01]  /*9160*/  MUFU.EX2 R104, R104 ;  /* 0x0000006800687308 */ /* 0x000e620000000800 */
[C---:B------:R-:W-:Y:S01]  /*9170*/  HMMA.16816.F32 R24, R68.reuse, R82, R24 ;  /* 0x000000524418723c */ /* 0x040fe20000001818 */
[----:B------:R-:W4:Y:S03]  /*9180*/  LDSM.16.MT88.4 R80, [R229+0x4900] ;  /* 0x00490000e550783b */ /* 0x000f260000004200 */
[----:B------:R-:W-:Y:S02]  /*9190*/  FFMA.FTZ R122, R97, c[0x0][0x2d0], -R155 ;  /* 0x0000b400617a7a23 */ /* 0x000fe4000001089b */
[--C-:B------:R-:W-:Y:S01]  /*91a0*/  FFMA.FTZ R117, R96, c[0x0][0x2d0], -R159.reuse ;  /* 0x0000b40060757a23 */ /* 0x100fe2000001089f */
[----:B------:R-:W-:Y:S01]  /*91b0*/  MOV R96, R95 ;  /* 0x0000005f00607202 */ /* 0x000fe20000000f00 */
[C---:B------:R-:W-:Y:S01]  /*91c0*/  HMMA.16816.F32 R28, R68.reuse, R84, R28 ;  /* 0x00000054441c723c */ /* 0x040fe2000000181c */
[----:B------:R-:W-:Y:S03]  /*91d0*/  MUFU.EX2 R109, R109 ;  /* 0x0000006d006d7308 */ /* 0x000fe60000000800 */
[----:B------:R-:W-:Y:S02]  /*91e0*/  FFMA.FTZ R105, R123, c[0x0][0x2d0], -R159 ;  /* 0x0000b4007b697a23 */ /* 0x000fe4000001089f */
[----:B------:R-:W-:Y:S02]  /*91f0*/  IMAD.MOV.U32 R123, RZ, RZ, R121 ;  /* 0x000000ffff7b7224 */ /* 0x000fe400078e0079 */
[C---:B------:R-:W-:Y:S01]  /*9200*/  HMMA.16816.F32 R32, R68.reuse, R86, R32 ;  /* 0x000000564420723c */ /* 0x040fe20000001820 */
[----:B------:R-:W-:Y:S02]  /*9210*/  LDSM.16.MT88.4 R84, [R232+0x1100] ;  /* 0x00110000e854783b */ /* 0x000fe40000004200 */
[----:B------:R-:W-:Y:S01]  /*9220*/  MUFU.EX2 R105, R105 ;  /* 0x0000006900697308 */ /* 0x000fe20000000800 */
[----:B------:R-:W-:Y:S01]  /*9230*/  IMAD.MOV.U32 R121, RZ, RZ, R94 ;  /* 0x000000ffff797224 */ /* 0x000fe200078e005e */
[----:B------:R-:W-:Y:S01]  /*9240*/  MOV R94, R91 ;  /* 0x0000005b005e7202 */ /* 0x000fe20000000f00 */
[----:B------:R-:W-:Y:S02]  /*9250*/  FFMA.FTZ R108, R123, c[0x0][0x2d0], -R159 ;  /* 0x0000b4007b6c7a23 */ /* 0x000fe4000001089f */
[C---:B--2---:R-:W-:Y:S01]  /*9260*/  HMMA.16816.F32 R36, R68.reuse, R72, R36 ;  /* 0x000000484424723c */ /* 0x044fe20000001824 */
[----:B------:R-:W2:Y:S03]  /*9270*/  LDSM.16.MT88.4 R88, [R228+0x4900] ;  /* 0x00490000e458783b */ /* 0x000ea60000004200 */
[--C-:B------:R-:W-:Y:S01]  /*9280*/  FFMA.FTZ R111, R94, c[0x0][0x2d0], -R155.reuse ;  /* 0x0000b4005e6f7a23 */ /* 0x100fe2000001089b */
[----:B------:R-:W5:Y:S01]  /*9290*/  MUFU.EX2 R108, R108 ;  /* 0x0000006c006c7308 */ /* 0x000f620000000800 */
[--C-:B------:R-:W-:Y:S02]  /*92a0*/  FFMA.FTZ R123, R96, c[0x0][0x2d0], -R155.reuse ;  /* 0x0000b400607b7a23 */ /* 0x100fe4000001089b */
[C---:B------:R-:W-:Y:S01]  /*92b0*/  HMMA.16816.F32 R40, R68.reuse, R74, R40 ;  /* 0x0000004a4428723c */ /* 0x040fe20000001828 */
[----:B------:R-:W1:Y:S03]  /*92c0*/  LDSM.16.MT88.4 R72, [R230+0x1100] ;  /* 0x00110000e648783b */ /* 0x000e660000004200 */
[----:B------:R-:W-:Y:S02]  /*92d0*/  FFMA.FTZ R110, R121, c[0x0][0x2d0], -R155 ;  /* 0x0000b400796e7a23 */ /* 0x000fe4000001089b */
[----:B------:R-:W-:Y:S01]  /*92e0*/  FFMA.FTZ R121, R98, c[0x0][0x2d0], -R159 ;  /* 0x0000b40062797a23 */ /* 0x000fe2000001089f */
[----:B------:R-:W-:Y:S01]  /*92f0*/  MUFU.EX2 R111, R111 ;  /* 0x0000006f006f7308 */ /* 0x000fe20000000800 */
[C---:B---3--:R-:W-:Y:S01]  /*9300*/  HMMA.16816.F32 R44, R68.reuse, R76, R44 ;  /* 0x0000004c442c723c */ /* 0x048fe2000000182c */
[----:B------:R-:W-:Y:S03]  /*9310*/  LDSM.16.MT88.4 R92, [R228+0x5100] ;  /* 0x00510000e45c783b */ /* 0x000fe60000004200 */
[----:B------:R-:W-:Y:S02]  /*9320*/  FFMA.FTZ R153, R2, R246, R153 ;  /* 0x000000f602997223 */ /* 0x000fe40000010099 */
[----:B------:R-:W-:Y:S02]  /*9330*/  FADD.FTZ R149, R154, R149 ;  /* 0x000000959a957221 */ /* 0x000fe40000010000 */
[C---:B------:R-:W-:Y:S01]  /*9340*/  HMMA.16816.F32 R48, R68.reuse, R78, R48 ;  /* 0x0000004e4430723c */ /* 0x040fe20000001830 */
[----:B------:R-:W3:Y:S01]  /*9350*/  LDSM.16.MT88.4 R76, [R229+0x1100] ;  /* 0x00110000e54c783b */ /* 0x000ee20000004200 */
[----:B------:R-:W1:Y:S02]  /*9360*/  MUFU.EX2 R110, R110 ;  /* 0x0000006e006e7308 */ /* 0x000e640000000800 */
[----:B------:R-:W-:Y:S02]  /*9370*/  FADD.FTZ R158, R158, R149 ;  /* 0x000000959e9e7221 */ /* 0x000fe40000010000 */
[----:B------:R-:W-:Y:S02]  /*9380*/  FADD.FTZ R153, R148, R153 ;  /* 0x0000009994997221 */ /* 0x000fe40000010000 */
[C---:B----4-:R-:W-:Y:S01]  /*9390*/  HMMA.16816.F32 R52, R68.reuse, R80, R52 ;  /* 0x000000504434723c */ /* 0x050fe20000001834 */
[----:B------:R-:W-:Y:S03]  /*93a0*/  LDSM.16.MT88.4 R96, [R228+0x7100] ;  /* 0x00710000e460783b */ /* 0x000fe60000004200 */
[----:B------:R-:W-:Y:S01]  /*93b0*/  FADD.FTZ R2, R120, R158 ;  /* 0x0000009e78027221 */ /* 0x000fe20000010000 */
[----:B------:R-:W4:Y:S01]  /*93c0*/  MUFU.EX2 R116, R116 ;  /* 0x0000007400747308 */ /* 0x000f220000000800 */
[----:B------:R-:W-:Y:S02]  /*93d0*/  FADD.FTZ R135, R135, R153 ;  /* 0x0000009987877221 */ /* 0x000fe40000010000 */
[C---:B------:R-:W-:Y:S01]  /*93e0*/  HMMA.16816.F32 R56, R68.reuse, R82, R56 ;  /* 0x000000524438723c */ /* 0x040fe20000001838 */
[----:B------:R-:W3:Y:S03]  /*93f0*/  LDSM.16.MT88.4 R80, [R228+0x1100] ;  /* 0x00110000e450783b */ /* 0x000ee60000004200 */
[----:B------:R-:W-:Y:S02]  /*9400*/  FADD.FTZ R2, R100, R2 ;  /* 0x0000000264027221 */ /* 0x000fe40000010000 */
[----:B------:R-:W-:Y:S01]  /*9410*/  FADD.FTZ R135, R134, R135 ;  /* 0x0000008786877221 */ /* 0x000fe20000010000 */
[----:B------:R-:W3:Y:S01]  /*9420*/  MUFU.EX2 R117, R117 ;  /* 0x0000007500757308 */ /* 0x000ee20000000800 */
[C---:B--2---:R-:W-:Y:S04]  /*9430*/  HMMA.16816.F32 R60, R68.reuse, R88, R60 ;  /* 0x00000058443c723c */ /* 0x044fe8000000183c */
[----:B------:R-:W-:Y:S02]  /*9440*/  FADD.FTZ R161, R161, R135 ;  /* 0x00000087a1a17221 */ /* 0x000fe40000010000 */
[----:B-1----:R-:W-:Y:S02]  /*9450*/  FADD.FTZ R2, R104, R2 ;  /* 0x0000000268027221 */ /* 0x002fe40000010000 */
[----:B------:R-:W-:Y:S01]  /*9460*/  HMMA.16816.F32 R64, R68, R90, R64 ;  /* 0x0000005a4440723c */ /* 0x000fe20000001840 */
[----:B------:R-:W-:Y:S01]  /*9470*/  LDSM.16.MT88.4 R88, [R229+0x5100] ;  /* 0x00510000e558783b */ /* 0x000fe20000004200 */
[----:B------:R-:W-:Y:S02]  /*9480*/  MUFU.EX2 R119, R119 ;  /* 0x0000007700777308 */ /* 0x000fe40000000800 */
[----:B------:R-:W-:Y:S03]  /*9490*/  FADD.FTZ R161, R163, R161 ;  /* 0x000000a1a3a17221 */ /* 0x000fe60000010000 */
[----:B------:R-:W-:Y:S01]  /*94a0*/  F2FP.PACK_AB R69, R106, R103 ;  /* 0x000000676a45723e */ /* 0x000fe200000000ff */
[----:B------:R-:W-:Y:S01]  /*94b0*/  FADD.FTZ R101, R101, R161 ;  /* 0x000000a165657221 */ /* 0x000fe20000010000 */
[----:B-----5:R-:W-:Y:S03]  /*94c0*/  F2FP.PACK_AB R70, R108, R107 ;  /* 0x0000006b6c46723e */ /* 0x020fe600000000ff */
[----:B------:R-:W-:Y:S01]  /*94d0*/  F2FP.PACK_AB R71, R110, R109 ;  /* 0x0000006d6e47723e */ /* 0x000fe200000000ff */
[----:B------:R-:W-:Y:S01]  /*94e0*/  FADD.FTZ R3, R102, R101 ;  /* 0x0000006566037221 */ /* 0x000fe20000010000 */
[C---:B------:R-:W-:Y:S01]  /*94f0*/  F2FP.PACK_AB R68, R105.reuse, R104 ;  /* 0x000000686944723e */ /* 0x040fe200000000ff */
[----:B------:R-:W1:Y:S01]  /*9500*/  MUFU.EX2 R121, R121 ;  /* 0x0000007900797308 */ /* 0x000e620000000800 */
[----:B------:R-:W-:Y:S02]  /*9510*/  FADD.FTZ R105, R105, R2 ;  /* 0x0000000269697221 */ /* 0x000fe40000010000 */
[----:B------:R-:W-:Y:S02]  /*9520*/  FADD.FTZ R3, R103, R3 ;  /* 0x0000000367037221 */ /* 0x000fe40000010000 */
[----:B------:R-:W-:Y:S01]  /*9530*/  LDSM.16.MT88.4 R100, [R230+0x7900] ;  /* 0x00790000e664783b */ /* 0x000fe20000004200 */
[C---:B------:R-:W-:Y:S03]  /*9540*/  HMMA.16816.F32 R4, R68.reuse, R84, R4 ;  /* 0x000000544404723c */ /* 0x040fe60000001804 */
[----:B------:R-:W-:Y:S01]  /*9550*/  FADD.FTZ R3, R106, R3 ;  /* 0x000000036a037221 */ /* 0x000fe20000010000 */
[----:B------:R-:W-:Y:S01]  /*9560*/  MUFU.EX2 R122, R122 ;  /* 0x0000007a007a7308 */ /* 0x000fe20000000800 */
[----:B------:R-:W-:Y:S02]  /*9570*/  FADD.FTZ R2, R107, R105 ;  /* 0x000000696b027221 */ /* 0x000fe40000010000 */
[----:B------:R-:W-:Y:S01]  /*9580*/  FADD.FTZ R109, R109, R3 ;  /* 0x000000036d6d7221 */ /* 0x000fe20000010000 */
[C---:B------:R-:W-:Y:S01]  /*9590*/  HMMA.16816.F32 R8, R68.reuse, R86, R8 ;  /* 0x000000564408723c */ /* 0x040fe20000001808 */
[----:B------:R-:W2:Y:S03]  /*95a0*/  LDSM.16.MT88.4 R84, [R232+0x5100] ;  /* 0x00510000e854783b */ /* 0x000ea60000004200 */
[----:B------:R-:W-:Y:S02]  /*95b0*/  FADD.FTZ R3, R110, R109 ;  /* 0x0000006d6e037221 */ /* 0x000fe40000010000 */
[----:B------:R-:W-:Y:S01]  /*95c0*/  FADD.FTZ R2, R108, R2 ;  /* 0x000000026c027221 */ /* 0x000fe20000010000 */
[----:B------:R-:W5:Y:S01]  /*95d0*/  MUFU.EX2 R123, R123 ;  /* 0x0000007b007b7308 */ /* 0x000f620000000800 */
[C---:B------:R-:W-:Y:S04]  /*95e0*/  HMMA.16816.F32 R12, R68.reuse, R72, R12 ;  /* 0x00000048440c723c */ /* 0x040fe8000000180c */
[----:B------:R-:W-:Y:S02]  /*95f0*/  FADD.FTZ R3, R111, R3 ;  /* 0x000000036f037221 */ /* 0x000fe40000010000 */
[----:B----4-:R-:W-:Y:S02]  /*9600*/  FADD.FTZ R2, R116, R2 ;  /* 0x0000000274027221 */ /* 0x010fe40000010000 */
[C---:B------:R-:W-:Y:S01]  /*9610*/  HMMA.16816.F32 R16, R68.reuse, R74, R16 ;  /* 0x0000004a4410723c */ /* 0x040fe20000001810 */
[----:B------:R-:W4:Y:S01]  /*9620*/  LDSM.16.MT88.4 R72, [R230+0x5100] ;  /* 0x00510000e648783b */ /* 0x000f220000004200 */
[----:B------:R-:W1:Y:S02]  /*9630*/  MUFU.EX2 R144, R144 ;  /* 0x0000009000907308 */ /* 0x000e640000000800 */
[----:B------:R-:W-:Y:S04]  /*9640*/  FADD.FTZ R3, R118, R3 ;  /* 0x0000000376037221 */ /* 0x000fe80000010000 */
[C---:B---3--:R-:W-:Y:S04]  /*9650*/  HMMA.16816.F32 R20, R68.reuse, R76, R20 ;  /* 0x0000004c4414723c */ /* 0x048fe80000001814 */
[----:B------:R-:W-:Y:S04]  /*9660*/  MUFU.EX2 R145, R145 ;  /* 0x0000009100917308 */ /* 0x000fe80000000800 */
[C---:B------:R-:W-:Y:S01]  /*9670*/  HMMA.16816.F32 R24, R68.reuse, R78, R24 ;  /* 0x0000004e4418723c */ /* 0x040fe20000001818 */
[----:B------:R-:W3:Y:S05]  /*9680*/  LDSM.16.MT88.4 R76, [R232+0x1900] ;  /* 0x00190000e84c783b */ /* 0x000eea0000004200 */
[----:B------:R-:W-:Y:S02]  /*9690*/  MUFU.EX2 R147, R147 ;  /* 0x0000009300937308 */ /* 0x000fe40000000800 */
[C---:B------:R-:W-:Y:S08]  /*96a0*/  HMMA.16816.F32 R28, R68.reuse, R80, R28 ;  /* 0x00000050441c723c */ /* 0x040ff0000000181c */
[C---:B------:R-:W-:Y:S01]  /*96b0*/  HMMA.16816.F32 R32, R68.reuse, R82, R32 ;  /* 0x000000524420723c */ /* 0x040fe20000001820 */
[----:B------:R-:W1:Y:S01]  /*96c0*/  LDSM.16.MT88.4 R80, [R230+0x1900] ;  /* 0x00190000e650783b */ /* 0x000e620000004200 */
[----:B------:R-:W-:Y:S06]  /*96d0*/  MUFU.EX2 R146, R146 ;  /* 0x0000009200927308 */ /* 0x000fec0000000800 */
[C---:B--2---:R-:W-:Y:S04]  /*96e0*/  HMMA.16816.F32 R36, R68.reuse, R84, R36 ;  /* 0x000000544424723c */ /* 0x044fe80000001824 */
[----:B------:R-:W-:Y:S04]  /*96f0*/  MUFU.EX2 R162, R162 ;  /* 0x000000a200a27308 */ /* 0x000fe80000000800 */
[C---:B------:R-:W-:Y:S01]  /*9700*/  HMMA.16816.F32 R40, R68.reuse, R86, R40 ;  /* 0x000000564428723c */ /* 0x040fe20000001828 */
[----:B------:R-:W-:Y:S05]  /*9710*/  LDSM.16.MT88.4 R84, [R228+0x1900] ;  /* 0x00190000e454783b */ /* 0x000fea0000004200 */
[----:B------:R-:W-:Y:S02]  /*9720*/  MUFU.EX2 R156, R156 ;  /* 0x0000009c009c7308 */ /* 0x000fe40000000800 */
[C---:B----4-:R-:W-:Y:S08]  /*9730*/  HMMA.16816.F32 R44, R68.reuse, R72, R44 ;  /* 0x00000048442c723c */ /* 0x050ff0000000182c */
[C---:B------:R-:W-:Y:S01]  /*9740*/  HMMA.16816.F32 R48, R68.reuse, R74, R48 ;  /* 0x0000004a4430723c */ /* 0x040fe20000001830 */
[----:B------:R-:W2:Y:S07]  /*9750*/  LDSM.16.MT88.4 R72, [R229+0x1900] ;  /* 0x00190000e548783b */ /* 0x000eae0000004200 */
[C---:B------:R-:W-:Y:S08]  /*9760*/  HMMA.16816.F32 R52, R68.reuse, R88, R52 ;  /* 0x000000584434723c */ /* 0x040ff00000001834 */
[C---:B------:R-:W-:Y:S01]  /*9770*/  HMMA.16816.F32 R56, R68.reuse, R90, R56 ;  /* 0x0000005a4438723c */ /* 0x040fe20000001838 */
[----:B------:R-:W-:Y:S07]  /*9780*/  LDSM.16.MT88.4 R88, [R229+0x5900] ;  /* 0x00590000e558783b */ /* 0x000fee0000004200 */
[C---:B------:R-:W-:Y:S07]  /*9790*/  HMMA.16816.F32 R60, R68.reuse, R92, R60 ;  /* 0x0000005c443c723c */ /* 0x040fee000000183c */
[----:B------:R-:W-:Y:S01]  /*97a0*/  FFMA.FTZ R92, R130, c[0x0][0x2d0], -R159 ;  /* 0x0000b400825c7a23 */ /* 0x000fe2000001089f */
[----:B------:R-:W-:Y:S03]  /*97b0*/  HMMA.16816.F32 R64, R68, R94, R64 ;  /* 0x0000005e4440723c */ /* 0x000fe60000001840 */
[----:B------:R4:W2:Y:S04]  /*97c0*/  MUFU.EX2 R115, R92 ;  /* 0x0000005c00737308 */ /* 0x0008a80000000800 */
[----:B------:R-:W-:Y:S02]  /*97d0*/  F2FP.PACK_AB R69, R118, R111 ;  /* 0x0000006f7645723e */ /* 0x000fe400000000ff */
[----:B------:R-:W-:Y:S01]  /*97e0*/  F2FP.PACK_AB R68, R117, R116 ;  /* 0x000000747544723e */ /* 0x000fe200000000ff */
[----:B------:R-:W-:Y:S02]  /*97f0*/  LDSM.16.MT88.4 R108, [R229+0x7900] ;  /* 0x00790000e56c783b */ /* 0x000fe40000004200 */
[----:B-1----:R-:W-:Y:S01]  /*9800*/  F2FP.PACK_AB R70, R121, R119 ;  /* 0x000000777946723e */ /* 0x002fe200000000ff */
[----:B------:R-:W-:Y:S01]  /*9810*/  FADD.FTZ R117, R117, R2 ;  /* 0x0000000275757221 */ /* 0x000fe20000010000 */
[----:B-----5:R-:W-:Y:S01]  /*9820*/  F2FP.PACK_AB R71, R123, R122 ;  /* 0x0000007a7b47723e */ /* 0x020fe200000000ff */
[----:B------:R-:W-:Y:S02]  /*9830*/  FADD.FTZ R122, R122, R3 ;  /* 0x000000037a7a7221 */ /* 0x000fe40000010000 */
[----:B------:R-:W-:Y:S02]  /*9840*/  FADD.FTZ R117, R119, R117 ;  /* 0x0000007577757221 */ /* 0x000fe40000010000 */
[----:B------:R-:W-:Y:S02]  /*9850*/  FADD.FTZ R122, R123, R122 ;  /* 0x0000007a7b7a7221 */ /* 0x000fe40000010000 */
[C---:B---3--:R-:W-:Y:S03]  /*9860*/  HMMA.16816.F32 R4, R68.reuse, R76, R4 ;  /* 0x0000004c4404723c */ /* 0x048fe60000001804 */
[----:B------:R-:W-:Y:S02]  /*9870*/  FADD.FTZ R121, R121, R117 ;  /* 0x0000007579797221 */ /* 0x000fe40000010000 */
[----:B----4-:R-:W-:Y:S03]  /*9880*/  FFMA.FTZ R92, R128, c[0x0][0x2d0], -R155 ;  /* 0x0000b400805c7a23 */ /* 0x010fe6000001089b */
[C---:B------:R-:W-:Y:S01]  /*9890*/  HMMA.16816.F32 R8, R68.reuse, R78, R8 ;  /* 0x0000004e4408723c */ /* 0x040fe20000001808 */
[----:B------:R-:W1:Y:S01]  /*98a0*/  LDSM.16.MT88.4 R76, [R232+0x5900] ;  /* 0x00590000e84c783b */ /* 0x000e620000004200 */
[----:B------:R3:W4:Y:S02]  /*98b0*/  MUFU.EX2 R114, R92 ;  /* 0x0000005c00727308 */ /* 0x0007240000000800 */
[----:B------:R-:W-:Y:S04]  /*98c0*/  FADD.FTZ R121, R144, R121 ;  /* 0x0000007990797221 */ /* 0x000fe80000010000 */
[C---:B------:R-:W-:Y:S08]  /*98d0*/  HMMA.16816.F32 R12, R68.reuse, R80, R12 ;  /* 0x00000050440c723c */ /* 0x040ff0000000180c */
[C---:B------:R-:W-:Y:S01]  /*98e0*/  HMMA.16816.F32 R16, R68.reuse, R82, R16 ;  /* 0x000000524410723c */ /* 0x040fe20000001810 */
[----:B------:R-:W5:Y:S07]  /*98f0*/  LDSM.16.MT88.4 R80, [R230+0x5900] ;  /* 0x00590000e650783b */ /* 0x000f6e0000004200 */
[C---:B--2---:R-:W-:Y:S01]  /*9900*/  HMMA.16816.F32 R20, R68.reuse, R72, R20 ;  /* 0x000000484414723c */ /* 0x044fe20000001814 */
[----:B---3--:R-:W-:Y:S06]  /*9910*/  LDSM.16.MT88.4 R92, [R228+0x6100] ;  /* 0x00610000e45c783b */ /* 0x008fec0000004200 */
[--C-:B------:R-:W-:Y:S01]  /*9920*/  FFMA.FTZ R72, R131, c[0x0][0x2d0], -R159.reuse ;  /* 0x0000b40083487a23 */ /* 0x100fe2000001089f */
[C---:B------:R-:W-:Y:S03]  /*9930*/  HMMA.16816.F32 R24, R68.reuse, R74, R24 ;  /* 0x0000004a4418723c */ /* 0x040fe60000001818 */
[----:B------:R2:W3:Y:S01]  /*9940*/  MUFU.EX2 R113, R72 ;  /* 0x0000004800717308 */ /* 0x0004e20000000800 */
[----:B------:R-:W-:Y:S02]  /*9950*/  FFMA.FTZ R159, R157, c[0x0][0x2d0], -R159 ;  /* 0x0000b4009d9f7a23 */ /* 0x000fe4000001089f */
[----:B------:R-:W-:Y:S02]  /*9960*/  IMAD.MOV.U32 R157, RZ, RZ, R115 ;  /* 0x000000ffff9d7224 */ /* 0x000fe400078e0073 */
[C---:B------:R-:W-:Y:S05]  /*9970*/  HMMA.16816.F32 R28, R68.reuse, R84, R28 ;  /* 0x00000054441c723c */ /* 0x040fea000000181c */
[----:B------:R-:W-:Y:S02]  /*9980*/  MUFU.EX2 R159, R159 ;  /* 0x0000009f009f7308 */ /* 0x000fe40000000800 */
[--C-:B------:R-:W-:Y:S01]  /*9990*/  FFMA.FTZ R84, R129, c[0x0][0x2d0], -R155.reuse ;  /* 0x0000b40081547a23 */ /* 0x100fe2000001089b */
[C---:B------:R-:W-:Y:S04]  /*99a0*/  HMMA.16816.F32 R32, R68.reuse, R86, R32 ;  /* 0x000000564420723c */ /* 0x040fe80000001820 */
[----:B------:R-:W-:Y:S02]  /*99b0*/  FFMA.FTZ R155, R133, c[0x0][0x2d0], -R155 ;  /* 0x0000b400859b7a23 */ /* 0x000fe4000001089b */
[----:B----4-:R-:W-:Y:S01]  /*99c0*/  IMAD.MOV.U32 R133, RZ, RZ, R114 ;  /* 0x000000ffff857224 */ /* 0x010fe200078e0072 */
[----:B------:R4:W3:Y:S01]  /*99d0*/  MUFU.EX2 R112, R84 ;  /* 0x0000005400707308 */ /* 0x0008e20000000800 */
[C---:B-1----:R-:W-:Y:S01]  /*99e0*/  HMMA.16816.F32 R36, R68.reuse, R76, R36 ;  /* 0x0000004c4424723c */ /* 0x042fe20000001824 */
[----:B--2---:R-:W1:Y:S07]  /*99f0*/  LDSM.16.MT88.4 R72, [R228+0x5900] ;  /* 0x00590000e448783b */ /* 0x004e6e0000004200 */
[C---:B------:R-:W-:Y:S01]  /*9a00*/  HMMA.16816.F32 R40, R68.reuse, R78, R40 ;  /* 0x0000004e4428723c */ /* 0x040fe20000001828 */
[----:B------:R-:W2:Y:S01]  /*9a10*/  MUFU.EX2 R155, R155 ;  /* 0x0000009b009b7308 */ /* 0x000ea20000000800 */
[----:B------:R-:W-:Y:S06]  /*9a20*/  LDSM.16.MT88.4 R76, [R230+0x2100] ;  /* 0x00210000e64c783b */ /* 0x000fec0000004200 */
[C---:B-----5:R-:W-:Y:S02]  /*9a30*/  HMMA.16816.F32 R44, R68.reuse, R80, R44 ;  /* 0x00000050442c723c */ /* 0x060fe4000000182c */
[----:B----4-:R-:W4:Y:S06]  /*9a40*/  LDSM.16.MT88.4 R84, [R232+0x2100] ;  /* 0x00210000e854783b */ /* 0x010f2c0000004200 */
[C---:B------:R-:W-:Y:S02]  /*9a50*/  HMMA.16816.F32 R48, R68.reuse, R82, R48 ;  /* 0x000000524430723c */ /* 0x040fe40000001830 */
[----:B------:R-:W-:Y:S06]  /*9a60*/  LDSM.16.MT88.4 R80, [R228+0x2100] ;  /* 0x00210000e450783b */ /* 0x000fec0000004200 */
        /* <DEDUP_REMOVED lines=9> */
[----:B---3--:R-:W-:Y:S01]  /*9b00*/  F2FP.PACK_AB R70, R115, R113 ;  /* 0x000000717346723e */ /* 0x008fe200000000ff */
[----:B------:R-:W-:Y:S01]  /*9b10*/  FADD.FTZ R147, R147, R122 ;  /* 0x0000007a93937221 */ /* 0x000fe20000010000 */
[----:B------:R-:W-:Y:S02]  /*9b20*/  F2FP.PACK_AB R71, R114, R112 ;  /* 0x000000707247723e */ /* 0x000fe400000000ff */
[----:B------:R-:W-:Y:S01]  /*9b30*/  F2FP.PACK_AB R114, R159, R162 ;  /* 0x000000a29f72723e */ /* 0x000fe200000000ff */
[----:B------:R-:W-:Y:S01]  /*9b40*/  FADD.FTZ R2, R146, R147 ;  /* 0x0000009392027221 */ /* 0x000fe20000010000 */
[----:B--2---:R-:W-:Y:S03]  /*9b50*/  F2FP.PACK_AB R115, R155, R156 ;  /* 0x0000009c9b73723e */ /* 0x004fe600000000ff */
[C---:B----4-:R-:W-:Y:S08]  /*9b60*/  HMMA.16816.F32 R4, R68.reuse, R84, R4 ;  /* 0x000000544404723c */ /* 0x050ff00000001804 */
[C---:B------:R-:W-:Y:S01]  /*9b70*/  HMMA.16816.F32 R8, R68.reuse, R86, R8 ;  /* 0x000000564408723c */ /* 0x040fe20000001808 */
[----:B------:R-:W2:Y:S07]  /*9b80*/  LDSM.16.MT88.4 R84, [R232+0x6100] ;  /* 0x00610000e854783b */ /* 0x000eae0000004200 */
[C---:B------:R-:W-:Y:S08]  /*9b90*/  HMMA.16816.F32 R12, R68.reuse, R76, R12 ;  /* 0x0000004c440c723c */ /* 0x040ff0000000180c */
        /* <DEDUP_REMOVED lines=16> */
[----:B------:R-:W5:Y:S07]  /*9ca0*/  LDSM.16.MT88.4 R88, [R232+0x6900] ;  /* 0x00690000e858783b */ /* 0x000f6e0000004200 */
[C---:B------:R-:W-:Y:S08]  /*9cb0*/  HMMA.16816.F32 R60, R68.reuse, R92, R60 ;  /* 0x0000005c443c723c */ /* 0x040ff0000000183c */
        /* <DEDUP_REMOVED lines=9> */
[C---:B----4-:R-:W-:Y:S08]  /*9d50*/  HMMA.16816.F32 R12, R68.reuse, R80, R12 ;  /* 0x00000050440c723c */ /* 0x050ff0000000180c */
[C---:B------:R-:W-:Y:S01]  /*9d60*/  HMMA.16816.F32 R16, R68.reuse, R82, R16 ;  /* 0x000000524410723c */ /* 0x040fe20000001810 */
[----:B------:R-:W4:Y:S07]  /*9d70*/  LDSM.16.MT88.4 R80, [R229+0x6900] ;  /* 0x00690000e550783b */ /* 0x000f2e0000004200 */
[C---:B--2---:R-:W-:Y:S08]  /*9d80*/  HMMA.16816.F32 R20, R68.reuse, R84, R20 ;  /* 0x000000544414723c */ /* 0x044ff00000001814 */
[C---:B------:R-:W-:Y:S01]  /*9d90*/  HMMA.16816.F32 R24, R68.reuse, R86, R24 ;  /* 0x000000564418723c */ /* 0x040fe20000001818 */
[----:B------:R-:W-:Y:S07]  /*9da0*/  LDSM.16.MT88.4 R84, [R228+0x3100] ;  /* 0x00310000e454783b */ /* 0x000fee0000004200 */
[C---:B---3--:R-:W-:Y:S08]  /*9db0*/  HMMA.16816.F32 R28, R68.reuse, R76, R28 ;  /* 0x0000004c441c723c */ /* 0x048ff0000000181c */
[C---:B------:R-:W-:Y:S01]  /*9dc0*/  HMMA.16816.F32 R32, R68.reuse, R78, R32 ;  /* 0x0000004e4420723c */ /* 0x040fe20000001820 */
[----:B------:R-:W2:Y:S07]  /*9dd0*/  LDSM.16.MT88.4 R76, [R228+0x6900] ;  /* 0x00690000e44c783b */ /* 0x000eae0000004200 */
[C---:B-----5:R-:W-:Y:S08]  /*9de0*/  HMMA.16816.F32 R36, R68.reuse, R88, R36 ;  /* 0x000000584424723c */ /* 0x060ff00000001824 */
[C---:B------:R-:W-:Y:S01]  /*9df0*/  HMMA.16816.F32 R40, R68.reuse, R90, R40 ;  /* 0x0000005a4428723c */ /* 0x040fe20000001828 */
[----:B------:R-:W-:Y:S07]  /*9e00*/  LDSM.16.MT88.4 R88, [R230+0x7100] ;  /* 0x00710000e658783b */ /* 0x000fee0000004200 */
[C---:B-1----:R-:W-:Y:S08]  /*9e10*/  HMMA.16816.F32 R44, R68.reuse, R72, R44 ;  /* 0x00000048442c723c */ /* 0x042ff0000000182c */
[C---:B------:R-:W-:Y:S01]  /*9e20*/  HMMA.16816.F32 R48, R68.reuse, R74, R48 ;  /* 0x0000004a4430723c */ /* 0x040fe20000001830 */
[----:B------:R-:W1:Y:S07]  /*9e30*/  LDSM.16.MT88.4 R72, [R232+0x3100] ;  /* 0x00310000e848783b */ /* 0x000e6e0000004200 */
[C---:B----4-:R-:W-:Y:S08]  /*9e40*/  HMMA.16816.F32 R52, R68.reuse, R80, R52 ;  /* 0x000000504434723c */ /* 0x050ff00000001834 */
        /* <DEDUP_REMOVED lines=15> */
[C---:B--2---:R-:W-:Y:S08]  /*9f40*/  HMMA.16816.F32 R20, R68.reuse, R76, R20 ;  /* 0x0000004c4414723c */ /* 0x044ff00000001814 */
[C---:B------:R-:W-:Y:S01]  /*9f50*/  HMMA.16816.F32 R24, R68.reuse, R78, R24 ;  /* 0x0000004e4418723c */ /* 0x040fe20000001818 */
[----:B------:R-:W2:Y:S07]  /*9f60*/  LDSM.16.MT88.4 R76, [R230+0x3900] ;  /* 0x00390000e64c783b */ /* 0x000eae0000004200 */
[C---:B------:R-:W-:Y:S07]  /*9f70*/  HMMA.16816.F32 R28, R68.reuse, R84, R28 ;  /* 0x00000054441c723c */ /* 0x040fee000000181c */
[----:B------:R-:W-:Y:S01]  /*9f80*/  IMAD.MOV.U32 R85, RZ, RZ, R112 ;  /* 0x000000ffff557224 */ /* 0x000fe200078e0070 */
[C---:B------:R-:W-:Y:S04]  /*9f90*/  HMMA.16816.F32 R32, R68.reuse, R86, R32 ;  /* 0x000000564420723c */ /* 0x040fe80000001820 */
[----:B------:R-:W-:Y:S02]  /*9fa0*/  F2FP.PACK_AB R112, R166, R165 ;  /* 0x000000a5a670723e */ /* 0x000fe400000000ff */
[----:B------:R-:W-:Y:S02]  /*9fb0*/  MOV R84, R113 ;  /* 0x0000007100547202 */ /* 0x000fe40000000f00 */
[C---:B-1----:R-:W-:Y:S04]  /*9fc0*/  HMMA.16816.F32 R36, R68.reuse, R72, R36 ;  /* 0x000000484424723c */ /* 0x042fe80000001824 */
[----:B------:R-:W-:Y:S01]  /*9fd0*/  F2FP.PACK_AB R113, R160, R164 ;  /* 0x000000a4a071723e */ /* 0x000fe200000000ff */
[----:B------:R-:W-:Y:S03]  /*9fe0*/  IMAD.MOV.U32 R246, RZ, RZ, R84 ;  /* 0x000000fffff67224 */ /* 0x000fe600078e0054 */
[C---:B------:R-:W-:Y:S04]  /*9ff0*/  HMMA.16816.F32 R40, R68.reuse, R74, R40 ;  /* 0x0000004a4428723c */ /* 0x040fe80000001828 */
[----:B------:R-:W-:Y:S04]  /*a000*/  FADD.FTZ R145, R246, R145 ;  /* 0x00000091f6917221 */ /* 0x000fe80000010000 */
[C---:B------:R-:W-:Y:S08]  /*a010*/  HMMA.16816.F32 R44, R68.reuse, R88, R44 ;  /* 0x00000058442c723c */ /* 0x040ff0000000182c */
[C---:B------:R-:W-:Y:S01]  /*a020*/  HMMA.16816.F32 R48, R68.reuse, R90, R48 ;  /* 0x0000005a4430723c */ /* 0x040fe20000001830 */
[----:B------:R-:W1:Y:S07]  /*a030*/  LDSM.16.MT88.4 R88, [R228+0x3900] ;  /* 0x00390000e458783b */ /* 0x000e6e0000004200 */
[C---:B------:R-:W-:Y:S08]  /*a040*/  HMMA.16816.F32 R52, R68.reuse, R92, R52 ;  /* 0x0000005c4434723c */ /* 0x040ff00000001834 */
[C---:B------:R-:W-:Y:S08]  /*a050*/  HMMA.16816.F32 R56, R68.reuse, R94, R56 ;  /* 0x0000005e4438723c */ /* 0x040ff00000001838 */
[C---:B------:R-:W-:Y:S08]  /*a060*/  HMMA.16816.F32 R60, R68.reuse, R96, R60 ;  /* 0x00000060443c723c */ /* 0x040ff0000000183c */
[----:B------:R-:W-:Y:S01]  /*a070*/  HMMA.16816.F32 R64, R68, R98, R64 ;  /* 0x000000624440723c */ /* 0x000fe20000001840 */
[----:B------:R-:W3:Y:S07]  /*a080*/  LDSM.16.MT88.4 R96, [R232+0x7900] ;  /* 0x00790000e860783b */ /* 0x000eee0000004200 */
[C---:B------:R-:W-:Y:S01]  /*a090*/  HMMA.16816.F32 R128, R112.reuse, R124, R4 ;  /* 0x0000007c7080723c */ /* 0x040fe20000001804 */
[----:B------:R-:W4:Y:S07]  /*a0a0*/  LDSM.16.MT88.4 R4, [R228+0x7900] ;  /* 0x00790000e404783b */ /* 0x000f2e0000004200 */
[C---:B------:R-:W-:Y:S07]  /*a0b0*/  HMMA.16816.F32 R124, R112.reuse, R126, R8 ;  /* 0x0000007e707c723c */ /* 0x040fee0000001808 */
[----:B------:R-:W-:Y:S01]  /*a0c0*/  MOV R11, R85 ;  /* 0x00000055000b7202 */ /* 0x000fe20000000f00 */
[C---:B--2---:R-:W-:Y:S04]  /*a0d0*/  HMMA.16816.F32 R68, R112.reuse, R76, R12 ;  /* 0x0000004c7044723c */ /* 0x044fe8000000180c */
[----:B------:R-:W-:Y:S04]  /*a0e0*/  FADD.FTZ R2, R11, R2 ;  /* 0x000000020b027221 */ /* 0x000fe80000010000 */
[C---:B------:R-:W-:Y:S04]  /*a0f0*/  HMMA.16816.F32 R72, R112.reuse, R78, R16 ;  /* 0x0000004e7048723c */ /* 0x040fe80000001810 */
[----:B------:R-:W-:Y:S02]  /*a100*/  FADD.FTZ R3, R133, R2 ;  /* 0x0000000285037221 */ /* 0x000fe40000010000 */
[----:B------:R-:W-:Y:S02]  /*a110*/  FADD.FTZ R2, R157, R145 ;  /* 0x000000919d027221 */ /* 0x000fe40000010000 */
[C---:B------:R-:W-:Y:S04]  /*a120*/  HMMA.16816.F32 R76, R112.reuse, R80, R20 ;  /* 0x00000050704c723c */ /* 0x040fe80000001814 */
[----:B------:R-:W-:Y:S01]  /*a130*/  FADD.FTZ R250, R250, R3 ;  /* 0x00000003fafa7221 */ /* 0x000fe20000010000 */
[----:B------:R-:W-:Y:S01]  /*a140*/  MOV R3, R0 ;  /* 0x0000000000037202 */ /* 0x000fe20000000f00 */
        /* <DEDUP_REMOVED lines=28> */
[C---:B----4-:R-:W-:Y:S04]  /*a310*/  HMMA.16816.F32 R116, R112.reuse, R4, R60 ;  /* 0x000000047074723c */ /* 0x050fe8000000183c */
[----:B------:R-:W-:Y:S02]  /*a320*/  FADD.FTZ R164, R156, R164 ;  /* 0x000000a49ca47221 */ /* 0x000fe40000010000 */
[----:B------:R-:W-:Y:S02]  /*a330*/  FADD.FTZ R169, R162, R169 ;  /* 0x000000a9a2a97221 */ /* 0x000fe40000010000 */
[----:B------:R-:W-:Y:S04]  /*a340*/  HMMA.16816.F32 R112, R112, R6, R64 ;  /* 0x000000067070723c */ /* 0x000fe80000001840 */
[----:B------:R-:W-:Y:S02]  /*a350*/  FADD.FTZ R246, R155, R164 ;  /* 0x000000a49bf67221 */ /* 0x000fe40000010000 */
[----:B------:R-:W-:Y:S02]  /*a360*/  FADD.FTZ R245, R159, R169 ;  /* 0x000000a99ff57221 */ /* 0x000fe40000010000 */
[----:B------:R-:W-:Y:S01]  /*a370*/  IMAD.MOV.U32 R2, RZ, RZ, R132 ;  /* 0x000000ffff027224 */ /* 0x000fe200078e0084 */
[----:B------:R-:W-:-:S05]  /*a380*/  @P0 BRA `(.L_x_2725) ;  /* 0xffffb96000000947 */ /* 0x000fca000383ffff */
.L_x_2722:
[----:B------:R-:W-:-:S13]  /*a390*/  ISETP.LE.AND P0, PT, RZ, UR10, PT ;  /* 0x0000000aff007c0c */ /* 0x000fda000bf03270 */
[----:B------:R-:W-:Y:S05]  /*a3a0*/  @!P0 BRA `(.L_x_2726) ;  /* 0x0000372000008947 */ /* 0x000fea0003800000 */
[----:B------:R-:W-:Y:S01]  /*a3b0*/  SHF.R.S32.HI R247, RZ, 0x1f, R205 ;  /* 0x0000001ffff77819 */ /* 0x000fe200000114cd */
[----:B------:R-:W-:Y:S01]  /*a3c0*/  IMAD.MOV.U32 R2, RZ, RZ, R132 ;  /* 0x000000ffff027224 */ /* 0x000fe200078e0084 */
[C---:B------:R-:W-:Y:S01]  /*a3d0*/  SHF.L.U32 R248, R205.reuse, 0x1, RZ ;  /* 0x00000001cdf87819 */ /* 0x040fe200000006ff */
[----:B------:R-:W-:Y:S01]  /*a3e0*/  IMAD.MOV.U32 R3, RZ, RZ, R0 ;  /* 0x000000ffff037224 */ /* 0x000fe200078e0000 */
[----:B------:R-:W-:Y:S01]  /*a3f0*/  SHF.L.U64.HI R247, R205, 0x1, R247 ;  /* 0x00000001cdf77819 */ /* 0x000fe200000102f7 */
[C---:B------:R-:W-:Y:S01]  /*a400*/  IMAD.SHL.U32 R250, R204.reuse, 0x2, RZ ;  /* 0x00000002ccfa7824 */ /* 0x040fe200078e00ff */
[----:B------:R-:W-:Y:S01]  /*a410*/  SHF.L.U64.HI R249, R204, 0x1, R206 ;  /* 0x00000001ccf97819 */ /* 0x000fe200000102ce */
[----:B------:R-:W-:Y:S05]  /*a420*/  BRA `(.L_x_2727) ;  /* 0x000003c000007947 */ /* 0x000fea0003800000 */
.L_x_2729:
        /* <DEDUP_REMOVED lines=60> */
.L_x_2727:
[----:B------:R-:W-:Y:S04]  /*a7f0*/  DEPBAR.LE SB0, 0x0 ;  /* 0x000080000000791a */ /* 0x000fe80000000000 */
[----:B------:R-:W-:Y:S01]  /*a800*/  BAR.SYNC.DEFER_BLOCKING 0x0 ;  /* 0x0000000000007b1d */ /* 0x000fe20000010000 */
[----:B------:R-:W-:Y:S01]  /*a810*/  IMAD.WIDE.U32 R156, R236, c[0x0][0x208], RZ ;  /* 0x00008200ec9c7a25 */ /* 0x000fe200078e00ff */
[----:B------:R-:W-:Y:S01]  /*a820*/  SHF.R.S32.HI R0, RZ, 0x1f, R236 ;  /* 0x0000001fff007819 */ /* 0x000fe200000114ec */
[----:B------:R-:W-:Y:S04]  /*a830*/  UISETP.GE.AND UP0, UPT, UR10, 0x1, UPT ;  /* 0x000000010a00788c */ /* 0x000fe8000bf06270 */
[----:B------:R-:W-:Y:S04]  /*a840*/  IMAD R0, R0, c[0x0][0x208], RZ ;  /* 0x0000820000007a24 */ /* 0x000fe800078e02ff */
[----:B------:R-:W-:Y:S04]  /*a850*/  IMAD R0, R236, c[0x0][0x20c], R0 ;  /* 0x00008300ec007a24 */ /* 0x000fe800078e0200 */
[----:B------:R-:W-:Y:S01]  /*a860*/  IMAD.IADD R157, R157, 0x1, R0 ;  /* 0x000000019d9d7824 */ /* 0x000fe200078e0200 */
[----:B------:R-:W-:Y:S03]  /*a870*/  SHF.R.S32.HI R0, RZ, 0x1f, R235 ;  /* 0x0000001fff007819 */ /* 0x000fe600000114eb */
[C---:B------:R-:W-:Y:S04]  /*a880*/  IMAD.WIDE.U32 R156, R235.reuse, c[0x0][0x218], R156 ;  /* 0x00008600eb9c7a25 */ /* 0x040fe800078e009c */
[----:B------:R-:W-:Y:S01]  /*a890*/  IMAD R0, R0, c[0x0][0x218], RZ ;  /* 0x0000860000007a24 */ /* 0x000fe200078e02ff */
[----:B------:R-:W1:Y:S03]  /*a8a0*/  LDSM.16.M88.4 R8, [R234+0x8100] ;  /* 0x00810000ea08783b */ /* 0x000e660000000200 */
[----:B------:R-:W-:Y:S02]  /*a8b0*/  IMAD R0, R235, c[0x0][0x21c], R0 ;  /* 0x00008700eb007a24 */ /* 0x000fe400078e0200 */
[----:B------:R-:W2:Y:S05]  /*a8c0*/  LDSM.16.M88.4 R16, [R234+0x8900] ;  /* 0x00890000ea10783b */ /* 0x000eaa0000000200 */
[----:B------:R-:W3:Y:S05]  /*a8d0*/  LDSM.16.M88.4 R24, [R234+0x9100] ;  /* 0x00910000ea18783b */ /* 0x000eea0000000200 */
[----:B------:R-:W4:Y:S05]  /*a8e0*/  LDSM.16.M88.4 R32, [R234+0x9900] ;  /* 0x00990000ea20783b */ /* 0x000f2a0000000200 */
[----:B------:R-:W5:Y:S05]  /*a8f0*/  LDSM.16.M88.4 R40, [R234+0xa100] ;  /* 0x00a10000ea28783b */ /* 0x000f6a0000000200 */
[----:B------:R-:W3:Y:S05]  /*a900*/  LDSM.16.M88.4 R48, [R234+0xa900] ;  /* 0x00a90000ea30783b */ /* 0x000eea0000000200 */
[----:B------:R-:W3:Y:S05]  /*a910*/  LDSM.16.M88.4 R56, [R234+0xb100] ;  /* 0x00b10000ea38783b */ /* 0x000eea0000000200 */
[----:B------:R-:W4:Y:S01]  /*a920*/  LDSM.16.M88.4 R64, [R234+0xb900] ;  /* 0x00b90000ea40783b */ /* 0x000f220000000200 */
[C---:B-1----:R-:W-:Y:S04]  /*a930*/  HMMA.16816.F32 R4, R136.reuse, R8, RZ ;  /* 0x000000088804723c */ /* 0x042fe800000018ff */
[----:B------:R-:W1:Y:S05]  /*a940*/  LDSM.16.M88.4 R132, [R233] ;  /* 0x00000000e984783b */ /* 0x000e6a0000000200 */
[----:B------:R-:W1:Y:S01]  /*a950*/  LDSM.16.M88.4 R144, [R227] ;  /* 0x00000000e390783b */ /* 0x000e620000000200 */
[C---:B------:R-:W-:Y:S04]  /*a960*/  HMMA.16816.F32 R8, R136.reuse, R10, RZ ;  /* 0x0000000a8808723c */ /* 0x040fe800000018ff */
[----:B------:R-:W1:Y:S04]  /*a970*/  LDSM.16.M88.4 R148, [R226] ;  /* 0x00000000e294783b */ /* 0x000e680000000200 */
[C---:B--2---:R-:W-:Y:S01]  /*a980*/  HMMA.16816.F32 R12, R136.reuse, R16, RZ ;  /* 0x00000010880c723c */ /* 0x044fe200000018ff */
[----:B------:R-:W-:Y:S07]  /*a990*/  LDSM.16.M88.4 R152, [R225] ;  /* 0x00000000e198783b */ /* 0x000fee0000000200 */
[C---:B------:R-:W-:Y:S08]  /*a9a0*/  HMMA.16816.F32 R16, R136.reuse, R18, RZ ;  /* 0x000000128810723c */ /* 0x040ff000000018ff */
[C---:B---3--:R-:W-:Y:S08]  /*a9b0*/  HMMA.16816.F32 R20, R136.reuse, R24, RZ ;  /* 0x000000188814723c */ /* 0x048ff000000018ff */
[C---:B------:R-:W-:Y:S08]  /*a9c0*/  HMMA.16816.F32 R24, R136.reuse, R26, RZ ;  /* 0x0000001a8818723c */ /* 0x040ff000000018ff */
[C---:B----4-:R-:W-:Y:S08]  /*a9d0*/  HMMA.16816.F32 R28, R136.reuse, R32, RZ ;  /* 0x00000020881c723c */ /* 0x050ff000000018ff */
[C---:B------:R-:W-:Y:S08]  /*a9e0*/  HMMA.16816.F32 R32, R136.reuse, R34, RZ ;  /* 0x000000228820723c */ /* 0x040ff000000018ff */
[C---:B-----5:R-:W-:Y:S08]  /*a9f0*/  HMMA.16816.F32 R36, R136.reuse, R40, RZ ;  /* 0x000000288824723c */ /* 0x060ff000000018ff */
[C---:B------:R-:W-:Y:S08]  /*aa00*/  HMMA.16816.F32 R40, R136.reuse, R42, RZ ;  /* 0x0000002a8828723c */ /* 0x040ff000000018ff */
[C---:B------:R-:W-:Y:S08]  /*aa10*/  HMMA.16816.F32 R44, R136.reuse, R48, RZ ;  /* 0x00000030882c723c */ /* 0x040ff000000018ff */
[C---:B------:R-:W-:Y:S08]  /*aa20*/  HMMA.16816.F32 R48, R136.reuse, R50, RZ ;  /* 0x000000328830723c */ /* 0x040ff000000018ff */
[C---:B------:R-:W-:Y:S08]  /*aa30*/  HMMA.16816.F32 R52, R136.reuse, R56, RZ ;  /* 0x000000388834723c */ /* 0x040ff000000018ff */
[C---:B------:R-:W-:Y:S08]  /*aa40*/  HMMA.16816.F32 R56, R136.reuse, R58, RZ ;  /* 0x0000003a8838723c */ /* 0x040ff000000018ff */
[C---:B------:R-:W-:Y:S08]  /*aa50*/  HMMA.16816.F32 R60, R136.reuse, R64, RZ ;  /* 0x00000040883c723c */ /* 0x040ff000000018ff */
[----:B------:R-:W-:Y:S08]  /*aa60*/  HMMA.16816.F32 R64, R136, R66, RZ ;  /* 0x000000428840723c */ /* 0x000ff000000018ff */
[C---:B-1----:R-:W-:Y:S07]  /*aa70*/  HMMA.16816.F32 R4, R140.reuse, R132, R4 ;  /* 0x000000848c04723c */ /* 0x042fee0000001804 */
[----:B------:R-:W-:Y:S01]  /*aa80*/  IADD3 R132, P0, R156, UR24, RZ ;  /* 0x000000189c847c10 */ /* 0x000fe2000ff1e0ff */
[C---:B------:R-:W-:Y:S04]  /*aa90*/  HMMA.16816.F32 R8, R140.reuse, R134, R8 ;  /* 0x000000868c08723c */ /* 0x040fe80000001808 */
[----:B------:R-:W-:Y:S02]  /*aaa0*/  IADD3.X R0, R157, UR16, R0, P0, !PT ;  /* 0x000000109d007c10 */ /* 0x000fe400087fe400 */
[C---:B------:R-:W-:Y:S02]  /*aab0*/  LEA R157, P0, R132.reuse, c[0x0][0x1f8], 0x1 ;  /* 0x00007e00849d7a11 */ /* 0x040fe400078008ff */
[C---:B------:R-:W-:Y:S03]  /*aac0*/  HMMA.16816.F32 R12, R140.reuse, R144, R12 ;  /* 0x000000908c0c723c */ /* 0x040fe6000000180c */
[----:B------:R-:W1:Y:S01]  /*aad0*/  SHFL.IDX PT, R156, R157, RZ, 0x181f ;  /* 0x00181fff9d9c7589 */ /* 0x000e6200000e0000 */
[----:B------:R-:W-:Y:S04]  /*aae0*/  LEA.HI.X R0, R132, c[0x0][0x1fc], R0, 0x1, P0 ;  /* 0x00007f0084007a11 */ /* 0x000fe800000f0c00 */
[C---:B------:R-:W-:Y:S01]  /*aaf0*/  HMMA.16816.F32 R16, R140.reuse, R146, R16 ;  /* 0x000000928c10723c */ /* 0x040fe20000001810 */
[----:B------:R-:W2:Y:S05]  /*ab00*/  SHFL.IDX PT, R161, R0, RZ, 0x181f ;  /* 0x00181fff00a17589 */ /* 0x000eaa00000e0000 */
[----:B------:R-:W3:Y:S02]  /*ab10*/  SHFL.IDX PT, R160, R157, 0x1, 0x181f ;  /* 0x00381f009da07f89 */ /* 0x000ee400000e0000 */
[C---:B------:R-:W-:Y:S03]  /*ab20*/  HMMA.16816.F32 R20, R140.reuse, R148, R20 ;  /* 0x000000948c14723c */ /* 0x040fe60000001814 */
[----:B------:R-:W4:Y:S05]  /*ab30*/  SHFL.IDX PT, R162, R0, 0x1, 0x181f ;  /* 0x00381f0000a27f89 */ /* 0x000f2a00000e0000 */
[C---:B------:R-:W-:Y:S01]  /*ab40*/  HMMA.16816.F32 R24, R140.reuse, R150, R24 ;  /* 0x000000968c18723c */ /* 0x040fe20000001818 */
[----:B------:R-:W5:Y:S03]  /*ab50*/  LDSM.16.M88.4 R132, [R224] ;  /* 0x00000000e084783b */ /* 0x000f660000000200 */
[C---:B-1----:R-:W-:Y:S02]  /*ab60*/  IADD3 R166, P1, R156.reuse, R248, RZ ;  /* 0x000000f89ca67210 */ /* 0x042fe40007f3e0ff */
[----:B------:R-:W-:Y:S01]  /*ab70*/  IADD3 R168, P0, R156, R250, RZ ;  /* 0x000000fa9ca87210 */ /* 0x000fe20007f1e0ff */
[----:B------:R-:W-:Y:S01]  /*ab80*/  LDSM.16.M88.4 R144, [R223] ;  /* 0x00000000df90783b */ /* 0x000fe20000000200 */
[C---:B------:R-:W-:Y:S04]  /*ab90*/  HMMA.16816.F32 R28, R140.reuse, R152, R28 ;  /* 0x000000988c1c723c */ /* 0x040fe8000000181c */
[----:B------:R-:W-:Y:S01]  /*aba0*/  LDSM.16.M88.4 R148, [R222] ;  /* 0x00000000de94783b */ /* 0x000fe20000000200 */
[C---:B--2---:R-:W-:Y:S01]  /*abb0*/  IMAD.X R167, R161.reuse, 0x1, R247, P1 ;  /* 0x00000001a1a77824 */ /* 0x044fe200008e06f7 */
[C---:B---3--:R-:W-:Y:S01]  /*abc0*/  IADD3 R164, P1, R160.reuse, R248, RZ ;  /* 0x000000f8a0a47210 */ /* 0x048fe20007f3e0ff */
[----:B------:R-:W-:Y:S01]  /*abd0*/  IMAD.X R169, R161, 0x1, R249, P0 ;  /* 0x00000001a1a97824 */ /* 0x000fe200000e06f9 */
[C---:B------:R-:W-:Y:S01]  /*abe0*/  HMMA.16816.F32 R32, R140.reuse, R154, R32 ;  /* 0x0000009a8c20723c */ /* 0x040fe20000001820 */
[----:B------:R-:W1:Y:S03]  /*abf0*/  SHFL.IDX PT, R163, R157, 0x2, 0x181f ;  /* 0x00581f009da37f89 */ /* 0x000e6600000e0000 */
[----:B------:R-:W-:Y:S01]  /*ac00*/  IADD3 R160, P0, R160, R250, RZ ;  /* 0x000000faa0a07210 */ /* 0x000fe20007f1e0ff */
[C---:B----4-:R-:W-:Y:S01]  /*ac10*/  IMAD.X R165, R162.reuse, 0x1, R247, P1 ;  /* 0x00000001a2a57824 */ /* 0x050fe200008e06f7 */
[----:B------:R-:W2:Y:S03]  /*ac20*/  SHFL.IDX PT, R153, R157, 0x3, 0x181f ;  /* 0x00781f009d997f89 */ /* 0x000ea600000e0000 */
[----:B------:R-:W-:Y:S02]  /*ac30*/  IMAD.X R161, R162, 0x1, R249, P0 ;  /* 0x00000001a2a17824 */ /* 0x000fe400000e06f9 */
[----:B------:R-:W-:Y:S05]  /*ac40*/  LDSM.16.M88.4 R156, [R221] ;  /* 0x00000000dd9c783b */ /* 0x000fea0000000200 */
[----:B------:R-:W-:Y:S01]  /*ac50*/  @!PT LDS RZ, [RZ] ;  /* 0x00000000fffff984 */ /* 0x000fe20000000800 */
[----:B------:R-:W-:Y:S01]  /*ac60*/  @!PT LDS RZ, [RZ] ;  /* 0x00000000fffff984 */ /* 0x000fe20000000800 */
[----:B------:R-:W-:Y:S01]  /*ac70*/  @!PT LDS RZ, [RZ] ;  /* 0x00000000fffff984 */ /* 0x000fe20000000800 */
[----:B------:R3:W-:Y:S05]  /*ac80*/  LDGSTS.E.BYPASS.LTC128B.128 [R244], [R166.64], !P5 ;  /* 0x00000000a6f47fae */ /* 0x0007ea000e901d4e */
[----:B------:R4:W-:Y:S01]  /*ac90*/  LDGSTS.E.BYPASS.LTC128B.128 [R243], [R168.64], !P4 ;  /* 0x00000000a8f37fae */ /* 0x0009e2000e101d4e */
[C---:B-----5:R-:W-:Y:S04]  /*aca0*/  HMMA.16816.F32 R36, R140.reuse, R132, R36 ;  /* 0x000000848c24723c */ /* 0x060fe80000001824 */
[----:B------:R3:W-:Y:S01]  /*acb0*/  LDGSTS.E.BYPASS.LTC128B.128 [R242], [R164.64], !P5 ;  /* 0x00000000a4f27fae */ /* 0x0007e2000e901d4e */
[-C--:B-1----:R-:W-:Y:S04]  /*acc0*/  IADD3 R154, P0, R163, R248.reuse, RZ ;  /* 0x000000f8a39a7210 */ /* 0x082fe80007f1e0ff */
[----:B------:R1:W-:Y:S03]  /*acd0*/  LDGSTS.E.BYPASS.LTC128B.128 [R241], [R160.64], !P4 ;  /* 0x00000000a0f17fae */ /* 0x0003e6000e101d4e */
[----:B--2---:R-:W-:Y:S01]  /*ace0*/  IADD3 R132, P1, R153, R248, RZ ;  /* 0x000000f899847210 */ /* 0x004fe20007f3e0ff */
[C---:B------:R-:W-:Y:S01]  /*acf0*/  HMMA.16816.F32 R40, R140.reuse, R134, R40 ;  /* 0x000000868c28723c */ /* 0x040fe20000001828 */
[----:B------:R-:W2:Y:S07]  /*ad00*/  SHFL.IDX PT, R152, R0, 0x2, 0x181f ;  /* 0x00581f0000987f89 */ /* 0x000eae00000e0000 */
[C---:B------:R-:W-:Y:S01]  /*ad10*/  HMMA.16816.F32 R44, R140.reuse, R144, R44 ;  /* 0x000000908c2c723c */ /* 0x040fe2000000182c */
[----:B------:R-:W5:Y:S07]  /*ad20*/  SHFL.IDX PT, R0, R0, 0x3, 0x181f ;  /* 0x00781f0000007f89 */ /* 0x000f6e00000e0000 */
[C---:B------:R-:W-:Y:S08]  /*ad30*/  HMMA.16816.F32 R48, R140.reuse, R146, R48 ;  /* 0x000000928c30723c */ /* 0x040ff00000001830 */
[C---:B------:R-:W-:Y:S04]  /*ad40*/  HMMA.16816.F32 R52, R140.reuse, R148, R52 ;  /* 0x000000948c34723c */ /* 0x040fe80000001834 */
[-C--:B-1----:R-:W-:Y:S01]  /*ad50*/  IADD3 R160, P6, R163, R250.reuse, RZ ;  /* 0x000000faa3a07210 */ /* 0x082fe20007fde0ff */
[C---:B--2---:R-:W-:Y:S01]  /*ad60*/  IMAD.X R155, R152.reuse, 0x1, R247, P0 ;  /* 0x00000001989b7824 */ /* 0x044fe200000e06f7 */
[----:B------:R-:W-:Y:S02]  /*ad70*/  IADD3 R162, P0, R153, R250, RZ ;  /* 0x000000fa99a27210 */ /* 0x000fe40007f1e0ff */
[C---:B------:R-:W-:Y:S02]  /*ad80*/  HMMA.16816.F32 R56, R140.reuse, R150, R56 ;  /* 0x000000968c38723c */ /* 0x040fe40000001838 */
[----:B------:R1:W-:Y:S02]  /*ad90*/  LDGSTS.E.BYPASS.LTC128B.128 [R240], [R154.64], !P5 ;  /* 0x000000009af07fae */ /* 0x0003e4000e901d4e */
[----:B------:R-:W-:Y:S02]  /*ada0*/  IMAD.X R161, R152, 0x1, R249, P6 ;  /* 0x0000000198a17824 */ /* 0x000fe400030e06f9 */
[C---:B-----5:R-:W-:Y:S02]  /*adb0*/  IMAD.X R133, R0.reuse, 0x1, R247, P1 ;  /* 0x0000000100857824 */ /* 0x060fe400008e06f7 */
[C---:B------:R-:W-:Y:S01]  /*adc0*/  HMMA.16816.F32 R60, R140.reuse, R156, R60 ;  /* 0x0000009c8c3c723c */ /* 0x040fe2000000183c */
[----:B------:R2:W-:Y:S03]  /*add0*/  LDGSTS.E.BYPASS.LTC128B.128 [R239], [R160.64], !P4 ;  /* 0x00000000a0ef7fae */ /* 0x0005e6000e101d4e */
[----:B------:R-:W-:Y:S01]  /*ade0*/  IMAD.X R163, R0, 0x1, R249, P0 ;  /* 0x0000000100a37824 */ /* 0x000fe200000e06f9 */
[----:B------:R-:W-:Y:S01]  /*adf0*/  PLOP3.LUT P0, PT, PT, PT, UP0, 0x80, 0x0 ;  /* 0x000000000000781c */ /* 0x000fe20003f0f008 */
[----:B------:R5:W-:Y:S02]  /*ae00*/  LDGSTS.E.BYPASS.LTC128B.128 [R244+0x3000], [R132.64], !P5 ;  /* 0x0300000084f47fae */ /* 0x000be4000e901d4e */
[----:B------:R-:W-:Y:S03]  /*ae10*/  HMMA.16816.F32 R64, R140, R158, R64 ;  /* 0x0000009e8c40723c */ /* 0x000fe60000001840 */
[----:B------:R2:W-:Y:S05]  /*ae20*/  LDGSTS.E.BYPASS.LTC128B.128 [R244+0x7000], [R162.64], !P4 ;  /* 0x07000000a2f47fae */ /* 0x0005ea000e101d4e */
[----:B---3--:R-:W-:Y:S05]  /*ae30*/  LDSM.16.M88.4 R164, [R231+0x9900] ;  /* 0x00990000e7a4783b */ /* 0x008fea0000000200 */
[----:B-1----:R-:W-:Y:S05]  /*ae40*/  LDSM.16.M88.4 R152, [R231+0x8900] ;  /* 0x00890000e798783b */ /* 0x002fea0000000200 */
[----:B------:R-:W0:Y:S05]  /*ae50*/  LDGDEPBAR ;  /* 0x00000000000079af */ /* 0x000e2a0000000000 */
[----:B------:R-:W-:Y:S05]  /*ae60*/  LDSM.16.M88.4 R144, [R231+0xa100] ;  /* 0x00a10000e790783b */ /* 0x000fea0000000200 */
[----:B-----5:R-:W1:Y:S05]  /*ae70*/  LDSM.16.M88.4 R132, [R231+0x8100] ;  /* 0x00810000e784783b */ /* 0x020e6a0000000200 */
[----:B--2---:R-:W2:Y:S05]  /*ae80*/  LDSM.16.M88.4 R160, [R231+0x9100] ;  /* 0x00910000e7a0783b */ /* 0x004eaa0000000200 */
[----:B------:R-:W3:Y:S05]  /*ae90*/  LDSM.16.M88.4 R148, [R231+0xa900] ;  /* 0x00a90000e794783b */ /* 0x000eea0000000200 */
[----:B----4-:R-:W4:Y:S05]  /*aea0*/  LDSM.16.M88.4 R168, [R231+0xb100] ;  /* 0x00b10000e7a8783b */ /* 0x010f2a0000000200 */
[----:B------:R-:W5:Y:S05]  /*aeb0*/  LDSM.16.M88.4 R180, [R231+0xb900] ;  /* 0x00b90000e7b4783b */ /* 0x000f6a0000000200 */
[----:B------:R-:W2:Y:S05]  /*aec0*/  LDSM.16.M88.4 R192, [R220] ;  /* 0x00000000dcc0783b */ /* 0x000eaa0000000200 */
[----:B------:R-:W-:Y:S05]  /*aed0*/  LDSM.16.M88.4 R156, [R220+0x1800] ;  /* 0x00180000dc9c783b */ /* 0x000fea0000000200 */
[----:B------:R-:W-:Y:S01]  /*aee0*/  LDSM.16.M88.4 R204, [R231+0xc100] ;  /* 0x00c10000e7cc783b */ /* 0x000fe20000000200 */
[C---:B-1----:R-:W-:Y:S04]  /*aef0*/  HMMA.16816.F32 R4, R172.reuse, R132, R4 ;  /* 0x00000084ac04723c */ /* 0x042fe80000001804 */
[----:B------:R-:W-:Y:S04]  /*af00*/  LDSM.16.M88.4 R208, [R220+0x7000] ;  /* 0x00700000dcd0783b */ /* 0x000fe80000000200 */
        /* <DEDUP_REMOVED lines=40> */
[----:B------:R-:W-:Y:S07]  /*b190*/  LDSM.16.M88.4 R164, [R218] ;  /* 0x00000000daa4783b */ /* 0x000fee0000000200 */
[C---:B------:R-:W-:Y:S08]  /*b1a0*/  HMMA.16816.F32 R52, R176.reuse, R144, R52 ;  /* 0x00000090b034723c */ /* 0x040ff00000001834 */
[C---:B------:R-:W-:Y:S01]  /*b1b0*/  HMMA.16816.F32 R56, R176.reuse, R146, R56 ;  /* 0x00000092b038723c */ /* 0x040fe20000001838 */
[----:B------:R-:W1:Y:S07]  /*b1c0*/  LDSM.16.M88.4 R144, [R234+0xf900] ;  /* 0x00f90000ea90783b */ /* 0x000e6e0000000200 */
[C---:B---3--:R-:W-:Y:S08]  /*b1d0*/  HMMA.16816.F32 R60, R176.reuse, R148, R60 ;  /* 0x00000094b03c723c */ /* 0x048ff0000000183c */
[----:B------:R-:W-:Y:S01]  /*b1e0*/  HMMA.16816.F32 R64, R176, R150, R64 ;  /* 0x00000096b040723c */ /* 0x000fe20000001840 */
[----:B------:R-:W3:Y:S07]  /*b1f0*/  LDSM.16.M88.4 R148, [R219] ;  /* 0x00000000db94783b */ /* 0x000eee0000000200 */
[C---:B----4-:R-:W-:Y:S08]  /*b200*/  HMMA.16816.F32 R4, R184.reuse, R168, R4 ;  /* 0x000000a8b804723c */ /* 0x050ff00000001804 */
[C---:B------:R-:W-:Y:S01]  /*b210*/  HMMA.16816.F32 R8, R184.reuse, R170, R8 ;  /* 0x000000aab808723c */ /* 0x040fe20000001808 */
[----:B------:R-:W4:Y:S07]  /*b220*/  LDSM.16.M88.4 R168, [R217] ;  /* 0x00000000d9a8783b */ /* 0x000f2e0000000200 */
[C---:B-----5:R-:W-:Y:S08]  /*b230*/  HMMA.16816.F32 R12, R184.reuse, R180, R12 ;  /* 0x000000b4b80c723c */ /* 0x060ff0000000180c */
[C---:B------:R-:W-:Y:S01]  /*b240*/  HMMA.16816.F32 R16, R184.reuse, R182, R16 ;  /* 0x000000b6b810723c */ /* 0x040fe20000001810 */
[----:B------:R-:W5:Y:S07]  /*b250*/  LDSM.16.M88.4 R180, [R216] ;  /* 0x00000000d8b4783b */ /* 0x000f6e0000000200 */
        /* <DEDUP_REMOVED lines=13> */
[C---:B------:R-:W-:Y:S01]  /*b330*/  HMMA.16816.F32 R56, R184.reuse, R162, R56 ;  /* 0x000000a2b838723c */ /* 0x040fe20000001838 */
[----:B------:R-:W2:Y:S07]  /*b340*/  LDSM.16.M88.4 R160, [R231+0xc900] ;  /* 0x00c90000e7a0783b */ /* 0x000eae0000000200 */
        /* <DEDUP_REMOVED lines=8> */
[----:B------:R-:W-:Y:S07]  /*b3d0*/  LDSM.16.M88.4 R164, [R231+0xf900] ;  /* 0x00f90000e7a4783b */ /* 0x000fee0000000200 */
[C---:B----4-:R-:W-:Y:S08]  /*b3e0*/  HMMA.16816.F32 R20, R188.reuse, R168, R20 ;  /* 0x000000a8bc14723c */ /* 0x050ff00000001814 */
[C---:B------:R-:W-:Y:S01]  /*b3f0*/  HMMA.16816.F32 R24, R188.reuse, R170, R24 ;  /* 0x000000aabc18723c */ /* 0x040fe20000001818 */
[----:B------:R-:W-:Y:S07]  /*b400*/  LDSM.16.M88.4 R168, [R220+0x5000] ;  /* 0x00500000dca8783b */ /* 0x000fee0000000200 */
[C---:B-----5:R-:W-:Y:S08]  /*b410*/  HMMA.16816.F32 R28, R188.reuse, R180, R28 ;  /* 0x000000b4bc1c723c */ /* 0x060ff0000000181c */
[C---:B------:R-:W-:Y:S01]  /*b420*/  HMMA.16816.F32 R32, R188.reuse, R182, R32 ;  /* 0x000000b6bc20723c */ /* 0x040fe20000001820 */
[----:B------:R-:W-:Y:S07]  /*b430*/  LDSM.16.M88.4 R180, [R220+0x5800] ;  /* 0x00580000dcb4783b */ /* 0x000fee0000000200 */
[C---:B-1----:R-:W-:Y:S08]  /*b440*/  HMMA.16816.F32 R36, R188.reuse, R132, R36 ;  /* 0x00000084bc24723c */ /* 0x042ff00000001824 */
[C---:B------:R-:W-:Y:S01]  /*b450*/  HMMA.16816.F32 R40, R188.reuse, R134, R40 ;  /* 0x00000086bc28723c */ /* 0x040fe20000001828 */
[----:B------:R-:W1:Y:S07]  /*b460*/  LDSM.16.M88.4 R132, [R231+0xe100] ;  /* 0x00e10000e784783b */ /* 0x000e6e0000000200 */
        /* <DEDUP_REMOVED lines=18> */
[C---:B---3--:R-:W-:Y:S08]  /*b590*/  HMMA.16816.F32 R28, R196.reuse, R148, R28 ;  /* 0x00000094c41c723c */ /* 0x048ff0000000181c */
[C---:B------:R-:W-:Y:S01]  /*b5a0*/  HMMA.16816.F32 R32, R196.reuse, R150, R32 ;  /* 0x00000096c420723c */ /* 0x040fe20000001820 */
[----:B------:R-:W3:Y:S01]  /*b5b0*/  LDSM.16.M88.4 R148, [R220+0x7800] ;  /* 0x00780000dc94783b */ /* 0x000ee20000000200 */
[----:B------:R-:W-:Y:S04]  /*b5c0*/  DEPBAR.LE SB0, 0x0 ;  /* 0x000080000000791a */ /* 0x000fe80000000000 */
[----:B------:R-:W-:Y:S02]  /*b5d0*/  BAR.SYNC.DEFER_BLOCKING 0x0 ;  /* 0x0000000000007b1d */ /* 0x000fe40000010000 */
[C---:B-1----:R-:W-:Y:S08]  /*b5e0*/  HMMA.16816.F32 R36, R196.reuse, R132, R36 ;  /* 0x00000084c424723c */ /* 0x042ff00000001824 */
[C---:B------:R-:W-:Y:S08]  /*b5f0*/  HMMA.16816.F32 R40, R196.reuse, R134, R40 ;  /* 0x00000086c428723c */ /* 0x040ff00000001828 */
[C---:B----4-:R-:W-:Y:S08]  /*b600*/  HMMA.16816.F32 R44, R196.reuse, R152, R44 ;  /* 0x00000098c42c723c */ /* 0x050ff0000000182c */
[C---:B------:R-:W-:Y:S08]  /*b610*/  HMMA.16816.F32 R48, R196.reuse, R154, R48 ;  /* 0x0000009ac430723c */ /* 0x040ff00000001830 */
[C---:B-----5:R-:W-:Y:S08]  /*b620*/  HMMA.16816.F32 R52, R196.reuse, R156, R52 ;  /* 0x0000009cc434723c */ /* 0x060ff00000001834 */
[C---:B------:R-:W-:Y:S08]  /*b630*/  HMMA.16816.F32 R56, R196.reuse, R158, R56 ;  /* 0x0000009ec438723c */ /* 0x040ff00000001838 */
[C---:B------:R-:W-:Y:S08]  /*b640*/  HMMA.16816.F32 R60, R196.reuse, R164, R60 ;  /* 0x000000a4c43c723c */ /* 0x040ff0000000183c */
[----:B------:R-:W-:Y:S08]  /*b650*/  HMMA.16816.F32 R64, R196, R166, R64 ;  /* 0x000000a6c440723c */ /* 0x000ff00000001840 */
        /* <DEDUP_REMOVED lines=17> */
.L_x_2728:
        /* <DEDUP_REMOVED lines=81> */
[----:B------:R-:W-:Y:S02]  /*bc80*/  FFMA.FTZ R160, R11, c[0x0][0x2d0], -R161 ;  /* 0x0000b4000ba07a23 */ /* 0x000fe400000108a1 */
        /* <DEDUP_REMOVED lines=43> */
[----:B------:R-:W-:Y:S02]  /*bf40*/  FMUL.FTZ R71, R2, R71 ;  /* 0x0000004702477220 */ /* 0x000fe40000410000 */
[----:B------:R-:W-:Y:S01]  /*bf50*/  MUFU.EX2 R157, R157 ;  /* 0x0000009d009d7308 */ /* 0x000fe20000000800 */
        /* <DEDUP_REMOVED lines=28> */
[C---:B------:R-:W-:Y:S01]  /*c120*/  FMUL.FTZ R88, R3.reuse, R88 ;  /* 0x0000005803587220 */ /* 0x040fe20000410000 */
[----:B--2---:R-:W-:Y:S01]  /*c130*/  F2FP.PACK_AB R131, R160, R159 ;  /* 0x0000009fa083723e */ /* 0x004fe200000000ff */
[C---:B------:R-:W-:Y:S02]  /*c140*/  FMUL.FTZ R89, R3.reuse, R89 ;  /* 0x0000005903597220 */ /* 0x040fe40000410000 */
[C---:B------:R-:W-:Y:S02]  /*c150*/  FMUL.FTZ R90, R2.reuse, R90 ;  /* 0x0000005a025a7220 */ /* 0x040fe40000410000 */
[C---:B------:R-:W-:Y:S02]  /*c160*/  FMUL.FTZ R91, R2.reuse, R91 ;  /* 0x0000005b025b7220 */ /* 0x040fe40000410000 */
[----:B------:R-:W-:Y:S01]  /*c170*/  MUFU.EX2 R169, R169 ;  /* 0x000000a900a97308 */ /* 0x000fe20000000800 */
[C---:B------:R-:W-:Y:S05]  /*c180*/  HMMA.16816.F32 R4, R128.reuse, R144, R4 ;  /* 0x000000908004723c */ /* 0x040fea0000001804 */
        /* <DEDUP_REMOVED lines=14> */
[----:B------:R-:W-:Y:S01]  /*c270*/  FMUL.FTZ R99, R2, R99 ;  /* 0x0000006302637220 */ /* 0x000fe20000410000 */
[----:B------:R-:W-:Y:S01]  /*c280*/  MUFU.EX2 R180, R180 ;  /* 0x000000b400b47308 */ /* 0x000fe20000000800 */
[C---:B------:R-:W-:Y:S04]  /*c290*/  HMMA.16816.F32 R76, R128.reuse, R152, R76 ;  /* 0x00000098804c723c */ /* 0x040fe8000000184c */
[C---:B------:R-:W-:Y:S02]  /*c2a0*/  FMUL.FTZ R100, R3.reuse, R100 ;  /* 0x0000006403647220 */ /* 0x040fe40000410000 */
[C---:B------:R-:W-:Y:S02]  /*c2b0*/  FMUL.FTZ R101, R3.reuse, R101 ;  /* 0x0000006503657220 */ /* 0x040fe40000410000 */
[C---:B------:R-:W-:Y:S01]  /*c2c0*/  HMMA.16816.F32 R80, R128.reuse, R154, R80 ;  /* 0x0000009a8050723c */ /* 0x040fe20000001850 */
[----:B------:R-:W-:Y:S03]  /*c2d0*/  MUFU.EX2 R181, R181 ;  /* 0x000000b500b57308 */ /* 0x000fe60000000800 */
[--C-:B------:R-:W-:Y:S02]  /*c2e0*/  FFMA.FTZ R152, R12, c[0x0][0x2d0], -R162.reuse ;  /* 0x0000b4000c987a23 */ /* 0x100fe400000108a2 */
[----:B------:R-:W-:Y:S02]  /*c2f0*/  FMUL.FTZ R12, R3, R120 ;  /* 0x00000078030c7220 */ /* 0x000fe40000410000 */
        /* <DEDUP_REMOVED lines=16> */
[C---:B------:R-:W-:Y:S02]  /*c400*/  FMUL.FTZ R103, R2.reuse, R103 ;  /* 0x0000006702677220 */ /* 0x040fe40000410000 */
        /* <DEDUP_REMOVED lines=17> */
[C---:B------:R-:W-:Y:S03]  /*c520*/  FMUL.FTZ R109, R3.reuse, R109 ;  /* 0x0000006d036d7220 */ /* 0x040fe60000410000 */
[----:B------:R-:W3:Y:S01]  /*c530*/  MUFU.EX2 R164, R164 ;  /* 0x000000a400a47308 */ /* 0x000ee20000000800 */
[C---:B------:R-:W-:Y:S02]  /*c540*/  FMUL.FTZ R110, R2.reuse, R110 ;  /* 0x0000006e026e7220 */ /* 0x040fe40000410000 */
[C---:B------:R-:W-:Y:S02]  /*c550*/  FMUL.FTZ R111, R2.reuse, R111 ;  /* 0x0000006f026f7220 */ /* 0x040fe40000410000 */
[----:B------:R-:W-:Y:S01]  /*c560*/  FMUL.FTZ R16, R3, R116 ;  /* 0x0000007403107220 */ /* 0x000fe20000410000 */
[----:B----4-:R-:W-:Y:S01]  /*c570*/  F2FP.PACK_AB R116, R153, R152 ;  /* 0x000000989974723e */ /* 0x010fe200000000ff */
[----:B------:R-:W-:Y:S01]  /*c580*/  FMUL.FTZ R17, R3, R117 ;  /* 0x0000007503117220 */ /* 0x000fe20000410000 */
[----:B-----5:R-:W-:Y:S01]  /*c590*/  F2FP.PACK_AB R117, R155, R154 ;  /* 0x0000009a9b75723e */ /* 0x020fe200000000ff */
[C---:B------:R-:W-:Y:S01]  /*c5a0*/  FMUL.FTZ R18, R2.reuse, R118 ;  /* 0x0000007602127220 */ /* 0x040fe20000410000 */
[C---:B------:R-:W-:Y:S01]  /*c5b0*/  HMMA.16816.F32 R108, R128.reuse, R126, R108 ;  /* 0x0000007e806c723c */ /* 0x040fe2000000186c */
[----:B------:R-:W-:Y:S01]  /*c5c0*/  MUFU.EX2 R165, R165 ;  /* 0x000000a500a57308 */ /* 0x000fe20000000800 */
[----:B------:R-:W4:Y:S01]  /*c5d0*/  LDSM.16.MT88.4 R124, [R230+0x900] ;  /* 0x00090000e67c783b */ /* 0x000f220000004200 */
[C---:B------:R-:W-:Y:S02]  /*c5e0*/  FMUL.FTZ R19, R2.reuse, R119 ;  /* 0x0000007702137220 */ /* 0x040fe40000410000 */
        /* <DEDUP_REMOVED lines=334> */
.L_x_2726:
        /* <DEDUP_REMOVED lines=91> */
.L_x_2720:
        /* <DEDUP_REMOVED lines=113> */
[----:B---3--:R-:W2:Y:S03]  /*e790*/  @P1 LDG.E R3, [R14.64] ;  /* 0x0000000e0e031981 */ /* 0x008ea6000c1e1900 */
        /* <DEDUP_REMOVED lines=19> */
.L_x_2731:
[----:B-1----:R-:W-:Y:S01]  /*e8d0*/  LOP3.LUT R3, R8, 0xffffffe0, RZ, 0xc0, !PT ;  /* 0xffffffe008037812 */ /* 0x002fe200078ec0ff */
[----:B------:R-:W1:Y:S01]  /*e8e0*/  S2R R39, SR_CTAID.X ;  /* 0x0000000000277919 */ /* 0x000e620000002500 */
[----:B------:R-:W-:Y:S01]  /*e8f0*/  SHF.R.S32.HI R12, RZ, 0x1f, R10 ;  /* 0x0000001fff0c7819 */ /* 0x000fe2000001140a */
[----:B------:R-:W-:Y:S01]  /*e900*/  ULDC.64 UR4, c[0x0][0x490] ;  /* 0x0001240000047ab9 */ /* 0x000fe20000000a00 */
[C---:B------:R-:W-:Y:S01]  /*e910*/  LEA.HI R8, R5.reuse, R5, RZ, 0x1 ;  /* 0x0000000505087211 */ /* 0x040fe200078f08ff */
        /* <DEDUP_REMOVED lines=16> */
[----:B------:R-:W-:Y:S01]  /*ea20*/  LEA.HI R3, R2, R0, RZ, 0x3 ;  /* 0x0000000002037211 */ /* 0x000fe200078f18ff */
[----:B------:R-:W-:Y:S01]  /*ea30*/  UIMAD UR11, UR9, UR5, UR11 ;  /* 0x00000005090b72a4 */ /* 0x000fe2000f8e020b */
[----:B------:R-:W-:Y:S01]  /*ea40*/  IMAD R12, R12, 0x10, R9 ;  /* 0x000000100c0c7824 */ /* 0x000fe200078e0209 */
[----:B------:R-:W-:Y:S01]  /*ea50*/  ISETP.NE.AND P1, PT, R10, 0x1, PT ;  /* 0x000000010a00780c */ /* 0x000fe20003f25270 */
[----:B------:R-:W-:Y:S01]  /*ea60*/  USEL UR10, UR10, URZ, !UP1 ;  /* 0x0000003f0a0a7287 */ /* 0x000fe2000c800000 */
[----:B------:R-:W-:Y:S01]  /*ea70*/  LOP3.LUT R11, R3, 0xfffffff8, RZ, 0xc0, !PT ;  /* 0xfffffff8030b7812 */ /* 0x000fe200078ec0ff */
[--C-:B------:R-:W-:Y:S01]  /*ea80*/  IMAD R5, R8, 0x8, R12.reuse ;  /* 0x0000000808057824 */ /* 0x100fe200078e020c */
[----:B------:R-:W-:Y:S01]  /*ea90*/  ULDC.64 UR6, c[0x0][0x498] ;  /* 0x0001260000067ab9 */ /* 0x000fe20000000a00 */
[----:B------:R-:W-:Y:S01]  /*eaa0*/  SHF.R.S32.HI R3, RZ, 0x3, R3 ;  /* 0x00000003ff037819 */ /* 0x000fe20000011403 */
[----:B------:R-:W-:Y:S01]  /*eab0*/  UIADD3 UR21, UR21, UR11, URZ ;  /* 0x0000000b15157290 */ /* 0x000fe2000fffe03f */
[C---:B-1----:R-:W-:Y:S01]  /*eac0*/  IMAD R5, R39.reuse, 0x80, R5 ;  /* 0x0000008027057824 */ /* 0x042fe200078e0205 */
[----:B------:R-:W-:Y:S01]  /*ead0*/  USEL UR13, UR13, URZ, !UP1 ;  /* 0x0000003f0d0d7287 */ /* 0x000fe2000c800000 */
[----:B------:R-:W-:Y:S01]  /*eae0*/  IMAD R12, R39, 0x80, R12 ;  /* 0x00000080270c7824 */ /* 0x000fe200078e020c */
[----:B------:R-:W-:Y:S01]  /*eaf0*/  UIMAD UR11, UR10, UR6, URZ ;  /* 0x000000060a0b72a4 */ /* 0x000fe2000f8e023f */
[----:B------:R-:W-:Y:S01]  /*eb00*/  BSSY B0, `(.L_x_2732) ;  /* 0x0000067000007945 */ /* 0x000fe20003800000 */
[----:B------:R-:W-:Y:S01]  /*eb10*/  MOV R10, R5 ;  /* 0x00000005000a7202 */ /* 0x000fe20000000f00 */
[----:B------:R-:W-:Y:S01]  /*eb20*/  @P1 IMAD.HI.U32 R8, R5, c[0x0][0x4ec], RZ ;  /* 0x00013b0005081a27 */ /* 0x000fe200078e00ff */
[----:B------:R-:W-:-:S02]  /*eb30*/  UIMAD UR7, UR13, UR7, UR11 ;  /* 0x000000070d0772a4 */ /* 0x000fc4000f8e020b */
[----:B------:R-:W-:Y:S02]  /*eb40*/  UIMAD.WIDE.U32 UR20, UR13, UR6, UR20 ;  /* 0x000000060d1472a5 */ /* 0x000fe4000f8e0014 */
[----:B------:R-:W-:Y:S01]  /*eb50*/  @P1 SHF.R.U32.HI R10, RZ, c[0x0][0x4f0], R8 ;  /* 0x00013c00ff0a1a19 */ /* 0x000fe20000011608 */
[----:B------:R-:W-:Y:S02]  /*eb60*/  ULDC.64 UR4, c[0x0][0x3a0] ;  /* 0x0000e80000047ab9 */ /* 0x000fe40000000a00 */
[----:B------:R-:W-:Y:S01]  /*eb70*/  UIMAD.WIDE.U32 UR18, UR16, UR4, URZ ;  /* 0x00000004101272a5 */ /* 0x000fe2000f8e003f */
[--C-:B------:R-:W-:Y:S01]  /*eb80*/  SHF.R.S32.HI R8, RZ, 0x1f, R10.reuse ;  /* 0x0000001fff087819 */ /* 0x100fe2000001140a */
[----:B------:R-:W-:Y:S01]  /*eb90*/  IMAD.MOV R9, RZ, RZ, -R10 ;  /* 0x000000ffff097224 */ /* 0x000fe200078e0a0a */
[----:B------:R-:W-:Y:S01]  /*eba0*/  IADD3 R10, P0, R10, UR20, RZ ;  /* 0x000000140a0a7c10 */ /* 0x000fe2000ff1e0ff */
[----:B------:R-:W-:Y:S02]  /*ebb0*/  UIMAD UR4, UR17, UR4, URZ ;  /* 0x00000004110472a4 */ /* 0x000fe4000f8e023f */
[----:B------:R-:W-:Y:S01]  /*ebc0*/  IMAD R9, R9, c[0x0][0x4e8], R5 ;  /* 0x00013a0009097a24 */ /* 0x000fe200078e0205 */
[----:B------:R-:W-:Y:S01]  /*ebd0*/  LEA.HI R5, R2, R0, RZ, 0x6 ;  /* 0x0000000002057211 */ /* 0x000fe200078f30ff */
[----:B------:R-:W-:Y:S01]  /*ebe0*/  IMAD.U32 R2, RZ, RZ, UR7 ;  /* 0x00000007ff027e24 */ /* 0x000fe2000f8e00ff */
[----:B------:R-:W-:Y:S01]  /*ebf0*/  UIMAD UR16, UR16, UR5, UR4 ;  /* 0x00000005101072a4 */ /* 0x000fe2000f8e0204 */
[----:B------:R-:W-:Y:S01]  /*ec00*/  IMAD.IADD R0, R0, 0x1, -R11 ;  /* 0x0000000100007824 */ /* 0x000fe200078e0a0b */
[----:B------:R-:W-:Y:S01]  /*ec10*/  SHF.R.S32.HI R13, RZ, 0x1f, R9 ;  /* 0x0000001fff0d7819 */ /* 0x000fe20000011409 */
[----:B------:R-:W-:Y:S01]  /*ec20*/  ULDC.64 UR4, c[0x0][0x3e8] ;  /* 0x0000fa0000047ab9 */ /* 0x000fe20000000a00 */
[----:B------:R-:W-:Y:S01]  /*ec30*/  IADD3.X R11, R8, UR21, R2, P0, !PT ;  /* 0x00000015080b7c10 */ /* 0x000fe200087fe402 */
[C---:B------:R-:W-:Y:S01]  /*ec40*/  IMAD R15, R0.reuse, 0x20, R3 ;  /* 0x00000020000f7824 */ /* 0x040fe200078e0203 */
[----:B------:R-:W-:Y:S01]  /*ec50*/  UIADD3 UR17, UR19, UR16, URZ ;  /* 0x0000001013117290 */ /* 0x000fe2000fffe03f */
[----:B------:R-:W-:Y:S01]  /*ec60*/  IMAD R2, R13, c[0x0][0x488], RZ ;  /* 0x000122000d027a24 */ /* 0x000fe200078e02ff */
[----:B------:R-:W-:Y:S01]  /*ec70*/  UIMAD UR8, UR8, UR4, URZ ;  /* 0x00000004080872a4 */ /* 0x000fe2000f8e023f */
[----:B------:R-:W-:Y:S01]  /*ec80*/  IMAD.WIDE.U32 R10, R9, c[0x0][0x488], R10 ;  /* 0x00012200090a7a25 */ /* 0x000fe200078e000a */
[----:B------:R-:W-:Y:S01]  /*ec90*/  UMOV UR16, UR18 ;  /* 0x0000001200107c82 */ /* 0x000fe20008000000 */
[----:B------:R-:W-:Y:S01]  /*eca0*/  SHF.L.U32 R0, R0, 0x3, RZ ;  /* 0x0000000300007819 */ /* 0x000fe200000006ff */
[----:B------:R-:W-:Y:S01]  /*ecb0*/  UIMAD UR8, UR9, UR5, UR8 ;  /* 0x00000005090872a4 */ /* 0x000fe2000f8e0208 */
[----:B------:R-:W-:Y:S01]  /*ecc0*/  IMAD.SHL.U32 R13, R3, 0x40, RZ ;  /* 0x00000040030d7824 */ /* 0x000fe200078e00ff */
[C---:B------:R-:W-:Y:S01]  /*ecd0*/  LEA R8, P0, R10.reuse, c[0x0][0x450], 0x2 ;  /* 0x000114000a087a11 */ /* 0x040fe200078010ff */
[----:B------:R-:W-:Y:S01]  /*ece0*/  IMAD R9, R9, c[0x0][0x48c], R2 ;  /* 0x0001230009097a24 */ /* 0x000fe200078e0202 */
[----:B------:R-:W-:Y:S01]  /*ecf0*/  UIMAD.WIDE.U32 UR16, UR9, UR4, UR16 ;  /* 0x00000004091072a5 */ /* 0x000fe2000f8e0010 */
[----:B------:R-:W-:Y:S01]  /*ed00*/  IMAD R15, R39, 0x80, R15 ;  /* 0x00000080270f7824 */ /* 0x000fe200078e020f */
[----:B------:R-:W-:Y:S01]  /*ed10*/  LOP3.LUT R13, R13, 0x1c0, RZ, 0xc0, !PT ;  /* 0x000001c00d0d7812 */ /* 0x000fe200078ec0ff */
[----:B------:R-:W-:Y:S01]  /*ed20*/  IMAD.IADD R9, R11, 0x1, R9 ;  /* 0x000000010b097824 */ /* 0x000fe200078e0209 */
[----:B------:R-:W-:Y:S01]  /*ed30*/  ULDC.64 UR4, c[0x0][0x3f0] ;  /* 0x0000fc0000047ab9 */ /* 0x000fe20000000a00 */
[----:B------:R-:W-:Y:S01]  /*ed40*/  @P1 IMAD.HI.U32 R16, R15, c[0x0][0x4ec], RZ ;  /* 0x00013b000f101a27 */ /* 0x000fe200078e00ff */
[----:B------:R-:W-:Y:S01]  /*ed50*/  LOP3.LUT R2, R13, 0x38, R0, 0xf8, !PT ;  /* 0x000000380d027812 */ /* 0x000fe200078ef800 */
[----:B------:R-:W-:Y:S01]  /*ed60*/  UIADD3 UR9, UR17, UR8, URZ ;  /* 0x0000000811097290 */ /* 0x000fe2000fffe03f */
[----:B------:R-:W-:Y:S01]  /*ed70*/  SHF.R.U32.HI R13, RZ, 0x3, R13 ;  /* 0x00000003ff0d7819 */ /* 0x000fe2000001160d */
[----:B------:R-:W-:Y:S01]  /*ed80*/  IMAD.MOV.U32 R14, RZ, RZ, R15 ;  /* 0x000000ffff0e7224 */ /* 0x000fe200078e000f */
[----:B------:R-:W-:Y:S01]  /*ed90*/  @P1 SHF.R.U32.HI R14, RZ, c[0x0][0x4f0], R16 ;  /* 0x00013c00ff0e1a19 */ /* 0x000fe20000011610 */
[----:B------:R-:W-:Y:S01]  /*eda0*/  UIMAD UR10, UR10, UR4, URZ ;  /* 0x000000040a0a72a4 */ /* 0x000fe2000f8e023f */
[----:B------:R-:W-:Y:S01]  /*edb0*/  LEA.HI.X R9, R10, c[0x0][0x454], R9, 0x2, P0 ;  /* 0x000115000a097a11 */ /* 0x000fe200000f1409 */
[----:B------:R-:W-:Y:S01]  /*edc0*/  UMOV UR8, UR16 ;  /* 0x0000001000087c82 */ /* 0x000fe20008000000 */
[----:B------:R-:W-:Y:S01]  /*edd0*/  LOP3.LUT R13, R2, R13, RZ, 0x3c, !PT ;  /* 0x0000000d020d7212 */ /* 0x000fe200078e3cff */
[--C-:B------:R-:W-:Y:S01]  /*ede0*/  IMAD.MOV R18, RZ, RZ, -R14.reuse ;  /* 0x000000ffff127224 */ /* 0x100fe200078e0a0e */
[----:B------:R-:W-:Y:S01]  /*edf0*/  SHF.R.S32.HI R2, RZ, 0x1f, R14 ;  /* 0x0000001fff027819 */ /* 0x000fe2000001140e */
[----:B------:R-:W-:Y:S01]  /*ee00*/  SHFL.IDX PT, R10, R8, RZ, 0x1c1f ;  /* 0x001c1fff080a7589 */ /* 0x000fe200000e0000 */
[----:B------:R-:W-:Y:S01]  /*ee10*/  UIMAD UR5, UR13, UR5, UR10 ;  /* 0x000000050d0572a4 */ /* 0x000fe2000f8e020a */
[----:B------:R-:W-:Y:S01]  /*ee20*/  IMAD R18, R18, c[0x0][0x4e8], R15 ;  /* 0x00013a0012127a24 */ /* 0x000fe200078e020f */
[----:B------:R-:W-:Y:S01]  /*ee30*/  UIMAD.WIDE.U32 UR8, UR13, UR4, UR8 ;  /* 0x000000040d0872a5 */ /* 0x000fe2000f8e0008 */
[----:B------:R-:W1:Y:S01]  /*ee40*/  SHFL.IDX PT, R11, R9, RZ, 0x1c1f ;  /* 0x001c1fff090b7589 */ /* 0x000e6200000e0000 */
[----:B------:R-:W-:Y:S01]  /*ee50*/  IMAD R15, R2, c[0x0][0x3e0], RZ ;  /* 0x0000f800020f7a24 */ /* 0x000fe200078e02ff */
[----:B------:R-:W-:Y:S01]  /*ee60*/  IADD3 R36, R0, 0x40, RZ ;  /* 0x0000004000247810 */ /* 0x000fe20007ffe0ff */
[----:B------:R-:W-:Y:S01]  /*ee70*/  UIADD3 UR5, UR9, UR5, URZ ;  /* 0x0000000509057290 */ /* 0x000fe2000fffe03f */
[----:B------:R-:W-:Y:S01]  /*ee80*/  SHFL.IDX PT, R8, R8, 0x1, 0x1c1f ;  /* 0x003c1f0008087f89 */ /* 0x000fe200000e0000 */
[----:B-----5:R-:W-:Y:S01]  /*ee90*/  IMAD R2, R4, c[0x0][0x4e8], RZ ;  /* 0x00013a0004027a24 */ /* 0x020fe200078e02ff */
[C---:B------:R-:W-:Y:S01]  /*eea0*/  IADD3 R4, R12.reuse, 0x8, RZ ;  /* 0x000000080c047810 */ /* 0x040fe20007ffe0ff */
[----:B------:R-:W-:Y:S01]  /*eeb0*/  IMAD.U32 R16, RZ, RZ, UR8 ;  /* 0x00000008ff107e24 */ /* 0x000fe2000f8e00ff */
[----:B------:R-:W2:Y:S01]  /*eec0*/  SHFL.IDX PT, R9, R9, 0x1, 0x1c1f ;  /* 0x003c1f0009097f89 */ /* 0x000ea200000e0000 */
[----:B------:R-:W-:Y:S01]  /*eed0*/  MOV R17, UR9 ;  /* 0x0000000900117c02 */ /* 0x000fe20008000f00 */
[----:B------:R-:W-:Y:S01]  /*eee0*/  IMAD.U32 R17, RZ, RZ, UR5 ;  /* 0x00000005ff117e24 */ /* 0x000fe2000f8e00ff */
[-C--:B------:R-:W-:Y:S01]  /*eef0*/  ISETP.GE.OR P0, PT, R12, R2.reuse, P2 ;  /* 0x000000020c00720c */ /* 0x080fe20001706670 */
[----:B------:R-:W-:Y:S01]  /*ef00*/  IMAD.SHL.U32 R5, R5, 0x8, RZ ;  /* 0x0000000805057824 */ /* 0x000fe200078e00ff */
[----:B------:R-:W-:Y:S01]  /*ef10*/  ISETP.GE.OR P2, PT, R4, R2, P2 ;  /* 0x000000020400720c */ /* 0x000fe20001746670 */
[----:B------:R-:W-:Y:S01]  /*ef20*/  IMAD.WIDE.U32 R16, R14, c[0x0][0x3e0], R16 ;  /* 0x0000f8000e107a25 */ /* 0x000fe200078e0010 */
[----:B------:R-:W-:-:S02]  /*ef30*/  SHF.R.S32.HI R12, RZ, 0x1f, R18 ;  /* 0x0000001fff0c7819 */ /* 0x000fc40000011412 */
[----:B------:R-:W-:Y:S01]  /*ef40*/  LOP3.LUT R5, R13, 0x7ffffe00, R5, 0xf8, !PT ;  /* 0x7ffffe000d057812 */ /* 0x000fe200078ef805 */
[----:B------:R-:W-:Y:S01]  /*ef50*/  IMAD R15, R14, c[0x0][0x3e4], R15 ;  /* 0x0000f9000e0f7a24 */ /* 0x000fe200078e020f */
[----:B------:R-:W-:Y:S01]  /*ef60*/  MOV R14, R16 ;  /* 0x00000010000e7202 */ /* 0x000fe20000000f00 */
[----:B------:R-:W-:Y:S02]  /*ef70*/  IMAD R12, R12, c[0x0][0x3d8], RZ ;  /* 0x0000f6000c0c7a24 */ /* 0x000fe400078e02ff */
[----:B------:R-:W-:Y:S02]  /*ef80*/  IMAD.IADD R15, R17, 0x1, R15 ;  /* 0x00000001110f7824 */ /* 0x000fe400078e020f */
[----:B------:R-:W-:Y:S01]  /*ef90*/  IMAD.SHL.U32 R16, R5, 0x2, RZ ;  /* 0x0000000205107824 */ /* 0x000fe200078e00ff */
[----:B-1----:R1:W-:Y:S01]  /*efa0*/  @!P0 ST.E [R10.64], R6 ;  /* 0x000000060a008985 */ /* 0x0023e2000c10190e */
[C---:B------:R-:W-:Y:S02]  /*efb0*/  IMAD R17, R18.reuse, c[0x0][0x3dc], R12 ;  /* 0x0000f70012117a24 */ /* 0x040fe400078e020c */
[----:B------:R-:W-:Y:S01]  /*efc0*/  IMAD.WIDE.U32 R18, R18, c[0x0][0x3d8], R14 ;  /* 0x0000f60012127a25 */ /* 0x000fe200078e000e */
[----:B--2---:R1:W-:Y:S03]  /*efd0*/  @!P2 ST.E [R8.64], R7 ;  /* 0x000000070800a985 */ /* 0x0043e6000c10190e */
[----:B------:R-:W-:Y:S01]  /*efe0*/  IMAD.IADD R17, R19, 0x1, R17 ;  /* 0x0000000113117824 */ /* 0x000fe200078e0211 */
[C---:B------:R-:W-:Y:S01]  /*eff0*/  LEA R38, P0, R18.reuse, c[0x0][0x380], 0x1 ;  /* 0x0000e00012267a11 */ /* 0x040fe200078008ff */
        /* <DEDUP_REMOVED lines=23> */
.L_x_2733:
[----:B------:R-:W-:Y:S05]  /*f170*/  BSYNC B0 ;  /* 0x0000000000007941 */ /* 0x000fea0003800000 */
.L_x_2732:
        /* <DEDUP_REMOVED lines=15> */
.L_x_2735:
[----:B------:R-:W-:Y:S05]  /*f270*/  BSYNC B0 ;  /* 0x0000000000007941 */ /* 0x000fea0003800000 */
.L_x_2734:
        /* <DEDUP_REMOVED lines=15> */
.L_x_2737:
[----:B------:R-:W-:Y:S05]  /*f370*/  BSYNC B0 ;  /* 0x0000000000007941 */ /* 0x000fea0003800000 */
.L_x_2736:
        /* <DEDUP_REMOVED lines=16> */
.L_x_2730:
        /* <DEDUP_REMOVED lines=31> */
.L_x_2738:
        /* <DEDUP_REMOVED lines=43> */
.L_x_2740:
[----:B------:R-:W-:Y:S05]  /*f920*/  BSYNC B0 ;  /* 0x0000000000007941 */ /* 0x000fea0003800000 */
.L_x_2739:
        /* <DEDUP_REMOVED lines=63> */
.L_x_2742:
[----:B------:R-:W-:Y:S05]  /*fd20*/  BSYNC B0 ;  /* 0x0000000000007941 */ /* 0x000fea0003800000 */
.L_x_2741:
        /* <DEDUP_REMOVED lines=15> */
.L_x_2744:
[----:B------:R-:W-:Y:S05]  /*fe20*/  BSYNC B0 ;  /* 0x0000000000007941 */ /* 0x000fea0003800000 */
.L_x_2743:
        /* <DEDUP_REMOVED lines=15> */
.L_x_2746:
[----:B------:R-:W-:Y:S05]  /*ff20*/  BSYNC B0 ;  /* 0x0000000000007941 */ /* 0x000fea0003800000 */
.L_x_2745:
        /* <DEDUP_REMOVED lines=16> */
.L_x_2747:
        /* <DEDUP_REMOVED lines=13> */
.L_x_4367:


//--------------------- .text._ZN7cutlass13device_kernelIN5flash19enable_sm80_to_sm89INS1_16FlashAttnFwdSm80INS1_25CollectiveMainloopFwdSm80ILi8ELi1ELb1EN4cute5tupleIJNS5_1CILi128EEES8_S8_EEELi128ENS_6half_tEfNS_4arch4Sm80ELb1ELb0ELb0ELb1ELb1ELb1ELb1ELb0EEENS1_21CollectiveEpilogueFwdIS9_NS6_IJNS7_ILi1EEESF_SF_EEESA_SC_Li256ELb1ELb1ELb0ELb0EEENS1_19SingleTileSchedulerILb1ELb0ELb1ELi128EEEEEEEEEvNT_6ParamsE --------------------------
	.section	.text._ZN7cutlass13device_kernelIN5flash19enable_sm80_to_sm89INS1_16FlashAttnFwdSm80INS1_25CollectiveMainloopFwdSm80ILi8ELi1ELb1EN4cute5tupleIJNS5_1CILi128EEES8_S8_EEELi128ENS_6half_tEfNS_4arch4Sm80ELb1ELb0ELb0ELb1ELb1ELb1ELb1ELb0EEENS1_21CollectiveEpilogueFwdIS9_NS6_IJNS7_ILi1EEESF_SF_EEESA_SC_Li256ELb1ELb1ELb0ELb0EEENS1_19SingleTileSchedulerILb1ELb0ELb1ELi128EEEEEEEEEvNT_6ParamsE,"ax",@progbits
	.sectioninfo	@"SHI_REGISTERS=255"
	.align	128
.text._ZN7cutlass13device_kernelIN5flash19enable_sm80_to_sm89INS1_16FlashAttnFwdSm80INS1_25CollectiveMainloopFwdSm80ILi8ELi1ELb1EN4cute5tupleIJNS5_1CILi128EEES8_S8_EEELi128ENS_6half_tEfNS_4arch4Sm80ELb1ELb0ELb0ELb1ELb1ELb1ELb1ELb0EEENS1_21CollectiveEpilogueFwdIS9_NS6_IJNS7_ILi1EEESF_SF_EEESA_SC_Li256ELb1ELb1ELb0ELb0EEENS1_19SingleTileSchedulerILb1ELb0ELb1ELi128EEEEEEEEEvNT_6ParamsE:
        .type           _ZN7cutlass13device_kernelIN5flash19enable_sm80_to_sm89INS1_16FlashAttnFwdSm80INS1_25CollectiveMainloopFwdSm80ILi8ELi1ELb1EN4cute5tupleIJNS5_1CILi128EEES8_S8_EEELi128ENS_6half_tEfNS_4arch4Sm80ELb1ELb0ELb0ELb1ELb1ELb1ELb1ELb0EEENS1_21CollectiveEpilogueFwdIS9_NS6_IJNS7_ILi1EEESF_SF_EEESA_SC_Li256ELb1ELb1ELb0ELb0EEENS1_19SingleTileSchedulerILb1ELb0ELb1ELi128EEEEEEEEEvNT_6ParamsE,@function
        .size           _ZN7cutlass13device_kernelIN5flash19enable_sm80_to_sm89INS1_16FlashAttnFwdSm80INS1_25CollectiveMainloopFwdSm80ILi8ELi1ELb1EN4cute5tupleIJNS5_1CILi128EEES8_S8_EEELi128ENS_6half_tEfNS_4arch4Sm80ELb1ELb0ELb0ELb1ELb1ELb1ELb1ELb0EEENS1_21CollectiveEpilogueFwdIS9_NS6_IJNS7_ILi1EEESF_SF_EEESA_SC_Li256ELb1ELb1ELb0ELb0EEENS1_19SingleTileSchedulerILb1ELb0ELb1ELi128EEEEEEEEEvNT_6ParamsE,(.L_x_4368 - _ZN7cutlass13device_kernelIN5flash19enable_sm80_to_sm89INS1_16FlashAttnFwdSm80INS1_25CollectiveMainloopFwdSm80ILi8ELi1ELb1EN4cute5tupleIJNS5_1CILi128EEES8_S8_EEELi128ENS_6half_tEfNS_4arch4Sm80ELb1ELb0ELb0ELb1ELb1ELb1ELb1ELb0EEENS1_21CollectiveEpilogueFwdIS9_NS6_IJNS7_ILi1EEESF_SF_EEESA_SC_Li256ELb1ELb1ELb0ELb0EEENS1_19SingleTileSchedulerILb1ELb0ELb1ELi128EEEEEEEEEvNT_6ParamsE)
        .other          _ZN7cutlass13device_kernelIN5flash19enable_sm80_to_sm89INS1_16FlashAttnFwdSm80INS1_25CollectiveMainloopFwdSm80ILi8ELi1ELb1EN4cute5tupleIJNS5_1CILi128EEES8_S8_EEELi128ENS_6half_tEfNS_4arch4Sm80ELb1ELb0ELb0ELb1ELb1ELb1ELb1ELb0EEENS1_21CollectiveEpilogueFwdIS9_NS6_IJNS7_ILi1EEESF_SF_EEESA_SC_Li256ELb1ELb1ELb0ELb0EEENS1_19SingleTileSchedulerILb1ELb0ELb1ELi128EEEEEEEEEvNT_6ParamsE,@"STO_CUDA_ENTRY STV_DEFAULT"
_ZN7cutlass13device_kernelIN5flash19enable_sm80_to_sm89INS1_16FlashAttnFwdSm80INS1_25CollectiveMainloopFwdSm80ILi8ELi1ELb1EN4cute5tupleIJNS5_1CILi128EEES8_S8_EEELi128ENS_6half_tEfNS_4arch4Sm80ELb1ELb0ELb0ELb1ELb1ELb1ELb1ELb0EEENS1_21CollectiveEpilogueFwdIS9_NS6_IJNS7_ILi1EEESF_SF_EEESA_SC_Li256ELb1ELb1ELb0ELb0EEENS1_19SingleTileSchedulerILb1ELb0ELb1ELi128EEEEEEEEEvNT_6ParamsE:
        /* <DEDUP_REMOVED lines=21> */
.L_x_2749:
        /* <DEDUP_REMOVED lines=13> */
.L_x_2751:
[----:B------:R-:W-:Y:S02]  /*0220*/  ULDC UR5, c[0x0][0x54c] ;  /* 0x0001530000057ab9 */ /* 0x000fe40000000800 */
.L_x_2750:
[----:B------:R-:W-:Y:S02]  /*0230*/  ULDC UR4, c[0x0][0x548] ;  /* 0x0001520000047ab9 */ /* 0x000fe40000000800 */
[----:B------:R-:W-:-:S02]  /*0240*/  USHF.L.U32 UR14, UR14, 0x7, URZ ;  /* 0x000000070e0e7899 */ /* 0x000fc4000800063f */
[----:B------:R-:W-:-:S04]  /*0250*/  UIMAD UR4, UR5, UR4, URZ ;  /* 0x00000004050472a4 */ /* 0x000fc8000f8e023f */
[----:B------:R-:W-:-:S04]  /*0260*/  UISETP.GE.AND UP0, UPT, UR14, UR4, UPT ;  /* 0x000000040e00728c */ /* 0x000fc8000bf06270 */
[----:B------:R-:W-:Y:S01]  /*0270*/  USEL UR21, UR21, 0xffffffff, !UP0 ;  /* 0xffffffff15157887 */ /* 0x000fe2000c000000 */
[----:B------:R-:W-:Y:S05]  /*0280*/  BRA `(.L_x_2752) ;  /* 0x000001b000007947 */ /* 0x000fea0003800000 */
.L_x_2748:
        /* <DEDUP_REMOVED lines=8> */
.L_x_2753:
        /* <DEDUP_REMOVED lines=13> */
.L_x_2755:
[----:B------:R-:W-:Y:S02]  /*03e0*/  ULDC UR5, c[0x0][0x54c] ;  /* 0x0001530000057ab9 */ /* 0x000fe40000000800 */
.L_x_2754:
[----:B------:R-:W-:Y:S02]  /*03f0*/  ULDC UR4, c[0x0][0x548] ;  /* 0x0001520000047ab9 */ /* 0x000fe40000000800 */
[----:B------:R-:W-:-:S02]  /*0400*/  USHF.L.U32 UR14, UR14, 0x7, URZ ;  /* 0x000000070e0e7899 */ /* 0x000fc4000800063f */
[----:B------:R-:W-:-:S04]  /*0410*/  UIMAD UR4, UR5, UR4, URZ ;  /* 0x00000004050472a4 */ /* 0x000fc8000f8e023f */
[----:B------:R-:W-:-:S04]  /*0420*/  UISETP.GE.AND UP0, UPT, UR14, UR4, UPT ;  /* 0x000000040e00728c */ /* 0x000fc8000bf06270 */
[----:B------:R-:W-:-:S06]  /*0430*/  USEL UR21, UR21, 0xffffffff, !UP0 ;  /* 0xffffffff15157887 */ /* 0x000fcc000c000000 */
.L_x_2752:
        /* <DEDUP_REMOVED lines=36> */
[----:B------:R-:W-:Y:S01]  /*0680*/  MOV R86, RZ ;  /* 0x000000ff00567202 */ /* 0x000fe20000000f00 */
[----:B------:R-:W-:Y:S02]  /*0690*/  IMAD.MOV.U32 R0, RZ, RZ, RZ ;  /* 0x000000ffff007224 */ /* 0x000fe400078e00ff */
[----:B------:R-:W-:Y:S01]  /*06a0*/  IMAD.U32 R8, RZ, RZ, UR8 ;  /* 0x00000008ff087e24 */ /* 0x000fe2000f8e00ff */
[----:B------:R-:W-:Y:S01]  /*06b0*/  MOV R9, UR9 ;  /* 0x0000000900097c02 */ /* 0x000fe20008000f00 */
[----:B------:R-:W-:Y:S01]  /*06c0*/  IMAD.U32 R6, RZ, RZ, UR4 ;  /* 0x00000004ff067e24 */ /* 0x000fe2000f8e00ff */
[----:B------:R-:W-:-:S03]  /*06d0*/  MOV R7, UR5 ;  /* 0x0000000500077c02 */ /* 0x000fc60008000f00 */
[----:B------:R4:W5:Y:S04]  /*06e0*/  @P4 LDG.E R86, [R8.64] ;  /* 0x0000001608564981 */ /* 0x000968000c1e1900 */
[----:B------:R4:W5:Y:S04]  /*06f0*/  @P1 LDG.E R0, [R6.64] ;  /* 0x0000001606001981 */ /* 0x000968000c1e1900 */
        /* <DEDUP_REMOVED lines=8> */
[----:B------:R-:W-:-:S02]  /*0780*/  ULDC UR18, c[0x0][0x228] ;  /* 0x00008a0000127ab9 */ /* 0x000fc40000000800 */
        /* <DEDUP_REMOVED lines=11> */
.L_x_2756:
        /* <DEDUP_REMOVED lines=10> */
.L_x_2757:
[----:B------:R-:W-:Y:S05]  /*08e0*/  @!P4 BRA `(.L_x_2758) ;  /* 0x000000500000c947 */ /* 0x000fea0003800000 */
[----:B-1----:R1:W2:Y:S04]  /*08f0*/  LDG.E R2, [R8.64] ;  /* 0x0000001608027981 */ /* 0x0022a8000c1e1900 */
[----:B-1--4-:R-:W4:Y:S01]  /*0900*/  LDG.E R8, [R8.64+0x4] ;  /* 0x0000041608087981 */ /* 0x012f22000c1e1900 */
[----:B--2---:R-:W1:Y:S08]  /*0910*/  R2UR UR19, R2 ;  /* 0x00000000021373c2 */ /* 0x004e7000000e0000 */
[----:B----4-:R-:W1:Y:S02]  /*0920*/  R2UR UR4, R8 ;  /* 0x00000000080473c2 */ /* 0x010e6400000e0000 */
[----:B-1----:R-:W-:-:S06]  /*0930*/  UIADD3 UR19, -UR19, UR4, URZ ;  /* 0x0000000413137290 */ /* 0x002fcc000fffe13f */
.L_x_2758:
        /* <DEDUP_REMOVED lines=11> */
[----:B------:R-:W-:Y:S02]  /*09f0*/  ULDC UR6, c[0x0][0x2c4] ;  /* 0x0000b10000067ab9 */ /* 0x000fe40000000800 */
[----:B------:R-:W-:Y:S02]  /*0a00*/  UISETP.NE.AND UP2, UPT, UR6, 0x1, UPT ;  /* 0x000000010600788c */ /* 0x000fe4000bf45270 */
[----:B------:R-:W-:Y:S02]  /*0a10*/  UIADD3 UR6, -UR16, UR19, URZ ;  /* 0x0000001310067290 */ /* 0x000fe4000fffe13f */
[----:B------:R-:W-:-:S07]  /*0a20*/  UMOV UR15, UR19 ;  /* 0x00000013000f7c82 */ /* 0x000fce0008000000 */
[----:B------:R-:W-:Y:S01]  /*0a30*/  @UP2 UIADD3 UR24, UR14, 0x7f, URZ ;  /* 0x0000007f0e182890 */ /* 0x000fe2000fffe03f */
[----:B--2---:R-:W1:Y:S08]  /*0a40*/  @P1 R2UR UR4, R2 ;  /* 0x00000000020413c2 */ /* 0x004e7000000e0000 */
[----:B----4-:R-:W1:Y:S02]  /*0a50*/  @P1 R2UR UR5, R6 ;  /* 0x00000000060513c2 */ /* 0x010e6400000e0000 */
[----:B-1----:R-:W-:-:S03]  /*0a60*/  @UP3 UIADD3 UR18, -UR4, UR5, URZ ;  /* 0x0000000504123290 */ /* 0x002fc6000fffe13f */
[----:B------:R-:W-:Y:S02]  /*0a70*/  ULDC.64 UR4, c[0x0][0x2c8] ;  /* 0x0000b20000047ab9 */ /* 0x000fe40000000a00 */
[----:B------:R-:W-:Y:S01]  /*0a80*/  UIMAD.WIDE.U32 UR24, UR24, UR4, URZ ;  /* 0x00000004181872a5 */ /* 0x000fe2000f8e003f */
[----:B---3--:R1:W2:Y:S01]  /*0a90*/  @P0 R2UR UR15, R4 ;  /* 0x00000000040f03c2 */ /* 0x0082a200000e0000 */
[----:B------:R-:W-:Y:S02]  /*0aa0*/  UIADD3 UR11, UR6, UR18, URZ ;  /* 0x00000012060b7290 */ /* 0x000fe4000fffe03f */
[----:B------:R-:W-:Y:S02]  /*0ab0*/  UIADD3 UR4, UR14, 0x7f, URZ ;  /* 0x0000007f0e047890 */ /* 0x000fe4000fffe03f */
[----:B------:R-:W-:Y:S02]  /*0ac0*/  UIADD3 UR9, UR11, 0x80, -UR20 ;  /* 0x000000800b097890 */ /* 0x000fe4000fffe814 */
[----:B------:R-:W-:-:S02]  /*0ad0*/  @UP2 USHF.R.U32.HI UR4, URZ, UR5, UR25 ;  /* 0x000000053f042299 */ /* 0x000fc40008011619 */
[----:B------:R-:W-:Y:S02]  /*0ae0*/  UIADD3 UR10, UR11, 0x7f, URZ ;  /* 0x0000007f0b0a7890 */ /* 0x000fe4000fffe03f */
[----:B------:R-:W-:Y:S02]  /*0af0*/  UIADD3 UR5, UR9, UR4, URZ ;  /* 0x0000000409057290 */ /* 0x000fe4000fffe03f */
[----:B------:R-:W-:Y:S02]  /*0b00*/  USHF.R.S32.HI UR8, URZ, 0x1f, UR10 ;  /* 0x0000001f3f087899 */ /* 0x000fe4000801140a */
[----:B------:R-:W-:Y:S02]  /*0b10*/  USHF.R.S32.HI UR4, URZ, 0x1f, UR5 ;  /* 0x0000001f3f047899 */ /* 0x000fe40008011405 */
[----:B------:R-:W-:Y:S02]  /*0b20*/  ULEA.HI UR10, UR8, UR10, URZ, 0x7 ;  /* 0x0000000a080a7291 */ /* 0x000fe4000f8f383f */
[----:B------:R-:W-:-:S02]  /*0b30*/  ULEA.HI UR4, UR4, UR5, URZ, 0x7 ;  /* 0x0000000504047291 */ /* 0x000fc4000f8f383f */
[----:B------:R-:W-:Y:S02]  /*0b40*/  USHF.R.S32.HI UR10, URZ, 0x7, UR10 ;  /* 0x000000073f0a7899 */ /* 0x000fe4000801140a */
        /* <DEDUP_REMOVED lines=56> */
[----:B------:R-:W-:Y:S01]  /*0ed0*/  IMAD.WIDE.U32 R6, R154, c[0x0][0x238], R10 ;  /* 0x00008e009a067a25 */ /* 0x000fe200078e000a */
[----:B------:R-:W-:Y:S01]  /*0ee0*/  USHF.R.S32.HI UR5, URZ, 0x1f, UR25 ;  /* 0x0000001f3f057899 */ /* 0x000fe20008011419 */
[C---:B------:R-:W-:Y:S01]  /*0ef0*/  IADD3 R137, R10.reuse, 0x40, RZ ;  /* 0x000000400a897810 */ /* 0x040fe20007ffe0ff */
[----:B------:R-:W-:Y:S01]  /*0f00*/  USHF.R.S32.HI UR28, URZ, 0x1f, UR15 ;  /* 0x0000001f3f1c7899 */ /* 0x000fe2000801140f */
[----:B------:R-:W-:Y:S01]  /*0f10*/  IMAD.IADD R7, R7, 0x1, R0 ;  /* 0x0000000107077824 */ /* 0x000fe200078e0200 */
[----:B------:R-:W-:Y:S01]  /*0f20*/  ISETP.GE.AND P6, PT, R10, c[0x0][0x1d4], PT ;  /* 0x000075000a007a0c */ /* 0x000fe20003fc6270 */
[----:B------:R-:W-:Y:S01]  /*0f30*/  IMAD.U32 R0, RZ, RZ, UR13 ;  /* 0x0000000dff007e24 */ /* 0x000fe2000f8e00ff */
[----:B------:R-:W-:Y:S01]  /*0f40*/  ISETP.GE.AND P5, PT, R137, c[0x0][0x1d4], PT ;  /* 0x0000750089007a0c */ /* 0x000fe20003fa6270 */
[----:B-1----:R-:W-:Y:S01]  /*0f50*/  IMAD.U32 R2, RZ, RZ, UR25 ;  /* 0x00000019ff027e24 */ /* 0x002fe2000f8e00ff */
[----:B------:R-:W-:Y:S01]  /*0f60*/  IADD3 R127, R138, 0x20, RZ ;  /* 0x000000208a7f7810 */ /* 0x000fe20007ffe0ff */
[----:B------:R-:W-:Y:S01]  /*0f70*/  IMAD.WIDE.U32 R6, R0, c[0x0][0x240], R6 ;  /* 0x0000900000067a25 */ /* 0x000fe200078e0006 */
[----:B------:R-:W-:-:S02]  /*0f80*/  IADD3 R123, R138, 0x40, RZ ;  /* 0x000000408a7b7810 */ /* 0x000fc40007ffe0ff */
[----:B------:R-:W-:Y:S01]  /*0f90*/  IADD3 R119, R138, 0x60, RZ ;  /* 0x000000608a777810 */ /* 0x000fe20007ffe0ff */
[----:B------:R-:W-:Y:S01]  /*0fa0*/  IMAD.MOV.U32 R148, RZ, RZ, R6 ;  /* 0x000000ffff947224 */ /* 0x000fe200078e0006 */
[----:B------:R-:W-:Y:S01]  /*0fb0*/  IADD3 R149, R7, UR7, RZ ;  /* 0x0000000707957c10 */ /* 0x000fe2000fffe0ff */
[----:B------:R-:W-:Y:S01]  /*0fc0*/  IMAD R2, R2, -0x80, R83 ;  /* 0xffffff8002027824 */ /* 0x000fe200078e0253 */
[----:B------:R-:W-:Y:S01]  /*0fd0*/  ULDC.64 UR6, c[0x0][0x280] ;  /* 0x0000a00000067ab9 */ /* 0x000fe20000000a00 */
[----:B------:R-:W-:Y:S01]  /*0fe0*/  IMAD.SHL.U32 R136, R138, 0x40, RZ ;  /* 0x000000408a887824 */ /* 0x000fe200078e00ff */
[----:B------:R-:W-:Y:S01]  /*0ff0*/  UIMAD UR6, UR28, UR6, URZ ;  /* 0x000000061c0672a4 */ /* 0x000fe2000f8e023f */
[----:B------:R-:W-:Y:S01]  /*1000*/  IMAD.WIDE.U32 R148, R146, c[0x0][0x248], R148 ;  /* 0x0000920092947a25 */ /* 0x000fe200078e0094 */
[----:B------:R-:W-:Y:S02]  /*1010*/  ISETP.GE.AND P0, PT, R2, 0x1, PT ;  /* 0x000000010200780c */ /* 0x000fe40003f06270 */
[----:B------:R-:W-:Y:S01]  /*1020*/  LOP3.LUT R136, R136, 0x1c0, RZ, 0xc0, !PT ;  /* 0x000001c088887812 */ /* 0x000fe200078ec0ff */
[----:B------:R-:W-:Y:S01]  /*1030*/  IMAD.SHL.U32 R135, R135, 0x8, RZ ;  /* 0x0000000887877824 */ /* 0x000fe200078e00ff */
[----:B------:R-:W-:Y:S01]  /*1040*/  IADD3 R161, R149, UR4, RZ ;  /* 0x0000000495a17c10 */ /* 0x000fe2000fffe0ff */
[----:B------:R-:W-:Y:S01]  /*1050*/  IMAD.SHL.U32 R89, R96, 0x80, RZ ;  /* 0x0000008060597824 */ /* 0x000fe200078e00ff */
[----:B------:R-:W-:Y:S01]  /*1060*/  LOP3.LUT R133, R136, 0x38, R10, 0xf8, !PT ;  /* 0x0000003888857812 */ /* 0x000fe200078ef80a */
[----:B------:R-:W-:Y:S01]  /*1070*/  IMAD R0, R88, UR25, RZ ;  /* 0x0000001958007c24 */ /* 0x000fe2000f8e02ff */
[----:B------:R-:W-:Y:S01]  /*1080*/  LOP3.LUT R135, R135, 0xfffffe00, RZ, 0xc0, !PT ;  /* 0xfffffe0087877812 */ /* 0x000fe200078ec0ff */
[----:B------:R-:W-:Y:S01]  /*1090*/  IMAD.MOV.U32 R160, RZ, RZ, R148 ;  /* 0x000000ffffa07224 */ /* 0x000fe200078e0094 */
[----:B------:R-:W-:Y:S01]  /*10a0*/  SHF.R.U32.HI R134, RZ, 0x3, R136 ;  /* 0x00000003ff867819 */ /* 0x000fe20000011688 */
[C---:B------:R-:W-:Y:S01]  /*10b0*/  IMAD R0, R89.reuse, UR5, R0 ;  /* 0x0000000559007c24 */ /* 0x040fe2000f8e0200 */
[----:B------:R-:W-:Y:S01]  /*10c0*/  ISETP.GE.AND P2, PT, R2, 0x21, PT ;  /* 0x000000210200780c */ /* 0x000fe20003f46270 */
[----:B------:R-:W-:Y:S01]  /*10d0*/  IMAD.WIDE.U32 R6, R89, UR25, R160 ;  /* 0x0000001959067c25 */ /* 0x000fe2000f8e00a0 */
[----:B------:R-:W-:Y:S01]  /*10e0*/  LOP3.LUT R133, R135, R133, R134, 0xf6, !PT ;  /* 0x0000008587857212 */ /* 0x000fe200078ef686 */
[----:B------:R-:W-:Y:S01]  /*10f0*/  ULDC.64 UR4, c[0x0][0x260] ;  /* 0x0000980000047ab9 */ /* 0x000fe20000000a00 */
[----:B------:R-:W-:Y:S01]  /*1100*/  SHF.R.S32.HI R125, RZ, 0x1f, R127 ;  /* 0x0000001fff7d7819 */ /* 0x000fe2000001147f */
[----:B------:R-:W-:Y:S01]  /*1110*/  IMAD.IADD R7, R7, 0x1, R0 ;  /* 0x0000000107077824 */ /* 0x000fe200078e0200 */
[C---:B------:R-:W-:Y:S01]  /*1120*/  @P0 LEA R8, P1, R6.reuse, c[0x0][0x220], 0x1 ;  /* 0x0000880006080a11 */ /* 0x040fe200078208ff */
[----:B------:R-:W-:Y:S01]  /*1130*/  IMAD.U32 R4, RZ, RZ, UR13 ;  /* 0x0000000dff047e24 */ /* 0x000fe2000f8e00ff */
[----:B------:R-:W-:Y:S01]  /*1140*/  UIMAD UR4, UR12, UR4, URZ ;  /* 0x000000040c0472a4 */ /* 0x000fe2000f8e023f */
[----:B------:R-:W-:Y:S01]  /*1150*/  IMAD.SHL.U32 R133, R133, 0x2, RZ ;  /* 0x0000000285857824 */ /* 0x000fe200078e00ff */
[----:B------:R-:W-:Y:S01]  /*1160*/  @P0 LEA.HI.X R9, R6, c[0x0][0x224], R7, 0x1, P1 ;  /* 0x0000890006090a11 */ /* 0x000fe200008f0c07 */
[----:B------:R-:W-:Y:S01]  /*1170*/  IMAD.MOV.U32 R0, RZ, RZ, c[0x0][0x23c] ;  /* 0x00008f00ff007624 */ /* 0x000fe200078e00ff */
[----:B------:R-:W-:Y:S01]  /*1180*/  ISETP.GE.AND P1, PT, R2, 0x41, PT ;  /* 0x000000410200780c */ /* 0x000fe20003f26270 */
[----:B------:R-:W-:Y:S01]  /*1190*/  IMAD.WIDE.U32 R22, R4, c[0x0][0x260], R10 ;  /* 0x0000980004167a25 */ /* 0x000fe200078e000a */
[----:B------:R-:W-:Y:S01]  /*11a0*/  @P2 LEA R4, P3, R96, R6, 0x5 ;  /* 0x0000000660042211 */ /* 0x000fe200078628ff */
[----:B------:R-:W-:Y:S01]  /*11b0*/  @!PT LDS RZ, [RZ] ;  /* 0x00000000fffff984 */ /* 0x000fe20000000800 */
[----:B------:R-:W-:Y:S01]  /*11c0*/  @!PT LDS RZ, [RZ] ;  /* 0x00000000fffff984 */ /* 0x000fe20000000800 */
[----:B------:R-:W-:Y:S01]  /*11d0*/  @!PT LDS RZ, [RZ] ;  /* 0x00000000fffff984 */ /* 0x000fe20000000800 */
[----:B------:R1:W-:Y:S01]  /*11e0*/  @P0 LDGSTS.E.BYPASS.LTC128B.128 [R133+0x8100], [R8.64], !P6 ;  /* 0x0810000008850fae */ /* 0x0003e2000f101d56 */
[----:B------:R-:W-:Y:S01]  /*11f0*/  UIMAD UR4, UR13, UR5, UR4 ;  /* 0x000000050d0472a4 */ /* 0x000fe2000f8e0204 */
[----:B------:R-:W-:Y:S01]  /*1200*/  IMAD.SHL.U32 R12, R131, 0x4, RZ ;  /* 0x00000004830c7824 */ /* 0x000fe200078e00ff */
[----:B------:R-:W-:Y:S01]  /*1210*/  SHF.R.S32.HI R121, RZ, 0x1f, R123 ;  /* 0x0000001fff797819 */ /* 0x000fe2000001147b */
[----:B------:R1:W-:Y:S01]  /*1220*/  @P0 LDGSTS.E.BYPASS.LTC128B.128 [R133+0xc100], [R8.64+0x80], !P5 ;  /* 0x0c10008008850fae */ /* 0x0003e2000e901d56 */
[----:B------:R-:W-:Y:S01]  /*1230*/  ISETP.GT.AND P0, PT, R2, 0x60, PT ;  /* 0x000000600200780c */ /* 0x000fe20003f04270 */
[----:B------:R-:W-:Y:S01]  /*1240*/  IMAD R16, R5, c[0x0][0x280], RZ ;  /* 0x0000a00005107a24 */ /* 0x000fe200078e02ff */
[----:B------:R-:W-:Y:S01]  /*1250*/  @P2 LEA.HI.X R2, R96, R7, R0, 0x5, P3 ;  /* 0x0000000760022211 */ /* 0x000fe200018f2c00 */
[----:B------:R-:W-:Y:S01]  /*1260*/  IMAD.SHL.U32 R98, R0, 0x40, RZ ;  /* 0x0000004000627824 */ /* 0x000fe200078e00ff */
[----:B------:R-:W-:Y:S01]  /*1270*/  @P2 LEA R14, P3, R4, c[0x0][0x220], 0x1 ;  /* 0x00008800040e2a11 */ /* 0x000fe200078608ff */
[----:B------:R-:W-:Y:S01]  /*1280*/  IMAD.WIDE.U32 R24, R138, c[0x0][0x290], R10 ;  /* 0x0000a4008a187a25 */ /* 0x000fe200078e000a */
[----:B------:R-:W-:-:S02]  /*1290*/  SHF.R.S32.HI R13, RZ, 0x1f, R12 ;  /* 0x0000001fff0d7819 */ /* 0x000fc4000001140c */
[----:B------:R-:W-:Y:S01]  /*12a0*/  @P2 LEA.HI.X R15, R4, c[0x0][0x224], R2, 0x1, P3 ;  /* 0x00008900040f2a11 */ /* 0x000fe200018f0c02 */
[----:B------:R-:W-:Y:S01]  /*12b0*/  IMAD.U32 R142, RZ, RZ, UR15 ;  /* 0x0000000fff8e7e24 */ /* 0x000fe2000f8e00ff */
[----:B------:R-:W-:Y:S01]  /*12c0*/  ISETP.GE.AND P3, PT, R10, c[0x0][0x27c], PT ;  /* 0x00009f000a007a0c */ /* 0x000fe20003f66270 */
[----:B------:R-:W-:Y:S01]  /*12d0*/  IMAD.WIDE.U32 R18, R138, c[0x0][0x290], R12 ;  /* 0x0000a4008a127a25 */ /* 0x000fe200078e000c */
[----:B------:R-:W-:Y:S01]  /*12e0*/  IADD3 R23, R23, UR4, RZ ;  /* 0x0000000417177c10 */ /* 0x000fe2000fffe0ff */
[----:B------:R3:W-:Y:S01]  /*12f0*/  @P2 LDGSTS.E.BYPASS.LTC128B.128 [R133+0x9100], [R14.64], !P6 ;  /* 0x091000000e852fae */ /* 0x0007e2000f101d56 */
[----:B------:R-:W-:Y:S01]  /*1300*/  SEL R4, RZ, c[0x0][0x27c], !P3 ;  /* 0x00009f00ff047a07 */ /* 0x000fe20005800000 */
[----:B------:R-:W-:Y:S01]  /*1310*/  ULDC.64 UR4, c[0x0][0x290] ;  /* 0x0000a40000047ab9 */ /* 0x000fe20000000a00 */
[----:B------:R-:W-:Y:S01]  /*1320*/  P2R R139, PR, RZ, 0x8 ;  /* 0x00000008ff8b7803 */ /* 0x000fe20000000000 */
[----:B------:R3:W-:Y:S01]  /*1330*/  @P2 LDGSTS.E.BYPASS.LTC128B.128 [R133+0xd100], [R14.64+0x80], !P5 ;  /* 0x0d1000800e852fae */ /* 0x0007e2000e901d56 */
[----:B------:R-:W-:Y:S01]  /*1340*/  @P0 IMAD R0, R0, 0x60, RZ ;  /* 0x0000006000000824 */ /* 0x000fe200078e02ff */
[----:B------:R-:W-:Y:S01]  /*1350*/  UIMAD UR4, UR28, UR4, URZ ;  /* 0x000000041c0472a4 */ /* 0x000fe2000f8e023f */
[----:B------:R-:W-:Y:S01]  /*1360*/  IMAD.IADD R4, R10, 0x1, R4 ;  /* 0x000000010a047824 */ /* 0x000fe200078e0204 */
[----:B------:R-:W-:Y:S01]  /*1370*/  SHF.R.S32.HI R117, RZ, 0x1f, R119 ;  /* 0x0000001fff757819 */ /* 0x000fe20000011477 */
[----:B------:R-:W-:Y:S01]  /*1380*/  IMAD.SHL.U32 R126, R127, 0x40, RZ ;  /* 0x000000407f7e7824 */ /* 0x000fe200078e00ff */
[----:B------:R-:W-:Y:S01]  /*1390*/  UIMAD UR29, UR15, UR5, UR4 ;  /* 0x000000050f1d72a4 */ /* 0x000fe2000f8e0204 */
[----:B------:R-:W-:Y:S01]  /*13a0*/  IMAD.SHL.U32 R122, R123, 0x40, RZ ;  /* 0x000000407b7a7824 */ /* 0x000fe200078e00ff */
[----:B------:R-:W-:Y:S01]  /*13b0*/  SHF.R.S32.HI R2, RZ, 0x1f, R4 ;  /* 0x0000001fff027819 */ /* 0x000fe20000011404 */
[----:B-1----:R-:W-:Y:S01]  /*13c0*/  IMAD R8, R5, c[0x0][0x290], RZ ;  /* 0x0000a40005087a24 */ /* 0x002fe200078e02ff */
[----:B------:R-:W-:Y:S01]  /*13d0*/  ULDC.64 UR4, c[0x0][0x1e8] ;  /* 0x00007a0000047ab9 */ /* 0x000fe20000000a00 */
[----:B------:R-:W-:Y:S01]  /*13e0*/  IMAD.SHL.U32 R118, R119, 0x40, RZ ;  /* 0x0000004077767824 */ /* 0x000fe200078e00ff */
[-C--:B------:R-:W-:Y:S01]  /*13f0*/  LEA.HI R128, R2, R4.reuse, RZ, 0x3 ;  /* 0x0000000402807211 */ /* 0x080fe200078f18ff */
[----:B------:R-:W-:Y:S01]  /*1400*/  IMAD R8, R138, c[0x0][0x294], R8 ;  /* 0x0000a5008a087a24 */ /* 0x000fe200078e0208 */
[----:B------:R-:W-:Y:S01]  /*1410*/  LEA.HI R2, R2, R4, RZ, 0x6 ;  /* 0x0000000402027211 */ /* 0x000fe200078f30ff */
[----:B------:R-:W-:Y:S01]  /*1420*/  IMAD.WIDE.U32 R4, R96, 0x40, RZ ;  /* 0x0000004060047825 */ /* 0x000fe200078e00ff */
[----:B------:R-:W-:Y:S01]  /*1430*/  UIMAD UR31, UR12, UR4, URZ ;  /* 0x000000040c1f72a4 */ /* 0x000fe2000f8e023f */
[----:B------:R-:W-:Y:S01]  /*1440*/  LEA.HI R125, R125, R127, RZ, 0x3 ;  /* 0x0000007f7d7d7211 */ /* 0x000fe200078f18ff */
[----:B------:R-:W-:Y:S01]  /*1450*/  UIMAD.WIDE.U32 UR32, UR13, UR4, URZ ;  /* 0x000000040d2072a5 */ /* 0x000fe2000f8e003f */
[----:B------:R-:W-:Y:S01]  /*1460*/  IMAD.IADD R98, R5, 0x1, R98 ;  /* 0x0000000105627824 */ /* 0x000fe200078e0262 */
[----:B------:R-:W-:Y:S01]  /*1470*/  @P1 IADD3 R5, P2, R6, R4, RZ ;  /* 0x0000000406051210 */ /* 0x000fe20007f5e0ff */
[----:B------:R-:W-:Y:S01]  /*1480*/  IMAD.IADD R19, R19, 0x1, R8 ;  /* 0x0000000113137824 */ /* 0x000fe200078e0208 */
[----:B------:R-:W-:Y:S01]  /*1490*/  IADD3 R99, P3, R4, 0x80, RZ ;  /* 0x0000008004637810 */ /* 0x000fe20007f7e0ff */
[----:B------:R-:W-:Y:S01]  /*14a0*/  IMAD.IADD R9, R8, 0x1, R25 ;  /* 0x0000000108097824 */ /* 0x000fe200078e0219 */
[----:B------:R-:W-:Y:S01]  /*14b0*/  UIMAD UR31, UR13, UR5, UR31 ;  /* 0x000000050d1f72a4 */ /* 0x000fe2000f8e021f */
[----:B------:R-:W-:Y:S01]  /*14c0*/  IMAD.MOV.U32 R8, RZ, RZ, R24 ;  /* 0x000000ffff087224 */ /* 0x000fe200078e0018 */
[----:B------:R-:W-:Y:S01]  /*14d0*/  UIMAD UR28, UR15, UR7, UR6 ;  /* 0x000000070f1c72a4 */ /* 0x000fe2000f8e0206 */
[----:B------:R-:W-:Y:S01]  /*14e0*/  LEA.HI R121, R121, R123, RZ, 0x3 ;  /* 0x0000007b79797211 */ /* 0x000fe200078f18ff */
[----:B------:R-:W-:Y:S01]  /*14f0*/  ULDC.64 UR4, c[0x0][0x210] ;  /* 0x0000840000047ab9 */ /* 0x000fe20000000a00 */
[----:B------:R-:W-:Y:S01]  /*1500*/  IMAD.WIDE.U32 R142, R142, c[0x0][0x290], R8 ;  /* 0x0000a4008e8e7a25 */ /* 0x000fe200078e0008 */
[----:B------:R-:W-:Y:S01]  /*1510*/  ULDC.64 UR6, c[0x0][0x268] ;  /* 0x00009a0000067ab9 */ /* 0x000fe20000000a00 */
[----:B------:R-:W-:Y:S01]  /*1520*/  LEA.HI R117, R117, R119, RZ, 0x3 ;  /* 0x0000007775757211 */ /* 0x000fe200078f18ff */
[----:B------:R-:W-:Y:S01]  /*1530*/  UIMAD UR34, UR12, UR4, URZ ;  /* 0x000000040c2272a4 */ /* 0x000fe2000f8e023f */
[----:B------:R-:W-:Y:S01]  /*1540*/  LOP3.LUT R126, R126, 0x1c0, RZ, 0xc0, !PT ;  /* 0x000001c07e7e7812 */ /* 0x000fe200078ec0ff */
[----:B------:R-:W-:Y:S01]  /*1550*/  UIMAD UR6, UR26, UR6, URZ ;  /* 0x000000061a0672a4 */ /* 0x000fe2000f8e023f */
[----:B------:R-:W-:Y:S01]  /*1560*/  LOP3.LUT R122, R122, 0x1c0, RZ, 0xc0, !PT ;  /* 0x000001c07a7a7812 */ /* 0x000fe200078ec0ff */
[----:B------:R-:W-:Y:S01]  /*1570*/  UIMAD.WIDE.U32 UR36, UR13, UR4, URZ ;  /* 0x000000040d2472a5 */ /* 0x000fe2000f8e003f */
[----:B------:R-:W-:Y:S01]  /*1580*/  LOP3.LUT R118, R118, 0x1c0, RZ, 0xc0, !PT ;  /* 0x000001c076767812 */ /* 0x000fe200078ec0ff */
[----:B------:R-:W-:Y:S01]  /*1590*/  UIMAD UR34, UR13, UR5, UR34 ;  /* 0x000000050d2272a4 */ /* 0x000fe2000f8e0222 */
[C---:B------:R-:W-:Y:S01]  /*15a0*/  IMAD R16, R138.reuse, c[0x0][0x284], R16 ;  /* 0x0000a1008a107a24 */ /* 0x040fe200078e0210 */
[----:B------:R-:W-:Y:S01]  /*15b0*/  UIMAD UR6, UR27, UR7, UR6 ;  /* 0x000000071b0672a4 */ /* 0x000fe2000f8e0206 */
[C---:B------:R-:W-:Y:S01]  /*15c0*/  IMAD.WIDE.U32 R20, R138.reuse, c[0x0][0x280], R12 ;  /* 0x0000a0008a147a25 */ /* 0x040fe200078e000c */
[----:B------:R-:W-:Y:S01]  /*15d0*/  ULDC.64 UR4, c[0x0][0x2b0] ;  /* 0x0000ac0000047ab9 */ /* 0x000fe20000000a00 */
[----:B------:R-:W-:Y:S01]  /*15e0*/  SHF.R.U32.HI R124, RZ, 0x3, R126 ;  /* 0x00000003ff7c7819 */ /* 0x000fe2000001167e */
[----:B------:R-:W-:Y:S01]  /*15f0*/  UIADD3 UR31, UR33, UR31, URZ ;  /* 0x0000001f211f7290 */ /* 0x000fe2000fffe03f */
[----:B------:R-:W-:Y:S01]  /*1600*/  IMAD.WIDE.U32 R26, R138, c[0x0][0x280], R10 ;  /* 0x0000a0008a1a7a25 */ /* 0x000fe200078e000a */
[----:B------:R-:W-:Y:S01]  /*1610*/  SHF.R.U32.HI R120, RZ, 0x3, R122 ;  /* 0x00000003ff787819 */ /* 0x000fe2000001167a */
[----:B------:R-:W-:Y:S01]  /*1620*/  UIADD3 UR34, UR37, UR34, URZ ;  /* 0x0000002225227290 */ /* 0x000fe2000fffe03f */
[----:B------:R-:W-:Y:S01]  /*1630*/  SHF.R.U32.HI R116, RZ, 0x3, R118 ;  /* 0x00000003ff747819 */ /* 0x000fe20000011676 */
[----:B------:R-:W-:Y:S01]  /*1640*/  IMAD.SHL.U32 R125, R125, 0x40, RZ ;  /* 0x000000407d7d7824 */ /* 0x000fe200078e00ff */
[--C-:B------:R-:W-:Y:S01]  /*1650*/  LOP3.LUT R113, R136, 0x38, R128.reuse, 0xf8, !PT ;  /* 0x0000003888717812 */ /* 0x100fe200078ef880 */
[----:B------:R-:W-:Y:S01]  /*1660*/  IMAD.SHL.U32 R121, R121, 0x40, RZ ;  /* 0x0000004079797824 */ /* 0x000fe200078e00ff */
[--C-:B------:R-:W-:Y:S01]  /*1670*/  LOP3.LUT R112, R126, 0x38, R128.reuse, 0xf8, !PT ;  /* 0x000000387e707812 */ /* 0x100fe200078ef880 */
[----:B------:R-:W-:Y:S01]  /*1680*/  IMAD.SHL.U32 R117, R117, 0x40, RZ ;  /* 0x0000004075757824 */ /* 0x000fe200078e00ff */
[--C-:B------:R-:W-:Y:S01]  /*1690*/  LOP3.LUT R111, R122, 0x38, R128.reuse, 0xf8, !PT ;  /* 0x000000387a6f7812 */ /* 0x100fe200078ef880 */
[----:B------:R-:W-:Y:S01]  /*16a0*/  IMAD.SHL.U32 R2, R2, 0x80, RZ ;  /* 0x0000008002027824 */ /* 0x000fe200078e00ff */
[----:B------:R-:W-:Y:S01]  /*16b0*/  LOP3.LUT R110, R118, 0x38, R128, 0xf8, !PT ;  /* 0x00000038766e7812 */ /* 0x000fe200078ef880 */
[----:B------:R-:W-:Y:S01]  /*16c0*/  IMAD.MOV.U32 R92, RZ, RZ, 0x6 ;  /* 0x00000006ff5c7424 */ /* 0x000fe200078e00ff */
[----:B------:R-:W-:Y:S01]  /*16d0*/  SHF.R.S32.HI R130, RZ, 0x1f, R137 ;  /* 0x0000001fff827819 */ /* 0x000fe20000011489 */
[----:B------:R-:W-:Y:S01]  /*16e0*/  IMAD.MOV.U32 R158, RZ, RZ, c[0x0][0x280] ;  /* 0x0000a000ff9e7624 */ /* 0x000fe200078e00ff */
[----:B------:R-:W-:Y:S01]  /*16f0*/  LOP3.LUT R125, R125, 0xfffffe00, RZ, 0xc0, !PT ;  /* 0xfffffe007d7d7812 */ /* 0x000fe200078ec0ff */
[----:B------:R-:W-:Y:S01]  /*1700*/  IMAD.MOV.U32 R106, RZ, RZ, 0x5 ;  /* 0x00000005ff6a7424 */ /* 0x000fe200078e00ff */
[----:B------:R-:W-:Y:S01]  /*1710*/  LOP3.LUT R121, R121, 0xfffffe00, RZ, 0xc0, !PT ;  /* 0xfffffe0079797812 */ /* 0x000fe200078ec0ff */
[----:B------:R-:W-:Y:S01]  /*1720*/  IMAD.MOV.U32 R156, RZ, RZ, c[0x0][0x290] ;  /* 0x0000a400ff9c7624 */ /* 0x000fe200078e00ff */
[----:B------:R-:W-:Y:S01]  /*1730*/  LOP3.LUT R117, R117, 0xfffffe00, RZ, 0xc0, !PT ;  /* 0xfffffe0075757812 */ /* 0x000fe200078ec0ff */
[----:B------:R-:W-:Y:S01]  /*1740*/  IMAD.IADD R21, R21, 0x1, R16 ;  /* 0x0000000115157824 */ /* 0x000fe200078e0210 */
[----:B------:R-:W-:Y:S01]  /*1750*/  LOP3.LUT R2, R2, 0xffffe000, RZ, 0xc0, !PT ;  /* 0xffffe00002027812 */ /* 0x000fe200078ec0ff */
[----:B------:R-:W-:Y:S01]  /*1760*/  IMAD.IADD R17, R16, 0x1, R27 ;  /* 0x0000000110117824 */ /* 0x000fe200078e021b */
[----:B------:R-:W-:Y:S01]  /*1770*/  LOP3.LUT R113, R113, R134, RZ, 0x3c, !PT ;  /* 0x0000008671717212 */ /* 0x000fe200078e3cff */
[----:B------:R-:W-:Y:S01]  /*1780*/  IMAD.MOV.U32 R16, RZ, RZ, R26 ;  /* 0x000000ffff107224 */ /* 0x000fe200078e001a */
[----:B------:R-:W-:Y:S01]  /*1790*/  LOP3.LUT R112, R112, R124, RZ, 0x3c, !PT ;  /* 0x0000007c70707212 */ /* 0x000fe200078e3cff */
[----:B------:R-:W-:Y:S01]  /*17a0*/  IMAD.U32 R152, RZ, RZ, UR15 ;  /* 0x0000000fff987e24 */ /* 0x000fe2000f8e00ff */
[----:B------:R-:W-:Y:S01]  /*17b0*/  LOP3.LUT R111, R111, R120, RZ, 0x3c, !PT ;  /* 0x000000786f6f7212 */ /* 0x000fe200078e3cff */
[----:B------:R-:W-:Y:S01]  /*17c0*/  IMAD.U32 R150, RZ, RZ, UR15 ;  /* 0x0000000fff967e24 */ /* 0x000fe2000f8e00ff */
[----:B------:R-:W-:Y:S01]  /*17d0*/  LOP3.LUT R110, R110, R116, RZ, 0x3c, !PT ;  /* 0x000000746e6e7212 */ /* 0x000fe200078e3cff */
[----:B------:R-:W-:Y:S01]  /*17e0*/  IMAD.U32 R144, RZ, RZ, UR15 ;  /* 0x0000000fff907e24 */ /* 0x000fe2000f8e00ff */
[----:B------:R-:W-:Y:S01]  /*17f0*/  IADD3 R86, R86, UR19, RZ ;  /* 0x0000001356567c10 */ /* 0x000fe2000fffe0ff */
[----:B------:R-:W-:Y:S01]  /*1800*/  ULDC UR19, c[0x0][0x294] ;  /* 0x0000a50000137ab9 */ /* 0x000fe20000000800 */
[----:B------:R-:W-:Y:S01]  /*1810*/  IMAD.SHL.U32 R97, R96, 0x40, RZ ;  /* 0x0000004060617824 */ /* 0x000fe200078e00ff */
[----:B------:R-:W-:Y:S01]  /*1820*/  LEA.HI R130, R130, R137, RZ, 0x3 ;  /* 0x0000008982827211 */ /* 0x000fe200078f18ff */
[----:B------:R-:W-:Y:S01]  /*1830*/  IMAD.SHL.U32 R93, R156, 0x40, RZ ;  /* 0x000000409c5d7824 */ /* 0x000fe200078e00ff */
[----:B------:R-:W-:Y:S01]  /*1840*/  SHF.L.U64.HI R90, R158, R92, c[0x0][0x284] ;  /* 0x0000a1009e5a7619 */ /* 0x000fe2000001025c */
[----:B------:R-:W-:Y:S01]  /*1850*/  IMAD.SHL.U32 R103, R156, 0x80, RZ ;  /* 0x000000809c677824 */ /* 0x000fe200078e00ff */
[----:B------:R-:W-:Y:S01]  /*1860*/  SHF.L.U64.HI R100, R158, R102, c[0x0][0x284] ;  /* 0x0000a1009e647619 */ /* 0x000fe20000010266 */
[----:B------:R-:W-:Y:S01]  /*1870*/  IMAD.SHL.U32 R107, R156, 0x20, RZ ;  /* 0x000000209c6b7824 */ /* 0x000fe200078e00ff */
[----:B------:R-:W-:Y:S01]  /*1880*/  SHF.L.U64.HI R104, R158, R106, c[0x0][0x284] ;  /* 0x0000a1009e687619 */ /* 0x000fe2000001026a */
[----:B------:R-:W-:Y:S01]  /*1890*/  IMAD.WIDE.U32 R146, R146, c[0x0][0x268], R22 ;  /* 0x00009a0092927a25 */ /* 0x000fe200078e0016 */
[----:B------:R-:W-:-:S02]  /*18a0*/  SHF.L.U64.HI R102, R156, R102, c[0x0][0x294] ;  /* 0x0000a5009c667619 */ /* 0x000fc40000010266 */
[----:B------:R-:W-:Y:S01]  /*18b0*/  SHF.L.U64.HI R106, R156, R106, c[0x0][0x294] ;  /* 0x0000a5009c6a7619 */ /* 0x000fe2000001026a */
[----:B------:R-:W-:Y:S01]  /*18c0*/  IMAD.WIDE.U32 R152, R152, c[0x0][0x280], R20 ;  /* 0x0000a00098987a25 */ /* 0x000fe200078e0014 */
[-C--:B------:R-:W-:Y:S02]  /*18d0*/  IADD3 R113, R113, R2.reuse, R135 ;  /* 0x0000000271717210 */ /* 0x080fe40007ffe087 */
[-C--:B------:R-:W-:Y:S01]  /*18e0*/  IADD3 R112, R112, R2.reuse, R125 ;  /* 0x0000000270707210 */ /* 0x080fe20007ffe07d */
[----:B------:R-:W-:Y:S01]  /*18f0*/  IMAD.WIDE.U32 R150, R150, c[0x0][0x290], R18 ;  /* 0x0000a40096967a25 */ /* 0x000fe200078e0012 */
[-C--:B------:R-:W-:Y:S02]  /*1900*/  IADD3 R111, R111, R2.reuse, R121 ;  /* 0x000000026f6f7210 */ /* 0x080fe40007ffe079 */
[----:B------:R-:W-:Y:S01]  /*1910*/  IADD3 R110, R110, R2, R117 ;  /* 0x000000026e6e7210 */ /* 0x000fe20007ffe075 */
[----:B------:R-:W-:Y:S01]  /*1920*/  IMAD.WIDE.U32 R144, R144, c[0x0][0x280], R16 ;  /* 0x0000a00090907a25 */ /* 0x000fe200078e0010 */
[----:B------:R-:W-:-:S02]  /*1930*/  SHF.R.S32.HI R129, RZ, 0x3, R128 ;  /* 0x00000003ff817819 */ /* 0x000fc40000011480 */
[----:B------:R-:W-:Y:S01]  /*1940*/  LOP3.LUT R130, R130, 0xfffffff8, RZ, 0xc0, !PT ;  /* 0xfffffff882827812 */ /* 0x000fe200078ec0ff */
[----:B------:R-:W-:Y:S01]  /*1950*/  IMAD.MOV.U32 R87, RZ, RZ, c[0x0][0x2b8] ;  /* 0x0000ae00ff577624 */ /* 0x000fe200078e00ff */
[----:B------:R-:W-:Y:S01]  /*1960*/  LOP3.LUT R128, R128, 0xfffffff8, RZ, 0xc0, !PT ;  /* 0xfffffff880807812 */ /* 0x000fe200078ec0ff */
[----:B------:R-:W-:Y:S01]  /*1970*/  IMAD.MOV.U32 R74, RZ, RZ, c[0x0][0x27c] ;  /* 0x00009f00ff4a7624 */ /* 0x000fe200078e00ff */
[----:B------:R-:W-:Y:S01]  /*1980*/  P2R R140, PR, RZ, 0x20 ;  /* 0x00000020ff8c7803 */ /* 0x000fe20000000000 */
[----:B------:R-:W-:Y:S01]  /*1990*/  IMAD.MOV.U32 R114, RZ, RZ, c[0x0][0x27c] ;  /* 0x00009f00ff727624 */ /* 0x000fe200078e00ff */
[----:B------:R-:W-:Y:S01]  /*19a0*/  P2R R141, PR, RZ, 0x40 ;  /* 0x00000040ff8d7803 */ /* 0x000fe20000000000 */
[C---:B------:R-:W-:Y:S01]  /*19b0*/  IMAD.SHL.U32 R91, R158.reuse, 0x40, RZ ;  /* 0x000000409e5b7824 */ /* 0x040fe200078e00ff */
[----:B------:R-:W-:Y:S01]  /*19c0*/  SHF.R.S32.HI R109, RZ, 0x1f, R130 ;  /* 0x0000001fff6d7819 */ /* 0x000fe20000011482 */
[C---:B------:R-:W-:Y:S01]  /*19d0*/  IMAD.SHL.U32 R101, R158.reuse, 0x80, RZ ;  /* 0x000000809e657824 */ /* 0x040fe200078e00ff */
[----:B------:R-:W-:Y:S01]  /*19e0*/  IADD3 R82, R147, UR6, RZ ;  /* 0x0000000693527c10 */ /* 0x000fe2000fffe0ff */
[C---:B------:R-:W-:Y:S01]  /*19f0*/  IMAD.SHL.U32 R105, R158.reuse, 0x20, RZ ;  /* 0x000000209e697824 */ /* 0x040fe200078e00ff */
[----:B------:R-:W-:Y:S01]  /*1a00*/  IADD3 R85, R153, UR28, RZ ;  /* 0x0000001c99557c10 */ /* 0x000fe2000fffe0ff */
[----:B------:R-:W-:Y:S01]  /*1a10*/  IMAD.WIDE.U32 R158, R158, 0x60, RZ ;  /* 0x000000609e9e7825 */ /* 0x000fe200078e00ff */
[----:B------:R-:W-:-:S02]  /*1a20*/  IADD3 R81, R145, UR28, RZ ;  /* 0x0000001c91517c10 */ /* 0x000fc4000fffe0ff */
[----:B------:R-:W-:Y:S01]  /*1a30*/  IADD3 R84, R151, UR29, RZ ;  /* 0x0000001d97547c10 */ /* 0x000fe2000fffe0ff */
[----:B------:R-:W-:Y:S01]  /*1a40*/  IMAD.SHL.U32 R114, R114, 0x2, RZ ;  /* 0x0000000272727824 */ /* 0x000fe200078e00ff */
[----:B------:R-:W-:Y:S01]  /*1a50*/  IADD3 R80, R143, UR29, RZ ;  /* 0x0000001d8f507c10 */ /* 0x000fe2000fffe0ff */
[----:B------:R-:W-:Y:S01]  /*1a60*/  IMAD.U32 R132, RZ, RZ, UR25 ;  /* 0x00000019ff847e24 */ /* 0x000fe2000f8e00ff */
[----:B------:R-:W-:Y:S01]  /*1a70*/  SHF.R.S32.HI R108, RZ, 0x1f, R128 ;  /* 0x0000001fff6c7819 */ /* 0x000fe20000011480 */
[----:B------:R-:W-:Y:S02]  /*1a80*/  IMAD R131, R131, 0x20, R138 ;  /* 0x0000002083837824 */ /* 0x000fe400078e028a */
[----:B------:R-:W-:Y:S02]  /*1a90*/  IMAD.SHL.U32 R113, R113, 0x2, RZ ;  /* 0x0000000271717824 */ /* 0x000fe400078e00ff */
[----:B------:R-:W-:Y:S02]  /*1aa0*/  IMAD.SHL.U32 R112, R112, 0x2, RZ ;  /* 0x0000000270707824 */ /* 0x000fe400078e00ff */
[----:B------:R-:W-:-:S02]  /*1ab0*/  IMAD.SHL.U32 R111, R111, 0x2, RZ ;  /* 0x000000026f6f7824 */ /* 0x000fc400078e00ff */
[----:B------:R-:W-:Y:S01]  /*1ac0*/  IMAD.SHL.U32 R110, R110, 0x2, RZ ;  /* 0x000000026e6e7824 */ /* 0x000fe200078e00ff */
[----:B--2---:R1:W2:Y:S02]  /*1ad0*/  @P4 R2UR UR30, R3 ;  /* 0x00000000031e43c2 */ /* 0x0042a400000e0000 */
[--C-:B-1----:R-:W-:Y:S01]  /*1ae0*/  @P1 IMAD.X R3, R98, 0x1, R7.reuse, P2 ;  /* 0x0000000162031824 */ /* 0x102fe200010e0607 */
[C---:B------:R-:W-:Y:S01]  /*1af0*/  @P1 LEA R4, P2, R5.reuse, c[0x0][0x220], 0x1 ;  /* 0x0000880005041a11 */ /* 0x040fe200078408ff */
[C---:B------:R-:W-:Y:S01]  /*1b00*/  @P0 IMAD.WIDE.U32 R6, R96.reuse, 0x60, R6 ;  /* 0x0000006060060825 */ /* 0x040fe200078e0006 */
[----:B--2---:R-:W-:Y:S01]  /*1b10*/  @UP0 USHF.R.S32.HI UR39, URZ, 0x1f, UR30 ;  /* 0x0000001f3f270899 */ /* 0x004fe2000801141e */
[-C--:B------:R-:W-:Y:S01]  /*1b20*/  SHF.L.U64.HI R96, R96, R92.reuse, c[0x0][0x23c] ;  /* 0x00008f0060607619 */ /* 0x080fe2000001025c */
[----:B------:R-:W-:Y:S01]  /*1b30*/  @UP0 UMOV UR38, UR30 ;  /* 0x0000001e00260c82 */ /* 0x000fe20008000000 */
[----:B------:R-:W-:Y:S01]  /*1b40*/  @P1 LEA.HI.X R5, R5, c[0x0][0x224], R3, 0x1, P2 ;  /* 0x0000890005051a11 */ /* 0x000fe200010f0c03 */
[----:B------:R-:W-:Y:S01]  /*1b50*/  @P0 IMAD.IADD R0, R7, 0x1, R0 ;  /* 0x0000000107000824 */ /* 0x000fe200078e0200 */
[----:B------:R-:W-:Y:S01]  /*1b60*/  @P0 LEA R8, P2, R6, c[0x0][0x220], 0x1 ;  /* 0x0000880006080a11 */ /* 0x000fe200078408ff */
[----:B------:R-:W-:Y:S01]  /*1b70*/  @!UP0 UMOV UR38, UR21 ;  /* 0x0000001500268c82 */ /* 0x000fe20008000000 */
[----:B------:R-:W-:Y:S01]  /*1b80*/  SHF.L.U64.HI R92, R156, R92, c[0x0][0x294] ;  /* 0x0000a5009c5c7619 */ /* 0x000fe2000001025c */
[----:B------:R3:W-:Y:S01]  /*1b90*/  @P1 LDGSTS.E.BYPASS.LTC128B.128 [R133+0xa100], [R4.64], !P6 ;  /* 0x0a10000004851fae */ /* 0x0007e2000f101d56 */
[----:B------:R-:W-:Y:S01]  /*1ba0*/  @P0 LEA.HI.X R9, R6, c[0x0][0x224], R0, 0x1, P2 ;  /* 0x0000890006090a11 */ /* 0x000fe200010f0c00 */
[----:B------:R-:W-:Y:S01]  /*1bb0*/  @!UP0 UMOV UR39, UR24 ;  /* 0x0000001800278c82 */ /* 0x000fe20008000000 */
[----:B------:R-:W-:Y:S01]  /*1bc0*/  IMAD.WIDE.U32 R156, R156, 0x60, RZ ;  /* 0x000000609c9c7825 */ /* 0x000fe200078e00ff */
[----:B------:R3:W-:Y:S01]  /*1bd0*/  @P1 LDGSTS.E.BYPASS.LTC128B.128 [R133+0xe100], [R4.64+0x80], !P5 ;  /* 0x0e10008004851fae */ /* 0x0007e2000e901d56 */
[----:B------:R-:W-:Y:S01]  /*1be0*/  UIMAD UR7, UR39, UR4, URZ ;  /* 0x00000004270772a4 */ /* 0x000fe2000f8e023f */
[----:B------:R-:W-:Y:S01]  /*1bf0*/  ISETP.NE.AND P1, PT, R87, 0x1, PT ;  /* 0x000000015700780c */ /* 0x000fe20003f25270 */
[----:B------:R-:W-:Y:S01]  /*1c00*/  UIMAD.WIDE.U32 UR26, UR38, UR4, URZ ;  /* 0x00000004261a72a5 */ /* 0x000fe2000f8e003f */
[----:B------:R1:W-:Y:S01]  /*1c10*/  @P0 LDGSTS.E.BYPASS.LTC128B.128 [R133+0xb100], [R8.64], !P6 ;  /* 0x0b10000008850fae */ /* 0x0003e2000f101d56 */
[----:B------:R-:W-:Y:S01]  /*1c20*/  UIMAD UR7, UR38, UR5, UR7 ;  /* 0x00000005260772a4 */ /* 0x000fe2000f8e0207 */
[----:B------:R-:W-:Y:S01]  /*1c30*/  IMAD.X R98, RZ, RZ, R98, P3 ;  /* 0x000000ffff627224 */ /* 0x000fe200018e0662 */
[----:B------:R-:W-:Y:S01]  /*1c40*/  ULDC UR4, c[0x0][0x284] ;  /* 0x0000a10000047ab9 */ /* 0x000fe20000000800 */
[----:B------:R1:W-:Y:S01]  /*1c50*/  @P0 LDGSTS.E.BYPASS.LTC128B.128 [R133+0xf100], [R8.64+0x80], !P5 ;  /* 0x0f10008008850fae */ /* 0x0003e2000e901d56 */
[----:B------:R-:W-:Y:S01]  /*1c60*/  UMOV UR5, 0x60 ;  /* 0x0000006000057882 */ /* 0x000fe20000000000 */
[----:B------:R-:W-:Y:S01]  /*1c70*/  ISETP.GE.AND P5, PT, R10, c[0x0][0x1d4], PT ;  /* 0x000075000a007a0c */ /* 0x000fe20003fa6270 */
[----:B------:R-:W-:Y:S01]  /*1c80*/  UIMAD UR19, UR5, UR19, URZ ;  /* 0x00000013051372a4 */ /* 0x000fe2000f8e023f */
[----:B------:R-:W0:Y:S01]  /*1c90*/  LDGDEPBAR ;  /* 0x00000000000079af */ /* 0x000e220000000000 */
[----:B------:R-:W-:-:S03]  /*1ca0*/  UIMAD UR4, UR5, UR4, URZ ;  /* 0x00000004050472a4 */ /* 0x000fc6000f8e023f */
[----:B------:R-:W-:Y:S01]  /*1cb0*/  BAR.SYNC.DEFER_BLOCKING 0x0 ;  /* 0x0000000000007b1d */ /* 0x000fe20000010000 */
[----:B------:R-:W-:Y:S01]  /*1cc0*/  IADD3 R95, R157, UR19, RZ ;  /* 0x000000139d5f7c10 */ /* 0x000fe2000fffe0ff */
[----:B------:R-:W-:Y:S01]  /*1cd0*/  UIADD3 UR7, UR27, UR7, URZ ;  /* 0x000000071b077290 */ /* 0x000fe2000fffe03f */
[----:B------:R-:W-:Y:S02]  /*1ce0*/  ISETP.GE.AND P0, PT, R74, 0x1, PT ;  /* 0x000000014a00780c */ /* 0x000fe40003f06270 */
[----:B------:R-:W-:Y:S01]  /*1cf0*/  IADD3 R94, R159, UR4, RZ ;  /* 0x000000049f5e7c10 */ /* 0x000fe2000fffe0ff */
[----:B------:R-:W-:Y:S01]  /*1d00*/  ULDC.U8 UR4, c[0x0][0x298] ;  /* 0x0000a60000047ab9 */ /* 0x000fe20000000000 */
[----:B-1-3--:R-:W-:Y:S02]  /*1d10*/  IADD3 R9, R12, 0x20, RZ ;  /* 0x000000200c097810 */ /* 0x00afe40007ffe0ff */
.L_x_2806:
        /* <DEDUP_REMOVED lines=39> */
[-C--:B------:R-:W-:Y:S01]  /*1f90*/  IMAD.WIDE.U32 R68, R101, R132.reuse, RZ ;  /* 0x0000008465447225 */ /* 0x080fe200078e00ff */
        /* <DEDUP_REMOVED lines=36> */
.L_x_2764:
[----:B------:R-:W-:Y:S05]  /*21e0*/  BSYNC B0 ;  /* 0x0000000000007941 */ /* 0x000fea0003800000 */
.L_x_2763:
        /* <DEDUP_REMOVED lines=39> */
.L_x_2766:
[----:B------:R-:W-:Y:S05]  /*2460*/  BSYNC B0 ;  /* 0x0000000000007941 */ /* 0x000fea0003800000 */
.L_x_2765:
        /* <DEDUP_REMOVED lines=40> */
.L_x_2768:
[----:B------:R-:W-:Y:S05]  /*26f0*/  BSYNC B0 ;  /* 0x0000000000007941 */ /* 0x000fea0003800000 */
.L_x_2767:
        /* <DEDUP_REMOVED lines=38> */
.L_x_2770:
[----:B------:R-:W-:Y:S05]  /*2960*/  BSYNC B0 ;  /* 0x0000000000007941 */ /* 0x000fea0003800000 */
.L_x_2769:
        /* <DEDUP_REMOVED lines=72> */
.L_x_2774:
[----:B------:R-:W-:Y:S05]  /*2df0*/  BSYNC B0 ;  /* 0x0000000000007941 */ /* 0x000fea0003800000 */
.L_x_2773:
        /* <DEDUP_REMOVED lines=57> */
.L_x_2772:
[----:B------:R-:W-:Y:S05]  /*3190*/  BSYNC B1 ;  /* 0x0000000000017941 */ /* 0x000fea0003800000 */
.L_x_2771:
        /* <DEDUP_REMOVED lines=60> */
.L_x_2778:
[----:B------:R-:W-:Y:S05]  /*3560*/  BSYNC B0 ;  /* 0x0000000000007941 */ /* 0x000fea0003800000 */
.L_x_2777:
        /* <DEDUP_REMOVED lines=57> */
.L_x_2776:
[----:B------:R-:W-:Y:S05]  /*3900*/  BSYNC B1 ;  /* 0x0000000000017941 */ /* 0x000fea0003800000 */
.L_x_2775:
        /* <DEDUP_REMOVED lines=60> */
.L_x_2782:
[----:B------:R-:W-:Y:S05]  /*3cd0*/  BSYNC B0 ;  /* 0x0000000000007941 */ /* 0x000fea0003800000 */
.L_x_2781:
        /* <DEDUP_REMOVED lines=57> */
.L_x_2780:
[----:B------:R-:W-:Y:S05]  /*4070*/  BSYNC B1 ;  /* 0x0000000000017941 */ /* 0x000fea0003800000 */
.L_x_2779:
        /* <DEDUP_REMOVED lines=59> */
.L_x_2785:
[----:B------:R-:W-:Y:S05]  /*4430*/  BSYNC B0 ;  /* 0x0000000000007941 */ /* 0x000fea0003800000 */
.L_x_2784:
        /* <DEDUP_REMOVED lines=58> */
.L_x_2762:
        /* <DEDUP_REMOVED lines=15> */
[----:B------:R-:W-:Y:S02]  /*48d0*/  BSSY B0, `(.L_x_2786) ;  /* 0x00000dc000007945 */ /* 0x000fe40003800000 */
[----:B------:R-:W-:Y:S04]  /*48e0*/  @!P4 IADD3 R2, P1, P0, R144, R68, R105 ;  /* 0x000000449002c210 */ /* 0x000fe8000783e069 */
[----:B------:R-:W-:Y:S01]  /*48f0*/  @!P4 IADD3.X R0, R81, R39, R104, P1, P0 ;  /* 0x000000275100c210 */ /* 0x000fe20000fe0468 */
[----:B------:R1:W3:Y:S01]  /*4900*/  SHFL.IDX PT, R170, R163, RZ, 0x181f ;  /* 0x00181fffa3aa7589 */ /* 0x0002e200000e0000 */
        /* <DEDUP_REMOVED lines=99> */
[----:B------:R-:W-:Y:S01]  /*4f40*/  LEA.HI R0, R0, R2, RZ, 0x4 ;  /* 0x0000000200007211 */ /* 0x000fe200078f20ff */
[----:B------:R-:W-:Y:S01]  /*4f50*/  @!P1 HADD2.F32 R44, -RZ, R44.H0_H0 ;  /* 0x2000002cff2c9230 */ /* 0x000fe20000004100 */
[----:B------:R-:W-:Y:S02]  /*4f60*/  @!P1 SHF.R.U64 R42, R36, 0x10, R37 ;  /* 0x00000010242a9819 */ /* 0x000fe40000001225 */
[----:B------:R-:W-:Y:S02]  /*4f70*/  LEA.HI.SX32 R0, R0, R129, 0x1c ;  /* 0x0000008100007211 */ /* 0x000fe400078fe2ff */
[----:B------:R-:W-:Y:S01]  /*4f80*/  MOV R45, R37 ;  /* 0x00000025002d7202 */ /* 0x000fe20000000f00 */
[----:B------:R-:W-:Y:S01]  /*4f90*/  @!P1 HADD2.F32 R42, -RZ, R42.H0_H0 ;  /* 0x2000002aff2a9230 */ /* 0x000fe20000004100 */
[----:B------:R-:W-:Y:S02]  /*4fa0*/  SHF.R.S32.HI R2, RZ, 0x1f, R0 ;  /* 0x0000001fff027819 */ /* 0x000fe40000011400 */
[----:B------:R-:W-:Y:S02]  /*4fb0*/  SHF.L.U32 R41, R0, 0x3, RZ ;  /* 0x0000000300297819 */ /* 0x000fe400000006ff */
[----:B------:R-:W-:Y:S02]  /*4fc0*/  LEA.HI R2, R2, R0, RZ, 0x3 ;  /* 0x0000000002027211 */ /* 0x000fe400078f18ff */
[C---:B------:R-:W-:Y:S02]  /*4fd0*/  ISETP.GE.AND P0, PT, R41.reuse, c[0x0][0x1d4], PT ;  /* 0x0000750029007a0c */ /* 0x040fe40003f06270 */
[----:B------:R-:W-:Y:S01]  /*4fe0*/  LOP3.LUT R0, R136, 0x38, R41, 0xf8, !PT ;  /* 0x0000003888007812 */ /* 0x000fe200078ef829 */
[----:B------:R-:W-:Y:S01]  /*4ff0*/  IMAD.SHL.U32 R2, R2, 0x400, RZ ;  /* 0x0000040002027824 */ /* 0x000fe200078e00ff */
[----:B------:R-:W-:Y:S02]  /*5000*/  @!P1 SHF.R.U32.HI R43, RZ, 0x10, R37 ;  /* 0x00000010ff2b9819 */ /* 0x000fe40000011625 */
[----:B------:R-:W-:Y:S02]  /*5010*/  LOP3.LUT R0, R0, R134, RZ, 0x3c, !PT ;  /* 0x0000008600007212 */ /* 0x000fe400078e3cff */
[----:B------:R-:W-:Y:S02]  /*5020*/  LOP3.LUT R2, R2, 0x7fffe000, RZ, 0xc0, !PT ;  /* 0x7fffe00002027812 */ /* 0x000fe400078ec0ff */
[----:B------:R-:W-:Y:S02]  /*5030*/  @!P1 SHF.R.U64 R46, R38, 0x10, R39 ;  /* 0x00000010262e9819 */ /* 0x000fe40000001227 */
[----:B------:R-:W-:Y:S01]  /*5040*/  IADD3 R0, R0, R2, R135 ;  /* 0x0000000200007210 */ /* 0x000fe20007ffe087 */
[----:B------:R-:W-:Y:S01]  /*5050*/  @!P0 IMAD.WIDE R170, R41, 0x2, R170 ;  /* 0x0000000229aa8825 */ /* 0x000fe200078e02aa */
[----:B------:R-:W-:Y:S01]  /*5060*/  MOV R48, R39 ;  /* 0x0000002700307202 */ /* 0x000fe20000000f00 */
[----:B------:R-:W-:Y:S01]  /*5070*/  @!P1 HADD2.F32 R46, -RZ, R46.H0_H0 ;  /* 0x2000002eff2e9230 */ /* 0x000fe20000004100 */
[----:B------:R-:W-:Y:S01]  /*5080*/  SHF.L.U32 R68, R0, 0x1, RZ ;  /* 0x0000000100447819 */ /* 0x000fe200000006ff */
[----:B------:R-:W-:Y:S01]  /*5090*/  IMAD.MOV.U32 R0, RZ, RZ, R4 ;  /* 0x000000ffff007224 */ /* 0x000fe200078e0004 */
[----:B------:R-:W-:Y:S01]  /*50a0*/  @!P1 SHF.R.U32.HI R50, RZ, 0x10, R39 ;  /* 0x00000010ff329819 */ /* 0x000fe20000011627 */
[----:B-1----:R-:W-:Y:S01]  /*50b0*/  @!P1 IMAD.MOV.U32 R37, RZ, RZ, R28 ;  /* 0x000000ffff259224 */ /* 0x002fe200078e001c */
[--C-:B------:R-:W-:Y:S01]  /*50c0*/  @!P1 SHF.R.U64 R2, R4, 0x10, R5.reuse ;  /* 0x0000001004029819 */ /* 0x100fe20000001205 */
[----:B------:R-:W-:Y:S01]  /*50d0*/  @!P1 HADD2.F32 R48, -RZ, R48.H0_H0 ;  /* 0x20000030ff309230 */ /* 0x000fe20000004100 */
[----:B------:R-:W1:Y:S01]  /*50e0*/  LDS.128 R68, [R68+0x8100] ;  /* 0x0081000044447984 */ /* 0x000e620000000c00 */
[----:B------:R-:W-:Y:S01]  /*50f0*/  @!P1 HADD2.F32 R36, -RZ, R0.H0_H0 ;  /* 0x20000000ff249230 */ /* 0x000fe20000004100 */
[----:B------:R-:W-:Y:S01]  /*5100*/  @!P1 SHF.R.U32.HI R4, RZ, 0x10, R5 ;  /* 0x00000010ff049819 */ /* 0x000fe20000011605 */
[--C-:B------:R-:W-:Y:S01]  /*5110*/  @!P1 HADD2.F32 R38, -RZ, R37.reuse.H0_H0 ;  /* 0x20000025ff269230 */ /* 0x100fe20000004100 */
[----:B------:R-:W-:Y:S01]  /*5120*/  MOV R3, R5 ;  /* 0x0000000500037202 */ /* 0x000fe20000000f00 */
[----:B------:R-:W-:Y:S01]  /*5130*/  IMAD.MOV.U32 R5, RZ, RZ, R6 ;  /* 0x000000ffff057224 */ /* 0x000fe200078e0006 */
[----:B------:R-:W-:Y:S01]  /*5140*/  @!P1 HADD2.F32 R37, -RZ, R37.H1_H1 ;  /* 0x30000025ff259230 */ /* 0x000fe20000004100 */
[--C-:B------:R-:W-:Y:S01]  /*5150*/  @!P1 SHF.R.U64 R6, R6, 0x10, R7.reuse ;  /* 0x0000001006069819 */ /* 0x100fe20000001207 */
[C---:B------:R-:W-:Y:S01]  /*5160*/  @!P1 FMUL.FTZ R0, R38.reuse, R36 ;  /* 0x0000002426009220 */ /* 0x040fe20000410000 */
[----:B------:R-:W-:Y:S01]  /*5170*/  @!P1 HADD2.F32 R2, -RZ, R2.H0_H0 ;  /* 0x20000002ff029230 */ /* 0x000fe20000004100 */
[----:B------:R-:W-:Y:S01]  /*5180*/  MOV R8, R7 ;  /* 0x0000000700087202 */ /* 0x000fe20000000f00 */
[----:B------:R-:W-:Y:S01]  /*5190*/  @!P1 HADD2.F32 R4, -RZ, R4.H0_H0 ;  /* 0x20000004ff049230 */ /* 0x000fe20000004100 */
[----:B------:R-:W-:Y:S01]  /*51a0*/  @!P1 SHF.R.U32.HI R7, RZ, 0x10, R7 ;  /* 0x00000010ff079819 */ /* 0x000fe20000011607 */
[----:B------:R-:W-:Y:S02]  /*51b0*/  @!P1 HADD2.F32 R6, -RZ, R6.H0_H0 ;  /* 0x20000006ff069230 */ /* 0x000fe40000004100 */
[----:B------:R-:W-:Y:S02]  /*51c0*/  @!P1 HADD2.F32 R50, -RZ, R50.H0_H0 ;  /* 0x20000032ff329230 */ /* 0x000fe40000004100 */
[----:B------:R-:W-:Y:S02]  /*51d0*/  @!P1 HADD2.F32 R3, -RZ, R3.H0_H0 ;  /* 0x20000003ff039230 */ /* 0x000fe40000004100 */
[----:B------:R-:W-:Y:S01]  /*51e0*/  @!P1 HADD2.F32 R5, -RZ, R5.H0_H0 ;  /* 0x20000005ff059230 */ /* 0x000fe20000004100 */
[----:B-1----:R-:W-:Y:S05]  /*51f0*/  @!P1 MOV R41, R68 ;  /* 0x0000004400299202 */ /* 0x002fea0000000f00 */
[--C-:B------:R-:W-:Y:S02]  /*5200*/  @!P1 HADD2.F32 R39, -RZ, R41.reuse.H0_H0 ;  /* 0x20000029ff279230 */ /* 0x100fe40000004100 */
[----:B------:R-:W-:Y:S03]  /*5210*/  @!P1 HADD2.F32 R41, -RZ, R41.H1_H1 ;  /* 0x30000029ff299230 */ /* 0x000fe60000004100 */
[----:B------:R-:W-:Y:S01]  /*5220*/  @!P1 FMUL.FTZ R165, R39, R36 ;  /* 0x0000002427a59220 */ /* 0x000fe20000410000 */
[----:B------:R-:W-:Y:S01]  /*5230*/  @!P1 MOV R36, R29 ;  /* 0x0000001d00249202 */ /* 0x000fe20000000f00 */
[----:B------:R-:W-:Y:S02]  /*5240*/  @!P1 FMUL.FTZ R166, R41, R2 ;  /* 0x0000000229a69220 */ /* 0x000fe40000410000 */
[----:B------:R-:W-:Y:S02]  /*5250*/  @!P1 FFMA.FTZ R165, R38, R40, -R165 ;  /* 0x0000002826a59223 */ /* 0x000fe400000108a5 */
[----:B------:R-:W-:Y:S02]  /*5260*/  @!P1 IMAD.MOV.U32 R38, RZ, RZ, R69 ;  /* 0x000000ffff269224 */ /* 0x000fe400078e0045 */
[----:B------:R-:W-:Y:S02]  /*5270*/  @!P1 FMUL.FTZ R2, R37, R2 ;  /* 0x0000000225029220 */ /* 0x000fe40000410000 */
[----:B------:R-:W-:Y:S01]  /*5280*/  @!P1 FFMA.FTZ R0, R39, R40, R0 ;  /* 0x0000002827009223 */ /* 0x000fe20000010000 */
[--C-:B------:R-:W-:Y:S01]  /*5290*/  @!P1 HADD2.F32 R39, -RZ, R38.reuse.H0_H0 ;  /* 0x20000026ff279230 */ /* 0x100fe20000004100 */
[-C--:B------:R-:W-:Y:S01]  /*52a0*/  @!P1 FFMA.FTZ R2, R41, R42.reuse, R2 ;  /* 0x0000002a29029223 */ /* 0x080fe20000010002 */
[----:B------:R-:W-:Y:S01]  /*52b0*/  @!P1 HADD2.F32 R41, -RZ, R38.H1_H1 ;  /* 0x30000026ff299230 */ /* 0x000fe20000004100 */
[----:B------:R-:W-:Y:S01]  /*52c0*/  @!P1 FFMA.FTZ R166, R37, R42, -R166 ;  /* 0x0000002a25a69223 */ /* 0x000fe200000108a6 */
[--C-:B------:R-:W-:Y:S01]  /*52d0*/  @!P1 HADD2.F32 R37, -RZ, R36.reuse.H0_H0 ;  /* 0x20000024ff259230 */ /* 0x100fe20000004100 */
[----:B------:R-:W-:Y:S01]  /*52e0*/  @!P1 IMAD.MOV.U32 R38, RZ, RZ, R70 ;  /* 0x000000ffff269224 */ /* 0x000fe200078e0046 */
[----:B------:R-:W-:Y:S01]  /*52f0*/  @!P1 HADD2.F32 R36, -RZ, R36.H1_H1 ;  /* 0x30000024ff249230 */ /* 0x000fe20000004100 */
[-C--:B------:R-:W-:Y:S01]  /*5300*/  @!P1 FMUL.FTZ R172, R41, R4.reuse ;  /* 0x0000000429ac9220 */ /* 0x080fe20000410000 */
[----:B------:R-:W-:Y:S01]  /*5310*/  @!P1 HADD2.F32 R42, -RZ, R43.H0_H0 ;  /* 0x2000002bff2a9230 */ /* 0x000fe20000004100 */
[----:B------:R-:W-:Y:S01]  /*5320*/  @!P1 FMUL.FTZ R167, R39, R3 ;  /* 0x0000000327a79220 */ /* 0x000fe20000410000 */
[----:B------:R-:W-:Y:S01]  /*5330*/  @!P1 F2FP.PACK_AB R165, R166, R165 ;  /* 0x000000a5a6a5923e */ /* 0x000fe200000000ff */
[----:B------:R-:W-:Y:S01]  /*5340*/  @!P1 FMUL.FTZ R4, R36, R4 ;  /* 0x0000000424049220 */ /* 0x000fe20000410000 */
[----:B------:R-:W-:Y:S01]  /*5350*/  @!P1 F2FP.PACK_AB R0, R2, R0 ;  /* 0x000000000200923e */ /* 0x000fe200000000ff */
[----:B------:R-:W-:Y:S01]  /*5360*/  @!P1 FFMA.FTZ R172, R36, R42, -R172 ;  /* 0x0000002a24ac9223 */ /* 0x000fe200000108ac */
[----:B------:R-:W-:Y:S01]  /*5370*/  @!P1 MOV R36, R30 ;  /* 0x0000001e00249202 */ /* 0x000fe20000000f00 */
[C---:B------:R-:W-:Y:S01]  /*5380*/  @!P1 FMUL.FTZ R3, R37.reuse, R3 ;  /* 0x0000000325039220 */ /* 0x040fe20000410000 */
[----:B------:R-:W-:Y:S01]  /*5390*/  @!P1 HADD2.F32 R40, -RZ, R45.H0_H0 ;  /* 0x2000002dff289230 */ /* 0x000fe20000004100 */
[----:B------:R-:W-:Y:S01]  /*53a0*/  @!P1 MOV R28, R165 ;  /* 0x000000a5001c9202 */ /* 0x000fe20000000f00 */
[--C-:B------:R-:W-:Y:S01]  /*53b0*/  @!P1 HADD2.F32 R45, -RZ, R38.reuse.H1_H1 ;  /* 0x30000026ff2d9230 */ /* 0x100fe20000004100 */
[----:B------:R-:W-:Y:S01]  /*53c0*/  @!P1 MOV R68, R0 ;  /* 0x0000000000449202 */ /* 0x000fe20000000f00 */
[----:B------:R-:W-:Y:S01]  /*53d0*/  @!P1 HADD2.F32 R43, -RZ, R38.H0_H0 ;  /* 0x20000026ff2b9230 */ /* 0x000fe20000004100 */
[----:B------:R-:W-:Y:S01]  /*53e0*/  @!P1 FFMA.FTZ R167, R37, R40, -R167 ;  /* 0x0000002825a79223 */ /* 0x000fe200000108a7 */
[--C-:B------:R-:W-:Y:S01]  /*53f0*/  @!P1 HADD2.F32 R37, -RZ, R36.reuse.H0_H0 ;  /* 0x20000024ff259230 */ /* 0x100fe20000004100 */
[-C--:B------:R-:W-:Y:S01]  /*5400*/  @!P1 FMUL.FTZ R174, R45, R6.reuse ;  /* 0x000000062dae9220 */ /* 0x080fe20000410000 */
[----:B------:R-:W-:Y:S01]  /*5410*/  @!P1 HADD2.F32 R36, -RZ, R36.H1_H1 ;  /* 0x30000024ff249230 */ /* 0x000fe20000004100 */
[----:B------:R-:W-:Y:S01]  /*5420*/  @!P1 FMUL.FTZ R173, R43, R5 ;  /* 0x000000052bad9220 */ /* 0x000fe20000410000 */
[----:B------:R-:W-:Y:S01]  /*5430*/  @!P1 MOV R38, R71 ;  /* 0x0000004700269202 */ /* 0x000fe20000000f00 */
[C---:B------:R-:W-:Y:S01]  /*5440*/  @!P1 FMUL.FTZ R5, R37.reuse, R5 ;  /* 0x0000000525059220 */ /* 0x040fe20000410000 */
[----:B------:R-:W-:Y:S01]  /*5450*/  @!P1 F2FP.PACK_AB R167, R172, R167 ;  /* 0x000000a7aca7923e */ /* 0x000fe200000000ff */
[C---:B------:R-:W-:Y:S02]  /*5460*/  @!P1 FMUL.FTZ R6, R36.reuse, R6 ;  /* 0x0000000624069220 */ /* 0x040fe40000410000 */
[----:B------:R-:W-:Y:S01]  /*5470*/  @!P1 FFMA.FTZ R174, R36, R46, -R174 ;  /* 0x0000002e24ae9223 */ /* 0x000fe200000108ae */
[----:B------:R-:W-:Y:S01]  /*5480*/  @!P1 MOV R29, R167 ;  /* 0x000000a7001d9202 */ /* 0x000fe20000000f00 */
        /* <DEDUP_REMOVED lines=11> */
[----:B------:R-:W-:Y:S01]  /*5540*/  @!P1 HADD2.F32 R36, -RZ, R36.H1_H1 ;  /* 0x30000024ff249230 */ /* 0x000fe20000004100 */
[----:B------:R-:W-:Y:S01]  /*5550*/  @!P1 FMUL.FTZ R175, R49, R8 ;  /* 0x0000000831af9220 */ /* 0x000fe20000410000 */
[----:B------:R-:W-:Y:S01]  /*5560*/  @!P1 F2FP.PACK_AB R173, R174, R173 ;  /* 0x000000adaead923e */ /* 0x000fe200000000ff */
[----:B------:R-:W-:Y:S01]  /*5570*/  @!P1 FFMA.FTZ R176, R38, R48, -R176 ;  /* 0x0000003026b09223 */ /* 0x000fe200000108b0 */
[----:B------:R-:W-:Y:S01]  /*5580*/  @!P1 F2FP.PACK_AB R3, R4, R3 ;  /* 0x000000030403923e */ /* 0x000fe200000000ff */
[----:B------:R-:W-:Y:S02]  /*5590*/  @!P1 FFMA.FTZ R175, R36, R50, -R175 ;  /* 0x0000003224af9223 */ /* 0x000fe400000108af */
[----:B------:R-:W-:Y:S02]  /*55a0*/  @!P1 FMUL.FTZ R7, R38, R37 ;  /* 0x0000002526079220 */ /* 0x000fe40000410000 */
[----:B------:R-:W-:Y:S01]  /*55b0*/  @!P1 FFMA.FTZ R6, R45, R46, R6 ;  /* 0x0000002e2d069223 */ /* 0x000fe20000010006 */
[----:B------:R-:W-:Y:S01]  /*55c0*/  @!P1 F2FP.PACK_AB R175, R175, R176 ;  /* 0x000000b0afaf923e */ /* 0x000fe200000000ff */
[----:B------:R-:W-:Y:S02]  /*55d0*/  @!P1 FMUL.FTZ R8, R36, R8 ;  /* 0x0000000824089220 */ /* 0x000fe40000410000 */
[----:B------:R-:W-:Y:S01]  /*55e0*/  @!P1 FFMA.FTZ R7, R47, R48, R7 ;  /* 0x000000302f079223 */ /* 0x000fe20000010007 */
[----:B------:R-:W-:Y:S01]  /*55f0*/  @!P1 MOV R31, R175 ;  /* 0x000000af001f9202 */ /* 0x000fe20000000f00 */
        /* <DEDUP_REMOVED lines=9> */
.L_x_2787:
[----:B------:R-:W-:Y:S05]  /*5690*/  BSYNC B0 ;  /* 0x0000000000007941 */ /* 0x000fea0003800000 */
.L_x_2786:
        /* <DEDUP_REMOVED lines=8> */
[----:B------:R-:W-:Y:S01]  /*5720*/  @!P1 HADD2.F32 R42, -RZ, R63.H1_H1 ;  /* 0x3000003fff2a9230 */ /* 0x000fe20000004100 */
[----:B------:R-:W-:Y:S02]  /*5730*/  SHF.R.S32.HI R0, RZ, 0x1f, R2 ;  /* 0x0000001fff007819 */ /* 0x000fe40000011402 */
[----:B---3--:R-:W-:Y:S02]  /*5740*/  LEA.HI.X R49, R128, R39, R108, 0x1, P0 ;  /* 0x0000002780317211 */ /* 0x008fe400000f0c6c */
[----:B------:R-:W-:Y:S02]  /*5750*/  LEA.HI R0, R0, R2, RZ, 0x4 ;  /* 0x0000000200007211 */ /* 0x000fe400078f20ff */
[--C-:B------:R-:W-:Y:S02]  /*5760*/  @!P1 SHF.R.U64 R37, R64, 0x10, R65.reuse ;  /* 0x0000001040259819 */ /* 0x100fe40000001241 */
[----:B------:R-:W-:Y:S02]  /*5770*/  LEA.HI.SX32 R3, R0, R129, 0x1c ;  /* 0x0000008100037211 */ /* 0x000fe400078fe2ff */
[----:B------:R-:W-:Y:S02]  /*5780*/  @!P1 SHF.R.U32.HI R36, RZ, 0x10, R65 ;  /* 0x00000010ff249819 */ /* 0x000fe40000011641 */
[----:B------:R-:W-:Y:S02]  /*5790*/  SHF.R.S32.HI R0, RZ, 0x1f, R3 ;  /* 0x0000001fff007819 */ /* 0x000fe40000011403 */
[----:B------:R-:W-:Y:S01]  /*57a0*/  SHF.L.U32 R2, R3, 0x3, RZ ;  /* 0x0000000303027819 */ /* 0x000fe200000006ff */
[----:B------:R-:W-:Y:S01]  /*57b0*/  @!P1 HADD2.F32 R36, -RZ, R36.H0_H0 ;  /* 0x20000024ff249230 */ /* 0x000fe20000004100 */
[----:B------:R-:W-:Y:S02]  /*57c0*/  LEA.HI R0, R0, R3, RZ, 0x3 ;  /* 0x0000000300007211 */ /* 0x000fe400078f18ff */
[----:B------:R-:W-:Y:S02]  /*57d0*/  ISETP.GE.AND P0, PT, R2, c[0x0][0x1d4], PT ;  /* 0x0000750002007a0c */ /* 0x000fe40003f06270 */
[--C-:B------:R-:W-:Y:S01]  /*57e0*/  @!P1 SHF.R.U64 R5, R34, 0x10, R35.reuse ;  /* 0x0000001022059819 */ /* 0x100fe20000001223 */
[----:B------:R-:W-:Y:S01]  /*57f0*/  IMAD.SHL.U32 R0, R0, 0x400, RZ ;  /* 0x0000040000007824 */ /* 0x000fe200078e00ff */
[----:B------:R-:W-:Y:S02]  /*5800*/  LOP3.LUT R3, R126, 0x38, R2, 0xf8, !PT ;  /* 0x000000387e037812 */ /* 0x000fe400078ef802 */
[----:B------:R-:W-:Y:S01]  /*5810*/  @!P1 SHF.R.U32.HI R6, RZ, 0x10, R35 ;  /* 0x00000010ff069819 */ /* 0x000fe20000011623 */
[----:B------:R-:W-:Y:S01]  /*5820*/  @!P1 HADD2.F32 R35, -RZ, R37.H0_H0 ;  /* 0x20000025ff239230 */ /* 0x000fe20000004100 */
[----:B------:R-:W-:Y:S02]  /*5830*/  LOP3.LUT R3, R3, R124, RZ, 0x3c, !PT ;  /* 0x0000007c03037212 */ /* 0x000fe400078e3cff */
[----:B------:R-:W-:Y:S02]  /*5840*/  LOP3.LUT R0, R0, 0x7fffe000, RZ, 0xc0, !PT ;  /* 0x7fffe00000007812 */ /* 0x000fe400078ec0ff */
[----:B------:R-:W-:Y:S01]  /*5850*/  @!P1 SHF.R.U32.HI R44, RZ, 0x10, R67 ;  /* 0x00000010ff2c9819 */ /* 0x000fe20000011643 */
[----:B------:R-:W-:Y:S01]  /*5860*/  @!P0 IMAD.WIDE R64, R2, 0x2, R38 ;  /* 0x0000000202408825 */ /* 0x000fe200078e0226 */
[----:B------:R-:W-:Y:S01]  /*5870*/  IADD3 R0, R3, R0, R125 ;  /* 0x0000000003007210 */ /* 0x000fe20007ffe07d */
[----:B------:R-:W-:Y:S01]  /*5880*/  @!P1 HADD2.F32 R2, -RZ, R27.H1_H1 ;  /* 0x3000001bff029230 */ /* 0x000fe20000004100 */
[--C-:B------:R-:W-:Y:S01]  /*5890*/  @!P1 SHF.R.U32.HI R3, RZ, 0x10, R33.reuse ;  /* 0x00000010ff039819 */ /* 0x100fe20000011621 */
[----:B------:R-:W-:Y:S01]  /*58a0*/  @!P1 HADD2.F32 R44, -RZ, R44.H0_H0 ;  /* 0x2000002cff2c9230 */ /* 0x000fe20000004100 */
[----:B------:R-:W-:Y:S01]  /*58b0*/  SHF.L.U32 R68, R0, 0x1, RZ ;  /* 0x0000000100447819 */ /* 0x000fe200000006ff */
[----:B-1----:R-:W-:Y:S01]  /*58c0*/  @!P1 IMAD.MOV.U32 R7, RZ, RZ, R28 ;  /* 0x000000ffff079224 */ /* 0x002fe200078e001c */
[----:B------:R-:W-:Y:S01]  /*58d0*/  @!P1 SHF.R.U64 R0, R32, 0x10, R33 ;  /* 0x0000001020009819 */ /* 0x000fe20000001221 */
[----:B------:R-:W-:Y:S01]  /*58e0*/  @!P1 HADD2.F32 R33, -RZ, R72.H1_H1 ;  /* 0x30000048ff219230 */ /* 0x000fe20000004100 */
[----:B------:R-:W-:Y:S01]  /*58f0*/  @!P1 SHF.R.U64 R40, R66, 0x10, R67 ;  /* 0x0000001042289819 */ /* 0x000fe20000001243 */
[----:B------:R-:W-:Y:S01]  /*5900*/  @!P1 HADD2.F32 R38, -RZ, R63.H0_H0 ;  /* 0x2000003fff269230 */ /* 0x000fe20000004100 */
[----:B------:R-:W1:Y:S01]  /*5910*/  LDS.128 R68, [R68+0x8100] ;  /* 0x0081000044447984 */ /* 0x000e620000000c00 */
[--C-:B------:R-:W-:Y:S02]  /*5920*/  @!P1 HADD2.F32 R4, -RZ, R7.reuse.H0_H0 ;  /* 0x20000007ff049230 */ /* 0x100fe40000004100 */
[----:B------:R-:W-:Y:S02]  /*5930*/  @!P1 HADD2.F32 R8, -RZ, R0.H0_H0 ;  /* 0x20000000ff089230 */ /* 0x000fe40000004100 */
[----:B------:R-:W-:Y:S01]  /*5940*/  @!P1 HADD2.F32 R7, -RZ, R7.H1_H1 ;  /* 0x30000007ff079230 */ /* 0x000fe20000004100 */
[----:B------:R-:W-:Y:S01]  /*5950*/  @!P1 FMUL.FTZ R0, R4, R2 ;  /* 0x0000000204009220 */ /* 0x000fe20000410000 */
[----:B------:R-:W-:Y:S01]  /*5960*/  @!P1 HADD2.F32 R40, -RZ, R40.H0_H0 ;  /* 0x20000028ff289230 */ /* 0x000fe20000004100 */
[----:B-1----:R-:W-:Y:S01]  /*5970*/  @!P1 IMAD.MOV.U32 R37, RZ, RZ, R71 ;  /* 0x000000ffff259224 */ /* 0x002fe200078e0047 */
[----:B------:R-:W-:Y:S04]  /*5980*/  @!P1 MOV R34, R68 ;  /* 0x0000004400229202 */ /* 0x000fe80000000f00 */
[--C-:B------:R-:W-:Y:S02]  /*5990*/  @!P1 HADD2.F32 R41, -RZ, R37.reuse.H0_H0 ;  /* 0x20000025ff299230 */ /* 0x100fe40000004100 */
[--C-:B------:R-:W-:Y:S02]  /*59a0*/  @!P1 HADD2.F32 R32, -RZ, R34.reuse.H0_H0 ;  /* 0x20000022ff209230 */ /* 0x100fe40000004100 */
[----:B------:R-:W-:Y:S02]  /*59b0*/  @!P1 HADD2.F32 R34, -RZ, R34.H1_H1 ;  /* 0x30000022ff229230 */ /* 0x000fe40000004100 */
[----:B------:R-:W-:Y:S01]  /*59c0*/  @!P1 HADD2.F32 R43, -RZ, R37.H1_H1 ;  /* 0x30000025ff2b9230 */ /* 0x000fe20000004100 */
[----:B------:R-:W-:Y:S02]  /*59d0*/  @!P1 FMUL.FTZ R45, R32, R2 ;  /* 0x00000002202d9220 */ /* 0x000fe40000410000 */
[-C--:B------:R-:W-:Y:S02]  /*59e0*/  @!P1 FMUL.FTZ R46, R34, R8.reuse ;  /* 0x00000008222e9220 */ /* 0x080fe40000410000 */
[----:B------:R-:W-:Y:S02]  /*59f0*/  @!P1 FFMA.FTZ R0, R32, R33, R0 ;  /* 0x0000002120009223 */ /* 0x000fe40000010000 */
[----:B------:R-:W-:Y:S02]  /*5a00*/  @!P1 IMAD.MOV.U32 R32, RZ, RZ, R69 ;  /* 0x000000ffff209224 */ /* 0x000fe400078e0045 */
[C---:B------:R-:W-:Y:S01]  /*5a10*/  @!P1 FMUL.FTZ R2, R7.reuse, R8 ;  /* 0x0000000807029220 */ /* 0x040fe20000410000 */
[----:B------:R-:W-:Y:S01]  /*5a20*/  @!P1 HADD2.F32 R8, -RZ, R27.H0_H0 ;  /* 0x2000001bff089230 */ /* 0x000fe20000004100 */
[----:B------:R-:W-:Y:S01]  /*5a30*/  @!P1 FFMA.FTZ R46, R7, R35, -R46 ;  /* 0x00000023072e9223 */ /* 0x000fe2000001082e */
[----:B------:R-:W-:Y:S01]  /*5a40*/  @!P1 MOV R7, R29 ;  /* 0x0000001d00079202 */ /* 0x000fe20000000f00 */
[----:B------:R-:W-:Y:S01]  /*5a50*/  @!P1 FFMA.FTZ R45, R4, R33, -R45 ;  /* 0x00000021042d9223 */ /* 0x000fe2000001082d */
[--C-:B------:R-:W-:Y:S01]  /*5a60*/  @!P1 HADD2.F32 R33, -RZ, R32.reuse.H0_H0 ;  /* 0x20000020ff219230 */ /* 0x100fe20000004100 */
[----:B------:R-:W-:Y:S01]  /*5a70*/  @!P1 FFMA.FTZ R2, R34, R35, R2 ;  /* 0x0000002322029223 */ /* 0x000fe20000010002 */
[----:B------:R-:W-:Y:S01]  /*5a80*/  @!P1 HADD2.F32 R35, -RZ, R32.H1_H1 ;  /* 0x30000020ff239230 */ /* 0x000fe20000004100 */
[----:B------:R-:W-:Y:S01]  /*5a90*/  @!P1 MOV R32, R31 ;  /* 0x0000001f00209202 */ /* 0x000fe20000000f00 */
        /* <DEDUP_REMOVED lines=58> */
.L_x_2789:
[----:B------:R-:W-:Y:S05]  /*5e40*/  BSYNC B0 ;  /* 0x0000000000007941 */ /* 0x000fea0003800000 */
.L_x_2788:
[----:B-1----:R1:W2:Y:S01]  /*5e50*/  SHFL.IDX PT, R49, R162, 0x2, 0x181f ;  /* 0x00581f00a2317f89 */ /* 0x0022a200000e0000 */
[----:B------:R-:W-:Y:S01]  /*5e60*/  ISETP.GE.OR P0, PT, R123, R75, P5 ;  /* 0x0000004b7b00720c */ /* 0x000fe20002f06670 */
[----:B------:R-:W-:Y:S02]  /*5e70*/  BSSY B0, `(.L_x_2790) ;  /* 0x0000078000007945 */ /* 0x000fe40003800000 */
[----:B------:R1:W4:Y:S10]  /*5e80*/  SHFL.IDX PT, R48, R163, 0x2, 0x181f ;  /* 0x00581f00a3307f89 */ /* 0x00033400000e0000 */
[----:B------:R-:W-:-:S05]  /*5e90*/  @P0 BRA `(.L_x_2791) ;  /* 0x0000075000000947 */ /* 0x000fca0003800000 */
[----:B------:R-:W-:Y:S01]  /*5ea0*/  SEL R2, R114, R164, !P6 ;  /* 0x000000a472027207 */ /* 0x000fe20007000000 */
[----:B------:R-:W5:Y:S01]  /*5eb0*/  LDS.128 R28, [R111+0x8100] ;  /* 0x008100006f1c7984 */ /* 0x000f620000000c00 */
[C---:B----4-:R-:W-:Y:S01]  /*5ec0*/  LEA R44, P0, R128.reuse, R48, 0x1 ;  /* 0x00000030802c7211 */ /* 0x050fe200078008ff */
[--C-:B------:R-:W-:Y:S01]  /*5ed0*/  @!P1 HADD2.F32 R36, -RZ, R61.reuse.H1_H1 ;  /* 0x3000003dff249230 */ /* 0x100fe20000004100 */
[----:B------:R-:W-:Y:S01]  /*5ee0*/  SHF.R.S32.HI R0, RZ, 0x1f, R2 ;  /* 0x0000001fff007819 */ /* 0x000fe20000011402 */
[----:B------:R-:W-:Y:S01]  /*5ef0*/  @!P1 HADD2.F32 R32, -RZ, R61.H0_H0 ;  /* 0x2000003dff209230 */ /* 0x000fe20000004100 */
        /* <DEDUP_REMOVED lines=9> */
[----:B------:R-:W-:Y:S01]  /*5f90*/  LOP3.LUT R3, R122, 0x38, R2, 0xf8, !PT ;  /* 0x000000387a037812 */ /* 0x000fe200078ef802 */
[----:B------:R-:W-:Y:S01]  /*5fa0*/  IMAD.SHL.U32 R0, R0, 0x400, RZ ;  /* 0x0000040000007824 */ /* 0x000fe200078e00ff */
[----:B------:R-:W-:Y:S01]  /*5fb0*/  @!P1 SHF.R.U32.HI R6, RZ, 0x10, R23 ;  /* 0x00000010ff069819 */ /* 0x000fe20000011617 */
[----:B------:R-:W-:Y:S01]  /*5fc0*/  @!P1 HADD2.F32 R23, -RZ, R26.H0_H0 ;  /* 0x2000001aff179230 */ /* 0x000fe20000004100 */
[----:B------:R-:W-:Y:S02]  /*5fd0*/  LOP3.LUT R3, R3, R120, RZ, 0x3c, !PT ;  /* 0x0000007803037212 */ /* 0x000fe400078e3cff */
[----:B------:R-:W-:Y:S02]  /*5fe0*/  LOP3.LUT R0, R0, 0x7fffe000, RZ, 0xc0, !PT ;  /* 0x7fffe00000007812 */ /* 0x000fe400078ec0ff */
[----:B------:R-:W-:Y:S02]  /*5ff0*/  @!P1 SHF.R.U32.HI R27, RZ, 0x10, R57 ;  /* 0x00000010ff1b9819 */ /* 0x000fe40000011639 */
[----:B------:R-:W-:Y:S01]  /*6000*/  IADD3 R0, R3, R0, R121 ;  /* 0x0000000003007210 */ /* 0x000fe20007ffe079 */
[----:B------:R-:W-:Y:S01]  /*6010*/  @!P0 IMAD.WIDE R48, R2, 0x2, R48 ;  /* 0x0000000202308825 */ /* 0x000fe200078e0230 */
[--C-:B------:R-:W-:Y:S01]  /*6020*/  @!P1 SHF.R.U32.HI R3, RZ, 0x10, R21.reuse ;  /* 0x00000010ff039819 */ /* 0x100fe20000011615 */
[----:B------:R-:W-:Y:S01]  /*6030*/  @!P1 HADD2.F32 R2, -RZ, R25.H1_H1 ;  /* 0x30000019ff029230 */ /* 0x000fe20000004100 */
[----:B------:R-:W-:Y:S01]  /*6040*/  SHF.L.U32 R40, R0, 0x1, RZ ;  /* 0x0000000100287819 */ /* 0x000fe200000006ff */
[----:B------:R-:W-:Y:S01]  /*6050*/  @!P1 HADD2.F32 R27, -RZ, R27.H0_H0 ;  /* 0x2000001bff1b9230 */ /* 0x000fe20000004100 */
[----:B------:R-:W-:Y:S01]  /*6060*/  @!P1 SHF.R.U64 R0, R20, 0x10, R21 ;  /* 0x0000001014009819 */ /* 0x000fe20000001215 */
[----:B-----5:R-:W-:Y:S01]  /*6070*/  @!P1 IMAD.MOV.U32 R7, RZ, RZ, R28 ;  /* 0x000000ffff079224 */ /* 0x020fe200078e001c */
[----:B------:R-:W-:Y:S01]  /*6080*/  @!P1 HADD2.F32 R21, -RZ, R62.H1_H1 ;  /* 0x3000003eff159230 */ /* 0x000fe20000004100 */
[--C-:B------:R-:W-:Y:S01]  /*6090*/  @!P1 SHF.R.U32.HI R38, RZ, 0x10, R59.reuse ;  /* 0x00000010ff269819 */ /* 0x100fe2000001163b */
[----:B------:R-:W2:Y:S01]  /*60a0*/  LDS.128 R40, [R40+0x8100] ;  /* 0x0081000028287984 */ /* 0x000ea20000000c00 */
[----:B------:R-:W-:Y:S01]  /*60b0*/  @!P1 HADD2.F32 R8, -RZ, R0.H0_H0 ;  /* 0x20000000ff089230 */ /* 0x000fe20000004100 */
[----:B------:R-:W-:Y:S01]  /*60c0*/  @!P1 SHF.R.U64 R34, R58, 0x10, R59 ;  /* 0x000000103a229819 */ /* 0x000fe2000000123b */
[--C-:B------:R-:W-:Y:S02]  /*60d0*/  @!P1 HADD2.F32 R4, -RZ, R7.reuse.H0_H0 ;  /* 0x20000007ff049230 */ /* 0x100fe40000004100 */
[----:B------:R-:W-:Y:S02]  /*60e0*/  @!P1 HADD2.F32 R7, -RZ, R7.H1_H1 ;  /* 0x30000007ff079230 */ /* 0x000fe40000004100 */
[----:B------:R-:W-:Y:S01]  /*60f0*/  @!P1 HADD2.F32 R38, -RZ, R38.H0_H0 ;  /* 0x20000026ff269230 */ /* 0x000fe20000004100 */
[----:B------:R-:W-:Y:S01]  /*6100*/  @!P1 FMUL.FTZ R0, R4, R2 ;  /* 0x0000000204009220 */ /* 0x000fe20000410000 */
[----:B------:R-:W-:Y:S01]  /*6110*/  @!P1 HADD2.F32 R34, -RZ, R34.H0_H0 ;  /* 0x20000022ff229230 */ /* 0x000fe20000004100 */
[----:B--2---:R-:W-:Y:S05]  /*6120*/  @!P1 MOV R22, R40 ;  /* 0x0000002800169202 */ /* 0x004fea0000000f00 */
[--C-:B------:R-:W-:Y:S02]  /*6130*/  @!P1 HADD2.F32 R20, -RZ, R22.reuse.H0_H0 ;  /* 0x20000016ff149230 */ /* 0x100fe40000004100 */
[----:B------:R-:W-:Y:S03]  /*6140*/  @!P1 HADD2.F32 R22, -RZ, R22.H1_H1 ;  /* 0x30000016ff169230 */ /* 0x000fe60000004100 */
[----:B---3--:R-:W-:Y:S02]  /*6150*/  @!P1 FMUL.FTZ R39, R20, R2 ;  /* 0x0000000214279220 */ /* 0x008fe40000410000 */
[-C--:B------:R-:W-:Y:S02]  /*6160*/  @!P1 FMUL.FTZ R46, R22, R8.reuse ;  /* 0x00000008162e9220 */ /* 0x080fe40000410000 */
        /* <DEDUP_REMOVED lines=72> */
.L_x_2791:
[----:B------:R-:W-:Y:S05]  /*65f0*/  BSYNC B0 ;  /* 0x0000000000007941 */ /* 0x000fea0003800000 */
.L_x_2790:
[----:B--2---:R2:W1:Y:S01]  /*6600*/  SHFL.IDX PT, R45, R162, 0x3, 0x181f ;  /* 0x00781f00a22d7f89 */ /* 0x00446200000e0000 */
[----:B------:R-:W-:Y:S03]  /*6610*/  ISETP.GE.OR P0, PT, R119, R75, P5 ;  /* 0x0000004b7700720c */ /* 0x000fe60002f06670 */
[----:B------:R2:W4:Y:S10]  /*6620*/  SHFL.IDX PT, R44, R163, 0x3, 0x181f ;  /* 0x00781f00a32c7f89 */ /* 0x00053400000e0000 */
[----:B------:R-:W-:-:S05]  /*6630*/  @P0 BRA `(.L_x_2783) ;  /* 0x00000ba000000947 */ /* 0x000fca0003800000 */
[----:B------:R-:W-:Y:S01]  /*6640*/  SEL R164, R114, R164, !P6 ;  /* 0x000000a472a47207 */ /* 0x000fe20007000000 */
[----:B------:R-:W5:Y:S01]  /*6650*/  LDS.128 R20, [R110+0x8100] ;  /* 0x008100006e147984 */ /* 0x000f620000000c00 */
[--C-:B------:R-:W-:Y:S01]  /*6660*/  @!P1 HADD2.F32 R3, -RZ, R15.reuse.H1_H1 ;  /* 0x3000000fff039230 */ /* 0x100fe20000004100 */
[C---:B----4-:R-:W-:Y:S01]  /*6670*/  LEA R48, P0, R128.reuse, R44, 0x1 ;  /* 0x0000002c80307211 */ /* 0x050fe200078008ff */
[--C-:B------:R-:W-:Y:S01]  /*6680*/  @!P1 HADD2.F32 R27, -RZ, R60.reuse.H1_H1 ;  /* 0x3000003cff1b9230 */ /* 0x100fe20000004100 */
[----:B------:R-:W-:Y:S01]  /*6690*/  SHF.R.S32.HI R0, RZ, 0x1f, R164 ;  /* 0x0000001fff007819 */ /* 0x000fe200000114a4 */
[----:B------:R-:W-:Y:S01]  /*66a0*/  @!P1 HADD2.F32 R8, -RZ, R15.H0_H0 ;  /* 0x2000000fff089230 */ /* 0x000fe20000004100 */
[----:B-1----:R-:W-:Y:S01]  /*66b0*/  LEA.HI.X R49, R128, R45, R108, 0x1, P0 ;  /* 0x0000002d80317211 */ /* 0x002fe200000f0c6c */
[--C-:B------:R-:W-:Y:S01]  /*66c0*/  @!P1 HADD2.F32 R35, -RZ, R51.reuse.H1_H1 ;  /* 0x30000033ff239230 */ /* 0x100fe20000004100 */
[----:B------:R-:W-:Y:S01]  /*66d0*/  LEA.HI R0, R0, R164, RZ, 0x4 ;  /* 0x000000a400007211 */ /* 0x000fe200078f20ff */
[----:B------:R-:W-:Y:S01]  /*66e0*/  @!P1 HADD2.F32 R31, -RZ, R51.H0_H0 ;  /* 0x20000033ff1f9230 */ /* 0x000fe20000004100 */
[--C-:B------:R-:W-:Y:S02]  /*66f0*/  @!P1 SHF.R.U32.HI R5, RZ, 0x10, R19.reuse ;  /* 0x00000010ff059819 */ /* 0x100fe40000011613 */
[----:B------:R-:W-:Y:S02]  /*6700*/  LEA.HI.SX32 R2, R0, R129, 0x1c ;  /* 0x0000008100027211 */ /* 0x000fe400078fe2ff */
[----:B------:R-:W-:Y:S01]  /*6710*/  @!P1 SHF.R.U64 R6, R18, 0x10, R19 ;  /* 0x0000001012069819 */ /* 0x000fe20000001213 */
[----:B------:R-:W-:Y:S01]  /*6720*/  @!P1 HADD2.F32 R19, -RZ, R60.H0_H0 ;  /* 0x2000003cff139230 */ /* 0x000fe20000004100 */
[----:B------:R-:W-:Y:S02]  /*6730*/  SHF.R.S32.HI R0, RZ, 0x1f, R2 ;  /* 0x0000001fff007819 */ /* 0x000fe40000011402 */
[----:B---3--:R-:W-:Y:S01]  /*6740*/  SHF.L.U32 R39, R2, 0x3, RZ ;  /* 0x0000000302277819 */ /* 0x008fe200000006ff */
[----:B------:R-:W-:Y:S01]  /*6750*/  @!P1 HADD2.F32 R6, -RZ, R6.H0_H0 ;  /* 0x20000006ff069230 */ /* 0x000fe20000004100 */
[----:B------:R-:W-:Y:S02]  /*6760*/  LEA.HI R0, R0, R2, RZ, 0x3 ;  /* 0x0000000200007211 */ /* 0x000fe400078f18ff */
[----:B------:R-:W-:Y:S02]  /*6770*/  LOP3.LUT R2, R118, 0x38, R39, 0xf8, !PT ;  /* 0x0000003876027812 */ /* 0x000fe400078ef827 */
[--C-:B------:R-:W-:Y:S01]  /*6780*/  @!P1 SHF.R.U32.HI R29, RZ, 0x10, R53.reuse ;  /* 0x00000010ff1d9819 */ /* 0x100fe20000011635 */
[----:B------:R-:W-:Y:S01]  /*6790*/  IMAD.SHL.U32 R0, R0, 0x400, RZ ;  /* 0x0000040000007824 */ /* 0x000fe200078e00ff */
[----:B------:R-:W-:Y:S02]  /*67a0*/  LOP3.LUT R2, R2, R116, RZ, 0x3c, !PT ;  /* 0x0000007402027212 */ /* 0x000fe400078e3cff */
[----:B------:R-:W-:Y:S01]  /*67b0*/  @!P1 SHF.R.U64 R25, R52, 0x10, R53 ;  /* 0x0000001034199819 */ /* 0x000fe20000001235 */
[----:B------:R-:W-:Y:S01]  /*67c0*/  @!P1 HADD2.F32 R29, -RZ, R29.H0_H0 ;  /* 0x2000001dff1d9230 */ /* 0x000fe20000004100 */
[----:B------:R-:W-:Y:S02]  /*67d0*/  LOP3.LUT R0, R0, 0x7fffe000, RZ, 0xc0, !PT ;  /* 0x7fffe00000007812 */ /* 0x000fe400078ec0ff */
[----:B------:R-:W-:Y:S01]  /*67e0*/  @!P1 SHF.R.U64 R33, R54, 0x10, R55 ;  /* 0x0000001036219819 */ /* 0x000fe20000001237 */
[----:B------:R-:W-:Y:S01]  /*67f0*/  @!P1 HADD2.F32 R25, -RZ, R25.H0_H0 ;  /* 0x20000019ff199230 */ /* 0x000fe20000004100 */
[----:B------:R-:W-:Y:S02]  /*6800*/  IADD3 R0, R2, R0, R117 ;  /* 0x0000000002007210 */ /* 0x000fe40007ffe075 */
[--C-:B------:R-:W-:Y:S01]  /*6810*/  @!P1 SHF.R.U64 R2, R16, 0x10, R17.reuse ;  /* 0x0000001010029819 */ /* 0x100fe20000001211 */
[----:B------:R-:W-:Y:S01]  /*6820*/  @!P1 HADD2.F32 R33, -RZ, R33.H0_H0 ;  /* 0x20000021ff219230 */ /* 0x000fe20000004100 */
[----:B------:R-:W-:Y:S02]  /*6830*/  SHF.L.U32 R40, R0, 0x1, RZ ;  /* 0x0000000100287819 */ /* 0x000fe400000006ff */
[----:B-----5:R-:W-:Y:S01]  /*6840*/  @!P1 MOV R4, R21 ;  /* 0x0000001500049202 */ /* 0x020fe20000000f00 */
[----:B------:R-:W-:Y:S01]  /*6850*/  @!P1 HADD2.F32 R2, -RZ, R2.H0_H0 ;  /* 0x20000002ff029230 */ /* 0x000fe20000004100 */
[----:B------:R-:W-:Y:S02]  /*6860*/  @!P1 SHF.R.U32.HI R0, RZ, 0x10, R17 ;  /* 0x00000010ff009819 */ /* 0x000fe40000011611 */
[----:B------:R-:W1:Y:S01]  /*6870*/  LDS.128 R40, [R40+0x8100] ;  /* 0x0081000028287984 */ /* 0x000e620000000c00 */
        /* <DEDUP_REMOVED lines=17> */
[----:B------:R-:W-:Y:S01]  /*6990*/  @!P1 MOV R7, R20 ;  /* 0x0000001400079202 */ /* 0x000fe20000000f00 */
[----:B------:R-:W-:Y:S01]  /*69a0*/  @!P1 FMUL.FTZ R50, R18, R8 ;  /* 0x0000000812329220 */ /* 0x000fe20000410000 */
[----:B------:R-:W-:Y:S01]  /*69b0*/  @!P1 HADD2.F32 R34, -RZ, R32.H0_H0 ;  /* 0x20000020ff229230 */ /* 0x000fe20000004100 */
[-C--:B------:R-:W-:Y:S01]  /*69c0*/  @!P1 FMUL.FTZ R47, R28, R0.reuse ;  /* 0x000000001c2f9220 */ /* 0x080fe20000410000 */
[----:B------:R-:W-:Y:S01]  /*69d0*/  @!P1 HADD2.F32 R30, -RZ, R38.H0_H0 ;  /* 0x20000026ff1e9230 */ /* 0x000fe20000004100 */
[C---:B------:R-:W-:Y:S01]  /*69e0*/  @!P1 FMUL.FTZ R4, R16.reuse, R0 ;  /* 0x0000000010049220 */ /* 0x040fe20000410000 */
[--C-:B------:R-:W-:Y:S01]  /*69f0*/  @!P1 HADD2.F32 R15, -RZ, R7.reuse.H0_H0 ;  /* 0x20000007ff0f9230 */ /* 0x100fe20000004100 */
[----:B------:R-:W-:Y:S01]  /*6a00*/  @!P1 FFMA.FTZ R47, R16, R29, -R47 ;  /* 0x0000001d102f9223 */ /* 0x000fe2000001082f */
[----:B------:R-:W-:Y:S01]  /*6a10*/  @!P1 HADD2.F32 R7, -RZ, R7.H1_H1 ;  /* 0x30000007ff079230 */ /* 0x000fe20000004100 */
[----:B------:R-:W-:Y:S01]  /*6a20*/  @!P1 FMUL.FTZ R52, R24, R2 ;  /* 0x0000000218349220 */ /* 0x000fe20000410000 */
[----:B------:R-:W-:Y:S01]  /*6a30*/  @!P1 HADD2.F32 R36, -RZ, R32.H1_H1 ;  /* 0x30000020ff249230 */ /* 0x000fe20000004100 */
[----:B------:R-:W-:Y:S01]  /*6a40*/  @!P1 FMUL.FTZ R0, R15, R8 ;  /* 0x000000080f009220 */ /* 0x000fe20000410000 */
[----:B------:R-:W-:Y:S01]  /*6a50*/  @!P1 F2FP.PACK_AB R46, R47, R46 ;  /* 0x0000002e2f2e923e */ /* 0x000fe200000000ff */
[----:B------:R-:W-:Y:S01]  /*6a60*/  @!P1 FFMA.FTZ R50, R15, R19, -R50 ;  /* 0x000000130f329223 */ /* 0x000fe20000010832 */
[----:B------:R-:W-:Y:S01]  /*6a70*/  @!P1 MOV R15, R23 ;  /* 0x00000017000f9202 */ /* 0x000fe20000000f00 */
[C---:B------:R-:W-:Y:S01]  /*6a80*/  @!P1 FMUL.FTZ R2, R7.reuse, R2 ;  /* 0x0000000207029220 */ /* 0x040fe20000410000 */
[--C-:B------:R-:W-:Y:S01]  /*6a90*/  @!P1 HADD2.F32 R8, -RZ, R14.reuse.H1_H1 ;  /* 0x3000000eff089230 */ /* 0x100fe20000004100 */
[----:B------:R-:W-:Y:S01]  /*6aa0*/  @!P1 FFMA.FTZ R52, R7, R25, -R52 ;  /* 0x0000001907349223 */ /* 0x000fe20000010834 */
[----:B------:R-:W-:Y:S01]  /*6ab0*/  @!P1 MOV R21, R46 ;  /* 0x0000002e00159202 */ /* 0x000fe20000000f00 */
[----:B------:R-:W-:Y:S01]  /*6ac0*/  @!P1 FFMA.FTZ R0, R18, R19, R0 ;  /* 0x0000001312009223 */ /* 0x000fe20000010000 */
[--C-:B------:R-:W-:Y:S01]  /*6ad0*/  @!P1 HADD2.F32 R16, -RZ, R15.reuse.H0_H0 ;  /* 0x2000000fff109230 */ /* 0x100fe20000004100 */
[----:B------:R-:W-:Y:S01]  /*6ae0*/  @!P1 FMUL.FTZ R53, R34, R8 ;  /* 0x0000000822359220 */ /* 0x000fe20000410000 */
[----:B------:R-:W-:Y:S01]  /*6af0*/  @!P1 F2FP.PACK_AB R50, R52, R50 ;  /* 0x000000323432923e */ /* 0x000fe200000000ff */
[----:B------:R-:W-:Y:S01]  /*6b00*/  @!P1 FFMA.FTZ R2, R24, R25, R2 ;  /* 0x0000001918029223 */ /* 0x000fe20000010002 */
[----:B------:R-:W-:Y:S01]  /*6b10*/  @!P1 HADD2.F32 R15, -RZ, R15.H1_H1 ;  /* 0x3000000fff0f9230 */ /* 0x000fe20000004100 */
[C---:B------:R-:W-:Y:S01]  /*6b20*/  @!P1 FMUL.FTZ R7, R16.reuse, R8 ;  /* 0x0000000810079220 */ /* 0x040fe20000410000 */
[----:B------:R-:W-:Y:S01]  /*6b30*/  @!P1 HADD2.F32 R8, -RZ, R5.H0_H0 ;  /* 0x20000005ff089230 */ /* 0x000fe20000004100 */
[----:B------:R-:W-:Y:S01]  /*6b40*/  @!P1 IMAD.MOV.U32 R5, RZ, RZ, R22 ;  /* 0x000000ffff059224 */ /* 0x000fe200078e0016 */
[----:B------:R-:W-:Y:S01]  /*6b50*/  @!P1 HADD2.F32 R14, -RZ, R14.H0_H0 ;  /* 0x2000000eff0e9230 */ /* 0x000fe20000004100 */
[----:B------:R-:W-:Y:S01]  /*6b60*/  @!P1 FFMA.FTZ R53, R16, R35, -R53 ;  /* 0x0000002310359223 */ /* 0x000fe20000010835 */
[----:B------:R-:W-:Y:S01]  /*6b70*/  @!P1 HADD2.F32 R32, -RZ, R38.H1_H1 ;  /* 0x30000026ff209230 */ /* 0x000fe20000004100 */
[----:B------:R-:W-:Y:S01]  /*6b80*/  @!P1 IMAD.MOV.U32 R20, RZ, RZ, R50 ;  /* 0x000000ffff149224 */ /* 0x000fe200078e0032 */
[--C-:B------:R-:W-:Y:S01]  /*6b90*/  @!P1 HADD2.F32 R17, -RZ, R5.reuse.H0_H0 ;  /* 0x20000005ff119230 */ /* 0x100fe20000004100 */
[----:B------:R-:W-:Y:S01]  /*6ba0*/  @!P1 FMUL.FTZ R51, R30, R14 ;  /* 0x0000000e1e339220 */ /* 0x000fe20000410000 */
[----:B------:R-:W-:Y:S01]  /*6bb0*/  @!P1 HADD2.F32 R16, -RZ, R5.H1_H1 ;  /* 0x30000005ff109230 */ /* 0x000fe20000004100 */
[----:B------:R-:W-:Y:S01]  /*6bc0*/  @!P1 FMUL.FTZ R38, R32, R6 ;  /* 0x0000000620269220 */ /* 0x000fe20000410000 */
[----:B------:R-:W-:Y:S01]  /*6bd0*/  @!P1 F2FP.PACK_AB R0, R2, R0 ;  /* 0x000000000200923e */ /* 0x000fe200000000ff */
[C---:B------:R-:W-:Y:S02]  /*6be0*/  @!P1 FMUL.FTZ R5, R17.reuse, R14 ;  /* 0x0000000e11059220 */ /* 0x040fe40000410000 */
[----:B------:R-:W-:Y:S01]  /*6bf0*/  @!P1 FMUL.FTZ R14, R36, R8 ;  /* 0x00000008240e9220 */ /* 0x000fe20000410000 */
[----:B------:R-:W-:Y:S01]  /*6c00*/  @!P1 MOV R40, R0 ;  /* 0x0000000000289202 */ /* 0x000fe20000000f00 */
[----:B------:R-:W-:Y:S02]  /*6c10*/  @!P1 FFMA.FTZ R17, R17, R31, -R51 ;  /* 0x0000001f11119223 */ /* 0x000fe40000010833 */
[----:B------:R-:W-:Y:S02]  /*6c20*/  @!P1 FFMA.FTZ R38, R16, R33, -R38 ;  /* 0x0000002110269223 */ /* 0x000fe40000010826 */
[C---:B------:R-:W-:Y:S02]  /*6c30*/  @!P1 FFMA.FTZ R14, R15.reuse, R37, -R14 ;  /* 0x000000250f0e9223 */ /* 0x040fe4000001080e */
[----:B------:R-:W-:Y:S01]  /*6c40*/  @!P1 FFMA.FTZ R3, R26, R27, R3 ;  /* 0x0000001b1a039223 */ /* 0x000fe20000010003 */
[----:B------:R-:W-:Y:S01]  /*6c50*/  @!P1 F2FP.PACK_AB R17, R38, R17 ;  /* 0x000000112611923e */ /* 0x000fe200000000ff */
[----:B------:R-:W-:Y:S01]  /*6c60*/  @!P1 FMUL.FTZ R6, R16, R6 ;  /* 0x0000000610069220 */ /* 0x000fe20000410000 */
[----:B------:R-:W-:Y:S01]  /*6c70*/  @!P1 F2FP.PACK_AB R14, R14, R53 ;  /* 0x000000350e0e923e */ /* 0x000fe200000000ff */
[----:B------:R-:W-:Y:S02]  /*6c80*/  @!P1 FFMA.FTZ R4, R28, R29, R4 ;  /* 0x0000001d1c049223 */ /* 0x000fe40000010004 */
[----:B------:R-:W-:Y:S01]  /*6c90*/  @!P1 IMAD.MOV.U32 R22, RZ, RZ, R17 ;  /* 0x000000ffff169224 */ /* 0x000fe200078e0011 */
[----:B------:R-:W-:Y:S01]  /*6ca0*/  @!P1 MOV R23, R14 ;  /* 0x0000000e00179202 */ /* 0x000fe20000000f00 */
[----:B------:R-:W-:Y:S01]  /*6cb0*/  @!P1 FFMA.FTZ R5, R30, R31, R5 ;  /* 0x0000001f1e059223 */ /* 0x000fe20000010005 */
[----:B------:R-:W-:Y:S01]  /*6cc0*/  @!P1 F2FP.PACK_AB R3, R4, R3 ;  /* 0x000000030403923e */ /* 0x000fe200000000ff */
[----:B------:R-:W-:Y:S02]  /*6cd0*/  @!P1 FMUL.FTZ R8, R15, R8 ;  /* 0x000000080f089220 */ /* 0x000fe40000410000 */
[----:B------:R1:W-:Y:S01]  /*6ce0*/  ST.E.128 [R48.64], R20 ;  /* 0x0000001430007985 */ /* 0x0003e2000c101d16 */
[----:B------:R-:W-:Y:S02]  /*6cf0*/  @!P1 FFMA.FTZ R6, R32, R33, R6 ;  /* 0x0000002120069223 */ /* 0x000fe40000010006 */
[----:B------:R-:W-:Y:S02]  /*6d00*/  @!P1 FFMA.FTZ R7, R34, R35, R7 ;  /* 0x0000002322079223 */ /* 0x000fe40000010007 */
[----:B------:R-:W-:Y:S01]  /*6d10*/  @!P1 FFMA.FTZ R8, R36, R37, R8 ;  /* 0x0000002524089223 */ /* 0x000fe20000010008 */
[----:B------:R-:W-:Y:S01]  /*6d20*/  @!P1 F2FP.PACK_AB R5, R6, R5 ;  /* 0x000000050605923e */ /* 0x000fe200000000ff */
[----:B------:R-:W-:Y:S03]  /*6d30*/  @!P1 IMAD.MOV.U32 R41, RZ, RZ, R3 ;  /* 0x000000ffff299224 */ /* 0x000fe600078e0003 */
        /* <DEDUP_REMOVED lines=8> */
.L_x_2761:
        /* <DEDUP_REMOVED lines=19> */
.L_x_2793:
[----:B-123--:R-:W-:Y:S05]  /*6ef0*/  BSYNC B0 ;  /* 0x0000000000007941 */ /* 0x00efea0003800000 */
.L_x_2792:
        /* <DEDUP_REMOVED lines=15> */
.L_x_2795:
[----:B------:R-:W-:Y:S05]  /*6ff0*/  BSYNC B0 ;  /* 0x0000000000007941 */ /* 0x000fea0003800000 */
.L_x_2794:
        /* <DEDUP_REMOVED lines=15> */
.L_x_2797:
[----:B------:R-:W-:Y:S05]  /*70f0*/  BSYNC B0 ;  /* 0x0000000000007941 */ /* 0x000fea0003800000 */
.L_x_2796:
[----:B-12---:R-:W1:Y:S01]  /*7100*/  SHFL.IDX PT, R162, R162, 0x3, 0x181f ;  /* 0x00781f00a2a27f89 */ /* 0x006e6200000e0000 */
[----:B------:R-:W-:Y:S03]  /*7110*/  ISETP.GE.AND P0, PT, R0, 0x61, PT ;  /* 0x000000610000780c */ /* 0x000fe60003f06270 */
[----:B------:R-:W2:Y:S10]  /*7120*/  SHFL.IDX PT, R163, R163, 0x3, 0x181f ;  /* 0x00781f00a3a37f89 */ /* 0x000eb400000e0000 */
[----:B------:R-:W-:-:S05]  /*7130*/  @!P0 BRA `(.L_x_2783) ;  /* 0x000000a000008947 */ /* 0x000fca0003800000 */
[----:B---3--:R-:W3:Y:S01]  /*7140*/  @!P5 LDS.128 R4, [R133+0xb100] ;  /* 0x00b100008504d984 */ /* 0x008ee20000000c00 */
[CC--:B--2---:R-:W-:Y:S04]  /*7150*/  @!P5 LEA R14, P0, R10.reuse, R163.reuse, 0x1 ;  /* 0x000000a30a0ed211 */ /* 0x0c4fe800078008ff */
[-C--:B-1----:R-:W-:Y:S02]  /*7160*/  @!P5 LEA.HI.X R15, R10, R162.reuse, R11, 0x1, P0 ;  /* 0x000000a20a0fd211 */ /* 0x082fe400000f0c0b */
[----:B------:R-:W-:Y:S11]  /*7170*/  ISETP.GE.AND P0, PT, R137, c[0x0][0x1d4], PT ;  /* 0x0000750089007a0c */ /* 0x000ff60003f06270 */
[----:B------:R-:W-:Y:S02]  /*7180*/  @!UPT UIADD3 URZ, URZ, URZ, URZ ;  /* 0x0000003f3f3ff290 */ /* 0x000fe4000fffe03f */
[C---:B------:R-:W-:Y:S04]  /*7190*/  @!P0 LEA R2, P1, R130.reuse, R163, 0x1 ;  /* 0x000000a382028211 */ /* 0x040fe800078208ff */
[----:B----4-:R-:W-:Y:S01]  /*71a0*/  @!P0 LEA.HI.X R3, R130, R162, R109, 0x1, P1 ;  /* 0x000000a282038211 */ /* 0x010fe200008f0c6d */
[----:B---3--:R-:W-:Y:S04]  /*71b0*/  @!P5 ST.E.128 [R14.64], R4 ;  /* 0x000000040e00d985 */ /* 0x008fe8000c101d16 */
[----:B------:R-:W1:Y:S04]  /*71c0*/  @!P0 LDS.128 R4, [R133+0xf100] ;  /* 0x00f1000085048984 */ /* 0x000e680000000c00 */
[----:B-1----:R1:W-:Y:S02]  /*71d0*/  @!P0 ST.E.128 [R2.64], R4 ;  /* 0x0000000402008985 */ /* 0x0023e4000c101d16 */
.L_x_2783:
[----:B------:R-:W-:Y:S05]  /*71e0*/  BSYNC B2 ;  /* 0x0000000000027941 */ /* 0x000fea0003800000 */
.L_x_2760:
[----:B------:R-:W-:Y:S01]  /*71f0*/  IMAD.IADD R79, R83, 0x1, -R79 ;  /* 0x00000001534f7824 */ /* 0x000fe200078e0a4f */
[----:B------:R-:W-:Y:S01]  /*7200*/  LEA R14, P0, R132, R154, 0x7 ;  /* 0x0000009a840e7211 */ /* 0x000fe200078038ff */
[----:B------:R-:W-:Y:S01]  /*7210*/  BSSY B0, `(.L_x_2798) ;  /* 0x0000057000007945 */ /* 0x000fe20003800000 */
[----:B------:R-:W-:Y:S02]  /*7220*/  ISETP.NE.AND P6, PT, R140, RZ, PT ;  /* 0x000000ff8c00720c */ /* 0x000fe40003fc5270 */
[C---:B------:R-:W-:Y:S02]  /*7230*/  ISETP.GE.AND P2, PT, R79.reuse, 0x21, PT ;  /* 0x000000214f00780c */ /* 0x040fe40003f46270 */
[C---:B------:R-:W-:Y:S02]  /*7240*/  ISETP.GE.AND P1, PT, R79.reuse, 0x41, PT ;  /* 0x000000414f00780c */ /* 0x040fe40003f26270 */
        /* <DEDUP_REMOVED lines=61> */
[C---:B----4-:R-:W-:Y:S01]  /*7620*/  IMAD.WIDE.U32 R4, R115.reuse, c[0x0][0x218], R2 ;  /* 0x0000860073047a25 */ /* 0x050fe200078e0002 */
        /* <DEDUP_REMOVED lines=21> */
.L_x_2799:
[----:B------:R-:W-:Y:S05]  /*7780*/  BSYNC B0 ;  /* 0x0000000000007941 */ /* 0x000fea0003800000 */
.L_x_2798:
        /* <DEDUP_REMOVED lines=15> */
.L_x_2801:
[----:B------:R-:W-:Y:S05]  /*7880*/  BSYNC B0 ;  /* 0x0000000000007941 */ /* 0x000fea0003800000 */
.L_x_2800:
        /* <DEDUP_REMOVED lines=15> */
.L_x_2803:
[----:B------:R-:W-:Y:S05]  /*7980*/  BSYNC B0 ;  /* 0x0000000000007941 */ /* 0x000fea0003800000 */
.L_x_2802:
        /* <DEDUP_REMOVED lines=15> */
.L_x_2805:
[----:B------:R-:W-:Y:S05]  /*7a80*/  BSYNC B0 ;  /* 0x0000000000007941 */ /* 0x000fea0003800000 */
.L_x_2804:
        /* <DEDUP_REMOVED lines=37> */
.L_x_2759:
[----:B-12---:R-:W-:Y:S01]  /*7ce0*/  UIADD3 UR6, UR14, 0x7f, URZ ;  /* 0x0000007f0e067890 */ /* 0x006fe2000fffe03f */
[----:B------:R-:W-:Y:S01]  /*7cf0*/  PLOP3.LUT P2, PT, PT, PT, PT, 0x80, 0x0 ;  /* 0x000000000000781c */ /* 0x000fe20003f4f070 */
[----:B------:R-:W-:Y:S01]  /*7d00*/  ULDC.64 UR4, c[0x0][0x2c8] ;  /* 0x0000b20000047ab9 */ /* 0x000fe20000000a00 */
[----:B------:R-:W-:Y:S01]  /*7d10*/  IMAD.MOV.U32 R3, RZ, RZ, RZ ;  /* 0x000000ffff037224 */ /* 0x000fe200078e00ff */
[----:B------:R-:W-:Y:S01]  /*7d20*/  UIMAD.WIDE.U32 UR18, UR6, UR4, URZ ;  /* 0x00000004061272a5 */ /* 0x000fe2000f8e003f */
[----:B------:R-:W-:Y:S01]  /*7d30*/  IMAD.MOV.U32 R114, RZ, RZ, RZ ;  /* 0x000000ffff727224 */ /* 0x000fe200078e00ff */
[----:B------:R-:W-:Y:S01]  /*7d40*/  MOV R4, RZ ;  /* 0x000000ff00047202 */ /* 0x000fe20000000f00 */
[----:B------:R-:W-:Y:S01]  /*7d50*/  IMAD.MOV.U32 R112, RZ, RZ, RZ ;  /* 0x000000ffff707224 */ /* 0x000fe200078e00ff */
[----:B------:R-:W-:Y:S01]  /*7d60*/  @UP2 USHF.R.U32.HI UR6, URZ, UR5, UR19 ;  /* 0x000000053f062299 */ /* 0x000fe20008011613 */
[----:B------:R-:W-:Y:S01]  /*7d70*/  CS2R R118, SRZ ;  /* 0x0000000000767805 */ /* 0x000fe2000001ff00 */
[----:B------:R-:W-:Y:S01]  /*7d80*/  CS2R R116, SRZ ;  /* 0x0000000000747805 */ /* 0x000fe2000001ff00 */
[----:B------:R-:W-:Y:S01]  /*7d90*/  CS2R R110, SRZ ;  /* 0x00000000006e7805 */ /* 0x000fe2000001ff00 */
[----:B------:R-:W-:Y:S01]  /*7da0*/  UIADD3 UR6, UR9, UR6, URZ ;  /* 0x0000000609067290 */ /* 0x000fe2000fffe03f */
[----:B------:R-:W-:Y:S01]  /*7db0*/  CS2R R108, SRZ ;  /* 0x00000000006c7805 */ /* 0x000fe2000001ff00 */
[----:B------:R-:W-:Y:S01]  /*7dc0*/  CS2R R106, SRZ ;  /* 0x00000000006a7805 */ /* 0x000fe2000001ff00 */
[----:B------:R-:W-:Y:S01]  /*7dd0*/  CS2R R104, SRZ ;  /* 0x0000000000687805 */ /* 0x000fe2000001ff00 */
        /* <DEDUP_REMOVED lines=8> */
[----:B------:R-:W-:Y:S01]  /*7e60*/  USHF.R.S32.HI UR4, URZ, 0x7, UR4 ;  /* 0x000000073f047899 */ /* 0x000fe20008011404 */
[----:B------:R-:W-:Y:S01]  /*7e70*/  CS2R R94, SRZ ;  /* 0x00000000005e7805 */ /* 0x000fe2000001ff00 */
[----:B------:R-:W-:Y:S01]  /*7e80*/  CS2R R92, SRZ ;  /* 0x00000000005c7805 */ /* 0x000fe2000001ff00 */
[----:B------:R-:W-:Y:S01]  /*7e90*/  CS2R R90, SRZ ;  /* 0x00000000005a7805 */ /* 0x000fe2000001ff00 */
[----:B------:R-:W-:Y:S01]  /*7ea0*/  UISETP.LT.AND UP0, UPT, UR10, UR4, UPT ;  /* 0x000000040a00728c */ /* 0x000fe2000bf01270 */
[----:B------:R-:W-:Y:S01]  /*7eb0*/  CS2R R88, SRZ ;  /* 0x0000000000587805 */ /* 0x000fe2000001ff00 */
[----:B-----5:R-:W-:Y:S01]  /*7ec0*/  CS2R R86, SRZ ;  /* 0x0000000000567805 */ /* 0x020fe2000001ff00 */
        /* <DEDUP_REMOVED lines=9> */
[----:B------:R-:W-:Y:S01]  /*7f60*/  MOV R72, RZ ;  /* 0x000000ff00487202 */ /* 0x000fe20000000f00 */
[----:B------:R-:W-:Y:S01]  /*7f70*/  CS2R R70, SRZ ;  /* 0x0000000000467805 */ /* 0x000fe2000001ff00 */
[----:B------:R-:W-:Y:S01]  /*7f80*/  PLOP3.LUT P0, PT, PT, PT, UP0, 0x80, 0x0 ;  /* 0x000000000000781c */ /* 0x000fe20003f0f008 */
[----:B------:R-:W-:Y:S01]  /*7f90*/  CS2R R68, SRZ ;  /* 0x0000000000447805 */ /* 0x000fe2000001ff00 */
[----:B------:R-:W-:Y:S01]  /*7fa0*/  CS2R R126, SRZ ;  /* 0x00000000007e7805 */ /* 0x000fe2000001ff00 */
[----:B------:R-:W-:Y:S01]  /*7fb0*/  CS2R R124, SRZ ;  /* 0x00000000007c7805 */ /* 0x000fe2000001ff00 */
[----:B------:R-:W-:Y:S01]  /*7fc0*/  CS2R R130, SRZ ;  /* 0x0000000000827805 */ /* 0x000fe2000001ff00 */
[----:B------:R-:W-:Y:S01]  /*7fd0*/  CS2R R128, SRZ ;  /* 0x0000000000807805 */ /* 0x000fe2000001ff00 */
[----:B------:R-:W-:-:S07]  /*7fe0*/  IMAD.MOV.U32 R8, RZ, RZ, RZ ;  /* 0x000000ffff087224 */ /* 0x000fce00078e00ff */
[----:B------:R-:W-:Y:S05]  /*7ff0*/  @!P0 BRA `(.L_x_2807) ;  /* 0x0001203000008947 */ /* 0x000fea0003800000 */
[----:B------:R-:W-:Y:S02]  /*8000*/  ULDC.64 UR4, c[0x0][0x340] ;  /* 0x0000d00000047ab9 */ /* 0x000fe40000000a00 */
[----:B------:R-:W-:Y:S02]  /*8010*/  UISETP.NE.U32.AND UP0, UPT, URZ, UR4, UPT ;  /* 0x000000043f00728c */ /* 0x000fe4000bf05070 */
        /* <DEDUP_REMOVED lines=10> */
[----:B------:R-:W-:Y:S01]  /*80c0*/  LEA.HI R6, R5, R73, RZ, 0x3 ;  /* 0x0000004905067211 */ /* 0x000fe200078f18ff */
[----:B------:R1:W2:Y:S04]  /*80d0*/  @P0 LDG.E R0, [R2.64] ;  /* 0x0000001602000981 */ /* 0x0002a8000c1e1900 */
[----:B------:R-:W-:Y:S01]  /*80e0*/  BAR.SYNC.DEFER_BLOCKING 0x0 ;  /* 0x0000000000007b1d */ /* 0x000fe20000010000 */
[----:B------:R-:W-:Y:S01]  /*80f0*/  ISETP.NE.AND P1, PT, R235, 0x1, PT ;  /* 0x00000001eb00780c */ /* 0x000fe20003f25270 */
[----:B------:R-:W-:-:S02]  /*8100*/  IMAD.MOV.U32 R237, RZ, RZ, RZ ;  /* 0x000000ffffed7224 */ /* 0x000fc400078e00ff */
[----:B-1----:R-:W-:Y:S02]  /*8110*/  IMAD.U32 R2, RZ, RZ, UR10 ;  /* 0x0000000aff027e24 */ /* 0x002fe4000f8e00ff */
        /* <DEDUP_REMOVED lines=8> */
[----:B------:R-:W-:Y:S01]  /*81a0*/  USHF.R.S32.HI UR6, URZ, 0x1f, UR17 ;  /* 0x0000001f3f067899 */ /* 0x000fe20008011411 */
[----:B------:R-:W-:Y:S01]  /*81b0*/  SHF.R.S32.HI R6, RZ, 0x3, R6 ;  /* 0x00000003ff067819 */ /* 0x000fe20000011406 */
[----:B------:R-:W-:Y:S02]  /*81c0*/  ULDC.64 UR4, c[0x0][0x178] ;  /* 0x00005e0000047ab9 */ /* 0x000fe40000000a00 */
[----:B------:R-:W-:-:S04]  /*81d0*/  IMAD.IADD R0, R73, 0x1, -R0 ;  /* 0x0000000149007824 */ /* 0x000fc800078e0a00 */
[----:B------:R-:W-:-:S04]  /*81e0*/  IMAD R236, R0, 0x20, R6 ;  /* 0x0000002000ec7824 */ /* 0x000fc800078e0206 */
[----:B------:R-:W-:-:S05]  /*81f0*/  IMAD R2, R2, 0x80, R236 ;  /* 0x0000008002027824 */ /* 0x000fca00078e02ec */
        /* <DEDUP_REMOVED lines=18> */
[C---:B------:R-:W-:Y:S01]  /*8320*/  IMAD.SHL.U32 R14, R6.reuse, 0x40, RZ ;  /* 0x00000040060e7824 */ /* 0x040fe200078e00ff */
[----:B------:R-:W-:Y:S01]  /*8330*/  ULDC.64 UR6, c[0x0][0x348] ;  /* 0x0000d20000067ab9 */ /* 0x000fe20000000a00 */
[----:B------:R-:W-:Y:S01]  /*8340*/  IADD3 R16, R6, UR14, RZ ;  /* 0x0000000e06107c10 */ /* 0x000fe2000fffe0ff */
[----:B------:R-:W-:Y:S01]  /*8350*/  UISETP.NE.U32.AND UP0, UPT, URZ, UR6, UPT ;  /* 0x000000063f00728c */ /* 0x000fe2000bf05070 */
[----:B------:R-:W-:Y:S01]  /*8360*/  IMAD.SHL.U32 R244, R0, 0x8, RZ ;  /* 0x0000000800f47824 */ /* 0x000fe200078e00ff */
[----:B------:R-:W-:Y:S01]  /*8370*/  ULDC.64 UR4, c[0x0][0x1b8] ;  /* 0x00006e0000047ab9 */ /* 0x000fe20000000a00 */
[----:B------:R-:W-:Y:S01]  /*8380*/  LEA.HI R12, R5, R73, RZ, 0x6 ;  /* 0x00000049050c7211 */ /* 0x000fe200078f30ff */
[----:B------:R-:W-:Y:S01]  /*8390*/  UISETP.NE.AND.EX UP0, UPT, URZ, UR7, UPT, UP0 ;  /* 0x000000073f00728c */ /* 0x000fe2000bf05300 */
[----:B------:R-:W-:Y:S01]  /*83a0*/  @P1 IMAD.HI.U32 R4, R3, c[0x0][0x2c8], RZ ;  /* 0x0000b20003041a27 */ /* 0x000fe200078e00ff */
[----:B------:R-:W-:Y:S01]  /*83b0*/  UIADD3 UR25, UR25, UR17, URZ ;  /* 0x0000001119197290 */ /* 0x000fe2000fffe03f */
[----:B------:R-:W-:Y:S01]  /*83c0*/  LOP3.LUT R14, R14, 0x1c0, RZ, 0xc0, !PT ;  /* 0x000001c00e0e7812 */ /* 0x000fe200078ec0ff */
[----:B------:R-:W-:Y:S01]  /*83d0*/  UIMAD UR6, UR12, UR4, URZ ;  /* 0x000000040c0672a4 */ /* 0x000fe2000f8e023f */
[----:B------:R-:W-:Y:S01]  /*83e0*/  IMAD.MOV R2, RZ, RZ, -R2 ;  /* 0x000000ffff027224 */ /* 0x000fe200078e0a02 */
[----:B------:R-:W-:Y:S01]  /*83f0*/  USHF.R.S32.HI UR7, URZ, 0x1f, UR21 ;  /* 0x0000001f3f077899 */ /* 0x000fe20008011415 */
[----:B------:R-:W-:Y:S01]  /*8400*/  IMAD.SHL.U32 R12, R12, 0x8, RZ ;  /* 0x000000080c0c7824 */ /* 0x000fe200078e00ff */
[----:B------:R-:W-:Y:S01]  /*8410*/  UIMAD UR6, UR13, UR5, UR6 ;  /* 0x000000050d0672a4 */ /* 0x000fe2000f8e0206 */
[----:B------:R-:W-:Y:S01]  /*8420*/  IMAD R238, R2, c[0x0][0x2b8], R238 ;  /* 0x0000ae0002ee7a24 */ /* 0x000fe200078e02ee */
[----:B------:R-:W-:Y:S01]  /*8430*/  UIMAD.WIDE.U32 UR24, UR13, UR4, UR24 ;  /* 0x000000040d1872a5 */ /* 0x000fe2000f8e0018 */
[--C-:B-1----:R-:W-:Y:S01]  /*8440*/  IMAD.MOV.U32 R8, RZ, RZ, R3.reuse ;  /* 0x000000ffff087224 */ /* 0x102fe200078e0003 */
[----:B------:R-:W-:Y:S01]  /*8450*/  USEL UR7, UR7, URZ, !UP0 ;  /* 0x0000003f07077287 */ /* 0x000fe2000c000000 */
[----:B------:R-:W-:Y:S01]  /*8460*/  @P0 SHF.R.U32.HI R8, RZ, c[0x0][0x2cc], R4 ;  /* 0x0000b300ff080a19 */ /* 0x000fe20000011604 */
[----:B------:R-:W-:Y:S01]  /*8470*/  ULDC.64 UR4, c[0x0][0x1c0] ;  /* 0x0000700000047ab9 */ /* 0x000fe20000000a00 */
[----:B------:R-:W-:Y:S01]  /*8480*/  SHF.R.U32.HI R13, RZ, 0x3, R14 ;  /* 0x00000003ff0d7819 */ /* 0x000fe2000001160e */
[----:B------:R-:W-:Y:S01]  /*8490*/  USEL UR9, UR21, URZ, !UP0 ;  /* 0x0000003f15097287 */ /* 0x000fe2000c000000 */
[--C-:B------:R-:W-:Y:S01]  /*84a0*/  SHF.R.S32.HI R7, RZ, 0x1f, R8.reuse ;  /* 0x0000001fff077819 */ /* 0x100fe20000011408 */
[----:B------:R-:W-:Y:S01]  /*84b0*/  UIMAD UR7, UR7, UR4, URZ ;  /* 0x00000004070772a4 */ /* 0x000fe2000f8e023f */
[----:B------:R-:W-:Y:S01]  /*84c0*/  IMAD.MOV R4, RZ, RZ, -R8 ;  /* 0x000000ffff047224 */ /* 0x000fe200078e0a08 */
[----:B------:R-:W-:Y:S01]  /*84d0*/  UIADD3 UR25, UR25, UR6, URZ ;  /* 0x0000000619197290 */ /* 0x000fe2000fffe03f */
[----:B------:R-:W-:Y:S01]  /*84e0*/  LOP3.LUT R12, R12, 0xfffffe00, RZ, 0xc0, !PT ;  /* 0xfffffe000c0c7812 */ /* 0x000fe200078ec0ff */
[----:B------:R-:W-:Y:S01]  /*84f0*/  UIMAD UR5, UR9, UR5, UR7 ;  /* 0x00000005090572a4 */ /* 0x000fe2000f8e0207 */
[----:B------:R-:W-:Y:S01]  /*8500*/  IMAD R7, R7, c[0x0][0x1b0], RZ ;  /* 0x00006c0007077a24 */ /* 0x000fe200078e02ff */
[----:B------:R-:W-:Y:S01]  /*8510*/  UIMAD.WIDE.U32 UR24, UR9, UR4, UR24 ;  /* 0x00000004091872a5 */ /* 0x000fe2000f8e0018 */
[----:B------:R-:W-:Y:S01]  /*8520*/  IMAD R4, R4, c[0x0][0x2c4], R3 ;  /* 0x0000b10004047a24 */ /* 0x000fe200078e0203 */
[----:B------:R-:W-:Y:S01]  /*8530*/  ULDC UR17, c[0x0][0x2c4] ;  /* 0x0000b10000117ab9 */ /* 0x000fe20000000800 */
[----:B------:R-:W-:Y:S01]  /*8540*/  IMAD R7, R8, c[0x0][0x1b4], R7 ;  /* 0x00006d0008077a24 */ /* 0x000fe200078e0207 */
[----:B------:R-:W-:Y:S01]  /*8550*/  UIADD3 UR5, UR25, UR5, URZ ;  /* 0x0000000519057290 */ /* 0x000fe2000fffe03f */
[----:B------:R-:W-:Y:S01]  /*8560*/  IADD3 R3, R16, 0x60, RZ ;  /* 0x0000006010037810 */ /* 0x000fe20007ffe0ff */
[----:B------:R-:W-:Y:S01]  /*8570*/  IMAD.U32 R11, RZ, RZ, UR25 ;  /* 0x00000019ff0b7e24 */ /* 0x000fe2000f8e00ff */
[----:B------:R-:W-:Y:S01]  /*8580*/  UIMAD UR17, UR20, UR17, URZ ;  /* 0x00000011141172a4 */ /* 0x000fe2000f8e023f */
[----:B------:R-:W-:Y:S01]  /*8590*/  IMAD.U32 R10, RZ, RZ, UR24 ;  /* 0x00000018ff0a7e24 */ /* 0x000fe2000f8e00ff */
[----:B------:R-:W-:Y:S01]  /*85a0*/  ULEA UR24, UR10, 0xffffff80, 0x7 ;  /* 0xffffff800a187891 */ /* 0x000fe2000f8e383f */
[----:B------:R-:W-:Y:S01]  /*85b0*/  IMAD.U32 R11, RZ, RZ, UR5 ;  /* 0x00000005ff0b7e24 */ /* 0x000fe2000f8e00ff */
[----:B------:R-:W-:Y:S01]  /*85c0*/  ULDC.64 UR4, c[0x0][0x1e8] ;  /* 0x00007a0000047ab9 */ /* 0x000fe20000000a00 */
[----:B------:R-:W-:Y:S01]  /*85d0*/  IMAD.WIDE.U32 R30, R238, c[0x0][0x1e0], RZ ;  /* 0x00007800ee1e7a25 */ /* 0x000fe200078e00ff */
[----:B------:R-:W-:Y:S01]  /*85e0*/  ISETP.GE.AND P3, PT, R16, UR17, PT ;  /* 0x0000001110007c0c */ /* 0x000fe2000bf66270 */
[----:B------:R-:W-:Y:S01]  /*85f0*/  UIMAD.WIDE.U32 UR26, UR13, UR4, URZ ;  /* 0x000000040d1a72a5 */ /* 0x000fe2000f8e003f */
[----:B------:R-:W-:Y:S01]  /*8600*/  ISETP.GE.AND P5, PT, R3, UR17, PT ;  /* 0x0000001103007c0c */ /* 0x000fe2000bfa6270 */
[----:B------:R-:W-:Y:S01]  /*8610*/  IMAD.WIDE.U32 R8, R8, c[0x0][0x1b0], R10 ;  /* 0x00006c0008087a25 */ /* 0x000fe200078e000a */
[----:B------:R-:W-:Y:S01]  /*8620*/  SHF.R.S32.HI R10, RZ, 0x1f, R4 ;  /* 0x0000001fff0a7819 */ /* 0x000fe20000011404 */
[----:B------:R-:W-:Y:S01]  /*8630*/  UIMAD UR4, UR12, UR4, URZ ;  /* 0x000000040c0472a4 */ /* 0x000fe2000f8e023f */
[----:B------:R-:W-:Y:S01]  /*8640*/  SHF.R.S32.HI R11, RZ, 0x1f, R238 ;  /* 0x0000001fff0b7819 */ /* 0x000fe200000114ee */
[----:B------:R-:W-:Y:S01]  /*8650*/  IMAD.IADD R9, R9, 0x1, R7 ;  /* 0x0000000109097824 */ /* 0x000fe200078e0207 */
[----:B------:R-:W-:Y:S01]  /*8660*/  IADD3 R7, R16, 0x20, RZ ;  /* 0x0000002010077810 */ /* 0x000fe20007ffe0ff */
[----:B------:R-:W-:Y:S01]  /*8670*/  IMAD R10, R10, c[0x0][0x1a8], RZ ;  /* 0x00006a000a0a7a24 */ /* 0x000fe200078e02ff */
[----:B------:R-:W-:Y:S01]  /*8680*/  UIMAD UR4, UR13, UR5, UR4 ;  /* 0x000000050d0472a4 */ /* 0x000fe2000f8e0204 */
[C---:B------:R-:W-:Y:S01]  /*8690*/  IMAD.WIDE.U32 R8, R4.reuse, c[0x0][0x1a8], R8 ;  /* 0x00006a0004087a25 */ /* 0x040fe200078e0008 */
[----:B------:R-:W-:Y:S01]  /*86a0*/  ISETP.GE.AND P4, PT, R7, UR17, PT ;  /* 0x0000001107007c0c */ /* 0x000fe2000bf86270 */
[----:B------:R-:W-:Y:S01]  /*86b0*/  UIADD3 UR24, UR11, -UR24, URZ ;  /* 0x800000180b187290 */ /* 0x000fe2000fffe03f */
[----:B------:R-:W-:Y:S01]  /*86c0*/  P2R R15, PR, RZ, 0x20 ;  /* 0x00000020ff0f7803 */ /* 0x000fe20000000000 */
[----:B------:R-:W-:Y:S01]  /*86d0*/  IMAD R10, R4, c[0x0][0x1ac], R10 ;  /* 0x00006b00040a7a24 */ /* 0x000fe200078e020a */
[----:B------:R-:W-:Y:S01]  /*86e0*/  LEA R19, P0, R8, c[0x0][0x160], 0x1 ;  /* 0x0000580008137a11 */ /* 0x000fe200078008ff */
[----:B------:R-:W-:Y:S01]  /*86f0*/  IMAD R3, R11, c[0x0][0x1e0], RZ ;  /* 0x000078000b037a24 */ /* 0x000fe200078e02ff */
[----:B------:R-:W-:Y:S01]  /*8700*/  IADD3 R4, R16, 0x40, RZ ;  /* 0x0000004010047810 */ /* 0x000fe20007ffe0ff */
[----:B------:R-:W-:Y:S01]  /*8710*/  IMAD.IADD R10, R9, 0x1, R10 ;  /* 0x00000001090a7824 */ /* 0x000fe200078e020a */
[----:B------:R-:W-:Y:S01]  /*8720*/  LOP3.LUT R9, R14, 0x38, R244, 0xf8, !PT ;  /* 0x000000380e097812 */ /* 0x000fe200078ef8f4 */
[----:B------:R-:W-:Y:S01]  /*8730*/  SHFL.IDX PT, R28, R19, RZ, 0x181f ;  /* 0x00181fff131c7589 */ /* 0x000fe200000e0000 */
[----:B------:R-:W-:Y:S01]  /*8740*/  ISETP.GE.AND P6, PT, R4, UR17, PT ;  /* 0x0000001104007c0c */ /* 0x000fe2000bfc6270 */
[----:B------:R-:W-:Y:S01]  /*8750*/  IMAD R3, R238, c[0x0][0x1e4], R3 ;  /* 0x00007900ee037a24 */ /* 0x000fe200078e0203 */
[----:B------:R-:W-:Y:S01]  /*8760*/  LEA.HI.X R10, R8, c[0x0][0x164], R10, 0x1, P0 ;  /* 0x00005900080a7a11 */ /* 0x000fe200000f0c0a */
[----:B------:R-:W-:Y:S01]  /*8770*/  SHFL.IDX PT, R24, R19, 0x1, 0x181f ;  /* 0x00381f0013187f89 */ /* 0x000fe200000e0000 */
[C---:B------:R-:W-:Y:S01]  /*8780*/  IADD3 R8, R244.reuse, 0x40, RZ ;  /* 0x00000040f4087810 */ /* 0x040fe20007ffe0ff */
[----:B------:R-:W-:Y:S01]  /*8790*/  IMAD.IADD R3, R31, 0x1, R3 ;  /* 0x000000011f037824 */ /* 0x000fe200078e0203 */
[----:B------:R-:W-:Y:S01]  /*87a0*/  LOP3.LUT R9, R9, R13, RZ, 0x3c, !PT ;  /* 0x0000000d09097212 */ /* 0x000fe200078e3cff */
[----:B------:R-:W1:Y:S01]  /*87b0*/  SHFL.IDX PT, R29, R10, RZ, 0x181f ;  /* 0x00181fff0a1d7589 */ /* 0x000e6200000e0000 */
[--C-:B------:R-:W-:Y:S01]  /*87c0*/  @!P3 SHF.R.S32.HI R2, RZ, 0x1f, R8.reuse ;  /* 0x0000001fff02b819 */ /* 0x100fe20000011408 */
[----:B------:R-:W-:Y:S01]  /*87d0*/  UIADD3 UR9, UR27, UR4, URZ ;  /* 0x000000041b097290 */ /* 0x000fe2000fffe03f */
[----:B------:R-:W-:Y:S01]  /*87e0*/  ISETP.GE.AND P0, PT, R244, c[0x0][0x198], PT ;  /* 0x00006600f4007a0c */ /* 0x000fe20003f06270 */
[----:B------:R-:W-:Y:S01]  /*87f0*/  SHFL.IDX PT, R25, R10, 0x1, 0x181f ;  /* 0x00381f000a197f89 */ /* 0x000fe200000e0000 */
[-C--:B------:R-:W-:Y:S01]  /*8800*/  @!P3 LEA.HI R2, R2, R8.reuse, RZ, 0x3 ;  /* 0x000000080202b211 */ /* 0x080fe200078f18ff */
[----:B------:R-:W-:Y:S01]  /*8810*/  IMAD.IADD R9, R12, 0x1, R9 ;  /* 0x000000010c097824 */ /* 0x000fe200078e0209 */
[----:B------:R-:W-:Y:S01]  /*8820*/  ISETP.GE.AND P1, PT, R8, c[0x0][0x198], PT ;  /* 0x0000660008007a0c */ /* 0x000fe20003f26270 */
[----:B------:R-:W-:Y:S01]  /*8830*/  SHFL.IDX PT, R22, R19, 0x2, 0x181f ;  /* 0x00581f0013167f89 */ /* 0x000fe200000e0000 */
[----:B------:R-:W-:Y:S01]  /*8840*/  @!P3 LOP3.LUT R2, R2, 0xfffffff8, RZ, 0xc0, !PT ;  /* 0xfffffff80202b812 */ /* 0x000fe200078ec0ff */
[----:B------:R-:W-:Y:S01]  /*8850*/  @!P3 IMAD.SHL.U32 R20, R9, 0x2, RZ ;  /* 0x000000020914b824 */ /* 0x000fe200078e00ff */
[--C-:B------:R-:W-:Y:S01]  /*8860*/  @!P4 SHF.R.S32.HI R7, RZ, 0x1f, R8.reuse ;  /* 0x0000001fff07c819 */ /* 0x100fe20000011408 */
[----:B------:R-:W3:Y:S01]  /*8870*/  SHFL.IDX PT, R23, R10, 0x2, 0x181f ;  /* 0x00581f000a177f89 */ /* 0x000ee200000e0000 */
[----:B------:R-:W-:Y:S01]  /*8880*/  @!P6 SHF.R.S32.HI R4, RZ, 0x1f, R8 ;  /* 0x0000001fff04e819 */ /* 0x000fe20000011408 */
[----:B------:R-:W-:Y:S01]  /*8890*/  ULDC.64 UR4, c[0x0][0x210] ;  /* 0x0000840000047ab9 */ /* 0x000fe20000000a00 */
[-C--:B------:R-:W-:Y:S01]  /*88a0*/  @!P4 LEA.HI R7, R7, R8.reuse, RZ, 0x3 ;  /* 0x000000080707c211 */ /* 0x080fe200078f18ff */
[----:B------:R4:W-:Y:S01]  /*88b0*/  SHFL.IDX PT, R21, R10, 0x3, 0x181f ;  /* 0x00781f000a157f89 */ /* 0x0009e200000e0000 */
[----:B------:R-:W-:Y:S01]  /*88c0*/  @!P6 LEA.HI R4, R4, R8, RZ, 0x3 ;  /* 0x000000080404e211 */ /* 0x000fe200078f18ff */
[----:B------:R-:W-:Y:S01]  /*88d0*/  UIMAD UR12, UR12, UR4, URZ ;  /* 0x000000040c0c72a4 */ /* 0x000fe2000f8e023f */
[----:B------:R-:W-:Y:S01]  /*88e0*/  @!P4 LOP3.LUT R7, R7, 0xfffffff8, RZ, 0xc0, !PT ;  /* 0xfffffff80707c812 */ /* 0x000fe200078ec0ff */
[----:B------:R-:W-:Y:S01]  /*88f0*/  UIMAD.WIDE.U32 UR28, UR13, UR4, URZ ;  /* 0x000000040d1c72a5 */ /* 0x000fe2000f8e003f */
[----:B------:R-:W-:Y:S01]  /*8900*/  @!P6 LOP3.LUT R4, R4, 0xfffffff8, RZ, 0xc0, !PT ;  /* 0xfffffff80404e812 */ /* 0x000fe200078ec0ff */
[----:B------:R-:W-:Y:S01]  /*8910*/  UIMAD UR12, UR13, UR5, UR12 ;  /* 0x000000050d0c72a4 */ /* 0x000fe2000f8e020c */
[----:B------:R-:W-:Y:S01]  /*8920*/  IADD3 R68, -R6, UR24, RZ ;  /* 0x0000001806447c10 */ /* 0x000fe2000fffe1ff */
[----:B-1----:R-:W-:Y:S01]  /*8930*/  @!P3 IMAD.WIDE R26, R244, 0x2, R28 ;  /* 0x00000002f41ab825 */ /* 0x002fe200078e021c */
[----:B------:R-:W-:Y:S01]  /*8940*/  P2R R17, PR, RZ, 0x40 ;  /* 0x00000040ff117803 */ /* 0x000fe20000000000 */
[----:B------:R-:W-:-:S02]  /*8950*/  UIADD3 UR12, UR29, UR12, URZ ;  /* 0x0000000c1d0c7290 */ /* 0x000fc4000fffe03f */
[----:B------:R-:W-:Y:S01]  /*8960*/  @!P3 IMAD.WIDE R28, R2, 0x2, R28 ;  /* 0x00000002021cb825 */ /* 0x000fe200078e021c */
[----:B------:R3:W-:Y:S03]  /*8970*/  @!P3 LDGSTS.E.BYPASS.LTC128B.128 [R20+0x100], [R26.64], !P0 ;  /* 0x001000001a14bfae */ /* 0x0007e6000c101d56 */
[----:B------:R-:W-:Y:S01]  /*8980*/  IMAD.MOV.U32 R2, RZ, RZ, R30 ;  /* 0x000000ffff027224 */ /* 0x000fe200078e001e */
[----:B------:R1:W-:Y:S01]  /*8990*/  @!P3 LDGSTS.E.BYPASS.LTC128B.128 [R20+0x4100], [R28.64], !P1 ;  /* 0x041000001c14bfae */ /* 0x0003e2000c901d56 */
[----:B----4-:R-:W-:Y:S02]  /*89a0*/  @!P4 IMAD.SHL.U32 R10, R9, 0x2, RZ ;  /* 0x00000002090ac824 */ /* 0x010fe400078e00ff */
[----:B---3--:R-:W-:Y:S01]  /*89b0*/  @!P6 IMAD.WIDE R26, R4, 0x2, R22 ;  /* 0x00000002041ae825 */ /* 0x008fe200078e0216 */
[----:B-1----:R-:W1:Y:S03]  /*89c0*/  SHFL.IDX PT, R20, R19, 0x3, 0x181f ;  /* 0x00781f0013147f89 */ /* 0x002e6600000e0000 */
[----:B------:R-:W-:-:S04]  /*89d0*/  @!P4 IMAD.WIDE R28, R7, 0x2, R24 ;  /* 0x00000002071cc825 */ /* 0x000fc800078e0218 */
[----:B------:R-:W-:-:S04]  /*89e0*/  @!P4 IMAD.WIDE R24, R244, 0x2, R24 ;  /* 0x00000002f418c825 */ /* 0x000fc800078e0218 */
[----:B------:R-:W-:Y:S01]  /*89f0*/  @!P6 IMAD.SHL.U32 R7, R9, 0x2, RZ ;  /* 0x000000020907e824 */ /* 0x000fe200078e00ff */
[----:B------:R3:W-:Y:S01]  /*8a00*/  @!P4 LDGSTS.E.BYPASS.LTC128B.128 [R10+0x1100], [R24.64], !P0 ;  /* 0x01100000180acfae */ /* 0x0007e2000c101d56 */
[----:B------:R-:W-:-:S03]  /*8a10*/  @!P6 IMAD.WIDE R22, R244, 0x2, R22 ;  /* 0x00000002f416e825 */ /* 0x000fc600078e0216 */
[----:B------:R4:W-:Y:S01]  /*8a20*/  @!P4 LDGSTS.E.BYPASS.LTC128B.128 [R10+0x5100], [R28.64], !P1 ;  /* 0x051000001c0acfae */ /* 0x0009e2000c901d56 */
[----:B------:R-:W-:-:S03]  /*8a30*/  @!P5 IMAD.SHL.U32 R4, R9, 0x2, RZ ;  /* 0x000000020904d824 */ /* 0x000fc600078e00ff */
[----:B------:R5:W-:Y:S04]  /*8a40*/  @!P6 LDGSTS.E.BYPASS.LTC128B.128 [R7+0x2100], [R22.64], !P0 ;  /* 0x021000001607efae */ /* 0x000be8000c101d56 */
[----:B------:R1:W-:Y:S01]  /*8a50*/  @!P6 LDGSTS.E.BYPASS.LTC128B.128 [R7+0x6100], [R26.64], !P1 ;  /* 0x061000001a07efae */ /* 0x0003e2000c901d56 */
[----:B---3--:R-:W-:-:S04]  /*8a60*/  @!P5 SHF.R.S32.HI R24, RZ, 0x1f, R8 ;  /* 0x0000001fff18d819 */ /* 0x008fc80000011408 */
[----:B------:R-:W-:Y:S02]  /*8a70*/  @!P5 LEA.HI R24, R24, R8, RZ, 0x3 ;  /* 0x000000081818d211 */ /* 0x000fe400078f18ff */
[----:B-----5:R-:W-:Y:S02]  /*8a80*/  LEA.HI R23, R5, R73, RZ, 0x4 ;  /* 0x0000004905177211 */ /* 0x020fe400078f20ff */
[----:B------:R-:W-:Y:S02]  /*8a90*/  @!P5 LOP3.LUT R24, R24, 0xfffffff8, RZ, 0xc0, !PT ;  /* 0xfffffff81818d812 */ /* 0x000fe400078ec0ff */
[----:B----4-:R-:W-:Y:S01]  /*8aa0*/  LOP3.LUT R10, R23, 0xfffffff0, RZ, 0xc0, !PT ;  /* 0xfffffff0170a7812 */ /* 0x010fe200078ec0ff */
[----:B-1----:R-:W-:-:S04]  /*8ab0*/  @!P5 IMAD.WIDE R26, R244, 0x2, R20 ;  /* 0x00000002f41ad825 */ /* 0x002fc800078e0214 */
[----:B------:R-:W-:Y:S01]  /*8ac0*/  IMAD.IADD R10, R73, 0x1, -R10 ;  /* 0x00000001490a7824 */ /* 0x000fe200078e0a0a */
[----:B------:R1:W-:Y:S01]  /*8ad0*/  @!P5 LDGSTS.E.BYPASS.LTC128B.128 [R4+0x3100], [R26.64], !P0 ;  /* 0x031000001a04dfae */ /* 0x0003e2000c101d56 */
[----:B------:R-:W-:-:S03]  /*8ae0*/  @!P5 IMAD.WIDE R24, R24, 0x2, R20 ;  /* 0x000000021818d825 */ /* 0x000fc600078e0214 */
[----:B------:R-:W-:Y:S02]  /*8af0*/  SHF.R.S32.HI R19, RZ, 0x1f, R10 ;  /* 0x0000001fff137819 */ /* 0x000fe4000001140a */
[----:B------:R1:W-:Y:S02]  /*8b00*/  @!P5 LDGSTS.E.BYPASS.LTC128B.128 [R4+0x7100], [R24.64], !P1 ;  /* 0x071000001804dfae */ /* 0x0003e4000c901d56 */
[----:B------:R-:W-:Y:S02]  /*8b10*/  LEA.HI R19, R19, R10, RZ, 0x3 ;  /* 0x0000000a13137211 */ /* 0x000fe400078f18ff */
[----:B------:R-:W0:Y:S01]  /*8b20*/  LDGDEPBAR ;  /* 0x00000000000079af */ /* 0x000e220000000000 */
[----:B--2---:R-:W-:Y:S01]  /*8b30*/  SHF.R.S32.HI R7, RZ, 0x1f, R237 ;  /* 0x0000001fff077819 */ /* 0x004fe200000114ed */
[----:B------:R-:W-:-:S04]  /*8b40*/  IMAD.WIDE.U32 R2, R237, c[0x0][0x1f0], R2 ;  /* 0x00007c00ed027a25 */ /* 0x000fc800078e0002 */
[----:B------:R-:W-:Y:S01]  /*8b50*/  IMAD R21, R7, c[0x0][0x1f0], RZ ;  /* 0x00007c0007157a24 */ /* 0x000fe200078e02ff */
[----:B------:R-:W-:-:S03]  /*8b60*/  IADD3 R2, P0, R2, UR26, RZ ;  /* 0x0000001a02027c10 */ /* 0x000fc6000ff1e0ff */
[----:B------:R-:W-:-:S05]  /*8b70*/  IMAD R21, R237, c[0x0][0x1f4], R21 ;  /* 0x00007d00ed157a24 */ /* 0x000fca00078e0215 */
[----:B------:R-:W-:Y:S02]  /*8b80*/  IADD3.X R21, R3, UR9, R21, P0, !PT ;  /* 0x0000000903157c10 */ /* 0x000fe400087fe415 */
[C---:B------:R-:W-:Y:S01]  /*8b90*/  LOP3.LUT R3, R19.reuse, 0xfffffff8, RZ, 0xc0, !PT ;  /* 0xfffffff813037812 */ /* 0x040fe200078ec0ff */
[----:B------:R-:W-:Y:S01]  /*8ba0*/  IMAD.SHL.U32 R19, R19, 0x40, RZ ;  /* 0x0000004013137824 */ /* 0x000fe200078e00ff */
[----:B------:R-:W-:-:S03]  /*8bb0*/  LEA R22, P0, R2, c[0x0][0x1c8], 0x1 ;  /* 0x0000720002167a11 */ /* 0x000fc600078008ff */
[----:B-1----:R-:W-:Y:S01]  /*8bc0*/  IMAD.IADD R4, R10, 0x1, -R3 ;  /* 0x000000010a047824 */ /* 0x002fe200078e0a03 */
[----:B------:R-:W-:Y:S01]  /*8bd0*/  LEA.HI.X R21, R2, c[0x0][0x1cc], R21, 0x1, P0 ;  /* 0x0000730002157a11 */ /* 0x000fe200000f0c15 */
[----:B------:R-:W-:Y:S01]  /*8be0*/  SHFL.IDX PT, R24, R22, RZ, 0x181f ;  /* 0x00181fff16187589 */ /* 0x000fe200000e0000 */
[----:B------:R-:W-:Y:S02]  /*8bf0*/  IMAD.MOV.U32 R3, RZ, RZ, 0x10 ;  /* 0x00000010ff037424 */ /* 0x000fe400078e00ff */
[----:B------:R-:W-:Y:S01]  /*8c00*/  R2P PR, R4, 0x6 ;  /* 0x0000000604007804 */ /* 0x000fe20000000000 */
[----:B------:R-:W1:Y:S01]  /*8c10*/  SHFL.IDX PT, R25, R21, RZ, 0x181f ;  /* 0x00181fff15197589 */ /* 0x000e6200000e0000 */
[----:B------:R-:W-:Y:S01]  /*8c20*/  ISETP.GE.AND P0, PT, R68, 0x1, PT ;  /* 0x000000014400780c */ /* 0x000fe20003f06270 */
[----:B------:R-:W-:Y:S01]  /*8c30*/  IMAD.SHL.U32 R4, R4, 0x40, RZ ;  /* 0x0000004004047824 */ /* 0x000fe200078e00ff */
[----:B------:R-:W-:Y:S01]  /*8c40*/  ISETP.GE.AND P6, PT, R244, c[0x0][0x1d4], PT ;  /* 0x00007500f4007a0c */ /* 0x000fe20003fc6270 */
[----:B------:R-:W-:Y:S01]  /*8c50*/  IMAD.MOV.U32 R2, RZ, RZ, 0x20 ;  /* 0x00000020ff027424 */ /* 0x000fe200078e00ff */
[----:B------:R-:W-:-:S02]  /*8c60*/  ISETP.GE.AND P5, PT, R8, c[0x0][0x1d4], PT ;  /* 0x0000750008007a0c */ /* 0x000fc40003fa6270 */
[----:B------:R-:W-:Y:S02]  /*8c70*/  LOP3.LUT R4, R4, 0x1c0, RZ, 0xc0, !PT ;  /* 0x000001c004047812 */ /* 0x000fe400078ec0ff */
[----:B------:R-:W-:Y:S02]  /*8c80*/  SEL R3, R3, 0xfffffff0, !P1 ;  /* 0xfffffff003037807 */ /* 0x000fe40004800000 */
[----:B------:R-:W-:Y:S02]  /*8c90*/  SEL R2, R2, 0xffffffe0, !P2 ;  /* 0xffffffe002027807 */ /* 0x000fe40005000000 */
[----:B------:R-:W-:Y:S01]  /*8ca0*/  SEL R72, RZ, 0x10, P5 ;  /* 0x00000010ff487807 */ /* 0x000fe20002800000 */
[----:B------:R-:W-:Y:S01]  /*8cb0*/  @P0 IMAD.SHL.U32 R20, R9, 0x2, RZ ;  /* 0x0000000209140824 */ /* 0x000fe200078e00ff */
[----:B------:R-:W-:Y:S02]  /*8cc0*/  @P0 SHF.R.S32.HI R10, RZ, 0x1f, R8 ;  /* 0x0000001fff0a0819 */ /* 0x000fe40000011408 */
[----:B------:R-:W-:-:S02]  /*8cd0*/  ISETP.GT.AND P1, PT, R236, 0x7f, PT ;  /* 0x0000007fec00780c */ /* 0x000fc40003f24270 */
[----:B------:R-:W-:-:S04]  /*8ce0*/  @P0 LEA.HI R10, R10, R8, RZ, 0x3 ;  /* 0x000000080a0a0211 */ /* 0x000fc800078f18ff */
[----:B------:R-:W-:Y:S01]  /*8cf0*/  @P0 LOP3.LUT R10, R10, 0xfffffff8, RZ, 0xc0, !PT ;  /* 0xfffffff80a0a0812 */ /* 0x000fe200078ec0ff */
[----:B-1----:R-:W-:-:S04]  /*8d00*/  @P0 IMAD.WIDE R26, R244, 0x2, R24 ;  /* 0x00000002f41a0825 */ /* 0x002fc800078e0218 */
[----:B------:R-:W-:Y:S01]  /*8d10*/  @P0 IMAD.WIDE R24, R10, 0x2, R24 ;  /* 0x000000020a180825 */ /* 0x000fe200078e0218 */
[----:B------:R1:W-:Y:S04]  /*8d20*/  @P0 LDGSTS.E.BYPASS.LTC128B.128 [R20+0x8100], [R26.64], !P6 ;  /* 0x081000001a140fae */ /* 0x0003e8000f101d56 */
[----:B------:R2:W-:Y:S01]  /*8d30*/  @P0 LDGSTS.E.BYPASS.LTC128B.128 [R20+0xc100], [R24.64], !P5 ;  /* 0x0c10000018140fae */ /* 0x0005e2000e901d56 */
[----:B------:R-:W-:-:S13]  /*8d40*/  ISETP.GE.AND P0, PT, R68, 0x21, PT ;  /* 0x000000214400780c */ /* 0x000fda0003f06270 */
[----:B------:R-:W-:-:S04]  /*8d50*/  @P0 SHF.R.S32.HI R10, RZ, 0x1f, R8 ;  /* 0x0000001fff0a0819 */ /* 0x000fc80000011408 */
[----:B------:R-:W-:-:S04]  /*8d60*/  @P0 LEA.HI R10, R10, R8, RZ, 0x3 ;  /* 0x000000080a0a0211 */ /* 0x000fc800078f18ff */
[----:B------:R-:W-:Y:S01]  /*8d70*/  @P0 LOP3.LUT R10, R10, 0xfffffff8, RZ, 0xc0, !PT ;  /* 0xfffffff80a0a0812 */ /* 0x000fe200078ec0ff */
[----:B--2---:R-:W-:Y:S01]  /*8d80*/  SHFL.IDX PT, R24, R22, 0x1, 0x181f ;  /* 0x00381f0016187f89 */ /* 0x004fe200000e0000 */
[----:B-1----:R-:W-:-:S03]  /*8d90*/  @P0 IMAD.SHL.U32 R20, R9, 0x2, RZ ;  /* 0x0000000209140824 */ /* 0x002fc600078e00ff */
[----:B------:R-:W1:Y:S02]  /*8da0*/  SHFL.IDX PT, R25, R21, 0x1, 0x181f ;  /* 0x00381f0015197f89 */ /* 0x000e6400000e0000 */
        /* <DEDUP_REMOVED lines=24> */
[----:B------:R-:W-:Y:S01]  /*8f30*/  SHF.R.S32.HI R10, RZ, 0x4, R23 ;  /* 0x00000004ff0a7819 */ /* 0x000fe20000011417 */
[----:B------:R1:W-:Y:S04]  /*8f40*/  @P0 LDGSTS.E.BYPASS.LTC128B.128 [R20+0xb100], [R26.64], !P6 ;  /* 0x0b1000001a140fae */ /* 0x0003e8000f101d56 */
[----:B------:R1:W-:Y:S01]  /*8f50*/  @P0 LDGSTS.E.BYPASS.LTC128B.128 [R20+0xf100], [R24.64], !P5 ;  /* 0x0f10000018140fae */ /* 0x0003e2000e901d56 */
[----:B------:R-:W-:-:S03]  /*8f60*/  ISETP.LT.AND P0, PT, RZ, c[0x0][0x27c], PT ;  /* 0x00009f00ff007a0c */ /* 0x000fc60003f01270 */
[----:B------:R-:W0:Y:S01]  /*8f70*/  LDGDEPBAR ;  /* 0x00000000000079af */ /* 0x000e220000000000 */
[----:B-1----:R-:W-:-:S04]  /*8f80*/  LEA.HI R20, R23, R10, RZ, 0x1 ;  /* 0x0000000a17147211 */ /* 0x002fc800078f08ff */
[----:B------:R-:W-:-:S05]  /*8f90*/  LOP3.LUT R20, R20, 0xfffffffe, RZ, 0xc0, !PT ;  /* 0xfffffffe14147812 */ /* 0x000fca00078ec0ff */
[----:B------:R-:W-:-:S04]  /*8fa0*/  IMAD.IADD R10, R10, 0x1, -R20 ;  /* 0x000000010a0a7824 */ /* 0x000fc800078e0a14 */
        /* <DEDUP_REMOVED lines=8> */
.L_x_2808:
        /* <DEDUP_REMOVED lines=21> */
[----:B------:R-:W-:Y:S01]  /*9180*/  BSSY B0, `(.L_x_2811) ;  /* 0x0000033000007945 */ /* 0x000fe20003800000 */
[----:B------:R-:W-:Y:S01]  /*9190*/  IMAD.SHL.U32 R22, R0, 0x4, RZ ;  /* 0x0000000400167824 */ /* 0x000fe200078e00ff */
[----:B------:R-:W-:Y:S01]  /*91a0*/  MOV R20, R18 ;  /* 0x0000001200147202 */ /* 0x000fe20000000f00 */
[----:B------:R-:W-:Y:S01]  /*91b0*/  CS2R R48, SRZ ;  /* 0x0000000000307805 */ /* 0x000fe2000001ff00 */
[----:B------:R-:W-:Y:S01]  /*91c0*/  CS2R R70, SRZ ;  /* 0x0000000000467805 */ /* 0x000fe2000001ff00 */
[----:B------:R-:W-:Y:S01]  /*91d0*/  CS2R R58, SRZ ;  /* 0x00000000003a7805 */ /* 0x000fe2000001ff00 */
[----:B------:R-:W-:Y:S01]  /*91e0*/  CS2R R66, SRZ ;  /* 0x0000000000427805 */ /* 0x000fe2000001ff00 */
[----:B------:R-:W-:-:S02]  /*91f0*/  CS2R R60, SRZ ;  /* 0x00000000003c7805 */ /* 0x000fc4000001ff00 */
[----:B------:R-:W-:Y:S01]  /*9200*/  @P0 IMAD.HI.U32 R12, R16, c[0x0][0x2c8], RZ ;  /* 0x0000b200100c0a27 */ /* 0x000fe200078e00ff */
[----:B------:R-:W-:-:S13]  /*9210*/  PLOP3.LUT P0, PT, PT, PT, UP2, 0x80, 0x0 ;  /* 0x000000000000781c */ /* 0x000fda0003f0f028 */
[----:B------:R-:W-:-:S04]  /*9220*/  @P0 SHF.R.U32.HI R16, RZ, c[0x0][0x2cc], R12 ;  /* 0x0000b300ff100a19 */ /* 0x000fc8000001160c */
[----:B------:R-:W-:Y:S01]  /*9230*/  SHF.R.S32.HI R12, RZ, 0x1f, R16 ;  /* 0x0000001fff0c7819 */ /* 0x000fe20000011410 */
[----:B------:R-:W-:Y:S01]  /*9240*/  IMAD.WIDE.U32 R18, R16, c[0x0][0x280], R20 ;  /* 0x0000a00010127a25 */ /* 0x000fe200078e0014 */
[----:B------:R-:W-:-:S03]  /*9250*/  MOV R21, UR5 ;  /* 0x0000000500157c02 */ /* 0x000fc60008000f00 */
[C---:B------:R-:W-:Y:S02]  /*9260*/  IMAD R13, R12.reuse, c[0x0][0x280], RZ ;  /* 0x0000a0000c0d7a24 */ /* 0x040fe400078e02ff */
[----:B------:R-:W-:Y:S02]  /*9270*/  IMAD R12, R12, c[0x0][0x290], RZ ;  /* 0x0000a4000c0c7a24 */ /* 0x000fe400078e02ff */
[----:B------:R-:W-:-:S04]  /*9280*/  IMAD R13, R16, c[0x0][0x284], R13 ;  /* 0x0000a100100d7a24 */ /* 0x000fc800078e020d */
[----:B------:R-:W-:Y:S01]  /*9290*/  IMAD.IADD R62, R19, 0x1, R13 ;  /* 0x00000001133e7824 */ /* 0x000fe200078e020d */
[C---:B------:R-:W-:Y:S02]  /*92a0*/  LEA R13, P0, R18.reuse, c[0x0][0x270], 0x1 ;  /* 0x00009c00120d7a11 */ /* 0x040fe400078008ff */
[----:B------:R-:W-:Y:S02]  /*92b0*/  MOV R19, UR33 ;  /* 0x0000002100137c02 */ /* 0x000fe40008000f00 */
[----:B------:R-:W-:Y:S01]  /*92c0*/  LEA.HI.X R62, R18, c[0x0][0x274], R62, 0x1, P0 ;  /* 0x00009d00123e7a11 */ /* 0x000fe200000f0c3e */
[----:B------:R-:W-:Y:S01]  /*92d0*/  IMAD.U32 R18, RZ, RZ, UR32 ;  /* 0x00000020ff127e24 */ /* 0x000fe2000f8e00ff */
[----:B------:R1:W2:Y:S03]  /*92e0*/  SHFL.IDX PT, R24, R13, RZ, 0x181f ;  /* 0x00181fff0d187589 */ /* 0x0002a600000e0000 */
[----:B------:R-:W-:Y:S01]  /*92f0*/  IMAD.MOV.U32 R20, RZ, RZ, R18 ;  /* 0x000000ffff147224 */ /* 0x000fe200078e0012 */
[----:B------:R1:W3:Y:S03]  /*9300*/  SHFL.IDX PT, R25, R62, RZ, 0x181f ;  /* 0x00181fff3e197589 */ /* 0x0002e600000e0000 */
[----:B------:R-:W-:-:S04]  /*9310*/  IMAD.WIDE.U32 R20, R16, c[0x0][0x290], R20 ;  /* 0x0000a40010147a25 */ /* 0x000fc800078e0014 */
[----:B------:R-:W-:Y:S01]  /*9320*/  IMAD R16, R16, c[0x0][0x294], R12 ;  /* 0x0000a50010107a24 */ /* 0x000fe200078e020c */
[----:B------:R-:W-:-:S04]  /*9330*/  LEA R12, P0, R20, c[0x0][0x288], 0x1 ;  /* 0x0000a200140c7a11 */ /* 0x000fc800078008ff */
[----:B------:R-:W-:-:S04]  /*9340*/  IADD3 R16, R21, R16, RZ ;  /* 0x0000001015107210 */ /* 0x000fc80007ffe0ff */
[----:B------:R-:W-:Y:S02]  /*9350*/  LEA.HI.X R16, R20, c[0x0][0x28c], R16, 0x1, P0 ;  /* 0x0000a30014107a11 */ /* 0x000fe400000f0c10 */
[----:B------:R1:W4:Y:S04]  /*9360*/  SHFL.IDX PT, R20, R12, RZ, 0x181f ;  /* 0x00181fff0c147589 */ /* 0x00032800000e0000 */
[----:B------:R1:W1:Y:S01]  /*9370*/  SHFL.IDX PT, R21, R16, RZ, 0x181f ;  /* 0x00181fff10157589 */ /* 0x00026200000e0000 */
[----:B------:R-:W-:Y:S05]  /*9380*/  @P3 BRA `(.L_x_2812) ;  /* 0x0000012000003947 */ /* 0x000fea0003800000 */
[C---:B--2---:R-:W-:Y:S01]  /*9390*/  ISETP.GE.AND P0, PT, R22.reuse, c[0x0][0x27c], PT ;  /* 0x00009f0016007a0c */ /* 0x044fe20003f06270 */
[----:B------:R-:W-:Y:S01]  /*93a0*/  CS2R R58, SRZ ;  /* 0x00000000003a7805 */ /* 0x000fe2000001ff00 */
[----:B------:R-:W-:Y:S01]  /*93b0*/  CS2R R60, SRZ ;  /* 0x00000000003c7805 */ /* 0x000fe2000001ff00 */
[----:B------:R-:W-:-:S10]  /*93c0*/  IADD3 R14, R22, 0x20, RZ ;  /* 0x00000020160e7810 */ /* 0x000fd40007ffe0ff */
[----:B---3--:R-:W-:-:S04]  /*93d0*/  @!P0 IMAD.WIDE R26, R22, 0x2, R24 ;  /* 0x00000002161a8825 */ /* 0x008fc800078e0218 */
        /* <DEDUP_REMOVED lines=13> */
.L_x_2812:
[----:B--2---:R-:W-:Y:S05]  /*94b0*/  BSYNC B0 ;  /* 0x0000000000007941 */ /* 0x004fea0003800000 */
.L_x_2811:
[----:B-----5:R-:W-:Y:S01]  /*94c0*/  IMAD.MOV.U32 R23, RZ, RZ, R70 ;  /* 0x000000ffff177224 */ /* 0x020fe200078e0046 */
[----:B------:R-:W-:Y:S01]  /*94d0*/  MOV R18, R58 ;  /* 0x0000003a00127202 */ /* 0x000fe20000000f00 */
[----:B------:R-:W-:Y:S01]  /*94e0*/  IMAD.MOV.U32 R19, RZ, RZ, R71 ;  /* 0x000000ffff137224 */ /* 0x000fe200078e0047 */
[----:B-1-3--:R1:W2:Y:S01]  /*94f0*/  SHFL.IDX PT, R25, R62, 0x1, 0x181f ;  /* 0x00381f003e197f89 */ /* 0x00a2a200000e0000 */
        /* <DEDUP_REMOVED lines=8> */
[----:B------:R1:W3:Y:S01]  /*9580*/  SHFL.IDX PT, R24, R13, 0x1, 0x181f ;  /* 0x00381f000d187f89 */ /* 0x0002e200000e0000 */
        /* <DEDUP_REMOVED lines=26> */
.L_x_2814:
[----:B------:R-:W-:Y:S05]  /*9730*/  BSYNC B0 ;  /* 0x0000000000007941 */ /* 0x000fea0003800000 */
.L_x_2813:
[----:B------:R-:W-:Y:S01]  /*9740*/  ISETP.NE.AND P0, PT, R17, RZ, PT ;  /* 0x000000ff1100720c */ /* 0x000fe20003f05270 */
[----:B--2--5:R-:W-:Y:S01]  /*9750*/  IMAD.MOV.U32 R21, RZ, RZ, R48 ;  /* 0x000000ffff157224 */ /* 0x024fe200078e0030 */
[----:B------:R-:W-:Y:S01]  /*9760*/  MOV R17, R54 ;  /* 0x0000003600117202 */ /* 0x000fe20000000f00 */
[----:B----4-:R-:W-:Y:S01]  /*9770*/  IMAD.MOV.U32 R20, RZ, RZ, R49 ;  /* 0x000000ffff147224 */ /* 0x010fe200078e0031 */
[----:B------:R2:W4:Y:S01]  /*9780*/  SHFL.IDX PT, R25, R62, 0x2, 0x181f ;  /* 0x00581f003e197f89 */ /* 0x00052200000e0000 */
        /* <DEDUP_REMOVED lines=8> */
[----:B---3--:R2:W3:Y:S01]  /*9810*/  SHFL.IDX PT, R24, R13, 0x2, 0x181f ;  /* 0x00581f000d187f89 */ /* 0x0084e200000e0000 */
[----:B------:R-:W-:Y:S01]  /*9820*/  MOV R14, R53 ;  /* 0x00000035000e7202 */ /* 0x000fe20000000f00 */
[----:B------:R-:W-:Y:S01]  /*9830*/  CS2R R42, SRZ ;  /* 0x00000000002a7805 */ /* 0x000fe2000001ff00 */
[----:B------:R-:W-:Y:S01]  /*9840*/  PRMT R37, R20, 0x5410, R21 ;  /* 0x0000541014257816 */ /* 0x000fe20000000015 */
[----:B------:R2:W1:Y:S01]  /*9850*/  SHFL.IDX PT, R19, R16, 0x2, 0x181f ;  /* 0x00581f0010137f89 */ /* 0x00046200000e0000 */
[----:B------:R-:W-:Y:S01]  /*9860*/  PRMT R41, R14, 0x5410, R17 ;  /* 0x000054100e297816 */ /* 0x000fe20000000011 */
[----:B------:R-:W-:Y:S01]  /*9870*/  CS2R R20, SRZ ;  /* 0x0000000000147805 */ /* 0x000fe2000001ff00 */
[----:B------:R-:W-:Y:S01]  /*9880*/  CS2R R32, SRZ ;  /* 0x0000000000207805 */ /* 0x000fe2000001ff00 */
[----:B------:R2:W1:Y:S01]  /*9890*/  SHFL.IDX PT, R18, R12, 0x2, 0x181f ;  /* 0x00581f000c127f89 */ /* 0x00046200000e0000 */
[----:B------:R-:W-:Y:S01]  /*98a0*/  CS2R R38, SRZ ;  /* 0x0000000000267805 */ /* 0x000fe2000001ff00 */
[----:B------:R-:W-:Y:S05]  /*98b0*/  @P0 BRA `(.L_x_2816) ;  /* 0x0000012000000947 */ /* 0x000fea0003800000 */
[C---:B------:R-:W-:Y:S01]  /*98c0*/  IADD3 R17, R22.reuse, 0x20, RZ ;  /* 0x0000002016117810 */ /* 0x040fe20007ffe0ff */
[----:B------:R-:W-:Y:S01]  /*98d0*/  CS2R R42, SRZ ;  /* 0x00000000002a7805 */ /* 0x000fe2000001ff00 */
[----:B------:R-:W-:Y:S01]  /*98e0*/  ISETP.GE.AND P1, PT, R22, c[0x0][0x27c], PT ;  /* 0x00009f0016007a0c */ /* 0x000fe20003f26270 */
[----:B------:R-:W-:Y:S01]  /*98f0*/  CS2R R38, SRZ ;  /* 0x0000000000267805 */ /* 0x000fe2000001ff00 */
[----:B------:R-:W-:Y:S01]  /*9900*/  ISETP.GE.AND P0, PT, R17, c[0x0][0x27c], PT ;  /* 0x00009f0011007a0c */ /* 0x000fe20003f06270 */
[----:B------:R-:W-:Y:S01]  /*9910*/  CS2R R34, SRZ ;  /* 0x0000000000227805 */ /* 0x000fe2000001ff00 */
[----:B------:R-:W-:-:S09]  /*9920*/  CS2R R32, SRZ ;  /* 0x0000000000207805 */ /* 0x000fd2000001ff00 */
[----:B---34-:R-:W-:Y:S02]  /*9930*/  @!P1 IMAD.WIDE R26, R22, 0x2, R24 ;  /* 0x00000002161a9825 */ /* 0x018fe400078e0218 */
[----:B------:R-:W-:-:S03]  /*9940*/  @!P0 SHF.R.S32.HI R14, RZ, 0x1f, R17 ;  /* 0x0000001fff0e8819 */ /* 0x000fc60000011411 */
[----:B------:R3:W5:Y:S01]  /*9950*/  @!P1 LD.E.64 R42, [R26.64] ;  /* 0x000000161a2a9980 */ /* 0x000762000c101b00 */
[----:B------:R-:W-:-:S04]  /*9960*/  @!P0 LEA.HI R14, R14, R17, RZ, 0x2 ;  /* 0x000000110e0e8211 */ /* 0x000fc800078f10ff */
[----:B------:R-:W-:-:S05]  /*9970*/  @!P0 LOP3.LUT R14, R14, 0xfffffffc, RZ, 0xc0, !PT ;  /* 0xfffffffc0e0e8812 */ /* 0x000fca00078ec0ff */
[----:B-1----:R-:W-:-:S04]  /*9980*/  @!P0 IMAD.WIDE R28, R14, 0x2, R18 ;  /* 0x000000020e1c8825 */ /* 0x002fc800078e0212 */
[----:B------:R-:W-:Y:S01]  /*9990*/  @!P0 IMAD.WIDE R24, R14, 0x2, R24 ;  /* 0x000000020e188825 */ /* 0x000fe200078e0218 */
[----:B------:R3:W5:Y:S03]  /*99a0*/  @!P0 LD.E.64 R32, [R28.64] ;  /* 0x000000161c208980 */ /* 0x000766000c101b00 */
[----:B------:R-:W-:Y:S01]  /*99b0*/  @!P1 IMAD.WIDE R18, R22, 0x2, R18 ;  /* 0x0000000216129825 */ /* 0x000fe200078e0212 */
[----:B------:R3:W5:Y:S04]  /*99c0*/  @!P0 LD.E.64 R34, [R24.64] ;  /* 0x0000001618228980 */ /* 0x000768000c101b00 */
[----:B------:R3:W5:Y:S02]  /*99d0*/  @!P1 LD.E.64 R38, [R18.64] ;  /* 0x0000001612269980 */ /* 0x000764000c101b00 */
.L_x_2816:
[----:B------:R-:W-:Y:S05]  /*99e0*/  BSYNC B0 ;  /* 0x0000000000007941 */ /* 0x000fea0003800000 */
.L_x_2815:
[----:B------:R-:W-:Y:S01]  /*99f0*/  ISETP.NE.AND P0, PT, R15, RZ, PT ;  /* 0x000000ff0f00720c */ /* 0x000fe20003f05270 */
[----:B------:R-:W2:Y:S01]  /*9a00*/  SHFL.IDX PT, R17, R16, 0x3, 0x181f ;  /* 0x00781f0010117f89 */ /* 0x000ea200000e0000 */
[----:B-----5:R-:W-:Y:S01]  /*9a10*/  IMAD.MOV.U32 R15, RZ, RZ, R34 ;  /* 0x000000ffff0f7224 */ /* 0x020fe200078e0022 */
[----:B------:R-:W-:Y:S01]  /*9a20*/  BSSY B0, `(.L_x_2817) ;  /* 0x0000025000007945 */ /* 0x000fe20003800000 */
[----:B------:R-:W-:Y:S01]  /*9a30*/  IMAD.MOV.U32 R14, RZ, RZ, R35 ;  /* 0x000000ffff0e7224 */ /* 0x000fe200078e0023 */
[----:B------:R-:W4:Y:S01]  /*9a40*/  SHFL.IDX PT, R63, R62, 0x3, 0x181f ;  /* 0x00781f003e3f7f89 */ /* 0x000f2200000e0000 */
[----:B---3--:R-:W-:Y:S01]  /*9a50*/  CS2R R28, SRZ ;  /* 0x00000000001c7805 */ /* 0x008fe2000001ff00 */
[----:B-1----:R-:W-:Y:S01]  /*9a60*/  CS2R R18, SRZ ;  /* 0x0000000000127805 */ /* 0x002fe2000001ff00 */
[----:B------:R-:W-:Y:S01]  /*9a70*/  CS2R R26, SRZ ;  /* 0x00000000001a7805 */ /* 0x000fe2000001ff00 */
[----:B--2---:R1:W2:Y:S01]  /*9a80*/  SHFL.IDX PT, R16, R12, 0x3, 0x181f ;  /* 0x00781f000c107f89 */ /* 0x0042a200000e0000 */
[----:B------:R-:W-:Y:S01]  /*9a90*/  PRMT R30, R14, 0x5410, R15 ;  /* 0x000054100e1e7816 */ /* 0x000fe2000000000f */
[----:B------:R-:W-:Y:S01]  /*9aa0*/  IMAD.MOV.U32 R15, RZ, RZ, R32 ;  /* 0x000000ffff0f7224 */ /* 0x000fe200078e0020 */
[----:B------:R-:W-:Y:S01]  /*9ab0*/  MOV R14, R33 ;  /* 0x00000021000e7202 */ /* 0x000fe20000000f00 */
[----:B------:R3:W2:Y:S03]  /*9ac0*/  SHFL.IDX PT, R62, R13, 0x3, 0x181f ;  /* 0x00781f000d3e7f89 */ /* 0x0006a600000e0000 */
[----:B----4-:R-:W-:Y:S01]  /*9ad0*/  PRMT R25, R14, 0x5410, R15 ;  /* 0x000054100e197816 */ /* 0x010fe2000000000f */
[----:B-1----:R-:W-:Y:S01]  /*9ae0*/  IMAD.MOV.U32 R12, RZ, RZ, R43 ;  /* 0x000000ffff0c7224 */ /* 0x002fe200078e002b */
[----:B---3--:R-:W-:-:S04]  /*9af0*/  MOV R13, R42 ;  /* 0x0000002a000d7202 */ /* 0x008fc80000000f00 */
[----:B------:R-:W-:Y:S01]  /*9b00*/  PRMT R36, R12, 0x5410, R13 ;  /* 0x000054100c247816 */ /* 0x000fe2000000000d */
[----:B------:R-:W-:Y:S01]  /*9b10*/  IMAD.MOV.U32 R13, RZ, RZ, R38 ;  /* 0x000000ffff0d7224 */ /* 0x000fe200078e0026 */
[----:B------:R-:W-:-:S04]  /*9b20*/  MOV R12, R39 ;  /* 0x00000027000c7202 */ /* 0x000fc80000000f00 */
[----:B------:R-:W-:Y:S01]  /*9b30*/  PRMT R31, R12, 0x5410, R13 ;  /* 0x000054100c1f7816 */ /* 0x000fe2000000000d */
[----:B------:R-:W-:Y:S05]  /*9b40*/  @P0 BRA `(.L_x_2818) ;  /* 0x0000012000000947 */ /* 0x000fea0003800000 */
[C---:B--2---:R-:W-:Y:S01]  /*9b50*/  IADD3 R13, R22.reuse, 0x20, RZ ;  /* 0x00000020160d7810 */ /* 0x044fe20007ffe0ff */
        /* <DEDUP_REMOVED lines=17> */
.L_x_2818:
[----:B--2---:R-:W-:Y:S05]  /*9c70*/  BSYNC B0 ;  /* 0x0000000000007941 */ /* 0x004fea0003800000 */
.L_x_2817:
[----:B------:R-:W-:Y:S01]  /*9c80*/  UIADD3 UR4, -UR14, UR17, URZ ;  /* 0x000000110e047290 */ /* 0x000fe2000fffe13f */
[----:B-1---5:R-:W-:Y:S01]  /*9c90*/  IMAD.MOV.U32 R12, RZ, RZ, R20 ;  /* 0x000000ffff0c7224 */ /* 0x022fe200078e0014 */
[----:B------:R-:W-:-:S04]  /*9ca0*/  DEPBAR.LE SB0, 0x1 ;  /* 0x000080400000791a */ /* 0x000fc80000000000 */
[----:B------:R-:W-:Y:S01]  /*9cb0*/  UISETP.LT.AND UP0, UPT, UR4, 0x80, UPT ;  /* 0x000000800400788c */ /* 0x000fe2000bf01270 */
[----:B------:R-:W-:Y:S01]  /*9cc0*/  PRMT R17, R17, 0x5410, R12 ;  /* 0x0000541011117816 */ /* 0x000fe2000000000c */
[----:B------:R-:W-:Y:S01]  /*9cd0*/  IMAD.MOV.U32 R14, RZ, RZ, R21 ;  /* 0x000000ffff0e7224 */ /* 0x000fe200078e0015 */
[----:B------:R-:W-:Y:S01]  /*9ce0*/  MOV R15, R18 ;  /* 0x00000012000f7202 */ /* 0x000fe20000000f00 */
[----:B------:R-:W-:Y:S01]  /*9cf0*/  USEL UR4, UR4, 0x80, UP0 ;  /* 0x0000008004047887 */ /* 0x000fe20008000000 */
[----:B------:R-:W-:Y:S01]  /*9d00*/  IMAD.MOV.U32 R13, RZ, RZ, R28 ;  /* 0x000000ffff0d7224 */ /* 0x000fe200078e001c */
[----:B------:R-:W-:Y:S01]  /*9d10*/  BSSY B1, `(.L_x_2819) ;  /* 0x0000067000017945 */ /* 0x000fe20003800000 */
[----:B------:R-:W-:Y:S01]  /*9d20*/  IMAD.MOV.U32 R12, RZ, RZ, R29 ;  /* 0x000000ffff0c7224 */ /* 0x000fe200078e001d */
[----:B------:R-:W-:Y:S01]  /*9d30*/  PRMT R17, R14, 0x7610, R17 ;  /* 0x000076100e117816 */ /* 0x000fe20000000011 */
[----:B------:R-:W-:Y:S01]  /*9d40*/  IMAD.MOV.U32 R14, RZ, RZ, R19 ;  /* 0x000000ffff0e7224 */ /* 0x000fe200078e0013 */
[----:B------:R-:W-:Y:S01]  /*9d50*/  BAR.SYNC.DEFER_BLOCKING 0x0 ;  /* 0x0000000000007b1d */ /* 0x000fe20000010000 */
[----:B------:R-:W-:-:S02]  /*9d60*/  ISETP.GE.AND P0, PT, R6, UR4, PT ;  /* 0x0000000406007c0c */ /* 0x000fc4000bf06270 */
[----:B------:R-:W-:Y:S01]  /*9d70*/  PRMT R24, R12, 0x5410, R13 ;  /* 0x000054100c187816 */ /* 0x000fe2000000000d */
[----:B------:R-:W-:Y:S01]  /*9d80*/  IMAD.MOV.U32 R13, RZ, RZ, R26 ;  /* 0x000000ffff0d7224 */ /* 0x000fe200078e001a */
[----:B------:R-:W-:Y:S02]  /*9d90*/  MOV R12, R27 ;  /* 0x0000001b000c7202 */ /* 0x000fe40000000f00 */
[----:B------:R-:W-:Y:S02]  /*9da0*/  PRMT R16, R14, 0x5410, R15 ;  /* 0x000054100e107816 */ /* 0x000fe4000000000f */
[----:B------:R-:W-:-:S05]  /*9db0*/  PRMT R23, R12, 0x5410, R13 ;  /* 0x000054100c177816 */ /* 0x000fca000000000d */
        /* <DEDUP_REMOVED lines=46> */
.L_x_2822:
[----:B------:R-:W-:Y:S05]  /*a0a0*/  BSYNC B0 ;  /* 0x0000000000007941 */ /* 0x000fea0003800000 */
.L_x_2821:
        /* <DEDUP_REMOVED lines=36> */
[----:B------:R-:W-:Y:S01]  /*a2f0*/  FFMA.FTZ R51, R12, R50, -R51 ;  /* 0x000000320c337223 */ /* 0x000fe20000010833 */
        /* <DEDUP_REMOVED lines=8> */
.L_x_2820:
[----:B------:R-:W-:Y:S05]  /*a380*/  BSYNC B1 ;  /* 0x0000000000017941 */ /* 0x000fea0003800000 */
.L_x_2819:
        /* <DEDUP_REMOVED lines=49> */
.L_x_2826:
[----:B------:R-:W-:Y:S05]  /*a6a0*/  BSYNC B0 ;  /* 0x0000000000007941 */ /* 0x000fea0003800000 */
.L_x_2825:
        /* <DEDUP_REMOVED lines=45> */
.L_x_2824:
[----:B------:R-:W-:Y:S05]  /*a980*/  BSYNC B1 ;  /* 0x0000000000017941 */ /* 0x000fea0003800000 */
.L_x_2823:
        /* <DEDUP_REMOVED lines=23> */
[CC--:B------:R-:W-:Y:S01]  /*ab00*/  FMUL.FTZ R42, R15.reuse, R39.reuse ;  /* 0x000000270f2a7220 */ /* 0x0c0fe20000410000 */
        /* <DEDUP_REMOVED lines=25> */
.L_x_2830:
[----:B------:R-:W-:Y:S05]  /*aca0*/  BSYNC B0 ;  /* 0x0000000000007941 */ /* 0x000fea0003800000 */
.L_x_2829:
        /* <DEDUP_REMOVED lines=45> */
.L_x_2828:
[----:B------:R-:W-:Y:S05]  /*af80*/  BSYNC B1 ;  /* 0x0000000000017941 */ /* 0x000fea0003800000 */
.L_x_2827:
[----:B-1----:R-:W-:-:S04]  /*af90*/  IADD3 R12, R6, 0x60, RZ ;  /* 0x00000060060c7810 */ /* 0x002fc80007ffe0ff */
        /* <DEDUP_REMOVED lines=47> */
.L_x_2833:
[----:B------:R-:W-:Y:S05]  /*b290*/  BSYNC B0 ;  /* 0x0000000000007941 */ /* 0x000fea0003800000 */
.L_x_2832:
[----:B------:R-:W-:-:S04]  /*b2a0*/  IADD3 R22, R22, 0x20, RZ ;  /* 0x0000002016167810 */ /* 0x000fc80007ffe0ff */
[----:B------:R-:W-:-:S13]  /*b2b0*/  ISETP.GE.AND P0, PT, R22, c[0x0][0x27c], PT ;  /* 0x00009f0016007a0c */ /* 0x000fda0003f06270 */
[----:B------:R-:W-:Y:S05]  /*b2c0*/  @P0 BRA `(.L_x_2831) ;  /* 0x0000278000000947 */ /* 0x000fea0003800000 */
[----:B-1----:R-:W1:Y:S01]  /*b2d0*/  LDS.128 R12, [R64+0x7100] ;  /* 0x00710000400c7984 */ /* 0x002e620000000c00 */
        /* <DEDUP_REMOVED lines=11> */
[----:B------:R-:W-:Y:S02]  /*b390*/  HADD2.F32 R20, -RZ, R20.H0_H0 ;  /* 0x20000014ff147230 */ /* 0x000fe40000004100 */
[--C-:B-1----:R-:W-:Y:S02]  /*b3a0*/  HADD2.F32 R22, -RZ, R15.reuse.H0_H0 ;  /* 0x2000000fff167230 */ /* 0x102fe40000004100 */
[----:B------:R-:W-:Y:S02]  /*b3b0*/  HADD2.F32 R15, -RZ, R15.H1_H1 ;  /* 0x3000000fff0f7230 */ /* 0x000fe40000004100 */
[----:B------:R-:W-:-:S02]  /*b3c0*/  HADD2.F32 R23, -RZ, R12.H0_H0 ;  /* 0x2000000cff177230 */ /* 0x000fc40000004100 */
        /* <DEDUP_REMOVED lines=9> */
[----:B------:R-:W-:Y:S02]  /*b460*/  FMUL.FTZ R29, R24, R26 ;  /* 0x0000001a181d7220 */ /* 0x000fe40000410000 */
        /* <DEDUP_REMOVED lines=17> */
.L_x_2810:
[----:B------:R-:W-:Y:S01]  /*b580*/  PLOP3.LUT P0, PT, PT, PT, UP2, 0x80, 0x0 ;  /* 0x000000000000781c */ /* 0x000fe20003f0f028 */
[----:B------:R-:W-:Y:S01]  /*b590*/  IMAD.U32 R19, RZ, RZ, UR31 ;  /* 0x0000001fff137e24 */ /* 0x000fe2000f8e00ff */
[----:B------:R-:W-:Y:S01]  /*b5a0*/  CS2R R54, SRZ ;  /* 0x0000000000367805 */ /* 0x000fe2000001ff00 */
[----:B------:R-:W-:Y:S01]  /*b5b0*/  IMAD.U32 R23, RZ, RZ, UR6 ;  /* 0x00000006ff177e24 */ /* 0x000fe2000f8e00ff */
[----:B------:R-:W-:Y:S01]  /*b5c0*/  CS2R R52, SRZ ;  /* 0x0000000000347805 */ /* 0x000fe2000001ff00 */
[----:B------:R-:W-:-:S08]  /*b5d0*/  IMAD.U32 R25, RZ, RZ, UR5 ;  /* 0x00000005ff197e24 */ /* 0x000fd0000f8e00ff */
[----:B------:R-:W-:Y:S01]  /*b5e0*/  @P0 IMAD.HI.U32 R18, R16, c[0x0][0x2c8], RZ ;  /* 0x0000b20010120a27 */ /* 0x000fe200078e00ff */
[----:B------:R-:W-:-:S13]  /*b5f0*/  PLOP3.LUT P0, PT, PT, PT, UP2, 0x80, 0x0 ;  /* 0x000000000000781c */ /* 0x000fda0003f0f028 */
[----:B------:R-:W-:Y:S01]  /*b600*/  @P0 SHF.R.U32.HI R16, RZ, c[0x0][0x2cc], R18 ;  /* 0x0000b300ff100a19 */ /* 0x000fe20000011612 */
[----:B------:R-:W-:-:S03]  /*b610*/  IMAD.U32 R18, RZ, RZ, UR30 ;  /* 0x0000001eff127e24 */ /* 0x000fc6000f8e00ff */
[----:B------:R-:W-:Y:S02]  /*b620*/  SHF.R.S32.HI R20, RZ, 0x1f, R16 ;  /* 0x0000001fff147819 */ /* 0x000fe40000011410 */
[----:B------:R-:W-:-:S03]  /*b630*/  MOV R22, R18 ;  /* 0x0000001200167202 */ /* 0x000fc60000000f00 */
[----:B------:R-:W-:Y:S02]  /*b640*/  IMAD R19, R20, c[0x0][0x280], RZ ;  /* 0x0000a00014137a24 */ /* 0x000fe400078e02ff */
[----:B------:R-:W-:-:S04]  /*b650*/  IMAD.WIDE.U32 R22, R16, c[0x0][0x280], R22 ;  /* 0x0000a00010167a25 */ /* 0x000fc800078e0016 */
[----:B------:R-:W-:Y:S01]  /*b660*/  IMAD R19, R16, c[0x0][0x284], R19 ;  /* 0x0000a10010137a24 */ /* 0x000fe200078e0213 */
[----:B------:R-:W-:Y:S01]  /*b670*/  LEA R18, P0, R22, c[0x0][0x270], 0x1 ;  /* 0x00009c0016127a11 */ /* 0x000fe200078008ff */
[----:B------:R-:W-:Y:S02]  /*b680*/  IMAD R20, R20, c[0x0][0x290], RZ ;  /* 0x0000a40014147a24 */ /* 0x000fe400078e02ff */
[----:B------:R-:W-:Y:S01]  /*b690*/  IMAD.IADD R19, R23, 0x1, R19 ;  /* 0x0000000117137824 */ /* 0x000fe200078e0213 */
[----:B------:R-:W-:Y:S01]  /*b6a0*/  MOV R23, UR33 ;  /* 0x0000002100177c02 */ /* 0x000fe20008000f00 */
[----:B------:R-:W-:-:S03]  /*b6b0*/  IMAD R20, R16, c[0x0][0x294], R20 ;  /* 0x0000a50010147a24 */ /* 0x000fc600078e0214 */
[----:B------:R-:W-:Y:S01]  /*b6c0*/  LEA.HI.X R19, R22, c[0x0][0x274], R19, 0x1, P0 ;  /* 0x00009d0016137a11 */ /* 0x000fe200000f0c13 */
[----:B------:R-:W-:-:S04]  /*b6d0*/  IMAD.U32 R22, RZ, RZ, UR32 ;  /* 0x00000020ff167e24 */ /* 0x000fc8000f8e00ff */
[----:B------:R-:W-:Y:S02]  /*b6e0*/  IMAD.MOV.U32 R24, RZ, RZ, R22 ;  /* 0x000000ffff187224 */ /* 0x000fe400078e0016 */
[----:B------:R-:W-:Y:S02]  /*b6f0*/  SHFL.IDX PT, R22, R19, RZ, 0x181f ;  /* 0x00181fff13167589 */ /* 0x000fe400000e0000 */
[----:B------:R-:W-:Y:S01]  /*b700*/  IMAD.WIDE.U32 R24, R16, c[0x0][0x290], R24 ;  /* 0x0000a40010187a25 */ /* 0x000fe200078e0018 */
[----:B------:R-:W-:-:S03]  /*b710*/  SHF.R.S32.HI R16, RZ, 0x1f, R244 ;  /* 0x0000001fff107819 */ /* 0x000fc600000114f4 */
[----:B------:R-:W-:Y:S01]  /*b720*/  IMAD.IADD R20, R25, 0x1, R20 ;  /* 0x0000000119147824 */ /* 0x000fe200078e0214 */
[----:B------:R-:W-:-:S04]  /*b730*/  LEA R21, P0, R24, c[0x0][0x288], 0x1 ;  /* 0x0000a20018157a11 */ /* 0x000fc800078008ff */
[----:B------:R-:W-:Y:S02]  /*b740*/  LEA.HI.X R20, R24, c[0x0][0x28c], R20, 0x1, P0 ;  /* 0x0000a30018147a11 */ /* 0x000fe400000f0c14 */
[----:B------:R-:W1:Y:S01]  /*b750*/  SHFL.IDX PT, R24, R18, RZ, 0x181f ;  /* 0x00181fff12187589 */ /* 0x000e6200000e0000 */
[----:B------:R-:W-:-:S03]  /*b760*/  ISETP.GE.OR P0, PT, R244, c[0x0][0x27c], P3 ;  /* 0x00009f00f4007a0c */ /* 0x000fc60001f06670 */
[----:B------:R-:W-:Y:S10]  /*b770*/  SHFL.IDX PT, R23, R20, RZ, 0x181f ;  /* 0x00181fff14177589 */ /* 0x000ff400000e0000 */
[----:B------:R-:W-:-:S02]  /*b780*/  @!P0 SHF.L.U32 R27, R244, 0x1, RZ ;  /* 0x00000001f41b8819 */ /* 0x000fc400000006ff */
[----:B------:R-:W-:Y:S02]  /*b790*/  @!P0 SHF.L.U64.HI R26, R244, 0x1, R16 ;  /* 0x00000001f41a8819 */ /* 0x000fe40000010210 */
[----:B-1----:R-:W-:-:S05]  /*b7a0*/  @!P0 IADD3 R24, P1, R24, R27, RZ ;  /* 0x0000001b18188210 */ /* 0x002fca0007f3e0ff */
[----:B------:R-:W-:Y:S02]  /*b7b0*/  @!P0 IMAD.X R25, R22, 0x1, R26, P1 ;  /* 0x0000000116198824 */ /* 0x000fe400008e061a */
        /* <DEDUP_REMOVED lines=42> */
.L_x_2835:
[----:B--2-4-:R-:W-:Y:S05]  /*ba60*/  BSYNC B0 ;  /* 0x0000000000007941 */ /* 0x014fea0003800000 */
.L_x_2834:
[----:B------:R-:W-:Y:S01]  /*ba70*/  ISETP.NE.AND P0, PT, R17, RZ, PT ;  /* 0x000000ff1100720c */ /* 0x000fe20003f05270 */
[----:B-1----:R-:W-:Y:S01]  /*ba80*/  SHFL.IDX PT, R22, R19, 0x2, 0x181f ;  /* 0x00581f0013167f89 */ /* 0x002fe200000e0000 */
[----:B------:R-:W-:Y:S01]  /*ba90*/  ISETP.NE.AND P3, PT, R15, RZ, PT ;  /* 0x000000ff0f00720c */ /* 0x000fe20003f65270 */
[----:B------:R-:W-:Y:S01]  /*baa0*/  CS2R R34, SRZ ;  /* 0x0000000000227805 */ /* 0x000fe2000001ff00 */
[----:B------:R-:W-:Y:S01]  /*bab0*/  ISETP.GE.OR P0, PT, R244, c[0x0][0x27c], P0 ;  /* 0x00009f00f4007a0c */ /* 0x000fe20000706670 */
[----:B------:R-:W1:Y:S01]  /*bac0*/  SHFL.IDX PT, R17, R18, 0x2, 0x181f ;  /* 0x00581f0012117f89 */ /* 0x000e6200000e0000 */
[----:B------:R-:W-:-:S11]  /*bad0*/  CS2R R32, SRZ ;  /* 0x0000000000207805 */ /* 0x000fd6000001ff00 */
[C---:B------:R-:W-:Y:S01]  /*bae0*/  @!P0 IMAD.SHL.U32 R15, R244.reuse, 0x2, RZ ;  /* 0x00000002f40f8824 */ /* 0x040fe200078e00ff */
[----:B------:R-:W-:-:S04]  /*baf0*/  @!P0 SHF.L.U64.HI R23, R244, 0x1, R16 ;  /* 0x00000001f4178819 */ /* 0x000fc80000010210 */
[-C--:B-1----:R-:W-:Y:S02]  /*bb00*/  @!P0 IADD3 R24, P2, R17, R15.reuse, RZ ;  /* 0x0000000f11188210 */ /* 0x082fe40007f5e0ff */
[----:B------:R-:W1:Y:S03]  /*bb10*/  SHFL.IDX PT, R17, R21, 0x2, 0x181f ;  /* 0x00581f0015117f89 */ /* 0x000e6600000e0000 */
[----:B------:R-:W-:Y:S02]  /*bb20*/  @!P0 IMAD.X R25, R22, 0x1, R23, P2 ;  /* 0x0000000116198824 */ /* 0x000fe400010e0617 */
[----:B------:R-:W2:Y:S01]  /*bb30*/  SHFL.IDX PT, R22, R20, 0x2, 0x181f ;  /* 0x00581f0014167f89 */ /* 0x000ea200000e0000 */
[----:B------:R-:W-:Y:S01]  /*bb40*/  CS2R R30, SRZ ;  /* 0x00000000001e7805 */ /* 0x000fe2000001ff00 */
[----:B------:R-:W-:Y:S02]  /*bb50*/  CS2R R28, SRZ ;  /* 0x00000000001c7805 */ /* 0x000fe4000001ff00 */
[----:B------:R3:W4:Y:S01]  /*bb60*/  @!P0 LD.E.128 R32, [R24.64] ;  /* 0x0000001618208980 */ /* 0x000722000c101d00 */
[----:B-1----:R-:W-:-:S05]  /*bb70*/  @!P0 IADD3 R26, P2, R17, R15, RZ ;  /* 0x0000000f111a8210 */ /* 0x002fca0007f5e0ff */
[----:B--2---:R-:W-:-:S05]  /*bb80*/  @!P0 IMAD.X R27, R22, 0x1, R23, P2 ;  /* 0x00000001161b8824 */ /* 0x004fca00010e0617 */
[----:B------:R1:W2:Y:S01]  /*bb90*/  @!P0 LD.E.128 R28, [R26.64] ;  /* 0x000000161a1c8980 */ /* 0x0002a2000c101d00 */
[----:B-----5:R-:W-:Y:S02]  /*bba0*/  IMAD.MOV.U32 R17, RZ, RZ, R40 ;  /* 0x000000ffff117224 */ /* 0x020fe400078e0028 */
[----:B------:R-:W-:Y:S01]  /*bbb0*/  IMAD.MOV.U32 R15, RZ, RZ, R41 ;  /* 0x000000ffff0f7224 */ /* 0x000fe200078e0029 */
[----:B------:R-:W-:Y:S01]  /*bbc0*/  MOV R22, R43 ;  /* 0x0000002b00167202 */ /* 0x000fe20000000f00 */
[----:B------:R-:W-:-:S03]  /*bbd0*/  IMAD.MOV.U32 R23, RZ, RZ, R42 ;  /* 0x000000ffff177224 */ /* 0x000fc600078e002a */
[----:B------:R-:W-:Y:S01]  /*bbe0*/  PRMT R62, R15, 0x5410, R17 ;  /* 0x000054100f3e7816 */ /* 0x000fe20000000011 */
[----:B------:R-:W-:Y:S01]  /*bbf0*/  IMAD.MOV.U32 R17, RZ, RZ, R36 ;  /* 0x000000ffff117224 */ /* 0x000fe200078e0024 */
[----:B------:R-:W-:Y:S01]  /*bc00*/  PRMT R63, R22, 0x5410, R23 ;  /* 0x00005410163f7816 */ /* 0x000fe20000000017 */
[----:B------:R-:W-:Y:S01]  /*bc10*/  IMAD.MOV.U32 R15, RZ, RZ, R37 ;  /* 0x000000ffff0f7224 */ /* 0x000fe200078e0025 */
[----:B------:R-:W-:Y:S01]  /*bc20*/  MOV R22, R39 ;  /* 0x0000002700167202 */ /* 0x000fe20000000f00 */
[----:B------:R-:W-:-:S03]  /*bc30*/  IMAD.MOV.U32 R23, RZ, RZ, R38 ;  /* 0x000000ffff177224 */ /* 0x000fc600078e0026 */
[----:B------:R-:W-:Y:S02]  /*bc40*/  PRMT R60, R15, 0x5410, R17 ;  /* 0x000054100f3c7816 */ /* 0x000fe40000000011 */
[----:B------:R-:W-:Y:S01]  /*bc50*/  PRMT R61, R22, 0x5410, R23 ;  /* 0x00005410163d7816 */ /* 0x000fe20000000017 */
[----:B------:R4:W2:Y:S04]  /*bc60*/  SHFL.IDX PT, R15, R21, 0x3, 0x181f ;  /* 0x00781f00150f7f89 */ /* 0x0008a800000e0000 */
[----:B------:R4:W2:Y:S01]  /*bc70*/  SHFL.IDX PT, R17, R20, 0x3, 0x181f ;  /* 0x00781f0014117f89 */ /* 0x0008a200000e0000 */
[----:B------:R-:W-:Y:S03]  /*bc80*/  BSSY B0, `(.L_x_2836) ;  /* 0x000001f000007945 */ /* 0x000fe60003800000 */
[----:B------:R-:W2:Y:S01]  /*bc90*/  SHFL.IDX PT, R19, R19, 0x3, 0x181f ;  /* 0x00781f0013137f89 */ /* 0x000ea200000e0000 */
[----:B-1----:R-:W-:-:S03]  /*bca0*/  CS2R R26, SRZ ;  /* 0x00000000001a7805 */ /* 0x002fc6000001ff00 */
[----:B------:R-:W1:Y:S01]  /*bcb0*/  SHFL.IDX PT, R18, R18, 0x3, 0x181f ;  /* 0x00781f0012127f89 */ /* 0x000e6200000e0000 */
[----:B---3--:R-:W-:Y:S01]  /*bcc0*/  CS2R R24, SRZ ;  /* 0x0000000000187805 */ /* 0x008fe2000001ff00 */
[----:B----4-:R-:W-:Y:S01]  /*bcd0*/  IMAD.MOV.U32 R23, RZ, RZ, R34 ;  /* 0x000000ffff177224 */ /* 0x010fe200078e0022 */
[----:B------:R-:W-:Y:S01]  /*bce0*/  MOV R22, R35 ;  /* 0x0000002300167202 */ /* 0x000fe20000000f00 */
[----:B------:R-:W-:Y:S02]  /*bcf0*/  IMAD.MOV.U32 R21, RZ, RZ, R32 ;  /* 0x000000ffff157224 */ /* 0x000fe400078e0020 */
[----:B------:R-:W-:Y:S01]  /*bd00*/  IMAD.MOV.U32 R20, RZ, RZ, R33 ;  /* 0x000000ffff147224 */ /* 0x000fe200078e0021 */
[----:B------:R-:W-:-:S04]  /*bd10*/  PRMT R59, R22, 0x5410, R23 ;  /* 0x00005410163b7816 */ /* 0x000fc80000000017 */
[----:B------:R-:W-:Y:S01]  /*bd20*/  PRMT R58, R20, 0x5410, R21 ;  /* 0x00005410143a7816 */ /* 0x000fe20000000015 */
[----:B--2---:R-:W-:Y:S01]  /*bd30*/  IMAD.MOV.U32 R23, RZ, RZ, R30 ;  /* 0x000000ffff177224 */ /* 0x004fe200078e001e */
[----:B------:R-:W-:Y:S01]  /*bd40*/  MOV R22, R31 ;  /* 0x0000001f00167202 */ /* 0x000fe20000000f00 */
[----:B------:R-:W-:Y:S02]  /*bd50*/  IMAD.MOV.U32 R21, RZ, RZ, R28 ;  /* 0x000000ffff157224 */ /* 0x000fe400078e001c */
[----:B------:R-:W-:Y:S01]  /*bd60*/  IMAD.MOV.U32 R20, RZ, RZ, R29 ;  /* 0x000000ffff147224 */ /* 0x000fe200078e001d */
[----:B------:R-:W-:Y:S02]  /*bd70*/  PRMT R57, R22, 0x5410, R23 ;  /* 0x0000541016397816 */ /* 0x000fe40000000017 */
[----:B------:R-:W-:Y:S02]  /*bd80*/  CS2R R22, SRZ ;  /* 0x0000000000167805 */ /* 0x000fe4000001ff00 */
[----:B------:R-:W-:-:S02]  /*bd90*/  PRMT R56, R20, 0x5410, R21 ;  /* 0x0000541014387816 */ /* 0x000fc40000000015 */
[----:B------:R-:W-:Y:S01]  /*bda0*/  CS2R R20, SRZ ;  /* 0x0000000000147805 */ /* 0x000fe2000001ff00 */
[----:B------:R-:W-:Y:S05]  /*bdb0*/  @P3 BRA `(.L_x_2837) ;  /* 0x000000b000003947 */ /* 0x000fea0003800000 */
[C---:B-1----:R-:W-:Y:S01]  /*bdc0*/  IMAD.SHL.U32 R20, R244.reuse, 0x2, RZ ;  /* 0x00000002f4147824 */ /* 0x042fe200078e00ff */
[----:B------:R-:W-:Y:S01]  /*bdd0*/  SHF.L.U64.HI R16, R244, 0x1, R16 ;  /* 0x00000001f4107819 */ /* 0x000fe20000010210 */
[----:B------:R-:W-:Y:S01]  /*bde0*/  CS2R R24, SRZ ;  /* 0x0000000000187805 */ /* 0x000fe2000001ff00 */
[----:B------:R-:W-:Y:S02]  /*bdf0*/  CS2R R22, SRZ ;  /* 0x0000000000167805 */ /* 0x000fe4000001ff00 */
[-C--:B------:R-:W-:Y:S02]  /*be00*/  IADD3 R18, P2, R18, R20.reuse, RZ ;  /* 0x0000001412127210 */ /* 0x080fe40007f5e0ff */
[----:B------:R-:W-:Y:S02]  /*be10*/  IADD3 R44, P0, R15, R20, RZ ;  /* 0x000000140f2c7210 */ /* 0x000fe40007f1e0ff */
[----:B------:R-:W-:Y:S01]  /*be20*/  CS2R R20, SRZ ;  /* 0x0000000000147805 */ /* 0x000fe2000001ff00 */
[----:B------:R-:W-:-:S02]  /*be30*/  IMAD.X R19, R19, 0x1, R16, P2 ;  /* 0x0000000113137824 */ /* 0x000fc400010e0610 */
[----:B------:R-:W-:-:S03]  /*be40*/  IMAD.X R45, R17, 0x1, R16, P0 ;  /* 0x00000001112d7824 */ /* 0x000fc600000e0610 */
[----:B------:R1:W5:Y:S04]  /*be50*/  @!P1 LD.E.128 R24, [R18.64] ;  /* 0x0000001612189980 */ /* 0x000368000c101d00 */
[----:B------:R1:W5:Y:S02]  /*be60*/  @!P1 LD.E.128 R20, [R44.64] ;  /* 0x000000162c149980 */ /* 0x000364000c101d00 */
.L_x_2837:
[----:B-1----:R-:W-:Y:S05]  /*be70*/  BSYNC B0 ;  /* 0x0000000000007941 */ /* 0x002fea0003800000 */
.L_x_2836:
[----:B------:R-:W-:Y:S01]  /*be80*/  UIADD3 UR4, -UR14, UR17, URZ ;  /* 0x000000110e047290 */ /* 0x000fe2000fffe13f */
[----:B-----5:R-:W-:Y:S01]  /*be90*/  IMAD.MOV.U32 R15, RZ, RZ, R26 ;  /* 0x000000ffff0f7224 */ /* 0x020fe200078e001a */
        /* <DEDUP_REMOVED lines=12> */
[----:B------:R-:W-:-:S02]  /*bf60*/  ISETP.GE.OR P0, PT, R6, UR4, P1 ;  /* 0x0000000406007c0c */ /* 0x000fc40008f06670 */
[----:B------:R-:W-:Y:S01]  /*bf70*/  PRMT R46, R15, 0x5410, R16 ;  /* 0x000054100f2e7816 */ /* 0x000fe20000000010 */
[----:B------:R-:W-:Y:S01]  /*bf80*/  IMAD.MOV.U32 R16, RZ, RZ, R20 ;  /* 0x000000ffff107224 */ /* 0x000fe200078e0014 */
[----:B------:R-:W-:Y:S02]  /*bf90*/  MOV R15, R21 ;  /* 0x00000015000f7202 */ /* 0x000fe40000000f00 */
[----:B------:R-:W-:Y:S02]  /*bfa0*/  PRMT R45, R17, 0x5410, R18 ;  /* 0x00005410112d7816 */ /* 0x000fe40000000012 */
[----:B------:R-:W-:-:S05]  /*bfb0*/  PRMT R44, R15, 0x5410, R16 ;  /* 0x000054100f2c7816 */ /* 0x000fca0000000010 */
[----:B------:R-:W-:Y:S05]  /*bfc0*/  @P0 BRA `(.L_x_2839) ;  /* 0x000005f000000947 */ /* 0x000fea0003800000 */
[----:B------:R-:W-:Y:S01]  /*bfd0*/  MOV R17, c[0x0][0x27c] ;  /* 0x00009f0000117a02 */ /* 0x000fe20000000f00 */
[--C-:B------:R-:W-:Y:S01]  /*bfe0*/  HADD2.F32 R77, -RZ, R66.reuse.H0_H0 ;  /* 0x20000042ff4d7230 */ /* 0x100fe20000004100 */
[--C-:B------:R-:W-:Y:S01]  /*bff0*/  SHF.R.U64 R48, R48, 0x10, R49.reuse ;  /* 0x0000001030307819 */ /* 0x100fe20000001231 */
[--C-:B------:R-:W-:Y:S01]  /*c000*/  HADD2.F32 R83, -RZ, R69.reuse.H0_H0 ;  /* 0x20000045ff537230 */ /* 0x100fe20000004100 */
        /* <DEDUP_REMOVED lines=44> */
[----:B------:R-:W-:Y:S01]  /*c2d0*/  HADD2.F32 R18, -RZ, R19.H0_H0 ;  /* 0x20000013ff127230 */ /* 0x000fe20000004100 */
        /* <DEDUP_REMOVED lines=14> */
[----:B------:R-:W-:Y:S01]  /*c3c0*/  FMUL.FTZ R85, R18, R67 ;  /* 0x0000004312557220 */ /* 0x000fe20000410000 */
[----:B------:R-:W-:Y:S01]  /*c3d0*/  HADD2.F32 R15, -RZ, R15.H1_H1 ;  /* 0x3000000fff0f7230 */ /* 0x000fe20000004100 */
[----:B------:R-:W-:Y:S01]  /*c3e0*/  FMUL.FTZ R12, R19, R87 ;  /* 0x00000057130c7220 */ /* 0x000fe20000410000 */
        /* <DEDUP_REMOVED lines=29> */
.L_x_2839:
[----:B------:R-:W-:Y:S05]  /*c5c0*/  BSYNC B0 ;  /* 0x0000000000007941 */ /* 0x000fea0003800000 */
.L_x_2838:
[----:B-1----:R-:W-:Y:S01]  /*c5d0*/  IADD3 R13, R6, 0x20, RZ ;  /* 0x00000020060d7810 */ /* 0x002fe20007ffe0ff */
[----:B------:R-:W-:Y:S03]  /*c5e0*/  BSSY B0, `(.L_x_2840) ;  /* 0x000006c000007945 */ /* 0x000fe60003800000 */
[----:B------:R-:W-:-:S13]  /*c5f0*/  ISETP.GE.OR P0, PT, R13, UR4, P1 ;  /* 0x000000040d007c0c */ /* 0x000fda0008f06670 */
        /* <DEDUP_REMOVED lines=8> */
[--C-:B------:R-:W-:Y:S01]  /*c680*/  HADD2.F32 R74, -RZ, R63.reuse.H0_H0 ;  /* 0x2000003fff4a7230 */ /* 0x100fe20000004100 */
        /* <DEDUP_REMOVED lines=8> */
[----:B------:R-:W-:-:S02]  /*c710*/  SHF.L.U32 R14, R15, 0x3, RZ ;  /* 0x000000030f0e7819 */ /* 0x000fc400000006ff */
[----:B------:R-:W-:Y:S01]  /*c720*/  LOP3.LUT R18, R17, 0x38, R244, 0xf8, !PT ;  /* 0x0000003811127812 */ /* 0x000fe200078ef8f4 */
[----:B------:R-:W-:Y:S01]  /*c730*/  IMAD.SHL.U32 R13, R13, 0x400, RZ ;  /* 0x000004000d0d7824 */ /* 0x000fe200078e00ff */
[----:B------:R-:W-:Y:S02]  /*c740*/  SHF.R.U32.HI R16, RZ, 0x3, R17 ;  /* 0x00000003ff107819 */ /* 0x000fe40000011611 */
[----:B------:R-:W-:Y:S02]  /*c750*/  LOP3.LUT R12, R12, 0xfffffe00, RZ, 0xc0, !PT ;  /* 0xfffffe000c0c7812 */ /* 0x000fe400078ec0ff */
[----:B------:R-:W-:Y:S02]  /*c760*/  LOP3.LUT R14, R17, 0x38, R14, 0xf8, !PT ;  /* 0x00000038110e7812 */ /* 0x000fe400078ef80e */
[----:B------:R-:W-:Y:S02]  /*c770*/  LOP3.LUT R18, R12, R18, R16, 0xf6, !PT ;  /* 0x000000120c127212 */ /* 0x000fe400078ef610 */
[----:B------:R-:W-:-:S02]  /*c780*/  LOP3.LUT R14, R14, R16, RZ, 0x3c, !PT ;  /* 0x000000100e0e7212 */ /* 0x000fc400078e3cff */
[----:B------:R-:W-:Y:S02]  /*c790*/  LOP3.LUT R13, R13, 0x7fffe000, RZ, 0xc0, !PT ;  /* 0x7fffe0000d0d7812 */ /* 0x000fe400078ec0ff */
[----:B------:R-:W-:Y:S02]  /*c7a0*/  SHF.L.U32 R49, R18, 0x1, RZ ;  /* 0x0000000112317819 */ /* 0x000fe400000006ff */
[----:B------:R-:W-:Y:S02]  /*c7b0*/  IADD3 R48, R14, R13, R12 ;  /* 0x0000000d0e307210 */ /* 0x000fe40007ffe00c */
[--C-:B------:R-:W-:Y:S01]  /*c7c0*/  SHF.R.U64 R36, R36, 0x10, R37.reuse ;  /* 0x0000001024247819 */ /* 0x100fe20000001225 */
[----:B------:R-:W1:Y:S01]  /*c7d0*/  LDS.128 R16, [R49+0x100] ;  /* 0x0001000031107984 */ /* 0x000e620000000c00 */
[----:B------:R-:W-:Y:S02]  /*c7e0*/  SHF.L.U32 R48, R48, 0x1, RZ ;  /* 0x0000000130307819 */ /* 0x000fe400000006ff */
[----:B------:R-:W-:-:S02]  /*c7f0*/  SHF.R.U32.HI R50, RZ, 0x10, R37 ;  /* 0x00000010ff327819 */ /* 0x000fc40000011625 */
        /* <DEDUP_REMOVED lines=34> */
[----:B------:R-:W-:Y:S01]  /*ca20*/  HADD2.F32 R64, -RZ, R61.H1_H1 ;  /* 0x3000003dff407230 */ /* 0x000fe20000004100 */
[-C--:B------:R-:W-:Y:S01]  /*ca30*/  FMUL.FTZ R13, R19, R39.reuse ;  /* 0x00000027130d7220 */ /* 0x080fe20000410000 */
[----:B------:R-:W-:Y:S01]  /*ca40*/  HADD2.F32 R16, -RZ, R18.H0_H0 ;  /* 0x20000012ff107230 */ /* 0x000fe20000004100 */
[----:B------:R-:W-:Y:S01]  /*ca50*/  FMUL.FTZ R61, R52, R60 ;  /* 0x0000003c343d7220 */ /* 0x000fe20000410000 */
[----:B------:R-:W-:Y:S01]  /*ca60*/  HADD2.F32 R66, -RZ, R12.H1_H1 ;  /* 0x3000000cff427230 */ /* 0x000fe20000004100 */
[C---:B------:R-:W-:Y:S01]  /*ca70*/  FMUL.FTZ R39, R15.reuse, R39 ;  /* 0x000000270f277220 */ /* 0x040fe20000410000 */
[----:B------:R-:W-:Y:S01]  /*ca80*/  HADD2.F32 R12, -RZ, R14.H0_H0 ;  /* 0x2000000eff0c7230 */ /* 0x000fe20000004100 */
[----:B------:R-:W-:Y:S01]  /*ca90*/  FFMA.FTZ R15, R15, R42, R13 ;  /* 0x0000002a0f0f7223 */ /* 0x000fe2000001000d */
[----:B------:R-:W-:Y:S01]  /*caa0*/  HADD2.F32 R18, -RZ, R18.H1_H1 ;  /* 0x30000012ff127230 */ /* 0x000fe20000004100 */
[C---:B------:R-:W-:Y:S01]  /*cab0*/  FMUL.FTZ R60, R65.reuse, R60 ;  /* 0x0000003c413c7220 */ /* 0x040fe20000410000 */
[----:B------:R-:W-:Y:S01]  /*cac0*/  HADD2.F32 R14, -RZ, R14.H1_H1 ;  /* 0x3000000eff0e7230 */ /* 0x000fe20000004100 */
[----:B------:R-:W-:Y:S01]  /*cad0*/  FFMA.FTZ R61, R65, R62, R61 ;  /* 0x0000003e413d7223 */ /* 0x000fe2000001003d */
[----:B------:R-:W-:Y:S01]  /*cae0*/  HADD2.F32 R65, -RZ, R36.H0_H0 ;  /* 0x20000024ff417230 */ /* 0x000fe20000004100 */
[-C--:B------:R-:W-:Y:S01]  /*caf0*/  FMUL.FTZ R13, R16, R64.reuse ;  /* 0x00000040100d7220 */ /* 0x080fe20000410000 */
[----:B------:R-:W-:Y:S01]  /*cb00*/  F2FP.PACK_AB R15, R15, R71 ;  /* 0x000000470f0f723e */ /* 0x000fe200000000ff */
[----:B------:R-:W-:-:S02]  /*cb10*/  FMUL.FTZ R64, R12, R64 ;  /* 0x000000400c407220 */ /* 0x000fc40000410000 */
[----:B------:R-:W-:Y:S02]  /*cb20*/  FFMA.FTZ R36, R12, R63, R13 ;  /* 0x0000003f0c247223 */ /* 0x000fe4000001000d */
[-C--:B------:R-:W-:Y:S02]  /*cb30*/  FMUL.FTZ R12, R53, R65.reuse ;  /* 0x00000041350c7220 */ /* 0x080fe40000410000 */
[-C--:B------:R-:W-:Y:S02]  /*cb40*/  FMUL.FTZ R13, R18, R38.reuse ;  /* 0x00000026120d7220 */ /* 0x080fe40000410000 */
[----:B------:R-:W-:Y:S02]  /*cb50*/  FMUL.FTZ R65, R66, R65 ;  /* 0x0000004142417220 */ /* 0x000fe40000410000 */
[----:B------:R-:W-:Y:S02]  /*cb60*/  FMUL.FTZ R38, R14, R38 ;  /* 0x000000260e267220 */ /* 0x000fe40000410000 */
[----:B------:R-:W-:-:S02]  /*cb70*/  FFMA.FTZ R64, R16, R63, -R64 ;  /* 0x0000003f10407223 */ /* 0x000fc40000010840 */
[----:B------:R-:W-:Y:S02]  /*cb80*/  FFMA.FTZ R54, R43, R69, -R54 ;  /* 0x000000452b367223 */ /* 0x000fe40000010836 */
[----:B------:R-:W-:Y:S02]  /*cb90*/  FFMA.FTZ R50, R51, R55, -R50 ;  /* 0x0000003733327223 */ /* 0x000fe40000010832 */
[----:B------:R-:W-:Y:S02]  /*cba0*/  FFMA.FTZ R70, R17, R74, -R70 ;  /* 0x0000004a11467223 */ /* 0x000fe40000010846 */
[----:B------:R-:W-:Y:S01]  /*cbb0*/  FFMA.FTZ R19, R19, R42, -R39 ;  /* 0x0000002a13137223 */ /* 0x000fe20000010827 */
[----:B------:R-:W-:Y:S01]  /*cbc0*/  F2FP.PACK_AB R17, R50, R54 ;  /* 0x000000363211723e */ /* 0x000fe200000000ff */
[----:B------:R-:W-:Y:S02]  /*cbd0*/  FFMA.FTZ R60, R52, R62, -R60 ;  /* 0x0000003e343c7223 */ /* 0x000fe4000001083c */
        /* <DEDUP_REMOVED lines=9> */
[----:B------:R1:W-:Y:S01]  /*cc70*/  STS.128 [R49+0x100], R16 ;  /* 0x0001001031007388 */ /* 0x0003e20000000c00 */
[----:B------:R-:W-:-:S05]  /*cc80*/  F2FP.PACK_AB R14, R14, R36 ;  /* 0x000000240e0e723e */ /* 0x000fca00000000ff */
[----:B------:R1:W-:Y:S02]  /*cc90*/  STS.128 [R48+0x100], R12 ;  /* 0x0001000c30007388 */ /* 0x0003e40000000c00 */
.L_x_2841:
[----:B------:R-:W-:Y:S05]  /*cca0*/  BSYNC B0 ;  /* 0x0000000000007941 */ /* 0x000fea0003800000 */
.L_x_2840:
        /* <DEDUP_REMOVED lines=97> */
[-C--:B------:R-:W-:Y:S01]  /*d2c0*/  FFMA.FTZ R16, R41, R32.reuse, -R49 ;  /* 0x0000002029107223 */ /* 0x080fe20000010831 */
        /* <DEDUP_REMOVED lines=11> */
.L_x_2843:
[----:B------:R-:W-:Y:S05]  /*d380*/  BSYNC B0 ;  /* 0x0000000000007941 */ /* 0x000fea0003800000 */
.L_x_2842:
[----:B-1----:R-:W-:-:S04]  /*d390*/  IADD3 R13, R6, 0x60, RZ ;  /* 0x00000060060d7810 */ /* 0x002fc80007ffe0ff */
        /* <DEDUP_REMOVED lines=107> */
.L_x_2831:
[----:B------:R-:W-:Y:S05]  /*da50*/  BSYNC B2 ;  /* 0x0000000000027941 */ /* 0x000fea0003800000 */
.L_x_2809:
[----:B------:R-:W-:Y:S01]  /*da60*/  IMAD R11, R11, c[0x0][0x208], RZ ;  /* 0x000082000b0b7a24 */ /* 0x000fe200078e02ff */
[----:B------:R-:W-:Y:S01]  /*da70*/  BAR.SYNC.DEFER_BLOCKING 0x0 ;  /* 0x0000000000007b1d */ /* 0x000fe20000010000 */
[----:B-1----:R-:W-:Y:S01]  /*da80*/  IMAD.WIDE.U32 R12, R238, c[0x0][0x208], RZ ;  /* 0x00008200ee0c7a25 */ /* 0x002fe200078e00ff */
[----:B------:R-:W-:Y:S01]  /*da90*/  LOP3.LUT P3, RZ, R0, 0x2, RZ, 0xc0, !PT ;  /* 0x0000000200ff7812 */ /* 0x000fe2000786c0ff */
[----:B------:R-:W-:Y:S01]  /*daa0*/  UISETP.GE.AND UP0, UPT, UR10, 0x2, UPT ;  /* 0x000000020a00788c */ /* 0x000fe2000bf06270 */
[----:B------:R-:W-:Y:S01]  /*dab0*/  SHF.R.S32.HI R245, RZ, 0x1f, R244 ;  /* 0x0000001ffff57819 */ /* 0x000fe200000114f4 */
[----:B------:R-:W-:Y:S02]  /*dac0*/  IMAD R11, R238, c[0x0][0x20c], R11 ;  /* 0x00008300ee0b7a24 */ /* 0x000fe400078e020b */
[----:B------:R-:W-:Y:S02]  /*dad0*/  IMAD.SHL.U32 R14, R6, 0x8, RZ ;  /* 0x00000008060e7824 */ /* 0x000fe400078e00ff */
[----:B------:R-:W-:-:S02]  /*dae0*/  IMAD.IADD R13, R13, 0x1, R11 ;  /* 0x000000010d0d7824 */ /* 0x000fc400078e020b */
[----:B------:R-:W-:Y:S01]  /*daf0*/  IMAD R11, R7, c[0x0][0x218], RZ ;  /* 0x00008600070b7a24 */ /* 0x000fe200078e02ff */
[----:B------:R-:W-:Y:S01]  /*db00*/  LEA.HI R7, R5, R73, RZ, 0x5 ;  /* 0x0000004905077211 */ /* 0x000fe200078f28ff */
[----:B------:R-:W-:Y:S02]  /*db10*/  IMAD.SHL.U32 R234, R0, 0x40, RZ ;  /* 0x0000004000ea7824 */ /* 0x000fe400078e00ff */
[C---:B------:R-:W-:Y:S01]  /*db20*/  IMAD.WIDE.U32 R12, R237.reuse, c[0x0][0x218], R12 ;  /* 0x00008600ed0c7a25 */ /* 0x040fe200078e000c */
[----:B------:R-:W-:Y:S02]  /*db30*/  SHF.R.S32.HI R6, RZ, 0x5, R7 ;  /* 0x00000005ff067819 */ /* 0x000fe40000011407 */
[----:B------:R-:W-:Y:S01]  /*db40*/  LOP3.LUT R234, R234, 0x1c0, RZ, 0xc0, !PT ;  /* 0x000001c0eaea7812 */ /* 0x000fe200078ec0ff */
[----:B------:R-:W-:Y:S01]  /*db50*/  IMAD R11, R237, c[0x0][0x21c], R11 ;  /* 0x00008700ed0b7a24 */ /* 0x000fe200078e020b */
[----:B------:R-:W-:Y:S01]  /*db60*/  IADD3 R12, P0, R12, UR28, RZ ;  /* 0x0000001c0c0c7c10 */ /* 0x000fe2000ff1e0ff */
[----:B------:R-:W-:Y:S01]  /*db70*/  IMAD R188, R6, 0x400, R4 ;  /* 0x0000040006bc7824 */ /* 0x000fe200078e0204 */
[----:B------:R-:W-:Y:S01]  /*db80*/  LOP3.LUT R14, R234, 0x8, R14, 0xf8, !PT ;  /* 0x00000008ea0e7812 */ /* 0x000fe200078ef80e */
[----:B------:R-:W-:Y:S01]  /*db90*/  IMAD.SHL.U32 R240, R9, 0x2, RZ ;  /* 0x0000000209f07824 */ /* 0x000fe200078e00ff */
[----:B------:R-:W-:-:S02]  /*dba0*/  SHF.R.U32.HI R234, RZ, 0x3, R234 ;  /* 0x00000003ffea7819 */ /* 0x000fc400000116ea */
[C---:B------:R-:W-:Y:S01]  /*dbb0*/  LEA R196, R188.reuse, 0x100, 0x1 ;  /* 0x00000100bcc47811 */ /* 0x040fe200078e08ff */
[----:B------:R-:W-:Y:S01]  /*dbc0*/  IMAD.SHL.U32 R188, R188, 0x2, RZ ;  /* 0x00000002bcbc7824 */ /* 0x000fe200078e00ff */
[----:B------:R-:W-:Y:S01]  /*dbd0*/  LOP3.LUT R234, R14, R234, RZ, 0x3c, !PT ;  /* 0x000000ea0eea7212 */ /* 0x000fe200078e3cff */
[----:B------:R-:W-:Y:S01]  /*dbe0*/  IMAD.WIDE R14, R244, 0x2, RZ ;  /* 0x00000002f40e7825 */ /* 0x000fe200078e02ff */
[----:B------:R-:W-:Y:S02]  /*dbf0*/  IADD3.X R11, R13, UR12, R11, P0, !PT ;  /* 0x0000000c0d0b7c10 */ /* 0x000fe400087fe40b */
[----:B------:R-:W-:Y:S01]  /*dc00*/  LEA R62, P0, R12, c[0x0][0x1f8], 0x1 ;  /* 0x00007e000c3e7a11 */ /* 0x000fe200078008ff */
[--C-:B------:R-:W-:Y:S01]  /*dc10*/  IMAD R192, R3, 0x2, R196.reuse ;  /* 0x0000000203c07824 */ /* 0x100fe200078e02c4 */
[----:B------:R-:W-:Y:S01]  /*dc20*/  LDSM.16.M88.4 R136, [R188+0x100] ;  /* 0x00010000bc88783b */ /* 0x000fe20000000200 */
[C---:B------:R-:W-:Y:S01]  /*dc30*/  IMAD R196, R2.reuse, 0x2, R196 ;  /* 0x0000000202c47824 */ /* 0x040fe200078e02c4 */
[----:B------:R-:W-:Y:S01]  /*dc40*/  SHF.R.S32.HI R13, RZ, 0x1f, R8 ;  /* 0x0000001fff0d7819 */ /* 0x000fe20000011408 */
[----:B------:R-:W-:Y:S01]  /*dc50*/  IMAD R204, R2, 0x2, R192 ;  /* 0x0000000202cc7824 */ /* 0x000fe200078e02c0 */
[----:B------:R-:W1:Y:S01]  /*dc60*/  SHFL.IDX PT, R70, R62, 0x2, 0x181f ;  /* 0x00581f003e467f89 */ /* 0x000e6200000e0000 */
[----:B------:R-:W-:Y:S01]  /*dc70*/  IMAD R234, R10, 0x200, R234 ;  /* 0x000002000aea7824 */ /* 0x000fe200078e02ea */
[----:B------:R-:W-:-:S02]  /*dc80*/  LEA.HI.X R10, R12, c[0x0][0x1fc], R11, 0x1, P0 ;  /* 0x00007f000c0a7a11 */ /* 0x000fc400000f0c0b */
[----:B------:R-:W-:Y:S01]  /*dc90*/  LDSM.16.M88.4 R140, [R192] ;  /* 0x00000000c08c783b */ /* 0x000fe20000000200 */
[----:B------:R-:W-:Y:S01]  /*dca0*/  LEA.HI R13, R13, R8, RZ, 0x3 ;  /* 0x000000080d0d7211 */ /* 0x000fe200078f18ff */
[----:B------:R-:W-:Y:S02]  /*dcb0*/  IMAD.SHL.U32 R234, R234, 0x2, RZ ;  /* 0x00000002eaea7824 */ /* 0x000fe400078e00ff */
[----:B------:R-:W-:Y:S01]  /*dcc0*/  LDSM.16.M88.4 R172, [R196] ;  /* 0x00000000c4ac783b */ /* 0x000fe20000000200 */
[----:B------:R-:W-:Y:S02]  /*dcd0*/  LOP3.LUT R239, R13, 0xfffffff8, RZ, 0xc0, !PT ;  /* 0xfffffff80def7812 */ /* 0x000fe400078ec0ff */
[C---:B------:R-:W-:Y:S01]  /*dce0*/  IADD3 R13, R234.reuse, 0x8100, RZ ;  /* 0x00008100ea0d7810 */ /* 0x040fe20007ffe0ff */
[----:B------:R-:W-:Y:S01]  /*dcf0*/  LDSM.16.M88.4 R180, [R204] ;  /* 0x00000000ccb4783b */ /* 0x000fe20000000200 */
[----:B------:R-:W-:Y:S01]  /*dd00*/  IADD3 R233, R234, 0x8120, RZ ;  /* 0x00008120eae97810 */ /* 0x000fe20007ffe0ff */
[----:B------:R-:W-:Y:S01]  /*dd10*/  IMAD.WIDE R22, R239, 0x2, RZ ;  /* 0x00000002ef167825 */ /* 0x000fe200078e02ff */
[----:B------:R-:W-:Y:S01]  /*dd20*/  @P3 IADD3 R233, R13, -0x20, RZ ;  /* 0xffffffe00de93810 */ /* 0x000fe20007ffe0ff */
[----:B------:R-:W-:Y:S01]  /*dd30*/  LDSM.16.M88.4 R188, [R188+0x4100] ;  /* 0x00410000bcbc783b */ /* 0x000fe20000000200 */
[----:B------:R-:W-:-:S02]  /*dd40*/  SHF.R.S32.HI R241, RZ, 0x1f, R239 ;  /* 0x0000001ffff17819 */ /* 0x000fc400000114ef */
[C---:B------:R-:W-:Y:S01]  /*dd50*/  IADD3 R227, R233.reuse, 0x800, RZ ;  /* 0x00000800e9e37810 */ /* 0x040fe20007ffe0ff */
[----:B------:R-:W-:Y:S01]  /*dd60*/  LDSM.16.M88.4 R192, [R192+0x4000] ;  /* 0x00400000c0c0783b */ /* 0x000fe20000000200 */
[C---:B------:R-:W-:Y:S02]  /*dd70*/  IADD3 R226, R233.reuse, 0x1000, RZ ;  /* 0x00001000e9e27810 */ /* 0x040fe40007ffe0ff */
[C---:B------:R-:W-:Y:S01]  /*dd80*/  IADD3 R225, R233.reuse, 0x1800, RZ ;  /* 0x00001800e9e17810 */ /* 0x040fe20007ffe0ff */
[----:B------:R-:W-:Y:S01]  /*dd90*/  LDSM.16.M88.4 R196, [R196+0x4000] ;  /* 0x00400000c4c4783b */ /* 0x000fe20000000200 */
[-C--:B-1----:R-:W-:Y:S02]  /*dda0*/  IADD3 R74, P1, R14, R70.reuse, RZ ;  /* 0x000000460e4a7210 */ /* 0x082fe40007f3e0ff */
[----:B------:R-:W-:Y:S01]  /*ddb0*/  IADD3 R70, P3, R22, R70, RZ ;  /* 0x0000004616467210 */ /* 0x000fe20007f7e0ff */
[----:B------:R-:W-:Y:S01]  /*ddc0*/  LDSM.16.M88.4 R204, [R204+0x4000] ;  /* 0x00400000cccc783b */ /* 0x000fe20000000200 */
[----:B------:R-:W-:-:S02]  /*ddd0*/  IADD3 R224, R233, 0x2000, RZ ;  /* 0x00002000e9e07810 */ /* 0x000fc40007ffe0ff */
[C---:B------:R-:W-:Y:S01]  /*dde0*/  IADD3 R223, R233.reuse, 0x2800, RZ ;  /* 0x00002800e9df7810 */ /* 0x040fe20007ffe0ff */
        /* <DEDUP_REMOVED lines=10> */
[----:B------:R-:W3:Y:S01]  /*de90*/  SHFL.IDX PT, R11, R10, 0x2, 0x181f ;  /* 0x00581f000a0b7f89 */ /* 0x000ee200000e0000 */
[C---:B------:R-:W-:Y:S02]  /*dea0*/  IADD3 R214, R233.reuse, 0x6800, RZ ;  /* 0x00006800e9d67810 */ /* 0x040fe40007ffe0ff */
[C---:B------:R-:W-:Y:S01]  /*deb0*/  IADD3 R213, R233.reuse, 0x7000, RZ ;  /* 0x00007000e9d57810 */ /* 0x040fe20007ffe0ff */
[----:B------:R-:W4:Y:S01]  /*dec0*/  SHFL.IDX PT, R12, R10, RZ, 0x181f ;  /* 0x00181fff0a0c7589 */ /* 0x000f2200000e0000 */
[----:B------:R-:W-:-:S03]  /*ded0*/  IADD3 R212, R233, 0x7800, RZ ;  /* 0x00007800e9d47810 */ /* 0x000fc60007ffe0ff */
[----:B------:R-:W5:Y:S01]  /*dee0*/  SHFL.IDX PT, R20, R10, 0x1, 0x181f ;  /* 0x00381f000a147f89 */ /* 0x000f6200000e0000 */
[----:B------:R-:W-:-:S04]  /*def0*/  DEPBAR.LE SB0, 0x0 ;  /* 0x000080000000791a */ /* 0x000fc80000000000 */
[----:B------:R-:W5:Y:S04]  /*df00*/  SHFL.IDX PT, R62, R62, 0x3, 0x181f ;  /* 0x00781f003e3e7f89 */ /* 0x000f6800000e0000 */
[----:B------:R-:W-:Y:S01]  /*df10*/  BAR.SYNC.DEFER_BLOCKING 0x0 ;  /* 0x0000000000007b1d */ /* 0x000fe20000010000 */
[----:B-1----:R-:W-:Y:S02]  /*df20*/  IADD3 R90, P0, R88, R14, RZ ;  /* 0x0000000e585a7210 */ /* 0x002fe40007f1e0ff */
[----:B--2---:R-:W-:-:S03]  /*df30*/  IADD3 R82, P2, R14, R80, RZ ;  /* 0x000000500e527210 */ /* 0x004fc60007f5e0ff */
[----:B------:R-:W1:Y:S01]  /*df40*/  SHFL.IDX PT, R10, R10, 0x3, 0x181f ;  /* 0x00781f000a0a7f89 */ /* 0x000e6200000e0000 */
[--C-:B---3--:R-:W-:Y:S01]  /*df50*/  IMAD.X R75, R15, 0x1, R11.reuse, P1 ;  /* 0x000000010f4b7824 */ /* 0x108fe200008e060b */
[----:B------:R-:W-:Y:S01]  /*df60*/  IADD3 R88, P1, R88, R22, RZ ;  /* 0x0000001658587210 */ /* 0x000fe20007f3e0ff */
[----:B------:R-:W-:Y:S02]  /*df70*/  IMAD.X R71, R23, 0x1, R11, P3 ;  /* 0x0000000117477824 */ /* 0x000fe400018e060b */
[C---:B----4-:R-:W-:Y:S02]  /*df80*/  IMAD.X R91, R12.reuse, 0x1, R15, P0 ;  /* 0x000000010c5b7824 */ /* 0x050fe400000e060f */
[----:B------:R-:W-:Y:S01]  /*df90*/  IMAD.X R89, R12, 0x1, R23, P1 ;  /* 0x000000010c597824 */ /* 0x000fe200008e0617 */
[----:B------:R-:W-:Y:S01]  /*dfa0*/  ISETP.GE.AND P1, PT, R244, c[0x0][0x1d4], PT ;  /* 0x00007500f4007a0c */ /* 0x000fe20003f26270 */
[----:B-----5:R-:W-:Y:S01]  /*dfb0*/  IMAD.X R83, R15, 0x1, R20, P2 ;  /* 0x000000010f537824 */ /* 0x020fe200010e0614 */
[----:B------:R-:W-:-:S02]  /*dfc0*/  IADD3 R60, P0, R14, R62, RZ ;  /* 0x0000003e0e3c7210 */ /* 0x000fc40007f1e0ff */
[----:B------:R-:W-:Y:S01]  /*dfd0*/  IADD3 R62, P2, R22, R62, RZ ;  /* 0x0000003e163e7210 */ /* 0x000fe20007f5e0ff */
[----:B------:R-:W2:Y:S04]  /*dfe0*/  LDSM.16.M88.4 R24, [R234+0x8100] ;  /* 0x00810000ea18783b */ /* 0x000ea80000000200 */
[----:B------:R-:W3:Y:S01]  /*dff0*/  LDSM.16.M88.4 R16, [R234+0x8900] ;  /* 0x00890000ea10783b */ /* 0x000ee20000000200 */
[--C-:B-1----:R-:W-:Y:S01]  /*e000*/  IMAD.X R63, R23, 0x1, R10.reuse, P2 ;  /* 0x00000001173f7824 */ /* 0x102fe200010e060a */
[----:B------:R-:W-:Y:S01]  /*e010*/  ISETP.LT.OR P2, PT, R68, 0x1, P1 ;  /* 0x000000014400780c */ /* 0x000fe20000f41670 */
[----:B------:R-:W-:Y:S01]  /*e020*/  IMAD.X R61, R15, 0x1, R10, P0 ;  /* 0x000000010f3d7824 */ /* 0x000fe200000e060a */
[----:B------:R-:W-:Y:S01]  /*e030*/  IADD3 R80, P0, R22, R80, RZ ;  /* 0x0000005016507210 */ /* 0x000fe20007f1e0ff */
[----:B------:R-:W-:Y:S04]  /*e040*/  LDSM.16.M88.4 R56, [R233] ;  /* 0x00000000e938783b */ /* 0x000fe80000000200 */
[----:B------:R-:W-:Y:S01]  /*e050*/  IMAD.X R81, R23, 0x1, R20, P0 ;  /* 0x0000000117517824 */ /* 0x000fe200000e0614 */
[----:B------:R-:W-:Y:S01]  /*e060*/  ISETP.GE.AND P0, PT, R8, c[0x0][0x1d4], PT ;  /* 0x0000750008007a0c */ /* 0x000fe20003f06270 */
[----:B------:R-:W-:Y:S04]  /*e070*/  LDSM.16.M88.4 R12, [R233+0x800] ;  /* 0x00080000e90c783b */ /* 0x000fe80000000200 */
[----:B------:R-:W-:Y:S04]  /*e080*/  LDSM.16.M88.4 R8, [R234+0x9100] ;  /* 0x00910000ea08783b */ /* 0x000fe80000000200 */
[----:B------:R-:W1:Y:S04]  /*e090*/  LDSM.16.M88.4 R100, [R234+0x9900] ;  /* 0x00990000ea64783b */ /* 0x000e680000000200 */
[----:B------:R-:W4:Y:S04]  /*e0a0*/  LDSM.16.M88.4 R92, [R234+0xa100] ;  /* 0x00a10000ea5c783b */ /* 0x000f280000000200 */
[----:B------:R-:W5:Y:S04]  /*e0b0*/  LDSM.16.M88.4 R84, [R234+0xa900] ;  /* 0x00a90000ea54783b */ /* 0x000f680000000200 */
[----:B------:R-:W5:Y:S04]  /*e0c0*/  LDSM.16.M88.4 R76, [R234+0xb100] ;  /* 0x00b10000ea4c783b */ /* 0x000f680000000200 */
[----:B------:R-:W-:Y:S01]  /*e0d0*/  LDSM.16.M88.4 R64, [R234+0xb900] ;  /* 0x00b90000ea40783b */ /* 0x000fe20000000200 */
[C---:B--2---:R-:W-:Y:S03]  /*e0e0*/  HMMA.16816.F32 R28, R136.reuse, R24, RZ ;  /* 0x00000018881c723c */ /* 0x044fe600000018ff */
[----:B------:R-:W-:Y:S04]  /*e0f0*/  LDSM.16.M88.4 R52, [R233+0x1000] ;  /* 0x00100000e934783b */ /* 0x000fe80000000200 */
[----:B------:R-:W-:Y:S01]  /*e100*/  LDSM.16.M88.4 R48, [R233+0x1800] ;  /* 0x00180000e930783b */ /* 0x000fe20000000200 */
[C---:B---3--:R-:W-:Y:S03]  /*e110*/  HMMA.16816.F32 R20, R136.reuse, R16, RZ ;  /* 0x000000108814723c */ /* 0x048fe600000018ff */
[----:B------:R-:W-:Y:S04]  /*e120*/  LDSM.16.M88.4 R40, [R233+0x2000] ;  /* 0x00200000e928783b */ /* 0x000fe80000000200 */
[----:B------:R-:W-:Y:S01]  /*e130*/  LDSM.16.M88.4 R36, [R233+0x2800] ;  /* 0x00280000e924783b */ /* 0x000fe20000000200 */
[C---:B------:R-:W-:Y:S03]  /*e140*/  HMMA.16816.F32 R16, R136.reuse, R18, RZ ;  /* 0x000000128810723c */ /* 0x040fe600000018ff */
[----:B------:R-:W2:Y:S04]  /*e150*/  LDSM.16.M88.4 R32, [R233+0x3000] ;  /* 0x00300000e920783b */ /* 0x000ea80000000200 */
[----:B------:R-:W3:Y:S01]  /*e160*/  LDSM.16.M88.4 R44, [R233+0x3800] ;  /* 0x00380000e92c783b */ /* 0x000ee20000000200 */
[----:B-1----:R-:W-:Y:S03]  /*e170*/  HMMA.16816.F32 R104, R136, R100, RZ ;  /* 0x000000648868723c */ /* 0x002fe600000018ff */
[----:B------:R-:W-:Y:S01]  /*e180*/  @!PT LDS RZ, [RZ] ;  /* 0x00000000fffff984 */ /* 0x000fe20000000800 */
[----:B------:R-:W-:Y:S01]  /*e190*/  @!PT LDS RZ, [RZ] ;  /* 0x00000000fffff984 */ /* 0x000fe20000000800 */
[----:B------:R-:W-:Y:S01]  /*e1a0*/  @!PT LDS RZ, [RZ] ;  /* 0x00000000fffff984 */ /* 0x000fe20000000800 */
[----:B------:R5:W-:Y:S01]  /*e1b0*/  LDGSTS.E.BYPASS.LTC128B.128 [R240+0x100], [R90.64], !P2 ;  /* 0x001000005af07fae */ /* 0x000be2000d101d56 */
[----:B------:R-:W-:-:S04]  /*e1c0*/  ISETP.LT.OR P2, PT, R68, 0x1, P0 ;  /* 0x000000014400780c */ /* 0x000fc80000741670 */
[C---:B----4-:R-:W-:Y:S08]  /*e1d0*/  HMMA.16816.F32 R96, R136.reuse, R92, RZ ;  /* 0x0000005c8860723c */ /* 0x050ff000000018ff */
[----:B------:R-:W-:Y:S01]  /*e1e0*/  HMMA.16816.F32 R92, R136, R94, RZ ;  /* 0x0000005e885c723c */ /* 0x000fe200000018ff */
[----:B------:R5:W-:Y:S01]  /*e1f0*/  LDGSTS.E.BYPASS.LTC128B.128 [R240+0x4100], [R88.64], !P2 ;  /* 0x0410000058f07fae */ /* 0x000be2000d101d56 */
[----:B------:R-:W-:-:S06]  /*e200*/  ISETP.LT.OR P2, PT, R68, 0x21, P1 ;  /* 0x000000214400780c */ /* 0x000fcc0000f41670 */
[C---:B------:R-:W-:Y:S07]  /*e210*/  HMMA.16816.F32 R20, R140.reuse, R12, R20 ;  /* 0x0000000c8c14723c */ /* 0x040fee0000001814 */
[----:B------:R1:W-:Y:S01]  /*e220*/  LDGSTS.E.BYPASS.LTC128B.128 [R240+0x1100], [R82.64], !P2 ;  /* 0x0110000052f07fae */ /* 0x0003e2000d101d56 */
[C---:B------:R-:W-:Y:S01]  /*e230*/  ISETP.LT.OR P2, PT, R68.reuse, 0x21, P0 ;  /* 0x000000214400780c */ /* 0x040fe20000741670 */
[----:B------:R-:W-:Y:S08]  /*e240*/  HMMA.16816.F32 R16, R140, R14, R16 ;  /* 0x0000000e8c10723c */ /* 0x000ff00000001810 */
[----:B------:R-:W-:Y:S04]  /*e250*/  HMMA.16816.F32 R12, R136, R8, RZ ;  /* 0x00000008880c723c */ /* 0x000fe800000018ff */
[----:B------:R1:W-:Y:S01]  /*e260*/  LDGSTS.E.BYPASS.LTC128B.128 [R240+0x5100], [R80.64], !P2 ;  /* 0x0510000050f07fae */ /* 0x0003e2000d101d56 */
[----:B------:R-:W-:-:S02]  /*e270*/  ISETP.LT.OR P2, PT, R68, 0x41, P1 ;  /* 0x000000414400780c */ /* 0x000fc40000f41670 */
[C---:B------:R-:W-:Y:S01]  /*e280*/  ISETP.LT.OR P1, PT, R68.reuse, 0x61, P1 ;  /* 0x000000614400780c */ /* 0x040fe20000f21670 */
[C---:B-----5:R-:W-:Y:S08]  /*e290*/  HMMA.16816.F32 R88, R136.reuse, R84, RZ ;  /* 0x000000548858723c */ /* 0x060ff000000018ff */
[----:B------:R-:W-:Y:S02]  /*e2a0*/  HMMA.16816.F32 R84, R136, R86, RZ ;  /* 0x000000568854723c */ /* 0x000fe400000018ff */
[----:B------:R4:W-:Y:S01]  /*e2b0*/  LDGSTS.E.BYPASS.LTC128B.128 [R240+0x2100], [R74.64], !P2 ;  /* 0x021000004af07fae */ /* 0x0009e2000d101d56 */
[----:B------:R-:W-:-:S02]  /*e2c0*/  ISETP.LT.OR P2, PT, R68, 0x41, P0 ;  /* 0x000000414400780c */ /* 0x000fc40000741670 */
[----:B------:R-:W-:-:S03]  /*e2d0*/  ISETP.LT.OR P0, PT, R68, 0x61, P0 ;  /* 0x000000614400780c */ /* 0x000fc60000701670 */
[C---:B------:R-:W-:Y:S08]  /*e2e0*/  HMMA.16816.F32 R100, R136.reuse, R102, RZ ;  /* 0x000000668864723c */ /* 0x040ff000000018ff */
[----:B-1----:R-:W-:Y:S01]  /*e2f0*/  HMMA.16816.F32 R80, R136, R76, RZ ;  /* 0x0000004c8850723c */ /* 0x002fe200000018ff */
[----:B------:R1:W-:Y:S01]  /*e300*/  LDGSTS.E.BYPASS.LTC128B.128 [R240+0x6100], [R70.64], !P2 ;  /* 0x0610000046f07fae */ /* 0x0003e2000d101d56 */
[----:B------:R-:W-:Y:S01]  /*e310*/  LOP3.LUT P2, RZ, R0, 0x4, RZ, 0xc0, !PT ;  /* 0x0000000400ff7812 */ /* 0x000fe2000784c0ff */
[----:B------:R-:W-:-:S02]  /*e320*/  IMAD.MOV.U32 R0, RZ, RZ, 0x40 ;  /* 0x00000040ff007424 */ /* 0x000fc400078e00ff */
[----:B------:R5:W-:Y:S03]  /*e330*/  LDGSTS.E.BYPASS.LTC128B.128 [R240+0x3100], [R60.64], !P1 ;  /* 0x031000003cf07fae */ /* 0x000be6000c901d56 */
        /* <DEDUP_REMOVED lines=10> */
[----:B------:R-:W-:Y:S03]  /*e3e0*/  HMMA.16816.F32 R8, R136, R10, RZ ;  /* 0x0000000a8808723c */ /* 0x000fe600000018ff */
[----:B------:R-:W-:Y:S04]  /*e3f0*/  LDSM.16.M88.4 R116, [R231+0xe900] ;  /* 0x00e90000e774783b */ /* 0x000fe80000000200 */
[----:B------:R-:W-:Y:S01]  /*e400*/  LDSM.16.M88.4 R112, [R231+0xf100] ;  /* 0x00f10000e770783b */ /* 0x000fe20000000200 */
[C---:B--2---:R-:W-:Y:S03]  /*e410*/  HMMA.16816.F32 R80, R140.reuse, R32, R80 ;  /* 0x000000208c50723c */ /* 0x044fe60000001850 */
[----:B------:R-:W0:Y:S04]  /*e420*/  LDGDEPBAR ;  /* 0x00000000000079af */ /* 0x000e280000000000 */
[----:B-----5:R-:W-:Y:S01]  /*e430*/  LDSM.16.M88.4 R60, [R234+0xc100] ;  /* 0x00c10000ea3c783b */ /* 0x020fe20000000200 */
[C---:B------:R-:W-:Y:S03]  /*e440*/  HMMA.16816.F32 R76, R140.reuse, R34, R76 ;  /* 0x000000228c4c723c */ /* 0x040fe6000000184c */
[----:B------:R-:W2:Y:S05]  /*e450*/  LDSM.16.M88.4 R32, [R231+0x9900] ;  /* 0x00990000e720783b */ /* 0x000eaa0000000200 */
[C---:B------:R-:W-:Y:S08]  /*e460*/  HMMA.16816.F32 R96, R140.reuse, R40, R96 ;  /* 0x000000288c60723c */ /* 0x040ff00000001860 */
[C---:B------:R-:W-:Y:S01]  /*e470*/  HMMA.16816.F32 R92, R140.reuse, R42, R92 ;  /* 0x0000002a8c5c723c */ /* 0x040fe2000000185c */
[----:B------:R-:W5:Y:S07]  /*e480*/  LDSM.16.M88.4 R40, [R231+0x8100] ;  /* 0x00810000e728783b */ /* 0x000f6e0000000200 */
[C---:B------:R-:W-:Y:S08]  /*e490*/  HMMA.16816.F32 R88, R140.reuse, R36, R88 ;  /* 0x000000248c58723c */ /* 0x040ff00000001858 */
[----:B------:R-:W-:Y:S01]  /*e4a0*/  HMMA.16816.F32 R84, R140, R38, R84 ;  /* 0x000000268c54723c */ /* 0x000fe20000001854 */
[----:B------:R-:W2:Y:S07]  /*e4b0*/  LDSM.16.M88.4 R36, [R231+0x9100] ;  /* 0x00910000e724783b */ /* 0x000eae0000000200 */
[C---:B-1----:R-:W-:Y:S08]  /*e4c0*/  HMMA.16816.F32 R68, R136.reuse, R64, RZ ;  /* 0x000000408844723c */ /* 0x042ff000000018ff */
[----:B------:R-:W-:Y:S08]  /*e4d0*/  HMMA.16816.F32 R64, R136, R66, RZ ;  /* 0x000000428840723c */ /* 0x000ff000000018ff */
[C---:B------:R-:W-:Y:S08]  /*e4e0*/  HMMA.16816.F32 R104, R140.reuse, R48, R104 ;  /* 0x000000308c68723c */ /* 0x040ff00000001868 */
[C---:B------:R-:W-:Y:S01]  /*e4f0*/  HMMA.16816.F32 R100, R140.reuse, R50, R100 ;  /* 0x000000328c64723c */ /* 0x040fe20000001864 */
[----:B------:R-:W1:Y:S07]  /*e500*/  LDSM.16.M88.4 R48, [R231+0x8900] ;  /* 0x00890000e730783b */ /* 0x000e6e0000000200 */
[C---:B------:R-:W-:Y:S08]  /*e510*/  HMMA.16816.F32 R28, R140.reuse, R56, R28 ;  /* 0x000000388c1c723c */ /* 0x040ff0000000181c */
[C---:B------:R-:W-:Y:S01]  /*e520*/  HMMA.16816.F32 R24, R140.reuse, R58, R24 ;  /* 0x0000003a8c18723c */ /* 0x040fe20000001818 */
[----:B------:R-:W-:Y:S07]  /*e530*/  LDSM.16.M88.4 R56, [R234+0xc900] ;  /* 0x00c90000ea38783b */ /* 0x000fee0000000200 */
[C---:B------:R-:W-:Y:S08]  /*e540*/  HMMA.16816.F32 R12, R140.reuse, R52, R12 ;  /* 0x000000348c0c723c */ /* 0x040ff0000000180c */
[C---:B------:R-:W-:Y:S01]  /*e550*/  HMMA.16816.F32 R8, R140.reuse, R54, R8 ;  /* 0x000000368c08723c */ /* 0x040fe20000001808 */
[----:B------:R-:W-:Y:S07]  /*e560*/  LDSM.16.M88.4 R52, [R234+0xd100] ;  /* 0x00d10000ea34783b */ /* 0x000fee0000000200 */
[C---:B---3--:R-:W-:Y:S08]  /*e570*/  HMMA.16816.F32 R68, R140.reuse, R44, R68 ;  /* 0x0000002c8c44723c */ /* 0x048ff00000001844 */
[----:B------:R-:W-:Y:S01]  /*e580*/  HMMA.16816.F32 R64, R140, R46, R64 ;  /* 0x0000002e8c40723c */ /* 0x000fe20000001840 */
[----:B------:R-:W3:Y:S07]  /*e590*/  LDSM.16.M88.4 R44, [R231+0xa100] ;  /* 0x00a10000e72c783b */ /* 0x000eee0000000200 */
[C---:B--2---:R-:W-:Y:S08]  /*e5a0*/  HMMA.16816.F32 R104, R172.reuse, R32, R104 ;  /* 0x00000020ac68723c */ /* 0x044ff00000001868 */
[C---:B------:R-:W-:Y:S01]  /*e5b0*/  HMMA.16816.F32 R100, R172.reuse, R34, R100 ;  /* 0x00000022ac64723c */ /* 0x040fe20000001864 */
[----:B------:R-:W2:Y:S07]  /*e5c0*/  LDSM.16.M88.4 R32, [R220] ;  /* 0x00000000dc20783b */ /* 0x000eae0000000200 */
[C---:B-----5:R-:W-:Y:S08]  /*e5d0*/  HMMA.16816.F32 R28, R172.reuse, R40, R28 ;  /* 0x00000028ac1c723c */ /* 0x060ff0000000181c */
[C---:B------:R-:W-:Y:S01]  /*e5e0*/  HMMA.16816.F32 R24, R172.reuse, R42, R24 ;  /* 0x0000002aac18723c */ /* 0x040fe20000001818 */
[----:B------:R-:W5:Y:S07]  /*e5f0*/  LDSM.16.M88.4 R40, [R231+0xa900] ;  /* 0x00a90000e728783b */ /* 0x000f6e0000000200 */
[C---:B------:R-:W-:Y:S08]  /*e600*/  HMMA.16816.F32 R12, R172.reuse, R36, R12 ;  /* 0x00000024ac0c723c */ /* 0x040ff0000000180c */
[C---:B------:R-:W-:Y:S01]  /*e610*/  HMMA.16816.F32 R8, R172.reuse, R38, R8 ;  /* 0x00000026ac08723c */ /* 0x040fe20000001808 */
[----:B------:R-:W4:Y:S07]  /*e620*/  LDSM.16.M88.4 R36, [R231+0xb900] ;  /* 0x00b90000e724783b */ /* 0x000f2e0000000200 */
[C---:B-1----:R-:W-:Y:S08]  /*e630*/  HMMA.16816.F32 R20, R172.reuse, R48, R20 ;  /* 0x00000030ac14723c */ /* 0x042ff00000001814 */
[C---:B------:R-:W-:Y:S01]  /*e640*/  HMMA.16816.F32 R16, R172.reuse, R50, R16 ;  /* 0x00000032ac10723c */ /* 0x040fe20000001810 */
[----:B------:R-:W1:Y:S07]  /*e650*/  LDSM.16.M88.4 R48, [R231+0xb100] ;  /* 0x00b10000e730783b */ /* 0x000e6e0000000200 */
[C---:B---3--:R-:W-:Y:S08]  /*e660*/  HMMA.16816.F32 R96, R172.reuse, R44, R96 ;  /* 0x0000002cac60723c */ /* 0x048ff00000001860 */
[----:B------:R-:W-:Y:S01]  /*e670*/  HMMA.16816.F32 R92, R172, R46, R92 ;  /* 0x0000002eac5c723c */ /* 0x000fe2000000185c */
[----:B------:R-:W3:Y:S07]  /*e680*/  LDSM.16.M88.4 R44, [R220+0x800] ;  /* 0x00080000dc2c783b */ /* 0x000eee0000000200 */
[C---:B--2---:R-:W-:Y:S08]  /*e690*/  HMMA.16816.F32 R28, R180.reuse, R32, R28 ;  /* 0x00000020b41c723c */ /* 0x044ff0000000181c */
[----:B------:R-:W-:Y:S01]  /*e6a0*/  HMMA.16816.F32 R24, R180, R34, R24 ;  /* 0x00000022b418723c */ /* 0x000fe20000001818 */
[----:B------:R-:W2:Y:S07]  /*e6b0*/  LDSM.16.M88.4 R32, [R220+0x2800] ;  /* 0x00280000dc20783b */ /* 0x000eae0000000200 */
[C---:B-----5:R-:W-:Y:S08]  /*e6c0*/  HMMA.16816.F32 R88, R172.reuse, R40, R88 ;  /* 0x00000028ac58723c */ /* 0x060ff00000001858 */
[C---:B------:R-:W-:Y:S01]  /*e6d0*/  HMMA.16816.F32 R84, R172.reuse, R42, R84 ;  /* 0x0000002aac54723c */ /* 0x040fe20000001854 */
[----:B------:R-:W5:Y:S07]  /*e6e0*/  LDSM.16.M88.4 R40, [R220+0x1000] ;  /* 0x00100000dc28783b */ /* 0x000f6e0000000200 */
[C---:B----4-:R-:W-:Y:S08]  /*e6f0*/  HMMA.16816.F32 R68, R172.reuse, R36, R68 ;  /* 0x00000024ac44723c */ /* 0x050ff00000001844 */
[C---:B------:R-:W-:Y:S01]  /*e700*/  HMMA.16816.F32 R64, R172.reuse, R38, R64 ;  /* 0x00000026ac40723c */ /* 0x040fe20000001840 */
[----:B------:R-:W4:Y:S07]  /*e710*/  LDSM.16.M88.4 R36, [R220+0x2000] ;  /* 0x00200000dc24783b */ /* 0x000f2e0000000200 */
[C---:B-1----:R-:W-:Y:S08]  /*e720*/  HMMA.16816.F32 R80, R172.reuse, R48, R80 ;  /* 0x00000030ac50723c */ /* 0x042ff00000001850 */
        /* <DEDUP_REMOVED lines=24> */
[----:B------:R-:W-:Y:S01]  /*e8b0*/  HMMA.16816.F32 R64, R180, R42, R64 ;  /* 0x0000002ab440723c */ /* 0x000fe20000001840 */
[----:B------:R-:W5:Y:S07]  /*e8c0*/  LDSM.16.M88.4 R40, [R234+0xf900] ;  /* 0x00f90000ea28783b */ /* 0x000f6e0000000200 */
[C---:B----4-:R-:W-:Y:S08]  /*e8d0*/  HMMA.16816.F32 R96, R188.reuse, R36, R96 ;  /* 0x00000024bc60723c */ /* 0x050ff00000001860 */
[C---:B------:R-:W-:Y:S01]  /*e8e0*/  HMMA.16816.F32 R92, R188.reuse, R38, R92 ;  /* 0x00000026bc5c723c */ /* 0x040fe2000000185c */
[----:B------:R-:W4:Y:S07]  /*e8f0*/  LDSM.16.M88.4 R36, [R233+0x5000] ;  /* 0x00500000e924783b */ /* 0x000f2e0000000200 */
[C---:B-1----:R-:W-:Y:S08]  /*e900*/  HMMA.16816.F32 R104, R188.reuse, R48, R104 ;  /* 0x00000030bc68723c */ /* 0x042ff00000001868 */
[C---:B------:R-:W-:Y:S01]  /*e910*/  HMMA.16816.F32 R100, R188.reuse, R50, R100 ;  /* 0x00000032bc64723c */ /* 0x040fe20000001864 */
[----:B------:R-:W-:Y:S07]  /*e920*/  LDSM.16.M88.4 R48, [R233+0x7000] ;  /* 0x00700000e930783b */ /* 0x000fee0000000200 */
        /* <DEDUP_REMOVED lines=9> */
[C---:B------:R-:W-:Y:S08]  /*e9c0*/  HMMA.16816.F32 R20, R188.reuse, R56, R20 ;  /* 0x00000038bc14723c */ /* 0x040ff00000001814 */
        /* <DEDUP_REMOVED lines=27> */
[----:B------:R-:W-:Y:S01]  /*eb80*/  HMMA.16816.F32 R64, R192, R46, R64 ;  /* 0x0000002ec040723c */ /* 0x000fe20000001840 */
[----:B------:R-:W-:Y:S07]  /*eb90*/  LDSM.16.M88.4 R44, [R220+0x6000] ;  /* 0x00600000dc2c783b */ /* 0x000fee0000000200 */
[C---:B--2---:R-:W-:Y:S08]  /*eba0*/  HMMA.16816.F32 R12, R196.reuse, R32, R12 ;  /* 0x00000020c40c723c */ /* 0x044ff0000000180c */
[C---:B------:R-:W-:Y:S01]  /*ebb0*/  HMMA.16816.F32 R8, R196.reuse, R34, R8 ;  /* 0x00000022c408723c */ /* 0x040fe20000001808 */
[----:B------:R-:W1:Y:S07]  /*ebc0*/  LDSM.16.M88.4 R32, [R220+0x7800] ;  /* 0x00780000dc20783b */ /* 0x000e6e0000000200 */
[C---:B-----5:R-:W-:Y:S08]  /*ebd0*/  HMMA.16816.F32 R28, R196.reuse, R40, R28 ;  /* 0x00000028c41c723c */ /* 0x060ff0000000181c */
[C---:B------:R-:W-:Y:S01]  /*ebe0*/  HMMA.16816.F32 R24, R196.reuse, R42, R24 ;  /* 0x0000002ac418723c */ /* 0x040fe20000001818 */
[----:B------:R-:W2:Y:S07]  /*ebf0*/  LDSM.16.M88.4 R40, [R220+0x6800] ;  /* 0x00680000dc28783b */ /* 0x000eae0000000200 */
[C---:B----4-:R-:W-:Y:S08]  /*ec00*/  HMMA.16816.F32 R20, R196.reuse, R36, R20 ;  /* 0x00000024c414723c */ /* 0x050ff00000001814 */
        /* <DEDUP_REMOVED lines=28> */
[----:B------:R-:W-:Y:S01]  /*edd0*/  HMMA.16816.F32 R32, R204, R34, R64 ;  /* 0x00000022cc20723c */ /* 0x000fe20000001840 */
[----:B------:R-:W-:Y:S06]  /*ede0*/  BAR.SYNC.DEFER_BLOCKING 0x0 ;  /* 0x0000000000007b1d */ /* 0x000fec0000010000 */
[----:B------:R-:W-:Y:S05]  /*edf0*/  @!P0 BRA `(.L_x_2844) ;  /* 0x0000048000008947 */ /* 0x000fea0003800000 */
[----:B------:R-:W-:Y:S01]  /*ee00*/  ULEA UR4, UR10, UR16, 0x7 ;  /* 0x000000100a047291 */ /* 0x000fe2000f8e383f */
        /* <DEDUP_REMOVED lines=14> */
[----:B------:R-:W-:Y:S01]  /*eef0*/  IADD3 R48, -R72, 0x10, RZ ;  /* 0x0000001048307810 */ /* 0x000fe20007ffe1ff */
[C---:B------:R-:W-:Y:S01]  /*ef00*/  IMAD.SHL.U32 R38, R244.reuse, 0x2, RZ ;  /* 0x00000002f4267824 */ /* 0x040fe200078e00ff */
[----:B------:R-:W-:Y:S01]  /*ef10*/  SHF.L.U64.HI R39, R244, 0x1, R245 ;  /* 0x00000001f4277819 */ /* 0x000fe200000102f5 */
[----:B------:R-:W-:Y:S01]  /*ef20*/  IMAD R238, R0, c[0x0][0x2b8], R238 ;  /* 0x0000ae0000ee7a24 */ /* 0x000fe200078e02ee */
[----:B------:R-:W-:-:S04]  /*ef30*/  LOP3.LUT R48, R48, 0xf, RZ, 0xc0, !PT ;  /* 0x0000000f30307812 */ /* 0x000fc800078ec0ff */
        /* <DEDUP_REMOVED lines=9> */
[----:B------:R-:W-:Y:S01]  /*efd0*/  SHF.L.U64.HI R36, R239, 0x1, R241 ;  /* 0x00000001ef247819 */ /* 0x000fe200000102f1 */
[----:B------:R-:W-:-:S05]  /*efe0*/  IMAD R0, R237, c[0x0][0x1f4], R0 ;  /* 0x00007d00ed007a24 */ /* 0x000fca00078e0200 */
[----:B------:R-:W-:Y:S02]  /*eff0*/  IADD3.X R0, R37, UR9, R0, P0, !PT ;  /* 0x0000000925007c10 */ /* 0x000fe400087fe400 */
[C---:B------:R-:W-:Y:S02]  /*f000*/  LEA R41, P0, R42.reuse, c[0x0][0x1c8], 0x1 ;  /* 0x000072002a297a11 */ /* 0x040fe400078008ff */
[----:B------:R-:W-:Y:S02]  /*f010*/  SEL R37, RZ, 0x10, P6 ;  /* 0x00000010ff257807 */ /* 0x000fe40003000000 */
[----:B------:R-:W-:Y:S01]  /*f020*/  LEA.HI.X R42, R42, c[0x0][0x1cc], R0, 0x1, P0 ;  /* 0x000073002a2a7a11 */ /* 0x000fe200000f0c00 */
[----:B------:R-:W1:Y:S01]  /*f030*/  SHFL.IDX PT, R49, R41, 0x3, 0x181f ;  /* 0x00781f0029317f89 */ /* 0x000e6200000e0000 */
[----:B------:R-:W-:Y:S01]  /*f040*/  IADD3 R50, -R37, 0x10, RZ ;  /* 0x0000001025327810 */ /* 0x000fe20007ffe1ff */
[----:B------:R-:W-:Y:S02]  /*f050*/  IMAD.SHL.U32 R0, R239, 0x2, RZ ;  /* 0x00000002ef007824 */ /* 0x000fe400078e00ff */
[----:B------:R-:W2:Y:S01]  /*f060*/  SHFL.IDX PT, R40, R42, 0x3, 0x181f ;  /* 0x00781f002a287f89 */ /* 0x000ea200000e0000 */
[----:B------:R-:W-:-:S03]  /*f070*/  LOP3.LUT R50, R50, 0xf, RZ, 0xc0, !PT ;  /* 0x0000000f32327812 */ /* 0x000fc600078ec0ff */
        /* <DEDUP_REMOVED lines=32> */
.L_x_2844:
        /* <DEDUP_REMOVED lines=9> */
[----:B------:R-:W1:Y:S01]  /*f310*/  @UP2 S2UR UR6, SR_CTAID.X ;  /* 0x00000000000629c3 */ /* 0x000e620000002500 */
        /* <DEDUP_REMOVED lines=17> */
[----:B------:R-:W-:Y:S03]  /*f430*/  LDSM.16.MT88.4 R108, [R229+0x4100] ;  /* 0x00410000e56c783b */ /* 0x000fe60000004200 */
[----:B------:R-:W-:Y:S01]  /*f440*/  IMAD R246, R7, 0x8, R6 ;  /* 0x0000000807f67824 */ /* 0x000fe200078e0206 */
[----:B------:R-:W-:Y:S01]  /*f450*/  LDSM.16.MT88.4 R72, [R230+0x100] ;  /* 0x00010000e648783b */ /* 0x000fe20000004200 */
[----:B------:R-:W-:Y:S01]  /*f460*/  IMAD.IADD R247, R0, 0x1, -R247 ;  /* 0x0000000100f77824 */ /* 0x000fe200078e0af7 */
[----:B-1----:R-:W-:Y:S01]  /*f470*/  @UP2 USHF.L.U32 UR6, UR6, 0x7, URZ ;  /* 0x0000000706062899 */ /* 0x002fe2000800063f */
[----:B------:R-:W-:Y:S01]  /*f480*/  @P1 IMAD.HI.U32 R7, R246, c[0x0][0x2c8], RZ ;  /* 0x0000b200f6071a27 */ /* 0x000fe200078e00ff */
[----:B------:R-:W0:Y:S03]  /*f490*/  LDGDEPBAR ;  /* 0x00000000000079af */ /* 0x000e260000000000 */
[----:B------:R-:W-:Y:S01]  /*f4a0*/  IMAD.MOV.U32 R6, RZ, RZ, R246 ;  /* 0x000000ffff067224 */ /* 0x000fe200078e00f6 */
[----:B------:R-:W-:Y:S01]  /*f4b0*/  @P0 SHF.R.U32.HI R6, RZ, c[0x0][0x2cc], R7 ;  /* 0x0000b300ff060a19 */ /* 0x000fe20000011607 */
[----:B------:R-:W-:Y:S01]  /*f4c0*/  IMAD.U32 R0, RZ, RZ, UR4 ;  /* 0x00000004ff007e24 */ /* 0x000fe2000f8e00ff */
[----:B------:R-:W-:Y:S01]  /*f4d0*/  ULDC.64 UR4, c[0x0][0x2c8] ;  /* 0x0000b20000047ab9 */ /* 0x000fe20000000a00 */
[----:B------:R-:W-:Y:S01]  /*f4e0*/  IMAD.SHL.U32 R247, R247, 0x2, RZ ;  /* 0x00000002f7f77824 */ /* 0x000fe200078e00ff */
[----:B------:R-:W-:Y:S01]  /*f4f0*/  UIMAD.WIDE.U32 UR6, UR6, UR4, URZ ;  /* 0x00000004060672a5 */ /* 0x000fe2000f8e003f */
[----:B--2---:R-:W1:Y:S03]  /*f500*/  SHFL.IDX PT, R41, R6, RZ, 0x1c1f ;  /* 0x001c1fff06297589 */ /* 0x004e6600000e0000 */
[----:B------:R-:W-:Y:S01]  /*f510*/  IADD3 R0, -R247, UR11, R0 ;  /* 0x0000000bf7007c10 */ /* 0x000fe2000fffe100 */
[----:B------:R-:W2:Y:S01]  /*f520*/  SHFL.IDX PT, R6, R6, 0x1, 0x1c1f ;  /* 0x003c1f0006067f89 */ /* 0x000ea200000e0000 */
[----:B------:R-:W-:-:S02]  /*f530*/  @UP2 USHF.R.U32.HI UR14, URZ, UR5, UR7 ;  /* 0x000000053f0e2299 */ /* 0x000fc40008011607 */
[----:B------:R-:W-:Y:S02]  /*f540*/  IADD3 R5, R0, -UR20, RZ ;  /* 0x8000001400057c10 */ /* 0x000fe4000fffe0ff */
[----:B------:R-:W-:Y:S01]  /*f550*/  IADD3 R0, -R247, UR24, RZ ;  /* 0x00000018f7007c10 */ /* 0x000fe2000fffe1ff */
[----:B------:R-:W-:-:S04]  /*f560*/  UIADD3 UR14, UR14, UR11, -UR20 ;  /* 0x0000000b0e0e7290 */ /* 0x000fc8000fffe814 */
[----:B------:R-:W-:-:S04]  /*f570*/  USHF.R.S32.HI UR4, URZ, 0x1f, UR14 ;  /* 0x0000001f3f047899 */ /* 0x000fc8000801140e */
[----:B------:R-:W-:Y:S02]  /*f580*/  ULEA.HI UR4, UR4, UR14, URZ, 0x7 ;  /* 0x0000000e04047291 */ /* 0x000fe4000f8f383f */
[----:B------:R-:W-:Y:S02]  /*f590*/  UIADD3 UR14, UR10, -0x2, URZ ;  /* 0xfffffffe0a0e7890 */ /* 0x000fe4000fffe03f */
[----:B------:R-:W-:Y:S01]  /*f5a0*/  USHF.R.S32.HI UR7, URZ, 0x7, UR4 ;  /* 0x000000073f077899 */ /* 0x000fe20008011404 */
[----:B-1----:R-:W-:-:S03]  /*f5b0*/  IMAD.IADD R41, R5, 0x1, R41 ;  /* 0x0000000105297824 */ /* 0x002fc600078e0229 */
[----:B------:R-:W-:Y:S01]  /*f5c0*/  UISETP.LT.AND UP0, UPT, URZ, UR7, UPT ;  /* 0x000000073f00728c */ /* 0x000fe2000bf01270 */
[----:B--2---:R-:W-:Y:S01]  /*f5d0*/  IMAD.IADD R5, R5, 0x1, R6 ;  /* 0x0000000105057824 */ /* 0x004fe200078e0206 */
[C---:B------:R-:W-:Y:S02]  /*f5e0*/  IMNMX R41, R0.reuse, R41, PT ;  /* 0x0000002900297217 */ /* 0x040fe40003800200 */
[----:B------:R-:W-:Y:S02]  /*f5f0*/  USEL UR7, URZ, UR7, !UP0 ;  /* 0x000000073f077287 */ /* 0x000fe4000c000000 */
[----:B------:R-:W-:Y:S02]  /*f600*/  ISETP.GT.AND P3, PT, R41, 0x10, PT ;  /* 0x000000102900780c */ /* 0x000fe40003f64270 */
[----:B------:R-:W-:Y:S01]  /*f610*/  UISETP.GE.AND UP0, UPT, UR14, UR7, UPT ;  /* 0x000000070e00728c */ /* 0x000fe2000bf06270 */
[----:B------:R-:W-:Y:S02]  /*f620*/  IMNMX R0, R0, R5, PT ;  /* 0x0000000500007217 */ /* 0x000fe40003800200 */
[----:B------:R-:W-:-:S02]  /*f630*/  FSEL R20, R20, -INF , P3 ;  /* 0xff80000014147808 */ /* 0x000fc40001800000 */
[C---:B------:R-:W-:Y:S02]  /*f640*/  ISETP.GT.AND P3, PT, R41.reuse, 0x18, PT ;  /* 0x000000182900780c */ /* 0x040fe40003f64270 */
[----:B------:R-:W-:Y:S02]  /*f650*/  ISETP.GT.AND P2, PT, R0, RZ, PT ;  /* 0x000000ff0000720c */ /* 0x000fe40003f44270 */
[----:B------:R-:W-:Y:S02]  /*f660*/  FSEL R16, R16, -INF , P3 ;  /* 0xff80000010107808 */ /* 0x000fe40001800000 */
[C---:B------:R-:W-:Y:S02]  /*f670*/  ISETP.GT.AND P3, PT, R41.reuse, 0x20, PT ;  /* 0x000000202900780c */ /* 0x040fe40003f64270 */
[C---:B------:R-:W-:Y:S02]  /*f680*/  ISETP.GT.AND P1, PT, R41.reuse, 0x1, PT ;  /* 0x000000012900780c */ /* 0x040fe40003f24270 */
[----:B------:R-:W-:-:S02]  /*f690*/  ISETP.GT.AND P0, PT, R41, RZ, PT ;  /* 0x000000ff2900720c */ /* 0x000fc40003f04270 */
[----:B------:R-:W-:Y:S02]  /*f6a0*/  FSEL R6, R30, -INF , P2 ;  /* 0xff8000001e067808 */ /* 0x000fe40001000000 */
[----:B------:R-:W-:Y:S02]  /*f6b0*/  FSEL R30, R12, -INF , P3 ;  /* 0xff8000000c1e7808 */ /* 0x000fe40001800000 */
[----:B------:R-:W-:Y:S02]  /*f6c0*/  FSEL R7, R29, -INF , P1 ;  /* 0xff8000001d077808 */ /* 0x000fe40000800000 */
[C---:B------:R-:W-:Y:S02]  /*f6d0*/  ISETP.GT.AND P3, PT, R41.reuse, 0x28, PT ;  /* 0x000000282900780c */ /* 0x040fe40003f64270 */
[----:B------:R-:W-:Y:S02]  /*f6e0*/  FSEL R40, R28, -INF , P0 ;  /* 0xff8000001c287808 */ /* 0x000fe40000000000 */
[----:B------:R-:W-:-:S02]  /*f6f0*/  ISETP.GT.AND P1, PT, R41, 0x8, PT ;  /* 0x000000082900780c */ /* 0x000fc40003f24270 */
[----:B------:R-:W-:Y:S02]  /*f700*/  ISETP.GT.AND P0, PT, R0, 0x1, PT ;  /* 0x000000010000780c */ /* 0x000fe40003f04270 */
[----:B------:R-:W-:Y:S02]  /*f710*/  FSEL R29, R8, -INF , P3 ;  /* 0xff800000081d7808 */ /* 0x000fe40001800000 */
[----:B------:R-:W-:Y:S02]  /*f720*/  ISETP.GT.AND P2, PT, R41, 0x9, PT ;  /* 0x000000092900780c */ /* 0x000fe40003f44270 */
[----:B------:R-:W-:Y:S02]  /*f730*/  FSEL R24, R24, -INF , P1 ;  /* 0xff80000018187808 */ /* 0x000fe40000800000 */
[----:B------:R-:W-:Y:S02]  /*f740*/  FMNMX.FTZ R8, R40, R7, !PT ;  /* 0x0000000728087209 */ /* 0x000fe40007810000 */
[----:B------:R-:W-:-:S02]  /*f750*/  FSEL R5, R31, -INF , P0 ;  /* 0xff8000001f057808 */ /* 0x000fc40000000000 */
[----:B------:R-:W-:Y:S02]  /*f760*/  FSEL R25, R25, -INF , P2 ;  /* 0xff80000019197808 */ /* 0x000fe40001000000 */
[----:B------:R-:W-:Y:S02]  /*f770*/  ISETP.GT.AND P0, PT, R0, 0x9, PT ;  /* 0x000000090000780c */ /* 0x000fe40003f04270 */
[----:B------:R-:W-:Y:S02]  /*f780*/  FMNMX.FTZ R8, R24, R8, !PT ;  /* 0x0000000818087209 */ /* 0x000fe40007810000 */
[----:B------:R-:W-:Y:S02]  /*f790*/  ISETP.GT.AND P2, PT, R41, 0x11, PT ;  /* 0x000000112900780c */ /* 0x000fe40003f44270 */
[----:B------:R-:W-:Y:S02]  /*f7a0*/  FSEL R27, R27, -INF , P0 ;  /* 0xff8000001b1b7808 */ /* 0x000fe40000000000 */
[----:B------:R-:W-:-:S02]  /*f7b0*/  FMNMX.FTZ R8, R25, R8, !PT ;  /* 0x0000000819087209 */ /* 0x000fc40007810000 */
[----:B------:R-:W-:Y:S02]  /*f7c0*/  FSEL R21, R21, -INF , P2 ;  /* 0xff80000015157808 */ /* 0x000fe40001000000 */
[----:B------:R-:W-:Y:S02]  /*f7d0*/  ISETP.GT.AND P0, PT, R0, 0x11, PT ;  /* 0x000000110000780c */ /* 0x000fe40003f04270 */
[----:B------:R-:W-:Y:S02]  /*f7e0*/  ISETP.GT.AND P2, PT, R41, 0x19, PT ;  /* 0x000000192900780c */ /* 0x000fe40003f44270 */
[----:B------:R-:W-:Y:S02]  /*f7f0*/  FMNMX.FTZ R8, R20, R8, !PT ;  /* 0x0000000814087209 */ /* 0x000fe40007810000 */
[----:B------:R-:W-:Y:S02]  /*f800*/  FSEL R23, R23, -INF , P0 ;  /* 0xff80000017177808 */ /* 0x000fe40000000000 */
[----:B------:R-:W-:-:S02]  /*f810*/  FSEL R17, R17, -INF , P2 ;  /* 0xff80000011117808 */ /* 0x000fc40001000000 */
[C---:B------:R-:W-:Y:S02]  /*f820*/  ISETP.GT.AND P0, PT, R0.reuse, 0x19, PT ;  /* 0x000000190000780c */ /* 0x040fe40003f04270 */
[----:B------:R-:W-:Y:S02]  /*f830*/  ISETP.GT.AND P2, PT, R41, 0x21, PT ;  /* 0x000000212900780c */ /* 0x000fe40003f44270 */
[----:B------:R-:W-:Y:S02]  /*f840*/  FMNMX.FTZ R8, R21, R8, !PT ;  /* 0x0000000815087209 */ /* 0x000fe40007810000 */
[----:B------:R-:W-:Y:S02]  /*f850*/  FSEL R31, R19, -INF , P0 ;  /* 0xff800000131f7808 */ /* 0x000fe40000000000 */
[----:B------:R-:W-:Y:S02]  /*f860*/  FSEL R28, R13, -INF , P2 ;  /* 0xff8000000d1c7808 */ /* 0x000fe40001000000 */
[----:B------:R-:W-:-:S02]  /*f870*/  ISETP.GT.AND P0, PT, R0, 0x21, PT ;  /* 0x000000210000780c */ /* 0x000fc40003f04270 */
[----:B------:R-:W-:Y:S02]  /*f880*/  ISETP.GT.AND P2, PT, R41, 0x29, PT ;  /* 0x000000292900780c */ /* 0x000fe40003f44270 */
[----:B------:R-:W-:Y:S02]  /*f890*/  FMNMX.FTZ R8, R16, R8, !PT ;  /* 0x0000000810087209 */ /* 0x000fe40007810000 */
[C---:B------:R-:W-:Y:S02]  /*f8a0*/  ISETP.GT.AND P1, PT, R0.reuse, 0x8, PT ;  /* 0x000000080000780c */ /* 0x040fe40003f24270 */
[----:B------:R-:W-:Y:S02]  /*f8b0*/  FSEL R36, R15, -INF , P0 ;  /* 0xff8000000f247808 */ /* 0x000fe40000000000 */
[----:B------:R-:W-:Y:S02]  /*f8c0*/  FSEL R37, R9, -INF , P2 ;  /* 0xff80000009257808 */ /* 0x000fe40001000000 */
[----:B------:R-:W-:-:S02]  /*f8d0*/  ISETP.GT.AND P0, PT, R0, 0x29, PT ;  /* 0x000000290000780c */ /* 0x000fc40003f04270 */
[----:B------:R-:W-:Y:S02]  /*f8e0*/  FMNMX.FTZ R8, R17, R8, !PT ;  /* 0x0000000811087209 */ /* 0x000fe40007810000 */
[----:B------:R-:W-:Y:S02]  /*f8f0*/  FSEL R26, R26, -INF , P1 ;  /* 0xff8000001a1a7808 */ /* 0x000fe40000800000 */
[----:B------:R-:W-:Y:S02]  /*f900*/  FMNMX.FTZ R9, R6, R5, !PT ;  /* 0x0000000506097209 */ /* 0x000fe40007810000 */
[----:B------:R-:W-:Y:S02]  /*f910*/  FSEL R177, R11, -INF , P0 ;  /* 0xff8000000bb17808 */ /* 0x000fe40000000000 */
[----:B------:R-:W-:Y:S02]  /*f920*/  FMNMX.FTZ R8, R30, R8, !PT ;  /* 0x000000081e087209 */ /* 0x000fe40007810000 */
[----:B------:R-:W-:-:S02]  /*f930*/  ISETP.GT.AND P1, PT, R0, 0x10, PT ;  /* 0x000000100000780c */ /* 0x000fc40003f24270 */
[----:B------:R-:W-:Y:S02]  /*f940*/  ISETP.GT.AND P0, PT, R0, 0x31, PT ;  /* 0x000000310000780c */ /* 0x000fe40003f04270 */
[----:B------:R-:W-:Y:S02]  /*f950*/  FMNMX.FTZ R9, R26, R9, !PT ;  /* 0x000000091a097209 */ /* 0x000fe40007810000 */
[----:B------:R-:W-:Y:S02]  /*f960*/  FMNMX.FTZ R8, R28, R8, !PT ;  /* 0x000000081c087209 */ /* 0x000fe40007810000 */
[----:B------:R-:W-:Y:S02]  /*f970*/  FSEL R22, R22, -INF , P1 ;  /* 0xff80000016167808 */ /* 0x000fe40000800000 */
[----:B------:R-:W-:Y:S02]  /*f980*/  FSEL R146, R107, -INF , P0 ;  /* 0xff8000006b927808 */ /* 0x000fe40000000000 */
[----:B------:R-:W-:-:S02]  /*f990*/  FMNMX.FTZ R9, R27, R9, !PT ;  /* 0x000000091b097209 */ /* 0x000fc40007810000 */
[C---:B------:R-:W-:Y:S02]  /*f9a0*/  ISETP.GT.AND P0, PT, R41.reuse, 0x39, PT ;  /* 0x000000392900780c */ /* 0x040fe40003f04270 */
[----:B------:R-:W-:Y:S02]  /*f9b0*/  ISETP.GT.AND P3, PT, R41, 0x30, PT ;  /* 0x000000302900780c */ /* 0x000fe40003f64270 */
[----:B------:R-:W-:Y:S02]  /*f9c0*/  FMNMX.FTZ R8, R29, R8, !PT ;  /* 0x000000081d087209 */ /* 0x000fe40007810000 */
[----:B------:R-:W-:Y:S02]  /*f9d0*/  ISETP.GT.AND P1, PT, R0, 0x18, PT ;  /* 0x000000180000780c */ /* 0x000fe40003f24270 */
[----:B------:R-:W-:Y:S02]  /*f9e0*/  FMNMX.FTZ R9, R22, R9, !PT ;  /* 0x0000000916097209 */ /* 0x000fe40007810000 */
[----:B------:R-:W-:-:S02]  /*f9f0*/  FSEL R135, R101, -INF , P0 ;  /* 0xff80000065877808 */ /* 0x000fc40000000000 */
[----:B------:R-:W-:Y:S02]  /*fa00*/  ISETP.GT.AND P2, PT, R41, 0x31, PT ;  /* 0x000000312900780c */ /* 0x000fe40003f44270 */
[----:B------:R-:W-:Y:S02]  /*fa10*/  ISETP.GT.AND P0, PT, R0, 0x39, PT ;  /* 0x000000390000780c */ /* 0x000fe40003f04270 */
[----:B------:R-:W-:Y:S02]  /*fa20*/  FSEL R133, R104, -INF , P3 ;  /* 0xff80000068857808 */ /* 0x000fe40001800000 */
[----:B------:R-:W-:Y:S02]  /*fa30*/  FMNMX.FTZ R8, R37, R8, !PT ;  /* 0x0000000825087209 */ /* 0x000fe40007810000 */
[----:B------:R-:W-:Y:S02]  /*fa40*/  FSEL R38, R18, -INF , P1 ;  /* 0xff80000012267808 */ /* 0x000fe40000800000 */
[----:B------:R-:W-:-:S02]  /*fa50*/  FMNMX.FTZ R9, R23, R9, !PT ;  /* 0x0000000917097209 */ /* 0x000fc40007810000 */
[----:B------:R-:W-:Y:S02]  /*fa60*/  FSEL R134, R105, -INF , P2 ;  /* 0xff80000069867808 */ /* 0x000fe40001000000 */
[----:B------:R-:W-:Y:S02]  /*fa70*/  FSEL R149, R103, -INF , P0 ;  /* 0xff80000067957808 */ /* 0x000fe40000000000 */
[C---:B------:R-:W-:Y:S02]  /*fa80*/  ISETP.GT.AND P2, PT, R41.reuse, 0x38, PT ;  /* 0x000000382900780c */ /* 0x040fe40003f44270 */
[----:B------:R-:W-:Y:S02]  /*fa90*/  ISETP.GT.AND P0, PT, R41, 0x41, PT ;  /* 0x000000412900780c */ /* 0x000fe40003f04270 */
[----:B------:R-:W-:Y:S02]  /*faa0*/  FMNMX.FTZ R8, R133, R8, !PT ;  /* 0x0000000885087209 */ /* 0x000fe40007810000 */
[----:B------:R-:W-:-:S02]  /*fab0*/  ISETP.GT.AND P1, PT, R0, 0x20, PT ;  /* 0x000000200000780c */ /* 0x000fc40003f24270 */
[----:B------:R-:W-:Y:S02]  /*fac0*/  FMNMX.FTZ R9, R38, R9, !PT ;  /* 0x0000000926097209 */ /* 0x000fe40007810000 */
[----:B------:R-:W-:Y:S02]  /*fad0*/  FSEL R144, R100, -INF , P2 ;  /* 0xff80000064907808 */ /* 0x000fe40001000000 */
[----:B------:R-:W-:Y:S02]  /*fae0*/  FSEL R158, R97, -INF , P0 ;  /* 0xff800000619e7808 */ /* 0x000fe40000000000 */
[----:B------:R-:W-:Y:S02]  /*faf0*/  FMNMX.FTZ R8, R134, R8, !PT ;  /* 0x0000000886087209 */ /* 0x000fe40007810000 */
[----:B------:R-:W-:Y:S02]  /*fb00*/  FSEL R39, R14, -INF , P1 ;  /* 0xff8000000e277808 */ /* 0x000fe40000800000 */
[----:B------:R-:W-:Y:S01]  /*fb10*/  ISETP.GT.AND P0, PT, R0, 0x41, PT ;  /* 0x000000410000780c */ /* 0x000fe20003f04270 */
[----:B------:R-:W-:Y:S01]  /*fb20*/  LDSM.16.MT88.4 R12, [R232+0x4900] ;  /* 0x00490000e80c783b */ /* 0x000fe20000004200 */
[----:B------:R-:W-:-:S02]  /*fb30*/  FMNMX.FTZ R9, R31, R9, !PT ;  /* 0x000000091f097209 */ /* 0x000fc40007810000 */
[----:B------:R-:W-:Y:S02]  /*fb40*/  ISETP.GT.AND P2, PT, R41, 0x40, PT ;  /* 0x000000402900780c */ /* 0x000fe40003f44270 */
[----:B------:R-:W-:Y:S02]  /*fb50*/  FMNMX.FTZ R8, R144, R8, !PT ;  /* 0x0000000890087209 */ /* 0x000fe40007810000 */
[----:B------:R-:W-:Y:S02]  /*fb60*/  ISETP.GT.AND P1, PT, R0, 0x28, PT ;  /* 0x000000280000780c */ /* 0x000fe40003f24270 */
[----:B------:R-:W-:Y:S02]  /*fb70*/  FSEL R162, R99, -INF , P0 ;  /* 0xff80000063a27808 */ /* 0x000fe40000000000 */
[----:B------:R-:W-:Y:S02]  /*fb80*/  FMNMX.FTZ R9, R39, R9, !PT ;  /* 0x0000000927097209 */ /* 0x000fe40007810000 */
[----:B------:R-:W-:-:S02]  /*fb90*/  ISETP.GT.AND P0, PT, R41, 0x48, PT ;  /* 0x000000482900780c */ /* 0x000fc40003f04270 */
[----:B------:R-:W-:Y:S02]  /*fba0*/  FSEL R157, R96, -INF , P2 ;  /* 0xff800000609d7808 */ /* 0x000fe40001000000 */
[----:B------:R-:W-:Y:S02]  /*fbb0*/  FMNMX.FTZ R8, R135, R8, !PT ;  /* 0x0000000887087209 */ /* 0x000fe40007810000 */
[----:B------:R-:W-:Y:S02]  /*fbc0*/  FSEL R178, R10, -INF , P1 ;  /* 0xff8000000ab27808 */ /* 0x000fe40000800000 */
[----:B------:R-:W-:Y:S02]  /*fbd0*/  FMNMX.FTZ R9, R36, R9, !PT ;  /* 0x0000000924097209 */ /* 0x000fe40007810000 */
[----:B------:R-:W-:Y:S02]  /*fbe0*/  ISETP.GT.AND P1, PT, R0, 0x30, PT ;  /* 0x000000300000780c */ /* 0x000fe40003f24270 */
[----:B------:R-:W-:-:S02]  /*fbf0*/  FSEL R160, R92, -INF , P0 ;  /* 0xff8000005ca07808 */ /* 0x000fc40000000000 */
[----:B------:R-:W-:Y:S02]  /*fc00*/  ISETP.GT.AND P0, PT, R0, 0x49, PT ;  /* 0x000000490000780c */ /* 0x000fe40003f04270 */
[----:B------:R-:W-:Y:S02]  /*fc10*/  FMNMX.FTZ R8, R157, R8, !PT ;  /* 0x000000089d087209 */ /* 0x000fe40007810000 */
[----:B------:R-:W-:Y:S02]  /*fc20*/  FMNMX.FTZ R9, R178, R9, !PT ;  /* 0x00000009b2097209 */ /* 0x000fe40007810000 */
[----:B------:R-:W-:Y:S02]  /*fc30*/  FSEL R145, R106, -INF , P1 ;  /* 0xff8000006a917808 */ /* 0x000fe40000800000 */
[----:B------:R-:W-:Y:S02]  /*fc40*/  ISETP.GT.AND P1, PT, R0, 0x38, PT ;  /* 0x000000380000780c */ /* 0x000fe40003f24270 */
[----:B------:R-:W-:-:S02]  /*fc50*/  FSEL R165, R95, -INF , P0 ;  /* 0xff8000005fa57808 */ /* 0x000fc40000000000 */
[C---:B------:R-:W-:Y:S02]  /*fc60*/  ISETP.GT.AND P2, PT, R41.reuse, 0x49, PT ;  /* 0x000000492900780c */ /* 0x040fe40003f44270 */
[----:B------:R-:W-:Y:S02]  /*fc70*/  ISETP.GT.AND P0, PT, R41, 0x50, PT ;  /* 0x000000502900780c */ /* 0x000fe40003f04270 */
[----:B------:R-:W-:Y:S02]  /*fc80*/  FMNMX.FTZ R8, R158, R8, !PT ;  /* 0x000000089e087209 */ /* 0x000fe40007810000 */
[----:B------:R-:W-:Y:S02]  /*fc90*/  FMNMX.FTZ R9, R177, R9, !PT ;  /* 0x00000009b1097209 */ /* 0x000fe40007810000 */
[----:B------:R-:W-:Y:S02]  /*fca0*/  FSEL R148, R102, -INF , P1 ;  /* 0xff80000066947808 */ /* 0x000fe40000800000 */
[----:B------:R-:W-:Y:S01]  /*fcb0*/  ISETP.GT.AND P1, PT, R0, 0x40, PT ;  /* 0x000000400000780c */ /* 0x000fe20003f24270 */
[----:B------:R-:W-:Y:S01]  /*fcc0*/  LDSM.16.MT88.4 R100, [R230+0x4100] ;  /* 0x00410000e664783b */ /* 0x000fe20000004200 */
[----:B------:R-:W-:-:S02]  /*fcd0*/  FSEL R159, R93, -INF , P2 ;  /* 0xff8000005d9f7808 */ /* 0x000fc40001000000 */
[----:B------:R-:W-:Y:S02]  /*fce0*/  FSEL R176, R88, -INF , P0 ;  /* 0xff80000058b07808 */ /* 0x000fe40000000000 */
[----:B------:R-:W-:Y:S02]  /*fcf0*/  FMNMX.FTZ R8, R160, R8, !PT ;  /* 0x00000008a0087209 */ /* 0x000fe40007810000 */
[----:B------:R-:W-:Y:S02]  /*fd00*/  ISETP.GT.AND P0, PT, R0, 0x51, PT ;  /* 0x000000510000780c */ /* 0x000fe40003f04270 */
[----:B------:R-:W-:Y:S02]  /*fd10*/  FMNMX.FTZ R9, R145, R9, !PT ;  /* 0x0000000991097209 */ /* 0x000fe40007810000 */
[----:B------:R-:W-:Y:S02]  /*fd20*/  FSEL R161, R98, -INF , P1 ;  /* 0xff80000062a17808 */ /* 0x000fe40000800000 */
[----:B------:R-:W-:Y:S01]  /*fd30*/  ISETP.GT.AND P2, PT, R41, 0x51, PT ;  /* 0x000000512900780c */ /* 0x000fe20003f44270 */
[----:B------:R-:W-:Y:S01]  /*fd40*/  LDSM.16.MT88.4 R96, [R232+0x4100] ;  /* 0x00410000e860783b */ /* 0x000fe20000004200 */
[----:B------:R-:W-:-:S02]  /*fd50*/  FMNMX.FTZ R8, R159, R8, !PT ;  /* 0x000000089f087209 */ /* 0x000fc40007810000 */
[----:B------:R-:W-:Y:S02]  /*fd60*/  ISETP.GT.AND P1, PT, R0, 0x48, PT ;  /* 0x000000480000780c */ /* 0x000fe40003f24270 */
[----:B------:R-:W-:Y:S02]  /*fd70*/  FSEL R167, R91, -INF , P0 ;  /* 0xff8000005ba77808 */ /* 0x000fe40000000000 */
        /* <DEDUP_REMOVED lines=8> */
[----:B------:R-:W-:Y:S02]  /*fe00*/  ISETP.GT.AND P0, PT, R0, 0x59, PT ;  /* 0x000000590000780c */ /* 0x000fe40003f04270 */
[----:B------:R-:W-:-:S02]  /*fe10*/  ISETP.GT.AND P2, PT, R41, 0x59, PT ;  /* 0x000000592900780c */ /* 0x000fc40003f44270 */
[----:B------:R-:W-:Y:S02]  /*fe20*/  FMNMX.FTZ R8, R171, R8, !PT ;  /* 0x00000008ab087209 */ /* 0x000fe40007810000 */
[----:B------:R-:W-:Y:S02]  /*fe30*/  FMNMX.FTZ R9, R149, R9, !PT ;  /* 0x0000000995097209 */ /* 0x000fe40007810000 */
[----:B------:R-:W-:Y:S02]  /*fe40*/  FSEL R168, R90, -INF , P1 ;  /* 0xff8000005aa87808 */ /* 0x000fe40000800000 */
[----:B------:R-:W-:Y:S01]  /*fe50*/  ISETP.GT.AND P1, PT, R0, 0x58, PT ;  /* 0x000000580000780c */ /* 0x000fe20003f24270 */
[----:B------:R-:W-:Y:S01]  /*fe60*/  LDSM.16.MT88.4 R88, [R228+0x100] ;  /* 0x00010000e458783b */ /* 0x000fe20000004200 */
[----:B------:R-:W-:Y:S02]  /*fe70*/  FSEL R163, R87, -INF , P0 ;  /* 0xff80000057a37808 */ /* 0x000fe40000000000 */
[----:B------:R-:W-:-:S02]  /*fe80*/  FSEL R169, R85, -INF , P2 ;  /* 0xff80000055a97808 */ /* 0x000fc40001000000 */
[----:B------:R-:W-:Y:S02]  /*fe90*/  ISETP.GT.AND P0, PT, R41, 0x60, PT ;  /* 0x000000602900780c */ /* 0x000fe40003f04270 */
[----:B------:R-:W-:Y:S02]  /*fea0*/  FMNMX.FTZ R8, R170, R8, !PT ;  /* 0x00000008aa087209 */ /* 0x000fe40007810000 */
[----:B------:R-:W-:Y:S02]  /*feb0*/  FMNMX.FTZ R9, R161, R9, !PT ;  /* 0x00000009a1097209 */ /* 0x000fe40007810000 */
[----:B------:R-:W-:Y:S02]  /*fec0*/  FSEL R166, R86, -INF , P1 ;  /* 0xff80000056a67808 */ /* 0x000fe40000800000 */
        /* <DEDUP_REMOVED lines=23> */
[----:B------:R-:W-:Y:S02]  /*10040*/  ISETP.GT.AND P1, PT, R0, 0x60, PT ;  /* 0x000000600000780c */ /* 0x000fe40003f24270 */
[----:B------:R-:W-:Y:S02]  /*10050*/  FMNMX.FTZ R9, R166, R9, !PT ;  /* 0x00000009a6097209 */ /* 0x000fe40007810000 */
[----:B------:R-:W-:-:S02]  /*10060*/  ISETP.GT.AND P2, PT, R41, 0x79, PT ;  /* 0x000000792900780c */ /* 0x000fc40003f44270 */
[----:B------:R-:W-:Y:S02]  /*10070*/  FSEL R65, R32, -INF , P3 ;  /* 0xff80000020417808 */ /* 0x000fe40001800000 */
[----:B------:R-:W-:Y:S02]  /*10080*/  FMNMX.FTZ R8, R66, R8, !PT ;  /* 0x0000000842087209 */ /* 0x000fe40007810000 */
[----:B------:R-:W-:Y:S02]  /*10090*/  ISETP.GT.AND P0, PT, R0, 0x61, PT ;  /* 0x000000610000780c */ /* 0x000fe40003f04270 */
[----:B------:R-:W-:Y:S02]  /*100a0*/  FSEL R152, R82, -INF , P1 ;  /* 0xff80000052987808 */ /* 0x000fe40000800000 */
[----:B------:R-:W-:Y:S02]  /*100b0*/  FMNMX.FTZ R9, R163, R9, !PT ;  /* 0x00000009a3097209 */ /* 0x000fe40007810000 */
[----:B------:R-:W-:-:S02]  /*100c0*/  FSEL R63, R33, -INF , P2 ;  /* 0xff800000213f7808 */ /* 0x000fc40001000000 */
[----:B------:R-:W-:Y:S02]  /*100d0*/  FMNMX.FTZ R8, R65, R8, !PT ;  /* 0x0000000841087209 */ /* 0x000fe40007810000 */
[----:B------:R-:W-:Y:S02]  /*100e0*/  FSEL R151, R83, -INF , P0 ;  /* 0xff80000053977808 */ /* 0x000fe40000000000 */
[----:B------:R-:W-:Y:S01]  /*100f0*/  ISETP.GT.AND P1, PT, R0, 0x68, PT ;  /* 0x000000680000780c */ /* 0x000fe20003f24270 */
[----:B------:R-:W-:Y:S01]  /*10100*/  LDSM.16.MT88.4 R80, [R229+0x100] ;  /* 0x00010000e550783b */ /* 0x000fe20000004200 */
[----:B------:R-:W-:Y:S02]  /*10110*/  FMNMX.FTZ R10, R152, R9, !PT ;  /* 0x00000009980a7209 */ /* 0x000fe40007810000 */
[----:B------:R-:W-:Y:S02]  /*10120*/  FMNMX.FTZ R8, R63, R8, !PT ;  /* 0x000000083f087209 */ /* 0x000fe40007810000 */
[----:B------:R-:W-:-:S02]  /*10130*/  ISETP.GT.AND P0, PT, R0, 0x69, PT ;  /* 0x000000690000780c */ /* 0x000fc40003f04270 */
[----:B------:R-:W-:Y:S01]  /*10140*/  FSEL R150, R78, -INF , P1 ;  /* 0xff8000004e967808 */ /* 0x000fe20000800000 */
[----:B------:R-:W1:Y:S01]  /*10150*/  SHFL.BFLY PT, R9, R8, 0x2, 0x1f ;  /* 0x0c401f0008097f89 */ /* 0x000e6200000e0000 */
[----:B------:R-:W-:Y:S02]  /*10160*/  FMNMX.FTZ R10, R151, R10, !PT ;  /* 0x0000000a970a7209 */ /* 0x000fe40007810000 */
[----:B------:R-:W-:Y:S02]  /*10170*/  FSEL R147, R79, -INF , P0 ;  /* 0xff8000004f937808 */ /* 0x000fe40000000000 */
[----:B------:R-:W-:Y:S02]  /*10180*/  ISETP.GT.AND P1, PT, R0, 0x70, PT ;  /* 0x000000700000780c */ /* 0x000fe40003f24270 */
[----:B------:R-:W-:Y:S02]  /*10190*/  FMNMX.FTZ R10, R150, R10, !PT ;  /* 0x0000000a960a7209 */ /* 0x000fe40007810000 */
[----:B------:R-:W-:-:S02]  /*101a0*/  ISETP.GT.AND P0, PT, R0, 0x71, PT ;  /* 0x000000710000780c */ /* 0x000fc40003f04270 */
[----:B------:R-:W-:Y:S02]  /*101b0*/  FSEL R62, R70, -INF , P1 ;  /* 0xff800000463e7808 */ /* 0x000fe40000800000 */
        /* <DEDUP_REMOVED lines=8> */
[----:B------:R-:W-:Y:S01]  /*10240*/  FMNMX.FTZ R0, R60, R10, !PT ;  /* 0x0000000a3c007209 */ /* 0x000fe20007810000 */
[----:B------:R-:W-:Y:S01]  /*10250*/  LDSM.16.MT88.4 R32, [R230+0x4900] ;  /* 0x00490000e620783b */ /* 0x000fe20000004200 */
[----:B-1----:R-:W-:Y:S02]  /*10260*/  FMNMX.FTZ R10, R9, R8, !PT ;  /* 0x00000008090a7209 */ /* 0x002fe40007810000 */
        /* <DEDUP_REMOVED lines=17> */
[----:B------:R-:W-:Y:S01]  /*10380*/  FFMA.FTZ R46, R16, c[0x0][0x2d0], -R64 ;  /* 0x0000b400102e7a23 */ /* 0x000fe20000010840 */
[----:B------:R-:W-:Y:S02]  /*10390*/  LDSM.16.MT88.4 R8, [R228+0x900] ;  /* 0x00090000e408783b */ /* 0x000fe40000004200 */
[----:B------:R-:W1:Y:S01]  /*103a0*/  MUFU.EX2 R54, R54 ;  /* 0x0000003600367308 */ /* 0x000e620000000800 */
[C---:B------:R-:W-:Y:S01]  /*103b0*/  FSETP.NEU.FTZ.AND P0, PT, R132.reuse, -INF , PT ;  /* 0xff8000008400780b */ /* 0x040fe20003f1d000 */
[----:B------:R-:W-:-:S02]  /*103c0*/  FMUL.FTZ R58, R132, c[0x0][0x2d0] ;  /* 0x0000b400843a7a20 */ /* 0x000fc40000410000 */
[--C-:B------:R-:W-:Y:S02]  /*103d0*/  FFMA.FTZ R45, R17, c[0x0][0x2d0], -R64.reuse ;  /* 0x0000b400112d7a23 */ /* 0x100fe40000010840 */
[--C-:B------:R-:W-:Y:S01]  /*103e0*/  FFMA.FTZ R42, R30, c[0x0][0x2d0], -R64.reuse ;  /* 0x0000b4001e2a7a23 */ /* 0x100fe20000010840 */
[----:B------:R-:W-:Y:S01]  /*103f0*/  FSEL R58, R58, RZ, P0 ;  /* 0x000000ff3a3a7208 */ /* 0x000fe20000000000 */
[----:B------:R-:W-:Y:S01]  /*10400*/  MUFU.EX2 R52, R52 ;  /* 0x0000003400347308 */ /* 0x000fe20000000800 */
[--C-:B------:R-:W-:Y:S01]  /*10410*/  FFMA.FTZ R41, R28, c[0x0][0x2d0], -R64.reuse ;  /* 0x0000b4001c297a23 */ /* 0x100fe20000010840 */
[----:B------:R-:W-:Y:S01]  /*10420*/  LDSM.16.MT88.4 R16, [R229+0x900] ;  /* 0x00090000e510783b */ /* 0x000fe20000004200 */
[----:B------:R-:W-:Y:S01]  /*10430*/  FFMA.FTZ R37, R37, c[0x0][0x2d0], -R64 ;  /* 0x0000b40025257a23 */ /* 0x000fe20000010840 */
[----:B------:R-:W-:Y:S01]  /*10440*/  PLOP3.LUT P0, PT, PT, PT, UP0, 0x80, 0x0 ;  /* 0x000000000000781c */ /* 0x000fe20003f0f008 */
[--C-:B------:R-:W-:Y:S02]  /*10450*/  FFMA.FTZ R57, R6, c[0x0][0x2d0], -R58.reuse ;  /* 0x0000b40006397a23 */ /* 0x100fe4000001083a */
        /* <DEDUP_REMOVED lines=10> */
[--C-:B------:R-:W-:Y:S01]  /*10500*/  FFMA.FTZ R43, R38, c[0x0][0x2d0], -R58.reuse ;  /* 0x0000b400262b7a23 */ /* 0x100fe2000001083a */
[----:B------:R-:W4:Y:S01]  /*10510*/  LDSM.16.MT88.4 R20, [R230+0x900] ;  /* 0x00090000e614783b */ /* 0x000f220000004200 */
[----:B------:R-:W-:-:S02]  /*10520*/  FFMA.FTZ R40, R31, c[0x0][0x2d0], -R58 ;  /* 0x0000b4001f287a23 */ /* 0x000fc4000001083a */
[----:B------:R-:W-:Y:S02]  /*10530*/  FFMA.FTZ R38, R29, c[0x0][0x2d0], -R64 ;  /* 0x0000b4001d267a23 */ /* 0x000fe40000010840 */
[----:B------:R-:W-:Y:S01]  /*10540*/  LDSM.16.MT88.4 R28, [R229+0x4900] ;  /* 0x00490000e51c783b */ /* 0x000fe20000004200 */
[----:B------:R-:W5:Y:S01]  /*10550*/  MUFU.EX2 R56, R56 ;  /* 0x0000003800387308 */ /* 0x000f620000000800 */
[----:B--2---:R-:W-:Y:S01]  /*10560*/  F2FP.PACK_AB R114, R51, R52 ;  /* 0x000000343372723e */ /* 0x004fe200000000ff */
[--C-:B------:R-:W-:Y:S02]  /*10570*/  FFMA.FTZ R39, R39, c[0x0][0x2d0], -R58.reuse ;  /* 0x0000b40027277a23 */ /* 0x100fe4000001083a */
        /* <DEDUP_REMOVED lines=8> */
[----:B-----5:R-:W-:Y:S01]  /*10600*/  F2FP.PACK_AB R113, R56, R57 ;  /* 0x000000393871723e */ /* 0x020fe200000000ff */
[----:B------:R-:W-:Y:S02]  /*10610*/  FFMA.FTZ R135, R135, c[0x0][0x2d0], -R64 ;  /* 0x0000b40087877a23 */ /* 0x000fe40000010840 */
[--C-:B------:R-:W-:Y:S02]  /*10620*/  FFMA.FTZ R145, R145, c[0x0][0x2d0], -R58.reuse ;  /* 0x0000b40091917a23 */ /* 0x100fe4000001083a */
[----:B------:R-:W-:-:S02]  /*10630*/  FFMA.FTZ R146, R146, c[0x0][0x2d0], -R58 ;  /* 0x0000b40092927a23 */ /* 0x000fc4000001083a */
[----:B------:R-:W5:Y:S01]  /*10640*/  MUFU.EX2 R50, R50 ;  /* 0x0000003200327308 */ /* 0x000f620000000800 */
[--C-:B------:R-:W-:Y:S02]  /*10650*/  FFMA.FTZ R148, R148, c[0x0][0x2d0], -R58.reuse ;  /* 0x0000b40094947a23 */ /* 0x100fe4000001083a */
[----:B------:R-:W-:Y:S02]  /*10660*/  FFMA.FTZ R149, R149, c[0x0][0x2d0], -R58 ;  /* 0x0000b40095957a23 */ /* 0x000fe4000001083a */
[--C-:B------:R-:W-:Y:S02]  /*10670*/  FFMA.FTZ R157, R157, c[0x0][0x2d0], -R64.reuse ;  /* 0x0000b4009d9d7a23 */ /* 0x100fe40000010840 */
[--C-:B------:R-:W-:Y:S01]  /*10680*/  FFMA.FTZ R158, R158, c[0x0][0x2d0], -R64.reuse ;  /* 0x0000b4009e9e7a23 */ /* 0x100fe20000010840 */
[----:B--2---:R-:W-:Y:S01]  /*10690*/  F2FP.PACK_AB R115, R47, R53 ;  /* 0x000000352f73723e */ /* 0x004fe200000000ff */
[----:B------:R-:W2:Y:S01]  /*106a0*/  MUFU.EX2 R49, R49 ;  /* 0x0000003100317308 */ /* 0x000ea20000000800 */
[----:B------:R-:W-:-:S02]  /*106b0*/  FFMA.FTZ R160, R160, c[0x0][0x2d0], -R64 ;  /* 0x0000b400a0a07a23 */ /* 0x000fc40000010840 */
[----:B------:R-:W-:Y:S02]  /*106c0*/  FFMA.FTZ R159, R159, c[0x0][0x2d0], -R64 ;  /* 0x0000b4009f9f7a23 */ /* 0x000fe40000010840 */
        /* <DEDUP_REMOVED lines=21> */
[----:B------:R-:W1:Y:S01]  /*10820*/  MUFU.EX2 R44, R44 ;  /* 0x0000002c002c7308 */ /* 0x000e620000000800 */
        /* <DEDUP_REMOVED lines=13> */
[--C-:B------:R-:W-:Y:S02]  /*10900*/  FFMA.FTZ R65, R65, c[0x0][0x2d0], -R64.reuse ;  /* 0x0000b40041417a23 */ /* 0x100fe40000010840 */
[----:B------:R-:W-:Y:S01]  /*10910*/  FFMA.FTZ R242, R63, c[0x0][0x2d0], -R64 ;  /* 0x0000b4003ff27a23 */ /* 0x000fe20000010840 */
[C---:B------:R-:W-:Y:S01]  /*10920*/  HMMA.16816.F32 R120, R112.reuse, R100, RZ ;  /* 0x000000647078723c */ /* 0x040fe200000018ff */
[--C-:B------:R-:W-:Y:S01]  /*10930*/  FFMA.FTZ R62, R62, c[0x0][0x2d0], -R58.reuse ;  /* 0x0000b4003e3e7a23 */ /* 0x100fe2000001083a */
[----:B------:R-:W1:Y:S01]  /*10940*/  MUFU.EX2 R42, R42 ;  /* 0x0000002a002a7308 */ /* 0x000e620000000800 */
[--C-:B------:R-:W-:Y:S02]  /*10950*/  FFMA.FTZ R61, R61, c[0x0][0x2d0], -R58.reuse ;  /* 0x0000b4003d3d7a23 */ /* 0x100fe4000001083a */
[--C-:B------:R-:W-:Y:S02]  /*10960*/  FFMA.FTZ R243, R59, c[0x0][0x2d0], -R58.reuse ;  /* 0x0000b4003bf37a23 */ /* 0x100fe4000001083a */
[----:B------:R-:W-:Y:S01]  /*10970*/  FFMA.FTZ R60, R60, c[0x0][0x2d0], -R58 ;  /* 0x0000b4003c3c7a23 */ /* 0x000fe2000001083a */
[----:B------:R-:W-:Y:S01]  /*10980*/  HMMA.16816.F32 R104, R112, R108, RZ ;  /* 0x0000006c7068723c */ /* 0x000fe200000018ff */
[----:B------:R-:W-:Y:S01]  /*10990*/  FADD.FTZ R51, R51, R54 ;  /* 0x0000003633337221 */ /* 0x000fe20000010000 */
[----:B------:R-:W1:Y:S01]  /*109a0*/  MUFU.EX2 R41, R41 ;  /* 0x0000002900297308 */ /* 0x000e620000000800 */
[----:B------:R-:W-:-:S02]  /*109b0*/  FADD.FTZ R56, R47, R56 ;  /* 0x000000382f387221 */ /* 0x000fc40000010000 */
[----:B-----5:R-:W-:-:S03]  /*109c0*/  FADD.FTZ R51, R50, R51 ;  /* 0x0000003332337221 */ /* 0x020fc60000010000 */
[C---:B------:R-:W-:Y:S02]  /*109d0*/  HMMA.16816.F32 R124, R112.reuse, R126, RZ ;  /* 0x0000007e707c723c */ /* 0x040fe400000018ff */
[----:B------:R-:W-:Y:S06]  /*109e0*/  MUFU.EX2 R38, R38 ;  /* 0x0000002600267308 */ /* 0x000fec0000000800 */
[C---:B------:R-:W-:Y:S02]  /*109f0*/  HMMA.16816.F32 R72, R112.reuse, R74, RZ ;  /* 0x0000004a7048723c */ /* 0x040fe400000018ff */
[----:B------:R-:W-:Y:S06]  /*10a00*/  MUFU.EX2 R37, R37 ;  /* 0x0000002500257308 */ /* 0x000fec0000000800 */
[C---:B------:R-:W-:Y:S02]  /*10a10*/  HMMA.16816.F32 R80, R112.reuse, R82, RZ ;  /* 0x000000527050723c */ /* 0x040fe400000018ff */
[----:B------:R-:W-:Y:S06]  /*10a20*/  MUFU.EX2 R39, R39 ;  /* 0x0000002700277308 */ /* 0x000fec0000000800 */
[C---:B------:R-:W-:Y:S02]  /*10a30*/  HMMA.16816.F32 R96, R112.reuse, R98, RZ ;  /* 0x000000627060723c */ /* 0x040fe400000018ff */
[----:B------:R-:W5:Y:S06]  /*10a40*/  MUFU.EX2 R36, R36 ;  /* 0x0000002400247308 */ /* 0x000f6c0000000800 */
[C---:B------:R-:W-:Y:S02]  /*10a50*/  HMMA.16816.F32 R100, R112.reuse, R102, RZ ;  /* 0x000000667064723c */ /* 0x040fe400000018ff */
[----:B------:R-:W-:Y:S06]  /*10a60*/  MUFU.EX2 R3, R3 ;  /* 0x0000000300037308 */ /* 0x000fec0000000800 */
[C---:B------:R-:W-:Y:S02]  /*10a70*/  HMMA.16816.F32 R108, R112.reuse, R110, RZ ;  /* 0x0000006e706c723c */ /* 0x040fe400000018ff */
[----:B------:R-:W4:Y:S06]  /*10a80*/  MUFU.EX2 R2, R2 ;  /* 0x0000000200027308 */ /* 0x000f2c0000000800 */
[C---:B---3--:R-:W-:Y:S02]  /*10a90*/  HMMA.16816.F32 R116, R112.reuse, R4, RZ ;  /* 0x000000047074723c */ /* 0x048fe400000018ff */
[----:B------:R-:W3:Y:S05]  /*10aa0*/  MUFU.EX2 R133, R133 ;  /* 0x0000008500857308 */ /* 0x000eea0000000800 */
[----:B--2---:R-:W-:Y:S01]  /*10ab0*/  F2FP.PACK_AB R4, R49, R50 ;  /* 0x000000323104723e */ /* 0x004fe200000000ff */
[----:B------:R-:W-:Y:S01]  /*10ac0*/  HMMA.16816.F32 R112, R112, R6, RZ ;  /* 0x000000067070723c */ /* 0x000fe200000018ff */
[----:B-1----:R-:W-:Y:S01]  /*10ad0*/  F2FP.PACK_AB R5, R44, R48 ;  /* 0x000000302c05723e */ /* 0x002fe200000000ff */
        /* <DEDUP_REMOVED lines=15> */
[----:B------:R-:W2:Y:S01]  /*10bd0*/  LDSM.16.MT88.4 R8, [R228+0x4900] ;  /* 0x00490000e408783b */ /* 0x000ea20000004200 */
        /* <DEDUP_REMOVED lines=11> */
[C---:B----4-:R-:W-:Y:S02]  /*10c90*/  HMMA.16816.F32 R68, R4.reuse, R20, R68 ;  /* 0x000000140444723c */ /* 0x050fe40000001844 */
[----:B------:R-:W4:Y:S06]  /*10ca0*/  MUFU.EX2 R158, R158 ;  /* 0x0000009e009e7308 */ /* 0x000f2c0000000800 */
[C---:B--2---:R-:W-:Y:S02]  /*10cb0*/  HMMA.16816.F32 R116, R4.reuse, R8, R116 ;  /* 0x000000080474723c */ /* 0x044fe40000001874 */
[----:B------:R-:W-:Y:S06]  /*10cc0*/  MUFU.EX2 R160, R160 ;  /* 0x000000a000a07308 */ /* 0x000fec0000000800 */
[C---:B------:R-:W-:Y:S01]  /*10cd0*/  HMMA.16816.F32 R112, R4.reuse, R10, R112 ;  /* 0x0000000a0470723c */ /* 0x040fe20000001870 */
[----:B------:R-:W2:Y:S01]  /*10ce0*/  LDSM.16.MT88.4 R8, [R232+0x5100] ;  /* 0x00510000e808783b */ /* 0x000ea20000004200 */
        /* <DEDUP_REMOVED lines=15> */
[----:B------:R-:W1:Y:S06]  /*10de0*/  MUFU.EX2 R171, R171 ;  /* 0x000000ab00ab7308 */ /* 0x000e6c0000000800 */
[----:B------:R-:W-:Y:S01]  /*10df0*/  HMMA.16816.F32 R108, R4, R30, R108 ;  /* 0x0000001e046c723c */ /* 0x000fe2000000186c */
[----:B------:R-:W4:Y:S01]  /*10e00*/  LDSM.16.MT88.4 R28, [R229+0x5100] ;  /* 0x00510000e51c783b */ /* 0x000f220000004200 */
[----:B------:R-:W-:Y:S05]  /*10e10*/  MUFU.EX2 R170, R170 ;  /* 0x000000aa00aa7308 */ /* 0x000fea0000000800 */
[C---:B------:R-:W-:Y:S01]  /*10e20*/  F2FP.PACK_AB R4, R41.reuse, R42 ;  /* 0x0000002a2904723e */ /* 0x040fe200000000ff */
[----:B------:R-:W-:Y:S01]  /*10e30*/  FADD.FTZ R41, R41, R45 ;  /* 0x0000002d29297221 */ /* 0x000fe20000010000 */
[----:B-----5:R-:W-:Y:S01]  /*10e40*/  F2FP.PACK_AB R5, R36, R39 ;  /* 0x000000272405723e */ /* 0x020fe200000000ff */
[----:B------:R-:W-:Y:S01]  /*10e50*/  MUFU.EX2 R169, R169 ;  /* 0x000000a900a97308 */ /* 0x000fe20000000800 */
[----:B------:R-:W-:Y:S01]  /*10e60*/  F2FP.PACK_AB R6, R37, R38 ;  /* 0x000000262506723e */ /* 0x000fe200000000ff */
[----:B------:R-:W-:Y:S01]  /*10e70*/  FADD.FTZ R39, R39, R43 ;  /* 0x0000002b27277221 */ /* 0x000fe20000010000 */
[----:B------:R-:W-:Y:S01]  /*10e80*/  F2FP.PACK_AB R7, R2, R3 ;  /* 0x000000030207723e */ /* 0x000fe200000000ff */
[----:B------:R-:W-:-:S02]  /*10e90*/  FADD.FTZ R41, R38, R41 ;  /* 0x0000002926297221 */ /* 0x000fc40000010000 */
[----:B------:R-:W-:Y:S02]  /*10ea0*/  FADD.FTZ R39, R36, R39 ;  /* 0x0000002724277221 */ /* 0x000fe40000010000 */
[----:B------:R-:W5:Y:S01]  /*10eb0*/  MUFU.EX2 R168, R168 ;  /* 0x000000a800a87308 */ /* 0x000f620000000800 */
[----:B------:R-:W-:Y:S01]  /*10ec0*/  FADD.FTZ R37, R37, R41 ;  /* 0x0000002925257221 */ /* 0x000fe20000010000 */
[C---:B-1----:R-:W-:Y:S01]  /*10ed0*/  HMMA.16816.F32 R84, R4.reuse, R12, R84 ;  /* 0x0000000c0454723c */ /* 0x042fe20000001854 */
[----:B------:R-:W-:Y:S02]  /*10ee0*/  FADD.FTZ R3, R3, R39 ;  /* 0x0000002703037221 */ /* 0x000fe40000010000 */
[----:B---3--:R-:W-:Y:S02]  /*10ef0*/  FADD.FTZ R37, R133, R37 ;  /* 0x0000002585257221 */ /* 0x008fe40000010000 */
[----:B------:R-:W-:Y:S01]  /*10f00*/  FADD.FTZ R3, R2, R3 ;  /* 0x0000000302037221 */ /* 0x000fe20000010000 */
[----:B------:R-:W1:Y:S02]  /*10f10*/  MUFU.EX2 R167, R167 ;  /* 0x000000a700a77308 */ /* 0x000e640000000800 */
[C---:B------:R-:W-:Y:S01]  /*10f20*/  HMMA.16816.F32 R88, R4.reuse, R14, R88 ;  /* 0x0000000e0458723c */ /* 0x040fe20000001858 */
[----:B------:R-:W3:Y:S05]  /*10f30*/  LDSM.16.MT88.4 R12, [R228+0x5100] ;  /* 0x00510000e40c783b */ /* 0x000eea0000004200 */
[----:B------:R-:W-:Y:S02]  /*10f40*/  MUFU.EX2 R166, R166 ;  /* 0x000000a600a67308 */ /* 0x000fe40000000800 */
[C---:B--2---:R-:W-:Y:S06]  /*10f50*/  HMMA.16816.F32 R92, R4.reuse, R8, R92 ;  /* 0x00000008045c723c */ /* 0x044fec000000185c */
[----:B------:R-:W2:Y:S02]  /*10f60*/  MUFU.EX2 R163, R163 ;  /* 0x000000a300a37308 */ /* 0x000ea40000000800 */
        /* <DEDUP_REMOVED lines=23> */
[C---:B----4-:R-:W-:Y:S06]  /*110e0*/  HMMA.16816.F32 R104, R4.reuse, R28, R104 ;  /* 0x0000001c0468723c */ /* 0x050fec0000001868 */
[----:B------:R-:W-:Y:S02]  /*110f0*/  MUFU.EX2 R61, R61 ;  /* 0x0000003d003d7308 */ /* 0x000fe40000000800 */
[C---:B------:R-:W-:Y:S01]  /*11100*/  HMMA.16816.F32 R108, R4.reuse, R30, R108 ;  /* 0x0000001e046c723c */ /* 0x040fe2000000186c */
[----:B------:R-:W-:Y:S05]  /*11110*/  LDSM.16.MT88.4 R28, [R229+0x5900] ;  /* 0x00590000e51c783b */ /* 0x000fea0000004200 */
[----:B------:R-:W-:Y:S02]  /*11120*/  MUFU.EX2 R243, R243 ;  /* 0x000000f300f37308 */ /* 0x000fe40000000800 */
[C---:B---3--:R-:W-:Y:S08]  /*11130*/  HMMA.16816.F32 R116, R4.reuse, R12, R116 ;  /* 0x0000000c0474723c */ /* 0x048ff00000001874 */
[----:B------:R-:W-:Y:S01]  /*11140*/  HMMA.16816.F32 R112, R4, R14, R112 ;  /* 0x0000000e0470723c */ /* 0x000fe20000001870 */
[----:B------:R-:W3:Y:S06]  /*11150*/  LDSM.16.MT88.4 R12, [R232+0x5900] ;  /* 0x00590000e80c783b */ /* 0x000eec0000004200 */
        /* <DEDUP_REMOVED lines=10> */
[----:B-1----:R-:W-:Y:S01]  /*11200*/  HMMA.16816.F32 R84, R4, R8, R84 ;  /* 0x000000080454723c */ /* 0x002fe20000001854 */
[----:B------:R-:W-:Y:S02]  /*11210*/  FADD.FTZ R135, R157, R135 ;  /* 0x000000879d877221 */ /* 0x000fe40000010000 */
[----:B------:R-:W-:-:S05]  /*11220*/  FADD.FTZ R148, R149, R148 ;  /* 0x0000009495947221 */ /* 0x000fca0000010000 */
[C---:B------:R-:W-:Y:S01]  /*11230*/  HMMA.16816.F32 R88, R4.reuse, R10, R88 ;  /* 0x0000000a0458723c */ /* 0x040fe20000001858 */
[----:B------:R-:W1:Y:S07]  /*11240*/  LDSM.16.MT88.4 R8, [R228+0x5900] ;  /* 0x00590000e408783b */ /* 0x000e6e0000004200 */
[C---:B------:R-:W-:Y:S08]  /*11250*/  HMMA.16816.F32 R128, R4.reuse, R24, R128 ;  /* 0x000000180480723c */ /* 0x040ff00000001880 */
[C---:B---3--:R-:W-:Y:S08]  /*11260*/  HMMA.16816.F32 R92, R4.reuse, R12, R92 ;  /* 0x0000000c045c723c */ /* 0x048ff0000000185c */
[C---:B------:R-:W-:Y:S01]  /*11270*/  HMMA.16816.F32 R96, R4.reuse, R14, R96 ;  /* 0x0000000e0460723c */ /* 0x040fe20000001860 */
[----:B------:R-:W3:Y:S07]  /*11280*/  LDSM.16.MT88.4 R12, [R228+0x2100] ;  /* 0x00210000e40c783b */ /* 0x000eee0000004200 */
[C---:B------:R-:W-:Y:S01]  /*11290*/  HMMA.16816.F32 R124, R4.reuse, R26, R124 ;  /* 0x0000001a047c723c */ /* 0x040fe2000000187c */
[----:B------:R-:W-:Y:S07]  /*112a0*/  LDSM.16.MT88.4 R24, [R232+0x2100] ;  /* 0x00210000e818783b */ /* 0x000fee0000004200 */
[C---:B------:R-:W-:Y:S08]  /*112b0*/  HMMA.16816.F32 R68, R4.reuse, R20, R68 ;  /* 0x000000140444723c */ /* 0x040ff00000001844 */
[C---:B-1----:R-:W-:Y:S08]  /*112c0*/  HMMA.16816.F32 R116, R4.reuse, R8, R116 ;  /* 0x000000080474723c */ /* 0x042ff00000001874 */
[C---:B------:R-:W-:Y:S01]  /*112d0*/  HMMA.16816.F32 R112, R4.reuse, R10, R112 ;  /* 0x0000000a0470723c */ /* 0x040fe20000001870 */
[----:B------:R-:W1:Y:S07]  /*112e0*/  LDSM.16.MT88.4 R8, [R232+0x6100] ;  /* 0x00610000e808783b */ /* 0x000e6e0000004200 */
[C---:B------:R-:W-:Y:S01]  /*112f0*/  HMMA.16816.F32 R72, R4.reuse, R22, R72 ;  /* 0x000000160448723c */ /* 0x040fe20000001848 */
[----:B------:R-:W4:Y:S07]  /*11300*/  LDSM.16.MT88.4 R20, [R230+0x2100] ;  /* 0x00210000e614783b */ /* 0x000f2e0000004200 */
        /* <DEDUP_REMOVED lines=8> */
[----:B------:R-:W2:Y:S06]  /*11390*/  LDSM.16.MT88.4 R28, [R229+0x6100] ;  /* 0x00610000e51c783b */ /* 0x000eac0000004200 */
        /* <DEDUP_REMOVED lines=10> */
[C---:B---3--:R-:W-:Y:S01]  /*11440*/  HMMA.16816.F32 R84, R4.reuse, R12, R84 ;  /* 0x0000000c0454723c */ /* 0x048fe20000001854 */
[----:B------:R-:W-:Y:S02]  /*11450*/  FADD.FTZ R159, R176, R159 ;  /* 0x0000009fb09f7221 */ /* 0x000fe40000010000 */
[----:B------:R-:W-:Y:S02]  /*11460*/  FADD.FTZ R164, R165, R164 ;  /* 0x000000a4a5a47221 */ /* 0x000fe40000010000 */
[----:B------:R-:W-:Y:S02]  /*11470*/  FADD.FTZ R159, R171, R159 ;  /* 0x0000009fab9f7221 */ /* 0x000fe40000010000 */
[----:B-----5:R-:W-:Y:S01]  /*11480*/  FADD.FTZ R164, R168, R164 ;  /* 0x000000a4a8a47221 */ /* 0x020fe20000010000 */
[----:B------:R-:W-:Y:S01]  /*11490*/  HMMA.16816.F32 R88, R4, R14, R88 ;  /* 0x0000000e0458723c */ /* 0x000fe20000001858 */
[----:B------:R-:W3:Y:S02]  /*114a0*/  LDSM.16.MT88.4 R12, [R228+0x6100] ;  /* 0x00610000e40c783b */ /* 0x000ee40000004200 */
[----:B------:R-:W-:-:S05]  /*114b0*/  FADD.FTZ R164, R167, R164 ;  /* 0x000000a4a7a47221 */ /* 0x000fca0000010000 */
[C---:B-1----:R-:W-:Y:S08]  /*114c0*/  HMMA.16816.F32 R92, R4.reuse, R8, R92 ;  /* 0x00000008045c723c */ /* 0x042ff0000000185c */
[C---:B------:R-:W-:Y:S01]  /*114d0*/  HMMA.16816.F32 R96, R4.reuse, R10, R96 ;  /* 0x0000000a0460723c */ /* 0x040fe20000001860 */
[----:B------:R-:W1:Y:S07]  /*114e0*/  LDSM.16.MT88.4 R8, [R228+0x2900] ;  /* 0x00290000e408783b */ /* 0x000e6e0000004200 */
[C---:B------:R-:W-:Y:S08]  /*114f0*/  HMMA.16816.F32 R128, R4.reuse, R24, R128 ;  /* 0x000000180480723c */ /* 0x040ff00000001880 */
[C---:B------:R-:W-:Y:S01]  /*11500*/  HMMA.16816.F32 R124, R4.reuse, R26, R124 ;  /* 0x0000001a047c723c */ /* 0x040fe2000000187c */
[----:B------:R-:W5:Y:S07]  /*11510*/  LDSM.16.MT88.4 R24, [R232+0x2900] ;  /* 0x00290000e818783b */ /* 0x000f6e0000004200 */
[C---:B----4-:R-:W-:Y:S08]  /*11520*/  HMMA.16816.F32 R68, R4.reuse, R20, R68 ;  /* 0x000000140444723c */ /* 0x050ff00000001844 */
        /* <DEDUP_REMOVED lines=10> */
[----:B------:R-:W-:Y:S07]  /*115d0*/  LDSM.16.MT88.4 R28, [R229+0x6900] ;  /* 0x00690000e51c783b */ /* 0x000fee0000004200 */
[C---:B---3--:R-:W-:Y:S08]  /*115e0*/  HMMA.16816.F32 R116, R4.reuse, R12, R116 ;  /* 0x0000000c0474723c */ /* 0x048ff00000001874 */
[----:B------:R-:W-:Y:S01]  /*115f0*/  HMMA.16816.F32 R112, R4, R14, R112 ;  /* 0x0000000e0470723c */ /* 0x000fe20000001870 */
[----:B------:R-:W2:Y:S06]  /*11600*/  LDSM.16.MT88.4 R12, [R232+0x6900] ;  /* 0x00690000e80c783b */ /* 0x000eac0000004200 */
        /* <DEDUP_REMOVED lines=8> */
[C---:B-1----:R-:W-:Y:S08]  /*11690*/  HMMA.16816.F32 R84, R4.reuse, R8, R84 ;  /* 0x000000080454723c */ /* 0x042ff00000001854 */
[C---:B------:R-:W-:Y:S01]  /*116a0*/  HMMA.16816.F32 R88, R4.reuse, R10, R88 ;  /* 0x0000000a0458723c */ /* 0x040fe20000001858 */
[----:B------:R-:W1:Y:S07]  /*116b0*/  LDSM.16.MT88.4 R8, [R228+0x6900] ;  /* 0x00690000e408783b */ /* 0x000e6e0000004200 */
[C---:B-----5:R-:W-:Y:S08]  /*116c0*/  HMMA.16816.F32 R128, R4.reuse, R24, R128 ;  /* 0x000000180480723c */ /* 0x060ff00000001880 */
[C---:B------:R-:W-:Y:S01]  /*116d0*/  HMMA.16816.F32 R124, R4.reuse, R26, R124 ;  /* 0x0000001a047c723c */ /* 0x040fe2000000187c */
[----:B------:R-:W3:Y:S07]  /*116e0*/  LDSM.16.MT88.4 R24, [R232+0x3100] ;  /* 0x00310000e818783b */ /* 0x000eee0000004200 */
[C---:B--2---:R-:W-:Y:S08]  /*116f0*/  HMMA.16816.F32 R92, R4.reuse, R12, R92 ;  /* 0x0000000c045c723c */ /* 0x044ff0000000185c */
[C---:B------:R-:W-:Y:S01]  /*11700*/  HMMA.16816.F32 R96, R4.reuse, R14, R96 ;  /* 0x0000000e0460723c */ /* 0x040fe20000001860 */
[----:B------:R-:W2:Y:S07]  /*11710*/  LDSM.16.MT88.4 R12, [R228+0x3100] ;  /* 0x00310000e40c783b */ /* 0x000eae0000004200 */
[C---:B------:R-:W-:Y:S01]  /*11720*/  HMMA.16816.F32 R120, R4.reuse, R32, R120 ;  /* 0x000000200478723c */ /* 0x040fe20000001878 */
[----:B------:R-:W-:Y:S06]  /*11730*/  MUFU.EX2 R32, R150 ;  /* 0x0000009600207308 */ /* 0x000fec0000000800 */
[----:B------:R-:W-:Y:S01]  /*11740*/  FFMA.FTZ R33, R147, c[0x0][0x2d0], -R58 ;  /* 0x0000b40093217a23 */ /* 0x000fe2000001083a */
[C---:B-1----:R-:W-:Y:S05]  /*11750*/  HMMA.16816.F32 R116, R4.reuse, R8, R116 ;  /* 0x000000080474723c */ /* 0x042fea0000001874 */
[----:B------:R-:W1:Y:S03]  /*11760*/  MUFU.EX2 R33, R33 ;  /* 0x0000002100217308 */ /* 0x000e660000000800 */
        /* <DEDUP_REMOVED lines=9> */
[C---:B------:R-:W-:Y:S01]  /*11800*/  HMMA.16816.F32 R80, R4.reuse, R18, R80 ;  /* 0x000000120450723c */ /* 0x040fe20000001850 */
[----:B------:R-:W2:Y:S07]  /*11810*/  LDSM.16.MT88.4 R16, [R229+0x3100] ;  /* 0x00310000e510783b */ /* 0x000eae0000004200 */
[----:B------:R-:W-:Y:S07]  /*11820*/  HMMA.16816.F32 R100, R4, R34, R100 ;  /* 0x000000220464723c */ /* 0x000fee0000001864 */
[----:B------:R-:W-:Y:S01]  /*11830*/  F2FP.PACK_AB R4, R155, R156 ;  /* 0x0000009c9b04723e */ /* 0x000fe200000000ff */
[--C-:B------:R-:W-:Y:S01]  /*11840*/  FFMA.FTZ R34, R67, c[0x0][0x2d0], -R64.reuse ;  /* 0x0000b40043227a23 */ /* 0x100fe20000010840 */
[----:B------:R-:W-:Y:S01]  /*11850*/  F2FP.PACK_AB R5, R151, R152 ;  /* 0x000000989705723e */ /* 0x000fe200000000ff */
[----:B------:R-:W-:Y:S01]  /*11860*/  FFMA.FTZ R35, R66, c[0x0][0x2d0], -R64 ;  /* 0x0000b40042237a23 */ /* 0x000fe20000010840 */
[----:B------:R-:W-:Y:S01]  /*11870*/  F2FP.PACK_AB R6, R153, R154 ;  /* 0x0000009a9906723e */ /* 0x000fe200000000ff */
[----:B------:R-:W-:Y:S01]  /*11880*/  FADD.FTZ R156, R156, R170 ;  /* 0x000000aa9c9c7221 */ /* 0x000fe20000010000 */
[----:B-1----:R-:W-:Y:S01]  /*11890*/  F2FP.PACK_AB R7, R33, R32 ;  /* 0x000000202107723e */ /* 0x002fe200000000ff */
[----:B------:R-:W1:Y:S01]  /*118a0*/  MUFU.EX2 R34, R34 ;  /* 0x0000002200227308 */ /* 0x000e620000000800 */
        /* <DEDUP_REMOVED lines=11> */
[----:B-1----:R-:W-:-:S02]  /*11960*/  FADD.FTZ R154, R34, R154 ;  /* 0x0000009a229a7221 */ /* 0x002fc40000010000 */
[----:B------:R-:W-:-:S04]  /*11970*/  FADD.FTZ R32, R62, R32 ;  /* 0x000000203e207221 */ /* 0x000fc80000010000 */
[----:B--2---:R-:W-:Y:S01]  /*11980*/  HMMA.16816.F32 R84, R4, R12, R84 ;  /* 0x0000000c0454723c */ /* 0x004fe20000001854 */
        /* <DEDUP_REMOVED lines=54> */
[----:B------:R-:W-:Y:S01]  /*11cf0*/  SHF.L.U32 R251, R244, 0x1, RZ ;  /* 0x00000001f4fb7819 */ /* 0x000fe200000006ff */
[C---:B------:R-:W-:Y:S01]  /*11d00*/  IMAD.SHL.U32 R249, R239.reuse, 0x2, RZ ;  /* 0x00000002eff97824 */ /* 0x040fe200078e00ff */
[----:B------:R-:W-:Y:S01]  /*11d10*/  SHF.L.U64.HI R250, R239, 0x1, R241 ;  /* 0x00000001effa7819 */ /* 0x000fe200000102f1 */
[----:B------:R-:W-:-:S02]  /*11d20*/  ULDC UR5, c[0x0][0x210] ;  /* 0x0000840000057ab9 */ /* 0x000fc40000000800 */
[----:B------:R-:W-:Y:S02]  /*11d30*/  ULDC UR4, c[0x0][0x1e8] ;  /* 0x00007a0000047ab9 */ /* 0x000fe40000000800 */
[----:B------:R-:W-:Y:S02]  /*11d40*/  UIMAD UR5, UR13, UR5, URZ ;  /* 0x000000050d0572a4 */ /* 0x000fe4000f8e023f */
[----:B------:R-:W-:Y:S01]  /*11d50*/  @P1 IMAD.HI.U32 R248, R246, c[0x0][0x2c8], RZ ;  /* 0x0000b200f6f81a27 */ /* 0x000fe200078e00ff */
[----:B------:R-:W-:Y:S02]  /*11d60*/  UIMAD UR4, UR13, UR4, URZ ;  /* 0x000000040d0472a4 */ /* 0x000fe4000f8e023f */
[----:B------:R-:W-:Y:S02]  /*11d70*/  UMOV UR6, 0xffffff80 ;  /* 0xffffff8000067882 */ /* 0x000fe40000000000 */
[----:B------:R-:W-:Y:S02]  /*11d80*/  @P0 SHF.R.U32.HI R248, RZ, c[0x0][0x2cc], R248 ;  /* 0x0000b300fff80a19 */ /* 0x000fe400000116f8 */
.L_x_2848:
        /* <DEDUP_REMOVED lines=29> */
[----:B------:R-:W-:Y:S02]  /*11f60*/  IADD3 R6, P0, R4, UR5, RZ ;  /* 0x0000000504067c10 */ /* 0x000fe4000ff1e0ff */
[----:B------:R-:W-:Y:S02]  /*11f70*/  SHF.L.U64.HI R4, R244, 0x1, R245 ;  /* 0x00000001f4047819 */ /* 0x000fe400000102f5 */
[----:B------:R-:W-:Y:S02]  /*11f80*/  IADD3.X R0, R5, UR12, R0, P0, !PT ;  /* 0x0000000c05007c10 */ /* 0x000fe400087fe400 */
[C---:B------:R-:W-:Y:S04]  /*11f90*/  LEA R5, P0, R6.reuse, c[0x0][0x1f8], 0x1 ;  /* 0x00007e0006057a11 */ /* 0x040fe800078008ff */
[----:B------:R-:W-:Y:S01]  /*11fa0*/  LEA.HI.X R6, R6, c[0x0][0x1fc], R0, 0x1, P0 ;  /* 0x00007f0006067a11 */ /* 0x000fe200000f0c00 */
[----:B------:R-:W2:Y:S01]  /*11fb0*/  SHFL.IDX PT, R28, R5, RZ, 0x181f ;  /* 0x00181fff051c7589 */ /* 0x000ea200000e0000 */
[----:B------:R-:W-:Y:S03]  /*11fc0*/  SEL R0, RZ, 0x10, P5 ;  /* 0x00000010ff007807 */ /* 0x000fe60002800000 */
[----:B------:R-:W3:Y:S01]  /*11fd0*/  SHFL.IDX PT, R20, R5, 0x1, 0x181f ;  /* 0x00381f0005147f89 */ /* 0x000ee200000e0000 */
[C---:B------:R-:W-:Y:S02]  /*11fe0*/  ISETP.NE.U32.AND P3, PT, R0.reuse, RZ, PT ;  /* 0x000000ff0000720c */ /* 0x040fe40003f65070 */
[----:B------:R-:W-:Y:S01]  /*11ff0*/  IADD3 R0, -R0, 0x10, RZ ;  /* 0x0000001000007810 */ /* 0x000fe20007ffe1ff */
[----:B------:R-:W4:Y:S04]  /*12000*/  SHFL.IDX PT, R14, R6, RZ, 0x181f ;  /* 0x00181fff060e7589 */ /* 0x000f2800000e0000 */
[----:B------:R-:W5:Y:S04]  /*12010*/  SHFL.IDX PT, R13, R6, 0x1, 0x181f ;  /* 0x00381f00060d7f89 */ /* 0x000f6800000e0000 */
[----:B------:R-:W1:Y:S04]  /*12020*/  SHFL.IDX PT, R7, R5, 0x2, 0x181f ;  /* 0x00581f0005077f89 */ /* 0x000e6800000e0000 */
[----:B------:R-:W1:Y:S04]  /*12030*/  SHFL.IDX PT, R5, R5, 0x3, 0x181f ;  /* 0x00781f0005057f89 */ /* 0x000e6800000e0000 */
[----:B------:R-:W1:Y:S04]  /*12040*/  SHFL.IDX PT, R12, R6, 0x2, 0x181f ;  /* 0x00581f00060c7f89 */ /* 0x000e6800000e0000 */
[----:B------:R-:W1:Y:S01]  /*12050*/  SHFL.IDX PT, R6, R6, 0x3, 0x181f ;  /* 0x00781f0006067f89 */ /* 0x000e6200000e0000 */
[C---:B--2---:R-:W-:Y:S02]  /*12060*/  IADD3 R30, P1, R28.reuse, R251, RZ ;  /* 0x000000fb1c1e7210 */ /* 0x044fe40007f3e0ff */
[----:B------:R-:W-:Y:S02]  /*12070*/  IADD3 R28, P0, R28, R249, RZ ;  /* 0x000000f91c1c7210 */ /* 0x000fe40007f1e0ff */
[----:B---3--:R-:W-:Y:S01]  /*12080*/  IADD3 R22, P2, R20, R251, RZ ;  /* 0x000000fb14167210 */ /* 0x008fe20007f5e0ff */
[C---:B----4-:R-:W-:Y:S02]  /*12090*/  IMAD.X R31, R14.reuse, 0x1, R4, P1 ;  /* 0x000000010e1f7824 */ /* 0x050fe400008e0604 */
[----:B------:R-:W-:Y:S01]  /*120a0*/  IMAD.X R29, R14, 0x1, R250, P0 ;  /* 0x000000010e1d7824 */ /* 0x000fe200000e06fa */
[----:B------:R-:W-:Y:S01]  /*120b0*/  IADD3 R20, P0, R20, R249, RZ ;  /* 0x000000f914147210 */ /* 0x000fe20007f1e0ff */
[----:B-----5:R-:W-:Y:S01]  /*120c0*/  IMAD.X R23, R13, 0x1, R4, P2 ;  /* 0x000000010d177824 */ /* 0x020fe200010e0604 */
[----:B-1----:R-:W-:Y:S03]  /*120d0*/  IADD3 R14, P2, R7, R251, RZ ;  /* 0x000000fb070e7210 */ /* 0x002fe60007f5e0ff */
[----:B------:R-:W-:Y:S01]  /*120e0*/  IMAD.X R21, R13, 0x1, R250, P0 ;  /* 0x000000010d157824 */ /* 0x000fe200000e06fa */
[----:B------:R-:W-:Y:S02]  /*120f0*/  IADD3 R38, P1, R7, R249, RZ ;  /* 0x000000f907267210 */ /* 0x000fe40007f3e0ff */
[----:B------:R-:W-:Y:S02]  /*12100*/  IADD3 R36, P0, R5, R251, RZ ;  /* 0x000000fb05247210 */ /* 0x000fe40007f1e0ff */
[----:B------:R-:W-:Y:S01]  /*12110*/  LOP3.LUT R7, R0, 0xf, RZ, 0xc0, !PT ;  /* 0x0000000f00077812 */ /* 0x000fe200078ec0ff */
[----:B------:R-:W-:Y:S01]  /*12120*/  IMAD.X R15, R12, 0x1, R4, P2 ;  /* 0x000000010c0f7824 */ /* 0x000fe200010e0604 */
[----:B------:R-:W-:Y:S01]  /*12130*/  IADD3 R0, R240, 0x100, RZ ;  /* 0x00000100f0007810 */ /* 0x000fe20007ffe0ff */
[----:B------:R-:W-:Y:S02]  /*12140*/  IMAD.X R39, R12, 0x1, R250, P1 ;  /* 0x000000010c277824 */ /* 0x000fe400008e06fa */
[----:B------:R-:W-:Y:S01]  /*12150*/  IMAD.X R37, R6, 0x1, R4, P0 ;  /* 0x0000000106257824 */ /* 0x000fe200000e0604 */
[C---:B------:R-:W-:Y:S01]  /*12160*/  IADD3 R4, R240.reuse, 0x4100, RZ ;  /* 0x00004100f0047810 */ /* 0x040fe20007ffe0ff */
[----:B------:R1:W-:Y:S01]  /*12170*/  LDGSTS.E.BYPASS.LTC128B.128 [R0], [R30.64], !P6 ;  /* 0x000000001e007fae */ /* 0x0003e2000f101d56 */
[----:B------:R-:W-:Y:S02]  /*12180*/  IADD3 R12, P1, P0, R7, R5, R249 ;  /* 0x00000005070c7210 */ /* 0x000fe4000783e0f9 */
[C---:B------:R-:W-:Y:S01]  /*12190*/  IADD3 R5, R240.reuse, 0x1100, RZ ;  /* 0x00001100f0057810 */ /* 0x040fe20007ffe0ff */
[----:B------:R2:W-:Y:S01]  /*121a0*/  LDGSTS.E.BYPASS.LTC128B.128 [R4], [R28.64], !P5 ;  /* 0x000000001c047fae */ /* 0x0005e2000e901d56 */
[----:B------:R-:W-:Y:S03]  /*121b0*/  IADD3.X R13, RZ, R6, R250, P1, P0 ;  /* 0x00000006ff0d7210 */ /* 0x000fe60000fe04fa */
[----:B------:R3:W-:Y:S01]  /*121c0*/  LDGSTS.E.BYPASS.LTC128B.128 [R5], [R22.64], !P6 ;  /* 0x0000000016057fae */ /* 0x0007e2000f101d56 */
[C---:B--2---:R-:W-:Y:S02]  /*121d0*/  IADD3 R4, R240.reuse, 0x5100, RZ ;  /* 0x00005100f0047810 */ /* 0x044fe40007ffe0ff */
[C---:B---3--:R-:W-:Y:S03]  /*121e0*/  IADD3 R5, R240.reuse, 0x2100, RZ ;  /* 0x00002100f0057810 */ /* 0x048fe60007ffe0ff */
[----:B------:R2:W-:Y:S04]  /*121f0*/  LDGSTS.E.BYPASS.LTC128B.128 [R4], [R20.64], !P5 ;  /* 0x0000000014047fae */ /* 0x0005e8000e901d56 */
[----:B------:R1:W-:Y:S01]  /*12200*/  LDGSTS.E.BYPASS.LTC128B.128 [R5], [R14.64], !P6 ;  /* 0x000000000e057fae */ /* 0x0003e2000f101d56 */
[----:B--2---:R-:W-:Y:S05]  /*12210*/  IADD3 R4, R240, 0x6100, RZ ;  /* 0x00006100f0047810 */ /* 0x004fea0007ffe0ff */
[----:B------:R1:W-:Y:S04]  /*12220*/  LDGSTS.E.BYPASS.LTC128B.128 [R4], [R38.64], !P5 ;  /* 0x0000000026047fae */ /* 0x0003e8000e901d56 */
[----:B------:R1:W-:Y:S04]  /*12230*/  LDGSTS.E.BYPASS.LTC128B.128 [R0+0x3000], [R36.64], !P6 ;  /* 0x0300000024007fae */ /* 0x0003e8000f101d56 */
[----:B------:R1:W-:Y:S02]  /*12240*/  LDGSTS.E.BYPASS.LTC128B.128.ZFILL [R0+0x7000], [R12.64], P3 ;  /* 0x070000000c007fae */ /* 0x0003e40009941d56 */
.L_x_2846:
[C---:B-1234-:R-:W-:Y:S01]  /*12250*/  HMMA.16816.F32 R4, R136.reuse, R8, RZ ;  /* 0x000000088804723c */ /* 0x05efe200000018ff */
[----:B------:R-:W-:Y:S01]  /*12260*/  LDSM.16.M88.4 R176, [R231+0xb900] ;  /* 0x00b90000e7b0783b */ /* 0x000fe20000000200 */
[----:B------:R-:W-:Y:S06]  /*12270*/  UISETP.GE.AND UP0, UPT, UR14, 0x1, UPT ;  /* 0x000000010e00788c */ /* 0x000fec000bf06270 */
[C---:B------:R-:W-:Y:S01]  /*12280*/  HMMA.16816.F32 R8, R136.reuse, R10, RZ ;  /* 0x0000000a8808723c */ /* 0x040fe200000018ff */
[----:B------:R-:W0:Y:S01]  /*12290*/  LDGDEPBAR ;  /* 0x00000000000079af */ /* 0x000e220000000000 */
[----:B------:R-:W-:Y:S06]  /*122a0*/  PLOP3.LUT P0, PT, PT, PT, UP0, 0x80, 0x0 ;  /* 0x000000000000781c */ /* 0x000fec0003f0f008 */
[C---:B------:R-:W-:Y:S01]  /*122b0*/  HMMA.16816.F32 R12, R136.reuse, R16, RZ ;  /* 0x00000010880c723c */ /* 0x040fe200000018ff */
[----:B------:R-:W-:Y:S07]  /*122c0*/  LDSM.16.M88.4 R184, [R220] ;  /* 0x00000000dcb8783b */ /* 0x000fee0000000200 */
        /* <DEDUP_REMOVED lines=80> */
[----:B------:R-:W-:Y:S07]  /*127d0*/  LDSM.16.M88.4 R168, [R217] ;  /* 0x00000000d9a8783b */ /* 0x000fee0000000200 */
[C---:B-----5:R-:W-:Y:S08]  /*127e0*/  HMMA.16816.F32 R52, R180.reuse, R156, R52 ;  /* 0x0000009cb434723c */ /* 0x060ff00000001834 */
[C---:B------:R-:W-:Y:S01]  /*127f0*/  HMMA.16816.F32 R56, R180.reuse, R158, R56 ;  /* 0x0000009eb438723c */ /* 0x040fe20000001838 */
[----:B------:R-:W5:Y:S07]  /*12800*/  LDSM.16.M88.4 R156, [R234+0xf900] ;  /* 0x00f90000ea9c783b */ /* 0x000f6e0000000200 */
[C---:B------:R-:W-:Y:S08]  /*12810*/  HMMA.16816.F32 R60, R180.reuse, R160, R60 ;  /* 0x000000a0b43c723c */ /* 0x040ff0000000183c */
[----:B------:R-:W-:Y:S01]  /*12820*/  HMMA.16816.F32 R64, R180, R162, R64 ;  /* 0x000000a2b440723c */ /* 0x000fe20000001840 */
[----:B------:R-:W1:Y:S07]  /*12830*/  LDSM.16.M88.4 R160, [R219] ;  /* 0x00000000dba0783b */ /* 0x000e6e0000000200 */
[C---:B------:R-:W-:Y:S08]  /*12840*/  HMMA.16816.F32 R4, R188.reuse, R164, R4 ;  /* 0x000000a4bc04723c */ /* 0x040ff00000001804 */
[C---:B------:R-:W-:Y:S01]  /*12850*/  HMMA.16816.F32 R8, R188.reuse, R166, R8 ;  /* 0x000000a6bc08723c */ /* 0x040fe20000001808 */
[----:B------:R-:W2:Y:S07]  /*12860*/  LDSM.16.M88.4 R164, [R218] ;  /* 0x00000000daa4783b */ /* 0x000eae0000000200 */
[C---:B------:R-:W-:Y:S08]  /*12870*/  HMMA.16816.F32 R12, R188.reuse, R176, R12 ;  /* 0x000000b0bc0c723c */ /* 0x040ff0000000180c */
[C---:B------:R-:W-:Y:S01]  /*12880*/  HMMA.16816.F32 R16, R188.reuse, R178, R16 ;  /* 0x000000b2bc10723c */ /* 0x040fe20000001810 */
[----:B------:R-:W3:Y:S07]  /*12890*/  LDSM.16.M88.4 R176, [R216] ;  /* 0x00000000d8b0783b */ /* 0x000eee0000000200 */
[C---:B------:R-:W-:Y:S08]  /*128a0*/  HMMA.16816.F32 R20, R188.reuse, R184, R20 ;  /* 0x000000b8bc14723c */ /* 0x040ff00000001814 */
[C---:B------:R-:W-:Y:S01]  /*128b0*/  HMMA.16816.F32 R24, R188.reuse, R186, R24 ;  /* 0x000000babc18723c */ /* 0x040fe20000001818 */
[----:B------:R-:W-:Y:S07]  /*128c0*/  LDSM.16.M88.4 R184, [R212] ;  /* 0x00000000d4b8783b */ /* 0x000fee0000000200 */
        /* <DEDUP_REMOVED lines=40> */
[C---:B------:R-:W-:Y:S01]  /*12b50*/  HMMA.16816.F32 R8, R196.reuse, R202, R8 ;  /* 0x000000cac408723c */ /* 0x040fe20000001808 */
[----:B------:R-:W-:Y:S07]  /*12b60*/  LDSM.16.M88.4 R200, [R220+0x6800] ;  /* 0x00680000dcc8783b */ /* 0x000fee0000000200 */
        /* <DEDUP_REMOVED lines=8> */
[----:B------:R-:W4:Y:S01]  /*12bf0*/  LDSM.16.M88.4 R160, [R220+0x7800] ;  /* 0x00780000dca0783b */ /* 0x000f220000000200 */
[----:B------:R-:W-:Y:S06]  /*12c00*/  DEPBAR.LE SB0, 0x0 ;  /* 0x000080000000791a */ /* 0x000fec0000000000 */
[C---:B-1----:R-:W-:Y:S01]  /*12c10*/  HMMA.16816.F32 R36, R196.reuse, R132, R36 ;  /* 0x00000084c424723c */ /* 0x042fe20000001824 */
[----:B------:R-:W-:Y:S07]  /*12c20*/  BAR.SYNC.DEFER_BLOCKING 0x0 ;  /* 0x0000000000007b1d */ /* 0x000fee0000010000 */
        /* <DEDUP_REMOVED lines=24> */
[----:B------:R-:W-:Y:S01]  /*12db0*/  ULEA UR10, UR14, UR16, 0x7 ;  /* 0x000000100e0a7291 */ /* 0x000fe2000f8e383f */
[----:B------:R-:W-:Y:S01]  /*12dc0*/  ISETP.NE.AND P2, PT, R235, 0x1, PT ;  /* 0x00000001eb00780c */ /* 0x000fe20003f45270 */
[----:B------:R-:W-:Y:S01]  /*12dd0*/  IMAD.MOV.U32 R237, RZ, RZ, RZ ;  /* 0x000000ffffed7224 */ /* 0x000fe200078e00ff */
[----:B------:R-:W-:Y:S03]  /*12de0*/  ISETP.GT.AND P1, PT, R236, 0x7f, PT ;  /* 0x0000007fec00780c */ /* 0x000fe60003f24270 */
        /* <DEDUP_REMOVED lines=20> */
[----:B------:R-:W-:Y:S02]  /*12f30*/  IADD3 R0, P0, R132, UR4, RZ ;  /* 0x0000000484007c10 */ /* 0x000fe4000ff1e0ff */
[----:B------:R-:W-:Y:S01]  /*12f40*/  SEL R132, RZ, 0x10, P5 ;  /* 0x00000010ff847807 */ /* 0x000fe20002800000 */
[----:B------:R-:W-:Y:S05]  /*12f50*/  IMAD R135, R237, c[0x0][0x1f4], R135 ;  /* 0x00007d00ed877a24 */ /* 0x000fea00078e0287 */
[----:B------:R-:W-:Y:S02]  /*12f60*/  IADD3.X R135, R133, UR9, R135, P0, !PT ;  /* 0x0000000985877c10 */ /* 0x000fe400087fe487 */
[----:B------:R-:W-:Y:S02]  /*12f70*/  LEA R134, P0, R0, c[0x0][0x1c8], 0x1 ;  /* 0x0000720000867a11 */ /* 0x000fe400078008ff */
[----:B------:R-:W-:Y:S02]  /*12f80*/  IADD3 R133, -R132, 0x10, RZ ;  /* 0x0000001084857810 */ /* 0x000fe40007ffe1ff */
[----:B------:R-:W-:Y:S01]  /*12f90*/  LEA.HI.X R135, R0, c[0x0][0x1cc], R135, 0x1, P0 ;  /* 0x0000730000877a11 */ /* 0x000fe200000f0c87 */
[----:B------:R-:W1:Y:S01]  /*12fa0*/  SHFL.IDX PT, R152, R134, RZ, 0x181f ;  /* 0x00181fff86987589 */ /* 0x000e6200000e0000 */
[----:B------:R-:W-:Y:S02]  /*12fb0*/  SHF.L.U64.HI R0, R244, 0x1, R245 ;  /* 0x00000001f4007819 */ /* 0x000fe400000102f5 */
[----:B------:R-:W-:Y:S01]  /*12fc0*/  LOP3.LUT R133, R133, 0xf, RZ, 0xc0, !PT ;  /* 0x0000000f85857812 */ /* 0x000fe200078ec0ff */
        /* <DEDUP_REMOVED lines=12> */
[----:B------:R-:W-:Y:S02]  /*13090*/  IADD3 R146, P3, R146, R249, RZ ;  /* 0x000000f992927210 */ /* 0x000fe40007f7e0ff */
[----:B------:R2:W-:Y:S01]  /*130a0*/  LDGSTS.E.BYPASS.LTC128B.128 [R240+0x8100], [R154.64], !P6 ;  /* 0x081000009af07fae */ /* 0x0005e2000f101d56 */
[C---:B----4-:R-:W-:Y:S03]  /*130b0*/  IMAD.X R151, R147.reuse, 0x1, R0, P4 ;  /* 0x0000000193977824 */ /* 0x050fe600020e0600 */
[----:B------:R2:W-:Y:S01]  /*130c0*/  LDGSTS.E.BYPASS.LTC128B.128 [R240+0xc100], [R152.64], !P5 ;  /* 0x0c10000098f07fae */ /* 0x0005e2000e901d56 */
[C---:B-----5:R-:W-:Y:S01]  /*130d0*/  IADD3 R148, P2, R144.reuse, R251, RZ ;  /* 0x000000fb90947210 */ /* 0x060fe20007f5e0ff */
[----:B------:R-:W-:Y:S01]  /*130e0*/  IMAD.X R147, R147, 0x1, R250, P3 ;  /* 0x0000000193937824 */ /* 0x000fe200018e06fa */
[----:B------:R-:W-:Y:S01]  /*130f0*/  IADD3 R144, P1, R144, R249, RZ ;  /* 0x000000f990907210 */ /* 0x000fe20007f3e0ff */
[----:B------:R2:W-:Y:S02]  /*13100*/  LDGSTS.E.BYPASS.LTC128B.128 [R240+0x9100], [R150.64], !P6 ;  /* 0x0910000096f07fae */ /* 0x0005e4000f101d56 */
[C---:B------:R-:W-:Y:S01]  /*13110*/  IMAD.X R149, R145.reuse, 0x1, R0, P2 ;  /* 0x0000000191957824 */ /* 0x040fe200010e0600 */
[----:B------:R-:W-:Y:S01]  /*13120*/  ISETP.NE.U32.AND P2, PT, R132, RZ, PT ;  /* 0x000000ff8400720c */ /* 0x000fe20003f45070 */
[----:B------:R2:W-:Y:S01]  /*13130*/  LDGSTS.E.BYPASS.LTC128B.128 [R240+0xd100], [R146.64], !P5 ;  /* 0x0d10000092f07fae */ /* 0x0005e2000e901d56 */
[----:B------:R-:W-:Y:S01]  /*13140*/  IADD3 R156, P0, R134, R251, RZ ;  /* 0x000000fb869c7210 */ /* 0x000fe20007f1e0ff */
[----:B------:R-:W-:Y:S02]  /*13150*/  IMAD.X R145, R145, 0x1, R250, P1 ;  /* 0x0000000191917824 */ /* 0x000fe400008e06fa */
[----:B------:R2:W-:Y:S02]  /*13160*/  LDGSTS.E.BYPASS.LTC128B.128 [R240+0xa100], [R148.64], !P6 ;  /* 0x0a10000094f07fae */ /* 0x0005e4000f101d56 */
[----:B-1----:R-:W-:Y:S01]  /*13170*/  IMAD.X R157, R135, 0x1, R0, P0 ;  /* 0x00000001879d7824 */ /* 0x002fe200000e0600 */
[----:B------:R-:W-:Y:S01]  /*13180*/  IADD3 R134, P1, P0, R133, R134, R249 ;  /* 0x0000008685867210 */ /* 0x000fe2000783e0f9 */
[----:B------:R2:W-:Y:S03]  /*13190*/  LDGSTS.E.BYPASS.LTC128B.128 [R240+0xe100], [R144.64], !P5 ;  /* 0x0e10000090f07fae */ /* 0x0005e6000e901d56 */
[----:B------:R-:W-:Y:S01]  /*131a0*/  IADD3.X R135, RZ, R135, R250, P1, P0 ;  /* 0x00000087ff877210 */ /* 0x000fe20000fe04fa */
[----:B------:R2:W-:Y:S04]  /*131b0*/  LDGSTS.E.BYPASS.LTC128B.128 [R240+0xb100], [R156.64], !P6 ;  /* 0x0b1000009cf07fae */ /* 0x0005e8000f101d56 */
[----:B------:R2:W-:Y:S04]  /*131c0*/  LDGSTS.E.BYPASS.LTC128B.128.ZFILL [R240+0xf100], [R134.64], P2 ;  /* 0x0f10000086f07fae */ /* 0x0005e80009141d56 */
.L_x_2847:
[----:B------:R-:W-:Y:S01]  /*131d0*/  PLOP3.LUT P0, PT, PT, PT, UP2, 0x80, 0x0 ;  /* 0x000000000000781c */ /* 0x000fe20003f0f028 */
[----:B------:R-:W-:Y:S01]  /*131e0*/  IMAD.MOV.U32 R132, RZ, RZ, R246 ;  /* 0x000000ffff847224 */ /* 0x000fe200078e00f6 */
[----:B------:R-:W-:Y:S01]  /*131f0*/  UIMAD UR10, UR14, UR6, 0x1 ;  /* 0x000000010e0a74a4 */ /* 0x000fe2000f8e0206 */
[----:B------:R-:W0:Y:S01]  /*13200*/  LDGDEPBAR ;  /* 0x00000000000079af */ /* 0x000e220000000000 */
[----:B------:R-:W-:Y:S02]  /*13210*/  UISETP.GT.AND UP0, UPT, UR14, UR7, UPT ;  /* 0x000000070e00728c */ /* 0x000fe4000bf04270 */
[----:B------:R-:W-:Y:S07]  /*13220*/  UIADD3 UR14, UR14, -0x1, URZ ;  /* 0xffffffff0e0e7890 */ /* 0x000fee000fffe03f */
[----:B------:R-:W-:Y:S05]  /*13230*/  @P0 IMAD.MOV.U32 R132, RZ, RZ, R248 ;  /* 0x000000ffff840224 */ /* 0x000fea00078e00f8 */
[----:B------:R-:W1:Y:S08]  /*13240*/  SHFL.IDX PT, R0, R132, 0x1, 0x1c1f ;  /* 0x003c1f0084007f89 */ /* 0x000e7000000e0000 */
[----:B------:R3:W4:Y:S02]  /*13250*/  SHFL.IDX PT, R133, R132, RZ, 0x1c1f ;  /* 0x001c1fff84857589 */ /* 0x00072400000e0000 */
[----:B---3--:R-:W-:Y:S05]  /*13260*/  IMAD.U32 R132, RZ, RZ, UR11 ;  /* 0x0000000bff847e24 */ /* 0x008fea000f8e00ff */
[----:B------:R-:W-:Y:S04]  /*13270*/  IADD3 R132, R132, UR10, -R247 ;  /* 0x0000000a84847c10 */ /* 0x000fe8000fffe8f7 */
[----:B------:R-:W-:Y:S05]  /*13280*/  IADD3 R132, R132, -UR20, RZ ;  /* 0x8000001484847c10 */ /* 0x000fea000fffe0ff */
[C---:B-1----:R-:W-:Y:S01]  /*13290*/  IMAD.IADD R0, R132.reuse, 0x1, R0 ;  /* 0x0000000184007824 */ /* 0x042fe200078e0200 */
[----:B----4-:R-:W-:Y:S04]  /*132a0*/  IADD3 R132, R132, R133, RZ ;  /* 0x0000008584847210 */ /* 0x010fe80007ffe0ff */
[----:B------:R-:W-:Y:S02]  /*132b0*/  ISETP.GT.AND P1, PT, R0, RZ, PT ;  /* 0x000000ff0000720c */ /* 0x000fe40003f24270 */
[----:B------:R-:W-:Y:S02]  /*132c0*/  ISETP.GT.AND P2, PT, R132, 0x1, PT ;  /* 0x000000018400780c */ /* 0x000fe40003f44270 */
[----:B--2---:R-:W-:Y:S02]  /*132d0*/  FSEL R134, R6, -INF , P1 ;  /* 0xff80000006867808 */ /* 0x004fe40000800000 */
[C---:B------:R-:W-:Y:S02]  /*132e0*/  ISETP.GT.AND P1, PT, R0.reuse, 0x8, PT ;  /* 0x000000080000780c */ /* 0x040fe40003f24270 */
[----:B------:R-:W-:Y:S02]  /*132f0*/  ISETP.GT.AND P0, PT, R0, 0x1, PT ;  /* 0x000000010000780c */ /* 0x000fe40003f04270 */
[----:B------:R-:W-:Y:S02]  /*13300*/  FSEL R5, R5, -INF , P2 ;  /* 0xff80000005057808 */ /* 0x000fe40001000000 */
[----:B------:R-:W-:Y:S02]  /*13310*/  FSEL R10, R10, -INF , P1 ;  /* 0xff8000000a0a7808 */ /* 0x000fe40000800000 */
[----:B------:R-:W-:Y:S02]  /*13320*/  ISETP.GT.AND P2, PT, R132, 0x9, PT ;  /* 0x000000098400780c */ /* 0x000fe40003f44270 */
[C---:B------:R-:W-:Y:S02]  /*13330*/  ISETP.GT.AND P1, PT, R0.reuse, 0x10, PT ;  /* 0x000000100000780c */ /* 0x040fe40003f24270 */
[----:B------:R-:W-:Y:S02]  /*13340*/  FSEL R7, R7, -INF , P0 ;  /* 0xff80000007077808 */ /* 0x000fe40000000000 */
[----:B------:R-:W-:Y:S02]  /*13350*/  ISETP.GT.AND P0, PT, R0, 0x9, PT ;  /* 0x000000090000780c */ /* 0x000fe40003f04270 */
[----:B------:R-:W-:Y:S02]  /*13360*/  ISETP.GT.AND P3, PT, R132, RZ, PT ;  /* 0x000000ff8400720c */ /* 0x000fe40003f64270 */
[----:B------:R-:W-:Y:S02]  /*13370*/  FSEL R161, R14, -INF , P1 ;  /* 0xff8000000ea17808 */ /* 0x000fe40000800000 */
[----:B------:R-:W-:Y:S02]  /*13380*/  FSEL R11, R11, -INF , P0 ;  /* 0xff8000000b0b7808 */ /* 0x000fe40000000000 */
[----:B------:R-:W-:Y:S02]  /*13390*/  FSEL R9, R9, -INF , P2 ;  /* 0xff80000009097808 */ /* 0x000fe40001000000 */
[----:B------:R-:W-:Y:S02]  /*133a0*/  ISETP.GT.AND P0, PT, R0, 0x11, PT ;  /* 0x000000110000780c */ /* 0x000fe40003f04270 */
[----:B------:R-:W-:Y:S02]  /*133b0*/  ISETP.GT.AND P2, PT, R132, 0x11, PT ;  /* 0x000000118400780c */ /* 0x000fe40003f44270 */
[----:B------:R-:W-:Y:S02]  /*133c0*/  ISETP.GT.AND P1, PT, R0, 0x18, PT ;  /* 0x000000180000780c */ /* 0x000fe40003f24270 */
[----:B------:R-:W-:Y:S02]  /*133d0*/  FSEL R6, R4, -INF , P3 ;  /* 0xff80000004067808 */ /* 0x000fe40001800000 */
[----:B------:R-:W-:Y:S02]  /*133e0*/  FMNMX.FTZ R4, R134, R2, !PT ;  /* 0x0000000286047209 */ /* 0x000fe40007810000 */
[----:B------:R-:W-:Y:S02]  /*133f0*/  FSEL R163, R15, -INF , P0 ;  /* 0xff8000000fa37808 */ /* 0x000fe40000000000 */
[----:B------:R-:W-:Y:S02]  /*13400*/  FSEL R158, R13, -INF , P2 ;  /* 0xff8000000d9e7808 */ /* 0x000fe40001000000 */
[----:B------:R-:W-:Y:S02]  /*13410*/  FSEL R147, R18, -INF , P1 ;  /* 0xff80000012937808 */ /* 0x000fe40000800000 */
[----:B------:R-:W-:Y:S02]  /*13420*/  ISETP.GT.AND P2, PT, R132, 0x19, PT ;  /* 0x000000198400780c */ /* 0x000fe40003f44270 */
[C---:B------:R-:W-:Y:S02]  /*13430*/  ISETP.GT.AND P1, PT, R0.reuse, 0x20, PT ;  /* 0x000000200000780c */ /* 0x040fe40003f24270 */
[----:B------:R-:W-:Y:S02]  /*13440*/  ISETP.GT.AND P0, PT, R0, 0x19, PT ;  /* 0x000000190000780c */ /* 0x000fe40003f04270 */
[----:B------:R-:W-:Y:S02]  /*13450*/  FMNMX.FTZ R4, R7, R4, !PT ;  /* 0x0000000407047209 */ /* 0x000fe40007810000 */
[----:B------:R-:W-:Y:S02]  /*13460*/  ISETP.GT.AND P3, PT, R132, 0x8, PT ;  /* 0x000000088400780c */ /* 0x000fe40003f64270 */
[----:B------:R-:W-:Y:S02]  /*13470*/  FSEL R145, R19, -INF , P0 ;  /* 0xff80000013917808 */ /* 0x000fe40000000000 */
[----:B------:R-:W-:Y:S02]  /*13480*/  FSEL R146, R17, -INF , P2 ;  /* 0xff80000011927808 */ /* 0x000fe40001000000 */
[----:B------:R-:W-:Y:S02]  /*13490*/  FSEL R17, R22, -INF , P1 ;  /* 0xff80000016117808 */ /* 0x000fe40000800000 */
[C---:B------:R-:W-:Y:S02]  /*134a0*/  ISETP.GT.AND P0, PT, R0.reuse, 0x21, PT ;  /* 0x000000210000780c */ /* 0x040fe40003f04270 */
[----:B------:R-:W-:Y:S02]  /*134b0*/  ISETP.GT.AND P1, PT, R0, 0x28, PT ;  /* 0x000000280000780c */ /* 0x000fe40003f24270 */
[----:B------:R-:W-:Y:S02]  /*134c0*/  FMNMX.FTZ R4, R10, R4, !PT ;  /* 0x000000040a047209 */ /* 0x000fe40007810000 */
        /* <DEDUP_REMOVED lines=8> */
[----:B------:R-:W-:Y:S02]  /*13550*/  ISETP.GT.AND P1, PT, R0, 0x31, PT ;  /* 0x000000310000780c */ /* 0x000fe40003f24270 */
[----:B------:R-:W-:Y:S02]  /*13560*/  FSEL R154, R12, -INF , P3 ;  /* 0xff8000000c9a7808 */ /* 0x000fe40001800000 */
[----:B------:R-:W-:Y:S01]  /*13570*/  FSEL R12, R27, -INF , P0 ;  /* 0xff8000001b0c7808 */ /* 0x000fe20000000000 */
[----:B------:R-:W-:Y:S01]  /*13580*/  IMAD.MOV.U32 R27, RZ, RZ, R147 ;  /* 0x000000ffff1b7224 */ /* 0x000fe200078e0093 */
[----:B------:R-:W-:Y:S02]  /*13590*/  FMNMX.FTZ R4, R161, R4, !PT ;  /* 0x00000004a1047209 */ /* 0x000fe40007810000 */
[----:B------:R-:W-:Y:S01]  /*135a0*/  FSEL R14, R31, -INF , P1 ;  /* 0xff8000001f0e7808 */ /* 0x000fe20000800000 */
[----:B------:R-:W-:Y:S01]  /*135b0*/  IMAD.MOV.U32 R31, RZ, RZ, R12 ;  /* 0x000000ffff1f7224 */ /* 0x000fe200078e000c */
[----:B------:R-:W-:Y:S02]  /*135c0*/  ISETP.GT.AND P1, PT, R0, 0x39, PT ;  /* 0x000000390000780c */ /* 0x000fe40003f24270 */
[----:B------:R-:W-:Y:S02]  /*135d0*/  FMNMX.FTZ R12, R163, R4, !PT ;  /* 0x00000004a30c7209 */ /* 0x000fe40007810000 */
[----:B------:R-:W-:Y:S01]  /*135e0*/  FSEL R23, R35, -INF , P1 ;  /* 0xff80000023177808 */ /* 0x000fe20000800000 */
[----:B------:R-:W-:Y:S01]  /*135f0*/  IMAD.MOV.U32 R35, RZ, RZ, R145 ;  /* 0x000000ffff237224 */ /* 0x000fe200078e0091 */
[----:B------:R-:W-:Y:S02]  /*13600*/  FMNMX.FTZ R12, R27, R12, !PT ;  /* 0x0000000c1b0c7209 */ /* 0x000fe40007810000 */
[----:B------:R-:W-:Y:S02]  /*13610*/  FMNMX.FTZ R4, R6, R3, !PT ;  /* 0x0000000306047209 */ /* 0x000fe40007810000 */
[C---:B------:R-:W-:Y:S02]  /*13620*/  ISETP.GT.AND P2, PT, R132.reuse, 0x21, PT ;  /* 0x000000218400780c */ /* 0x040fe40003f44270 */
[----:B------:R-:W-:Y:S02]  /*13630*/  ISETP.GT.AND P3, PT, R132, 0x18, PT ;  /* 0x000000188400780c */ /* 0x000fe40003f64270 */
[----:B------:R-:W-:Y:S02]  /*13640*/  ISETP.GT.AND P0, PT, R0, 0x30, PT ;  /* 0x000000300000780c */ /* 0x000fe40003f04270 */
[----:B------:R-:W-:Y:S02]  /*13650*/  FMNMX.FTZ R4, R5, R4, !PT ;  /* 0x0000000405047209 */ /* 0x000fe40007810000 */
[----:B------:R-:W-:Y:S02]  /*13660*/  FMNMX.FTZ R12, R35, R12, !PT ;  /* 0x0000000c230c7209 */ /* 0x000fe40007810000 */
[----:B------:R-:W-:Y:S02]  /*13670*/  FSEL R21, R21, -INF , P2 ;  /* 0xff80000015157808 */ /* 0x000fe40001000000 */
[----:B------:R-:W-:Y:S02]  /*13680*/  FSEL R30, R30, -INF , P0 ;  /* 0xff8000001e1e7808 */ /* 0x000fe40000000000 */
[----:B------:R-:W-:Y:S02]  /*13690*/  ISETP.GT.AND P0, PT, R132, 0x31, PT ;  /* 0x000000318400780c */ /* 0x000fe40003f04270 */
[----:B------:R-:W-:Y:S02]  /*136a0*/  FSEL R16, R16, -INF , P3 ;  /* 0xff80000010107808 */ /* 0x000fe40001800000 */
[C---:B------:R-:W-:Y:S02]  /*136b0*/  ISETP.GT.AND P3, PT, R132.reuse, 0x20, PT ;  /* 0x000000208400780c */ /* 0x040fe40003f64270 */
[----:B------:R-:W-:Y:S01]  /*136c0*/  ISETP.GT.AND P2, PT, R132, 0x28, PT ;  /* 0x000000288400780c */ /* 0x000fe20003f44270 */
[----:B------:R-:W-:Y:S01]  /*136d0*/  IMAD.MOV.U32 R26, RZ, RZ, R16 ;  /* 0x000000ffff1a7224 */ /* 0x000fe200078e0010 */
[----:B------:R-:W-:Y:S02]  /*136e0*/  FMNMX.FTZ R4, R8, R4, !PT ;  /* 0x0000000408047209 */ /* 0x000fe40007810000 */
[----:B------:R-:W-:Y:S02]  /*136f0*/  FMNMX.FTZ R12, R17, R12, !PT ;  /* 0x0000000c110c7209 */ /* 0x000fe40007810000 */
[----:B------:R-:W-:Y:S02]  /*13700*/  FSEL R144, R20, -INF , P3 ;  /* 0xff80000014907808 */ /* 0x000fe40001800000 */
[----:B------:R-:W-:Y:S02]  /*13710*/  FSEL R20, R29, -INF , P0 ;  /* 0xff8000001d147808 */ /* 0x000fe40000000000 */
[----:B------:R-:W-:Y:S01]  /*13720*/  FSEL R19, R24, -INF , P2 ;  /* 0xff80000018137808 */ /* 0x000fe20001000000 */
[----:B------:R-:W-:Y:S01]  /*13730*/  IMAD.MOV.U32 R24, RZ, RZ, R146 ;  /* 0x000000ffff187224 */ /* 0x000fe200078e0092 */
[----:B------:R-:W-:Y:S02]  /*13740*/  ISETP.GT.AND P2, PT, R132, 0x30, PT ;  /* 0x000000308400780c */ /* 0x000fe40003f44270 */
        /* <DEDUP_REMOVED lines=8> */
[----:B------:R-:W-:Y:S02]  /*137d0*/  FMNMX.FTZ R4, R154, R4, !PT ;  /* 0x000000049a047209 */ /* 0x000fe40007810000 */
[----:B------:R-:W-:Y:S02]  /*137e0*/  FSEL R15, R32, -INF , P2 ;  /* 0xff800000200f7808 */ /* 0x000fe40001000000 */
[----:B------:R-:W-:Y:S02]  /*137f0*/  MOV R32, R16 ;  /* 0x0000001000207202 */ /* 0x000fe40000000f00 */
[----:B------:R-:W-:Y:S01]  /*13800*/  FSEL R16, R33, -INF , P0 ;  /* 0xff80000021107808 */ /* 0x000fe20000000000 */
[----:B------:R-:W-:Y:S01]  /*13810*/  IMAD.MOV.U32 R33, RZ, RZ, R30 ;  /* 0x000000ffff217224 */ /* 0x000fe200078e001e */
[----:B------:R-:W-:Y:S01]  /*13820*/  FMNMX.FTZ R12, R31, R12, !PT ;  /* 0x0000000c1f0c7209 */ /* 0x000fe20007810000 */
[----:B------:R-:W-:Y:S01]  /*13830*/  IMAD.MOV.U32 R30, RZ, RZ, R13 ;  /* 0x000000ffff1e7224 */ /* 0x000fe200078e000d */
[----:B------:R-:W-:Y:S02]  /*13840*/  FMNMX.FTZ R4, R158, R4, !PT ;  /* 0x000000049e047209 */ /* 0x000fe40007810000 */
[----:B------:R-:W-:Y:S02]  /*13850*/  ISETP.GT.AND P0, PT, R0, 0x40, PT ;  /* 0x000000400000780c */ /* 0x000fe40003f04270 */
[----:B------:R-:W-:Y:S02]  /*13860*/  FMNMX.FTZ R12, R33, R12, !PT ;  /* 0x0000000c210c7209 */ /* 0x000fe40007810000 */
[----:B------:R-:W-:Y:S02]  /*13870*/  FMNMX.FTZ R4, R26, R4, !PT ;  /* 0x000000041a047209 */ /* 0x000fe40007810000 */
[----:B------:R-:W-:Y:S01]  /*13880*/  FSEL R252, R38, -INF , P0 ;  /* 0xff80000026fc7808 */ /* 0x000fe20000000000 */
[----:B------:R-:W-:Y:S01]  /*13890*/  IMAD.MOV.U32 R38, RZ, RZ, R144 ;  /* 0x000000ffff267224 */ /* 0x000fe200078e0090 */
        /* <DEDUP_REMOVED lines=9> */
[C---:B------:R-:W-:Y:S02]  /*13930*/  ISETP.GT.AND P0, PT, R132.reuse, 0x41, PT ;  /* 0x000000418400780c */ /* 0x040fe40003f04270 */
[----:B------:R-:W-:Y:S02]  /*13940*/  FMNMX.FTZ R4, R19, R4, !PT ;  /* 0x0000000413047209 */ /* 0x000fe40007810000 */
[----:B------:R-:W-:Y:S02]  /*13950*/  FSEL R34, R37, -INF , P0 ;  /* 0xff80000025227808 */ /* 0x000fe40000000000 */
[----:B------:R-:W-:Y:S02]  /*13960*/  ISETP.GT.AND P2, PT, R132, 0x40, PT ;  /* 0x000000408400780c */ /* 0x000fe40003f44270 */
[----:B------:R-:W-:Y:S02]  /*13970*/  ISETP.GT.AND P0, PT, R0, 0x48, PT ;  /* 0x000000480000780c */ /* 0x000fe40003f04270 */
[----:B------:R-:W-:Y:S02]  /*13980*/  FMNMX.FTZ R12, R252, R12, !PT ;  /* 0x0000000cfc0c7209 */ /* 0x000fe40007810000 */
[----:B------:R-:W-:Y:S02]  /*13990*/  FMNMX.FTZ R4, R30, R4, !PT ;  /* 0x000000041e047209 */ /* 0x000fe40007810000 */
[----:B------:R-:W-:Y:S02]  /*139a0*/  FSEL R25, R36, -INF , P2 ;  /* 0xff80000024197808 */ /* 0x000fe40001000000 */
[----:B------:R-:W-:Y:S02]  /*139b0*/  MOV R36, R22 ;  /* 0x0000001600247202 */ /* 0x000fe40000000f00 */
[----:B------:R-:W-:Y:S02]  /*139c0*/  FSEL R208, R42, -INF , P0 ;  /* 0xff8000002ad07808 */ /* 0x000fe40000000000 */
[----:B------:R-:W-:Y:S02]  /*139d0*/  ISETP.GT.AND P1, PT, R0, 0x49, PT ;  /* 0x000000490000780c */ /* 0x000fe40003f24270 */
[----:B------:R-:W-:Y:S02]  /*139e0*/  ISETP.GT.AND P0, PT, R132, 0x49, PT ;  /* 0x000000498400780c */ /* 0x000fe40003f04270 */
[----:B------:R-:W-:Y:S02]  /*139f0*/  FMNMX.FTZ R12, R211, R12, !PT ;  /* 0x0000000cd30c7209 */ /* 0x000fe40007810000 */
[----:B------:R-:W-:Y:S02]  /*13a00*/  FMNMX.FTZ R4, R36, R4, !PT ;  /* 0x0000000424047209 */ /* 0x000fe40007810000 */
[----:B------:R-:W-:Y:S02]  /*13a10*/  FSEL R203, R43, -INF , P1 ;  /* 0xff8000002bcb7808 */ /* 0x000fe40000800000 */
[----:B------:R-:W-:Y:S02]  /*13a20*/  FSEL R209, R41, -INF , P0 ;  /* 0xff80000029d17808 */ /* 0x000fe40000000000 */
[----:B------:R-:W-:Y:S02]  /*13a30*/  ISETP.GT.AND P0, PT, R0, 0x50, PT ;  /* 0x000000500000780c */ /* 0x000fe40003f04270 */
[----:B------:R-:W-:Y:S02]  /*13a40*/  FMNMX.FTZ R12, R208, R12, !PT ;  /* 0x0000000cd00c7209 */ /* 0x000fe40007810000 */
[----:B------:R-:W-:Y:S02]  /*13a50*/  FSEL R200, R46, -INF , P0 ;  /* 0xff8000002ec87808 */ /* 0x000fe40000000000 */
[----:B------:R-:W-:Y:S02]  /*13a60*/  FMNMX.FTZ R4, R20, R4, !PT ;  /* 0x0000000414047209 */ /* 0x000fe40007810000 */
[----:B------:R-:W-:Y:S02]  /*13a70*/  ISETP.GT.AND P1, PT, R0, 0x51, PT ;  /* 0x000000510000780c */ /* 0x000fe40003f24270 */
[----:B------:R-:W-:Y:S02]  /*13a80*/  ISETP.GT.AND P0, PT, R132, 0x51, PT ;  /* 0x000000518400780c */ /* 0x000fe40003f04270 */
[----:B------:R-:W-:Y:S02]  /*13a90*/  FMNMX.FTZ R12, R203, R12, !PT ;  /* 0x0000000ccb0c7209 */ /* 0x000fe40007810000 */
[----:B------:R-:W-:Y:S02]  /*13aa0*/  FSEL R186, R47, -INF , P1 ;  /* 0xff8000002fba7808 */ /* 0x000fe40000800000 */
[----:B------:R-:W-:Y:S02]  /*13ab0*/  FSEL R201, R45, -INF , P0 ;  /* 0xff8000002dc97808 */ /* 0x000fe40000000000 */
[----:B------:R-:W-:Y:S02]  /*13ac0*/  FMNMX.FTZ R4, R15, R4, !PT ;  /* 0x000000040f047209 */ /* 0x000fe40007810000 */
[----:B------:R-:W-:Y:S02]  /*13ad0*/  FMNMX.FTZ R13, R200, R12, !PT ;  /* 0x0000000cc80d7209 */ /* 0x000fe40007810000 */
[C---:B------:R-:W-:Y:S02]  /*13ae0*/  ISETP.GT.AND P0, PT, R0.reuse, 0x58, PT ;  /* 0x000000580000780c */ /* 0x040fe40003f04270 */
[----:B------:R-:W-:Y:S02]  /*13af0*/  ISETP.GT.AND P1, PT, R0, 0x59, PT ;  /* 0x000000590000780c */ /* 0x000fe40003f24270 */
[----:B------:R-:W-:Y:S01]  /*13b00*/  FSEL R184, R50, -INF , P0 ;  /* 0xff80000032b87808 */ /* 0x000fe20000000000 */
[----:B------:R-:W-:Y:S01]  /*13b10*/  IMAD.MOV.U32 R50, RZ, RZ, R27 ;  /* 0x000000ffff327224 */ /* 0x000fe200078e001b */
[----:B------:R-:W-:Y:S02]  /*13b20*/  FMNMX.FTZ R12, R16, R4, !PT ;  /* 0x00000004100c7209 */ /* 0x000fe40007810000 */
[----:B------:R-:W-:Y:S02]  /*13b30*/  FMNMX.FTZ R4, R186, R13, !PT ;  /* 0x0000000dba047209 */ /* 0x000fe40007810000 */
[C---:B------:R-:W-:Y:S02]  /*13b40*/  ISETP.GT.AND P2, PT, R132.reuse, 0x48, PT ;  /* 0x000000488400780c */ /* 0x040fe40003f44270 */
[----:B------:R-:W-:Y:S02]  /*13b50*/  ISETP.GT.AND P0, PT, R132, 0x59, PT ;  /* 0x000000598400780c */ /* 0x000fe40003f04270 */
[----:B------:R-:W-:Y:S01]  /*13b60*/  FSEL R179, R51, -INF , P1 ;  /* 0xff80000033b37808 */ /* 0x000fe20000800000 */
[----:B------:R-:W-:Y:S01]  /*13b70*/  IMAD.MOV.U32 R51, RZ, RZ, R26 ;  /* 0x000000ffff337224 */ /* 0x000fe200078e001a */
[----:B------:R-:W-:Y:S02]  /*13b80*/  ISETP.GT.AND P1, PT, R0, 0x60, PT ;  /* 0x000000600000780c */ /* 0x000fe40003f24270 */
[----:B------:R-:W-:Y:S02]  /*13b90*/  FMNMX.FTZ R12, R25, R12, !PT ;  /* 0x0000000c190c7209 */ /* 0x000fe40007810000 */
[----:B------:R-:W-:Y:S02]  /*13ba0*/  FMNMX.FTZ R4, R184, R4, !PT ;  /* 0x00000004b8047209 */ /* 0x000fe40007810000 */
[----:B------:R-:W-:Y:S02]  /*13bb0*/  FSEL R176, R54, -INF , P1 ;  /* 0xff80000036b07808 */ /* 0x000fe40000800000 */
[----:B------:R-:W-:Y:S02]  /*13bc0*/  FSEL R210, R40, -INF , P2 ;  /* 0xff80000028d27808 */ /* 0x000fe40001000000 */
[----:B------:R-:W-:Y:S02]  /*13bd0*/  ISETP.GT.AND P2, PT, R132, 0x50, PT ;  /* 0x000000508400780c */ /* 0x000fe40003f44270 */
[----:B------:R-:W-:Y:S02]  /*13be0*/  FSEL R185, R49, -INF , P0 ;  /* 0xff80000031b97808 */ /* 0x000fe40000000000 */
[----:B------:R-:W-:Y:S02]  /*13bf0*/  ISETP.GT.AND P0, PT, R0, 0x61, PT ;  /* 0x000000610000780c */ /* 0x000fe40003f04270 */
[----:B------:R-:W-:Y:S02]  /*13c00*/  FMNMX.FTZ R12, R34, R12, !PT ;  /* 0x0000000c220c7209 */ /* 0x000fe40007810000 */
[----:B------:R-:W-:Y:S02]  /*13c10*/  FMNMX.FTZ R4, R179, R4, !PT ;  /* 0x00000004b3047209 */ /* 0x000fe40007810000 */
[----:B------:R-:W-:Y:S02]  /*13c20*/  FSEL R202, R44, -INF , P2 ;  /* 0xff8000002cca7808 */ /* 0x000fe40001000000 */
[----:B------:R-:W-:Y:S01]  /*13c30*/  FSEL R170, R55, -INF , P0 ;  /* 0xff80000037aa7808 */ /* 0x000fe20000000000 */
[----:B------:R-:W-:Y:S01]  /*13c40*/  LDSM.16.MT88.4 R44, [R232+0x4100] ;  /* 0x00410000e82c783b */ /* 0x000fe20000004200 */
[----:B------:R-:W-:Y:S02]  /*13c50*/  ISETP.GT.AND P2, PT, R132, 0x58, PT ;  /* 0x000000588400780c */ /* 0x000fe40003f44270 */
[----:B------:R-:W-:Y:S02]  /*13c60*/  ISETP.GT.AND P3, PT, R0, 0x68, PT ;  /* 0x000000680000780c */ /* 0x000fe40003f64270 */
[----:B------:R-:W-:Y:S02]  /*13c70*/  FMNMX.FTZ R12, R210, R12, !PT ;  /* 0x0000000cd20c7209 */ /* 0x000fe40007810000 */
[----:B------:R-:W-:Y:S02]  /*13c80*/  FMNMX.FTZ R4, R176, R4, !PT ;  /* 0x00000004b0047209 */ /* 0x000fe40007810000 */
[----:B------:R-:W-:Y:S02]  /*13c90*/  FSEL R187, R48, -INF , P2 ;  /* 0xff80000030bb7808 */ /* 0x000fe40001000000 */
[----:B------:R-:W-:Y:S02]  /*13ca0*/  ISETP.GT.AND P2, PT, R0, 0x69, PT ;  /* 0x000000690000780c */ /* 0x000fe40003f44270 */
[----:B------:R-:W-:Y:S01]  /*13cb0*/  FSEL R168, R58, -INF , P3 ;  /* 0xff8000003aa87808 */ /* 0x000fe20001800000 */
[----:B------:R-:W-:Y:S01]  /*13cc0*/  IMAD.MOV.U32 R58, RZ, RZ, R50 ;  /* 0x000000ffff3a7224 */ /* 0x000fe200078e0032 */
[----:B------:R-:W-:Y:S02]  /*13cd0*/  FMNMX.FTZ R12, R209, R12, !PT ;  /* 0x0000000cd10c7209 */ /* 0x000fe40007810000 */
[----:B------:R-:W-:Y:S02]  /*13ce0*/  FMNMX.FTZ R4, R170, R4, !PT ;  /* 0x00000004aa047209 */ /* 0x000fe40007810000 */
[----:B------:R-:W-:Y:S02]  /*13cf0*/  ISETP.GT.AND P1, PT, R0, 0x70, PT ;  /* 0x000000700000780c */ /* 0x000fe40003f24270 */
[----:B------:R-:W-:Y:S01]  /*13d00*/  FSEL R167, R59, -INF , P2 ;  /* 0xff8000003ba77808 */ /* 0x000fe20001000000 */
[----:B------:R-:W-:Y:S01]  /*13d10*/  IMAD.MOV.U32 R59, RZ, RZ, R20 ;  /* 0x000000ffff3b7224 */ /* 0x000fe200078e0014 */
[----:B------:R-:W-:Y:S02]  /*13d20*/  FMNMX.FTZ R12, R202, R12, !PT ;  /* 0x0000000cca0c7209 */ /* 0x000fe40007810000 */
[----:B------:R-:W-:Y:S02]  /*13d30*/  FMNMX.FTZ R4, R168, R4, !PT ;  /* 0x00000004a8047209 */ /* 0x000fe40007810000 */
[----:B------:R-:W-:Y:S02]  /*13d40*/  FSEL R164, R62, -INF , P1 ;  /* 0xff8000003ea47808 */ /* 0x000fe40000800000 */
[----:B------:R-:W-:Y:S02]  /*13d50*/  ISETP.GT.AND P0, PT, R0, 0x71, PT ;  /* 0x000000710000780c */ /* 0x000fe40003f04270 */
[----:B------:R-:W-:Y:S02]  /*13d60*/  FMNMX.FTZ R12, R201, R12, !PT ;  /* 0x0000000cc90c7209 */ /* 0x000fe40007810000 */
[----:B------:R-:W-:Y:S02]  /*13d70*/  FMNMX.FTZ R4, R167, R4, !PT ;  /* 0x00000004a7047209 */ /* 0x000fe40007810000 */
[----:B------:R-:W-:Y:S02]  /*13d80*/  FSEL R160, R63, -INF , P0 ;  /* 0xff8000003fa07808 */ /* 0x000fe40000000000 */
[----:B------:R-:W-:Y:S02]  /*13d90*/  ISETP.GT.AND P3, PT, R132, 0x60, PT ;  /* 0x000000608400780c */ /* 0x000fe40003f64270 */
[C---:B------:R-:W-:Y:S02]  /*13da0*/  ISETP.GT.AND P1, PT, R0.reuse, 0x78, PT ;  /* 0x000000780000780c */ /* 0x040fe40003f24270 */
[----:B------:R-:W-:Y:S02]  /*13db0*/  ISETP.GT.AND P0, PT, R0, 0x79, PT ;  /* 0x000000790000780c */ /* 0x000fe40003f04270 */
[----:B------:R-:W-:Y:S02]  /*13dc0*/  FMNMX.FTZ R0, R187, R12, !PT ;  /* 0x0000000cbb007209 */ /* 0x000fe40007810000 */
[----:B------:R-:W-:Y:S02]  /*13dd0*/  FMNMX.FTZ R4, R164, R4, !PT ;  /* 0x00000004a4047209 */ /* 0x000fe40007810000 */
[----:B------:R-:W-:Y:S02]  /*13de0*/  FSEL R178, R52, -INF , P3 ;  /* 0xff80000034b27808 */ /* 0x000fe40001800000 */
        /* <DEDUP_REMOVED lines=10> */
[C---:B------:R-:W-:Y:S01]  /*13e90*/  ISETP.GT.AND P1, PT, R132.reuse, 0x68, PT ;  /* 0x000000688400780c */ /* 0x040fe20003f24270 */
[----:B------:R-:W-:Y:S01]  /*13ea0*/  LDSM.16.MT88.4 R52, [R230+0x4100] ;  /* 0x00410000e634783b */ /* 0x000fe20000004200 */
[----:B------:R-:W-:Y:S02]  /*13eb0*/  FMNMX.FTZ R4, R133, R0, !PT ;  /* 0x0000000085047209 */ /* 0x000fe40007810000 */
[----:B------:R-:W-:Y:S02]  /*13ec0*/  ISETP.GT.AND P0, PT, R132, 0x69, PT ;  /* 0x000000698400780c */ /* 0x000fe40003f04270 */
[----:B------:R-:W-:Y:S01]  /*13ed0*/  FSEL R171, R56, -INF , P1 ;  /* 0xff80000038ab7808 */ /* 0x000fe20000800000 */
[----:B------:R-:W-:Y:S01]  /*13ee0*/  IMAD.MOV.U32 R56, RZ, RZ, R135 ;  /* 0x000000ffff387224 */ /* 0x000fe200078e0087 */
        /* <DEDUP_REMOVED lines=22> */
[----:B------:R-:W1:Y:S08]  /*14050*/  SHFL.BFLY PT, R0, R4, 0x1, 0x1f ;  /* 0x0c201f0004007f89 */ /* 0x000e7000000e0000 */
        /* <DEDUP_REMOVED lines=23> */
[----:B------:R-:W1:Y:S01]  /*141d0*/  LDSM.16.MT88.4 R12, [R232+0x100] ;  /* 0x00010000e80c783b */ /* 0x000e620000004200 */
[--C-:B------:R-:W-:Y:S01]  /*141e0*/  FFMA.FTZ R176, R176, c[0x0][0x2d0], -R155.reuse ;  /* 0x0000b400b0b07a23 */ /* 0x100fe2000001089b */
[C---:B------:R-:W-:Y:S01]  /*141f0*/  FSETP.NEU.FTZ.AND P0, PT, R0.reuse, -INF , PT ;  /* 0xff8000000000780b */ /* 0x040fe20003f1d000 */
[----:B------:R-:W-:Y:S01]  /*14200*/  FMUL.FTZ R159, R0, c[0x0][0x2d0] ;  /* 0x0000b400009f7a20 */ /* 0x000fe20000410000 */
[----:B------:R-:W2:Y:S01]  /*14210*/  MUFU.EX2 R148, R148 ;  /* 0x0000009400947308 */ /* 0x000ea20000000800 */
        /* <DEDUP_REMOVED lines=11> */
[----:B------:R-:W-:Y:S02]  /*142d0*/  FADD.FTZ R2, -R4, R2 ;  /* 0x0000000204027221 */ /* 0x000fe40000010100 */
[--C-:B------:R-:W-:Y:S02]  /*142e0*/  FFMA.FTZ R150, R8, c[0x0][0x2d0], -R159.reuse ;  /* 0x0000b40008967a23 */ /* 0x100fe4000001089f */
[--C-:B------:R-:W-:Y:S02]  /*142f0*/  FFMA.FTZ R149, R9, c[0x0][0x2d0], -R159.reuse ;  /* 0x0000b40009957a23 */ /* 0x100fe4000001089f */
[----:B------:R-:W-:Y:S01]  /*14300*/  FMUL.FTZ R3, R3, c[0x0][0x2d0] ;  /* 0x0000b40003037a20 */ /* 0x000fe20000410000 */
[----:B------:R-:W-:Y:S01]  /*14310*/  MUFU.EX2 R152, R152 ;  /* 0x0000009800987308 */ /* 0x000fe20000000800 */
[----:B------:R-:W-:Y:S02]  /*14320*/  FMUL.FTZ R2, R2, c[0x0][0x2d0] ;  /* 0x0000b40002027a20 */ /* 0x000fe40000410000 */
[--C-:B------:R-:W-:Y:S01]  /*14330*/  FFMA.FTZ R154, R154, c[0x0][0x2d0], -R159.reuse ;  /* 0x0000b4009a9a7a23 */ /* 0x100fe2000001089f */
[----:B--2---:R-:W-:Y:S01]  /*14340*/  F2FP.PACK_AB R145, R148, R153 ;  /* 0x000000999491723e */ /* 0x004fe200000000ff */
        /* <DEDUP_REMOVED lines=22> */
[----:B------:R-:W-:Y:S01]  /*144b0*/  MUFU.EX2 R150, R150 ;  /* 0x0000009600967308 */ /* 0x000fe20000000800 */
[----:B------:R-:W-:Y:S01]  /*144c0*/  FMUL.FTZ R9, R3, R125 ;  /* 0x0000007d03097220 */ /* 0x000fe20000410000 */
[----:B------:R-:W-:Y:S01]  /*144d0*/  MOV R125, R36 ;  /* 0x00000024007d7202 */ /* 0x000fe20000000f00 */
[----:B------:R-:W-:Y:S02]  /*144e0*/  IMAD.MOV.U32 R128, RZ, RZ, R31 ;  /* 0x000000ffff807224 */ /* 0x000fe400078e001f */
[C---:B---3--:R-:W-:Y:S02]  /*144f0*/  FMUL.FTZ R6, R2.reuse, R130 ;  /* 0x0000008202067220 */ /* 0x048fe40000410000 */
[C---:B------:R-:W-:Y:S01]  /*14500*/  FMUL.FTZ R7, R2.reuse, R131 ;  /* 0x0000008302077220 */ /* 0x040fe20000410000 */
[----:B------:R-:W-:Y:S01]  /*14510*/  MOV R131, R32 ;  /* 0x0000002000837202 */ /* 0x000fe20000000f00 */
[C---:B------:R-:W-:Y:S01]  /*14520*/  FMUL.FTZ R10, R2.reuse, R126 ;  /* 0x0000007e020a7220 */ /* 0x040fe20000410000 */
[----:B------:R-:W2:Y:S01]  /*14530*/  MUFU.EX2 R149, R149 ;  /* 0x0000009500957308 */ /* 0x000ea20000000800 */
[C---:B------:R-:W-:Y:S02]  /*14540*/  FMUL.FTZ R11, R2.reuse, R127 ;  /* 0x0000007f020b7220 */ /* 0x040fe40000410000 */
[----:B------:R-:W-:Y:S01]  /*14550*/  IMAD.MOV.U32 R129, RZ, RZ, R30 ;  /* 0x000000ffff817224 */ /* 0x000fe200078e001e */
[----:B----4-:R-:W-:Y:S01]  /*14560*/  F2FP.PACK_AB R144, R151, R152 ;  /* 0x000000989790723e */ /* 0x010fe200000000ff */
[----:B------:R-:W3:Y:S01]  /*14570*/  LDSM.16.MT88.4 R28, [R229+0x100] ;  /* 0x00010000e51c783b */ /* 0x000ee20000004200 */
[----:B------:R-:W-:Y:S02]  /*14580*/  IMAD.MOV.U32 R124, RZ, RZ, R16 ;  /* 0x000000ffff7c7224 */ /* 0x000fe400078e0010 */
[C---:B------:R-:W-:Y:S02]  /*14590*/  FMUL.FTZ R16, R3.reuse, R72 ;  /* 0x0000004803107220 */ /* 0x040fe40000410000 */
[----:B------:R-:W-:Y:S01]  /*145a0*/  IMAD.MOV.U32 R72, RZ, RZ, R17 ;  /* 0x000000ffff487224 */ /* 0x000fe200078e0011 */
[----:B------:R-:W-:Y:S01]  /*145b0*/  MUFU.EX2 R154, R154 ;  /* 0x0000009a009a7308 */ /* 0x000fe20000000800 */
[----:B------:R-:W-:Y:S02]  /*145c0*/  FMUL.FTZ R17, R3, R73 ;  /* 0x0000004903117220 */ /* 0x000fe40000410000 */
[----:B------:R-:W-:Y:S02]  /*145d0*/  IMAD.MOV.U32 R73, RZ, RZ, R18 ;  /* 0x000000ffff497224 */ /* 0x000fe400078e0012 */
[C---:B------:R-:W-:Y:S01]  /*145e0*/  FMUL.FTZ R18, R2.reuse, R74 ;  /* 0x0000004a02127220 */ /* 0x040fe20000410000 */
[----:B------:R-:W-:Y:S01]  /*145f0*/  MOV R74, R19 ;  /* 0x00000013004a7202 */ /* 0x000fe20000000f00 */
[C---:B------:R-:W-:Y:S02]  /*14600*/  FMUL.FTZ R19, R2.reuse, R75 ;  /* 0x0000004b02137220 */ /* 0x040fe40000410000 */
[----:B------:R-:W-:Y:S01]  /*14610*/  IMAD.MOV.U32 R130, RZ, RZ, R39 ;  /* 0x000000ffff827224 */ /* 0x000fe200078e0027 */
[----:B------:R-:W4:Y:S01]  /*14620*/  MUFU.EX2 R158, R158 ;  /* 0x0000009e009e7308 */ /* 0x000f220000000800 */
[----:B------:R-:W-:Y:S01]  /*14630*/  IMAD.MOV.U32 R126, RZ, RZ, R38 ;  /* 0x000000ffff7e7224 */ /* 0x000fe200078e0026 */
[----:B--2---:R-:W-:Y:S01]  /*14640*/  F2FP.PACK_AB R146, R149, R150 ;  /* 0x000000969592723e */ /* 0x004fe200000000ff */
[----:B------:R-:W2:Y:S01]  /*14650*/  LDSM.16.MT88.4 R36, [R228+0x100] ;  /* 0x00010000e424783b */ /* 0x000ea20000004200 */
[C---:B------:R-:W-:Y:S02]  /*14660*/  FMUL.FTZ R27, R2.reuse, R83 ;  /* 0x00000053021b7220 */ /* 0x040fe40000410000 */
[----:B------:R-:W-:Y:S02]  /*14670*/  IMAD.MOV.U32 R127, RZ, RZ, R33 ;  /* 0x000000ffff7f7224 */ /* 0x000fe400078e0021 */
[----:B------:R-:W-:Y:S01]  /*14680*/  IMAD.MOV.U32 R75, RZ, RZ, R35 ;  /* 0x000000ffff4b7224 */ /* 0x000fe200078e0023 */
[C---:B-1----:R-:W-:Y:S01]  /*14690*/  HMMA.16816.F32 R4, R144.reuse, R12, R4 ;  /* 0x0000000c9004723c */ /* 0x042fe20000001804 */
[----:B------:R-:W-:Y:S04]  /*146a0*/  MUFU.EX2 R161, R161 ;  /* 0x000000a100a17308 */ /* 0x000fe80000000800 */
[C---:B------:R-:W-:Y:S02]  /*146b0*/  FMUL.FTZ R42, R2.reuse, R98 ;  /* 0x00000062022a7220 */ /* 0x040fe40000410000 */
[C---:B------:R-:W-:Y:S01]  /*146c0*/  FMUL.FTZ R12, R3.reuse, R68 ;  /* 0x00000044030c7220 */ /* 0x040fe20000410000 */
[C---:B------:R-:W-:Y:S03]  /*146d0*/  HMMA.16816.F32 R8, R144.reuse, R14, R8 ;  /* 0x0000000e9008723c */ /* 0x040fe60000001808 */
[----:B------:R-:W1:Y:S01]  /*146e0*/  MUFU.EX2 R163, R163 ;  /* 0x000000a300a37308 */ /* 0x000e620000000800 */
[C---:B------:R-:W-:Y:S02]  /*146f0*/  FMUL.FTZ R13, R3.reuse, R69 ;  /* 0x00000045030d7220 */ /* 0x040fe40000410000 */
[C---:B------:R-:W-:Y:S02]  /*14700*/  FMUL.FTZ R25, R3.reuse, R81 ;  /* 0x0000005103197220 */ /* 0x040fe40000410000 */
[C---:B------:R-:W-:Y:S04]  /*14710*/  FMUL.FTZ R14, R2.reuse, R70 ;  /* 0x00000046020e7220 */ /* 0x040fe80000410000 */
[C---:B------:R-:W-:Y:S01]  /*14720*/  FMUL.FTZ R15, R2.reuse, R71 ;  /* 0x00000047020f7220 */ /* 0x040fe20000410000 */
[----:B------:R-:W-:Y:S01]  /*14730*/  MUFU.EX2 R210, R210 ;  /* 0x000000d200d27308 */ /* 0x000fe20000000800 */
[----:B------:R-:W5:Y:S01]  /*14740*/  LDSM.16.MT88.4 R68, [R228+0x4100] ;  /* 0x00410000e444783b */ /* 0x000f620000004200 */
[C---:B------:R-:W-:Y:S02]  /*14750*/  FMUL.FTZ R43, R2.reuse, R99 ;  /* 0x00000063022b7220 */ /* 0x040fe40000410000 */
[----:B------:R-:W-:Y:S02]  /*14760*/  IMAD.MOV.U32 R81, RZ, RZ, R74 ;  /* 0x000000ffff517224 */ /* 0x000fe400078e004a */
[C---:B------:R-:W-:Y:S03]  /*14770*/  HMMA.16816.F32 R12, R144.reuse, R20, R12 ;  /* 0x00000014900c723c */ /* 0x040fe6000000180c */
[C---:B------:R-:W-:Y:S01]  /*14780*/  FMUL.FTZ R26, R2.reuse, R82 ;  /* 0x00000052021a7220 */ /* 0x040fe20000410000 */
[----:B------:R-:W-:Y:S01]  /*14790*/  MOV R82, R75 ;  /* 0x0000004b00527202 */ /* 0x000fe20000000f00 */
[C---:B------:R-:W-:Y:S01]  /*147a0*/  FMUL.FTZ R32, R3.reuse, R88 ;  /* 0x0000005803207220 */ /* 0x040fe20000410000 */
[----:B------:R-:W-:Y:S01]  /*147b0*/  MUFU.EX2 R209, R209 ;  /* 0x000000d100d17308 */ /* 0x000fe20000000800 */
[----:B------:R-:W-:Y:S01]  /*147c0*/  IMAD.MOV.U32 R88, RZ, RZ, R81 ;  /* 0x000000ffff587224 */ /* 0x000fe200078e0051 */
[C---:B------:R-:W-:Y:S04]  /*147d0*/  HMMA.16816.F32 R16, R144.reuse, R22, R16 ;  /* 0x000000169010723c */ /* 0x040fe80000001810 */
[C---:B------:R-:W-:Y:S01]  /*147e0*/  FMUL.FTZ R20, R3.reuse, R76 ;  /* 0x0000004c03147220 */ /* 0x040fe20000410000 */
[----:B------:R-:W-:Y:S01]  /*147f0*/  MOV R76, R24 ;  /* 0x00000018004c7202 */ /* 0x000fe20000000f00 */
[C---:B------:R-:W-:Y:S02]  /*14800*/  FMUL.FTZ R21, R3.reuse, R77 ;  /* 0x0000004d03157220 */ /* 0x040fe40000410000 */
[C---:B------:R-:W-:Y:S01]  /*14810*/  FMUL.FTZ R22, R2.reuse, R78 ;  /* 0x0000004e02167220 */ /* 0x040fe20000410000 */
[----:B------:R-:W-:Y:S01]  /*14820*/  MOV R78, R126 ;  /* 0x0000007e004e7202 */ /* 0x000fe20000000f00 */
[----:B------:R-:W-:Y:S02]  /*14830*/  MUFU.EX2 R208, R208 ;  /* 0x000000d000d07308 */ /* 0x000fe40000000800 */
[C---:B------:R-:W-:Y:S02]  /*14840*/  FMUL.FTZ R23, R2.reuse, R79 ;  /* 0x0000004f02177220 */ /* 0x040fe40000410000 */
[----:B------:R-:W-:Y:S01]  /*14850*/  IMAD.MOV.U32 R77, RZ, RZ, R125 ;  /* 0x000000ffff4d7224 */ /* 0x000fe200078e007d */
[----:B------:R-:W-:Y:S01]  /*14860*/  MOV R125, R65 ;  /* 0x00000041007d7202 */ /* 0x000fe20000000f00 */
[----:B------:R-:W-:Y:S02]  /*14870*/  IMAD.MOV.U32 R79, RZ, RZ, R72 ;  /* 0x000000ffff4f7224 */ /* 0x000fe400078e0048 */
[C---:B------:R-:W-:Y:S01]  /*14880*/  FMUL.FTZ R24, R3.reuse, R80 ;  /* 0x0000005003187220 */ /* 0x040fe20000410000 */
[C---:B---3--:R-:W-:Y:S01]  /*14890*/  HMMA.16816.F32 R20, R144.reuse, R28, R20 ;  /* 0x0000001c9014723c */ /* 0x048fe20000001814 */
[----:B------:R-:W-:Y:S02]  /*148a0*/  MUFU.EX2 R203, R203 ;  /* 0x000000cb00cb7308 */ /* 0x000fe40000000800 */
[----:B------:R-:W-:Y:S02]  /*148b0*/  IMAD.MOV.U32 R80, RZ, RZ, R73 ;  /* 0x000000ffff507224 */ /* 0x000fe400078e0049 */
[----:B------:R-:W3:Y:S01]  /*148c0*/  LDSM.16.MT88.4 R72, [R232+0x900] ;  /* 0x00090000e848783b */ /* 0x000ee20000004200 */
[C---:B------:R-:W-:Y:S02]  /*148d0*/  FMUL.FTZ R33, R3.reuse, R89 ;  /* 0x0000005903217220 */ /* 0x040fe40000410000 */
[C---:B------:R-:W-:Y:S03]  /*148e0*/  HMMA.16816.F32 R24, R144.reuse, R30, R24 ;  /* 0x0000001e9018723c */ /* 0x040fe60000001818 */
[----:B------:R-:W-:Y:S01]  /*148f0*/  MUFU.EX2 R202, R202 ;  /* 0x000000ca00ca7308 */ /* 0x000fe20000000800 */
[C---:B------:R-:W-:Y:S02]  /*14900*/  FMUL.FTZ R28, R3.reuse, R84 ;  /* 0x00000054031c7220 */ /* 0x040fe40000410000 */
[C---:B------:R-:W-:Y:S02]  /*14910*/  FMUL.FTZ R29, R3.reuse, R85 ;  /* 0x00000055031d7220 */ /* 0x040fe40000410000 */
[C---:B------:R-:W-:Y:S04]  /*14920*/  FMUL.FTZ R30, R2.reuse, R86 ;  /* 0x00000056021e7220 */ /* 0x040fe80000410000 */
[C---:B------:R-:W-:Y:S01]  /*14930*/  FMUL.FTZ R31, R2.reuse, R87 ;  /* 0x00000057021f7220 */ /* 0x040fe20000410000 */
[----:B------:R-:W-:Y:S01]  /*14940*/  MUFU.EX2 R201, R201 ;  /* 0x000000c900c97308 */ /* 0x000fe20000000800 */
[----:B------:R-:W-:Y:S01]  /*14950*/  LDSM.16.MT88.4 R84, [R228+0x900] ;  /* 0x00090000e454783b */ /* 0x000fe20000004200 */
[----:B------:R-:W-:Y:S02]  /*14960*/  IMAD.MOV.U32 R89, RZ, RZ, R80 ;  /* 0x000000ffff597224 */ /* 0x000fe400078e0050 */
[C---:B------:R-:W-:Y:S02]  /*14970*/  FMUL.FTZ R34, R2.reuse, R90 ;  /* 0x0000005a02227220 */ /* 0x040fe40000410000 */
[C---:B--2---:R-:W-:Y:S03]  /*14980*/  HMMA.16816.F32 R28, R144.reuse, R36, R28 ;  /* 0x00000024901c723c */ /* 0x044fe6000000181c */
[C---:B------:R-:W-:Y:S01]  /*14990*/  FMUL.FTZ R35, R2.reuse, R91 ;  /* 0x0000005b02237220 */ /* 0x040fe20000410000 */
[----:B------:R-:W-:Y:S01]  /*149a0*/  MUFU.EX2 R200, R200 ;  /* 0x000000c800c87308 */ /* 0x000fe20000000800 */
[----:B------:R-:W-:Y:S02]  /*149b0*/  IMAD.MOV.U32 R90, RZ, RZ, R79 ;  /* 0x000000ffff5a7224 */ /* 0x000fe400078e004f */
[C---:B------:R-:W-:Y:S02]  /*149c0*/  FMUL.FTZ R36, R3.reuse, R92 ;  /* 0x0000005c03247220 */ /* 0x040fe40000410000 */
[C---:B------:R-:W-:Y:S01]  /*149d0*/  FMUL.FTZ R37, R3.reuse, R93 ;  /* 0x0000005d03257220 */ /* 0x040fe20000410000 */
[C---:B------:R-:W-:Y:S03]  /*149e0*/  HMMA.16816.F32 R32, R144.reuse, R38, R32 ;  /* 0x000000269020723c */ /* 0x040fe60000001820 */
[C---:B------:R-:W-:Y:S01]  /*149f0*/  FMUL.FTZ R40, R3.reuse, R96 ;  /* 0x0000006003287220 */ /* 0x040fe20000410000 */
[----:B------:R-:W-:Y:S01]  /*14a00*/  MUFU.EX2 R186, R186 ;  /* 0x000000ba00ba7308 */ /* 0x000fe20000000800 */
[C---:B------:R-:W-:Y:S01]  /*14a10*/  FMUL.FTZ R41, R3.reuse, R97 ;  /* 0x0000006103297220 */ /* 0x040fe20000410000 */
[----:B------:R-:W-:Y:S01]  /*14a20*/  MOV R97, R78 ;  /* 0x0000004e00617202 */ /* 0x000fe20000000f00 */
[C---:B------:R-:W-:Y:S02]  /*14a30*/  FMUL.FTZ R38, R2.reuse, R94 ;  /* 0x0000005e02267220 */ /* 0x040fe40000410000 */
[C---:B------:R-:W-:Y:S03]  /*14a40*/  FMUL.FTZ R39, R2.reuse, R95 ;  /* 0x0000005f02277220 */ /* 0x040fe60000410000 */
[----:B------:R-:W-:Y:S02]  /*14a50*/  IMAD.MOV.U32 R93, RZ, RZ, R77 ;  /* 0x000000ffff5d7224 */ /* 0x000fe400078e004d */
[C---:B------:R-:W-:Y:S01]  /*14a60*/  FMUL.FTZ R48, R3.reuse, R100 ;  /* 0x0000006403307220 */ /* 0x040fe20000410000 */
[----:B------:R-:W-:Y:S01]  /*14a70*/  MUFU.EX2 R187, R187 ;  /* 0x000000bb00bb7308 */ /* 0x000fe20000000800 */
[C---:B------:R-:W-:Y:S03]  /*14a80*/  HMMA.16816.F32 R36, R144.reuse, R44, R36 ;  /* 0x0000002c9024723c */ /* 0x040fe60000001824 */
[C---:B------:R-:W-:Y:S02]  /*14a90*/  FMUL.FTZ R49, R3.reuse, R101 ;  /* 0x0000006503317220 */ /* 0x040fe40000410000 */
[----:B------:R-:W-:Y:S02]  /*14aa0*/  FMUL.FTZ R50, R2, R102 ;  /* 0x0000006602327220 */ /* 0x000fe40000410000 */
[----:B------:R-:W-:Y:S01]  /*14ab0*/  FFMA.FTZ R102, R82, c[0x0][0x2d0], -R155 ;  /* 0x0000b40052667a23 */ /* 0x000fe2000001089b */
[C---:B------:R-:W-:Y:S01]  /*14ac0*/  HMMA.16816.F32 R40, R144.reuse, R46, R40 ;  /* 0x0000002e9028723c */ /* 0x040fe20000001828 */
[----:B------:R-:W-:Y:S01]  /*14ad0*/  LDSM.16.MT88.4 R80, [R229+0x900] ;  /* 0x00090000e550783b */ /* 0x000fe20000004200 */
[----:B------:R-:W-:Y:S02]  /*14ae0*/  MUFU.EX2 R185, R185 ;  /* 0x000000b900b97308 */ /* 0x000fe40000000800 */
[C---:B------:R-:W-:Y:S02]  /*14af0*/  FMUL.FTZ R44, R3.reuse, R120 ;  /* 0x00000078032c7220 */ /* 0x040fe40000410000 */
[----:B------:R-:W-:Y:S02]  /*14b00*/  FMUL.FTZ R45, R3, R121 ;  /* 0x00000079032d7220 */ /* 0x000fe40000410000 */
[C---:B------:R-:W-:Y:S04]  /*14b10*/  FMUL.FTZ R46, R2.reuse, R122 ;  /* 0x0000007a022e7220 */ /* 0x040fe80000410000 */
[----:B------:R-:W-:Y:S01]  /*14b20*/  FMUL.FTZ R47, R2, R123 ;  /* 0x0000007b022f7220 */ /* 0x000fe20000410000 */
[----:B------:R-:W-:Y:S01]  /*14b30*/  MUFU.EX2 R102, R102 ;  /* 0x0000006600667308 */ /* 0x000fe20000000800 */
[--C-:B------:R-:W-:Y:S02]  /*14b40*/  FFMA.FTZ R121, R124, c[0x0][0x2d0], -R159.reuse ;  /* 0x0000b4007c797a23 */ /* 0x100fe4000001089f */
[----:B------:R-:W-:Y:S02]  /*14b50*/  FFMA.FTZ R100, R76, c[0x0][0x2d0], -R159 ;  /* 0x0000b4004c647a23 */ /* 0x000fe4000001089f */
[----:B------:R-:W-:Y:S01]  /*14b60*/  IMAD.MOV.U32 R76, RZ, RZ, R129 ;  /* 0x000000ffff4c7224 */ /* 0x000fe200078e0081 */
[C---:B------:R-:W-:Y:S03]  /*14b70*/  HMMA.16816.F32 R44, R144.reuse, R52, R44 ;  /* 0x00000034902c723c */ /* 0x040fe6000000182c */
[----:B------:R-:W-:Y:S01]  /*14b80*/  FFMA.FTZ R120, R51, c[0x0][0x2d0], -R159 ;  /* 0x0000b40033787a23 */ /* 0x000fe2000001089f */
[----:B------:R-:W-:Y:S01]  /*14b90*/  MUFU.EX2 R100, R100 ;  /* 0x0000006400647308 */ /* 0x000fe20000000800 */
[C---:B------:R-:W-:Y:S02]  /*14ba0*/  FMUL.FTZ R51, R2.reuse, R103 ;  /* 0x0000006702337220 */ /* 0x040fe40000410000 */
[----:B------:R-:W-:Y:S02]  /*14bb0*/  IMAD.MOV.U32 R96, RZ, RZ, R76 ;  /* 0x000000ffff607224 */ /* 0x000fe400078e004c */
[----:B------:R-:W2:Y:S03]  /*14bc0*/  LDSM.16.MT88.4 R76, [R230+0x900] ;  /* 0x00090000e64c783b */ /* 0x000ea60000004200 */
[C---:B------:R-:W-:Y:S02]  /*14bd0*/  HMMA.16816.F32 R48, R144.reuse, R54, R48 ;  /* 0x000000369030723c */ /* 0x040fe40000001830 */
[----:B------:R-:W1:Y:S01]  /*14be0*/  MUFU.EX2 R120, R120 ;  /* 0x0000007800787308 */ /* 0x000e620000000800 */
[C---:B------:R-:W-:Y:S02]  /*14bf0*/  FMUL.FTZ R52, R3.reuse, R104 ;  /* 0x0000006803347220 */ /* 0x040fe40000410000 */
[----:B------:R-:W-:Y:S02]  /*14c00*/  FMUL.FTZ R53, R3, R105 ;  /* 0x0000006903357220 */ /* 0x000fe40000410000 */
[C---:B------:R-:W-:Y:S02]  /*14c10*/  FMUL.FTZ R54, R2.reuse, R106 ;  /* 0x0000006a02367220 */ /* 0x040fe40000410000 */
[----:B------:R-:W-:Y:S03]  /*14c20*/  FMUL.FTZ R55, R2, R107 ;  /* 0x0000006b02377220 */ /* 0x000fe60000410000 */
[--C-:B------:R-:W-:Y:S01]  /*14c30*/  FFMA.FTZ R103, R90, c[0x0][0x2d0], -R155.reuse ;  /* 0x0000b4005a677a23 */ /* 0x100fe2000001089b */
[----:B------:R-:W-:Y:S01]  /*14c40*/  MUFU.EX2 R121, R121 ;  /* 0x0000007900797308 */ /* 0x000fe20000000800 */
[----:B------:R-:W-:Y:S02]  /*14c50*/  FFMA.FTZ R106, R89, c[0x0][0x2d0], -R155 ;  /* 0x0000b400596a7a23 */ /* 0x000fe4000001089b */
[C---:B------:R-:W-:Y:S03]  /*14c60*/  HMMA.16816.F32 R52, R144.reuse, R60, R52 ;  /* 0x0000003c9034723c */ /* 0x040fe60000001834 */
[----:B------:R-:W-:Y:S02]  /*14c70*/  IMAD.MOV.U32 R126, RZ, RZ, R128 ;  /* 0x000000ffff7e7224 */ /* 0x000fe400078e0080 */
[----:B------:R-:W-:Y:S02]  /*14c80*/  IMAD.MOV.U32 R128, RZ, RZ, R57 ;  /* 0x000000ffff807224 */ /* 0x000fe400078e0039 */
[C---:B------:R-:W-:Y:S01]  /*14c90*/  FMUL.FTZ R57, R3.reuse, R109 ;  /* 0x0000006d03397220 */ /* 0x040fe20000410000 */
[----:B------:R-:W-:Y:S01]  /*14ca0*/  MUFU.EX2 R103, R103 ;  /* 0x0000006700677308 */ /* 0x000fe20000000800 */
[----:B------:R-:W-:Y:S03]  /*14cb0*/  IMAD.MOV.U32 R129, RZ, RZ, R64 ;  /* 0x000000ffff817224 */ /* 0x000fe600078e0040 */
[----:B------:R-:W-:Y:S01]  /*14cc0*/  MOV R64, R59 ;  /* 0x0000003b00407202 */ /* 0x000fe20000000f00 */
[----:B------:R-:W-:Y:S02]  /*14cd0*/  FMUL.FTZ R59, R2, R111 ;  /* 0x0000006f023b7220 */ /* 0x000fe40000410000 */
[----:B------:R-:W-:Y:S01]  /*14ce0*/  IMAD.MOV.U32 R65, RZ, RZ, R56 ;  /* 0x000000ffff417224 */ /* 0x000fe200078e0038 */
[----:B------:R-:W-:Y:S01]  /*14cf0*/  MOV R92, R64 ;  /* 0x00000040005c7202 */ /* 0x000fe20000000f00 */
[C---:B------:R-:W-:Y:S01]  /*14d00*/  FMUL.FTZ R56, R3.reuse, R108 ;  /* 0x0000006c03387220 */ /* 0x040fe20000410000 */
[----:B------:R-:W-:Y:S01]  /*14d10*/  MUFU.EX2 R106, R106 ;  /* 0x0000006a006a7308 */ /* 0x000fe20000000800 */
[----:B------:R-:W-:Y:S02]  /*14d20*/  FFMA.FTZ R101, R58, c[0x0][0x2d0], -R155 ;  /* 0x0000b4003a657a23 */ /* 0x000fe4000001089b */
[----:B------:R-:W-:Y:S02]  /*14d30*/  FMUL.FTZ R58, R2, R110 ;  /* 0x0000006e023a7220 */ /* 0x000fe40000410000 */
[----:B------:R-:W-:Y:S01]  /*14d40*/  IMAD.MOV.U32 R91, RZ, RZ, R126 ;  /* 0x000000ffff5b7224 */ /* 0x000fe200078e007e */
[----:B------:R-:W-:Y:S01]  /*14d50*/  MOV R126, R125 ;  /* 0x0000007d007e7202 */ /* 0x000fe20000000f00 */
[----:B------:R-:W-:Y:S02]  /*14d60*/  IMAD.MOV.U32 R125, RZ, RZ, R128 ;  /* 0x000000ffff7d7224 */ /* 0x000fe400078e0080 */
[--C-:B------:R-:W-:Y:S01]  /*14d70*/  FFMA.FTZ R107, R88, c[0x0][0x2d0], -R159.reuse ;  /* 0x0000b400586b7a23 */ /* 0x100fe2000001089f */
[C---:B------:R-:W-:Y:S01]  /*14d80*/  HMMA.16816.F32 R56, R144.reuse, R62, R56 ;  /* 0x0000003e9038723c */ /* 0x040fe20000001838 */
[----:B------:R-:W1:Y:S02]  /*14d90*/  MUFU.EX2 R101, R101 ;  /* 0x0000006500657308 */ /* 0x000e640000000800 */
[C---:B------:R-:W-:Y:S02]  /*14da0*/  FMUL.FTZ R60, R3.reuse, R116 ;  /* 0x00000074033c7220 */ /* 0x040fe40000410000 */
[----:B------:R-:W-:Y:S02]  /*14db0*/  FMUL.FTZ R61, R3, R117 ;  /* 0x00000075033d7220 */ /* 0x000fe40000410000 */
[C---:B------:R-:W-:Y:S02]  /*14dc0*/  FMUL.FTZ R62, R2.reuse, R118 ;  /* 0x00000076023e7220 */ /* 0x040fe40000410000 */
[----:B------:R-:W-:Y:S02]  /*14dd0*/  FMUL.FTZ R63, R2, R119 ;  /* 0x00000077023f7220 */ /* 0x000fe40000410000 */
[----:B------:R-:W-:Y:S01]  /*14de0*/  MUFU.EX2 R107, R107 ;  /* 0x0000006b006b7308 */ /* 0x000fe20000000800 */
[--C-:B------:R-:W-:Y:S02]  /*14df0*/  FFMA.FTZ R104, R97, c[0x0][0x2d0], -R159.reuse ;  /* 0x0000b40061687a23 */ /* 0x100fe4000001089f */
[----:B------:R-:W-:Y:S02]  /*14e00*/  FFMA.FTZ R108, R96, c[0x0][0x2d0], -R159 ;  /* 0x0000b400606c7a23 */ /* 0x000fe4000001089f */
[C---:B-----5:R-:W-:Y:S01]  /*14e10*/  HMMA.16816.F32 R60, R144.reuse, R68, R60 ;  /* 0x00000044903c723c */ /* 0x060fe2000000183c */
[----:B------:R-:W-:Y:S02]  /*14e20*/  LDSM.16.MT88.4 R96, [R228+0x7100] ;  /* 0x00710000e460783b */ /* 0x000fe40000004200 */
[----:B------:R-:W-:Y:S02]  /*14e30*/  IMAD.MOV.U32 R95, RZ, RZ, R129 ;  /* 0x000000ffff5f7224 */ /* 0x000fe400078e0081 */
[----:B------:R-:W-:Y:S01]  /*14e40*/  IMAD.MOV.U32 R94, RZ, RZ, R65 ;  /* 0x000000ffff5e7224 */ /* 0x000fe200078e0041 */
[----:B------:R-:W-:Y:S01]  /*14e50*/  MUFU.EX2 R108, R108 ;  /* 0x0000006c006c7308 */ /* 0x000fe20000000800 */
[----:B------:R-:W-:Y:S01]  /*14e60*/  IMAD.MOV.U32 R128, RZ, RZ, R67 ;  /* 0x000000ffff807224 */ /* 0x000fe200078e0043 */
[----:B----4-:R-:W-:Y:S01]  /*14e70*/  F2FP.PACK_AB R68, R158, R154 ;  /* 0x0000009a9e44723e */ /* 0x010fe200000000ff */
[----:B------:R-:W-:Y:S03]  /*14e80*/  IMAD.MOV.U32 R129, RZ, RZ, R66 ;  /* 0x000000ffff817224 */ /* 0x000fe600078e0042 */
[----:B------:R-:W-:Y:S01]  /*14e90*/  FMUL.FTZ R64, R3, R112 ;  /* 0x0000007003407220 */ /* 0x000fe20000410000 */
[----:B-1----:R-:W-:Y:S01]  /*14ea0*/  F2FP.PACK_AB R69, R163, R161 ;  /* 0x000000a1a345723e */ /* 0x002fe200000000ff */
[----:B------:R-:W-:Y:S02]  /*14eb0*/  FMUL.FTZ R65, R3, R113 ;  /* 0x0000007103417220 */ /* 0x000fe40000410000 */
[C---:B------:R-:W-:Y:S01]  /*14ec0*/  FMUL.FTZ R66, R2.reuse, R114 ;  /* 0x0000007202427220 */ /* 0x040fe20000410000 */
[----:B------:R-:W1:Y:S01]  /*14ed0*/  MUFU.EX2 R104, R104 ;  /* 0x0000006800687308 */ /* 0x000e620000000800 */
[----:B------:R-:W-:Y:S02]  /*14ee0*/  FMUL.FTZ R67, R2, R115 ;  /* 0x0000007302437220 */ /* 0x000fe40000410000 */
[--C-:B------:R-:W-:Y:S02]  /*14ef0*/  FFMA.FTZ R116, R93, c[0x0][0x2d0], -R159.reuse ;  /* 0x0000b4005d747a23 */ /* 0x100fe4000001089f */
[----:B------:R-:W-:Y:S02]  /*14f00*/  FFMA.FTZ R117, R92, c[0x0][0x2d0], -R159 ;  /* 0x0000b4005c757a23 */ /* 0x000fe4000001089f */
[--C-:B------:R-:W-:Y:S01]  /*14f10*/  FFMA.FTZ R111, R127, c[0x0][0x2d0], -R155.reuse ;  /* 0x0000b4007f6f7a23 */ /* 0x100fe2000001089b */
[----:B------:R-:W-:Y:S02]  /*14f20*/  HMMA.16816.F32 R64, R144, R70, R64 ;  /* 0x000000469040723c */ /* 0x000fe40000001840 */
[----:B------:R-:W-:Y:S01]  /*14f30*/  MUFU.EX2 R116, R116 ;  /* 0x0000007400747308 */ /* 0x000fe20000000800 */
[----:B------:R-:W-:Y:S02]  /*14f40*/  FFMA.FTZ R118, R126, c[0x0][0x2d0], -R155 ;  /* 0x0000b4007e767a23 */ /* 0x000fe4000001089b */
[--C-:B------:R-:W-:Y:S02]  /*14f50*/  FFMA.FTZ R119, R125, c[0x0][0x2d0], -R159.reuse ;  /* 0x0000b4007d777a23 */ /* 0x100fe4000001089f */
[----:B------:R-:W-:Y:S01]  /*14f60*/  F2FP.PACK_AB R70, R100, R120 ;  /* 0x000000786446723e */ /* 0x000fe200000000ff */
[----:B------:R-:W-:Y:S01]  /*14f70*/  LDSM.16.MT88.4 R124, [R232+0x3900] ;  /* 0x00390000e87c783b */ /* 0x000fe20000004200 */
[----:B------:R-:W-:Y:S03]  /*14f80*/  F2FP.PACK_AB R71, R102, R101 ;  /* 0x000000656647723e */ /* 0x000fe600000000ff */
[----:B------:R-:W-:Y:S01]  /*14f90*/  MUFU.EX2 R111, R111 ;  /* 0x0000006f006f7308 */ /* 0x000fe20000000800 */
[----:B------:R-:W-:Y:S02]  /*14fa0*/  FFMA.FTZ R105, R95, c[0x0][0x2d0], -R159 ;  /* 0x0000b4005f697a23 */ /* 0x000fe4000001089f */
[----:B------:R-:W-:Y:S01]  /*14fb0*/  IMAD.MOV.U32 R95, RZ, RZ, R94 ;  /* 0x000000ffff5f7224 */ /* 0x000fe200078e005e */
[C---:B---3--:R-:W-:Y:S05]  /*14fc0*/  HMMA.16816.F32 R4, R68.reuse, R72, R4 ;  /* 0x000000484404723c */ /* 0x048fea0000001804 */
[----:B------:R-:W-:Y:S01]  /*14fd0*/  MOV R94, R91 ;  /* 0x0000005b005e7202 */ /* 0x000fe20000000f00 */
[--C-:B------:R-:W-:Y:S01]  /*14fe0*/  FFMA.FTZ R109, R95, c[0x0][0x2d0], -R155.reuse ;  /* 0x0000b4005f6d7a23 */ /* 0x100fe2000001089b */
[----:B------:R-:W-:Y:S01]  /*14ff0*/  LDSM.16.MT88.4 R88, [R228+0x4900] ;  /* 0x00490000e458783b */ /* 0x000fe20000004200 */
[C---:B------:R-:W-:Y:S01]  /*15000*/  HMMA.16816.F32 R8, R68.reuse, R74, R8 ;  /* 0x0000004a4408723c */ /* 0x040fe20000001808 */
[----:B------:R-:W-:Y:S03]  /*15010*/  MUFU.EX2 R118, R118 ;  /* 0x0000007600767308 */ /* 0x000fe60000000800 */
[--C-:B------:R-:W-:Y:S02]  /*15020*/  FFMA.FTZ R110, R94, c[0x0][0x2d0], -R155.reuse ;  /* 0x0000b4005e6e7a23 */ /* 0x100fe4000001089b */
[--C-:B------:R-:W-:Y:S01]  /*15030*/  FFMA.FTZ R122, R131, c[0x0][0x2d0], -R155.reuse ;  /* 0x0000b400837a7a23 */ /* 0x100fe2000001089b */
[----:B------:R-:W3:Y:S01]  /*15040*/  LDSM.16.MT88.4 R72, [R232+0x4900] ;  /* 0x00490000e848783b */ /* 0x000ee20000004200 */
[C---:B--2---:R-:W-:Y:S03]  /*15050*/  HMMA.16816.F32 R12, R68.reuse, R76, R12 ;  /* 0x0000004c440c723c */ /* 0x044fe6000000180c */
[----:B------:R-:W-:Y:S01]  /*15060*/  MUFU.EX2 R110, R110 ;  /* 0x0000006e006e7308 */ /* 0x000fe20000000800 */
[----:B------:R-:W-:Y:S02]  /*15070*/  FFMA.FTZ R123, R130, c[0x0][0x2d0], -R155 ;  /* 0x0000b400827b7a23 */ /* 0x000fe4000001089b */
[--C-:B------:R-:W-:Y:S01]  /*15080*/  FFMA.FTZ R144, R129, c[0x0][0x2d0], -R159.reuse ;  /* 0x0000b40081907a23 */ /* 0x100fe2000001089f */
[----:B------:R-:W-:Y:S01]  /*15090*/  LDSM.16.MT88.4 R92, [R228+0x5100] ;  /* 0x00510000e45c783b */ /* 0x000fe20000004200 */
[C---:B------:R-:W-:Y:S04]  /*150a0*/  HMMA.16816.F32 R16, R68.reuse, R78, R16 ;  /* 0x0000004e4410723c */ /* 0x040fe80000001810 */
[----:B------:R-:W-:Y:S01]  /*150b0*/  FFMA.FTZ R145, R128, c[0x0][0x2d0], -R159 ;  /* 0x0000b40080917a23 */ /* 0x000fe2000001089f */
[----:B------:R-:W2:Y:S01]  /*150c0*/  MUFU.EX2 R109, R109 ;  /* 0x0000006d006d7308 */ /* 0x000ea20000000800 */
[----:B------:R-:W-:Y:S01]  /*150d0*/  FFMA.FTZ R152, R3, R242, R152 ;  /* 0x000000f203987223 */ /* 0x000fe20000010098 */
[----:B------:R-:W4:Y:S01]  /*150e0*/  LDSM.16.MT88.4 R76, [R230+0x4900] ;  /* 0x00490000e64c783b */ /* 0x000f220000004200 */
[C---:B------:R-:W-:Y:S04]  /*150f0*/  HMMA.16816.F32 R20, R68.reuse, R80, R20 ;  /* 0x000000504414723c */ /* 0x040fe80000001814 */
[----:B------:R-:W-:Y:S02]  /*15100*/  FFMA.FTZ R153, R2, R243, R153 ;  /* 0x000000f302997223 */ /* 0x000fe40000010099 */
[--C-:B------:R-:W-:Y:S01]  /*15110*/  FFMA.FTZ R147, R252, c[0x0][0x2d0], -R155.reuse ;  /* 0x0000b400fc937a23 */ /* 0x100fe2000001089b */
[----:B------:R-:W5:Y:S01]  /*15120*/  MUFU.EX2 R105, R105 ;  /* 0x0000006900697308 */ /* 0x000f620000000800 */
[C---:B------:R-:W-:Y:S01]  /*15130*/  HMMA.16816.F32 R24, R68.reuse, R82, R24 ;  /* 0x000000524418723c */ /* 0x040fe20000001818 */
[----:B------:R-:W1:Y:S03]  /*15140*/  LDSM.16.MT88.4 R80, [R229+0x4900] ;  /* 0x00490000e550783b */ /* 0x000e660000004200 */
[----:B------:R-:W-:Y:S02]  /*15150*/  FFMA.FTZ R146, R211, c[0x0][0x2d0], -R155 ;  /* 0x0000b400d3927a23 */ /* 0x000fe4000001089b */
[--C-:B------:R-:W-:Y:S02]  /*15160*/  FFMA.FTZ R162, R162, c[0x0][0x2d0], -R159.reuse ;  /* 0x0000b400a2a27a23 */ /* 0x100fe4000001089f */
[C---:B------:R-:W-:Y:S01]  /*15170*/  HMMA.16816.F32 R28, R68.reuse, R84, R28 ;  /* 0x00000054441c723c */ /* 0x040fe2000000181c */
[----:B------:R-:W1:Y:S03]  /*15180*/  MUFU.EX2 R117, R117 ;  /* 0x0000007500757308 */ /* 0x000e660000000800 */
[----:B------:R-:W-:Y:S02]  /*15190*/  FFMA.FTZ R159, R157, c[0x0][0x2d0], -R159 ;  /* 0x0000b4009d9f7a23 */ /* 0x000fe4000001089f */
[--C-:B------:R-:W-:Y:S02]  /*151a0*/  FFMA.FTZ R156, R156, c[0x0][0x2d0], -R155.reuse ;  /* 0x0000b4009c9c7a23 */ /* 0x100fe4000001089b */
[C---:B------:R-:W-:Y:S01]  /*151b0*/  HMMA.16816.F32 R32, R68.reuse, R86, R32 ;  /* 0x000000564420723c */ /* 0x040fe20000001820 */
[----:B------:R-:W2:Y:S02]  /*151c0*/  LDSM.16.MT88.4 R84, [R232+0x1100] ;  /* 0x00110000e854783b */ /* 0x000ea40000004200 */
[----:B------:R-:W1:Y:S01]  /*151d0*/  MUFU.EX2 R119, R119 ;  /* 0x0000007700777308 */ /* 0x000e620000000800 */
[----:B------:R-:W-:Y:S02]  /*151e0*/  FFMA.FTZ R155, R133, c[0x0][0x2d0], -R155 ;  /* 0x0000b400859b7a23 */ /* 0x000fe4000001089b */
[----:B------:R-:W-:Y:S02]  /*151f0*/  FADD.FTZ R153, R148, R153 ;  /* 0x0000009994997221 */ /* 0x000fe40000010000 */
[C---:B---3--:R-:W-:Y:S04]  /*15200*/  HMMA.16816.F32 R36, R68.reuse, R72, R36 ;  /* 0x000000484424723c */ /* 0x048fe80000001824 */
[----:B------:R-:W-:Y:S01]  /*15210*/  FADD.FTZ R135, R135, R153 ;  /* 0x0000009987877221 */ /* 0x000fe20000010000 */
[----:B------:R-:W-:Y:S01]  /*15220*/  MUFU.EX2 R122, R122 ;  /* 0x0000007a007a7308 */ /* 0x000fe20000000800 */
[----:B------:R-:W-:Y:S02]  /*15230*/  FADD.FTZ R152, R151, R152 ;  /* 0x0000009897987221 */ /* 0x000fe40000010000 */
[C---:B------:R-:W-:Y:S01]  /*15240*/  HMMA.16816.F32 R40, R68.reuse, R74, R40 ;  /* 0x0000004a4428723c */ /* 0x040fe20000001828 */
[----:B------:R-:W3:Y:S03]  /*15250*/  LDSM.16.MT88.4 R72, [R230+0x1100] ;  /* 0x00110000e648783b */ /* 0x000ee60000004200 */
[----:B------:R-:W-:Y:S02]  /*15260*/  FADD.FTZ R135, R134, R135 ;  /* 0x0000008786877221 */ /* 0x000fe40000010000 */
[----:B------:R-:W-:Y:S01]  /*15270*/  FADD.FTZ R152, R150, R152 ;  /* 0x0000009896987221 */ /* 0x000fe20000010000 */
[----:B------:R-:W2:Y:S01]  /*15280*/  MUFU.EX2 R123, R123 ;  /* 0x0000007b007b7308 */ /* 0x000ea20000000800 */
[C---:B----4-:R-:W-:Y:S04]  /*15290*/  HMMA.16816.F32 R44, R68.reuse, R76, R44 ;  /* 0x0000004c442c723c */ /* 0x050fe8000000182c */
[----:B------:R-:W-:Y:S02]  /*152a0*/  FADD.FTZ R161, R161, R135 ;  /* 0x00000087a1a17221 */ /* 0x000fe40000010000 */
[----:B------:R-:W-:Y:S02]  /*152b0*/  FADD.FTZ R149, R149, R152 ;  /* 0x0000009895957221 */ /* 0x000fe40000010000 */
[C---:B------:R-:W-:Y:S01]  /*152c0*/  HMMA.16816.F32 R48, R68.reuse, R78, R48 ;  /* 0x0000004e4430723c */ /* 0x040fe20000001830 */
[----:B------:R-:W4:Y:S01]  /*152d0*/  LDSM.16.MT88.4 R76, [R229+0x1100] ;  /* 0x00110000e54c783b */ /* 0x000f220000004200 */
[----:B------:R-:W-:Y:S02]  /*152e0*/  MUFU.EX2 R144, R144 ;  /* 0x0000009000907308 */ /* 0x000fe40000000800 */
        /* <DEDUP_REMOVED lines=20> */
[----:B------:R-:W-:Y:S01]  /*15430*/  F2FP.PACK_AB R70, R108, R107 ;  /* 0x0000006b6c46723e */ /* 0x000fe200000000ff */
[----:B------:R-:W-:Y:S02]  /*15440*/  LDSM.16.MT88.4 R100, [R230+0x7900] ;  /* 0x00790000e664783b */ /* 0x000fe40000004200 */
[C---:B--2---:R-:W-:Y:S01]  /*15450*/  F2FP.PACK_AB R71, R110.reuse, R109 ;  /* 0x0000006d6e47723e */ /* 0x044fe200000000ff */
[----:B------:R-:W-:Y:S01]  /*15460*/  FADD.FTZ R109, R109, R3 ;  /* 0x000000036d6d7221 */ /* 0x000fe20000010000 */
[C---:B-----5:R-:W-:Y:S01]  /*15470*/  F2FP.PACK_AB R68, R105.reuse, R104 ;  /* 0x000000686944723e */ /* 0x060fe200000000ff */
[----:B------:R-:W-:Y:S01]  /*15480*/  MUFU.EX2 R184, R184 ;  /* 0x000000b800b87308 */ /* 0x000fe20000000800 */
[----:B------:R-:W-:Y:S02]  /*15490*/  FADD.FTZ R105, R105, R2 ;  /* 0x0000000269697221 */ /* 0x000fe40000010000 */
[----:B------:R-:W-:Y:S02]  /*154a0*/  FADD.FTZ R3, R110, R109 ;  /* 0x0000006d6e037221 */ /* 0x000fe40000010000 */
[----:B------:R-:W-:Y:S01]  /*154b0*/  FADD.FTZ R2, R107, R105 ;  /* 0x000000696b027221 */ /* 0x000fe20000010000 */
[C---:B------:R-:W-:Y:S03]  /*154c0*/  HMMA.16816.F32 R4, R68.reuse, R84, R4 ;  /* 0x000000544404723c */ /* 0x040fe60000001804 */
[----:B------:R-:W-:Y:S01]  /*154d0*/  FADD.FTZ R2, R108, R2 ;  /* 0x000000026c027221 */ /* 0x000fe20000010000 */
[----:B------:R-:W-:Y:S01]  /*154e0*/  MUFU.EX2 R179, R179 ;  /* 0x000000b300b37308 */ /* 0x000fe20000000800 */
[----:B------:R-:W-:Y:S02]  /*154f0*/  FADD.FTZ R3, R111, R3 ;  /* 0x000000036f037221 */ /* 0x000fe40000010000 */
[----:B------:R-:W-:Y:S01]  /*15500*/  FADD.FTZ R2, R116, R2 ;  /* 0x0000000274027221 */ /* 0x000fe20000010000 */
[C---:B------:R-:W-:Y:S01]  /*15510*/  HMMA.16816.F32 R8, R68.reuse, R86, R8 ;  /* 0x000000564408723c */ /* 0x040fe20000001808 */
[----:B------:R-:W2:Y:S03]  /*15520*/  LDSM.16.MT88.4 R84, [R232+0x5100] ;  /* 0x00510000e854783b */ /* 0x000ea60000004200 */
[C---:B------:R-:W-:Y:S02]  /*15530*/  FADD.FTZ R3, R118.reuse, R3 ;  /* 0x0000000376037221 */ /* 0x040fe40000010000 */
[----:B------:R-:W-:Y:S02]  /*15540*/  MUFU.EX2 R178, R178 ;  /* 0x000000b200b27308 */ /* 0x000fe40000000800 */
[C---:B---3--:R-:W-:Y:S08]  /*15550*/  HMMA.16816.F32 R12, R68.reuse, R72, R12 ;  /* 0x00000048440c723c */ /* 0x048ff0000000180c */
[C---:B------:R-:W-:Y:S01]  /*15560*/  HMMA.16816.F32 R16, R68.reuse, R74, R16 ;  /* 0x0000004a4410723c */ /* 0x040fe20000001810 */
[----:B------:R-:W3:Y:S01]  /*15570*/  LDSM.16.MT88.4 R72, [R230+0x5100] ;  /* 0x00510000e648783b */ /* 0x000ee20000004200 */
[----:B------:R-:W-:Y:S06]  /*15580*/  MUFU.EX2 R177, R177 ;  /* 0x000000b100b17308 */ /* 0x000fec0000000800 */
[C---:B----4-:R-:W-:Y:S04]  /*15590*/  HMMA.16816.F32 R20, R68.reuse, R76, R20 ;  /* 0x0000004c4414723c */ /* 0x050fe80000001814 */
[----:B------:R-:W-:Y:S04]  /*155a0*/  MUFU.EX2 R176, R176 ;  /* 0x000000b000b07308 */ /* 0x000fe80000000800 */
[C---:B------:R-:W-:Y:S01]  /*155b0*/  HMMA.16816.F32 R24, R68.reuse, R78, R24 ;  /* 0x0000004e4418723c */ /* 0x040fe20000001818 */
[----:B------:R-:W4:Y:S05]  /*155c0*/  LDSM.16.MT88.4 R76, [R232+0x1900] ;  /* 0x00190000e84c783b */ /* 0x000f2a0000004200 */
[----:B------:R-:W-:Y:S02]  /*155d0*/  MUFU.EX2 R170, R170 ;  /* 0x000000aa00aa7308 */ /* 0x000fe40000000800 */
[C---:B-1----:R-:W-:Y:S08]  /*155e0*/  HMMA.16816.F32 R28, R68.reuse, R80, R28 ;  /* 0x00000050441c723c */ /* 0x042ff0000000181c */
        /* <DEDUP_REMOVED lines=8> */
[C---:B---3--:R-:W-:Y:S08]  /*15670*/  HMMA.16816.F32 R44, R68.reuse, R72, R44 ;  /* 0x00000048442c723c */ /* 0x048ff0000000182c */
[C---:B------:R-:W-:Y:S01]  /*15680*/  HMMA.16816.F32 R48, R68.reuse, R74, R48 ;  /* 0x0000004a4430723c */ /* 0x040fe20000001830 */
[----:B------:R-:W2:Y:S01]  /*15690*/  LDSM.16.MT88.4 R72, [R229+0x1900] ;  /* 0x00190000e548783b */ /* 0x000ea20000004200 */
[----:B------:R-:W-:Y:S06]  /*156a0*/  MUFU.EX2 R167, R167 ;  /* 0x000000a700a77308 */ /* 0x000fec0000000800 */
[C---:B------:R-:W-:Y:S04]  /*156b0*/  HMMA.16816.F32 R52, R68.reuse, R88, R52 ;  /* 0x000000584434723c */ /* 0x040fe80000001834 */
[----:B------:R-:W-:Y:S04]  /*156c0*/  MUFU.EX2 R165, R165 ;  /* 0x000000a500a57308 */ /* 0x000fe80000000800 */
[C---:B------:R-:W-:Y:S01]  /*156d0*/  HMMA.16816.F32 R56, R68.reuse, R90, R56 ;  /* 0x0000005a4438723c */ /* 0x040fe20000001838 */
[----:B------:R-:W-:Y:S05]  /*156e0*/  LDSM.16.MT88.4 R88, [R229+0x5900] ;  /* 0x00590000e558783b */ /* 0x000fea0000004200 */
[----:B------:R-:W3:Y:S02]  /*156f0*/  MUFU.EX2 R166, R166 ;  /* 0x000000a600a67308 */ /* 0x000ee40000000800 */
[C---:B------:R-:W-:Y:S08]  /*15700*/  HMMA.16816.F32 R60, R68.reuse, R92, R60 ;  /* 0x0000005c443c723c */ /* 0x040ff0000000183c */
[----:B------:R-:W-:Y:S01]  /*15710*/  HMMA.16816.F32 R64, R68, R94, R64 ;  /* 0x0000005e4440723c */ /* 0x000fe20000001840 */
[----:B------:R-:W-:Y:S01]  /*15720*/  LDSM.16.MT88.4 R92, [R228+0x6100] ;  /* 0x00610000e45c783b */ /* 0x000fe20000004200 */
[----:B------:R-:W-:Y:S05]  /*15730*/  MUFU.EX2 R164, R164 ;  /* 0x000000a400a47308 */ /* 0x000fea0000000800 */
[----:B------:R-:W-:Y:S02]  /*15740*/  F2FP.PACK_AB R69, R118, R111 ;  /* 0x0000006f7645723e */ /* 0x000fe400000000ff */
[----:B------:R-:W-:Y:S01]  /*15750*/  F2FP.PACK_AB R68, R117, R116 ;  /* 0x000000747544723e */ /* 0x000fe200000000ff */
[----:B------:R-:W-:Y:S02]  /*15760*/  LDSM.16.MT88.4 R108, [R229+0x7900] ;  /* 0x00790000e56c783b */ /* 0x000fe40000004200 */
[----:B------:R-:W-:Y:S01]  /*15770*/  F2FP.PACK_AB R70, R121, R119 ;  /* 0x000000777946723e */ /* 0x000fe200000000ff */
[----:B------:R-:W5:Y:S01]  /*15780*/  MUFU.EX2 R160, R160 ;  /* 0x000000a000a07308 */ /* 0x000f620000000800 */
[----:B------:R-:W-:Y:S01]  /*15790*/  F2FP.PACK_AB R71, R123, R122 ;  /* 0x0000007a7b47723e */ /* 0x000fe200000000ff */
[----:B------:R-:W-:Y:S01]  /*157a0*/  FADD.FTZ R117, R117, R2 ;  /* 0x0000000275757221 */ /* 0x000fe20000010000 */
[----:B---3--:R-:W-:Y:S01]  /*157b0*/  F2FP.PACK_AB R112, R166, R165 ;  /* 0x000000a5a670723e */ /* 0x008fe200000000ff */
        /* <DEDUP_REMOVED lines=8> */
[----:B------:R-:W3:Y:S03]  /*15840*/  LDSM.16.MT88.4 R76, [R232+0x5900] ;  /* 0x00590000e84c783b */ /* 0x000ee60000004200 */
[----:B------:R-:W4:Y:S01]  /*15850*/  MUFU.EX2 R159, R159 ;  /* 0x0000009f009f7308 */ /* 0x000f220000000800 */
[----:B------:R-:W-:Y:S02]  /*15860*/  IMAD.MOV.U32 R2, RZ, RZ, R132 ;  /* 0x000000ffff027224 */ /* 0x000fe400078e0084 */
[----:B------:R-:W-:Y:S01]  /*15870*/  IMAD.MOV.U32 R3, RZ, RZ, R0 ;  /* 0x000000ffff037224 */ /* 0x000fe200078e0000 */
[C---:B-1----:R-:W-:Y:S04]  /*15880*/  HMMA.16816.F32 R12, R68.reuse, R80, R12 ;  /* 0x00000050440c723c */ /* 0x042fe8000000180c */
[----:B-----5:R-:W-:Y:S02]  /*15890*/  F2FP.PACK_AB R113, R160, R164 ;  /* 0x000000a4a071723e */ /* 0x020fe400000000ff */
[----:B------:R-:W-:Y:S02]  /*158a0*/  MUFU.EX2 R156, R156 ;  /* 0x0000009c009c7308 */ /* 0x000fe40000000800 */
[C---:B------:R-:W-:Y:S01]  /*158b0*/  HMMA.16816.F32 R16, R68.reuse, R82, R16 ;  /* 0x000000524410723c */ /* 0x040fe20000001810 */
[----:B------:R-:W1:Y:S07]  /*158c0*/  LDSM.16.MT88.4 R80, [R230+0x5900] ;  /* 0x00590000e650783b */ /* 0x000e6e0000004200 */
[C---:B--2---:R-:W-:Y:S01]  /*158d0*/  HMMA.16816.F32 R20, R68.reuse, R72, R20 ;  /* 0x000000484414723c */ /* 0x044fe20000001814 */
[----:B------:R-:W2:Y:S03]  /*158e0*/  MUFU.EX2 R155, R155 ;  /* 0x0000009b009b7308 */ /* 0x000ea60000000800 */
[----:B----4-:R-:W-:Y:S04]  /*158f0*/  F2FP.PACK_AB R114, R159, R162 ;  /* 0x000000a29f72723e */ /* 0x010fe800000000ff */
[C---:B------:R-:W-:Y:S01]  /*15900*/  HMMA.16816.F32 R24, R68.reuse, R74, R24 ;  /* 0x0000004a4418723c */ /* 0x040fe20000001818 */
[----:B------:R-:W4:Y:S07]  /*15910*/  LDSM.16.MT88.4 R72, [R228+0x5900] ;  /* 0x00590000e448783b */ /* 0x000f2e0000004200 */
[C---:B------:R-:W-:Y:S08]  /*15920*/  HMMA.16816.F32 R28, R68.reuse, R84, R28 ;  /* 0x00000054441c723c */ /* 0x040ff0000000181c */
[C---:B------:R-:W-:Y:S01]  /*15930*/  HMMA.16816.F32 R32, R68.reuse, R86, R32 ;  /* 0x000000564420723c */ /* 0x040fe20000001820 */
[----:B------:R-:W5:Y:S03]  /*15940*/  LDSM.16.MT88.4 R84, [R232+0x2100] ;  /* 0x00210000e854783b */ /* 0x000f660000004200 */
[----:B--2---:R-:W-:Y:S04]  /*15950*/  F2FP.PACK_AB R115, R155, R156 ;  /* 0x0000009c9b73723e */ /* 0x004fe800000000ff */
[C---:B---3--:R-:W-:Y:S08]  /*15960*/  HMMA.16816.F32 R36, R68.reuse, R76, R36 ;  /* 0x0000004c4424723c */ /* 0x048ff00000001824 */
[C---:B------:R-:W-:Y:S01]  /*15970*/  HMMA.16816.F32 R40, R68.reuse, R78, R40 ;  /* 0x0000004e4428723c */ /* 0x040fe20000001828 */
[----:B------:R-:W2:Y:S07]  /*15980*/  LDSM.16.MT88.4 R76, [R230+0x2100] ;  /* 0x00210000e64c783b */ /* 0x000eae0000004200 */
[C---:B-1----:R-:W-:Y:S08]  /*15990*/  HMMA.16816.F32 R44, R68.reuse, R80, R44 ;  /* 0x00000050442c723c */ /* 0x042ff0000000182c */
[C---:B------:R-:W-:Y:S01]  /*159a0*/  HMMA.16816.F32 R48, R68.reuse, R82, R48 ;  /* 0x000000524430723c */ /* 0x040fe20000001830 */
[----:B------:R-:W-:Y:S07]  /*159b0*/  LDSM.16.MT88.4 R80, [R228+0x2100] ;  /* 0x00210000e450783b */ /* 0x000fee0000004200 */
[C---:B------:R-:W-:Y:S08]  /*159c0*/  HMMA.16816.F32 R52, R68.reuse, R88, R52 ;  /* 0x000000584434723c */ /* 0x040ff00000001834 */
[C---:B------:R-:W-:Y:S01]  /*159d0*/  HMMA.16816.F32 R56, R68.reuse, R90, R56 ;  /* 0x0000005a4438723c */ /* 0x040fe20000001838 */
[----:B------:R-:W-:Y:S07]  /*159e0*/  LDSM.16.MT88.4 R88, [R229+0x6100] ;  /* 0x00610000e558783b */ /* 0x000fee0000004200 */
[C---:B----4-:R-:W-:Y:S08]  /*159f0*/  HMMA.16816.F32 R60, R68.reuse, R72, R60 ;  /* 0x00000048443c723c */ /* 0x050ff0000000183c */
        /* <DEDUP_REMOVED lines=34> */
[----:B------:R-:W5:Y:S07]  /*15c20*/  LDSM.16.MT88.4 R88, [R232+0x6900] ;  /* 0x00690000e858783b */ /* 0x000f6e0000004200 */
        /* <DEDUP_REMOVED lines=21> */
[C---:B---3--:R-:W-:Y:S08]  /*15d80*/  HMMA.16816.F32 R20, R68.reuse, R84, R20 ;  /* 0x000000544414723c */ /* 0x048ff00000001814 */
[C---:B------:R-:W-:Y:S01]  /*15d90*/  HMMA.16816.F32 R24, R68.reuse, R86, R24 ;  /* 0x000000564418723c */ /* 0x040fe20000001818 */
[----:B------:R-:W-:Y:S07]  /*15da0*/  LDSM.16.MT88.4 R84, [R228+0x3100] ;  /* 0x00310000e454783b */ /* 0x000fee0000004200 */
[C---:B--2---:R-:W-:Y:S08]  /*15db0*/  HMMA.16816.F32 R28, R68.reuse, R76, R28 ;  /* 0x0000004c441c723c */ /* 0x044ff0000000181c */
        /* <DEDUP_REMOVED lines=29> */
[----:B------:R-:W-:Y:S02]  /*15f90*/  FADD.FTZ R164, R164, R168 ;  /* 0x000000a8a4a47221 */ /* 0x000fe40000010000 */
[----:B------:R-:W-:Y:S02]  /*15fa0*/  FADD.FTZ R169, R166, R169 ;  /* 0x000000a9a6a97221 */ /* 0x000fe40000010000 */
[C---:B---3--:R-:W-:Y:S04]  /*15fb0*/  HMMA.16816.F32 R12, R68.reuse, R80, R12 ;  /* 0x00000050440c723c */ /* 0x048fe8000000180c */
[----:B------:R-:W-:Y:S02]  /*15fc0*/  FADD.FTZ R164, R160, R164 ;  /* 0x000000a4a0a47221 */ /* 0x000fe40000010000 */
[----:B------:R-:W-:Y:S02]  /*15fd0*/  FADD.FTZ R169, R162, R169 ;  /* 0x000000a9a2a97221 */ /* 0x000fe40000010000 */
[C---:B------:R-:W-:Y:S01]  /*15fe0*/  HMMA.16816.F32 R16, R68.reuse, R82, R16 ;  /* 0x000000524410723c */ /* 0x040fe20000001810 */
[----:B------:R-:W-:Y:S03]  /*15ff0*/  LDSM.16.MT88.4 R80, [R229+0x3900] ;  /* 0x00390000e550783b */ /* 0x000fe60000004200 */
[----:B------:R-:W-:Y:S02]  /*16000*/  FADD.FTZ R164, R156, R164 ;  /* 0x000000a49ca47221 */ /* 0x000fe40000010000 */
[----:B------:R-:W-:Y:S02]  /*16010*/  FADD.FTZ R242, R159, R169 ;  /* 0x000000a99ff27221 */ /* 0x000fe40000010000 */
[C---:B--2---:R-:W-:Y:S04]  /*16020*/  HMMA.16816.F32 R20, R68.reuse, R76, R20 ;  /* 0x0000004c4414723c */ /* 0x044fe80000001814 */
[----:B------:R-:W-:Y:S04]  /*16030*/  FADD.FTZ R243, R155, R164 ;  /* 0x000000a49bf37221 */ /* 0x000fe80000010000 */
[C---:B------:R-:W-:Y:S01]  /*16040*/  HMMA.16816.F32 R24, R68.reuse, R78, R24 ;  /* 0x0000004e4418723c */ /* 0x040fe20000001818 */
[----:B------:R-:W2:Y:S07]  /*16050*/  LDSM.16.MT88.4 R76, [R230+0x3900] ;  /* 0x00390000e64c783b */ /* 0x000eae0000004200 */
[C---:B------:R-:W-:Y:S08]  /*16060*/  HMMA.16816.F32 R28, R68.reuse, R84, R28 ;  /* 0x00000054441c723c */ /* 0x040ff0000000181c */
[C---:B------:R-:W-:Y:S08]  /*16070*/  HMMA.16816.F32 R32, R68.reuse, R86, R32 ;  /* 0x000000564420723c */ /* 0x040ff00000001820 */
[C---:B-1----:R-:W-:Y:S08]  /*16080*/  HMMA.16816.F32 R36, R68.reuse, R72, R36 ;  /* 0x000000484424723c */ /* 0x042ff00000001824 */
[C---:B------:R-:W-:Y:S08]  /*16090*/  HMMA.16816.F32 R40, R68.reuse, R74, R40 ;  /* 0x0000004a4428723c */ /* 0x040ff00000001828 */
        /* <DEDUP_REMOVED lines=10> */
[C---:B------:R-:W-:Y:S08]  /*16140*/  HMMA.16816.F32 R124, R112.reuse, R126, R8 ;  /* 0x0000007e707c723c */ /* 0x040ff00000001808 */
[C---:B--2---:R-:W-:Y:S08]  /*16150*/  HMMA.16816.F32 R68, R112.reuse, R76, R12 ;  /* 0x0000004c7044723c */ /* 0x044ff0000000180c */
[C---:B------:R-:W-:Y:S08]  /*16160*/  HMMA.16816.F32 R72, R112.reuse, R78, R16 ;  /* 0x0000004e7048723c */ /* 0x040ff00000001810 */
[C---:B------:R-:W-:Y:S08]  /*16170*/  HMMA.16816.F32 R76, R112.reuse, R80, R20 ;  /* 0x00000050704c723c */ /* 0x040ff00000001814 */
[C---:B------:R-:W-:Y:S08]  /*16180*/  HMMA.16816.F32 R80, R112.reuse, R82, R24 ;  /* 0x000000527050723c */ /* 0x040ff00000001818 */
        /* <DEDUP_REMOVED lines=11> */
.L_x_2845:
[----:B------:R-:W-:-:S13]  /*16240*/  ISETP.LE.AND P0, PT, RZ, UR14, PT ;  /* 0x0000000eff007c0c */ /* 0x000fda000bf03270 */
[----:B------:R-:W-:Y:S05]  /*16250*/  @!P0 BRA `(.L_x_2849) ;  /* 0x0000382000008947 */ /* 0x000fea0003800000 */
[C---:B------:R-:W-:Y:S01]  /*16260*/  IMAD.SHL.U32 R4, R244.reuse, 0x2, RZ ;  /* 0x00000002f4047824 */ /* 0x040fe200078e00ff */
[----:B------:R-:W-:Y:S01]  /*16270*/  SHF.L.U64.HI R245, R244, 0x1, R245 ;  /* 0x00000001f4f57819 */ /* 0x000fe200000102f5 */
[----:B------:R-:W-:Y:S01]  /*16280*/  IMAD.MOV.U32 R2, RZ, RZ, R132 ;  /* 0x000000ffff027224 */ /* 0x000fe200078e0084 */
[C---:B------:R-:W-:Y:S01]  /*16290*/  IADD3 R250, R240.reuse, 0x100, RZ ;  /* 0x00000100f0fa7810 */ /* 0x040fe20007ffe0ff */
[----:B------:R-:W-:Y:S01]  /*162a0*/  IMAD.MOV.U32 R3, RZ, RZ, R0 ;  /* 0x000000ffff037224 */ /* 0x000fe200078e0000 */
[----:B------:R1:W-:Y:S01]  /*162b0*/  STL [R1], R4 ;  /* 0x0000000401007387 */ /* 0x0003e20000100800 */
[C---:B------:R-:W-:Y:S01]  /*162c0*/  IADD3 R249, R240.reuse, 0x2100, RZ ;  /* 0x00002100f0f97810 */ /* 0x040fe20007ffe0ff */
[C---:B------:R-:W-:Y:S01]  /*162d0*/  IMAD.SHL.U32 R251, R239.reuse, 0x2, RZ ;  /* 0x00000002effb7824 */ /* 0x040fe200078e00ff */
[C---:B------:R-:W-:Y:S01]  /*162e0*/  IADD3 R248, R240.reuse, 0x1100, RZ ;  /* 0x00001100f0f87810 */ /* 0x040fe20007ffe0ff */
[----:B------:R-:W-:Y:S01]  /*162f0*/  ULDC UR5, c[0x0][0x210] ;  /* 0x0000840000057ab9 */ /* 0x000fe20000000800 */
[C---:B------:R-:W-:Y:S01]  /*16300*/  IADD3 R247, R240.reuse, 0x6100, RZ ;  /* 0x00006100f0f77810 */ /* 0x040fe20007ffe0ff */
[----:B------:R-:W-:Y:S01]  /*16310*/  ULDC UR4, c[0x0][0x1e8] ;  /* 0x00007a0000047ab9 */ /* 0x000fe20000000800 */
[C---:B------:R-:W-:Y:S01]  /*16320*/  IADD3 R246, R240.reuse, 0x5100, RZ ;  /* 0x00005100f0f67810 */ /* 0x040fe20007ffe0ff */
[----:B------:R-:W-:Y:S01]  /*16330*/  UIMAD UR5, UR13, UR5, URZ ;  /* 0x000000050d0572a4 */ /* 0x000fe2000f8e023f */
[----:B------:R-:W-:Y:S01]  /*16340*/  IADD3 R244, R240, 0x4100, RZ ;  /* 0x00004100f0f47810 */ /* 0x000fe20007ffe0ff */
[----:B------:R-:W-:Y:S01]  /*16350*/  UIMAD UR4, UR13, UR4, URZ ;  /* 0x000000040d0472a4 */ /* 0x000fe2000f8e023f */
[----:B------:R-:W-:Y:S01]  /*16360*/  SHF.L.U64.HI R252, R239, 0x1, R241 ;  /* 0x00000001effc7819 */ /* 0x000fe200000102f1 */
[----:B------:R-:W-:Y:S05]  /*16370*/  BRA `(.L_x_2850) ;  /* 0x0000041000007947 */ /* 0x000fea0003800000 */
.L_x_2852:
[----:B------:R-:W2:Y:S01]  /*16380*/  LDL R157, [R1] ;  /* 0x00000000019d7983 */ /* 0x000ea20000100800 */
        /* <DEDUP_REMOVED lines=19> */
[----:B-1----:R-:W-:Y:S04]  /*164c0*/  IMAD.WIDE.U32 R132, R238, c[0x0][0x1e0], RZ ;  /* 0x00007800ee847a25 */ /* 0x002fe800078e00ff */
[----:B------:R-:W-:Y:S01]  /*164d0*/  IMAD.IADD R133, R133, 0x1, R0 ;  /* 0x0000000185857824 */ /* 0x000fe200078e0200 */
[----:B---3--:R-:W-:Y:S03]  /*164e0*/  SHF.R.S32.HI R134, RZ, 0x1f, R237 ;  /* 0x0000001fff867819 */ /* 0x008fe600000114ed */
[----:B------:R-:W-:Y:S04]  /*164f0*/  IMAD.WIDE.U32 R132, R237, c[0x0][0x1f0], R132 ;  /* 0x00007c00ed847a25 */ /* 0x000fe800078e0084 */
[----:B------:R-:W-:Y:S01]  /*16500*/  IMAD R134, R134, c[0x0][0x1f0], RZ ;  /* 0x00007c0086867a24 */ /* 0x000fe200078e02ff */
[----:B------:R-:W-:Y:S01]  /*16510*/  IADD3 R0, P0, R132, UR4, RZ ;  /* 0x0000000484007c10 */ /* 0x000fe2000ff1e0ff */
[----:B------:R-:W-:Y:S02]  /*16520*/  IMAD.SHL.U32 R132, R239, 0x2, RZ ;  /* 0x00000002ef847824 */ /* 0x000fe400078e00ff */
[----:B------:R-:W-:Y:S05]  /*16530*/  IMAD R134, R237, c[0x0][0x1f4], R134 ;  /* 0x00007d00ed867a24 */ /* 0x000fea00078e0286 */
[----:B------:R-:W-:Y:S02]  /*16540*/  IADD3.X R134, R133, UR9, R134, P0, !PT ;  /* 0x0000000985867c10 */ /* 0x000fe400087fe486 */
[C---:B------:R-:W-:Y:S04]  /*16550*/  LEA R133, P0, R0.reuse, c[0x0][0x1c8], 0x1 ;  /* 0x0000720000857a11 */ /* 0x040fe800078008ff */
[----:B------:R-:W-:Y:S01]  /*16560*/  LEA.HI.X R134, R0, c[0x0][0x1cc], R134, 0x1, P0 ;  /* 0x0000730000867a11 */ /* 0x000fe200000f0c86 */
[----:B------:R-:W2:Y:S01]  /*16570*/  SHFL.IDX PT, R147, R133, RZ, 0x181f ;  /* 0x00181fff85937589 */ /* 0x000ea200000e0000 */
[----:B------:R-:W-:Y:S03]  /*16580*/  SHF.L.U64.HI R0, R239, 0x1, R241 ;  /* 0x00000001ef007819 */ /* 0x000fe600000102f1 */
[----:B------:R-:W1:Y:S04]  /*16590*/  SHFL.IDX PT, R148, R134, RZ, 0x181f ;  /* 0x00181fff86947589 */ /* 0x000e6800000e0000 */
[----:B------:R-:W3:Y:S04]  /*165a0*/  SHFL.IDX PT, R145, R133, 0x1, 0x181f ;  /* 0x00381f0085917f89 */ /* 0x000ee800000e0000 */
[----:B------:R-:W4:Y:S04]  /*165b0*/  SHFL.IDX PT, R146, R134, 0x1, 0x181f ;  /* 0x00381f0086927f89 */ /* 0x000f2800000e0000 */
[----:B------:R-:W5:Y:S04]  /*165c0*/  SHFL.IDX PT, R135, R133, 0x2, 0x181f ;  /* 0x00581f0085877f89 */ /* 0x000f6800000e0000 */
[----:B------:R-:W5:Y:S04]  /*165d0*/  SHFL.IDX PT, R144, R134, 0x2, 0x181f ;  /* 0x00581f0086907f89 */ /* 0x000f6800000e0000 */
[----:B------:R-:W5:Y:S01]  /*165e0*/  SHFL.IDX PT, R133, R133, 0x3, 0x181f ;  /* 0x00781f0085857f89 */ /* 0x000f6200000e0000 */
[CC--:B--2---:R-:W-:Y:S02]  /*165f0*/  IADD3 R150, P1, R147.reuse, R157.reuse, RZ ;  /* 0x0000009d93967210 */ /* 0x0c4fe40007f3e0ff */
[-C--:B------:R-:W-:Y:S01]  /*16600*/  IADD3 R152, P0, R147, R132.reuse, RZ ;  /* 0x0000008493987210 */ /* 0x080fe20007f1e0ff */
[----:B------:R-:W2:Y:S02]  /*16610*/  SHFL.IDX PT, R134, R134, 0x3, 0x181f ;  /* 0x00781f0086867f89 */ /* 0x000ea400000e0000 */
[C-C-:B-1----:R-:W-:Y:S02]  /*16620*/  IMAD.X R151, R148.reuse, 0x1, R245.reuse, P1 ;  /* 0x0000000194977824 */ /* 0x142fe400008e06f5 */
[--C-:B------:R-:W-:Y:S01]  /*16630*/  IMAD.X R153, R148, 0x1, R0.reuse, P0 ;  /* 0x0000000194997824 */ /* 0x100fe200000e0600 */
[-C--:B---3--:R-:W-:Y:S02]  /*16640*/  IADD3 R148, P1, R145, R157.reuse, RZ ;  /* 0x0000009d91947210 */ /* 0x088fe40007f3e0ff */
[----:B------:R1:W-:Y:S03]  /*16650*/  LDGSTS.E.BYPASS.LTC128B.128 [R240+0x8100], [R150.64], !P6 ;  /* 0x0810000096f07fae */ /* 0x0003e6000f101d56 */
[--C-:B----4-:R-:W-:Y:S01]  /*16660*/  IMAD.X R149, R146, 0x1, R245.reuse, P1 ;  /* 0x0000000192957824 */ /* 0x110fe200008e06f5 */
[----:B------:R3:W-:Y:S01]  /*16670*/  LDGSTS.E.BYPASS.LTC128B.128 [R240+0xc100], [R152.64], !P5 ;  /* 0x0c10000098f07fae */ /* 0x0007e2000e901d56 */
[CC--:B-----5:R-:W-:Y:S03]  /*16680*/  IADD3 R154, P2, R135.reuse, R132.reuse, RZ ;  /* 0x00000084879a7210 */ /* 0x0e0fe60007f5e0ff */
[----:B------:R4:W-:Y:S02]  /*16690*/  LDGSTS.E.BYPASS.LTC128B.128 [R240+0x9100], [R148.64], !P6 ;  /* 0x0910000094f07fae */ /* 0x0009e4000f101d56 */
[C-C-:B------:R-:W-:Y:S01]  /*166a0*/  IMAD.X R155, R144.reuse, 0x1, R0.reuse, P2 ;  /* 0x00000001909b7824 */ /* 0x140fe200010e0600 */
[-C--:B-1----:R-:W-:Y:S02]  /*166b0*/  IADD3 R150, P3, R135, R157.reuse, RZ ;  /* 0x0000009d87967210 */ /* 0x082fe40007f7e0ff */
[-C--:B---3--:R-:W-:Y:S03]  /*166c0*/  IADD3 R152, P0, R145, R132.reuse, RZ ;  /* 0x0000008491987210 */ /* 0x088fe60007f1e0ff */
[--C-:B------:R-:W-:Y:S02]  /*166d0*/  IMAD.X R151, R144, 0x1, R245.reuse, P3 ;  /* 0x0000000190977824 */ /* 0x100fe400018e06f5 */
[--C-:B------:R-:W-:Y:S01]  /*166e0*/  IMAD.X R153, R146, 0x1, R0.reuse, P0 ;  /* 0x0000000192997824 */ /* 0x100fe200000e0600 */
[C---:B------:R-:W-:Y:S02]  /*166f0*/  IADD3 R146, P1, R133.reuse, R157, RZ ;  /* 0x0000009d85927210 */ /* 0x040fe40007f3e0ff */
[----:B------:R-:W-:Y:S02]  /*16700*/  IADD3 R132, P0, R133, R132, RZ ;  /* 0x0000008485847210 */ /* 0x000fe40007f1e0ff */
[----:B------:R4:W-:Y:S01]  /*16710*/  LDGSTS.E.BYPASS.LTC128B.128 [R240+0xd100], [R152.64], !P5 ;  /* 0x0d10000098f07fae */ /* 0x0009e2000e901d56 */
[C---:B--2---:R-:W-:Y:S02]  /*16720*/  IMAD.X R147, R134.reuse, 0x1, R245, P1 ;  /* 0x0000000186937824 */ /* 0x044fe400008e06f5 */
[----:B------:R-:W-:Y:S01]  /*16730*/  IMAD.X R133, R134, 0x1, R0, P0 ;  /* 0x0000000186857824 */ /* 0x000fe200000e0600 */
[----:B------:R4:W-:Y:S04]  /*16740*/  LDGSTS.E.BYPASS.LTC128B.128 [R240+0xa100], [R150.64], !P6 ;  /* 0x0a10000096f07fae */ /* 0x0009e8000f101d56 */
[----:B------:R4:W-:Y:S04]  /*16750*/  LDGSTS.E.BYPASS.LTC128B.128 [R240+0xe100], [R154.64], !P5 ;  /* 0x0e1000009af07fae */ /* 0x0009e8000e901d56 */
[----:B------:R4:W-:Y:S04]  /*16760*/  LDGSTS.E.BYPASS.LTC128B.128 [R240+0xb100], [R146.64], !P6 ;  /* 0x0b10000092f07fae */ /* 0x0009e8000f101d56 */
[----:B------:R4:W-:Y:S01]  /*16770*/  LDGSTS.E.BYPASS.LTC128B.128 [R240+0xf100], [R132.64], !P5 ;  /* 0x0f10000084f07fae */ /* 0x0009e2000e901d56 */
[----:B------:R-:W-:-:S05]  /*16780*/  BRA `(.L_x_2851) ;  /* 0x00000f9000007947 */ /* 0x000fca0003800000 */
.L_x_2850:
[----:B------:R-:W2:Y:S01]  /*16790*/  LDL R186, [R1] ;  /* 0x0000000001ba7983 */ /* 0x000ea20000100800 */
        /* <DEDUP_REMOVED lines=11> */
[----:B------:R-:W3:Y:S01]  /*16850*/  LDSM.16.M88.4 R8, [R234+0x8100] ;  /* 0x00810000ea08783b */ /* 0x000ee20000000200 */
[----:B------:R-:W-:Y:S02]  /*16860*/  IADD3 R164, P0, R148, UR5, RZ ;  /* 0x0000000594a47c10 */ /* 0x000fe4000ff1e0ff */
[----:B------:R-:W-:Y:S02]  /*16870*/  IMAD R0, R237, c[0x0][0x21c], R0 ;  /* 0x00008700ed007a24 */ /* 0x000fe400078e0200 */
[----:B------:R-:W4:Y:S03]  /*16880*/  LDSM.16.M88.4 R16, [R234+0x8900] ;  /* 0x00890000ea10783b */ /* 0x000f260000000200 */
[----:B------:R-:W-:Y:S02]  /*16890*/  IADD3.X R0, R149, UR12, R0, P0, !PT ;  /* 0x0000000c95007c10 */ /* 0x000fe400087fe400 */
[----:B------:R-:W5:Y:S01]  /*168a0*/  LDSM.16.M88.4 R24, [R234+0x9100] ;  /* 0x00910000ea18783b */ /* 0x000f620000000200 */
[C---:B------:R-:W-:Y:S04]  /*168b0*/  LEA R160, P0, R164.reuse, c[0x0][0x1f8], 0x1 ;  /* 0x00007e00a4a07a11 */ /* 0x040fe800078008ff */
[----:B------:R-:W1:Y:S01]  /*168c0*/  LDSM.16.M88.4 R32, [R234+0x9900] ;  /* 0x00990000ea20783b */ /* 0x000e620000000200 */
[----:B------:R-:W-:Y:S04]  /*168d0*/  LEA.HI.X R164, R164, c[0x0][0x1fc], R0, 0x1, P0 ;  /* 0x00007f00a4a47a11 */ /* 0x000fe800000f0c00 */
[----:B------:R-:W-:Y:S05]  /*168e0*/  LDSM.16.M88.4 R40, [R234+0xa100] ;  /* 0x00a10000ea28783b */ /* 0x000fea0000000200 */
[----:B------:R-:W-:Y:S05]  /*168f0*/  LDSM.16.M88.4 R48, [R234+0xa900] ;  /* 0x00a90000ea30783b */ /* 0x000fea0000000200 */
[----:B------:R-:W-:Y:S05]  /*16900*/  LDSM.16.M88.4 R56, [R234+0xb100] ;  /* 0x00b10000ea38783b */ /* 0x000fea0000000200 */
[----:B------:R-:W-:Y:S01]  /*16910*/  LDSM.16.M88.4 R64, [R234+0xb900] ;  /* 0x00b90000ea40783b */ /* 0x000fe20000000200 */
[C---:B-1-3--:R-:W-:Y:S04]  /*16920*/  HMMA.16816.F32 R4, R136.reuse, R8, RZ ;  /* 0x000000088804723c */ /* 0x04afe800000018ff */
[----:B------:R-:W-:Y:S05]  /*16930*/  LDSM.16.M88.4 R132, [R233] ;  /* 0x00000000e984783b */ /* 0x000fea0000000200 */
[----:B------:R-:W-:Y:S01]  /*16940*/  LDSM.16.M88.4 R144, [R227] ;  /* 0x00000000e390783b */ /* 0x000fe20000000200 */
[C---:B------:R-:W-:Y:S04]  /*16950*/  HMMA.16816.F32 R8, R136.reuse, R10, RZ ;  /* 0x0000000a8808723c */ /* 0x040fe800000018ff */
[----:B------:R-:W-:Y:S04]  /*16960*/  LDSM.16.M88.4 R148, [R225] ;  /* 0x00000000e194783b */ /* 0x000fe80000000200 */
[C---:B----4-:R-:W-:Y:S01]  /*16970*/  HMMA.16816.F32 R12, R136.reuse, R16, RZ ;  /* 0x00000010880c723c */ /* 0x050fe200000018ff */
[----:B------:R-:W-:Y:S05]  /*16980*/  LDSM.16.M88.4 R152, [R224] ;  /* 0x00000000e098783b */ /* 0x000fea0000000200 */
[----:B------:R-:W-:Y:S02]  /*16990*/  LDSM.16.M88.4 R156, [R223] ;  /* 0x00000000df9c783b */ /* 0x000fe40000000200 */
[C---:B------:R-:W-:Y:S03]  /*169a0*/  HMMA.16816.F32 R16, R136.reuse, R18, RZ ;  /* 0x000000128810723c */ /* 0x040fe600000018ff */
[----:B------:R-:W1:Y:S05]  /*169b0*/  SHFL.IDX PT, R165, R160, RZ, 0x181f ;  /* 0x00181fffa0a57589 */ /* 0x000e6a00000e0000 */
[C---:B-----5:R-:W-:Y:S01]  /*169c0*/  HMMA.16816.F32 R20, R136.reuse, R24, RZ ;  /* 0x000000188814723c */ /* 0x060fe200000018ff */
[----:B------:R-:W3:Y:S05]  /*169d0*/  SHFL.IDX PT, R168, R164, RZ, 0x181f ;  /* 0x00181fffa4a87589 */ /* 0x000eea00000e0000 */
[----:B------:R-:W-:Y:S02]  /*169e0*/  SHFL.IDX PT, R0, R160, 0x1, 0x181f ;  /* 0x00381f00a0007f89 */ /* 0x000fe400000e0000 */
[C---:B------:R-:W-:Y:S03]  /*169f0*/  HMMA.16816.F32 R24, R136.reuse, R26, RZ ;  /* 0x0000001a8818723c */ /* 0x040fe600000018ff */
[----:B------:R-:W-:Y:S05]  /*16a00*/  SHFL.IDX PT, R169, R164, 0x1, 0x181f ;  /* 0x00381f00a4a97f89 */ /* 0x000fea00000e0000 */
[C---:B------:R-:W-:Y:S01]  /*16a10*/  HMMA.16816.F32 R28, R136.reuse, R32, RZ ;  /* 0x00000020881c723c */ /* 0x040fe200000018ff */
[----:B------:R-:W-:Y:S03]  /*16a20*/  SHFL.IDX PT, R170, R160, 0x2, 0x181f ;  /* 0x00581f00a0aa7f89 */ /* 0x000fe600000e0000 */
[CC--:B-1----:R-:W-:Y:S02]  /*16a30*/  IADD3 R178, P0, R165.reuse, R251.reuse, RZ ;  /* 0x000000fba5b27210 */ /* 0x0c2fe40007f1e0ff */
[----:B------:R-:W-:Y:S02]  /*16a40*/  SHFL.IDX PT, R171, R160, 0x3, 0x181f ;  /* 0x00781f00a0ab7f89 */ /* 0x000fe400000e0000 */
[C---:B------:R-:W-:Y:S01]  /*16a50*/  HMMA.16816.F32 R32, R136.reuse, R34, RZ ;  /* 0x000000228820723c */ /* 0x040fe200000018ff */
[C-C-:B---3--:R-:W-:Y:S02]  /*16a60*/  IMAD.X R179, R168.reuse, 0x1, R252.reuse, P0 ;  /* 0x00000001a8b37824 */ /* 0x148fe400000e06fc */
[----:B------:R-:W-:Y:S05]  /*16a70*/  LDSM.16.M88.4 R160, [R222] ;  /* 0x00000000dea0783b */ /* 0x000fea0000000200 */
        /* <DEDUP_REMOVED lines=11> */
[C---:B------:R-:W-:Y:S01]  /*16b30*/  HMMA.16816.F32 R12, R140.reuse, R144, R12 ;  /* 0x000000908c0c723c */ /* 0x040fe2000000180c */
[----:B------:R-:W3:Y:S05]  /*16b40*/  SHFL.IDX PT, R144, R164, 0x2, 0x181f ;  /* 0x00581f00a4907f89 */ /* 0x000eea00000e0000 */
[----:B------:R-:W-:Y:S02]  /*16b50*/  SHFL.IDX PT, R145, R164, 0x3, 0x181f ;  /* 0x00781f00a4917f89 */ /* 0x000fe400000e0000 */
[C---:B------:R-:W-:Y:S08]  /*16b60*/  HMMA.16816.F32 R16, R140.reuse, R146, R16 ;  /* 0x000000928c10723c */ /* 0x040ff00000001810 */
[C---:B-1----:R-:W-:Y:S08]  /*16b70*/  HMMA.16816.F32 R20, R140.reuse, R132, R20 ;  /* 0x000000848c14723c */ /* 0x042ff00000001814 */
[C---:B------:R-:W-:Y:S08]  /*16b80*/  HMMA.16816.F32 R24, R140.reuse, R134, R24 ;  /* 0x000000868c18723c */ /* 0x040ff00000001818 */
[C---:B------:R-:W-:Y:S08]  /*16b90*/  HMMA.16816.F32 R28, R140.reuse, R148, R28 ;  /* 0x000000948c1c723c */ /* 0x040ff0000000181c */
[C---:B------:R-:W-:Y:S08]  /*16ba0*/  HMMA.16816.F32 R32, R140.reuse, R150, R32 ;  /* 0x000000968c20723c */ /* 0x040ff00000001820 */
[C---:B------:R-:W-:Y:S08]  /*16bb0*/  HMMA.16816.F32 R36, R140.reuse, R152, R36 ;  /* 0x000000988c24723c */ /* 0x040ff00000001824 */
[C---:B------:R-:W-:Y:S08]  /*16bc0*/  HMMA.16816.F32 R40, R140.reuse, R154, R40 ;  /* 0x0000009a8c28723c */ /* 0x040ff00000001828 */
[C---:B------:R-:W-:Y:S04]  /*16bd0*/  HMMA.16816.F32 R44, R140.reuse, R156, R44 ;  /* 0x0000009c8c2c723c */ /* 0x040fe8000000182c */
[-C--:B--2---:R-:W-:Y:S04]  /*16be0*/  IADD3 R176, P1, R165, R186.reuse, RZ ;  /* 0x000000baa5b07210 */ /* 0x084fe80007f3e0ff */
[C---:B------:R-:W-:Y:S01]  /*16bf0*/  HMMA.16816.F32 R48, R140.reuse, R158, R48 ;  /* 0x0000009e8c30723c */ /* 0x040fe20000001830 */
[----:B------:R-:W1:Y:S03]  /*16c00*/  LDSM.16.M88.4 R164, [R221] ;  /* 0x00000000dda4783b */ /* 0x000e660000000200 */
[--C-:B------:R-:W-:Y:S01]  /*16c10*/  IMAD.X R177, R168, 0x1, R245.reuse, P1 ;  /* 0x00000001a8b17824 */ /* 0x100fe200008e06f5 */
[CC--:B------:R-:W-:Y:S02]  /*16c20*/  IADD3 R184, P2, R0.reuse, R186.reuse, RZ ;  /* 0x000000ba00b87210 */ /* 0x0c0fe40007f5e0ff */
[-C--:B------:R-:W-:Y:S01]  /*16c30*/  IADD3 R168, P0, R0, R251.reuse, RZ ;  /* 0x000000fb00a87210 */ /* 0x080fe20007f1e0ff */
[C---:B------:R-:W-:Y:S01]  /*16c40*/  HMMA.16816.F32 R52, R140.reuse, R160, R52 ;  /* 0x000000a08c34723c */ /* 0x040fe20000001834 */
[----:B------:R-:W-:Y:S01]  /*16c50*/  @!PT LDS RZ, [RZ] ;  /* 0x00000000fffff984 */ /* 0x000fe20000000800 */
[----:B------:R-:W-:Y:S01]  /*16c60*/  @!PT LDS RZ, [RZ] ;  /* 0x00000000fffff984 */ /* 0x000fe20000000800 */
[----:B------:R-:W-:Y:S01]  /*16c70*/  @!PT LDS RZ, [RZ] ;  /* 0x00000000fffff984 */ /* 0x000fe20000000800 */
[----:B------:R2:W-:Y:S03]  /*16c80*/  LDGSTS.E.BYPASS.LTC128B.128 [R250], [R176.64], !P6 ;  /* 0x00000000b0fa7fae */ /* 0x0005e6000f101d56 */
[C-C-:B------:R-:W-:Y:S02]  /*16c90*/  IMAD.X R185, R169.reuse, 0x1, R245.reuse, P2 ;  /* 0x00000001a9b97824 */ /* 0x140fe400010e06f5 */
[----:B------:R4:W-:Y:S01]  /*16ca0*/  LDGSTS.E.BYPASS.LTC128B.128 [R244], [R178.64], !P5 ;  /* 0x00000000b2f47fae */ /* 0x0009e2000e901d56 */
[--C-:B------:R-:W-:Y:S01]  /*16cb0*/  IMAD.X R169, R169, 0x1, R252.reuse, P0 ;  /* 0x00000001a9a97824 */ /* 0x100fe200000e06fc */
[C---:B------:R-:W-:Y:S03]  /*16cc0*/  HMMA.16816.F32 R56, R140.reuse, R162, R56 ;  /* 0x000000a28c38723c */ /* 0x040fe60000001838 */
[----:B------:R5:W-:Y:S01]  /*16cd0*/  LDGSTS.E.BYPASS.LTC128B.128 [R248], [R184.64], !P6 ;  /* 0x00000000b8f87fae */ /* 0x000be2000f101d56 */
[CC--:B------:R-:W-:Y:S02]  /*16ce0*/  IADD3 R146, P0, R170.reuse, R186.reuse, RZ ;  /* 0x000000baaa927210 */ /* 0x0c0fe40007f1e0ff */
[-C--:B------:R-:W-:Y:S02]  /*16cf0*/  IADD3 R170, P2, R170, R251.reuse, RZ ;  /* 0x000000fbaaaa7210 */ /* 0x080fe40007f5e0ff */
[----:B------:R4:W-:Y:S01]  /*16d00*/  LDGSTS.E.BYPASS.LTC128B.128 [R246], [R168.64], !P5 ;  /* 0x00000000a8f67fae */ /* 0x0009e2000e901d56 */
[C-C-:B---3--:R-:W-:Y:S05]  /*16d10*/  IMAD.X R147, R144.reuse, 0x1, R245.reuse, P0 ;  /* 0x0000000190937824 */ /* 0x148fea00000e06f5 */
[----:B------:R3:W-:Y:S01]  /*16d20*/  LDGSTS.E.BYPASS.LTC128B.128 [R249], [R146.64], !P6 ;  /* 0x0000000092f97fae */ /* 0x0007e2000f101d56 */
[----:B--2---:R-:W-:Y:S01]  /*16d30*/  IADD3 R176, P0, R171, R251, RZ ;  /* 0x000000fbabb07210 */ /* 0x004fe20007f1e0ff */
[C---:B-1----:R-:W-:Y:S04]  /*16d40*/  HMMA.16816.F32 R60, R140.reuse, R164, R60 ;  /* 0x000000a48c3c723c */ /* 0x042fe8000000183c */
[--C-:B------:R-:W-:Y:S01]  /*16d50*/  IMAD.X R177, R145, 0x1, R252.reuse, P0 ;  /* 0x0000000191b17824 */ /* 0x100fe200000e06fc */
[----:B------:R-:W-:Y:S03]  /*16d60*/  PLOP3.LUT P0, PT, PT, PT, UP0, 0x80, 0x0 ;  /* 0x000000000000781c */ /* 0x000fe60003f0f008 */
[----:B------:R-:W-:Y:S04]  /*16d70*/  HMMA.16816.F32 R64, R140, R166, R64 ;  /* 0x000000a68c40723c */ /* 0x000fe80000001840 */
[----:B----4-:R-:W-:Y:S01]  /*16d80*/  IADD3 R168, P1, R171, R186, RZ ;  /* 0x000000baaba87210 */ /* 0x010fe20007f3e0ff */
[----:B------:R-:W-:Y:S04]  /*16d90*/  IMAD.X R171, R144, 0x1, R252, P2 ;  /* 0x0000000190ab7824 */ /* 0x000fe800010e06fc */
[----:B------:R-:W-:Y:S01]  /*16da0*/  IMAD.X R169, R145, 0x1, R245, P1 ;  /* 0x0000000191a97824 */ /* 0x000fe200008e06f5 */
[----:B------:R1:W-:Y:S05]  /*16db0*/  LDGSTS.E.BYPASS.LTC128B.128 [R247], [R170.64], !P5 ;  /* 0x00000000aaf77fae */ /* 0x0003ea000e901d56 */
[----:B------:R1:W-:Y:S05]  /*16dc0*/  LDGSTS.E.BYPASS.LTC128B.128 [R250+0x3000], [R168.64], !P6 ;  /* 0x03000000a8fa7fae */ /* 0x0003ea000f101d56 */
[----:B------:R2:W-:Y:S05]  /*16dd0*/  LDGSTS.E.BYPASS.LTC128B.128 [R250+0x7000], [R176.64], !P5 ;  /* 0x07000000b0fa7fae */ /* 0x0005ea000e901d56 */
[----:B------:R-:W4:Y:S05]  /*16de0*/  LDSM.16.M88.4 R132, [R231+0x8100] ;  /* 0x00810000e784783b */ /* 0x000f2a0000000200 */
[----:B---3--:R-:W3:Y:S05]  /*16df0*/  LDSM.16.M88.4 R144, [R231+0x8900] ;  /* 0x00890000e790783b */ /* 0x008eea0000000200 */
[----:B------:R-:W3:Y:S05]  /*16e00*/  LDSM.16.M88.4 R148, [R231+0x9100] ;  /* 0x00910000e794783b */ /* 0x000eea0000000200 */
[----:B------:R-:W0:Y:S05]  /*16e10*/  LDGDEPBAR ;  /* 0x00000000000079af */ /* 0x000e2a0000000000 */
[----:B------:R-:W5:Y:S05]  /*16e20*/  LDSM.16.M88.4 R152, [R231+0x9900] ;  /* 0x00990000e798783b */ /* 0x000f6a0000000200 */
[----:B------:R-:W5:Y:S05]  /*16e30*/  LDSM.16.M88.4 R156, [R231+0xa100] ;  /* 0x00a10000e79c783b */ /* 0x000f6a0000000200 */
[----:B------:R-:W-:Y:S05]  /*16e40*/  LDSM.16.M88.4 R160, [R231+0xc900] ;  /* 0x00c90000e7a0783b */ /* 0x000fea0000000200 */
[----:B------:R-:W-:Y:S01]  /*16e50*/  LDSM.16.M88.4 R164, [R231+0xd100] ;  /* 0x00d10000e7a4783b */ /* 0x000fe20000000200 */
[C---:B----4-:R-:W-:Y:S04]  /*16e60*/  HMMA.16816.F32 R4, R172.reuse, R132, R4 ;  /* 0x00000084ac04723c */ /* 0x050fe80000001804 */
[----:B-1----:R-:W-:Y:S05]  /*16e70*/  LDSM.16.M88.4 R168, [R220+0x5000] ;  /* 0x00500000dca8783b */ /* 0x002fea0000000200 */
[----:B--2---:R-:W-:Y:S01]  /*16e80*/  LDSM.16.M88.4 R176, [R220+0x6000] ;  /* 0x00600000dcb0783b */ /* 0x004fe20000000200 */
[C---:B------:R-:W-:Y:S04]  /*16e90*/  HMMA.16816.F32 R8, R172.reuse, R134, R8 ;  /* 0x00000086ac08723c */ /* 0x040fe80000001808 */
[----:B------:R-:W1:Y:S04]  /*16ea0*/  LDSM.16.M88.4 R132, [R231+0xa900] ;  /* 0x00a90000e784783b */ /* 0x000e680000000200 */
[C---:B---3--:R-:W-:Y:S01]  /*16eb0*/  HMMA.16816.F32 R12, R172.reuse, R144, R12 ;  /* 0x00000090ac0c723c */ /* 0x048fe2000000180c */
[----:B-----5:R-:W-:Y:S05]  /*16ec0*/  LDSM.16.M88.4 R184, [R220+0x6800] ;  /* 0x00680000dcb8783b */ /* 0x020fea0000000200 */
[----:B------:R-:W-:Y:S02]  /*16ed0*/  LDSM.16.M88.4 R200, [R220+0x7000] ;  /* 0x00700000dcc8783b */ /* 0x000fe40000000200 */
[C---:B------:R-:W-:Y:S03]  /*16ee0*/  HMMA.16816.F32 R16, R172.reuse, R146, R16 ;  /* 0x00000092ac10723c */ /* 0x040fe60000001810 */
[----:B------:R-:W2:Y:S05]  /*16ef0*/  LDSM.16.M88.4 R144, [R231+0xb100] ;  /* 0x00b10000e790783b */ /* 0x000eaa0000000200 */
[C---:B------:R-:W-:Y:S01]  /*16f00*/  HMMA.16816.F32 R20, R172.reuse, R148, R20 ;  /* 0x00000094ac14723c */ /* 0x040fe20000001814 */
[----:B------:R-:W-:Y:S07]  /*16f10*/  LDSM.16.M88.4 R208, [R220+0x7800] ;  /* 0x00780000dcd0783b */ /* 0x000fee0000000200 */
[C---:B------:R-:W-:Y:S01]  /*16f20*/  HMMA.16816.F32 R24, R172.reuse, R150, R24 ;  /* 0x00000096ac18723c */ /* 0x040fe20000001818 */
[----:B------:R-:W3:Y:S07]  /*16f30*/  LDSM.16.M88.4 R148, [R231+0xb900] ;  /* 0x00b90000e794783b */ /* 0x000eee0000000200 */
[C---:B------:R-:W-:Y:S08]  /*16f40*/  HMMA.16816.F32 R28, R172.reuse, R152, R28 ;  /* 0x00000098ac1c723c */ /* 0x040ff0000000181c */
[C---:B------:R-:W-:Y:S01]  /*16f50*/  HMMA.16816.F32 R32, R172.reuse, R154, R32 ;  /* 0x0000009aac20723c */ /* 0x040fe20000001820 */
[----:B------:R-:W4:Y:S07]  /*16f60*/  LDSM.16.M88.4 R152, [R220] ;  /* 0x00000000dc98783b */ /* 0x000f2e0000000200 */
[C---:B------:R-:W-:Y:S08]  /*16f70*/  HMMA.16816.F32 R36, R172.reuse, R156, R36 ;  /* 0x0000009cac24723c */ /* 0x040ff00000001824 */
        /* <DEDUP_REMOVED lines=57> */
[----:B------:R-:W-:Y:S01]  /*17310*/  HMMA.16816.F32 R64, R188, R154, R64 ;  /* 0x0000009abc40723c */ /* 0x000fe20000001840 */
[----:B------:R-:W4:Y:S07]  /*17320*/  LDSM.16.M88.4 R152, [R215] ;  /* 0x00000000d798783b */ /* 0x000f2e0000000200 */
        /* <DEDUP_REMOVED lines=27> */
[C---:B------:R-:W-:Y:S08]  /*174e0*/  HMMA.16816.F32 R12, R196.reuse, R160, R12 ;  /* 0x000000a0c40c723c */ /* 0x040ff0000000180c */
[C---:B------:R-:W-:Y:S01]  /*174f0*/  HMMA.16816.F32 R16, R196.reuse, R162, R16 ;  /* 0x000000a2c410723c */ /* 0x040fe20000001810 */
[----:B------:R-:W5:Y:S07]  /*17500*/  LDSM.16.M88.4 R160, [R220+0x4000] ;  /* 0x00400000dca0783b */ /* 0x000f6e0000000200 */
[C---:B------:R-:W-:Y:S08]  /*17510*/  HMMA.16816.F32 R20, R196.reuse, R164, R20 ;  /* 0x000000a4c414723c */ /* 0x040ff00000001814 */
[C---:B------:R-:W-:Y:S01]  /*17520*/  HMMA.16816.F32 R24, R196.reuse, R166, R24 ;  /* 0x000000a6c418723c */ /* 0x040fe20000001818 */
[----:B------:R-:W3:Y:S07]  /*17530*/  LDSM.16.M88.4 R164, [R220+0x4800] ;  /* 0x00480000dca4783b */ /* 0x000eee0000000200 */
[C---:B----4-:R-:W-:Y:S08]  /*17540*/  HMMA.16816.F32 R28, R196.reuse, R152, R28 ;  /* 0x00000098c41c723c */ /* 0x050ff0000000181c */
[C---:B------:R-:W-:Y:S01]  /*17550*/  HMMA.16816.F32 R32, R196.reuse, R154, R32 ;  /* 0x0000009ac420723c */ /* 0x040fe20000001820 */
[----:B------:R-:W4:Y:S01]  /*17560*/  LDSM.16.M88.4 R152, [R220+0x5800] ;  /* 0x00580000dc98783b */ /* 0x000f220000000200 */
        /* <DEDUP_REMOVED lines=10> */
[C---:B-----5:R-:W-:Y:S08]  /*17610*/  HMMA.16816.F32 R4, R204.reuse, R160, R4 ;  /* 0x000000a0cc04723c */ /* 0x060ff00000001804 */
[C---:B------:R-:W-:Y:S08]  /*17620*/  HMMA.16816.F32 R8, R204.reuse, R162, R8 ;  /* 0x000000a2cc08723c */ /* 0x040ff00000001808 */
[C---:B------:R-:W-:Y:S08]  /*17630*/  HMMA.16816.F32 R12, R204.reuse, R164, R12 ;  /* 0x000000a4cc0c723c */ /* 0x040ff0000000180c */
        /* <DEDUP_REMOVED lines=14> */
.L_x_2851:
        /* <DEDUP_REMOVED lines=566> */
.L_x_2849:
        /* <DEDUP_REMOVED lines=91> */
.L_x_2807:
        /* <DEDUP_REMOVED lines=114> */
[----:B-1----:R-:W2:Y:S02]  /*1a750*/  @P0 LDG.E R3, [R14.64] ;  /* 0x000000160e030981 */ /* 0x002ea4000c1e1900 */
[----:B------:R-:W-:-:S03]  /*1a760*/  ULDC.64 UR4, c[0x0][0x508] ;  /* 0x0001420000047ab9 */ /* 0x000fc60000000a00 */
[----:B------:R-:W-:-:S05]  /*1a770*/  PLOP3.LUT P1, PT, PT, PT, UP0, 0x80, 0x0 ;  /* 0x000000000000781c */ /* 0x000fca0003f2f008 */
[----:B------:R-:W-:Y:S01]  /*1a780*/  @UP0 UIMAD.WIDE UR4, UR21, UR6, UR4 ;  /* 0x00000006150402a5 */ /* 0x000fe2000f8e0204 */
[----:B------:R-:W-:-:S05]  /*1a790*/  IMAD.MOV.U32 R4, RZ, RZ, c[0x0][0x388] ;  /* 0x0000e200ff047624 */ /* 0x000fca00078e00ff */
        /* <DEDUP_REMOVED lines=14> */
.L_x_2854:
        /* <DEDUP_REMOVED lines=32> */
[----:B------:R-:W-:Y:S01]  /*1aa80*/  UIMAD UR10, UR9, UR6, URZ ;  /* 0x00000006090a72a4 */ /* 0x000fe2000f8e023f */
[----:B------:R-:W-:Y:S01]  /*1aa90*/  IMAD R6, R39, 0x80, R6 ;  /* 0x0000008027067824 */ /* 0x000fe200078e0206 */
[----:B------:R-:W-:Y:S01]  /*1aaa0*/  USEL UR21, UR21, URZ, !UP1 ;  /* 0x0000003f15157287 */ /* 0x000fe2000c800000 */
[----:B------:R-:W-:Y:S01]  /*1aab0*/  BSSY B0, `(.L_x_2855) ;  /* 0x0000067000007945 */ /* 0x000fe20003800000 */
[----:B------:R-:W-:Y:S01]  /*1aac0*/  MOV R12, R5 ;  /* 0x00000005000c7202 */ /* 0x000fe20000000f00 */
[----:B------:R-:W-:Y:S01]  /*1aad0*/  @P1 IMAD.HI.U32 R9, R5, c[0x0][0x4ec], RZ ;  /* 0x00013b0005091a27 */ /* 0x000fe200078e00ff */
[----:B------:R-:W-:-:S02]  /*1aae0*/  UIMAD UR7, UR21, UR7, UR10 ;  /* 0x00000007150772a4 */ /* 0x000fc4000f8e020a */
[----:B------:R-:W-:Y:S02]  /*1aaf0*/  ULDC.64 UR4, c[0x0][0x3a0] ;  /* 0x0000e80000047ab9 */ /* 0x000fe40000000a00 */
[----:B------:R-:W-:Y:S01]  /*1ab00*/  @P1 SHF.R.U32.HI R12, RZ, c[0x0][0x4f0], R9 ;  /* 0x00013c00ff0c1a19 */ /* 0x000fe20000011609 */
[----:B------:R-:W-:Y:S02]  /*1ab10*/  UMOV UR10, UR18 ;  /* 0x00000012000a7c82 */ /* 0x000fe40008000000 */
[----:B------:R-:W-:Y:S01]  /*1ab20*/  UIMAD.WIDE.U32 UR10, UR21, UR6, UR10 ;  /* 0x00000006150a72a5 */ /* 0x000fe2000f8e000a */
[--C-:B------:R-:W-:Y:S01]  /*1ab30*/  SHF.R.S32.HI R9, RZ, 0x1f, R12.reuse ;  /* 0x0000001fff097819 */ /* 0x100fe2000001140c */
[----:B------:R-:W-:Y:S01]  /*1ab40*/  IMAD.MOV R11, RZ, RZ, -R12 ;  /* 0x000000ffff0b7224 */ /* 0x000fe200078e0a0c */
[----:B------:R-:W-:Y:S02]  /*1ab50*/  UIMAD.WIDE.U32 UR16, UR14, UR4, URZ ;  /* 0x000000040e1072a5 */ /* 0x000fe4000f8e003f */
[----:B------:R-:W-:Y:S01]  /*1ab60*/  UIMAD UR4, UR15, UR4, URZ ;  /* 0x000000040f0472a4 */ /* 0x000fe2000f8e023f */
[----:B------:R-:W-:Y:S01]  /*1ab70*/  IMAD R11, R11, c[0x0][0x4e8], R5 ;  /* 0x00013a000b0b7a24 */ /* 0x000fe200078e0205 */
[----:B------:R-:W-:Y:S01]  /*1ab80*/  LEA.HI R5, R2, R0, RZ, 0x6 ;  /* 0x0000000002057211 */ /* 0x000fe200078f30ff */
[----:B------:R-:W-:Y:S01]  /*1ab90*/  IMAD.U32 R2, RZ, RZ, UR7 ;  /* 0x00000007ff027e24 */ /* 0x000fe2000f8e00ff */
[----:B------:R-:W-:Y:S01]  /*1aba0*/  IADD3 R12, P0, R12, UR10, RZ ;  /* 0x0000000a0c0c7c10 */ /* 0x000fe2000ff1e0ff */
[----:B------:R-:W-:Y:S01]  /*1abb0*/  IMAD.IADD R0, R0, 0x1, -R10 ;  /* 0x0000000100007824 */ /* 0x000fe200078e0a0a */
[----:B------:R-:W-:Y:S01]  /*1abc0*/  SHF.R.S32.HI R10, RZ, 0x1f, R11 ;  /* 0x0000001fff0a7819 */ /* 0x000fe2000001140b */
[----:B------:R-:W-:Y:S01]  /*1abd0*/  UIMAD UR14, UR14, UR5, UR4 ;  /* 0x000000050e0e72a4 */ /* 0x000fe2000f8e0204 */
[----:B------:R-:W-:Y:S01]  /*1abe0*/  IADD3.X R13, R9, UR11, R2, P0, !PT ;  /* 0x0000000b090d7c10 */ /* 0x000fe200087fe402 */
[----:B------:R-:W-:Y:S01]  /*1abf0*/  IMAD R15, R0, 0x20, R3 ;  /* 0x00000020000f7824 */ /* 0x000fe200078e0203 */
[----:B------:R-:W-:Y:S01]  /*1ac00*/  ULDC.64 UR4, c[0x0][0x3e8] ;  /* 0x0000fa0000047ab9 */ /* 0x000fe20000000a00 */
[----:B------:R-:W-:Y:S01]  /*1ac10*/  IMAD R2, R10, c[0x0][0x488], RZ ;  /* 0x000122000a027a24 */ /* 0x000fe200078e02ff */
[----:B------:R-:W-:Y:S01]  /*1ac20*/  UIADD3 UR15, UR17, UR14, URZ ;  /* 0x0000000e110f7290 */ /* 0x000fe2000fffe03f */
[----:B------:R-:W-:Y:S01]  /*1ac30*/  IMAD.WIDE.U32 R12, R11, c[0x0][0x488], R12 ;  /* 0x000122000b0c7a25 */ /* 0x000fe200078e000c */
[----:B------:R-:W-:Y:S01]  /*1ac40*/  UIMAD UR8, UR8, UR4, URZ ;  /* 0x00000004080872a4 */ /* 0x000fe2000f8e023f */
[----:B------:R-:W-:Y:S01]  /*1ac50*/  SHF.L.U32 R0, R0, 0x3, RZ ;  /* 0x0000000300007819 */ /* 0x000fe200000006ff */
[----:B------:R-:W-:Y:S01]  /*1ac60*/  UMOV UR14, UR16 ;  /* 0x00000010000e7c82 */ /* 0x000fe20008000000 */
[----:B------:R-:W-:Y:S01]  /*1ac70*/  IMAD.SHL.U32 R9, R3, 0x40, RZ ;  /* 0x0000004003097824 */ /* 0x000fe200078e00ff */
[C---:B------:R-:W-:Y:S01]  /*1ac80*/  LEA R10, P0, R12.reuse, c[0x0][0x450], 0x2 ;  /* 0x000114000c0a7a11 */ /* 0x040fe200078010ff */
[----:B------:R-:W-:Y:S01]  /*1ac90*/  IMAD R11, R11, c[0x0][0x48c], R2 ;  /* 0x000123000b0b7a24 */ /* 0x000fe200078e0202 */
[----:B------:R-:W-:Y:S01]  /*1aca0*/  UIMAD UR8, UR13, UR5, UR8 ;  /* 0x000000050d0872a4 */ /* 0x000fe2000f8e0208 */
[----:B------:R-:W-:Y:S01]  /*1acb0*/  IMAD R15, R39, 0x80, R15 ;  /* 0x00000080270f7824 */ /* 0x000fe200078e020f */
[----:B------:R-:W-:Y:S01]  /*1acc0*/  LOP3.LUT R9, R9, 0x1c0, RZ, 0xc0, !PT ;  /* 0x000001c009097812 */ /* 0x000fe200078ec0ff */
[----:B------:R-:W-:Y:S01]  /*1acd0*/  IMAD.IADD R11, R13, 0x1, R11 ;  /* 0x000000010d0b7824 */ /* 0x000fe200078e020b */
[----:B------:R-:W-:Y:S01]  /*1ace0*/  UIMAD.WIDE.U32 UR14, UR13, UR4, UR14 ;  /* 0x000000040d0e72a5 */ /* 0x000fe2000f8e000e */
[----:B------:R-:W-:Y:S01]  /*1acf0*/  @P1 IMAD.HI.U32 R16, R15, c[0x0][0x4ec], RZ ;  /* 0x00013b000f101a27 */ /* 0x000fe200078e00ff */
[----:B------:R-:W-:Y:S01]  /*1ad00*/  LOP3.LUT R2, R9, 0x38, R0, 0xf8, !PT ;  /* 0x0000003809027812 */ /* 0x000fe200078ef800 */
[----:B------:R-:W-:Y:S01]  /*1ad10*/  ULDC.64 UR4, c[0x0][0x3f0] ;  /* 0x0000fc0000047ab9 */ /* 0x000fe20000000a00 */
[----:B------:R-:W-:Y:S01]  /*1ad20*/  SHF.R.U32.HI R9, RZ, 0x3, R9 ;  /* 0x00000003ff097819 */ /* 0x000fe20000011609 */
[----:B------:R-:W-:Y:S01]  /*1ad30*/  IMAD.MOV.U32 R14, RZ, RZ, R15 ;  /* 0x000000ffff0e7224 */ /* 0x000fe200078e000f */
[----:B------:R-:W-:Y:S01]  /*1ad40*/  @P1 SHF.R.U32.HI R14, RZ, c[0x0][0x4f0], R16 ;  /* 0x00013c00ff0e1a19 */ /* 0x000fe20000011610 */
[----:B------:R-:W-:Y:S01]  /*1ad50*/  UIADD3 UR15, UR15, UR8, URZ ;  /* 0x000000080f0f7290 */ /* 0x000fe2000fffe03f */
[----:B------:R-:W-:Y:S01]  /*1ad60*/  LEA.HI.X R11, R12, c[0x0][0x454], R11, 0x2, P0 ;  /* 0x000115000c0b7a11 */ /* 0x000fe200000f140b */
[----:B------:R-:W-:Y:S01]  /*1ad70*/  UIMAD UR9, UR9, UR4, URZ ;  /* 0x00000004090972a4 */ /* 0x000fe2000f8e023f */
        /* <DEDUP_REMOVED lines=58> */
.L_x_2856:
[----:B------:R-:W-:Y:S05]  /*1b120*/  BSYNC B0 ;  /* 0x0000000000007941 */ /* 0x000fea0003800000 */
.L_x_2855:
        /* <DEDUP_REMOVED lines=15> */
.L_x_2858:
[----:B------:R-:W-:Y:S05]  /*1b220*/  BSYNC B0 ;  /* 0x0000000000007941 */ /* 0x000fea0003800000 */
.L_x_2857:
        /* <DEDUP_REMOVED lines=15> */
.L_x_2860:
[----:B------:R-:W-:Y:S05]  /*1b320*/  BSYNC B0 ;  /* 0x0000000000007941 */ /* 0x000fea0003800000 */
.L_x_2859:
        /* <DEDUP_REMOVED lines=16> */
.L_x_2853:
        /* <DEDUP_REMOVED lines=31> */
.L_x_2861:
        /* <DEDUP_REMOVED lines=43> */
.L_x_2863:
[----:B------:R-:W-:Y:S05]  /*1b8d0*/  BSYNC B0 ;  /* 0x0000000000007941 */ /* 0x000fea0003800000 */
.L_x_2862:
        /* <DEDUP_REMOVED lines=63> */
.L_x_2865:
[----:B------:R-:W-:Y:S05]  /*1bcd0*/  BSYNC B0 ;  /* 0x0000000000007941 */ /* 0x000fea0003800000 */
.L_x_2864:
        /* <DEDUP_REMOVED lines=15> */
.L_x_2867:
[----:B------:R-:W-:Y:S05]  /*1bdd0*/  BSYNC B0 ;  /* 0x0000000000007941 */ /* 0x000fea0003800000 */
.L_x_2866:
        /* <DEDUP_REMOVED lines=15> */
.L_x_2869:
[----:B------:R-:W-:Y:S05]  /*1bed0*/  BSYNC B0 ;  /* 0x0000000000007941 */ /* 0x000fea0003800000 */
.L_x_2868:
        /* <DEDUP_REMOVED lines=16> */
.L_x_2870:
        /* <DEDUP_REMOVED lines=10> */
.L_x_4368:


//--------------------- .text._ZN7cutlass13device_kernelIN5flash19enable_sm80_to_sm89INS1_16FlashAttnFwdSm80INS1_25CollectiveMainloopFwdSm80ILi4ELi1ELb0EN4cute5tupleIJNS5_1CILi128EEENS7_ILi64EEES8_EEELi128ENS_6half_tEfNS_4arch4Sm80ELb0ELb0ELb0ELb0ELb1ELb0ELb1ELb0EEENS1_21CollectiveEpilogueFwdINS6_IJS8_S8_S9_EEENS6_IJNS7_ILi1EEESH_SH_EEESB_SD_Li128ELb0ELb1ELb0ELb0EEENS1_19SingleTileSchedulerILb0ELb0ELb1ELi128EEEEEEEEEvNT_6ParamsE --------------------------
	.section	.text._ZN7cutlass13device_kernelIN5flash19enable_sm80_to_sm89INS1_16FlashAttnFwdSm80INS1_25CollectiveMainloopFwdSm80ILi4ELi1ELb0EN4cute5tupleIJNS5_1CILi128EEENS7_ILi64EEES8_EEELi128ENS_6half_tEfNS_4arch4Sm80ELb0ELb0ELb0ELb0ELb1ELb0ELb1ELb0EEENS1_21CollectiveEpilogueFwdINS6_IJS8_S8_S9_EEENS6_IJNS7_ILi1EEESH_SH_EEESB_SD_Li128ELb0ELb1ELb0ELb0EEENS1_19SingleTileSchedulerILb0ELb0ELb1ELi128EEEEEEEEEvNT_6ParamsE,"ax",@progbits
	.sectioninfo	@"SHI_REGISTERS=255"
	.align	128
.text._ZN7cutlass13device_kernelIN5flash19enable_sm80_to_sm89INS1_16FlashAttnFwdSm80INS1_25CollectiveMainloopFwdSm80ILi4ELi1ELb0EN4cute5tupleIJNS5_1CILi128EEENS7_ILi64EEES8_EEELi128ENS_6half_tEfNS_4arch4Sm80ELb0ELb0ELb0ELb0ELb1ELb0ELb1ELb0EEENS1_21CollectiveEpilogueFwdINS6_IJS8_S8_S9_EEENS6_IJNS7_ILi1EEESH_SH_EEESB_SD_Li128ELb0ELb1ELb0ELb0EEENS1_19SingleTileSchedulerILb0ELb0ELb1ELi128EEEEEEEEEvNT_6ParamsE:
        .type           _ZN7cutlass13device_kernelIN5flash19enable_sm80_to_sm89INS1_16FlashAttnFwdSm80INS1_25CollectiveMainloopFwdSm80ILi4ELi1ELb0EN4cute5tupleIJNS5_1CILi128EEENS7_ILi64EEES8_EEELi128ENS_6half_tEfNS_4arch4Sm80ELb0ELb0ELb0ELb0ELb1ELb0ELb1ELb0EEENS1_21CollectiveEpilogueFwdINS6_IJS8_S8_S9_EEENS6_IJNS7_ILi1EEESH_SH_EEESB_SD_Li128ELb0ELb1ELb0ELb0EEENS1_19SingleTileSchedulerILb0ELb0ELb1ELi128EEEEEEEEEvNT_6ParamsE,@function
        .size           _ZN7cutlass13device_kernelIN5flash19enable_sm80_to_sm89INS1_16FlashAttnFwdSm80INS1_25CollectiveMainloopFwdSm80ILi4ELi1ELb0EN4cute5tupleIJNS5_1CILi128EEENS7_ILi64EEES8_EEELi128ENS_6half_tEfNS_4arch4Sm80ELb0ELb0ELb0ELb0ELb1ELb0ELb1ELb0EEENS1_21CollectiveEpilogueFwdINS6_IJS8_S8_S9_EEENS6_IJNS7_ILi1EEESH_SH_EEESB_SD_Li128ELb0ELb1ELb0ELb0EEENS1_19SingleTileSchedulerILb0ELb0ELb1ELi128EEEEEEEEEvNT_6ParamsE,(.L_x_4369 - _ZN7cutlass13device_kernelIN5flash19enable_sm80_to_sm89INS1_16FlashAttnFwdSm80INS1_25CollectiveMainloopFwdSm80ILi4ELi1ELb0EN4cute5tupleIJNS5_1CILi128EEENS7_ILi64EEES8_EEELi128ENS_6half_tEfNS_4arch4Sm80ELb0ELb0ELb0ELb0ELb1ELb0ELb1ELb0EEENS1_21CollectiveEpilogueFwdINS6_IJS8_S8_S9_EEENS6_IJNS7_ILi1EEESH_SH_EEESB_SD_Li128ELb0ELb1ELb0ELb0EEENS1_19SingleTileSchedulerILb0ELb0ELb1ELi128EEEEEEEEEvNT_6ParamsE)
        .other          _ZN7cutlass13device_kernelIN5flash19enable_sm80_to_sm89INS1_16FlashAttnFwdSm80INS1_25CollectiveMainloopFwdSm80ILi4ELi1ELb0EN4cute5tupleIJNS5_1CILi128EEENS7_ILi64EEES8_EEELi128ENS_6half_tEfNS_4arch4Sm80ELb0ELb0ELb0ELb0ELb1ELb0ELb1ELb0EEENS1_21CollectiveEpilogueFwdINS6_IJS8_S8_S9_EEENS6_IJNS7_ILi1EEESH_SH_EEESB_SD_Li128ELb0ELb1ELb0ELb0EEENS1_19SingleTileSchedulerILb0ELb0ELb1ELi128EEEEEEEEEvNT_6ParamsE,@"STO_CUDA_ENTRY STV_DEFAULT"
_ZN7cutlass13device_kernelIN5flash19enable_sm80_to_sm89INS1_16FlashAttnFwdSm80INS1_25CollectiveMainloopFwdSm80ILi4ELi1ELb0EN4cute5tupleIJNS5_1CILi128EEENS7_ILi64EEES8_EEELi128ENS_6half_tEfNS_4arch4Sm80ELb0ELb0ELb0ELb0ELb1ELb0ELb1ELb0EEENS1_21CollectiveEpilogueFwdINS6_IJS8_S8_S9_EEENS6_IJNS7_ILi1EEESH_SH_EEESB_SD_Li128ELb0ELb1ELb0ELb0EEENS1_19SingleTileSchedulerILb0ELb0ELb1ELi128EEEEEEEEEvNT_6ParamsE:
        /* <DEDUP_REMOVED lines=24> */
[----:B------:R-:W1:Y:S01]  /*0180*/  S2R R156, SR_TID.X ;  /* 0x00000000009c7919 */ /* 0x000e620000002100 */
[----:B------:R-:W2:Y:S03]  /*0190*/  S2UR UR8, SR_CTAID.Y ;  /* 0x00000000000879c3 */ /* 0x000ea60000002600 */
[----:B------:R-:W3:Y:S01]  /*01a0*/  S2R R6, SR_CTAID.X ;  /* 0x0000000000067919 */ /* 0x000ee20000002500 */
[----:B------:R-:W-:Y:S01]  /*01b0*/  IMAD.MOV.U32 R17, RZ, RZ, c[0x0][0x2c4] ;  /* 0x0000b100ff117624 */ /* 0x000fe200078e00ff */
[----:B------:R-:W-:-:S02]  /*01c0*/  ULDC.64 UR4, c[0x0][0x1b8] ;  /* 0x00006e0000047ab9 */ /* 0x000fc40000000a00 */
[----:B------:R4:W5:Y:S02]  /*01d0*/  @P2 LDG.E R8, [R2.64] ;  /* 0x0000000c02082981 */ /* 0x000964000c1e1900 */
[----:B------:R-:W-:Y:S02]  /*01e0*/  ISETP.NE.AND P0, PT, R17, 0x1, PT ;  /* 0x000000011100780c */ /* 0x000fe40003f05270 */
[----:B------:R3:W5:Y:S01]  /*01f0*/  @P4 LDG.E R9, [R4.64] ;  /* 0x0000000c04094981 */ /* 0x000762000c1e1900 */
[----:B-1----:R-:W-:Y:S01]  /*0200*/  SHF.R.S32.HI R25, RZ, 0x1f, R156 ;  /* 0x0000001fff197819 */ /* 0x002fe2000001149c */
[----:B--2---:R-:W-:-:S03]  /*0210*/  USHF.R.S32.HI UR6, URZ, 0x1f, UR8 ;  /* 0x0000001f3f067899 */ /* 0x004fc60008011408 */
[----:B----4-:R-:W-:-:S04]  /*0220*/  LEA.HI R2, R25, R156, RZ, 0x3 ;  /* 0x0000009c19027211 */ /* 0x010fc800078f18ff */
[----:B------:R-:W-:Y:S02]  /*0230*/  LOP3.LUT R0, R2, 0xfffffff8, RZ, 0xc0, !PT ;  /* 0xfffffff802007812 */ /* 0x000fe400078ec0ff */
[----:B------:R-:W-:-:S03]  /*0240*/  SHF.R.S32.HI R18, RZ, 0x3, R2 ;  /* 0x00000003ff127819 */ /* 0x000fc60000011402 */
[----:B------:R-:W-:Y:S01]  /*0250*/  IMAD.IADD R21, R156, 0x1, -R0 ;  /* 0x000000019c157824 */ /* 0x000fe200078e0a00 */
[----:B------:R-:W-:-:S03]  /*0260*/  UIMAD UR7, UR6, UR4, URZ ;  /* 0x00000004060772a4 */ /* 0x000fc6000f8e023f */
[----:B------:R-:W-:Y:S01]  /*0270*/  IMAD R161, R21, 0x10, R18 ;  /* 0x0000001015a17824 */ /* 0x000fe200078e0212 */
[----:B------:R-:W-:Y:S02]  /*0280*/  UIMAD.WIDE.U32 UR14, UR8, UR4, URZ ;  /* 0x00000004080e72a5 */ /* 0x000fe4000f8e003f */
[----:B------:R-:W-:Y:S01]  /*0290*/  UIMAD UR7, UR8, UR5, UR7 ;  /* 0x00000005080772a4 */ /* 0x000fe2000f8e0207 */
[----:B---3--:R-:W-:Y:S01]  /*02a0*/  IMAD R7, R6, 0x80, R161 ;  /* 0x0000008006077824 */ /* 0x008fe200078e02a1 */
[----:B------:R-:W-:Y:S02]  /*02b0*/  USHF.R.S32.HI UR9, URZ, 0x1f, UR11 ;  /* 0x0000001f3f097899 */ /* 0x000fe4000801140b */
[----:B------:R-:W-:Y:S01]  /*02c0*/  ULDC.64 UR4, c[0x0][0x1c0] ;  /* 0x0000700000047ab9 */ /* 0x000fe20000000a00 */
[----:B------:R-:W-:Y:S01]  /*02d0*/  @P0 IMAD.HI.U32 R0, R7, c[0x0][0x2c8], RZ ;  /* 0x0000b20007000a27 */ /* 0x000fe200078e00ff */
[----:B------:R-:W-:Y:S02]  /*02e0*/  UIADD3 UR15, UR15, UR7, URZ ;  /* 0x000000070f0f7290 */ /* 0x000fe4000fffe03f */
[----:B------:R-:W-:Y:S01]  /*02f0*/  UIMAD UR9, UR9, UR4, URZ ;  /* 0x00000004090972a4 */ /* 0x000fe2000f8e023f */
[----:B------:R-:W-:Y:S01]  /*0300*/  IMAD.MOV.U32 R4, RZ, RZ, R7 ;  /* 0x000000ffff047224 */ /* 0x000fe200078e0007 */
[----:B------:R-:W-:-:S02]  /*0310*/  UIMAD.WIDE.U32 UR14, UR11, UR4, UR14 ;  /* 0x000000040b0e72a5 */ /* 0x000fc4000f8e000e */
[----:B------:R-:W-:Y:S01]  /*0320*/  UIMAD UR5, UR11, UR5, UR9 ;  /* 0x000000050b0572a4 */ /* 0x000fe2000f8e0209 */
[----:B------:R-:W-:-:S03]  /*0330*/  @P0 SHF.R.U32.HI R4, RZ, c[0x0][0x2cc], R0 ;  /* 0x0000b300ff040a19 */ /* 0x000fc60000011600 */
[----:B------:R-:W-:Y:S01]  /*0340*/  UIADD3 UR5, UR15, UR5, URZ ;  /* 0x000000050f057290 */ /* 0x000fe2000fffe03f */
[--C-:B------:R-:W-:Y:S01]  /*0350*/  SHF.R.S32.HI R0, RZ, 0x1f, R4.reuse ;  /* 0x0000001fff007819 */ /* 0x100fe20000011404 */
[----:B------:R-:W-:Y:S02]  /*0360*/  IMAD.U32 R3, RZ, RZ, UR15 ;  /* 0x0000000fff037e24 */ /* 0x000fe4000f8e00ff */
[----:B------:R-:W-:Y:S02]  /*0370*/  IMAD.U32 R2, RZ, RZ, UR14 ;  /* 0x0000000eff027e24 */ /* 0x000fe4000f8e00ff */
[----:B------:R-:W-:Y:S02]  /*0380*/  IMAD.U32 R3, RZ, RZ, UR5 ;  /* 0x00000005ff037e24 */ /* 0x000fe4000f8e00ff */
[----:B------:R-:W-:Y:S02]  /*0390*/  IMAD R0, R0, c[0x0][0x1b0], RZ ;  /* 0x00006c0000007a24 */ /* 0x000fe400078e02ff */
[----:B------:R-:W-:-:S02]  /*03a0*/  IMAD.MOV R5, RZ, RZ, -R4 ;  /* 0x000000ffff057224 */ /* 0x000fc400078e0a04 */
[----:B------:R-:W-:-:S04]  /*03b0*/  IMAD.WIDE.U32 R2, R4, c[0x0][0x1b0], R2 ;  /* 0x00006c0004027a25 */ /* 0x000fc800078e0002 */
[----:B------:R-:W-:Y:S02]  /*03c0*/  IMAD R4, R4, c[0x0][0x1b4], R0 ;  /* 0x00006d0004047a24 */ /* 0x000fe400078e0200 */
[----:B------:R-:W-:Y:S02]  /*03d0*/  IMAD R0, R5, c[0x0][0x2c4], R7 ;  /* 0x0000b10005007a24 */ /* 0x000fe400078e0207 */
[----:B------:R-:W-:-:S03]  /*03e0*/  IMAD.IADD R3, R3, 0x1, R4 ;  /* 0x0000000103037824 */ /* 0x000fc600078e0204 */
[----:B------:R-:W-:Y:S01]  /*03f0*/  SHF.R.S32.HI R4, RZ, 0x1f, R0 ;  /* 0x0000001fff047819 */ /* 0x000fe20000011400 */
[----:B------:R-:W-:-:S04]  /*0400*/  IMAD.MOV.U32 R162, RZ, RZ, c[0x0][0x2b8] ;  /* 0x0000ae00ffa27624 */ /* 0x000fc800078e00ff */
[----:B------:R-:W-:Y:S02]  /*0410*/  IMAD R4, R4, c[0x0][0x1a8], RZ ;  /* 0x00006a0004047a24 */ /* 0x000fe400078e02ff */
[----:B------:R-:W-:Y:S02]  /*0420*/  IMAD R19, R6, 0x80, R18 ;  /* 0x0000008006137824 */ /* 0x000fe400078e0212 */
[C---:B------:R-:W-:Y:S02]  /*0430*/  IMAD R4, R0.reuse, c[0x0][0x1ac], R4 ;  /* 0x00006b0000047a24 */ /* 0x040fe400078e0204 */
[----:B------:R-:W-:Y:S01]  /*0440*/  IMAD.WIDE.U32 R2, R0, c[0x0][0x1a8], R2 ;  /* 0x00006a0000027a25 */ /* 0x000fe200078e0002 */
[----:B------:R-:W-:-:S03]  /*0450*/  ISETP.NE.AND P1, PT, R162, 0x1, PT ;  /* 0x00000001a200780c */ /* 0x000fc60003f25270 */
[----:B------:R-:W-:Y:S01]  /*0460*/  IMAD.SHL.U32 R6, R18, 0x40, RZ ;  /* 0x0000004012067824 */ /* 0x000fe200078e00ff */
[----:B------:R-:W-:Y:S01]  /*0470*/  IADD3 R5, R19, 0x10, RZ ;  /* 0x0000001013057810 */ /* 0x000fe20007ffe0ff */
[----:B------:R-:W-:Y:S01]  /*0480*/  IMAD R17, R17, c[0x0][0x168], RZ ;  /* 0x00005a0011117a24 */ /* 0x000fe200078e02ff */
[----:B------:R-:W-:Y:S01]  /*0490*/  LEA R15, P1, R2, c[0x0][0x160], 0x1 ;  /* 0x00005800020f7a11 */ /* 0x000fe200078208ff */
[----:B------:R-:W-:Y:S01]  /*04a0*/  IMAD.IADD R3, R3, 0x1, R4 ;  /* 0x0000000103037824 */ /* 0x000fe200078e0204 */
[----:B------:R-:W-:Y:S01]  /*04b0*/  LOP3.LUT R0, R6, 0x1c0, RZ, 0xc0, !PT ;  /* 0x000001c006007812 */ /* 0x000fe200078ec0ff */
[----:B------:R-:W-:Y:S01]  /*04c0*/  IMAD.SHL.U32 R159, R21, 0x8, RZ ;  /* 0x00000008159f7824 */ /* 0x000fe200078e00ff */
[----:B------:R-:W-:Y:S02]  /*04d0*/  ISETP.GE.AND P0, PT, R5, R17, PT ;  /* 0x000000110500720c */ /* 0x000fe40003f06270 */
[----:B------:R-:W-:Y:S02]  /*04e0*/  LEA.HI.X R14, R2, c[0x0][0x164], R3, 0x1, P1 ;  /* 0x00005900020e7a11 */ /* 0x000fe400008f0c03 */
[----:B------:R-:W-:-:S02]  /*04f0*/  IADD3 R5, R19, 0x20, RZ ;  /* 0x0000002013057810 */ /* 0x000fc40007ffe0ff */
[----:B------:R-:W-:Y:S02]  /*0500*/  SHF.R.U32.HI R2, RZ, 0x3, R0 ;  /* 0x00000003ff027819 */ /* 0x000fe40000011600 */
[----:B------:R-:W-:Y:S02]  /*0510*/  LOP3.LUT R0, R0, 0x38, R159, 0xf8, !PT ;  /* 0x0000003800007812 */ /* 0x000fe400078ef89f */
[-C--:B------:R-:W-:Y:S01]  /*0520*/  ISETP.GE.AND P1, PT, R19, R17.reuse, PT ;  /* 0x000000111300720c */ /* 0x080fe20003f26270 */
[----:B------:R-:W-:Y:S01]  /*0530*/  SHFL.IDX PT, R4, R15, RZ, 0x181f ;  /* 0x00181fff0f047589 */ /* 0x000fe200000e0000 */
[----:B------:R-:W-:Y:S02]  /*0540*/  ISETP.GE.AND P3, PT, R5, R17, PT ;  /* 0x000000110500720c */ /* 0x000fe40003f66270 */
[----:B------:R-:W-:Y:S01]  /*0550*/  LOP3.LUT R6, R0, R2, RZ, 0x3c, !PT ;  /* 0x0000000200067212 */ /* 0x000fe200078e3cff */
[----:B------:R-:W1:Y:S01]  /*0560*/  SHFL.IDX PT, R5, R14, RZ, 0x181f ;  /* 0x00181fff0e057589 */ /* 0x000e6200000e0000 */
[----:B------:R-:W-:-:S03]  /*0570*/  LEA.HI R0, R25, R156, RZ, 0x6 ;  /* 0x0000009c19007211 */ /* 0x000fc600078f30ff */
[----:B------:R-:W-:Y:S02]  /*0580*/  SHFL.IDX PT, R2, R15, 0x1, 0x181f ;  /* 0x00381f000f027f89 */ /* 0x000fe400000e0000 */
[----:B------:R-:W-:Y:S02]  /*0590*/  IMAD.SHL.U32 R0, R0, 0x8, RZ ;  /* 0x0000000800007824 */ /* 0x000fe400078e00ff */
[----:B------:R-:W2:Y:S01]  /*05a0*/  SHFL.IDX PT, R3, R14, 0x1, 0x181f ;  /* 0x00381f000e037f89 */ /* 0x000ea200000e0000 */
[----:B------:R-:W-:Y:S02]  /*05b0*/  IADD3 R160, R159, 0x40, RZ ;  /* 0x000000409fa07810 */ /* 0x000fe40007ffe0ff */
[----:B------:R-:W-:Y:S02]  /*05c0*/  LOP3.LUT R158, R6, 0xfffffe00, R0, 0xf8, !PT ;  /* 0xfffffe00069e7812 */ /* 0x000fe400078ef800 */
[----:B------:R-:W-:-:S04]  /*05d0*/  @!P1 SHF.R.S32.HI R0, RZ, 0x1f, R160 ;  /* 0x0000001fff009819 */ /* 0x000fc800000114a0 */
[-C--:B------:R-:W-:Y:S01]  /*05e0*/  @!P1 LEA.HI R0, R0, R160.reuse, RZ, 0x3 ;  /* 0x000000a000009211 */ /* 0x080fe200078f18ff */
[----:B------:R-:W-:Y:S01]  /*05f0*/  UMOV UR10, URZ ;  /* 0x0000003f000a7c82 */ /* 0x000fe20008000000 */
[----:B------:R-:W-:Y:S02]  /*0600*/  @!P0 SHF.R.S32.HI R6, RZ, 0x1f, R160 ;  /* 0x0000001fff068819 */ /* 0x000fe400000114a0 */
[----:B------:R-:W-:Y:S01]  /*0610*/  ISETP.GE.AND P6, PT, R160, c[0x0][0x198], PT ;  /* 0x00006600a0007a0c */ /* 0x000fe20003fc6270 */
[----:B------:R-:W-:Y:S01]  /*0620*/  STL [R1+0x24], R161 ;  /* 0x000024a101007387 */ /* 0x000fe20000100800 */
[----:B------:R-:W-:Y:S02]  /*0630*/  @!P1 LOP3.LUT R0, R0, 0xfffffff8, RZ, 0xc0, !PT ;  /* 0xfffffff800009812 */ /* 0x000fe400078ec0ff */
[----:B------:R-:W-:Y:S01]  /*0640*/  @!P0 LEA.HI R6, R6, R160, RZ, 0x3 ;  /* 0x000000a006068211 */ /* 0x000fe200078f18ff */
[----:B------:R3:W-:Y:S01]  /*0650*/  STL [R1+0x40], R7 ;  /* 0x0000400701007387 */ /* 0x0007e20000100800 */
[----:B------:R-:W-:-:S02]  /*0660*/  @!P1 IMAD.SHL.U32 R12, R158, 0x2, RZ ;  /* 0x000000029e0c9824 */ /* 0x000fc400078e00ff */
[----:B-1----:R-:W-:Y:S01]  /*0670*/  @!P1 IMAD.WIDE R10, R0, 0x2, R4 ;  /* 0x00000002000a9825 */ /* 0x002fe200078e0204 */
[----:B------:R-:W-:-:S03]  /*0680*/  @!P0 LOP3.LUT R0, R6, 0xfffffff8, RZ, 0xc0, !PT ;  /* 0xfffffff806008812 */ /* 0x000fc600078ec0ff */
[----:B------:R-:W-:-:S04]  /*0690*/  @!P1 IMAD.WIDE R4, R159, 0x2, R4 ;  /* 0x000000029f049825 */ /* 0x000fc800078e0204 */
[----:B------:R-:W-:Y:S01]  /*06a0*/  @!P0 IMAD.SHL.U32 R13, R158, 0x2, RZ ;  /* 0x000000029e0d8824 */ /* 0x000fe200078e00ff */
[----:B---3--:R-:W-:-:S04]  /*06b0*/  IADD3 R7, R19, 0x30, RZ ;  /* 0x0000003013077810 */ /* 0x008fc80007ffe0ff */
[----:B------:R-:W-:Y:S01]  /*06c0*/  ISETP.GE.AND P5, PT, R7, R17, PT ;  /* 0x000000110700720c */ /* 0x000fe20003fa6270 */
[----:B--2---:R-:W-:-:S04]  /*06d0*/  @!P0 IMAD.WIDE R6, R159, 0x2, R2 ;  /* 0x000000029f068825 */ /* 0x004fc800078e0202 */
[----:B------:R-:W-:Y:S01]  /*06e0*/  @!P0 IMAD.WIDE R2, R0, 0x2, R2 ;  /* 0x0000000200028825 */ /* 0x000fe200078e0202 */
[----:B------:R-:W-:-:S04]  /*06f0*/  @!P3 SHF.R.S32.HI R0, RZ, 0x1f, R160 ;  /* 0x0000001fff00b819 */ /* 0x000fc800000114a0 */
[----:B------:R-:W-:Y:S02]  /*0700*/  @!P3 LEA.HI R0, R0, R160, RZ, 0x3 ;  /* 0x000000a00000b211 */ /* 0x000fe400078f18ff */
[----:B------:R-:W-:Y:S02]  /*0710*/  IADD3 R16, R19, 0x40, RZ ;  /* 0x0000004013107810 */ /* 0x000fe40007ffe0ff */
[----:B------:R-:W-:Y:S01]  /*0720*/  @!P3 LOP3.LUT R0, R0, 0xfffffff8, RZ, 0xc0, !PT ;  /* 0xfffffff80000b812 */ /* 0x000fe200078ec0ff */
[----:B------:R-:W-:Y:S02]  /*0730*/  ULDC UR4, c[0x0][0x2ac] ;  /* 0x0000ab0000047ab9 */ /* 0x000fe40000000800 */
[----:B------:R-:W-:Y:S02]  /*0740*/  ULDC UR7, c[0x0][0x1d0] ;  /* 0x0000740000077ab9 */ /* 0x000fe40000000800 */
[----:B------:R-:W-:-:S04]  /*0750*/  UIMAD UR7, UR4, UR7, 0x3f ;  /* 0x0000003f040774a4 */ /* 0x000fc8000f8e0207 */
[----:B------:R-:W-:-:S04]  /*0760*/  USHF.R.S32.HI UR5, URZ, 0x1f, UR7 ;  /* 0x0000001f3f057899 */ /* 0x000fc80008011407 */
[----:B------:R-:W-:-:S04]  /*0770*/  ULEA.HI UR7, UR5, UR7, URZ, 0x6 ;  /* 0x0000000705077291 */ /* 0x000fc8000f8f303f */
[----:B------:R-:W-:Y:S02]  /*0780*/  USHF.R.S32.HI UR7, URZ, 0x6, UR7 ;  /* 0x000000063f077899 */ /* 0x000fe40008011407 */
[----:B------:R-:W-:Y:S02]  /*0790*/  ULDC UR9, c[0x0][0x1d0] ;  /* 0x0000740000097ab9 */ /* 0x000fe40000000800 */
[----:B------:R-:W-:-:S03]  /*07a0*/  UIMAD UR9, UR4, UR9, URZ ;  /* 0x00000009040972a4 */ /* 0x000fc6000f8e023f */
[----:B------:R-:W-:Y:S01]  /*07b0*/  ULDC.64 UR4, c[0x0][0x2b0] ;  /* 0x0000ac0000047ab9 */ /* 0x000fe20000000a00 */
[----:B-----5:R1:W2:Y:S01]  /*07c0*/  @P2 R2UR UR16, R8 ;  /* 0x00000000081023c2 */ /* 0x0202a200000e0000 */
[----:B------:R-:W-:-:S07]  /*07d0*/  ISETP.GE.AND P2, PT, R159, c[0x0][0x198], PT ;  /* 0x000066009f007a0c */ /* 0x000fce0003f46270 */
[----:B------:R3:W4:Y:S06]  /*07e0*/  @P4 R2UR UR10, R9 ;  /* 0x00000000090a43c2 */ /* 0x00072c00000e0000 */
[----:B------:R5:W-:Y:S04]  /*07f0*/  @!P1 LDGSTS.E.BYPASS.LTC128B.128 [R12+0x8100], [R4.64], !P2 ;  /* 0x08100000040c9fae */ /* 0x000be8000d101d4c */
[----:B------:R2:W-:Y:S04]  /*0800*/  @!P1 LDGSTS.E.BYPASS.LTC128B.128 [R12+0xc100], [R10.64], !P6 ;  /* 0x0c1000000a0c9fae */ /* 0x0005e8000f101d4c */
[----:B------:R2:W-:Y:S04]  /*0810*/  @!P0 LDGSTS.E.BYPASS.LTC128B.128 [R13+0x8900], [R6.64], !P2 ;  /* 0x08900000060d8fae */ /* 0x0005e8000d101d4c */
[----:B-1----:R-:W-:Y:S04]  /*0820*/  SHFL.IDX PT, R8, R15, 0x2, 0x181f ;  /* 0x00581f000f087f89 */ /* 0x002fe800000e0000 */
[----:B------:R1:W-:Y:S04]  /*0830*/  @!P0 LDGSTS.E.BYPASS.LTC128B.128 [R13+0xc900], [R2.64], !P6 ;  /* 0x0c900000020d8fae */ /* 0x0003e8000f101d4c */
[----:B---3--:R-:W3:Y:S01]  /*0840*/  SHFL.IDX PT, R9, R14, 0x2, 0x181f ;  /* 0x00581f000e097f89 */ /* 0x008ee200000e0000 */
[----:B------:R-:W-:-:S03]  /*0850*/  ISETP.GE.AND P0, PT, R159, c[0x0][0x198], PT ;  /* 0x000066009f007a0c */ /* 0x000fc60003f06270 */
[----:B--2---:R-:W-:Y:S04]  /*0860*/  SHFL.IDX PT, R6, R15, 0x3, 0x181f ;  /* 0x00781f000f067f89 */ /* 0x004fe800000e0000 */
[----:B------:R-:W2:Y:S01]  /*0870*/  SHFL.IDX PT, R7, R14, 0x3, 0x181f ;  /* 0x00781f000e077f89 */ /* 0x000ea200000e0000 */
[----:B-----5:R-:W-:Y:S02]  /*0880*/  IADD3 R5, R19, 0x50, RZ ;  /* 0x0000005013057810 */ /* 0x020fe40007ffe0ff */
[----:B------:R-:W-:Y:S01]  /*0890*/  @!P5 SHF.R.S32.HI R4, RZ, 0x1f, R160 ;  /* 0x0000001fff04d819 */ /* 0x000fe200000114a0 */
[----:B-1----:R-:W-:Y:S02]  /*08a0*/  @!P3 IMAD.SHL.U32 R13, R158, 0x2, RZ ;  /* 0x000000029e0db824 */ /* 0x002fe400078e00ff */
[----:B---3--:R-:W-:Y:S01]  /*08b0*/  @!P3 IMAD.WIDE R2, R159, 0x2, R8 ;  /* 0x000000029f02b825 */ /* 0x008fe200078e0208 */
[----:B------:R-:W-:-:S03]  /*08c0*/  ISETP.GE.AND P4, PT, R16, R17, PT ;  /* 0x000000111000720c */ /* 0x000fc60003f86270 */
[----:B------:R-:W-:Y:S01]  /*08d0*/  @!P3 IMAD.WIDE R10, R0, 0x2, R8 ;  /* 0x00000002000ab825 */ /* 0x000fe200078e0208 */
[----:B------:R-:W-:Y:S01]  /*08e0*/  @!P5 LEA.HI R0, R4, R160, RZ, 0x3 ;  /* 0x000000a00400d211 */ /* 0x000fe200078f18ff */
[----:B------:R1:W-:Y:S01]  /*08f0*/  @!P3 LDGSTS.E.BYPASS.LTC128B.128 [R13+0x9100], [R2.64], !P0 ;  /* 0x09100000020dbfae */ /* 0x0003e2000c101d4c */
[----:B------:R-:W-:-:S03]  /*0900*/  ISETP.GE.AND P2, PT, R5, R17, PT ;  /* 0x000000110500720c */ /* 0x000fc60003f46270 */
[----:B------:R-:W-:Y:S01]  /*0910*/  SHFL.IDX PT, R4, R15, 0x4, 0x181f ;  /* 0x00981f000f047f89 */ /* 0x000fe200000e0000 */
[----:B------:R-:W-:-:S03]  /*0920*/  @!P5 LOP3.LUT R12, R0, 0xfffffff8, RZ, 0xc0, !PT ;  /* 0xfffffff8000cd812 */ /* 0x000fc600078ec0ff */
[----:B------:R-:W3:Y:S01]  /*0930*/  SHFL.IDX PT, R5, R14, 0x4, 0x181f ;  /* 0x00981f000e057f89 */ /* 0x000ee200000e0000 */
[----:B------:R-:W-:Y:S02]  /*0940*/  @!P5 IMAD.SHL.U32 R0, R158, 0x2, RZ ;  /* 0x000000029e00d824 */ /* 0x000fe400078e00ff */
[C-C-:B--2---:R-:W-:Y:S01]  /*0950*/  @!P5 IMAD.WIDE R8, R159.reuse, 0x2, R6.reuse ;  /* 0x000000029f08d825 */ /* 0x144fe200078e0206 */
[----:B------:R2:W-:Y:S03]  /*0960*/  @!P3 LDGSTS.E.BYPASS.LTC128B.128 [R13+0xd100], [R10.64], !P6 ;  /* 0x0d1000000a0dbfae */ /* 0x0005e6000f101d4c */
[----:B------:R-:W-:Y:S01]  /*0970*/  @!P5 IMAD.WIDE R6, R12, 0x2, R6 ;  /* 0x000000020c06d825 */ /* 0x000fe200078e0206 */
[----:B------:R5:W-:Y:S04]  /*0980*/  @!P5 LDGSTS.E.BYPASS.LTC128B.128 [R0+0x9900], [R8.64], !P0 ;  /* 0x099000000800dfae */ /* 0x000be8000c101d4c */
[----:B------:R2:W-:Y:S04]  /*0990*/  @!P5 LDGSTS.E.BYPASS.LTC128B.128 [R0+0xd900], [R6.64], !P6 ;  /* 0x0d9000000600dfae */ /* 0x0005e8000f101d4c */
[----:B-1----:R-:W-:Y:S04]  /*09a0*/  SHFL.IDX PT, R2, R15, 0x5, 0x181f ;  /* 0x00b81f000f027f89 */ /* 0x002fe800000e0000 */
[----:B------:R-:W1:Y:S01]  /*09b0*/  SHFL.IDX PT, R3, R14, 0x5, 0x181f ;  /* 0x00b81f000e037f89 */ /* 0x000e6200000e0000 */
[----:B------:R-:W-:-:S02]  /*09c0*/  ISETP.GE.AND P5, PT, R159, c[0x0][0x198], PT ;  /* 0x000066009f007a0c */ /* 0x000fc40003fa6270 */
[--C-:B-----5:R-:W-:Y:S02]  /*09d0*/  @!P4 SHF.R.S32.HI R8, RZ, 0x1f, R160.reuse ;  /* 0x0000001fff08c819 */ /* 0x120fe400000114a0 */
[----:B--2---:R-:W-:Y:S02]  /*09e0*/  @!P2 SHF.R.S32.HI R0, RZ, 0x1f, R160 ;  /* 0x0000001fff00a819 */ /* 0x004fe400000114a0 */
[-C--:B------:R-:W-:Y:S02]  /*09f0*/  @!P4 LEA.HI R6, R8, R160.reuse, RZ, 0x3 ;  /* 0x000000a00806c211 */ /* 0x080fe400078f18ff */
[----:B------:R-:W-:Y:S02]  /*0a00*/  @!P2 LEA.HI R0, R0, R160, RZ, 0x3 ;  /* 0x000000a00000a211 */ /* 0x000fe400078f18ff */
[----:B------:R-:W-:Y:S02]  /*0a10*/  IADD3 R9, R19, 0x70, RZ ;  /* 0x0000007013097810 */ /* 0x000fe40007ffe0ff */
[----:B------:R-:W-:-:S02]  /*0a20*/  @!P4 LOP3.LUT R6, R6, 0xfffffff8, RZ, 0xc0, !PT ;  /* 0xfffffff80606c812 */ /* 0x000fc400078ec0ff */
[----:B------:R-:W-:Y:S02]  /*0a30*/  @!P2 LOP3.LUT R7, R0, 0xfffffff8, RZ, 0xc0, !PT ;  /* 0xfffffff80007a812 */ /* 0x000fe400078ec0ff */
[----:B------:R-:W-:Y:S01]  /*0a40*/  ISETP.GE.AND P0, PT, R9, R17, PT ;  /* 0x000000110900720c */ /* 0x000fe20003f06270 */
[----:B---3--:R-:W-:Y:S01]  /*0a50*/  @!P4 IMAD.WIDE R8, R6, 0x2, R4 ;  /* 0x000000020608c825 */ /* 0x008fe200078e0204 */
[----:B------:R-:W-:-:S03]  /*0a60*/  IADD3 R16, R19, 0x60, RZ ;  /* 0x0000006013107810 */ /* 0x000fc60007ffe0ff */
[----:B------:R-:W-:Y:S02]  /*0a70*/  @!P4 IMAD.SHL.U32 R0, R158, 0x2, RZ ;  /* 0x000000029e00c824 */ /* 0x000fe400078e00ff */
[----:B------:R-:W-:-:S04]  /*0a80*/  @!P4 IMAD.WIDE R4, R159, 0x2, R4 ;  /* 0x000000029f04c825 */ /* 0x000fc800078e0204 */
[--C-:B-1----:R-:W-:Y:S01]  /*0a90*/  @!P2 IMAD.WIDE R6, R7, 0x2, R2.reuse ;  /* 0x000000020706a825 */ /* 0x102fe200078e0202 */
[----:B------:R-:W-:Y:S01]  /*0aa0*/  ISETP.GE.AND P1, PT, R16, R17, PT ;  /* 0x000000111000720c */ /* 0x000fe20003f26270 */
[----:B------:R1:W-:Y:S02]  /*0ab0*/  @!P4 LDGSTS.E.BYPASS.LTC128B.128 [R0+0xa100], [R4.64], !P5 ;  /* 0x0a1000000400cfae */ /* 0x0003e4000e901d4c */
[----:B------:R-:W-:Y:S02]  /*0ac0*/  @!P2 IMAD.SHL.U32 R10, R158, 0x2, RZ ;  /* 0x000000029e0aa824 */ /* 0x000fe400078e00ff */
[----:B------:R-:W-:Y:S01]  /*0ad0*/  @!P2 IMAD.WIDE R2, R159, 0x2, R2 ;  /* 0x000000029f02a825 */ /* 0x000fe200078e0202 */
[----:B------:R2:W-:Y:S03]  /*0ae0*/  @!P4 LDGSTS.E.BYPASS.LTC128B.128 [R0+0xe100], [R8.64], !P6 ;  /* 0x0e1000000800cfae */ /* 0x0005e6000f101d4c */
[----:B------:R-:W-:Y:S01]  /*0af0*/  IMAD.U32 R11, RZ, RZ, UR7 ;  /* 0x00000007ff0b7e24 */ /* 0x000fe2000f8e00ff */
[----:B------:R3:W-:Y:S01]  /*0b00*/  @!P2 LDGSTS.E.BYPASS.LTC128B.128 [R10+0xa900], [R2.64], !P5 ;  /* 0x0a900000020aafae */ /* 0x0007e2000e901d4c */
[----:B------:R-:W-:-:S02]  /*0b10*/  ISETP.NE.AND P3, PT, R162, 0x1, PT ;  /* 0x00000001a200780c */ /* 0x000fc40003f65270 */
[----:B------:R-:W-:Y:S01]  /*0b20*/  IMAD R11, R11, 0x40, R161 ;  /* 0x000000400b0b7824 */ /* 0x000fe200078e02a1 */
[----:B------:R5:W-:Y:S04]  /*0b30*/  @!P2 LDGSTS.E.BYPASS.LTC128B.128 [R10+0xe900], [R6.64], !P6 ;  /* 0x0e900000060aafae */ /* 0x000be8000f101d4c */
[----:B-1----:R-:W-:Y:S04]  /*0b40*/  SHFL.IDX PT, R4, R15, 0x6, 0x181f ;  /* 0x00d81f000f047f89 */ /* 0x002fe800000e0000 */
[----:B------:R-:W1:Y:S04]  /*0b50*/  SHFL.IDX PT, R5, R14, 0x6, 0x181f ;  /* 0x00d81f000e057f89 */ /* 0x000e6800000e0000 */
[----:B---3--:R-:W-:Y:S04]  /*0b60*/  SHFL.IDX PT, R2, R15, 0x7, 0x181f ;  /* 0x00f81f000f027f89 */ /* 0x008fe800000e0000 */
[----:B------:R3:W3:Y:S01]  /*0b70*/  SHFL.IDX PT, R3, R14, 0x7, 0x181f ;  /* 0x00f81f000e037f89 */ /* 0x0006e200000e0000 */
[----:B--2---:R-:W-:-:S02]  /*0b80*/  IADD3 R0, R11, -0x40, RZ ;  /* 0xffffffc00b007810 */ /* 0x004fc40007ffe0ff */
[--C-:B-----5:R-:W-:Y:S02]  /*0b90*/  @!P1 SHF.R.S32.HI R7, RZ, 0x1f, R160.reuse ;  /* 0x0000001fff079819 */ /* 0x120fe400000114a0 */
[----:B----4-:R-:W-:Y:S02]  /*0ba0*/  IADD3 R13, R0, UR10, RZ ;  /* 0x0000000a000d7c10 */ /* 0x010fe4000fffe0ff */
[----:B------:R-:W-:Y:S02]  /*0bb0*/  @!P0 SHF.R.S32.HI R6, RZ, 0x1f, R160 ;  /* 0x0000001fff068819 */ /* 0x000fe400000114a0 */
[-C--:B------:R-:W-:Y:S01]  /*0bc0*/  @!P1 LEA.HI R7, R7, R160.reuse, RZ, 0x3 ;  /* 0x000000a007079211 */ /* 0x080fe200078f18ff */
[----:B------:R-:W-:Y:S01]  /*0bd0*/  @P3 IMAD.HI.U32 R8, R13, c[0x0][0x2bc], RZ ;  /* 0x0000af000d083a27 */ /* 0x000fe200078e00ff */
[----:B------:R-:W-:Y:S02]  /*0be0*/  @!P0 LEA.HI R6, R6, R160, RZ, 0x3 ;  /* 0x000000a006068211 */ /* 0x000fe400078f18ff */
[----:B------:R-:W-:-:S02]  /*0bf0*/  @!P1 LOP3.LUT R7, R7, 0xfffffff8, RZ, 0xc0, !PT ;  /* 0xfffffff807079812 */ /* 0x000fc400078ec0ff */
[----:B------:R-:W-:Y:S01]  /*0c00*/  ISETP.GE.AND P2, PT, R0, UR9, PT ;  /* 0x0000000900007c0c */ /* 0x000fe2000bf46270 */
[----:B------:R-:W-:Y:S01]  /*0c10*/  IMAD.MOV.U32 R0, RZ, RZ, R13 ;  /* 0x000000ffff007224 */ /* 0x000fe200078e000d */
[----:B------:R-:W-:Y:S02]  /*0c20*/  @!P0 LOP3.LUT R16, R6, 0xfffffff8, RZ, 0xc0, !PT ;  /* 0xfffffff806108812 */ /* 0x000fe400078ec0ff */
[----:B------:R-:W-:Y:S01]  /*0c30*/  @P3 SHF.R.U32.HI R0, RZ, c[0x0][0x2c0], R8 ;  /* 0x0000b000ff003a19 */ /* 0x000fe20000011608 */
[----:B-1----:R-:W-:-:S04]  /*0c40*/  @!P1 IMAD.WIDE R8, R159, 0x2, R4 ;  /* 0x000000029f089825 */ /* 0x002fc800078e0204 */
[C---:B---3--:R-:W-:Y:S02]  /*0c50*/  @!P1 IMAD.SHL.U32 R14, R158.reuse, 0x2, RZ ;  /* 0x000000029e0e9824 */ /* 0x048fe400078e00ff */
[----:B------:R-:W-:Y:S01]  /*0c60*/  @!P1 IMAD.WIDE R10, R7, 0x2, R4 ;  /* 0x00000002070a9825 */ /* 0x000fe200078e0204 */
[----:B------:R-:W-:Y:S02]  /*0c70*/  @!UP0 UMOV UR16, UR11 ;  /* 0x0000000b00108c82 */ /* 0x000fe40008000000 */
[----:B------:R1:W-:Y:S01]  /*0c80*/  @!P1 LDGSTS.E.BYPASS.LTC128B.128 [R14+0xb100], [R8.64], !P5 ;  /* 0x0b100000080e9fae */ /* 0x0003e2000e901d4c */
[----:B------:R-:W-:Y:S02]  /*0c90*/  @!P0 IMAD.SHL.U32 R12, R158, 0x2, RZ ;  /* 0x000000029e0c8824 */ /* 0x000fe400078e00ff */
[--C-:B------:R-:W-:Y:S01]  /*0ca0*/  @!P0 IMAD.WIDE R4, R159, 0x2, R2.reuse ;  /* 0x000000029f048825 */ /* 0x100fe200078e0202 */
[----:B------:R-:W-:Y:S01]  /*0cb0*/  USHF.R.S32.HI UR11, URZ, 0x1f, UR16 ;  /* 0x0000001f3f0b7899 */ /* 0x000fe20008011410 */
[----:B------:R2:W-:Y:S02]  /*0cc0*/  @!P1 LDGSTS.E.BYPASS.LTC128B.128 [R14+0xf100], [R10.64], !P6 ;  /* 0x0f1000000a0e9fae */ /* 0x0005e4000f101d4c */
        /* <DEDUP_REMOVED lines=8> */
[----:B------:R-:W-:Y:S02]  /*0d50*/  IMAD.MOV.U32 R29, RZ, RZ, RZ ;  /* 0x000000ffff1d7224 */ /* 0x000fe400078e00ff */
[----:B------:R-:W-:-:S02]  /*0d60*/  ULDC.64 UR4, c[0x0][0x1e8] ;  /* 0x00007a0000047ab9 */ /* 0x000fc40000000a00 */
[----:B------:R-:W-:Y:S01]  /*0d70*/  UIADD3 UR11, UR15, UR11, URZ ;  /* 0x0000000b0f0b7290 */ /* 0x000fe2000fffe03f */
[----:B------:R-:W-:-:S05]  /*0d80*/  @!P2 IADD3 R15, P3, R0, UR14, RZ ;  /* 0x0000000e000fac10 */ /* 0x000fca000ff7e0ff */
[----:B------:R-:W-:Y:S02]  /*0d90*/  @!P2 LEA.HI.X.SX32 R17, R0, UR11, 0x1, P3 ;  /* 0x0000000b0011ac11 */ /* 0x000fe400098f0eff */
[----:B------:R-:W-:-:S04]  /*0da0*/  @!P2 LEA R6, P3, R15, c[0x0][0x2a0], 0x2 ;  /* 0x0000a8000f06aa11 */ /* 0x000fc800078610ff */
[----:B------:R-:W-:Y:S01]  /*0db0*/  @!P2 LEA.HI.X R7, R15, c[0x0][0x2a4], R17, 0x2, P3 ;  /* 0x0000a9000f07aa11 */ /* 0x000fe200018f1411 */
[----:B------:R-:W-:Y:S06]  /*0dc0*/  BAR.SYNC.DEFER_BLOCKING 0x0 ;  /* 0x0000000000007b1d */ /* 0x000fec0000010000 */
[----:B------:R5:W2:Y:S01]  /*0dd0*/  @!P2 LDG.E R29, [R6.64] ;  /* 0x0000000c061da981 */ /* 0x000aa2000c1e1900 */
[----:B------:R-:W-:-:S04]  /*0de0*/  IMAD.MOV R0, RZ, RZ, -R0 ;  /* 0x000000ffff007224 */ /* 0x000fc800078e0a00 */
[----:B------:R-:W-:-:S05]  /*0df0*/  IMAD R30, R0, c[0x0][0x2b8], R13 ;  /* 0x0000ae00001e7a24 */ /* 0x000fca00078e020d */
[----:B------:R-:W-:Y:S01]  /*0e00*/  SHF.R.S32.HI R24, RZ, 0x1f, R30 ;  /* 0x0000001fff187819 */ /* 0x000fe2000001141e */
[----:B----4-:R-:W-:-:S04]  /*0e10*/  IMAD.WIDE.U32 R2, R30, c[0x0][0x1e0], RZ ;  /* 0x000078001e027a25 */ /* 0x010fc800078e00ff */
        /* <DEDUP_REMOVED lines=9> */
[----:B-1----:R-:W-:Y:S01]  /*0eb0*/  LEA.HI R8, R25, R156, RZ, 0x4 ;  /* 0x0000009c19087211 */ /* 0x002fe200078f20ff */
[----:B---3--:R-:W-:Y:S01]  /*0ec0*/  IMAD.SHL.U32 R5, R21, 0x40, RZ ;  /* 0x0000004015057824 */ /* 0x008fe200078e00ff */
[----:B------:R-:W-:Y:S01]  /*0ed0*/  ISETP.GE.AND P3, PT, R159, c[0x0][0x1d4], PT ;  /* 0x000075009f007a0c */ /* 0x000fe20003f66270 */
[----:B-----5:R-:W-:Y:S01]  /*0ee0*/  IMAD.SHL.U32 R6, R18, 0x8, RZ ;  /* 0x0000000812067824 */ /* 0x020fe200078e00ff */
[----:B------:R-:W-:Y:S01]  /*0ef0*/  ISETP.GE.AND P4, PT, R160, c[0x0][0x1d4], PT ;  /* 0x00007500a0007a0c */ /* 0x000fe20003f86270 */
[----:B------:R1:W-:Y:S01]  /*0f00*/  STL [R1+0x3c], R19 ;  /* 0x00003c1301007387 */ /* 0x0003e20000100800 */
[----:B------:R-:W-:Y:S01]  /*0f10*/  IADD3 R26, -R18, UR17, RZ ;  /* 0x00000011121a7c10 */ /* 0x000fe2000fffe1ff */
[----:B------:R-:W-:Y:S01]  /*0f20*/  IMAD.MOV.U32 R28, RZ, RZ, 0x20 ;  /* 0x00000020ff1c7424 */ /* 0x000fe200078e00ff */
[----:B------:R-:W-:-:S02]  /*0f30*/  UISETP.GE.AND UP0, UPT, UR9, 0x1, UPT ;  /* 0x000000010900788c */ /* 0x000fc4000bf06270 */
[----:B------:R-:W-:Y:S01]  /*0f40*/  ISETP.GE.AND P5, PT, R26, 0x1, PT ;  /* 0x000000011a00780c */ /* 0x000fe20003fa6270 */
[----:B------:R-:W-:Y:S01]  /*0f50*/  ULDC.64 UR4, c[0x0][0x210] ;  /* 0x0000840000047ab9 */ /* 0x000fe20000000a00 */
[----:B------:R-:W-:Y:S02]  /*0f60*/  LOP3.LUT R7, R8, 0xfffffff0, RZ, 0xc0, !PT ;  /* 0xfffffff008077812 */ /* 0x000fe400078ec0ff */
[----:B------:R-:W-:Y:S02]  /*0f70*/  LOP3.LUT R5, R5, 0x1c0, RZ, 0xc0, !PT ;  /* 0x000001c005057812 */ /* 0x000fe400078ec0ff */
[----:B------:R-:W-:Y:S01]  /*0f80*/  SHF.R.S32.HI R12, RZ, 0x4, R8 ;  /* 0x00000004ff0c7819 */ /* 0x000fe20000011408 */
[----:B------:R-:W-:Y:S01]  /*0f90*/  IMAD.IADD R7, R156, 0x1, -R7 ;  /* 0x000000019c077824 */ /* 0x000fe200078e0a07 */
[----:B------:R-:W-:Y:S02]  /*0fa0*/  LOP3.LUT R17, R5, 0x8, R6, 0xf8, !PT ;  /* 0x0000000805117812 */ /* 0x000fe400078ef806 */
[----:B------:R-:W-:-:S03]  /*0fb0*/  SHF.R.U32.HI R13, RZ, 0x3, R5 ;  /* 0x00000003ff0d7819 */ /* 0x000fc60000011605 */
[----:B------:R-:W-:Y:S02]  /*0fc0*/  @P5 SHF.R.S32.HI R6, RZ, 0x1f, R160 ;  /* 0x0000001fff065819 */ /* 0x000fe400000114a0 */
[----:B------:R-:W-:Y:S02]  /*0fd0*/  LEA.HI R8, R8, R12, RZ, 0x1 ;  /* 0x0000000c08087211 */ /* 0x000fe400078f08ff */
[----:B------:R-:W-:Y:S02]  /*0fe0*/  SHF.R.S32.HI R9, RZ, 0x1f, R7 ;  /* 0x0000001fff097819 */ /* 0x000fe40000011407 */
[----:B------:R-:W-:Y:S02]  /*0ff0*/  @P5 LEA.HI R5, R6, R160, RZ, 0x3 ;  /* 0x000000a006055211 */ /* 0x000fe400078f18ff */
[C---:B------:R-:W-:Y:S02]  /*1000*/  ISETP.GE.AND P2, PT, R26.reuse, 0x11, PT ;  /* 0x000000111a00780c */ /* 0x040fe40003f46270 */
[----:B------:R-:W-:-:S02]  /*1010*/  ISETP.GE.AND P1, PT, R26, 0x21, PT ;  /* 0x000000211a00780c */ /* 0x000fc40003f26270 */
[----:B------:R-:W-:Y:S02]  /*1020*/  @P5 LOP3.LUT R6, R5, 0xfffffff8, RZ, 0xc0, !PT ;  /* 0xfffffff805065812 */ /* 0x000fe400078ec0ff */
[----:B------:R-:W-:Y:S02]  /*1030*/  LOP3.LUT R18, R8, 0xfffffffe, RZ, 0xc0, !PT ;  /* 0xfffffffe08127812 */ /* 0x000fe400078ec0ff */
[----:B------:R-:W-:-:S04]  /*1040*/  LEA.HI R22, R9, R7, RZ, 0x3 ;  /* 0x0000000709167211 */ /* 0x000fc800078f18ff */
[----:B------:R-:W-:Y:S01]  /*1050*/  LOP3.LUT R16, R22, 0xfffffff8, RZ, 0xc0, !PT ;  /* 0xfffffff816107812 */ /* 0x000fe200078ec0ff */
[----:B------:R-:W-:Y:S01]  /*1060*/  IMAD.IADD R20, R12, 0x1, -R18 ;  /* 0x000000010c147824 */ /* 0x000fe200078e0a12 */
[----:B------:R-:W-:Y:S01]  /*1070*/  LOP3.LUT R23, R17, R13, RZ, 0x3c, !PT ;  /* 0x0000000d11177212 */ /* 0x000fe200078e3cff */
[C---:B------:R-:W-:Y:S02]  /*1080*/  @P2 IMAD.SHL.U32 R18, R158.reuse, 0x2, RZ ;  /* 0x000000029e122824 */ /* 0x040fe400078e00ff */
[----:B-1----:R-:W-:Y:S02]  /*1090*/  IMAD.IADD R19, R7, 0x1, -R16 ;  /* 0x0000000107137824 */ /* 0x002fe400078e0a10 */
[----:B------:R-:W-:Y:S01]  /*10a0*/  @P1 IMAD.SHL.U32 R17, R158, 0x2, RZ ;  /* 0x000000029e111824 */ /* 0x000fe200078e00ff */
[----:B------:R-:W-:Y:S01]  /*10b0*/  LEA.HI R25, R25, R156, RZ, 0x5 ;  /* 0x0000009c19197211 */ /* 0x000fe200078f28ff */
[----:B------:R-:W-:Y:S04]  /*10c0*/  STL [R1+0x8], R159 ;  /* 0x0000089f01007387 */ /* 0x000fe80000100800 */
[----:B------:R-:W-:Y:S04]  /*10d0*/  STL [R1+0x28], R160 ;  /* 0x000028a001007387 */ /* 0x000fe80000100800 */
[----:B------:R-:W-:Y:S04]  /*10e0*/  STL [R1+0x38], R158 ;  /* 0x0000389e01007387 */ /* 0x000fe80000100800 */
[----:B------:R-:W-:Y:S01]  /*10f0*/  STL [R1+0x10], R30 ;  /* 0x0000101e01007387 */ /* 0x000fe20000100800 */
[----:B------:R-:W-:-:S02]  /*1100*/  UIMAD UR6, UR6, UR4, URZ ;  /* 0x00000004060672a4 */ /* 0x000fc4000f8e023f */
[----:B------:R-:W-:Y:S02]  /*1110*/  UIMAD.WIDE.U32 UR20, UR8, UR4, URZ ;  /* 0x00000004081472a5 */ /* 0x000fe4000f8e003f */
[----:B------:R-:W-:Y:S01]  /*1120*/  UIMAD UR5, UR8, UR5, UR6 ;  /* 0x00000005080572a4 */ /* 0x000fe2000f8e0206 */
[----:B------:R-:W-:-:S03]  /*1130*/  SEL R157, RZ, 0x10, P4 ;  /* 0x00000010ff9d7807 */ /* 0x000fc60002000000 */
[----:B------:R-:W-:Y:S01]  /*1140*/  UIADD3 UR5, UR21, UR5, URZ ;  /* 0x0000000515057290 */ /* 0x000fe2000fffe03f */
[----:B--2---:R-:W-:Y:S01]  /*1150*/  SHF.R.S32.HI R27, RZ, 0x1f, R29 ;  /* 0x0000001fff1b7819 */ /* 0x004fe2000001141d */
[----:B------:R-:W-:-:S04]  /*1160*/  IMAD.WIDE.U32 R2, R29, c[0x0][0x1f0], R2 ;  /* 0x00007c001d027a25 */ /* 0x000fc800078e0002 */
[----:B------:R-:W-:Y:S01]  /*1170*/  IMAD R0, R27, c[0x0][0x1f0], RZ ;  /* 0x00007c001b007a24 */ /* 0x000fe200078e02ff */
[----:B------:R-:W-:-:S03]  /*1180*/  IADD3 R2, P0, R2, UR18, RZ ;  /* 0x0000001202027c10 */ /* 0x000fc6000ff1e0ff */
[----:B------:R-:W-:-:S05]  /*1190*/  IMAD R0, R29, c[0x0][0x1f4], R0 ;  /* 0x00007d001d007a24 */ /* 0x000fca00078e0200 */
[----:B------:R-:W-:Y:S02]  /*11a0*/  IADD3.X R0, R3, UR16, R0, P0, !PT ;  /* 0x0000001003007c10 */ /* 0x000fe400087fe400 */
[----:B------:R-:W-:-:S04]  /*11b0*/  LEA R4, P0, R2, c[0x0][0x1c8], 0x1 ;  /* 0x0000720002047a11 */ /* 0x000fc800078008ff */
[----:B------:R-:W-:Y:S02]  /*11c0*/  LEA.HI.X R0, R2, c[0x0][0x1cc], R0, 0x1, P0 ;  /* 0x0000730002007a11 */ /* 0x000fe400000f0c00 */
[----:B------:R-:W-:Y:S04]  /*11d0*/  SHFL.IDX PT, R2, R4, RZ, 0x181f ;  /* 0x00181fff04027589 */ /* 0x000fe800000e0000 */
[----:B------:R-:W1:Y:S04]  /*11e0*/  SHFL.IDX PT, R3, R0, RZ, 0x181f ;  /* 0x00181fff00037589 */ /* 0x000e6800000e0000 */
[----:B------:R-:W-:Y:S04]  /*11f0*/  SHFL.IDX PT, R10, R4, 0x1, 0x181f ;  /* 0x00381f00040a7f89 */ /* 0x000fe800000e0000 */
[----:B------:R-:W2:Y:S01]  /*1200*/  SHFL.IDX PT, R11, R0, 0x1, 0x181f ;  /* 0x00381f00000b7f89 */ /* 0x000ea200000e0000 */
[----:B------:R-:W-:-:S03]  /*1210*/  ISETP.GE.AND P0, PT, R26, 0x31, PT ;  /* 0x000000311a00780c */ /* 0x000fc60003f06270 */
[----:B------:R-:W-:Y:S04]  /*1220*/  SHFL.IDX PT, R8, R4, 0x2, 0x181f ;  /* 0x00581f0004087f89 */ /* 0x000fe800000e0000 */
[----:B------:R-:W3:Y:S04]  /*1230*/  SHFL.IDX PT, R9, R0, 0x2, 0x181f ;  /* 0x00581f0000097f89 */ /* 0x000ee800000e0000 */
[----:B------:R1:W-:Y:S04]  /*1240*/  SHFL.IDX PT, R14, R4, 0x3, 0x181f ;  /* 0x00781f00040e7f89 */ /* 0x0003e800000e0000 */
[----:B------:R4:W5:Y:S01]  /*1250*/  SHFL.IDX PT, R15, R0, 0x3, 0x181f ;  /* 0x00781f00000f7f89 */ /* 0x00096200000e0000 */
[----:B-1----:R-:W-:-:S04]  /*1260*/  @P5 IMAD.WIDE R4, R159, 0x2, R2 ;  /* 0x000000029f045825 */ /* 0x002fc800078e0202 */
[----:B----4-:R-:W-:Y:S02]  /*1270*/  @P5 IMAD.SHL.U32 R0, R158, 0x2, RZ ;  /* 0x000000029e005824 */ /* 0x010fe400078e00ff */
[----:B------:R-:W-:-:S03]  /*1280*/  @P5 IMAD.WIDE R2, R6, 0x2, R2 ;  /* 0x0000000206025825 */ /* 0x000fc600078e0202 */
[----:B------:R1:W-:Y:S04]  /*1290*/  @P5 LDGSTS.E.BYPASS.LTC128B.128 [R0+0x4100], [R4.64], !P3 ;  /* 0x0410000004005fae */ /* 0x0003e8000d901d4c */
[----:B------:R4:W-:Y:S01]  /*12a0*/  @P5 LDGSTS.E.BYPASS.LTC128B.128 [R0+0x6100], [R2.64], !P4 ;  /* 0x0610000002005fae */ /* 0x0009e2000e101d4c */
[----:B------:R-:W-:Y:S01]  /*12b0*/  @P0 IMAD.SHL.U32 R16, R158, 0x2, RZ ;  /* 0x000000029e100824 */ /* 0x000fe200078e00ff */
[--C-:B----4-:R-:W-:Y:S02]  /*12c0*/  @P2 SHF.R.S32.HI R3, RZ, 0x1f, R160.reuse ;  /* 0x0000001fff032819 */ /* 0x110fe400000114a0 */
[----:B------:R-:W-:Y:S02]  /*12d0*/  @P1 SHF.R.S32.HI R2, RZ, 0x1f, R160 ;  /* 0x0000001fff021819 */ /* 0x000fe400000114a0 */
[----:B-1----:R-:W-:-:S02]  /*12e0*/  @P2 LEA.HI R4, R3, R160, RZ, 0x3 ;  /* 0x000000a003042211 */ /* 0x002fc400078f18ff */
[----:B------:R-:W-:Y:S02]  /*12f0*/  @P0 SHF.R.S32.HI R0, RZ, 0x1f, R160 ;  /* 0x0000001fff000819 */ /* 0x000fe400000114a0 */
[-C--:B------:R-:W-:Y:S02]  /*1300*/  @P1 LEA.HI R3, R2, R160.reuse, RZ, 0x3 ;  /* 0x000000a002031211 */ /* 0x080fe400078f18ff */
[----:B------:R-:W-:Y:S02]  /*1310*/  @P2 LOP3.LUT R2, R4, 0xfffffff8, RZ, 0xc0, !PT ;  /* 0xfffffff804022812 */ /* 0x000fe400078ec0ff */
[----:B------:R-:W-:Y:S02]  /*1320*/  @P0 LEA.HI R0, R0, R160, RZ, 0x3 ;  /* 0x000000a000000211 */ /* 0x000fe400078f18ff */
[----:B------:R-:W-:Y:S01]  /*1330*/  @P1 LOP3.LUT R3, R3, 0xfffffff8, RZ, 0xc0, !PT ;  /* 0xfffffff803031812 */ /* 0x000fe200078ec0ff */
[----:B--2---:R-:W-:Y:S01]  /*1340*/  @P2 IMAD.WIDE R12, R2, 0x2, R10 ;  /* 0x00000002020c2825 */ /* 0x004fe200078e020a */
[----:B------:R-:W-:-:S03]  /*1350*/  @P0 LOP3.LUT R0, R0, 0xfffffff8, RZ, 0xc0, !PT ;  /* 0xfffffff800000812 */ /* 0x000fc600078ec0ff */
        /* <DEDUP_REMOVED lines=12> */
[----:B------:R-:W-:Y:S01]  /*1420*/  R2P PR, R19, 0x6 ;  /* 0x0000000613007804 */ /* 0x000fe20000000000 */
[----:B------:R-:W-:-:S02]  /*1430*/  IMAD R0, R20, 0x200, R23 ;  /* 0x0000020014007824 */ /* 0x000fc400078e0217 */
[----:B------:R2:W-:Y:S01]  /*1440*/  STL [R1+0xc], R29 ;  /* 0x00000c1d01007387 */ /* 0x0005e20000100800 */
[----:B---3--:R-:W-:Y:S02]  /*1450*/  IMAD.MOV.U32 R8, RZ, RZ, 0x10 ;  /* 0x00000010ff087424 */ /* 0x008fe400078e00ff */
[----:B-1----:R-:W-:Y:S01]  /*1460*/  IMAD.SHL.U32 R2, R19, 0x40, RZ ;  /* 0x0000004013027824 */ /* 0x002fe200078e00ff */
[----:B------:R-:W-:-:S04]  /*1470*/  DEPBAR.LE SB0, 0x1 ;  /* 0x000080400000791a */ /* 0x000fc80000000000 */
[----:B------:R-:W-:Y:S01]  /*1480*/  IMAD.SHL.U32 R3, R20, 0x8, RZ ;  /* 0x0000000814037824 */ /* 0x000fe200078e00ff */
[----:B------:R-:W-:Y:S01]  /*1490*/  LOP3.LUT R2, R2, 0x1c0, RZ, 0xc0, !PT ;  /* 0x000001c002027812 */ /* 0x000fe200078ec0ff */
[----:B-----5:R-:W-:Y:S01]  /*14a0*/  IMAD.SHL.U32 R4, R22, 0x40, RZ ;  /* 0x0000004016047824 */ /* 0x020fe200078e00ff */
[----:B------:R-:W-:-:S04]  /*14b0*/  DEPBAR.LE SB0, 0x0 ;  /* 0x000080000000791a */ /* 0x000fc80000000000 */
[----:B------:R-:W-:Y:S02]  /*14c0*/  LOP3.LUT R5, R2, 0x8, R3, 0xf8, !PT ;  /* 0x0000000802057812 */ /* 0x000fe400078ef803 */
[----:B----4-:R-:W-:Y:S02]  /*14d0*/  SHF.R.S32.HI R7, RZ, 0x5, R25 ;  /* 0x00000005ff077819 */ /* 0x010fe40000011419 */
[----:B------:R-:W-:Y:S02]  /*14e0*/  LOP3.LUT R6, R4, 0xfffffe00, RZ, 0xc0, !PT ;  /* 0xfffffe0004067812 */ /* 0x000fe400078ec0ff */
[----:B------:R-:W-:Y:S02]  /*14f0*/  SHF.R.U32.HI R2, RZ, 0x3, R2 ;  /* 0x00000003ff027819 */ /* 0x000fe40000011602 */
[----:B------:R-:W-:Y:S02]  /*1500*/  SEL R4, R8, 0xfffffff0, !P1 ;  /* 0xfffffff008047807 */ /* 0x000fe40004800000 */
[----:B------:R-:W-:Y:S01]  /*1510*/  SEL R3, R28, 0xffffffe0, !P2 ;  /* 0xffffffe01c037807 */ /* 0x000fe20005000000 */
[----:B------:R-:W-:Y:S01]  /*1520*/  BAR.SYNC.DEFER_BLOCKING 0x0 ;  /* 0x0000000000007b1d */ /* 0x000fe20000010000 */
[----:B------:R-:W-:-:S02]  /*1530*/  R2P PR, R21, 0x6 ;  /* 0x0000000615007804 */ /* 0x000fc40000000000 */
[----:B------:R-:W-:Y:S01]  /*1540*/  LOP3.LUT R5, R5, R2, RZ, 0x3c, !PT ;  /* 0x0000000205057212 */ /* 0x000fe200078e3cff */
[----:B------:R-:W-:Y:S02]  /*1550*/  IMAD R2, R7, 0x400, R6 ;  /* 0x0000040007027824 */ /* 0x000fe400078e0206 */
[----:B------:R-:W-:Y:S01]  /*1560*/  IMAD.SHL.U32 R232, R0, 0x2, RZ ;  /* 0x0000000200e87824 */ /* 0x000fe200078e00ff */
[----:B------:R-:W-:Y:S01]  /*1570*/  PLOP3.LUT P0, PT, PT, PT, UP0, 0x80, 0x0 ;  /* 0x000000000000781c */ /* 0x000fe20003f0f008 */
[----:B------:R-:W-:-:S03]  /*1580*/  IMAD.IADD R0, R5, 0x1, R2 ;  /* 0x0000000105007824 */ /* 0x000fc600078e0202 */
[----:B------:R-:W-:Y:S01]  /*1590*/  IADD3 R2, R232, 0x4100, RZ ;  /* 0x00004100e8027810 */ /* 0x000fe20007ffe0ff */
[----:B------:R-:W-:Y:S01]  /*15a0*/  IMAD.SHL.U32 R239, R0, 0x2, RZ ;  /* 0x0000000200ef7824 */ /* 0x000fe200078e00ff */
[----:B------:R-:W-:Y:S02]  /*15b0*/  IADD3 R243, R232, 0x4120, RZ ;  /* 0x00004120e8f37810 */ /* 0x000fe40007ffe0ff */
[----:B------:R-:W-:Y:S01]  /*15c0*/  @P1 IADD3 R243, R2, -0x20, RZ ;  /* 0xffffffe002f31810 */ /* 0x000fe20007ffe0ff */
[----:B------:R-:W-:Y:S01]  /*15d0*/  IMAD R241, R4, 0x2, R239 ;  /* 0x0000000204f17824 */ /* 0x000fe200078e02ef */
[----:B------:R-:W-:Y:S02]  /*15e0*/  LOP3.LUT R0, R25, 0xffffffe0, RZ, 0xc0, !PT ;  /* 0xffffffe019007812 */ /* 0x000fe400078ec0ff */
[----:B------:R-:W-:Y:S02]  /*15f0*/  LOP3.LUT R5, R5, R6, RZ, 0xfc, !PT ;  /* 0x0000000605057212 */ /* 0x000fe400078efcff */
[----:B------:R-:W-:Y:S01]  /*1600*/  ISETP.GT.AND P5, PT, R161, 0x3f, PT ;  /* 0x0000003fa100780c */ /* 0x000fe20003fa4270 */
[----:B------:R-:W-:Y:S01]  /*1610*/  IMAD.IADD R156, R156, 0x1, -R0 ;  /* 0x000000019c9c7824 */ /* 0x000fe200078e0a00 */
[----:B--2---:R1:W2:Y:S01]  /*1620*/  LDSM.16.M88.4 R12, [R239+0x8100] ;  /* 0x00810000ef0c783b */ /* 0x0042a20000000200 */
[----:B------:R-:W-:-:S03]  /*1630*/  SEL R0, R28, 0xffffffe0, !P2 ;  /* 0xffffffe01c007807 */ /* 0x000fc60005000000 */
[----:B------:R1:W3:Y:S01]  /*1640*/  LDSM.16.M88.4 R8, [R239+0xa100] ;  /* 0x00a10000ef08783b */ /* 0x0002e20000000200 */
[----:B------:R-:W-:-:S03]  /*1650*/  IADD3 R251, R243, 0x800, RZ ;  /* 0x00000800f3fb7810 */ /* 0x000fc60007ffe0ff */
[----:B------:R1:W4:Y:S01]  /*1660*/  LDSM.16.M88.4 R48, [R232+0x4100] ;  /* 0x00410000e830783b */ /* 0x0003220000000200 */
[----:B------:R-:W-:-:S03]  /*1670*/  IADD3 R250, R243, 0x1000, RZ ;  /* 0x00001000f3fa7810 */ /* 0x000fc60007ffe0ff */
[----:B------:R1:W1:Y:S01]  /*1680*/  LDSM.16.M88.4 R44, [R232+0x4900] ;  /* 0x00490000e82c783b */ /* 0x0002620000000200 */
[----:B------:R-:W-:-:S03]  /*1690*/  IADD3 R249, R243, 0x1800, RZ ;  /* 0x00001800f3f97810 */ /* 0x000fc60007ffe0ff */
        /* <DEDUP_REMOVED lines=8> */
[----:B------:R-:W-:Y:S05]  /*1720*/  @!P0 BRA `(.L_x_2871) ;  /* 0x000003b000008947 */ /* 0x000fea0003800000 */
[----:B--23--:R-:W-:Y:S01]  /*1730*/  IMAD R2, R24, c[0x0][0x208], RZ ;  /* 0x0000820018027a24 */ /* 0x00cfe200078e02ff */
[----:B------:R-:W-:Y:S01]  /*1740*/  ISETP.GE.AND P2, PT, R159, c[0x0][0x1d4], PT ;  /* 0x000075009f007a0c */ /* 0x000fe20003f46270 */
[----:B------:R-:W-:-:S03]  /*1750*/  IMAD.WIDE.U32 R6, R30, c[0x0][0x208], RZ ;  /* 0x000082001e067a25 */ /* 0x000fc600078e00ff */
[----:B------:R-:W-:Y:S01]  /*1760*/  ISETP.LT.OR P1, PT, R26, 0x1, P2 ;  /* 0x000000011a00780c */ /* 0x000fe20001721670 */
[----:B------:R-:W-:Y:S02]  /*1770*/  IMAD R2, R30, c[0x0][0x20c], R2 ;  /* 0x000083001e027a24 */ /* 0x000fe400078e0202 */
[----:B------:R-:W-:-:S04]  /*1780*/  IMAD.WIDE R52, R159, 0x2, RZ ;  /* 0x000000029f347825 */ /* 0x000fc800078e02ff */
[----:B------:R-:W-:Y:S02]  /*1790*/  IMAD.IADD R7, R7, 0x1, R2 ;  /* 0x0000000107077824 */ /* 0x000fe400078e0202 */
[----:B------:R-:W-:Y:S02]  /*17a0*/  IMAD R2, R27, c[0x0][0x218], RZ ;  /* 0x000086001b027a24 */ /* 0x000fe400078e02ff */
[----:B------:R-:W-:-:S04]  /*17b0*/  IMAD.WIDE.U32 R6, R29, c[0x0][0x218], R6 ;  /* 0x000086001d067a25 */ /* 0x000fc800078e0006 */
[----:B------:R-:W-:Y:S01]  /*17c0*/  IMAD R24, R29, c[0x0][0x21c], R2 ;  /* 0x000087001d187a24 */ /* 0x000fe200078e0202 */
[----:B------:R-:W-:-:S04]  /*17d0*/  IADD3 R2, P0, R6, UR20, RZ ;  /* 0x0000001406027c10 */ /* 0x000fc8000ff1e0ff */
[----:B------:R-:W-:Y:S02]  /*17e0*/  IADD3.X R6, R7, UR5, R24, P0, !PT ;  /* 0x0000000507067c10 */ /* 0x000fe400087fe418 */
[----:B------:R-:W-:-:S04]  /*17f0*/  LEA R25, P0, R2, c[0x0][0x1f8], 0x1 ;  /* 0x00007e0002197a11 */ /* 0x000fc800078008ff */
[----:B------:R-:W-:Y:S01]  /*1800*/  LEA.HI.X R24, R2, c[0x0][0x1fc], R6, 0x1, P0 ;  /* 0x00007f0002187a11 */ /* 0x000fe200000f0c06 */
[----:B------:R-:W2:Y:S01]  /*1810*/  SHFL.IDX PT, R27, R25, RZ, 0x181f ;  /* 0x00181fff191b7589 */ /* 0x000ea200000e0000 */
[----:B------:R-:W-:-:S03]  /*1820*/  SHF.R.S32.HI R2, RZ, 0x1f, R160 ;  /* 0x0000001fff027819 */ /* 0x000fc600000114a0 */
[----:B------:R-:W3:Y:S01]  /*1830*/  SHFL.IDX PT, R30, R24, RZ, 0x181f ;  /* 0x00181fff181e7589 */ /* 0x000ee200000e0000 */
[----:B------:R-:W-:-:S03]  /*1840*/  LEA.HI R2, R2, R160, RZ, 0x3 ;  /* 0x000000a002027211 */ /* 0x000fc600078f18ff */
[----:B------:R-:W5:Y:S01]  /*1850*/  SHFL.IDX PT, R32, R25, 0x1, 0x181f ;  /* 0x00381f0019207f89 */ /* 0x000f6200000e0000 */
[----:B------:R-:W-:Y:S01]  /*1860*/  LOP3.LUT R6, R2, 0xfffffff8, RZ, 0xc0, !PT ;  /* 0xfffffff802067812 */ /* 0x000fe200078ec0ff */
[----:B------:R-:W-:Y:S02]  /*1870*/  IMAD.SHL.U32 R2, R158, 0x2, RZ ;  /* 0x000000029e027824 */ /* 0x000fe400078e00ff */
[----:B------:R-:W4:Y:S02]  /*1880*/  SHFL.IDX PT, R33, R24, 0x1, 0x181f ;  /* 0x00381f0018217f89 */ /* 0x000f2400000e0000 */
[----:B------:R-:W-:Y:S02]  /*1890*/  IMAD.WIDE R6, R6, 0x2, RZ ;  /* 0x0000000206067825 */ /* 0x000fe400078e02ff */
[----:B------:R-:W1:Y:S04]  /*18a0*/  SHFL.IDX PT, R31, R25, 0x2, 0x181f ;  /* 0x00581f00191f7f89 */ /* 0x000e6800000e0000 */
[----:B------:R-:W1:Y:S01]  /*18b0*/  SHFL.IDX PT, R34, R24, 0x2, 0x181f ;  /* 0x00581f0018227f89 */ /* 0x000e6200000e0000 */
[----:B--2---:R-:W-:-:S05]  /*18c0*/  IADD3 R28, P0, R27, R52, RZ ;  /* 0x000000341b1c7210 */ /* 0x004fca0007f1e0ff */
[----:B---3--:R-:W-:-:S05]  /*18d0*/  IMAD.X R29, R30, 0x1, R53, P0 ;  /* 0x000000011e1d7824 */ /* 0x008fca00000e0635 */
[----:B------:R2:W-:Y:S01]  /*18e0*/  LDGSTS.E.BYPASS.LTC128B.128 [R2+0x100], [R28.64], !P1 ;  /* 0x001000001c027fae */ /* 0x0005e2000c901d4c */
[----:B------:R-:W-:Y:S02]  /*18f0*/  ISETP.GE.AND P1, PT, R160, c[0x0][0x1d4], PT ;  /* 0x00007500a0007a0c */ /* 0x000fe40003f26270 */
[----:B--2---:R-:W-:Y:S02]  /*1900*/  IADD3 R28, P0, R27, R6, RZ ;  /* 0x000000061b1c7210 */ /* 0x004fe40007f1e0ff */
[----:B------:R-:W2:Y:S03]  /*1910*/  SHFL.IDX PT, R27, R25, 0x3, 0x181f ;  /* 0x00781f00191b7f89 */ /* 0x000ea600000e0000 */
[----:B------:R-:W-:Y:S01]  /*1920*/  IMAD.X R29, R30, 0x1, R7, P0 ;  /* 0x000000011e1d7824 */ /* 0x000fe200000e0607 */
[----:B------:R-:W-:Y:S01]  /*1930*/  ISETP.LT.OR P0, PT, R26, 0x1, P1 ;  /* 0x000000011a00780c */ /* 0x000fe20000f01670 */
[----:B------:R3:W1:-:S12]  /*1940*/  SHFL.IDX PT, R30, R24, 0x3, 0x181f ;  /* 0x00781f00181e7f89 */ /* 0x00065800000e0000 */
[----:B------:R5:W-:Y:S02]  /*1950*/  LDGSTS.E.BYPASS.LTC128B.128 [R2+0x2100], [R28.64], !P0 ;  /* 0x021000001c027fae */ /* 0x000be4000c101d4c */
[----:B-----5:R-:W-:-:S05]  /*1960*/  IADD3 R28, P0, R52, R32, RZ ;  /* 0x00000020341c7210 */ /* 0x020fca0007f1e0ff */
[----:B----4-:R-:W-:Y:S01]  /*1970*/  IMAD.X R29, R53, 0x1, R33, P0 ;  /* 0x00000001351d7824 */ /* 0x010fe200000e0621 */
[----:B------:R-:W-:-:S13]  /*1980*/  ISETP.LT.OR P0, PT, R26, 0x11, P2 ;  /* 0x000000111a00780c */ /* 0x000fda0001701670 */
[----:B------:R4:W-:Y:S02]  /*1990*/  LDGSTS.E.BYPASS.LTC128B.128 [R2+0x900], [R28.64], !P0 ;  /* 0x009000001c027fae */ /* 0x0009e4000c101d4c */
[----:B----4-:R-:W-:-:S05]  /*19a0*/  IADD3 R28, P0, R6, R32, RZ ;  /* 0x00000020061c7210 */ /* 0x010fca0007f1e0ff */
[----:B------:R-:W-:Y:S01]  /*19b0*/  IMAD.X R29, R7, 0x1, R33, P0 ;  /* 0x00000001071d7824 */ /* 0x000fe200000e0621 */
[----:B------:R-:W-:-:S13]  /*19c0*/  ISETP.LT.OR P0, PT, R26, 0x11, P1 ;  /* 0x000000111a00780c */ /* 0x000fda0000f01670 */
[----:B------:R1:W-:Y:S02]  /*19d0*/  LDGSTS.E.BYPASS.LTC128B.128 [R2+0x2900], [R28.64], !P0 ;  /* 0x029000001c027fae */ /* 0x0003e4000c101d4c */
[----:B-1----:R-:W-:-:S05]  /*19e0*/  IADD3 R28, P0, R52, R31, RZ ;  /* 0x0000001f341c7210 */ /* 0x002fca0007f1e0ff */
[----:B------:R-:W-:Y:S01]  /*19f0*/  IMAD.X R29, R53, 0x1, R34, P0 ;  /* 0x00000001351d7824 */ /* 0x000fe200000e0622 */
[C---:B------:R-:W-:Y:S02]  /*1a00*/  ISETP.LT.OR P0, PT, R26.reuse, 0x21, P2 ;  /* 0x000000211a00780c */ /* 0x040fe40001701670 */
[----:B------:R-:W-:-:S11]  /*1a10*/  ISETP.LT.OR P2, PT, R26, 0x31, P2 ;  /* 0x000000311a00780c */ /* 0x000fd60001741670 */
[----:B------:R1:W-:Y:S01]  /*1a20*/  LDGSTS.E.BYPASS.LTC128B.128 [R2+0x1100], [R28.64], !P0 ;  /* 0x011000001c027fae */ /* 0x0003e2000c101d4c */
[----:B---3--:R-:W-:-:S05]  /*1a30*/  IADD3 R24, P0, R6, R31, RZ ;  /* 0x0000001f06187210 */ /* 0x008fca0007f1e0ff */
[----:B------:R-:W-:Y:S01]  /*1a40*/  IMAD.X R25, R7, 0x1, R34, P0 ;  /* 0x0000000107197824 */ /* 0x000fe200000e0622 */
[C---:B------:R-:W-:Y:S02]  /*1a50*/  ISETP.LT.OR P0, PT, R26.reuse, 0x21, P1 ;  /* 0x000000211a00780c */ /* 0x040fe40000f01670 */
[----:B------:R-:W-:-:S11]  /*1a60*/  ISETP.LT.OR P1, PT, R26, 0x31, P1 ;  /* 0x000000311a00780c */ /* 0x000fd60000f21670 */
[----:B------:R2:W-:Y:S02]  /*1a70*/  LDGSTS.E.BYPASS.LTC128B.128 [R2+0x3100], [R24.64], !P0 ;  /* 0x0310000018027fae */ /* 0x0005e4000c101d4c */
[----:B--2---:R-:W-:-:S05]  /*1a80*/  IADD3 R24, P0, R52, R27, RZ ;  /* 0x0000001b34187210 */ /* 0x004fca0007f1e0ff */
[----:B------:R-:W-:Y:S01]  /*1a90*/  IMAD.X R25, R53, 0x1, R30, P0 ;  /* 0x0000000135197824 */ /* 0x000fe200000e061e */
[----:B------:R-:W-:-:S04]  /*1aa0*/  IADD3 R6, P0, R6, R27, RZ ;  /* 0x0000001b06067210 */ /* 0x000fc80007f1e0ff */
[----:B------:R1:W-:Y:S01]  /*1ab0*/  LDGSTS.E.BYPASS.LTC128B.128 [R2+0x1900], [R24.64], !P2 ;  /* 0x0190000018027fae */ /* 0x0003e2000d101d4c */
[----:B------:R-:W-:-:S05]  /*1ac0*/  IMAD.X R7, R7, 0x1, R30, P0 ;  /* 0x0000000107077824 */ /* 0x000fca00000e061e */
[----:B------:R1:W-:Y:S03]  /*1ad0*/  LDGSTS.E.BYPASS.LTC128B.128 [R2+0x3900], [R6.64], !P1 ;  /* 0x0390000006027fae */ /* 0x0003e6000c901d4c */
.L_x_2871:
[C---:B-1234-:R-:W-:Y:S01]  /*1ae0*/  HMMA.16816.F32 R24, R8.reuse, R48, RZ ;  /* 0x000000300818723c */ /* 0x05efe200000018ff */
[C---:B------:R-:W-:Y:S01]  /*1af0*/  IMAD R240, R3.reuse, 0x2, R239 ;  /* 0x0000000203f07824 */ /* 0x040fe200078e02ef */
[----:B------:R-:W0:Y:S01]  /*1b00*/  LDGDEPBAR ;  /* 0x00000000000079af */ /* 0x000e220000000000 */
[C---:B------:R-:W-:Y:S01]  /*1b10*/  IMAD R238, R0.reuse, 0x2, R232 ;  /* 0x0000000200ee7824 */ /* 0x040fe200078e02e8 */
[----:B------:R-:W-:Y:S01]  /*1b20*/  UISETP.GE.AND UP0, UPT, UR9, 0x41, UPT ;  /* 0x000000410900788c */ /* 0x000fe2000bf06270 */
[----:B------:R-:W-:Y:S01]  /*1b30*/  IMAD R242, R3, 0x2, R241 ;  /* 0x0000000203f27824 */ /* 0x000fe200078e02f1 */
[----:B------:R-:W-:Y:S01]  /*1b40*/  IADD3 R248, R243, 0x2000, RZ ;  /* 0x00002000f3f87810 */ /* 0x000fe20007ffe0ff */
[----:B------:R-:W-:Y:S01]  /*1b50*/  IMAD R237, R0, 0x2, R243 ;  /* 0x0000000200ed7824 */ /* 0x000fe200078e02f3 */
[----:B------:R-:W-:Y:S01]  /*1b60*/  HMMA.16816.F32 R32, R8, R40, RZ ;  /* 0x000000280820723c */ /* 0x000fe200000018ff */
[----:B------:R-:W-:Y:S01]  /*1b70*/  LDSM.16.M88.4 R52, [R238+0x4100] ;  /* 0x00410000ee34783b */ /* 0x000fe20000000200 */
[----:B------:R-:W-:Y:S01]  /*1b80*/  IMAD R244, R4, 0x2, R240 ;  /* 0x0000000204f47824 */ /* 0x000fe200078e02f0 */
[----:B------:R-:W-:-:S02]  /*1b90*/  PLOP3.LUT P0, PT, PT, PT, UP0, 0x40, 0x0 ;  /* 0x000000000000781c */ /* 0x000fc40003f0e808 */
[C---:B------:R-:W-:Y:S02]  /*1ba0*/  IADD3 R247, R243.reuse, 0x2800, RZ ;  /* 0x00002800f3f77810 */ /* 0x040fe40007ffe0ff */
[C---:B------:R-:W-:Y:S01]  /*1bb0*/  IADD3 R246, R243.reuse, 0x3000, RZ ;  /* 0x00003000f3f67810 */ /* 0x040fe20007ffe0ff */
[----:B------:R-:W-:Y:S01]  /*1bc0*/  HMMA.16816.F32 R112, R8, R42, RZ ;  /* 0x0000002a0870723c */ /* 0x000fe200000018ff */
[----:B------:R-:W-:-:S07]  /*1bd0*/  IADD3 R245, R243, 0x3800, RZ ;  /* 0x00003800f3f57810 */ /* 0x000fce0007ffe0ff */
[----:B------:R-:W-:Y:S08]  /*1be0*/  HMMA.16816.F32 R88, R12, R40, RZ ;  /* 0x000000280c58723c */ /* 0x000ff000000018ff */
[----:B------:R-:W-:Y:S08]  /*1bf0*/  HMMA.16816.F32 R104, R8, R38, RZ ;  /* 0x000000260868723c */ /* 0x000ff000000018ff */
[C---:B------:R-:W-:Y:S08]  /*1c00*/  HMMA.16816.F32 R100, R12.reuse, R48, RZ ;  /* 0x000000300c64723c */ /* 0x040ff000000018ff */
[C---:B------:R-:W-:Y:S08]  /*1c10*/  HMMA.16816.F32 R92, R12.reuse, R44, RZ ;  /* 0x0000002c0c5c723c */ /* 0x040ff000000018ff */
[C---:B------:R-:W-:Y:S08]  /*1c20*/  HMMA.16816.F32 R64, R12.reuse, R36, RZ ;  /* 0x000000240c40723c */ /* 0x040ff000000018ff */
[C---:B------:R-:W-:Y:S08]  /*1c30*/  HMMA.16816.F32 R56, R12.reuse, R50, RZ ;  /* 0x000000320c38723c */ /* 0x040ff000000018ff */
[C---:B------:R-:W-:Y:S08]  /*1c40*/  HMMA.16816.F32 R68, R12.reuse, R46, RZ ;  /* 0x0000002e0c44723c */ /* 0x040ff000000018ff */
[C---:B------:R-:W-:Y:S08]  /*1c50*/  HMMA.16816.F32 R40, R12.reuse, R42, RZ ;  /* 0x0000002a0c28723c */ /* 0x040ff000000018ff */
[----:B------:R-:W-:Y:S08]  /*1c60*/  HMMA.16816.F32 R12, R12, R38, RZ ;  /* 0x000000260c0c723c */ /* 0x000ff000000018ff */
[C---:B------:R-:W-:Y:S08]  /*1c70*/  HMMA.16816.F32 R28, R8.reuse, R44, RZ ;  /* 0x0000002c081c723c */ /* 0x040ff000000018ff */
[C---:B------:R-:W-:Y:S01]  /*1c80*/  HMMA.16816.F32 R60, R8.reuse, R36, RZ ;  /* 0x00000024083c723c */ /* 0x040fe200000018ff */
[----:B------:R-:W-:Y:S07]  /*1c90*/  LDSM.16.M88.4 R36, [R238+0x5900] ;  /* 0x00590000ee24783b */ /* 0x000fee0000000200 */
[C---:B------:R-:W-:Y:S01]  /*1ca0*/  HMMA.16816.F32 R96, R8.reuse, R50, RZ ;  /* 0x000000320860723c */ /* 0x040fe200000018ff */
[----:B------:R-:W-:Y:S07]  /*1cb0*/  LDSM.16.M88.4 R48, [R238+0x4900] ;  /* 0x00490000ee30783b */ /* 0x000fee0000000200 */
[----:B------:R-:W-:Y:S01]  /*1cc0*/  HMMA.16816.F32 R108, R8, R46, RZ ;  /* 0x0000002e086c723c */ /* 0x000fe200000018ff */
[----:B------:R-:W-:Y:S07]  /*1cd0*/  LDSM.16.M88.4 R44, [R238+0x5100] ;  /* 0x00510000ee2c783b */ /* 0x000fee0000000200 */
[C---:B------:R-:W-:Y:S01]  /*1ce0*/  HMMA.16816.F32 R8, R16.reuse, R72, R24 ;  /* 0x000000481008723c */ /* 0x040fe20000001818 */
[----:B------:R-:W1:Y:S07]  /*1cf0*/  LDSM.16.M88.4 R24, [R240+0xa100] ;  /* 0x00a10000f018783b */ /* 0x000e6e0000000200 */
[-C--:B------:R-:W-:Y:S08]  /*1d00*/  HMMA.16816.F32 R120, R16, R78.reuse, R104 ;  /* 0x0000004e1078723c */ /* 0x080ff00000001868 */
[----:B------:R-:W-:Y:S01]  /*1d10*/  HMMA.16816.F32 R104, R20, R78, R12 ;  /* 0x0000004e1468723c */ /* 0x000fe2000000180c */
[----:B------:R-:W2:Y:S07]  /*1d20*/  LDSM.16.M88.4 R12, [R240+0x8100] ;  /* 0x00810000f00c783b */ /* 0x000eae0000000200 */
[C---:B------:R-:W-:Y:S08]  /*1d30*/  HMMA.16816.F32 R28, R16.reuse, R84, R28 ;  /* 0x00000054101c723c */ /* 0x040ff0000000181c */
[----:B------:R-:W-:Y:S08]  /*1d40*/  HMMA.16816.F32 R124, R16, R76, R60 ;  /* 0x0000004c107c723c */ /* 0x000ff0000000183c */
[----:B------:R-:W-:Y:S08]  /*1d50*/  HMMA.16816.F32 R56, R20, R74, R56 ;  /* 0x0000004a1438723c */ /* 0x000ff00000001838 */
[C---:B------:R-:W-:Y:S01]  /*1d60*/  HMMA.16816.F32 R116, R16.reuse, R80, R32 ;  /* 0x000000501074723c */ /* 0x040fe20000001820 */
[----:B------:R-:W-:Y:S07]  /*1d70*/  LDSM.16.M88.4 R32, [R237] ;  /* 0x00000000ed20783b */ /* 0x000fee0000000200 */
[C---:B------:R-:W-:Y:S08]  /*1d80*/  HMMA.16816.F32 R140, R16.reuse, R74, R96 ;  /* 0x0000004a108c723c */ /* 0x040ff00000001860 */
[C---:B------:R-:W-:Y:S08]  /*1d90*/  HMMA.16816.F32 R132, R16.reuse, R86, R108 ;  /* 0x000000561084723c */ /* 0x040ff0000000186c */
[----:B------:R-:W-:Y:S01]  /*1da0*/  HMMA.16816.F32 R128, R16, R82, R112 ;  /* 0x000000521080723c */ /* 0x000fe20000001870 */
[----:B------:R-:W-:Y:S07]  /*1db0*/  LDSM.16.M88.4 R16, [R242+0x8100] ;  /* 0x00810000f210783b */ /* 0x000fee0000000200 */
[C---:B------:R-:W-:Y:S08]  /*1dc0*/  HMMA.16816.F32 R136, R20.reuse, R84, R92 ;  /* 0x000000541488723c */ /* 0x040ff0000000185c */
[C---:B------:R-:W-:Y:S08]  /*1dd0*/  HMMA.16816.F32 R144, R20.reuse, R80, R88 ;  /* 0x000000501490723c */ /* 0x040ff00000001858 */
[C---:B------:R-:W-:Y:S08]  /*1de0*/  HMMA.16816.F32 R60, R20.reuse, R86, R68 ;  /* 0x00000056143c723c */ /* 0x040ff00000001844 */
[C---:B------:R-:W-:Y:S08]  /*1df0*/  HMMA.16816.F32 R108, R20.reuse, R72, R100 ;  /* 0x00000048146c723c */ /* 0x040ff00000001864 */
[C---:B------:R-:W-:Y:S08]  /*1e00*/  HMMA.16816.F32 R148, R20.reuse, R76, R64 ;  /* 0x0000004c1494723c */ /* 0x040ff00000001840 */
[----:B------:R-:W-:Y:S01]  /*1e10*/  HMMA.16816.F32 R112, R20, R82, R40 ;  /* 0x000000521470723c */ /* 0x000fe20000001828 */
[----:B------:R-:W-:Y:S04]  /*1e20*/  LDSM.16.M88.4 R20, [R237+0x1000] ;  /* 0x00100000ed14783b */ /* 0x000fe80000000200 */
[----:B------:R-:W-:Y:S03]  /*1e30*/  LDSM.16.M88.4 R40, [R237+0x1800] ;  /* 0x00180000ed28783b */ /* 0x000fe60000000200 */
[C---:B-1----:R-:W-:Y:S01]  /*1e40*/  HMMA.16816.F32 R68, R24.reuse, R52, R8 ;  /* 0x000000341844723c */ /* 0x042fe20000001808 */
[----:B------:R-:W1:Y:S07]  /*1e50*/  LDSM.16.M88.4 R8, [R242+0xa100] ;  /* 0x00a10000f208783b */ /* 0x000e6e0000000200 */
[----:B------:R-:W-:Y:S01]  /*1e60*/  HMMA.16816.F32 R96, R24, R48, R28 ;  /* 0x000000301860723c */ /* 0x000fe2000000181c */
[----:B------:R-:W3:Y:S07]  /*1e70*/  LDSM.16.M88.4 R28, [R237+0x800] ;  /* 0x00080000ed1c783b */ /* 0x000eee0000000200 */
[----:B--2---:R-:W-:Y:S08]  /*1e80*/  HMMA.16816.F32 R76, R12, R54, R56 ;  /* 0x000000360c4c723c */ /* 0x004ff00000001838 */
        /* <DEDUP_REMOVED lines=9> */
[C---:B------:R-:W-:Y:S01]  /*1f20*/  HMMA.16816.F32 R108, R12.reuse, R52, R108 ;  /* 0x000000340c6c723c */ /* 0x040fe2000000186c */
[----:B------:R-:W-:Y:S07]  /*1f30*/  LDSM.16.M88.4 R52, [R232+0x6100] ;  /* 0x00610000e834783b */ /* 0x000fee0000000200 */
[C---:B------:R-:W-:Y:S08]  /*1f40*/  HMMA.16816.F32 R44, R12.reuse, R46, R112 ;  /* 0x0000002e0c2c723c */ /* 0x040ff00000001870 */
[C---:B------:R-:W-:Y:S08]  /*1f50*/  HMMA.16816.F32 R48, R12.reuse, R36, R148 ;  /* 0x000000240c30723c */ /* 0x040ff00000001894 */
[----:B------:R-:W-:Y:S01]  /*1f60*/  HMMA.16816.F32 R24, R12, R38, R104 ;  /* 0x000000260c18723c */ /* 0x000fe20000001868 */
[----:B------:R-:W-:Y:S04]  /*1f70*/  LDSM.16.M88.4 R12, [R239+0xe100] ;  /* 0x00e10000ef0c783b */ /* 0x000fe80000000200 */
[----:B------:R-:W-:Y:S03]  /*1f80*/  LDSM.16.M88.4 R36, [R232+0x7100] ;  /* 0x00710000e824783b */ /* 0x000fe60000000200 */
[C---:B-1----:R-:W-:Y:S08]  /*1f90*/  HMMA.16816.F32 R104, R8.reuse, R34, R100 ;  /* 0x000000220868723c */ /* 0x042ff00000001864 */
[C---:B---3--:R-:W-:Y:S08]  /*1fa0*/  HMMA.16816.F32 R124, R8.reuse, R28, R96 ;  /* 0x0000001c087c723c */ /* 0x048ff00000001860 */
[C---:B------:R-:W-:Y:S08]  /*1fb0*/  HMMA.16816.F32 R140, R8.reuse, R20, R88 ;  /* 0x00000014088c723c */ /* 0x040ff00000001858 */
[----:B------:R-:W-:Y:S08]  /*1fc0*/  HMMA.16816.F32 R132, R8, R40, R80 ;  /* 0x000000280884723c */ /* 0x000ff00000001850 */
[C---:B------:R-:W-:Y:S08]  /*1fd0*/  HMMA.16816.F32 R80, R16.reuse, R32, R108 ;  /* 0x000000201050723c */ /* 0x040ff0000000186c */
[C---:B------:R-:W-:Y:S08]  /*1fe0*/  HMMA.16816.F32 R128, R16.reuse, R34, R76 ;  /* 0x000000221080723c */ /* 0x040ff0000000184c */
[C---:B------:R-:W-:Y:S08]  /*1ff0*/  HMMA.16816.F32 R120, R16.reuse, R28, R64 ;  /* 0x0000001c1078723c */ /* 0x040ff00000001840 */
[C---:B------:R-:W-:Y:S08]  /*2000*/  HMMA.16816.F32 R116, R16.reuse, R30, R60 ;  /* 0x0000001e1074723c */ /* 0x040ff0000000183c */
[C---:B------:R-:W-:Y:S01]  /*2010*/  HMMA.16816.F32 R112, R16.reuse, R20, R56 ;  /* 0x000000141070723c */ /* 0x040fe20000001838 */
[----:B------:R-:W-:Y:S07]  /*2020*/  LDSM.16.M88.4 R56, [R243+0x3800] ;  /* 0x00380000f338783b */ /* 0x000fee0000000200 */
[C---:B------:R-:W-:Y:S01]  /*2030*/  HMMA.16816.F32 R88, R16.reuse, R22, R44 ;  /* 0x000000161058723c */ /* 0x040fe2000000182c */
[----:B------:R-:W1:Y:S07]  /*2040*/  LDSM.16.M88.4 R44, [R232+0x6900] ;  /* 0x00690000e82c783b */ /* 0x000e6e0000000200 */
        /* <DEDUP_REMOVED lines=8> */
[----:B------:R-:W3:Y:S07]  /*20d0*/  LDSM.16.M88.4 R20, [R232+0x7900] ;  /* 0x00790000e814783b */ /* 0x000eee0000000200 */
[C---:B------:R-:W-:Y:S01]  /*20e0*/  HMMA.16816.F32 R68, R8.reuse, R32, R68 ;  /* 0x000000200844723c */ /* 0x040fe20000001844 */
[----:B------:R-:W-:Y:S07]  /*20f0*/  LDSM.16.M88.4 R32, [R243+0x2000] ;  /* 0x00200000f320783b */ /* 0x000fee0000000200 */
[----:B------:R-:W-:Y:S01]  /*2100*/  HMMA.16816.F32 R84, R8, R42, R72 ;  /* 0x0000002a0854723c */ /* 0x000fe20000001848 */
[----:B------:R-:W4:Y:S07]  /*2110*/  LDSM.16.M88.4 R8, [R241+0xe100] ;  /* 0x00e10000f108783b */ /* 0x000f2e0000000200 */
[C---:B-1----:R-:W-:Y:S08]  /*2120*/  HMMA.16816.F32 R64, R12.reuse, R44, R124 ;  /* 0x0000002c0c40723c */ /* 0x042ff0000000187c */
[----:B------:R-:W-:Y:S08]  /*2130*/  HMMA.16816.F32 R60, R12, R46, R92 ;  /* 0x0000002e0c3c723c */ /* 0x000ff0000000185c */
[C---:B--2---:R-:W-:Y:S08]  /*2140*/  HMMA.16816.F32 R40, R16.reuse, R44, R120 ;  /* 0x0000002c1028723c */ /* 0x044ff00000001878 */
        /* <DEDUP_REMOVED lines=8> */
[C---:B---3--:R-:W-:Y:S08]  /*21d0*/  HMMA.16816.F32 R104, R12.reuse, R20, R132 ;  /* 0x000000140c68723c */ /* 0x048ff00000001884 */
        /* <DEDUP_REMOVED lines=10> */
[-C--:B------:R-:W-:Y:S01]  /*2280*/  HMMA.16816.F32 R124, R24, R28.reuse, R40 ;  /* 0x0000001c187c723c */ /* 0x080fe20000001828 */
[----:B------:R-:W5:Y:S07]  /*2290*/  LDSM.16.M88.4 R40, [R238+0x7100] ;  /* 0x00710000ee28783b */ /* 0x000f6e0000000200 */
[C---:B----4-:R-:W-:Y:S08]  /*22a0*/  HMMA.16816.F32 R148, R8.reuse, R28, R64 ;  /* 0x0000001c0894723c */ /* 0x050ff00000001840 */
        /* <DEDUP_REMOVED lines=11> */
[----:B------:R-:W4:Y:S07]  /*2360*/  LDSM.16.M88.4 R8, [R244+0xe100] ;  /* 0x00e10000f408783b */ /* 0x000f2e0000000200 */
[C---:B------:R-:W-:Y:S01]  /*2370*/  HMMA.16816.F32 R112, R24.reuse, R48, R12 ;  /* 0x000000301870723c */ /* 0x040fe2000000180c */
[----:B------:R-:W2:Y:S07]  /*2380*/  LDSM.16.M88.4 R12, [R242+0xc100] ;  /* 0x00c10000f20c783b */ /* 0x000eae0000000200 */
[C---:B------:R-:W-:Y:S01]  /*2390*/  HMMA.16816.F32 R108, R24.reuse, R50, R88 ;  /* 0x00000032186c723c */ /* 0x040fe20000001858 */
[----:B------:R-:W3:Y:S07]  /*23a0*/  LDSM.16.M88.4 R48, [R237+0x2000] ;  /* 0x00200000ed30783b */ /* 0x000eee0000000200 */
[C---:B------:R-:W-:Y:S08]  /*23b0*/  HMMA.16816.F32 R76, R24.reuse, R56, R100 ;  /* 0x00000038184c723c */ /* 0x040ff00000001864 */
[----:B------:R-:W-:Y:S01]  /*23c0*/  HMMA.16816.F32 R72, R24, R58, R96 ;  /* 0x0000003a1848723c */ /* 0x000fe20000001860 */
[----:B------:R-:W4:Y:S01]  /*23d0*/  LDSM.16.M88.4 R24, [R237+0x3800] ;  /* 0x00380000ed18783b */ /* 0x000f220000000200 */
[----:B------:R-:W-:-:S06]  /*23e0*/  DEPBAR.LE SB0, 0x0 ;  /* 0x000080000000791a */ /* 0x000fcc0000000000 */
[C---:B-1----:R-:W-:Y:S08]  /*23f0*/  HMMA.16816.F32 R104, R20.reuse, R52, R120 ;  /* 0x000000341468723c */ /* 0x042ff00000001878 */
[----:B------:R-:W-:Y:S08]  /*2400*/  HMMA.16816.F32 R100, R20, R54, R152 ;  /* 0x000000361464723c */ /* 0x000ff00000001898 */
[C---:B--2---:R-:W-:Y:S08]  /*2410*/  HMMA.16816.F32 R64, R16.reuse, R52, R64 ;  /* 0x000000341040723c */ /* 0x044ff00000001840 */
[----:B------:R-:W-:Y:S08]  /*2420*/  HMMA.16816.F32 R60, R16, R54, R60 ;  /* 0x00000036103c723c */ /* 0x000ff0000000183c */
[C---:B---3--:R-:W-:Y:S08]  /*2430*/  HMMA.16816.F32 R96, R20.reuse, R44, R148 ;  /* 0x0000002c1460723c */ /* 0x048ff00000001894 */
        /* <DEDUP_REMOVED lines=26> */
[----:B------:R-:W-:Y:S01]  /*25e0*/  HMMA.16816.F32 R168, R12, R26, R16 ;  /* 0x0000001a0ca8723c */ /* 0x000fe20000001810 */
[----:B------:R-:W-:Y:S06]  /*25f0*/  BAR.SYNC.DEFER_BLOCKING 0x0 ;  /* 0x0000000000007b1d */ /* 0x000fec0000010000 */
[----:B------:R-:W-:Y:S05]  /*2600*/  @P0 BRA `(.L_x_2872) ;  /* 0x000004b000000947 */ /* 0x000fea0003800000 */
[----:B------:R-:W-:Y:S01]  /*2610*/  ULEA UR4, UR7, UR10, 0x6 ;  /* 0x0000000a07047291 */ /* 0x000fe2000f8e303f */
        /* <DEDUP_REMOVED lines=15> */
[C---:B------:R-:W-:Y:S02]  /*2710*/  IADD3 R14, -R157.reuse, 0x10, RZ ;  /* 0x000000109d0e7810 */ /* 0x040fe40007ffe1ff */
[----:B------:R-:W-:Y:S01]  /*2720*/  ISETP.NE.U32.AND P6, PT, R157, RZ, PT ;  /* 0x000000ff9d00720c */ /* 0x000fe20003fc5070 */
        /* <DEDUP_REMOVED lines=14> */
[C---:B------:R-:W-:Y:S02]  /*2810*/  LEA R2, P0, R0.reuse, c[0x0][0x1c8], 0x1 ;  /* 0x0000720000027a11 */ /* 0x040fe400078008ff */
[----:B------:R-:W-:Y:S02]  /*2820*/  IADD3 R7, -R25, 0x10, RZ ;  /* 0x0000001019077810 */ /* 0x000fe40007ffe1ff */
[----:B------:R-:W-:Y:S01]  /*2830*/  LEA.HI.X R0, R0, c[0x0][0x1cc], R6, 0x1, P0 ;  /* 0x0000730000007a11 */ /* 0x000fe200000f0c06 */
[----:B------:R-:W1:Y:S01]  /*2840*/  SHFL.IDX PT, R8, R2, 0x3, 0x181f ;  /* 0x00781f0002087f89 */ /* 0x000e6200000e0000 */
[----:B------:R-:W-:Y:S02]  /*2850*/  SHF.R.S32.HI R6, RZ, 0x1f, R160 ;  /* 0x0000001fff067819 */ /* 0x000fe400000114a0 */
[----:B------:R-:W-:Y:S01]  /*2860*/  LOP3.LUT R12, R7, 0xf, RZ, 0xc0, !PT ;  /* 0x0000000f070c7812 */ /* 0x000fe200078ec0ff */
[----:B------:R-:W2:Y:S01]  /*2870*/  SHFL.IDX PT, R9, R0, 0x3, 0x181f ;  /* 0x00781f0000097f89 */ /* 0x000ea200000e0000 */
[----:B------:R-:W-:-:S03]  /*2880*/  LEA.HI R6, R6, R160, RZ, 0x3 ;  /* 0x000000a006067211 */ /* 0x000fc600078f18ff */
[----:B------:R-:W-:Y:S04]  /*2890*/  SHFL.IDX PT, R11, R2, 0x1, 0x181f ;  /* 0x00381f00020b7f89 */ /* 0x000fe800000e0000 */
[----:B------:R-:W3:Y:S04]  /*28a0*/  SHFL.IDX PT, R10, R2, RZ, 0x181f ;  /* 0x00181fff020a7589 */ /* 0x000ee800000e0000 */
[----:B------:R-:W-:Y:S04]  /*28b0*/  SHFL.IDX PT, R24, R0, 0x1, 0x181f ;  /* 0x00381f0000187f89 */ /* 0x000fe800000e0000 */
[----:B------:R4:W-:Y:S04]  /*28c0*/  SHFL.IDX PT, R22, R2, 0x2, 0x181f ;  /* 0x00581f0002167f89 */ /* 0x0009e800000e0000 */
[----:B------:R-:W5:Y:S01]  /*28d0*/  SHFL.IDX PT, R13, R0, RZ, 0x181f ;  /* 0x00181fff000d7589 */ /* 0x000f6200000e0000 */
[----:B-1----:R-:W-:-:S03]  /*28e0*/  IADD3 R20, P1, P0, R12, R8, R26 ;  /* 0x000000080c147210 */ /* 0x002fc6000783e01a */
[----:B------:R1:W5:Y:S01]  /*28f0*/  SHFL.IDX PT, R23, R0, 0x2, 0x181f ;  /* 0x00581f0000177f89 */ /* 0x00036200000e0000 */
[----:B--2---:R-:W-:Y:S02]  /*2900*/  IADD3.X R21, RZ, R9, R27, P1, P0 ;  /* 0x00000009ff157210 */ /* 0x004fe40000fe041b */
[----:B---3--:R-:W-:Y:S02]  /*2910*/  IADD3 R18, P2, R26, R10, RZ ;  /* 0x0000000a1a127210 */ /* 0x008fe40007f5e0ff */
[----:B----4-:R-:W-:-:S05]  /*2920*/  LOP3.LUT R2, R6, 0xfffffff8, RZ, 0xc0, !PT ;  /* 0xfffffff806027812 */ /* 0x010fca00078ec0ff */
[----:B------:R-:W-:Y:S01]  /*2930*/  IMAD.WIDE R6, R2, 0x2, RZ ;  /* 0x0000000202067825 */ /* 0x000fe200078e02ff */
[----:B-1----:R-:W-:-:S03]  /*2940*/  LOP3.LUT R0, R14, 0xf, RZ, 0xc0, !PT ;  /* 0x0000000f0e007812 */ /* 0x002fc600078ec0ff */
[----:B-----5:R-:W-:Y:S01]  /*2950*/  IMAD.X R19, R27, 0x1, R13, P2 ;  /* 0x000000011b137824 */ /* 0x020fe200010e060d */
[----:B------:R-:W-:Y:S02]  /*2960*/  IADD3 R12, P2, R6, R11, RZ ;  /* 0x0000000b060c7210 */ /* 0x000fe40007f5e0ff */
[----:B------:R-:W-:Y:S01]  /*2970*/  IADD3 R8, P1, P0, R0, R8, R6 ;  /* 0x0000000800087210 */ /* 0x000fe2000783e006 */
[----:B------:R-:W-:-:S03]  /*2980*/  IMAD.SHL.U32 R0, R158, 0x2, RZ ;  /* 0x000000029e007824 */ /* 0x000fc600078e00ff */
[----:B------:R-:W-:Y:S02]  /*2990*/  IADD3.X R9, RZ, R9, R7, P1, P0 ;  /* 0x00000009ff097210 */ /* 0x000fe40000fe0407 */
[----:B------:R-:W-:Y:S01]  /*29a0*/  IADD3 R14, P0, R26, R11, RZ ;  /* 0x0000000b1a0e7210 */ /* 0x000fe20007f1e0ff */
[----:B------:R1:W-:Y:S01]  /*29b0*/  LDGSTS.E.BYPASS.LTC128B.128 [R0+0x4100], [R18.64], !P3 ;  /* 0x0410000012007fae */ /* 0x0003e2000d901d4c */
[----:B------:R-:W-:-:S03]  /*29c0*/  IADD3 R16, P1, R6, R10, RZ ;  /* 0x0000000a06107210 */ /* 0x000fc60007f3e0ff */
[--C-:B------:R-:W-:Y:S01]  /*29d0*/  IMAD.X R15, R27, 0x1, R24.reuse, P0 ;  /* 0x000000011b0f7824 */ /* 0x100fe200000e0618 */
[-C--:B------:R-:W-:Y:S01]  /*29e0*/  IADD3 R10, P0, R26, R22.reuse, RZ ;  /* 0x000000161a0a7210 */ /* 0x080fe20007f1e0ff */
[C---:B------:R-:W-:Y:S01]  /*29f0*/  IMAD.X R17, R7.reuse, 0x1, R13, P1 ;  /* 0x0000000107117824 */ /* 0x040fe200008e060d */
[----:B------:R-:W-:Y:S01]  /*2a00*/  IADD3 R6, P1, R6, R22, RZ ;  /* 0x0000001606067210 */ /* 0x000fe20007f3e0ff */
[----:B------:R-:W-:Y:S02]  /*2a10*/  IMAD.X R13, R7, 0x1, R24, P2 ;  /* 0x00000001070d7824 */ /* 0x000fe400010e0618 */
[--C-:B------:R-:W-:Y:S01]  /*2a20*/  IMAD.X R11, R27, 0x1, R23.reuse, P0 ;  /* 0x000000011b0b7824 */ /* 0x100fe200000e0617 */
        /* <DEDUP_REMOVED lines=9> */
.L_x_2872:
[----:B-1----:R-:W-:Y:S01]  /*2ac0*/  SHF.R.S32.HI R0, RZ, 0x1f, R156 ;  /* 0x0000001fff007819 */ /* 0x002fe2000001149c */
[----:B------:R-:W-:Y:S01]  /*2ad0*/  STL [R1+0x70], R246 ;  /* 0x000070f601007387 */ /* 0x000fe20000100800 */
[----:B------:R-:W-:-:S02]  /*2ae0*/  SHF.L.U32 R233, R5, 0x1, RZ ;  /* 0x0000000105e97819 */ /* 0x000fc400000006ff */
[----:B------:R-:W-:Y:S01]  /*2af0*/  LEA.HI R2, R0, R156, RZ, 0x2 ;  /* 0x0000009c00027211 */ /* 0x000fe200078f10ff */
[----:B------:R-:W-:Y:S02]  /*2b00*/  STL [R1+0x6c], R245 ;  /* 0x00006cf501007387 */ /* 0x000fe40000100800 */
[--C-:B------:R-:W-:Y:S01]  /*2b10*/  IMAD R234, R4, 0x2, R233.reuse ;  /* 0x0000000204ea7824 */ /* 0x100fe200078e02e9 */
[----:B------:R-:W-:Y:S01]  /*2b20*/  LOP3.LUT R0, R2, 0x7ffffffc, RZ, 0xc0, !PT ;  /* 0x7ffffffc02007812 */ /* 0x000fe200078ec0ff */
[----:B------:R-:W-:Y:S01]  /*2b30*/  STL [R1+0x68], R244 ;  /* 0x000068f401007387 */ /* 0x000fe20000100800 */
[C---:B------:R-:W-:Y:S02]  /*2b40*/  IMAD R236, R3.reuse, 0x2, R233 ;  /* 0x0000000203ec7824 */ /* 0x040fe400078e02e9 */
[----:B------:R-:W-:Y:S01]  /*2b50*/  LEA R235, R3, R234, 0x1 ;  /* 0x000000ea03eb7211 */ /* 0x000fe200078e08ff */
[----:B------:R-:W-:Y:S01]  /*2b60*/  STL [R1+0x64], R243 ;  /* 0x000064f301007387 */ /* 0x000fe20000100800 */
[----:B------:R-:W-:-:S03]  /*2b70*/  IMAD.IADD R0, R156, 0x1, -R0 ;  /* 0x000000019c007824 */ /* 0x000fc600078e0a00 */
[----:B------:R-:W-:Y:S04]  /*2b80*/  STL [R1+0x60], R242 ;  /* 0x000060f201007387 */ /* 0x000fe80000100800 */
[----:B------:R-:W-:Y:S04]  /*2b90*/  STL [R1+0x5c], R241 ;  /* 0x00005cf101007387 */ /* 0x000fe80000100800 */
[----:B------:R-:W-:Y:S04]  /*2ba0*/  STL [R1+0x58], R240 ;  /* 0x000058f001007387 */ /* 0x000fe80000100800 */
[----:B------:R-:W-:Y:S04]  /*2bb0*/  STL [R1+0x54], R239 ;  /* 0x000054ef01007387 */ /* 0x000fe80000100800 */
[----:B------:R-:W-:Y:S04]  /*2bc0*/  STL [R1+0x50], R238 ;  /* 0x000050ee01007387 */ /* 0x000fe80000100800 */
[----:B------:R-:W-:Y:S04]  /*2bd0*/  STL [R1+0x4c], R237 ;  /* 0x00004ced01007387 */ /* 0x000fe80000100800 */
[----:B------:R-:W-:Y:S04]  /*2be0*/  STL [R1+0x48], R232 ;  /* 0x000048e801007387 */ /* 0x000fe80000100800 */
[----:B------:R1:W-:Y:S04]  /*2bf0*/  STL [R1+0x44], R2 ;  /* 0x0000440201007387 */ /* 0x0003e80000100800 */
[----:B------:R-:W-:Y:S04]  /*2c00*/  LDSM.16.MT88.4 R76, [R234+0x100] ;  /* 0x00010000ea4c783b */ /* 0x000fe80000004200 */
[----:B------:R-:W-:Y:S04]  /*2c10*/  LDSM.16.MT88.4 R72, [R236+0x900] ;  /* 0x00090000ec48783b */ /* 0x000fe80000004200 */
[----:B------:R-:W-:Y:S04]  /*2c20*/  LDSM.16.MT88.4 R48, [R234+0x900] ;  /* 0x00090000ea30783b */ /* 0x000fe80000004200 */
[----:B------:R-:W0:Y:S01]  /*2c30*/  LDGDEPBAR ;  /* 0x00000000000079af */ /* 0x000e220000000000 */
[----:B-1----:R-:W-:-:S04]  /*2c40*/  IMAD.U32 R2, RZ, RZ, UR17 ;  /* 0x00000011ff027e24 */ /* 0x002fc8000f8e00ff */
[----:B------:R-:W-:-:S05]  /*2c50*/  IMAD R0, R0, -0x2, R2 ;  /* 0xfffffffe00007824 */ /* 0x000fca00078e0202 */
[C---:B------:R-:W-:Y:S02]  /*2c60*/  ISETP.GT.AND P1, PT, R0.reuse, RZ, PT ;  /* 0x000000ff0000720c */ /* 0x040fe40003f24270 */
[----:B------:R-:W-:Y:S02]  /*2c70*/  ISETP.GT.AND P0, PT, R0, 0x1, PT ;  /* 0x000000010000780c */ /* 0x000fe40003f04270 */
[----:B------:R-:W-:Y:S02]  /*2c80*/  FSEL R6, R104, -INF , P1 ;  /* 0xff80000068067808 */ /* 0x000fe40000800000 */
[----:B------:R-:W-:Y:S02]  /*2c90*/  FSEL R7, R105, -INF , P0 ;  /* 0xff80000069077808 */ /* 0x000fe40000000000 */
[C---:B------:R-:W-:Y:S02]  /*2ca0*/  ISETP.GT.AND P6, PT, R0.reuse, 0x8, PT ;  /* 0x000000080000780c */ /* 0x040fe40003fc4270 */
[----:B------:R-:W-:-:S02]  /*2cb0*/  ISETP.GT.AND P2, PT, R0, 0x9, PT ;  /* 0x000000090000780c */ /* 0x000fc40003f44270 */
[----:B------:R-:W-:Y:S02]  /*2cc0*/  FSEL R8, R100, -INF , P6 ;  /* 0xff80000064087808 */ /* 0x000fe40003000000 */
[----:B------:R-:W-:Y:S02]  /*2cd0*/  FMNMX.FTZ R2, R6, R7, !PT ;  /* 0x0000000706027209 */ /* 0x000fe40007810000 */
[----:B------:R-:W-:Y:S02]  /*2ce0*/  FSEL R10, R106, -INF , P1 ;  /* 0xff8000006a0a7808 */ /* 0x000fe40000800000 */
[----:B------:R-:W-:Y:S02]  /*2cf0*/  FSEL R135, R66, -INF , P1 ;  /* 0xff80000042877808 */ /* 0x000fe40000800000 */
[----:B------:R-:W-:Y:S02]  /*2d00*/  FSEL R123, R64, -INF , P1 ;  /* 0xff800000407b7808 */ /* 0x000fe40000800000 */
[----:B------:R-:W-:-:S02]  /*2d10*/  FSEL R9, R101, -INF , P2 ;  /* 0xff80000065097808 */ /* 0x000fc40001000000 */
[----:B------:R-:W-:Y:S02]  /*2d20*/  ISETP.GT.AND P1, PT, R0, 0x10, PT ;  /* 0x000000100000780c */ /* 0x000fe40003f24270 */
[----:B------:R-:W-:Y:S02]  /*2d30*/  FMNMX.FTZ R2, R8, R2, !PT ;  /* 0x0000000208027209 */ /* 0x000fe40007810000 */
        /* <DEDUP_REMOVED lines=21> */
[----:B------:R-:W-:Y:S01]  /*2e90*/  FSEL R131, R63, -INF , P2 ;  /* 0xff8000003f837808 */ /* 0x000fe20001000000 */
[----:B------:R-:W-:Y:S01]  /*2ea0*/  LDSM.16.MT88.4 R100, [R236+0x2100] ;  /* 0x00210000ec64783b */ /* 0x000fe20000004200 */
[----:B------:R-:W-:Y:S02]  /*2eb0*/  FSEL R120, R61, -INF , P2 ;  /* 0xff8000003d787808 */ /* 0x000fe40001000000 */
[----:B------:R-:W-:Y:S01]  /*2ec0*/  FSEL R19, R93, -INF , P0 ;  /* 0xff8000005d137808 */ /* 0x000fe20000000000 */
[----:B------:R-:W-:Y:S01]  /*2ed0*/  LDSM.16.MT88.4 R60, [R233+0x900] ;  /* 0x00090000e93c783b */ /* 0x000fe20000004200 */
        /* <DEDUP_REMOVED lines=51> */
[----:B------:R-:W-:Y:S02]  /*3210*/  FSEL R22, R94, -INF , P6 ;  /* 0xff8000005e167808 */ /* 0x000fe40003000000 */
[----:B------:R-:W-:Y:S01]  /*3220*/  FMNMX.FTZ R0, R179, R0, !PT ;  /* 0x00000000b3007209 */ /* 0x000fe20007810000 */
[----:B------:R-:W-:Y:S01]  /*3230*/  LDSM.16.MT88.4 R92, [R233+0x2100] ;  /* 0x00210000e95c783b */ /* 0x000fe20000004200 */
[----:B------:R-:W-:-:S02]  /*3240*/  FSEL R237, R83, -INF , P2 ;  /* 0xff80000053ed7808 */ /* 0x000fc40001000000 */
[----:B------:R-:W-:Y:S01]  /*3250*/  FSEL R241, R70, -INF , P1 ;  /* 0xff80000046f17808 */ /* 0x000fe20000800000 */
[----:B------:R-:W1:Y:S01]  /*3260*/  SHFL.BFLY PT, R2, R0, 0x2, 0x1f ;  /* 0x0c401f0000027f89 */ /* 0x000e6200000e0000 */
[----:B------:R-:W-:Y:S02]  /*3270*/  FSEL R177, R71, -INF , P0 ;  /* 0xff80000047b17808 */ /* 0x000fe40000000000 */
[----:B------:R-:W-:Y:S01]  /*3280*/  FSEL R130, R54, -INF , P6 ;  /* 0xff80000036827808 */ /* 0x000fe20003000000 */
[----:B------:R-:W-:Y:S01]  /*3290*/  LDSM.16.MT88.4 R68, [R233+0x2900] ;  /* 0x00290000e944783b */ /* 0x000fe20000004200 */
[----:B------:R-:W-:Y:S02]  /*32a0*/  FSEL R113, R52, -INF , P6 ;  /* 0xff80000034717808 */ /* 0x000fe40003000000 */
[----:B------:R-:W-:Y:S01]  /*32b0*/  FSEL R207, R29, -INF , P2 ;  /* 0xff8000001dcf7808 */ /* 0x000fe20001000000 */
[----:B------:R-:W-:Y:S01]  /*32c0*/  LDSM.16.MT88.4 R52, [R236+0x2900] ;  /* 0x00290000ec34783b */ /* 0x000fe20000004200 */
[----:B------:R-:W-:-:S02]  /*32d0*/  FSEL R220, R168, -INF , P1 ;  /* 0xff800000a8dc7808 */ /* 0x000fc40000800000 */
[----:B------:R-:W-:Y:S02]  /*32e0*/  FSEL R203, R169, -INF , P0 ;  /* 0xff800000a9cb7808 */ /* 0x000fe40000000000 */
[----:B------:R-:W-:Y:S02]  /*32f0*/  FSEL R202, R31, -INF , P2 ;  /* 0xff8000001fca7808 */ /* 0x000fe40001000000 */
[----:B------:R-:W-:Y:S02]  /*3300*/  FSEL R201, R170, -INF , P1 ;  /* 0xff800000aac97808 */ /* 0x000fe40000800000 */
[----:B------:R-:W-:Y:S02]  /*3310*/  FSEL R200, R171, -INF , P0 ;  /* 0xff800000abc87808 */ /* 0x000fe40000000000 */
[----:B-1----:R-:W-:-:S05]  /*3320*/  FMNMX.FTZ R0, R0, R2, !PT ;  /* 0x0000000200007209 */ /* 0x002fca0007810000 */
[----:B------:R-:W1:Y:S02]  /*3330*/  SHFL.BFLY PT, R2, R0, 0x1, 0x1f ;  /* 0x0c201f0000027f89 */ /* 0x000e6400000e0000 */
[----:B-1----:R-:W-:Y:S02]  /*3340*/  FMNMX.FTZ R151, R0, R2, !PT ;  /* 0x0000000200977209 */ /* 0x002fe40007810000 */
[----:B------:R-:W-:Y:S02]  /*3350*/  FMNMX.FTZ R2, R10, R11, !PT ;  /* 0x0000000b0a027209 */ /* 0x000fe40007810000 */
[C---:B------:R-:W-:Y:S01]  /*3360*/  FSETP.NEU.FTZ.AND P6, PT, R151.reuse, -INF , PT ;  /* 0xff8000009700780b */ /* 0x040fe20003fdd000 */
[----:B------:R-:W-:Y:S01]  /*3370*/  FMUL.FTZ R0, R151, c[0x0][0x2d0] ;  /* 0x0000b40097007a20 */ /* 0x000fe20000410000 */
[----:B------:R-:W-:-:S04]  /*3380*/  FMNMX.FTZ R2, R14, R2, !PT ;  /* 0x000000020e027209 */ /* 0x000fc80007810000 */
[----:B------:R-:W-:Y:S02]  /*3390*/  FMNMX.FTZ R2, R15, R2, !PT ;  /* 0x000000020f027209 */ /* 0x000fe40007810000 */
[----:B------:R-:W-:Y:S02]  /*33a0*/  FSEL R13, R0, RZ, P6 ;  /* 0x000000ff000d7208 */ /* 0x000fe40003000000 */
[----:B------:R-:W-:-:S03]  /*33b0*/  FMNMX.FTZ R2, R20, R2, !PT ;  /* 0x0000000214027209 */ /* 0x000fc60007810000 */
[----:B------:R-:W-:Y:S01]  /*33c0*/  FFMA.FTZ R3, R16, c[0x0][0x2d0], -R13 ;  /* 0x0000b40010037a23 */ /* 0x000fe2000001080d */
[----:B------:R-:W-:-:S03]  /*33d0*/  FMNMX.FTZ R2, R21, R2, !PT ;  /* 0x0000000215027209 */ /* 0x000fc60007810000 */
[----:B------:R1:W-:Y:S01]  /*33e0*/  MUFU.EX2 R208, R3 ;  /* 0x0000000300d07308 */ /* 0x0003e20000000800 */
[----:B------:R-:W-:-:S04]  /*33f0*/  FMNMX.FTZ R2, R22, R2, !PT ;  /* 0x0000000216027209 */ /* 0x000fc80007810000 */
[----:B------:R-:W-:-:S04]  /*3400*/  FMNMX.FTZ R2, R23, R2, !PT ;  /* 0x0000000217027209 */ /* 0x000fc80007810000 */
[----:B------:R-:W-:-:S04]  /*3410*/  FMNMX.FTZ R2, R190, R2, !PT ;  /* 0x00000002be027209 */ /* 0x000fc80007810000 */
[----:B------:R-:W-:Y:S01]  /*3420*/  FMNMX.FTZ R2, R189, R2, !PT ;  /* 0x00000002bd027209 */ /* 0x000fe20007810000 */
[----:B-1----:R-:W-:-:S03]  /*3430*/  FFMA.FTZ R3, R17, c[0x0][0x2d0], -R13 ;  /* 0x0000b40011037a23 */ /* 0x002fc6000001080d */
[----:B------:R-:W-:Y:S01]  /*3440*/  FMNMX.FTZ R2, R188, R2, !PT ;  /* 0x00000002bc027209 */ /* 0x000fe20007810000 */
[----:B------:R1:W-:Y:S03]  /*3450*/  MUFU.EX2 R174, R3 ;  /* 0x0000000300ae7308 */ /* 0x0003e60000000800 */
[----:B------:R-:W-:-:S04]  /*3460*/  FMNMX.FTZ R2, R187, R2, !PT ;  /* 0x00000002bb027209 */ /* 0x000fc80007810000 */
[----:B------:R-:W-:-:S04]  /*3470*/  FMNMX.FTZ R2, R238, R2, !PT ;  /* 0x00000002ee027209 */ /* 0x000fc80007810000 */
[----:B------:R-:W-:-:S04]  /*3480*/  FMNMX.FTZ R2, R237, R2, !PT ;  /* 0x00000002ed027209 */ /* 0x000fc80007810000 */
[----:B------:R-:W-:Y:S01]  /*3490*/  FMNMX.FTZ R2, R241, R2, !PT ;  /* 0x00000002f1027209 */ /* 0x000fe20007810000 */
[----:B-1----:R-:W-:-:S03]  /*34a0*/  FFMA.FTZ R3, R18, c[0x0][0x2d0], -R13 ;  /* 0x0000b40012037a23 */ /* 0x002fc6000001080d */
[----:B------:R-:W-:Y:S01]  /*34b0*/  FMNMX.FTZ R2, R177, R2, !PT ;  /* 0x00000002b1027209 */ /* 0x000fe20007810000 */
[----:B------:R-:W-:Y:S04]  /*34c0*/  MUFU.EX2 R244, R3 ;  /* 0x0000000300f47308 */ /* 0x000fe80000000800 */
[----:B------:R-:W1:Y:S02]  /*34d0*/  SHFL.BFLY PT, R0, R2, 0x2, 0x1f ;  /* 0x0c401f0002007f89 */ /* 0x000e6400000e0000 */
[----:B-1----:R-:W-:-:S05]  /*34e0*/  FMNMX.FTZ R2, R2, R0, !PT ;  /* 0x0000000002027209 */ /* 0x002fca0007810000 */
[----:B------:R-:W1:Y:S02]  /*34f0*/  SHFL.BFLY PT, R0, R2, 0x1, 0x1f ;  /* 0x0c201f0002007f89 */ /* 0x000e6400000e0000 */
[----:B-1----:R-:W-:-:S04]  /*3500*/  FMNMX.FTZ R2, R2, R0, !PT ;  /* 0x0000000002027209 */ /* 0x002fc80007810000 */
[C---:B------:R-:W-:Y:S01]  /*3510*/  FSETP.NEU.FTZ.AND P6, PT, R2.reuse, -INF , PT ;  /* 0xff8000000200780b */ /* 0x040fe20003fdd000 */
[----:B------:R-:W-:-:S05]  /*3520*/  FMUL.FTZ R0, R2, c[0x0][0x2d0] ;  /* 0x0000b40002007a20 */ /* 0x000fca0000410000 */
[----:B------:R-:W-:Y:S01]  /*3530*/  FSEL R12, R0, RZ, P6 ;  /* 0x000000ff000c7208 */ /* 0x000fe20003000000 */
[----:B------:R-:W-:-:S04]  /*3540*/  FFMA.FTZ R0, R6, c[0x0][0x2d0], -R13 ;  /* 0x0000b40006007a23 */ /* 0x000fc8000001080d */
[----:B------:R1:W-:Y:S02]  /*3550*/  MUFU.EX2 R173, R0 ;  /* 0x0000000000ad7308 */ /* 0x0003e40000000800 */
[----:B-1----:R-:W-:-:S06]  /*3560*/  FFMA.FTZ R0, R7, c[0x0][0x2d0], -R13 ;  /* 0x0000b40007007a23 */ /* 0x002fcc000001080d */
[----:B------:R1:W2:Y:S02]  /*3570*/  MUFU.EX2 R240, R0 ;  /* 0x0000000000f07308 */ /* 0x0002a40000000800 */
[----:B-1----:R-:W-:Y:S01]  /*3580*/  FFMA.FTZ R0, R8, c[0x0][0x2d0], -R13 ;  /* 0x0000b40008007a23 */ /* 0x002fe2000001080d */
[----:B------:R-:W-:Y:S02]  /*3590*/  FMNMX.FTZ R8, R135, R133, !PT ;  /* 0x0000008587087209 */ /* 0x000fe40007810000 */
[----:B--2---:R-:W-:-:S03]  /*35a0*/  F2FP.PACK_AB R4, R240, R173 ;  /* 0x000000adf004723e */ /* 0x004fc600000000ff */
[----:B------:R1:W-:Y:S01]  /*35b0*/  MUFU.EX2 R210, R0 ;  /* 0x0000000000d27308 */ /* 0x0003e20000000800 */
[----:B------:R-:W-:-:S04]  /*35c0*/  FMNMX.FTZ R8, R132, R8, !PT ;  /* 0x0000000884087209 */ /* 0x000fc80007810000 */
[----:B------:R-:W-:-:S04]  /*35d0*/  FMNMX.FTZ R8, R131, R8, !PT ;  /* 0x0000000883087209 */ /* 0x000fc80007810000 */
[----:B------:R-:W-:-:S04]  /*35e0*/  FMNMX.FTZ R8, R129, R8, !PT ;  /* 0x0000000881087209 */ /* 0x000fc80007810000 */
[----:B------:R-:W-:Y:S01]  /*35f0*/  FMNMX.FTZ R3, R128, R8, !PT ;  /* 0x0000000880037209 */ /* 0x000fe20007810000 */
[--C-:B------:R-:W-:Y:S02]  /*3600*/  FFMA.FTZ R8, R19, c[0x0][0x2d0], -R13.reuse ;  /* 0x0000b40013087a23 */ /* 0x100fe4000001080d */
[----:B-1----:R-:W-:Y:S01]  /*3610*/  FFMA.FTZ R0, R9, c[0x0][0x2d0], -R13 ;  /* 0x0000b40009007a23 */ /* 0x002fe2000001080d */
[----:B------:R-:W-:Y:S01]  /*3620*/  FMNMX.FTZ R3, R130, R3, !PT ;  /* 0x0000000382037209 */ /* 0x000fe20007810000 */
[----:B------:R1:W-:Y:S03]  /*3630*/  MUFU.EX2 R242, R8 ;  /* 0x0000000800f27308 */ /* 0x0003e60000000800 */
[----:B------:R-:W-:-:S04]  /*3640*/  FMNMX.FTZ R3, R134, R3, !PT ;  /* 0x0000000386037209 */ /* 0x000fc80007810000 */
[----:B------:R-:W-:Y:S01]  /*3650*/  FMNMX.FTZ R3, R182, R3, !PT ;  /* 0x00000003b6037209 */ /* 0x000fe20007810000 */
[----:B------:R2:W3:Y:S01]  /*3660*/  MUFU.EX2 R178, R0 ;  /* 0x0000000000b27308 */ /* 0x0004e20000000800 */
[----:B-1----:R-:W-:-:S07]  /*3670*/  FFMA.FTZ R8, R20, c[0x0][0x2d0], -R12 ;  /* 0x0000b40014087a23 */ /* 0x002fce000001080c */
[----:B------:R1:W-:Y:S01]  /*3680*/  MUFU.EX2 R175, R8 ;  /* 0x0000000800af7308 */ /* 0x0003e20000000800 */
[----:B--2---:R-:W-:Y:S01]  /*3690*/  FFMA.FTZ R0, R10, c[0x0][0x2d0], -R12 ;  /* 0x0000b4000a007a23 */ /* 0x004fe2000001080c */
[----:B---3--:R-:W-:Y:S02]  /*36a0*/  F2FP.PACK_AB R6, R178, R210 ;  /* 0x000000d2b206723e */ /* 0x008fe400000000ff */
[----:B------:R-:W-:-:S04]  /*36b0*/  F2FP.PACK_AB R10, R242, R244 ;  /* 0x000000f4f20a723e */ /* 0x000fc800000000ff */
[----:B------:R2:W-:Y:S01]  /*36c0*/  MUFU.EX2 R209, R0 ;  /* 0x0000000000d17308 */ /* 0x0005e20000000800 */
[----:B-1----:R-:W-:Y:S01]  /*36d0*/  FMNMX.FTZ R8, R181, R3, !PT ;  /* 0x00000003b5087209 */ /* 0x002fe20007810000 */
[----:B------:R-:W-:-:S03]  /*36e0*/  FFMA.FTZ R3, R21, c[0x0][0x2d0], -R12 ;  /* 0x0000b40015037a23 */ /* 0x000fc6000001080c */
[----:B------:R-:W-:-:S03]  /*36f0*/  FMNMX.FTZ R8, R154, R8, !PT ;  /* 0x000000089a087209 */ /* 0x000fc60007810000 */
[----:B------:R1:W-:Y:S01]  /*3700*/  MUFU.EX2 R246, R3 ;  /* 0x0000000300f67308 */ /* 0x0003e20000000800 */
[----:B--2---:R-:W-:-:S07]  /*3710*/  FFMA.FTZ R0, R11, c[0x0][0x2d0], -R12 ;  /* 0x0000b4000b007a23 */ /* 0x004fce000001080c */
[----:B------:R2:W3:Y:S01]  /*3720*/  MUFU.EX2 R223, R0 ;  /* 0x0000000000df7308 */ /* 0x0004e20000000800 */
[----:B-1----:R-:W-:Y:S01]  /*3730*/  FMNMX.FTZ R3, R155, R8, !PT ;  /* 0x000000089b037209 */ /* 0x002fe20007810000 */
[----:B------:R-:W-:-:S03]  /*3740*/  FFMA.FTZ R8, R22, c[0x0][0x2d0], -R12 ;  /* 0x0000b40016087a23 */ /* 0x000fc6000001080c */
[----:B------:R-:W-:-:S03]  /*3750*/  FMNMX.FTZ R3, R222, R3, !PT ;  /* 0x00000003de037209 */ /* 0x000fc60007810000 */
[----:B------:R1:W-:Y:S01]  /*3760*/  MUFU.EX2 R243, R8 ;  /* 0x0000000800f37308 */ /* 0x0003e20000000800 */
[----:B--2---:R-:W-:Y:S01]  /*3770*/  FFMA.FTZ R0, R14, c[0x0][0x2d0], -R12 ;  /* 0x0000b4000e007a23 */ /* 0x004fe2000001080c */
[----:B---3--:R-:W-:Y:S02]  /*3780*/  F2FP.PACK_AB R5, R223, R209 ;  /* 0x000000d1df05723e */ /* 0x008fe400000000ff */
[----:B------:R-:W-:-:S04]  /*3790*/  FMNMX.FTZ R3, R202, R3, !PT ;  /* 0x00000003ca037209 */ /* 0x000fc80007810000 */
[----:B------:R2:W-:Y:S01]  /*37a0*/  MUFU.EX2 R211, R0 ;  /* 0x0000000000d37308 */ /* 0x0005e20000000800 */
[----:B------:R-:W-:-:S04]  /*37b0*/  FMNMX.FTZ R3, R201, R3, !PT ;  /* 0x00000003c9037209 */ /* 0x000fc80007810000 */
[----:B------:R-:W-:Y:S01]  /*37c0*/  FMNMX.FTZ R14, R200, R3, !PT ;  /* 0x00000003c80e7209 */ /* 0x000fe20007810000 */
[----:B-1----:R-:W-:-:S04]  /*37d0*/  FFMA.FTZ R8, R23, c[0x0][0x2d0], -R12 ;  /* 0x0000b40017087a23 */ /* 0x002fc8000001080c */
[----:B------:R1:W3:Y:S01]  /*37e0*/  MUFU.EX2 R170, R8 ;  /* 0x0000000800aa7308 */ /* 0x0002e20000000800 */
[----:B--2---:R-:W-:Y:S02]  /*37f0*/  FFMA.FTZ R0, R15, c[0x0][0x2d0], -R12 ;  /* 0x0000b4000f007a23 */ /* 0x004fe4000001080c */
[----:B------:R-:W-:Y:S05]  /*3800*/  SHFL.BFLY PT, R15, R14, 0x2, 0x1f ;  /* 0x0c401f000e0f7f89 */ /* 0x000fea00000e0000 */
[----:B------:R2:W4:Y:S01]  /*3810*/  MUFU.EX2 R176, R0 ;  /* 0x0000000000b07308 */ /* 0x0005220000000800 */
[----:B-1----:R-:W-:Y:S02]  /*3820*/  F2FP.PACK_AB R8, R174, R208 ;  /* 0x000000d0ae08723e */ /* 0x002fe400000000ff */
[----:B---3--:R-:W-:-:S02]  /*3830*/  F2FP.PACK_AB R11, R170, R243 ;  /* 0x000000f3aa0b723e */ /* 0x008fc400000000ff */
[----:B--2---:R-:W-:Y:S02]  /*3840*/  FMNMX.FTZ R0, R123, R122, !PT ;  /* 0x0000007a7b007209 */ /* 0x004fe40007810000 */
[----:B----4-:R-:W-:Y:S02]  /*3850*/  F2FP.PACK_AB R7, R176, R211 ;  /* 0x000000d3b007723e */ /* 0x010fe400000000ff */
[----:B------:R-:W-:-:S04]  /*3860*/  FMNMX.FTZ R0, R121, R0, !PT ;  /* 0x0000000079007209 */ /* 0x000fc80007810000 */
[----:B------:R-:W-:Y:S01]  /*3870*/  FMNMX.FTZ R0, R120, R0, !PT ;  /* 0x0000000078007209 */ /* 0x000fe20007810000 */
[----:B------:R-:W-:Y:S03]  /*3880*/  HMMA.16816.F32 R144, R4, R92, RZ ;  /* 0x0000005c0490723c */ /* 0x000fe600000018ff */
        /* <DEDUP_REMOVED lines=17> */
[C---:B------:R-:W-:Y:S04]  /*39a0*/  HMMA.16816.F32 R136, R4.reuse, R100, RZ ;  /* 0x000000640488723c */ /* 0x040fe800000018ff */
[----:B------:R-:W1:Y:S04]  /*39b0*/  SHFL.BFLY PT, R9, R0, 0x2, 0x1f ;  /* 0x0c401f0000097f89 */ /* 0x000e6800000e0000 */
[C---:B------:R-:W-:Y:S08]  /*39c0*/  HMMA.16816.F32 R124, R4.reuse, R104, RZ ;  /* 0x00000068047c723c */ /* 0x040ff000000018ff */
[C---:B------:R-:W-:Y:S08]  /*39d0*/  HMMA.16816.F32 R116, R4.reuse, R42, RZ ;  /* 0x0000002a0474723c */ /* 0x040ff000000018ff */
[----:B------:R-:W-:Y:S01]  /*39e0*/  HMMA.16816.F32 R108, R4, R78, RZ ;  /* 0x0000004e046c723c */ /* 0x000fe200000018ff */
[----:B-1----:R-:W-:-:S02]  /*39f0*/  FMNMX.FTZ R0, R0, R9, !PT ;  /* 0x0000000900007209 */ /* 0x002fc40007810000 */
[----:B------:R-:W-:-:S05]  /*3a00*/  F2FP.PACK_AB R9, R246, R175 ;  /* 0x000000aff609723e */ /* 0x000fca00000000ff */
[C---:B------:R-:W-:Y:S01]  /*3a10*/  HMMA.16816.F32 R80, R4.reuse, R86, RZ ;  /* 0x000000560450723c */ /* 0x040fe200000018ff */
[----:B------:R-:W1:Y:S07]  /*3a20*/  SHFL.BFLY PT, R16, R0, 0x1, 0x1f ;  /* 0x0c201f0000107f89 */ /* 0x000e6e00000e0000 */
[C---:B------:R-:W-:Y:S08]  /*3a30*/  HMMA.16816.F32 R36, R4.reuse, R90, RZ ;  /* 0x0000005a0424723c */ /* 0x040ff000000018ff */
[C---:B------:R-:W-:Y:S08]  /*3a40*/  HMMA.16816.F32 R32, R4.reuse, R94, RZ ;  /* 0x0000005e0420723c */ /* 0x040ff000000018ff */
[----:B------:R-:W-:Y:S01]  /*3a50*/  HMMA.16816.F32 R28, R4, R98, RZ ;  /* 0x00000062041c723c */ /* 0x000fe200000018ff */
[----:B-1----:R-:W-:-:S02]  /*3a60*/  FMNMX.FTZ R153, R0, R16, !PT ;  /* 0x0000001000997209 */ /* 0x002fc40007810000 */
[----:B------:R-:W-:Y:S02]  /*3a70*/  FMNMX.FTZ R0, R14, R15, !PT ;  /* 0x0000000f0e007209 */ /* 0x000fe40007810000 */
[C---:B------:R-:W-:Y:S01]  /*3a80*/  FSETP.NEU.FTZ.AND P0, PT, R153.reuse, -INF , PT ;  /* 0xff8000009900780b */ /* 0x040fe20003f1d000 */
[----:B------:R-:W-:Y:S02]  /*3a90*/  FMUL.FTZ R3, R153, c[0x0][0x2d0] ;  /* 0x0000b40099037a20 */ /* 0x000fe40000410000 */
[----:B------:R-:W-:Y:S03]  /*3aa0*/  HMMA.16816.F32 R16, R8, R68, R144 ;  /* 0x000000440810723c */ /* 0x000fe60000001890 */
[----:B------:R-:W-:-:S05]  /*3ab0*/  FSEL R3, R3, RZ, P0 ;  /* 0x000000ff03037208 */ /* 0x000fca0000000000 */
[C---:B------:R-:W-:Y:S08]  /*3ac0*/  HMMA.16816.F32 R24, R4.reuse, R102, RZ ;  /* 0x000000660418723c */ /* 0x040ff000000018ff */
[----:B------:R-:W-:Y:S01]  /*3ad0*/  HMMA.16816.F32 R20, R4, R106, RZ ;  /* 0x0000006a0414723c */ /* 0x000fe200000018ff */
[----:B------:R-:W1:Y:S06]  /*3ae0*/  SHFL.BFLY PT, R5, R0, 0x1, 0x1f ;  /* 0x0c201f0000057f89 */ /* 0x000e6c00000e0000 */
[----:B------:R-:W-:Y:S01]  /*3af0*/  FFMA.FTZ R4, R123, c[0x0][0x2d0], -R3 ;  /* 0x0000b4007b047a23 */ /* 0x000fe20000010803 */
[----:B------:R-:W-:Y:S01]  /*3b00*/  MOV R171, R19 ;  /* 0x0000001300ab7202 */ /* 0x000fe20000000f00 */
[----:B------:R-:W-:Y:S01]  /*3b10*/  IMAD.MOV.U32 R7, RZ, RZ, R17 ;  /* 0x000000ffff077224 */ /* 0x000fe200078e0011 */
[----:B------:R-:W-:Y:S01]  /*3b20*/  HMMA.16816.F32 R224, R8, R72, R164 ;  /* 0x0000004808e0723c */ /* 0x000fe200000018a4 */
[----:B------:R-:W-:Y:S01]  /*3b30*/  IMAD.MOV.U32 R169, RZ, RZ, R18 ;  /* 0x000000ffffa97224 */ /* 0x000fe200078e0012 */
[----:B------:R2:W-:Y:S01]  /*3b40*/  MUFU.EX2 R165, R4 ;  /* 0x0000000400a57308 */ /* 0x0005e20000000800 */
[----:B------:R-:W-:-:S04]  /*3b50*/  IMAD.MOV.U32 R168, RZ, RZ, R16 ;  /* 0x000000ffffa87224 */ /* 0x000fc800078e0010 */
[----:B------:R-:W-:Y:S01]  /*3b60*/  IMAD.MOV.U32 R167, RZ, RZ, R179 ;  /* 0x000000ffffa77224 */ /* 0x000fe200078e00b3 */
[----:B------:R-:W-:Y:S01]  /*3b70*/  HMMA.16816.F32 R16, R8, R64, R140 ;  /* 0x000000400810723c */ /* 0x000fe2000000188c */
[----:B-1----:R-:W-:-:S07]  /*3b80*/  FMNMX.FTZ R152, R0, R5, !PT ;  /* 0x0000000500987209 */ /* 0x002fce0007810000 */
[C---:B------:R-:W-:Y:S01]  /*3b90*/  HMMA.16816.F32 R196, R8.reuse, R60, R44 ;  /* 0x0000003c08c4723c */ /* 0x040fe2000000182c */
[----:B------:R-:W1:Y:S01]  /*3ba0*/  LDSM.16.MT88.4 R44, [R235+0x2900] ;  /* 0x00290000eb2c783b */ /* 0x000e620000004200 */
[--C-:B--2---:R-:W-:Y:S01]  /*3bb0*/  FFMA.FTZ R4, R122, c[0x0][0x2d0], -R3.reuse ;  /* 0x0000b4007a047a23 */ /* 0x104fe20000010803 */
[----:B------:R-:W-:Y:S01]  /*3bc0*/  FSETP.NEU.FTZ.AND P0, PT, R152, -INF , PT ;  /* 0xff8000009800780b */ /* 0x000fe20003f1d000 */
[--C-:B------:R-:W-:Y:S01]  /*3bd0*/  FFMA.FTZ R0, R114, c[0x0][0x2d0], -R3.reuse ;  /* 0x0000b40072007a23 */ /* 0x100fe20000010803 */
[----:B------:R-:W-:Y:S01]  /*3be0*/  MOV R143, R173 ;  /* 0x000000ad008f7202 */ /* 0x000fe20000000f00 */
[----:B------:R2:W-:Y:S01]  /*3bf0*/  MUFU.EX2 R164, R4 ;  /* 0x0000000400a47308 */ /* 0x0005e20000000800 */
[----:B------:R-:W-:Y:S01]  /*3c00*/  IMAD.MOV.U32 R142, RZ, RZ, R172 ;  /* 0x000000ffff8e7224 */ /* 0x000fe200078e00ac */
[C---:B------:R-:W-:Y:S06]  /*3c10*/  HMMA.16816.F32 R192, R8.reuse, R56, R160 ;  /* 0x0000003808c0723c */ /* 0x040fec00000018a0 */
[----:B------:R3:W-:Y:S02]  /*3c20*/  MUFU.EX2 R6, R0 ;  /* 0x0000000000067308 */ /* 0x0007e40000000800 */
[----:B------:R-:W-:Y:S01]  /*3c30*/  MOV R141, R18 ;  /* 0x00000012008d7202 */ /* 0x000fe20000000f00 */
[----:B------:R-:W-:Y:S01]  /*3c40*/  IMAD.MOV.U32 R140, RZ, RZ, R16 ;  /* 0x000000ffff8c7224 */ /* 0x000fe200078e0010 */
[----:B------:R-:W-:Y:S01]  /*3c50*/  HMMA.16816.F32 R216, R8, R48, R156 ;  /* 0x0000003008d8723c */ /* 0x000fe2000000189c */
[----:B--2---:R-:W-:-:S02]  /*3c60*/  FFMA.FTZ R4, R121, c[0x0][0x2d0], -R3 ;  /* 0x0000b40079047a23 */ /* 0x004fc40000010803 */
[----:B------:R-:W-:Y:S02]  /*3c70*/  IMAD.MOV.U32 R121, RZ, RZ, R19 ;  /* 0x000000ffff797224 */ /* 0x000fe400078e0013 */
[----:B------:R2:W-:Y:S03]  /*3c80*/  MUFU.EX2 R15, R4 ;  /* 0x00000004000f7308 */ /* 0x0005e60000000800 */
[----:B------:R-:W-:Y:S01]  /*3c90*/  HMMA.16816.F32 R116, R8, R62, R116 ;  /* 0x0000003e0874723c */ /* 0x000fe20000001874 */
[----:B---3--:R-:W-:-:S05]  /*3ca0*/  FMUL.FTZ R0, R152, c[0x0][0x2d0] ;  /* 0x0000b40098007a20 */ /* 0x008fca0000410000 */
[----:B------:R-:W-:Y:S01]  /*3cb0*/  IMAD.MOV.U32 R206, RZ, RZ, R193 ;  /* 0x000000ffffce7224 */ /* 0x000fe200078e00c1 */
[----:B------:R-:W-:Y:S01]  /*3cc0*/  MOV R204, R192 ;  /* 0x000000c000cc7202 */ /* 0x000fe20000000f00 */
[----:B------:R-:W-:Y:S01]  /*3cd0*/  IMAD.MOV.U32 R205, RZ, RZ, R194 ;  /* 0x000000ffffcd7224 */ /* 0x000fe200078e00c2 */
[----:B------:R-:W-:Y:S01]  /*3ce0*/  FSEL R0, R0, RZ, P0 ;  /* 0x000000ff00007208 */ /* 0x000fe20000000000 */
[----:B------:R-:W-:Y:S01]  /*3cf0*/  IMAD.MOV.U32 R191, RZ, RZ, R195 ;  /* 0x000000ffffbf7224 */ /* 0x000fe200078e00c3 */
[----:B------:R-:W-:Y:S01]  /*3d00*/  HMMA.16816.F32 R144, R8, R58, R36 ;  /* 0x0000003a0890723c */ /* 0x000fe20000001824 */
[----:B--2---:R-:W-:Y:S01]  /*3d10*/  FFMA.FTZ R4, R120, c[0x0][0x2d0], -R3 ;  /* 0x0000b40078047a23 */ /* 0x004fe20000010803 */
[----:B------:R-:W-:-:S06]  /*3d20*/  MOV R120, R17 ;  /* 0x0000001100787202 */ /* 0x000fcc0000000f00 */
[C---:B------:R-:W-:Y:S01]  /*3d30*/  HMMA.16816.F32 R16, R8.reuse, R52, R136 ;  /* 0x000000340810723c */ /* 0x040fe20000001888 */
[----:B------:R2:W3:Y:S06]  /*3d40*/  MUFU.EX2 R14, R4 ;  /* 0x00000004000e7308 */ /* 0x0004ec0000000800 */
[----:B------:R-:W-:Y:S01]  /*3d50*/  MOV R138, R211 ;  /* 0x000000d3008a7202 */ /* 0x000fe20000000f00 */
[----:B------:R-:W-:Y:S01]  /*3d60*/  HMMA.16816.F32 R192, R8, R50, R108 ;  /* 0x0000003208c0723c */ /* 0x000fe2000000186c */
[----:B------:R-:W-:-:S06]  /*3d70*/  IMAD.MOV.U32 R139, RZ, RZ, R7 ;  /* 0x000000ffff8b7224 */ /* 0x000fcc00078e0007 */
[----:B------:R-:W-:Y:S01]  /*3d80*/  IMAD.MOV.U32 R111, RZ, RZ, R210 ;  /* 0x000000ffff6f7224 */ /* 0x000fe200078e00d2 */
[C---:B------:R-:W-:Y:S01]  /*3d90*/  HMMA.16816.F32 R212, R8.reuse, R70, R32 ;  /* 0x0000004608d4723c */ /* 0x040fe20000001820 */
[----:B--2---:R-:W-:Y:S01]  /*3da0*/  FFMA.FTZ R4, R115, c[0x0][0x2d0], -R3 ;  /* 0x0000b40073047a23 */ /* 0x004fe20000010803 */
[----:B---3--:R-:W-:Y:S01]  /*3db0*/  MOV R109, R14 ;  /* 0x0000000e006d7202 */ /* 0x008fe20000000f00 */
[----:B------:R-:W-:Y:S02]  /*3dc0*/  IMAD.MOV.U32 R110, RZ, RZ, R209 ;  /* 0x000000ffff6e7224 */ /* 0x000fe400078e00d1 */
[----:B------:R2:W-:Y:S02]  /*3dd0*/  MUFU.EX2 R166, R4 ;  /* 0x0000000400a67308 */ /* 0x0005e40000000800 */
[----:B------:R-:W-:Y:S01]  /*3de0*/  IMAD.MOV.U32 R35, RZ, RZ, R174 ;  /* 0x000000ffff237224 */ /* 0x000fe200078e00ae */
[----:B------:R-:W-:Y:S01]  /*3df0*/  MOV R123, R19 ;  /* 0x00000013007b7202 */ /* 0x000fe20000000f00 */
[----:B------:R-:W-:Y:S01]  /*3e00*/  IMAD.MOV.U32 R137, RZ, RZ, R17 ;  /* 0x000000ffff897224 */ /* 0x000fe200078e0011 */
[----:B------:R-:W-:Y:S01]  /*3e10*/  HMMA.16816.F32 R156, R8, R54, R24 ;  /* 0x00000036089c723c */ /* 0x000fe20000001818 */
[----:B------:R-:W-:-:S02]  /*3e20*/  IMAD.MOV.U32 R136, RZ, RZ, R18 ;  /* 0x000000ffff887224 */ /* 0x000fc400078e0012 */
[----:B------:R-:W-:-:S05]  /*3e30*/  IMAD.MOV.U32 R122, RZ, RZ, R16 ;  /* 0x000000ffff7a7224 */ /* 0x000fca00078e0010 */
[----:B-1----:R-:W-:Y:S01]  /*3e40*/  HMMA.16816.F32 R16, R8, R44, R124 ;  /* 0x0000002c0810723c */ /* 0x002fe2000000187c */
[----:B--2---:R-:W-:-:S04]  /*3e50*/  FFMA.FTZ R4, R113, c[0x0][0x2d0], -R3 ;  /* 0x0000b40071047a23 */ /* 0x004fc80000010803 */
[----:B------:R1:W-:Y:S03]  /*3e60*/  MUFU.EX2 R245, R4 ;  /* 0x0000000400f57308 */ /* 0x0003e60000000800 */
[C---:B------:R-:W-:Y:S01]  /*3e70*/  HMMA.16816.F32 R160, R8.reuse, R46, R20 ;  /* 0x0000002e08a0723c */ /* 0x040fe20000001814 */
[----:B-1----:R-:W-:Y:S11]  /*3e80*/  FFMA.FTZ R4, R112, c[0x0][0x2d0], -R3 ;  /* 0x0000b40070047a23 */ /* 0x002ff60000010803 */
[----:B------:R-:W-:Y:S04]  /*3e90*/  @!UPT UIADD3 URZ, URZ, URZ, URZ ;  /* 0x0000003f3f3ff290 */ /* 0x000fe8000fffe03f */
[----:B------:R-:W-:Y:S01]  /*3ea0*/  MOV R126, R19 ;  /* 0x00000013007e7202 */ /* 0x000fe20000000f00 */
[----:B------:R-:W-:Y:S01]  /*3eb0*/  HMMA.16816.F32 R112, R8, R74, R80 ;  /* 0x0000004a0870723c */ /* 0x000fe20000001850 */
[----:B------:R-:W-:Y:S01]  /*3ec0*/  IMAD.MOV.U32 R127, RZ, RZ, R18 ;  /* 0x000000ffff7f7224 */ /* 0x000fe200078e0012 */
[----:B------:R1:W-:Y:S01]  /*3ed0*/  MUFU.EX2 R5, R4 ;  /* 0x0000000400057308 */ /* 0x0003e20000000800 */
[----:B------:R-:W-:Y:S02]  /*3ee0*/  IMAD.MOV.U32 R125, RZ, RZ, R17 ;  /* 0x000000ffff7d7224 */ /* 0x000fe400078e0011 */
[----:B------:R-:W-:Y:S02]  /*3ef0*/  IMAD.MOV.U32 R124, RZ, RZ, R16 ;  /* 0x000000ffff7c7224 */ /* 0x000fe400078e0010 */
[----:B------:R-:W-:Y:S01]  /*3f00*/  MOV R80, R6 ;  /* 0x0000000600507202 */ /* 0x000fe20000000f00 */
[----:B------:R-:W-:Y:S01]  /*3f10*/  IMAD.MOV.U32 R83, RZ, RZ, R177 ;  /* 0x000000ffff537224 */ /* 0x000fe200078e00b1 */
[----:B------:R-:W-:Y:S01]  /*3f20*/  MOV R81, R175 ;  /* 0x000000af00517202 */ /* 0x000fe20000000f00 */
[----:B------:R-:W-:-:S02]  /*3f30*/  IMAD.MOV.U32 R82, RZ, RZ, R176 ;  /* 0x000000ffff527224 */ /* 0x000fc400078e00b0 */
[----:B-1----:R-:W-:Y:S01]  /*3f40*/  FFMA.FTZ R4, R135, c[0x0][0x2d0], -R0 ;  /* 0x0000b40087047a23 */ /* 0x002fe20000010800 */
[----:B------:R-:W-:-:S03]  /*3f50*/  MOV R135, R178 ;  /* 0x000000b200877202 */ /* 0x000fc60000000f00 */
[----:B------:R1:W-:Y:S02]  /*3f60*/  MUFU.EX2 R108, R4 ;  /* 0x00000004006c7308 */ /* 0x0003e40000000800 */
[----:B-1----:R-:W-:-:S06]  /*3f70*/  FFMA.FTZ R4, R133, c[0x0][0x2d0], -R0 ;  /* 0x0000b40085047a23 */ /* 0x002fcc0000010800 */
[----:B------:R1:W2:Y:S02]  /*3f80*/  MUFU.EX2 R14, R4 ;  /* 0x00000004000e7308 */ /* 0x0002a40000000800 */
[----:B-1----:R-:W-:Y:S02]  /*3f90*/  FFMA.FTZ R4, R132, c[0x0][0x2d0], -R0 ;  /* 0x0000b40084047a23 */ /* 0x002fe40000010800 */
[----:B------:R-:W-:-:S04]  /*3fa0*/  IMAD.MOV.U32 R132, RZ, RZ, R15 ;  /* 0x000000ffff847224 */ /* 0x000fc800078e000f */
[----:B------:R1:W-:Y:S01]  /*3fb0*/  MUFU.EX2 R252, R4 ;  /* 0x0000000400fc7308 */ /* 0x0003e20000000800 */
[----:B------:R-:W-:Y:S02]  /*3fc0*/  IMAD.MOV.U32 R15, RZ, RZ, R208 ;  /* 0x000000ffff0f7224 */ /* 0x000fe400078e00d0 */
[----:B------:R-:W-:Y:S07]  /*3fd0*/  HMMA.16816.F32 R208, R8, R66, R28 ;  /* 0x0000004208d0723c */ /* 0x000fee000000181c */
[----:B------:R-:W-:-:S02]  /*3fe0*/  F2FP.PACK_AB R8, R164, R165 ;  /* 0x000000a5a408723e */ /* 0x000fc400000000ff */
[----:B------:R-:W-:Y:S02]  /*3ff0*/  F2FP.PACK_AB R10, R109, R132 ;  /* 0x000000846d0a723e */ /* 0x000fe400000000ff */
[----:B--2---:R-:W-:Y:S01]  /*4000*/  F2FP.PACK_AB R9, R14, R108 ;  /* 0x0000006c0e09723e */ /* 0x004fe200000000ff */
[--C-:B-1----:R-:W-:Y:S02]  /*4010*/  FFMA.FTZ R4, R131, c[0x0][0x2d0], -R0.reuse ;  /* 0x0000b40083047a23 */ /* 0x102fe40000010800 */
[----:B------:R-:W-:Y:S02]  /*4020*/  IMAD.MOV.U32 R131, RZ, RZ, R123 ;  /* 0x000000ffff837224 */ /* 0x000fe400078e007b */
[----:B------:R1:W2:Y:S02]  /*4030*/  MUFU.EX2 R133, R4 ;  /* 0x0000000400857308 */ /* 0x0002a40000000800 */
[----:B-1----:R-:W-:Y:S01]  /*4040*/  FFMA.FTZ R4, R129, c[0x0][0x2d0], -R0 ;  /* 0x0000b40081047a23 */ /* 0x002fe20000010800 */
[----:B--2---:R-:W-:-:S02]  /*4050*/  F2FP.PACK_AB R11, R133, R252 ;  /* 0x000000fc850b723e */ /* 0x004fc400000000ff */
[----:B------:R-:W-:-:S03]  /*4060*/  MOV R129, R137 ;  /* 0x0000008900817202 */ /* 0x000fc60000000f00 */
[----:B------:R1:W-:Y:S02]  /*4070*/  MUFU.EX2 R231, R4 ;  /* 0x0000000400e77308 */ /* 0x0003e40000000800 */
[C---:B------:R-:W-:Y:S08]  /*4080*/  HMMA.16816.F32 R20, R8.reuse, R40, RZ ;  /* 0x000000280814723c */ /* 0x040ff000000018ff */
[----:B------:R-:W-:Y:S01]  /*4090*/  HMMA.16816.F32 R16, R8, R76, RZ ;  /* 0x0000004c0810723c */ /* 0x000fe200000018ff */
[----:B-1----:R-:W-:Y:S01]  /*40a0*/  FFMA.FTZ R4, R128, c[0x0][0x2d0], -R0 ;  /* 0x0000b40080047a23 */ /* 0x002fe20000010800 */
[----:B------:R-:W-:-:S05]  /*40b0*/  MOV R128, R122 ;  /* 0x0000007a00807202 */ /* 0x000fca0000000f00 */
[----:B------:R-:W-:Y:S01]  /*40c0*/  IMAD.MOV.U32 R76, RZ, RZ, R5 ;  /* 0x000000ffff4c7224 */ /* 0x000fe200078e0005 */
[----:B------:R1:W2:Y:S01]  /*40d0*/  MUFU.EX2 R228, R4 ;  /* 0x0000000400e47308 */ /* 0x0002a20000000800 */
[----:B------:R-:W-:Y:S01]  /*40e0*/  HMMA.16816.F32 R36, R8, R84, RZ ;  /* 0x000000540824723c */ /* 0x000fe200000018ff */
[----:B------:R-:W-:Y:S02]  /*40f0*/  IMAD.MOV.U32 R77, RZ, RZ, R170 ;  /* 0x000000ffff4d7224 */ /* 0x000fe400078e00aa */
[----:B------:R-:W-:-:S04]  /*4100*/  F2FP.PACK_AB R6, R76, R245 ;  /* 0x000000f54c06723e */ /* 0x000fc800000000ff */
[----:B------:R-:W-:Y:S01]  /*4110*/  IMAD.MOV.U32 R85, RZ, RZ, R35 ;  /* 0x000000ffff557224 */ /* 0x000fe200078e0023 */
[----:B------:R-:W-:Y:S01]  /*4120*/  HMMA.16816.F32 R28, R8, R92, RZ ;  /* 0x0000005c081c723c */ /* 0x000fe200000018ff */
[----:B------:R-:W-:Y:S01]  /*4130*/  MOV R84, R80 ;  /* 0x0000005000547202 */ /* 0x000fe20000000f00 */
[----:B-1----:R-:W-:Y:S01]  /*4140*/  FFMA.FTZ R4, R130, c[0x0][0x2d0], -R0 ;  /* 0x0000b40082047a23 */ /* 0x002fe20000010800 */
[----:B--2---:R-:W-:-:S05]  /*4150*/  F2FP.PACK_AB R5, R228, R231 ;  /* 0x000000e7e405723e */ /* 0x004fca00000000ff */
[C---:B------:R-:W-:Y:S01]  /*4160*/  HMMA.16816.F32 R32, R8.reuse, R88, RZ ;  /* 0x000000580820723c */ /* 0x040fe200000018ff */
[----:B------:R-:W-:Y:S01]  /*4170*/  MOV R93, R83 ;  /* 0x00000053005d7202 */ /* 0x000fe20000000f00 */
[----:B------:R1:W-:Y:S01]  /*4180*/  MUFU.EX2 R230, R4 ;  /* 0x0000000400e67308 */ /* 0x0003e20000000800 */
[----:B------:R-:W-:Y:S02]  /*4190*/  IMAD.MOV.U32 R92, RZ, RZ, R135 ;  /* 0x000000ffff5c7224 */ /* 0x000fe400078e0087 */
[----:B------:R-:W-:Y:S02]  /*41a0*/  IMAD.MOV.U32 R135, RZ, RZ, R143 ;  /* 0x000000ffff877224 */ /* 0x000fe400078e008f */
[----:B------:R-:W-:Y:S01]  /*41b0*/  IMAD.MOV.U32 R89, RZ, RZ, R81 ;  /* 0x000000ffff597224 */ /* 0x000fe200078e0051 */
[----:B------:R-:W-:Y:S01]  /*41c0*/  HMMA.16816.F32 R24, R8, R96, RZ ;  /* 0x000000600818723c */ /* 0x000fe200000018ff */
[----:B------:R-:W-:Y:S02]  /*41d0*/  IMAD.MOV.U32 R88, RZ, RZ, R82 ;  /* 0x000000ffff587224 */ /* 0x000fe400078e0052 */
[----:B------:R-:W-:-:S04]  /*41e0*/  IMAD.MOV.U32 R130, RZ, RZ, R136 ;  /* 0x000000ffff827224 */ /* 0x000fc800078e0088 */
[----:B------:R-:W-:Y:S01]  /*41f0*/  IMAD.MOV.U32 R96, RZ, RZ, R141 ;  /* 0x000000ffff607224 */ /* 0x000fe200078e008d */
[----:B------:R-:W-:Y:S01]  /*4200*/  HMMA.16816.F32 R40, R8, R42, RZ ;  /* 0x0000002a0828723c */ /* 0x000fe200000018ff */
[----:B------:R-:W-:Y:S02]  /*4210*/  IMAD.MOV.U32 R97, RZ, RZ, R140 ;  /* 0x000000ffff617224 */ /* 0x000fe400078e008c */
[----:B-1----:R-:W-:Y:S02]  /*4220*/  FFMA.FTZ R4, R134, c[0x0][0x2d0], -R0 ;  /* 0x0000b40086047a23 */ /* 0x002fe40000010800 */
[----:B------:R-:W-:Y:S01]  /*4230*/  IMAD.MOV.U32 R134, RZ, RZ, R110 ;  /* 0x000000ffff867224 */ /* 0x000fe200078e006e */
[----:B------:R-:W-:Y:S01]  /*4240*/  MOV R110, R111 ;  /* 0x0000006f006e7202 */ /* 0x000fe20000000f00 */
[----:B------:R1:W2:Y:S01]  /*4250*/  MUFU.EX2 R229, R4 ;  /* 0x0000000400e57308 */ /* 0x0002a20000000800 */
[----:B------:R-:W-:Y:S01]  /*4260*/  IMAD.MOV.U32 R111, RZ, RZ, R138 ;  /* 0x000000ffff6f7224 */ /* 0x000fe200078e008a */
[----:B-1----:R-:W-:-:S02]  /*4270*/  F2FP.PACK_AB R4, R80, R166 ;  /* 0x000000a65004723e */ /* 0x002fc400000000ff */
[----:B--2---:R-:W-:-:S07]  /*4280*/  F2FP.PACK_AB R7, R229, R230 ;  /* 0x000000e6e507723e */ /* 0x004fce00000000ff */
[C---:B------:R-:W-:Y:S07]  /*4290*/  HMMA.16816.F32 R176, R4.reuse, R60, R20 ;  /* 0x0000003c04b0723c */ /* 0x040fee0000001814 */
[----:B------:R-:W-:Y:S01]  /*42a0*/  IMAD.MOV.U32 R60, RZ, RZ, R169 ;  /* 0x000000ffff3c7224 */ /* 0x000fe200078e00a9 */
[----:B------:R-:W-:Y:S01]  /*42b0*/  HMMA.16816.F32 R172, R4, R48, R16 ;  /* 0x0000003004ac723c */ /* 0x000fe20000001810 */
[----:B------:R-:W-:-:S06]  /*42c0*/  MOV R61, R168 ;  /* 0x000000a8003d7202 */ /* 0x000fcc0000000f00 */
[----:B------:R-:W-:Y:S01]  /*42d0*/  MOV R49, R171 ;  /* 0x000000ab00317202 */ /* 0x000fe20000000f00 */
[----:B------:R-:W-:Y:S01]  /*42e0*/  HMMA.16816.F32 R20, R8, R100, RZ ;  /* 0x000000640814723c */ /* 0x000fe200000018ff */
[----:B------:R-:W-:-:S06]  /*42f0*/  IMAD.MOV.U32 R48, RZ, RZ, R139 ;  /* 0x000000ffff307224 */ /* 0x000fcc00078e008b */
[----:B------:R-:W-:Y:S01]  /*4300*/  MOV R100, R127 ;  /* 0x0000007f00647202 */ /* 0x000fe20000000f00 */
[----:B------:R-:W-:Y:S01]  /*4310*/  HMMA.16816.F32 R16, R8, R104, RZ ;  /* 0x000000680810723c */ /* 0x000fe200000018ff */
[----:B------:R-:W-:-:S06]  /*4320*/  IMAD.MOV.U32 R101, RZ, RZ, R126 ;  /* 0x000000ffff657224 */ /* 0x000fcc00078e007e */
[----:B------:R-:W-:Y:S01]  /*4330*/  IMAD.MOV.U32 R105, RZ, RZ, R125 ;  /* 0x000000ffff697224 */ /* 0x000fe200078e007d */
[----:B------:R-:W-:Y:S01]  /*4340*/  HMMA.16816.F32 R80, R4, R56, R32 ;  /* 0x000000380450723c */ /* 0x000fe20000001820 */
[----:B------:R-:W-:-:S06]  /*4350*/  MOV R104, R124 ;  /* 0x0000007c00687202 */ /* 0x000fcc0000000f00 */
[----:B------:R-:W-:Y:S01]  /*4360*/  IMAD.MOV.U32 R35, RZ, RZ, R120 ;  /* 0x000000ffff237224 */ /* 0x000fe200078e0078 */
[----:B------:R-:W-:Y:S07]  /*4370*/  HMMA.16816.F32 R168, R4, R72, R36 ;  /* 0x0000004804a8723c */ /* 0x000fee0000001824 */
[----:B------:R-:W-:Y:S01]  /*4380*/  IMAD.MOV.U32 R73, RZ, RZ, R142 ;  /* 0x000000ffff497224 */ /* 0x000fe200078e008e */
[----:B------:R-:W-:Y:S01]  /*4390*/  HMMA.16816.F32 R36, R8, R78, RZ ;  /* 0x0000004e0824723c */ /* 0x000fe200000018ff */
[----:B------:R-:W-:-:S06]  /*43a0*/  IMAD.MOV.U32 R72, RZ, RZ, R121 ;  /* 0x000000ffff487224 */ /* 0x000fcc00078e0079 */
[----:B------:R-:W-:Y:S01]  /*43b0*/  MOV R78, R35 ;  /* 0x00000023004e7202 */ /* 0x000fe20000000f00 */
[----:B------:R-:W-:Y:S01]  /*43c0*/  HMMA.16816.F32 R136, R4, R68, R28 ;  /* 0x000000440488723c */ /* 0x000fe2000000181c */
[----:B------:R-:W-:Y:S01]  /*43d0*/  IMAD.MOV.U32 R79, RZ, RZ, R96 ;  /* 0x000000ffff4f7224 */ /* 0x000fe200078e0060 */
[----:B------:R-:W-:-:S06]  /*43e0*/  MOV R96, R61 ;  /* 0x0000003d00607202 */ /* 0x000fcc0000000f00 */
[C---:B------:R-:W-:Y:S08]  /*43f0*/  HMMA.16816.F32 R124, R4.reuse, R64, R24 ;  /* 0x00000040047c723c */ /* 0x040ff00000001818 */
[C---:B------:R-:W-:Y:S08]  /*4400*/  HMMA.16816.F32 R120, R4.reuse, R52, R20 ;  /* 0x000000340478723c */ /* 0x040ff00000001814 */
[----:B------:R-:W-:Y:S08]  /*4410*/  HMMA.16816.F32 R140, R4, R44, R16 ;  /* 0x0000002c048c723c */ /* 0x000ff00000001810 */
[C---:B------:R-:W-:Y:S07]  /*4420*/  HMMA.16816.F32 R32, R8.reuse, R86, RZ ;  /* 0x000000560820723c */ /* 0x040fee00000018ff */
[----:B------:R-:W-:Y:S01]  /*4430*/  IMAD.MOV.U32 R86, RZ, RZ, R49 ;  /* 0x000000ffff567224 */ /* 0x000fe200078e0031 */
[----:B------:R-:W-:Y:S01]  /*4440*/  HMMA.16816.F32 R28, R8, R90, RZ ;  /* 0x0000005a081c723c */ /* 0x000fe200000018ff */
[----:B------:R-:W-:-:S02]  /*4450*/  IMAD.MOV.U32 R49, RZ, RZ, R205 ;  /* 0x000000ffff317224 */ /* 0x000fc400078e00cd */
[----:B------:R-:W-:Y:S01]  /*4460*/  IMAD.MOV.U32 R87, RZ, RZ, R97 ;  /* 0x000000ffff577224 */ /* 0x000fe200078e0061 */
[----:B------:R-:W-:Y:S01]  /*4470*/  MOV R97, R48 ;  /* 0x0000003000617202 */ /* 0x000fe20000000f00 */
[----:B------:R-:W-:Y:S02]  /*4480*/  IMAD.MOV.U32 R48, RZ, RZ, R206 ;  /* 0x000000ffff307224 */ /* 0x000fe400078e00ce */
[----:B------:R-:W-:Y:S01]  /*4490*/  MOV R90, R204 ;  /* 0x000000cc005a7202 */ /* 0x000fe20000000f00 */
[----:B------:R-:W-:Y:S01]  /*44a0*/  HMMA.16816.F32 R24, R8, R94, RZ ;  /* 0x0000005e0818723c */ /* 0x000fe200000018ff */
[----:B------:R-:W-:-:S06]  /*44b0*/  IMAD.MOV.U32 R91, RZ, RZ, R60 ;  /* 0x000000ffff5b7224 */ /* 0x000fcc00078e003c */
[----:B------:R-:W-:Y:S01]  /*44c0*/  MOV R95, R104 ;  /* 0x00000068005f7202 */ /* 0x000fe20000000f00 */
[----:B------:R-:W-:Y:S01]  /*44d0*/  HMMA.16816.F32 R20, R8, R98, RZ ;  /* 0x000000620814723c */ /* 0x000fe200000018ff */
[----:B------:R-:W-:Y:S01]  /*44e0*/  IMAD.MOV.U32 R94, RZ, RZ, R73 ;  /* 0x000000ffff5e7224 */ /* 0x000fe200078e0049 */
[----:B------:R-:W-:Y:S01]  /*44f0*/  MOV R104, R88 ;  /* 0x0000005800687202 */ /* 0x000fe20000000f00 */
[----:B------:R-:W-:-:S04]  /*4500*/  IMAD.MOV.U32 R73, RZ, RZ, R93 ;  /* 0x000000ffff497224 */ /* 0x000fc800078e005d */
[----:B------:R-:W-:Y:S01]  /*4510*/  IMAD.MOV.U32 R98, RZ, RZ, R91 ;  /* 0x000000ffff627224 */ /* 0x000fe200078e005b */
[----:B------:R-:W-:Y:S01]  /*4520*/  HMMA.16816.F32 R16, R8, R102, RZ ;  /* 0x000000660810723c */ /* 0x000fe200000018ff */
[----:B------:R-:W-:Y:S01]  /*4530*/  IMAD.MOV.U32 R91, RZ, RZ, R100 ;  /* 0x000000ffff5b7224 */ /* 0x000fe200078e0064 */
[----:B------:R-:W-:Y:S02]  /*4540*/  MOV R99, R86 ;  /* 0x0000005600637202 */ /* 0x000fe40000000f00 */
[----:B------:R-:W-:-:S04]  /*4550*/  MOV R100, R85 ;  /* 0x0000005500647202 */ /* 0x000fc80000000f00 */
[----:B------:R-:W-:Y:S08]  /*4560*/  HMMA.16816.F32 R8, R8, R106, RZ ;  /* 0x0000006a0808723c */ /* 0x000ff000000018ff */
[C---:B------:R-:W-:Y:S08]  /*4570*/  HMMA.16816.F32 R40, R4.reuse, R62, R40 ;  /* 0x0000003e0428723c */ /* 0x040ff00000001828 */
[C---:B------:R-:W-:Y:S08]  /*4580*/  HMMA.16816.F32 R36, R4.reuse, R50, R36 ;  /* 0x000000320424723c */ /* 0x040ff00000001824 */
[C---:B------:R-:W-:Y:S08]  /*4590*/  HMMA.16816.F32 R32, R4.reuse, R74, R32 ;  /* 0x0000004a0420723c */ /* 0x040ff00000001820 */
[C---:B------:R-:W-:Y:S08]  /*45a0*/  HMMA.16816.F32 R28, R4.reuse, R58, R28 ;  /* 0x0000003a041c723c */ /* 0x040ff0000000181c */
[C---:B------:R-:W-:Y:S01]  /*45b0*/  HMMA.16816.F32 R68, R4.reuse, R70, R24 ;  /* 0x000000460444723c */ /* 0x040fe20000001818 */
[----:B------:R-:W-:Y:S07]  /*45c0*/  LDSM.16.MT88.4 R24, [R234+0x1100] ;  /* 0x00110000ea18783b */ /* 0x000fee0000004200 */
[C---:B------:R-:W-:Y:S01]  /*45d0*/  HMMA.16816.F32 R64, R4.reuse, R66, R20 ;  /* 0x000000420440723c */ /* 0x040fe20000001814 */
[----:B------:R-:W-:Y:S07]  /*45e0*/  LDSM.16.MT88.4 R20, [R236+0x1100] ;  /* 0x00110000ec14783b */ /* 0x000fee0000004200 */
[C---:B------:R-:W-:Y:S01]  /*45f0*/  HMMA.16816.F32 R52, R4.reuse, R54, R16 ;  /* 0x000000360434723c */ /* 0x040fe20000001810 */
[----:B------:R-:W1:Y:S07]  /*4600*/  LDSM.16.MT88.4 R16, [R233+0x1100] ;  /* 0x00110000e910783b */ /* 0x000e6e0000004200 */
[----:B------:R-:W-:Y:S07]  /*4610*/  HMMA.16816.F32 R44, R4, R46, R8 ;  /* 0x0000002e042c723c */ /* 0x000fee0000001808 */
[----:B------:R-:W-:-:S02]  /*4620*/  FFMA.FTZ R4, R149, c[0x0][0x2d0], -R3 ;  /* 0x0000b40095047a23 */ /* 0x000fc40000010803 */
[----:B------:R-:W-:Y:S02]  /*4630*/  FFMA.FTZ R5, R183, c[0x0][0x2d0], -R13 ;  /* 0x0000b400b7057a23 */ /* 0x000fe4000001080d */
[----:B------:R2:W-:Y:S08]  /*4640*/  MUFU.EX2 R149, R4 ;  /* 0x0000000400957308 */ /* 0x0005f00000000800 */
[----:B------:R-:W-:Y:S01]  /*4650*/  MUFU.EX2 R63, R5 ;  /* 0x00000005003f7308 */ /* 0x000fe20000000800 */
[----:B--2---:R-:W-:-:S07]  /*4660*/  FFMA.FTZ R4, R180, c[0x0][0x2d0], -R3 ;  /* 0x0000b400b4047a23 */ /* 0x004fce0000010803 */
[----:B------:R2:W3:Y:S02]  /*4670*/  MUFU.EX2 R204, R4 ;  /* 0x0000000400cc7308 */ /* 0x0004e40000000800 */
[----:B--2---:R-:W-:Y:S01]  /*4680*/  FFMA.FTZ R4, R150, c[0x0][0x2d0], -R3 ;  /* 0x0000b40096047a23 */ /* 0x004fe20000010803 */
[----:B---3--:R-:W-:-:S05]  /*4690*/  F2FP.PACK_AB R8, R204, R149 ;  /* 0x00000095cc08723e */ /* 0x008fca00000000ff */
[----:B------:R2:W-:Y:S02]  /*46a0*/  MUFU.EX2 R205, R4 ;  /* 0x0000000400cd7308 */ /* 0x0005e40000000800 */
[----:B--2---:R-:W-:-:S06]  /*46b0*/  FFMA.FTZ R4, R148, c[0x0][0x2d0], -R3 ;  /* 0x0000b40094047a23 */ /* 0x004fcc0000010803 */
        /* <DEDUP_REMOVED lines=14> */
[C---:B-1----:R-:W-:Y:S08]  /*47a0*/  HMMA.16816.F32 R176, R8.reuse, R16, R176 ;  /* 0x0000001008b0723c */ /* 0x042ff000000018b0 */
[----:B------:R-:W-:Y:S01]  /*47b0*/  HMMA.16816.F32 R40, R8, R18, R40 ;  /* 0x000000120828723c */ /* 0x000fe20000001828 */
[----:B--2---:R-:W-:-:S04]  /*47c0*/  FFMA.FTZ R4, R185, c[0x0][0x2d0], -R13 ;  /* 0x0000b400b9047a23 */ /* 0x004fc8000001080d */
[----:B------:R1:W-:Y:S03]  /*47d0*/  MUFU.EX2 R60, R4 ;  /* 0x00000004003c7308 */ /* 0x0003e60000000800 */
[C---:B------:R-:W-:Y:S08]  /*47e0*/  HMMA.16816.F32 R168, R8.reuse, R20, R168 ;  /* 0x0000001408a8723c */ /* 0x040ff000000018a8 */
[----:B------:R-:W-:Y:S01]  /*47f0*/  HMMA.16816.F32 R32, R8, R22, R32 ;  /* 0x000000160820723c */ /* 0x000fe20000001820 */
[----:B-1----:R-:W-:-:S07]  /*4800*/  FFMA.FTZ R4, R184, c[0x0][0x2d0], -R13 ;  /* 0x0000b400b8047a23 */ /* 0x002fce000001080d */
[C---:B------:R-:W-:Y:S01]  /*4810*/  HMMA.16816.F32 R172, R8.reuse, R24, R172 ;  /* 0x0000001808ac723c */ /* 0x040fe200000018ac */
[----:B------:R1:W2:Y:S07]  /*4820*/  MUFU.EX2 R150, R4 ;  /* 0x0000000400967308 */ /* 0x0002ae0000000800 */
[----:B------:R-:W-:Y:S01]  /*4830*/  HMMA.16816.F32 R36, R8, R26, R36 ;  /* 0x0000001a0824723c */ /* 0x000fe20000001824 */
[----:B-1----:R-:W-:Y:S01]  /*4840*/  FFMA.FTZ R4, R190, c[0x0][0x2d0], -R12 ;  /* 0x0000b400be047a23 */ /* 0x002fe2000001080c */
[----:B--2---:R-:W-:-:S03]  /*4850*/  F2FP.PACK_AB R6, R150, R63 ;  /* 0x0000003f9606723e */ /* 0x004fc600000000ff */
[----:B------:R1:W-:Y:S02]  /*4860*/  MUFU.EX2 R56, R4 ;  /* 0x0000000400387308 */ /* 0x0003e40000000800 */
[----:B-1----:R-:W-:-:S06]  /*4870*/  FFMA.FTZ R4, R189, c[0x0][0x2d0], -R12 ;  /* 0x0000b400bd047a23 */ /* 0x002fcc000001080c */
[----:B------:R1:W2:Y:S02]  /*4880*/  MUFU.EX2 R57, R4 ;  /* 0x0000000400397308 */ /* 0x0002a40000000800 */
[----:B-1----:R-:W-:Y:S01]  /*4890*/  FFMA.FTZ R4, R188, c[0x0][0x2d0], -R12 ;  /* 0x0000b400bc047a23 */ /* 0x002fe2000001080c */
[----:B--2---:R-:W-:-:S05]  /*48a0*/  F2FP.PACK_AB R5, R57, R56 ;  /* 0x000000383905723e */ /* 0x004fca00000000ff */
[----:B------:R1:W-:Y:S02]  /*48b0*/  MUFU.EX2 R59, R4 ;  /* 0x00000004003b7308 */ /* 0x0003e40000000800 */
[----:B-1----:R-:W-:-:S06]  /*48c0*/  FFMA.FTZ R4, R187, c[0x0][0x2d0], -R12 ;  /* 0x0000b400bb047a23 */ /* 0x002fcc000001080c */
[----:B------:R1:W2:Y:S02]  /*48d0*/  MUFU.EX2 R62, R4 ;  /* 0x00000004003e7308 */ /* 0x0002a40000000800 */
[----:B-1----:R-:W-:Y:S02]  /*48e0*/  F2FP.PACK_AB R4, R60, R58 ;  /* 0x0000003a3c04723e */ /* 0x002fe400000000ff */
[----:B--2---:R-:W-:-:S07]  /*48f0*/  F2FP.PACK_AB R7, R62, R59 ;  /* 0x0000003b3e07723e */ /* 0x004fce00000000ff */
[C---:B------:R-:W-:Y:S08]  /*4900*/  HMMA.16816.F32 R180, R4.reuse, R16, R196 ;  /* 0x0000001004b4723c */ /* 0x040ff000000018c4 */
[C---:B------:R-:W-:Y:S01]  /*4910*/  HMMA.16816.F32 R184, R4.reuse, R18, R116 ;  /* 0x0000001204b8723c */ /* 0x040fe20000001874 */
[----:B------:R-:W1:Y:S06]  /*4920*/  LDSM.16.MT88.4 R16, [R235+0x1100] ;  /* 0x00110000eb10783b */ /* 0x000e6c0000004200 */
[----:B------:R-:W-:Y:S01]  /*4930*/  IMAD.MOV.U32 R117, RZ, RZ, R48 ;  /* 0x000000ffff757224 */ /* 0x000fe200078e0030 */
[----:B------:R-:W-:Y:S01]  /*4940*/  MOV R118, R49 ;  /* 0x0000003100767202 */ /* 0x000fe20000000f00 */
[----:B------:R-:W-:Y:S01]  /*4950*/  IMAD.MOV.U32 R116, RZ, RZ, R90 ;  /* 0x000000ffff747224 */ /* 0x000fe200078e005a */
[----:B------:R-:W-:Y:S01]  /*4960*/  HMMA.16816.F32 R196, R4, R20, R224 ;  /* 0x0000001404c4723c */ /* 0x000fe200000018e0 */
[----:B------:R-:W-:-:S02]  /*4970*/  IMAD.MOV.U32 R119, RZ, RZ, R191 ;  /* 0x000000ffff777224 */ /* 0x000fc400078e00bf */
[----:B------:R-:W-:Y:S01]  /*4980*/  IMAD.MOV.U32 R90, RZ, RZ, R105 ;  /* 0x000000ffff5a7224 */ /* 0x000fe200078e0069 */
[----:B------:R-:W-:Y:S01]  /*4990*/  MOV R93, R244 ;  /* 0x000000f4005d7202 */ /* 0x000fe20000000f00 */
[----:B------:R-:W-:-:S03]  /*49a0*/  IMAD.MOV.U32 R105, RZ, RZ, R92 ;  /* 0x000000ffff697224 */ /* 0x000fc600078e005c */
[C---:B------:R-:W-:Y:S01]  /*49b0*/  HMMA.16816.F32 R48, R4.reuse, R22, R112 ;  /* 0x000000160430723c */ /* 0x040fe20000001870 */
[----:B------:R-:W2:Y:S07]  /*49c0*/  LDSM.16.MT88.4 R20, [R234+0x3100] ;  /* 0x00310000ea14783b */ /* 0x000eae0000004200 */
[C---:B------:R-:W-:Y:S08]  /*49d0*/  HMMA.16816.F32 R188, R4.reuse, R24, R216 ;  /* 0x0000001804bc723c */ /* 0x040ff000000018d8 */
[----:B------:R-:W-:Y:S01]  /*49e0*/  HMMA.16816.F32 R192, R4, R26, R192 ;  /* 0x0000001a04c0723c */ /* 0x000fe200000018c0 */
[----:B------:R-:W3:Y:S07]  /*49f0*/  LDSM.16.MT88.4 R24, [R233+0x3100] ;  /* 0x00310000e918783b */ /* 0x000eee0000004200 */
[-C--:B-1----:R-:W-:Y:S08]  /*4a00*/  HMMA.16816.F32 R224, R8, R16.reuse, R80 ;  /* 0x0000001008e0723c */ /* 0x082ff00000001850 */
[----:B------:R-:W-:Y:S07]  /*4a10*/  HMMA.16816.F32 R80, R4, R16, R116 ;  /* 0x000000100450723c */ /* 0x000fee0000001874 */
[----:B------:R-:W-:Y:S01]  /*4a20*/  MOV R118, R79 ;  /* 0x0000004f00767202 */ /* 0x000fe20000000f00 */
[----:B------:R-:W-:Y:S01]  /*4a30*/  IMAD.MOV.U32 R116, RZ, RZ, R87 ;  /* 0x000000ffff747224 */ /* 0x000fe200078e0057 */
[----:B------:R-:W-:Y:S01]  /*4a40*/  HMMA.16816.F32 R216, R8, R18, R28 ;  /* 0x0000001208d8723c */ /* 0x000fe2000000181c */
[----:B------:R-:W-:Y:S01]  /*4a50*/  IMAD.MOV.U32 R79, RZ, RZ, R84 ;  /* 0x000000ffff4f7224 */ /* 0x000fe200078e0054 */
[----:B------:R-:W-:Y:S01]  /*4a60*/  LDSM.16.MT88.4 R28, [R235+0x3100] ;  /* 0x00310000eb1c783b */ /* 0x000fe20000004200 */
[----:B------:R-:W-:Y:S01]  /*4a70*/  IMAD.MOV.U32 R117, RZ, RZ, R78 ;  /* 0x000000ffff757224 */ /* 0x000fe200078e004e */
[----:B------:R-:W-:Y:S01]  /*4a80*/  MOV R78, R101 ;  /* 0x00000065004e7202 */ /* 0x000fe20000000f00 */
[----:B------:R-:W-:-:S02]  /*4a90*/  IMAD.MOV.U32 R119, RZ, RZ, R72 ;  /* 0x000000ffff777224 */ /* 0x000fc400078e0048 */
[----:B------:R-:W-:Y:S01]  /*4aa0*/  IMAD.MOV.U32 R72, RZ, RZ, R89 ;  /* 0x000000ffff487224 */ /* 0x000fe200078e0059 */
[----:B------:R-:W-:Y:S01]  /*4ab0*/  HMMA.16816.F32 R84, R4, R18, R144 ;  /* 0x000000120454723c */ /* 0x000fe20000001890 */
[----:B------:R-:W1:Y:S01]  /*4ac0*/  LDSM.16.MT88.4 R16, [R236+0x3100] ;  /* 0x00310000ec10783b */ /* 0x000e620000004200 */
[----:B------:R-:W-:Y:S02]  /*4ad0*/  IMAD.MOV.U32 R101, RZ, RZ, R246 ;  /* 0x000000ffff657224 */ /* 0x000fe400078e00f6 */
[----:B------:R-:W-:Y:S01]  /*4ae0*/  IMAD.MOV.U32 R89, RZ, RZ, R76 ;  /* 0x000000ffff597224 */ /* 0x000fe200078e004c */
[----:B------:R-:W-:Y:S01]  /*4af0*/  MOV R76, R242 ;  /* 0x000000f2004c7202 */ /* 0x000fe20000000f00 */
[----:B------:R-:W-:Y:S02]  /*4b00*/  IMAD.MOV.U32 R92, RZ, RZ, R245 ;  /* 0x000000ffff5c7224 */ /* 0x000fe400078e00f5 */
        /* <DEDUP_REMOVED lines=13> */
[----:B--2---:R-:W-:Y:S01]  /*4be0*/  HMMA.16816.F32 R112, R4, R20, R116 ;  /* 0x000000140470723c */ /* 0x004fe20000001874 */
[----:B------:R-:W-:Y:S01]  /*4bf0*/  IMAD.MOV.U32 R100, RZ, RZ, R88 ;  /* 0x000000ffff647224 */ /* 0x000fe200078e0058 */
[----:B------:R2:W5:Y:S01]  /*4c00*/  LDL.LU R246, [R1+0x70] ;  /* 0x0000700001f67983 */ /* 0x0005620000300800 */
[----:B------:R-:W-:-:S02]  /*4c10*/  IMAD.MOV.U32 R92, RZ, RZ, R76 ;  /* 0x000000ffff5c7224 */ /* 0x000fc400078e004c */
[----:B------:R-:W-:Y:S02]  /*4c20*/  IMAD.MOV.U32 R88, RZ, RZ, R77 ;  /* 0x000000ffff587224 */ /* 0x000fe400078e004d */
[----:B------:R-:W-:Y:S02]  /*4c30*/  IMAD.MOV.U32 R134, RZ, RZ, R240 ;  /* 0x000000ffff867224 */ /* 0x000fe400078e00f0 */
[----:B------:R-:W-:Y:S01]  /*4c40*/  IMAD.MOV.U32 R75, RZ, RZ, R94 ;  /* 0x000000ffff4b7224 */ /* 0x000fe200078e005e */
[----:B------:R-:W-:Y:S01]  /*4c50*/  MOV R119, R102 ;  /* 0x0000006600777202 */ /* 0x000fe20000000f00 */
[----:B------:R-:W-:Y:S02]  /*4c60*/  IMAD.MOV.U32 R76, RZ, RZ, R132 ;  /* 0x000000ffff4c7224 */ /* 0x000fe400078e0084 */
[----:B------:R-:W-:Y:S01]  /*4c70*/  IMAD.MOV.U32 R74, RZ, RZ, R103 ;  /* 0x000000ffff4a7224 */ /* 0x000fe200078e0067 */
[C---:B---3--:R-:W-:Y:S01]  /*4c80*/  HMMA.16816.F32 R96, R4.reuse, R24, R96 ;  /* 0x000000180460723c */ /* 0x048fe20000001860 */
[----:B------:R-:W-:Y:S01]  /*4c90*/  IMAD.MOV.U32 R77, RZ, RZ, R133 ;  /* 0x000000ffff4d7224 */ /* 0x000fe200078e0085 */
[----:B------:R-:W-:Y:S01]  /*4ca0*/  MOV R133, R238 ;  /* 0x000000ee00857202 */ /* 0x000fe20000000f00 */
        /* <DEDUP_REMOVED lines=22> */
[----:B------:R-:W-:Y:S01]  /*4e10*/  HMMA.16816.F32 R64, R8, R22, R64 ;  /* 0x000000160840723c */ /* 0x000fe20000001840 */
[----:B------:R-:W-:Y:S01]  /*4e20*/  IMAD.MOV.U32 R74, RZ, RZ, R95 ;  /* 0x000000ffff4a7224 */ /* 0x000fe200078e005f */
[----:B------:R-:W-:Y:S01]  /*4e30*/  MOV R95, R135 ;  /* 0x00000087005f7202 */ /* 0x000fe20000000f00 */
[----:B------:R-:W-:Y:S01]  /*4e40*/  IMAD.MOV.U32 R94, RZ, RZ, R133 ;  /* 0x000000ffff5e7224 */ /* 0x000fe200078e0085 */
[----:B------:R2:W5:Y:S04]  /*4e50*/  LDL.LU R243, [R1+0x64] ;  /* 0x0000640001f37983 */ /* 0x0005680000300800 */
[C---:B------:R-:W-:Y:S01]  /*4e60*/  HMMA.16816.F32 R100, R4.reuse, R26, R212 ;  /* 0x0000001a0464723c */ /* 0x040fe200000018d4 */
[----:B------:R2:W5:Y:S04]  /*4e70*/  LDL.LU R242, [R1+0x60] ;  /* 0x0000600001f27983 */ /* 0x0005680000300800 */
[----:B------:R2:W5:Y:S02]  /*4e80*/  LDL.LU R241, [R1+0x5c] ;  /* 0x00005c0001f17983 */ /* 0x0005640000300800 */
[----:B------:R-:W-:Y:S01]  /*4e90*/  MOV R213, R134 ;  /* 0x0000008600d57202 */ /* 0x000fe20000000f00 */
[----:B------:R-:W-:Y:S01]  /*4ea0*/  IMAD.MOV.U32 R214, RZ, RZ, R132 ;  /* 0x000000ffffd67224 */ /* 0x000fe200078e0084 */
[----:B------:R-:W-:Y:S01]  /*4eb0*/  HMMA.16816.F32 R144, R4, R28, R144 ;  /* 0x0000001c0490723c */ /* 0x000fe20000001890 */
[----:B------:R-:W-:Y:S01]  /*4ec0*/  IMAD.MOV.U32 R215, RZ, RZ, R117 ;  /* 0x000000ffffd77224 */ /* 0x000fe200078e0075 */
[----:B------:R2:W5:Y:S01]  /*4ed0*/  LDL.LU R240, [R1+0x58] ;  /* 0x0000580001f07983 */ /* 0x0005620000300800 */
[----:B------:R-:W-:-:S05]  /*4ee0*/  IMAD.MOV.U32 R212, RZ, RZ, R92 ;  /* 0x000000ffffd47224 */ /* 0x000fca00078e005c */
[C---:B------:R-:W-:Y:S01]  /*4ef0*/  HMMA.16816.F32 R132, R4.reuse, R18, R156 ;  /* 0x000000120484723c */ /* 0x040fe2000000189c */
[----:B------:R-:W-:Y:S01]  /*4f00*/  IMAD.MOV.U32 R92, RZ, RZ, R232 ;  /* 0x000000ffff5c7224 */ /* 0x000fe200078e00e8 */
[----:B------:R2:W5:Y:S04]  /*4f10*/  LDL.LU R239, [R1+0x54] ;  /* 0x0000540001ef7983 */ /* 0x0005680000300800 */
[----:B------:R2:W5:Y:S01]  /*4f20*/  LDL.LU R238, [R1+0x50] ;  /* 0x0000500001ee7983 */ /* 0x0005620000300800 */
[----:B------:R-:W-:Y:S01]  /*4f30*/  IMAD.MOV.U32 R157, RZ, RZ, R88 ;  /* 0x000000ffff9d7224 */ /* 0x000fe200078e0058 */
[----:B------:R-:W-:Y:S01]  /*4f40*/  MOV R158, R79 ;  /* 0x0000004f009e7202 */ /* 0x000fe20000000f00 */
[----:B------:R-:W-:Y:S01]  /*4f50*/  IMAD.MOV.U32 R156, RZ, RZ, R89 ;  /* 0x000000ffff9c7224 */ /* 0x000fe200078e0059 */
[----:B------:R-:W-:Y:S01]  /*4f60*/  MOV R89, R76 ;  /* 0x0000004c00597202 */ /* 0x000fe20000000f00 */
[----:B------:R-:W-:Y:S01]  /*4f70*/  IMAD.MOV.U32 R159, RZ, RZ, R78 ;  /* 0x000000ffff9f7224 */ /* 0x000fe200078e004e */
[C---:B------:R-:W-:Y:S01]  /*4f80*/  HMMA.16816.F32 R116, R4.reuse, R22, R208 ;  /* 0x000000160474723c */ /* 0x040fe200000018d0 */
[----:B------:R-:W-:Y:S01]  /*4f90*/  IMAD.MOV.U32 R88, RZ, RZ, R77 ;  /* 0x000000ffff587224 */ /* 0x000fe200078e004d */
[----:B------:R2:W5:Y:S04]  /*4fa0*/  LDL.LU R237, [R1+0x4c] ;  /* 0x00004c0001ed7983 */ /* 0x0005680000300800 */
[----:B------:R2:W5:Y:S01]  /*4fb0*/  LDL.LU R232, [R1+0x48] ;  /* 0x0000480001e87983 */ /* 0x0005620000300800 */
[----:B------:R-:W-:Y:S01]  /*4fc0*/  PLOP3.LUT P0, PT, PT, PT, UP0, 0x40, 0x0 ;  /* 0x000000000000781c */ /* 0x000fe20003f0e808 */
[----:B------:R-:W-:Y:S07]  /*4fd0*/  HMMA.16816.F32 R76, R4, R30, R160 ;  /* 0x0000001e044c723c */ /* 0x000fee00000018a0 */
[----:B------:R-:W-:Y:S01]  /*4fe0*/  FFMA.FTZ R4, R221, c[0x0][0x2d0], -R3 ;  /* 0x0000b400dd047a23 */ /* 0x000fe20000010803 */
[----:B------:R-:W-:Y:S01]  /*4ff0*/  MOV R162, R95 ;  /* 0x0000005f00a27202 */ /* 0x000fe20000000f00 */
[----:B------:R-:W-:Y:S01]  /*5000*/  IMAD.MOV.U32 R7, RZ, RZ, R94 ;  /* 0x000000ffff077224 */ /* 0x000fe200078e005e */
[----:B------:R-:W-:Y:S01]  /*5010*/  HMMA.16816.F32 R52, R8, R18, R52 ;  /* 0x000000120834723c */ /* 0x000fe20000001834 */
[----:B------:R1:W-:Y:S01]  /*5020*/  MUFU.EX2 R23, R4 ;  /* 0x0000000400177308 */ /* 0x0003e20000000800 */
[----:B------:R-:W-:Y:S01]  /*5030*/  IMAD.MOV.U32 R160, RZ, RZ, R92 ;  /* 0x000000ffffa07224 */ /* 0x000fe200078e005c */
[----:B------:R-:W-:Y:S01]  /*5040*/  MOV R5, R213 ;  /* 0x000000d500057202 */ /* 0x000fe20000000f00 */
[----:B------:R-:W-:-:S02]  /*5050*/  IMAD.MOV.U32 R161, RZ, RZ, R93 ;  /* 0x000000ffffa17224 */ /* 0x000fc400078e005d */
[----:B------:R-:W-:Y:S02]  /*5060*/  IMAD.MOV.U32 R6, RZ, RZ, R214 ;  /* 0x000000ffff067224 */ /* 0x000fe400078e00d6 */
[----:B------:R-:W-:Y:S01]  /*5070*/  HMMA.16816.F32 R92, R8, R24, R136 ;  /* 0x00000018085c723c */ /* 0x000fe20000001888 */
[----:B------:R-:W-:-:S06]  /*5080*/  IMAD.MOV.U32 R163, RZ, RZ, R212 ;  /* 0x000000ffffa37224 */ /* 0x000fcc00078e00d4 */
[----:B------:R-:W-:Y:S01]  /*5090*/  MOV R139, R215 ;  /* 0x000000d7008b7202 */ /* 0x000fe20000000f00 */
[C---:B------:R-:W-:Y:S01]  /*50a0*/  HMMA.16816.F32 R208, R8.reuse, R20, R124 ;  /* 0x0000001408d0723c */ /* 0x040fe2000000187c */
[----:B-1----:R-:W-:Y:S01]  /*50b0*/  FFMA.FTZ R4, R207, c[0x0][0x2d0], -R3 ;  /* 0x0000b400cf047a23 */ /* 0x002fe20000010803 */
[----:B------:R-:W-:Y:S01]  /*50c0*/  MOV R137, R159 ;  /* 0x0000009f00897202 */ /* 0x000fe20000000f00 */
[----:B------:R-:W-:Y:S02]  /*50d0*/  IMAD.MOV.U32 R138, RZ, RZ, R6 ;  /* 0x000000ffff8a7224 */ /* 0x000fe400078e0006 */
[----:B------:R1:W-:Y:S01]  /*50e0*/  MUFU.EX2 R25, R4 ;  /* 0x0000000400197308 */ /* 0x0003e20000000800 */
[----:B------:R-:W-:Y:S01]  /*50f0*/  IMAD.MOV.U32 R136, RZ, RZ, R158 ;  /* 0x000000ffff887224 */ /* 0x000fe200078e009e */
[----:B------:R-:W-:Y:S01]  /*5100*/  MOV R207, R137 ;  /* 0x0000008900cf7202 */ /* 0x000fe20000000f00 */
[----:B------:R-:W-:Y:S01]  /*5110*/  HMMA.16816.F32 R124, R8, R16, R120 ;  /* 0x00000010087c723c */ /* 0x000fe20000001878 */
[----:B------:R-:W-:Y:S01]  /*5120*/  IMAD.MOV.U32 R6, RZ, RZ, R162 ;  /* 0x000000ffff067224 */ /* 0x000fe200078e00a2 */
[----:B------:R-:W-:Y:S01]  /*5130*/  LDSM.16.MT88.4 R120, [R234+0x3900] ;  /* 0x00390000ea78783b */ /* 0x000fe20000004200 */
[----:B------:R-:W-:-:S05]  /*5140*/  IMAD.MOV.U32 R221, RZ, RZ, R136 ;  /* 0x000000ffffdd7224 */ /* 0x000fca00078e0088 */
[----:B------:R-:W-:Y:S01]  /*5150*/  HMMA.16816.F32 R212, R8, R26, R68 ;  /* 0x0000001a08d4723c */ /* 0x000fe20000001844 */
[--C-:B-1----:R-:W-:Y:S02]  /*5160*/  FFMA.FTZ R4, R220, c[0x0][0x2d0], -R3.reuse ;  /* 0x0000b400dc047a23 */ /* 0x102fe40000010803 */
[----:B------:R-:W-:-:S04]  /*5170*/  FFMA.FTZ R3, R203, c[0x0][0x2d0], -R3 ;  /* 0x0000b400cb037a23 */ /* 0x000fc80000010803 */
[----:B------:R-:W-:Y:S01]  /*5180*/  MOV R70, R156 ;  /* 0x0000009c00467202 */ /* 0x000fe20000000f00 */
[----:B------:R-:W-:Y:S01]  /*5190*/  IMAD.MOV.U32 R71, RZ, RZ, R157 ;  /* 0x000000ffff477224 */ /* 0x000fe200078e009d */
[C---:B------:R-:W-:Y:S01]  /*51a0*/  HMMA.16816.F32 R140, R8.reuse, R28, R140 ;  /* 0x0000001c088c723c */ /* 0x040fe2000000188c */
[----:B------:R1:W-:Y:S01]  /*51b0*/  MUFU.EX2 R24, R3 ;  /* 0x0000000300187308 */ /* 0x0003e20000000800 */
[----:B------:R-:W3:Y:S01]  /*51c0*/  LDSM.16.MT88.4 R156, [R234+0x1900] ;  /* 0x00190000ea9c783b */ /* 0x000ee20000004200 */
[----:B------:R-:W-:Y:S01]  /*51d0*/  IMAD.MOV.U32 R69, RZ, RZ, R6 ;  /* 0x000000ffff457224 */ /* 0x000fe200078e0006 */
[----:B------:R-:W-:Y:S01]  /*51e0*/  MOV R6, R107 ;  /* 0x0000006b00067202 */ /* 0x000fe20000000f00 */
[----:B------:R-:W-:Y:S01]  /*51f0*/  IMAD.MOV.U32 R107, RZ, RZ, R72 ;  /* 0x000000ffff6b7224 */ /* 0x000fe200078e0048 */
[----:B------:R-:W-:Y:S02]  /*5200*/  MOV R27, R71 ;  /* 0x00000047001b7202 */ /* 0x000fe40000000f00 */
[----:B------:R-:W-:Y:S01]  /*5210*/  HMMA.16816.F32 R44, R8, R30, R44 ;  /* 0x0000001e082c723c */ /* 0x000fe2000000182c */
[----:B------:R-:W4:Y:S01]  /*5220*/  MUFU.EX2 R26, R4 ;  /* 0x00000004001a7308 */ /* 0x000f220000000800 */
[----:B------:R-:W-:-:S05]  /*5230*/  MOV R28, R6 ;  /* 0x00000006001c7202 */ /* 0x000fca0000000f00 */
[----:B------:R-:W-:Y:S02]  /*5240*/  FADD.FTZ R9, R108, R14 ;  /* 0x0000000e6c097221 */ /* 0x000fe40000010000 */
[--C-:B-1----:R-:W-:Y:S02]  /*5250*/  FFMA.FTZ R3, R222, c[0x0][0x2d0], -R0.reuse ;  /* 0x0000b400de037a23 */ /* 0x102fe40000010800 */
[----:B------:R-:W-:Y:S02]  /*5260*/  FADD.FTZ R10, R70, R223 ;  /* 0x000000df460a7221 */ /* 0x000fe40000010000 */
[----:B------:R1:W-:Y:S01]  /*5270*/  MUFU.EX2 R19, R3 ;  /* 0x0000000300137308 */ /* 0x0003e20000000800 */
[----:B------:R-:W-:Y:S02]  /*5280*/  IMAD.MOV.U32 R223, RZ, RZ, R107 ;  /* 0x000000ffffdf7224 */ /* 0x000fe400078e006b */
[----:B-1----:R-:W-:-:S05]  /*5290*/  FFMA.FTZ R3, R202, c[0x0][0x2d0], -R0 ;  /* 0x0000b400ca037a23 */ /* 0x002fca0000010800 */
[----:B------:R1:W-:Y:S02]  /*52a0*/  MUFU.EX2 R20, R3 ;  /* 0x0000000300147308 */ /* 0x0003e40000000800 */
[--C-:B-1----:R-:W-:Y:S02]  /*52b0*/  FFMA.FTZ R3, R201, c[0x0][0x2d0], -R0.reuse ;  /* 0x0000b400c9037a23 */ /* 0x102fe40000010800 */
[----:B------:R-:W-:-:S04]  /*52c0*/  FFMA.FTZ R0, R200, c[0x0][0x2d0], -R0 ;  /* 0x0000b400c8007a23 */ /* 0x000fc80000010800 */
[----:B------:R-:W-:Y:S08]  /*52d0*/  MUFU.EX2 R22, R3 ;  /* 0x0000000300167308 */ /* 0x000ff00000000800 */
[----:B------:R1:W-:Y:S02]  /*52e0*/  MUFU.EX2 R21, R0 ;  /* 0x0000000000157308 */ /* 0x0003e40000000800 */
[----:B-1----:R-:W-:-:S02]  /*52f0*/  FFMA.FTZ R0, R139, c[0x0][0x2d0], -R13 ;  /* 0x0000b4008b007a23 */ /* 0x002fc4000001080d */
[----:B------:R-:W-:-:S04]  /*5300*/  IMAD.MOV.U32 R139, RZ, RZ, R7 ;  /* 0x000000ffff8b7224 */ /* 0x000fc800078e0007 */
[----:B------:R1:W-:Y:S01]  /*5310*/  MUFU.EX2 R16, R0 ;  /* 0x0000000000107308 */ /* 0x0003e20000000800 */
[----:B------:R-:W-:-:S04]  /*5320*/  IMAD.MOV.U32 R7, RZ, RZ, R163 ;  /* 0x000000ffff077224 */ /* 0x000fc800078e00a3 */
[----:B------:R-:W-:Y:S02]  /*5330*/  IMAD.MOV.U32 R68, RZ, RZ, R7 ;  /* 0x000000ffff447224 */ /* 0x000fe400078e0007 */
[----:B------:R-:W-:Y:S02]  /*5340*/  IMAD.MOV.U32 R7, RZ, RZ, R90 ;  /* 0x000000ffff077224 */ /* 0x000fe400078e005a */
[----:B------:R-:W-:Y:S02]  /*5350*/  FADD.FTZ R8, R69, R68 ;  /* 0x0000004445087221 */ /* 0x000fe40000010000 */
[----:B------:R-:W-:Y:S02]  /*5360*/  IMAD.MOV.U32 R31, RZ, RZ, R7 ;  /* 0x000000ffff1f7224 */ /* 0x000fe400078e0007 */
[----:B-1----:R-:W-:Y:S01]  /*5370*/  FFMA.FTZ R0, R5, c[0x0][0x2d0], -R13 ;  /* 0x0000b40005007a23 */ /* 0x002fe2000001080d */
[----:B------:R-:W-:-:S03]  /*5380*/  MOV R5, R161 ;  /* 0x000000a100057202 */ /* 0x000fc60000000f00 */
[----:B------:R1:W1:Y:S02]  /*5390*/  MUFU.EX2 R17, R0 ;  /* 0x0000000000117308 */ /* 0x0002640000000800 */
[----:B------:R-:W-:Y:S02]  /*53a0*/  FFMA.FTZ R3, R5, c[0x0][0x2d0], -R12 ;  /* 0x0000b40005037a23 */ /* 0x000fe4000001080c */
[----:B------:R-:W-:Y:S01]  /*53b0*/  IMAD.MOV.U32 R5, RZ, RZ, R106 ;  /* 0x000000ffff057224 */ /* 0x000fe200078e006a */
[----:B------:R-:W-:Y:S02]  /*53c0*/  MOV R106, R91 ;  /* 0x0000005b006a7202 */ /* 0x000fe40000000f00 */
[----:B------:R-:W-:Y:S01]  /*53d0*/  MOV R91, R166 ;  /* 0x000000a6005b7202 */ /* 0x000fe20000000f00 */
[----:B------:R-:W-:Y:S01]  /*53e0*/  IMAD.MOV.U32 R29, RZ, RZ, R5 ;  /* 0x000000ffff1d7224 */ /* 0x000fe200078e0005 */
[----:B----4-:R-:W-:Y:S01]  /*53f0*/  F2FP.PACK_AB R166, R24, R26 ;  /* 0x0000001a18a6723e */ /* 0x010fe200000000ff */
[----:B------:R-:W-:Y:S01]  /*5400*/  LDSM.16.MT88.4 R4, [R235+0x3900] ;  /* 0x00390000eb04783b */ /* 0x000fe20000004200 */
[----:B------:R-:W-:Y:S01]  /*5410*/  MOV R30, R106 ;  /* 0x0000006a001e7202 */ /* 0x000fe20000000f00 */
[--C-:B-1----:R-:W-:Y:S01]  /*5420*/  FFMA.FTZ R0, R160, c[0x0][0x2d0], -R13.reuse ;  /* 0x0000b400a0007a23 */ /* 0x102fe2000001080d */
[----:B------:R-:W-:Y:S01]  /*5430*/  F2FP.PACK_AB R200, R17, R16 ;  /* 0x0000001011c8723e */ /* 0x000fe200000000ff */
[----:B------:R-:W1:Y:S02]  /*5440*/  LDSM.16.MT88.4 R160, [R233+0x1900] ;  /* 0x00190000e9a0783b */ /* 0x000e640000004200 */
[----:B------:R4:W-:Y:S02]  /*5450*/  MUFU.EX2 R18, R0 ;  /* 0x0000000000127308 */ /* 0x0009e40000000800 */
[----:B----4-:R-:W-:Y:S01]  /*5460*/  FFMA.FTZ R0, R167, c[0x0][0x2d0], -R13 ;  /* 0x0000b400a7007a23 */ /* 0x010fe2000001080d */
[----:B------:R-:W-:-:S05]  /*5470*/  MOV R167, R15 ;  /* 0x0000000f00a77202 */ /* 0x000fca0000000f00 */
[----:B------:R4:W2:Y:S01]  /*5480*/  MUFU.EX2 R15, R0 ;  /* 0x00000000000f7308 */ /* 0x0008a20000000800 */
[----:B------:R-:W-:Y:S01]  /*5490*/  IMAD.MOV.U32 R90, RZ, RZ, R167 ;  /* 0x000000ffff5a7224 */ /* 0x000fe200078e00a7 */
[----:B------:R-:W-:Y:S01]  /*54a0*/  F2FP.PACK_AB R167, R21, R22 ;  /* 0x0000001615a7723e */ /* 0x000fe200000000ff */
[----:B----4-:R-:W-:Y:S01]  /*54b0*/  FFMA.FTZ R0, R138, c[0x0][0x2d0], -R12 ;  /* 0x0000b4008a007a23 */ /* 0x010fe2000001080c */
[----:B--2---:R-:W-:Y:S01]  /*54c0*/  F2FP.PACK_AB R202, R15, R18 ;  /* 0x000000120fca723e */ /* 0x004fe200000000ff */
[----:B------:R-:W-:-:S03]  /*54d0*/  IMAD.MOV.U32 R138, RZ, RZ, R74 ;  /* 0x000000ffff8a7224 */ /* 0x000fc600078e004a */
[----:B------:R2:W-:Y:S01]  /*54e0*/  MUFU.EX2 R11, R0 ;  /* 0x00000000000b7308 */ /* 0x0005e20000000800 */
[----:B------:R-:W-:Y:S02]  /*54f0*/  IMAD.MOV.U32 R220, RZ, RZ, R138 ;  /* 0x000000ffffdc7224 */ /* 0x000fe400078e008a */
[----:B--2---:R-:W-:Y:S01]  /*5500*/  FFMA.FTZ R0, R139, c[0x0][0x2d0], -R12 ;  /* 0x0000b4008b007a23 */ /* 0x004fe2000001080c */
[----:B------:R-:W-:-:S04]  /*5510*/  MOV R139, R75 ;  /* 0x0000004b008b7202 */ /* 0x000fc80000000f00 */
[----:B------:R2:W4:Y:S01]  /*5520*/  MUFU.EX2 R13, R0 ;  /* 0x00000000000d7308 */ /* 0x0005220000000800 */
[----:B------:R-:W-:Y:S02]  /*5530*/  MOV R222, R139 ;  /* 0x0000008b00de7202 */ /* 0x000fe40000000f00 */
[----:B------:R-:W-:Y:S01]  /*5540*/  LDSM.16.MT88.4 R136, [R236+0x3900] ;  /* 0x00390000ec88783b */ /* 0x000fe20000004200 */
[----:B--2---:R-:W-:Y:S01]  /*5550*/  FFMA.FTZ R0, R73, c[0x0][0x2d0], -R12 ;  /* 0x0000b40049007a23 */ /* 0x004fe2000001080c */
[----:B----4-:R-:W-:-:S03]  /*5560*/  F2FP.PACK_AB R201, R13, R11 ;  /* 0x0000000b0dc9723e */ /* 0x010fc600000000ff */
[----:B------:R2:W-:Y:S01]  /*5570*/  MUFU.EX2 R12, R3 ;  /* 0x00000003000c7308 */ /* 0x0005e20000000800 */
[----:B------:R-:W4:Y:S07]  /*5580*/  LDSM.16.MT88.4 R72, [R236+0x1900] ;  /* 0x00190000ec48783b */ /* 0x000f2e0000004200 */
[----:B------:R-:W1:Y:S01]  /*5590*/  MUFU.EX2 R14, R0 ;  /* 0x00000000000e7308 */ /* 0x000e620000000800 */
[----:B--2---:R-:W-:Y:S01]  /*55a0*/  FADD.FTZ R3, R165, R164 ;  /* 0x000000a4a5037221 */ /* 0x004fe20000010000 */
[----:B------:R-:W-:-:S02]  /*55b0*/  F2FP.PACK_AB R164, R25, R23 ;  /* 0x0000001719a4723e */ /* 0x000fc400000000ff */
[----:B------:R-:W-:Y:S02]  /*55c0*/  F2FP.PACK_AB R165, R20, R19 ;  /* 0x0000001314a5723e */ /* 0x000fe400000000ff */
[----:B-1----:R-:W-:Y:S01]  /*55d0*/  F2FP.PACK_AB R203, R14, R12 ;  /* 0x0000000c0ecb723e */ /* 0x002fe200000000ff */
[----:B------:R-:W-:-:S04]  /*55e0*/  IMAD.MOV.U32 R0, RZ, RZ, R89 ;  /* 0x000000ffff007224 */ /* 0x000fc800078e0059 */
[----:B---3--:R-:W-:Y:S01]  /*55f0*/  HMMA.16816.F32 R172, R164, R156, R172 ;  /* 0x0000009ca4ac723c */ /* 0x008fe200000018ac */
[----:B------:R-:W-:Y:S02]  /*5600*/  FADD.FTZ R0, R0, R3 ;  /* 0x0000000300007221 */ /* 0x000fe40000010000 */
[----:B------:R-:W-:-:S05]  /*5610*/  FADD.FTZ R3, R252, R9 ;  /* 0x00000009fc037221 */ /* 0x000fca0000010000 */
[C---:B------:R-:W-:Y:S08]  /*5620*/  HMMA.16816.F32 R188, R200.reuse, R156, R188 ;  /* 0x0000009cc8bc723c */ /* 0x040ff000000018bc */
[-C--:B------:R-:W-:Y:S08]  /*5630*/  HMMA.16816.F32 R192, R200, R158.reuse, R192 ;  /* 0x0000009ec8c0723c */ /* 0x080ff000000018c0 */
[C---:B------:R-:W-:Y:S07]  /*5640*/  HMMA.16816.F32 R156, R164.reuse, R158, R36 ;  /* 0x0000009ea49c723c */ /* 0x040fee0000001824 */
[----:B------:R-:W-:Y:S01]  /*5650*/  MOV R37, R111 ;  /* 0x0000006f00257202 */ /* 0x000fe20000000f00 */
[----:B------:R-:W-:Y:S01]  /*5660*/  HMMA.16816.F32 R176, R164, R160, R176 ;  /* 0x000000a0a4b0723c */ /* 0x000fe200000018b0 */
[----:B------:R-:W-:Y:S01]  /*5670*/  MOV R38, R109 ;  /* 0x0000006d00267202 */ /* 0x000fe20000000f00 */
[----:B------:R-:W-:Y:S01]  /*5680*/  IMAD.MOV.U32 R36, RZ, RZ, R110 ;  /* 0x000000ffff247224 */ /* 0x000fe200078e006e */
[----:B------:R-:W-:Y:S01]  /*5690*/  MOV R39, R88 ;  /* 0x0000005800277202 */ /* 0x000fe20000000f00 */
[----:B------:R-:W-:-:S02]  /*56a0*/  FADD.FTZ R10, R37, R10 ;  /* 0x0000000a250a7221 */ /* 0x000fc40000010000 */
[----:B------:R-:W-:Y:S02]  /*56b0*/  FADD.FTZ R9, R38, R0 ;  /* 0x0000000026097221 */ /* 0x000fe40000010000 */
[----:B------:R-:W-:Y:S01]  /*56c0*/  HMMA.16816.F32 R180, R200, R160, R180 ;  /* 0x000000a0c8b4723c */ /* 0x000fe200000018b4 */
[----:B------:R-:W-:-:S07]  /*56d0*/  FADD.FTZ R8, R36, R8 ;  /* 0x0000000824087221 */ /* 0x000fce0000010000 */
[-C--:B------:R-:W-:Y:S08]  /*56e0*/  HMMA.16816.F32 R184, R200, R162.reuse, R184 ;  /* 0x000000a2c8b8723c */ /* 0x080ff000000018b8 */
[----:B------:R-:W-:Y:S07]  /*56f0*/  HMMA.16816.F32 R160, R164, R162, R40 ;  /* 0x000000a2a4a0723c */ /* 0x000fee0000001828 */
[----:B------:R-:W-:Y:S01]  /*5700*/  MOV R41, R104 ;  /* 0x0000006800297202 */ /* 0x000fe20000000f00 */
[----:B------:R-:W-:Y:S01]  /*5710*/  IMAD.MOV.U32 R42, RZ, RZ, R91 ;  /* 0x000000ffff2a7224 */ /* 0x000fe200078e005b */
[----:B------:R-:W-:Y:S01]  /*5720*/  HMMA.16816.F32 R144, R200, R4, R144 ;  /* 0x00000004c890723c */ /* 0x000fe20000001890 */
[----:B------:R-:W-:Y:S01]  /*5730*/  IMAD.MOV.U32 R40, RZ, RZ, R105 ;  /* 0x000000ffff287224 */ /* 0x000fe200078e0069 */
[----:B------:R-:W-:Y:S01]  /*5740*/  MOV R43, R90 ;  /* 0x0000005a002b7202 */ /* 0x000fe20000000f00 */
[----:B------:R-:W-:Y:S01]  /*5750*/  FADD.FTZ R0, R41, R10 ;  /* 0x0000000a29007221 */ /* 0x000fe20000010000 */
[----:B------:R-:W1:Y:S01]  /*5760*/  LDSM.16.MT88.4 R88, [R235+0x1900] ;  /* 0x00190000eb58783b */ /* 0x000e620000004200 */
[----:B------:R-:W-:-:S03]  /*5770*/  FADD.FTZ R9, R42, R9 ;  /* 0x000000092a097221 */ /* 0x000fc60000010000 */
[----:B------:R-:W-:Y:S01]  /*5780*/  HMMA.16816.F32 R140, R164, R4, R140 ;  /* 0x00000004a48c723c */ /* 0x000fe2000000188c */
[----:B------:R-:W2:Y:S06]  /*5790*/  LDSM.16.MT88.4 R104, [R233+0x3900] ;  /* 0x00390000e968783b */ /* 0x000eac0000004200 */
[----:B------:R-:W-:Y:S01]  /*57a0*/  FADD.FTZ R4, R39, R3 ;  /* 0x0000000327047221 */ /* 0x000fe20000010000 */
[----:B----4-:R-:W-:Y:S01]  /*57b0*/  HMMA.16816.F32 R196, R200, R72, R196 ;  /* 0x00000048c8c4723c */ /* 0x010fe200000018c4 */
[----:B------:R-:W-:Y:S02]  /*57c0*/  FADD.FTZ R3, R40, R8 ;  /* 0x0000000828037221 */ /* 0x000fe40000010000 */
        /* <DEDUP_REMOVED lines=28> */
[----:B--2---:R-:W-:Y:S01]  /*5990*/  HMMA.16816.F32 R96, R200, R104, R96 ;  /* 0x00000068c860723c */ /* 0x004fe20000001860 */
        /* <DEDUP_REMOVED lines=23> */
[----:B------:R-:W-:Y:S01]  /*5b10*/  FADD.FTZ R5, R12, R5 ;  /* 0x000000050c057221 */ /* 0x000fe20000010000 */
[C---:B------:R-:W-:Y:S01]  /*5b20*/  HMMA.16816.F32 R168, R164.reuse, R72, R168 ;  /* 0x00000048a4a8723c */ /* 0x040fe200000018a8 */
[----:B------:R-:W-:Y:S01]  /*5b30*/  FADD.FTZ R4, R18, R4 ;  /* 0x0000000412047221 */ /* 0x000fe20000010000 */
[----:B------:R1:W-:Y:S06]  /*5b40*/  STL [R1+0x14], R0 ;  /* 0x0000140001007387 */ /* 0x0003ec0000100800 */
[C---:B------:R-:W-:Y:S08]  /*5b50*/  HMMA.16816.F32 R76, R164.reuse, R88, R224 ;  /* 0x00000058a44c723c */ /* 0x040ff000000018e0 */
[C---:B------:R-:W-:Y:S08]  /*5b60*/  HMMA.16816.F32 R92, R164.reuse, R104, R92 ;  /* 0x00000068a45c723c */ /* 0x040ff0000000185c */
[----:B------:R-:W-:Y:S01]  /*5b70*/  HMMA.16816.F32 R108, R164, R120, R208 ;  /* 0x00000078a46c723c */ /* 0x000fe200000018d0 */
[----:B-1----:R-:W-:-:S07]  /*5b80*/  FADD.FTZ R0, R14, R5 ;  /* 0x000000050e007221 */ /* 0x002fce0000010000 */
        /* <DEDUP_REMOVED lines=12> */
[----:B------:R-:W-:Y:S05]  /*5c50*/  @P0 BRA `(.L_x_2873) ;  /* 0x0000405000000947 */ /* 0x000fea0003800000 */
[----:B------:R-:W2:Y:S04]  /*5c60*/  LDL R221, [R1+0x28] ;  /* 0x0000280001dd7983 */ /* 0x000ea80000100800 */
[----:B------:R-:W3:Y:S01]  /*5c70*/  LDL R27, [R1+0x8] ;  /* 0x00000800011b7983 */ /* 0x000ee20000100800 */
[----:B------:R-:W-:Y:S01]  /*5c80*/  MOV R155, R2 ;  /* 0x00000002009b7202 */ /* 0x000fe20000000f00 */
[----:B------:R-:W-:Y:S01]  /*5c90*/  IMAD.MOV.U32 R149, RZ, RZ, R152 ;  /* 0x000000ffff957224 */ /* 0x000fe200078e0098 */
[----:B------:R-:W-:Y:S01]  /*5ca0*/  UIADD3 UR7, UR7, -0x2, URZ ;  /* 0xfffffffe07077890 */ /* 0x000fe2000fffe03f */
[----:B-1----:R-:W-:-:S02]  /*5cb0*/  IMAD.MOV.U32 R0, RZ, RZ, R153 ;  /* 0x000000ffff007224 */ /* 0x002fc400078e0099 */
        /* <DEDUP_REMOVED lines=10> */
[----:B------:R1:W-:Y:S02]  /*5d60*/  STL [R1], R4 ;  /* 0x0000000401007387 */ /* 0x0003e40000100800 */
[----:B------:R-:W2:Y:S01]  /*5d70*/  LDL R27, [R1+0x38] ;  /* 0x00003800011b7983 */ /* 0x000ea20000100800 */
[----:B------:R-:W-:Y:S02]  /*5d80*/  SEL R3, RZ, 0x10, P3 ;  /* 0x00000010ff037807 */ /* 0x000fe40001800000 */
[----:B-1----:R-:W-:Y:S02]  /*5d90*/  SEL R2, RZ, 0x10, P4 ;  /* 0x00000010ff027807 */ /* 0x002fe40002000000 */
[----:B------:R-:W-:Y:S02]  /*5da0*/  ISETP.NE.U32.AND P6, PT, R3, RZ, PT ;  /* 0x000000ff0300720c */ /* 0x000fe40003fc5070 */
[----:B------:R-:W-:-:S02]  /*5db0*/  ISETP.NE.U32.AND P2, PT, R2, RZ, PT ;  /* 0x000000ff0200720c */ /* 0x000fc40003f45070 */
[----:B------:R-:W-:Y:S02]  /*5dc0*/  IADD3 R3, -R3, 0x10, RZ ;  /* 0x0000001003037810 */ /* 0x000fe40007ffe1ff */
[----:B------:R-:W-:Y:S02]  /*5dd0*/  IADD3 R2, -R2, 0x10, RZ ;  /* 0x0000001002027810 */ /* 0x000fe40007ffe1ff */
[----:B------:R-:W-:Y:S02]  /*5de0*/  LOP3.LUT R3, R3, 0xf, RZ, 0xc0, !PT ;  /* 0x0000000f03037812 */ /* 0x000fe400078ec0ff */
[----:B------:R-:W-:Y:S01]  /*5df0*/  LOP3.LUT R2, R2, 0xf, RZ, 0xc0, !PT ;  /* 0x0000000f02027812 */ /* 0x000fe200078ec0ff */
[----:B--2---:R-:W-:Y:S01]  /*5e00*/  IMAD.SHL.U32 R252, R27, 0x2, RZ ;  /* 0x000000021bfc7824 */ /* 0x004fe200078e00ff */
[----:B------:R-:W-:Y:S05]  /*5e10*/  BRA `(.L_x_2874) ;  /* 0x0000044000007947 */ /* 0x000fea0003800000 */
.L_x_2876:
[----:B------:R-:W2:Y:S01]  /*5e20*/  LDL R148, [R1+0x24] ;  /* 0x0000240001947983 */ /* 0x000ea20000100800 */
[----:B------:R-:W-:Y:S01]  /*5e30*/  IMAD.MOV.U32 R150, RZ, RZ, c[0x0][0x2b8] ;  /* 0x0000ae00ff967624 */ /* 0x000fe200078e00ff */
[----:B------:R-:W-:Y:S01]  /*5e40*/  ULEA UR4, UR7, UR10, 0x6 ;  /* 0x0000000a07047291 */ /* 0x000fe2000f8e303f */
[----:B------:R-:W-:Y:S01]  /*5e50*/  IMAD.MOV.U32 R152, RZ, RZ, RZ ;  /* 0x000000ffff987224 */ /* 0x000fe200078e00ff */
[----:B------:R-:W3:Y:S02]  /*5e60*/  LDL.64 R230, [R1+0x30] ;  /* 0x0000300001e67983 */ /* 0x000ee40000100a00 */
[----:B------:R-:W-:Y:S02]  /*5e70*/  ISETP.NE.AND P1, PT, R150, 0x1, PT ;  /* 0x000000019600780c */ /* 0x000fe40003f25270 */
[----:B------:R-:W4:Y:S01]  /*5e80*/  LDL R228, [R1+0x4] ;  /* 0x0000040001e47983 */ /* 0x000f220000100800 */
[----:B------:R-:W-:Y:S03]  /*5e90*/  IMAD.U32 R3, RZ, RZ, UR4 ;  /* 0x00000004ff037e24 */ /* 0x000fe6000f8e00ff */
[----:B------:R-:W5:Y:S02]  /*5ea0*/  LDL R229, [R1] ;  /* 0x0000000001e57983 */ /* 0x000f640000100800 */
[----:B--2---:R-:W-:Y:S05]  /*5eb0*/  IADD3 R3, R3, -0x40, R148 ;  /* 0xffffffc003037810 */ /* 0x004fea0007ffe094 */
[----:B------:R-:W-:Y:S04]  /*5ec0*/  @P1 IMAD.HI.U32 R148, R3, c[0x0][0x2bc], RZ ;  /* 0x0000af0003941a27 */ /* 0x000fe800078e00ff */
[--C-:B------:R-:W-:Y:S01]  /*5ed0*/  IMAD.MOV.U32 R2, RZ, RZ, R3.reuse ;  /* 0x000000ffff027224 */ /* 0x100fe200078e0003 */
[----:B------:R-:W-:Y:S04]  /*5ee0*/  @P1 SHF.R.U32.HI R2, RZ, c[0x0][0x2c0], R148 ;  /* 0x0000b000ff021a19 */ /* 0x000fe80000011694 */
[C---:B------:R-:W-:Y:S04]  /*5ef0*/  @!P5 IADD3 R148, P0, R2.reuse, UR14, RZ ;  /* 0x0000000e0294dc10 */ /* 0x040fe8000ff1e0ff */
[----:B------:R-:W-:Y:S01]  /*5f00*/  @!P5 LEA.HI.X.SX32 R151, R2, UR11, 0x1, P0 ;  /* 0x0000000b0297dc11 */ /* 0x000fe200080f0eff */
[----:B------:R-:W-:Y:S01]  /*5f10*/  IMAD.MOV R2, RZ, RZ, -R2 ;  /* 0x000000ffff027224 */ /* 0x000fe200078e0a02 */
[----:B------:R-:W-:Y:S03]  /*5f20*/  @!P5 LEA R150, P0, R148, c[0x0][0x2a0], 0x2 ;  /* 0x0000a8009496da11 */ /* 0x000fe600078010ff */
[----:B------:R-:W-:Y:S01]  /*5f30*/  IMAD R153, R2, c[0x0][0x2b8], R3 ;  /* 0x0000ae0002997a24 */ /* 0x000fe200078e0203 */
[----:B------:R-:W-:Y:S04]  /*5f40*/  @!P5 LEA.HI.X R151, R148, c[0x0][0x2a4], R151, 0x2, P0 ;  /* 0x0000a9009497da11 */ /* 0x000fe800000f1497 */
[----:B------:R-:W-:Y:S01]  /*5f50*/  STL [R1+0x10], R153 ;  /* 0x0000109901007387 */ /* 0x000fe20000100800 */
[----:B------:R-:W-:Y:S03]  /*5f60*/  SHF.R.S32.HI R2, RZ, 0x1f, R153 ;  /* 0x0000001fff027819 */ /* 0x000fe60000011499 */
[----:B------:R-:W2:Y:S02]  /*5f70*/  @!P5 LDG.E R152, [R150.64] ;  /* 0x0000000c9698d981 */ /* 0x000ea4000c1e1900 */
[----:B------:R-:W-:Y:S02]  /*5f80*/  IMAD R148, R2, c[0x0][0x1e0], RZ ;  /* 0x0000780002947a24 */ /* 0x000fe400078e02ff */
[C---:B------:R-:W-:Y:S04]  /*5f90*/  IMAD.WIDE.U32 R2, R153.reuse, c[0x0][0x1e0], RZ ;  /* 0x0000780099027a25 */ /* 0x040fe800078e00ff */
        /* <DEDUP_REMOVED lines=12> */
[----:B------:R-:W3:Y:S04]  /*6060*/  SHFL.IDX PT, R148, R3, RZ, 0x181f ;  /* 0x00181fff03947589 */ /* 0x000ee800000e0000 */
[----:B------:R-:W1:Y:S04]  /*6070*/  SHFL.IDX PT, R150, R2, RZ, 0x181f ;  /* 0x00181fff02967589 */ /* 0x000e6800000e0000 */
[----:B------:R-:W2:Y:S04]  /*6080*/  SHFL.IDX PT, R151, R2, 0x1, 0x181f ;  /* 0x00381f0002977f89 */ /* 0x000ea800000e0000 */
[----:B------:R-:W2:Y:S04]  /*6090*/  SHFL.IDX PT, R212, R3, 0x2, 0x181f ;  /* 0x00581f0003d47f89 */ /* 0x000ea800000e0000 */
[----:B------:R-:W2:Y:S04]  /*60a0*/  SHFL.IDX PT, R213, R2, 0x2, 0x181f ;  /* 0x00581f0002d57f89 */ /* 0x000ea800000e0000 */
[----:B------:R-:W2:Y:S01]  /*60b0*/  SHFL.IDX PT, R3, R3, 0x3, 0x181f ;  /* 0x00781f0003037f89 */ /* 0x000ea200000e0000 */
[----:B---3--:R-:W-:Y:S05]  /*60c0*/  IADD3 R152, P0, R230, R148, RZ ;  /* 0x00000094e6987210 */ /* 0x008fea0007f1e0ff */
[C---:B-1----:R-:W-:Y:S01]  /*60d0*/  IMAD.X R153, R231.reuse, 0x1, R150, P0 ;  /* 0x00000001e7997824 */ /* 0x042fe200000e0696 */
[----:B----4-:R-:W-:Y:S02]  /*60e0*/  IADD3 R210, P0, R148, R228, RZ ;  /* 0x000000e494d27210 */ /* 0x010fe40007f1e0ff */
[----:B------:R-:W1:Y:S02]  /*60f0*/  SHFL.IDX PT, R148, R2, 0x3, 0x181f ;  /* 0x00781f0002947f89 */ /* 0x000e6400000e0000 */
[-C--:B-----5:R-:W-:Y:S02]  /*6100*/  IADD3.X R211, R150, R229.reuse, RZ, P0, !PT ;  /* 0x000000e596d37210 */ /* 0x0a0fe400007fe4ff */
[----:B------:R3:W-:Y:S01]  /*6110*/  LDGSTS.E.BYPASS.LTC128B.128 [R252+0x4100], [R152.64], !P3 ;  /* 0x0410000098fc7fae */ /* 0x0007e2000d901d4c */
[----:B------:R-:W-:Y:S03]  /*6120*/  IADD3 R208, P0, R230, R206, RZ ;  /* 0x000000cee6d07210 */ /* 0x000fe60007f1e0ff */
[----:B------:R4:W-:Y:S02]  /*6130*/  LDGSTS.E.BYPASS.LTC128B.128 [R252+0x6100], [R210.64], !P4 ;  /* 0x06100000d2fc7fae */ /* 0x0009e4000e101d4c */
[----:B--2---:R-:W-:Y:S01]  /*6140*/  IMAD.X R209, R231, 0x1, R151, P0 ;  /* 0x00000001e7d17824 */ /* 0x004fe200000e0697 */
[----:B------:R-:W-:Y:S04]  /*6150*/  IADD3 R206, P0, R206, R228, RZ ;  /* 0x000000e4cece7210 */ /* 0x000fe80007f1e0ff */
[----:B------:R4:W-:Y:S01]  /*6160*/  LDGSTS.E.BYPASS.LTC128B.128 [R252+0x4900], [R208.64], !P3 ;  /* 0x04900000d0fc7fae */ /* 0x0009e2000d901d4c */
[----:B------:R-:W-:Y:S01]  /*6170*/  IMAD.X R207, R151, 0x1, R229, P0 ;  /* 0x0000000197cf7824 */ /* 0x000fe200000e06e5 */
[----:B------:R-:W-:Y:S04]  /*6180*/  IADD3 R204, P0, R230, R212, RZ ;  /* 0x000000d4e6cc7210 */ /* 0x000fe80007f1e0ff */
[----:B------:R4:W-:Y:S01]  /*6190*/  LDGSTS.E.BYPASS.LTC128B.128 [R252+0x6900], [R206.64], !P4 ;  /* 0x06900000cefc7fae */ /* 0x0009e2000e101d4c */
[----:B------:R-:W-:Y:S05]  /*61a0*/  IMAD.X R205, R231, 0x1, R213, P0 ;  /* 0x00000001e7cd7824 */ /* 0x000fea00000e06d5 */
[----:B------:R4:W-:Y:S01]  /*61b0*/  LDGSTS.E.BYPASS.LTC128B.128 [R252+0x5100], [R204.64], !P3 ;  /* 0x05100000ccfc7fae */ /* 0x0009e2000d901d4c */
[-C--:B---3--:R-:W-:Y:S04]  /*61c0*/  IADD3 R152, P0, R212, R228.reuse, RZ ;  /* 0x000000e4d4987210 */ /* 0x088fe80007f1e0ff */
[----:B------:R-:W-:Y:S02]  /*61d0*/  IADD3.X R153, R213, R229, RZ, P0, !PT ;  /* 0x000000e5d5997210 */ /* 0x000fe400007fe4ff */
[----:B------:R-:W-:Y:S03]  /*61e0*/  IADD3 R150, P0, R230, R3, RZ ;  /* 0x00000003e6967210 */ /* 0x000fe60007f1e0ff */
[----:B------:R4:W-:Y:S02]  /*61f0*/  LDGSTS.E.BYPASS.LTC128B.128 [R252+0x7100], [R152.64], !P4 ;  /* 0x0710000098fc7fae */ /* 0x0009e4000e101d4c */
[----:B-1----:R-:W-:Y:S01]  /*6200*/  IMAD.X R151, R231, 0x1, R148, P0 ;  /* 0x00000001e7977824 */ /* 0x002fe200000e0694 */
[----:B------:R-:W-:Y:S04]  /*6210*/  IADD3 R2, P0, R3, R228, RZ ;  /* 0x000000e403027210 */ /* 0x000fe80007f1e0ff */
[----:B------:R4:W-:Y:S01]  /*6220*/  LDGSTS.E.BYPASS.LTC128B.128 [R252+0x5900], [R150.64], !P3 ;  /* 0x0590000096fc7fae */ /* 0x0009e2000d901d4c */
[----:B------:R-:W-:Y:S05]  /*6230*/  IMAD.X R3, R148, 0x1, R229, P0 ;  /* 0x0000000194037824 */ /* 0x000fea00000e06e5 */
[----:B------:R4:W-:Y:S01]  /*6240*/  LDGSTS.E.BYPASS.LTC128B.128 [R252+0x7900], [R2.64], !P4 ;  /* 0x0790000002fc7fae */ /* 0x0009e2000e101d4c */
[----:B------:R-:W-:-:S05]  /*6250*/  BRA `(.L_x_2875) ;  /* 0x00000f0000007947 */ /* 0x000fca0003800000 */
.L_x_2874:
[----:B------:R-:W2:Y:S01]  /*6260*/  LDL R5, [R1+0x10] ;  /* 0x0000100001057983 */ /* 0x000ea20000100800 */
[----:B------:R-:W-:Y:S04]  /*6270*/  DEPBAR.LE SB0, 0x0 ;  /* 0x000080000000791a */ /* 0x000fe80000000000 */
[----:B------:R-:W-:Y:S01]  /*6280*/  SEL R7, RZ, 0x10, P3 ;  /* 0x00000010ff077807 */ /* 0x000fe20001800000 */
[----:B------:R-:W3:Y:S01]  /*6290*/  LDL R6, [R1+0xc] ;  /* 0x00000c0001067983 */ /* 0x000ee20000100800 */
[----:B------:R-:W-:Y:S02]  /*62a0*/  UISETP.GE.AND UP0, UPT, UR7, 0x1, UPT ;  /* 0x000000010700788c */ /* 0x000fe4000bf06270 */
[----:B------:R-:W-:Y:S03]  /*62b0*/  IADD3 R7, -R7, 0x10, RZ ;  /* 0x0000001007077810 */ /* 0x000fe60007ffe1ff */
[----:B------:R-:W4:Y:S01]  /*62c0*/  LDL.64 R58, [R1+0x30] ;  /* 0x00003000013a7983 */ /* 0x000f220000100a00 */
[----:B------:R-:W-:Y:S05]  /*62d0*/  LOP3.LUT R7, R7, 0xf, RZ, 0xc0, !PT ;  /* 0x0000000f07077812 */ /* 0x000fea00078ec0ff */
[----:B------:R-:W4:Y:S06]  /*62e0*/  LDL R57, [R1+0x4] ;  /* 0x0000040001397983 */ /* 0x000f2c0000100800 */
[----:B------:R-:W4:Y:S06]  /*62f0*/  LDL R56, [R1] ;  /* 0x0000000001387983 */ /* 0x000f2c0000100800 */
[----:B------:R-:W-:Y:S06]  /*6300*/  BAR.SYNC.DEFER_BLOCKING 0x0 ;  /* 0x0000000000007b1d */ /* 0x000fec0000010000 */
[----:B-----5:R-:W-:Y:S06]  /*6310*/  LDSM.16.M88.4 R64, [R239+0x8100] ;  /* 0x00810000ef40783b */ /* 0x020fec0000000200 */
[----:B------:R-:W-:Y:S06]  /*6320*/  LDSM.16.M88.4 R16, [R232+0x4100] ;  /* 0x00410000e810783b */ /* 0x000fec0000000200 */
[----:B------:R-:W-:Y:S06]  /*6330*/  LDSM.16.M88.4 R60, [R239+0xa100] ;  /* 0x00a10000ef3c783b */ /* 0x000fec0000000200 */
[----:B------:R-:W-:Y:S06]  /*6340*/  LDSM.16.M88.4 R32, [R232+0x4900] ;  /* 0x00490000e820783b */ /* 0x000fec0000000200 */
[----:B------:R-:W-:Y:S06]  /*6350*/  LDSM.16.M88.4 R48, [R232+0x5100] ;  /* 0x00510000e830783b */ /* 0x000fec0000000200 */
[----:B------:R-:W-:Y:S06]  /*6360*/  LDSM.16.M88.4 R204, [R232+0x5900] ;  /* 0x00590000e8cc783b */ /* 0x000fec0000000200 */
[----:B------:R-:W-:Y:S06]  /*6370*/  LDSM.16.M88.4 R208, [R241+0x8100] ;  /* 0x00810000f1d0783b */ /* 0x000fec0000000200 */
[----:B------:R-:W-:Y:S06]  /*6380*/  LDSM.16.M88.4 R212, [R243] ;  /* 0x00000000f3d4783b */ /* 0x000fec0000000200 */
[----:B------:R-:W-:Y:S06]  /*6390*/  LDSM.16.M88.4 R216, [R241+0xa100] ;  /* 0x00a10000f1d8783b */ /* 0x000fec0000000200 */
[----:B------:R-:W-:Y:S06]  /*63a0*/  LDSM.16.M88.4 R220, [R251] ;  /* 0x00000000fbdc783b */ /* 0x000fec0000000200 */
[----:B------:R-:W-:Y:S06]  /*63b0*/  LDSM.16.M88.4 R224, [R250] ;  /* 0x00000000fae0783b */ /* 0x000fec0000000200 */
[----:B------:R-:W-:Y:S01]  /*63c0*/  LDSM.16.M88.4 R228, [R249] ;  /* 0x00000000f9e4783b */ /* 0x000fe20000000200 */
[----:B--2---:R-:W-:Y:S05]  /*63d0*/  SHF.R.S32.HI R2, RZ, 0x1f, R5 ;  /* 0x0000001fff027819 */ /* 0x004fea0000011405 */
[----:B------:R-:W-:Y:S02]  /*63e0*/  IMAD R4, R2, c[0x0][0x208], RZ ;  /* 0x0000820002047a24 */ /* 0x000fe400078e02ff */
[C---:B------:R-:W-:Y:S04]  /*63f0*/  IMAD.WIDE.U32 R2, R5.reuse, c[0x0][0x208], RZ ;  /* 0x0000820005027a25 */ /* 0x040fe800078e00ff */
[----:B------:R-:W-:Y:S01]  /*6400*/  IMAD R4, R5, c[0x0][0x20c], R4 ;  /* 0x0000830005047a24 */ /* 0x000fe200078e0204 */
[----:B---3--:R-:W-:Y:S03]  /*6410*/  SHF.R.S32.HI R5, RZ, 0x1f, R6 ;  /* 0x0000001fff057819 */ /* 0x008fe60000011406 */
[----:B------:R-:W-:Y:S02]  /*6420*/  IMAD.IADD R3, R3, 0x1, R4 ;  /* 0x0000000103037824 */ /* 0x000fe400078e0204 */
[----:B------:R-:W-:Y:S02]  /*6430*/  IMAD R5, R5, c[0x0][0x218], RZ ;  /* 0x0000860005057a24 */ /* 0x000fe400078e02ff */
[C---:B------:R-:W-:Y:S04]  /*6440*/  IMAD.WIDE.U32 R2, R6.reuse, c[0x0][0x218], R2 ;  /* 0x0000860006027a25 */ /* 0x040fe800078e0002 */
[----:B------:R-:W-:Y:S01]  /*6450*/  IMAD R5, R6, c[0x0][0x21c], R5 ;  /* 0x0000870006057a24 */ /* 0x000fe200078e0205 */
[----:B------:R-:W-:Y:S02]  /*6460*/  IADD3 R4, P0, R2, UR20, RZ ;  /* 0x0000001402047c10 */ /* 0x000fe4000ff1e0ff */
[----:B------:R-:W-:Y:S02]  /*6470*/  SEL R6, RZ, 0x10, P4 ;  /* 0x00000010ff067807 */ /* 0x000fe40002000000 */
[----:B------:R-:W-:Y:S02]  /*6480*/  IADD3.X R3, R3, UR5, R5, P0, !PT ;  /* 0x0000000503037c10 */ /* 0x000fe400087fe405 */
[----:B------:R-:W-:Y:S02]  /*6490*/  LEA R2, P0, R4, c[0x0][0x1f8], 0x1 ;  /* 0x00007e0004027a11 */ /* 0x000fe400078008ff */
[----:B------:R-:W-:Y:S02]  /*64a0*/  IADD3 R6, -R6, 0x10, RZ ;  /* 0x0000001006067810 */ /* 0x000fe40007ffe1ff */
[----:B------:R-:W-:Y:S01]  /*64b0*/  LEA.HI.X R3, R4, c[0x0][0x1fc], R3, 0x1, P0 ;  /* 0x00007f0004037a11 */ /* 0x000fe200000f0c03 */
[----:B------:R-:W-:Y:S01]  /*64c0*/  SHFL.IDX PT, R28, R2, RZ, 0x181f ;  /* 0x00181fff021c7589 */ /* 0x000fe200000e0000 */
[----:B------:R-:W-:Y:S05]  /*64d0*/  LOP3.LUT R6, R6, 0xf, RZ, 0xc0, !PT ;  /* 0x0000000f06067812 */ /* 0x000fea00078ec0ff */
[----:B------:R-:W4:Y:S06]  /*64e0*/  SHFL.IDX PT, R4, R2, 0x3, 0x181f ;  /* 0x00781f0002047f89 */ /* 0x000f2c00000e0000 */
[----:B------:R-:W1:Y:S06]  /*64f0*/  SHFL.IDX PT, R5, R3, 0x3, 0x181f ;  /* 0x00781f0003057f89 */ /* 0x000e6c00000e0000 */
[----:B------:R-:W2:Y:S06]  /*6500*/  SHFL.IDX PT, R36, R3, RZ, 0x181f ;  /* 0x00181fff03247589 */ /* 0x000eac00000e0000 */
[----:B------:R-:W3:Y:S06]  /*6510*/  SHFL.IDX PT, R40, R2, 0x1, 0x181f ;  /* 0x00381f0002287f89 */ /* 0x000eec00000e0000 */
[----:B------:R2:W-:Y:S01]  /*6520*/  SHFL.IDX PT, R46, R2, 0x2, 0x181f ;  /* 0x00581f00022e7f89 */ /* 0x0005e200000e0000 */
[-C--:B----4-:R-:W-:Y:S05]  /*6530*/  IADD3 R52, P1, P0, R7, R4.reuse, R58 ;  /* 0x0000000407347210 */ /* 0x090fea000783e03a */
[----:B------:R-:W4:Y:S01]  /*6540*/  SHFL.IDX PT, R37, R3, 0x1, 0x181f ;  /* 0x00381f0003257f89 */ /* 0x000f2200000e0000 */
[-C--:B-1----:R-:W-:Y:S02]  /*6550*/  IADD3.X R53, RZ, R5.reuse, R59, P1, P0 ;  /* 0x00000005ff357210 */ /* 0x082fe40000fe043b */
[----:B------:R-:W-:Y:S03]  /*6560*/  IADD3 R54, P1, P0, R6, R4, R57 ;  /* 0x0000000406367210 */ /* 0x000fe6000783e039 */
[----:B------:R1:W3:Y:S01]  /*6570*/  SHFL.IDX PT, R47, R3, 0x2, 0x181f ;  /* 0x00581f00032f7f89 */ /* 0x0002e200000e0000 */
[----:B------:R-:W-:Y:S02]  /*6580*/  IADD3.X R55, RZ, R5, R56, P1, P0 ;  /* 0x00000005ff377210 */ /* 0x000fe40000fe0438 */
[-C--:B------:R-:W-:Y:S03]  /*6590*/  HMMA.16816.F32 R4, R64, R16.reuse, RZ ;  /* 0x000000104004723c */ /* 0x080fe600000018ff */
[----:B------:R-:W-:Y:S05]  /*65a0*/  IADD3 R38, P0, R58, R28, RZ ;  /* 0x0000001c3a267210 */ /* 0x000fea0007f1e0ff */
[C---:B------:R-:W-:Y:S04]  /*65b0*/  HMMA.16816.F32 R8, R60.reuse, R16, RZ ;  /* 0x000000103c08723c */ /* 0x040fe800000018ff */
[C---:B--2---:R-:W-:Y:S01]  /*65c0*/  IMAD.X R39, R59.reuse, 0x1, R36, P0 ;  /* 0x000000013b277824 */ /* 0x044fe200000e0624 */
[-C--:B------:R-:W-:Y:S03]  /*65d0*/  IADD3 R2, P0, R28, R57.reuse, RZ ;  /* 0x000000391c027210 */ /* 0x080fe60007f1e0ff */
[-C--:B------:R-:W-:Y:S01]  /*65e0*/  HMMA.16816.F32 R12, R60, R18.reuse, RZ ;  /* 0x000000123c0c723c */ /* 0x080fe200000018ff */
[----:B------:R2:W-:Y:S03]  /*65f0*/  LDGSTS.E.BYPASS.LTC128B.128 [R252+0x100], [R38.64], !P3 ;  /* 0x0010000026fc7fae */ /* 0x0005e6000d901d4c */
[--C-:B-1----:R-:W-:Y:S01]  /*6600*/  IMAD.X R3, R36, 0x1, R56.reuse, P0 ;  /* 0x0000000124037824 */ /* 0x102fe200000e0638 */
[----:B---3--:R-:W-:Y:S03]  /*6610*/  IADD3 R42, P0, R58, R40, RZ ;  /* 0x000000283a2a7210 */ /* 0x008fe60007f1e0ff */
[C---:B------:R-:W-:Y:S01]  /*6620*/  HMMA.16816.F32 R16, R64.reuse, R18, RZ ;  /* 0x000000124010723c */ /* 0x040fe200000018ff */
[----:B------:R1:W-:Y:S03]  /*6630*/  LDGSTS.E.BYPASS.LTC128B.128 [R252+0x2100], [R2.64], !P4 ;  /* 0x0210000002fc7fae */ /* 0x0003e6000e101d4c */
[----:B----4-:R-:W-:Y:S01]  /*6640*/  IMAD.X R43, R59, 0x1, R37, P0 ;  /* 0x000000013b2b7824 */ /* 0x010fe200000e0625 */
[-C--:B------:R-:W-:Y:S03]  /*6650*/  IADD3 R40, P0, R40, R57.reuse, RZ ;  /* 0x0000003928287210 */ /* 0x080fe60007f1e0ff */
[-C--:B------:R-:W-:Y:S01]  /*6660*/  HMMA.16816.F32 R20, R64, R32.reuse, RZ ;  /* 0x000000204014723c */ /* 0x080fe200000018ff */
[----:B------:R3:W-:Y:S03]  /*6670*/  LDGSTS.E.BYPASS.LTC128B.128 [R252+0x900], [R42.64], !P3 ;  /* 0x009000002afc7fae */ /* 0x0007e6000d901d4c */
[--C-:B------:R-:W-:Y:S01]  /*6680*/  IMAD.X R41, R37, 0x1, R56.reuse, P0 ;  /* 0x0000000125297824 */ /* 0x100fe200000e0638 */
[----:B------:R-:W-:Y:S03]  /*6690*/  IADD3 R44, P0, R58, R46, RZ ;  /* 0x0000002e3a2c7210 */ /* 0x000fe60007f1e0ff */
[C---:B------:R-:W-:Y:S01]  /*66a0*/  HMMA.16816.F32 R24, R60.reuse, R32, RZ ;  /* 0x000000203c18723c */ /* 0x040fe200000018ff */
[----:B------:R3:W-:Y:S03]  /*66b0*/  LDGSTS.E.BYPASS.LTC128B.128 [R252+0x2900], [R40.64], !P4 ;  /* 0x0290000028fc7fae */ /* 0x0007e6000e101d4c */
[----:B------:R-:W-:Y:S04]  /*66c0*/  IMAD.X R45, R59, 0x1, R47, P0 ;  /* 0x000000013b2d7824 */ /* 0x000fe800000e062f */
[-C--:B------:R-:W-:Y:S01]  /*66d0*/  HMMA.16816.F32 R28, R60, R34.reuse, RZ ;  /* 0x000000223c1c723c */ /* 0x080fe200000018ff */
[----:B------:R4:W-:Y:S03]  /*66e0*/  LDGSTS.E.BYPASS.LTC128B.128 [R252+0x1100], [R44.64], !P3 ;  /* 0x011000002cfc7fae */ /* 0x0009e6000d901d4c */
[----:B-1----:R-:W-:Y:S04]  /*66f0*/  IADD3 R2, P0, R46, R57, RZ ;  /* 0x000000392e027210 */ /* 0x002fe80007f1e0ff */
[C---:B------:R-:W-:Y:S04]  /*6700*/  HMMA.16816.F32 R32, R64.reuse, R34, RZ ;  /* 0x000000224020723c */ /* 0x040fe800000018ff */
[----:B------:R-:W-:Y:S01]  /*6710*/  IMAD.X R3, R47, 0x1, R56, P0 ;  /* 0x000000012f037824 */ /* 0x000fe200000e0638 */
[----:B------:R-:W-:Y:S03]  /*6720*/  PLOP3.LUT P0, PT, PT, PT, UP0, 0x80, 0x0 ;  /* 0x000000000000781c */ /* 0x000fe60003f0f008 */
[-C--:B--2---:R-:W-:Y:S01]  /*6730*/  HMMA.16816.F32 R36, R64, R48.reuse, RZ ;  /* 0x000000304024723c */ /* 0x084fe200000018ff */
[----:B------:R1:W-:Y:S06]  /*6740*/  LDGSTS.E.BYPASS.LTC128B.128 [R252+0x3100], [R2.64], !P4 ;  /* 0x0310000002fc7fae */ /* 0x0003ec000e101d4c */
[----:B------:R2:W-:Y:S01]  /*6750*/  LDGSTS.E.BYPASS.LTC128B.128.ZFILL [R252+0x1900], [R52.64], P6 ;  /* 0x0190000034fc7fae */ /* 0x0005e2000b141d4c */
[C---:B---3--:R-:W-:Y:S05]  /*6760*/  HMMA.16816.F32 R40, R60.reuse, R48, RZ ;  /* 0x000000303c28723c */ /* 0x048fea00000018ff */
[----:B------:R2:W-:Y:S03]  /*6770*/  LDGSTS.E.BYPASS.LTC128B.128.ZFILL [R252+0x3900], [R54.64], P2 ;  /* 0x0390000036fc7fae */ /* 0x0005e60009141d4c */
[-C--:B----4-:R-:W-:Y:S03]  /*6780*/  HMMA.16816.F32 R44, R60, R50.reuse, RZ ;  /* 0x000000323c2c723c */ /* 0x090fe600000018ff */
[----:B------:R-:W0:Y:S05]  /*6790*/  LDGDEPBAR ;  /* 0x00000000000079af */ /* 0x000e2a0000000000 */
[C---:B------:R-:W-:Y:S08]  /*67a0*/  HMMA.16816.F32 R48, R64.reuse, R50, RZ ;  /* 0x000000324030723c */ /* 0x040ff000000018ff */
        /* <DEDUP_REMOVED lines=25> */
[----:B------:R-:W4:Y:S07]  /*6940*/  LDSM.16.M88.4 R208, [R238+0x4900] ;  /* 0x00490000eed0783b */ /* 0x000f2e0000000200 */
[-C--:B--2---:R-:W-:Y:S08]  /*6950*/  HMMA.16816.F32 R4, R204, R212.reuse, R4 ;  /* 0x000000d4cc04723c */ /* 0x084ff00000001804 */
        /* <DEDUP_REMOVED lines=19> */
[----:B------:R-:W4:Y:S06]  /*6a90*/  LDSM.16.M88.4 R204, [R237+0x800] ;  /* 0x00080000edcc783b */ /* 0x000f2c0000000200 */
[----:B------:R-:W1:Y:S01]  /*6aa0*/  LDSM.16.M88.4 R224, [R237+0x1800] ;  /* 0x00180000ede0783b */ /* 0x000e620000000200 */
[-C--:B--2---:R-:W-:Y:S08]  /*6ab0*/  HMMA.16816.F32 R4, R208, R212.reuse, R4 ;  /* 0x000000d4d004723c */ /* 0x084ff00000001804 */
        /* <DEDUP_REMOVED lines=19> */
[----:B------:R-:W1:Y:S06]  /*6bf0*/  LDSM.16.M88.4 R208, [R232+0x6900] ;  /* 0x00690000e8d0783b */ /* 0x000e6c0000000200 */
[----:B------:R-:W4:Y:S01]  /*6c00*/  LDSM.16.M88.4 R224, [R232+0x7900] ;  /* 0x00790000e8e0783b */ /* 0x000f220000000200 */
[-C--:B--2---:R-:W-:Y:S08]  /*6c10*/  HMMA.16816.F32 R4, R204, R212.reuse, R4 ;  /* 0x000000d4cc04723c */ /* 0x084ff00000001804 */
        /* <DEDUP_REMOVED lines=17> */
[----:B------:R-:W-:Y:S07]  /*6d30*/  LDSM.16.M88.4 R220, [R246] ;  /* 0x00000000f6dc783b */ /* 0x000fee0000000200 */
[----:B------:R-:W-:Y:S01]  /*6d40*/  HMMA.16816.F32 R64, R204, R226, R64 ;  /* 0x000000e2cc40723c */ /* 0x000fe20000001840 */
[----:B------:R-:W3:Y:S06]  /*6d50*/  LDSM.16.M88.4 R204, [R247] ;  /* 0x00000000f7cc783b */ /* 0x000eec0000000200 */
[----:B------:R-:W4:Y:S01]  /*6d60*/  LDSM.16.M88.4 R224, [R245] ;  /* 0x00000000f5e0783b */ /* 0x000f220000000200 */
        /* <DEDUP_REMOVED lines=18> */
[----:B------:R-:W-:Y:S07]  /*6e90*/  LDSM.16.M88.4 R216, [R238+0x7100] ;  /* 0x00710000eed8783b */ /* 0x000fee0000000200 */
[----:B------:R-:W-:Y:S01]  /*6ea0*/  HMMA.16816.F32 R64, R208, R226, R64 ;  /* 0x000000e2d040723c */ /* 0x000fe20000001840 */
[----:B------:R-:W3:Y:S06]  /*6eb0*/  LDSM.16.M88.4 R208, [R238+0x6900] ;  /* 0x00690000eed0783b */ /* 0x000eec0000000200 */
        /* <DEDUP_REMOVED lines=23> */
[-C--:B-1----:R-:W-:Y:S01]  /*7030*/  HMMA.16816.F32 R4, R208, R212.reuse, R4 ;  /* 0x000000d4d004723c */ /* 0x082fe20000001804 */
[----:B------:R-:W-:Y:S04]  /*7040*/  DEPBAR.LE SB0, 0x0 ;  /* 0x000080000000791a */ /* 0x000fe80000000000 */
[----:B------:R-:W-:Y:S03]  /*7050*/  BAR.SYNC.DEFER_BLOCKING 0x0 ;  /* 0x0000000000007b1d */ /* 0x000fe60000010000 */
[C---:B--2---:R-:W-:Y:S08]  /*7060*/  HMMA.16816.F32 R8, R216.reuse, R212, R8 ;  /* 0x000000d4d808723c */ /* 0x044ff00000001808 */
        /* <DEDUP_REMOVED lines=10> */
[-C--:B----4-:R-:W-:Y:S08]  /*7110*/  HMMA.16816.F32 R52, R208, R224.reuse, R52 ;  /* 0x000000e0d034723c */ /* 0x090ff00000001834 */
[C---:B------:R-:W-:Y:S08]  /*7120*/  HMMA.16816.F32 R56, R216.reuse, R224, R56 ;  /* 0x000000e0d838723c */ /* 0x040ff00000001838 */
[-C--:B------:R-:W-:Y:S08]  /*7130*/  HMMA.16816.F32 R60, R216, R226.reuse, R60 ;  /* 0x000000e2d83c723c */ /* 0x080ff0000000183c */
[----:B------:R-:W-:Y:S01]  /*7140*/  HMMA.16816.F32 R64, R208, R226, R64 ;  /* 0x000000e2d040723c */ /* 0x000fe20000001840 */
[----:B------:R-:W-:-:S07]  /*7150*/  @P0 BRA `(.L_x_2876) ;  /* 0xffffecc000000947 */ /* 0x000fce000383ffff */
.L_x_2875:
[----:B----4-:R-:W-:Y:S01]  /*7160*/  FMNMX.FTZ R153, R4, R0, !PT ;  /* 0x0000000004997209 */ /* 0x010fe20007810000 */
[----:B------:R-:W-:Y:S01]  /*7170*/  STL [R1+0x48], R232 ;  /* 0x000048e801007387 */ /* 0x000fe20000100800 */
        /* <DEDUP_REMOVED lines=50> */
[----:B------:R-:W-:Y:S02]  /*74a0*/  FMNMX.FTZ R2, R61, R2, !PT ;  /* 0x000000023d027209 */ /* 0x000fe40007810000 */
[----:B------:R-:W-:Y:S02]  /*74b0*/  FMNMX.FTZ R148, R10, R155, !PT ;  /* 0x0000009b0a947209 */ /* 0x000fe40007810000 */
[----:B------:R-:W-:Y:S01]  /*74c0*/  ISETP.LT.AND P0, PT, RZ, UR7, PT ;  /* 0x00000007ff007c0c */ /* 0x000fe2000bf01270 */
[----:B------:R-:W-:Y:S01]  /*74d0*/  UIADD3 UR7, UR7, -0x1, URZ ;  /* 0xffffffff07077890 */ /* 0x000fe2000fffe03f */
        /* <DEDUP_REMOVED lines=8> */
[----:B------:R-:W-:Y:S03]  /*7560*/  FMNMX.FTZ R148, R30, R148, !PT ;  /* 0x000000941e947209 */ /* 0x000fe60007810000 */
[----:B------:R-:W-:Y:S01]  /*7570*/  FMUL.FTZ R204, R153, c[0x0][0x2d0] ;  /* 0x0000b40099cc7a20 */ /* 0x000fe20000410000 */
[----:B------:R-:W-:Y:S01]  /*7580*/  FMNMX.FTZ R148, R31, R148, !PT ;  /* 0x000000941f947209 */ /* 0x000fe20007810000 */
[----:B------:R-:W-:Y:S01]  /*7590*/  FADD.FTZ R0, -R153, R0 ;  /* 0x0000000099007221 */ /* 0x000fe20000010100 */
[----:B--2---:R-:W-:Y:S01]  /*75a0*/  FMNMX.FTZ R3, R3, R152, !PT ;  /* 0x0000009803037209 */ /* 0x004fe20007810000 */
[--C-:B------:R-:W-:Y:S01]  /*75b0*/  FFMA.FTZ R5, R5, c[0x0][0x2d0], -R204.reuse ;  /* 0x0000b40005057a23 */ /* 0x100fe200000108cc */
[----:B------:R-:W-:Y:S01]  /*75c0*/  FMNMX.FTZ R148, R42, R148, !PT ;  /* 0x000000942a947209 */ /* 0x000fe20007810000 */
[--C-:B------:R-:W-:Y:S02]  /*75d0*/  FFMA.FTZ R4, R4, c[0x0][0x2d0], -R204.reuse ;  /* 0x0000b40004047a23 */ /* 0x100fe400000108cc */
[----:B------:R-:W1:Y:S01]  /*75e0*/  SHFL.BFLY PT, R152, R3, 0x1, 0x1f ;  /* 0x0c201f0003987f89 */ /* 0x000e6200000e0000 */
[----:B------:R-:W2:Y:S01]  /*75f0*/  MUFU.EX2 R209, R5 ;  /* 0x0000000500d17308 */ /* 0x000ea20000000800 */
[----:B---3--:R-:W-:Y:S01]  /*7600*/  FMNMX.FTZ R151, R2, R151, !PT ;  /* 0x0000009702977209 */ /* 0x008fe20007810000 */
[--C-:B------:R-:W-:Y:S01]  /*7610*/  FFMA.FTZ R16, R16, c[0x0][0x2d0], -R204.reuse ;  /* 0x0000b40010107a23 */ /* 0x100fe200000108cc */
[----:B------:R-:W-:Y:S01]  /*7620*/  FMNMX.FTZ R148, R43, R148, !PT ;  /* 0x000000942b947209 */ /* 0x000fe20007810000 */
[--C-:B------:R-:W-:Y:S02]  /*7630*/  FFMA.FTZ R17, R17, c[0x0][0x2d0], -R204.reuse ;  /* 0x0000b40011117a23 */ /* 0x100fe400000108cc */
[----:B------:R-:W-:Y:S01]  /*7640*/  FMUL.FTZ R0, R0, c[0x0][0x2d0] ;  /* 0x0000b40000007a20 */ /* 0x000fe20000410000 */
[----:B------:R-:W3:Y:S01]  /*7650*/  SHFL.BFLY PT, R205, R151, 0x1, 0x1f ;  /* 0x0c201f0097cd7f89 */ /* 0x000ee200000e0000 */
[----:B------:R-:W-:Y:S01]  /*7660*/  FMNMX.FTZ R148, R46, R148, !PT ;  /* 0x000000942e947209 */ /* 0x000fe20007810000 */
[--C-:B------:R-:W-:Y:S01]  /*7670*/  FFMA.FTZ R213, R20, c[0x0][0x2d0], -R204.reuse ;  /* 0x0000b40014d57a23 */ /* 0x100fe200000108cc */
[----:B------:R4:W-:Y:S01]  /*7680*/  MUFU.EX2 R206, R4 ;  /* 0x0000000400ce7308 */ /* 0x0009e20000000800 */
[--C-:B------:R-:W-:Y:S01]  /*7690*/  FFMA.FTZ R212, R21, c[0x0][0x2d0], -R204.reuse ;  /* 0x0000b40015d47a23 */ /* 0x100fe200000108cc */
[----:B------:R-:W-:Y:S01]  /*76a0*/  FMNMX.FTZ R148, R47, R148, !PT ;  /* 0x000000942f947209 */ /* 0x000fe20007810000 */
[--C-:B------:R-:W-:Y:S02]  /*76b0*/  FFMA.FTZ R230, R64, c[0x0][0x2d0], -R204.reuse ;  /* 0x0000b40040e67a23 */ /* 0x100fe400000108cc */
[--C-:B------:R-:W-:Y:S01]  /*76c0*/  FFMA.FTZ R225, R36, c[0x0][0x2d0], -R204.reuse ;  /* 0x0000b40024e17a23 */ /* 0x100fe200000108cc */
[----:B------:R-:W-:Y:S01]  /*76d0*/  FMNMX.FTZ R2, R58, R148, !PT ;  /* 0x000000943a027209 */ /* 0x000fe20007810000 */
[--C-:B------:R-:W-:Y:S02]  /*76e0*/  FFMA.FTZ R224, R37, c[0x0][0x2d0], -R204.reuse ;  /* 0x0000b40025e07a23 */ /* 0x100fe400000108cc */
[--C-:B------:R-:W-:Y:S01]  /*76f0*/  FFMA.FTZ R223, R48, c[0x0][0x2d0], -R204.reuse ;  /* 0x0000b40030df7a23 */ /* 0x100fe200000108cc */
[----:B------:R-:W-:Y:S01]  /*7700*/  MUFU.EX2 R207, R16 ;  /* 0x0000001000cf7308 */ /* 0x000fe20000000800 */
[----:B------:R-:W-:Y:S01]  /*7710*/  FMNMX.FTZ R2, R59, R2, !PT ;  /* 0x000000023b027209 */ /* 0x000fe20007810000 */
[--C-:B------:R-:W-:Y:S01]  /*7720*/  FFMA.FTZ R222, R49, c[0x0][0x2d0], -R204.reuse ;  /* 0x0000b40031de7a23 */ /* 0x100fe200000108cc */
[----:B-1----:R-:W-:Y:S01]  /*7730*/  FMNMX.FTZ R152, R3, R152, !PT ;  /* 0x0000009803987209 */ /* 0x002fe20007810000 */
[--C-:B------:R-:W-:Y:S01]  /*7740*/  FFMA.FTZ R226, R52, c[0x0][0x2d0], -R204.reuse ;  /* 0x0000b40034e27a23 */ /* 0x100fe200000108cc */
[----:B--2---:R-:W-:Y:S01]  /*7750*/  MOV R20, R209 ;  /* 0x000000d100147202 */ /* 0x004fe20000000f00 */
[----:B------:R-:W-:Y:S02]  /*7760*/  FFMA.FTZ R229, R53, c[0x0][0x2d0], -R204 ;  /* 0x0000b40035e57a23 */ /* 0x000fe400000108cc */
[----:B------:R-:W-:Y:S02]  /*7770*/  FMUL.FTZ R5, R152, c[0x0][0x2d0] ;  /* 0x0000b40098057a20 */ /* 0x000fe40000410000 */
[----:B------:R1:W2:Y:S01]  /*7780*/  MUFU.EX2 R148, R0 ;  /* 0x0000000000947308 */ /* 0x0002a20000000800 */
[----:B---3--:R-:W-:Y:S01]  /*7790*/  FMNMX.FTZ R151, R151, R205, !PT ;  /* 0x000000cd97977209 */ /* 0x008fe20007810000 */
[--C-:B------:R-:W-:Y:S02]  /*77a0*/  FFMA.FTZ R6, R6, c[0x0][0x2d0], -R5.reuse ;  /* 0x0000b40006067a23 */ /* 0x100fe40000010805 */
[--C-:B------:R-:W-:Y:S02]  /*77b0*/  FFMA.FTZ R7, R7, c[0x0][0x2d0], -R5.reuse ;  /* 0x0000b40007077a23 */ /* 0x100fe40000010805 */
[----:B----4-:R-:W-:Y:S02]  /*77c0*/  FMUL.FTZ R4, R151, c[0x0][0x2d0] ;  /* 0x0000b40097047a20 */ /* 0x010fe40000410000 */
        /* <DEDUP_REMOVED lines=9> */
[--C-:B------:R-:W-:Y:S01]  /*7860*/  FFMA.FTZ R13, R13, c[0x0][0x2d0], -R4.reuse ;  /* 0x0000b4000d0d7a23 */ /* 0x100fe20000010804 */
[----:B-1----:R-:W-:Y:S01]  /*7870*/  FMNMX.FTZ R0, R62, R2, !PT ;  /* 0x000000023e007209 */ /* 0x002fe20007810000 */
[----:B------:R-:W-:Y:S02]  /*7880*/  FFMA.FTZ R67, R67, c[0x0][0x2d0], -R5 ;  /* 0x0000b40043437a23 */ /* 0x000fe40000010805 */
[--C-:B------:R-:W-:Y:S01]  /*7890*/  FFMA.FTZ R215, R40, c[0x0][0x2d0], -R4.reuse ;  /* 0x0000b40028d77a23 */ /* 0x100fe20000010804 */
[----:B------:R-:W-:Y:S01]  /*78a0*/  FMNMX.FTZ R2, R63, R0, !PT ;  /* 0x000000003f027209 */ /* 0x000fe20007810000 */
[----:B------:R-:W-:Y:S01]  /*78b0*/  FADD.FTZ R0, -R152, R149 ;  /* 0x0000009598007221 */ /* 0x000fe20000010100 */
[----:B------:R-:W-:Y:S02]  /*78c0*/  MOV R40, R20 ;  /* 0x0000001400287202 */ /* 0x000fe40000000f00 */
[----:B------:R-:W1:Y:S01]  /*78d0*/  MUFU.EX2 R208, R6 ;  /* 0x0000000600d07308 */ /* 0x000e620000000800 */
[--C-:B------:R-:W-:Y:S01]  /*78e0*/  FFMA.FTZ R220, R44, c[0x0][0x2d0], -R4.reuse ;  /* 0x0000b4002cdc7a23 */ /* 0x100fe20000010804 */
[----:B------:R-:W2:Y:S01]  /*78f0*/  SHFL.BFLY PT, R3, R2, 0x2, 0x1f ;  /* 0x0c401f0002037f89 */ /* 0x000ea200000e0000 */
[----:B------:R-:W-:Y:S02]  /*7900*/  FMUL.FTZ R0, R0, c[0x0][0x2d0] ;  /* 0x0000b40000007a20 */ /* 0x000fe40000410000 */
[--C-:B------:R-:W-:Y:S02]  /*7910*/  FFMA.FTZ R231, R66, c[0x0][0x2d0], -R5.reuse ;  /* 0x0000b40042e77a23 */ /* 0x100fe40000010805 */
[C---:B--2---:R-:W-:Y:S01]  /*7920*/  FMUL.FTZ R20, R148.reuse, R172 ;  /* 0x000000ac94147220 */ /* 0x044fe20000410000 */
[----:B------:R-:W-:Y:S01]  /*7930*/  MOV R172, R67 ;  /* 0x0000004300ac7202 */ /* 0x000fe20000000f00 */
[C---:B------:R-:W-:Y:S01]  /*7940*/  FMUL.FTZ R48, R148.reuse, R156 ;  /* 0x0000009c94307220 */ /* 0x040fe20000410000 */
[----:B------:R2:W2:Y:S01]  /*7950*/  MUFU.EX2 R6, R12 ;  /* 0x0000000c00067308 */ /* 0x0004a20000000800 */
[----:B------:R-:W-:Y:S02]  /*7960*/  FMUL.FTZ R49, R148, R157 ;  /* 0x0000009d94317220 */ /* 0x000fe40000410000 */
[--C-:B------:R-:W-:Y:S01]  /*7970*/  FFMA.FTZ R205, R23, c[0x0][0x2d0], -R5.reuse ;  /* 0x0000b40017cd7a23 */ /* 0x100fe20000010805 */
[----:B---3--:R-:W-:Y:S01]  /*7980*/  MOV R8, R207 ;  /* 0x000000cf00087202 */ /* 0x008fe20000000f00 */
[--C-:B------:R-:W-:Y:S02]  /*7990*/  FFMA.FTZ R207, R22, c[0x0][0x2d0], -R5.reuse ;  /* 0x0000b40016cf7a23 */ /* 0x100fe40000010805 */
[--C-:B------:R-:W-:Y:S01]  /*79a0*/  FFMA.FTZ R218, R39, c[0x0][0x2d0], -R5.reuse ;  /* 0x0000b40027da7a23 */ /* 0x100fe20000010805 */
[----:B------:R-:W-:Y:S01]  /*79b0*/  MOV R45, R8 ;  /* 0x00000008002d7202 */ /* 0x000fe20000000f00 */
[--C-:B------:R-:W-:Y:S01]  /*79c0*/  FFMA.FTZ R8, R56, c[0x0][0x2d0], -R4.reuse ;  /* 0x0000b40038087a23 */ /* 0x100fe20000010804 */
[----:B------:R-:W-:Y:S01]  /*79d0*/  MUFU.EX2 R7, R9 ;  /* 0x0000000900077308 */ /* 0x000fe20000000800 */
[--C-:B------:R-:W-:Y:S02]  /*79e0*/  FFMA.FTZ R217, R50, c[0x0][0x2d0], -R5.reuse ;  /* 0x0000b40032d97a23 */ /* 0x100fe40000010805 */
[--C-:B------:R-:W-:Y:S01]  /*79f0*/  FFMA.FTZ R216, R51, c[0x0][0x2d0], -R5.reuse ;  /* 0x0000b40033d87a23 */ /* 0x100fe20000010805 */
[----:B-1----:R-:W-:Y:S01]  /*7a00*/  MOV R21, R208 ;  /* 0x000000d000157202 */ /* 0x002fe20000000f00 */
[--C-:B------:R-:W-:Y:S02]  /*7a10*/  FFMA.FTZ R208, R28, c[0x0][0x2d0], -R4.reuse ;  /* 0x0000b4001cd07a23 */ /* 0x100fe40000010804 */
[C---:B------:R-:W-:Y:S02]  /*7a20*/  FMUL.FTZ R28, R148.reuse, R164 ;  /* 0x000000a4941c7220 */ /* 0x040fe40000410000 */
[----:B------:R-:W-:Y:S01]  /*7a30*/  FFMA.FTZ R209, R29, c[0x0][0x2d0], -R4 ;  /* 0x0000b4001dd17a23 */ /* 0x000fe20000010804 */
[----:B------:R-:W-:Y:S01]  /*7a40*/  MUFU.EX2 R211, R17 ;  /* 0x0000001100d37308 */ /* 0x000fe20000000800 */
[C---:B------:R-:W-:Y:S01]  /*7a50*/  FMUL.FTZ R52, R148.reuse, R168 ;  /* 0x000000a894347220 */ /* 0x040fe20000410000 */
[----:B------:R-:W-:Y:S01]  /*7a60*/  MOV R168, R8 ;  /* 0x0000000800a87202 */ /* 0x000fe20000000f00 */
[C---:B------:R-:W-:Y:S01]  /*7a70*/  FMUL.FTZ R53, R148.reuse, R169 ;  /* 0x000000a994357220 */ /* 0x040fe20000410000 */
[----:B--2---:R-:W-:Y:S01]  /*7a80*/  MOV R12, R210 ;  /* 0x000000d2000c7202 */ /* 0x004fe20000000f00 */
[--C-:B------:R-:W-:Y:S01]  /*7a90*/  FFMA.FTZ R210, R33, c[0x0][0x2d0], -R204.reuse ;  /* 0x0000b40021d27a23 */ /* 0x100fe200000108cc */
[----:B------:R-:W-:Y:S01]  /*7aa0*/  MOV R33, R6 ;  /* 0x0000000600217202 */ /* 0x000fe20000000f00 */
[C---:B------:R-:W-:Y:S01]  /*7ab0*/  FMUL.FTZ R72, R148.reuse, R72 ;  /* 0x0000004894487220 */ /* 0x040fe20000410000 */
[----:B------:R-:W-:Y:S01]  /*7ac0*/  MOV R56, R12 ;  /* 0x0000000c00387202 */ /* 0x000fe20000000f00 */
[C---:B------:R-:W-:Y:S01]  /*7ad0*/  FMUL.FTZ R73, R148.reuse, R73 ;  /* 0x0000004994497220 */ /* 0x040fe20000410000 */
[----:B------:R-:W1:Y:S01]  /*7ae0*/  MUFU.EX2 R17, R19 ;  /* 0x0000001300117308 */ /* 0x000e620000000800 */
        /* <DEDUP_REMOVED lines=14> */
[----:B-1----:R-:W-:Y:S01]  /*7bd0*/  MOV R12, R17 ;  /* 0x00000011000c7202 */ /* 0x002fe20000000f00 */
[C---:B------:R-:W-:Y:S01]  /*7be0*/  FMUL.FTZ R17, R148.reuse, R161 ;  /* 0x000000a194117220 */ /* 0x040fe20000410000 */
[----:B------:R-:W-:Y:S01]  /*7bf0*/  MOV R161, R7 ;  /* 0x0000000700a17202 */ /* 0x000fe20000000f00 */
[----:B------:R-:W-:Y:S01]  /*7c00*/  FMUL.FTZ R124, R148, R124 ;  /* 0x0000007c947c7220 */ /* 0x000fe20000410000 */
[----:B------:R-:W2:Y:S01]  /*7c10*/  LDL.LU R7, [R1+0x14] ;  /* 0x0000140001077983 */ /* 0x000ea20000300800 */
[----:B------:R-:W-:Y:S01]  /*7c20*/  MOV R19, R211 ;  /* 0x000000d300137202 */ /* 0x000fe20000000f00 */
[--C-:B------:R-:W-:Y:S01]  /*7c30*/  FFMA.FTZ R211, R32, c[0x0][0x2d0], -R204.reuse ;  /* 0x0000b40020d37a23 */ /* 0x100fe200000108cc */
[----:B------:R-:W-:Y:S01]  /*7c40*/  MUFU.EX2 R6, R13 ;  /* 0x0000000d00067308 */ /* 0x000fe20000000800 */
[----:B------:R-:W-:Y:S01]  /*7c50*/  MOV R164, R12 ;  /* 0x0000000c00a47202 */ /* 0x000fe20000000f00 */
[----:B------:R-:W-:Y:S02]  /*7c60*/  FFMA.FTZ R204, R65, c[0x0][0x2d0], -R204 ;  /* 0x0000b40041cc7a23 */ /* 0x000fe400000108cc */
[----:B--2---:R-:W-:Y:S01]  /*7c70*/  FADD.FTZ R0, -R151, R154 ;  /* 0x0000009a97007221 */ /* 0x004fe20000010100 */
[----:B------:R-:W-:Y:S01]  /*7c80*/  LDSM.16.MT88.4 R64, [R234+0x100] ;  /* 0x00010000ea40783b */ /* 0x000fe20000004200 */
[--C-:B------:R-:W-:Y:S02]  /*7c90*/  FFMA.FTZ R154, R35, c[0x0][0x2d0], -R5.reuse ;  /* 0x0000b400239a7a23 */ /* 0x100fe40000010805 */
[----:B------:R-:W-:Y:S02]  /*7ca0*/  FMUL.FTZ R0, R0, c[0x0][0x2d0] ;  /* 0x0000b40000007a20 */ /* 0x000fe40000410000 */
[C---:B------:R-:W-:Y:S01]  /*7cb0*/  FMUL.FTZ R125, R148.reuse, R125 ;  /* 0x0000007d947d7220 */ /* 0x040fe20000410000 */
[----:B------:R-:W-:Y:S01]  /*7cc0*/  MUFU.EX2 R207, R207 ;  /* 0x000000cf00cf7308 */ /* 0x000fe20000000800 */
[C---:B------:R-:W-:Y:S02]  /*7cd0*/  FMUL.FTZ R136, R148.reuse, R136 ;  /* 0x0000008894887220 */ /* 0x040fe40000410000 */
[C---:B------:R-:W-:Y:S02]  /*7ce0*/  FMUL.FTZ R137, R148.reuse, R137 ;  /* 0x0000008994897220 */ /* 0x040fe40000410000 */
[C---:B------:R-:W-:Y:S02]  /*7cf0*/  FMUL.FTZ R140, R148.reuse, R140 ;  /* 0x0000008c948c7220 */ /* 0x040fe40000410000 */
[C---:B------:R-:W-:Y:S02]  /*7d00*/  FMUL.FTZ R141, R148.reuse, R141 ;  /* 0x0000008d948d7220 */ /* 0x040fe40000410000 */
[----:B------:R-:W-:Y:S01]  /*7d10*/  FMUL.FTZ R29, R148, R165 ;  /* 0x000000a5941d7220 */ /* 0x000fe20000410000 */
[----:B------:R1:W2:Y:S01]  /*7d20*/  MUFU.EX2 R149, R0 ;  /* 0x0000000000957308 */ /* 0x0002a20000000800 */
[--C-:B------:R-:W-:Y:S02]  /*7d30*/  FFMA.FTZ R219, R38, c[0x0][0x2d0], -R5.reuse ;  /* 0x0000b40026db7a23 */ /* 0x100fe40000010805 */
[--C-:B------:R-:W-:Y:S02]  /*7d40*/  FFMA.FTZ R227, R54, c[0x0][0x2d0], -R5.reuse ;  /* 0x0000b40036e37a23 */ /* 0x100fe40000010805 */
[----:B------:R-:W-:Y:S02]  /*7d50*/  FFMA.FTZ R228, R55, c[0x0][0x2d0], -R5 ;  /* 0x0000b40037e47a23 */ /* 0x000fe40000010805 */
[--C-:B------:R-:W-:Y:S02]  /*7d60*/  FFMA.FTZ R24, R24, c[0x0][0x2d0], -R4.reuse ;  /* 0x0000b40018187a23 */ /* 0x100fe40000010804 */
[--C-:B------:R-:W-:Y:S01]  /*7d70*/  FFMA.FTZ R25, R25, c[0x0][0x2d0], -R4.reuse ;  /* 0x0000b40019197a23 */ /* 0x100fe20000010804 */
[----:B------:R-:W-:Y:S01]  /*7d80*/  MUFU.EX2 R205, R205 ;  /* 0x000000cd00cd7308 */ /* 0x000fe20000000800 */
[C---:B---3--:R-:W-:Y:S02]  /*7d90*/  FMUL.FTZ R50, R150.reuse, R158 ;  /* 0x0000009e96327220 */ /* 0x048fe40000410000 */
[C---:B------:R-:W-:Y:S02]  /*7da0*/  FMUL.FTZ R51, R150.reuse, R159 ;  /* 0x0000009f96337220 */ /* 0x040fe40000410000 */
[----:B------:R-:W-:Y:S01]  /*7db0*/  LDSM.16.MT88.4 R156, [R236+0x100] ;  /* 0x00010000ec9c783b */ /* 0x000fe20000004200 */
[C---:B------:R-:W-:Y:S02]  /*7dc0*/  FMUL.FTZ R22, R150.reuse, R174 ;  /* 0x000000ae96167220 */ /* 0x040fe40000410000 */
[C---:B------:R-:W-:Y:S02]  /*7dd0*/  FMUL.FTZ R23, R150.reuse, R175 ;  /* 0x000000af96177220 */ /* 0x040fe40000410000 */
[C---:B------:R-:W-:Y:S01]  /*7de0*/  FMUL.FTZ R54, R150.reuse, R170 ;  /* 0x000000aa96367220 */ /* 0x040fe20000410000 */
[----:B------:R3:W-:Y:S01]  /*7df0*/  MUFU.EX2 R174, R212 ;  /* 0x000000d400ae7308 */ /* 0x0007e20000000800 */
[----:B------:R-:W-:Y:S01]  /*7e00*/  FMUL.FTZ R55, R150, R171 ;  /* 0x000000ab96377220 */ /* 0x000fe20000410000 */
[----:B-1----:R-:W-:Y:S01]  /*7e10*/  FMNMX.FTZ R0, R2, R3, !PT ;  /* 0x0000000302007209 */ /* 0x002fe20007810000 */
[C---:B--2---:R-:W-:Y:S02]  /*7e20*/  FMUL.FTZ R8, R149.reuse, R180 ;  /* 0x000000b495087220 */ /* 0x044fe40000410000 */
[C---:B------:R-:W-:Y:S01]  /*7e30*/  FMUL.FTZ R12, R149.reuse, R184 ;  /* 0x000000b8950c7220 */ /* 0x040fe20000410000 */
[----:B------:R-:W-:Y:S01]  /*7e40*/  MOV R184, R19 ;  /* 0x0000001300b87202 */ /* 0x000fe20000000f00 */
[----:B------:R-:W1:Y:S01]  /*7e50*/  SHFL.BFLY PT, R2, R0, 0x1, 0x1f ;  /* 0x0c201f0000027f89 */ /* 0x000e6200000e0000 */
[C---:B------:R-:W-:Y:S02]  /*7e60*/  FMUL.FTZ R13, R149.reuse, R185 ;  /* 0x000000b9950d7220 */ /* 0x040fe40000410000 */
[----:B------:R-:W-:Y:S01]  /*7e70*/  MUFU.EX2 R175, R25 ;  /* 0x0000001900af7308 */ /* 0x000fe20000000800 */
[C---:B------:R-:W-:Y:S02]  /*7e80*/  FMUL.FTZ R36, R149.reuse, R192 ;  /* 0x000000c095247220 */ /* 0x040fe40000410000 */
[C---:B------:R-:W-:Y:S02]  /*7e90*/  FMUL.FTZ R37, R149.reuse, R193 ;  /* 0x000000c195257220 */ /* 0x040fe40000410000 */
[C---:B------:R-:W-:Y:S02]  /*7ea0*/  FMUL.FTZ R68, R149.reuse, R68 ;  /* 0x0000004495447220 */ /* 0x040fe40000410000 */
[C---:B------:R-:W-:Y:S02]  /*7eb0*/  FMUL.FTZ R69, R149.reuse, R69 ;  /* 0x0000004595457220 */ /* 0x040fe40000410000 */
[C---:B------:R-:W-:Y:S01]  /*7ec0*/  FMUL.FTZ R74, R150.reuse, R74 ;  /* 0x0000004a964a7220 */ /* 0x040fe20000410000 */
[----:B------:R2:W-:Y:S01]  /*7ed0*/  MUFU.EX2 R193, R211 ;  /* 0x000000d300c17308 */ /* 0x0005e20000000800 */
[C---:B------:R-:W-:Y:S02]  /*7ee0*/  FMUL.FTZ R75, R150.reuse, R75 ;  /* 0x0000004b964b7220 */ /* 0x040fe40000410000 */
[C---:B------:R-:W-:Y:S01]  /*7ef0*/  FMUL.FTZ R78, R150.reuse, R78 ;  /* 0x0000004e964e7220 */ /* 0x040fe20000410000 */
[----:B---3--:R-:W-:Y:S01]  /*7f00*/  MOV R212, R161 ;  /* 0x000000a100d47202 */ /* 0x008fe20000000f00 */
[----:B------:R-:W-:Y:S02]  /*7f10*/  FMUL.FTZ R79, R150, R79 ;  /* 0x0000004f964f7220 */ /* 0x000fe40000410000 */
[C---:B------:R-:W-:Y:S02]  /*7f20*/  FMUL.FTZ R80, R149.reuse, R80 ;  /* 0x0000005095507220 */ /* 0x040fe40000410000 */
[C---:B------:R-:W-:Y:S01]  /*7f30*/  FMUL.FTZ R81, R149.reuse, R81 ;  /* 0x0000005195517220 */ /* 0x040fe20000410000 */
[----:B------:R-:W-:Y:S01]  /*7f40*/  MUFU.EX2 R225, R225 ;  /* 0x000000e100e17308 */ /* 0x000fe20000000800 */
[C---:B------:R-:W-:Y:S01]  /*7f50*/  FMUL.FTZ R84, R149.reuse, R84 ;  /* 0x0000005495547220 */ /* 0x040fe20000410000 */
[----:B-1----:R-:W-:Y:S01]  /*7f60*/  FMNMX.FTZ R2, R0, R2, !PT ;  /* 0x0000000200027209 */ /* 0x002fe20007810000 */
[----:B------:R-:W-:Y:S02]  /*7f70*/  FMUL.FTZ R85, R149, R85 ;  /* 0x0000005595557220 */ /* 0x000fe40000410000 */
[----:B------:R-:W-:Y:S02]  /*7f80*/  FMUL.FTZ R90, R150, R90 ;  /* 0x0000005a965a7220 */ /* 0x000fe40000410000 */
[C---:B------:R-:W-:Y:S02]  /*7f90*/  FMUL.FTZ R3, R2.reuse, c[0x0][0x2d0] ;  /* 0x0000b40002037a20 */ /* 0x040fe40000410000 */
[----:B------:R-:W-:Y:S01]  /*7fa0*/  FADD.FTZ R0, -R2, R155 ;  /* 0x0000009b02007221 */ /* 0x000fe20000010100 */
[----:B------:R-:W-:Y:S01]  /*7fb0*/  MUFU.EX2 R220, R220 ;  /* 0x000000dc00dc7308 */ /* 0x000fe20000000800 */
[----:B------:R-:W-:Y:S02]  /*7fc0*/  FFMA.FTZ R10, R10, c[0x0][0x2d0], -R3 ;  /* 0x0000b4000a0a7a23 */ /* 0x000fe40000010803 */
[----:B------:R-:W-:Y:S01]  /*7fd0*/  FFMA.FTZ R155, R34, c[0x0][0x2d0], -R5 ;  /* 0x0000b400229b7a23 */ /* 0x000fe20000010805 */
[----:B--2---:R-:W-:Y:S01]  /*7fe0*/  MOV R211, R56 ;  /* 0x0000003800d37202 */ /* 0x004fe20000000f00 */
[--C-:B------:R-:W-:Y:S02]  /*7ff0*/  FFMA.FTZ R11, R11, c[0x0][0x2d0], -R3.reuse ;  /* 0x0000b4000b0b7a23 */ /* 0x100fe40000010803 */
[--C-:B------:R-:W-:Y:S02]  /*8000*/  FFMA.FTZ R15, R15, c[0x0][0x2d0], -R3.reuse ;  /* 0x0000b4000f0f7a23 */ /* 0x100fe40000010803 */
[----:B------:R-:W-:Y:S01]  /*8010*/  FMUL.FTZ R0, R0, c[0x0][0x2d0] ;  /* 0x0000b40000007a20 */ /* 0x000fe20000410000 */
[----:B------:R-:W1:Y:S01]  /*8020*/  MUFU.EX2 R32, R10 ;  /* 0x0000000a00207308 */ /* 0x000e620000000800 */
[--C-:B------:R-:W-:Y:S02]  /*8030*/  FFMA.FTZ R14, R14, c[0x0][0x2d0], -R3.reuse ;  /* 0x0000b4000e0e7a23 */ /* 0x100fe40000010803 */
[----:B------:R-:W-:Y:S02]  /*8040*/  FMUL.FTZ R5, R148, R177 ;  /* 0x000000b194057220 */ /* 0x000fe40000410000 */
        /* <DEDUP_REMOVED lines=10> */
[C---:B------:R-:W-:Y:S02]  /*80f0*/  FMUL.FTZ R107, R150.reuse, R107 ;  /* 0x0000006b966b7220 */ /* 0x040fe40000410000 */
[----:B------:R-:W-:Y:S01]  /*8100*/  FMUL.FTZ R110, R150, R110 ;  /* 0x0000006e966e7220 */ /* 0x000fe20000410000 */
[----:B-1----:R-:W-:Y:S01]  /*8110*/  MOV R41, R32 ;  /* 0x0000002000297202 */ /* 0x002fe20000000f00 */
[--C-:B------:R-:W-:Y:S01]  /*8120*/  FFMA.FTZ R10, R60, c[0x0][0x2d0], -R4.reuse ;  /* 0x0000b4003c0a7a23 */ /* 0x100fe20000010804 */
[----:B------:R-:W-:Y:S01]  /*8130*/  MOV R60, R232 ;  /* 0x000000e8003c7202 */ /* 0x000fe20000000f00 */
[--C-:B------:R-:W-:Y:S01]  /*8140*/  FFMA.FTZ R232, R61, c[0x0][0x2d0], -R4.reuse ;  /* 0x0000b4003de87a23 */ /* 0x100fe20000010804 */
[----:B------:R-:W-:Y:S01]  /*8150*/  MOV R61, R33 ;  /* 0x00000021003d7202 */ /* 0x000fe20000000f00 */
[----:B------:R-:W-:Y:S01]  /*8160*/  FMUL.FTZ R111, R150, R111 ;  /* 0x0000006f966f7220 */ /* 0x000fe20000410000 */
[----:B------:R-:W1:Y:S01]  /*8170*/  LDSM.16.MT88.4 R32, [R233+0x100] ;  /* 0x00010000e920783b */ /* 0x000e620000004200 */
[----:B------:R-:W3:Y:S01]  /*8180*/  MUFU.EX2 R18, R14 ;  /* 0x0000000e00127308 */ /* 0x000ee20000000800 */
[----:B------:R-:W-:Y:S01]  /*8190*/  FMUL.FTZ R112, R149, R112 ;  /* 0x0000007095707220 */ /* 0x000fe20000410000 */
[----:B--2---:R-:W-:Y:S01]  /*81a0*/  MOV R44, R9 ;  /* 0x00000009002c7202 */ /* 0x004fe20000000f00 */
[----:B------:R-:W-:Y:S01]  /*81b0*/  FFMA.FTZ R9, R57, c[0x0][0x2d0], -R4 ;  /* 0x0000b40039097a23 */ /* 0x000fe20000010804 */
[----:B------:R-:W-:Y:S01]  /*81c0*/  MOV R57, R16 ;  /* 0x0000001000397202 */ /* 0x000fe20000000f00 */
[C---:B------:R-:W-:Y:S01]  /*81d0*/  FMUL.FTZ R16, R148.reuse, R160 ;  /* 0x000000a094107220 */ /* 0x040fe20000410000 */
[----:B------:R-:W-:Y:S01]  /*81e0*/  MOV R160, R21 ;  /* 0x0000001500a07202 */ /* 0x000fe20000000f00 */
[----:B------:R-:W-:Y:S01]  /*81f0*/  FMUL.FTZ R4, R148, R176 ;  /* 0x000000b094047220 */ /* 0x000fe20000410000 */
[----:B------:R-:W-:Y:S02]  /*8200*/  F2FP.PACK_AB R176, R40, R206 ;  /* 0x000000ce28b0723e */ /* 0x000fe400000000ff */
[----:B------:R-:W2:Y:S01]  /*8210*/  MUFU.EX2 R0, R0 ;  /* 0x0000000000007308 */ /* 0x000ea20000000800 */
[----:B------:R-:W-:Y:S01]  /*8220*/  F2FP.PACK_AB R177, R56, R160 ;  /* 0x000000a038b1723e */ /* 0x000fe200000000ff */
[----:B------:R-:W-:Y:S01]  /*8230*/  FMUL.FTZ R21, R148, R173 ;  /* 0x000000ad94157220 */ /* 0x000fe20000410000 */
[----:B------:R-:W-:Y:S01]  /*8240*/  F2FP.PACK_AB R180, R161, R57 ;  /* 0x00000039a1b4723e */ /* 0x000fe200000000ff */
[C---:B------:R-:W-:Y:S01]  /*8250*/  FMUL.FTZ R113, R149.reuse, R113 ;  /* 0x0000007195717220 */ /* 0x040fe20000410000 */
[----:B------:R-:W-:Y:S01]  /*8260*/  MOV R169, R9 ;  /* 0x0000000900a97202 */ /* 0x000fe20000000f00 */
[C---:B------:R-:W-:Y:S01]  /*8270*/  FMUL.FTZ R9, R149.reuse, R181 ;  /* 0x000000b595097220 */ /* 0x040fe20000410000 */
[----:B------:R-:W-:Y:S01]  /*8280*/  F2FP.PACK_AB R181, R44, R41 ;  /* 0x000000292cb5723e */ /* 0x000fe200000000ff */
[C---:B------:R-:W-:Y:S01]  /*8290*/  FMUL.FTZ R116, R149.reuse, R116 ;  /* 0x0000007495747220 */ /* 0x040fe20000410000 */
[----:B------:R-:W-:Y:S01]  /*82a0*/  MOV R173, R10 ;  /* 0x0000000a00ad7202 */ /* 0x000fe20000000f00 */
[C---:B------:R-:W-:Y:S01]  /*82b0*/  FMUL.FTZ R117, R149.reuse, R117 ;  /* 0x0000007595757220 */ /* 0x040fe20000410000 */
[----:B------:R-:W3:Y:S01]  /*82c0*/  LDL.LU R56, [R1+0x1c] ;  /* 0x00001c0001387983 */ /* 0x000ee20000300800 */
[C---:B------:R-:W-:Y:S01]  /*82d0*/  FMUL.FTZ R122, R150.reuse, R122 ;  /* 0x0000007a967a7220 */ /* 0x040fe20000410000 */
[----:B------:R-:W-:Y:S01]  /*82e0*/  MUFU.EX2 R221, R221 ;  /* 0x000000dd00dd7308 */ /* 0x000fe20000000800 */
[----:B---3--:R-:W-:Y:S01]  /*82f0*/  MOV R185, R18 ;  /* 0x0000001200b97202 */ /* 0x008fe20000000f00 */
[C---:B------:R-:W-:Y:S02]  /*8300*/  FMUL.FTZ R123, R150.reuse, R123 ;  /* 0x0000007b967b7220 */ /* 0x040fe40000410000 */
[C---:B------:R-:W-:Y:S02]  /*8310*/  FMUL.FTZ R126, R150.reuse, R126 ;  /* 0x0000007e967e7220 */ /* 0x040fe40000410000 */
[----:B------:R-:W-:Y:S02]  /*8320*/  FMUL.FTZ R127, R150, R127 ;  /* 0x0000007f967f7220 */ /* 0x000fe40000410000 */
[C---:B------:R-:W-:Y:S02]  /*8330*/  FMUL.FTZ R128, R149.reuse, R128 ;  /* 0x0000008095807220 */ /* 0x040fe40000410000 */
[C---:B------:R-:W-:Y:S01]  /*8340*/  FMUL.FTZ R129, R149.reuse, R129 ;  /* 0x0000008195817220 */ /* 0x040fe20000410000 */
[----:B------:R-:W-:Y:S01]  /*8350*/  MUFU.EX2 R192, R155 ;  /* 0x0000009b00c07308 */ /* 0x000fe20000000800 */
[C---:B--2---:R-:W-:Y:S02]  /*8360*/  FMUL.FTZ R10, R0.reuse, R182 ;  /* 0x000000b6000a7220 */ /* 0x044fe40000410000 */
[C---:B------:R-:W-:Y:S01]  /*8370*/  FMUL.FTZ R14, R0.reuse, R186 ;  /* 0x000000ba000e7220 */ /* 0x040fe20000410000 */
[----:B------:R-:W-:Y:S01]  /*8380*/  MOV R186, R168 ;  /* 0x000000a800ba7202 */ /* 0x000fe20000000f00 */
[C---:B------:R-:W-:Y:S01]  /*8390*/  FMUL.FTZ R15, R0.reuse, R187 ;  /* 0x000000bb000f7220 */ /* 0x040fe20000410000 */
[----:B------:R-:W-:Y:S01]  /*83a0*/  MOV R187, R172 ;  /* 0x000000ac00bb7202 */ /* 0x000fe20000000f00 */
        /* <DEDUP_REMOVED lines=33> */
[----:B------:R-:W-:Y:S02]  /*85c0*/  FMUL.FTZ R145, R149, R145 ;  /* 0x0000009195917220 */ /* 0x000fe40000410000 */
[C---:B------:R-:W-:Y:S02]  /*85d0*/  FMUL.FTZ R146, R0.reuse, R146 ;  /* 0x0000009200927220 */ /* 0x040fe40000410000 */
[----:B------:R-:W-:Y:S02]  /*85e0*/  FMUL.FTZ R147, R0, R147 ;  /* 0x0000009300937220 */ /* 0x000fe40000410000 */
[--C-:B------:R-:W-:Y:S02]  /*85f0*/  FFMA.FTZ R168, R58, c[0x0][0x2d0], -R3.reuse ;  /* 0x0000b4003aa87a23 */ /* 0x100fe40000010803 */
[--C-:B------:R-:W-:Y:S01]  /*8600*/  FFMA.FTZ R170, R62, c[0x0][0x2d0], -R3.reuse ;  /* 0x0000b4003eaa7a23 */ /* 0x100fe20000010803 */
[----:B------:R-:W-:Y:S01]  /*8610*/  MUFU.EX2 R228, R228 ;  /* 0x000000e400e47308 */ /* 0x000fe20000000800 */
[--C-:B------:R-:W-:Y:S02]  /*8620*/  FFMA.FTZ R26, R26, c[0x0][0x2d0], -R3.reuse ;  /* 0x0000b4001a1a7a23 */ /* 0x100fe40000010803 */
[--C-:B------:R-:W-:Y:S02]  /*8630*/  FFMA.FTZ R27, R27, c[0x0][0x2d0], -R3.reuse ;  /* 0x0000b4001b1b7a23 */ /* 0x100fe40000010803 */
[--C-:B------:R-:W-:Y:S02]  /*8640*/  FFMA.FTZ R30, R30, c[0x0][0x2d0], -R3.reuse ;  /* 0x0000b4001e1e7a23 */ /* 0x100fe40000010803 */
[--C-:B------:R-:W-:Y:S02]  /*8650*/  FFMA.FTZ R31, R31, c[0x0][0x2d0], -R3.reuse ;  /* 0x0000b4001f1f7a23 */ /* 0x100fe40000010803 */
[C---:B--2---:R-:W-:Y:S01]  /*8660*/  FMUL.FTZ R24, R149.reuse, R200 ;  /* 0x000000c895187220 */ /* 0x044fe20000410000 */
[----:B------:R-:W-:Y:S01]  /*8670*/  MOV R200, R61 ;  /* 0x0000003d00c87202 */ /* 0x000fe20000000f00 */
[----:B------:R2:W-:Y:S01]  /*8680*/  MUFU.EX2 R171, R26 ;  /* 0x0000001a00ab7308 */ /* 0x0005e20000000800 */
[----:B------:R-:W-:Y:S01]  /*8690*/  FMUL.FTZ R25, R149, R201 ;  /* 0x000000c995197220 */ /* 0x000fe20000410000 */
[----:B------:R-:W-:Y:S01]  /*86a0*/  MOV R201, R60 ;  /* 0x0000003c00c97202 */ /* 0x000fe20000000f00 */
[----:B------:R-:W-:Y:S07]  /*86b0*/  FFMA.FTZ R155, R46, c[0x0][0x2d0], -R3 ;  /* 0x0000b4002e9b7a23 */ /* 0x000fee0000010803 */
[----:B------:R1:W1:Y:S10]  /*86c0*/  MUFU.EX2 R194, R27 ;  /* 0x0000001b00c27308 */ /* 0x0002740000000800 */
[----:B------:R-:W-:Y:S01]  /*86d0*/  MUFU.EX2 R230, R230 ;  /* 0x000000e600e67308 */ /* 0x000fe20000000800 */
[C---:B--2---:R-:W-:Y:S01]  /*86e0*/  FMUL.FTZ R26, R0.reuse, R202 ;  /* 0x000000ca001a7220 */ /* 0x044fe20000410000 */
[----:B------:R-:W-:Y:S01]  /*86f0*/  MOV R202, R45 ;  /* 0x0000002d00ca7202 */ /* 0x000fe20000000f00 */
[----:B-1----:R-:W-:Y:S01]  /*8700*/  FMUL.FTZ R27, R0, R203 ;  /* 0x000000cb001b7220 */ /* 0x002fe20000410000 */
[----:B------:R-:W-:Y:S02]  /*8710*/  MOV R203, R44 ;  /* 0x0000002c00cb7202 */ /* 0x000fe40000000f00 */
[----:B---3--:R-:W-:Y:S01]  /*8720*/  F2FP.PACK_AB R44, R175, R172 ;  /* 0x000000acaf2c723e */ /* 0x008fe200000000ff */
[----:B------:R-:W-:Y:S01]  /*8730*/  FFMA.FTZ R165, R148, R7, R206 ;  /* 0x0000000794a57223 */ /* 0x000fe200000100ce */
[----:B------:R-:W-:Y:S01]  /*8740*/  MOV R148, R6 ;  /* 0x0000000600947202 */ /* 0x000fe20000000f00 */
[C---:B------:R-:W-:Y:S01]  /*8750*/  FMUL.FTZ R6, R150.reuse, R178 ;  /* 0x000000b296067220 */ /* 0x040fe20000410000 */
[----:B------:R-:W-:Y:S01]  /*8760*/  F2FP.PACK_AB R178, R19, R45 ;  /* 0x0000002d13b2723e */ /* 0x000fe200000000ff */
[----:B------:R-:W-:Y:S01]  /*8770*/  FMUL.FTZ R7, R150, R179 ;  /* 0x000000b396077220 */ /* 0x000fe20000410000 */
[----:B------:R-:W-:Y:S01]  /*8780*/  F2FP.PACK_AB R179, R164, R60 ;  /* 0x0000003ca4b3723e */ /* 0x000fe200000000ff */
[----:B------:R-:W-:Y:S01]  /*8790*/  FMUL.FTZ R19, R150, R163 ;  /* 0x000000a396137220 */ /* 0x000fe20000410000 */
[----:B------:R-:W-:Y:S01]  /*87a0*/  MOV R206, R11 ;  /* 0x0000000b00ce7202 */ /* 0x000fe20000000f00 */
[----:B------:R-:W-:Y:S01]  /*87b0*/  FMUL.FTZ R11, R0, R183 ;  /* 0x000000b7000b7220 */ /* 0x000fe20000410000 */
[----:B------:R-:W-:Y:S02]  /*87c0*/  F2FP.PACK_AB R182, R148, R61 ;  /* 0x0000003d94b6723e */ /* 0x000fe400000000ff */
[----:B------:R-:W-:Y:S01]  /*87d0*/  F2FP.PACK_AB R183, R206, R18 ;  /* 0x00000012ceb7723e */ /* 0x000fe200000000ff */
[-C--:B------:R-:W-:Y:S05]  /*87e0*/  HMMA.16816.F32 R4, R176, R32.reuse, R4 ;  /* 0x00000020b004723c */ /* 0x080fea0000001804 */
[----:B------:R-:W-:Y:S01]  /*87f0*/  FMUL.FTZ R18, R150, R162 ;  /* 0x000000a296127220 */ /* 0x000fe20000410000 */
[----:B------:R-:W-:Y:S02]  /*8800*/  F2FP.PACK_AB R45, R194, R171 ;  /* 0x000000abc22d723e */ /* 0x000fe400000000ff */
[C---:B------:R-:W-:Y:S07]  /*8810*/  HMMA.16816.F32 R8, R180.reuse, R32, R8 ;  /* 0x00000020b408723c */ /* 0x040fee0000001808 */
[C---:B------:R-:W-:Y:S01]  /*8820*/  FMUL.FTZ R32, R149.reuse, R188 ;  /* 0x000000bc95207220 */ /* 0x040fe20000410000 */
[-C--:B------:R-:W-:Y:S01]  /*8830*/  HMMA.16816.F32 R12, R180, R34.reuse, R12 ;  /* 0x00000022b40c723c */ /* 0x080fe2000000180c */
[----:B------:R1:W-:Y:S03]  /*8840*/  MUFU.EX2 R188, R210 ;  /* 0x000000d200bc7308 */ /* 0x0003e60000000800 */
[C---:B------:R-:W-:Y:S04]  /*8850*/  FMUL.FTZ R33, R149.reuse, R189 ;  /* 0x000000bd95217220 */ /* 0x040fe80000410000 */
[C---:B------:R-:W-:Y:S03]  /*8860*/  HMMA.16816.F32 R16, R176.reuse, R34, R16 ;  /* 0x00000022b010723c */ /* 0x040fe60000001810 */
[----:B------:R2:W-:Y:S04]  /*8870*/  MUFU.EX2 R189, R30 ;  /* 0x0000001e00bd7308 */ /* 0x0005e80000000800 */
[C---:B------:R-:W-:Y:S01]  /*8880*/  FMUL.FTZ R34, R0.reuse, R190 ;  /* 0x000000be00227220 */ /* 0x040fe20000410000 */
[-C--:B------:R-:W-:Y:S04]  /*8890*/  HMMA.16816.F32 R20, R176, R64.reuse, R20 ;  /* 0x00000040b014723c */ /* 0x080fe80000001814 */
[----:B------:R-:W-:Y:S01]  /*88a0*/  FMUL.FTZ R35, R0, R191 ;  /* 0x000000bf00237220 */ /* 0x000fe20000410000 */
[----:B------:R-:W3:Y:S01]  /*88b0*/  MUFU.EX2 R190, R208 ;  /* 0x000000d000be7308 */ /* 0x000ee20000000800 */
[----:B-1----:R-:W-:Y:S05]  /*88c0*/  MOV R210, R40 ;  /* 0x0000002800d27202 */ /* 0x002fea0000000f00 */
[C---:B------:R-:W-:Y:S01]  /*88d0*/  HMMA.16816.F32 R32, R180.reuse, R64, R32 ;  /* 0x00000040b420723c */ /* 0x040fe20000001820 */
[----:B------:R-:W4:Y:S03]  /*88e0*/  LDL.LU R40, [R1+0x18] ;  /* 0x0000180001287983 */ /* 0x000f260000300800 */
[----:B------:R-:W-:Y:S01]  /*88f0*/  FADD.FTZ R165, R210, R165 ;  /* 0x000000a5d2a57221 */ /* 0x000fe20000010000 */
[----:B------:R1:W1:Y:S02]  /*8900*/  MUFU.EX2 R191, R154 ;  /* 0x0000009a00bf7308 */ /* 0x0002640000000800 */
[C---:B------:R-:W-:Y:S01]  /*8910*/  FMUL.FTZ R64, R149.reuse, R196 ;  /* 0x000000c495407220 */ /* 0x040fe20000410000 */
[-C--:B------:R-:W-:Y:S04]  /*8920*/  HMMA.16816.F32 R36, R180, R66.reuse, R36 ;  /* 0x00000042b424723c */ /* 0x080fe80000001824 */
[----:B--2---:R-:W-:Y:S02]  /*8930*/  FMUL.FTZ R30, R150, R166 ;  /* 0x000000a6961e7220 */ /* 0x004fe40000410000 */
[----:B------:R-:W-:Y:S01]  /*8940*/  FMUL.FTZ R65, R149, R197 ;  /* 0x000000c595417220 */ /* 0x000fe20000410000 */
[----:B------:R2:W2:Y:S01]  /*8950*/  MUFU.EX2 R196, R31 ;  /* 0x0000001f00c47308 */ /* 0x0004a20000000800 */
[C---:B------:R-:W-:Y:S04]  /*8960*/  HMMA.16816.F32 R48, R176.reuse, R66, R48 ;  /* 0x00000042b030723c */ /* 0x040fe80000001830 */
[----:B---3--:R-:W-:Y:S02]  /*8970*/  F2FP.PACK_AB R46, R195, R190 ;  /* 0x000000bec32e723e */ /* 0x008fe400000000ff */
[----:B------:R-:W-:Y:S01]  /*8980*/  MOV R197, R185 ;  /* 0x000000b900c57202 */ /* 0x000fe20000000f00 */
[C---:B------:R-:W-:Y:S01]  /*8990*/  FMUL.FTZ R66, R0.reuse, R198 ;  /* 0x000000c600427220 */ /* 0x040fe20000410000 */
[-C--:B------:R-:W-:Y:S01]  /*89a0*/  HMMA.16816.F32 R52, R176, R156.reuse, R52 ;  /* 0x0000009cb034723c */ /* 0x080fe20000001834 */
[----:B------:R-:W-:Y:S03]  /*89b0*/  MUFU.EX2 R208, R170 ;  /* 0x000000aa00d07308 */ /* 0x000fe60000000800 */
[----:B------:R-:W-:Y:S01]  /*89c0*/  FMUL.FTZ R67, R0, R199 ;  /* 0x000000c700437220 */ /* 0x000fe20000410000 */
[----:B------:R-:W-:Y:S01]  /*89d0*/  MOV R185, R169 ;  /* 0x000000a900b97202 */ /* 0x000fe20000000f00 */
[--C-:B------:R-:W-:Y:S01]  /*89e0*/  FFMA.FTZ R169, R59, c[0x0][0x2d0], -R3.reuse ;  /* 0x0000b4003ba97a23 */ /* 0x100fe20000010803 */
[----:B------:R-:W-:Y:S01]  /*89f0*/  MOV R199, R164 ;  /* 0x000000a400c77202 */ /* 0x000fe20000000f00 */
[--C-:B-1----:R-:W-:Y:S01]  /*8a00*/  FFMA.FTZ R154, R43, c[0x0][0x2d0], -R3.reuse ;  /* 0x0000b4002b9a7a23 */ /* 0x102fe20000010803 */
[----:B------:R-:W-:Y:S02]  /*8a10*/  MOV R164, R173 ;  /* 0x000000ad00a47202 */ /* 0x000fe40000000f00 */
[C---:B------:R-:W-:Y:S01]  /*8a20*/  HMMA.16816.F32 R64, R180.reuse, R156, R64 ;  /* 0x0000009cb440723c */ /* 0x040fe20000001840 */
[----:B------:R1:W3:Y:S03]  /*8a30*/  MUFU.EX2 R173, R213 ;  /* 0x000000d500ad7308 */ /* 0x0002e60000000800 */
[----:B--2---:R-:W-:Y:S01]  /*8a40*/  FMUL.FTZ R31, R150, R167 ;  /* 0x000000a7961f7220 */ /* 0x004fe20000410000 */
[----:B------:R-:W-:Y:S02]  /*8a50*/  F2FP.PACK_AB R43, R191, R192 ;  /* 0x000000c0bf2b723e */ /* 0x000fe400000000ff */
[----:B------:R-:W-:Y:S01]  /*8a60*/  MOV R198, R184 ;  /* 0x000000b800c67202 */ /* 0x000fe20000000f00 */
[-C--:B------:R-:W-:Y:S04]  /*8a70*/  HMMA.16816.F32 R68, R180, R158.reuse, R68 ;  /* 0x0000009eb444723c */ /* 0x080fe80000001844 */
[----:B------:R-:W-:Y:S01]  /*8a80*/  MOV R184, R164 ;  /* 0x000000a400b87202 */ /* 0x000fe20000000f00 */
[--C-:B------:R-:W-:Y:S01]  /*8a90*/  FFMA.FTZ R164, R47, c[0x0][0x2d0], -R3.reuse ;  /* 0x0000b4002fa47a23 */ /* 0x100fe20000010803 */
[----:B------:R-:W-:Y:S02]  /*8aa0*/  F2FP.PACK_AB R47, R196, R189 ;  /* 0x000000bdc42f723e */ /* 0x000fe400000000ff */
[C---:B------:R-:W-:Y:S01]  /*8ab0*/  HMMA.16816.F32 R72, R176.reuse, R158, R72 ;  /* 0x0000009eb048723c */ /* 0x040fe20000001848 */
[----:B------:R-:W2:Y:S03]  /*8ac0*/  LDSM.16.MT88.4 R156, [R235+0x100] ;  /* 0x00010000eb9c783b */ /* 0x000ea60000004200 */
[----:B------:R-:W-:Y:S02]  /*8ad0*/  MOV R210, R197 ;  /* 0x000000c500d27202 */ /* 0x000fe40000000f00 */
[----:B------:R-:W-:Y:S01]  /*8ae0*/  MUFU.EX2 R197, R219 ;  /* 0x000000db00c57308 */ /* 0x000fe20000000800 */
[----:B-1----:R-:W-:Y:S01]  /*8af0*/  MOV R213, R148 ;  /* 0x0000009400d57202 */ /* 0x002fe20000000f00 */
[--C-:B------:R-:W-:Y:S01]  /*8b00*/  FFMA.FTZ R148, R42, c[0x0][0x2d0], -R3.reuse ;  /* 0x0000b4002a947a23 */ /* 0x100fe20000010803 */
[----:B------:R-:W-:Y:S03]  /*8b10*/  F2FP.PACK_AB R42, R188, R193 ;  /* 0x000000c1bc2a723e */ /* 0x000fe600000000ff */
[----:B------:R-:W-:Y:S02]  /*8b20*/  FFMA.FTZ R3, R63, c[0x0][0x2d0], -R3 ;  /* 0x0000b4003f037a23 */ /* 0x000fe40000010803 */
[----:B------:R-:W-:Y:S02]  /*8b30*/  LDSM.16.MT88.4 R60, [R236+0x900] ;  /* 0x00090000ec3c783b */ /* 0x000fe40000004200 */
[----:B------:R-:W-:Y:S10]  /*8b40*/  MUFU.EX2 R219, R155 ;  /* 0x0000009b00db7308 */ /* 0x000ff40000000800 */
[----:B------:R-:W1:Y:S01]  /*8b50*/  MUFU.EX2 R155, R3 ;  /* 0x00000003009b7308 */ /* 0x000e620000000800 */
[-C--:B--2---:R-:W-:Y:S03]  /*8b60*/  HMMA.16816.F32 R76, R176, R156.reuse, R76 ;  /* 0x0000009cb04c723c */ /* 0x084fe6000000184c */
[----:B------:R-:W-:Y:S02]  /*8b70*/  FFMA.FTZ R149, R149, R56, R57 ;  /* 0x0000003895957223 */ /* 0x000fe40000010039 */
[----:B------:R-:W-:Y:S02]  /*8b80*/  LDSM.16.MT88.4 R56, [R234+0x900] ;  /* 0x00090000ea38783b */ /* 0x000fe40000004200 */
[----:B------:R-:W-:Y:S01]  /*8b90*/  FADD.FTZ R149, R212, R149 ;  /* 0x00000095d4957221 */ /* 0x000fe20000010000 */
[C---:B------:R-:W-:Y:S04]  /*8ba0*/  HMMA.16816.F32 R80, R180.reuse, R156, R80 ;  /* 0x0000009cb450723c */ /* 0x040fe80000001850 */
[----:B------:R-:W-:Y:S02]  /*8bb0*/  MOV R212, R199 ;  /* 0x000000c700d47202 */ /* 0x000fe40000000f00 */
[----:B------:R-:W-:Y:S02]  /*8bc0*/  MUFU.EX2 R199, R218 ;  /* 0x000000da00c77308 */ /* 0x000fe40000000800 */
[-C--:B------:R-:W-:Y:S08]  /*8bd0*/  HMMA.16816.F32 R84, R180, R158.reuse, R84 ;  /* 0x0000009eb454723c */ /* 0x080ff00000001854 */
[C---:B------:R-:W-:Y:S01]  /*8be0*/  HMMA.16816.F32 R88, R176.reuse, R158, R88 ;  /* 0x0000009eb058723c */ /* 0x040fe20000001858 */
[----:B------:R-:W2:Y:S01]  /*8bf0*/  LDSM.16.MT88.4 R156, [R233+0x2100] ;  /* 0x00210000e99c783b */ /* 0x000ea20000004200 */
[----:B------:R-:W-:Y:S06]  /*8c00*/  MUFU.EX2 R218, R164 ;  /* 0x000000a400da7308 */ /* 0x000fec0000000800 */
        /* <DEDUP_REMOVED lines=11> */
[C---:B------:R-:W-:Y:S04]  /*8cc0*/  HMMA.16816.F32 R128, R180.reuse, R156, R128 ;  /* 0x0000009cb480723c */ /* 0x040fe80000001880 */
[----:B----4-:R-:W-:Y:S01]  /*8cd0*/  FFMA.FTZ R0, R0, R40, R41 ;  /* 0x0000002800007223 */ /* 0x010fe20000010029 */
[----:B------:R-:W-:Y:S03]  /*8ce0*/  F2FP.PACK_AB R41, R205, R207 ;  /* 0x000000cfcd29723e */ /* 0x000fe600000000ff */
[-C--:B------:R-:W-:Y:S04]  /*8cf0*/  HMMA.16816.F32 R132, R180, R158.reuse, R132 ;  /* 0x0000009eb484723c */ /* 0x080fe80000001884 */
[----:B---3--:R-:W-:Y:S01]  /*8d00*/  F2FP.PACK_AB R40, R174, R173 ;  /* 0x000000adae28723e */ /* 0x008fe200000000ff */
[----:B------:R-:W-:Y:S01]  /*8d10*/  FADD.FTZ R0, R203, R0 ;  /* 0x00000000cb007221 */ /* 0x000fe20000010000 */
[----:B-1----:R-:W-:Y:S02]  /*8d20*/  F2FP.PACK_AB R203, R155, R208 ;  /* 0x000000d09bcb723e */ /* 0x002fe400000000ff */
[C---:B------:R-:W-:Y:S01]  /*8d30*/  HMMA.16816.F32 R136, R176.reuse, R158, R136 ;  /* 0x0000009eb088723c */ /* 0x040fe20000001888 */
[----:B------:R-:W1:Y:S03]  /*8d40*/  LDSM.16.MT88.4 R156, [R235+0x2100] ;  /* 0x00210000eb9c783b */ /* 0x000e660000004200 */
[----:B------:R-:W-:Y:S02]  /*8d50*/  FADD.FTZ R0, R210, R0 ;  /* 0x00000000d2007221 */ /* 0x000fe40000010000 */
[----:B------:R-:W-:Y:S02]  /*8d60*/  MUFU.EX2 R210, R184 ;  /* 0x000000b800d27308 */ /* 0x000fe40000000800 */
[-C--:B-1----:R-:W-:Y:S08]  /*8d70*/  HMMA.16816.F32 R140, R176, R156.reuse, R140 ;  /* 0x0000009cb08c723c */ /* 0x082ff0000000188c */
[C---:B------:R-:W-:Y:S01]  /*8d80*/  HMMA.16816.F32 R144, R180.reuse, R156, R144 ;  /* 0x0000009cb490723c */ /* 0x040fe20000001890 */
[----:B------:R-:W2:Y:S04]  /*8d90*/  LDL.LU R157, [R1+0x20] ;  /* 0x00002000019d7983 */ /* 0x000ea80000300800 */
[----:B------:R1:W5:Y:S02]  /*8da0*/  LDL.LU R232, [R1+0x48] ;  /* 0x0000480001e87983 */ /* 0x0003640000300800 */
[----:B------:R-:W-:Y:S01]  /*8db0*/  MOV R156, R160 ;  /* 0x000000a0009c7202 */ /* 0x000fe20000000f00 */
[-C--:B------:R-:W-:Y:S01]  /*8dc0*/  HMMA.16816.F32 R24, R180, R158.reuse, R24 ;  /* 0x0000009eb418723c */ /* 0x080fe20000001818 */
[----:B------:R-:W3:Y:S01]  /*8dd0*/  LDSM.16.MT88.4 R160, [R233+0x900] ;  /* 0x00090000e9a0783b */ /* 0x000ee20000004200 */
[----:B------:R-:W-:Y:S06]  /*8de0*/  MUFU.EX2 R180, R223 ;  /* 0x000000df00b47308 */ /* 0x000fec0000000800 */
[----:B------:R-:W-:Y:S04]  /*8df0*/  HMMA.16816.F32 R28, R176, R158, R28 ;  /* 0x0000009eb01c723c */ /* 0x000fe8000000181c */
[----:B------:R-:W-:Y:S10]  /*8e00*/  MUFU.EX2 R176, R222 ;  /* 0x000000de00b07308 */ /* 0x000ff40000000800 */
[----:B------:R-:W4:Y:S10]  /*8e10*/  MUFU.EX2 R179, R217 ;  /* 0x000000d900b37308 */ /* 0x000f340000000800 */
[----:B------:R-:W-:Y:S01]  /*8e20*/  MUFU.EX2 R217, R204 ;  /* 0x000000cc00d97308 */ /* 0x000fe20000000800 */
[-C--:B---3--:R-:W-:Y:S09]  /*8e30*/  HMMA.16816.F32 R4, R40, R160.reuse, R4 ;  /* 0x000000a02804723c */ /* 0x088ff20000001804 */
[----:B------:R-:W3:Y:S03]  /*8e40*/  MUFU.EX2 R177, R216 ;  /* 0x000000d800b17308 */ /* 0x000ee60000000800 */
[----:B----4-:R-:W-:Y:S01]  /*8e50*/  MOV R170, R179 ;  /* 0x000000b300aa7202 */ /* 0x010fe20000000f00 */
[C---:B------:R-:W-:Y:S06]  /*8e60*/  HMMA.16816.F32 R8, R44.reuse, R160, R8 ;  /* 0x000000a02c08723c */ /* 0x040fec0000001808 */
[----:B------:R-:W-:Y:S02]  /*8e70*/  MUFU.EX2 R178, R214 ;  /* 0x000000d600b27308 */ /* 0x000fe40000000800 */
[-C--:B------:R-:W-:Y:S08]  /*8e80*/  HMMA.16816.F32 R12, R44, R162.reuse, R12 ;  /* 0x000000a22c0c723c */ /* 0x080ff0000000180c */
[----:B------:R-:W-:Y:S01]  /*8e90*/  MUFU.EX2 R223, R148 ;  /* 0x0000009400df7308 */ /* 0x000fe20000000800 */
[C---:B------:R-:W-:Y:S01]  /*8ea0*/  HMMA.16816.F32 R16, R40.reuse, R162, R16 ;  /* 0x000000a22810723c */ /* 0x040fe20000001810 */
[----:B------:R-:W-:Y:S08]  /*8eb0*/  LDSM.16.MT88.4 R160, [R233+0x3100] ;  /* 0x00310000e9a0783b */ /* 0x000ff00000004200 */
[----:B------:R-:W-:Y:S01]  /*8ec0*/  MUFU.EX2 R222, R154 ;  /* 0x0000009a00de7308 */ /* 0x000fe20000000800 */
[-C--:B------:R-:W-:Y:S08]  /*8ed0*/  HMMA.16816.F32 R20, R40, R56.reuse, R20 ;  /* 0x000000382814723c */ /* 0x080ff00000001814 */
[C---:B------:R-:W-:Y:S01]  /*8ee0*/  HMMA.16816.F32 R32, R44.reuse, R56, R32 ;  /* 0x000000382c20723c */ /* 0x040fe20000001820 */
[----:B------:R3:W-:Y:S07]  /*8ef0*/  MUFU.EX2 R216, R231 ;  /* 0x000000e700d87308 */ /* 0x0007ee0000000800 */
[-C--:B------:R-:W-:Y:S03]  /*8f00*/  HMMA.16816.F32 R36, R44, R58.reuse, R36 ;  /* 0x0000003a2c24723c */ /* 0x080fe60000001824 */
[----:B------:R-:W-:Y:S05]  /*8f10*/  MUFU.EX2 R214, R186 ;  /* 0x000000ba00d67308 */ /* 0x000fea0000000800 */
[C---:B------:R-:W-:Y:S01]  /*8f20*/  HMMA.16816.F32 R48, R40.reuse, R58, R48 ;  /* 0x0000003a2830723c */ /* 0x040fe20000001830 */
[----:B------:R-:W-:Y:S07]  /*8f30*/  LDSM.16.MT88.4 R56, [R233+0x2900] ;  /* 0x00290000e938783b */ /* 0x000fee0000004200 */
[-C--:B------:R-:W-:Y:S04]  /*8f40*/  HMMA.16816.F32 R52, R40, R60.reuse, R52 ;  /* 0x0000003c2834723c */ /* 0x080fe80000001834 */
[----:B---3--:R-:W-:Y:S04]  /*8f50*/  MOV R231, R177 ;  /* 0x000000b100e77202 */ /* 0x008fe80000000f00 */
[C---:B------:R-:W-:Y:S08]  /*8f60*/  HMMA.16816.F32 R64, R44.reuse, R60, R64 ;  /* 0x0000003c2c40723c */ /* 0x040ff00000001840 */
[-C--:B------:R-:W-:Y:S08]  /*8f70*/  HMMA.16816.F32 R68, R44, R62.reuse, R68 ;  /* 0x0000003e2c44723c */ /* 0x080ff00000001844 */
[C---:B------:R-:W-:Y:S01]  /*8f80*/  HMMA.16816.F32 R72, R40.reuse, R62, R72 ;  /* 0x0000003e2848723c */ /* 0x040fe20000001848 */
[----:B------:R-:W-:Y:S03]  /*8f90*/  LDSM.16.MT88.4 R60, [R234+0x2900] ;  /* 0x00290000ea3c783b */ /* 0x000fe60000004200 */
[----:B--2---:R-:W-:Y:S05]  /*8fa0*/  FFMA.FTZ R150, R150, R157, R156 ;  /* 0x0000009d96967223 */ /* 0x004fea000001009c */
[----:B------:R-:W2:Y:S03]  /*8fb0*/  LDSM.16.MT88.4 R156, [R235+0x900] ;  /* 0x00090000eb9c783b */ /* 0x000ea60000004200 */
[----:B------:R-:W-:Y:S01]  /*8fc0*/  FADD.FTZ R150, R211, R150 ;  /* 0x00000096d3967221 */ /* 0x000fe20000010000 */
[----:B------:R-:W-:Y:S02]  /*8fd0*/  MOV R211, R198 ;  /* 0x000000c600d37202 */ /* 0x000fe40000000f00 */
[----:B------:R-:W3:Y:S10]  /*8fe0*/  MUFU.EX2 R198, R224 ;  /* 0x000000e000c67308 */ /* 0x000ef40000000800 */
[----:B------:R-:W4:Y:S10]  /*8ff0*/  MUFU.EX2 R224, R215 ;  /* 0x000000d700e07308 */ /* 0x000f340000000800 */
[----:B------:R-:W-:Y:S01]  /*9000*/  MUFU.EX2 R215, R187 ;  /* 0x000000bb00d77308 */ /* 0x000fe20000000800 */
        /* <DEDUP_REMOVED lines=22> */
[-C--:B------:R-:W-:Y:S07]  /*9170*/  HMMA.16816.F32 R24, R44, R58.reuse, R24 ;  /* 0x0000003a2c18723c */ /* 0x080fee0000001818 */
[----:B------:R-:W-:Y:S01]  /*9180*/  FADD.FTZ R44, R202, R165 ;  /* 0x000000a5ca2c7221 */ /* 0x000fe20000010000 */
[----:B------:R-:W-:Y:S01]  /*9190*/  HMMA.16816.F32 R28, R40, R58, R28 ;  /* 0x0000003a281c723c */ /* 0x000fe2000000181c */
[----:B------:R-:W1:Y:S03]  /*91a0*/  LDSM.16.MT88.4 R56, [R236+0x1100] ;  /* 0x00110000ec38783b */ /* 0x000e660000004200 */
[----:B------:R-:W-:Y:S01]  /*91b0*/  FADD.FTZ R46, R201, R150 ;  /* 0x00000096c92e7221 */ /* 0x000fe20000010000 */
[----:B------:R-:W-:Y:S01]  /*91c0*/  F2FP.PACK_AB R47, R218, R219 ;  /* 0x000000dbda2f723e */ /* 0x000fe200000000ff */
[----:B------:R-:W-:Y:S01]  /*91d0*/  FADD.FTZ R45, R200, R149 ;  /* 0x00000095c82d7221 */ /* 0x000fe20000010000 */
[----:B---3--:R-:W-:Y:S01]  /*91e0*/  F2FP.PACK_AB R40, R198, R225 ;  /* 0x000000e1c628723e */ /* 0x008fe200000000ff */
[----:B------:R-:W-:Y:S01]  /*91f0*/  FADD.FTZ R150, R211, R44 ;  /* 0x0000002cd3967221 */ /* 0x000fe20000010000 */
[----:B------:R-:W-:Y:S01]  /*9200*/  F2FP.PACK_AB R41, R199, R197 ;  /* 0x000000c5c729723e */ /* 0x000fe200000000ff */
[----:B------:R-:W-:Y:S01]  /*9210*/  LDSM.16.MT88.4 R164, [R234+0x3100] ;  /* 0x00310000eaa4783b */ /* 0x000fe20000004200 */
[----:B------:R3:W-:Y:S01]  /*9220*/  MUFU.EX2 R211, R169 ;  /* 0x000000a900d37308 */ /* 0x0007e20000000800 */
[----:B------:R-:W-:Y:S01]  /*9230*/  F2FP.PACK_AB R42, R176, R180 ;  /* 0x000000b4b02a723e */ /* 0x000fe200000000ff */
[----:B------:R-:W-:Y:S01]  /*9240*/  FADD.FTZ R149, R212, R46 ;  /* 0x0000002ed4957221 */ /* 0x000fe20000010000 */
[----:B------:R-:W-:Y:S01]  /*9250*/  F2FP.PACK_AB R43, R177, R179 ;  /* 0x000000b3b12b723e */ /* 0x000fe200000000ff */
[----:B------:R-:W-:Y:S01]  /*9260*/  FADD.FTZ R148, R213, R45 ;  /* 0x0000002dd5947221 */ /* 0x000fe20000010000 */
[----:B----4-:R-:W-:Y:S01]  /*9270*/  F2FP.PACK_AB R44, R178, R224 ;  /* 0x000000e0b22c723e */ /* 0x010fe200000000ff */
[----:B------:R-:W-:Y:S01]  /*9280*/  FADD.FTZ R3, R173, R150 ;  /* 0x00000096ad037221 */ /* 0x000fe20000010000 */
[----:B------:R-:W-:Y:S02]  /*9290*/  F2FP.PACK_AB R45, R222, R223 ;  /* 0x000000dfde2d723e */ /* 0x000fe400000000ff */
[----:B------:R-:W-:Y:S01]  /*92a0*/  F2FP.PACK_AB R46, R221, R220 ;  /* 0x000000dcdd2e723e */ /* 0x000fe200000000ff */
[-C--:B------:R-:W-:Y:S01]  /*92b0*/  HMMA.16816.F32 R4, R40, R60.reuse, R4 ;  /* 0x0000003c2804723c */ /* 0x080fe20000001804 */
[----:B------:R4:W1:Y:S02]  /*92c0*/  MUFU.EX2 R212, R168 ;  /* 0x000000a800d47308 */ /* 0x0008640000000800 */
[----:B------:R-:W-:Y:S01]  /*92d0*/  MOV R173, R176 ;  /* 0x000000b000ad7202 */ /* 0x000fe20000000f00 */
[----:B------:R-:W-:Y:S01]  /*92e0*/  FADD.FTZ R150, R174, R3 ;  /* 0x00000003ae967221 */ /* 0x000fe20000010000 */
[----:B------:R-:W-:Y:S02]  /*92f0*/  F2FP.PACK_AB R202, R209, R210 ;  /* 0x000000d2d1ca723e */ /* 0x000fe400000000ff */
[----:B------:R-:W-:Y:S01]  /*9300*/  MOV R3, R194 ;  /* 0x000000c200037202 */ /* 0x000fe20000000f00 */
[C---:B------:R-:W-:Y:S03]  /*9310*/  HMMA.16816.F32 R8, R44.reuse, R60, R8 ;  /* 0x0000003c2c08723c */ /* 0x040fe60000001808 */
[----:B------:R-:W2:Y:S01]  /*9320*/  MUFU.EX2 R213, R185 ;  /* 0x000000b900d57308 */ /* 0x000ea20000000800 */
[----:B---3--:R-:W-:Y:S04]  /*9330*/  MOV R169, R180 ;  /* 0x000000b400a97202 */ /* 0x008fe80000000f00 */
[-C--:B------:R-:W-:Y:S08]  /*9340*/  HMMA.16816.F32 R12, R44, R62.reuse, R12 ;  /* 0x0000003e2c0c723c */ /* 0x080ff0000000180c */
[C---:B------:R-:W-:Y:S01]  /*9350*/  HMMA.16816.F32 R16, R40.reuse, R62, R16 ;  /* 0x0000003e2810723c */ /* 0x040fe20000001810 */
[----:B------:R-:W3:Y:S03]  /*9360*/  LDSM.16.MT88.4 R60, [R235+0x1100] ;  /* 0x00110000eb3c783b */ /* 0x000ee60000004200 */
[----:B----4-:R-:W-:Y:S02]  /*9370*/  MOV R168, R178 ;  /* 0x000000b200a87202 */ /* 0x010fe40000000f00 */
[----:B-1----:R-:W-:Y:S02]  /*9380*/  F2FP.PACK_AB R201, R211, R212 ;  /* 0x000000d4d3c9723e */ /* 0x002fe400000000ff */
[-C--:B--2---:R-:W-:Y:S04]  /*9390*/  HMMA.16816.F32 R20, R40, R156.reuse, R20 ;  /* 0x0000009c2814723c */ /* 0x084fe80000001814 */
[----:B------:R-:W-:Y:S04]  /*93a0*/  F2FP.PACK_AB R200, R213, R214 ;  /* 0x000000d6d5c8723e */ /* 0x000fe800000000ff */
        /* <DEDUP_REMOVED lines=17> */
[C---:B------:R-:W-:Y:S01]  /*94c0*/  HMMA.16816.F32 R104, R40.reuse, R162, R104 ;  /* 0x000000a22868723c */ /* 0x040fe20000001868 */
[----:B------:R-:W3:Y:S07]  /*94d0*/  LDSM.16.MT88.4 R160, [R233+0x1900] ;  /* 0x00190000e9a0783b */ /* 0x000eee0000004200 */
[-C--:B------:R-:W-:Y:S08]  /*94e0*/  HMMA.16816.F32 R108, R40, R164.reuse, R108 ;  /* 0x000000a4286c723c */ /* 0x080ff0000000186c */
[C---:B------:R-:W-:Y:S07]  /*94f0*/  HMMA.16816.F32 R112, R44.reuse, R164, R112 ;  /* 0x000000a42c70723c */ /* 0x040fee0000001870 */
[----:B------:R-:W-:Y:S01]  /*9500*/  F2FP.PACK_AB R164, R229, R226 ;  /* 0x000000e2e5a4723e */ /* 0x000fe200000000ff */
[-C--:B------:R-:W-:Y:S04]  /*9510*/  HMMA.16816.F32 R116, R44, R166.reuse, R116 ;  /* 0x000000a62c74723c */ /* 0x080fe80000001874 */
[----:B------:R-:W-:Y:S04]  /*9520*/  F2FP.PACK_AB R165, R228, R227 ;  /* 0x000000e3e4a5723e */ /* 0x000fe800000000ff */
[C---:B------:R-:W-:Y:S07]  /*9530*/  HMMA.16816.F32 R120, R40.reuse, R166, R120 ;  /* 0x000000a62878723c */ /* 0x040fee0000001878 */
[----:B------:R-:W-:Y:S01]  /*9540*/  F2FP.PACK_AB R166, R217, R230 ;  /* 0x000000e6d9a6723e */ /* 0x000fe200000000ff */
[-C--:B-1----:R-:W-:Y:S04]  /*9550*/  HMMA.16816.F32 R124, R40, R156.reuse, R124 ;  /* 0x0000009c287c723c */ /* 0x082fe8000000187c */
[----:B------:R-:W-:Y:S04]  /*9560*/  F2FP.PACK_AB R167, R215, R216 ;  /* 0x000000d8d7a7723e */ /* 0x000fe800000000ff */
[C---:B------:R-:W-:Y:S08]  /*9570*/  HMMA.16816.F32 R128, R44.reuse, R156, R128 ;  /* 0x0000009c2c80723c */ /* 0x040ff00000001880 */
[-C--:B------:R-:W-:Y:S08]  /*9580*/  HMMA.16816.F32 R132, R44, R158.reuse, R132 ;  /* 0x0000009e2c84723c */ /* 0x080ff00000001884 */
[C---:B------:R-:W-:Y:S01]  /*9590*/  HMMA.16816.F32 R136, R40.reuse, R158, R136 ;  /* 0x0000009e2888723c */ /* 0x040fe20000001888 */
[----:B------:R-:W1:Y:S07]  /*95a0*/  LDSM.16.MT88.4 R156, [R234+0x1900] ;  /* 0x00190000ea9c783b */ /* 0x000e6e0000004200 */
[-C--:B--2---:R-:W-:Y:S08]  /*95b0*/  HMMA.16816.F32 R140, R40, R56.reuse, R140 ;  /* 0x00000038288c723c */ /* 0x084ff0000000188c */
[C---:B------:R-:W-:Y:S07]  /*95c0*/  HMMA.16816.F32 R144, R44.reuse, R56, R144 ;  /* 0x000000382c90723c */ /* 0x040fee0000001890 */
[----:B------:R-:W-:Y:S01]  /*95d0*/  FADD.FTZ R57, R172, R148 ;  /* 0x00000094ac397221 */ /* 0x000fe20000010000 */
[-C--:B------:R-:W-:Y:S01]  /*95e0*/  HMMA.16816.F32 R24, R44, R58.reuse, R24 ;  /* 0x0000003a2c18723c */ /* 0x080fe20000001818 */
[----:B------:R-:W2:Y:S03]  /*95f0*/  LDSM.16.MT88.4 R44, [R236+0x1900] ;  /* 0x00190000ec2c783b */ /* 0x000ea60000004200 */
[----:B------:R-:W-:Y:S02]  /*9600*/  FADD.FTZ R148, R175, R57 ;  /* 0x00000039af947221 */ /* 0x000fe40000010000 */
[----:B------:R-:W-:Y:S02]  /*9610*/  FADD.FTZ R56, R206, R0 ;  /* 0x00000000ce387221 */ /* 0x000fe40000010000 */
[----:B------:R-:W-:Y:S01]  /*9620*/  HMMA.16816.F32 R28, R40, R58, R28 ;  /* 0x0000003a281c723c */ /* 0x000fe2000000181c */
[----:B------:R-:W4:Y:S03]  /*9630*/  LDSM.16.MT88.4 R40, [R233+0x3900] ;  /* 0x00390000e928783b */ /* 0x000f260000004200 */
[----:B------:R-:W-:Y:S02]  /*9640*/  FADD.FTZ R0, R207, R149 ;  /* 0x00000095cf007221 */ /* 0x000fe40000010000 */
[----:B------:R-:W-:Y:S02]  /*9650*/  FADD.FTZ R154, R171, R56 ;  /* 0x00000038ab9a7221 */ /* 0x000fe40000010000 */
[-C--:B---3--:R-:W-:Y:S01]  /*9660*/  HMMA.16816.F32 R176, R164, R160.reuse, R4 ;  /* 0x000000a0a4b0723c */ /* 0x088fe20000001804 */
[----:B------:R-:W3:Y:S04]  /*9670*/  LDSM.16.MT88.4 R56, [R234+0x3900] ;  /* 0x00390000ea38783b */ /* 0x000ee80000004200 */
[----:B------:R-:W-:Y:S01]  /*9680*/  FADD.FTZ R149, R205, R0 ;  /* 0x00000000cd957221 */ /* 0x000fe20000010000 */
[----:B------:R-:W-:Y:S01]  /*9690*/  MOV R0, R193 ;  /* 0x000000c100007202 */ /* 0x000fe20000000f00 */
[----:B------:R-:W-:Y:S01]  /*96a0*/  FADD.FTZ R3, R3, R154 ;  /* 0x0000009a03037221 */ /* 0x000fe20000010000 */
[C---:B------:R-:W-:Y:S01]  /*96b0*/  HMMA.16816.F32 R180, R200.reuse, R160, R8 ;  /* 0x000000a0c8b4723c */ /* 0x040fe20000001808 */
[----:B------:R-:W2:Y:S03]  /*96c0*/  LDSM.16.MT88.4 R204, [R236+0x3900] ;  /* 0x00390000eccc783b */ /* 0x000ea60000004200 */
[----:B------:R-:W-:Y:S01]  /*96d0*/  FADD.FTZ R0, R0, R150 ;  /* 0x0000009600007221 */ /* 0x000fe20000010000 */
[----:B------:R-:W-:Y:S02]  /*96e0*/  MOV R154, R151 ;  /* 0x00000097009a7202 */ /* 0x000fe40000000f00 */
[----:B------:R-:W-:Y:S01]  /*96f0*/  MOV R9, R191 ;  /* 0x000000bf00097202 */ /* 0x000fe20000000f00 */
[-C--:B------:R-:W-:Y:S01]  /*9700*/  HMMA.16816.F32 R184, R200, R162.reuse, R12 ;  /* 0x000000a2c8b8723c */ /* 0x080fe2000000180c */
[----:B------:R-:W2:Y:S03]  /*9710*/  LDSM.16.MT88.4 R4, [R235+0x3900] ;  /* 0x00390000eb04783b */ /* 0x000ea60000004200 */
[----:B------:R-:W-:Y:S02]  /*9720*/  MOV R8, R190 ;  /* 0x000000be00087202 */ /* 0x000fe40000000f00 */
[----:B------:R-:W-:Y:S02]  /*9730*/  MOV R11, R195 ;  /* 0x000000c3000b7202 */ /* 0x000fe40000000f00 */
[C---:B------:R-:W-:Y:S04]  /*9740*/  HMMA.16816.F32 R160, R164.reuse, R162, R16 ;  /* 0x000000a2a4a0723c */ /* 0x040fe80000001810 */
[----:B------:R-:W-:Y:S01]  /*9750*/  MOV R15, R173 ;  /* 0x000000ad000f7202 */ /* 0x000fe20000000f00 */
[----:B------:R-:W-:Y:S01]  /*9760*/  FADD.FTZ R8, R8, R148 ;  /* 0x0000009408087221 */ /* 0x000fe20000010000 */
[----:B------:R-:W-:Y:S02]  /*9770*/  MOV R12, R192 ;  /* 0x000000c0000c7202 */ /* 0x000fe40000000f00 */
[-C--:B-1----:R-:W-:Y:S04]  /*9780*/  HMMA.16816.F32 R172, R164, R156.reuse, R20 ;  /* 0x0000009ca4ac723c */ /* 0x082fe80000001814 */
[----:B------:R-:W-:Y:S01]  /*9790*/  MOV R14, R170 ;  /* 0x000000aa000e7202 */ /* 0x000fe20000000f00 */
[----:B------:R-:W-:Y:S01]  /*97a0*/  FADD.FTZ R11, R11, R8 ;  /* 0x000000080b0b7221 */ /* 0x000fe20000010000 */
[----:B------:R-:W-:Y:S01]  /*97b0*/  MOV R13, R169 ;  /* 0x000000a9000d7202 */ /* 0x000fe20000000f00 */
[----:B------:R-:W-:Y:S01]  /*97c0*/  FADD.FTZ R12, R12, R149 ;  /* 0x000000950c0c7221 */ /* 0x000fe20000010000 */
[----:B------:R-:W-:Y:S04]  /*97d0*/  MOV R22, R189 ;  /* 0x000000bd00167202 */ /* 0x000fe80000000f00 */
[----:B------:R-:W-:Y:S01]  /*97e0*/  MOV R23, R188 ;  /* 0x000000bc00177202 */ /* 0x000fe20000000f00 */
[----:B------:R-:W-:Y:S01]  /*97f0*/  FADD.FTZ R3, R22, R3 ;  /* 0x0000000316037221 */ /* 0x000fe20000010000 */
[C---:B------:R-:W-:Y:S04]  /*9800*/  HMMA.16816.F32 R188, R200.reuse, R156, R32 ;  /* 0x0000009cc8bc723c */ /* 0x040fe80000001820 */
[----:B------:R-:W-:Y:S01]  /*9810*/  MOV R19, R168 ;  /* 0x000000a800137202 */ /* 0x000fe20000000f00 */
[----:B------:R-:W-:Y:S01]  /*9820*/  FADD.FTZ R0, R23, R0 ;  /* 0x0000000017007221 */ /* 0x000fe20000010000 */
[----:B------:R-:W-:Y:S01]  /*9830*/  MOV R18, R199 ;  /* 0x000000c700127202 */ /* 0x000fe20000000f00 */
[----:B------:R-:W-:Y:S01]  /*9840*/  FADD.FTZ R12, R9, R12 ;  /* 0x0000000c090c7221 */ /* 0x000fe20000010000 */
        /* <DEDUP_REMOVED lines=27> */
[C---:B------:R-:W-:Y:S08]  /*9a00*/  HMMA.16816.F32 R88, R164.reuse, R62, R88 ;  /* 0x0000003ea458723c */ /* 0x040ff00000001858 */
[-C--:B----4-:R-:W-:Y:S08]  /*9a10*/  HMMA.16816.F32 R92, R164, R40.reuse, R92 ;  /* 0x00000028a45c723c */ /* 0x090ff0000000185c */
        /* <DEDUP_REMOVED lines=12> */
[C---:B------:R-:W-:Y:S07]  /*9ae0*/  HMMA.16816.F32 R144, R200.reuse, R4, R144 ;  /* 0x00000004c890723c */ /* 0x040fee0000001890 */
[----:B------:R-:W-:Y:S01]  /*9af0*/  FADD.FTZ R4, R13, R11 ;  /* 0x0000000b0d047221 */ /* 0x000fe20000010000 */
[-C--:B------:R-:W-:Y:S04]  /*9b00*/  HMMA.16816.F32 R200, R200, R6.reuse, R24 ;  /* 0x00000006c8c8723c */ /* 0x080fe80000001818 */
        /* <DEDUP_REMOVED lines=20> */
[----:B------:R-:W-:Y:S01]  /*9c50*/  STL [R1+0x20], R4 ;  /* 0x0000200401007387 */ /* 0x000fe20000100800 */
[----:B------:R-:W-:Y:S03]  /*9c60*/  MOV R155, R2 ;  /* 0x00000002009b7202 */ /* 0x000fe60000000f00 */
[----:B------:R-:W-:Y:S04]  /*9c70*/  STL [R1+0x1c], R3 ;  /* 0x00001c0301007387 */ /* 0x000fe80000100800 */
[----:B------:R1:W-:Y:S02]  /*9c80*/  STL [R1+0x18], R0 ;  /* 0x0000180001007387 */ /* 0x0003e40000100800 */
[----:B-1----:R-:W-:Y:S01]  /*9c90*/  MOV R0, R153 ;  /* 0x0000009900007202 */ /* 0x002fe20000000f00 */
[----:B-----5:R-:W-:-:S05]  /*9ca0*/  @P0 BRA `(.L_x_2874) ;  /* 0xffffc5b000000947 */ /* 0x020fca000383ffff */
.L_x_2873:
[----:B-1----:R-:W2:Y:S04]  /*9cb0*/  LDL.LU R6, [R1+0x14] ;  /* 0x0000140001067983 */ /* 0x002ea80000300800 */
[----:B------:R-:W1:Y:S01]  /*9cc0*/  S2R R8, SR_TID.X ;  /* 0x0000000000087919 */ /* 0x000e620000002100 */
[----:B------:R-:W-:Y:S01]  /*9cd0*/  MOV R150, c[0x0][0x4e8] ;  /* 0x00013a0000967a02 */ /* 0x000fe20000000f00 */
[----:B------:R-:W3:Y:S01]  /*9ce0*/  S2UR UR7, SR_CTAID.Y ;  /* 0x00000000000779c3 */ /* 0x000ee20000002600 */
[----:B------:R-:W-:Y:S01]  /*9cf0*/  ULDC.64 UR4, c[0x0][0x490] ;  /* 0x0001240000047ab9 */ /* 0x000fe20000000a00 */
[----:B------:R-:W4:Y:S04]  /*9d00*/  LDL.LU R3, [R1+0x20] ;  /* 0x0000200001037983 */ /* 0x000f280000300800 */
[----:B------:R-:W4:Y:S04]  /*9d10*/  LDL.LU R5, [R1+0x1c] ;  /* 0x00001c0001057983 */ /* 0x000f280000300800 */
[----:B------:R-:W4:Y:S04]  /*9d20*/  LDL.LU R4, [R1+0x18] ;  /* 0x0000180001047983 */ /* 0x000f280000300800 */
[----:B------:R-:W4:Y:S01]  /*9d30*/  LDL.LU R9, [R1+0x40] ;  /* 0x0000400001097983 */ /* 0x000f220000300800 */
[----:B------:R-:W-:-:S03]  /*9d40*/  ISETP.NE.AND P0, PT, R150, 0x1, PT ;  /* 0x000000019600780c */ /* 0x000fc60003f05270 */
[----:B------:R-:W4:Y:S01]  /*9d50*/  LDL.LU R154, [R1+0x44] ;  /* 0x00004400019a7983 */ /* 0x000f220000300800 */
[----:B---3--:R-:W-:-:S04]  /*9d60*/  USHF.R.S32.HI UR6, URZ, 0x1f, UR7 ;  /* 0x0000001f3f067899 */ /* 0x008fc80008011407 */
[----:B------:R-:W-:Y:S02]  /*9d70*/  UIMAD UR8, UR6, UR4, URZ ;  /* 0x00000004060872a4 */ /* 0x000fe4000f8e023f */
[----:B------:R-:W-:Y:S02]  /*9d80*/  UIMAD.WIDE.U32 UR10, UR7, UR4, URZ ;  /* 0x00000004070a72a5 */ /* 0x000fe4000f8e003f */
[----:B------:R-:W-:-:S03]  /*9d90*/  UIMAD UR8, UR7, UR5, UR8 ;  /* 0x00000005070872a4 */ /* 0x000fc6000f8e0208 */
[----:B------:R-:W-:Y:S02]  /*9da0*/  ULDC.64 UR4, c[0x0][0x3e8] ;  /* 0x0000fa0000047ab9 */ /* 0x000fe40000000a00 */
[----:B------:R-:W-:Y:S02]  /*9db0*/  UIMAD.WIDE.U32 UR14, UR7, UR4, URZ ;  /* 0x00000004070e72a5 */ /* 0x000fe4000f8e003f */
[----:B------:R-:W-:-:S04]  /*9dc0*/  UIMAD UR6, UR6, UR4, URZ ;  /* 0x00000004060672a4 */ /* 0x000fc8000f8e023f */
[----:B------:R-:W-:Y:S01]  /*9dd0*/  UIMAD UR5, UR7, UR5, UR6 ;  /* 0x00000005070572a4 */ /* 0x000fe2000f8e0206 */
[----:B------:R-:W-:Y:S06]  /*9de0*/  BAR.SYNC.DEFER_BLOCKING 0x1, 0x80 ;  /* 0x0042000000007b1d */ /* 0x000fec0000010000 */
[----:B--2---:R-:W2:Y:S04]  /*9df0*/  SHFL.BFLY PT, R16, R6, 0x2, 0x1f ;  /* 0x0c401f0006107f89 */ /* 0x004ea800000e0000 */
[----:B----4-:R-:W3:Y:S04]  /*9e00*/  SHFL.BFLY PT, R12, R3, 0x2, 0x1f ;  /* 0x0c401f00030c7f89 */ /* 0x010ee800000e0000 */
[----:B------:R-:W4:Y:S04]  /*9e10*/  SHFL.BFLY PT, R10, R5, 0x2, 0x1f ;  /* 0x0c401f00050a7f89 */ /* 0x000f2800000e0000 */
[----:B------:R-:W1:Y:S01]  /*9e20*/  SHFL.BFLY PT, R15, R4, 0x2, 0x1f ;  /* 0x0c401f00040f7f89 */ /* 0x000e6200000e0000 */
[----:B------:R-:W-:Y:S01]  /*9e30*/  MOV R17, R9 ;  /* 0x0000000900117202 */ /* 0x000fe20000000f00 */
[----:B--2---:R-:W-:-:S05]  /*9e40*/  FADD.FTZ R16, R16, R6 ;  /* 0x0000000610107221 */ /* 0x004fca0000010000 */
[----:B------:R-:W2:Y:S01]  /*9e50*/  SHFL.BFLY PT, R0, R16, 0x1, 0x1f ;  /* 0x0c201f0010007f89 */ /* 0x000ea200000e0000 */
[----:B---3--:R-:W-:Y:S02]  /*9e60*/  FADD.FTZ R12, R12, R3 ;  /* 0x000000030c0c7221 */ /* 0x008fe40000010000 */
[----:B----4-:R-:W-:-:S03]  /*9e70*/  FADD.FTZ R10, R10, R5 ;  /* 0x000000050a0a7221 */ /* 0x010fc60000010000 */
[----:B------:R-:W3:Y:S01]  /*9e80*/  SHFL.BFLY PT, R3, R12, 0x1, 0x1f ;  /* 0x0c201f000c037f89 */ /* 0x000ee200000e0000 */
[----:B-1----:R-:W-:Y:S01]  /*9e90*/  SHF.R.S32.HI R5, RZ, 0x1f, R8 ;  /* 0x0000001fff057819 */ /* 0x002fe20000011408 */
[----:B------:R-:W-:Y:S02]  /*9ea0*/  FADD.FTZ R15, R15, R4 ;  /* 0x000000040f0f7221 */ /* 0x000fe40000010000 */
[----:B------:R-:W1:Y:S01]  /*9eb0*/  SHFL.BFLY PT, R4, R10, 0x1, 0x1f ;  /* 0x0c201f000a047f89 */ /* 0x000e6200000e0000 */
[CC--:B------:R-:W-:Y:S02]  /*9ec0*/  LEA.HI R149, R5.reuse, R8.reuse, RZ, 0x5 ;  /* 0x0000000805957211 */ /* 0x0c0fe400078f28ff */
[----:B------:R-:W-:Y:S01]  /*9ed0*/  LEA.HI R5, R5, R8, RZ, 0x2 ;  /* 0x0000000805057211 */ /* 0x000fe200078f10ff */
[----:B------:R-:W4:Y:S01]  /*9ee0*/  SHFL.BFLY PT, R7, R15, 0x1, 0x1f ;  /* 0x0c201f000f077f89 */ /* 0x000f2200000e0000 */
[----:B------:R-:W-:Y:S02]  /*9ef0*/  LOP3.LUT R6, R149, 0xffffffe0, RZ, 0xc0, !PT ;  /* 0xffffffe095067812 */ /* 0x000fe400078ec0ff */
[----:B------:R-:W-:Y:S01]  /*9f00*/  LOP3.LUT R18, R5, 0xfffffffc, RZ, 0xc0, !PT ;  /* 0xfffffffc05127812 */ /* 0x000fe200078ec0ff */
[----:B--2---:R-:W-:Y:S01]  /*9f10*/  FADD.FTZ R16, R16, R0 ;  /* 0x0000000010107221 */ /* 0x004fe20000010000 */
[----:B------:R-:W-:-:S02]  /*9f20*/  MOV R0, RZ ;  /* 0x000000ff00007202 */ /* 0x000fc40000000f00 */
[----:B------:R-:W-:Y:S02]  /*9f30*/  IADD3 R18, -R18, R8, RZ ;  /* 0x0000000812127210 */ /* 0x000fe40007ffe1ff */
[----:B------:R-:W-:Y:S01]  /*9f40*/  FSETP.NE.FTZ.AND P3, PT, R16, RZ, PT ;  /* 0x000000ff1000720b */ /* 0x000fe20003f75000 */
[----:B---3--:R-:W-:Y:S02]  /*9f50*/  FADD.FTZ R12, R12, R3 ;  /* 0x000000030c0c7221 */ /* 0x008fe40000010000 */
[----:B------:R-:W-:-:S03]  /*9f60*/  @P0 IMAD.HI.U32 R3, R9, c[0x0][0x4ec], RZ ;  /* 0x00013b0009030a27 */ /* 0x000fc600078e00ff */
[----:B------:R-:W-:Y:S01]  /*9f70*/  FSETP.NE.FTZ.AND P2, PT, R12, RZ, PT ;  /* 0x000000ff0c00720b */ /* 0x000fe20003f55000 */
[----:B-1----:R-:W-:Y:S01]  /*9f80*/  FADD.FTZ R10, R10, R4 ;  /* 0x000000040a0a7221 */ /* 0x002fe20000010000 */
[----:B------:R-:W-:Y:S02]  /*9f90*/  MOV R4, RZ ;  /* 0x000000ff00047202 */ /* 0x000fe40000000f00 */
[----:B------:R-:W-:-:S03]  /*9fa0*/  @P0 SHF.R.U32.HI R17, RZ, c[0x0][0x4f0], R3 ;  /* 0x00013c00ff110a19 */ /* 0x000fc60000011603 */
[----:B------:R-:W1:Y:S01]  /*9fb0*/  @P3 MUFU.RCP R0, R16 ;  /* 0x0000001000003308 */ /* 0x000e620000001000 */
[----:B------:R-:W-:Y:S01]  /*9fc0*/  FSETP.NE.FTZ.AND P1, PT, R10, RZ, PT ;  /* 0x000000ff0a00720b */ /* 0x000fe20003f35000 */
[----:B----4-:R-:W-:Y:S01]  /*9fd0*/  FADD.FTZ R15, R15, R7 ;  /* 0x000000070f0f7221 */ /* 0x010fe20000010000 */
[----:B------:R-:W-:Y:S02]  /*9fe0*/  IADD3 R3, -R6, R8, RZ ;  /* 0x0000000806037210 */ /* 0x000fe40007ffe1ff */
[----:B------:R-:W-:Y:S02]  /*9ff0*/  IADD3 R6, -R17, RZ, RZ ;  /* 0x000000ff11067210 */ /* 0x000fe40007ffe1ff */
[----:B------:R-:W-:Y:S01]  /*a000*/  LOP3.LUT P4, RZ, R3, 0x3, RZ, 0xc0, !PT ;  /* 0x0000000303ff7812 */ /* 0x000fe2000788c0ff */
[----:B------:R-:W2:Y:S01]  /*a010*/  @P2 MUFU.RCP R4, R12 ;  /* 0x0000000c00042308 */ /* 0x000ea20000001000 */
[C---:B-1----:R-:W-:Y:S02]  /*a020*/  FMUL.FTZ R54, R0.reuse, R92 ;  /* 0x0000005c00367220 */ /* 0x042fe40000410000 */
[----:B------:R-:W3:Y:S01]  /*a030*/  LDL.LU R92, [R1+0x38] ;  /* 0x00003800015c7983 */ /* 0x000ee20000300800 */
[----:B------:R-:W-:-:S02]  /*a040*/  FMUL.FTZ R89, R0, R89 ;  /* 0x0000005900597220 */ /* 0x000fc40000410000 */
[C---:B------:R-:W-:Y:S01]  /*a050*/  FMUL.FTZ R58, R0.reuse, R88 ;  /* 0x00000058003a7220 */ /* 0x040fe20000410000 */
[----:B------:R-:W-:Y:S01]  /*a060*/  FSETP.NE.FTZ.AND P0, PT, R15, RZ, PT ;  /* 0x000000ff0f00720b */ /* 0x000fe20003f15000 */
[----:B------:R-:W-:Y:S02]  /*a070*/  FMUL.FTZ R177, R0, R177 ;  /* 0x000000b100b17220 */ /* 0x000fe40000410000 */
[C---:B--2---:R-:W-:Y:S02]  /*a080*/  FMUL.FTZ R91, R4.reuse, R91 ;  /* 0x0000005b045b7220 */ /* 0x044fe40000410000 */
[----:B------:R-:W-:Y:S01]  /*a090*/  FMUL.FTZ R57, R4, R90 ;  /* 0x0000005a04397220 */ /* 0x000fe20000410000 */
[----:B------:R-:W-:Y:S01]  /*a0a0*/  F2FP.PACK_AB R58, R89, R58 ;  /* 0x0000003a593a723e */ /* 0x000fe200000000ff */
[----:B------:R1:W5:Y:S01]  /*a0b0*/  LDL R90, [R1+0x8] ;  /* 0x00000800015a7983 */ /* 0x0003620000100800 */
[C---:B------:R-:W-:Y:S02]  /*a0c0*/  FMUL.FTZ R176, R0.reuse, R176 ;  /* 0x000000b000b07220 */ /* 0x040fe40000410000 */
[----:B------:R-:W-:Y:S01]  /*a0d0*/  F2FP.PACK_AB R57, R91, R57 ;  /* 0x000000395b39723e */ /* 0x000fe200000000ff */
[----:B------:R1:W5:Y:S01]  /*a0e0*/  LDL R89, [R1+0x28] ;  /* 0x0000280001597983 */ /* 0x0003620000100800 */
[----:B------:R-:W-:-:S02]  /*a0f0*/  FMUL.FTZ R161, R0, R161 ;  /* 0x000000a100a17220 */ /* 0x000fc40000410000 */
[C---:B------:R-:W-:Y:S01]  /*a100*/  FMUL.FTZ R20, R0.reuse, R160 ;  /* 0x000000a000147220 */ /* 0x040fe20000410000 */
[----:B------:R-:W2:Y:S01]  /*a110*/  LDL R91, [R1+0x3c] ;  /* 0x00003c00015b7983 */ /* 0x000ea20000100800 */
[----:B------:R-:W-:Y:S01]  /*a120*/  MOV R3, RZ ;  /* 0x000000ff00037202 */ /* 0x000fe20000000f00 */
[C---:B------:R-:W-:Y:S02]  /*a130*/  FMUL.FTZ R173, R0.reuse, R173 ;  /* 0x000000ad00ad7220 */ /* 0x040fe40000410000 */
[C---:B------:R-:W-:Y:S02]  /*a140*/  FMUL.FTZ R26, R0.reuse, R172 ;  /* 0x000000ac001a7220 */ /* 0x040fe40000410000 */
[C---:B------:R-:W-:Y:S01]  /*a150*/  FMUL.FTZ R157, R0.reuse, R157 ;  /* 0x0000009d009d7220 */ /* 0x040fe20000410000 */
[----:B------:R-:W4:Y:S01]  /*a160*/  @P1 MUFU.RCP R3, R10 ;  /* 0x0000000a00031308 */ /* 0x000f220000001000 */
        /* <DEDUP_REMOVED lines=22> */
[----:B------:R-:W-:Y:S01]  /*a2d0*/  MOV R0, RZ ;  /* 0x000000ff00007202 */ /* 0x000fe20000000f00 */
[----:B----4-:R-:W-:Y:S01]  /*a2e0*/  FMUL.FTZ R64, R3, R68 ;  /* 0x0000004403407220 */ /* 0x010fe20000410000 */
[----:B------:R-:W-:Y:S01]  /*a2f0*/  SHF.R.S32.HI R8, RZ, 0x2, R5 ;  /* 0x00000002ff087819 */ /* 0x000fe20000011405 */
[----:B------:R-:W-:-:S03]  /*a300*/  IMAD R148, R6, c[0x0][0x4e8], R9 ;  /* 0x00013a0006947a24 */ /* 0x000fc600078e0209 */
[----:B------:R-:W4:Y:S01]  /*a310*/  @P0 MUFU.RCP R0, R15 ;  /* 0x0000000f00000308 */ /* 0x000f220000001000 */
        /* <DEDUP_REMOVED lines=31> */
[----:B------:R-:W-:Y:S01]  /*a510*/  SHF.R.S32.HI R3, RZ, 0x1f, R5 ;  /* 0x0000001fff037819 */ /* 0x000fe20000011405 */
[----:B------:R-:W1:Y:S03]  /*a520*/  @P0 MUFU.LG2 R15, R15 ;  /* 0x0000000f000f0308 */ /* 0x000e660000000c00 */
[----:B------:R-:W-:Y:S01]  /*a530*/  LEA.HI R3, R3, R8, RZ, 0x3 ;  /* 0x0000000803037211 */ /* 0x000fe200078f18ff */
[C---:B------:R-:W-:Y:S01]  /*a540*/  FMUL.FTZ R179, R4.reuse, R179 ;  /* 0x000000b304b37220 */ /* 0x040fe20000410000 */
[----:B------:R-:W-:Y:S01]  /*a550*/  MOV R6, UR10 ;  /* 0x0000000a00067c02 */ /* 0x000fe20008000f00 */
[C---:B------:R-:W-:Y:S01]  /*a560*/  FMUL.FTZ R178, R4.reuse, R178 ;  /* 0x000000b204b27220 */ /* 0x040fe20000410000 */
[----:B------:R-:W-:Y:S01]  /*a570*/  LOP3.LUT R3, R3, 0xfffffff8, RZ, 0xc0, !PT ;  /* 0xfffffff803037812 */ /* 0x000fe200078ec0ff */
        /* <DEDUP_REMOVED lines=28> */
[----:B------:R-:W-:Y:S01]  /*a740*/  MOV R4, UR14 ;  /* 0x0000000e00047c02 */ /* 0x000fe20008000f00 */
[C---:B----4-:R-:W-:Y:S02]  /*a750*/  FMUL.FTZ R83, R0.reuse, R83 ;  /* 0x0000005300537220 */ /* 0x050fe40000410000 */
[----:B------:R-:W-:Y:S01]  /*a760*/  FMUL.FTZ R59, R0, R82 ;  /* 0x00000052003b7220 */ /* 0x000fe20000410000 */
[----:B------:R-:W-:Y:S01]  /*a770*/  IADD3 R14, R8, -R3, RZ ;  /* 0x80000003080e7210 */ /* 0x000fe20007ffe0ff */
[C---:B------:R-:W-:Y:S01]  /*a780*/  FMUL.FTZ R183, R0.reuse, R183 ;  /* 0x000000b700b77220 */ /* 0x040fe20000410000 */
[----:B------:R-:W-:Y:S01]  /*a790*/  MOV R8, R6 ;  /* 0x0000000600087202 */ /* 0x000fe20000000f00 */
[C---:B------:R-:W-:Y:S01]  /*a7a0*/  FMUL.FTZ R25, R0.reuse, R182 ;  /* 0x000000b600197220 */ /* 0x040fe20000410000 */
[----:B------:R-:W-:Y:S01]  /*a7b0*/  MOV R6, R4 ;  /* 0x0000000400067202 */ /* 0x000fe20000000f00 */
[C---:B------:R-:W-:Y:S01]  /*a7c0*/  FMUL.FTZ R187, R0.reuse, R187 ;  /* 0x000000bb00bb7220 */ /* 0x040fe20000410000 */
[----:B------:R-:W-:Y:S01]  /*a7d0*/  @P2 MOV R3, 0x3f317218 ;  /* 0x3f31721800032802 */ /* 0x000fe20000000f00 */
[C---:B------:R-:W-:Y:S01]  /*a7e0*/  FMUL.FTZ R23, R0.reuse, R186 ;  /* 0x000000ba00177220 */ /* 0x040fe20000410000 */
[----:B------:R-:W-:Y:S01]  /*a7f0*/  @P3 MOV R4, 0x3f317218 ;  /* 0x3f31721800043802 */ /* 0x000fe20000000f00 */
[C---:B------:R-:W-:Y:S01]  /*a800*/  FMUL.FTZ R191, R0.reuse, R191 ;  /* 0x000000bf00bf7220 */ /* 0x040fe20000410000 */
[----:B------:R-:W-:Y:S01]  /*a810*/  F2FP.PACK_AB R59, R83, R59 ;  /* 0x0000003b533b723e */ /* 0x000fe200000000ff */
        /* <DEDUP_REMOVED lines=26> */
[----:B------:R-:W4:Y:S01]  /*a9c0*/  S2R R83, SR_CTAID.Z ;  /* 0x0000000000537919 */ /* 0x000f220000002700 */
[----:B------:R-:W4:Y:S01]  /*a9d0*/  @P1 MUFU.LG2 R10, R10 ;  /* 0x0000000a000a1308 */ /* 0x000f220000000c00 */
[----:B------:R-:W-:Y:S01]  /*a9e0*/  @P0 IMAD.MOV.U32 R11, RZ, RZ, 0x3f317218 ;  /* 0x3f317218ff0b0424 */ /* 0x000fe200078e00ff */
[----:B------:R-:W-:Y:S01]  /*a9f0*/  MOV R5, UR15 ;  /* 0x0000000f00057c02 */ /* 0x000fe20008000f00 */
[----:B------:R-:W-:-:S02]  /*aa00*/  @P2 FMUL.FTZ R5, R3, c[0x0][0x2d0] ;  /* 0x0000b40003052a20 */ /* 0x000fc40000410000 */
[----:B------:R-:W-:Y:S02]  /*aa10*/  @P3 FMUL.FTZ R13, R4, c[0x0][0x2d0] ;  /* 0x0000b400040d3a20 */ /* 0x000fe40000410000 */
[----:B------:R-:W-:Y:S01]  /*aa20*/  @P1 FMUL.FTZ R3, R0, c[0x0][0x2d0] ;  /* 0x0000b40000031a20 */ /* 0x000fe20000410000 */
[----:B------:R-:W4:Y:S01]  /*aa30*/  @P2 MUFU.LG2 R12, R12 ;  /* 0x0000000c000c2308 */ /* 0x000f220000000c00 */
[----:B-1----:R-:W-:Y:S02]  /*aa40*/  @P0 FMUL.FTZ R4, R15, 0.69314718246459960938 ;  /* 0x3f3172180f040820 */ /* 0x002fe40000410000 */
[----:B------:R-:W-:Y:S01]  /*aa50*/  @P0 FMUL.FTZ R0, R11, c[0x0][0x2d0] ;  /* 0x0000b4000b000a20 */ /* 0x000fe20000410000 */
[----:B------:R-:W-:-:S04]  /*aa60*/  MOV R86, 0xff800000 ;  /* 0xff80000000567802 */ /* 0x000fc80000000f00 */
[----:B------:R-:W1:Y:S01]  /*aa70*/  @P3 MUFU.LG2 R16, R16 ;  /* 0x0000001000103308 */ /* 0x000e620000000c00 */
[----:B------:R-:W-:Y:S01]  /*aa80*/  @P0 FFMA.FTZ R86, R0, R2, R4 ;  /* 0x0000000200560223 */ /* 0x000fe20000010004 */
[----:B------:R-:W-:Y:S01]  /*aa90*/  SHF.R.S32.HI R0, RZ, 0x5, R149 ;  /* 0x00000005ff007819 */ /* 0x000fe20000011495 */
[----:B----4-:R-:W-:-:S03]  /*aaa0*/  @P1 FMUL.FTZ R10, R10, 0.69314718246459960938 ;  /* 0x3f3172180a0a1820 */ /* 0x010fc60000410000 */
[----:B------:R-:W-:Y:S01]  /*aab0*/  SHF.R.S32.HI R2, RZ, 0x1f, R0 ;  /* 0x0000001fff027819 */ /* 0x000fe20000011400 */
[----:B------:R-:W-:-:S03]  /*aac0*/  @P2 FMUL.FTZ R12, R12, 0.69314718246459960938 ;  /* 0x3f3172180c0c2820 */ /* 0x000fc60000410000 */
[----:B------:R-:W-:Y:S02]  /*aad0*/  LEA.HI R2, R2, R0, RZ, 0x2 ;  /* 0x0000000002027211 */ /* 0x000fe400078f10ff */
[----:B------:R-:W-:Y:S01]  /*aae0*/  MOV R88, 0xff800000 ;  /* 0xff80000000587802 */ /* 0x000fe20000000f00 */
[----:B------:R-:W-:Y:S01]  /*aaf0*/  @P1 FFMA.FTZ R88, R3, R151, R10 ;  /* 0x0000009703581223 */ /* 0x000fe2000001000a */
[----:B------:R-:W-:Y:S01]  /*ab00*/  UIADD3 UR5, UR15, UR5, URZ ;  /* 0x000000050f057290 */ /* 0x000fe2000fffe03f */
[----:B------:R-:W-:Y:S01]  /*ab10*/  MOV R84, 0xff800000 ;  /* 0xff80000000547802 */ /* 0x000fe20000000f00 */
[----:B-1----:R-:W-:Y:S01]  /*ab20*/  @P3 FMUL.FTZ R16, R16, 0.69314718246459960938 ;  /* 0x3f31721810103820 */ /* 0x002fe20000410000 */
[----:B------:R-:W-:Y:S01]  /*ab30*/  LOP3.LUT R3, R2, 0xffffffc, RZ, 0xc0, !PT ;  /* 0x0ffffffc02037812 */ /* 0x000fe200078ec0ff */
[----:B------:R-:W-:Y:S01]  /*ab40*/  @P2 FFMA.FTZ R84, R5, R152, R12 ;  /* 0x0000009805542223 */ /* 0x000fe2000001000c */
[----:B------:R-:W-:Y:S02]  /*ab50*/  LEA.HI R4, R18, R18, RZ, 0x1 ;  /* 0x0000001212047211 */ /* 0x000fe400078f08ff */
[----:B------:R-:W-:Y:S01]  /*ab60*/  MOV R85, 0xff800000 ;  /* 0xff80000000557802 */ /* 0x000fe20000000f00 */
[----:B------:R-:W-:Y:S01]  /*ab70*/  @P3 FFMA.FTZ R85, R13, R153, R16 ;  /* 0x000000990d553223 */ /* 0x000fe20000010010 */
[----:B------:R-:W-:-:S02]  /*ab80*/  SHF.R.S32.HI R5, RZ, 0x1f, R83 ;  /* 0x0000001fff057819 */ /* 0x000fc40000011453 */
[----:B------:R-:W-:Y:S02]  /*ab90*/  F2FP.PACK_AB R55, R87, R55 ;  /* 0x000000375737723e */ /* 0x000fe400000000ff */
[----:B------:R-:W1:Y:S01]  /*aba0*/  S2R R87, SR_CTAID.X ;  /* 0x0000000000577919 */ /* 0x000e620000002500 */
[C---:B------:R-:W-:Y:S02]  /*abb0*/  IADD3 R10, R0.reuse, -R3, RZ ;  /* 0x80000003000a7210 */ /* 0x040fe40007ffe0ff */
[----:B------:R-:W-:Y:S02]  /*abc0*/  LEA R13, R0, R18, 0x9 ;  /* 0x00000012000d7211 */ /* 0x000fe400078e48ff */
[----:B------:R-:W-:Y:S02]  /*abd0*/  MOV R7, UR11 ;  /* 0x0000000b00077c02 */ /* 0x000fe40008000f00 */
[C---:B------:R-:W-:Y:S02]  /*abe0*/  LOP3.LUT R2, R4.reuse, 0x1ffffffe, RZ, 0xc0, !PT ;  /* 0x1ffffffe04027812 */ /* 0x040fe400078ec0ff */
[----:B------:R-:W-:Y:S01]  /*abf0*/  SHF.L.U32 R0, R4, 0x5, RZ ;  /* 0x0000000504007819 */ /* 0x000fe200000006ff */
[C---:B------:R-:W-:Y:S01]  /*ac00*/  IMAD R82, R5.reuse, c[0x0][0x498], RZ ;  /* 0x0001260005527a24 */ /* 0x040fe200078e02ff */
[----:B------:R-:W-:Y:S01]  /*ac10*/  MOV R7, UR5 ;  /* 0x0000000500077c02 */ /* 0x000fe20008000f00 */
[----:B------:R-:W-:Y:S01]  /*ac20*/  IMAD R11, R5, c[0x0][0x3f0], RZ ;  /* 0x0000fc00050b7a24 */ /* 0x000fe200078e02ff */
[----:B------:R-:W-:-:S02]  /*ac30*/  SHF.L.U32 R4, R14, 0x6, RZ ;  /* 0x000000060e047819 */ /* 0x000fc400000006ff */
[----:B------:R-:W-:Y:S02]  /*ac40*/  SHF.R.S32.HI R5, RZ, 0x2, R154 ;  /* 0x00000002ff057819 */ /* 0x000fe4000001149a */
[----:B------:R-:W-:Y:S02]  /*ac50*/  IADD3 R12, R18, -R2, RZ ;  /* 0x80000002120c7210 */ /* 0x000fe40007ffe0ff */
[----:B------:R-:W-:Y:S01]  /*ac60*/  LOP3.LUT R0, R0, 0xffffffc0, RZ, 0xc0, !PT ;  /* 0xffffffc000007812 */ /* 0x000fe200078ec0ff */
[----:B------:R-:W-:Y:S01]  /*ac70*/  IMAD.WIDE.U32 R2, R83, c[0x0][0x3f0], R6 ;  /* 0x0000fc0053027a25 */ /* 0x000fe200078e0006 */
[----:B------:R-:W-:Y:S02]  /*ac80*/  LOP3.LUT R4, R4, 0x1c0, RZ, 0xc0, !PT ;  /* 0x000001c004047812 */ /* 0x000fe400078ec0ff */
[----:B------:R-:W-:Y:S01]  /*ac90*/  LEA R6, R10, R5, 0x4 ;  /* 0x000000050a067211 */ /* 0x000fe200078e20ff */
[----:B------:R-:W-:Y:S01]  /*aca0*/  UIADD3 UR8, UR11, UR8, URZ ;  /* 0x000000080b087290 */ /* 0x000fe2000fffe03f */
[----:B------:R-:W-:-:S02]  /*acb0*/  LOP3.LUT R7, R14, 0x1, RZ, 0xc0, !PT ;  /* 0x000000010e077812 */ /* 0x000fc400078ec0ff */
[----:B------:R-:W-:Y:S02]  /*acc0*/  LEA R5, R12, R0, 0x3 ;  /* 0x000000000c057211 */ /* 0x000fe400078e18ff */
[----:B------:R-:W-:Y:S02]  /*acd0*/  LEA.HI R0, R4, R4, RZ, 0x1d ;  /* 0x0000000404007211 */ /* 0x000fe400078fe8ff */
[----:B------:R-:W-:Y:S02]  /*ace0*/  R2P PR, R14, 0x6 ;  /* 0x000000060e007804 */ /* 0x000fe40000000000 */
[----:B------:R-:W-:Y:S02]  /*acf0*/  ISETP.NE.U32.AND P0, PT, R7, 0x1, PT ;  /* 0x000000010700780c */ /* 0x000fe40003f05070 */
[----:B------:R-:W-:Y:S02]  /*ad00*/  LEA R7, R13, R0, 0x1 ;  /* 0x000000000d077211 */ /* 0x000fe400078e08ff */
[----:B------:R-:W-:-:S02]  /*ad10*/  MOV R9, UR8 ;  /* 0x0000000800097c02 */ /* 0x000fc40008000f00 */
[----:B------:R-:W-:Y:S02]  /*ad20*/  SHF.L.U32 R7, R7, 0x1, RZ ;  /* 0x0000000107077819 */ /* 0x000fe400000006ff */
[----:B------:R-:W-:Y:S01]  /*ad30*/  F2FP.PACK_AB R56, R19, R56 ;  /* 0x000000381338723e */ /* 0x000fe200000000ff */
[----:B------:R-:W-:Y:S01]  /*ad40*/  IMAD.WIDE.U32 R18, R83, c[0x0][0x498], R8 ;  /* 0x0001260053127a25 */ /* 0x000fe200078e0008 */
[----:B------:R-:W-:Y:S02]  /*ad50*/  IADD3 R8, R7, 0x80, RZ ;  /* 0x0000008007087810 */ /* 0x000fe40007ffe0ff */
[----:B------:R-:W-:Y:S02]  /*ad60*/  IADD3 R5, R6, R5, RZ ;  /* 0x0000000506057210 */ /* 0x000fe40007ffe0ff */
[----:B-1----:R-:W-:Y:S02]  /*ad70*/  LEA R0, R87, R6, 0x7 ;  /* 0x0000000657007211 */ /* 0x002fe400078e38ff */
[----:B------:R-:W-:-:S02]  /*ad80*/  IADD3 R6, R7, 0x70, RZ ;  /* 0x0000007007067810 */ /* 0x000fc40007ffe0ff */
[----:B------:R-:W-:Y:S02]  /*ad90*/  @P0 IADD3 R6, R8, 0x10, RZ ;  /* 0x0000001008060810 */ /* 0x000fe40007ffe0ff */
[----:B------:R-:W-:Y:S02]  /*ada0*/  ISETP.NE.AND P0, PT, R150, 0x1, PT ;  /* 0x000000019600780c */ /* 0x000fe40003f05270 */
[----:B------:R-:W-:Y:S01]  /*adb0*/  SHF.R.S32.HI R4, RZ, 0x1f, R17 ;  /* 0x0000001fff047819 */ /* 0x000fe20000011411 */
[C---:B------:R-:W-:Y:S02]  /*adc0*/  IMAD R82, R83.reuse, c[0x0][0x49c], R82 ;  /* 0x0001270053527a24 */ /* 0x040fe400078e0252 */
[----:B------:R-:W-:Y:S01]  /*add0*/  IMAD R11, R83, c[0x0][0x3f4], R11 ;  /* 0x0000fd00530b7a24 */ /* 0x000fe200078e020b */
[----:B------:R-:W-:Y:S01]  /*ade0*/  LEA R10, R87, R5, 0x7 ;  /* 0x00000005570a7211 */ /* 0x000fe200078e38ff */
[----:B------:R-:W-:Y:S02]  /*adf0*/  IMAD R4, R4, c[0x0][0x3e0], RZ ;  /* 0x0000f80004047a24 */ /* 0x000fe400078e02ff */
[----:B------:R-:W-:Y:S01]  /*ae00*/  IMAD R83, R150, c[0x0][0x388], RZ ;  /* 0x0000e20096537a24 */ /* 0x000fe200078e02ff */
[----:B------:R-:W-:Y:S01]  /*ae10*/  IADD3 R5, R0, 0x8, RZ ;  /* 0x0000000800057810 */ /* 0x000fe20007ffe0ff */
[----:B------:R-:W-:Y:S01]  /*ae20*/  IMAD R9, R17, c[0x0][0x3e4], R4 ;  /* 0x0000f90011097a24 */ /* 0x000fe200078e0204 */
[----:B------:R-:W-:-:S02]  /*ae30*/  IADD3 R3, R3, R11, RZ ;  /* 0x0000000b03037210 */ /* 0x000fc40007ffe0ff */
[CC--:B------:R-:W-:Y:S02]  /*ae40*/  ISETP.GE.OR P6, PT, R0.reuse, R83.reuse, P4 ;  /* 0x000000530000720c */ /* 0x0c0fe400027c6670 */
[C---:B------:R-:W-:Y:S02]  /*ae50*/  IADD3 R4, R0.reuse, 0x40, RZ ;  /* 0x0000004000047810 */ /* 0x040fe40007ffe0ff */
[----:B------:R-:W-:Y:S02]  /*ae60*/  IADD3 R0, R0, 0x48, RZ ;  /* 0x0000004800007810 */ /* 0x000fe40007ffe0ff */
[-C--:B------:R-:W-:Y:S01]  /*ae70*/  ISETP.GE.OR P5, PT, R5, R83.reuse, P4 ;  /* 0x000000530500720c */ /* 0x080fe200027a6670 */
[----:B------:R-:W-:Y:S01]  /*ae80*/  @P0 IMAD.HI.U32 R5, R10, c[0x0][0x4ec], RZ ;  /* 0x00013b000a050a27 */ /* 0x000fe200078e00ff */
[-C--:B------:R-:W-:Y:S02]  /*ae90*/  ISETP.GE.OR P3, PT, R4, R83.reuse, P4 ;  /* 0x000000530400720c */ /* 0x080fe40002766670 */
[----:B------:R-:W-:Y:S01]  /*aea0*/  ISETP.GE.OR P4, PT, R0, R83, P4 ;  /* 0x000000530000720c */ /* 0x000fe20002786670 */
[----:B------:R-:W-:Y:S01]  /*aeb0*/  IMAD.WIDE.U32 R2, R17, c[0x0][0x3e0], R2 ;  /* 0x0000f80011027a25 */ /* 0x000fe200078e0002 */
[----:B------:R-:W-:-:S03]  /*aec0*/  F2FP.PACK_AB R16, R177, R176 ;  /* 0x000000b0b110723e */ /* 0x000fc600000000ff */
[----:B------:R-:W-:Y:S01]  /*aed0*/  IMAD.MOV.U32 R0, RZ, RZ, R10 ;  /* 0x000000ffff007224 */ /* 0x000fe200078e000a */
[----:B------:R-:W-:Y:S02]  /*aee0*/  @P0 SHF.R.U32.HI R0, RZ, c[0x0][0x4f0], R5 ;  /* 0x00013c00ff000a19 */ /* 0x000fe40000011605 */
[----:B------:R-:W-:Y:S02]  /*aef0*/  IADD3 R3, R3, R9, RZ ;  /* 0x0000000903037210 */ /* 0x000fe40007ffe0ff */
[----:B------:R-:W-:Y:S01]  /*af00*/  IADD3 R8, -R0, RZ, RZ ;  /* 0x000000ff00087210 */ /* 0x000fe20007ffe1ff */
[----:B------:R1:W-:Y:S01]  /*af10*/  STS [R7+0x80], R16 ;  /* 0x0000801007007388 */ /* 0x0003e20000000800 */
[----:B------:R-:W-:Y:S02]  /*af20*/  SHF.R.S32.HI R4, RZ, 0x1f, R148 ;  /* 0x0000001fff047819 */ /* 0x000fe40000011494 */
[----:B------:R-:W-:-:S03]  /*af30*/  SHF.R.S32.HI R9, RZ, 0x1f, R0 ;  /* 0x0000001fff097819 */ /* 0x000fc60000011400 */
[----:B------:R-:W-:Y:S01]  /*af40*/  IMAD R5, R4, c[0x0][0x3d8], RZ ;  /* 0x0000f60004057a24 */ /* 0x000fe200078e02ff */
[----:B------:R-:W-:-:S03]  /*af50*/  IADD3 R4, P0, R0, R18, RZ ;  /* 0x0000001200047210 */ /* 0x000fc60007f1e0ff */
[C---:B------:R-:W-:Y:S01]  /*af60*/  IMAD R18, R148.reuse, c[0x0][0x3dc], R5 ;  /* 0x0000f70094127a24 */ /* 0x040fe200078e0205 */
[----:B------:R-:W-:Y:S01]  /*af70*/  IADD3.X R5, R9, R19, R82, P0, !PT ;  /* 0x0000001309057210 */ /* 0x000fe200007fe452 */
[----:B-1----:R-:W-:-:S04]  /*af80*/  IMAD.WIDE.U32 R16, R148, c[0x0][0x3d8], R2 ;  /* 0x0000f60094107a25 */ /* 0x002fc800078e0002 */
[----:B------:R-:W-:Y:S01]  /*af90*/  IMAD R2, R8, c[0x0][0x4e8], R10 ;  /* 0x00013a0008027a24 */ /* 0x000fe200078e020a */
[----:B------:R-:W-:-:S04]  /*afa0*/  MOV R3, 0x20 ;  /* 0x0000002000037802 */ /* 0x000fc80000000f00 */
[----:B------:R-:W-:Y:S02]  /*afb0*/  SHF.R.S32.HI R8, RZ, 0x1f, R2 ;  /* 0x0000001fff087819 */ /* 0x000fe40000011402 */
[----:B------:R-:W-:-:S03]  /*afc0*/  SEL R3, R3, 0xffffffe0, !P1 ;  /* 0xffffffe003037807 */ /* 0x000fc60004800000 */
[----:B------:R-:W-:Y:S01]  /*afd0*/  IMAD R8, R8, c[0x0][0x488], RZ ;  /* 0x0001220008087a24 */ /* 0x000fe200078e02ff */
[----:B------:R-:W-:Y:S01]  /*afe0*/  IADD3 R0, R7, R3, RZ ;  /* 0x0000000307007210 */ /* 0x000fe20007ffe0ff */
[----:B------:R-:W-:Y:S01]  /*aff0*/  IMAD.WIDE.U32 R4, R2, c[0x0][0x488], R4 ;  /* 0x0001220002047a25 */ /* 0x000fe200078e0004 */
[----:B------:R-:W-:-:S03]  /*b000*/  F2FP.PACK_AB R15, R179, R178 ;  /* 0x000000b2b30f723e */ /* 0x000fc600000000ff */
[----:B------:R-:W-:Y:S01]  /*b010*/  IMAD R9, R2, c[0x0][0x48c], R8 ;  /* 0x0001230002097a24 */ /* 0x000fe200078e0208 */
[----:B------:R-:W-:Y:S02]  /*b020*/  IADD3 R2, R3, R6, RZ ;  /* 0x0000000603027210 */ /* 0x000fe40007ffe0ff */
[----:B------:R-:W-:Y:S02]  /*b030*/  MOV R3, 0x40 ;  /* 0x0000004000037802 */ /* 0x000fe40000000f00 */
[----:B------:R-:W-:Y:S02]  /*b040*/  F2FP.PACK_AB R20, R161, R20 ;  /* 0x00000014a114723e */ /* 0x000fe400000000ff */
[----:B------:R-:W-:Y:S02]  /*b050*/  F2FP.PACK_AB R21, R163, R21 ;  /* 0x00000015a315723e */ /* 0x000fe400000000ff */
[----:B------:R-:W-:Y:S02]  /*b060*/  F2FP.PACK_AB R22, R181, R22 ;  /* 0x00000016b516723e */ /* 0x000fe400000000ff */
[----:B------:R-:W-:-:S02]  /*b070*/  F2FP.PACK_AB R25, R183, R25 ;  /* 0x00000019b719723e */ /* 0x000fc400000000ff */
[----:B------:R-:W-:Y:S02]  /*b080*/  F2FP.PACK_AB R24, R185, R24 ;  /* 0x00000018b918723e */ /* 0x000fe400000000ff */
[----:B------:R-:W-:Y:S02]  /*b090*/  F2FP.PACK_AB R23, R187, R23 ;  /* 0x00000017bb17723e */ /* 0x000fe400000000ff */
[----:B------:R-:W-:Y:S02]  /*b0a0*/  LEA R10, P0, R4, c[0x0][0x450], 0x2 ;  /* 0x00011400040a7a11 */ /* 0x000fe400078010ff */
[----:B------:R-:W-:Y:S01]  /*b0b0*/  IADD3 R9, R5, R9, RZ ;  /* 0x0000000905097210 */ /* 0x000fe20007ffe0ff */
[----:B------:R-:W-:Y:S01]  /*b0c0*/  STS [R7+0x480], R15 ;  /* 0x0004800f07007388 */ /* 0x000fe20000000800 */
[----:B------:R-:W-:Y:S02]  /*b0d0*/  F2FP.PACK_AB R26, R173, R26 ;  /* 0x0000001aad1a723e */ /* 0x000fe400000000ff */
[----:B------:R-:W-:-:S02]  /*b0e0*/  F2FP.PACK_AB R27, R175, R27 ;  /* 0x0000001baf1b723e */ /* 0x000fc400000000ff */
[----:B------:R-:W-:Y:S01]  /*b0f0*/  SEL R5, R3, 0xffffffc0, !P2 ;  /* 0xffffffc003057807 */ /* 0x000fe20005000000 */
        /* <DEDUP_REMOVED lines=10> */
[----:B------:R-:W-:Y:S02]  /*b1a0*/  LEA.HI.X R9, R4, c[0x0][0x454], R9, 0x2, P0 ;  /* 0x0001150004097a11 */ /* 0x000fe400000f1409 */
[----:B------:R-:W-:Y:S01]  /*b1b0*/  F2FP.PACK_AB R36, R169, R36 ;  /* 0x00000024a924723e */ /* 0x000fe200000000ff */
[----:B------:R-:W-:Y:S01]  /*b1c0*/  STS [R6+0x2000], R24 ;  /* 0x0020001806007388 */ /* 0x000fe20000000800 */
[----:B------:R-:W-:Y:S02]  /*b1d0*/  F2FP.PACK_AB R35, R171, R35 ;  /* 0x00000023ab23723e */ /* 0x000fe400000000ff */
[----:B------:R-:W-:Y:S01]  /*b1e0*/  IADD3 R4, R7, R5, RZ ;  /* 0x0000000507047210 */ /* 0x000fe20007ffe0ff */
[----:B------:R-:W-:Y:S01]  /*b1f0*/  STS [R6+0x2400], R23 ;  /* 0x0024001706007388 */ /* 0x000fe20000000800 */
[----:B------:R-:W-:-:S02]  /*b200*/  F2FP.PACK_AB R33, R46, R33 ;  /* 0x000000212e21723e */ /* 0x000fc400000000ff */
[----:B------:R-:W-:Y:S01]  /*b210*/  F2FP.PACK_AB R32, R41, R32 ;  /* 0x000000202920723e */ /* 0x000fe200000000ff */
[----:B------:R-:W-:Y:S01]  /*b220*/  STS [R0+0x80], R26 ;  /* 0x0000801a00007388 */ /* 0x000fe20000000800 */
[----:B------:R-:W-:Y:S02]  /*b230*/  IADD3 R8, R5, R6, RZ ;  /* 0x0000000605087210 */ /* 0x000fe40007ffe0ff */
[----:B------:R-:W-:Y:S01]  /*b240*/  F2FP.PACK_AB R34, R197, R34 ;  /* 0x00000022c522723e */ /* 0x000fe200000000ff */
[----:B------:R-:W-:Y:S01]  /*b250*/  STS [R0+0x480], R27 ;  /* 0x0004801b00007388 */ /* 0x000fe20000000800 */
[----:B------:R-:W-:Y:S02]  /*b260*/  F2FP.PACK_AB R39, R199, R39 ;  /* 0x00000027c727723e */ /* 0x000fe400000000ff */
[----:B------:R-:W-:Y:S01]  /*b270*/  F2FP.PACK_AB R64, R69, R64 ;  /* 0x000000404540723e */ /* 0x000fe200000000ff */
[----:B------:R-:W-:Y:S01]  /*b280*/  STS [R2], R28 ;  /* 0x0000001c02007388 */ /* 0x000fe20000000800 */
[----:B------:R-:W-:-:S03]  /*b290*/  F2FP.PACK_AB R63, R71, R63 ;  /* 0x0000003f473f723e */ /* 0x000fc600000000ff */
[----:B------:R-:W-:Y:S01]  /*b2a0*/  STS [R2+0x400], R29 ;  /* 0x0004001d02007388 */ /* 0x000fe20000000800 */
[----:B------:R-:W-:Y:S02]  /*b2b0*/  F2FP.PACK_AB R62, R50, R62 ;  /* 0x0000003e323e723e */ /* 0x000fe400000000ff */
[----:B------:R-:W-:Y:S01]  /*b2c0*/  F2FP.PACK_AB R61, R42, R61 ;  /* 0x0000003d2a3d723e */ /* 0x000fe200000000ff */
[----:B------:R-:W-:Y:S01]  /*b2d0*/  STS [R0+0x2080], R30 ;  /* 0x0020801e00007388 */ /* 0x000fe20000000800 */
[----:B------:R-:W-:-:S03]  /*b2e0*/  IADD3 R3, R5, R0, RZ ;  /* 0x0000000005037210 */ /* 0x000fc60007ffe0ff */
[----:B------:R-:W-:Y:S01]  /*b2f0*/  STS [R0+0x2480], R31 ;  /* 0x0024801f00007388 */ /* 0x000fe20000000800 */
[----:B------:R-:W-:-:S03]  /*b300*/  IADD3 R5, R2, R5, RZ ;  /* 0x0000000502057210 */ /* 0x000fc60007ffe0ff */
[----:B------:R-:W-:Y:S01]  /*b310*/  STS [R2+0x2000], R38 ;  /* 0x0020002602007388 */ /* 0x000fe20000000800 */
        /* <DEDUP_REMOVED lines=61> */
[----:B------:R3:W-:Y:S01]  /*b6f0*/  STS [R0+0x6480], R43 ;  /* 0x0064802b00007388 */ /* 0x0007e20000000800 */
        /* <DEDUP_REMOVED lines=24> */
[----:B------:R-:W4:Y:S04]  /*b880*/  SHFL.IDX PT, R7, R9, 0x1, 0x1c1f ;  /* 0x003c1f0009077f89 */ /* 0x000f2800000e0000 */
[----:B------:R-:W-:Y:S04]  /*b890*/  SHFL.IDX PT, R12, R10, 0x2, 0x1c1f ;  /* 0x005c1f000a0c7f89 */ /* 0x000fe800000e0000 */
[----:B------:R-:W2:Y:S04]  /*b8a0*/  SHFL.IDX PT, R13, R9, 0x2, 0x1c1f ;  /* 0x005c1f00090d7f89 */ /* 0x000ea800000e0000 */
[----:B------:R-:W-:Y:S04]  /*b8b0*/  SHFL.IDX PT, R10, R10, 0x3, 0x1c1f ;  /* 0x007c1f000a0a7f89 */ /* 0x000fe800000e0000 */
[----:B------:R-:W2:Y:S01]  /*b8c0*/  SHFL.IDX PT, R11, R9, 0x3, 0x1c1f ;  /* 0x007c1f00090b7f89 */ /* 0x000ea200000e0000 */
[----:B---3--:R-:W-:-:S03]  /*b8d0*/  SHF.L.U32 R0, R92, 0x1, RZ ;  /* 0x000000015c007819 */ /* 0x008fc600000006ff */
[----:B-1----:R-:W-:Y:S04]  /*b8e0*/  @!P6 ST.E [R14.64], R85 ;  /* 0x000000550e00e985 */ /* 0x002fe8000c10190c */
[----:B----4-:R1:W-:Y:S04]  /*b8f0*/  @!P5 ST.E [R6.64], R84 ;  /* 0x000000540600d985 */ /* 0x0103e8000c10190c */
[----:B--2---:R2:W-:Y:S04]  /*b900*/  @!P3 ST.E [R12.64], R88 ;  /* 0x000000580c00b985 */ /* 0x0045e8000c10190c */
[----:B------:R2:W-:Y:S04]  /*b910*/  @!P4 ST.E [R10.64], R86 ;  /* 0x000000560a00c985 */ /* 0x0005e8000c10190c */
[----:B------:R2:W3:Y:S04]  /*b920*/  LDS.128 R24, [R0+0x880] ;  /* 0x0008800000187984 */ /* 0x0004e80000000c00 */
[----:B------:R2:W4:Y:S04]  /*b930*/  LDS.128 R32, [R0+0x1080] ;  /* 0x0010800000207984 */ /* 0x0005280000000c00 */
[----:B------:R2:W1:Y:S04]  /*b940*/  LDS.128 R40, [R0+0x1880] ;  /* 0x0018800000287984 */ /* 0x0004680000000c00 */
[----:B------:R2:W1:Y:S04]  /*b950*/  LDS.128 R48, [R0+0x2080] ;  /* 0x0020800000307984 */ /* 0x0004680000000c00 */
[----:B------:R2:W2:Y:S04]  /*b960*/  LDS.128 R56, [R0+0x2880] ;  /* 0x0028800000387984 */ /* 0x0004a80000000c00 */
        /* <DEDUP_REMOVED lines=8> */
[----:B------:R2:W2:Y:S01]  /*b9f0*/  LDS.128 R72, [R0+0x7880] ;  /* 0x0078800000487984 */ /* 0x0004a20000000c00 */
[----:B------:R-:W-:-:S02]  /*ba00*/  IADD3 R2, R17, R18, RZ ;  /* 0x0000001211027210 */ /* 0x000fc40007ffe0ff */
[----:B-1----:R-:W-:-:S04]  /*ba10*/  LEA R7, P0, R16, c[0x0][0x380], 0x1 ;  /* 0x0000e00010077a11 */ /* 0x002fc800078008ff */
[----:B------:R-:W-:Y:S02]  /*ba20*/  LEA.HI.X R6, R16, c[0x0][0x384], R2, 0x1, P0 ;  /* 0x0000e10010067a11 */ /* 0x000fe400000f0c02 */
[----:B------:R-:W-:Y:S01]  /*ba30*/  ISETP.GE.AND P0, PT, R91, R83, PT ;  /* 0x000000535b00720c */ /* 0x000fe20003f06270 */
[----:B------:R1:W1:Y:S01]  /*ba40*/  SHFL.IDX PT, R2, R7, RZ, 0x181f ;  /* 0x00181fff07027589 */ /* 0x00026200000e0000 */
[----:B------:R-:W-:Y:S03]  /*ba50*/  BSSY B0, `(.L_x_2877) ;  /* 0x000000e000007945 */ /* 0x000fe60003800000 */
[----:B------:R1:W1:Y:S08]  /*ba60*/  SHFL.IDX PT, R3, R6, RZ, 0x181f ;  /* 0x00181fff06037589 */ /* 0x00027000000e0000 */
[----:B------:R-:W-:Y:S05]  /*ba70*/  @P0 BRA `(.L_x_2878) ;  /* 0x000000b000000947 */ /* 0x000fea0003800000 */
[----:B--234-:R-:W2:Y:S01]  /*ba80*/  LDS.128 R12, [R0+0x80] ;  /* 0x00008000000c7984 */ /* 0x01cea20000000c00 */
        /* <DEDUP_REMOVED lines=10> */
.L_x_2878:
[----:B---34-:R-:W-:Y:S05]  /*bb30*/  BSYNC B0 ;  /* 0x0000000000007941 */ /* 0x018fea0003800000 */
.L_x_2877:
        /* <DEDUP_REMOVED lines=15> */
.L_x_2880:
[----:B------:R-:W-:Y:S05]  /*bc30*/  BSYNC B0 ;  /* 0x0000000000007941 */ /* 0x000fea0003800000 */
.L_x_2879:
        /* <DEDUP_REMOVED lines=15> */
.L_x_2882:
[----:B------:R-:W-:Y:S05]  /*bd30*/  BSYNC B0 ;  /* 0x0000000000007941 */ /* 0x000fea0003800000 */
.L_x_2881:
        /* <DEDUP_REMOVED lines=15> */
.L_x_2884:
[----:B------:R-:W-:Y:S05]  /*be30*/  BSYNC B0 ;  /* 0x0000000000007941 */ /* 0x000fea0003800000 */
.L_x_2883:
        /* <DEDUP_REMOVED lines=15> */
.L_x_2886:
[----:B------:R-:W-:Y:S05]  /*bf30*/  BSYNC B0 ;  /* 0x0000000000007941 */ /* 0x000fea0003800000 */
.L_x_2885:
        /* <DEDUP_REMOVED lines=15> */
.L_x_2888:
[----:B------:R-:W-:Y:S05]  /*c030*/  BSYNC B0 ;  /* 0x0000000000007941 */ /* 0x000fea0003800000 */
.L_x_2887:
        /* <DEDUP_REMOVED lines=15> */
.L_x_2890:
[----:B------:R-:W-:Y:S05]  /*c130*/  BSYNC B0 ;  /* 0x0000000000007941 */ /* 0x000fea0003800000 */
.L_x_2889:
[----:B------:R-:W-:Y:S01]  /*c140*/  IADD3 R0, R91, 0x70, RZ ;  /* 0x000000705b007810 */ /* 0x000fe20007ffe0ff */
[----:B--2-4-:R2:W4:Y:S03]  /*c150*/  SHFL.IDX PT, R3, R6, 0x7, 0x181f ;  /* 0x00f81f0006037f89 */ /* 0x01452600000e0000 */
[----:B------:R-:W-:Y:S01]  /*c160*/  ISETP.GE.AND P0, PT, R0, R83, PT ;  /* 0x000000530000720c */ /* 0x000fe20003f06270 */
[----:B------:R2:W1:-:S12]  /*c170*/  SHFL.IDX PT, R2, R7, 0x7, 0x181f ;  /* 0x00f81f0007027f89 */ /* 0x00045800000e0000 */
[----:B------:R-:W-:Y:S05]  /*c180*/  @P0 EXIT ;  /* 0x000000000000094d */ /* 0x000fea0003800000 */
[----:B-----5:R-:W-:-:S13]  /*c190*/  ISETP.GE.AND P0, PT, R90, c[0x0][0x3c8], PT ;  /* 0x0000f2005a007a0c */ /* 0x020fda0003f06270 */
        /* <DEDUP_REMOVED lines=10> */
.L_x_2891:
        /* <DEDUP_REMOVED lines=12> */
.L_x_4369:


//--------------------- .text._ZN7cutlass13device_kernelIN5flash19enable_sm80_to_sm89INS1_16FlashAttnFwdSm80INS1_25CollectiveMainloopFwdSm80ILi4ELi1ELb0EN4cute5tupleIJNS5_1CILi128EEENS7_ILi64EEES8_EEELi128ENS_6half_tEfNS_4arch4Sm80ELb0ELb0ELb0ELb1ELb1ELb0ELb1ELb0EEENS1_21CollectiveEpilogueFwdINS6_IJS8_S8_S9_EEENS6_IJNS7_ILi1EEESH_SH_EEESB_SD_Li128ELb1ELb1ELb0ELb0EEENS1_19SingleTileSchedulerILb1ELb0ELb1ELi128EEEEEEEEEvNT_6ParamsE --------------------------
	.section	.text._ZN7cutlass13device_kernelIN5flash19enable_sm80_to_sm89INS1_16FlashAttnFwdSm80INS1_25CollectiveMainloopFwdSm80ILi4ELi1ELb0EN4cute5tupleIJNS5_1CILi128EEENS7_ILi64EEES8_EEELi128ENS_6half_tEfNS_4arch4Sm80ELb0ELb0ELb0ELb1ELb1ELb0ELb1ELb0EEENS1_21CollectiveEpilogueFwdINS6_IJS8_S8_S9_EEENS6_IJNS7_ILi1EEESH_SH_EEESB_SD_Li128ELb1ELb1ELb0ELb0EEENS1_19SingleTileSchedulerILb1ELb0ELb1ELi128EEEEEEEEEvNT_6ParamsE,"ax",@progbits
	.sectioninfo	@"SHI_REGISTERS=255"
	.align	128
.text._ZN7cutlass13device_kernelIN5flash19enable_sm80_to_sm89INS1_16FlashAttnFwdSm80INS1_25CollectiveMainloopFwdSm80ILi4ELi1ELb0EN4cute5tupleIJNS5_1CILi128EEENS7_ILi64EEES8_EEELi128ENS_6half_tEfNS_4arch4Sm80ELb0ELb0ELb0ELb1ELb1ELb0ELb1ELb0EEENS1_21CollectiveEpilogueFwdINS6_IJS8_S8_S9_EEENS6_IJNS7_ILi1EEESH_SH_EEESB_SD_Li128ELb1ELb1ELb0ELb0EEENS1_19SingleTileSchedulerILb1ELb0ELb1ELi128EEEEEEEEEvNT_6ParamsE:
        .type           _ZN7cutlass13device_kernelIN5flash19enable_sm80_to_sm89INS1_16FlashAttnFwdSm80INS1_25CollectiveMainloopFwdSm80ILi4ELi1ELb0EN4cute5tupleIJNS5_1CILi128EEENS7_ILi64EEES8_EEELi128ENS_6half_tEfNS_4arch4Sm80ELb0ELb0ELb0ELb1ELb1ELb0ELb1ELb0EEENS1_21CollectiveEpilogueFwdINS6_IJS8_S8_S9_EEENS6_IJNS7_ILi1EEESH_SH_EEESB_SD_Li128ELb1ELb1ELb0ELb0EEENS1_19SingleTileSchedulerILb1ELb0ELb1ELi128EEEEEEEEEvNT_6ParamsE,@function
        .size           _ZN7cutlass13device_kernelIN5flash19enable_sm80_to_sm89INS1_16FlashAttnFwdSm80INS1_25CollectiveMainloopFwdSm80ILi4ELi1ELb0EN4cute5tupleIJNS5_1CILi128EEENS7_ILi64EEES8_EEELi128ENS_6half_tEfNS_4arch4Sm80ELb0ELb0ELb0ELb1ELb1ELb0ELb1ELb0EEENS1_21CollectiveEpilogueFwdINS6_IJS8_S8_S9_EEENS6_IJNS7_ILi1EEESH_SH_EEESB_SD_Li128ELb1ELb1ELb0ELb0EEENS1_19SingleTileSchedulerILb1ELb0ELb1ELi128EEEEEEEEEvNT_6ParamsE,(.L_x_4370 - _ZN7cutlass13device_kernelIN5flash19enable_sm80_to_sm89INS1_16FlashAttnFwdSm80INS1_25CollectiveMainloopFwdSm80ILi4ELi1ELb0EN4cute5tupleIJNS5_1CILi128EEENS7_ILi64EEES8_EEELi128ENS_6half_tEfNS_4arch4Sm80ELb0ELb0ELb0ELb1ELb1ELb0ELb1ELb0EEENS1_21CollectiveEpilogueFwdINS6_IJS8_S8_S9_EEENS6_IJNS7_ILi1EEESH_SH_EEESB_SD_Li128ELb1ELb1ELb0ELb0EEENS1_19SingleTileSchedulerILb1ELb0ELb1ELi128EEEEEEEEEvNT_6ParamsE)
        .other          _ZN7cutlass13device_kernelIN5flash19enable_sm80_to_sm89INS1_16FlashAttnFwdSm80INS1_25CollectiveMainloopFwdSm80ILi4ELi1ELb0EN4cute5tupleIJNS5_1CILi128EEENS7_ILi64EEES8_EEELi128ENS_6half_tEfNS_4arch4Sm80ELb0ELb0ELb0ELb1ELb1ELb0ELb1ELb0EEENS1_21CollectiveEpilogueFwdINS6_IJS8_S8_S9_EEENS6_IJNS7_ILi1EEESH_SH_EEESB_SD_Li128ELb1ELb1ELb0ELb0EEENS1_19SingleTileSchedulerILb1ELb0ELb1ELi128EEEEEEEEEvNT_6ParamsE,@"STO_CUDA_ENTRY STV_DEFAULT"
_ZN7cutlass13device_kernelIN5flash19enable_sm80_to_sm89INS1_16FlashAttnFwdSm80INS1_25CollectiveMainloopFwdSm80ILi4ELi1ELb0EN4cute5tupleIJNS5_1CILi128EEENS7_ILi64EEES8_EEELi128ENS_6half_tEfNS_4arch4Sm80ELb0ELb0ELb0ELb1ELb1ELb0ELb1ELb0EEENS1_21CollectiveEpilogueFwdINS6_IJS8_S8_S9_EEENS6_IJNS7_ILi1EEESH_SH_EEESB_SD_Li128ELb1ELb1ELb0ELb0EEENS1_19SingleTileSchedulerILb1ELb0ELb1ELi128EEEEEEEEEvNT_6ParamsE:
        /* <DEDUP_REMOVED lines=21> */
.L_x_2893:
        /* <DEDUP_REMOVED lines=13> */
.L_x_2895:
[----:B------:R-:W-:Y:S02]  /*0220*/  ULDC UR6, c[0x0][0x54c] ;  /* 0x0001530000067ab9 */ /* 0x000fe40000000800 */
.L_x_2894:
[----:B------:R-:W-:Y:S02]  /*0230*/  ULDC UR4, c[0x0][0x548] ;  /* 0x0001520000047ab9 */ /* 0x000fe40000000800 */
[----:B------:R-:W-:-:S02]  /*0240*/  USHF.L.U32 UR5, UR5, 0x7, URZ ;  /* 0x0000000705057899 */ /* 0x000fc4000800063f */
[----:B------:R-:W-:-:S04]  /*0250*/  UIMAD UR4, UR6, UR4, URZ ;  /* 0x00000004060472a4 */ /* 0x000fc8000f8e023f */
[----:B------:R-:W-:-:S04]  /*0260*/  UISETP.GE.AND UP0, UPT, UR5, UR4, UPT ;  /* 0x000000040500728c */ /* 0x000fc8000bf06270 */
[----:B------:R-:W-:Y:S01]  /*0270*/  USEL UR10, UR10, 0xffffffff, !UP0 ;  /* 0xffffffff0a0a7887 */ /* 0x000fe2000c000000 */
[----:B------:R-:W-:Y:S05]  /*0280*/  BRA `(.L_x_2896) ;  /* 0x000001b000007947 */ /* 0x000fea0003800000 */
.L_x_2892:
        /* <DEDUP_REMOVED lines=8> */
.L_x_2897:
        /* <DEDUP_REMOVED lines=13> */
.L_x_2899:
[----:B------:R-:W-:Y:S02]  /*03e0*/  ULDC UR6, c[0x0][0x54c] ;  /* 0x0001530000067ab9 */ /* 0x000fe40000000800 */
.L_x_2898:
[----:B------:R-:W-:Y:S02]  /*03f0*/  ULDC UR4, c[0x0][0x548] ;  /* 0x0001520000047ab9 */ /* 0x000fe40000000800 */
[----:B------:R-:W-:-:S02]  /*0400*/  USHF.L.U32 UR5, UR5, 0x7, URZ ;  /* 0x0000000705057899 */ /* 0x000fc4000800063f */
[----:B------:R-:W-:-:S04]  /*0410*/  UIMAD UR4, UR6, UR4, URZ ;  /* 0x00000004060472a4 */ /* 0x000fc8000f8e023f */
[----:B------:R-:W-:-:S04]  /*0420*/  UISETP.GE.AND UP0, UPT, UR5, UR4, UPT ;  /* 0x000000040500728c */ /* 0x000fc8000bf06270 */
[----:B------:R-:W-:-:S06]  /*0430*/  USEL UR10, UR10, 0xffffffff, !UP0 ;  /* 0xffffffff0a0a7887 */ /* 0x000fcc000c000000 */
.L_x_2896:
        /* <DEDUP_REMOVED lines=41> */
[----:B-----5:R1:W3:Y:S04]  /*06d0*/  LDG.E R0, [R8.64] ;  /* 0x0000000c08007981 */ /* 0x0202e8000c1e1900 */
[----:B-1----:R-:W3:Y:S02]  /*06e0*/  LDG.E R8, [R8.64+0x4] ;  /* 0x0000040c08087981 */ /* 0x002ee4000c1e1900 */
[----:B---3--:R-:W-:-:S02]  /*06f0*/  IADD3 R0, -R0, R8, RZ ;  /* 0x0000000800007210 */ /* 0x008fc40007ffe1ff */
.L_x_2900:
        /* <DEDUP_REMOVED lines=10> */
.L_x_2901:
        /* <DEDUP_REMOVED lines=12> */
.L_x_2902:
        /* <DEDUP_REMOVED lines=8> */
[----:B------:R-:W-:Y:S01]  /*08e0*/  MOV R162, RZ ;  /* 0x000000ff00a27202 */ /* 0x000fe20000000f00 */
[----:B------:R-:W-:Y:S01]  /*08f0*/  IMAD.MOV.U32 R160, RZ, RZ, RZ ;  /* 0x000000ffffa07224 */ /* 0x000fe200078e00ff */
        /* <DEDUP_REMOVED lines=79> */
[----:B------:R-:W-:Y:S01]  /*0df0*/  LEA.HI R6, R9, R2, RZ, 0x3 ;  /* 0x0000000209067211 */ /* 0x000fe200078f18ff */
[----:B------:R-:W-:Y:S01]  /*0e00*/  ULDC.64 UR4, c[0x0][0x178] ;  /* 0x00005e0000047ab9 */ /* 0x000fe20000000a00 */
[----:B------:R-:W-:Y:S01]  /*0e10*/  IMAD.MOV.U32 R3, RZ, RZ, c[0x0][0x2c4] ;  /* 0x0000b100ff037624 */ /* 0x000fe200078e00ff */
[----:B------:R-:W-:Y:S01]  /*0e20*/  UIMAD UR15, UR15, UR4, URZ ;  /* 0x000000040f0f72a4 */ /* 0x000fe2000f8e023f */
[----:B------:R-:W-:Y:S01]  /*0e30*/  LOP3.LUT R46, R6, 0xfffffff8, RZ, 0xc0, !PT ;  /* 0xfffffff8062e7812 */ /* 0x000fe200078ec0ff */
[----:B------:R-:W-:Y:S01]  /*0e40*/  UIMAD.WIDE.U32 UR16, UR14, UR4, URZ ;  /* 0x000000040e1072a5 */ /* 0x000fe2000f8e003f */
[----:B------:R-:W-:Y:S01]  /*0e50*/  SHF.R.S32.HI R6, RZ, 0x3, R6 ;  /* 0x00000003ff067819 */ /* 0x000fe20000011406 */
[----:B------:R-:W-:Y:S01]  /*0e60*/  UIMAD UR15, UR14, UR5, UR15 ;  /* 0x000000050e0f72a4 */ /* 0x000fe2000f8e020f */
[----:B------:R-:W-:Y:S01]  /*0e70*/  ISETP.NE.AND P1, PT, R3, 0x1, PT ;  /* 0x000000010300780c */ /* 0x000fe20003f25270 */
[----:B------:R-:W-:Y:S01]  /*0e80*/  IMAD.IADD R46, R2, 0x1, -R46 ;  /* 0x00000001022e7824 */ /* 0x000fe200078e0a2e */
[----:B------:R-:W-:Y:S01]  /*0e90*/  ULDC.64 UR4, c[0x0][0x1b8] ;  /* 0x00006e0000047ab9 */ /* 0x000fe20000000a00 */
[----:B------:R-:W-:Y:S01]  /*0ea0*/  IMAD.SHL.U32 R250, R6, 0x40, RZ ;  /* 0x0000004006fa7824 */ /* 0x000fe200078e00ff */
[----:B------:R-:W-:Y:S01]  /*0eb0*/  UIADD3 UR17, UR17, UR15, URZ ;  /* 0x0000000f11117290 */ /* 0x000fe2000fffe03f */
[----:B------:R-:W-:Y:S01]  /*0ec0*/  IMAD R124, R46, 0x10, R6 ;  /* 0x000000102e7c7824 */ /* 0x000fe200078e0206 */
[----:B------:R-:W-:Y:S01]  /*0ed0*/  USHF.R.S32.HI UR15, URZ, 0x1f, UR10 ;  /* 0x0000001f3f0f7899 */ /* 0x000fe2000801140a */
[----:B-----5:R-:W-:Y:S01]  /*0ee0*/  IMAD R0, R0, c[0x0][0x2c4], RZ ;  /* 0x0000b10000007a24 */ /* 0x020fe200078e02ff */
[----:B------:R-:W-:Y:S01]  /*0ef0*/  UIMAD UR14, UR7, UR4, URZ ;  /* 0x00000004070e72a4 */ /* 0x000fe2000f8e023f */
[----:B------:R-:W-:Y:S01]  /*0f00*/  IMAD.SHL.U32 R45, R46, 0x8, RZ ;  /* 0x000000082e2d7824 */ /* 0x000fe200078e00ff */
[----:B------:R-:W-:Y:S01]  /*0f10*/  USEL UR15, UR15, URZ, !UP1 ;  /* 0x0000003f0f0f7287 */ /* 0x000fe2000c800000 */
[C---:B-1----:R-:W-:Y:S01]  /*0f20*/  IMAD R8, R13.reuse, 0x80, R124 ;  /* 0x000000800d087824 */ /* 0x042fe200078e027c */
[----:B------:R-:W-:Y:S01]  /*0f30*/  UIMAD UR14, UR8, UR5, UR14 ;  /* 0x00000005080e72a4 */ /* 0x000fe2000f8e020e */
[----:B------:R1:W-:Y:S01]  /*0f40*/  STL [R1], R124 ;  /* 0x0000007c01007387 */ /* 0x0003e20000100800 */
[----:B------:R-:W-:Y:S01]  /*0f50*/  UIMAD.WIDE.U32 UR18, UR8, UR4, UR16 ;  /* 0x00000004081272a5 */ /* 0x000fe2000f8e0010 */
[----:B------:R-:W-:Y:S01]  /*0f60*/  @P1 IMAD.HI.U32 R3, R8, c[0x0][0x2c8], RZ ;  /* 0x0000b20008031a27 */ /* 0x000fe200078e00ff */
[----:B------:R-:W-:Y:S01]  /*0f70*/  USEL UR16, UR10, URZ, !UP1 ;  /* 0x0000003f0a107287 */ /* 0x000fe2000c800000 */
[----:B------:R-:W-:Y:S01]  /*0f80*/  LOP3.LUT R250, R250, 0x1c0, RZ, 0xc0, !PT ;  /* 0x000001c0fafa7812 */ /* 0x000fe200078ec0ff */
[----:B------:R-:W-:Y:S01]  /*0f90*/  ULDC.64 UR4, c[0x0][0x1c0] ;  /* 0x0000700000047ab9 */ /* 0x000fe20000000a00 */
[----:B------:R-:W-:Y:S01]  /*0fa0*/  IMAD.MOV.U32 R7, RZ, RZ, R8 ;  /* 0x000000ffff077224 */ /* 0x000fe200078e0008 */
[----:B------:R-:W-:Y:S01]  /*0fb0*/  UIMAD UR15, UR15, UR4, URZ ;  /* 0x000000040f0f72a4 */ /* 0x000fe2000f8e023f */
[----:B------:R-:W-:Y:S01]  /*0fc0*/  @P1 SHF.R.U32.HI R7, RZ, c[0x0][0x2cc], R3 ;  /* 0x0000b300ff071a19 */ /* 0x000fe20000011603 */
[----:B------:R-:W-:Y:S01]  /*0fd0*/  UIADD3 UR19, UR19, UR14, URZ ;  /* 0x0000000e13137290 */ /* 0x000fe2000fffe03f */
[----:B------:R-:W-:Y:S01]  /*0fe0*/  IMAD R13, R13, 0x80, R6 ;  /* 0x000000800d0d7824 */ /* 0x000fe200078e0206 */
[----:B------:R-:W-:Y:S01]  /*0ff0*/  UIMAD UR5, UR16, UR5, UR15 ;  /* 0x00000005100572a4 */ /* 0x000fe2000f8e020f */
[--C-:B--2---:R-:W-:Y:S01]  /*1000*/  SHF.R.S32.HI R5, RZ, 0x1f, R7.reuse ;  /* 0x0000001fff057819 */ /* 0x104fe20000011407 */
[----:B------:R-:W-:Y:S01]  /*1010*/  UIMAD.WIDE.U32 UR16, UR16, UR4, UR18 ;  /* 0x00000004101072a5 */ /* 0x000fe2000f8e0012 */
[----:B------:R-:W-:Y:S01]  /*1020*/  IMAD.MOV R3, RZ, RZ, -R7 ;  /* 0x000000ffff037224 */ /* 0x000fe200078e0a07 */
[----:B------:R-:W-:Y:S01]  /*1030*/  ISETP.GE.AND P4, PT, R13, R0, PT ;  /* 0x000000000d00720c */ /* 0x000fe20003f86270 */
[----:B------:R-:W-:Y:S01]  /*1040*/  USHF.R.S32.HI UR11, URZ, 0x6, UR11 ;  /* 0x000000063f0b7899 */ /* 0x000fe2000801140b */
[----:B------:R-:W-:Y:S01]  /*1050*/  IMAD R5, R5, c[0x0][0x1b0], RZ ;  /* 0x00006c0005057a24 */ /* 0x000fe200078e02ff */
[----:B------:R-:W-:Y:S01]  /*1060*/  UIADD3 UR5, UR17, UR5, URZ ;  /* 0x0000000511057290 */ /* 0x000fe2000fffe03f */
[----:B------:R-:W-:Y:S01]  /*1070*/  IMAD.U32 R11, RZ, RZ, UR17 ;  /* 0x00000011ff0b7e24 */ /* 0x000fe2000f8e00ff */
[C---:B------:R-:W-:Y:S01]  /*1080*/  IADD3 R40, R45.reuse, 0x40, RZ ;  /* 0x000000402d287810 */ /* 0x040fe20007ffe0ff */
[----:B------:R-:W-:Y:S01]  /*1090*/  IMAD.U32 R10, RZ, RZ, UR16 ;  /* 0x00000010ff0a7e24 */ /* 0x000fe2000f8e00ff */
[----:B------:R-:W-:Y:S01]  /*10a0*/  ISETP.GE.AND P3, PT, R45, c[0x0][0x198], PT ;  /* 0x000066002d007a0c */ /* 0x000fe20003f66270 */
[----:B------:R-:W-:Y:S01]  /*10b0*/  IMAD R3, R3, c[0x0][0x2c4], R8 ;  /* 0x0000b10003037a24 */ /* 0x000fe200078e0208 */
[----:B------:R-:W-:Y:S01]  /*10c0*/  BSSY B0, `(.L_x_2904) ;  /* 0x000002e000007945 */ /* 0x000fe20003800000 */
[----:B------:R-:W-:-:S02]  /*10d0*/  IMAD.U32 R11, RZ, RZ, UR5 ;  /* 0x00000005ff0b7e24 */ /* 0x000fc4000f8e00ff */
[C---:B------:R-:W-:Y:S01]  /*10e0*/  IMAD R5, R7.reuse, c[0x0][0x1b4], R5 ;  /* 0x00006d0007057a24 */ /* 0x040fe200078e0205 */
[----:B------:R-:W-:Y:S01]  /*10f0*/  SHF.R.S32.HI R8, RZ, 0x1f, R3 ;  /* 0x0000001fff087819 */ /* 0x000fe20000011403 */
[----:B------:R-:W-:-:S04]  /*1100*/  IMAD.WIDE.U32 R10, R7, c[0x0][0x1b0], R10 ;  /* 0x00006c00070a7a25 */ /* 0x000fc800078e000a */
[----:B------:R-:W-:Y:S01]  /*1110*/  IMAD R8, R8, c[0x0][0x1a8], RZ ;  /* 0x00006a0008087a24 */ /* 0x000fe200078e02ff */
[----:B------:R-:W-:Y:S01]  /*1120*/  IADD3 R17, R11, R5, RZ ;  /* 0x000000050b117210 */ /* 0x000fe20007ffe0ff */
[----:B------:R-:W-:Y:S01]  /*1130*/  IMAD.MOV.U32 R16, RZ, RZ, R10 ;  /* 0x000000ffff107224 */ /* 0x000fe200078e000a */
[-C--:B------:R-:W-:Y:S01]  /*1140*/  LEA.HI R10, R9, R2.reuse, RZ, 0x4 ;  /* 0x00000002090a7211 */ /* 0x080fe200078f20ff */
[----:B------:R-:W-:Y:S01]  /*1150*/  IMAD R8, R3, c[0x0][0x1ac], R8 ;  /* 0x00006b0003087a24 */ /* 0x000fe200078e0208 */
[----:B------:R-:W-:Y:S01]  /*1160*/  LEA.HI R11, R9, R2, RZ, 0x6 ;  /* 0x00000002090b7211 */ /* 0x000fe200078f30ff */
[----:B------:R-:W-:Y:S01]  /*1170*/  IMAD.WIDE.U32 R16, R3, c[0x0][0x1a8], R16 ;  /* 0x00006a0003107a25 */ /* 0x000fe200078e0010 */
[----:B------:R-:W-:-:S03]  /*1180*/  LOP3.LUT R3, R10, 0xfffffff0, RZ, 0xc0, !PT ;  /* 0xfffffff00a037812 */ /* 0x000fc600078ec0ff */
[----:B------:R-:W-:Y:S01]  /*1190*/  IMAD.IADD R8, R17, 0x1, R8 ;  /* 0x0000000111087824 */ /* 0x000fe200078e0208 */
[----:B------:R-:W-:Y:S01]  /*11a0*/  LEA R14, P1, R16, c[0x0][0x160], 0x1 ;  /* 0x00005800100e7a11 */ /* 0x000fe200078208ff */
[----:B------:R-:W-:Y:S02]  /*11b0*/  IMAD.IADD R3, R2, 0x1, -R3 ;  /* 0x0000000102037824 */ /* 0x000fe400078e0a03 */
[----:B------:R-:W-:Y:S01]  /*11c0*/  IMAD.SHL.U32 R11, R11, 0x8, RZ ;  /* 0x000000080b0b7824 */ /* 0x000fe200078e00ff */
[----:B------:R-:W-:Y:S02]  /*11d0*/  LEA.HI.X R8, R16, c[0x0][0x164], R8, 0x1, P1 ;  /* 0x0000590010087a11 */ /* 0x000fe400008f0c08 */
[----:B------:R-:W-:Y:S01]  /*11e0*/  SHF.R.S32.HI R5, RZ, 0x1f, R3 ;  /* 0x0000001fff057819 */ /* 0x000fe20000011403 */
[----:B------:R1:W2:Y:S03]  /*11f0*/  SHFL.IDX PT, R16, R14, RZ, 0x181f ;  /* 0x00181fff0e107589 */ /* 0x0002a600000e0000 */
[----:B------:R-:W-:Y:S01]  /*1200*/  LEA.HI R5, R5, R3, RZ, 0x3 ;  /* 0x0000000305057211 */ /* 0x000fe200078f18ff */
[----:B------:R1:W4:Y:S03]  /*1210*/  SHFL.IDX PT, R17, R8, RZ, 0x181f ;  /* 0x00181fff08117589 */ /* 0x00032600000e0000 */
[----:B------:R-:W-:-:S04]  /*1220*/  LOP3.LUT R7, R5, 0xfffffff8, RZ, 0xc0, !PT ;  /* 0xfffffff805077812 */ /* 0x000fc800078ec0ff */
[----:B------:R-:W-:Y:S01]  /*1230*/  IADD3 R7, R3, -R7, RZ ;  /* 0x8000000703077210 */ /* 0x000fe20007ffe0ff */
[----:B------:R-:W-:Y:S01]  /*1240*/  IMAD.MOV.U32 R3, RZ, RZ, 0x20 ;  /* 0x00000020ff037424 */ /* 0x000fe200078e00ff */
[----:B---3--:R3:W1:Y:S01]  /*1250*/  @P0 R2UR UR14, R4 ;  /* 0x00000000040e03c2 */ /* 0x00866200000e0000 */
[----:B------:R-:W-:Y:S01]  /*1260*/  ISETP.GE.AND P0, PT, R40, c[0x0][0x198], PT ;  /* 0x0000660028007a0c */ /* 0x000fe20003f06270 */
[----:B-1----:R-:W-:-:S03]  /*1270*/  @!UP0 UMOV UR14, UR10 ;  /* 0x0000000a000e8c82 */ /* 0x002fc60008000000 */
[----:B------:R-:W-:-:S05]  /*1280*/  R2P PR, R7, 0x6 ;  /* 0x0000000607007804 */ /* 0x000fca0000000000 */
[----:B------:R-:W-:Y:S02]  /*1290*/  SEL R3, R3, 0xffffffe0, !P2 ;  /* 0xffffffe003037807 */ /* 0x000fe40005000000 */
[----:B---3--:R-:W-:Y:S02]  /*12a0*/  SHF.R.U32.HI R4, RZ, 0x3, R250 ;  /* 0x00000003ff047819 */ /* 0x008fe400000116fa */
[----:B------:R-:W-:-:S04]  /*12b0*/  LOP3.LUT R250, R250, 0x38, R45, 0xf8, !PT ;  /* 0x00000038fafa7812 */ /* 0x000fc800078ef82d */
[----:B------:R-:W-:Y:S01]  /*12c0*/  LOP3.LUT R250, R250, R4, RZ, 0x3c, !PT ;  /* 0x00000004fafa7212 */ /* 0x000fe200078e3cff */
[----:B------:R-:W-:-:S03]  /*12d0*/  IMAD.MOV.U32 R4, RZ, RZ, 0x10 ;  /* 0x00000010ff047424 */ /* 0x000fc600078e00ff */
[----:B------:R-:W-:Y:S02]  /*12e0*/  LOP3.LUT R250, R250, 0xfffffe00, R11, 0xf8, !PT ;  /* 0xfffffe00fafa7812 */ /* 0x000fe400078ef80b */
[----:B------:R-:W-:Y:S01]  /*12f0*/  SEL R4, R4, 0xfffffff0, !P1 ;  /* 0xfffffff004047807 */ /* 0x000fe20004800000 */
[----:B------:R-:W-:Y:S05]  /*1300*/  @P4 BRA `(.L_x_2905) ;  /* 0x0000009000004947 */ /* 0x000fea0003800000 */
[----:B--2-4-:R-:W-:Y:S01]  /*1310*/  SHF.R.S32.HI R11, RZ, 0x1f, R40 ;  /* 0x0000001fff0b7819 */ /* 0x014fe20000011428 */
[----:B------:R-:W-:Y:S01]  /*1320*/  IMAD.WIDE R18, R45, 0x2, R16 ;  /* 0x000000022d127825 */ /* 0x000fe200078e0210 */
[----:B------:R-:W-:Y:S02]  /*1330*/  SHF.L.U32 R12, R250, 0x1, RZ ;  /* 0x00000001fa0c7819 */ /* 0x000fe400000006ff */
[----:B------:R-:W-:-:S03]  /*1340*/  LEA.HI R11, R11, R40, RZ, 0x3 ;  /* 0x000000280b0b7211 */ /* 0x000fc600078f18ff */
[----:B------:R-:W-:Y:S01]  /*1350*/  @!PT LDS RZ, [RZ] ;  /* 0x00000000fffff984 */ /* 0x000fe20000000800 */
[----:B------:R1:W-:Y:S01]  /*1360*/  LDGSTS.E.BYPASS.LTC128B.128 [R12+0x8100], [R18.64], !P3 ;  /* 0x08100000120c7fae */ /* 0x0003e2000d901d4c */
[----:B------:R-:W-:-:S05]  /*1370*/  LOP3.LUT R11, R11, 0xfffffff8, RZ, 0xc0, !PT ;  /* 0xfffffff80b0b7812 */ /* 0x000fca00078ec0ff */
[----:B------:R-:W-:-:S05]  /*1380*/  IMAD.WIDE R16, R11, 0x2, R16 ;  /* 0x000000020b107825 */ /* 0x000fca00078e0210 */
[----:B------:R1:W-:Y:S02]  /*1390*/  LDGSTS.E.BYPASS.LTC128B.128 [R12+0xc100], [R16.64], !P0 ;  /* 0x0c100000100c7fae */ /* 0x0003e4000c101d4c */
.L_x_2905:
[----:B--2-4-:R-:W-:Y:S05]  /*13a0*/  BSYNC B0 ;  /* 0x0000000000007941 */ /* 0x014fea0003800000 */
.L_x_2904:
[----:B------:R-:W-:Y:S01]  /*13b0*/  IADD3 R11, R13, 0x10, RZ ;  /* 0x000000100d0b7810 */ /* 0x000fe20007ffe0ff */
[----:B-1----:R1:W2:Y:S01]  /*13c0*/  SHFL.IDX PT, R17, R8, 0x1, 0x181f ;  /* 0x00381f0008117f89 */ /* 0x0022a200000e0000 */
[----:B------:R-:W-:Y:S02]  /*13d0*/  BSSY B0, `(.L_x_2906) ;  /* 0x000000d000007945 */ /* 0x000fe40003800000 */
[----:B------:R-:W-:Y:S01]  /*13e0*/  ISETP.GE.AND P1, PT, R11, R0, PT ;  /* 0x000000000b00720c */ /* 0x000fe20003f26270 */
[----:B------:R1:W3:-:S12]  /*13f0*/  SHFL.IDX PT, R16, R14, 0x1, 0x181f ;  /* 0x00381f000e107f89 */ /* 0x0002d800000e0000 */
[----:B------:R-:W-:Y:S05]  /*1400*/  @P1 BRA `(.L_x_2907) ;  /* 0x0000009000001947 */ /* 0x000fea0003800000 */
[----:B------:R-:W-:Y:S01]  /*1410*/  SHF.R.S32.HI R11, RZ, 0x1f, R40 ;  /* 0x0000001fff0b7819 */ /* 0x000fe20000011428 */
[----:B--23--:R-:W-:Y:S01]  /*1420*/  IMAD.WIDE R18, R45, 0x2, R16 ;  /* 0x000000022d127825 */ /* 0x00cfe200078e0210 */
[----:B------:R-:W-:Y:S02]  /*1430*/  SHF.L.U32 R12, R250, 0x1, RZ ;  /* 0x00000001fa0c7819 */ /* 0x000fe400000006ff */
[----:B------:R-:W-:-:S03]  /*1440*/  LEA.HI R11, R11, R40, RZ, 0x3 ;  /* 0x000000280b0b7211 */ /* 0x000fc600078f18ff */
[----:B------:R-:W-:Y:S01]  /*1450*/  @!PT LDS RZ, [RZ] ;  /* 0x00000000fffff984 */ /* 0x000fe20000000800 */
[----:B------:R2:W-:Y:S01]  /*1460*/  LDGSTS.E.BYPASS.LTC128B.128 [R12+0x8900], [R18.64], !P3 ;  /* 0x08900000120c7fae */ /* 0x0005e2000d901d4c */
[----:B------:R-:W-:-:S05]  /*1470*/  LOP3.LUT R11, R11, 0xfffffff8, RZ, 0xc0, !PT ;  /* 0xfffffff80b0b7812 */ /* 0x000fca00078ec0ff */
[----:B------:R-:W-:-:S05]  /*1480*/  IMAD.WIDE R16, R11, 0x2, R16 ;  /* 0x000000020b107825 */ /* 0x000fca00078e0210 */
[----:B------:R2:W-:Y:S02]  /*1490*/  LDGSTS.E.BYPASS.LTC128B.128 [R12+0xc900], [R16.64], !P0 ;  /* 0x0c900000100c7fae */ /* 0x0005e4000c101d4c */
.L_x_2907:
[----:B------:R-:W-:Y:S05]  /*14a0*/  BSYNC B0 ;  /* 0x0000000000007941 */ /* 0x000fea0003800000 */
.L_x_2906:
[----:B------:R-:W-:Y:S01]  /*14b0*/  IADD3 R11, R13, 0x20, RZ ;  /* 0x000000200d0b7810 */ /* 0x000fe20007ffe0ff */
[----:B--2---:R2:W4:Y:S01]  /*14c0*/  SHFL.IDX PT, R17, R8, 0x2, 0x181f ;  /* 0x00581f0008117f89 */ /* 0x00452200000e0000 */
[----:B------:R-:W-:Y:S02]  /*14d0*/  BSSY B0, `(.L_x_2908) ;  /* 0x000000d000007945 */ /* 0x000fe40003800000 */
[----:B------:R-:W-:Y:S01]  /*14e0*/  ISETP.GE.AND P1, PT, R11, R0, PT ;  /* 0x000000000b00720c */ /* 0x000fe20003f26270 */
[----:B---3--:R2:W3:-:S12]  /*14f0*/  SHFL.IDX PT, R16, R14, 0x2, 0x181f ;  /* 0x00581f000e107f89 */ /* 0x0084d800000e0000 */
[----:B------:R-:W-:Y:S05]  /*1500*/  @P1 BRA `(.L_x_2909) ;  /* 0x0000009000001947 */ /* 0x000fea0003800000 */
[----:B------:R-:W-:Y:S01]  /*1510*/  SHF.R.S32.HI R11, RZ, 0x1f, R40 ;  /* 0x0000001fff0b7819 */ /* 0x000fe20000011428 */
[----:B---34-:R-:W-:Y:S01]  /*1520*/  IMAD.WIDE R18, R45, 0x2, R16 ;  /* 0x000000022d127825 */ /* 0x018fe200078e0210 */
[----:B------:R-:W-:Y:S02]  /*1530*/  SHF.L.U32 R12, R250, 0x1, RZ ;  /* 0x00000001fa0c7819 */ /* 0x000fe400000006ff */
[----:B------:R-:W-:-:S03]  /*1540*/  LEA.HI R11, R11, R40, RZ, 0x3 ;  /* 0x000000280b0b7211 */ /* 0x000fc600078f18ff */
[----:B------:R-:W-:Y:S01]  /*1550*/  @!PT LDS RZ, [RZ] ;  /* 0x00000000fffff984 */ /* 0x000fe20000000800 */
[----:B------:R3:W-:Y:S01]  /*1560*/  LDGSTS.E.BYPASS.LTC128B.128 [R12+0x9100], [R18.64], !P3 ;  /* 0x09100000120c7fae */ /* 0x0007e2000d901d4c */
[----:B------:R-:W-:-:S05]  /*1570*/  LOP3.LUT R11, R11, 0xfffffff8, RZ, 0xc0, !PT ;  /* 0xfffffff80b0b7812 */ /* 0x000fca00078ec0ff */
[----:B------:R-:W-:-:S05]  /*1580*/  IMAD.WIDE R16, R11, 0x2, R16 ;  /* 0x000000020b107825 */ /* 0x000fca00078e0210 */
[----:B------:R3:W-:Y:S02]  /*1590*/  LDGSTS.E.BYPASS.LTC128B.128 [R12+0xd100], [R16.64], !P0 ;  /* 0x0d100000100c7fae */ /* 0x0007e4000c101d4c */
.L_x_2909:
[----:B------:R-:W-:Y:S05]  /*15a0*/  BSYNC B0 ;  /* 0x0000000000007941 */ /* 0x000fea0003800000 */
.L_x_2908:
[----:B------:R-:W-:Y:S01]  /*15b0*/  IADD3 R11, R13, 0x30, RZ ;  /* 0x000000300d0b7810 */ /* 0x000fe20007ffe0ff */
[----:B---34-:R3:W4:Y:S01]  /*15c0*/  SHFL.IDX PT, R17, R8, 0x3, 0x181f ;  /* 0x00781f0008117f89 */ /* 0x01872200000e0000 */
[----:B------:R-:W-:Y:S02]  /*15d0*/  BSSY B0, `(.L_x_2910) ;  /* 0x000000d000007945 */ /* 0x000fe40003800000 */
[----:B------:R-:W-:Y:S01]  /*15e0*/  ISETP.GE.AND P1, PT, R11, R0, PT ;  /* 0x000000000b00720c */ /* 0x000fe20003f26270 */
[----:B------:R3:W1:-:S12]  /*15f0*/  SHFL.IDX PT, R16, R14, 0x3, 0x181f ;  /* 0x00781f000e107f89 */ /* 0x00065800000e0000 */
[----:B------:R-:W-:Y:S05]  /*1600*/  @P1 BRA `(.L_x_2911) ;  /* 0x0000009000001947 */ /* 0x000fea0003800000 */
[----:B------:R-:W-:Y:S01]  /*1610*/  SHF.R.S32.HI R11, RZ, 0x1f, R40 ;  /* 0x0000001fff0b7819 */ /* 0x000fe20000011428 */
[----:B-1--4-:R-:W-:Y:S01]  /*1620*/  IMAD.WIDE R18, R45, 0x2, R16 ;  /* 0x000000022d127825 */ /* 0x012fe200078e0210 */
[----:B------:R-:W-:Y:S02]  /*1630*/  SHF.L.U32 R12, R250, 0x1, RZ ;  /* 0x00000001fa0c7819 */ /* 0x000fe400000006ff */
[----:B------:R-:W-:-:S03]  /*1640*/  LEA.HI R11, R11, R40, RZ, 0x3 ;  /* 0x000000280b0b7211 */ /* 0x000fc600078f18ff */
[----:B------:R-:W-:Y:S01]  /*1650*/  @!PT LDS RZ, [RZ] ;  /* 0x00000000fffff984 */ /* 0x000fe20000000800 */
[----:B------:R1:W-:Y:S01]  /*1660*/  LDGSTS.E.BYPASS.LTC128B.128 [R12+0x9900], [R18.64], !P3 ;  /* 0x09900000120c7fae */ /* 0x0003e2000d901d4c */
[----:B------:R-:W-:-:S05]  /*1670*/  LOP3.LUT R11, R11, 0xfffffff8, RZ, 0xc0, !PT ;  /* 0xfffffff80b0b7812 */ /* 0x000fca00078ec0ff */
[----:B------:R-:W-:-:S05]  /*1680*/  IMAD.WIDE R16, R11, 0x2, R16 ;  /* 0x000000020b107825 */ /* 0x000fca00078e0210 */
[----:B------:R1:W-:Y:S02]  /*1690*/  LDGSTS.E.BYPASS.LTC128B.128 [R12+0xd900], [R16.64], !P0 ;  /* 0x0d900000100c7fae */ /* 0x0003e4000c101d4c */
.L_x_2911:
[----:B------:R-:W-:Y:S05]  /*16a0*/  BSYNC B0 ;  /* 0x0000000000007941 */ /* 0x000fea0003800000 */
.L_x_2910:
[----:B------:R-:W-:Y:S01]  /*16b0*/  IADD3 R11, R13, 0x40, RZ ;  /* 0x000000400d0b7810 */ /* 0x000fe20007ffe0ff */
[----:B-1--4-:R1:W4:Y:S01]  /*16c0*/  SHFL.IDX PT, R17, R8, 0x4, 0x181f ;  /* 0x00981f0008117f89 */ /* 0x01232200000e0000 */
[----:B------:R-:W-:Y:S02]  /*16d0*/  BSSY B0, `(.L_x_2912) ;  /* 0x000000d000007945 */ /* 0x000fe40003800000 */
[----:B------:R-:W-:Y:S01]  /*16e0*/  ISETP.GE.AND P1, PT, R11, R0, PT ;  /* 0x000000000b00720c */ /* 0x000fe20003f26270 */
[----:B------:R1:W2:-:S12]  /*16f0*/  SHFL.IDX PT, R16, R14, 0x4, 0x181f ;  /* 0x00981f000e107f89 */ /* 0x00029800000e0000 */
[----:B------:R-:W-:Y:S05]  /*1700*/  @P1 BRA `(.L_x_2913) ;  /* 0x0000009000001947 */ /* 0x000fea0003800000 */
[----:B------:R-:W-:Y:S01]  /*1710*/  SHF.R.S32.HI R11, RZ, 0x1f, R40 ;  /* 0x0000001fff0b7819 */ /* 0x000fe20000011428 */
[----:B--2-4-:R-:W-:Y:S01]  /*1720*/  IMAD.WIDE R18, R45, 0x2, R16 ;  /* 0x000000022d127825 */ /* 0x014fe200078e0210 */
[----:B------:R-:W-:Y:S02]  /*1730*/  SHF.L.U32 R12, R250, 0x1, RZ ;  /* 0x00000001fa0c7819 */ /* 0x000fe400000006ff */
[----:B------:R-:W-:-:S03]  /*1740*/  LEA.HI R11, R11, R40, RZ, 0x3 ;  /* 0x000000280b0b7211 */ /* 0x000fc600078f18ff */
[----:B------:R-:W-:Y:S01]  /*1750*/  @!PT LDS RZ, [RZ] ;  /* 0x00000000fffff984 */ /* 0x000fe20000000800 */
[----:B------:R2:W-:Y:S01]  /*1760*/  LDGSTS.E.BYPASS.LTC128B.128 [R12+0xa100], [R18.64], !P3 ;  /* 0x0a100000120c7fae */ /* 0x0005e2000d901d4c */
[----:B------:R-:W-:-:S05]  /*1770*/  LOP3.LUT R11, R11, 0xfffffff8, RZ, 0xc0, !PT ;  /* 0xfffffff80b0b7812 */ /* 0x000fca00078ec0ff */
[----:B------:R-:W-:-:S05]  /*1780*/  IMAD.WIDE R16, R11, 0x2, R16 ;  /* 0x000000020b107825 */ /* 0x000fca00078e0210 */
[----:B------:R2:W-:Y:S02]  /*1790*/  LDGSTS.E.BYPASS.LTC128B.128 [R12+0xe100], [R16.64], !P0 ;  /* 0x0e100000100c7fae */ /* 0x0005e4000c101d4c */
.L_x_2913:
[----:B------:R-:W-:Y:S05]  /*17a0*/  BSYNC B0 ;  /* 0x0000000000007941 */ /* 0x000fea0003800000 */
.L_x_2912:
[----:B------:R-:W-:Y:S01]  /*17b0*/  IADD3 R11, R13, 0x50, RZ ;  /* 0x000000500d0b7810 */ /* 0x000fe20007ffe0ff */
[----:B--2-4-:R2:W4:Y:S01]  /*17c0*/  SHFL.IDX PT, R17, R8, 0x5, 0x181f ;  /* 0x00b81f0008117f89 */ /* 0x01452200000e0000 */
        /* <DEDUP_REMOVED lines=13> */
.L_x_2915:
[----:B------:R-:W-:Y:S05]  /*18a0*/  BSYNC B0 ;  /* 0x0000000000007941 */ /* 0x000fea0003800000 */
.L_x_2914:
        /* <DEDUP_REMOVED lines=15> */
.L_x_2917:
[----:B------:R-:W-:Y:S05]  /*19a0*/  BSYNC B0 ;  /* 0x0000000000007941 */ /* 0x000fea0003800000 */
.L_x_2916:
[----:B-123--:R-:W-:Y:S01]  /*19b0*/  SHFL.IDX PT, R14, R14, 0x7, 0x181f ;  /* 0x00f81f000e0e7f89 */ /* 0x00efe200000e0000 */
[----:B------:R-:W-:Y:S01]  /*19c0*/  IADD3 R13, R13, 0x70, RZ ;  /* 0x000000700d0d7810 */ /* 0x000fe20007ffe0ff */
[----:B------:R-:W-:Y:S01]  /*19d0*/  IMAD.U32 R12, RZ, RZ, UR11 ;  /* 0x0000000bff0c7e24 */ /* 0x000fe2000f8e00ff */
[----:B------:R-:W-:Y:S01]  /*19e0*/  SHF.R.S32.HI R44, RZ, 0x1f, R40 ;  /* 0x0000001fff2c7819 */ /* 0x000fe20000011428 */
[----:B------:R-:W1:Y:S01]  /*19f0*/  SHFL.IDX PT, R15, R8, 0x7, 0x181f ;  /* 0x00f81f00080f7f89 */ /* 0x000e6200000e0000 */
[----:B------:R-:W-:Y:S01]  /*1a00*/  ISETP.GE.AND P4, PT, R13, R0, PT ;  /* 0x000000000d00720c */ /* 0x000fe20003f86270 */
[----:B------:R-:W-:Y:S01]  /*1a10*/  IMAD.MOV.U32 R11, RZ, RZ, c[0x0][0x2b8] ;  /* 0x0000ae00ff0b7624 */ /* 0x000fe200078e00ff */
[----:B------:R-:W-:Y:S01]  /*1a20*/  LEA.HI R44, R44, R40, RZ, 0x3 ;  /* 0x000000282c2c7211 */ /* 0x000fe200078f18ff */
[----:B------:R-:W-:Y:S01]  /*1a30*/  IMAD R12, R12, 0x40, R124 ;  /* 0x000000400c0c7824 */ /* 0x000fe200078e027c */
[----:B------:R-:W-:Y:S01]  /*1a40*/  USHF.R.S32.HI UR15, URZ, 0x1f, UR14 ;  /* 0x0000001f3f0f7899 */ /* 0x000fe2000801140e */
[----:B------:R-:W-:Y:S01]  /*1a50*/  IMAD.SHL.U32 R250, R250, 0x2, RZ ;  /* 0x00000002fafa7824 */ /* 0x000fe200078e00ff */
[----:B------:R-:W-:Y:S01]  /*1a60*/  ISETP.NE.AND P1, PT, R11, 0x1, PT ;  /* 0x000000010b00780c */ /* 0x000fe20003f25270 */
[----:B------:R-:W-:Y:S01]  /*1a70*/  ULDC.64 UR4, c[0x0][0x2b0] ;  /* 0x0000ac0000047ab9 */ /* 0x000fe20000000a00 */
[----:B------:R-:W-:Y:S01]  /*1a80*/  LOP3.LUT R44, R44, 0xfffffff8, RZ, 0xc0, !PT ;  /* 0xfffffff82c2c7812 */ /* 0x000fe200078ec0ff */
[----:B------:R-:W-:Y:S01]  /*1a90*/  UIMAD UR15, UR15, UR4, URZ ;  /* 0x000000040f0f72a4 */ /* 0x000fe2000f8e023f */
[----:B------:R-:W-:Y:S01]  /*1aa0*/  IADD3 R12, R12, -0x40, RZ ;  /* 0xffffffc00c0c7810 */ /* 0x000fe20007ffe0ff */
[----:B------:R-:W-:Y:S01]  /*1ab0*/  UIMAD.WIDE.U32 UR16, UR14, UR4, URZ ;  /* 0x000000040e1072a5 */ /* 0x000fe2000f8e003f */
[----:B------:R-:W-:Y:S01]  /*1ac0*/  IMAD.MOV.U32 R251, RZ, RZ, RZ ;  /* 0x000000fffffb7224 */ /* 0x000fe200078e00ff */
[----:B------:R-:W-:Y:S01]  /*1ad0*/  UIMAD UR14, UR14, UR5, UR15 ;  /* 0x000000050e0e72a4 */ /* 0x000fe2000f8e020f */
[----:B------:R-:W-:-:S02]  /*1ae0*/  ISETP.GE.AND P5, PT, R12, UR6, PT ;  /* 0x000000060c007c0c */ /* 0x000fc4000bfa6270 */
[----:B------:R-:W-:Y:S01]  /*1af0*/  IADD3 R252, R12, UR9, RZ ;  /* 0x000000090cfc7c10 */ /* 0x000fe2000fffe0ff */
[----:B------:R-:W-:Y:S01]  /*1b00*/  UIADD3 UR14, UR17, UR14, URZ ;  /* 0x0000000e110e7290 */ /* 0x000fe2000fffe03f */
[----:B------:R-:W-:Y:S01]  /*1b10*/  ISETP.GT.OR P5, PT, R124, 0x3f, P5 ;  /* 0x0000003f7c00780c */ /* 0x000fe20002fa4670 */
[----:B------:R-:W-:Y:S02]  /*1b20*/  ULDC.64 UR4, c[0x0][0x1e8] ;  /* 0x00007a0000047ab9 */ /* 0x000fe40000000a00 */
[----:B------:R-:W-:Y:S02]  /*1b30*/  IMAD.MOV.U32 R0, RZ, RZ, R252 ;  /* 0x000000ffff007224 */ /* 0x000fe400078e00fc */
[----:B-1--4-:R-:W-:-:S04]  /*1b40*/  @!P4 IMAD.WIDE R16, R45, 0x2, R14 ;  /* 0x000000022d10c825 */ /* 0x012fc800078e020e */
[----:B------:R-:W-:Y:S01]  /*1b50*/  @!P4 IMAD.WIDE R14, R44, 0x2, R14 ;  /* 0x000000022c0ec825 */ /* 0x000fe200078e020e */
[----:B------:R-:W-:Y:S01]  /*1b60*/  @!PT LDS RZ, [RZ] ;  /* 0x00000000fffff984 */ /* 0x000fe20000000800 */
[----:B------:R1:W-:Y:S03]  /*1b70*/  @!P4 LDGSTS.E.BYPASS.LTC128B.128 [R250+0xb900], [R16.64], !P3 ;  /* 0x0b90000010facfae */ /* 0x0003e6000d901d4c */
[----:B------:R-:W-:Y:S01]  /*1b80*/  @P1 IMAD.HI.U32 R8, R252, c[0x0][0x2bc], RZ ;  /* 0x0000af00fc081a27 */ /* 0x000fe200078e00ff */
[----:B------:R2:W-:Y:S04]  /*1b90*/  @!P4 LDGSTS.E.BYPASS.LTC128B.128 [R250+0xf900], [R14.64], !P0 ;  /* 0x0f9000000efacfae */ /* 0x0005e8000c101d4c */
[----:B------:R-:W0:Y:S01]  /*1ba0*/  LDGDEPBAR ;  /* 0x00000000000079af */ /* 0x000e220000000000 */
[----:B------:R-:W-:-:S04]  /*1bb0*/  @P1 SHF.R.U32.HI R0, RZ, c[0x0][0x2c0], R8 ;  /* 0x0000b000ff001a19 */ /* 0x000fc80000011608 */
[----:B------:R-:W-:-:S04]  /*1bc0*/  @!P5 IADD3 R11, P2, R0, UR16, RZ ;  /* 0x00000010000bdc10 */ /* 0x000fc8000ff5e0ff */
[----:B------:R-:W-:Y:S02]  /*1bd0*/  @!P5 LEA.HI.X.SX32 R8, R0, UR14, 0x1, P2 ;  /* 0x0000000e0008dc11 */ /* 0x000fe400090f0eff */
[----:B------:R-:W-:-:S04]  /*1be0*/  @!P5 LEA R12, P2, R11, c[0x0][0x2a0], 0x2 ;  /* 0x0000a8000b0cda11 */ /* 0x000fc800078410ff */
[----:B------:R-:W-:Y:S01]  /*1bf0*/  @!P5 LEA.HI.X R13, R11, c[0x0][0x2a4], R8, 0x2, P2 ;  /* 0x0000a9000b0dda11 */ /* 0x000fe200010f1408 */
[----:B------:R-:W-:Y:S06]  /*1c00*/  BAR.SYNC.DEFER_BLOCKING 0x0 ;  /* 0x0000000000007b1d */ /* 0x000fec0000010000 */
[----:B------:R-:W3:Y:S01]  /*1c10*/  @!P5 LDG.E R251, [R12.64] ;  /* 0x0000000c0cfbd981 */ /* 0x000ee2000c1e1900 */
[----:B------:R-:W-:Y:S01]  /*1c20*/  IMAD.MOV R0, RZ, RZ, -R0 ;  /* 0x000000ffff007224 */ /* 0x000fe200078e0a00 */
[----:B------:R-:W-:Y:S01]  /*1c30*/  UIMAD UR15, UR7, UR4, URZ ;  /* 0x00000004070f72a4 */ /* 0x000fe2000f8e023f */
[----:B------:R-:W-:Y:S01]  /*1c40*/  ISETP.GE.AND P4, PT, R45, c[0x0][0x1d4], PT ;  /* 0x000075002d007a0c */ /* 0x000fe20003f86270 */
[----:B------:R-:W-:Y:S01]  /*1c50*/  UIMAD.WIDE.U32 UR20, UR8, UR4, URZ ;  /* 0x00000004081472a5 */ /* 0x000fe2000f8e003f */
[----:B------:R-:W-:Y:S01]  /*1c60*/  IMAD R252, R0, c[0x0][0x2b8], R252 ;  /* 0x0000ae0000fc7a24 */ /* 0x000fe200078e02fc */
[----:B------:R-:W-:Y:S01]  /*1c70*/  UIMAD UR5, UR8, UR5, UR15 ;  /* 0x00000005080572a4 */ /* 0x000fe2000f8e020f */
[----:B------:R-:W-:Y:S01]  /*1c80*/  SHF.R.S32.HI R248, RZ, 0x4, R10 ;  /* 0x00000004fff87819 */ /* 0x000fe2000001140a */
[----:B------:R-:W-:Y:S01]  /*1c90*/  ULEA UR15, UR11, 0xffffffc0, 0x6 ;  /* 0xffffffc00b0f7891 */ /* 0x000fe2000f8e303f */
[----:B-1----:R-:W-:Y:S01]  /*1ca0*/  IMAD.WIDE.U32 R16, R252, c[0x0][0x1e0], RZ ;  /* 0x00007800fc107a25 */ /* 0x002fe200078e00ff */
[----:B------:R-:W-:Y:S01]  /*1cb0*/  SHF.R.S32.HI R8, RZ, 0x1f, R252 ;  /* 0x0000001fff087819 */ /* 0x000fe200000114fc */
[----:B------:R-:W-:Y:S01]  /*1cc0*/  UIADD3 UR18, UR21, UR5, URZ ;  /* 0x0000000515127290 */ /* 0x000fe2000fffe03f */
[----:B------:R-:W-:Y:S01]  /*1cd0*/  ISETP.GE.AND P3, PT, R40, c[0x0][0x1d4], PT ;  /* 0x0000750028007a0c */ /* 0x000fe20003f66270 */
[----:B------:R-:W-:Y:S01]  /*1ce0*/  UIADD3 UR15, UR6, -UR15, URZ ;  /* 0x8000000f060f7290 */ /* 0x000fe2000fffe03f */
[----:B------:R-:W-:Y:S01]  /*1cf0*/  LEA.HI R10, R10, R248, RZ, 0x1 ;  /* 0x000000f80a0a7211 */ /* 0x000fe200078f08ff */
[C---:B--2---:R-:W-:Y:S01]  /*1d00*/  IMAD R14, R8.reuse, c[0x0][0x1e0], RZ ;  /* 0x00007800080e7a24 */ /* 0x044fe200078e02ff */
[----:B------:R-:W-:Y:S01]  /*1d10*/  ULDC.64 UR4, c[0x0][0x210] ;  /* 0x0000840000047ab9 */ /* 0x000fe20000000a00 */
[----:B------:R-:W-:Y:S01]  /*1d20*/  IMAD R8, R8, c[0x0][0x208], RZ ;  /* 0x0000820008087a24 */ /* 0x000fe200078e02ff */
[----:B------:R-:W-:Y:S01]  /*1d30*/  LOP3.LUT R10, R10, 0xfffffffe, RZ, 0xc0, !PT ;  /* 0xfffffffe0a0a7812 */ /* 0x000fe200078ec0ff */
[C---:B------:R-:W-:Y:S01]  /*1d40*/  IMAD R14, R252.reuse, c[0x0][0x1e4], R14 ;  /* 0x00007900fc0e7a24 */ /* 0x040fe200078e020e */
[----:B------:R-:W-:Y:S01]  /*1d50*/  UIMAD UR7, UR7, UR4, URZ ;  /* 0x00000004070772a4 */ /* 0x000fe2000f8e023f */
[----:B------:R-:W-:Y:S01]  /*1d60*/  IMAD R8, R252, c[0x0][0x20c], R8 ;  /* 0x00008300fc087a24 */ /* 0x000fe200078e0208 */
[----:B------:R-:W-:Y:S01]  /*1d70*/  UIMAD.WIDE.U32 UR22, UR8, UR4, URZ ;  /* 0x00000004081672a5 */ /* 0x000fe2000f8e003f */
[----:B------:R-:W-:Y:S01]  /*1d80*/  IMAD.IADD R15, R17, 0x1, R14 ;  /* 0x00000001110f7824 */ /* 0x000fe200078e020e */
[----:B------:R-:W-:Y:S01]  /*1d90*/  UIMAD UR5, UR8, UR5, UR7 ;  /* 0x00000005080572a4 */ /* 0x000fe2000f8e0207 */
[----:B------:R-:W-:Y:S01]  /*1da0*/  IMAD.MOV.U32 R14, RZ, RZ, R16 ;  /* 0x000000ffff0e7224 */ /* 0x000fe200078e0010 */
[----:B------:R-:W-:Y:S01]  /*1db0*/  UISETP.GE.AND UP0, UPT, UR6, 0x41, UPT ;  /* 0x000000410600788c */ /* 0x000fe2000bf06270 */
[----:B------:R-:W-:Y:S01]  /*1dc0*/  IMAD.IADD R248, R248, 0x1, -R10 ;  /* 0x00000001f8f87824 */ /* 0x000fe200078e0a0a */
[----:B------:R-:W-:Y:S01]  /*1dd0*/  UIADD3 UR5, UR23, UR5, URZ ;  /* 0x0000000517057290 */ /* 0x000fe2000fffe03f */
[----:B------:R-:W-:Y:S01]  /*1de0*/  IMAD.WIDE R42, R45, 0x2, RZ ;  /* 0x000000022d2a7825 */ /* 0x000fe200078e02ff */
[----:B------:R-:W-:-:S02]  /*1df0*/  SHF.R.S32.HI R47, RZ, 0x1f, R45 ;  /* 0x0000001fff2f7819 */ /* 0x000fc4000001142d */
[----:B---3--:R-:W-:Y:S01]  /*1e00*/  SHF.R.S32.HI R12, RZ, 0x1f, R251 ;  /* 0x0000001fff0c7819 */ /* 0x008fe200000114fb */
[----:B------:R-:W-:-:S04]  /*1e10*/  IMAD.WIDE.U32 R14, R251, c[0x0][0x1f0], R14 ;  /* 0x00007c00fb0e7a25 */ /* 0x000fc800078e000e */
[----:B------:R-:W-:Y:S01]  /*1e20*/  IMAD R0, R12, c[0x0][0x1f0], RZ ;  /* 0x00007c000c007a24 */ /* 0x000fe200078e02ff */
[----:B------:R-:W-:Y:S01]  /*1e30*/  IADD3 R11, P0, R14, UR20, RZ ;  /* 0x000000140e0b7c10 */ /* 0x000fe2000ff1e0ff */
[----:B------:R-:W-:Y:S02]  /*1e40*/  IMAD R12, R12, c[0x0][0x218], RZ ;  /* 0x000086000c0c7a24 */ /* 0x000fe400078e02ff */
[C---:B------:R-:W-:Y:S02]  /*1e50*/  IMAD R0, R251.reuse, c[0x0][0x1f4], R0 ;  /* 0x00007d00fb007a24 */ /* 0x040fe400078e0200 */
[----:B------:R-:W-:-:S03]  /*1e60*/  IMAD R12, R251, c[0x0][0x21c], R12 ;  /* 0x00008700fb0c7a24 */ /* 0x000fc600078e020c */
[----:B------:R-:W-:Y:S02]  /*1e70*/  IADD3.X R0, R15, UR18, R0, P0, !PT ;  /* 0x000000120f007c10 */ /* 0x000fe400087fe400 */
[----:B------:R-:W-:-:S04]  /*1e80*/  LEA R13, P0, R11, c[0x0][0x1c8], 0x1 ;  /* 0x000072000b0d7a11 */ /* 0x000fc800078008ff */
[----:B------:R-:W-:Y:S01]  /*1e90*/  LEA.HI.X R11, R11, c[0x0][0x1cc], R0, 0x1, P0 ;  /* 0x000073000b0b7a11 */ /* 0x000fe200000f0c00 */
[----:B------:R-:W-:Y:S01]  /*1ea0*/  SHFL.IDX PT, R20, R13, RZ, 0x181f ;  /* 0x00181fff0d147589 */ /* 0x000fe200000e0000 */
[----:B------:R-:W-:-:S03]  /*1eb0*/  IADD3 R0, -R6, UR15, RZ ;  /* 0x0000000f06007c10 */ /* 0x000fc6000fffe1ff */
[----:B------:R-:W1:Y:S01]  /*1ec0*/  SHFL.IDX PT, R21, R11, RZ, 0x181f ;  /* 0x00181fff0b157589 */ /* 0x000e6200000e0000 */
[C---:B------:R-:W-:Y:S02]  /*1ed0*/  ISETP.GE.AND P6, PT, R0.reuse, 0x1, PT ;  /* 0x000000010000780c */ /* 0x040fe40003fc6270 */
[C---:B------:R-:W-:Y:S01]  /*1ee0*/  ISETP.GE.AND P5, PT, R0.reuse, 0x11, PT ;  /* 0x000000110000780c */ /* 0x040fe20003fa6270 */
[----:B------:R-:W-:Y:S01]  /*1ef0*/  SHFL.IDX PT, R16, R13, 0x1, 0x181f ;  /* 0x00381f000d107f89 */ /* 0x000fe200000e0000 */
[C---:B------:R-:W-:Y:S02]  /*1f00*/  ISETP.GE.AND P2, PT, R0.reuse, 0x21, PT ;  /* 0x000000210000780c */ /* 0x040fe40003f46270 */
[----:B------:R-:W-:Y:S01]  /*1f10*/  ISETP.GT.AND P0, PT, R0, 0x30, PT ;  /* 0x000000300000780c */ /* 0x000fe20003f04270 */
[----:B------:R-:W2:Y:S04]  /*1f20*/  SHFL.IDX PT, R17, R11, 0x1, 0x181f ;  /* 0x00381f000b117f89 */ /* 0x000ea800000e0000 */
[----:B------:R-:W-:Y:S04]  /*1f30*/  SHFL.IDX PT, R14, R13, 0x2, 0x181f ;  /* 0x00581f000d0e7f89 */ /* 0x000fe800000e0000 */
[----:B------:R-:W3:Y:S04]  /*1f40*/  SHFL.IDX PT, R15, R11, 0x2, 0x181f ;  /* 0x00581f000b0f7f89 */ /* 0x000ee800000e0000 */
[----:B------:R4:W-:Y:S04]  /*1f50*/  SHFL.IDX PT, R18, R13, 0x3, 0x181f ;  /* 0x00781f000d127f89 */ /* 0x0009e800000e0000 */
[----:B------:R3:W5:Y:S01]  /*1f60*/  SHFL.IDX PT, R19, R11, 0x3, 0x181f ;  /* 0x00781f000b137f89 */ /* 0x00076200000e0000 */
[----:B-1----:R-:W-:-:S04]  /*1f70*/  @P6 IMAD.WIDE R22, R45, 0x2, R20 ;  /* 0x000000022d166825 */ /* 0x002fc800078e0214 */
[C---:B------:R-:W-:Y:S01]  /*1f80*/  @P6 IMAD.WIDE R24, R44.reuse, 0x2, R20 ;  /* 0x000000022c186825 */ /* 0x040fe200078e0214 */
[----:B------:R1:W-:Y:S03]  /*1f90*/  @P6 LDGSTS.E.BYPASS.LTC128B.128 [R250+0x4100], [R22.64], !P4 ;  /* 0x0410000016fa6fae */ /* 0x0003e6000e101d4c */
[--C-:B--2---:R-:W-:Y:S01]  /*1fa0*/  @P5 IMAD.WIDE R20, R45, 0x2, R16.reuse ;  /* 0x000000022d145825 */ /* 0x104fe200078e0210 */
[----:B------:R2:W-:Y:S03]  /*1fb0*/  @P6 LDGSTS.E.BYPASS.LTC128B.128 [R250+0x6100], [R24.64], !P3 ;  /* 0x0610000018fa6fae */ /* 0x0005e6000d901d4c */
[----:B------:R-:W-:Y:S01]  /*1fc0*/  @P5 IMAD.WIDE R16, R44, 0x2, R16 ;  /* 0x000000022c105825 */ /* 0x000fe200078e0210 */
[----:B------:R1:W-:Y:S04]  /*1fd0*/  @P5 LDGSTS.E.BYPASS.LTC128B.128 [R250+0x4900], [R20.64], !P4 ;  /* 0x0490000014fa5fae */ /* 0x0003e8000e101d4c */
[----:B------:R2:W-:Y:S01]  /*1fe0*/  @P5 LDGSTS.E.BYPASS.LTC128B.128 [R250+0x6900], [R16.64], !P3 ;  /* 0x0690000010fa5fae */ /* 0x0005e2000d901d4c */
[----:B------:R-:W-:Y:S01]  /*1ff0*/  ISETP.GE.AND P5, PT, R40, c[0x0][0x1d4], PT ;  /* 0x0000750028007a0c */ /* 0x000fe20003fa6270 */
[----:B----4-:R-:W-:-:S02]  /*2000*/  IMAD.SHL.U32 R13, R5, 0x40, RZ ;  /* 0x00000040050d7824 */ /* 0x010fc400078e00ff */
[----:B---3--:R-:W-:-:S05]  /*2010*/  @P2 IMAD.WIDE R10, R45, 0x2, R14 ;  /* 0x000000022d0a2825 */ /* 0x008fca00078e020e */
[----:B------:R3:W-:Y:S01]  /*2020*/  @P2 LDGSTS.E.BYPASS.LTC128B.128 [R250+0x5100], [R10.64], !P4 ;  /* 0x051000000afa2fae */ /* 0x0007e2000e101d4c */
[----:B-1----:R-:W-:-:S04]  /*2030*/  @P2 IMAD.WIDE R20, R44, 0x2, R14 ;  /* 0x000000022c142825 */ /* 0x002fc800078e020e */
[--C-:B-----5:R-:W-:Y:S01]  /*2040*/  @P0 IMAD.WIDE R14, R45, 0x2, R18.reuse ;  /* 0x000000022d0e0825 */ /* 0x120fe200078e0212 */
[----:B------:R1:W-:Y:S03]  /*2050*/  @P2 LDGSTS.E.BYPASS.LTC128B.128 [R250+0x7100], [R20.64], !P3 ;  /* 0x0710000014fa2fae */ /* 0x0003e6000d901d4c */
[----:B------:R-:W-:Y:S01]  /*2060*/  @P0 IMAD.WIDE R18, R44, 0x2, R18 ;  /* 0x000000022c120825 */ /* 0x000fe200078e0212 */
[----:B------:R4:W-:Y:S04]  /*2070*/  @P0 LDGSTS.E.BYPASS.LTC128B.128 [R250+0x5900], [R14.64], !P4 ;  /* 0x059000000efa0fae */ /* 0x0009e8000e101d4c */
[----:B------:R5:W-:Y:S01]  /*2080*/  @P0 LDGSTS.E.BYPASS.LTC128B.128 [R250+0x7900], [R18.64], !P3 ;  /* 0x0790000012fa0fae */ /* 0x000be2000d901d4c */
[----:B---3--:R-:W-:Y:S01]  /*2090*/  IMAD.SHL.U32 R10, R6, 0x8, RZ ;  /* 0x00000008060a7824 */ /* 0x008fe200078e00ff */
[----:B------:R-:W-:Y:S01]  /*20a0*/  LEA.HI R6, R9, R2, RZ, 0x5 ;  /* 0x0000000209067211 */ /* 0x000fe200078f28ff */
[----:B------:R-:W-:Y:S01]  /*20b0*/  IMAD.SHL.U32 R11, R7, 0x40, RZ ;  /* 0x00000040070b7824 */ /* 0x000fe200078e00ff */
[----:B------:R-:W0:Y:S01]  /*20c0*/  LDGDEPBAR ;  /* 0x00000000000079af */ /* 0x000e220000000000 */
[----:B------:R-:W-:-:S03]  /*20d0*/  IMAD.SHL.U32 R7, R248, 0x8, RZ ;  /* 0x00000008f8077824 */ /* 0x000fc600078e00ff */
[----:B------:R-:W-:-:S04]  /*20e0*/  LOP3.LUT R11, R11, 0x1c0, RZ, 0xc0, !PT ;  /* 0x000001c00b0b7812 */ /* 0x000fc800078ec0ff */
[----:B------:R-:W-:Y:S02]  /*20f0*/  LOP3.LUT R7, R11, 0x8, R7, 0xf8, !PT ;  /* 0x000000080b077812 */ /* 0x000fe400078ef807 */
[----:B------:R-:W-:-:S04]  /*2100*/  SHF.R.U32.HI R11, RZ, 0x3, R11 ;  /* 0x00000003ff0b7819 */ /* 0x000fc8000001160b */
[----:B------:R-:W-:Y:S02]  /*2110*/  LOP3.LUT R5, R7, R11, RZ, 0x3c, !PT ;  /* 0x0000000b07057212 */ /* 0x000fe400078e3cff */
[----:B------:R-:W-:Y:S01]  /*2120*/  LOP3.LUT R7, R13, 0xfffffe00, RZ, 0xc0, !PT ;  /* 0xfffffe000d077812 */ /* 0x000fe200078ec0ff */
[----:B----4-:R-:W-:-:S05]  /*2130*/  IMAD.SHL.U32 R14, R46, 0x40, RZ ;  /* 0x000000402e0e7824 */ /* 0x010fca00078e00ff */
[----:B------:R-:W-:Y:S01]  /*2140*/  LOP3.LUT R14, R14, 0x1c0, RZ, 0xc0, !PT ;  /* 0x000001c00e0e7812 */ /* 0x000fe200078ec0ff */
[----:B------:R-:W-:-:S04]  /*2150*/  DEPBAR.LE SB0, 0x1 ;  /* 0x000080400000791a */ /* 0x000fc80000000000 */
[----:B------:R-:W-:Y:S01]  /*2160*/  LOP3.LUT R9, R14, 0x8, R10, 0xf8, !PT ;  /* 0x000000080e097812 */ /* 0x000fe200078ef80a */
[----:B------:R-:W-:-:S04]  /*2170*/  DEPBAR.LE SB0, 0x0 ;  /* 0x000080000000791a */ /* 0x000fc80000000000 */
[----:B------:R-:W-:Y:S01]  /*2180*/  SHF.R.U32.HI R14, RZ, 0x3, R14 ;  /* 0x00000003ff0e7819 */ /* 0x000fe2000001160e */
[----:B------:R-:W-:-:S03]  /*2190*/  IMAD.SHL.U32 R10, R6, 0x20, RZ ;  /* 0x00000020060a7824 */ /* 0x000fc600078e00ff */
[----:B------:R-:W-:Y:S01]  /*21a0*/  LOP3.LUT R9, R9, R14, RZ, 0x3c, !PT ;  /* 0x0000000e09097212 */ /* 0x000fe200078e3cff */
[----:B------:R-:W-:Y:S01]  /*21b0*/  IMAD.WIDE.U32 R14, R252, c[0x0][0x208], RZ ;  /* 0x00008200fc0e7a25 */ /* 0x000fe200078e00ff */
[----:B------:R-:W-:-:S03]  /*21c0*/  LOP3.LUT R10, R10, 0x7ffffc00, RZ, 0xc0, !PT ;  /* 0x7ffffc000a0a7812 */ /* 0x000fc600078ec0ff */
[----:B------:R-:W-:Y:S01]  /*21d0*/  IMAD.IADD R15, R15, 0x1, R8 ;  /* 0x000000010f0f7824 */ /* 0x000fe200078e0208 */
[CC--:B------:R-:W-:Y:S01]  /*21e0*/  IADD3 R249, R5.reuse, R7.reuse, R10 ;  /* 0x0000000705f97210 */ /* 0x0c0fe20007ffe00a */
[----:B------:R-:W-:Y:S01]  /*21f0*/  IMAD R248, R248, 0x200, R9 ;  /* 0x00000200f8f87824 */ /* 0x000fe200078e0209 */
[----:B------:R-:W-:Y:S01]  /*2200*/  LOP3.LUT R5, R5, R7, RZ, 0xfc, !PT ;  /* 0x0000000705057212 */ /* 0x000fe200078efcff */
[----:B------:R-:W-:-:S04]  /*2210*/  IMAD.WIDE.U32 R14, R251, c[0x0][0x218], R14 ;  /* 0x00008600fb0e7a25 */ /* 0x000fc800078e000e */
[----:B------:R-:W-:Y:S01]  /*2220*/  IMAD.SHL.U32 R248, R248, 0x2, RZ ;  /* 0x00000002f8f87824 */ /* 0x000fe200078e00ff */
[----:B------:R-:W-:Y:S01]  /*2230*/  BAR.SYNC.DEFER_BLOCKING 0x0 ;  /* 0x0000000000007b1d */ /* 0x000fe20000010000 */
[----:B------:R-:W-:Y:S01]  /*2240*/  IADD3 R36, P0, R14, UR22, RZ ;  /* 0x000000160e247c10 */ /* 0x000fe2000ff1e0ff */
[----:B------:R-:W-:Y:S02]  /*2250*/  IMAD.SHL.U32 R249, R249, 0x2, RZ ;  /* 0x00000002f9f97824 */ /* 0x000fe400078e00ff */
[----:B------:R-:W-:Y:S02]  /*2260*/  IADD3 R41, R248, 0x4100, RZ ;  /* 0x00004100f8297810 */ /* 0x000fe40007ffe0ff */
[----:B------:R-:W-:Y:S01]  /*2270*/  IADD3.X R12, R15, UR5, R12, P0, !PT ;  /* 0x000000050f0c7c10 */ /* 0x000fe200087fe40c */
[--C-:B------:R-:W-:Y:S01]  /*2280*/  IMAD R245, R4, 0x2, R249.reuse ;  /* 0x0000000204f57824 */ /* 0x100fe200078e02f9 */
[----:B------:R-:W-:Y:S01]  /*2290*/  LEA R106, P0, R36, c[0x0][0x1f8], 0x1 ;  /* 0x00007e00246a7a11 */ /* 0x000fe200078008ff */
[C---:B------:R-:W-:Y:S01]  /*22a0*/  IMAD R244, R3.reuse, 0x2, R249 ;  /* 0x0000000203f47824 */ /* 0x040fe200078e02f9 */
[----:B------:R-:W-:Y:S01]  /*22b0*/  IADD3 R247, R248, 0x4120, RZ ;  /* 0x00004120f8f77810 */ /* 0x000fe20007ffe0ff */
[----:B------:R-:W-:Y:S01]  /*22c0*/  IMAD R242, R3, 0x2, R245 ;  /* 0x0000000203f27824 */ /* 0x000fe200078e02f5 */
[----:B------:R-:W-:Y:S01]  /*22d0*/  LEA.HI.X R36, R36, c[0x0][0x1fc], R12, 0x1, P0 ;  /* 0x00007f0024247a11 */ /* 0x000fe200000f0c0c */
[----:B------:R-:W3:Y:S01]  /*22e0*/  SHFL.IDX PT, R110, R106, 0x2, 0x181f ;  /* 0x00581f006a6e7f89 */ /* 0x000ee200000e0000 */
[----:B------:R-:W-:Y:S01]  /*22f0*/  LOP3.LUT P0, RZ, R46, 0x2, RZ, 0xc0, !PT ;  /* 0x000000022eff7812 */ /* 0x000fe2000780c0ff */
[----:B------:R-:W-:-:S02]  /*2300*/  IMAD R241, R4, 0x2, R244 ;  /* 0x0000000204f17824 */ /* 0x000fc400078e02f4 */
[----:B------:R-:W4:Y:S04]  /*2310*/  SHFL.IDX PT, R74, R106, RZ, 0x181f ;  /* 0x00181fff6a4a7589 */ /* 0x000f2800000e0000 */
[----:B------:R-:W1:Y:S04]  /*2320*/  SHFL.IDX PT, R37, R36, 0x2, 0x181f ;  /* 0x00581f0024257f89 */ /* 0x000e6800000e0000 */
[----:B------:R-:W2:Y:S02]  /*2330*/  SHFL.IDX PT, R112, R106, 0x1, 0x181f ;  /* 0x00381f006a707f89 */ /* 0x000ea400000e0000 */
[----:B------:R-:W-:Y:S01]  /*2340*/  @P0 IADD3 R247, R41, -0x20, RZ ;  /* 0xffffffe029f70810 */ /* 0x000fe20007ffe0ff */
[----:B------:R-:W-:Y:S01]  /*2350*/  IMAD.WIDE R40, R44, 0x2, RZ ;  /* 0x000000022c287825 */ /* 0x000fe200078e02ff */
[----:B------:R-:W5:Y:S02]  /*2360*/  SHFL.IDX PT, R39, R36, RZ, 0x181f ;  /* 0x00181fff24277589 */ /* 0x000f6400000e0000 */
[----:B------:R-:W-:-:S02]  /*2370*/  IADD3 R237, R247, 0x800, RZ ;  /* 0x00000800f7ed7810 */ /* 0x000fc40007ffe0ff */
[----:B------:R-:W5:Y:S01]  /*2380*/  SHFL.IDX PT, R106, R106, 0x3, 0x181f ;  /* 0x00781f006a6a7f89 */ /* 0x000f6200000e0000 */
[C---:B------:R-:W-:Y:S02]  /*2390*/  IADD3 R236, R247.reuse, 0x1000, RZ ;  /* 0x00001000f7ec7810 */ /* 0x040fe40007ffe0ff */
[C---:B------:R-:W-:Y:S01]  /*23a0*/  IADD3 R235, R247.reuse, 0x1800, RZ ;  /* 0x00001800f7eb7810 */ /* 0x040fe20007ffe0ff */
[----:B------:R-:W5:Y:S01]  /*23b0*/  SHFL.IDX PT, R38, R36, 0x1, 0x181f ;  /* 0x00381f0024267f89 */ /* 0x000f6200000e0000 */
[----:B---3--:R-:W-:Y:S02]  /*23c0*/  IADD3 R108, P2, R42, R110, RZ ;  /* 0x0000006e2a6c7210 */ /* 0x008fe40007f5e0ff */
[C---:B------:R-:W-:Y:S01]  /*23d0*/  IADD3 R233, R247.reuse, 0x2000, RZ ;  /* 0x00002000f7e97810 */ /* 0x040fe20007ffe0ff */
[----:B------:R-:W3:Y:S01]  /*23e0*/  SHFL.IDX PT, R36, R36, 0x3, 0x181f ;  /* 0x00781f0024247f89 */ /* 0x000ee200000e0000 */
[C---:B----4-:R-:W-:Y:S02]  /*23f0*/  IADD3 R72, P0, R74.reuse, R42, RZ ;  /* 0x0000002a4a487210 */ /* 0x050fe40007f1e0ff */
[----:B------:R-:W-:Y:S01]  /*2400*/  IADD3 R232, R247, 0x2800, RZ ;  /* 0x00002800f7e87810 */ /* 0x000fe20007ffe0ff */
[----:B-1----:R-:W-:Y:S01]  /*2410*/  IMAD.X R109, R43, 0x1, R37, P2 ;  /* 0x000000012b6d7824 */ /* 0x002fe200010e0625 */
[----:B------:R-:W-:Y:S01]  /*2420*/  IADD3 R74, P2, R74, R40, RZ ;  /* 0x000000284a4a7210 */ /* 0x000fe20007f5e0ff */
[----:B------:R-:W-:Y:S01]  /*2430*/  LDSM.16.M88.4 R68, [R249+0xa100] ;  /* 0x00a10000f944783b */ /* 0x000fe20000000200 */
[----:B------:R-:W-:-:S02]  /*2440*/  IADD3 R203, R247, 0x3000, RZ ;  /* 0x00003000f7cb7810 */ /* 0x000fc40007ffe0ff */
[----:B--2---:R-:W-:Y:S01]  /*2450*/  IADD3 R114, P6, R42, R112, RZ ;  /* 0x000000702a727210 */ /* 0x004fe20007fde0ff */
[----:B------:R-:W1:Y:S01]  /*2460*/  LDSM.16.M88.4 R92, [R248+0x4100] ;  /* 0x00410000f85c783b */ /* 0x000e620000000200 */
[----:B------:R-:W-:Y:S01]  /*2470*/  IADD3 R202, R247, 0x3800, RZ ;  /* 0x00003800f7ca7810 */ /* 0x000fe20007ffe0ff */
[C---:B-----5:R-:W-:Y:S02]  /*2480*/  IMAD.X R73, R39.reuse, 0x1, R43, P0 ;  /* 0x0000000127497824 */ /* 0x060fe400000e062b */
[----:B------:R-:W-:Y:S01]  /*2490*/  IMAD.X R75, R39, 0x1, R41, P2 ;  /* 0x00000001274b7824 */ /* 0x000fe200010e0629 */
[----:B------:R-:W-:Y:S01]  /*24a0*/  IADD3 R110, P2, R40, R110, RZ ;  /* 0x0000006e286e7210 */ /* 0x000fe20007f5e0ff */
[----:B------:R-:W2:Y:S01]  /*24b0*/  LDSM.16.M88.4 R84, [R248+0x4900] ;  /* 0x00490000f854783b */ /* 0x000ea20000000200 */
[----:B------:R-:W-:Y:S01]  /*24c0*/  IADD3 R104, P0, R42, R106, RZ ;  /* 0x0000006a2a687210 */ /* 0x000fe20007f1e0ff */
[----:B------:R-:W-:Y:S01]  /*24d0*/  IMAD.X R115, R43, 0x1, R38, P6 ;  /* 0x000000012b737824 */ /* 0x000fe200030e0626 */
[----:B------:R-:W-:Y:S01]  /*24e0*/  ISETP.GE.AND P6, PT, R45, c[0x0][0x1d4], PT ;  /* 0x000075002d007a0c */ /* 0x000fe20003fc6270 */
[----:B------:R-:W-:Y:S01]  /*24f0*/  IMAD.X R111, R41, 0x1, R37, P2 ;  /* 0x00000001296f7824 */ /* 0x000fe200010e0625 */
[----:B------:R-:W4:Y:S01]  /*2500*/  LDSM.16.M88.4 R76, [R248+0x5100] ;  /* 0x00510000f84c783b */ /* 0x000f220000000200 */
[----:B---3--:R-:W-:Y:S01]  /*2510*/  IMAD.X R105, R43, 0x1, R36, P0 ;  /* 0x000000012b697824 */ /* 0x008fe200000e0624 */
[----:B------:R-:W-:-:S02]  /*2520*/  IADD3 R112, P0, R40, R112, RZ ;  /* 0x0000007028707210 */ /* 0x000fc40007f1e0ff */
[----:B------:R-:W-:Y:S01]  /*2530*/  ISETP.LT.OR P2, PT, R0, 0x1, P6 ;  /* 0x000000010000780c */ /* 0x000fe20003741670 */
[----:B------:R-:W3:Y:S02]  /*2540*/  LDSM.16.M88.4 R64, [R249+0x8100] ;  /* 0x00810000f940783b */ /* 0x000ee40000000200 */
[C---:B------:R-:W-:Y:S01]  /*2550*/  IMAD.X R113, R41.reuse, 0x1, R38, P0 ;  /* 0x0000000129717824 */ /* 0x040fe200000e0626 */
[----:B------:R-:W-:Y:S01]  /*2560*/  IADD3 R106, P0, R40, R106, RZ ;  /* 0x0000006a286a7210 */ /* 0x000fe20007f1e0ff */
[----:B------:R-:W5:Y:S04]  /*2570*/  LDSM.16.M88.4 R100, [R248+0x5900] ;  /* 0x00590000f864783b */ /* 0x000f680000000200 */
[----:B------:R-:W-:Y:S01]  /*2580*/  IMAD.X R107, R41, 0x1, R36, P0 ;  /* 0x00000001296b7824 */ /* 0x000fe200000e0624 */
[C---:B------:R-:W-:Y:S01]  /*2590*/  ISETP.LT.OR P0, PT, R0.reuse, 0x1, P5 ;  /* 0x000000010000780c */ /* 0x040fe20002f01670 */
[----:B------:R-:W-:Y:S04]  /*25a0*/  LDSM.16.M88.4 R60, [R245+0xa100] ;  /* 0x00a10000f53c783b */ /* 0x000fe80000000200 */
[----:B------:R-:W-:Y:S04]  /*25b0*/  LDSM.16.M88.4 R56, [R247] ;  /* 0x00000000f738783b */ /* 0x000fe80000000200 */
[----:B------:R-:W-:Y:S04]  /*25c0*/  LDSM.16.M88.4 R52, [R247+0x800] ;  /* 0x00080000f734783b */ /* 0x000fe80000000200 */
[----:B------:R-:W-:Y:S01]  /*25d0*/  LDSM.16.M88.4 R36, [R245+0x8100] ;  /* 0x00810000f524783b */ /* 0x000fe20000000200 */
[C---:B-1----:R-:W-:Y:S03]  /*25e0*/  HMMA.16816.F32 R32, R68.reuse, R92, RZ ;  /* 0x0000005c4420723c */ /* 0x042fe600000018ff */
[----:B------:R-:W-:Y:S04]  /*25f0*/  LDSM.16.M88.4 R48, [R247+0x1000] ;  /* 0x00100000f730783b */ /* 0x000fe80000000200 */
[----:B------:R-:W1:Y:S01]  /*2600*/  LDSM.16.M88.4 R40, [R247+0x1800] ;  /* 0x00180000f728783b */ /* 0x000e620000000200 */
[----:B--2---:R-:W-:Y:S03]  /*2610*/  HMMA.16816.F32 R24, R68, R84, RZ ;  /* 0x000000544418723c */ /* 0x004fe600000018ff */
[----:B------:R-:W-:Y:S01]  /*2620*/  @!PT LDS RZ, [RZ] ;  /* 0x00000000fffff984 */ /* 0x000fe20000000800 */
[----:B------:R-:W-:Y:S01]  /*2630*/  @!PT LDS RZ, [RZ] ;  /* 0x00000000fffff984 */ /* 0x000fe20000000800 */
[----:B------:R-:W-:Y:S01]  /*2640*/  @!PT LDS RZ, [RZ] ;  /* 0x00000000fffff984 */ /* 0x000fe20000000800 */
[----:B------:R2:W-:Y:S01]  /*2650*/  LDGSTS.E.BYPASS.LTC128B.128 [R250+0x100], [R72.64], !P2 ;  /* 0x0010000048fa7fae */ /* 0x0005e2000d101d4c */
[----:B------:R-:W-:-:S03]  /*2660*/  ISETP.LT.OR P2, PT, R0, 0x11, P6 ;  /* 0x000000110000780c */ /* 0x000fc60003741670 */
[----:B------:R2:W-:Y:S01]  /*2670*/  LDGSTS.E.BYPASS.LTC128B.128 [R250+0x2100], [R74.64], !P0 ;  /* 0x021000004afa7fae */ /* 0x0005e2000c101d4c */
[C---:B------:R-:W-:Y:S01]  /*2680*/  ISETP.LT.OR P0, PT, R0.reuse, 0x11, P5 ;  /* 0x000000110000780c */ /* 0x040fe20002f01670 */
[C---:B----4-:R-:W-:Y:S08]  /*2690*/  HMMA.16816.F32 R16, R68.reuse, R76, RZ ;  /* 0x0000004c4410723c */ /* 0x050ff000000018ff */
[----:B------:R4:W-:Y:S01]  /*26a0*/  LDGSTS.E.BYPASS.LTC128B.128 [R250+0x900], [R114.64], !P2 ;  /* 0x0090000072fa7fae */ /* 0x0009e2000d101d4c */
[C---:B------:R-:W-:Y:S01]  /*26b0*/  ISETP.LT.OR P2, PT, R0.reuse, 0x21, P6 ;  /* 0x000000210000780c */ /* 0x040fe20003741670 */
[----:B------:R-:W-:Y:S01]  /*26c0*/  HMMA.16816.F32 R28, R68, R94, RZ ;  /* 0x0000005e441c723c */ /* 0x000fe200000018ff */
[C---:B------:R-:W-:Y:S01]  /*26d0*/  ISETP.LT.OR P6, PT, R0.reuse, 0x31, P6 ;  /* 0x000000310000780c */ /* 0x040fe200037c1670 */
[----:B------:R4:W-:Y:S01]  /*26e0*/  LDGSTS.E.BYPASS.LTC128B.128 [R250+0x2900], [R112.64], !P0 ;  /* 0x0290000070fa7fae */ /* 0x0009e2000c101d4c */
[----:B------:R-:W-:-:S02]  /*26f0*/  ISETP.LT.OR P0, PT, R0, 0x21, P5 ;  /* 0x000000210000780c */ /* 0x000fc40002f01670 */
[----:B------:R-:W-:Y:S01]  /*2700*/  ISETP.LT.OR P5, PT, R0, 0x31, P5 ;  /* 0x000000310000780c */ /* 0x000fe20002fa1670 */
[----:B------:R-:W-:Y:S02]  /*2710*/  IMAD.MOV.U32 R0, RZ, RZ, 0x40 ;  /* 0x00000040ff007424 */ /* 0x000fe400078e00ff */
[C---:B------:R-:W-:Y:S04]  /*2720*/  HMMA.16816.F32 R20, R68.reuse, R86, RZ ;  /* 0x000000564414723c */ /* 0x040fe800000018ff */
[----:B------:R1:W-:Y:S01]  /*2730*/  LDGSTS.E.BYPASS.LTC128B.128 [R250+0x1100], [R108.64], !P2 ;  /* 0x011000006cfa7fae */ /* 0x0003e2000d101d4c */
[----:B------:R-:W-:Y:S02]  /*2740*/  LOP3.LUT P2, RZ, R46, 0x4, RZ, 0xc0, !PT ;  /* 0x000000042eff7812 */ /* 0x000fe4000784c0ff */
[----:B------:R-:W-:Y:S01]  /*2750*/  SHF.R.S32.HI R46, RZ, 0x1f, R44 ;  /* 0x0000001fff2e7819 */ /* 0x000fe2000001142c */
[----:B------:R-:W-:Y:S01]  /*2760*/  HMMA.16816.F32 R12, R68, R78, RZ ;  /* 0x0000004e440c723c */ /* 0x000fe200000018ff */
[----:B------:R-:W-:Y:S01]  /*2770*/  SEL R0, R0, 0xffffffc0, !P2 ;  /* 0xffffffc000007807 */ /* 0x000fe20005000000 */
[----:B------:R1:W-:Y:S01]  /*2780*/  LDGSTS.E.BYPASS.LTC128B.128 [R250+0x3100], [R110.64], !P0 ;  /* 0x031000006efa7fae */ /* 0x0003e2000c101d4c */
[----:B------:R-:W-:-:S02]  /*2790*/  PLOP3.LUT P2, PT, PT, PT, UP0, 0x40, 0x0 ;  /* 0x000000000000781c */ /* 0x000fc40003f4e808 */
[----:B------:R-:W-:Y:S01]  /*27a0*/  ISETP.GT.AND P0, PT, R124, 0x3f, PT ;  /* 0x0000003f7c00780c */ /* 0x000fe20003f04270 */
[----:B------:R-:W-:Y:S01]  /*27b0*/  IMAD.IADD R243, R248, 0x1, R0 ;  /* 0x00000001f8f37824 */ /* 0x000fe200078e0200 */
[----:B------:R2:W-:Y:S01]  /*27c0*/  LDGSTS.E.BYPASS.LTC128B.128 [R250+0x1900], [R104.64], !P6 ;  /* 0x0190000068fa7fae */ /* 0x0005e2000f101d4c */
[C---:B---3--:R-:W-:Y:S01]  /*27d0*/  HMMA.16816.F32 R96, R64.reuse, R92, RZ ;  /* 0x0000005c4060723c */ /* 0x048fe200000018ff */
[----:B------:R-:W-:Y:S01]  /*27e0*/  IMAD.IADD R234, R0, 0x1, R247 ;  /* 0x0000000100ea7824 */ /* 0x000fe200078e02f7 */
[----:B------:R-:W-:Y:S01]  /*27f0*/  IADD3 R0, R250, 0x100, RZ ;  /* 0x00000100fa007810 */ /* 0x000fe20007ffe0ff */
[----:B------:R2:W-:Y:S04]  /*2800*/  LDGSTS.E.BYPASS.LTC128B.128 [R250+0x3900], [R106.64], !P5 ;  /* 0x039000006afa7fae */ /* 0x0005e8000e901d4c */
[----:B------:R-:W-:Y:S01]  /*2810*/  LDSM.16.M88.4 R120, [R244+0xa100] ;  /* 0x00a10000f478783b */ /* 0x000fe20000000200 */
[C---:B------:R-:W-:Y:S03]  /*2820*/  HMMA.16816.F32 R88, R64.reuse, R84, RZ ;  /* 0x000000544058723c */ /* 0x040fe600000018ff */
[----:B------:R-:W-:Y:S04]  /*2830*/  LDSM.16.M88.4 R116, [R243+0x4100] ;  /* 0x00410000f374783b */ /* 0x000fe80000000200 */
[----:B----4-:R-:W-:Y:S01]  /*2840*/  LDSM.16.M88.4 R112, [R243+0x4900] ;  /* 0x00490000f370783b */ /* 0x010fe20000000200 */
[----:B------:R-:W-:Y:S03]  /*2850*/  HMMA.16816.F32 R80, R64, R76, RZ ;  /* 0x0000004c4050723c */ /* 0x000fe600000018ff */
[----:B------:R-:W0:Y:S04]  /*2860*/  LDGDEPBAR ;  /* 0x00000000000079af */ /* 0x000e280000000000 */
[----:B-1----:R-:W-:Y:S01]  /*2870*/  LDSM.16.M88.4 R108, [R243+0x5100] ;  /* 0x00510000f36c783b */ /* 0x002fe20000000200 */
[----:B-----5:R-:W-:Y:S03]  /*2880*/  HMMA.16816.F32 R8, R68, R100, RZ ;  /* 0x000000644408723c */ /* 0x020fe600000018ff */
[----:B--2---:R-:W1:Y:S05]  /*2890*/  LDSM.16.M88.4 R104, [R243+0x5900] ;  /* 0x00590000f368783b */ /* 0x004e6a0000000200 */
[C---:B------:R-:W-:Y:S08]  /*28a0*/  HMMA.16816.F32 R92, R64.reuse, R94, RZ ;  /* 0x0000005e405c723c */ /* 0x040ff000000018ff */
[C---:B------:R-:W-:Y:S08]  /*28b0*/  HMMA.16816.F32 R84, R64.reuse, R86, RZ ;  /* 0x000000564054723c */ /* 0x040ff000000018ff */
[C---:B------:R-:W-:Y:S08]  /*28c0*/  HMMA.16816.F32 R76, R64.reuse, R78, RZ ;  /* 0x0000004e404c723c */ /* 0x040ff000000018ff */
[----:B------:R-:W-:Y:S08]  /*28d0*/  HMMA.16816.F32 R72, R64, R100, RZ ;  /* 0x000000644048723c */ /* 0x000ff000000018ff */
[-C--:B------:R-:W-:Y:S08]  /*28e0*/  HMMA.16816.F32 R68, R68, R102.reuse, RZ ;  /* 0x000000664444723c */ /* 0x080ff000000018ff */
[----:B------:R-:W-:Y:S01]  /*28f0*/  HMMA.16816.F32 R64, R64, R102, RZ ;  /* 0x000000664040723c */ /* 0x000fe200000018ff */
        /* <DEDUP_REMOVED lines=18> */
[C---:B------:R-:W-:Y:S01]  /*2a20*/  HMMA.16816.F32 R76, R36.reuse, R50, R76 ;  /* 0x00000032244c723c */ /* 0x040fe2000000184c */
[----:B------:R-:W-:Y:S07]  /*2a30*/  LDSM.16.M88.4 R48, [R234+0x1000] ;  /* 0x00100000ea30783b */ /* 0x000fee0000000200 */
[----:B------:R-:W-:Y:S01]  /*2a40*/  HMMA.16816.F32 R64, R36, R42, R64 ;  /* 0x0000002a2440723c */ /* 0x000fe20000001840 */
[----:B------:R-:W3:Y:S04]  /*2a50*/  LDSM.16.M88.4 R40, [R234+0x1800] ;  /* 0x00180000ea28783b */ /* 0x000ee80000000200 */
[----:B------:R-:W4:Y:S03]  /*2a60*/  LDSM.16.M88.4 R36, [R242+0x8100] ;  /* 0x00810000f224783b */ /* 0x000f260000000200 */
        /* <DEDUP_REMOVED lines=20> */
[----:B------:R-:W1:Y:S04]  /*2bb0*/  LDSM.16.M88.4 R104, [R248+0x7900] ;  /* 0x00790000f868783b */ /* 0x000e680000000200 */
[----:B------:R-:W2:Y:S03]  /*2bc0*/  LDSM.16.M88.4 R100, [R249+0xc100] ;  /* 0x00c10000f964783b */ /* 0x000ea60000000200 */
[C---:B---3--:R-:W-:Y:S08]  /*2bd0*/  HMMA.16816.F32 R8, R60.reuse, R40, R8 ;  /* 0x000000283c08723c */ /* 0x048ff00000001808 */
        /* <DEDUP_REMOVED lines=64> */
[----:B------:R-:W4:Y:S01]  /*2fe0*/  LDSM.16.M88.4 R40, [R234+0x3000] ;  /* 0x00300000ea28783b */ /* 0x000f220000000200 */
[----:B------:R-:W-:-:S04]  /*2ff0*/  DEPBAR.LE SB0, 0x0 ;  /* 0x000080000000791a */ /* 0x000fc80000000000 */
[C---:B-1----:R-:W-:Y:S08]  /*3000*/  HMMA.16816.F32 R8, R116.reuse, R100, R8 ;  /* 0x000000647408723c */ /* 0x042ff00000001808 */
[C---:B------:R-:W-:Y:S08]  /*3010*/  HMMA.16816.F32 R32, R116.reuse, R112, R32 ;  /* 0x000000707420723c */ /* 0x040ff00000001820 */
[C---:B------:R-:W-:Y:S08]  /*3020*/  HMMA.16816.F32 R28, R116.reuse, R114, R28 ;  /* 0x00000072741c723c */ /* 0x040ff0000000181c */
[C---:B------:R-:W-:Y:S08]  /*3030*/  HMMA.16816.F32 R24, R116.reuse, R108, R24 ;  /* 0x0000006c7418723c */ /* 0x040ff00000001818 */
[C---:B------:R-:W-:Y:S08]  /*3040*/  HMMA.16816.F32 R20, R116.reuse, R110, R20 ;  /* 0x0000006e7414723c */ /* 0x040ff00000001814 */
[C---:B--2---:R-:W-:Y:S08]  /*3050*/  HMMA.16816.F32 R16, R116.reuse, R104, R16 ;  /* 0x000000687410723c */ /* 0x044ff00000001810 */
        /* <DEDUP_REMOVED lines=15> */
[C---:B----4-:R-:W-:Y:S08]  /*3150*/  HMMA.16816.F32 R16, R56.reuse, R40, R16 ;  /* 0x000000283810723c */ /* 0x050ff00000001810 */
        /* <DEDUP_REMOVED lines=58> */
[----:B--2---:R-:W-:Y:S02]  /*3500*/  IADD3.X R55, RZ, R39, R38, P5, P2 ;  /* 0x00000027ff377210 */ /* 0x004fe40002fe4426 */
[----:B------:R-:W-:Y:S02]  /*3510*/  IADD3 R52, P5, P2, R52, R53, R0 ;  /* 0x0000003534347210 */ /* 0x000fe40007abe000 */
[C---:B---3--:R-:W-:Y:S02]  /*3520*/  IADD3 R56, P6, R48.reuse, R37, RZ ;  /* 0x0000002530387210 */ /* 0x048fe40007fde0ff */
[--C-:B------:R-:W-:Y:S02]  /*3530*/  IADD3.X R53, RZ, R39, R7.reuse, P5, P2 ;  /* 0x00000027ff357210 */ /* 0x100fe40002fe4407 */
[-C--:B------:R-:W-:Y:S02]  /*3540*/  IADD3 R58, P5, R48, R0.reuse, RZ ;  /* 0x00000000303a7210 */ /* 0x080fe40007fbe0ff */
[CC--:B----4-:R-:W-:Y:S01]  /*3550*/  IADD3 R48, P2, R42.reuse, R37.reuse, RZ ;  /* 0x000000252a307210 */ /* 0x0d0fe20007f5e0ff */
        /* <DEDUP_REMOVED lines=19> */
.L_x_2918:
[----:B------:R-:W-:Y:S01]  /*3690*/  LOP3.LUT R6, R6, 0xffffffe0, RZ, 0xc0, !PT ;  /* 0xffffffe006067812 */ /* 0x000fe200078ec0ff */
[----:B------:R-:W-:Y:S01]  /*36a0*/  IMAD.SHL.U32 R246, R5, 0x2, RZ ;  /* 0x0000000205f67824 */ /* 0x000fe200078e00ff */
[----:B------:R-:W0:Y:S03]  /*36b0*/  LDGDEPBAR ;  /* 0x00000000000079af */ /* 0x000e260000000000 */
[----:B------:R-:W-:Y:S01]  /*36c0*/  IMAD.IADD R2, R2, 0x1, -R6 ;  /* 0x0000000102027824 */ /* 0x000fe200078e0a06 */
[----:B------:R-:W-:Y:S01]  /*36d0*/  LDSM.16.MT88.4 R180, [R246+0x100] ;  /* 0x00010000f6b4783b */ /* 0x000fe20000004200 */
[----:B------:R-:W-:-:S02]  /*36e0*/  IMAD.U32 R6, RZ, RZ, UR15 ;  /* 0x0000000fff067e24 */ /* 0x000fc4000f8e00ff */
[----:B------:R-:W-:Y:S01]  /*36f0*/  IMAD R240, R4, 0x2, R246 ;  /* 0x0000000204f07824 */ /* 0x000fe200078e02f6 */
[----:B------:R-:W-:Y:S01]  /*3700*/  SHF.R.S32.HI R0, RZ, 0x1f, R2 ;  /* 0x0000001fff007819 */ /* 0x000fe20000011402 */
[C---:B------:R-:W-:Y:S01]  /*3710*/  IMAD R239, R3.reuse, 0x2, R246 ;  /* 0x0000000203ef7824 */ /* 0x040fe200078e02f6 */
[----:B------:R-:W-:Y:S01]  /*3720*/  LDSM.16.MT88.4 R128, [R246+0x2100] ;  /* 0x00210000f680783b */ /* 0x000fe20000004200 */
[----:B------:R-:W-:Y:S01]  /*3730*/  IMAD R238, R3, 0x2, R240 ;  /* 0x0000000203ee7824 */ /* 0x000fe200078e02f0 */
[----:B------:R-:W-:Y:S02]  /*3740*/  LEA.HI R0, R0, R2, RZ, 0x2 ;  /* 0x0000000200007211 */ /* 0x000fe400078f10ff */
[----:B------:R-:W-:Y:S02]  /*3750*/  LDSM.16.MT88.4 R144, [R240+0x2100] ;  /* 0x00210000f090783b */ /* 0x000fe40000004200 */
[----:B------:R-:W-:Y:S02]  /*3760*/  LOP3.LUT R0, R0, 0x7ffffffc, RZ, 0xc0, !PT ;  /* 0x7ffffffc00007812 */ /* 0x000fe400078ec0ff */
[----:B------:R-:W-:Y:S03]  /*3770*/  LDSM.16.MT88.4 R112, [R238+0x100] ;  /* 0x00010000ee70783b */ /* 0x000fe60000004200 */
[----:B------:R-:W-:Y:S01]  /*3780*/  IMAD.IADD R0, R2, 0x1, -R0 ;  /* 0x0000000102007824 */ /* 0x000fe200078e0a00 */
[----:B------:R-:W-:Y:S03]  /*3790*/  LDSM.16.MT88.4 R156, [R239+0x2100] ;  /* 0x00210000ef9c783b */ /* 0x000fe60000004200 */
[----:B------:R-:W-:Y:S01]  /*37a0*/  IMAD R6, R0, -0x2, R6 ;  /* 0xfffffffe00067824 */ /* 0x000fe200078e0206 */
[----:B--2---:R-:W-:Y:S04]  /*37b0*/  LDSM.16.MT88.4 R40, [R246+0x900] ;  /* 0x00090000f628783b */ /* 0x004fe80000004200 */
[----:B------:R-:W-:-:S02]  /*37c0*/  ISETP.GT.AND P5, PT, R6, RZ, PT ;  /* 0x000000ff0600720c */ /* 0x000fc40003fa4270 */
[----:B------:R-:W-:Y:S02]  /*37d0*/  ISETP.GT.AND P6, PT, R6, 0x1, PT ;  /* 0x000000010600780c */ /* 0x000fe40003fc4270 */
[----:B------:R-:W-:Y:S02]  /*37e0*/  FSEL R32, R32, -INF , P5 ;  /* 0xff80000020207808 */ /* 0x000fe40002800000 */
[----:B------:R-:W-:Y:S02]  /*37f0*/  FSEL R33, R33, -INF , P6 ;  /* 0xff80000021217808 */ /* 0x000fe40003000000 */
[----:B------:R-:W-:Y:S02]  /*3800*/  ISETP.GT.AND P2, PT, R6, 0x8, PT ;  /* 0x000000080600780c */ /* 0x000fe40003f44270 */
        /* <DEDUP_REMOVED lines=9> */
[----:B------:R-:W-:Y:S01]  /*38a0*/  FSEL R29, R29, -INF , P5 ;  /* 0xff8000001d1d7808 */ /* 0x000fe20002800000 */
[----:B------:R-:W-:Y:S01]  /*38b0*/  LDSM.16.MT88.4 R96, [R239+0x100] ;  /* 0x00010000ef60783b */ /* 0x000fe20000004200 */
[----:B------:R-:W-:Y:S02]  /*38c0*/  ISETP.GT.AND P6, PT, R6, 0x10, PT ;  /* 0x000000100600780c */ /* 0x000fe40003fc4270 */
[----:B------:R-:W-:Y:S02]  /*38d0*/  FMNMX.FTZ R0, R28, R0, !PT ;  /* 0x000000001c007209 */ /* 0x000fe40007810000 */
        /* <DEDUP_REMOVED lines=9> */
[----:B------:R-:W-:Y:S02]  /*3970*/  FSEL R25, R25, -INF , P2 ;  /* 0xff80000019197808 */ /* 0x000fe40001000000 */
        /* <DEDUP_REMOVED lines=39> */
[----:B------:R-:W-:Y:S01]  /*3bf0*/  FSEL R177, R79, -INF , P5 ;  /* 0xff8000004fb17808 */ /* 0x000fe20002800000 */
[----:B------:R-:W-:Y:S01]  /*3c00*/  LDSM.16.MT88.4 R12, [R239+0x2900] ;  /* 0x00290000ef0c783b */ /* 0x000fe20000004200 */
[----:B------:R-:W-:-:S02]  /*3c10*/  FSEL R7, R77, -INF , P5 ;  /* 0xff8000004d077808 */ /* 0x000fc40002800000 */
[----:B------:R-:W-:Y:S02]  /*3c20*/  ISETP.GT.AND P5, PT, R6, 0x31, PT ;  /* 0x000000310600780c */ /* 0x000fe40003fa4270 */
[----:B------:R-:W-:Y:S01]  /*3c30*/  FSEL R215, R100, -INF , P2 ;  /* 0xff80000064d77808 */ /* 0x000fe20001000000 */
[----:B------:R-:W-:Y:S01]  /*3c40*/  IMAD.MOV.U32 R100, RZ, RZ, R36 ;  /* 0x000000ffff647224 */ /* 0x000fe200078e0024 */
[----:B------:R-:W-:Y:S01]  /*3c50*/  FMNMX.FTZ R0, R135, R0, !PT ;  /* 0x0000000087007209 */ /* 0x000fe20007810000 */
[----:B------:R-:W-:Y:S01]  /*3c60*/  LDSM.16.MT88.4 R36, [R238+0x2100] ;  /* 0x00210000ee24783b */ /* 0x000fe20000004200 */
[----:B------:R-:W-:Y:S02]  /*3c70*/  FSEL R132, R18, -INF , P6 ;  /* 0xff80000012847808 */ /* 0x000fe40003000000 */
[----:B------:R-:W-:Y:S01]  /*3c80*/  FSEL R179, R82, -INF , P6 ;  /* 0xff80000052b37808 */ /* 0x000fe20003000000 */
[----:B------:R-:W-:Y:S01]  /*3c90*/  LDSM.16.MT88.4 R16, [R240+0x2900] ;  /* 0x00290000f010783b */ /* 0x000fe20000004200 */
[----:B------:R-:W-:-:S02]  /*3ca0*/  FSEL R230, R80, -INF , P6 ;  /* 0xff80000050e67808 */ /* 0x000fc40003000000 */
[C---:B------:R-:W-:Y:S01]  /*3cb0*/  ISETP.GT.AND P6, PT, R6.reuse, 0x38, PT ;  /* 0x000000380600780c */ /* 0x040fe20003fc4270 */
[----:B------:R-:W-:Y:S01]  /*3cc0*/  LDSM.16.MT88.4 R80, [R240+0x100] ;  /* 0x00010000f050783b */ /* 0x000fe20000004200 */
        /* <DEDUP_REMOVED lines=8> */
[----:B------:R-:W-:Y:S02]  /*3d50*/  FMNMX.FTZ R0, R212, R0, !PT ;  /* 0x00000000d4007209 */ /* 0x000fe40007810000 */
[----:B------:R-:W-:Y:S01]  /*3d60*/  FSEL R211, R102, -INF , P2 ;  /* 0xff80000066d37808 */ /* 0x000fe20001000000 */
[----:B------:R-:W-:Y:S01]  /*3d70*/  IMAD.MOV.U32 R102, RZ, RZ, R7 ;  /* 0x000000ffff667224 */ /* 0x000fe200078e0007 */
[----:B------:R-:W-:Y:S01]  /*3d80*/  FSEL R218, R218, -INF , P2 ;  /* 0xff800000dada7808 */ /* 0x000fe20001000000 */
[----:B------:R-:W1:Y:S01]  /*3d90*/  SHFL.BFLY PT, R2, R0, 0x2, 0x1f ;  /* 0x0c401f0000027f89 */ /* 0x000e6200000e0000 */
[----:B------:R-:W-:-:S02]  /*3da0*/  FSEL R209, R70, -INF , P6 ;  /* 0xff80000046d17808 */ /* 0x000fc40003000000 */
[----:B------:R-:W-:Y:S02]  /*3db0*/  FSEL R207, R71, -INF , P5 ;  /* 0xff80000047cf7808 */ /* 0x000fe40002800000 */
        /* <DEDUP_REMOVED lines=10> */
[----:B-1----:R-:W-:-:S02]  /*3e60*/  FMNMX.FTZ R0, R0, R2, !PT ;  /* 0x0000000200007209 */ /* 0x002fc40007810000 */
[----:B------:R-:W-:Y:S02]  /*3e70*/  FMNMX.FTZ R196, R84, R196, !PT ;  /* 0x000000c454c47209 */ /* 0x000fe40007810000 */
[----:B------:R-:W-:Y:S01]  /*3e80*/  FMNMX.FTZ R4, R117, R4, !PT ;  /* 0x0000000475047209 */ /* 0x000fe20007810000 */
[----:B------:R-:W1:Y:S01]  /*3e90*/  SHFL.BFLY PT, R2, R0, 0x1, 0x1f ;  /* 0x0c201f0000027f89 */ /* 0x000e6200000e0000 */
        /* <DEDUP_REMOVED lines=12> */
[----:B-1----:R-:W-:Y:S02]  /*3f60*/  FMNMX.FTZ R2, R0, R2, !PT ;  /* 0x0000000200027209 */ /* 0x002fe40007810000 */
[----:B------:R-:W-:Y:S02]  /*3f70*/  FMNMX.FTZ R0, R34, R35, !PT ;  /* 0x0000002322007209 */ /* 0x000fe40007810000 */
[C---:B------:R-:W-:Y:S01]  /*3f80*/  FSETP.NEU.FTZ.AND P2, PT, R2.reuse, -INF , PT ;  /* 0xff8000000200780b */ /* 0x040fe20003f5d000 */
[----:B------:R-:W-:Y:S01]  /*3f90*/  FMUL.FTZ R216, R2, c[0x0][0x2d0] ;  /* 0x0000b40002d87a20 */ /* 0x000fe20000410000 */
[----:B------:R-:W-:-:S02]  /*3fa0*/  FMNMX.FTZ R0, R30, R0, !PT ;  /* 0x000000001e007209 */ /* 0x000fc40007810000 */
[----:B------:R-:W-:Y:S02]  /*3fb0*/  FSEL R221, R10, -INF , P6 ;  /* 0xff8000000add7808 */ /* 0x000fe40003000000 */
[----:B------:R-:W-:Y:S02]  /*3fc0*/  FMNMX.FTZ R0, R31, R0, !PT ;  /* 0x000000001f007209 */ /* 0x000fe40007810000 */
[----:B------:R-:W-:Y:S02]  /*3fd0*/  FSEL R216, R216, RZ, P2 ;  /* 0x000000ffd8d87208 */ /* 0x000fe40001000000 */
[----:B------:R-:W-:Y:S02]  /*3fe0*/  FMNMX.FTZ R0, R26, R0, !PT ;  /* 0x000000001a007209 */ /* 0x000fe40007810000 */
[----:B------:R-:W-:Y:S01]  /*3ff0*/  ISETP.GT.AND P2, PT, R6, 0x31, PT ;  /* 0x000000310600780c */ /* 0x000fe20003f44270 */
[--C-:B------:R-:W-:Y:S01]  /*4000*/  FFMA.FTZ R205, R32, c[0x0][0x2d0], -R216.reuse ;  /* 0x0000b40020cd7a23 */ /* 0x100fe200000108d8 */
[----:B------:R-:W-:Y:S01]  /*4010*/  FMNMX.FTZ R0, R27, R0, !PT ;  /* 0x000000001b007209 */ /* 0x000fe20007810000 */
[--C-:B------:R-:W-:Y:S01]  /*4020*/  FFMA.FTZ R204, R33, c[0x0][0x2d0], -R216.reuse ;  /* 0x0000b40021cc7a23 */ /* 0x100fe200000108d8 */
[----:B------:R-:W-:Y:S01]  /*4030*/  FSEL R210, R103, -INF , P2 ;  /* 0xff80000067d27808 */ /* 0x000fe20001000000 */
[--C-:B------:R-:W-:Y:S01]  /*4040*/  FFMA.FTZ R58, R28, c[0x0][0x2d0], -R216.reuse ;  /* 0x0000b4001c3a7a23 */ /* 0x100fe200000108d8 */
[----:B------:R-:W-:Y:S01]  /*4050*/  FMNMX.FTZ R0, R22, R0, !PT ;  /* 0x0000000016007209 */ /* 0x000fe20007810000 */
[--C-:B------:R-:W-:Y:S01]  /*4060*/  FFMA.FTZ R54, R29, c[0x0][0x2d0], -R216.reuse ;  /* 0x0000b4001d367a23 */ /* 0x100fe200000108d8 */
[----:B------:R-:W-:Y:S01]  /*4070*/  FSEL R222, R11, -INF , P5 ;  /* 0xff8000000bde7808 */ /* 0x000fe20002800000 */
[----:B------:R-:W-:Y:S01]  /*4080*/  MUFU.EX2 R205, R205 ;  /* 0x000000cd00cd7308 */ /* 0x000fe20000000800 */
[----:B------:R-:W-:Y:S01]  /*4090*/  FMNMX.FTZ R0, R23, R0, !PT ;  /* 0x0000000017007209 */ /* 0x000fe20007810000 */
[----:B------:R-:W-:-:S02]  /*40a0*/  FFMA.FTZ R57, R24, c[0x0][0x2d0], -R216 ;  /* 0x0000b40018397a23 */ /* 0x000fc400000108d8 */
[--C-:B------:R-:W-:Y:S01]  /*40b0*/  FFMA.FTZ R53, R25, c[0x0][0x2d0], -R216.reuse ;  /* 0x0000b40019357a23 */ /* 0x100fe200000108d8 */
[----:B------:R-:W-:Y:S01]  /*40c0*/  FMNMX.FTZ R0, R132, R0, !PT ;  /* 0x0000000084007209 */ /* 0x000fe20007810000 */
[--C-:B------:R-:W-:Y:S02]  /*40d0*/  FFMA.FTZ R52, R20, c[0x0][0x2d0], -R216.reuse ;  /* 0x0000b40014347a23 */ /* 0x100fe400000108d8 */
[----:B------:R-:W1:Y:S01]  /*40e0*/  MUFU.EX2 R204, R204 ;  /* 0x000000cc00cc7308 */ /* 0x000e620000000800 */
[----:B------:R-:W-:Y:S01]  /*40f0*/  FMNMX.FTZ R0, R133, R0, !PT ;  /* 0x0000000085007209 */ /* 0x000fe20007810000 */
[--C-:B------:R-:W-:Y:S02]  /*4100*/  FFMA.FTZ R51, R21, c[0x0][0x2d0], -R216.reuse ;  /* 0x0000b40015337a23 */ /* 0x100fe400000108d8 */
[--C-:B------:R-:W-:Y:S01]  /*4110*/  FFMA.FTZ R215, R215, c[0x0][0x2d0], -R216.reuse ;  /* 0x0000b400d7d77a23 */ /* 0x100fe200000108d8 */
[----:B------:R-:W-:Y:S01]  /*4120*/  FMNMX.FTZ R0, R174, R0, !PT ;  /* 0x00000000ae007209 */ /* 0x000fe20007810000 */
[----:B------:R-:W-:-:S02]  /*4130*/  FFMA.FTZ R214, R214, c[0x0][0x2d0], -R216 ;  /* 0x0000b400d6d67a23 */ /* 0x000fc400000108d8 */
[----:B------:R-:W2:Y:S01]  /*4140*/  MUFU.EX2 R58, R58 ;  /* 0x0000003a003a7308 */ /* 0x000ea20000000800 */
[----:B------:R-:W-:Y:S01]  /*4150*/  FMNMX.FTZ R0, R175, R0, !PT ;  /* 0x00000000af007209 */ /* 0x000fe20007810000 */
[--C-:B------:R-:W-:Y:S02]  /*4160*/  FFMA.FTZ R213, R213, c[0x0][0x2d0], -R216.reuse ;  /* 0x0000b400d5d57a23 */ /* 0x100fe400000108d8 */
[----:B------:R-:W-:Y:S01]  /*4170*/  FFMA.FTZ R212, R212, c[0x0][0x2d0], -R216 ;  /* 0x0000b400d4d47a23 */ /* 0x000fe200000108d8 */
[----:B------:R-:W-:-:S03]  /*4180*/  FMNMX.FTZ R0, R211, R0, !PT ;  /* 0x00000000d3007209 */ /* 0x000fc60007810000 */
[----:B------:R-:W3:Y:S01]  /*4190*/  MUFU.EX2 R54, R54 ;  /* 0x0000003600367308 */ /* 0x000ee20000000800 */
[----:B------:R-:W-:Y:S02]  /*41a0*/  FMNMX.FTZ R0, R210, R0, !PT ;  /* 0x00000000d2007209 */ /* 0x000fe40007810000 */
[----:B-1----:R-:W-:Y:S01]  /*41b0*/  F2FP.PACK_AB R164, R204, R205 ;  /* 0x000000cdcca4723e */ /* 0x002fe200000000ff */
[----:B------:R-:W-:Y:S01]  /*41c0*/  FADD.FTZ R204, R205, R204 ;  /* 0x000000cccdcc7221 */ /* 0x000fe20000010000 */
[----:B------:R-:W-:-:S03]  /*41d0*/  FMNMX.FTZ R0, R209, R0, !PT ;  /* 0x00000000d1007209 */ /* 0x000fc60007810000 */
[----:B------:R-:W1:Y:S01]  /*41e0*/  MUFU.EX2 R57, R57 ;  /* 0x0000003900397308 */ /* 0x000e620000000800 */
[----:B------:R-:W-:Y:S01]  /*41f0*/  FMNMX.FTZ R7, R207, R0, !PT ;  /* 0x00000000cf077209 */ /* 0x000fe20007810000 */
[----:B--2---:R-:W-:-:S04]  /*4200*/  FADD.FTZ R204, R58, R204 ;  /* 0x000000cc3acc7221 */ /* 0x004fc80000010000 */
[----:B------:R-:W2:Y:S01]  /*4210*/  SHFL.BFLY PT, R0, R7, 0x2, 0x1f ;  /* 0x0c401f0007007f89 */ /* 0x000ea200000e0000 */
[C---:B---3--:R-:W-:Y:S01]  /*4220*/  F2FP.PACK_AB R166, R54.reuse, R58 ;  /* 0x0000003a36a6723e */ /* 0x048fe200000000ff */
[----:B------:R-:W3:Y:S01]  /*4230*/  MUFU.EX2 R53, R53 ;  /* 0x0000003500357308 */ /* 0x000ee20000000800 */
[----:B------:R-:W-:-:S04]  /*4240*/  FADD.FTZ R204, R54, R204 ;  /* 0x000000cc36cc7221 */ /* 0x000fc80000010000 */
[----:B-1----:R-:W-:-:S03]  /*4250*/  FADD.FTZ R204, R57, R204 ;  /* 0x000000cc39cc7221 */ /* 0x002fc60000010000 */
[----:B------:R-:W1:Y:S08]  /*4260*/  MUFU.EX2 R52, R52 ;  /* 0x0000003400347308 */ /* 0x000e700000000800 */
[----:B------:R-:W4:Y:S01]  /*4270*/  MUFU.EX2 R51, R51 ;  /* 0x0000003300337308 */ /* 0x000f220000000800 */
[----:B---3--:R-:W-:Y:S01]  /*4280*/  FADD.FTZ R204, R53, R204 ;  /* 0x000000cc35cc7221 */ /* 0x008fe20000010000 */
[----:B--2---:R-:W-:-:S06]  /*4290*/  FMNMX.FTZ R7, R7, R0, !PT ;  /* 0x0000000007077209 */ /* 0x004fcc0007810000 */
[----:B------:R-:W-:Y:S01]  /*42a0*/  MUFU.EX2 R215, R215 ;  /* 0x000000d700d77308 */ /* 0x000fe20000000800 */
[----:B-1----:R-:W-:Y:S01]  /*42b0*/  FADD.FTZ R204, R52, R204 ;  /* 0x000000cc34cc7221 */ /* 0x002fe20000010000 */
[----:B------:R-:W1:Y:S06]  /*42c0*/  SHFL.BFLY PT, R0, R7, 0x1, 0x1f ;  /* 0x0c201f0007007f89 */ /* 0x000e6c00000e0000 */
[----:B------:R-:W-:Y:S01]  /*42d0*/  MUFU.EX2 R214, R214 ;  /* 0x000000d600d67308 */ /* 0x000fe20000000800 */
[----:B----4-:R-:W-:-:S07]  /*42e0*/  FADD.FTZ R204, R51, R204 ;  /* 0x000000cc33cc7221 */ /* 0x010fce0000010000 */
[----:B------:R-:W-:Y:S08]  /*42f0*/  MUFU.EX2 R213, R213 ;  /* 0x000000d500d57308 */ /* 0x000ff00000000800 */
[----:B------:R-:W-:Y:S01]  /*4300*/  MUFU.EX2 R212, R212 ;  /* 0x000000d400d47308 */ /* 0x000fe20000000800 */
[----:B-1----:R-:W-:-:S04]  /*4310*/  FMNMX.FTZ R0, R0, R7, !PT ;  /* 0x0000000700007209 */ /* 0x002fc80007810000 */
[C---:B------:R-:W-:Y:S01]  /*4320*/  FSETP.NEU.FTZ.AND P2, PT, R0.reuse, -INF , PT ;  /* 0xff8000000000780b */ /* 0x040fe20003f5d000 */
[----:B------:R-:W-:-:S05]  /*4330*/  FMUL.FTZ R208, R0, c[0x0][0x2d0] ;  /* 0x0000b40000d07a20 */ /* 0x000fca0000410000 */
[----:B------:R-:W-:Y:S02]  /*4340*/  FSEL R208, R208, RZ, P2 ;  /* 0x000000ffd0d07208 */ /* 0x000fe40001000000 */
[----:B------:R-:W-:Y:S02]  /*4350*/  ISETP.GT.AND P2, PT, R6, 0x31, PT ;  /* 0x000000310600780c */ /* 0x000fe40003f44270 */
[----:B------:R-:W-:Y:S01]  /*4360*/  F2FP.PACK_AB R6, R51, R52 ;  /* 0x000000343306723e */ /* 0x000fe200000000ff */
[--C-:B------:R-:W-:Y:S01]  /*4370*/  FFMA.FTZ R201, R34, c[0x0][0x2d0], -R208.reuse ;  /* 0x0000b40022c97a23 */ /* 0x100fe200000108d0 */
[----:B------:R-:W-:Y:S01]  /*4380*/  FSEL R223, R217, -INF , P2 ;  /* 0xff800000d9df7808 */ /* 0x000fe20001000000 */
[--C-:B------:R-:W-:Y:S01]  /*4390*/  FFMA.FTZ R206, R35, c[0x0][0x2d0], -R208.reuse ;  /* 0x0000b40023ce7a23 */ /* 0x100fe200000108d0 */
[----:B------:R-:W-:Y:S01]  /*43a0*/  FSEL R219, R219, -INF , P2 ;  /* 0xff800000dbdb7808 */ /* 0x000fe20001000000 */
[--C-:B------:R-:W-:Y:S01]  /*43b0*/  FFMA.FTZ R59, R30, c[0x0][0x2d0], -R208.reuse ;  /* 0x0000b4001e3b7a23 */ /* 0x100fe200000108d0 */
[----:B------:R-:W-:Y:S01]  /*43c0*/  FMNMX.FTZ R196, R223, R196, !PT ;  /* 0x000000c4dfc47209 */ /* 0x000fe20007810000 */
[--C-:B------:R-:W-:Y:S01]  /*43d0*/  FFMA.FTZ R55, R31, c[0x0][0x2d0], -R208.reuse ;  /* 0x0000b4001f377a23 */ /* 0x100fe200000108d0 */
[----:B------:R-:W-:Y:S01]  /*43e0*/  MUFU.EX2 R201, R201 ;  /* 0x000000c900c97308 */ /* 0x000fe20000000800 */
[--C-:B------:R-:W-:Y:S01]  /*43f0*/  FFMA.FTZ R56, R26, c[0x0][0x2d0], -R208.reuse ;  /* 0x0000b4001a387a23 */ /* 0x100fe200000108d0 */
[----:B------:R-:W-:Y:S01]  /*4400*/  FMNMX.FTZ R196, R225, R196, !PT ;  /* 0x000000c4e1c47209 */ /* 0x000fe20007810000 */
[--C-:B------:R-:W-:Y:S01]  /*4410*/  FFMA.FTZ R50, R27, c[0x0][0x2d0], -R208.reuse ;  /* 0x0000b4001b327a23 */ /* 0x100fe200000108d0 */
[----:B------:R-:W-:Y:S01]  /*4420*/  LDSM.16.MT88.4 R32, [R240+0x900] ;  /* 0x00090000f020783b */ /* 0x000fe20000004200 */
[--C-:B------:R-:W-:Y:S01]  /*4430*/  FFMA.FTZ R49, R22, c[0x0][0x2d0], -R208.reuse ;  /* 0x0000b40016317a23 */ /* 0x100fe200000108d0 */
[----:B------:R-:W-:Y:S01]  /*4440*/  FMNMX.FTZ R196, R226, R196, !PT ;  /* 0x000000c4e2c47209 */ /* 0x000fe20007810000 */
[--C-:B------:R-:W-:Y:S01]  /*4450*/  FFMA.FTZ R48, R23, c[0x0][0x2d0], -R208.reuse ;  /* 0x0000b40017307a23 */ /* 0x100fe200000108d0 */
[----:B------:R-:W1:Y:S01]  /*4460*/  MUFU.EX2 R206, R206 ;  /* 0x000000ce00ce7308 */ /* 0x000e620000000800 */
[----:B------:R-:W-:Y:S01]  /*4470*/  LDSM.16.MT88.4 R28, [R239+0x900] ;  /* 0x00090000ef1c783b */ /* 0x000fe20000004200 */
[----:B------:R-:W-:-:S02]  /*4480*/  FFMA.FTZ R211, R211, c[0x0][0x2d0], -R208 ;  /* 0x0000b400d3d37a23 */ /* 0x000fc400000108d0 */
[--C-:B------:R-:W-:Y:S01]  /*4490*/  FFMA.FTZ R210, R210, c[0x0][0x2d0], -R208.reuse ;  /* 0x0000b400d2d27a23 */ /* 0x100fe200000108d0 */
[----:B------:R-:W2:Y:S01]  /*44a0*/  SHFL.BFLY PT, R3, R196, 0x2, 0x1f ;  /* 0x0c401f00c4037f89 */ /* 0x000ea200000e0000 */
[----:B------:R-:W-:Y:S02]  /*44b0*/  FFMA.FTZ R209, R209, c[0x0][0x2d0], -R208 ;  /* 0x0000b400d1d17a23 */ /* 0x000fe400000108d0 */
[----:B------:R-:W3:Y:S01]  /*44c0*/  MUFU.EX2 R59, R59 ;  /* 0x0000003b003b7308 */ /* 0x000ee20000000800 */
[----:B------:R-:W-:Y:S04]  /*44d0*/  LDSM.16.MT88.4 R24, [R238+0x900] ;  /* 0x00090000ee18783b */ /* 0x000fe80000004200 */
[----:B------:R-:W-:Y:S03]  /*44e0*/  LDSM.16.MT88.4 R20, [R246+0x2900] ;  /* 0x00290000f614783b */ /* 0x000fe60000004200 */
[----:B------:R-:W4:Y:S01]  /*44f0*/  MUFU.EX2 R55, R55 ;  /* 0x0000003700377308 */ /* 0x000f220000000800 */
[----:B-1----:R-:W-:Y:S01]  /*4500*/  F2FP.PACK_AB R165, R206, R201 ;  /* 0x000000c9cea5723e */ /* 0x002fe200000000ff */
[----:B------:R-:W-:-:S06]  /*4510*/  FADD.FTZ R201, R201, R206 ;  /* 0x000000cec9c97221 */ /* 0x000fcc0000010000 */
[----:B------:R-:W1:Y:S01]  /*4520*/  MUFU.EX2 R56, R56 ;  /* 0x0000003800387308 */ /* 0x000e620000000800 */
[----:B---3--:R-:W-:Y:S01]  /*4530*/  FADD.FTZ R201, R59, R201 ;  /* 0x000000c93bc97221 */ /* 0x008fe20000010000 */
[----:B--2---:R-:W-:Y:S02]  /*4540*/  FMNMX.FTZ R196, R196, R3, !PT ;  /* 0x00000003c4c47209 */ /* 0x004fe40007810000 */
[----:B------:R-:W-:-:S04]  /*4550*/  FMNMX.FTZ R3, R177, R4, !PT ;  /* 0x00000004b1037209 */ /* 0x000fc80007810000 */
[----:B------:R-:W2:Y:S01]  /*4560*/  MUFU.EX2 R50, R50 ;  /* 0x0000003200327308 */ /* 0x000ea20000000800 */
[C---:B----4-:R-:W-:Y:S01]  /*4570*/  F2FP.PACK_AB R167, R55.reuse, R59 ;  /* 0x0000003b37a7723e */ /* 0x050fe200000000ff */
[----:B------:R-:W3:Y:S01]  /*4580*/  SHFL.BFLY PT, R8, R196, 0x1, 0x1f ;  /* 0x0c201f00c4087f89 */ /* 0x000ee200000e0000 */
[----:B------:R-:W-:Y:S01]  /*4590*/  FMNMX.FTZ R3, R218, R3, !PT ;  /* 0x00000003da037209 */ /* 0x000fe20007810000 */
[----:B------:R-:W-:Y:S01]  /*45a0*/  FADD.FTZ R201, R55, R201 ;  /* 0x000000c937c97221 */ /* 0x000fe20000010000 */
[----:B------:R-:W-:Y:S02]  /*45b0*/  F2FP.PACK_AB R4, R53, R57 ;  /* 0x000000393504723e */ /* 0x000fe400000000ff */
[----:B------:R-:W-:Y:S01]  /*45c0*/  FMNMX.FTZ R3, R219, R3, !PT ;  /* 0x00000003db037209 */ /* 0x000fe20007810000 */
[----:B------:R-:W-:Y:S01]  /*45d0*/  HMMA.16816.F32 R188, R164, R180, RZ ;  /* 0x000000b4a4bc723c */ /* 0x000fe200000018ff */
[----:B------:R-:W4:Y:S01]  /*45e0*/  MUFU.EX2 R49, R49 ;  /* 0x0000003100317308 */ /* 0x000f220000000800 */
[----:B-1----:R-:W-:Y:S01]  /*45f0*/  FADD.FTZ R201, R56, R201 ;  /* 0x000000c938c97221 */ /* 0x002fe20000010000 */
[----:B------:R-:W-:-:S04]  /*4600*/  FMNMX.FTZ R3, R221, R3, !PT ;  /* 0x00000003dd037209 */ /* 0x000fc80007810000 */
[----:B------:R-:W-:Y:S01]  /*4610*/  FMNMX.FTZ R3, R222, R3, !PT ;  /* 0x00000003de037209 */ /* 0x000fe20007810000 */
[C---:B------:R-:W-:Y:S01]  /*4620*/  HMMA.16816.F32 R72, R164.reuse, R80, RZ ;  /* 0x00000050a448723c */ /* 0x040fe200000018ff */
[----:B------:R-:W1:Y:S01]  /*4630*/  MUFU.EX2 R48, R48 ;  /* 0x0000003000307308 */ /* 0x000e620000000800 */
[C---:B--2---:R-:W-:Y:S01]  /*4640*/  F2FP.PACK_AB R5, R50.reuse, R56 ;  /* 0x000000383205723e */ /* 0x044fe200000000ff */
[----:B------:R-:W-:Y:S01]  /*4650*/  FADD.FTZ R201, R50, R201 ;  /* 0x000000c932c97221 */ /* 0x000fe20000010000 */
[----:B------:R-:W2:Y:S04]  /*4660*/  SHFL.BFLY PT, R68, R3, 0x2, 0x1f ;  /* 0x0c401f0003447f89 */ /* 0x000ea800000e0000 */
[C---:B------:R-:W-:Y:S01]  /*4670*/  HMMA.16816.F32 R88, R164.reuse, R96, RZ ;  /* 0x00000060a458723c */ /* 0x040fe200000018ff */
[----:B------:R-:W-:Y:S01]  /*4680*/  MUFU.EX2 R211, R211 ;  /* 0x000000d300d37308 */ /* 0x000fe20000000800 */
[----:B---3--:R-:W-:Y:S01]  /*4690*/  FMNMX.FTZ R196, R196, R8, !PT ;  /* 0x00000008c4c47209 */ /* 0x008fe20007810000 */
[----:B----4-:R-:W-:Y:S01]  /*46a0*/  FADD.FTZ R201, R49, R201 ;  /* 0x000000c931c97221 */ /* 0x010fe20000010000 */
[----:B------:R-:W-:Y:S02]  /*46b0*/  LDSM.16.MT88.4 R8, [R238+0x2900] ;  /* 0x00290000ee08783b */ /* 0x000fe40000004200 */
[C---:B------:R-:W-:Y:S01]  /*46c0*/  FSETP.NEU.FTZ.AND P2, PT, R196.reuse, -INF , PT ;  /* 0xff800000c400780b */ /* 0x040fe20003f5d000 */
[----:B------:R-:W-:Y:S01]  /*46d0*/  FMUL.FTZ R227, R196, c[0x0][0x2d0] ;  /* 0x0000b400c4e37a20 */ /* 0x000fe20000410000 */
[----:B------:R-:W-:Y:S01]  /*46e0*/  HMMA.16816.F32 R104, R164, R112, RZ ;  /* 0x00000070a468723c */ /* 0x000fe200000018ff */
[C---:B-1----:R-:W-:Y:S01]  /*46f0*/  F2FP.PACK_AB R7, R48.reuse, R49 ;  /* 0x000000313007723e */ /* 0x042fe200000000ff */
[----:B------:R-:W-:Y:S01]  /*4700*/  MUFU.EX2 R210, R210 ;  /* 0x000000d200d27308 */ /* 0x000fe20000000800 */
[----:B------:R-:W-:Y:S01]  /*4710*/  FADD.FTZ R201, R48, R201 ;  /* 0x000000c930c97221 */ /* 0x000fe20000010000 */
[----:B------:R-:W-:-:S04]  /*4720*/  FSEL R227, R227, RZ, P2 ;  /* 0x000000ffe3e37208 */ /* 0x000fc80001000000 */
[C---:B------:R-:W-:Y:S01]  /*4730*/  HMMA.16816.F32 R120, R164.reuse, R128, RZ ;  /* 0x00000080a478723c */ /* 0x040fe200000018ff */
[--C-:B------:R-:W-:Y:S02]  /*4740*/  FFMA.FTZ R217, R65, c[0x0][0x2d0], -R227.reuse ;  /* 0x0000b40041d97a23 */ /* 0x100fe400000108e3 */
[--C-:B------:R-:W-:Y:S01]  /*4750*/  FFMA.FTZ R224, R60, c[0x0][0x2d0], -R227.reuse ;  /* 0x0000b4003ce07a23 */ /* 0x100fe200000108e3 */
[----:B--2---:R-:W-:Y:S01]  /*4760*/  FMNMX.FTZ R3, R3, R68, !PT ;  /* 0x0000004403037209 */ /* 0x004fe20007810000 */
[--C-:B------:R-:W-:Y:S02]  /*4770*/  FFMA.FTZ R60, R63, c[0x0][0x2d0], -R227.reuse ;  /* 0x0000b4003f3c7a23 */ /* 0x100fe400000108e3 */
[--C-:B------:R-:W-:Y:S01]  /*4780*/  FFMA.FTZ R63, R62, c[0x0][0x2d0], -R227.reuse ;  /* 0x0000b4003e3f7a23 */ /* 0x100fe200000108e3 */
[----:B------:R-:W-:Y:S01]  /*4790*/  MUFU.EX2 R217, R217 ;  /* 0x000000d900d97308 */ /* 0x000fe20000000800 */
[----:B------:R-:W1:Y:S01]  /*47a0*/  SHFL.BFLY PT, R65, R3, 0x1, 0x1f ;  /* 0x0c201f0003417f89 */ /* 0x000e6200000e0000 */
[----:B------:R-:W-:Y:S01]  /*47b0*/  HMMA.16816.F32 R136, R164, R144, RZ ;  /* 0x00000090a488723c */ /* 0x000fe200000018ff */
[----:B------:R-:W-:-:S02]  /*47c0*/  FFMA.FTZ R62, R64, c[0x0][0x2d0], -R227 ;  /* 0x0000b400403e7a23 */ /* 0x000fc400000108e3 */
[--C-:B------:R-:W-:Y:S02]  /*47d0*/  FFMA.FTZ R61, R61, c[0x0][0x2d0], -R227.reuse ;  /* 0x0000b4003d3d7a23 */ /* 0x100fe400000108e3 */
[--C-:B------:R-:W-:Y:S01]  /*47e0*/  FFMA.FTZ R64, R84, c[0x0][0x2d0], -R227.reuse ;  /* 0x0000b40054407a23 */ /* 0x100fe200000108e3 */
[----:B------:R-:W2:Y:S01]  /*47f0*/  MUFU.EX2 R224, R224 ;  /* 0x000000e000e07308 */ /* 0x000ea20000000800 */
[--C-:B------:R-:W-:Y:S01]  /*4800*/  FFMA.FTZ R230, R230, c[0x0][0x2d0], -R227.reuse ;  /* 0x0000b400e6e67a23 */ /* 0x100fe200000108e3 */
[C---:B------:R-:W-:Y:S01]  /*4810*/  HMMA.16816.F32 R148, R164.reuse, R156, RZ ;  /* 0x0000009ca494723c */ /* 0x040fe200000018ff */
[--C-:B------:R-:W-:Y:S02]  /*4820*/  FFMA.FTZ R231, R231, c[0x0][0x2d0], -R227.reuse ;  /* 0x0000b400e7e77a23 */ /* 0x100fe400000108e3 */
[--C-:B------:R-:W-:Y:S02]  /*4830*/  FFMA.FTZ R220, R220, c[0x0][0x2d0], -R227.reuse ;  /* 0x0000b400dcdc7a23 */ /* 0x100fe400000108e3 */
[--C-:B------:R-:W-:Y:S01]  /*4840*/  FFMA.FTZ R223, R223, c[0x0][0x2d0], -R227.reuse ;  /* 0x0000b400dfdf7a23 */ /* 0x100fe200000108e3 */
[----:B------:R-:W3:Y:S01]  /*4850*/  MUFU.EX2 R60, R60 ;  /* 0x0000003c003c7308 */ /* 0x000ee20000000800 */
[--C-:B------:R-:W-:Y:S01]  /*4860*/  FFMA.FTZ R225, R225, c[0x0][0x2d0], -R227.reuse ;  /* 0x0000b400e1e17a23 */ /* 0x100fe200000108e3 */
[----:B------:R-:W-:Y:S01]  /*4870*/  HMMA.16816.F32 R168, R164, R36, RZ ;  /* 0x00000024a4a8723c */ /* 0x000fe200000018ff */
[----:B------:R-:W-:-:S05]  /*4880*/  FFMA.FTZ R226, R226, c[0x0][0x2d0], -R227 ;  /* 0x0000b400e2e27a23 */ /* 0x000fca00000108e3 */
[----:B------:R-:W4:Y:S01]  /*4890*/  MUFU.EX2 R63, R63 ;  /* 0x0000003f003f7308 */ /* 0x000f220000000800 */
[----:B-1----:R-:W-:Y:S01]  /*48a0*/  FMNMX.FTZ R3, R3, R65, !PT ;  /* 0x0000004103037209 */ /* 0x002fe20007810000 */
[C---:B------:R-:W-:Y:S01]  /*48b0*/  HMMA.16816.F32 R184, R164.reuse, R182, RZ ;  /* 0x000000b6a4b8723c */ /* 0x040fe200000018ff */
[----:B--2---:R-:W-:Y:S01]  /*48c0*/  F2FP.PACK_AB R160, R224, R217 ;  /* 0x000000d9e0a0723e */ /* 0x004fe200000000ff */
[----:B------:R-:W-:Y:S01]  /*48d0*/  FADD.FTZ R217, R217, R224 ;  /* 0x000000e0d9d97221 */ /* 0x000fe20000010000 */
[C---:B------:R-:W-:Y:S01]  /*48e0*/  FSETP.NEU.FTZ.AND P2, PT, R3.reuse, -INF , PT ;  /* 0xff8000000300780b */ /* 0x040fe20003f5d000 */
[----:B------:R-:W-:Y:S02]  /*48f0*/  FMUL.FTZ R65, R3, c[0x0][0x2d0] ;  /* 0x0000b40003417a20 */ /* 0x000fe40000410000 */
[----:B------:R-:W1:Y:S01]  /*4900*/  MUFU.EX2 R62, R62 ;  /* 0x0000003e003e7308 */ /* 0x000e620000000800 */
[----:B---3--:R-:W-:Y:S01]  /*4910*/  FADD.FTZ R217, R60, R217 ;  /* 0x000000d93cd97221 */ /* 0x008fe20000010000 */
[----:B------:R-:W-:Y:S01]  /*4920*/  HMMA.16816.F32 R76, R164, R82, RZ ;  /* 0x00000052a44c723c */ /* 0x000fe200000018ff */
[----:B------:R-:W-:Y:S01]  /*4930*/  FSEL R200, R65, RZ, P2 ;  /* 0x000000ff41c87208 */ /* 0x000fe20001000000 */
[----:B------:R-:W-:Y:S01]  /*4940*/  FFMA.FTZ R65, R85, c[0x0][0x2d0], -R227 ;  /* 0x0000b40055417a23 */ /* 0x000fe200000108e3 */
[----:B------:R-:W-:-:S03]  /*4950*/  FSETP.NEU.FTZ.AND P2, PT, R3, -INF , PT ;  /* 0xff8000000300780b */ /* 0x000fc60003f5d000 */
[--C-:B------:R-:W-:Y:S01]  /*4960*/  FFMA.FTZ R229, R67, c[0x0][0x2d0], -R200.reuse ;  /* 0x0000b40043e57a23 */ /* 0x100fe200000108c8 */
[----:B----4-:R-:W-:Y:S01]  /*4970*/  F2FP.PACK_AB R162, R63, R60 ;  /* 0x0000003c3fa2723e */ /* 0x010fe200000000ff */
[--C-:B------:R-:W-:Y:S01]  /*4980*/  FFMA.FTZ R228, R119, c[0x0][0x2d0], -R200.reuse ;  /* 0x0000b40077e47a23 */ /* 0x100fe200000108c8 */
[C---:B------:R-:W-:Y:S01]  /*4990*/  HMMA.16816.F32 R92, R164.reuse, R98, RZ ;  /* 0x00000062a45c723c */ /* 0x040fe200000018ff */
[--C-:B------:R-:W-:Y:S01]  /*49a0*/  FFMA.FTZ R67, R118, c[0x0][0x2d0], -R200.reuse ;  /* 0x0000b40076437a23 */ /* 0x100fe200000108c8 */
[----:B------:R-:W2:Y:S01]  /*49b0*/  MUFU.EX2 R61, R61 ;  /* 0x0000003d003d7308 */ /* 0x000ea20000000800 */
[--C-:B------:R-:W-:Y:S02]  /*49c0*/  FFMA.FTZ R66, R66, c[0x0][0x2d0], -R200.reuse ;  /* 0x0000b40042427a23 */ /* 0x100fe400000108c8 */
[--C-:B------:R-:W-:Y:S02]  /*49d0*/  FFMA.FTZ R197, R117, c[0x0][0x2d0], -R200.reuse ;  /* 0x0000b40075c57a23 */ /* 0x100fe400000108c8 */
[--C-:B------:R-:W-:Y:S01]  /*49e0*/  FFMA.FTZ R199, R116, c[0x0][0x2d0], -R200.reuse ;  /* 0x0000b40074c77a23 */ /* 0x100fe200000108c8 */
[----:B------:R-:W-:Y:S01]  /*49f0*/  HMMA.16816.F32 R108, R164, R114, RZ ;  /* 0x00000072a46c723c */ /* 0x000fe200000018ff */
[--C-:B------:R-:W-:Y:S01]  /*4a00*/  FFMA.FTZ R198, R86, c[0x0][0x2d0], -R200.reuse ;  /* 0x0000b40056c67a23 */ /* 0x100fe200000108c8 */
[----:B------:R-:W-:Y:S01]  /*4a10*/  MUFU.EX2 R228, R228 ;  /* 0x000000e400e47308 */ /* 0x000fe20000000800 */
[----:B------:R-:W-:-:S02]  /*4a20*/  FFMA.FTZ R200, R87, c[0x0][0x2d0], -R200 ;  /* 0x0000b40057c87a23 */ /* 0x000fc400000108c8 */
[----:B------:R-:W-:-:S03]  /*4a30*/  FADD.FTZ R217, R63, R217 ;  /* 0x000000d93fd97221 */ /* 0x000fc60000010000 */
[----:B------:R-:W-:Y:S01]  /*4a40*/  HMMA.16816.F32 R124, R164, R130, RZ ;  /* 0x00000082a47c723c */ /* 0x000fe200000018ff */
[----:B-1----:R-:W-:Y:S01]  /*4a50*/  FADD.FTZ R217, R62, R217 ;  /* 0x000000d93ed97221 */ /* 0x002fe20000010000 */
[----:B------:R-:W1:Y:S03]  /*4a60*/  MUFU.EX2 R229, R229 ;  /* 0x000000e500e57308 */ /* 0x000e660000000800 */
[----:B--2---:R-:W-:-:S03]  /*4a70*/  FADD.FTZ R217, R61, R217 ;  /* 0x000000d93dd97221 */ /* 0x004fc60000010000 */
[C---:B------:R-:W-:Y:S02]  /*4a80*/  HMMA.16816.F32 R140, R164.reuse, R146, RZ ;  /* 0x00000092a48c723c */ /* 0x040fe400000018ff */
[----:B------:R-:W2:Y:S06]  /*4a90*/  MUFU.EX2 R67, R67 ;  /* 0x0000004300437308 */ /* 0x000eac0000000800 */
[----:B------:R-:W-:Y:S02]  /*4aa0*/  HMMA.16816.F32 R152, R164, R158, RZ ;  /* 0x0000009ea498723c */ /* 0x000fe400000018ff */
[----:B------:R-:W3:Y:S01]  /*4ab0*/  MUFU.EX2 R66, R66 ;  /* 0x0000004200427308 */ /* 0x000ee20000000800 */
[----:B-1----:R-:W-:Y:S01]  /*4ac0*/  F2FP.PACK_AB R161, R229, R228 ;  /* 0x000000e4e5a1723e */ /* 0x002fe200000000ff */
[----:B------:R-:W-:-:S04]  /*4ad0*/  FADD.FTZ R228, R228, R229 ;  /* 0x000000e5e4e47221 */ /* 0x000fc80000010000 */
[----:B------:R-:W-:Y:S02]  /*4ae0*/  HMMA.16816.F32 R164, R164, R38, RZ ;  /* 0x00000026a4a4723c */ /* 0x000fe400000018ff */
[----:B------:R-:W1:Y:S01]  /*4af0*/  MUFU.EX2 R64, R64 ;  /* 0x0000004000407308 */ /* 0x000e620000000800 */
[----:B--2---:R-:W-:-:S05]  /*4b00*/  FADD.FTZ R228, R67, R228 ;  /* 0x000000e443e47221 */ /* 0x004fca0000010000 */
[----:B------:R-:W-:Y:S01]  /*4b10*/  HMMA.16816.F32 R188, R4, R40, R188 ;  /* 0x0000002804bc723c */ /* 0x000fe200000018bc */
[C---:B---3--:R-:W-:Y:S01]  /*4b20*/  F2FP.PACK_AB R163, R66.reuse, R67 ;  /* 0x0000004342a3723e */ /* 0x048fe200000000ff */
[----:B------:R-:W2:Y:S01]  /*4b30*/  MUFU.EX2 R65, R65 ;  /* 0x0000004100417308 */ /* 0x000ea20000000800 */
[----:B------:R-:W-:-:S05]  /*4b40*/  FADD.FTZ R228, R66, R228 ;  /* 0x000000e442e47221 */ /* 0x000fca0000010000 */
[----:B------:R-:W-:Y:S01]  /*4b50*/  HMMA.16816.F32 R72, R4, R32, R72 ;  /* 0x000000200448723c */ /* 0x000fe20000001848 */
[----:B-1----:R-:W-:Y:S01]  /*4b60*/  FADD.FTZ R217, R64, R217 ;  /* 0x000000d940d97221 */ /* 0x002fe20000010000 */
[----:B------:R-:W1:Y:S06]  /*4b70*/  MUFU.EX2 R197, R197 ;  /* 0x000000c500c57308 */ /* 0x000e6c0000000800 */
[----:B------:R-:W-:Y:S02]  /*4b80*/  HMMA.16816.F32 R192, R160, R180, RZ ;  /* 0x000000b4a0c0723c */ /* 0x000fe400000018ff */
[----:B------:R-:W3:Y:S01]  /*4b90*/  MUFU.EX2 R199, R199 ;  /* 0x000000c700c77308 */ /* 0x000ee20000000800 */
[----:B--2---:R-:W-:-:S04]  /*4ba0*/  FADD.FTZ R217, R65, R217 ;  /* 0x000000d941d97221 */ /* 0x004fc80000010000 */
[----:B------:R-:W-:Y:S01]  /*4bb0*/  IMAD.MOV.U32 R181, RZ, RZ, R102 ;  /* 0x000000ffffb57224 */ /* 0x000fe200078e0066 */
[----:B------:R-:W-:Y:S01]  /*4bc0*/  HMMA.16816.F32 R88, R4, R28, R88 ;  /* 0x0000001c0458723c */ /* 0x000fe20000001858 */
[----:B------:R-:W-:Y:S01]  /*4bd0*/  IMAD.MOV.U32 R180, RZ, RZ, R100 ;  /* 0x000000ffffb47224 */ /* 0x000fe200078e0064 */
[----:B------:R-:W2:Y:S01]  /*4be0*/  MUFU.EX2 R198, R198 ;  /* 0x000000c600c67308 */ /* 0x000ea20000000800 */
[----:B-1----:R-:W-:-:S05]  /*4bf0*/  FADD.FTZ R228, R197, R228 ;  /* 0x000000e4c5e47221 */ /* 0x002fca0000010000 */
[----:B------:R-:W-:Y:S02]  /*4c00*/  HMMA.16816.F32 R104, R4, R24, R104 ;  /* 0x000000180468723c */ /* 0x000fe40000001868 */
[----:B------:R-:W1:Y:S01]  /*4c10*/  MUFU.EX2 R200, R200 ;  /* 0x000000c800c87308 */ /* 0x000e620000000800 */
[----:B---3--:R-:W-:-:S05]  /*4c20*/  FADD.FTZ R228, R199, R228 ;  /* 0x000000e4c7e47221 */ /* 0x008fca0000010000 */
[----:B------:R-:W-:Y:S02]  /*4c30*/  HMMA.16816.F32 R120, R4, R20, R120 ;  /* 0x000000140478723c */ /* 0x000fe40000001878 */
[----:B------:R-:W-:Y:S01]  /*4c40*/  MUFU.EX2 R220, R220 ;  /* 0x000000dc00dc7308 */ /* 0x000fe20000000800 */
[----:B--2---:R-:W-:-:S05]  /*4c50*/  FADD.FTZ R228, R198, R228 ;  /* 0x000000e4c6e47221 */ /* 0x004fca0000010000 */
[----:B------:R-:W-:Y:S02]  /*4c60*/  HMMA.16816.F32 R136, R4, R16, R136 ;  /* 0x000000100488723c */ /* 0x000fe40000001888 */
[----:B------:R-:W-:Y:S01]  /*4c70*/  MUFU.EX2 R223, R223 ;  /* 0x000000df00df7308 */ /* 0x000fe20000000800 */
[----:B-1----:R-:W-:-:S05]  /*4c80*/  FADD.FTZ R228, R200, R228 ;  /* 0x000000e4c8e47221 */ /* 0x002fca0000010000 */
[C---:B------:R-:W-:Y:S02]  /*4c90*/  HMMA.16816.F32 R148, R4.reuse, R12, R148 ;  /* 0x0000000c0494723c */ /* 0x040fe40000001894 */
[----:B------:R-:W-:Y:S06]  /*4ca0*/  MUFU.EX2 R225, R225 ;  /* 0x000000e100e17308 */ /* 0x000fec0000000800 */
[C---:B------:R-:W-:Y:S02]  /*4cb0*/  HMMA.16816.F32 R168, R4.reuse, R8, R168 ;  /* 0x0000000804a8723c */ /* 0x040fe400000018a8 */
[----:B------:R-:W-:Y:S06]  /*4cc0*/  MUFU.EX2 R226, R226 ;  /* 0x000000e200e27308 */ /* 0x000fec0000000800 */
        /* <DEDUP_REMOVED lines=8> */
[----:B------:R-:W-:Y:S01]  /*4d50*/  F2FP.PACK_AB R4, R61, R62 ;  /* 0x0000003e3d04723e */ /* 0x000fe200000000ff */
[----:B------:R-:W-:Y:S01]  /*4d60*/  HMMA.16816.F32 R68, R160, R80, RZ ;  /* 0x00000050a044723c */ /* 0x000fe200000018ff */
[----:B------:R-:W-:-:S02]  /*4d70*/  F2FP.PACK_AB R5, R199, R197 ;  /* 0x000000c5c705723e */ /* 0x000fc400000000ff */
[----:B------:R-:W-:Y:S02]  /*4d80*/  F2FP.PACK_AB R6, R65, R64 ;  /* 0x000000404106723e */ /* 0x000fe400000000ff */
[----:B------:R-:W-:Y:S02]  /*4d90*/  F2FP.PACK_AB R7, R200, R198 ;  /* 0x000000c6c807723e */ /* 0x000fe400000000ff */
[----:B------:R-:W-:Y:S01]  /*4da0*/  IMAD.MOV.U32 R80, RZ, RZ, R179 ;  /* 0x000000ffff507224 */ /* 0x000fe200078e00b3 */
[----:B------:R-:W-:Y:S01]  /*4db0*/  HMMA.16816.F32 R100, R160, R112, RZ ;  /* 0x00000070a064723c */ /* 0x000fe200000018ff */
[----:B------:R-:W-:-:S06]  /*4dc0*/  IMAD.MOV.U32 R81, RZ, RZ, R178 ;  /* 0x000000ffff517224 */ /* 0x000fcc00078e00b2 */
[----:B------:R-:W-:Y:S01]  /*4dd0*/  IMAD.MOV.U32 R112, RZ, RZ, R135 ;  /* 0x000000ffff707224 */ /* 0x000fe200078e0087 */
[----:B------:R-:W-:Y:S01]  /*4de0*/  HMMA.16816.F32 R192, R4, R40, R192 ;  /* 0x0000002804c0723c */ /* 0x000fe200000018c0 */
[----:B------:R-:W-:-:S06]  /*4df0*/  IMAD.MOV.U32 R113, RZ, RZ, R134 ;  /* 0x000000ffff717224 */ /* 0x000fcc00078e0086 */
[----:B------:R-:W-:Y:S01]  /*4e00*/  IMAD.MOV.U32 R40, RZ, RZ, R177 ;  /* 0x000000ffff287224 */ /* 0x000fe200078e00b1 */
[----:B------:R-:W-:Y:S01]  /*4e10*/  HMMA.16816.F32 R116, R160, R128, RZ ;  /* 0x00000080a074723c */ /* 0x000fe200000018ff */
[----:B------:R-:W-:-:S06]  /*4e20*/  IMAD.MOV.U32 R41, RZ, RZ, R176 ;  /* 0x000000ffff297224 */ /* 0x000fcc00078e00b0 */
[----:B------:R-:W-:Y:S01]  /*4e30*/  IMAD.MOV.U32 R128, RZ, RZ, R133 ;  /* 0x000000ffff807224 */ /* 0x000fe200078e0085 */
[----:B------:R-:W-:Y:S01]  /*4e40*/  HMMA.16816.F32 R176, R160, R156, RZ ;  /* 0x0000009ca0b0723c */ /* 0x000fe200000018ff */
[----:B------:R-:W-:-:S07]  /*4e50*/  IMAD.MOV.U32 R129, RZ, RZ, R132 ;  /* 0x000000ffff817224 */ /* 0x000fce00078e0084 */
[C---:B------:R-:W-:Y:S08]  /*4e60*/  HMMA.16816.F32 R132, R160.reuse, R144, RZ ;  /* 0x00000090a084723c */ /* 0x040ff000000018ff */
[----:B------:R-:W-:Y:S07]  /*4e70*/  HMMA.16816.F32 R84, R160, R96, RZ ;  /* 0x00000060a054723c */ /* 0x000fee00000018ff */
[----:B------:R-:W-:Y:S01]  /*4e80*/  IMAD.MOV.U32 R96, RZ, RZ, R173 ;  /* 0x000000ffff607224 */ /* 0x000fe200078e00ad */
[----:B------:R-:W-:Y:S01]  /*4e90*/  HMMA.16816.F32 R68, R4, R32, R68 ;  /* 0x000000200444723c */ /* 0x000fe20000001844 */
[----:B------:R-:W-:-:S06]  /*4ea0*/  IMAD.MOV.U32 R97, RZ, RZ, R172 ;  /* 0x000000ffff617224 */ /* 0x000fcc00078e00ac */
[----:B------:R-:W-:Y:S01]  /*4eb0*/  IMAD.MOV.U32 R32, RZ, RZ, R175 ;  /* 0x000000ffff207224 */ /* 0x000fe200078e00af */
[----:B------:R-:W-:Y:S01]  /*4ec0*/  HMMA.16816.F32 R100, R4, R24, R100 ;  /* 0x000000180464723c */ /* 0x000fe20000001864 */
[----:B------:R-:W-:Y:S02]  /*4ed0*/  IMAD.MOV.U32 R33, RZ, RZ, R174 ;  /* 0x000000ffff217224 */ /* 0x000fe400078e00ae */
[--C-:B------:R-:W-:Y:S02]  /*4ee0*/  FFMA.FTZ R32, R32, c[0x0][0x2d0], -R208.reuse ;  /* 0x0000b40020207a23 */ /* 0x100fe400000108d0 */
[----:B------:R-:W-:Y:S02]  /*4ef0*/  FFMA.FTZ R33, R33, c[0x0][0x2d0], -R208 ;  /* 0x0000b40021217a23 */ /* 0x000fe400000108d0 */
[----:B------:R-:W-:Y:S01]  /*4f00*/  IMAD.MOV.U32 R25, RZ, RZ, R128 ;  /* 0x000000ffff197224 */ /* 0x000fe200078e0080 */
[----:B------:R-:W-:Y:S01]  /*4f10*/  HMMA.16816.F32 R172, R160, R36, RZ ;  /* 0x00000024a0ac723c */ /* 0x000fe200000018ff */
[----:B------:R-:W-:Y:S01]  /*4f20*/  IMAD.MOV.U32 R24, RZ, RZ, R129 ;  /* 0x000000ffff187224 */ /* 0x000fe200078e0081 */
[----:B------:R-:W-:Y:S05]  /*4f30*/  MUFU.EX2 R32, R32 ;  /* 0x0000002000207308 */ /* 0x000fea0000000800 */
[----:B------:R-:W-:Y:S01]  /*4f40*/  IMAD.MOV.U32 R36, RZ, RZ, R112 ;  /* 0x000000ffff247224 */ /* 0x000fe200078e0070 */
[----:B------:R-:W-:Y:S01]  /*4f50*/  HMMA.16816.F32 R116, R4, R20, R116 ;  /* 0x000000140474723c */ /* 0x000fe20000001874 */
[----:B------:R-:W-:Y:S01]  /*4f60*/  IMAD.MOV.U32 R37, RZ, RZ, R113 ;  /* 0x000000ffff257224 */ /* 0x000fe200078e0071 */
[----:B------:R-:W-:Y:S01]  /*4f70*/  MUFU.EX2 R33, R33 ;  /* 0x0000002100217308 */ /* 0x000fe20000000800 */
[----:B------:R-:W-:-:S02]  /*4f80*/  FFMA.FTZ R36, R36, c[0x0][0x2d0], -R216 ;  /* 0x0000b40024247a23 */ /* 0x000fc400000108d8 */
[----:B------:R-:W-:Y:S02]  /*4f90*/  FFMA.FTZ R37, R37, c[0x0][0x2d0], -R216 ;  /* 0x0000b40025257a23 */ /* 0x000fe400000108d8 */
[----:B------:R-:W-:Y:S01]  /*4fa0*/  IMAD.MOV.U32 R21, RZ, RZ, R96 ;  /* 0x000000ffff157224 */ /* 0x000fe200078e0060 */
[C---:B------:R-:W-:Y:S01]  /*4fb0*/  HMMA.16816.F32 R132, R4.reuse, R16, R132 ;  /* 0x000000100484723c */ /* 0x040fe20000001884 */
[----:B------:R-:W-:Y:S01]  /*4fc0*/  IMAD.MOV.U32 R20, RZ, RZ, R97 ;  /* 0x000000ffff147224 */ /* 0x000fe200078e0061 */
[----:B------:R-:W-:Y:S05]  /*4fd0*/  MUFU.EX2 R36, R36 ;  /* 0x0000002400247308 */ /* 0x000fea0000000800 */
[----:B------:R-:W-:Y:S01]  /*4fe0*/  IMAD.MOV.U32 R16, RZ, RZ, R80 ;  /* 0x000000ffff107224 */ /* 0x000fe200078e0050 */
[----:B------:R-:W-:Y:S01]  /*4ff0*/  HMMA.16816.F32 R176, R4, R12, R176 ;  /* 0x0000000c04b0723c */ /* 0x000fe200000018b0 */
[----:B------:R-:W-:Y:S01]  /*5000*/  IMAD.MOV.U32 R17, RZ, RZ, R81 ;  /* 0x000000ffff117224 */ /* 0x000fe200078e0051 */
[----:B------:R-:W-:Y:S05]  /*5010*/  MUFU.EX2 R37, R37 ;  /* 0x0000002500257308 */ /* 0x000fea0000000800 */
[----:B------:R-:W-:Y:S01]  /*5020*/  IMAD.MOV.U32 R12, RZ, RZ, R180 ;  /* 0x000000ffff0c7224 */ /* 0x000fe200078e00b4 */
[----:B------:R-:W-:Y:S01]  /*5030*/  HMMA.16816.F32 R80, R160, R82, RZ ;  /* 0x00000052a050723c */ /* 0x000fe200000018ff */
[----:B------:R-:W-:-:S07]  /*5040*/  IMAD.MOV.U32 R13, RZ, RZ, R181 ;  /* 0x000000ffff0d7224 */ /* 0x000fce00078e00b5 */
        /* <DEDUP_REMOVED lines=9> */
[----:B------:R-:W-:-:S04]  /*50e0*/  FFMA.FTZ R38, R21, c[0x0][0x2d0], -R216 ;  /* 0x0000b40015267a23 */ /* 0x000fc800000108d8 */
[----:B------:R-:W1:Y:S03]  /*50f0*/  MUFU.EX2 R39, R39 ;  /* 0x0000002700277308 */ /* 0x000e660000000800 */
[C---:B------:R-:W-:Y:S05]  /*5100*/  HMMA.16816.F32 R96, R4.reuse, R30, R96 ;  /* 0x0000001e0460723c */ /* 0x040fea0000001860 */
[----:B------:R-:W2:Y:S02]  /*5110*/  MUFU.EX2 R38, R38 ;  /* 0x0000002600267308 */ /* 0x000ea40000000800 */
[----:B------:R-:W-:Y:S01]  /*5120*/  FMUL.FTZ R31, R3, c[0x0][0x2d0] ;  /* 0x0000b400031f7a20 */ /* 0x000fe20000410000 */
[----:B------:R-:W-:Y:S01]  /*5130*/  HMMA.16816.F32 R160, R4, R10, R160 ;  /* 0x0000000a04a0723c */ /* 0x000fe200000018a0 */
[----:B------:R-:W3:Y:S01]  /*5140*/  LDSM.16.MT88.4 R8, [R246+0x1100] ;  /* 0x00110000f608783b */ /* 0x000ee20000004200 */
[----:B------:R-:W-:-:S02]  /*5150*/  F2FP.PACK_AB R30, R212, R213 ;  /* 0x000000d5d41e723e */ /* 0x000fc400000000ff */
[----:B------:R-:W-:Y:S01]  /*5160*/  FSEL R31, R31, RZ, P2 ;  /* 0x000000ff1f1f7208 */ /* 0x000fe20001000000 */
[----:B-1----:R-:W-:Y:S01]  /*5170*/  FADD.FTZ R204, R39, R204 ;  /* 0x000000cc27cc7221 */ /* 0x002fe20000010000 */
[----:B------:R-:W-:Y:S02]  /*5180*/  PLOP3.LUT P2, PT, PT, PT, UP0, 0x40, 0x0 ;  /* 0x000000000000781c */ /* 0x000fe40003f4e808 */
[----:B------:R-:W-:Y:S01]  /*5190*/  HMMA.16816.F32 R84, R4, R28, R84 ;  /* 0x0000001c0454723c */ /* 0x000fe20000001854 */
[----:B------:R1:W-:Y:S01]  /*51a0*/  MUFU.EX2 R29, R230 ;  /* 0x000000e6001d7308 */ /* 0x0003e20000000800 */
[--C-:B------:R-:W-:Y:S02]  /*51b0*/  FFMA.FTZ R41, R41, c[0x0][0x2d0], -R31.reuse ;  /* 0x0000b40029297a23 */ /* 0x100fe4000001081f */
[--C-:B------:R-:W-:Y:S02]  /*51c0*/  FFMA.FTZ R40, R40, c[0x0][0x2d0], -R31.reuse ;  /* 0x0000b40028287a23 */ /* 0x100fe4000001081f */
[----:B------:R-:W-:-:S02]  /*51d0*/  FFMA.FTZ R218, R218, c[0x0][0x2d0], -R31 ;  /* 0x0000b400dada7a23 */ /* 0x000fc4000001081f */
[C---:B------:R-:W-:Y:S01]  /*51e0*/  HMMA.16816.F32 R180, R4.reuse, R42, R180 ;  /* 0x0000002a04b4723c */ /* 0x040fe200000018b4 */
[----:B------:R4:W5:Y:S01]  /*51f0*/  MUFU.EX2 R28, R231 ;  /* 0x000000e7001c7308 */ /* 0x0009620000000800 */
[--C-:B------:R-:W-:Y:S02]  /*5200*/  FFMA.FTZ R219, R219, c[0x0][0x2d0], -R31.reuse ;  /* 0x0000b400dbdb7a23 */ /* 0x100fe4000001081f */
[--C-:B------:R-:W-:Y:S02]  /*5210*/  FFMA.FTZ R221, R221, c[0x0][0x2d0], -R31.reuse ;  /* 0x0000b400dddd7a23 */ /* 0x100fe4000001081f */
[----:B------:R-:W-:Y:S02]  /*5220*/  FFMA.FTZ R222, R222, c[0x0][0x2d0], -R31 ;  /* 0x0000b400dede7a23 */ /* 0x000fe4000001081f */
[----:B------:R-:W-:Y:S01]  /*5230*/  HMMA.16816.F32 R80, R4, R34, R80 ;  /* 0x000000220450723c */ /* 0x000fe20000001850 */
[----:B-1----:R-:W-:Y:S01]  /*5240*/  FFMA.FTZ R230, R13, c[0x0][0x2d0], -R227 ;  /* 0x0000b4000de67a23 */ /* 0x002fe200000108e3 */
[----:B------:R-:W-:Y:S01]  /*5250*/  MUFU.EX2 R41, R41 ;  /* 0x0000002900297308 */ /* 0x000fe20000000800 */
[----:B------:R-:W-:-:S02]  /*5260*/  FFMA.FTZ R43, R16, c[0x0][0x2d0], -R31 ;  /* 0x0000b400102b7a23 */ /* 0x000fc4000001081f */
[----:B------:R-:W-:Y:S02]  /*5270*/  FFMA.FTZ R42, R17, c[0x0][0x2d0], -R31 ;  /* 0x0000b400112a7a23 */ /* 0x000fe4000001081f */
[--C-:B------:R-:W-:Y:S01]  /*5280*/  FFMA.FTZ R35, R24, c[0x0][0x2d0], -R208.reuse ;  /* 0x0000b40018237a23 */ /* 0x100fe200000108d0 */
[C---:B------:R-:W-:Y:S01]  /*5290*/  HMMA.16816.F32 R112, R4.reuse, R26, R112 ;  /* 0x0000001a0470723c */ /* 0x040fe20000001870 */
[----:B----4-:R-:W-:Y:S01]  /*52a0*/  FFMA.FTZ R231, R12, c[0x0][0x2d0], -R227 ;  /* 0x0000b4000ce77a23 */ /* 0x010fe200000108e3 */
[----:B------:R-:W-:Y:S01]  /*52b0*/  MUFU.EX2 R230, R230 ;  /* 0x000000e600e67308 */ /* 0x000fe20000000800 */
[--C-:B------:R-:W-:Y:S01]  /*52c0*/  FFMA.FTZ R34, R25, c[0x0][0x2d0], -R208.reuse ;  /* 0x0000b40019227a23 */ /* 0x100fe200000108d0 */
[----:B--2---:R-:W-:Y:S01]  /*52d0*/  F2FP.PACK_AB R24, R38, R39 ;  /* 0x000000272618723e */ /* 0x004fe200000000ff */
[----:B------:R-:W-:Y:S02]  /*52e0*/  FFMA.FTZ R208, R207, c[0x0][0x2d0], -R208 ;  /* 0x0000b400cfd07a23 */ /* 0x000fe400000108d0 */
[----:B------:R-:W-:Y:S01]  /*52f0*/  F2FP.PACK_AB R26, R36, R37 ;  /* 0x00000025241a723e */ /* 0x000fe200000000ff */
[----:B------:R-:W-:Y:S01]  /*5300*/  HMMA.16816.F32 R128, R4, R22, R128 ;  /* 0x000000160480723c */ /* 0x000fe20000001880 */
[----:B------:R-:W-:Y:S01]  /*5310*/  F2FP.PACK_AB R27, R32, R33 ;  /* 0x00000021201b723e */ /* 0x000fe200000000ff */
[----:B------:R-:W1:Y:S01]  /*5320*/  MUFU.EX2 R231, R231 ;  /* 0x000000e700e77308 */ /* 0x000e620000000800 */
[----:B------:R-:W-:Y:S01]  /*5330*/  LDSM.16.MT88.4 R20, [R246+0x3100] ;  /* 0x00310000f614783b */ /* 0x000fe20000004200 */
[----:B-----5:R-:W-:-:S02]  /*5340*/  IMAD.MOV.U32 R227, RZ, RZ, R28 ;  /* 0x000000ffffe37224 */ /* 0x020fc400078e001c */
[----:B------:R-:W-:Y:S02]  /*5350*/  IMAD.MOV.U32 R216, RZ, RZ, R29 ;  /* 0x000000ffffd87224 */ /* 0x000fe400078e001d */
[C---:B------:R-:W-:Y:S01]  /*5360*/  HMMA.16816.F32 R144, R4.reuse, R18, R144 ;  /* 0x000000120490723c */ /* 0x040fe20000001890 */
[----:B------:R-:W2:Y:S01]  /*5370*/  LDSM.16.MT88.4 R16, [R240+0x1100] ;  /* 0x00110000f010783b */ /* 0x000ea20000004200 */
[----:B------:R-:W4:Y:S01]  /*5380*/  MUFU.EX2 R43, R43 ;  /* 0x0000002b002b7308 */ /* 0x000f220000000800 */
[----:B------:R-:W-:Y:S02]  /*5390*/  FADD.FTZ R217, R216, R217 ;  /* 0x000000d9d8d97221 */ /* 0x000fe40000010000 */
[----:B------:R-:W-:Y:S02]  /*53a0*/  FADD.FTZ R204, R38, R204 ;  /* 0x000000cc26cc7221 */ /* 0x000fe40000010000 */
[----:B------:R-:W-:Y:S01]  /*53b0*/  FADD.FTZ R217, R227, R217 ;  /* 0x000000d9e3d97221 */ /* 0x000fe20000010000 */
[----:B------:R-:W-:Y:S01]  /*53c0*/  HMMA.16816.F32 R156, R4, R14, R156 ;  /* 0x0000000e049c723c */ /* 0x000fe2000000189c */
[----:B------:R-:W5:Y:S01]  /*53d0*/  LDSM.16.MT88.4 R12, [R239+0x1100] ;  /* 0x00110000ef0c783b */ /* 0x000f620000004200 */
[----:B------:R-:W3:Y:S01]  /*53e0*/  MUFU.EX2 R42, R42 ;  /* 0x0000002a002a7308 */ /* 0x000ee20000000800 */
[----:B-1----:R-:W-:-:S02]  /*53f0*/  FADD.FTZ R217, R231, R217 ;  /* 0x000000d9e7d97221 */ /* 0x002fc40000010000 */
[----:B------:R-:W-:Y:S02]  /*5400*/  FADD.FTZ R204, R37, R204 ;  /* 0x000000cc25cc7221 */ /* 0x000fe40000010000 */
[----:B------:R-:W-:Y:S01]  /*5410*/  F2FP.PACK_AB R4, R28, R29 ;  /* 0x0000001d1c04723e */ /* 0x000fe200000000ff */
[C---:B------:R-:W-:Y:S01]  /*5420*/  FADD.FTZ R217, R230.reuse, R217 ;  /* 0x000000d9e6d97221 */ /* 0x040fe20000010000 */
[----:B------:R-:W-:Y:S01]  /*5430*/  F2FP.PACK_AB R6, R230, R231 ;  /* 0x000000e7e606723e */ /* 0x000fe200000000ff */
[----:B------:R-:W1:Y:S01]  /*5440*/  MUFU.EX2 R40, R40 ;  /* 0x0000002800287308 */ /* 0x000e620000000800 */
[----:B------:R-:W-:Y:S01]  /*5450*/  F2FP.PACK_AB R28, R214, R215 ;  /* 0x000000d7d61c723e */ /* 0x000fe200000000ff */
[----:B----4-:R-:W-:Y:S01]  /*5460*/  FADD.FTZ R228, R43, R228 ;  /* 0x000000e42be47221 */ /* 0x010fe20000010000 */
[----:B------:R-:W-:Y:S01]  /*5470*/  F2FP.PACK_AB R29, R210, R211 ;  /* 0x000000d3d21d723e */ /* 0x000fe200000000ff */
[----:B------:R-:W-:Y:S02]  /*5480*/  FADD.FTZ R217, R220, R217 ;  /* 0x000000d9dcd97221 */ /* 0x000fe40000010000 */
[----:B------:R-:W-:-:S02]  /*5490*/  FADD.FTZ R204, R36, R204 ;  /* 0x000000cc24cc7221 */ /* 0x000fc40000010000 */
[----:B------:R-:W4:Y:S01]  /*54a0*/  MUFU.EX2 R35, R35 ;  /* 0x0000002300237308 */ /* 0x000f220000000800 */
[C---:B---3--:R-:W-:Y:S01]  /*54b0*/  F2FP.PACK_AB R5, R42.reuse, R43 ;  /* 0x0000002b2a05723e */ /* 0x048fe200000000ff */
[----:B------:R-:W-:Y:S02]  /*54c0*/  FADD.FTZ R228, R42, R228 ;  /* 0x000000e42ae47221 */ /* 0x000fe40000010000 */
[----:B------:R-:W-:Y:S02]  /*54d0*/  FADD.FTZ R217, R223, R217 ;  /* 0x000000d9dfd97221 */ /* 0x000fe40000010000 */
[----:B------:R-:W-:Y:S02]  /*54e0*/  FADD.FTZ R228, R41, R228 ;  /* 0x000000e429e47221 */ /* 0x000fe40000010000 */
[----:B------:R-:W3:Y:S01]  /*54f0*/  MUFU.EX2 R34, R34 ;  /* 0x0000002200227308 */ /* 0x000ee20000000800 */
[C---:B-1----:R-:W-:Y:S01]  /*5500*/  F2FP.PACK_AB R7, R40.reuse, R41 ;  /* 0x000000292807723e */ /* 0x042fe200000000ff */
[----:B------:R-:W-:-:S02]  /*5510*/  FADD.FTZ R228, R40, R228 ;  /* 0x000000e428e47221 */ /* 0x000fc40000010000 */
[----:B------:R-:W-:Y:S02]  /*5520*/  FADD.FTZ R204, R215, R204 ;  /* 0x000000ccd7cc7221 */ /* 0x000fe40000010000 */
[----:B------:R-:W-:Y:S02]  /*5530*/  FADD.FTZ R217, R225, R217 ;  /* 0x000000d9e1d97221 */ /* 0x000fe40000010000 */
[----:B------:R-:W-:Y:S01]  /*5540*/  HMMA.16816.F32 R192, R4, R8, R192 ;  /* 0x0000000804c0723c */ /* 0x000fe200000018c0 */
[----:B------:R-:W1:Y:S01]  /*5550*/  MUFU.EX2 R218, R218 ;  /* 0x000000da00da7308 */ /* 0x000e620000000800 */
[----:B----4-:R-:W-:Y:S02]  /*5560*/  FADD.FTZ R201, R35, R201 ;  /* 0x000000c923c97221 */ /* 0x010fe40000010000 */
[----:B------:R-:W-:Y:S01]  /*5570*/  FADD.FTZ R204, R214, R204 ;  /* 0x000000ccd6cc7221 */ /* 0x000fe20000010000 */
[----:B---3--:R-:W-:-:S03]  /*5580*/  F2FP.PACK_AB R25, R34, R35 ;  /* 0x000000232219723e */ /* 0x008fc600000000ff */
[----:B------:R-:W-:Y:S01]  /*5590*/  HMMA.16816.F32 R180, R4, R10, R180 ;  /* 0x0000000a04b4723c */ /* 0x000fe200000018b4 */
[----:B------:R-:W3:Y:S01]  /*55a0*/  MUFU.EX2 R219, R219 ;  /* 0x000000db00db7308 */ /* 0x000ee20000000800 */
[----:B------:R-:W-:Y:S02]  /*55b0*/  FADD.FTZ R201, R34, R201 ;  /* 0x000000c922c97221 */ /* 0x000fe40000010000 */
[----:B------:R-:W-:Y:S02]  /*55c0*/  FADD.FTZ R204, R213, R204 ;  /* 0x000000ccd5cc7221 */ /* 0x000fe40000010000 */
[----:B------:R-:W-:Y:S02]  /*55d0*/  FADD.FTZ R201, R33, R201 ;  /* 0x000000c921c97221 */ /* 0x000fe40000010000 */
[----:B------:R-:W-:Y:S01]  /*55e0*/  HMMA.16816.F32 R188, R24, R8, R188 ;  /* 0x0000000818bc723c */ /* 0x000fe200000018bc */
[----:B------:R-:W4:Y:S01]  /*55f0*/  MUFU.EX2 R221, R221 ;  /* 0x000000dd00dd7308 */ /* 0x000f220000000800 */
[----:B------:R-:W-:-:S02]  /*5600*/  FADD.FTZ R201, R32, R201 ;  /* 0x000000c920c97221 */ /* 0x000fc40000010000 */
[----:B-1----:R-:W-:Y:S02]  /*5610*/  FADD.FTZ R228, R218, R228 ;  /* 0x000000e4dae47221 */ /* 0x002fe40000010000 */
[----:B------:R-:W-:Y:S02]  /*5620*/  FADD.FTZ R201, R211, R201 ;  /* 0x000000c9d3c97221 */ /* 0x000fe40000010000 */
[----:B------:R-:W-:Y:S01]  /*5630*/  HMMA.16816.F32 R184, R24, R10, R184 ;  /* 0x0000000a18b8723c */ /* 0x000fe200000018b8 */
[----:B------:R-:W1:Y:S01]  /*5640*/  LDSM.16.MT88.4 R8, [R238+0x1100] ;  /* 0x00110000ee08783b */ /* 0x000e620000004200 */
[----:B------:R-:W-:Y:S01]  /*5650*/  MUFU.EX2 R222, R222 ;  /* 0x000000de00de7308 */ /* 0x000fe20000000800 */
[----:B---3--:R-:W-:Y:S02]  /*5660*/  FADD.FTZ R228, R219, R228 ;  /* 0x000000e4dbe47221 */ /* 0x008fe40000010000 */
[----:B------:R-:W-:-:S03]  /*5670*/  FADD.FTZ R201, R210, R201 ;  /* 0x000000c9d2c97221 */ /* 0x000fc60000010000 */
[-C--:B--2---:R-:W-:Y:S01]  /*5680*/  HMMA.16816.F32 R68, R4, R16.reuse, R68 ;  /* 0x000000100444723c */ /* 0x084fe20000001844 */
[----:B----4-:R-:W-:Y:S01]  /*5690*/  FADD.FTZ R228, R221, R228 ;  /* 0x000000e4dde47221 */ /* 0x010fe20000010000 */
[----:B------:R-:W2:Y:S06]  /*56a0*/  MUFU.EX2 R207, R209 ;  /* 0x000000d100cf7308 */ /* 0x000eac0000000800 */
[C---:B------:R-:W-:Y:S02]  /*56b0*/  HMMA.16816.F32 R72, R24.reuse, R16, R72 ;  /* 0x000000101848723c */ /* 0x040fe40000001848 */
[----:B------:R-:W3:Y:S06]  /*56c0*/  MUFU.EX2 R208, R208 ;  /* 0x000000d000d07308 */ /* 0x000eec0000000800 */
[----:B------:R-:W-:Y:S01]  /*56d0*/  HMMA.16816.F32 R76, R24, R18, R76 ;  /* 0x00000012184c723c */ /* 0x000fe2000000184c */
[----:B--2---:R-:W-:-:S07]  /*56e0*/  FADD.FTZ R201, R207, R201 ;  /* 0x000000c9cfc97221 */ /* 0x004fce0000010000 */
[----:B------:R-:W-:Y:S01]  /*56f0*/  HMMA.16816.F32 R80, R4, R18, R80 ;  /* 0x000000120450723c */ /* 0x000fe20000001850 */
[----:B------:R-:W2:Y:S01]  /*5700*/  LDSM.16.MT88.4 R16, [R240+0x3100] ;  /* 0x00310000f010783b */ /* 0x000ea20000004200 */
[----:B---3--:R-:W-:-:S06]  /*5710*/  F2FP.PACK_AB R31, R208, R207 ;  /* 0x000000cfd01f723e */ /* 0x008fcc00000000ff */
        /* <DEDUP_REMOVED lines=8> */
[----:B------:R-:W-:Y:S01]  /*57a0*/  HMMA.16816.F32 R112, R4, R10, R112 ;  /* 0x0000000a0470723c */ /* 0x000fe20000001870 */
[----:B------:R-:W1:Y:S07]  /*57b0*/  LDSM.16.MT88.4 R8, [R238+0x3100] ;  /* 0x00310000ee08783b */ /* 0x000e6e0000004200 */
[C---:B--2---:R-:W-:Y:S08]  /*57c0*/  HMMA.16816.F32 R136, R24.reuse, R16, R136 ;  /* 0x000000101888723c */ /* 0x044ff00000001888 */
[C---:B---3--:R-:W-:Y:S08]  /*57d0*/  HMMA.16816.F32 R148, R24.reuse, R12, R148 ;  /* 0x0000000c1894723c */ /* 0x048ff00000001894 */
[C---:B------:R-:W-:Y:S08]  /*57e0*/  HMMA.16816.F32 R140, R24.reuse, R18, R140 ;  /* 0x00000012188c723c */ /* 0x040ff0000000188c */
[----:B------:R-:W-:Y:S08]  /*57f0*/  HMMA.16816.F32 R152, R24, R14, R152 ;  /* 0x0000000e1898723c */ /* 0x000ff00000001898 */
[----:B------:R-:W-:Y:S08]  /*5800*/  HMMA.16816.F32 R132, R4, R16, R132 ;  /* 0x000000100484723c */ /* 0x000ff00000001884 */
[C---:B-1----:R-:W-:Y:S08]  /*5810*/  HMMA.16816.F32 R168, R24.reuse, R8, R168 ;  /* 0x0000000818a8723c */ /* 0x042ff000000018a8 */
        /* <DEDUP_REMOVED lines=11> */
[----:B------:R-:W-:Y:S01]  /*58d0*/  F2FP.PACK_AB R4, R223, R220 ;  /* 0x000000dcdf04723e */ /* 0x000fe200000000ff */
[----:B------:R-:W-:Y:S01]  /*58e0*/  HMMA.16816.F32 R120, R24, R20, R120 ;  /* 0x000000141878723c */ /* 0x000fe20000001878 */
[----:B------:R-:W-:-:S02]  /*58f0*/  F2FP.PACK_AB R5, R219, R218 ;  /* 0x000000dadb05723e */ /* 0x000fc400000000ff */
[----:B------:R-:W-:Y:S02]  /*5900*/  F2FP.PACK_AB R6, R226, R225 ;  /* 0x000000e1e206723e */ /* 0x000fe400000000ff */
[----:B------:R-:W-:-:S03]  /*5910*/  F2FP.PACK_AB R7, R222, R221 ;  /* 0x000000ddde07723e */ /* 0x000fc600000000ff */
[----:B------:R-:W-:Y:S01]  /*5920*/  HMMA.16816.F32 R124, R24, R22, R124 ;  /* 0x00000016187c723c */ /* 0x000fe2000000187c */
[----:B------:R-:W4:Y:S04]  /*5930*/  LDSM.16.MT88.4 R24, [R238+0x1900] ;  /* 0x00190000ee18783b */ /* 0x000f280000004200 */
[----:B------:R-:W5:Y:S03]  /*5940*/  LDSM.16.MT88.4 R20, [R246+0x3900] ;  /* 0x00390000f614783b */ /* 0x000f660000004200 */
        /* <DEDUP_REMOVED lines=15> */
[C---:B----4-:R-:W-:Y:S08]  /*5a40*/  HMMA.16816.F32 R100, R4.reuse, R24, R100 ;  /* 0x000000180464723c */ /* 0x050ff00000001864 */
        /* <DEDUP_REMOVED lines=15> */
[C---:B------:R-:W-:Y:S08]  /*5b40*/  HMMA.16816.F32 R108, R28.reuse, R26, R108 ;  /* 0x0000001a1c6c723c */ /* 0x040ff0000000186c */
[C---:B------:R-:W-:Y:S08]  /*5b50*/  HMMA.16816.F32 R120, R28.reuse, R20, R120 ;  /* 0x000000141c78723c */ /* 0x040ff00000001878 */
[----:B------:R-:W-:Y:S01]  /*5b60*/  HMMA.16816.F32 R124, R28, R22, R124 ;  /* 0x000000161c7c723c */ /* 0x000fe2000000187c */
[----:B-1----:R-:W-:-:S07]  /*5b70*/  FADD.FTZ R4, R208, R201 ;  /* 0x000000c9d0047221 */ /* 0x002fce0000010000 */
[C---:B------:R-:W-:Y:S01]  /*5b80*/  HMMA.16816.F32 R136, R28.reuse, R16, R136 ;  /* 0x000000101c88723c */ /* 0x040fe20000001888 */
[----:B------:R2:W-:Y:S04]  /*5b90*/  STL [R1+0x14], R4 ;  /* 0x0000140401007387 */ /* 0x0005e80000100800 */
[----:B------:R2:W-:Y:S03]  /*5ba0*/  STL [R1+0x18], R5 ;  /* 0x0000180501007387 */ /* 0x0005e60000100800 */
[C---:B------:R-:W-:Y:S08]  /*5bb0*/  HMMA.16816.F32 R140, R28.reuse, R18, R140 ;  /* 0x000000121c8c723c */ /* 0x040ff0000000188c */
[C---:B------:R-:W-:Y:S08]  /*5bc0*/  HMMA.16816.F32 R148, R28.reuse, R12, R148 ;  /* 0x0000000c1c94723c */ /* 0x040ff00000001894 */
[C---:B------:R-:W-:Y:S08]  /*5bd0*/  HMMA.16816.F32 R152, R28.reuse, R14, R152 ;  /* 0x0000000e1c98723c */ /* 0x040ff00000001898 */
[C---:B------:R-:W-:Y:S08]  /*5be0*/  HMMA.16816.F32 R168, R28.reuse, R8, R168 ;  /* 0x000000081ca8723c */ /* 0x040ff000000018a8 */
[----:B------:R-:W-:Y:S01]  /*5bf0*/  HMMA.16816.F32 R164, R28, R10, R164 ;  /* 0x0000000a1ca4723c */ /* 0x000fe200000018a4 */
[----:B------:R-:W-:Y:S07]  /*5c00*/  @P2 BRA `(.L_x_2919) ;  /* 0x00003c8000002947 */ /* 0x000fee0003800000 */
[C---:B--2---:R-:W-:Y:S01]  /*5c10*/  SHF.L.U64.HI R4, R45.reuse, 0x1, R47 ;  /* 0x000000012d047819 */ /* 0x044fe2000001022f */
[----:B------:R-:W-:Y:S01]  /*5c20*/  IMAD.SHL.U32 R6, R45, 0x2, RZ ;  /* 0x000000022d067824 */ /* 0x000fe200078e00ff */
[C---:B------:R-:W-:Y:S01]  /*5c30*/  SHF.L.U64.HI R5, R44.reuse, 0x1, R46 ;  /* 0x000000012c057819 */ /* 0x040fe2000001022e */
[----:B------:R-:W-:Y:S01]  /*5c40*/  IMAD.MOV.U32 R199, RZ, RZ, R196 ;  /* 0x000000ffffc77224 */ /* 0x000fe200078e00c4 */
[----:B------:R-:W-:Y:S01]  /*5c50*/  MOV R200, R3 ;  /* 0x0000000300c87202 */ /* 0x000fe20000000f00 */
[----:B------:R1:W-:Y:S01]  /*5c60*/  STL [R1+0x10], R4 ;  /* 0x0000100401007387 */ /* 0x0003e20000100800 */
[----:B------:R-:W-:Y:S01]  /*5c70*/  MOV R197, R0 ;  /* 0x0000000000c57202 */ /* 0x000fe20000000f00 */
[----:B------:R-:W-:Y:S01]  /*5c80*/  IMAD.MOV.U32 R198, RZ, RZ, R2 ;  /* 0x000000ffffc67224 */ /* 0x000fe200078e0002 */
[----:B------:R-:W-:Y:S01]  /*5c90*/  UIADD3 UR11, UR11, -0x2, URZ ;  /* 0xfffffffe0b0b7890 */ /* 0x000fe2000fffe03f */
[----:B------:R2:W-:Y:S04]  /*5ca0*/  STL [R1+0xc], R6 ;  /* 0x00000c0601007387 */ /* 0x0005e80000100800 */
[----:B------:R2:W-:Y:S01]  /*5cb0*/  STL [R1+0x8], R5 ;  /* 0x0000080501007387 */ /* 0x0005e20000100800 */
[----:B-1----:R-:W-:-:S05]  /*5cc0*/  IMAD.SHL.U32 R4, R44, 0x2, RZ ;  /* 0x000000022c047824 */ /* 0x002fca00078e00ff */
[----:B------:R2:W-:Y:S01]  /*5cd0*/  STL [R1+0x4], R4 ;  /* 0x0000040401007387 */ /* 0x0005e20000100800 */
[----:B------:R-:W-:Y:S05]  /*5ce0*/  BRA `(.L_x_2920) ;  /* 0x0000041000007947 */ /* 0x000fea0003800000 */
.L_x_2922:
[----:B------:R-:W2:Y:S01]  /*5cf0*/  LDL R0, [R1] ;  /* 0x0000000001007983 */ /* 0x000ea20000100800 */
[----:B------:R-:W-:Y:S01]  /*5d00*/  ULEA UR4, UR11, UR9, 0x6 ;  /* 0x000000090b047291 */ /* 0x000fe2000f8e303f */
[----:B------:R-:W-:Y:S02]  /*5d10*/  IMAD.MOV.U32 R251, RZ, RZ, RZ ;  /* 0x000000fffffb7224 */ /* 0x000fe400078e00ff */
[----:B------:R-:W3:Y:S03]  /*5d20*/  LDL R230, [R1+0xc] ;  /* 0x00000c0001e67983 */ /* 0x000ee60000100800 */
        /* <DEDUP_REMOVED lines=32> */
[----:B------:R-:W-:Y:S04]  /*5f30*/  SHFL.IDX PT, R3, R2, 0x2, 0x181f ;  /* 0x00581f0002037f89 */ /* 0x000fe800000e0000 */
[----:B------:R-:W-:Y:S04]  /*5f40*/  SHFL.IDX PT, R196, R0, 0x2, 0x181f ;  /* 0x00581f0000c47f89 */ /* 0x000fe800000e0000 */
        /* <DEDUP_REMOVED lines=9> */
[C-C-:B--2---:R-:W-:Y:S01]  /*5fe0*/  IMAD.X R211, R204.reuse, 0x1, R228.reuse, P2 ;  /* 0x00000001ccd37824 */ /* 0x144fe200010e06e4 */
[----:B------:R2:W-:Y:S02]  /*5ff0*/  LDGSTS.E.BYPASS.LTC128B.128 [R250+0x6100], [R212.64], !P3 ;  /* 0x06100000d4fa7fae */ /* 0x0005e4000d901d4c */
[--C-:B------:R-:W-:Y:S02]  /*6000*/  IMAD.X R207, R204, 0x1, R229.reuse, P5 ;  /* 0x00000001cccf7824 */ /* 0x100fe400028e06e5 */
[----:B------:R4:W-:Y:S04]  /*6010*/  LDGSTS.E.BYPASS.LTC128B.128 [R250+0x4900], [R210.64], !P4 ;  /* 0x04900000d2fa7fae */ /* 0x0009e8000e101d4c */
[----:B------:R2:W-:Y:S01]  /*6020*/  LDGSTS.E.BYPASS.LTC128B.128 [R250+0x6900], [R206.64], !P3 ;  /* 0x06900000cefa7fae */ /* 0x0005e2000d901d4c */
[-C--:B------:R-:W-:Y:S05]  /*6030*/  IADD3 R204, P5, R2, R230.reuse, RZ ;  /* 0x000000e602cc7210 */ /* 0x080fea0007fbe0ff */
[--C-:B---3--:R-:W-:Y:S01]  /*6040*/  IMAD.X R205, R0, 0x1, R228.reuse, P5 ;  /* 0x0000000100cd7824 */ /* 0x108fe200028e06e4 */
[C---:B-1----:R-:W-:Y:S05]  /*6050*/  IADD3 R208, P2, R3.reuse, R230, RZ ;  /* 0x000000e603d07210 */ /* 0x042fea0007f5e0ff */
        /* <DEDUP_REMOVED lines=10> */
.L_x_2920:
[----:B------:R-:W3:Y:S01]  /*6100*/  LDL R58, [R1+0xc] ;  /* 0x00000c00013a7983 */ /* 0x000ee20000100800 */
[----:B------:R-:W-:Y:S04]  /*6110*/  DEPBAR.LE SB0, 0x0 ;  /* 0x000080000000791a */ /* 0x000fe80000000000 */
[----:B------:R-:W-:Y:S01]  /*6120*/  SHF.R.S32.HI R0, RZ, 0x1f, R252 ;  /* 0x0000001fff007819 */ /* 0x000fe200000114fc */
[----:B------:R-:W4:Y:S01]  /*6130*/  LDL R57, [R1+0x10] ;  /* 0x0000100001397983 */ /* 0x000f220000100800 */
[----:B------:R-:W-:Y:S01]  /*6140*/  IMAD.WIDE.U32 R12, R252, c[0x0][0x208], RZ ;  /* 0x00008200fc0c7a25 */ /* 0x000fe200078e00ff */
[----:B------:R-:W-:Y:S01]  /*6150*/  IADD3 R54, R250, 0x100, RZ ;  /* 0x00000100fa367810 */ /* 0x000fe20007ffe0ff */
[----:B------:R-:W-:Y:S02]  /*6160*/  UISETP.GE.AND UP0, UPT, UR11, 0x1, UPT ;  /* 0x000000010b00788c */ /* 0x000fe4000bf06270 */
[----:B------:R-:W-:Y:S01]  /*6170*/  IMAD R0, R0, c[0x0][0x208], RZ ;  /* 0x0000820000007a24 */ /* 0x000fe200078e02ff */
[----:B------:R-:W5:Y:S03]  /*6180*/  LDL R56, [R1+0x4] ;  /* 0x0000040001387983 */ /* 0x000f660000100800 */
[----:B------:R-:W-:Y:S03]  /*6190*/  IMAD R0, R252, c[0x0][0x20c], R0 ;  /* 0x00008300fc007a24 */ /* 0x000fe600078e0200 */
[----:B--2---:R-:W2:Y:S01]  /*61a0*/  LDL R55, [R1+0x8] ;  /* 0x0000080001377983 */ /* 0x004ea20000100800 */
[----:B------:R-:W-:Y:S01]  /*61b0*/  IMAD.IADD R13, R13, 0x1, R0 ;  /* 0x000000010d0d7824 */ /* 0x000fe200078e0200 */
[----:B------:R-:W-:Y:S03]  /*61c0*/  SHF.R.S32.HI R0, RZ, 0x1f, R251 ;  /* 0x0000001fff007819 */ /* 0x000fe600000114fb */
[C---:B------:R-:W-:Y:S01]  /*61d0*/  IMAD.WIDE.U32 R12, R251.reuse, c[0x0][0x218], R12 ;  /* 0x00008600fb0c7a25 */ /* 0x040fe200078e000c */
[----:B------:R-:W-:Y:S03]  /*61e0*/  BAR.SYNC.DEFER_BLOCKING 0x0 ;  /* 0x0000000000007b1d */ /* 0x000fe60000010000 */
[----:B------:R-:W-:Y:S01]  /*61f0*/  IMAD R0, R0, c[0x0][0x218], RZ ;  /* 0x0000860000007a24 */ /* 0x000fe200078e02ff */
[----:B------:R-:W-:Y:S03]  /*6200*/  IADD3 R3, P2, R12, UR22, RZ ;  /* 0x000000160c037c10 */ /* 0x000fe6000ff5e0ff */
[----:B------:R-:W-:Y:S05]  /*6210*/  IMAD R0, R251, c[0x0][0x21c], R0 ;  /* 0x00008700fb007a24 */ /* 0x000fea00078e0200 */
[----:B------:R-:W-:Y:S02]  /*6220*/  IADD3.X R0, R13, UR5, R0, P2, !PT ;  /* 0x000000050d007c10 */ /* 0x000fe400097fe400 */
[C---:B------:R-:W-:Y:S04]  /*6230*/  LEA R2, P2, R3.reuse, c[0x0][0x1f8], 0x1 ;  /* 0x00007e0003027a11 */ /* 0x040fe800078408ff */
[----:B------:R-:W-:Y:S01]  /*6240*/  LEA.HI.X R0, R3, c[0x0][0x1fc], R0, 0x1, P2 ;  /* 0x00007f0003007a11 */ /* 0x000fe200010f0c00 */
[----:B------:R-:W-:Y:S06]  /*6250*/  LDSM.16.M88.4 R64, [R249+0x8100] ;  /* 0x00810000f940783b */ /* 0x000fec0000000200 */
[----:B------:R-:W1:Y:S06]  /*6260*/  LDSM.16.M88.4 R16, [R248+0x4100] ;  /* 0x00410000f810783b */ /* 0x000e6c0000000200 */
[----:B------:R-:W1:Y:S06]  /*6270*/  LDSM.16.M88.4 R60, [R249+0xa100] ;  /* 0x00a10000f93c783b */ /* 0x000e6c0000000200 */
[----:B------:R-:W1:Y:S06]  /*6280*/  LDSM.16.M88.4 R32, [R248+0x4900] ;  /* 0x00490000f820783b */ /* 0x000e6c0000000200 */
[----:B------:R-:W3:Y:S06]  /*6290*/  SHFL.IDX PT, R36, R2, RZ, 0x181f ;  /* 0x00181fff02247589 */ /* 0x000eec00000e0000 */
[----:B------:R-:W-:Y:S06]  /*62a0*/  LDSM.16.M88.4 R48, [R248+0x5100] ;  /* 0x00510000f830783b */ /* 0x000fec0000000200 */
[----:B------:R-:W-:Y:S06]  /*62b0*/  LDSM.16.M88.4 R204, [R248+0x5900] ;  /* 0x00590000f8cc783b */ /* 0x000fec0000000200 */
[----:B------:R-:W-:Y:S01]  /*62c0*/  LDSM.16.M88.4 R208, [R245+0x8100] ;  /* 0x00810000f5d0783b */ /* 0x000fe20000000200 */
[-C--:B-1----:R-:W-:Y:S05]  /*62d0*/  HMMA.16816.F32 R4, R64, R16.reuse, RZ ;  /* 0x000000104004723c */ /* 0x082fea00000018ff */
[----:B------:R-:W4:Y:S03]  /*62e0*/  SHFL.IDX PT, R37, R0, RZ, 0x181f ;  /* 0x00181fff00257589 */ /* 0x000f2600000e0000 */
[C---:B------:R-:W-:Y:S03]  /*62f0*/  HMMA.16816.F32 R8, R60.reuse, R16, RZ ;  /* 0x000000103c08723c */ /* 0x040fe600000018ff */
[----:B------:R-:W-:Y:S06]  /*6300*/  SHFL.IDX PT, R52, R2, 0x1, 0x181f ;  /* 0x00381f0002347f89 */ /* 0x000fec00000e0000 */
[----:B------:R-:W-:Y:S01]  /*6310*/  LDSM.16.M88.4 R212, [R247] ;  /* 0x00000000f7d4783b */ /* 0x000fe20000000200 */
[-C--:B------:R-:W-:Y:S05]  /*6320*/  HMMA.16816.F32 R12, R60, R18.reuse, RZ ;  /* 0x000000123c0c723c */ /* 0x080fea00000018ff */
[----:B------:R-:W-:Y:S03]  /*6330*/  SHFL.IDX PT, R3, R0, 0x1, 0x181f ;  /* 0x00381f0000037f89 */ /* 0x000fe600000e0000 */
[C---:B------:R-:W-:Y:S03]  /*6340*/  HMMA.16816.F32 R16, R64.reuse, R18, RZ ;  /* 0x000000124010723c */ /* 0x040fe600000018ff */
[----:B------:R-:W-:Y:S05]  /*6350*/  LDSM.16.M88.4 R216, [R245+0xa100] ;  /* 0x00a10000f5d8783b */ /* 0x000fea0000000200 */
[-C--:B------:R-:W-:Y:S01]  /*6360*/  HMMA.16816.F32 R20, R64, R32.reuse, RZ ;  /* 0x000000204014723c */ /* 0x080fe200000018ff */
[----:B------:R-:W-:Y:S06]  /*6370*/  LDSM.16.M88.4 R220, [R237] ;  /* 0x00000000eddc783b */ /* 0x000fec0000000200 */
[----:B------:R-:W-:Y:S01]  /*6380*/  LDSM.16.M88.4 R224, [R236] ;  /* 0x00000000ece0783b */ /* 0x000fe20000000200 */
[C---:B------:R-:W-:Y:S05]  /*6390*/  HMMA.16816.F32 R24, R60.reuse, R32, RZ ;  /* 0x000000203c18723c */ /* 0x040fea00000018ff */
[----:B------:R-:W-:Y:S03]  /*63a0*/  LDSM.16.M88.4 R228, [R235] ;  /* 0x00000000ebe4783b */ /* 0x000fe60000000200 */
[-C--:B------:R-:W-:Y:S03]  /*63b0*/  HMMA.16816.F32 R28, R60, R34.reuse, RZ ;  /* 0x000000223c1c723c */ /* 0x080fe600000018ff */
[----:B------:R-:W1:Y:S05]  /*63c0*/  SHFL.IDX PT, R44, R2, 0x2, 0x181f ;  /* 0x00581f00022c7f89 */ /* 0x000e6a00000e0000 */
[C---:B------:R-:W-:Y:S01]  /*63d0*/  HMMA.16816.F32 R32, R64.reuse, R34, RZ ;  /* 0x000000224020723c */ /* 0x040fe200000018ff */
[----:B------:R-:W1:Y:S06]  /*63e0*/  SHFL.IDX PT, R40, R0, 0x2, 0x181f ;  /* 0x00581f0000287f89 */ /* 0x000e6c00000e0000 */
[----:B------:R-:W1:Y:S06]  /*63f0*/  SHFL.IDX PT, R2, R2, 0x3, 0x181f ;  /* 0x00781f0002027f89 */ /* 0x000e6c00000e0000 */
[----:B------:R-:W1:Y:S01]  /*6400*/  SHFL.IDX PT, R0, R0, 0x3, 0x181f ;  /* 0x00781f0000007f89 */ /* 0x000e6200000e0000 */
[-C--:B---3--:R-:W-:Y:S05]  /*6410*/  IADD3 R38, P5, R36, R58.reuse, RZ ;  /* 0x0000003a24267210 */ /* 0x088fea0007fbe0ff */
[C-C-:B----4-:R-:W-:Y:S01]  /*6420*/  IMAD.X R39, R37.reuse, 0x1, R57.reuse, P5 ;  /* 0x0000000125277824 */ /* 0x150fe200028e0639 */
[----:B-1----:R-:W-:Y:S04]  /*6430*/  IADD3 R46, P5, R44, R58, RZ ;  /* 0x0000003a2c2e7210 */ /* 0x002fe80007fbe0ff */
[----:B------:R1:W-:Y:S01]  /*6440*/  LDGSTS.E.BYPASS.LTC128B.128 [R54], [R38.64], !P4 ;  /* 0x0000000026367fae */ /* 0x0003e2000e101d4c */
[----:B-----5:R-:W-:Y:S01]  /*6450*/  IADD3 R36, P2, R36, R56, RZ ;  /* 0x0000003824247210 */ /* 0x020fe20007f5e0ff */
[----:B------:R-:W-:Y:S04]  /*6460*/  IMAD.X R47, R40, 0x1, R57, P5 ;  /* 0x00000001282f7824 */ /* 0x000fe800028e0639 */
[----:B--2---:R-:W-:Y:S01]  /*6470*/  IMAD.X R37, R37, 0x1, R55, P2 ;  /* 0x0000000125257824 */ /* 0x004fe200010e0637 */
[C---:B------:R-:W-:Y:S02]  /*6480*/  IADD3 R42, P2, R52.reuse, R58, RZ ;  /* 0x0000003a342a7210 */ /* 0x040fe40007f5e0ff */
[-C--:B------:R-:W-:Y:S02]  /*6490*/  IADD3 R52, P6, R52, R56.reuse, RZ ;  /* 0x0000003834347210 */ /* 0x080fe40007fde0ff */
[----:B------:R1:W-:Y:S01]  /*64a0*/  LDGSTS.E.BYPASS.LTC128B.128 [R54+0x2000], [R36.64], !P3 ;  /* 0x0200000024367fae */ /* 0x0003e2000d901d4c */
[C---:B------:R-:W-:Y:S01]  /*64b0*/  IMAD.X R43, R3.reuse, 0x1, R57, P2 ;  /* 0x00000001032b7824 */ /* 0x040fe200010e0639 */
[----:B------:R-:W-:Y:S01]  /*64c0*/  IADD3 R44, P2, R44, R56, RZ ;  /* 0x000000382c2c7210 */ /* 0x000fe20007f5e0ff */
[--C-:B------:R-:W-:Y:S03]  /*64d0*/  IMAD.X R53, R3, 0x1, R55.reuse, P6 ;  /* 0x0000000103357824 */ /* 0x100fe600030e0637 */
[----:B------:R2:W-:Y:S01]  /*64e0*/  LDGSTS.E.BYPASS.LTC128B.128 [R54+0x800], [R42.64], !P4 ;  /* 0x008000002a367fae */ /* 0x0005e2000e101d4c */
[----:B------:R-:W-:Y:S05]  /*64f0*/  IMAD.X R45, R40, 0x1, R55, P2 ;  /* 0x00000001282d7824 */ /* 0x000fea00010e0637 */
[----:B------:R3:W-:Y:S06]  /*6500*/  LDGSTS.E.BYPASS.LTC128B.128 [R54+0x2800], [R52.64], !P3 ;  /* 0x0280000034367fae */ /* 0x0007ec000d901d4c */
[----:B------:R4:W-:Y:S06]  /*6510*/  LDGSTS.E.BYPASS.LTC128B.128 [R54+0x1000], [R46.64], !P4 ;  /* 0x010000002e367fae */ /* 0x0009ec000e101d4c */
[----:B------:R4:W-:Y:S01]  /*6520*/  LDGSTS.E.BYPASS.LTC128B.128 [R54+0x3000], [R44.64], !P3 ;  /* 0x030000002c367fae */ /* 0x0009e2000d901d4c */
[-C--:B-1----:R-:W-:Y:S08]  /*6530*/  HMMA.16816.F32 R36, R64, R48.reuse, RZ ;  /* 0x000000304024723c */ /* 0x082ff000000018ff */
[C---:B--2---:R-:W-:Y:S07]  /*6540*/  HMMA.16816.F32 R40, R60.reuse, R48, RZ ;  /* 0x000000303c28723c */ /* 0x044fee00000018ff */
[----:B------:R-:W-:Y:S05]  /*6550*/  IADD3 R48, P2, R2, R58, RZ ;  /* 0x0000003a02307210 */ /* 0x000fea0007f5e0ff */
[----:B------:R-:W-:Y:S01]  /*6560*/  IMAD.X R49, R0, 0x1, R57, P2 ;  /* 0x0000000100317824 */ /* 0x000fe200010e0639 */
[----:B------:R-:W-:Y:S01]  /*6570*/  IADD3 R2, P2, R2, R56, RZ ;  /* 0x0000003802027210 */ /* 0x000fe20007f5e0ff */
[-C--:B----4-:R-:W-:Y:S03]  /*6580*/  HMMA.16816.F32 R44, R60, R50.reuse, RZ ;  /* 0x000000323c2c723c */ /* 0x090fe600000018ff */
[----:B------:R1:W-:Y:S01]  /*6590*/  LDGSTS.E.BYPASS.LTC128B.128 [R54+0x1800], [R48.64], !P4 ;  /* 0x0180000030367fae */ /* 0x0003e2000e101d4c */
[----:B------:R-:W-:Y:S01]  /*65a0*/  IMAD.X R3, R0, 0x1, R55, P2 ;  /* 0x0000000100037824 */ /* 0x000fe200010e0637 */
[----:B------:R-:W-:Y:S04]  /*65b0*/  PLOP3.LUT P2, PT, PT, PT, UP0, 0x80, 0x0 ;  /* 0x000000000000781c */ /* 0x000fe80003f4f008 */
[----:B------:R3:W-:Y:S06]  /*65c0*/  LDGSTS.E.BYPASS.LTC128B.128 [R54+0x3800], [R2.64], !P3 ;  /* 0x0380000002367fae */ /* 0x0007ec000d901d4c */
[----:B------:R-:W0:Y:S01]  /*65d0*/  LDGDEPBAR ;  /* 0x00000000000079af */ /* 0x000e220000000000 */
[C---:B-1----:R-:W-:Y:S08]  /*65e0*/  HMMA.16816.F32 R48, R64.reuse, R50, RZ ;  /* 0x000000324030723c */ /* 0x042ff000000018ff */
[-C--:B---3--:R-:W-:Y:S08]  /*65f0*/  HMMA.16816.F32 R52, R64, R204.reuse, RZ ;  /* 0x000000cc4034723c */ /* 0x088ff000000018ff */
        /* <DEDUP_REMOVED lines=154> */
.L_x_2921:
[----:B------:R-:W-:Y:S01]  /*6fa0*/  FMNMX.FTZ R201, R8, R198, !PT ;  /* 0x000000c608c97209 */ /* 0x000fe20007810000 */
[----:B------:R-:W0:Y:S01]  /*6fb0*/  LDGDEPBAR ;  /* 0x00000000000079af */ /* 0x000e220000000000 */
[----:B--2---:R-:W-:Y:S02]  /*6fc0*/  FMNMX.FTZ R205, R4, R199, !PT ;  /* 0x000000c704cd7209 */ /* 0x004fe40007810000 */
        /* <DEDUP_REMOVED lines=63> */
[----:B------:R-:W2:Y:S01]  /*73c0*/  SHFL.BFLY PT, R196, R205, 0x2, 0x1f ;  /* 0x0c401f00cdc47f89 */ /* 0x000ea200000e0000 */
[----:B------:R-:W-:Y:S01]  /*73d0*/  ISETP.LT.AND P2, PT, RZ, UR11, PT ;  /* 0x0000000bff007c0c */ /* 0x000fe2000bf41270 */
[----:B------:R-:W-:Y:S01]  /*73e0*/  UIADD3 UR11, UR11, -0x1, URZ ;  /* 0xffffffff0b0b7890 */ /* 0x000fe2000fffe03f */
[----:B------:R-:W-:Y:S02]  /*73f0*/  FMNMX.FTZ R0, R62, R0, !PT ;  /* 0x000000003e007209 */ /* 0x000fe40007810000 */
[----:B-1----:R-:W-:Y:S02]  /*7400*/  FMNMX.FTZ R2, R201, R2, !PT ;  /* 0x00000002c9027209 */ /* 0x002fe40007810000 */
[----:B------:R-:W-:Y:S01]  /*7410*/  FMNMX.FTZ R0, R63, R0, !PT ;  /* 0x000000003f007209 */ /* 0x000fe20007810000 */
[----:B------:R-:W1:Y:S02]  /*7420*/  SHFL.BFLY PT, R3, R204, 0x2, 0x1f ;  /* 0x0c401f00cc037f89 */ /* 0x000e6400000e0000 */
[C---:B------:R-:W-:Y:S02]  /*7430*/  FADD.FTZ R198, -R2.reuse, R198 ;  /* 0x000000c602c67221 */ /* 0x040fe40000010100 */
[----:B------:R-:W-:Y:S02]  /*7440*/  FMUL.FTZ R219, R2, c[0x0][0x2d0] ;  /* 0x0000b40002db7a20 */ /* 0x000fe40000410000 */
[----:B------:R-:W-:Y:S02]  /*7450*/  FMUL.FTZ R198, R198, c[0x0][0x2d0] ;  /* 0x0000b400c6c67a20 */ /* 0x000fe40000410000 */
[----:B------:R-:W3:Y:S01]  /*7460*/  SHFL.BFLY PT, R201, R0, 0x2, 0x1f ;  /* 0x0c401f0000c97f89 */ /* 0x000ee200000e0000 */
[--C-:B------:R-:W-:Y:S02]  /*7470*/  FFMA.FTZ R229, R8, c[0x0][0x2d0], -R219.reuse ;  /* 0x0000b40008e57a23 */ /* 0x100fe400000108db */
[--C-:B------:R-:W-:Y:S01]  /*7480*/  FFMA.FTZ R226, R9, c[0x0][0x2d0], -R219.reuse ;  /* 0x0000b40009e27a23 */ /* 0x100fe200000108db */
[----:B------:R-:W4:Y:S01]  /*7490*/  MUFU.EX2 R198, R198 ;  /* 0x000000c600c67308 */ /* 0x000f220000000800 */
[--C-:B------:R-:W-:Y:S02]  /*74a0*/  FFMA.FTZ R213, R12, c[0x0][0x2d0], -R219.reuse ;  /* 0x0000b4000cd57a23 */ /* 0x100fe400000108db */
[--C-:B------:R-:W-:Y:S01]  /*74b0*/  FFMA.FTZ R212, R13, c[0x0][0x2d0], -R219.reuse ;  /* 0x0000b4000dd47a23 */ /* 0x100fe200000108db */
[----:B--2---:R-:W-:Y:S01]  /*74c0*/  FMNMX.FTZ R205, R205, R196, !PT ;  /* 0x000000c4cdcd7209 */ /* 0x004fe20007810000 */
[--C-:B------:R-:W-:Y:S02]  /*74d0*/  FFMA.FTZ R221, R24, c[0x0][0x2d0], -R219.reuse ;  /* 0x0000b40018dd7a23 */ /* 0x100fe400000108db */
[----:B------:R-:W-:Y:S02]  /*74e0*/  FFMA.FTZ R219, R25, c[0x0][0x2d0], -R219 ;  /* 0x0000b40019db7a23 */ /* 0x000fe400000108db */
[----:B------:R-:W2:Y:S01]  /*74f0*/  SHFL.BFLY PT, R196, R205, 0x1, 0x1f ;  /* 0x0c201f00cdc47f89 */ /* 0x000ea200000e0000 */
[----:B------:R-:W-:Y:S01]  /*7500*/  MUFU.EX2 R229, R229 ;  /* 0x000000e500e57308 */ /* 0x000fe20000000800 */
[----:B-1----:R-:W-:Y:S06]  /*7510*/  FMNMX.FTZ R204, R204, R3, !PT ;  /* 0x00000003cccc7209 */ /* 0x002fec0007810000 */
[----:B------:R-:W1:Y:S01]  /*7520*/  SHFL.BFLY PT, R3, R204, 0x1, 0x1f ;  /* 0x0c201f00cc037f89 */ /* 0x000e6200000e0000 */
[----:B---3--:R-:W-:Y:S02]  /*7530*/  FMNMX.FTZ R201, R0, R201, !PT ;  /* 0x000000c900c97209 */ /* 0x008fe40007810000 */
[----:B------:R-:W3:Y:S01]  /*7540*/  MUFU.EX2 R226, R226 ;  /* 0x000000e200e27308 */ /* 0x000ee20000000800 */
[C---:B----4-:R-:W-:Y:S04]  /*7550*/  FMUL.FTZ R8, R198.reuse, R188 ;  /* 0x000000bcc6087220 */ /* 0x050fe80000410000 */
[----:B------:R-:W4:Y:S01]  /*7560*/  SHFL.BFLY PT, R0, R201, 0x1, 0x1f ;  /* 0x0c201f00c9007f89 */ /* 0x000f2200000e0000 */
[C---:B------:R-:W-:Y:S02]  /*7570*/  FMUL.FTZ R9, R198.reuse, R189 ;  /* 0x000000bdc6097220 */ /* 0x040fe40000410000 */
[C---:B------:R-:W-:Y:S02]  /*7580*/  FMUL.FTZ R12, R198.reuse, R184 ;  /* 0x000000b8c60c7220 */ /* 0x040fe40000410000 */
[C---:B------:R-:W-:Y:S01]  /*7590*/  FMUL.FTZ R13, R198.reuse, R185 ;  /* 0x000000b9c60d7220 */ /* 0x040fe20000410000 */
[----:B------:R-:W-:Y:S01]  /*75a0*/  MUFU.EX2 R213, R213 ;  /* 0x000000d500d57308 */ /* 0x000fe20000000800 */
[C---:B------:R-:W-:Y:S01]  /*75b0*/  FMUL.FTZ R72, R198.reuse, R72 ;  /* 0x00000048c6487220 */ /* 0x040fe20000410000 */
[----:B--2---:R-:W-:Y:S01]  /*75c0*/  FMNMX.FTZ R196, R205, R196, !PT ;  /* 0x000000c4cdc47209 */ /* 0x004fe20007810000 */
[C---:B------:R-:W-:Y:S02]  /*75d0*/  FMUL.FTZ R73, R198.reuse, R73 ;  /* 0x00000049c6497220 */ /* 0x040fe40000410000 */
[----:B------:R-:W-:Y:S02]  /*75e0*/  FMUL.FTZ R76, R198, R76 ;  /* 0x0000004cc64c7220 */ /* 0x000fe40000410000 */
[C---:B------:R-:W-:Y:S02]  /*75f0*/  FADD.FTZ R199, -R196.reuse, R199 ;  /* 0x000000c7c4c77221 */ /* 0x040fe40000010100 */
[----:B------:R-:W-:Y:S01]  /*7600*/  FMUL.FTZ R216, R196, c[0x0][0x2d0] ;  /* 0x0000b400c4d87a20 */ /* 0x000fe20000410000 */
[----:B-1----:R-:W-:Y:S01]  /*7610*/  FMNMX.FTZ R3, R204, R3, !PT ;  /* 0x00000003cc037209 */ /* 0x002fe20007810000 */
[----:B------:R-:W-:Y:S01]  /*7620*/  FMUL.FTZ R199, R199, c[0x0][0x2d0] ;  /* 0x0000b400c7c77a20 */ /* 0x000fe20000410000 */
[----:B------:R-:W1:Y:S01]  /*7630*/  LDSM.16.MT88.4 R204, [R246+0x100] ;  /* 0x00010000f6cc783b */ /* 0x000e620000004200 */
[----:B------:R-:W-:Y:S01]  /*7640*/  FFMA.FTZ R210, R16, c[0x0][0x2d0], -R216 ;  /* 0x0000b40010d27a23 */ /* 0x000fe200000108d8 */
[----:B------:R-:W-:Y:S01]  /*7650*/  MUFU.EX2 R212, R212 ;  /* 0x000000d400d47308 */ /* 0x000fe20000000800 */
[C---:B------:R-:W-:Y:S01]  /*7660*/  FADD.FTZ R200, -R3.reuse, R200 ;  /* 0x000000c803c87221 */ /* 0x040fe20000010100 */
[----:B---3--:R-:W-:Y:S01]  /*7670*/  F2FP.PACK_AB R188, R226, R229 ;  /* 0x000000e5e2bc723e */ /* 0x008fe200000000ff */
[----:B------:R-:W-:Y:S01]  /*7680*/  FMUL.FTZ R218, R3, c[0x0][0x2d0] ;  /* 0x0000b40003da7a20 */ /* 0x000fe20000410000 */
[----:B----4-:R-:W-:Y:S01]  /*7690*/  FMNMX.FTZ R0, R0, R201, !PT ;  /* 0x000000c900007209 */ /* 0x010fe20007810000 */
[----:B------:R-:W-:Y:S02]  /*76a0*/  FMUL.FTZ R200, R200, c[0x0][0x2d0] ;  /* 0x0000b400c8c87a20 */ /* 0x000fe40000410000 */
[----:B------:R-:W-:Y:S02]  /*76b0*/  FFMA.FTZ R208, R17, c[0x0][0x2d0], -R216 ;  /* 0x0000b40011d07a23 */ /* 0x000fe400000108d8 */
[--C-:B------:R-:W-:Y:S01]  /*76c0*/  FFMA.FTZ R209, R18, c[0x0][0x2d0], -R218.reuse ;  /* 0x0000b40012d17a23 */ /* 0x100fe200000108da */
[----:B------:R-:W2:Y:S01]  /*76d0*/  MUFU.EX2 R199, R199 ;  /* 0x000000c700c77308 */ /* 0x000ea20000000800 */
[----:B------:R-:W-:Y:S02]  /*76e0*/  FFMA.FTZ R211, R19, c[0x0][0x2d0], -R218 ;  /* 0x0000b40013d37a23 */ /* 0x000fe400000108da */
[--C-:B------:R-:W-:Y:S02]  /*76f0*/  FFMA.FTZ R224, R4, c[0x0][0x2d0], -R216.reuse ;  /* 0x0000b40004e07a23 */ /* 0x100fe400000108d8 */
[----:B------:R-:W-:Y:S02]  /*7700*/  FFMA.FTZ R225, R5, c[0x0][0x2d0], -R216 ;  /* 0x0000b40005e17a23 */ /* 0x000fe400000108d8 */
[--C-:B------:R-:W-:Y:S02]  /*7710*/  FFMA.FTZ R227, R6, c[0x0][0x2d0], -R218.reuse ;  /* 0x0000b40006e37a23 */ /* 0x100fe400000108da */
[----:B------:R-:W-:Y:S01]  /*7720*/  FFMA.FTZ R223, R7, c[0x0][0x2d0], -R218 ;  /* 0x0000b40007df7a23 */ /* 0x000fe200000108da */
[----:B------:R-:W3:Y:S01]  /*7730*/  MUFU.EX2 R200, R200 ;  /* 0x000000c800c87308 */ /* 0x000ee20000000800 */
[C---:B------:R-:W-:Y:S02]  /*7740*/  FMUL.FTZ R231, R0.reuse, c[0x0][0x2d0] ;  /* 0x0000b40000e77a20 */ /* 0x040fe40000410000 */
[----:B------:R-:W-:Y:S02]  /*7750*/  FADD.FTZ R197, -R0, R197 ;  /* 0x000000c500c57221 */ /* 0x000fe40000010100 */
[--C-:B------:R-:W-:Y:S02]  /*7760*/  FFMA.FTZ R230, R10, c[0x0][0x2d0], -R231.reuse ;  /* 0x0000b4000ae67a23 */ /* 0x100fe400000108e7 */
[----:B------:R-:W-:Y:S02]  /*7770*/  FMUL.FTZ R197, R197, c[0x0][0x2d0] ;  /* 0x0000b400c5c57a20 */ /* 0x000fe40000410000 */
[--C-:B------:R-:W-:Y:S01]  /*7780*/  FFMA.FTZ R228, R11, c[0x0][0x2d0], -R231.reuse ;  /* 0x0000b4000be47a23 */ /* 0x100fe200000108e7 */
[----:B------:R-:W-:Y:S01]  /*7790*/  MUFU.EX2 R223, R223 ;  /* 0x000000df00df7308 */ /* 0x000fe20000000800 */
[--C-:B------:R-:W-:Y:S02]  /*77a0*/  FFMA.FTZ R214, R14, c[0x0][0x2d0], -R231.reuse ;  /* 0x0000b4000ed67a23 */ /* 0x100fe400000108e7 */
[--C-:B------:R-:W-:Y:S02]  /*77b0*/  FFMA.FTZ R201, R15, c[0x0][0x2d0], -R231.reuse ;  /* 0x0000b4000fc97a23 */ /* 0x100fe400000108e7 */
[C---:B--2---:R-:W-:Y:S02]  /*77c0*/  FMUL.FTZ R16, R199.reuse, R180 ;  /* 0x000000b4c7107220 */ /* 0x044fe40000410000 */
[C---:B------:R-:W-:Y:S02]  /*77d0*/  FMUL.FTZ R17, R199.reuse, R181 ;  /* 0x000000b5c7117220 */ /* 0x040fe40000410000 */
[C---:B------:R-:W-:Y:S01]  /*77e0*/  FMUL.FTZ R4, R199.reuse, R192 ;  /* 0x000000c0c7047220 */ /* 0x040fe20000410000 */
[----:B------:R-:W-:Y:S01]  /*77f0*/  MUFU.EX2 R224, R224 ;  /* 0x000000e000e07308 */ /* 0x000fe20000000800 */
[C---:B------:R-:W-:Y:S02]  /*7800*/  FMUL.FTZ R5, R199.reuse, R193 ;  /* 0x000000c1c7057220 */ /* 0x040fe40000410000 */
[C---:B------:R-:W-:Y:S02]  /*7810*/  FMUL.FTZ R68, R199.reuse, R68 ;  /* 0x00000044c7447220 */ /* 0x040fe40000410000 */
[C---:B---3--:R-:W-:Y:S02]  /*7820*/  FMUL.FTZ R18, R200.reuse, R182 ;  /* 0x000000b6c8127220 */ /* 0x048fe40000410000 */
[C---:B------:R-:W-:Y:S02]  /*7830*/  FMUL.FTZ R19, R200.reuse, R183 ;  /* 0x000000b7c8137220 */ /* 0x040fe40000410000 */
[----:B------:R-:W2:Y:S01]  /*7840*/  LDSM.16.MT88.4 R180, [R240+0x100] ;  /* 0x00010000f0b4783b */ /* 0x000ea20000004200 */
[----:B------:R-:W3:Y:S01]  /*7850*/  MUFU.EX2 R225, R225 ;  /* 0x000000e100e17308 */ /* 0x000ee20000000800 */
[C---:B------:R-:W-:Y:S02]  /*7860*/  FMUL.FTZ R6, R200.reuse, R194 ;  /* 0x000000c2c8067220 */ /* 0x040fe40000410000 */
[C---:B------:R-:W-:Y:S02]  /*7870*/  FMUL.FTZ R7, R200.reuse, R195 ;  /* 0x000000c3c8077220 */ /* 0x040fe40000410000 */
[C---:B------:R-:W-:Y:S02]  /*7880*/  FMUL.FTZ R69, R199.reuse, R69 ;  /* 0x00000045c7457220 */ /* 0x040fe40000410000 */
[C---:B------:R-:W-:Y:S02]  /*7890*/  FMUL.FTZ R70, R200.reuse, R70 ;  /* 0x00000046c8467220 */ /* 0x040fe40000410000 */
[----:B------:R-:W-:Y:S01]  /*78a0*/  FMUL.FTZ R71, R200, R71 ;  /* 0x00000047c8477220 */ /* 0x000fe20000410000 */
[----:B------:R-:W-:Y:S01]  /*78b0*/  MUFU.EX2 R210, R210 ;  /* 0x000000d200d27308 */ /* 0x000fe20000000800 */
[----:B------:R-:W-:Y:S02]  /*78c0*/  FMUL.FTZ R77, R198, R77 ;  /* 0x0000004dc64d7220 */ /* 0x000fe40000410000 */
[C---:B------:R-:W-:Y:S02]  /*78d0*/  FMUL.FTZ R80, R199.reuse, R80 ;  /* 0x00000050c7507220 */ /* 0x040fe40000410000 */
[C---:B------:R-:W-:Y:S02]  /*78e0*/  FMUL.FTZ R81, R199.reuse, R81 ;  /* 0x00000051c7517220 */ /* 0x040fe40000410000 */
[C---:B------:R-:W-:Y:S02]  /*78f0*/  FMUL.FTZ R82, R200.reuse, R82 ;  /* 0x00000052c8527220 */ /* 0x040fe40000410000 */
[C---:B------:R-:W-:Y:S01]  /*7900*/  FMUL.FTZ R83, R200.reuse, R83 ;  /* 0x00000053c8537220 */ /* 0x040fe20000410000 */
[----:B------:R-:W4:Y:S01]  /*7910*/  MUFU.EX2 R208, R208 ;  /* 0x000000d000d07308 */ /* 0x000f220000000800 */
[C---:B------:R-:W-:Y:S02]  /*7920*/  FMUL.FTZ R84, R199.reuse, R84 ;  /* 0x00000054c7547220 */ /* 0x040fe40000410000 */
[----:B------:R-:W-:Y:S01]  /*7930*/  FMUL.FTZ R85, R199, R85 ;  /* 0x00000055c7557220 */ /* 0x000fe20000410000 */
[----:B---3--:R-:W-:Y:S01]  /*7940*/  F2FP.PACK_AB R192, R225, R224 ;  /* 0x000000e0e1c0723e */ /* 0x008fe200000000ff */
[C---:B------:R-:W-:Y:S02]  /*7950*/  FMUL.FTZ R86, R200.reuse, R86 ;  /* 0x00000056c8567220 */ /* 0x040fe40000410000 */
[----:B------:R-:W-:Y:S02]  /*7960*/  FMUL.FTZ R87, R200, R87 ;  /* 0x00000057c8577220 */ /* 0x000fe40000410000 */
[C---:B------:R-:W-:Y:S01]  /*7970*/  FMUL.FTZ R88, R198.reuse, R88 ;  /* 0x00000058c6587220 */ /* 0x040fe20000410000 */
[----:B------:R-:W3:Y:S01]  /*7980*/  MUFU.EX2 R227, R227 ;  /* 0x000000e300e37308 */ /* 0x000ee20000000800 */
[C---:B------:R-:W-:Y:S02]  /*7990*/  FMUL.FTZ R89, R198.reuse, R89 ;  /* 0x00000059c6597220 */ /* 0x040fe40000410000 */
[C---:B------:R-:W-:Y:S02]  /*79a0*/  FMUL.FTZ R92, R198.reuse, R92 ;  /* 0x0000005cc65c7220 */ /* 0x040fe40000410000 */
[----:B------:R-:W-:Y:S02]  /*79b0*/  FMUL.FTZ R93, R198, R93 ;  /* 0x0000005dc65d7220 */ /* 0x000fe40000410000 */
[C---:B------:R-:W-:Y:S02]  /*79c0*/  FMUL.FTZ R96, R199.reuse, R96 ;  /* 0x00000060c7607220 */ /* 0x040fe40000410000 */
[C---:B------:R-:W-:Y:S01]  /*79d0*/  FMUL.FTZ R97, R199.reuse, R97 ;  /* 0x00000061c7617220 */ /* 0x040fe20000410000 */
[----:B------:R-:W-:Y:S01]  /*79e0*/  MUFU.EX2 R209, R209 ;  /* 0x000000d100d17308 */ /* 0x000fe20000000800 */
[C---:B------:R-:W-:Y:S02]  /*79f0*/  FMUL.FTZ R98, R200.reuse, R98 ;  /* 0x00000062c8627220 */ /* 0x040fe40000410000 */
[----:B------:R-:W-:Y:S01]  /*7a00*/  FMUL.FTZ R99, R200, R99 ;  /* 0x00000063c8637220 */ /* 0x000fe20000410000 */
[----:B----4-:R-:W-:Y:S01]  /*7a10*/  F2FP.PACK_AB R194, R208, R210 ;  /* 0x000000d2d0c2723e */ /* 0x010fe200000000ff */
[C---:B------:R-:W-:Y:S02]  /*7a20*/  FMUL.FTZ R100, R199.reuse, R100 ;  /* 0x00000064c7647220 */ /* 0x040fe40000410000 */
[----:B------:R-:W-:Y:S02]  /*7a30*/  FMUL.FTZ R101, R199, R101 ;  /* 0x00000065c7657220 */ /* 0x000fe40000410000 */
[C---:B------:R-:W-:Y:S01]  /*7a40*/  FMUL.FTZ R102, R200.reuse, R102 ;  /* 0x00000066c8667220 */ /* 0x040fe20000410000 */
[----:B------:R-:W4:Y:S01]  /*7a50*/  MUFU.EX2 R211, R211 ;  /* 0x000000d300d37308 */ /* 0x000f220000000800 */
[----:B------:R-:W-:Y:S02]  /*7a60*/  FMUL.FTZ R103, R200, R103 ;  /* 0x00000067c8677220 */ /* 0x000fe40000410000 */
[C---:B------:R-:W-:Y:S01]  /*7a70*/  FMUL.FTZ R104, R198.reuse, R104 ;  /* 0x00000068c6687220 */ /* 0x040fe20000410000 */
[----:B---3--:R-:W-:Y:S01]  /*7a80*/  F2FP.PACK_AB R193, R223, R227 ;  /* 0x000000e3dfc1723e */ /* 0x008fe200000000ff */
[C---:B------:R-:W-:Y:S02]  /*7a90*/  FMUL.FTZ R105, R198.reuse, R105 ;  /* 0x00000069c6697220 */ /* 0x040fe40000410000 */
[C---:B------:R-:W-:Y:S02]  /*7aa0*/  FMUL.FTZ R108, R198.reuse, R108 ;  /* 0x0000006cc66c7220 */ /* 0x040fe40000410000 */
[----:B------:R-:W-:Y:S01]  /*7ab0*/  FMUL.FTZ R109, R198, R109 ;  /* 0x0000006dc66d7220 */ /* 0x000fe20000410000 */
[----:B------:R-:W3:Y:S01]  /*7ac0*/  MUFU.EX2 R197, R197 ;  /* 0x000000c500c57308 */ /* 0x000ee20000000800 */
        /* <DEDUP_REMOVED lines=8> */
[----:B----4-:R-:W-:Y:S01]  /*7b50*/  F2FP.PACK_AB R195, R211, R209 ;  /* 0x000000d1d3c3723e */ /* 0x010fe200000000ff */
[----:B------:R-:W-:Y:S02]  /*7b60*/  FMUL.FTZ R119, R200, R119 ;  /* 0x00000077c8777220 */ /* 0x000fe40000410000 */
[C---:B------:R-:W-:Y:S02]  /*7b70*/  FMUL.FTZ R120, R198.reuse, R120 ;  /* 0x00000078c6787220 */ /* 0x040fe40000410000 */
[----:B------:R-:W-:Y:S01]  /*7b80*/  FMUL.FTZ R121, R198, R121 ;  /* 0x00000079c6797220 */ /* 0x000fe20000410000 */
[----:B------:R-:W4:Y:S01]  /*7b90*/  MUFU.EX2 R228, R228 ;  /* 0x000000e400e47308 */ /* 0x000f220000000800 */
[-C--:B-1----:R-:W-:Y:S05]  /*7ba0*/  HMMA.16816.F32 R4, R192, R204.reuse, R4 ;  /* 0x000000ccc004723c */ /* 0x082fea0000001804 */
[C---:B---3--:R-:W-:Y:S01]  /*7bb0*/  FMUL.FTZ R10, R197.reuse, R190 ;  /* 0x000000bec50a7220 */ /* 0x048fe20000410000 */
[----:B------:R-:W-:Y:S01]  /*7bc0*/  F2FP.PACK_AB R190, R212, R213 ;  /* 0x000000d5d4be723e */ /* 0x000fe200000000ff */
[C---:B------:R-:W-:Y:S02]  /*7bd0*/  FMUL.FTZ R11, R197.reuse, R191 ;  /* 0x000000bfc50b7220 */ /* 0x040fe40000410000 */
[----:B------:R-:W-:Y:S03]  /*7be0*/  MUFU.EX2 R214, R214 ;  /* 0x000000d600d67308 */ /* 0x000fe60000000800 */
[C---:B------:R-:W-:Y:S02]  /*7bf0*/  FMUL.FTZ R14, R197.reuse, R186 ;  /* 0x000000bac50e7220 */ /* 0x040fe40000410000 */
[C---:B------:R-:W-:Y:S02]  /*7c00*/  FMUL.FTZ R15, R197.reuse, R187 ;  /* 0x000000bbc50f7220 */ /* 0x040fe40000410000 */
[C---:B------:R-:W-:Y:S02]  /*7c10*/  FMUL.FTZ R74, R197.reuse, R74 ;  /* 0x0000004ac54a7220 */ /* 0x040fe40000410000 */
[C---:B------:R-:W-:Y:S01]  /*7c20*/  FMUL.FTZ R75, R197.reuse, R75 ;  /* 0x0000004bc54b7220 */ /* 0x040fe20000410000 */
[----:B------:R-:W1:Y:S01]  /*7c30*/  MUFU.EX2 R201, R201 ;  /* 0x000000c900c97308 */ /* 0x000e620000000800 */
[C---:B------:R-:W-:Y:S02]  /*7c40*/  FMUL.FTZ R78, R197.reuse, R78 ;  /* 0x0000004ec54e7220 */ /* 0x040fe40000410000 */
[C---:B------:R-:W-:Y:S01]  /*7c50*/  FMUL.FTZ R79, R197.reuse, R79 ;  /* 0x0000004fc54f7220 */ /* 0x040fe20000410000 */
[----:B----4-:R-:W-:Y:S01]  /*7c60*/  F2FP.PACK_AB R189, R228, R230 ;  /* 0x000000e6e4bd723e */ /* 0x010fe200000000ff */
        /* <DEDUP_REMOVED lines=14> */
[----:B------:R-:W-:Y:S02]  /*7d50*/  FMUL.FTZ R125, R198, R125 ;  /* 0x0000007dc67d7220 */ /* 0x000fe40000410000 */
[C---:B------:R-:W-:Y:S02]  /*7d60*/  FMUL.FTZ R126, R197.reuse, R126 ;  /* 0x0000007ec57e7220 */ /* 0x040fe40000410000 */
[C---:B------:R-:W-:Y:S04]  /*7d70*/  HMMA.16816.F32 R8, R188.reuse, R204, R8 ;  /* 0x000000ccbc08723c */ /* 0x040fe80000001808 */
[----:B------:R-:W-:Y:S02]  /*7d80*/  FMUL.FTZ R127, R197, R127 ;  /* 0x0000007fc57f7220 */ /* 0x000fe40000410000 */
[C---:B------:R-:W-:Y:S02]  /*7d90*/  FMUL.FTZ R128, R199.reuse, R128 ;  /* 0x00000080c7807220 */ /* 0x040fe40000410000 */
[-C--:B------:R-:W-:Y:S04]  /*7da0*/  HMMA.16816.F32 R12, R188, R206.reuse, R12 ;  /* 0x000000cebc0c723c */ /* 0x080fe8000000180c */
[C---:B------:R-:W-:Y:S02]  /*7db0*/  FMUL.FTZ R129, R199.reuse, R129 ;  /* 0x00000081c7817220 */ /* 0x040fe40000410000 */
[C---:B------:R-:W-:Y:S02]  /*7dc0*/  FMUL.FTZ R130, R200.reuse, R130 ;  /* 0x00000082c8827220 */ /* 0x040fe40000410000 */
[C---:B------:R-:W-:Y:S04]  /*7dd0*/  HMMA.16816.F32 R16, R192.reuse, R206, R16 ;  /* 0x000000cec010723c */ /* 0x040fe80000001810 */
[C---:B------:R-:W-:Y:S02]  /*7de0*/  FMUL.FTZ R131, R200.reuse, R131 ;  /* 0x00000083c8837220 */ /* 0x040fe40000410000 */
[C---:B------:R-:W-:Y:S02]  /*7df0*/  FMUL.FTZ R132, R199.reuse, R132 ;  /* 0x00000084c7847220 */ /* 0x040fe40000410000 */
[-C--:B--2---:R-:W-:Y:S04]  /*7e00*/  HMMA.16816.F32 R68, R192, R180.reuse, R68 ;  /* 0x000000b4c044723c */ /* 0x084fe80000001844 */
        /* <DEDUP_REMOVED lines=14> */
[----:B------:R-:W-:Y:S02]  /*7ef0*/  FMUL.FTZ R143, R197, R143 ;  /* 0x0000008fc58f7220 */ /* 0x000fe40000410000 */
[C---:B------:R-:W-:Y:S02]  /*7f00*/  FMUL.FTZ R144, R199.reuse, R144 ;  /* 0x00000090c7907220 */ /* 0x040fe40000410000 */
[C---:B------:R-:W-:Y:S02]  /*7f10*/  FMUL.FTZ R145, R199.reuse, R145 ;  /* 0x00000091c7917220 */ /* 0x040fe40000410000 */
[C---:B------:R-:W-:Y:S02]  /*7f20*/  FMUL.FTZ R146, R200.reuse, R146 ;  /* 0x00000092c8927220 */ /* 0x040fe40000410000 */
[----:B------:R-:W-:Y:S02]  /*7f30*/  FMUL.FTZ R147, R200, R147 ;  /* 0x00000093c8937220 */ /* 0x000fe40000410000 */
[--C-:B------:R-:W-:Y:S02]  /*7f40*/  FFMA.FTZ R204, R20, c[0x0][0x2d0], -R216.reuse ;  /* 0x0000b40014cc7a23 */ /* 0x100fe400000108d8 */
[----:B------:R-:W-:Y:S02]  /*7f50*/  FMUL.FTZ R20, R199, R176 ;  /* 0x000000b0c7147220 */ /* 0x000fe40000410000 */
[----:B------:R-:W-:Y:S02]  /*7f60*/  FFMA.FTZ R205, R21, c[0x0][0x2d0], -R216 ;  /* 0x0000b40015cd7a23 */ /* 0x000fe400000108d8 */
[----:B------:R-:W-:Y:S01]  /*7f70*/  FMUL.FTZ R21, R199, R177 ;  /* 0x000000b1c7157220 */ /* 0x000fe20000410000 */
[----:B------:R-:W-:Y:S01]  /*7f80*/  MUFU.EX2 R204, R204 ;  /* 0x000000cc00cc7308 */ /* 0x000fe20000000800 */
[--C-:B------:R-:W-:Y:S02]  /*7f90*/  FFMA.FTZ R206, R22, c[0x0][0x2d0], -R218.reuse ;  /* 0x0000b40016ce7a23 */ /* 0x100fe400000108da */
[C---:B------:R-:W-:Y:S02]  /*7fa0*/  FMUL.FTZ R22, R200.reuse, R178 ;  /* 0x000000b2c8167220 */ /* 0x040fe40000410000 */
[----:B------:R-:W-:Y:S02]  /*7fb0*/  FFMA.FTZ R207, R23, c[0x0][0x2d0], -R218 ;  /* 0x0000b40017cf7a23 */ /* 0x000fe400000108da */
[----:B------:R-:W-:Y:S02]  /*7fc0*/  FMUL.FTZ R23, R200, R179 ;  /* 0x000000b3c8177220 */ /* 0x000fe40000410000 */
[----:B------:R-:W-:Y:S01]  /*7fd0*/  LDSM.16.MT88.4 R176, [R238+0x2100] ;  /* 0x00210000eeb0783b */ /* 0x000fe20000004200 */
[-C--:B-1----:R-:W-:Y:S01]  /*7fe0*/  HMMA.16816.F32 R84, R192, R180.reuse, R84 ;  /* 0x000000b4c054723c */ /* 0x082fe20000001854 */
        /* <DEDUP_REMOVED lines=8> */
[-C--:B------:R-:W-:Y:S04]  /*8070*/  HMMA.16816.F32 R92, R188, R182.reuse, R92 ;  /* 0x000000b6bc5c723c */ /* 0x080fe8000000185c */
[C---:B------:R-:W-:Y:S01]  /*8080*/  FMUL.FTZ R157, R199.reuse, R157 ;  /* 0x0000009dc79d7220 */ /* 0x040fe20000410000 */
[----:B------:R-:W-:Y:S01]  /*8090*/  MUFU.EX2 R207, R207 ;  /* 0x000000cf00cf7308 */ /* 0x000fe20000000800 */
[C---:B------:R-:W-:Y:S02]  /*80a0*/  FMUL.FTZ R158, R200.reuse, R158 ;  /* 0x0000009ec89e7220 */ /* 0x040fe40000410000 */
[C---:B------:R-:W-:Y:S01]  /*80b0*/  HMMA.16816.F32 R96, R192.reuse, R182, R96 ;  /* 0x000000b6c060723c */ /* 0x040fe20000001860 */
[----:B------:R-:W1:Y:S03]  /*80c0*/  LDSM.16.MT88.4 R180, [R238+0x100] ;  /* 0x00010000eeb4783b */ /* 0x000e660000004200 */
[----:B------:R-:W-:Y:S02]  /*80d0*/  FMUL.FTZ R159, R200, R159 ;  /* 0x0000009fc89f7220 */ /* 0x000fe40000410000 */
[C---:B------:R-:W-:Y:S02]  /*80e0*/  FMUL.FTZ R24, R199.reuse, R172 ;  /* 0x000000acc7187220 */ /* 0x040fe40000410000 */
[----:B------:R-:W-:Y:S04]  /*80f0*/  FMUL.FTZ R25, R199, R173 ;  /* 0x000000adc7197220 */ /* 0x000fe80000410000 */
[C---:B------:R-:W-:Y:S02]  /*8100*/  FMUL.FTZ R150, R197.reuse, R150 ;  /* 0x00000096c5967220 */ /* 0x040fe40000410000 */
[C---:B------:R-:W-:Y:S02]  /*8110*/  FMUL.FTZ R151, R197.reuse, R151 ;  /* 0x00000097c5977220 */ /* 0x040fe40000410000 */
[C---:B------:R-:W-:Y:S02]  /*8120*/  FMUL.FTZ R154, R197.reuse, R154 ;  /* 0x0000009ac59a7220 */ /* 0x040fe40000410000 */
[----:B------:R-:W-:Y:S02]  /*8130*/  FMUL.FTZ R155, R197, R155 ;  /* 0x0000009bc59b7220 */ /* 0x000fe40000410000 */
[--C-:B------:R-:W-:Y:S02]  /*8140*/  FFMA.FTZ R220, R26, c[0x0][0x2d0], -R231.reuse ;  /* 0x0000b4001adc7a23 */ /* 0x100fe400000108e7 */
[C---:B------:R-:W-:Y:S02]  /*8150*/  FMUL.FTZ R26, R200.reuse, R174 ;  /* 0x000000aec81a7220 */ /* 0x040fe40000410000 */
[----:B------:R-:W-:Y:S02]  /*8160*/  FFMA.FTZ R222, R27, c[0x0][0x2d0], -R231 ;  /* 0x0000b4001bde7a23 */ /* 0x000fe400000108e7 */
[----:B------:R-:W-:Y:S01]  /*8170*/  FMUL.FTZ R27, R200, R175 ;  /* 0x000000afc81b7220 */ /* 0x000fe20000410000 */
[----:B------:R-:W-:Y:S01]  /*8180*/  MUFU.EX2 R220, R220 ;  /* 0x000000dc00dc7308 */ /* 0x000fe20000000800 */
[--C-:B------:R-:W-:Y:S02]  /*8190*/  FFMA.FTZ R215, R32, c[0x0][0x2d0], -R216.reuse ;  /* 0x0000b40020d77a23 */ /* 0x100fe400000108d8 */
[----:B------:R-:W-:Y:S02]  /*81a0*/  FFMA.FTZ R216, R33, c[0x0][0x2d0], -R216 ;  /* 0x0000b40021d87a23 */ /* 0x000fe400000108d8 */
[----:B------:R-:W-:Y:S02]  /*81b0*/  FMUL.FTZ R33, R196, c[0x0][0x2d0] ;  /* 0x0000b400c4217a20 */ /* 0x000fe40000410000 */
[----:B------:R-:W-:Y:S02]  /*81c0*/  FFMA.FTZ R217, R34, c[0x0][0x2d0], -R218 ;  /* 0x0000b40022d97a23 */ /* 0x000fe400000108da */
[--C-:B------:R-:W-:Y:S01]  /*81d0*/  FFMA.FTZ R186, R48, c[0x0][0x2d0], -R33.reuse ;  /* 0x0000b40030ba7a23 */ /* 0x100fe20000010821 */
[----:B------:R-:W-:Y:S01]  /*81e0*/  MUFU.EX2 R215, R215 ;  /* 0x000000d700d77308 */ /* 0x000fe20000000800 */
[--C-:B------:R-:W-:Y:S02]  /*81f0*/  FFMA.FTZ R185, R49, c[0x0][0x2d0], -R33.reuse ;  /* 0x0000b40031b97a23 */ /* 0x100fe40000010821 */
[--C-:B------:R-:W-:Y:S01]  /*8200*/  FFMA.FTZ R184, R52, c[0x0][0x2d0], -R33.reuse ;  /* 0x0000b40034b87a23 */ /* 0x100fe20000010821 */
[-C--:B-1----:R-:W-:Y:S03]  /*8210*/  HMMA.16816.F32 R100, R192, R180.reuse, R100 ;  /* 0x000000b4c064723c */ /* 0x082fe60000001864 */
[--C-:B------:R-:W-:Y:S02]  /*8220*/  FFMA.FTZ R187, R37, c[0x0][0x2d0], -R33.reuse ;  /* 0x0000b40025bb7a23 */ /* 0x100fe40000010821 */
[----:B------:R-:W-:Y:S01]  /*8230*/  FMUL.FTZ R37, R2, c[0x0][0x2d0] ;  /* 0x0000b40002257a20 */ /* 0x000fe20000410000 */
[----:B------:R-:W-:Y:S01]  /*8240*/  MUFU.EX2 R186, R186 ;  /* 0x000000ba00ba7308 */ /* 0x000fe20000000800 */
[----:B------:R-:W-:Y:S01]  /*8250*/  FFMA.FTZ R32, R36, c[0x0][0x2d0], -R33 ;  /* 0x0000b40024207a23 */ /* 0x000fe20000010821 */
[C---:B------:R-:W-:Y:S04]  /*8260*/  HMMA.16816.F32 R104, R188.reuse, R180, R104 ;  /* 0x000000b4bc68723c */ /* 0x040fe80000001868 */
[----:B------:R-:W-:Y:S01]  /*8270*/  FMUL.FTZ R36, R3, c[0x0][0x2d0] ;  /* 0x0000b40003247a20 */ /* 0x000fe20000410000 */
[----:B------:R-:W-:Y:S01]  /*8280*/  MOV R173, R32 ;  /* 0x0000002000ad7202 */ /* 0x000fe20000000f00 */
[----:B------:R-:W-:Y:S02]  /*8290*/  FMUL.FTZ R32, R198, R168 ;  /* 0x000000a8c6207220 */ /* 0x000fe40000410000 */
[-C--:B------:R-:W-:Y:S01]  /*82a0*/  HMMA.16816.F32 R108, R188, R182.reuse, R108 ;  /* 0x000000b6bc6c723c */ /* 0x080fe2000000186c */
[----:B------:R-:W-:Y:S03]  /*82b0*/  MUFU.EX2 R216, R216 ;  /* 0x000000d800d87308 */ /* 0x000fe60000000800 */
[--C-:B------:R-:W-:Y:S02]  /*82c0*/  FFMA.FTZ R52, R50, c[0x0][0x2d0], -R36.reuse ;  /* 0x0000b40032347a23 */ /* 0x100fe40000010824 */
[--C-:B------:R-:W-:Y:S02]  /*82d0*/  FFMA.FTZ R175, R66, c[0x0][0x2d0], -R36.reuse ;  /* 0x0000b40042af7a23 */ /* 0x100fe40000010824 */
[C---:B------:R-:W-:Y:S01]  /*82e0*/  HMMA.16816.F32 R112, R192.reuse, R182, R112 ;  /* 0x000000b6c070723c */ /* 0x040fe20000001870 */
[----:B------:R-:W1:Y:S02]  /*82f0*/  LDSM.16.MT88.4 R180, [R246+0x2100] ;  /* 0x00210000f6b4783b */ /* 0x000e640000004200 */
[----:B------:R-:W-:Y:S01]  /*8300*/  MUFU.EX2 R173, R173 ;  /* 0x000000ad00ad7308 */ /* 0x000fe20000000800 */
[----:B------:R-:W-:Y:S02]  /*8310*/  FFMA.FTZ R174, R67, c[0x0][0x2d0], -R36 ;  /* 0x0000b40043ae7a23 */ /* 0x000fe40000010824 */
[--C-:B------:R-:W-:Y:S02]  /*8320*/  FFMA.FTZ R28, R28, c[0x0][0x2d0], -R37.reuse ;  /* 0x0000b4001c1c7a23 */ /* 0x100fe40000010825 */
[----:B------:R-:W-:Y:S04]  /*8330*/  FFMA.FTZ R218, R35, c[0x0][0x2d0], -R218 ;  /* 0x0000b40023da7a23 */ /* 0x000fe800000108da */
[----:B------:R-:W-:Y:S01]  /*8340*/  FMUL.FTZ R35, R197, R171 ;  /* 0x000000abc5237220 */ /* 0x000fe20000410000 */
[----:B------:R2:W-:Y:S01]  /*8350*/  MUFU.EX2 R172, R28 ;  /* 0x0000001c00ac7308 */ /* 0x0005e20000000800 */
[--C-:B------:R-:W-:Y:S02]  /*8360*/  FFMA.FTZ R171, R51, c[0x0][0x2d0], -R36.reuse ;  /* 0x0000b40033ab7a23 */ /* 0x100fe40000010824 */
[----:B------:R-:W-:Y:S01]  /*8370*/  LDSM.16.MT88.4 R48, [R246+0x900] ;  /* 0x00090000f630783b */ /* 0x000fe20000004200 */
[----:B------:R-:W-:Y:S02]  /*8380*/  FMUL.FTZ R34, R197, R170 ;  /* 0x000000aac5227220 */ /* 0x000fe40000410000 */
[----:B------:R-:W-:Y:S02]  /*8390*/  FFMA.FTZ R168, R29, c[0x0][0x2d0], -R37 ;  /* 0x0000b4001da87a23 */ /* 0x000fe40000010825 */
[----:B------:R-:W-:Y:S02]  /*83a0*/  FMUL.FTZ R37, R198, R165 ;  /* 0x000000a5c6257220 */ /* 0x000fe40000410000 */
[----:B------:R-:W-:Y:S01]  /*83b0*/  FMUL.FTZ R29, R199, R161 ;  /* 0x000000a1c71d7220 */ /* 0x000fe20000410000 */
[----:B------:R-:W-:Y:S01]  /*83c0*/  MUFU.EX2 R217, R217 ;  /* 0x000000d900d97308 */ /* 0x000fe20000000800 */
[--C-:B------:R-:W-:Y:S02]  /*83d0*/  FFMA.FTZ R170, R31, c[0x0][0x2d0], -R231.reuse ;  /* 0x0000b4001faa7a23 */ /* 0x100fe400000108e7 */
[----:B------:R-:W-:Y:S07]  /*83e0*/  FMUL.FTZ R31, R200, R163 ;  /* 0x000000a3c81f7220 */ /* 0x000fee0000410000 */
[----:B------:R-:W3:Y:S01]  /*83f0*/  MUFU.EX2 R218, R218 ;  /* 0x000000da00da7308 */ /* 0x000ee20000000800 */
[----:B--2---:R-:W-:Y:S02]  /*8400*/  FMUL.FTZ R28, R199, R160 ;  /* 0x000000a0c71c7220 */ /* 0x004fe40000410000 */
[----:B------:R-:W-:Y:S01]  /*8410*/  FFMA.FTZ R160, R63, c[0x0][0x2d0], -R231 ;  /* 0x0000b4003fa07a23 */ /* 0x000fe200000108e7 */
[-C--:B-1----:R-:W-:Y:S06]  /*8420*/  HMMA.16816.F32 R116, R192, R180.reuse, R116 ;  /* 0x000000b4c074723c */ /* 0x082fec0000001874 */
[----:B------:R-:W1:Y:S02]  /*8430*/  MUFU.EX2 R222, R222 ;  /* 0x000000de00de7308 */ /* 0x000e640000000800 */
[C---:B------:R-:W-:Y:S08]  /*8440*/  HMMA.16816.F32 R120, R188.reuse, R180, R120 ;  /* 0x000000b4bc78723c */ /* 0x040ff00000001878 */
[----:B------:R-:W2:Y:S01]  /*8450*/  MUFU.EX2 R168, R168 ;  /* 0x000000a800a87308 */ /* 0x000ea20000000800 */
[-C--:B------:R-:W-:Y:S09]  /*8460*/  HMMA.16816.F32 R124, R188, R182.reuse, R124 ;  /* 0x000000b6bc7c723c */ /* 0x080ff2000000187c */
[----:B------:R-:W-:Y:S01]  /*8470*/  MUFU.EX2 R170, R170 ;  /* 0x000000aa00aa7308 */ /* 0x000fe20000000800 */
[C---:B------:R-:W-:Y:S01]  /*8480*/  HMMA.16816.F32 R128, R192.reuse, R182, R128 ;  /* 0x000000b6c080723c */ /* 0x040fe20000001880 */
[----:B------:R-:W4:Y:S07]  /*8490*/  LDSM.16.MT88.4 R180, [R240+0x2100] ;  /* 0x00210000f0b4783b */ /* 0x000f2e0000004200 */
[-C--:B----4-:R-:W-:Y:S08]  /*84a0*/  HMMA.16816.F32 R132, R192, R180.reuse, R132 ;  /* 0x000000b4c084723c */ /* 0x090ff00000001884 */
[C---:B------:R-:W-:Y:S08]  /*84b0*/  HMMA.16816.F32 R136, R188.reuse, R180, R136 ;  /* 0x000000b4bc88723c */ /* 0x040ff00000001888 */
[-C--:B------:R-:W-:Y:S08]  /*84c0*/  HMMA.16816.F32 R140, R188, R182.reuse, R140 ;  /* 0x000000b6bc8c723c */ /* 0x080ff0000000188c */
[C---:B------:R-:W-:Y:S01]  /*84d0*/  HMMA.16816.F32 R144, R192.reuse, R182, R144 ;  /* 0x000000b6c090723c */ /* 0x040fe20000001890 */
[----:B------:R-:W4:Y:S07]  /*84e0*/  LDSM.16.MT88.4 R180, [R239+0x2100] ;  /* 0x00210000efb4783b */ /* 0x000f2e0000004200 */
[-C--:B----4-:R-:W-:Y:S08]  /*84f0*/  HMMA.16816.F32 R20, R192, R180.reuse, R20 ;  /* 0x000000b4c014723c */ /* 0x090ff00000001814 */
[C---:B------:R-:W-:Y:S07]  /*8500*/  HMMA.16816.F32 R148, R188.reuse, R180, R148 ;  /* 0x000000b4bc94723c */ /* 0x040fee0000001894 */
[--C-:B------:R-:W-:Y:S01]  /*8510*/  FFMA.FTZ R181, R64, c[0x0][0x2d0], -R33.reuse ;  /* 0x0000b40040b57a23 */ /* 0x100fe20000010821 */
[-C--:B------:R-:W-:Y:S04]  /*8520*/  HMMA.16816.F32 R152, R188, R182.reuse, R152 ;  /* 0x000000b6bc98723c */ /* 0x080fe80000001898 */
[--C-:B------:R-:W-:Y:S02]  /*8530*/  FFMA.FTZ R180, R65, c[0x0][0x2d0], -R33.reuse ;  /* 0x0000b40041b47a23 */ /* 0x100fe40000010821 */
[--C-:B------:R-:W-:Y:S02]  /*8540*/  FFMA.FTZ R65, R38, c[0x0][0x2d0], -R36.reuse ;  /* 0x0000b40026417a23 */ /* 0x100fe40000010824 */
[C---:B------:R-:W-:Y:S04]  /*8550*/  HMMA.16816.F32 R156, R192.reuse, R182, R156 ;  /* 0x000000b6c09c723c */ /* 0x040fe8000000189c */
[--C-:B------:R-:W-:Y:S02]  /*8560*/  FFMA.FTZ R64, R54, c[0x0][0x2d0], -R36.reuse ;  /* 0x0000b40036407a23 */ /* 0x100fe40000010824 */
[--C-:B------:R-:W-:Y:S02]  /*8570*/  FFMA.FTZ R38, R39, c[0x0][0x2d0], -R36.reuse ;  /* 0x0000b40027267a23 */ /* 0x100fe40000010824 */
[-C--:B------:R-:W-:Y:S04]  /*8580*/  HMMA.16816.F32 R24, R192, R176.reuse, R24 ;  /* 0x000000b0c018723c */ /* 0x080fe80000001818 */
[----:B------:R-:W-:Y:S01]  /*8590*/  FFMA.FTZ R183, R53, c[0x0][0x2d0], -R33 ;  /* 0x0000b40035b77a23 */ /* 0x000fe20000010821 */
[----:B------:R-:W-:Y:S01]  /*85a0*/  MOV R165, R38 ;  /* 0x0000002600a57202 */ /* 0x000fe20000000f00 */
[C---:B------:R-:W-:Y:S02]  /*85b0*/  FMUL.FTZ R33, R198.reuse, R169 ;  /* 0x000000a9c6217220 */ /* 0x040fe40000410000 */
[----:B------:R-:W-:Y:S04]  /*85c0*/  FFMA.FTZ R182, R55, c[0x0][0x2d0], -R36 ;  /* 0x0000b40037b67a23 */ /* 0x000fe80000010824 */
[----:B------:R-:W-:Y:S01]  /*85d0*/  FMUL.FTZ R36, R198, R164 ;  /* 0x000000a4c6247220 */ /* 0x000fe20000410000 */
[C---:B------:R-:W-:Y:S04]  /*85e0*/  HMMA.16816.F32 R32, R188.reuse, R176, R32 ;  /* 0x000000b0bc20723c */ /* 0x040fe80000001820 */
[C---:B------:R-:W-:Y:S02]  /*85f0*/  FMUL.FTZ R38, R197.reuse, R166 ;  /* 0x000000a6c5267220 */ /* 0x040fe40000410000 */
[----:B------:R-:W-:Y:S01]  /*8600*/  FMUL.FTZ R39, R197, R167 ;  /* 0x000000a7c5277220 */ /* 0x000fe20000410000 */
[----:B------:R-:W-:Y:S01]  /*8610*/  MOV R167, R52 ;  /* 0x0000003400a77202 */ /* 0x000fe20000000f00 */
[--C-:B------:R-:W-:Y:S01]  /*8620*/  FFMA.FTZ R169, R30, c[0x0][0x2d0], -R231.reuse ;  /* 0x0000b4001ea97a23 */ /* 0x100fe200000108e7 */
[----:B------:R-:W4:Y:S03]  /*8630*/  LDSM.16.MT88.4 R52, [R240+0x900] ;  /* 0x00090000f034783b */ /* 0x000f260000004200 */
[----:B------:R-:W-:Y:S01]  /*8640*/  FMUL.FTZ R30, R200, R162 ;  /* 0x000000a2c81e7220 */ /* 0x000fe20000410000 */
[-C--:B------:R-:W-:Y:S01]  /*8650*/  HMMA.16816.F32 R36, R188, R178.reuse, R36 ;  /* 0x000000b2bc24723c */ /* 0x080fe20000001824 */
[----:B------:R-:W-:Y:S02]  /*8660*/  MUFU.EX2 R189, R187 ;  /* 0x000000bb00bd7308 */ /* 0x000fe40000000800 */
[----:B------:R-:W-:Y:S04]  /*8670*/  FFMA.FTZ R162, R62, c[0x0][0x2d0], -R231 ;  /* 0x0000b4003ea27a23 */ /* 0x000fe800000108e7 */
[----:B------:R-:W-:Y:S01]  /*8680*/  FMUL.FTZ R191, R2, c[0x0][0x2d0] ;  /* 0x0000b40002bf7a20 */ /* 0x000fe20000410000 */
[----:B------:R-:W-:Y:S01]  /*8690*/  HMMA.16816.F32 R28, R192, R178, R28 ;  /* 0x000000b2c01c723c */ /* 0x000fe2000000181c */
[----:B------:R-:W5:Y:S02]  /*86a0*/  LDL.LU R179, [R1+0x20] ;  /* 0x0000200001b37983 */ /* 0x000f640000300800 */
[----:B------:R-:W2:Y:S01]  /*86b0*/  MUFU.EX2 R169, R169 ;  /* 0x000000a900a97308 */ /* 0x000ea20000000800 */
[----:B------:R-:W-:Y:S01]  /*86c0*/  FFMA.FTZ R164, R57, c[0x0][0x2d0], -R191 ;  /* 0x0000b40039a47a23 */ /* 0x000fe200000108bf */
[----:B------:R-:W5:Y:S01]  /*86d0*/  LDL.LU R178, [R1+0x1c] ;  /* 0x00001c0001b27983 */ /* 0x000f620000300800 */
[----:B------:R-:W-:Y:S01]  /*86e0*/  FFMA.FTZ R57, R43, c[0x0][0x2d0], -R231 ;  /* 0x0000b4002b397a23 */ /* 0x000fe200000108e7 */
[----:B---3--:R-:W-:Y:S01]  /*86f0*/  F2FP.PACK_AB R43, R218, R217 ;  /* 0x000000d9da2b723e */ /* 0x008fe200000000ff */
[----:B------:R-:W-:Y:S01]  /*8700*/  FFMA.FTZ R161, R61, c[0x0][0x2d0], -R191 ;  /* 0x0000b4003da17a23 */ /* 0x000fe200000108bf */
[----:B------:R-:W-:Y:S03]  /*8710*/  MOV R190, R165 ;  /* 0x000000a500be7202 */ /* 0x000fe60000000f00 */
[----:B------:R-:W-:Y:S01]  /*8720*/  FFMA.FTZ R61, R42, c[0x0][0x2d0], -R231 ;  /* 0x0000b4002a3d7a23 */ /* 0x000fe200000108e7 */
[----:B------:R-:W-:Y:S01]  /*8730*/  F2FP.PACK_AB R42, R216, R215 ;  /* 0x000000d7d82a723e */ /* 0x000fe200000000ff */
[--C-:B------:R-:W-:Y:S01]  /*8740*/  FFMA.FTZ R177, R40, c[0x0][0x2d0], -R191.reuse ;  /* 0x0000b40028b17a23 */ /* 0x100fe200000108bf */
[----:B------:R-:W-:Y:S01]  /*8750*/  F2FP.PACK_AB R40, R205, R204 ;  /* 0x000000cccd28723e */ /* 0x000fe200000000ff */
[--C-:B------:R-:W-:Y:S01]  /*8760*/  FFMA.FTZ R176, R41, c[0x0][0x2d0], -R191.reuse ;  /* 0x0000b40029b07a23 */ /* 0x100fe200000108bf */
[----:B------:R-:W-:Y:S01]  /*8770*/  F2FP.PACK_AB R41, R207, R206 ;  /* 0x000000cecf29723e */ /* 0x000fe200000000ff */
[----:B------:R3:W-:Y:S01]  /*8780*/  MUFU.EX2 R192, R65 ;  /* 0x0000004100c07308 */ /* 0x0007e20000000800 */
[--C-:B------:R-:W-:Y:S01]  /*8790*/  FFMA.FTZ R67, R44, c[0x0][0x2d0], -R191.reuse ;  /* 0x0000b4002c437a23 */ /* 0x100fe200000108bf */
[----:B------:R-:W-:Y:S01]  /*87a0*/  F2FP.PACK_AB R44, R219, R221 ;  /* 0x000000dddb2c723e */ /* 0x000fe200000000ff */
[----:B------:R-:W-:Y:S01]  /*87b0*/  FFMA.FTZ R66, R45, c[0x0][0x2d0], -R191 ;  /* 0x0000b4002d427a23 */ /* 0x000fe200000108bf */
[----:B-1----:R-:W-:Y:S01]  /*87c0*/  F2FP.PACK_AB R45, R222, R220 ;  /* 0x000000dcde2d723e */ /* 0x002fe200000000ff */
[----:B------:R-:W-:Y:S01]  /*87d0*/  FFMA.FTZ R165, R59, c[0x0][0x2d0], -R231 ;  /* 0x0000b4003ba57a23 */ /* 0x000fe200000108e7 */
[-C--:B------:R-:W-:Y:S04]  /*87e0*/  HMMA.16816.F32 R4, R40, R48.reuse, R4 ;  /* 0x000000302804723c */ /* 0x080fe80000001804 */
[----:B------:R-:W-:Y:S01]  /*87f0*/  MUFU.EX2 R62, R67 ;  /* 0x00000043003e7308 */ /* 0x000fe20000000800 */
[----:B------:R-:W-:Y:S02]  /*8800*/  FFMA.FTZ R166, R56, c[0x0][0x2d0], -R191 ;  /* 0x0000b40038a67a23 */ /* 0x000fe400000108bf */
[----:B------:R-:W-:Y:S01]  /*8810*/  FFMA.FTZ R56, R46, c[0x0][0x2d0], -R231 ;  /* 0x0000b4002e387a23 */ /* 0x000fe200000108e7 */
[----:B--2---:R-:W-:Y:S01]  /*8820*/  F2FP.PACK_AB R46, R168, R172 ;  /* 0x000000aca82e723e */ /* 0x004fe200000000ff */
[----:B------:R-:W-:Y:S03]  /*8830*/  FFMA.FTZ R163, R60, c[0x0][0x2d0], -R191 ;  /* 0x0000b4003ca37a23 */ /* 0x000fe600000108bf */
[--C-:B------:R-:W-:Y:S01]  /*8840*/  FFMA.FTZ R60, R47, c[0x0][0x2d0], -R231.reuse ;  /* 0x0000b4002f3c7a23 */ /* 0x100fe200000108e7 */
[----:B------:R-:W-:Y:S01]  /*8850*/  F2FP.PACK_AB R47, R170, R169 ;  /* 0x000000a9aa2f723e */ /* 0x000fe200000000ff */
[----:B------:R-:W-:Y:S01]  /*8860*/  MUFU.EX2 R195, R66 ;  /* 0x0000004200c37308 */ /* 0x000fe20000000800 */
[----:B------:R-:W-:Y:S01]  /*8870*/  MOV R191, R167 ;  /* 0x000000a700bf7202 */ /* 0x000fe20000000f00 */
[----:B------:R-:W-:Y:S01]  /*8880*/  FFMA.FTZ R167, R58, c[0x0][0x2d0], -R231 ;  /* 0x0000b4003aa77a23 */ /* 0x000fe200000108e7 */
[----:B---3--:R-:W2:Y:S03]  /*8890*/  LDL.LU R65, [R1+0x18] ;  /* 0x0000180001417983 */ /* 0x008ea60000300800 */
[C---:B------:R-:W-:Y:S01]  /*88a0*/  HMMA.16816.F32 R8, R44.reuse, R48, R8 ;  /* 0x000000302c08723c */ /* 0x040fe20000001808 */
[----:B------:R-:W3:Y:S03]  /*88b0*/  LDL.LU R63, [R1+0x14] ;  /* 0x00001400013f7983 */ /* 0x000ee60000300800 */
[----:B------:R-:W-:Y:S04]  /*88c0*/  MUFU.EX2 R60, R60 ;  /* 0x0000003c003c7308 */ /* 0x000fe80000000800 */
[-C--:B------:R-:W-:Y:S06]  /*88d0*/  HMMA.16816.F32 R12, R44, R50.reuse, R12 ;  /* 0x000000322c0c723c */ /* 0x080fec000000180c */
[----:B------:R-:W-:Y:S02]  /*88e0*/  MUFU.EX2 R187, R191 ;  /* 0x000000bf00bb7308 */ /* 0x000fe40000000800 */
[C---:B------:R-:W-:Y:S01]  /*88f0*/  HMMA.16816.F32 R16, R40.reuse, R50, R16 ;  /* 0x000000322810723c */ /* 0x040fe20000001810 */
[----:B------:R-:W1:Y:S07]  /*8900*/  LDSM.16.MT88.4 R48, [R239+0x900] ;  /* 0x00090000ef30783b */ /* 0x000e6e0000004200 */
[-C--:B----4-:R-:W-:Y:S01]  /*8910*/  HMMA.16816.F32 R68, R40, R52.reuse, R68 ;  /* 0x000000342844723c */ /* 0x090fe20000001844 */
[----:B------:R-:W-:Y:S07]  /*8920*/  MUFU.EX2 R191, R56 ;  /* 0x0000003800bf7308 */ /* 0x000fee0000000800 */
[C---:B------:R-:W-:Y:S03]  /*8930*/  HMMA.16816.F32 R72, R44.reuse, R52, R72 ;  /* 0x000000342c48723c */ /* 0x040fe60000001848 */
[----:B------:R-:W-:Y:S05]  /*8940*/  MUFU.EX2 R231, R171 ;  /* 0x000000ab00e77308 */ /* 0x000fea0000000800 */
[-C--:B------:R-:W-:Y:S05]  /*8950*/  HMMA.16816.F32 R76, R44, R54.reuse, R76 ;  /* 0x000000362c4c723c */ /* 0x080fea000000184c */
[----:B------:R4:W-:Y:S03]  /*8960*/  MUFU.EX2 R171, R57 ;  /* 0x0000003900ab7308 */ /* 0x0009e60000000800 */
[C---:B------:R-:W-:Y:S01]  /*8970*/  HMMA.16816.F32 R80, R40.reuse, R54, R80 ;  /* 0x000000362850723c */ /* 0x040fe20000001850 */
[----:B------:R-:W4:Y:S06]  /*8980*/  LDSM.16.MT88.4 R52, [R238+0x900] ;  /* 0x00090000ee34783b */ /* 0x000f2c0000004200 */
[----:B------:R-:W-:Y:S01]  /*8990*/  MUFU.EX2 R188, R190 ;  /* 0x000000be00bc7308 */ /* 0x000fe20000000800 */
[-C--:B-1----:R-:W-:Y:S08]  /*89a0*/  HMMA.16816.F32 R84, R40, R48.reuse, R84 ;  /* 0x000000302854723c */ /* 0x082ff00000001854 */
[C---:B------:R-:W-:Y:S01]  /*89b0*/  HMMA.16816.F32 R88, R44.reuse, R48, R88 ;  /* 0x000000302c58723c */ /* 0x040fe20000001858 */
[----:B------:R-:W-:Y:S01]  /*89c0*/  MUFU.EX2 R190, R61 ;  /* 0x0000003d00be7308 */ /* 0x000fe20000000800 */
[----:B----4-:R-:W-:Y:S06]  /*89d0*/  LDSM.16.MT88.4 R56, [R240+0x1100] ;  /* 0x00110000f038783b */ /* 0x010fec0000004200 */
[-C--:B------:R-:W-:Y:S03]  /*89e0*/  HMMA.16816.F32 R92, R44, R50.reuse, R92 ;  /* 0x000000322c5c723c */ /* 0x080fe6000000185c */
[----:B------:R-:W-:Y:S05]  /*89f0*/  MUFU.EX2 R194, R185 ;  /* 0x000000b900c27308 */ /* 0x000fea0000000800 */
[C---:B------:R-:W-:Y:S01]  /*8a00*/  HMMA.16816.F32 R96, R40.reuse, R50, R96 ;  /* 0x000000322860723c */ /* 0x040fe20000001860 */
[----:B------:R-:W1:Y:S04]  /*8a10*/  LDSM.16.MT88.4 R48, [R246+0x2900] ;  /* 0x00290000f630783b */ /* 0x000e680000004200 */
[----:B------:R-:W-:Y:S03]  /*8a20*/  MUFU.EX2 R193, R177 ;  /* 0x000000b100c17308 */ /* 0x000fe60000000800 */
[-C--:B------:R-:W-:Y:S07]  /*8a30*/  HMMA.16816.F32 R100, R40, R52.reuse, R100 ;  /* 0x000000342864723c */ /* 0x080fee0000001864 */
[----:B------:R-:W4:Y:S01]  /*8a40*/  MUFU.EX2 R185, R176 ;  /* 0x000000b000b97308 */ /* 0x000f220000000800 */
[C---:B------:R-:W-:Y:S08]  /*8a50*/  HMMA.16816.F32 R104, R44.reuse, R52, R104 ;  /* 0x000000342c68723c */ /* 0x040ff00000001868 */
[-C--:B------:R-:W-:Y:S01]  /*8a60*/  HMMA.16816.F32 R108, R44, R54.reuse, R108 ;  /* 0x000000362c6c723c */ /* 0x080fe2000000186c */
[----:B------:R-:W-:Y:S07]  /*8a70*/  MUFU.EX2 R163, R163 ;  /* 0x000000a300a37308 */ /* 0x000fee0000000800 */
[C---:B------:R-:W-:Y:S01]  /*8a80*/  HMMA.16816.F32 R112, R40.reuse, R54, R112 ;  /* 0x000000362870723c */ /* 0x040fe20000001870 */
[----:B------:R-:W4:Y:S07]  /*8a90*/  LDSM.16.MT88.4 R52, [R240+0x2900] ;  /* 0x00290000f034783b */ /* 0x000f2e0000004200 */
[-C--:B-1----:R-:W-:Y:S08]  /*8aa0*/  HMMA.16816.F32 R116, R40, R48.reuse, R116 ;  /* 0x000000302874723c */ /* 0x082ff00000001874 */
[C---:B------:R-:W-:Y:S08]  /*8ab0*/  HMMA.16816.F32 R120, R44.reuse, R48, R120 ;  /* 0x000000302c78723c */ /* 0x040ff00000001878 */
[-C--:B------:R-:W-:Y:S08]  /*8ac0*/  HMMA.16816.F32 R124, R44, R50.reuse, R124 ;  /* 0x000000322c7c723c */ /* 0x080ff0000000187c */
[C---:B------:R-:W-:Y:S01]  /*8ad0*/  HMMA.16816.F32 R128, R40.reuse, R50, R128 ;  /* 0x000000322880723c */ /* 0x040fe20000001880 */
[----:B------:R-:W1:Y:S07]  /*8ae0*/  LDSM.16.MT88.4 R48, [R239+0x2900] ;  /* 0x00290000ef30783b */ /* 0x000e6e0000004200 */
[-C--:B----4-:R-:W-:Y:S08]  /*8af0*/  HMMA.16816.F32 R132, R40, R52.reuse, R132 ;  /* 0x000000342884723c */ /* 0x090ff00000001884 */
        /* <DEDUP_REMOVED lines=13> */
[----:B------:R-:W-:Y:S01]  /*8bd0*/  HMMA.16816.F32 R28, R40, R54, R28 ;  /* 0x00000036281c723c */ /* 0x000fe2000000181c */
[----:B------:R-:W4:Y:S03]  /*8be0*/  LDSM.16.MT88.4 R52, [R239+0x1100] ;  /* 0x00110000ef34783b */ /* 0x000f260000004200 */
[----:B------:R-:W-:Y:S02]  /*8bf0*/  F2FP.PACK_AB R45, R171, R190 ;  /* 0x000000beab2d723e */ /* 0x000fe400000000ff */
[----:B------:R-:W-:Y:S02]  /*8c00*/  F2FP.PACK_AB R46, R195, R62 ;  /* 0x0000003ec32e723e */ /* 0x000fe400000000ff */
[----:B------:R-:W-:Y:S04]  /*8c10*/  F2FP.PACK_AB R40, R189, R173 ;  /* 0x000000adbd28723e */ /* 0x000fe800000000ff */
[----:B------:R-:W-:Y:S02]  /*8c20*/  F2FP.PACK_AB R41, R188, R192 ;  /* 0x000000c0bc29723e */ /* 0x000fe400000000ff */
[----:B------:R-:W-:Y:S01]  /*8c30*/  F2FP.PACK_AB R42, R194, R186 ;  /* 0x000000bac22a723e */ /* 0x000fe200000000ff */
[----:B-----5:R-:W-:Y:S01]  /*8c40*/  FFMA.FTZ R224, R199, R179, R224 ;  /* 0x000000b3c7e07223 */ /* 0x020fe200000100e0 */
[----:B------:R-:W-:Y:S01]  /*8c50*/  F2FP.PACK_AB R43, R231, R187 ;  /* 0x000000bbe72b723e */ /* 0x000fe200000000ff */
[----:B------:R5:W-:Y:S01]  /*8c60*/  MUFU.EX2 R199, R64 ;  /* 0x0000004000c77308 */ /* 0x000be20000000800 */
[----:B------:R-:W-:Y:S02]  /*8c70*/  FFMA.FTZ R227, R200, R178, R227 ;  /* 0x000000b2c8e37223 */ /* 0x000fe400000100e3 */
[----:B------:R-:W-:Y:S02]  /*8c80*/  FADD.FTZ R176, R225, R224 ;  /* 0x000000e0e1b07221 */ /* 0x000fe40000010000 */
[----:B------:R-:W-:Y:S01]  /*8c90*/  FADD.FTZ R177, R223, R227 ;  /* 0x000000e3dfb17221 */ /* 0x000fe20000010000 */
[-C--:B-1----:R-:W-:Y:S03]  /*8ca0*/  HMMA.16816.F32 R4, R40, R48.reuse, R4 ;  /* 0x000000302804723c */ /* 0x082fe60000001804 */
[----:B------:R-:W-:Y:S01]  /*8cb0*/  MOV R227, R60 ;  /* 0x0000003c00e37202 */ /* 0x000fe20000000f00 */
[----:B------:R-:W-:Y:S01]  /*8cc0*/  MUFU.EX2 R200, R182 ;  /* 0x000000b600c87308 */ /* 0x000fe20000000800 */
[----:B------:R-:W-:Y:S01]  /*8cd0*/  FADD.FTZ R177, R209, R177 ;  /* 0x000000b1d1b17221 */ /* 0x000fe20000010000 */
[----:B------:R-:W-:Y:S01]  /*8ce0*/  MOV R209, R195 ;  /* 0x000000c300d17202 */ /* 0x000fe20000000f00 */
[----:B------:R-:W-:Y:S01]  /*8cf0*/  FADD.FTZ R176, R210, R176 ;  /* 0x000000b0d2b07221 */ /* 0x000fe20000010000 */
[----:B------:R-:W-:Y:S01]  /*8d00*/  F2FP.PACK_AB R47, R227, R191 ;  /* 0x000000bfe32f723e */ /* 0x000fe200000000ff */
[----:B------:R-:W-:Y:S03]  /*8d10*/  FADD.FTZ R211, R211, R177 ;  /* 0x000000b1d3d37221 */ /* 0x000fe60000010000 */
[----:B------:R-:W-:Y:S01]  /*8d20*/  MOV R177, R189 ;  /* 0x000000bd00b17202 */ /* 0x000fe20000000f00 */
[----:B------:R-:W-:Y:S01]  /*8d30*/  FADD.FTZ R208, R208, R176 ;  /* 0x000000b0d0d07221 */ /* 0x000fe20000010000 */
[----:B------:R-:W-:Y:S01]  /*8d40*/  MUFU.EX2 R223, R181 ;  /* 0x000000b500df7308 */ /* 0x000fe20000000800 */
[C---:B------:R-:W-:Y:S04]  /*8d50*/  HMMA.16816.F32 R8, R44.reuse, R48, R8 ;  /* 0x000000302c08723c */ /* 0x040fe80000001808 */
[----:B------:R-:W-:Y:S01]  /*8d60*/  MOV R176, R190 ;  /* 0x000000be00b07202 */ /* 0x000fe20000000f00 */
[----:B------:R-:W-:Y:S02]  /*8d70*/  FADD.FTZ R208, R204, R208 ;  /* 0x000000d0ccd07221 */ /* 0x000fe40000010000 */
[----:B------:R-:W-:Y:S01]  /*8d80*/  FADD.FTZ R211, R206, R211 ;  /* 0x000000d3ced37221 */ /* 0x000fe20000010000 */
[-C--:B------:R-:W-:Y:S01]  /*8d90*/  HMMA.16816.F32 R12, R44, R50.reuse, R12 ;  /* 0x000000322c0c723c */ /* 0x080fe2000000180c */
[----:B------:R-:W-:Y:S03]  /*8da0*/  MUFU.EX2 R224, R180 ;  /* 0x000000b400e07308 */ /* 0x000fe60000000800 */
[----:B------:R-:W-:Y:S02]  /*8db0*/  FADD.FTZ R208, R205, R208 ;  /* 0x000000d0cdd07221 */ /* 0x000fe40000010000 */
[----:B------:R-:W-:Y:S02]  /*8dc0*/  FADD.FTZ R211, R207, R211 ;  /* 0x000000d3cfd37221 */ /* 0x000fe40000010000 */
[C---:B------:R-:W-:Y:S01]  /*8dd0*/  HMMA.16816.F32 R16, R40.reuse, R50, R16 ;  /* 0x000000322810723c */ /* 0x040fe20000001810 */
[----:B------:R-:W1:Y:S02]  /*8de0*/  LDSM.16.MT88.4 R48, [R238+0x1100] ;  /* 0x00110000ee30783b */ /* 0x000e640000004200 */
[----:B------:R4:W-:Y:S01]  /*8df0*/  MUFU.EX2 R225, R175 ;  /* 0x000000af00e17308 */ /* 0x0009e20000000800 */
[----:B--2---:R-:W-:Y:S02]  /*8e00*/  FFMA.FTZ R229, R198, R65, R229 ;  /* 0x00000041c6e57223 */ /* 0x004fe400000100e5 */
[----:B---3--:R-:W-:Y:S02]  /*8e10*/  FFMA.FTZ R230, R197, R63, R230 ;  /* 0x0000003fc5e67223 */ /* 0x008fe400000100e6 */
[-C--:B------:R-:W-:Y:S01]  /*8e20*/  HMMA.16816.F32 R68, R40, R56.reuse, R68 ;  /* 0x000000382844723c */ /* 0x080fe20000001844 */
[----:B-----5:R-:W-:Y:S03]  /*8e30*/  LDSM.16.MT88.4 R64, [R239+0x3100] ;  /* 0x00310000ef40783b */ /* 0x020fe60000004200 */
[----:B------:R-:W-:Y:S01]  /*8e40*/  FADD.FTZ R178, R226, R229 ;  /* 0x000000e5e2b27221 */ /* 0x000fe20000010000 */
[----:B------:R2:W-:Y:S01]  /*8e50*/  MUFU.EX2 R198, R183 ;  /* 0x000000b700c67308 */ /* 0x0005e20000000800 */
[----:B------:R-:W-:Y:S02]  /*8e60*/  FADD.FTZ R179, R228, R230 ;  /* 0x000000e6e4b37221 */ /* 0x000fe40000010000 */
[C---:B------:R-:W-:Y:S04]  /*8e70*/  HMMA.16816.F32 R72, R44.reuse, R56, R72 ;  /* 0x000000382c48723c */ /* 0x040fe80000001848 */
[----:B------:R-:W-:Y:S01]  /*8e80*/  FADD.FTZ R178, R213, R178 ;  /* 0x000000b2d5b27221 */ /* 0x000fe20000010000 */
[----:B------:R-:W-:Y:S01]  /*8e90*/  MOV R213, R194 ;  /* 0x000000c200d57202 */ /* 0x000fe20000000f00 */
[----:B------:R-:W-:Y:S01]  /*8ea0*/  FADD.FTZ R179, R214, R179 ;  /* 0x000000b3d6b37221 */ /* 0x000fe20000010000 */
[----:B------:R3:W-:Y:S01]  /*8eb0*/  MUFU.EX2 R197, R184 ;  /* 0x000000b800c57308 */ /* 0x0007e20000000800 */
[-C--:B------:R-:W-:Y:S04]  /*8ec0*/  HMMA.16816.F32 R76, R44, R58.reuse, R76 ;  /* 0x0000003a2c4c723c */ /* 0x080fe8000000184c */
[----:B----4-:R-:W-:Y:S01]  /*8ed0*/  MOV R175, R227 ;  /* 0x000000e300af7202 */ /* 0x010fe20000000f00 */
[----:B------:R-:W-:Y:S01]  /*8ee0*/  FADD.FTZ R201, R201, R179 ;  /* 0x000000b3c9c97221 */ /* 0x000fe20000010000 */
[----:B------:R-:W-:Y:S01]  /*8ef0*/  MOV R214, R191 ;  /* 0x000000bf00d67202 */ /* 0x000fe20000000f00 */
[----:B------:R-:W-:Y:S01]  /*8f00*/  FADD.FTZ R212, R212, R178 ;  /* 0x000000b2d4d47221 */ /* 0x000fe20000010000 */
[C---:B------:R-:W-:Y:S01]  /*8f10*/  HMMA.16816.F32 R80, R40.reuse, R58, R80 ;  /* 0x0000003a2850723c */ /* 0x040fe20000001850 */
[----:B------:R-:W-:Y:S01]  /*8f20*/  LDSM.16.MT88.4 R56, [R240+0x3100] ;  /* 0x00310000f038783b */ /* 0x000fe20000004200 */
[----:B------:R4:W-:Y:S02]  /*8f30*/  MUFU.EX2 R226, R174 ;  /* 0x000000ae00e27308 */ /* 0x0009e40000000800 */
[----:B------:R-:W-:Y:S01]  /*8f40*/  MOV R210, R175 ;  /* 0x000000af00d27202 */ /* 0x000fe20000000f00 */
[----:B------:R-:W-:Y:S01]  /*8f50*/  FADD.FTZ R208, R215, R208 ;  /* 0x000000d0d7d07221 */ /* 0x000fe20000010000 */
[----:B------:R-:W-:Y:S01]  /*8f60*/  MOV R175, R192 ;  /* 0x000000c000af7202 */ /* 0x000fe20000000f00 */
[----:B------:R-:W-:Y:S01]  /*8f70*/  FADD.FTZ R201, R220, R201 ;  /* 0x000000c9dcc97221 */ /* 0x000fe20000010000 */
[-C--:B------:R-:W-:Y:S01]  /*8f80*/  HMMA.16816.F32 R84, R40, R52.reuse, R84 ;  /* 0x000000342854723c */ /* 0x080fe20000001854 */
[----:B--2---:R-:W-:Y:S03]  /*8f90*/  LDSM.16.MT88.4 R180, [R246+0x1900] ;  /* 0x00190000f6b4783b */ /* 0x004fe60000004200 */
[----:B------:R-:W-:Y:S01]  /*8fa0*/  MUFU.EX2 R227, R166 ;  /* 0x000000a600e37308 */ /* 0x000fe20000000800 */
[----:B------:R-:W-:Y:S01]  /*8fb0*/  MOV R178, R188 ;  /* 0x000000bc00b27202 */ /* 0x000fe20000000f00 */
[----:B------:R-:W-:Y:S01]  /*8fc0*/  FADD.FTZ R208, R216, R208 ;  /* 0x000000d0d8d07221 */ /* 0x000fe20000010000 */
[----:B---3--:R-:W-:Y:S01]  /*8fd0*/  MOV R184, R62 ;  /* 0x0000003e00b87202 */ /* 0x008fe20000000f00 */
[C---:B------:R-:W-:Y:S01]  /*8fe0*/  HMMA.16816.F32 R88, R44.reuse, R52, R88 ;  /* 0x000000342c58723c */ /* 0x040fe20000001858 */
[----:B------:R-:W2:Y:S03]  /*8ff0*/  LDSM.16.MT88.4 R60, [R246+0x3100] ;  /* 0x00310000f63c783b */ /* 0x000ea60000004200 */
[----:B------:R-:W-:Y:S02]  /*9000*/  FADD.FTZ R208, R173, R208 ;  /* 0x000000d0add07221 */ /* 0x000fe40000010000 */
[----:B------:R-:W3:Y:S01]  /*9010*/  MUFU.EX2 R228, R164 ;  /* 0x000000a400e47308 */ /* 0x000ee20000000800 */
[----:B------:R-:W-:Y:S01]  /*9020*/  FADD.FTZ R201, R222, R201 ;  /* 0x000000c9dec97221 */ /* 0x000fe20000010000 */
[-C--:B------:R-:W-:Y:S04]  /*9030*/  HMMA.16816.F32 R92, R44, R54.reuse, R92 ;  /* 0x000000362c5c723c */ /* 0x080fe8000000185c */
[----:B----4-:R-:W-:Y:S01]  /*9040*/  MOV R174, R193 ;  /* 0x000000c100ae7202 */ /* 0x010fe20000000f00 */
[----:B------:R-:W-:Y:S02]  /*9050*/  FADD.FTZ R201, R169, R201 ;  /* 0x000000c9a9c97221 */ /* 0x000fe40000010000 */
[----:B------:R-:W-:Y:S01]  /*9060*/  FADD.FTZ R212, R221, R212 ;  /* 0x000000d4ddd47221 */ /* 0x000fe20000010000 */
[C---:B------:R-:W-:Y:S01]  /*9070*/  HMMA.16816.F32 R96, R40.reuse, R54, R96 ;  /* 0x000000362860723c */ /* 0x040fe20000001860 */
[----:B------:R-:W4:Y:S01]  /*9080*/  LDSM.16.MT88.4 R52, [R238+0x3100] ;  /* 0x00310000ee34783b */ /* 0x000f220000004200 */
[----:B------:R-:W-:Y:S02]  /*9090*/  MUFU.EX2 R229, R167 ;  /* 0x000000a700e57308 */ /* 0x000fe40000000800 */
[----:B------:R-:W-:Y:S02]  /*90a0*/  FADD.FTZ R201, R170, R201 ;  /* 0x000000c9aac97221 */ /* 0x000fe40000010000 */
[----:B------:R-:W-:Y:S02]  /*90b0*/  FADD.FTZ R212, R219, R212 ;  /* 0x000000d4dbd47221 */ /* 0x000fe40000010000 */
[-C--:B-1----:R-:W-:Y:S04]  /*90c0*/  HMMA.16816.F32 R100, R40, R48.reuse, R100 ;  /* 0x000000302864723c */ /* 0x082fe80000001864 */
[----:B------:R-:W-:Y:S01]  /*90d0*/  FADD.FTZ R212, R172, R212 ;  /* 0x000000d4acd47221 */ /* 0x000fe20000010000 */
[----:B------:R-:W1:Y:S01]  /*90e0*/  MUFU.EX2 R230, R165 ;  /* 0x000000a500e67308 */ /* 0x000e620000000800 */
[----:B---3--:R-:W-:Y:S01]  /*90f0*/  F2FP.PACK_AB R164, R228, R227 ;  /* 0x000000e3e4a4723e */ /* 0x008fe200000000ff */
[----:B------:R-:W-:Y:S01]  /*9100*/  FADD.FTZ R211, R217, R211 ;  /* 0x000000d3d9d37221 */ /* 0x000fe20000010000 */
[C---:B------:R-:W-:Y:S04]  /*9110*/  HMMA.16816.F32 R104, R44.reuse, R48, R104 ;  /* 0x000000302c68723c */ /* 0x040fe80000001868 */
[----:B------:R-:W-:Y:S02]  /*9120*/  FADD.FTZ R212, R168, R212 ;  /* 0x000000d4a8d47221 */ /* 0x000fe40000010000 */
[----:B------:R-:W-:Y:S02]  /*9130*/  FADD.FTZ R211, R218, R211 ;  /* 0x000000d3dad37221 */ /* 0x000fe40000010000 */
[-C--:B------:R-:W-:Y:S08]  /*9140*/  HMMA.16816.F32 R108, R44, R50.reuse, R108 ;  /* 0x000000322c6c723c */ /* 0x080ff0000000186c */
[C---:B------:R-:W-:Y:S01]  /*9150*/  HMMA.16816.F32 R112, R40.reuse, R50, R112 ;  /* 0x000000322870723c */ /* 0x040fe20000001870 */
[----:B------:R-:W3:Y:S03]  /*9160*/  LDSM.16.MT88.4 R48, [R240+0x1900] ;  /* 0x00190000f030783b */ /* 0x000ee60000004200 */
[----:B-1----:R-:W-:Y:S04]  /*9170*/  F2FP.PACK_AB R165, R230, R229 ;  /* 0x000000e5e6a5723e */ /* 0x002fe800000000ff */
        /* <DEDUP_REMOVED lines=9> */
[----:B------:R-:W1:Y:S07]  /*9210*/  LDSM.16.MT88.4 R56, [R239+0x1900] ;  /* 0x00190000ef38783b */ /* 0x000e6e0000004200 */
[-C--:B------:R-:W-:Y:S08]  /*9220*/  HMMA.16816.F32 R20, R40, R64.reuse, R20 ;  /* 0x000000402814723c */ /* 0x080ff00000001814 */
[C---:B------:R-:W-:Y:S01]  /*9230*/  HMMA.16816.F32 R148, R44.reuse, R64, R148 ;  /* 0x000000402c94723c */ /* 0x040fe20000001894 */
[----:B------:R2:W5:Y:S07]  /*9240*/  MUFU.EX2 R64, R161 ;  /* 0x000000a100407308 */ /* 0x00056e0000000800 */
[-C--:B------:R-:W-:Y:S03]  /*9250*/  HMMA.16816.F32 R152, R44, R66.reuse, R152 ;  /* 0x000000422c98723c */ /* 0x080fe60000001898 */
[----:B------:R1:W-:Y:S05]  /*9260*/  MUFU.EX2 R65, R162 ;  /* 0x000000a200417308 */ /* 0x0003ea0000000800 */
[C---:B------:R-:W-:Y:S05]  /*9270*/  HMMA.16816.F32 R156, R40.reuse, R66, R156 ;  /* 0x00000042289c723c */ /* 0x040fea000000189c */
[----:B------:R3:W3:Y:S02]  /*9280*/  MUFU.EX2 R66, R160 ;  /* 0x000000a000427308 */ /* 0x0006e40000000800 */
[----:B------:R-:W-:Y:S01]  /*9290*/  MOV R67, R163 ;  /* 0x000000a300437202 */ /* 0x000fe20000000f00 */
[-C--:B----4-:R-:W-:Y:S04]  /*92a0*/  HMMA.16816.F32 R24, R40, R52.reuse, R24 ;  /* 0x000000342818723c */ /* 0x090fe80000001818 */
[----:B--2---:R-:W-:Y:S02]  /*92b0*/  F2FP.PACK_AB R161, R200, R199 ;  /* 0x000000c7c8a1723e */ /* 0x004fe400000000ff */
[----:B------:R-:W-:Y:S02]  /*92c0*/  F2FP.PACK_AB R163, R226, R225 ;  /* 0x000000e1e2a3723e */ /* 0x000fe400000000ff */
[C---:B------:R-:W-:Y:S04]  /*92d0*/  HMMA.16816.F32 R32, R44.reuse, R52, R32 ;  /* 0x000000342c20723c */ /* 0x040fe80000001820 */
[----:B-1----:R-:W-:Y:S02]  /*92e0*/  F2FP.PACK_AB R162, R224, R223 ;  /* 0x000000dfe0a2723e */ /* 0x002fe400000000ff */
[----:B-----5:R-:W-:Y:S02]  /*92f0*/  F2FP.PACK_AB R166, R64, R67 ;  /* 0x0000004340a6723e */ /* 0x020fe400000000ff */
[-C--:B------:R-:W-:Y:S01]  /*9300*/  HMMA.16816.F32 R36, R44, R54.reuse, R36 ;  /* 0x000000362c24723c */ /* 0x080fe20000001824 */
[----:B------:R-:W1:Y:S03]  /*9310*/  LDSM.16.MT88.4 R44, [R238+0x1900] ;  /* 0x00190000ee2c783b */ /* 0x000e660000004200 */
[----:B---3--:R-:W-:Y:S02]  /*9320*/  F2FP.PACK_AB R160, R198, R197 ;  /* 0x000000c5c6a0723e */ /* 0x008fe400000000ff */
[----:B------:R-:W-:Y:S02]  /*9330*/  F2FP.PACK_AB R167, R66, R65 ;  /* 0x0000004142a7723e */ /* 0x000fe400000000ff */
[----:B------:R-:W-:Y:S01]  /*9340*/  HMMA.16816.F32 R28, R40, R54, R28 ;  /* 0x00000036281c723c */ /* 0x000fe2000000181c */
[----:B------:R-:W2:Y:S07]  /*9350*/  LDSM.16.MT88.4 R40, [R246+0x3900] ;  /* 0x00390000f628783b */ /* 0x000eae0000004200 */
[-C--:B------:R-:W-:Y:S01]  /*9360*/  HMMA.16816.F32 R192, R160, R180.reuse, R4 ;  /* 0x000000b4a0c0723c */ /* 0x080fe20000001804 */
[----:B------:R-:W3:Y:S07]  /*9370*/  LDSM.16.MT88.4 R52, [R240+0x3900] ;  /* 0x00390000f034783b */ /* 0x000eee0000004200 */
[C---:B------:R-:W-:Y:S01]  /*9380*/  HMMA.16816.F32 R188, R164.reuse, R180, R8 ;  /* 0x000000b4a4bc723c */ /* 0x040fe20000001808 */
[----:B------:R-:W4:Y:S06]  /*9390*/  LDSM.16.MT88.4 R4, [R238+0x3900] ;  /* 0x00390000ee04783b */ /* 0x000f2c0000004200 */
[----:B------:R-:W-:Y:S02]  /*93a0*/  MOV R11, R184 ;  /* 0x000000b8000b7202 */ /* 0x000fe40000000f00 */
[----:B------:R-:W-:Y:S03]  /*93b0*/  MOV R10, R187 ;  /* 0x000000bb000a7202 */ /* 0x000fe60000000f00 */
[----:B------:R-:W-:Y:S02]  /*93c0*/  MOV R9, R186 ;  /* 0x000000ba00097202 */ /* 0x000fe40000000f00 */
[----:B------:R-:W-:Y:S02]  /*93d0*/  MOV R8, R185 ;  /* 0x000000b900087202 */ /* 0x000fe40000000f00 */
[-C--:B------:R-:W-:Y:S07]  /*93e0*/  HMMA.16816.F32 R184, R164, R182.reuse, R12 ;  /* 0x000000b6a4b8723c */ /* 0x080fee000000180c */
        /* <DEDUP_REMOVED lines=8> */
[----:B------:R-:W-:Y:S01]  /*9470*/  MOV R13, R176 ;  /* 0x000000b0000d7202 */ /* 0x000fe20000000f00 */
[----:B------:R-:W-:Y:S01]  /*9480*/  FADD.FTZ R212, R8, R212 ;  /* 0x000000d408d47221 */ /* 0x000fe20000010000 */
        /* <DEDUP_REMOVED lines=10> */
[-C--:B------:R-:W-:Y:S04]  /*9530*/  HMMA.16816.F32 R84, R160, R56.reuse, R84 ;  /* 0x00000038a054723c */ /* 0x080fe80000001854 */
[----:B------:R-:W-:Y:S01]  /*9540*/  FADD.FTZ R208, R198, R208 ;  /* 0x000000d0c6d07221 */ /* 0x000fe20000010000 */
[----:B------:R-:W-:Y:S01]  /*9550*/  MOV R198, R2 ;  /* 0x0000000200c67202 */ /* 0x000fe20000000f00 */
        /* <DEDUP_REMOVED lines=21> */
[-C--:B--2---:R-:W-:Y:S04]  /*96b0*/  HMMA.16816.F32 R116, R160, R40.reuse, R116 ;  /* 0x00000028a074723c */ /* 0x084fe80000001874 */
[----:B------:R-:W-:Y:S01]  /*96c0*/  FADD.FTZ R211, R199, R211 ;  /* 0x000000d3c7d37221 */ /* 0x000fe20000010000 */
[----:B------:R-:W-:Y:S03]  /*96d0*/  MOV R199, R196 ;  /* 0x000000c400c77202 */ /* 0x000fe60000000f00 */
[C---:B------:R-:W-:Y:S04]  /*96e0*/  HMMA.16816.F32 R120, R164.reuse, R40, R120 ;  /* 0x00000028a478723c */ /* 0x040fe80000001878 */
[----:B------:R-:W-:Y:S01]  /*96f0*/  FADD.FTZ R211, R200, R211 ;  /* 0x000000d3c8d37221 */ /* 0x000fe20000010000 */
[----:B------:R-:W-:Y:S03]  /*9700*/  MOV R200, R3 ;  /* 0x0000000300c87202 */ /* 0x000fe60000000f00 */
[-C--:B------:R-:W-:Y:S04]  /*9710*/  HMMA.16816.F32 R124, R164, R42.reuse, R124 ;  /* 0x0000002aa47c723c */ /* 0x080fe8000000187c */
[----:B------:R-:W-:Y:S04]  /*9720*/  FADD.FTZ R211, R225, R211 ;  /* 0x000000d3e1d37221 */ /* 0x000fe80000010000 */
        /* <DEDUP_REMOVED lines=10> */
[C---:B------:R-:W-:Y:S07]  /*97d0*/  HMMA.16816.F32 R168, R164.reuse, R4, R32 ;  /* 0x00000004a4a8723c */ /* 0x040fee0000001820 */
[----:B------:R-:W-:Y:S01]  /*97e0*/  FADD.FTZ R4, R224, R208 ;  /* 0x000000d0e0047221 */ /* 0x000fe20000010000 */
[-C--:B------:R-:W-:Y:S04]  /*97f0*/  HMMA.16816.F32 R164, R164, R6.reuse, R36 ;  /* 0x00000006a4a4723c */ /* 0x080fe80000001824 */
[----:B------:R1:W-:Y:S01]  /*9800*/  STL [R1+0x20], R4 ;  /* 0x0000200401007387 */ /* 0x0003e20000100800 */
[----:B------:R-:W-:Y:S03]  /*9810*/  FADD.FTZ R5, R64, R212 ;  /* 0x000000d440057221 */ /* 0x000fe60000010000 */
[----:B------:R-:W-:Y:S07]  /*9820*/  HMMA.16816.F32 R160, R160, R6, R28 ;  /* 0x00000006a0a0723c */ /* 0x000fee000000181c */
[----:B------:R-:W-:Y:S05]  /*9830*/  FADD.FTZ R6, R226, R211 ;  /* 0x000000d3e2067221 */ /* 0x000fea0000010000 */
[----:B------:R2:W-:Y:S04]  /*9840*/  STL [R1+0x1c], R6 ;  /* 0x00001c0601007387 */ /* 0x0005e80000100800 */
[----:B------:R2:W-:Y:S01]  /*9850*/  STL [R1+0x18], R5 ;  /* 0x0000180501007387 */ /* 0x0005e20000100800 */
[----:B-1----:R-:W-:Y:S05]  /*9860*/  FADD.FTZ R4, R66, R201 ;  /* 0x000000c942047221 */ /* 0x002fea0000010000 */
[----:B------:R2:W-:Y:S02]  /*9870*/  STL [R1+0x14], R4 ;  /* 0x0000140401007387 */ /* 0x0005e40000100800 */
[----:B--2---:R-:W-:-:S05]  /*9880*/  @P2 BRA `(.L_x_2920) ;  /* 0xffffc87000002947 */ /* 0x004fca000383ffff */
.L_x_2919:
[----:B--2---:R-:W2:Y:S04]  /*9890*/  LDL.LU R5, [R1+0x20] ;  /* 0x0000200001057983 */ /* 0x004ea80000300800 */
[----:B------:R-:W3:Y:S04]  /*98a0*/  LDL.LU R9, [R1+0x1c] ;  /* 0x00001c0001097983 */ /* 0x000ee80000300800 */
[----:B------:R-:W4:Y:S04]  /*98b0*/  LDL.LU R11, [R1+0x18] ;  /* 0x00001800010b7983 */ /* 0x000f280000300800 */
[----:B------:R-:W5:Y:S01]  /*98c0*/  LDL.LU R7, [R1+0x14] ;  /* 0x0000140001077983 */ /* 0x000f620000300800 */
[----:B------:R-:W-:-:S02]  /*98d0*/  MOV R12, 0xff800000 ;  /* 0xff800000000c7802 */ /* 0x000fc40000000f00 */
[----:B------:R-:W-:Y:S02]  /*98e0*/  MOV R13, 0xff800000 ;  /* 0xff800000000d7802 */ /* 0x000fe40000000f00 */
[----:B------:R-:W-:Y:S02]  /*98f0*/  MOV R14, 0xff800000 ;  /* 0xff800000000e7802 */ /* 0x000fe40000000f00 */
[----:B------:R-:W-:Y:S01]  /*9900*/  PLOP3.LUT P4, PT, PT, PT, PT, 0x8, 0x0 ;  /* 0x000000000000781c */ /* 0x000fe20003f8e170 */
[----:B--2---:R-:W1:Y:S04]  /*9910*/  SHFL.BFLY PT, R4, R5, 0x2, 0x1f ;  /* 0x0c401f0005047f89 */ /* 0x004e6800000e0000 */
[----:B---3--:R-:W2:Y:S04]  /*9920*/  SHFL.BFLY PT, R6, R9, 0x2, 0x1f ;  /* 0x0c401f0009067f89 */ /* 0x008ea800000e0000 */
[----:B----4-:R-:W3:Y:S04]  /*9930*/  SHFL.BFLY PT, R8, R11, 0x2, 0x1f ;  /* 0x0c401f000b087f89 */ /* 0x010ee800000e0000 */
[----:B-----5:R-:W4:Y:S01]  /*9940*/  SHFL.BFLY PT, R10, R7, 0x2, 0x1f ;  /* 0x0c401f00070a7f89 */ /* 0x020f2200000e0000 */
[----:B-1----:R-:W-:-:S02]  /*9950*/  FADD.FTZ R4, R4, R5 ;  /* 0x0000000504047221 */ /* 0x002fc40000010000 */
[----:B--2---:R-:W-:-:S03]  /*9960*/  FADD.FTZ R6, R6, R9 ;  /* 0x0000000906067221 */ /* 0x004fc60000010000 */
[----:B------:R-:W1:Y:S01]  /*9970*/  SHFL.BFLY PT, R5, R4, 0x1, 0x1f ;  /* 0x0c201f0004057f89 */ /* 0x000e6200000e0000 */
[----:B---3--:R-:W-:-:S03]  /*9980*/  FADD.FTZ R8, R8, R11 ;  /* 0x0000000b08087221 */ /* 0x008fc60000010000 */
[----:B------:R-:W2:Y:S01]  /*9990*/  SHFL.BFLY PT, R9, R6, 0x1, 0x1f ;  /* 0x0c201f0006097f89 */ /* 0x000ea200000e0000 */
[----:B----4-:R-:W-:-:S03]  /*99a0*/  FADD.FTZ R10, R10, R7 ;  /* 0x000000070a0a7221 */ /* 0x010fc60000010000 */
[----:B------:R-:W3:Y:S01]  /*99b0*/  SHFL.BFLY PT, R11, R8, 0x1, 0x1f ;  /* 0x0c201f00080b7f89 */ /* 0x000ee200000e0000 */
[----:B------:R-:W-:Y:S01]  /*99c0*/  MOV R7, RZ ;  /* 0x000000ff00077202 */ /* 0x000fe20000000f00 */
[----:B-1----:R-:W-:Y:S02]  /*99d0*/  FADD.FTZ R4, R4, R5 ;  /* 0x0000000504047221 */ /* 0x002fe40000010000 */
[----:B------:R-:W1:Y:S01]  /*99e0*/  SHFL.BFLY PT, R5, R10, 0x1, 0x1f ;  /* 0x0c201f000a057f89 */ /* 0x000e6200000e0000 */
[----:B--2---:R-:W-:Y:S02]  /*99f0*/  FADD.FTZ R9, R6, R9 ;  /* 0x0000000906097221 */ /* 0x004fe40000010000 */
[----:B------:R-:W-:Y:S02]  /*9a00*/  FSETP.NE.FTZ.AND P3, PT, R4, RZ, PT ;  /* 0x000000ff0400720b */ /* 0x000fe40003f75000 */
[----:B------:R-:W-:Y:S01]  /*9a10*/  MOV R6, RZ ;  /* 0x000000ff00067202 */ /* 0x000fe20000000f00 */
[----:B---3--:R-:W-:Y:S01]  /*9a20*/  FADD.FTZ R8, R8, R11 ;  /* 0x0000000b08087221 */ /* 0x008fe20000010000 */
[----:B------:R-:W-:-:S04]  /*9a30*/  FSETP.NE.FTZ.AND P2, PT, R9, RZ, PT ;  /* 0x000000ff0900720b */ /* 0x000fc80003f55000 */
[----:B------:R-:W-:-:S05]  /*9a40*/  FSETP.NE.FTZ.AND P1, PT, R8, RZ, PT ;  /* 0x000000ff0800720b */ /* 0x000fca0003f35000 */
[----:B------:R-:W2:Y:S01]  /*9a50*/  @P3 MUFU.RCP R7, R4 ;  /* 0x0000000400073308 */ /* 0x000ea20000001000 */
[----:B------:R-:W-:-:S03]  /*9a60*/  @P3 MOV R18, 0x3f317218 ;  /* 0x3f31721800123802 */ /* 0x000fc60000000f00 */
[----:B------:R-:W-:Y:S02]  /*9a70*/  @P2 MOV R17, 0x3f317218 ;  /* 0x3f31721800112802 */ /* 0x000fe40000000f00 */
[----:B------:R-:W-:Y:S02]  /*9a80*/  @P3 FMUL.FTZ R18, R18, c[0x0][0x2d0] ;  /* 0x0000b40012123a20 */ /* 0x000fe40000410000 */
[----:B-1----:R-:W-:Y:S01]  /*9a90*/  FADD.FTZ R5, R5, R10 ;  /* 0x0000000a05057221 */ /* 0x002fe20000010000 */
[----:B------:R-:W-:Y:S01]  /*9aa0*/  @P2 MUFU.RCP R6, R9 ;  /* 0x0000000900062308 */ /* 0x000fe20000001000 */
[----:B------:R-:W-:Y:S01]  /*9ab0*/  CS2R R10, SRZ ;  /* 0x00000000000a7805 */ /* 0x000fe2000001ff00 */
[----:B------:R-:W-:Y:S01]  /*9ac0*/  @P1 MOV R16, 0x3f317218 ;  /* 0x3f31721800101802 */ /* 0x000fe20000000f00 */
[----:B------:R-:W-:Y:S01]  /*9ad0*/  @P2 FMUL.FTZ R17, R17, c[0x0][0x2d0] ;  /* 0x0000b40011112a20 */ /* 0x000fe20000410000 */
[----:B------:R-:W-:-:S03]  /*9ae0*/  FSETP.NE.FTZ.AND P0, PT, R5, RZ, PT ;  /* 0x000000ff0500720b */ /* 0x000fc60003f15000 */
[----:B------:R-:W-:Y:S01]  /*9af0*/  @P1 FMUL.FTZ R16, R16, c[0x0][0x2d0] ;  /* 0x0000b40010101a20 */ /* 0x000fe20000410000 */
[----:B------:R-:W-:Y:S01]  /*9b00*/  @P1 MUFU.RCP R10, R8 ;  /* 0x00000008000a1308 */ /* 0x000fe20000001000 */
[C---:B--2---:R-:W-:Y:S02]  /*9b10*/  FMUL.FTZ R192, R7.reuse, R192 ;  /* 0x000000c007c07220 */ /* 0x044fe40000410000 */
[C---:B------:R-:W-:Y:S02]  /*9b20*/  FMUL.FTZ R193, R7.reuse, R193 ;  /* 0x000000c107c17220 */ /* 0x040fe40000410000 */
[C---:B------:R-:W-:Y:S02]  /*9b30*/  FMUL.FTZ R180, R7.reuse, R180 ;  /* 0x000000b407b47220 */ /* 0x040fe40000410000 */
[C---:B------:R-:W-:Y:S01]  /*9b40*/  FMUL.FTZ R181, R7.reuse, R181 ;  /* 0x000000b507b57220 */ /* 0x040fe20000410000 */
[----:B------:R-:W1:Y:S01]  /*9b50*/  @P3 MUFU.LG2 R4, R4 ;  /* 0x0000000400043308 */ /* 0x000e620000000c00 */
[----:B------:R-:W-:Y:S01]  /*9b60*/  @P0 MOV R15, 0x3f317218 ;  /* 0x3f317218000f0802 */ /* 0x000fe20000000f00 */
[----:B------:R-:W-:-:S02]  /*9b70*/  FMUL.FTZ R68, R7, R68 ;  /* 0x0000004407447220 */ /* 0x000fc40000410000 */
[----:B------:R-:W-:Y:S02]  /*9b80*/  FMUL.FTZ R69, R7, R69 ;  /* 0x0000004507457220 */ /* 0x000fe40000410000 */
[----:B------:R-:W-:Y:S02]  /*9b90*/  @P0 FMUL.FTZ R15, R15, c[0x0][0x2d0] ;  /* 0x0000b4000f0f0a20 */ /* 0x000fe40000410000 */
[----:B------:R-:W2:Y:S01]  /*9ba0*/  @P2 MUFU.LG2 R9, R9 ;  /* 0x0000000900092308 */ /* 0x000ea20000000c00 */
[C---:B------:R-:W-:Y:S02]  /*9bb0*/  FMUL.FTZ R80, R7.reuse, R80 ;  /* 0x0000005007507220 */ /* 0x040fe40000410000 */
[C---:B------:R-:W-:Y:S02]  /*9bc0*/  FMUL.FTZ R81, R7.reuse, R81 ;  /* 0x0000005107517220 */ /* 0x040fe40000410000 */
[C---:B------:R-:W-:Y:S02]  /*9bd0*/  FMUL.FTZ R84, R7.reuse, R84 ;  /* 0x0000005407547220 */ /* 0x040fe40000410000 */
[----:B------:R-:W-:Y:S01]  /*9be0*/  FMUL.FTZ R85, R7, R85 ;  /* 0x0000005507557220 */ /* 0x000fe20000410000 */
[----:B------:R-:W3:Y:S01]  /*9bf0*/  @P1 MUFU.LG2 R8, R8 ;  /* 0x0000000800081308 */ /* 0x000ee20000000c00 */
[----:B-1----:R-:W-:-:S02]  /*9c00*/  @P3 FMUL.FTZ R4, R4, 0.69314718246459960938 ;  /* 0x3f31721804043820 */ /* 0x002fc40000410000 */
[C---:B------:R-:W-:Y:S02]  /*9c10*/  FMUL.FTZ R96, R7.reuse, R96 ;  /* 0x0000006007607220 */ /* 0x040fe40000410000 */
[C---:B------:R-:W-:Y:S02]  /*9c20*/  FMUL.FTZ R97, R7.reuse, R97 ;  /* 0x0000006107617220 */ /* 0x040fe40000410000 */
[----:B------:R-:W-:Y:S01]  /*9c30*/  FMUL.FTZ R100, R7, R100 ;  /* 0x0000006407647220 */ /* 0x000fe20000410000 */
[----:B------:R-:W1:Y:S01]  /*9c40*/  @P0 MUFU.LG2 R19, R5 ;  /* 0x0000000500130308 */ /* 0x000e620000000c00 */
[----:B--2---:R-:W-:Y:S02]  /*9c50*/  @P2 FMUL.FTZ R9, R9, 0.69314718246459960938 ;  /* 0x3f31721809092820 */ /* 0x004fe40000410000 */
[C---:B------:R-:W-:Y:S02]  /*9c60*/  FMUL.FTZ R101, R7.reuse, R101 ;  /* 0x0000006507657220 */ /* 0x040fe40000410000 */
[----:B------:R-:W-:-:S02]  /*9c70*/  FMUL.FTZ R112, R7, R112 ;  /* 0x0000007007707220 */ /* 0x000fc40000410000 */
[C---:B------:R-:W-:Y:S01]  /*9c80*/  FMUL.FTZ R113, R7.reuse, R113 ;  /* 0x0000007107717220 */ /* 0x040fe20000410000 */
[----:B------:R2:W4:Y:S01]  /*9c90*/  @P0 MUFU.RCP R11, R5 ;  /* 0x00000005000b0308 */ /* 0x0005220000001000 */
[----:B---3--:R-:W-:Y:S02]  /*9ca0*/  @P1 FMUL.FTZ R8, R8, 0.69314718246459960938 ;  /* 0x3f31721808081820 */ /* 0x008fe40000410000 */
[C---:B------:R-:W-:Y:S02]  /*9cb0*/  FMUL.FTZ R116, R7.reuse, R116 ;  /* 0x0000007407747220 */ /* 0x040fe40000410000 */
[C---:B------:R-:W-:Y:S02]  /*9cc0*/  FMUL.FTZ R117, R7.reuse, R117 ;  /* 0x0000007507757220 */ /* 0x040fe40000410000 */
[----:B------:R-:W-:Y:S02]  /*9cd0*/  FMUL.FTZ R128, R7, R128 ;  /* 0x0000008007807220 */ /* 0x000fe40000410000 */
[----:B-1----:R-:W-:-:S02]  /*9ce0*/  @P0 FMUL.FTZ R19, R19, 0.69314718246459960938 ;  /* 0x3f31721813130820 */ /* 0x002fc40000410000 */
[C---:B------:R-:W-:Y:S02]  /*9cf0*/  FMUL.FTZ R129, R7.reuse, R129 ;  /* 0x0000008107817220 */ /* 0x040fe40000410000 */
[C---:B------:R-:W-:Y:S02]  /*9d00*/  FMUL.FTZ R132, R7.reuse, R132 ;  /* 0x0000008407847220 */ /* 0x040fe40000410000 */
[C---:B------:R-:W-:Y:S01]  /*9d10*/  FMUL.FTZ R133, R7.reuse, R133 ;  /* 0x0000008507857220 */ /* 0x040fe20000410000 */
[----:B--2---:R-:W-:Y:S01]  /*9d20*/  MOV R5, 0xff800000 ;  /* 0xff80000000057802 */ /* 0x004fe20000000f00 */
        /* <DEDUP_REMOVED lines=71> */
[C---:B----4-:R-:W-:Y:S02]  /*a1a0*/  FMUL.FTZ R190, R11.reuse, R190 ;  /* 0x000000be0bbe7220 */ /* 0x050fe40000410000 */
        /* <DEDUP_REMOVED lines=30> */
[----:B------:R-:W-:Y:S02]  /*a390*/  FMUL.FTZ R7, R7, R161 ;  /* 0x000000a107077220 */ /* 0x000fe40000410000 */
[----:B------:R-:W-:Y:S02]  /*a3a0*/  FMUL.FTZ R6, R6, R163 ;  /* 0x000000a306067220 */ /* 0x000fe40000410000 */
[----:B------:R-:W-:-:S02]  /*a3b0*/  FMUL.FTZ R10, R10, R165 ;  /* 0x000000a50a0a7220 */ /* 0x000fc40000410000 */
[----:B------:R-:W-:Y:S02]  /*a3c0*/  FMUL.FTZ R11, R11, R167 ;  /* 0x000000a70b0b7220 */ /* 0x000fe40000410000 */
[----:B------:R-:W-:Y:S02]  /*a3d0*/  @P3 FFMA.FTZ R5, R18, R196, R4 ;  /* 0x000000c412053223 */ /* 0x000fe40000010004 */
[----:B------:R-:W-:Y:S02]  /*a3e0*/  @P2 FFMA.FTZ R12, R17, R3, R9 ;  /* 0x00000003110c2223 */ /* 0x000fe40000010009 */
[----:B------:R-:W-:Y:S02]  /*a3f0*/  @P1 FFMA.FTZ R13, R16, R2, R8 ;  /* 0x00000002100d1223 */ /* 0x000fe40000010008 */
[----:B------:R-:W-:Y:S02]  /*a400*/  @P0 FFMA.FTZ R14, R15, R0, R19 ;  /* 0x000000000f0e0223 */ /* 0x000fe40000010013 */
.L_x_2903:
        /* <DEDUP_REMOVED lines=42> */
[----:B------:R-:W-:Y:S01]  /*a6b0*/  ISETP.NE.U32.AND P0, PT, R17, 0x1, PT ;  /* 0x000000011100780c */ /* 0x000fe20003f05070 */
[----:B------:R-:W-:Y:S01]  /*a6c0*/  IMAD.MOV.U32 R17, RZ, RZ, 0x40 ;  /* 0x00000040ff117424 */ /* 0x000fe200078e00ff */
        /* <DEDUP_REMOVED lines=9> */
[----:B------:R-:W-:Y:S02]  /*a760*/  SEL R17, R17, 0xffffffc0, !P2 ;  /* 0xffffffc011117807 */ /* 0x000fe40005000000 */
[----:B------:R-:W-:-:S02]  /*a770*/  F2FP.PACK_AB R98, R99, R98 ;  /* 0x000000626362723e */ /* 0x000fc400000000ff */
[C---:B------:R-:W-:Y:S01]  /*a780*/  IADD3 R16, R15.reuse, 0x80, RZ ;  /* 0x000000800f107810 */ /* 0x040fe20007ffe0ff */
[C-C-:B------:R-:W-:Y:S01]  /*a790*/  IMAD.IADD R18, R15.reuse, 0x1, R17.reuse ;  /* 0x000000010f127824 */ /* 0x140fe200078e0211 */
[C---:B------:R-:W-:Y:S02]  /*a7a0*/  IADD3 R6, R15.reuse, 0x70, RZ ;  /* 0x000000700f067810 */ /* 0x040fe40007ffe0ff */
[----:B------:R-:W-:Y:S01]  /*a7b0*/  @P0 IADD3 R6, R16, 0x10, RZ ;  /* 0x0000001010060810 */ /* 0x000fe20007ffe0ff */
[----:B------:R-:W-:Y:S01]  /*a7c0*/  IMAD.IADD R16, R15, 0x1, R8 ;  /* 0x000000010f107824 */ /* 0x000fe200078e0208 */
[----:B------:R-:W-:Y:S02]  /*a7d0*/  F2FP.PACK_AB R88, R89, R88 ;  /* 0x000000585958723e */ /* 0x000fe400000000ff */
[----:B------:R-:W-:Y:S01]  /*a7e0*/  F2FP.PACK_AB R90, R91, R90 ;  /* 0x0000005a5b5a723e */ /* 0x000fe200000000ff */
[--C-:B------:R-:W-:Y:S01]  /*a7f0*/  IMAD.IADD R8, R8, 0x1, R6.reuse ;  /* 0x0000000108087824 */ /* 0x100fe200078e0206 */
[----:B------:R-:W-:Y:S01]  /*a800*/  F2FP.PACK_AB R92, R93, R92 ;  /* 0x0000005c5d5c723e */ /* 0x000fe200000000ff */
[----:B------:R-:W-:Y:S01]  /*a810*/  IMAD.IADD R19, R17, 0x1, R6 ;  /* 0x0000000111137824 */ /* 0x000fe200078e0206 */
[----:B------:R-:W-:Y:S01]  /*a820*/  F2FP.PACK_AB R94, R95, R94 ;  /* 0x0000005e5f5e723e */ /* 0x000fe200000000ff */
[----:B------:R-:W-:Y:S01]  /*a830*/  IMAD.IADD R20, R17, 0x1, R16 ;  /* 0x0000000111147824 */ /* 0x000fe200078e0210 */
[----:B------:R-:W-:Y:S01]  /*a840*/  F2FP.PACK_AB R100, R101, R100 ;  /* 0x000000646564723e */ /* 0x000fe200000000ff */
[----:B------:R-:W-:Y:S01]  /*a850*/  IMAD.IADD R17, R8, 0x1, R17 ;  /* 0x0000000108117824 */ /* 0x000fe200078e0211 */
        /* <DEDUP_REMOVED lines=8> */
[----:B------:R-:W-:Y:S01]  /*a8e0*/  STS [R6], R180 ;  /* 0x000000b406007388 */ /* 0x000fe20000000800 */
        /* <DEDUP_REMOVED lines=48> */
[----:B------:R-:W-:-:S03]  /*abf0*/  PLOP3.LUT P1, PT, PT, PT, UP1, 0x80, 0x0 ;  /* 0x000000000000781c */ /* 0x000fc60003f2f018 */
[----:B------:R-:W-:Y:S04]  /*ac00*/  STS [R19+0x400], R98 ;  /* 0x0004006213007388 */ /* 0x000fe80000000800 */
[----:B------:R-:W-:Y:S04]  /*ac10*/  STS [R18+0x2080], R88 ;  /* 0x0020805812007388 */ /* 0x000fe80000000800 */
[----:B------:R-:W-:Y:S04]  /*ac20*/  STS [R18+0x2480], R90 ;  /* 0x0024805a12007388 */ /* 0x000fe80000000800 */
[----:B------:R-:W-:Y:S04]  /*ac30*/  STS [R19+0x2000], R92 ;  /* 0x0020005c13007388 */ /* 0x000fe80000000800 */
        /* <DEDUP_REMOVED lines=35> */
[----:B------:R3:W-:Y:S04]  /*ae70*/  STS [R17+0x4000], R7 ;  /* 0x0040000711007388 */ /* 0x0007e80000000800 */
[----:B------:R-:W-:Y:S01]  /*ae80*/  STS [R17+0x4400], R162 ;  /* 0x004400a211007388 */ /* 0x000fe20000000800 */
[----:B-1----:R-:W-:-:S03]  /*ae90*/  IMAD.U32 R18, RZ, RZ, UR4 ;  /* 0x00000004ff127e24 */ /* 0x002fc6000f8e00ff */
[----:B------:R-:W-:Y:S04]  /*aea0*/  STS [R20+0x6080], R168 ;  /* 0x006080a814007388 */ /* 0x000fe80000000800 */
[----:B------:R-:W-:Y:S01]  /*aeb0*/  STS [R20+0x6480], R170 ;  /* 0x006480aa14007388 */ /* 0x000fe20000000800 */
[----:B--2---:R-:W-:Y:S01]  /*aec0*/  IMAD.U32 R19, RZ, RZ, UR5 ;  /* 0x00000005ff137e24 */ /* 0x004fe2000f8e00ff */
[----:B------:R-:W-:Y:S02]  /*aed0*/  ULDC.64 UR4, c[0x0][0x508] ;  /* 0x0001420000047ab9 */ /* 0x000fe40000000a00 */
[----:B------:R1:W-:Y:S04]  /*aee0*/  STS [R17+0x6000], R10 ;  /* 0x0060000a11007388 */ /* 0x0003e80000000800 */
[----:B------:R2:W-:Y:S04]  /*aef0*/  STS [R17+0x6400], R11 ;  /* 0x0064000b11007388 */ /* 0x0005e80000000800 */
[----:B------:R-:W-:Y:S01]  /*af00*/  BAR.SYNC.DEFER_BLOCKING 0x1, 0x80 ;  /* 0x0042000000007b1d */ /* 0x000fe20000010000 */
[----:B------:R-:W-:-:S04]  /*af10*/  UISETP.NE.U32.AND UP0, UPT, URZ, UR4, UPT ;  /* 0x000000043f00728c */ /* 0x000fc8000bf05070 */
[----:B------:R-:W-:Y:S01]  /*af20*/  UISETP.NE.AND.EX UP0, UPT, URZ, UR5, UPT, UP0 ;  /* 0x000000053f00728c */ /* 0x000fe2000bf05300 */
[----:B---3--:R-:W3:Y:S02]  /*af30*/  @P1 LDG.E R7, [R18.64] ;  /* 0x0000000c12071981 */ /* 0x008ee4000c1e1900 */
[----:B------:R-:W-:-:S03]  /*af40*/  ULDC.64 UR4, c[0x0][0x508] ;  /* 0x0001420000047ab9 */ /* 0x000fc60000000a00 */
[----:B------:R-:W-:-:S05]  /*af50*/  PLOP3.LUT P0, PT, PT, PT, UP0, 0x80, 0x0 ;  /* 0x000000000000781c */ /* 0x000fca0003f0f008 */
[----:B------:R-:W-:Y:S01]  /*af60*/  @UP0 UIMAD.WIDE UR4, UR10, UR6, UR4 ;  /* 0x000000060a0402a5 */ /* 0x000fe2000f8e0204 */
[----:B------:R-:W-:-:S05]  /*af70*/  IMAD.MOV.U32 R6, RZ, RZ, c[0x0][0x388] ;  /* 0x0000e200ff067624 */ /* 0x000fca00078e00ff */
[----:B-1----:R-:W-:Y:S02]  /*af80*/  IMAD.U32 R10, RZ, RZ, UR4 ;  /* 0x00000004ff0a7e24 */ /* 0x002fe4000f8e00ff */
[----:B--2---:R-:W-:-:S05]  /*af90*/  IMAD.U32 R11, RZ, RZ, UR5 ;  /* 0x00000005ff0b7e24 */ /* 0x004fca000f8e00ff */
        /* <DEDUP_REMOVED lines=12> */
.L_x_2924:
[----:B-1----:R-:W-:Y:S01]  /*b060*/  LOP3.LUT R4, R4, 0xffffffe0, RZ, 0xc0, !PT ;  /* 0xffffffe004047812 */ /* 0x002fe200078ec0ff */
[----:B------:R-:W-:Y:S01]  /*b070*/  IMAD.MOV.U32 R7, RZ, RZ, c[0x0][0x4e8] ;  /* 0x00013a00ff077624 */ /* 0x000fe200078e00ff */
[----:B------:R-:W-:Y:S01]  /*b080*/  SHF.R.S32.HI R11, RZ, 0x1f, R9 ;  /* 0x0000001fff0b7819 */ /* 0x000fe20000011409 */
[----:B------:R-:W1:Y:S01]  /*b090*/  S2R R69, SR_CTAID.X ;  /* 0x0000000000457919 */ /* 0x000e620000002500 */
[----:B------:R-:W-:Y:S01]  /*b0a0*/  LEA.HI R8, R3, R3, RZ, 0x1 ;  /* 0x0000000303087211 */ /* 0x000fe200078f08ff */
[----:B------:R-:W-:Y:S01]  /*b0b0*/  IMAD.IADD R4, R0, 0x1, -R4 ;  /* 0x0000000100047824 */ /* 0x000fe200078e0a04 */
[----:B------:R-:W-:Y:S01]  /*b0c0*/  ISETP.NE.AND P2, PT, R7, 0x1, PT ;  /* 0x000000010700780c */ /* 0x000fe20003f45270 */
[----:B------:R-:W-:Y:S01]  /*b0d0*/  ULDC.64 UR4, c[0x0][0x490] ;  /* 0x0001240000047ab9 */ /* 0x000fe20000000a00 */
[----:B------:R-:W-:Y:S01]  /*b0e0*/  LEA.HI R11, R11, R9, RZ, 0x2 ;  /* 0x000000090b0b7211 */ /* 0x000fe200078f10ff */
[----:B------:R-:W-:Y:S01]  /*b0f0*/  USHF.R.S32.HI UR7, URZ, 0x1f, UR10 ;  /* 0x0000001f3f077899 */ /* 0x000fe2000801140a */
[----:B------:R-:W-:Y:S01]  /*b100*/  SHF.R.S32.HI R7, RZ, 0x1f, R4 ;  /* 0x0000001fff077819 */ /* 0x000fe20000011404 */
[----:B------:R-:W-:Y:S01]  /*b110*/  UIMAD UR6, UR9, UR4, URZ ;  /* 0x00000004090672a4 */ /* 0x000fe2000f8e023f */
[C---:B------:R-:W-:Y:S01]  /*b120*/  LOP3.LUT R10, R8.reuse, 0x1ffffffe, RZ, 0xc0, !PT ;  /* 0x1ffffffe080a7812 */ /* 0x040fe200078ec0ff */
[----:B------:R-:W-:Y:S01]  /*b130*/  IMAD.SHL.U32 R8, R8, 0x20, RZ ;  /* 0x0000002008087824 */ /* 0x000fe200078e00ff */
[----:B------:R-:W-:Y:S01]  /*b140*/  LOP3.LUT R11, R11, 0xffffffc, RZ, 0xc0, !PT ;  /* 0x0ffffffc0b0b7812 */ /* 0x000fe200078ec0ff */
[----:B------:R-:W-:Y:S01]  /*b150*/  UMOV UR18, UR14 ;  /* 0x0000000e00127c82 */ /* 0x000fe20008000000 */
[----:B------:R-:W-:Y:S01]  /*b160*/  LEA.HI R7, R7, R4, RZ, 0x2 ;  /* 0x0000000407077211 */ /* 0x000fe200078f10ff */
[----:B------:R-:W-:Y:S01]  /*b170*/  IMAD.IADD R10, R3, 0x1, -R10 ;  /* 0x00000001030a7824 */ /* 0x000fe200078e0a0a */
[----:B------:R-:W-:Y:S01]  /*b180*/  LOP3.LUT R8, R8, 0xffffffc0, RZ, 0xc0, !PT ;  /* 0xffffffc008087812 */ /* 0x000fe200078ec0ff */
[----:B------:R-:W-:Y:S01]  /*b190*/  IMAD.IADD R11, R9, 0x1, -R11 ;  /* 0x00000001090b7824 */ /* 0x000fe200078e0a0b */
[----:B------:R-:W-:Y:S01]  /*b1a0*/  SHF.R.S32.HI R7, RZ, 0x2, R7 ;  /* 0x00000002ff077819 */ /* 0x000fe20000011407 */
[----:B------:R-:W-:Y:S01]  /*b1b0*/  UMOV UR19, UR15 ;  /* 0x0000000f00137c82 */ /* 0x000fe20008000000 */
[-C--:B------:R-:W-:Y:S01]  /*b1c0*/  LEA.HI R3, R2, R0.reuse, RZ, 0x3 ;  /* 0x0000000002037211 */ /* 0x080fe200078f18ff */
[----:B------:R-:W-:Y:S01]  /*b1d0*/  IMAD R8, R10, 0x8, R8 ;  /* 0x000000080a087824 */ /* 0x000fe200078e0208 */
[----:B------:R-:W-:Y:S01]  /*b1e0*/  USEL UR11, UR10, URZ, !UP1 ;  /* 0x0000003f0a0b7287 */ /* 0x000fe2000c800000 */
[----:B------:R-:W-:Y:S01]  /*b1f0*/  IMAD R17, R11, 0x10, R7 ;  /* 0x000000100b117824 */ /* 0x000fe200078e0207 */
[----:B------:R-:W-:Y:S01]  /*b200*/  USEL UR10, UR7, URZ, !UP1 ;  /* 0x0000003f070a7287 */ /* 0x000fe2000c800000 */
[----:B------:R-:W-:Y:S01]  /*b210*/  LOP3.LUT R9, R3, 0xfffffff8, RZ, 0xc0, !PT ;  /* 0xfffffff803097812 */ /* 0x000fe200078ec0ff */
[----:B------:R-:W-:Y:S01]  /*b220*/  UIMAD.WIDE.U32 UR18, UR8, UR4, UR18 ;  /* 0x00000004081272a5 */ /* 0x000fe2000f8e0012 */
[----:B------:R-:W-:Y:S01]  /*b230*/  IMAD.IADD R8, R17, 0x1, R8 ;  /* 0x0000000111087824 */ /* 0x000fe200078e0208 */
[----:B------:R-:W-:Y:S01]  /*b240*/  UIMAD UR6, UR8, UR5, UR6 ;  /* 0x00000005080672a4 */ /* 0x000fe2000f8e0206 */
[----:B------:R-:W-:Y:S01]  /*b250*/  LOP3.LUT P0, RZ, R4, 0x3, RZ, 0xc0, !PT ;  /* 0x0000000304ff7812 */ /* 0x000fe2000780c0ff */
[C---:B-1----:R-:W-:Y:S01]  /*b260*/  IMAD R17, R69.reuse, 0x80, R17 ;  /* 0x0000008045117824 */ /* 0x042fe200078e0211 */
[----:B------:R-:W-:Y:S01]  /*b270*/  ULDC.64 UR4, c[0x0][0x498] ;  /* 0x0001260000047ab9 */ /* 0x000fe20000000a00 */
[----:B------:R-:W-:Y:S01]  /*b280*/  IMAD R8, R69, 0x80, R8 ;  /* 0x0000008045087824 */ /* 0x000fe200078e0208 */
[----:B------:R-:W-:Y:S01]  /*b290*/  UIMAD UR16, UR10, UR4, URZ ;  /* 0x000000040a1072a4 */ /* 0x000fe2000f8e023f */
[----:B------:R-:W-:Y:S01]  /*b2a0*/  LEA.HI R4, R2, R0, RZ, 0x6 ;  /* 0x0000000002047211 */ /* 0x000fe200078f30ff */
[----:B------:R-:W-:Y:S01]  /*b2b0*/  UIADD3 UR19, UR19, UR6, URZ ;  /* 0x0000000613137290 */ /* 0x000fe2000fffe03f */
[----:B------:R-:W-:Y:S01]  /*b2c0*/  @P2 IMAD.HI.U32 R7, R8, c[0x0][0x4ec], RZ ;  /* 0x00013b0008072a27 */ /* 0x000fe200078e00ff */
[----:B------:R-:W-:Y:S01]  /*b2d0*/  UIMAD UR16, UR11, UR5, UR16 ;  /* 0x000000050b1072a4 */ /* 0x000fe2000f8e0210 */
[----:B------:R-:W-:Y:S01]  /*b2e0*/  SHF.R.S32.HI R3, RZ, 0x3, R3 ;  /* 0x00000003ff037819 */ /* 0x000fe20000011403 */
[----:B------:R-:W-:Y:S01]  /*b2f0*/  UIMAD.WIDE.U32 UR18, UR11, UR4, UR18 ;  /* 0x000000040b1272a5 */ /* 0x000fe2000f8e0012 */
[----:B------:R-:W-:Y:S01]  /*b300*/  IMAD.MOV.U32 R18, RZ, RZ, R8 ;  /* 0x000000ffff127224 */ /* 0x000fe200078e0008 */
[----:B------:R-:W-:Y:S01]  /*b310*/  @P2 SHF.R.U32.HI R18, RZ, c[0x0][0x4f0], R7 ;  /* 0x00013c00ff122a19 */ /* 0x000fe20000011607 */
[----:B------:R-:W-:Y:S01]  /*b320*/  IMAD.IADD R0, R0, 0x1, -R9 ;  /* 0x0000000100007824 */ /* 0x000fe200078e0a09 */
[----:B------:R-:W-:Y:S01]  /*b330*/  ULDC.64 UR6, c[0x0][0x3a0] ;  /* 0x0000e80000067ab9 */ /* 0x000fe20000000a00 */
[----:B------:R-:W-:Y:S01]  /*b340*/  IMAD.U32 R2, RZ, RZ, UR16 ;  /* 0x00000010ff027e24 */ /* 0x000fe2000f8e00ff */
[----:B------:R-:W-:Y:S01]  /*b350*/  UIMAD.WIDE.U32 UR16, UR14, UR6, URZ ;  /* 0x000000060e1072a5 */ /* 0x000fe2000f8e003f */
[----:B------:R-:W-:Y:S01]  /*b360*/  IMAD.MOV R7, RZ, RZ, -R18 ;  /* 0x000000ffff077224 */ /* 0x000fe200078e0a12 */
[----:B------:R-:W-:Y:S01]  /*b370*/  UIMAD UR6, UR15, UR6, URZ ;  /* 0x000000060f0672a4 */ /* 0x000fe2000f8e023f */
[----:B------:R-:W-:Y:S01]  /*b380*/  IMAD.SHL.U32 R11, R3, 0x40, RZ ;  /* 0x00000040030b7824 */ /* 0x000fe200078e00ff */
[----:B------:R-:W-:Y:S01]  /*b390*/  ULDC.64 UR4, c[0x0][0x3e8] ;  /* 0x0000fa0000047ab9 */ /* 0x000fe20000000a00 */
[----:B------:R-:W-:Y:S01]  /*b3a0*/  IMAD R7, R7, c[0x0][0x4e8], R8 ;  /* 0x00013a0007077a24 */ /* 0x000fe200078e0208 */
[----:B------:R-:W-:Y:S01]  /*b3b0*/  SHF.R.S32.HI R8, RZ, 0x1f, R18 ;  /* 0x0000001fff087819 */ /* 0x000fe20000011412 */
[----:B------:R-:W-:Y:S01]  /*b3c0*/  UIMAD UR6, UR14, UR7, UR6 ;  /* 0x000000070e0672a4 */ /* 0x000fe2000f8e0206 */
[----:B------:R-:W-:Y:S01]  /*b3d0*/  IADD3 R18, P1, R18, UR18, RZ ;  /* 0x0000001212127c10 */ /* 0x000fe2000ff3e0ff */
[----:B------:R-:W-:Y:S01]  /*b3e0*/  UIMAD UR9, UR9, UR4, URZ ;  /* 0x00000004090972a4 */ /* 0x000fe2000f8e023f */
[----:B------:R-:W-:Y:S01]  /*b3f0*/  LOP3.LUT R11, R11, 0x1c0, RZ, 0xc0, !PT ;  /* 0x000001c00b0b7812 */ /* 0x000fe200078ec0ff */
[----:B------:R-:W-:Y:S01]  /*b400*/  UIADD3 UR7, UR17, UR6, URZ ;  /* 0x0000000611077290 */ /* 0x000fe2000fffe03f */
[----:B------:R-:W-:Y:S01]  /*b410*/  IADD3.X R19, R8, UR19, R2, P1, !PT ;  /* 0x0000001308137c10 */ /* 0x000fe20008ffe402 */
[----:B------:R-:W-:Y:S01]  /*b420*/  UIMAD UR5, UR8, UR5, UR9 ;  /* 0x00000005080572a4 */ /* 0x000fe2000f8e0209 */
[----:B------:R-:W-:Y:S01]  /*b430*/  SHF.R.S32.HI R2, RZ, 0x1f, R7 ;  /* 0x0000001fff027819 */ /* 0x000fe20000011407 */
[----:B------:R-:W-:Y:S01]  /*b440*/  UMOV UR6, UR16 ;  /* 0x0000001000067c82 */ /* 0x000fe20008000000 */
[----:B------:R-:W-:Y:S01]  /*b450*/  LEA R8, R0, R3, 0x4 ;  /* 0x0000000300087211 */ /* 0x000fe200078e20ff */
[----:B------:R-:W-:Y:S01]  /*b460*/  IMAD.WIDE.U32 R18, R7, c[0x0][0x488], R18 ;  /* 0x0001220007127a25 */ /* 0x000fe200078e0012 */
[----:B------:R-:W-:Y:S01]  /*b470*/  UIMAD.WIDE.U32 UR8, UR8, UR4, UR6 ;  /* 0x00000004080872a5 */ /* 0x000fe2000f8e0006 */
[----:B------:R-:W-:Y:S01]  /*b480*/  SHF.R.U32.HI R10, RZ, 0x3, R11 ;  /* 0x00000003ff0a7819 */ /* 0x000fe2000001160b */
[----:B------:R-:W-:Y:S01]  /*b490*/  BSSY B0, `(.L_x_2925) ;  /* 0x000005a000007945 */ /* 0x000fe20003800000 */
[----:B------:R-:W-:Y:S01]  /*b4a0*/  IMAD R2, R2, c[0x0][0x488], RZ ;  /* 0x0001220002027a24 */ /* 0x000fe200078e02ff */
[----:B------:R-:W-:Y:S01]  /*b4b0*/  UIADD3 UR9, UR9, UR5, URZ ;  /* 0x0000000509097290 */ /* 0x000fe2000fffe03f */
[----:B------:R-:W-:Y:S01]  /*b4c0*/  IMAD R8, R69, 0x80, R8 ;  /* 0x0000008045087824 */ /* 0x000fe200078e0208 */
[----:B------:R-:W-:Y:S01]  /*b4d0*/  IADD3 R16, R17, 0x40, RZ ;  /* 0x0000004011107810 */ /* 0x000fe20007ffe0ff */
[----:B------:R-:W-:Y:S01]  /*b4e0*/  IMAD R7, R7, c[0x0][0x48c], R2 ;  /* 0x0001230007077a24 */ /* 0x000fe200078e0202 */
[----:B------:R-:W-:Y:S01]  /*b4f0*/  ULDC.64 UR4, c[0x0][0x3f0] ;  /* 0x0000fc0000047ab9 */ /* 0x000fe20000000a00 */
[----:B------:R-:W-:Y:S01]  /*b500*/  @P2 IMAD.HI.U32 R9, R8, c[0x0][0x4ec], RZ ;  /* 0x00013b0008092a27 */ /* 0x000fe200078e00ff */
[----:B------:R-:W-:-:S02]  /*b510*/  UIMAD UR10, UR10, UR4, URZ ;  /* 0x000000040a0a72a4 */ /* 0x000fc4000f8e023f */
[----:B------:R-:W-:Y:S01]  /*b520*/  UIMAD.WIDE.U32 UR8, UR11, UR4, UR8 ;  /* 0x000000040b0872a5 */ /* 0x000fe2000f8e0008 */
[----:B-----5:R-:W-:Y:S01]  /*b530*/  IMAD R2, R6, c[0x0][0x4e8], RZ ;  /* 0x00013a0006027a24 */ /* 0x020fe200078e02ff */
[----:B------:R-:W-:Y:S01]  /*b540*/  LEA R6, P1, R18, c[0x0][0x450], 0x2 ;  /* 0x0001140012067a11 */ /* 0x000fe200078210ff */
[----:B------:R-:W-:Y:S01]  /*b550*/  IMAD.IADD R7, R19, 0x1, R7 ;  /* 0x0000000113077824 */ /* 0x000fe200078e0207 */
[----:B------:R-:W-:Y:S01]  /*b560*/  UIMAD UR5, UR11, UR5, UR10 ;  /* 0x000000050b0572a4 */ /* 0x000fe2000f8e020a */
[----:B------:R-:W-:Y:S01]  /*b570*/  IMAD.MOV.U32 R22, RZ, RZ, R8 ;  /* 0x000000ffff167224 */ /* 0x000fe200078e0008 */
[----:B------:R-:W-:Y:S01]  /*b580*/  @P2 SHF.R.U32.HI R22, RZ, c[0x0][0x4f0], R9 ;  /* 0x00013c00ff162a19 */ /* 0x000fe20000011609 */
[----:B------:R-:W-:Y:S01]  /*b590*/  IMAD.SHL.U32 R0, R0, 0x8, RZ ;  /* 0x0000000800007824 */ /* 0x000fe200078e00ff */
[----:B------:R-:W-:Y:S01]  /*b5a0*/  LEA.HI.X R7, R18, c[0x0][0x454], R7, 0x2, P1 ;  /* 0x0001150012077a11 */ /* 0x000fe200008f1407 */
[----:B------:R-:W-:Y:S01]  /*b5b0*/  SHFL.IDX PT, R20, R6, RZ, 0x1c1f ;  /* 0x001c1fff06147589 */ /* 0x000fe200000e0000 */
[----:B------:R-:W-:Y:S01]  /*b5c0*/  IADD3 R9, R17, 0x8, RZ ;  /* 0x0000000811097810 */ /* 0x000fe20007ffe0ff */
[----:B------:R-:W-:Y:S01]  /*b5d0*/  IMAD.MOV R70, RZ, RZ, -R22 ;  /* 0x000000ffff467224 */ /* 0x000fe200078e0a16 */
[----:B------:R-:W-:Y:S01]  /*b5e0*/  LOP3.LUT R11, R11, 0x38, R0, 0xf8, !PT ;  /* 0x000000380b0b7812 */ /* 0x000fe200078ef800 */
[----:B------:R-:W1:Y:S01]  /*b5f0*/  SHFL.IDX PT, R21, R7, RZ, 0x1c1f ;  /* 0x001c1fff07157589 */ /* 0x000e6200000e0000 */
[----:B------:R-:W-:Y:S01]  /*b600*/  ISETP.GE.OR P2, PT, R9, R2, P0 ;  /* 0x000000020900720c */ /* 0x000fe20000746670 */
[----:B------:R-:W-:Y:S01]  /*b610*/  IMAD R70, R70, c[0x0][0x4e8], R8 ;  /* 0x00013a0046467a24 */ /* 0x000fe200078e0208 */
[----:B------:R-:W-:Y:S01]  /*b620*/  LOP3.LUT R10, R11, R10, RZ, 0x3c, !PT ;  /* 0x0000000a0b0a7212 */ /* 0x000fe200078e3cff */
[----:B------:R-:W-:Y:S01]  /*b630*/  SHFL.IDX PT, R18, R6, 0x1, 0x1c1f ;  /* 0x003c1f0006127f89 */ /* 0x000fe200000e0000 */
[----:B------:R-:W-:Y:S01]  /*b640*/  SHF.R.S32.HI R11, RZ, 0x1f, R22 ;  /* 0x0000001fff0b7819 */ /* 0x000fe20000011416 */
[----:B------:R-:W-:Y:S01]  /*b650*/  UIADD3 UR5, UR9, UR5, URZ ;  /* 0x0000000509057290 */ /* 0x000fe2000fffe03f */
[CC--:B------:R-:W-:Y:S01]  /*b660*/  ISETP.GE.OR P3, PT, R17.reuse, R2.reuse, P0 ;  /* 0x000000021100720c */ /* 0x0c0fe20000766670 */
[----:B------:R-:W2:Y:S01]  /*b670*/  SHFL.IDX PT, R19, R7, 0x1, 0x1c1f ;  /* 0x003c1f0007137f89 */ /* 0x000ea200000e0000 */
[----:B------:R-:W-:Y:S01]  /*b680*/  IADD3 R17, R17, 0x48, RZ ;  /* 0x0000004811117810 */ /* 0x000fe20007ffe0ff */
[----:B------:R-:W-:Y:S01]  /*b690*/  IMAD R11, R11, c[0x0][0x3e0], RZ ;  /* 0x0000f8000b0b7a24 */ /* 0x000fe200078e02ff */
[----:B------:R-:W-:Y:S01]  /*b6a0*/  MOV R25, UR9 ;  /* 0x0000000900197c02 */ /* 0x000fe20008000f00 */
[----:B------:R-:W-:Y:S01]  /*b6b0*/  SHFL.IDX PT, R8, R6, 0x2, 0x1c1f ;  /* 0x005c1f0006087f89 */ /* 0x000fe200000e0000 */
[----:B------:R-:W-:Y:S01]  /*b6c0*/  IMAD.SHL.U32 R4, R4, 0x8, RZ ;  /* 0x0000000804047824 */ /* 0x000fe200078e00ff */
[-C--:B------:R-:W-:Y:S01]  /*b6d0*/  ISETP.GE.OR P1, PT, R16, R2.reuse, P0 ;  /* 0x000000021000720c */ /* 0x080fe20000726670 */
[----:B------:R-:W-:Y:S01]  /*b6e0*/  IMAD.U32 R24, RZ, RZ, UR8 ;  /* 0x00000008ff187e24 */ /* 0x000fe2000f8e00ff */
[----:B------:R-:W3:Y:S01]  /*b6f0*/  SHFL.IDX PT, R9, R7, 0x2, 0x1c1f ;  /* 0x005c1f0007097f89 */ /* 0x000ee200000e0000 */
[----:B------:R-:W-:Y:S01]  /*b700*/  IMAD.U32 R25, RZ, RZ, UR5 ;  /* 0x00000005ff197e24 */ /* 0x000fe2000f8e00ff */
[----:B------:R-:W-:Y:S01]  /*b710*/  ISETP.GE.OR P0, PT, R17, R2, P0 ;  /* 0x000000021100720c */ /* 0x000fe20000706670 */
[C---:B------:R-:W-:Y:S01]  /*b720*/  IMAD R11, R22.reuse, c[0x0][0x3e4], R11 ;  /* 0x0000f900160b7a24 */ /* 0x040fe200078e020b */
[----:B------:R-:W-:Y:S01]  /*b730*/  SHFL.IDX PT, R6, R6, 0x3, 0x1c1f ;  /* 0x007c1f0006067f89 */ /* 0x000fe200000e0000 */
[----:B------:R-:W-:Y:S01]  /*b740*/  SHF.R.S32.HI R15, RZ, 0x1f, R70 ;  /* 0x0000001fff0f7819 */ /* 0x000fe20000011446 */
[----:B------:R-:W-:Y:S01]  /*b750*/  IMAD.WIDE.U32 R22, R22, c[0x0][0x3e0], R24 ;  /* 0x0000f80016167a25 */ /* 0x000fe200078e0018 */
[----:B------:R-:W-:Y:S01]  /*b760*/  LOP3.LUT R4, R10, 0x7ffffe00, R4, 0xf8, !PT ;  /* 0x7ffffe000a047812 */ /* 0x000fe200078ef804 */
[----:B------:R-:W4:Y:S02]  /*b770*/  SHFL.IDX PT, R7, R7, 0x3, 0x1c1f ;  /* 0x007c1f0007077f89 */ /* 0x000f2400000e0000 */
[----:B------:R-:W-:-:S02]  /*b780*/  IMAD.IADD R23, R23, 0x1, R11 ;  /* 0x0000000117177824 */ /* 0x000fc400078e020b */
[----:B------:R-:W-:Y:S01]  /*b790*/  IMAD R15, R15, c[0x0][0x3d8], RZ ;  /* 0x0000f6000f0f7a24 */ /* 0x000fe200078e02ff */
[----:B-1----:R1:W-:Y:S01]  /*b7a0*/  @!P3 ST.E [R20.64], R5 ;  /* 0x000000051400b985 */ /* 0x0023e2000c10190c */
[----:B------:R-:W-:Y:S02]  /*b7b0*/  IMAD.SHL.U32 R32, R4, 0x2, RZ ;  /* 0x0000000204207824 */ /* 0x000fe400078e00ff */
[C---:B------:R-:W-:Y:S01]  /*b7c0*/  IMAD R33, R70.reuse, c[0x0][0x3dc], R15 ;  /* 0x0000f70046217a24 */ /* 0x040fe200078e020f */
[----:B--2---:R1:W-:Y:S01]  /*b7d0*/  @!P2 ST.E [R18.64], R12 ;  /* 0x0000000c1200a985 */ /* 0x0043e2000c10190c */
[----:B------:R-:W-:-:S04]  /*b7e0*/  IMAD.WIDE.U32 R70, R70, c[0x0][0x3d8], R22 ;  /* 0x0000f60046467a25 */ /* 0x000fc800078e0016 */
[----:B------:R-:W-:Y:S01]  /*b7f0*/  IMAD.IADD R33, R71, 0x1, R33 ;  /* 0x0000000147217824 */ /* 0x000fe200078e0221 */
[----:B---3--:R1:W-:Y:S01]  /*b800*/  @!P1 ST.E [R8.64], R13 ;  /* 0x0000000d08009985 */ /* 0x0083e2000c10190c */
[----:B------:R-:W-:-:S03]  /*b810*/  IMAD R69, R69, 0x80, R3 ;  /* 0x0000008045457824 */ /* 0x000fc600078e0203 */
        /* <DEDUP_REMOVED lines=24> */
[----:B-1----:R-:W1:Y:S01]  /*b9a0*/  LDS.128 R32, [R32+0x4080] ;  /* 0x0040800020207984 */ /* 0x002e620000000c00 */
[----:B------:R-:W-:-:S11]  /*b9b0*/  ISETP.GE.AND P0, PT, R68, c[0x0][0x3c8], PT ;  /* 0x0000f20044007a0c */ /* 0x000fd60003f06270 */
[----:B------:R-:W-:Y:S02]  /*b9c0*/  @!P1 IMAD.WIDE R74, R0, 0x2, R72 ;  /* 0x00000002004a9825 */ /* 0x000fe400078e0248 */
[----:B------:R-:W-:-:S04]  /*b9d0*/  @!P0 SHF.R.S32.HI R3, RZ, 0x1f, R68 ;  /* 0x0000001fff038819 */ /* 0x000fc80000011444 */
[----:B------:R-:W-:-:S04]  /*b9e0*/  @!P0 LEA.HI R3, R3, R68, RZ, 0x3 ;  /* 0x0000004403038211 */ /* 0x000fc800078f18ff */
[----:B------:R-:W-:-:S05]  /*b9f0*/  @!P0 LOP3.LUT R3, R3, 0xfffffff8, RZ, 0xc0, !PT ;  /* 0xfffffff803038812 */ /* 0x000fca00078ec0ff */
[----:B------:R-:W-:Y:S01]  /*ba00*/  @!P0 IMAD.WIDE R72, R3, 0x2, R72 ;  /* 0x0000000203488825 */ /* 0x000fe200078e0248 */
[----:B--2---:R2:W-:Y:S04]  /*ba10*/  @!P1 ST.E.128 [R74.64], R64 ;  /* 0x000000404a009985 */ /* 0x0045e8000c101d0c */
[----:B-1----:R2:W-:Y:S02]  /*ba20*/  @!P0 ST.E.128 [R72.64], R32 ;  /* 0x0000002048008985 */ /* 0x0025e4000c101d0c */
.L_x_2926:
[----:B--234-:R-:W-:Y:S05]  /*ba30*/  BSYNC B0 ;  /* 0x0000000000007941 */ /* 0x01cfea0003800000 */
.L_x_2925:
[----:B------:R-:W-:Y:S01]  /*ba40*/  IADD3 R3, R69, 0x10, RZ ;  /* 0x0000001045037810 */ /* 0x000fe20007ffe0ff */
[----:B------:R2:W3:Y:S01]  /*ba50*/  SHFL.IDX PT, R35, R70, 0x1, 0x181f ;  /* 0x00381f0046237f89 */ /* 0x0004e200000e0000 */
[----:B------:R-:W-:Y:S02]  /*ba60*/  BSSY B0, `(.L_x_2927) ;  /* 0x000000e000007945 */ /* 0x000fe40003800000 */
[----:B------:R-:W-:Y:S01]  /*ba70*/  ISETP.GE.AND P0, PT, R3, R2, PT ;  /* 0x000000020300720c */ /* 0x000fe20003f06270 */
[----:B------:R2:W4:-:S12]  /*ba80*/  SHFL.IDX PT, R34, R71, 0x1, 0x181f ;  /* 0x00381f0047227f89 */ /* 0x00051800000e0000 */
[----:B------:R-:W-:Y:S05]  /*ba90*/  @P0 BRA `(.L_x_2928) ;  /* 0x000000a000000947 */ /* 0x000fea0003800000 */
[C---:B-1----:R-:W-:Y:S02]  /*baa0*/  IADD3 R32, R0.reuse, 0x40, RZ ;  /* 0x0000004000207810 */ /* 0x042fe40007ffe0ff */
        /* <DEDUP_REMOVED lines=9> */
.L_x_2928:
[----:B------:R-:W-:Y:S05]  /*bb40*/  BSYNC B0 ;  /* 0x0000000000007941 */ /* 0x000fea0003800000 */
.L_x_2927:
[----:B------:R-:W-:Y:S01]  /*bb50*/  IADD3 R3, R69, 0x20, RZ ;  /* 0x0000002045037810 */ /* 0x000fe20007ffe0ff */
[----:B-1----:R1:W2:Y:S01]  /*bb60*/  SHFL.IDX PT, R31, R70, 0x2, 0x181f ;  /* 0x00581f00461f7f89 */ /* 0x0022a200000e0000 */
[----:B------:R-:W-:Y:S02]  /*bb70*/  BSSY B0, `(.L_x_2929) ;  /* 0x000000e000007945 */ /* 0x000fe40003800000 */
[----:B------:R-:W-:Y:S01]  /*bb80*/  ISETP.GE.AND P0, PT, R3, R2, PT ;  /* 0x000000020300720c */ /* 0x000fe20003f06270 */
[----:B------:R1:W4:-:S12]  /*bb90*/  SHFL.IDX PT, R30, R71, 0x2, 0x181f ;  /* 0x00581f00471e7f89 */ /* 0x00031800000e0000 */
        /* <DEDUP_REMOVED lines=11> */
.L_x_2930:
[----:B------:R-:W-:Y:S05]  /*bc50*/  BSYNC B0 ;  /* 0x0000000000007941 */ /* 0x000fea0003800000 */
.L_x_2929:
[----:B------:R-:W-:Y:S01]  /*bc60*/  IADD3 R3, R69, 0x30, RZ ;  /* 0x0000003045037810 */ /* 0x000fe20007ffe0ff */
[----:B--2---:R2:W1:Y:S01]  /*bc70*/  SHFL.IDX PT, R27, R70, 0x3, 0x181f ;  /* 0x00781f00461b7f89 */ /* 0x00446200000e0000 */
        /* <DEDUP_REMOVED lines=14> */
.L_x_2932:
[----:B------:R-:W-:Y:S05]  /*bd60*/  BSYNC B0 ;  /* 0x0000000000007941 */ /* 0x000fea0003800000 */
.L_x_2931:
        /* <DEDUP_REMOVED lines=16> */
.L_x_2934:
[----:B------:R-:W-:Y:S05]  /*be70*/  BSYNC B0 ;  /* 0x0000000000007941 */ /* 0x000fea0003800000 */
.L_x_2933:
        /* <DEDUP_REMOVED lines=16> */
.L_x_2936:
[----:B------:R-:W-:Y:S05]  /*bf80*/  BSYNC B0 ;  /* 0x0000000000007941 */ /* 0x000fea0003800000 */
.L_x_2935:
        /* <DEDUP_REMOVED lines=16> */
.L_x_2938:
[----:B------:R-:W-:Y:S05]  /*c090*/  BSYNC B0 ;  /* 0x0000000000007941 */ /* 0x000fea0003800000 */
.L_x_2937:
[----:B------:R-:W-:Y:S01]  /*c0a0*/  IADD3 R69, R69, 0x70, RZ ;  /* 0x0000007045457810 */ /* 0x000fe20007ffe0ff */
[----:B--2---:R2:W1:Y:S03]  /*c0b0*/  SHFL.IDX PT, R9, R70, 0x7, 0x181f ;  /* 0x00f81f0046097f89 */ /* 0x00446600000e0000 */
[----:B------:R-:W-:Y:S01]  /*c0c0*/  ISETP.GE.AND P0, PT, R69, R2, PT ;  /* 0x000000024500720c */ /* 0x000fe20003f06270 */
[----:B------:R2:W4:-:S12]  /*c0d0*/  SHFL.IDX PT, R8, R71, 0x7, 0x181f ;  /* 0x00f81f0047087f89 */ /* 0x00051800000e0000 */
[----:B------:R-:W-:Y:S05]  /*c0e0*/  @P0 EXIT ;  /* 0x000000000000094d */ /* 0x000fea0003800000 */
[----:B------:R-:W-:-:S13]  /*c0f0*/  ISETP.GE.AND P0, PT, R0, c[0x0][0x3c8], PT ;  /* 0x0000f20000007a0c */ /* 0x000fda0003f06270 */
[----:B-1--4-:R-:W-:-:S05]  /*c100*/  @!P0 IMAD.WIDE R2, R0, 0x2, R8 ;  /* 0x0000000200028825 */ /* 0x012fca00078e0208 */
[----:B------:R1:W-:Y:S02]  /*c110*/  @!P0 ST.E.128 [R2.64], R36 ;  /* 0x0000002402008985 */ /* 0x0003e4000c101d0c */
[----:B-1----:R-:W-:-:S04]  /*c120*/  IADD3 R2, R0, 0x40, RZ ;  /* 0x0000004000027810 */ /* 0x002fc80007ffe0ff */
        /* <DEDUP_REMOVED lines=8> */
.L_x_2923:
        /* <DEDUP_REMOVED lines=31> */
.L_x_2939:
        /* <DEDUP_REMOVED lines=43> */
.L_x_2941:
[----:B------:R-:W-:Y:S05]  /*c650*/  BSYNC B0 ;  /* 0x0000000000007941 */ /* 0x000fea0003800000 */
.L_x_2940:
[----:B------:R-:W2:Y:S01]  /*c660*/  S2R R3, SR_CTAID.X ;  /* 0x0000000000037919 */ /* 0x000ea20000002500 */
[----:B-1----:R-:W-:Y:S01]  /*c670*/  SHF.R.S32.HI R2, RZ, 0x1f, R0 ;  /* 0x0000001fff027819 */ /* 0x002fe20000011400 */
[----:B------:R-:W-:Y:S01]  /*c680*/  ULDC.64 UR4, c[0x0][0x3a0] ;  /* 0x0000e80000047ab9 */ /* 0x000fe20000000a00 */
[----:B------:R-:W-:Y:S01]  /*c690*/  IMAD.MOV.U32 R4, RZ, RZ, c[0x0][0x4e8] ;  /* 0x00013a00ff047624 */ /* 0x000fe200078e00ff */
[----:B------:R-:W-:Y:S01]  /*c6a0*/  UIMAD UR7, UR15, UR4, URZ ;  /* 0x000000040f0772a4 */ /* 0x000fe2000f8e023f */
[----:B------:R-:W-:Y:S01]  /*c6b0*/  LEA.HI R2, R2, R0, RZ, 0x3 ;  /* 0x0000000002027211 */ /* 0x000fe200078f18ff */
[----:B------:R-:W-:Y:S01]  /*c6c0*/  UIMAD.WIDE.U32 UR16, UR14, UR4, URZ ;  /* 0x000000040e1072a5 */ /* 0x000fe2000f8e003f */
[----:B-----5:R-:W-:Y:S01]  /*c6d0*/  IMAD R8, R8, c[0x0][0x4e8], RZ ;  /* 0x00013a0008087a24 */ /* 0x020fe200078e02ff */
[----:B------:R-:W-:Y:S01]  /*c6e0*/  ISETP.NE.AND P0, PT, R4, 0x1, PT ;  /* 0x000000010400780c */ /* 0x000fe20003f05270 */
[----:B------:R-:W-:Y:S01]  /*c6f0*/  UIMAD UR7, UR14, UR5, UR7 ;  /* 0x000000050e0772a4 */ /* 0x000fe2000f8e0207 */
[----:B------:R-:W-:Y:S01]  /*c700*/  LOP3.LUT R5, R2, 0xfffffff8, RZ, 0xc0, !PT ;  /* 0xfffffff802057812 */ /* 0x000fe200078ec0ff */
[----:B------:R-:W-:Y:S01]  /*c710*/  BSSY B0, `(.L_x_2942) ;  /* 0x0000034000007945 */ /* 0x000fe20003800000 */
[----:B------:R-:W-:Y:S01]  /*c720*/  SHF.R.S32.HI R2, RZ, 0x3, R2 ;  /* 0x00000003ff027819 */ /* 0x000fe20000011402 */
[----:B------:R-:W-:-:S02]  /*c730*/  ULDC.64 UR4, c[0x0][0x3e8] ;  /* 0x0000fa0000047ab9 */ /* 0x000fc40000000a00 */
[----:B------:R-:W-:Y:S01]  /*c740*/  IMAD.IADD R0, R0, 0x1, -R5 ;  /* 0x0000000100007824 */ /* 0x000fe200078e0a05 */
[----:B------:R-:W-:Y:S02]  /*c750*/  UIADD3 UR17, UR17, UR7, URZ ;  /* 0x0000000711117290 */ /* 0x000fe4000fffe03f */
[----:B------:R-:W-:Y:S02]  /*c760*/  UIMAD UR7, UR9, UR4, URZ ;  /* 0x00000004090772a4 */ /* 0x000fe4000f8e023f */
[----:B------:R-:W-:Y:S02]  /*c770*/  LEA R5, R0, R2, 0x4 ;  /* 0x0000000200057211 */ /* 0x000fe400078e20ff */
[----:B------:R-:W-:Y:S02]  /*c780*/  UIMAD UR7, UR8, UR5, UR7 ;  /* 0x00000005080772a4 */ /* 0x000fe4000f8e0207 */
[----:B------:R-:W-:Y:S01]  /*c790*/  UIMAD.WIDE.U32 UR8, UR8, UR4, UR16 ;  /* 0x00000004080872a5 */ /* 0x000fe2000f8e0010 */
[----:B--2---:R-:W-:-:S02]  /*c7a0*/  IMAD R5, R3, 0x80, R5 ;  /* 0x0000008003057824 */ /* 0x004fc400078e0205 */
        /* <DEDUP_REMOVED lines=9> */
[----:B------:R-:W-:Y:S02]  /*c840*/  @P0 SHF.R.U32.HI R7, RZ, c[0x0][0x4f0], R4 ;  /* 0x00013c00ff070a19 */ /* 0x000fe40000011604 */
[----:B------:R-:W-:Y:S01]  /*c850*/  IADD3 R0, R3, 0x40, RZ ;  /* 0x0000004003007810 */ /* 0x000fe20007ffe0ff */
[----:B------:R-:W-:Y:S01]  /*c860*/  UIADD3 UR5, UR9, UR5, URZ ;  /* 0x0000000509057290 */ /* 0x000fe2000fffe03f */
[--C-:B------:R-:W-:Y:S01]  /*c870*/  SHF.R.S32.HI R4, RZ, 0x1f, R7.reuse ;  /* 0x0000001fff047819 */ /* 0x100fe20000011407 */
[----:B------:R-:W-:Y:S01]  /*c880*/  IMAD.MOV R6, RZ, RZ, -R7 ;  /* 0x000000ffff067224 */ /* 0x000fe200078e0a07 */
[----:B------:R-:W-:Y:S01]  /*c890*/  MOV R10, UR8 ;  /* 0x00000008000a7c02 */ /* 0x000fe20008000f00 */
[----:B------:R-:W-:-:S02]  /*c8a0*/  IMAD.U32 R11, RZ, RZ, UR9 ;  /* 0x00000009ff0b7e24 */ /* 0x000fc4000f8e00ff */
        /* <DEDUP_REMOVED lines=26> */
.L_x_2943:
[----:B------:R-:W-:Y:S05]  /*ca50*/  BSYNC B0 ;  /* 0x0000000000007941 */ /* 0x000fea0003800000 */
.L_x_2942:
        /* <DEDUP_REMOVED lines=15> */
.L_x_2945:
[----:B------:R-:W-:Y:S05]  /*cb50*/  BSYNC B0 ;  /* 0x0000000000007941 */ /* 0x000fea0003800000 */
.L_x_2944:
        /* <DEDUP_REMOVED lines=15> */
.L_x_2947:
[----:B------:R-:W-:Y:S05]  /*cc50*/  BSYNC B0 ;  /* 0x0000000000007941 */ /* 0x000fea0003800000 */
.L_x_2946:
[----:B--2---:R-:W-:Y:S01]  /*cc60*/  IADD3 R6, R2, 0x30, RZ ;  /* 0x0000003002067810 */ /* 0x004fe20007ffe0ff */
[----:B----4-:R2:W4:Y:S01]  /*cc70*/  SHFL.IDX PT, R11, R4, 0x3, 0x181f ;  /* 0x00781f00040b7f89 */ /* 0x01052200000e0000 */
        /* <DEDUP_REMOVED lines=13> */
.L_x_2949:
[----:B------:R-:W-:Y:S05]  /*cd50*/  BSYNC B0 ;  /* 0x0000000000007941 */ /* 0x000fea0003800000 */
.L_x_2948:
        /* <DEDUP_REMOVED lines=15> */
.L_x_2951:
[----:B------:R-:W-:Y:S05]  /*ce50*/  BSYNC B0 ;  /* 0x0000000000007941 */ /* 0x000fea0003800000 */
.L_x_2950:
        /* <DEDUP_REMOVED lines=15> */
.L_x_2953:
[----:B------:R-:W-:Y:S05]  /*cf50*/  BSYNC B0 ;  /* 0x0000000000007941 */ /* 0x000fea0003800000 */
.L_x_2952:
        /* <DEDUP_REMOVED lines=15> */
.L_x_2955:
[----:B------:R-:W-:Y:S05]  /*d050*/  BSYNC B0 ;  /* 0x0000000000007941 */ /* 0x000fea0003800000 */
.L_x_2954:
        /* <DEDUP_REMOVED lines=16> */
.L_x_2956:
        /* <DEDUP_REMOVED lines=10> */
.L_x_4370:


//--------------------- .text._ZN7cutlass13device_kernelIN5flash19enable_sm80_to_sm89INS1_16FlashAttnFwdSm80INS1_25CollectiveMainloopFwdSm80ILi4ELi1ELb0EN4cute5tupleIJNS5_1CILi128EEENS7_ILi64EEES8_EEELi128ENS_6half_tEfNS_4arch4Sm80ELb0ELb0ELb0ELb1ELb1ELb1ELb1ELb0EEENS1_21CollectiveEpilogueFwdINS6_IJS8_S8_S9_EEENS6_IJNS7_ILi1EEESH_SH_EEESB_SD_Li128ELb1ELb1ELb0ELb0EEENS1_19SingleTileSchedulerILb1ELb0ELb1ELi128EEEEEEEEEvNT_6ParamsE --------------------------
	.section	.text._ZN7cutlass13device_kernelIN5flash19enable_sm80_to_sm89INS1_16FlashAttnFwdSm80INS1_25CollectiveMainloopFwdSm80ILi4ELi1ELb0EN4cute5tupleIJNS5_1CILi128EEENS7_ILi64EEES8_EEELi128ENS_6half_tEfNS_4arch4Sm80ELb0ELb0ELb0ELb1ELb1ELb1ELb1ELb0EEENS1_21CollectiveEpilogueFwdINS6_IJS8_S8_S9_EEENS6_IJNS7_ILi1EEESH_SH_EEESB_SD_Li128ELb1ELb1ELb0ELb0EEENS1_19SingleTileSchedulerILb1ELb0ELb1ELi128EEEEEEEEEvNT_6ParamsE,"ax",@progbits
	.sectioninfo	@"SHI_REGISTERS=255"
	.align	128
.text._ZN7cutlass13device_kernelIN5flash19enable_sm80_to_sm89INS1_16FlashAttnFwdSm80INS1_25CollectiveMainloopFwdSm80ILi4ELi1ELb0EN4cute5tupleIJNS5_1CILi128EEENS7_ILi64EEES8_EEELi128ENS_6half_tEfNS_4arch4Sm80ELb0ELb0ELb0ELb1ELb1ELb1ELb1ELb0EEENS1_21CollectiveEpilogueFwdINS6_IJS8_S8_S9_EEENS6_IJNS7_ILi1EEESH_SH_EEESB_SD_Li128ELb1ELb1ELb0ELb0EEENS1_19SingleTileSchedulerILb1ELb0ELb1ELi128EEEEEEEEEvNT_6ParamsE:
        .type           _ZN7cutlass13device_kernelIN5flash19enable_sm80_to_sm89INS1_16FlashAttnFwdSm80INS1_25CollectiveMainloopFwdSm80ILi4ELi1ELb0EN4cute5tupleIJNS5_1CILi128EEENS7_ILi64EEES8_EEELi128ENS_6half_tEfNS_4arch4Sm80ELb0ELb0ELb0ELb1ELb1ELb1ELb1ELb0EEENS1_21CollectiveEpilogueFwdINS6_IJS8_S8_S9_EEENS6_IJNS7_ILi1EEESH_SH_EEESB_SD_Li128ELb1ELb1ELb0ELb0EEENS1_19SingleTileSchedulerILb1ELb0ELb1ELi128EEEEEEEEEvNT_6ParamsE,@function
        .size           _ZN7cutlass13device_kernelIN5flash19enable_sm80_to_sm89INS1_16FlashAttnFwdSm80INS1_25CollectiveMainloopFwdSm80ILi4ELi1ELb0EN4cute5tupleIJNS5_1CILi128EEENS7_ILi64EEES8_EEELi128ENS_6half_tEfNS_4arch4Sm80ELb0ELb0ELb0ELb1ELb1ELb1ELb1ELb0EEENS1_21CollectiveEpilogueFwdINS6_IJS8_S8_S9_EEENS6_IJNS7_ILi1EEESH_SH_EEESB_SD_Li128ELb1ELb1ELb0ELb0EEENS1_19SingleTileSchedulerILb1ELb0ELb1ELi128EEEEEEEEEvNT_6ParamsE,(.L_x_4371 - _ZN7cutlass13device_kernelIN5flash19enable_sm80_to_sm89INS1_16FlashAttnFwdSm80INS1_25CollectiveMainloopFwdSm80ILi4ELi1ELb0EN4cute5tupleIJNS5_1CILi128EEENS7_ILi64EEES8_EEELi128ENS_6half_tEfNS_4arch4Sm80ELb0ELb0ELb0ELb1ELb1ELb1ELb1ELb0EEENS1_21CollectiveEpilogueFwdINS6_IJS8_S8_S9_EEENS6_IJNS7_ILi1EEESH_SH_EEESB_SD_Li128ELb1ELb1ELb0ELb0EEENS1_19SingleTileSchedulerILb1ELb0ELb1ELi128EEEEEEEEEvNT_6ParamsE)
        .other          _ZN7cutlass13device_kernelIN5flash19enable_sm80_to_sm89INS1_16FlashAttnFwdSm80INS1_25CollectiveMainloopFwdSm80ILi4ELi1ELb0EN4cute5tupleIJNS5_1CILi128EEENS7_ILi64EEES8_EEELi128ENS_6half_tEfNS_4arch4Sm80ELb0ELb0ELb0ELb1ELb1ELb1ELb1ELb0EEENS1_21CollectiveEpilogueFwdINS6_IJS8_S8_S9_EEENS6_IJNS7_ILi1EEESH_SH_EEESB_SD_Li128ELb1ELb1ELb0ELb0EEENS1_19SingleTileSchedulerILb1ELb0ELb1ELi128EEEEEEEEEvNT_6ParamsE,@"STO_CUDA_ENTRY STV_DEFAULT"
_ZN7cutlass13device_kernelIN5flash19enable_sm80_to_sm89INS1_16FlashAttnFwdSm80INS1_25CollectiveMainloopFwdSm80ILi4ELi1ELb0EN4cute5tupleIJNS5_1CILi128EEENS7_ILi64EEES8_EEELi128ENS_6half_tEfNS_4arch4Sm80ELb0ELb0ELb0ELb1ELb1ELb1ELb1ELb0EEENS1_21CollectiveEpilogueFwdINS6_IJS8_S8_S9_EEENS6_IJNS7_ILi1EEESH_SH_EEESB_SD_Li128ELb1ELb1ELb0ELb0EEENS1_19SingleTileSchedulerILb1ELb0ELb1ELi128EEEEEEEEEvNT_6ParamsE:
        /* <DEDUP_REMOVED lines=21> */
.L_x_2958:
        /* <DEDUP_REMOVED lines=13> */
.L_x_2960:
[----:B------:R-:W-:Y:S02]  /*0220*/  ULDC UR6, c[0x0][0x54c] ;  /* 0x0001530000067ab9 */ /* 0x000fe40000000800 */
.L_x_2959:
[----:B------:R-:W-:Y:S02]  /*0230*/  ULDC UR4, c[0x0][0x548] ;  /* 0x0001520000047ab9 */ /* 0x000fe40000000800 */
[----:B------:R-:W-:-:S02]  /*0240*/  USHF.L.U32 UR5, UR17, 0x7, URZ ;  /* 0x0000000711057899 */ /* 0x000fc4000800063f */
[----:B------:R-:W-:-:S04]  /*0250*/  UIMAD UR4, UR6, UR4, URZ ;  /* 0x00000004060472a4 */ /* 0x000fc8000f8e023f */
[----:B------:R-:W-:-:S04]  /*0260*/  UISETP.GE.AND UP0, UPT, UR5, UR4, UPT ;  /* 0x000000040500728c */ /* 0x000fc8000bf06270 */
[----:B------:R-:W-:Y:S01]  /*0270*/  USEL UR24, UR24, 0xffffffff, !UP0 ;  /* 0xffffffff18187887 */ /* 0x000fe2000c000000 */
[----:B------:R-:W-:Y:S05]  /*0280*/  BRA `(.L_x_2961) ;  /* 0x000001b000007947 */ /* 0x000fea0003800000 */
.L_x_2957:
        /* <DEDUP_REMOVED lines=8> */
.L_x_2962:
        /* <DEDUP_REMOVED lines=13> */
.L_x_2964:
[----:B------:R-:W-:Y:S02]  /*03e0*/  ULDC UR6, c[0x0][0x54c] ;  /* 0x0001530000067ab9 */ /* 0x000fe40000000800 */
.L_x_2963:
[----:B------:R-:W-:Y:S02]  /*03f0*/  ULDC UR4, c[0x0][0x548] ;  /* 0x0001520000047ab9 */ /* 0x000fe40000000800 */
[----:B------:R-:W-:-:S02]  /*0400*/  USHF.L.U32 UR5, UR17, 0x7, URZ ;  /* 0x0000000711057899 */ /* 0x000fc4000800063f */
[----:B------:R-:W-:-:S04]  /*0410*/  UIMAD UR4, UR6, UR4, URZ ;  /* 0x00000004060472a4 */ /* 0x000fc8000f8e023f */
[----:B------:R-:W-:-:S04]  /*0420*/  UISETP.GE.AND UP0, UPT, UR5, UR4, UPT ;  /* 0x000000040500728c */ /* 0x000fc8000bf06270 */
[----:B------:R-:W-:-:S06]  /*0430*/  USEL UR24, UR24, 0xffffffff, !UP0 ;  /* 0xffffffff18187887 */ /* 0x000fcc000c000000 */
.L_x_2961:
        /* <DEDUP_REMOVED lines=64> */
.L_x_2965:
        /* <DEDUP_REMOVED lines=10> */
.L_x_2966:
[----:B------:R-:W-:Y:S05]  /*08e0*/  @!P4 BRA `(.L_x_2967) ;  /* 0x000000500000c947 */ /* 0x000fea0003800000 */
[----:B-1--4-:R1:W4:Y:S04]  /*08f0*/  LDG.E R0, [R4.64] ;  /* 0x0000002204007981 */ /* 0x012328000c1e1900 */
[----:B-1-3--:R-:W3:Y:S01]  /*0900*/  LDG.E R4, [R4.64+0x4] ;  /* 0x0000042204047981 */ /* 0x00aee2000c1e1900 */
[----:B----4-:R-:W1:Y:S08]  /*0910*/  R2UR UR22, R0 ;  /* 0x00000000001673c2 */ /* 0x010e7000000e0000 */
[----:B---3--:R-:W1:Y:S02]  /*0920*/  R2UR UR4, R4 ;  /* 0x00000000040473c2 */ /* 0x008e6400000e0000 */
[----:B-1----:R-:W-:-:S06]  /*0930*/  UIADD3 UR22, -UR22, UR4, URZ ;  /* 0x0000000416167290 */ /* 0x002fcc000fffe13f */
.L_x_2967:
        /* <DEDUP_REMOVED lines=303> */
.L_x_3015:
        /* <DEDUP_REMOVED lines=76> */
.L_x_2973:
[----:B------:R-:W-:Y:S05]  /*20f0*/  BSYNC B0 ;  /* 0x0000000000007941 */ /* 0x000fea0003800000 */
.L_x_2972:
        /* <DEDUP_REMOVED lines=39> */
.L_x_2975:
[----:B------:R-:W-:Y:S05]  /*2370*/  BSYNC B0 ;  /* 0x0000000000007941 */ /* 0x000fea0003800000 */
.L_x_2974:
        /* <DEDUP_REMOVED lines=40> */
.L_x_2977:
[----:B------:R-:W-:Y:S05]  /*2600*/  BSYNC B0 ;  /* 0x0000000000007941 */ /* 0x000fea0003800000 */
.L_x_2976:
        /* <DEDUP_REMOVED lines=38> */
.L_x_2979:
[----:B------:R-:W-:Y:S05]  /*2870*/  BSYNC B0 ;  /* 0x0000000000007941 */ /* 0x000fea0003800000 */
.L_x_2978:
        /* <DEDUP_REMOVED lines=72> */
.L_x_2983:
[----:B------:R-:W-:Y:S05]  /*2d00*/  BSYNC B0 ;  /* 0x0000000000007941 */ /* 0x000fea0003800000 */
.L_x_2982:
        /* <DEDUP_REMOVED lines=57> */
.L_x_2981:
[----:B------:R-:W-:Y:S05]  /*30a0*/  BSYNC B1 ;  /* 0x0000000000017941 */ /* 0x000fea0003800000 */
.L_x_2980:
        /* <DEDUP_REMOVED lines=60> */
.L_x_2987:
[----:B------:R-:W-:Y:S05]  /*3470*/  BSYNC B0 ;  /* 0x0000000000007941 */ /* 0x000fea0003800000 */
.L_x_2986:
        /* <DEDUP_REMOVED lines=57> */
.L_x_2985:
[----:B------:R-:W-:Y:S05]  /*3810*/  BSYNC B1 ;  /* 0x0000000000017941 */ /* 0x000fea0003800000 */
.L_x_2984:
        /* <DEDUP_REMOVED lines=60> */
.L_x_2991:
[----:B------:R-:W-:Y:S05]  /*3be0*/  BSYNC B0 ;  /* 0x0000000000007941 */ /* 0x000fea0003800000 */
.L_x_2990:
        /* <DEDUP_REMOVED lines=57> */
.L_x_2989:
[----:B------:R-:W-:Y:S05]  /*3f80*/  BSYNC B1 ;  /* 0x0000000000017941 */ /* 0x000fea0003800000 */
.L_x_2988:
        /* <DEDUP_REMOVED lines=59> */
.L_x_2994:
[----:B------:R-:W-:Y:S05]  /*4340*/  BSYNC B0 ;  /* 0x0000000000007941 */ /* 0x000fea0003800000 */
.L_x_2993:
        /* <DEDUP_REMOVED lines=58> */
.L_x_2971:
        /* <DEDUP_REMOVED lines=235> */
.L_x_2996:
[----:B------:R-:W-:Y:S05]  /*55a0*/  BSYNC B0 ;  /* 0x0000000000007941 */ /* 0x000fea0003800000 */
.L_x_2995:
        /* <DEDUP_REMOVED lines=122> */
.L_x_2998:
[----:B------:R-:W-:Y:S05]  /*5d50*/  BSYNC B0 ;  /* 0x0000000000007941 */ /* 0x000fea0003800000 */
.L_x_2997:
        /* <DEDUP_REMOVED lines=122> */
.L_x_3000:
[----:B------:R-:W-:Y:S05]  /*6500*/  BSYNC B0 ;  /* 0x0000000000007941 */ /* 0x000fea0003800000 */
.L_x_2999:
        /* <DEDUP_REMOVED lines=124> */
.L_x_2970:
        /* <DEDUP_REMOVED lines=19> */
.L_x_3002:
[----:B-1-34-:R-:W-:Y:S05]  /*6e00*/  BSYNC B0 ;  /* 0x0000000000007941 */ /* 0x01afea0003800000 */
.L_x_3001:
        /* <DEDUP_REMOVED lines=15> */
.L_x_3004:
[----:B------:R-:W-:Y:S05]  /*6f00*/  BSYNC B0 ;  /* 0x0000000000007941 */ /* 0x000fea0003800000 */
.L_x_3003:
        /* <DEDUP_REMOVED lines=15> */
.L_x_3006:
[----:B------:R-:W-:Y:S05]  /*7000*/  BSYNC B0 ;  /* 0x0000000000007941 */ /* 0x000fea0003800000 */
.L_x_3005:
        /* <DEDUP_REMOVED lines=14> */
.L_x_2992:
[----:B------:R-:W-:Y:S05]  /*70f0*/  BSYNC B2 ;  /* 0x0000000000027941 */ /* 0x000fea0003800000 */
.L_x_2969:
        /* <DEDUP_REMOVED lines=90> */
.L_x_3008:
[----:B------:R-:W-:Y:S05]  /*76a0*/  BSYNC B0 ;  /* 0x0000000000007941 */ /* 0x000fea0003800000 */
.L_x_3007:
        /* <DEDUP_REMOVED lines=15> */
.L_x_3010:
[----:B------:R-:W-:Y:S05]  /*77a0*/  BSYNC B0 ;  /* 0x0000000000007941 */ /* 0x000fea0003800000 */
.L_x_3009:
        /* <DEDUP_REMOVED lines=15> */
.L_x_3012:
[----:B------:R-:W-:Y:S05]  /*78a0*/  BSYNC B0 ;  /* 0x0000000000007941 */ /* 0x000fea0003800000 */
.L_x_3011:
        /* <DEDUP_REMOVED lines=15> */
.L_x_3014:
[----:B------:R-:W-:Y:S05]  /*79a0*/  BSYNC B0 ;  /* 0x0000000000007941 */ /* 0x000fea0003800000 */
.L_x_3013:
        /* <DEDUP_REMOVED lines=38> */
.L_x_2968:
        /* <DEDUP_REMOVED lines=66> */
[----:B--2---:R-:W-:Y:S01]  /*8030*/  IMAD.MOV.U32 R88, RZ, RZ, RZ ;  /* 0x000000ffff587224 */ /* 0x004fe200078e00ff */
        /* <DEDUP_REMOVED lines=219> */
[----:B------:R-:W-:Y:S02]  /*8df0*/  @!P2 IADD3 R0, P1, R11, UR12, RZ ;  /* 0x0000000c0b00ac10 */ /* 0x000fe4000ff3e0ff */
        /* <DEDUP_REMOVED lines=44> */
[----:B------:R-:W-:Y:S02]  /*90c0*/  ISETP.GE.AND P1, PT, R120, 0x21, PT ;  /* 0x000000217800780c */ /* 0x000fe40003f26270 */
        /* <DEDUP_REMOVED lines=27> */
[C---:B------:R-:W-:Y:S01]  /*9280*/  @P0 IMAD.SHL.U32 R11, R55.reuse, 0x2, RZ ;  /* 0x00000002370b0824 */ /* 0x040fe200078e00ff */
        /* <DEDUP_REMOVED lines=30> */
.L_x_3017:
        /* <DEDUP_REMOVED lines=42> */
.L_x_3021:
[----:B------:R-:W-:Y:S05]  /*9710*/  BSYNC B0 ;  /* 0x0000000000007941 */ /* 0x000fea0003800000 */
.L_x_3020:
        /* <DEDUP_REMOVED lines=73> */
.L_x_3025:
[----:B------:R-:W-:Y:S05]  /*9bb0*/  BSYNC B0 ;  /* 0x0000000000007941 */ /* 0x000fea0003800000 */
.L_x_3024:
        /* <DEDUP_REMOVED lines=41> */
.L_x_3023:
[----:B------:R-:W-:Y:S05]  /*9e50*/  BSYNC B1 ;  /* 0x0000000000017941 */ /* 0x000fea0003800000 */
.L_x_3022:
        /* <DEDUP_REMOVED lines=45> */
.L_x_3029:
[----:B------:R-:W-:Y:S05]  /*a130*/  BSYNC B0 ;  /* 0x0000000000007941 */ /* 0x000fea0003800000 */
.L_x_3028:
        /* <DEDUP_REMOVED lines=41> */
.L_x_3027:
[----:B------:R-:W-:Y:S05]  /*a3d0*/  BSYNC B1 ;  /* 0x0000000000017941 */ /* 0x000fea0003800000 */
.L_x_3026:
        /* <DEDUP_REMOVED lines=45> */
.L_x_3033:
[----:B------:R-:W-:Y:S05]  /*a6b0*/  BSYNC B0 ;  /* 0x0000000000007941 */ /* 0x000fea0003800000 */
.L_x_3032:
        /* <DEDUP_REMOVED lines=41> */
.L_x_3031:
[----:B------:R-:W-:Y:S05]  /*a950*/  BSYNC B1 ;  /* 0x0000000000017941 */ /* 0x000fea0003800000 */
.L_x_3030:
        /* <DEDUP_REMOVED lines=45> */
.L_x_3037:
[----:B------:R-:W-:Y:S05]  /*ac30*/  BSYNC B0 ;  /* 0x0000000000007941 */ /* 0x000fea0003800000 */
.L_x_3036:
        /* <DEDUP_REMOVED lines=41> */
.L_x_3035:
[----:B------:R-:W-:Y:S05]  /*aed0*/  BSYNC B1 ;  /* 0x0000000000017941 */ /* 0x000fea0003800000 */
.L_x_3034:
        /* <DEDUP_REMOVED lines=45> */
.L_x_3041:
[----:B------:R-:W-:Y:S05]  /*b1b0*/  BSYNC B0 ;  /* 0x0000000000007941 */ /* 0x000fea0003800000 */
.L_x_3040:
        /* <DEDUP_REMOVED lines=41> */
.L_x_3039:
[----:B------:R-:W-:Y:S05]  /*b450*/  BSYNC B1 ;  /* 0x0000000000017941 */ /* 0x000fea0003800000 */
.L_x_3038:
        /* <DEDUP_REMOVED lines=45> */
.L_x_3045:
[----:B------:R-:W-:Y:S05]  /*b730*/  BSYNC B0 ;  /* 0x0000000000007941 */ /* 0x000fea0003800000 */
.L_x_3044:
        /* <DEDUP_REMOVED lines=41> */
.L_x_3043:
[----:B------:R-:W-:Y:S05]  /*b9d0*/  BSYNC B1 ;  /* 0x0000000000017941 */ /* 0x000fea0003800000 */
.L_x_3042:
        /* <DEDUP_REMOVED lines=45> */
.L_x_3049:
[----:B------:R-:W-:Y:S05]  /*bcb0*/  BSYNC B0 ;  /* 0x0000000000007941 */ /* 0x000fea0003800000 */
.L_x_3048:
        /* <DEDUP_REMOVED lines=41> */
.L_x_3047:
[----:B------:R-:W-:Y:S05]  /*bf50*/  BSYNC B1 ;  /* 0x0000000000017941 */ /* 0x000fea0003800000 */
.L_x_3046:
        /* <DEDUP_REMOVED lines=44> */
.L_x_3052:
[----:B------:R-:W-:Y:S05]  /*c220*/  BSYNC B0 ;  /* 0x0000000000007941 */ /* 0x000fea0003800000 */
.L_x_3051:
        /* <DEDUP_REMOVED lines=42> */
.L_x_3019:
        /* <DEDUP_REMOVED lines=14> */
.L_x_3054:
[----:B------:R-:W-:Y:S05]  /*c5b0*/  BSYNC B0 ;  /* 0x0000000000007941 */ /* 0x000fea0003800000 */
.L_x_3053:
        /* <DEDUP_REMOVED lines=120> */
.L_x_3056:
[----:B------:R-:W-:Y:S05]  /*cd40*/  BSYNC B0 ;  /* 0x0000000000007941 */ /* 0x000fea0003800000 */
.L_x_3055:
        /* <DEDUP_REMOVED lines=101> */
.L_x_3058:
[----:B------:R-:W-:Y:S05]  /*d3a0*/  BSYNC B0 ;  /* 0x0000000000007941 */ /* 0x000fea0003800000 */
.L_x_3057:
        /* <DEDUP_REMOVED lines=101> */
.L_x_3060:
[----:B------:R-:W-:Y:S05]  /*da00*/  BSYNC B0 ;  /* 0x0000000000007941 */ /* 0x000fea0003800000 */
.L_x_3059:
        /* <DEDUP_REMOVED lines=101> */
.L_x_3062:
[----:B------:R-:W-:Y:S05]  /*e060*/  BSYNC B0 ;  /* 0x0000000000007941 */ /* 0x000fea0003800000 */
.L_x_3061:
        /* <DEDUP_REMOVED lines=101> */
.L_x_3064:
[----:B------:R-:W-:Y:S05]  /*e6c0*/  BSYNC B0 ;  /* 0x0000000000007941 */ /* 0x000fea0003800000 */
.L_x_3063:
        /* <DEDUP_REMOVED lines=101> */
.L_x_3066:
[----:B------:R-:W-:Y:S05]  /*ed20*/  BSYNC B0 ;  /* 0x0000000000007941 */ /* 0x000fea0003800000 */
.L_x_3065:
        /* <DEDUP_REMOVED lines=101> */
.L_x_3068:
[----:B------:R-:W-:Y:S05]  /*f380*/  BSYNC B0 ;  /* 0x0000000000007941 */ /* 0x000fea0003800000 */
.L_x_3067:
        /* <DEDUP_REMOVED lines=100> */
.L_x_3050:
[----:B------:R-:W-:Y:S05]  /*f9d0*/  BSYNC B2 ;  /* 0x0000000000027941 */ /* 0x000fea0003800000 */
.L_x_3018:
[----:B------:R-:W-:Y:S01]  /*f9e0*/  IMAD R0, R52, c[0x0][0x208], RZ ;  /* 0x0000820034007a24 */ /* 0x000fe200078e02ff */
[----:B-1----:R-:W-:Y:S01]  /*f9f0*/  SHF.R.S32.HI R8, RZ, 0x4, R58 ;  /* 0x00000004ff087819 */ /* 0x002fe2000001143a */
[----:B------:R-:W-:Y:S01]  /*fa00*/  IMAD.WIDE.U32 R6, R60, c[0x0][0x208], RZ ;  /* 0x000082003c067a25 */ /* 0x000fe200078e00ff */
[----:B------:R-:W-:Y:S01]  /*fa10*/  LEA.HI R157, R157, R159, RZ, 0x5 ;  /* 0x0000009f9d9d7211 */ /* 0x000fe200078f28ff */
[----:B------:R-:W-:-:S04]  /*fa20*/  DEPBAR.LE SB0, 0x0 ;  /* 0x000080000000791a */ /* 0x000fc80000000000 */
[----:B------:R-:W-:Y:S01]  /*fa30*/  IMAD R0, R60, c[0x0][0x20c], R0 ;  /* 0x000083003c007a24 */ /* 0x000fe200078e0200 */
[----:B------:R-:W-:Y:S01]  /*fa40*/  LEA.HI R5, R58, R8, RZ, 0x1 ;  /* 0x000000083a057211 */ /* 0x000fe200078f08ff */
[----:B------:R-:W-:Y:S01]  /*fa50*/  IMAD R2, R53, c[0x0][0x218], RZ ;  /* 0x0000860035027a24 */ /* 0x000fe200078e02ff */
[----:B------:R-:W-:Y:S01]  /*fa60*/  UISETP.GE.AND UP0, UPT, UR9, 0x41, UPT ;  /* 0x000000410900788c */ /* 0x000fe2000bf06270 */
[----:B------:R-:W-:Y:S01]  /*fa70*/  IMAD.IADD R7, R7, 0x1, R0 ;  /* 0x0000000107077824 */ /* 0x000fe200078e0200 */
[----:B------:R-:W-:Y:S01]  /*fa80*/  LOP3.LUT R5, R5, 0xfffffffe, RZ, 0xc0, !PT ;  /* 0xfffffffe05057812 */ /* 0x000fe200078ec0ff */
[C---:B------:R-:W-:Y:S01]  /*fa90*/  IMAD R2, R59.reuse, c[0x0][0x21c], R2 ;  /* 0x000087003b027a24 */ /* 0x040fe200078e0202 */
[----:B------:R-:W-:Y:S01]  /*faa0*/  SHF.R.S32.HI R164, RZ, 0x1f, R160 ;  /* 0x0000001fffa47819 */ /* 0x000fe200000114a0 */
[----:B------:R-:W-:-:S04]  /*fab0*/  IMAD.WIDE.U32 R6, R59, c[0x0][0x218], R6 ;  /* 0x000086003b067a25 */ /* 0x000fc800078e0006 */
[----:B------:R-:W-:Y:S01]  /*fac0*/  IMAD.SHL.U32 R16, R42, 0x8, RZ ;  /* 0x000000082a107824 */ /* 0x000fe200078e00ff */
[----:B------:R-:W-:Y:S01]  /*fad0*/  BAR.SYNC.DEFER_BLOCKING 0x0 ;  /* 0x0000000000007b1d */ /* 0x000fe20000010000 */
[----:B------:R-:W-:Y:S01]  /*fae0*/  IADD3 R0, P0, R6, UR26, RZ ;  /* 0x0000001a06007c10 */ /* 0x000fe2000ff1e0ff */
[----:B------:R-:W-:-:S03]  /*faf0*/  IMAD.SHL.U32 R161, R55, 0x2, RZ ;  /* 0x0000000237a17824 */ /* 0x000fc600078e00ff */
[----:B------:R-:W-:Y:S01]  /*fb00*/  IADD3.X R6, R7, UR5, R2, P0, !PT ;  /* 0x0000000507067c10 */ /* 0x000fe200087fe402 */
[----:B------:R-:W-:Y:S01]  /*fb10*/  IMAD.IADD R7, R8, 0x1, -R5 ;  /* 0x0000000108077824 */ /* 0x000fe200078e0a05 */
[----:B------:R-:W-:Y:S01]  /*fb20*/  LEA R2, P0, R0, c[0x0][0x1f8], 0x1 ;  /* 0x00007e0000027a11 */ /* 0x000fe200078008ff */
[----:B------:R-:W-:-:S03]  /*fb30*/  IMAD.SHL.U32 R5, R51, 0x40, RZ ;  /* 0x0000004033057824 */ /* 0x000fc600078e00ff */
[----:B------:R-:W-:Y:S01]  /*fb40*/  LEA.HI.X R0, R0, c[0x0][0x1fc], R6, 0x1, P0 ;  /* 0x00007f0000007a11 */ /* 0x000fe200000f0c06 */
[----:B------:R-:W1:Y:S01]  /*fb50*/  SHFL.IDX PT, R8, R2, RZ, 0x181f ;  /* 0x00181fff02087589 */ /* 0x000e6200000e0000 */
[----:B------:R-:W-:Y:S01]  /*fb60*/  IMAD.SHL.U32 R6, R54, 0x40, RZ ;  /* 0x0000004036067824 */ /* 0x000fe200078e00ff */
[----:B------:R-:W-:Y:S02]  /*fb70*/  LOP3.LUT R5, R5, 0x1c0, RZ, 0xc0, !PT ;  /* 0x000001c005057812 */ /* 0x000fe400078ec0ff */
[----:B------:R-:W-:Y:S04]  /*fb80*/  SHFL.IDX PT, R13, R2, 0x1, 0x181f ;  /* 0x00381f00020d7f89 */ /* 0x000fe800000e0000 */
[----:B------:R-:W2:Y:S04]  /*fb90*/  SHFL.IDX PT, R11, R2, 0x2, 0x181f ;  /* 0x00581f00020b7f89 */ /* 0x000ea800000e0000 */
[----:B------:R-:W3:Y:S04]  /*fba0*/  SHFL.IDX PT, R15, R0, RZ, 0x181f ;  /* 0x00181fff000f7589 */ /* 0x000ee800000e0000 */
[----:B------:R4:W-:Y:S04]  /*fbb0*/  SHFL.IDX PT, R10, R2, 0x3, 0x181f ;  /* 0x00781f00020a7f89 */ /* 0x0009e800000e0000 */
[----:B------:R-:W-:Y:S04]  /*fbc0*/  SHFL.IDX PT, R14, R0, 0x1, 0x181f ;  /* 0x00381f00000e7f89 */ /* 0x000fe800000e0000 */
[----:B------:R-:W5:Y:S04]  /*fbd0*/  SHFL.IDX PT, R12, R0, 0x2, 0x181f ;  /* 0x00581f00000c7f89 */ /* 0x000f6800000e0000 */
[----:B------:R2:W3:Y:S01]  /*fbe0*/  SHFL.IDX PT, R9, R0, 0x3, 0x181f ;  /* 0x00781f0000097f89 */ /* 0x0004e200000e0000 */
[----:B----4-:R-:W-:-:S04]  /*fbf0*/  LOP3.LUT R2, R6, 0x1c0, RZ, 0xc0, !PT ;  /* 0x000001c006027812 */ /* 0x010fc800078ec0ff */
[----:B------:R-:W-:Y:S01]  /*fc00*/  LOP3.LUT R6, R2, 0x8, R16, 0xf8, !PT ;  /* 0x0000000802067812 */ /* 0x000fe200078ef810 */
[----:B------:R-:W-:-:S05]  /*fc10*/  IMAD.WIDE R16, R160, 0x2, RZ ;  /* 0x00000002a0107825 */ /* 0x000fca00078e02ff */
[----:B-1----:R-:W-:Y:S02]  /*fc20*/  IADD3 R50, P0, R8, R16, RZ ;  /* 0x0000001008327210 */ /* 0x002fe40007f1e0ff */
[----:B--2---:R-:W-:Y:S01]  /*fc30*/  SHF.R.U32.HI R0, RZ, 0x3, R2 ;  /* 0x00000003ff007819 */ /* 0x004fe20000011602 */
[----:B------:R-:W-:Y:S01]  /*fc40*/  IMAD.SHL.U32 R2, R7, 0x8, RZ ;  /* 0x0000000807027824 */ /* 0x000fe200078e00ff */
[----:B------:R-:W-:Y:S01]  /*fc50*/  IADD3 R46, P1, R16, R11, RZ ;  /* 0x0000000b102e7210 */ /* 0x000fe20007f3e0ff */
[----:B---3--:R-:W-:Y:S01]  /*fc60*/  IMAD.X R51, R15, 0x1, R17, P0 ;  /* 0x000000010f337824 */ /* 0x008fe200000e0611 */
[----:B------:R-:W-:Y:S02]  /*fc70*/  LOP3.LUT R0, R6, R0, RZ, 0x3c, !PT ;  /* 0x0000000006007212 */ /* 0x000fe400078e3cff */
[----:B------:R-:W-:Y:S01]  /*fc80*/  LOP3.LUT R2, R5, 0x8, R2, 0xf8, !PT ;  /* 0x0000000805027812 */ /* 0x000fe200078ef802 */
[----:B-----5:R-:W-:Y:S01]  /*fc90*/  IMAD.X R47, R17, 0x1, R12, P1 ;  /* 0x00000001112f7824 */ /* 0x020fe200008e060c */
[----:B------:R-:W-:Y:S01]  /*fca0*/  SHF.R.U32.HI R5, RZ, 0x3, R5 ;  /* 0x00000003ff057819 */ /* 0x000fe20000011605 */
[----:B------:R-:W-:Y:S01]  /*fcb0*/  IMAD R0, R7, 0x200, R0 ;  /* 0x0000020007007824 */ /* 0x000fe200078e0200 */
[----:B------:R-:W-:-:S02]  /*fcc0*/  SHF.R.S32.HI R6, RZ, 0x1f, R56 ;  /* 0x0000001fff067819 */ /* 0x000fc40000011438 */
[----:B------:R-:W-:Y:S01]  /*fcd0*/  LOP3.LUT R156, R2, R5, RZ, 0x3c, !PT ;  /* 0x00000005029c7212 */ /* 0x000fe200078e3cff */
[----:B------:R-:W-:Y:S01]  /*fce0*/  IMAD.SHL.U32 R5, R57, 0x40, RZ ;  /* 0x0000004039057824 */ /* 0x000fe200078e00ff */
[----:B------:R-:W-:Y:S01]  /*fcf0*/  LEA.HI R2, R6, R56, RZ, 0x3 ;  /* 0x0000003806027211 */ /* 0x000fe200078f18ff */
[----:B------:R-:W-:Y:S01]  /*fd00*/  IMAD.SHL.U32 R167, R0, 0x2, RZ ;  /* 0x0000000200a77824 */ /* 0x000fe200078e00ff */
[----:B------:R-:W-:Y:S02]  /*fd10*/  IADD3 R52, P0, R16, R10, RZ ;  /* 0x0000000a10347210 */ /* 0x000fe40007f1e0ff */
[----:B------:R-:W-:Y:S01]  /*fd20*/  LOP3.LUT R162, R2, 0xfffffff8, RZ, 0xc0, !PT ;  /* 0xfffffff802a27812 */ /* 0x000fe200078ec0ff */
[----:B------:R-:W-:Y:S01]  /*fd30*/  IMAD.SHL.U32 R2, R157, 0x20, RZ ;  /* 0x000000209d027824 */ /* 0x000fe200078e00ff */
[-C--:B------:R-:W-:Y:S01]  /*fd40*/  IADD3 R48, P2, R16, R13.reuse, RZ ;  /* 0x0000000d10307210 */ /* 0x080fe20007f5e0ff */
[----:B------:R-:W-:Y:S01]  /*fd50*/  IMAD.X R53, R17, 0x1, R9, P0 ;  /* 0x0000000111357824 */ /* 0x000fe200000e0609 */
[----:B------:R-:W-:Y:S01]  /*fd60*/  LOP3.LUT R5, R5, 0xfffffe00, RZ, 0xc0, !PT ;  /* 0xfffffe0005057812 */ /* 0x000fe200078ec0ff */
[----:B------:R-:W-:Y:S01]  /*fd70*/  IMAD.WIDE R6, R162, 0x2, RZ ;  /* 0x00000002a2067825 */ /* 0x000fe200078e02ff */
[----:B------:R-:W-:Y:S01]  /*fd80*/  LOP3.LUT R0, R2, 0x7ffffc00, RZ, 0xc0, !PT ;  /* 0x7ffffc0002007812 */ /* 0x000fe200078ec0ff */
[----:B------:R-:W-:Y:S01]  /*fd90*/  LDSM.16.M88.4 R36, [R167+0x4100] ;  /* 0x00410000a724783b */ /* 0x000fe20000000200 */
[----:B------:R-:W-:Y:S01]  /*fda0*/  IADD3 R2, R167, 0x4100, RZ ;  /* 0x00004100a7027810 */ /* 0x000fe20007ffe0ff */
[----:B------:R-:W-:Y:S01]  /*fdb0*/  IMAD.X R49, R17, 0x1, R14, P2 ;  /* 0x0000000111317824 */ /* 0x000fe200010e060e */
[----:B------:R-:W-:Y:S01]  /*fdc0*/  IADD3 R42, P0, R8, R6, RZ ;  /* 0x00000006082a7210 */ /* 0x000fe20007f1e0ff */
[----:B------:R-:W-:Y:S01]  /*fdd0*/  LDSM.16.M88.4 R32, [R167+0x4900] ;  /* 0x00490000a720783b */ /* 0x000fe20000000200 */
[----:B------:R-:W-:-:S02]  /*fde0*/  IADD3 R40, P1, R6, R13, RZ ;  /* 0x0000000d06287210 */ /* 0x000fc40007f3e0ff */
[----:B------:R-:W-:Y:S01]  /*fdf0*/  LOP3.LUT P2, RZ, R54, 0x2, RZ, 0xc0, !PT ;  /* 0x0000000236ff7812 */ /* 0x000fe2000784c0ff */
[----:B------:R-:W-:Y:S01]  /*fe00*/  IMAD.X R43, R15, 0x1, R7, P0 ;  /* 0x000000010f2b7824 */ /* 0x000fe200000e0607 */
[C---:B------:R-:W-:Y:S01]  /*fe10*/  IADD3 R44, P0, R6.reuse, R11, RZ ;  /* 0x0000000b062c7210 */ /* 0x040fe20007f1e0ff */
[----:B------:R-:W-:Y:S01]  /*fe20*/  IMAD.X R41, R7, 0x1, R14, P1 ;  /* 0x0000000107297824 */ /* 0x000fe200008e060e */
[----:B------:R-:W-:Y:S01]  /*fe30*/  IADD3 R6, P1, R6, R10, RZ ;  /* 0x0000000a06067210 */ /* 0x000fe20007f3e0ff */
[----:B------:R-:W-:Y:S01]  /*fe40*/  LDSM.16.M88.4 R28, [R167+0x5100] ;  /* 0x00510000a71c783b */ /* 0x000fe20000000200 */
[----:B------:R-:W-:Y:S01]  /*fe50*/  IADD3 R242, R167, 0x4120, RZ ;  /* 0x00004120a7f27810 */ /* 0x000fe20007ffe0ff */
[C---:B------:R-:W-:Y:S01]  /*fe60*/  IMAD.X R45, R7.reuse, 0x1, R12, P0 ;  /* 0x00000001072d7824 */ /* 0x040fe200000e060c */
[----:B------:R-:W-:Y:S01]  /*fe70*/  IADD3 R0, R156, R5, R0 ;  /* 0x000000059c007210 */ /* 0x000fe20007ffe000 */
[----:B------:R-:W-:Y:S01]  /*fe80*/  IMAD.X R7, R7, 0x1, R9, P1 ;  /* 0x0000000107077824 */ /* 0x000fe200008e0609 */
[----:B------:R-:W-:Y:S01]  /*fe90*/  ISETP.GE.AND P1, PT, R160, c[0x0][0x1d4], PT ;  /* 0x00007500a0007a0c */ /* 0x000fe20003f26270 */
[----:B------:R-:W-:Y:S01]  /*fea0*/  LDSM.16.M88.4 R24, [R167+0x5900] ;  /* 0x00590000a718783b */ /* 0x000fe20000000200 */
[----:B------:R-:W-:Y:S01]  /*feb0*/  ISETP.GE.AND P0, PT, R56, c[0x0][0x1d4], PT ;  /* 0x0000750038007a0c */ /* 0x000fe20003f06270 */
[----:B------:R-:W-:Y:S01]  /*fec0*/  IMAD.SHL.U32 R238, R0, 0x2, RZ ;  /* 0x0000000200ee7824 */ /* 0x000fe200078e00ff */
[----:B------:R-:W-:Y:S01]  /*fed0*/  @P2 IADD3 R242, R2, -0x20, RZ ;  /* 0xffffffe002f22810 */ /* 0x000fe20007ffe0ff */
[----:B------:R-:W-:Y:S01]  /*fee0*/  IMAD.MOV.U32 R0, RZ, RZ, 0x40 ;  /* 0x00000040ff007424 */ /* 0x000fe200078e00ff */
[----:B------:R-:W-:Y:S01]  /*fef0*/  ISETP.LT.OR P2, PT, R120, 0x1, P1 ;  /* 0x000000017800780c */ /* 0x000fe20000f41670 */
[--C-:B------:R-:W-:Y:S01]  /*ff00*/  IMAD R240, R4, 0x2, R238.reuse ;  /* 0x0000000204f07824 */ /* 0x100fe200078e02ee */
[----:B------:R-:W1:Y:S01]  /*ff10*/  LDSM.16.M88.4 R8, [R238+0xa100] ;  /* 0x00a10000ee08783b */ /* 0x000e620000000200 */
[----:B------:R-:W-:Y:S01]  /*ff20*/  ISETP.LT.OR P3, PT, R120, 0x21, P0 ;  /* 0x000000217800780c */ /* 0x000fe20000761670 */
[C---:B------:R-:W-:Y:S01]  /*ff30*/  IMAD R239, R3.reuse, 0x2, R238 ;  /* 0x0000000203ef7824 */ /* 0x040fe200078e02ee */
[----:B------:R-:W-:Y:S01]  /*ff40*/  SHF.R.S32.HI R163, RZ, 0x1f, R162 ;  /* 0x0000001fffa37819 */ /* 0x000fe200000114a2 */
[----:B------:R-:W-:Y:S01]  /*ff50*/  LDSM.16.M88.4 R68, [R242] ;  /* 0x00000000f244783b */ /* 0x000fe20000000200 */
[----:B------:R-:W-:Y:S01]  /*ff60*/  IMAD R241, R3, 0x2, R240 ;  /* 0x0000000203f17824 */ /* 0x000fe200078e02f0 */
[----:B------:R-:W-:Y:S01]  /*ff70*/  IADD3 R250, R242, 0x800, RZ ;  /* 0x00000800f2fa7810 */ /* 0x000fe20007ffe0ff */
[----:B------:R-:W-:Y:S01]  /*ff80*/  IMAD R243, R4, 0x2, R239 ;  /* 0x0000000204f37824 */ /* 0x000fe200078e02ef */
        /* <DEDUP_REMOVED lines=8> */
[----:B------:R-:W-:Y:S01]  /*10010*/  IADD3 R244, R242, 0x3800, RZ ;  /* 0x00003800f2f47810 */ /* 0x000fe20007ffe0ff */
[----:B------:R-:W2:Y:S04]  /*10020*/  LDSM.16.M88.4 R12, [R238+0x8100] ;  /* 0x00810000ee0c783b */ /* 0x000ea80000000200 */
[----:B------:R-:W-:Y:S04]  /*10030*/  LDSM.16.M88.4 R20, [R240+0x8100] ;  /* 0x00810000f014783b */ /* 0x000fe80000000200 */
[----:B------:R-:W3:Y:S04]  /*10040*/  LDSM.16.M88.4 R16, [R240+0xa100] ;  /* 0x00a10000f010783b */ /* 0x000ee80000000200 */
[----:B------:R-:W-:Y:S01]  /*10050*/  @!PT LDS RZ, [RZ] ;  /* 0x00000000fffff984 */ /* 0x000fe20000000800 */
[----:B------:R-:W-:Y:S01]  /*10060*/  @!PT LDS RZ, [RZ] ;  /* 0x00000000fffff984 */ /* 0x000fe20000000800 */
[----:B------:R-:W-:Y:S01]  /*10070*/  @!PT LDS RZ, [RZ] ;  /* 0x00000000fffff984 */ /* 0x000fe20000000800 */
[----:B------:R4:W-:Y:S01]  /*10080*/  LDGSTS.E.BYPASS.LTC128B.128 [R161+0x100], [R50.64], !P2 ;  /* 0x0010000032a17fae */ /* 0x0009e2000d101d62 */
[----:B------:R-:W-:-:S03]  /*10090*/  ISETP.LT.OR P2, PT, R120, 0x1, P0 ;  /* 0x000000017800780c */ /* 0x000fc60000741670 */
[----:B------:R-:W-:Y:S01]  /*100a0*/  STL [R1+0x18], R162 ;  /* 0x000018a201007387 */ /* 0x000fe20000100800 */
[C---:B-1----:R-:W-:Y:S03]  /*100b0*/  HMMA.16816.F32 R72, R8.reuse, R36, RZ ;  /* 0x000000240848723c */ /* 0x042fe600000018ff */
[----:B------:R-:W-:Y:S04]  /*100c0*/  STL [R1+0xc], R161 ;  /* 0x00000ca101007387 */ /* 0x000fe80000100800 */
[----:B------:R-:W-:Y:S01]  /*100d0*/  STL [R1+0x30], R163 ;  /* 0x000030a301007387 */ /* 0x000fe20000100800 */
[----:B------:R-:W-:Y:S03]  /*100e0*/  HMMA.16816.F32 R76, R8, R32, RZ ;  /* 0x00000020084c723c */ /* 0x000fe600000018ff */
[----:B------:R1:W-:Y:S01]  /*100f0*/  LDGSTS.E.BYPASS.LTC128B.128 [R161+0x2100], [R42.64], !P2 ;  /* 0x021000002aa17fae */ /* 0x0003e2000d101d62 */
[----:B------:R-:W-:-:S04]  /*10100*/  ISETP.LT.OR P2, PT, R120, 0x11, P1 ;  /* 0x000000117800780c */ /* 0x000fc80000f41670 */
[----:B------:R-:W-:Y:S09]  /*10110*/  HMMA.16816.F32 R112, R8, R34, RZ ;  /* 0x000000220870723c */ /* 0x000ff200000018ff */
[----:B------:R4:W-:Y:S01]  /*10120*/  LDGSTS.E.BYPASS.LTC128B.128 [R161+0x900], [R48.64], !P2 ;  /* 0x0090000030a17fae */ /* 0x0009e2000d101d62 */
[C---:B------:R-:W-:Y:S01]  /*10130*/  ISETP.LT.OR P2, PT, R120.reuse, 0x11, P0 ;  /* 0x000000117800780c */ /* 0x040fe20000741670 */
[C---:B--2---:R-:W-:Y:S08]  /*10140*/  HMMA.16816.F32 R88, R12.reuse, R32, RZ ;  /* 0x000000200c58723c */ /* 0x044ff000000018ff */
[----:B------:R-:W-:Y:S04]  /*10150*/  HMMA.16816.F32 R92, R12, R34, RZ ;  /* 0x000000220c5c723c */ /* 0x000fe800000018ff */
[----:B------:R1:W-:Y:S01]  /*10160*/  LDGSTS.E.BYPASS.LTC128B.128 [R161+0x2900], [R40.64], !P2 ;  /* 0x0290000028a17fae */ /* 0x0003e2000d101d62 */
[----:B------:R-:W-:-:S03]  /*10170*/  ISETP.LT.OR P2, PT, R120, 0x21, P1 ;  /* 0x000000217800780c */ /* 0x000fc60000f41670 */
[----:B------:R-:W-:Y:S08]  /*10180*/  HMMA.16816.F32 R108, R8, R26, RZ ;  /* 0x0000001a086c723c */ /* 0x000ff000000018ff */
[----:B------:R-:W-:Y:S02]  /*10190*/  HMMA.16816.F32 R104, R12, R36, RZ ;  /* 0x000000240c68723c */ /* 0x000fe400000018ff */
[----:B------:R2:W-:Y:S01]  /*101a0*/  LDGSTS.E.BYPASS.LTC128B.128 [R161+0x1100], [R46.64], !P2 ;  /* 0x011000002ea17fae */ /* 0x0005e2000d101d62 */
[----:B------:R-:W-:-:S02]  /*101b0*/  ISETP.LT.OR P2, PT, R120, 0x31, P1 ;  /* 0x000000317800780c */ /* 0x000fc40000f41670 */
[----:B------:R-:W-:Y:S01]  /*101c0*/  ISETP.LT.OR P1, PT, R120, 0x31, P0 ;  /* 0x000000317800780c */ /* 0x000fe20000721670 */
[----:B------:R2:W-:Y:S01]  /*101d0*/  LDGSTS.E.BYPASS.LTC128B.128 [R161+0x3100], [R44.64], !P3 ;  /* 0x031000002ca17fae */ /* 0x0005e2000d901d62 */
[----:B------:R-:W-:Y:S01]  /*101e0*/  LOP3.LUT P0, RZ, R54, 0x4, RZ, 0xc0, !PT ;  /* 0x0000000436ff7812 */ /* 0x000fe2000780c0ff */
[----:B----4-:R-:W-:Y:S03]  /*101f0*/  HMMA.16816.F32 R48, R8, R28, RZ ;  /* 0x0000001c0830723c */ /* 0x010fe600000018ff */
[----:B------:R-:W-:Y:S02]  /*10200*/  SEL R0, R0, 0xffffffc0, !P0 ;  /* 0xffffffc000007807 */ /* 0x000fe40004000000 */
[----:B------:R-:W-:-:S03]  /*10210*/  PLOP3.LUT P0, PT, PT, PT, UP0, 0x40, 0x0 ;  /* 0x000000000000781c */ /* 0x000fc60003f0e808 */
[C---:B------:R-:W-:Y:S01]  /*10220*/  HMMA.16816.F32 R96, R12.reuse, R38, RZ ;  /* 0x000000260c60723c */ /* 0x040fe200000018ff */
[----:B------:R-:W-:Y:S01]  /*10230*/  IMAD.IADD R237, R167, 0x1, R0 ;  /* 0x00000001a7ed7824 */ /* 0x000fe200078e0200 */
[----:B------:R4:W-:Y:S01]  /*10240*/  LDGSTS.E.BYPASS.LTC128B.128 [R161+0x1900], [R52.64], !P2 ;  /* 0x0190000034a17fae */ /* 0x0009e2000d101d62 */
[----:B------:R-:W-:Y:S01]  /*10250*/  IMAD.IADD R236, R0, 0x1, R242 ;  /* 0x0000000100ec7824 */ /* 0x000fe200078e02f2 */
[----:B------:R-:W-:Y:S02]  /*10260*/  LOP3.LUT R0, R156, R5, RZ, 0xfc, !PT ;  /* 0x000000059c007212 */ /* 0x000fe400078efcff */
[----:B------:R3:W-:Y:S02]  /*10270*/  LDGSTS.E.BYPASS.LTC128B.128 [R161+0x3900], [R6.64], !P1 ;  /* 0x0390000006a17fae */ /* 0x0007e4000c901d62 */
[C---:B-1----:R-:W-:Y:S02]  /*10280*/  HMMA.16816.F32 R40, R12.reuse, R28, RZ ;  /* 0x0000001c0c28723c */ /* 0x042fe400000018ff */
[----:B------:R-:W0:Y:S06]  /*10290*/  LDGDEPBAR ;  /* 0x00000000000079af */ /* 0x000e2c0000000000 */
[C---:B------:R-:W-:Y:S01]  /*102a0*/  HMMA.16816.F32 R80, R12.reuse, R30, RZ ;  /* 0x0000001e0c50723c */ /* 0x040fe200000018ff */
[----:B--2---:R-:W-:Y:S07]  /*102b0*/  LDSM.16.M88.4 R44, [R237+0x5100] ;  /* 0x00510000ed2c783b */ /* 0x004fee0000000200 */
[C---:B------:R-:W-:Y:S01]  /*102c0*/  HMMA.16816.F32 R32, R12.reuse, R24, RZ ;  /* 0x000000180c20723c */ /* 0x040fe200000018ff */
[----:B----4-:R-:W-:Y:S07]  /*102d0*/  LDSM.16.M88.4 R52, [R237+0x4100] ;  /* 0x00410000ed34783b */ /* 0x010fee0000000200 */
[----:B------:R-:W-:Y:S08]  /*102e0*/  HMMA.16816.F32 R12, R12, R26, RZ ;  /* 0x0000001a0c0c723c */ /* 0x000ff000000018ff */
[C---:B------:R-:W-:Y:S01]  /*102f0*/  HMMA.16816.F32 R84, R8.reuse, R24, RZ ;  /* 0x000000180854723c */ /* 0x040fe200000018ff */
[----:B------:R-:W1:Y:S07]  /*10300*/  LDSM.16.M88.4 R24, [R239+0xa100] ;  /* 0x00a10000ef18783b */ /* 0x000e6e0000000200 */
[C---:B------:R-:W-:Y:S01]  /*10310*/  HMMA.16816.F32 R100, R8.reuse, R38, RZ ;  /* 0x000000260864723c */ /* 0x040fe200000018ff */
[----:B------:R-:W-:Y:S07]  /*10320*/  LDSM.16.M88.4 R36, [R237+0x5900] ;  /* 0x00590000ed24783b */ /* 0x000fee0000000200 */
[----:B------:R-:W-:Y:S08]  /*10330*/  HMMA.16816.F32 R116, R8, R30, RZ ;  /* 0x0000001e0874723c */ /* 0x000ff000000018ff */
[C---:B---3--:R-:W-:Y:S08]  /*10340*/  HMMA.16816.F32 R8, R16.reuse, R68, R72 ;  /* 0x000000441008723c */ /* 0x048ff00000001848 */
[C---:B------:R-:W-:Y:S01]  /*10350*/  HMMA.16816.F32 R72, R16.reuse, R60, R48 ;  /* 0x0000003c1048723c */ /* 0x040fe20000001830 */
[----:B------:R-:W2:Y:S07]  /*10360*/  LDSM.16.M88.4 R48, [R237+0x4900] ;  /* 0x00490000ed30783b */ /* 0x000eae0000000200 */
[C---:B------:R-:W-:Y:S08]  /*10370*/  HMMA.16816.F32 R28, R16.reuse, R64, R76 ;  /* 0x00000040101c723c */ /* 0x040ff0000000184c */
[-C--:B------:R-:W-:Y:S08]  /*10380*/  HMMA.16816.F32 R76, R16, R58.reuse, R108 ;  /* 0x0000003a104c723c */ /* 0x080ff0000000186c */
[----:B------:R-:W-:Y:S01]  /*10390*/  HMMA.16816.F32 R108, R20, R58, R12 ;  /* 0x0000003a146c723c */ /* 0x000fe2000000180c */
[----:B------:R-:W3:Y:S07]  /*103a0*/  LDSM.16.M88.4 R12, [R239+0x8100] ;  /* 0x00810000ef0c783b */ /* 0x000eee0000000200 */
[C---:B------:R-:W-:Y:S08]  /*103b0*/  HMMA.16816.F32 R84, R16.reuse, R56, R84 ;  /* 0x000000381054723c */ /* 0x040ff00000001854 */
[C---:B------:R-:W-:Y:S08]  /*103c0*/  HMMA.16816.F32 R128, R16.reuse, R66, R112 ;  /* 0x000000421080723c */ /* 0x040ff00000001870 */
[C---:B------:R-:W-:Y:S08]  /*103d0*/  HMMA.16816.F32 R124, R16.reuse, R62, R116 ;  /* 0x0000003e107c723c */ /* 0x040ff00000001874 */
[----:B------:R-:W-:Y:S01]  /*103e0*/  HMMA.16816.F32 R100, R16, R70, R100 ;  /* 0x000000461064723c */ /* 0x000fe20000001864 */
[----:B------:R-:W-:Y:S07]  /*103f0*/  LDSM.16.M88.4 R16, [R241+0x8100] ;  /* 0x00810000f110783b */ /* 0x000fee0000000200 */
[C---:B------:R-:W-:Y:S08]  /*10400*/  HMMA.16816.F32 R116, R20.reuse, R68, R104 ;  /* 0x000000441474723c */ /* 0x040ff00000001868 */
[C---:B------:R-:W-:Y:S08]  /*10410*/  HMMA.16816.F32 R132, R20.reuse, R64, R88 ;  /* 0x000000401484723c */ /* 0x040ff00000001858 */
[C---:B------:R-:W-:Y:S01]  /*10420*/  HMMA.16816.F32 R136, R20.reuse, R60, R40 ;  /* 0x0000003c1488723c */ /* 0x040fe20000001828 */
[----:B------:R-:W-:Y:S07]  /*10430*/  LDSM.16.M88.4 R40, [R236+0x1800] ;  /* 0x00180000ec28783b */ /* 0x000fee0000000200 */
[C---:B------:R-:W-:Y:S08]  /*10440*/  HMMA.16816.F32 R112, R20.reuse, R66, R92 ;  /* 0x000000421470723c */ /* 0x040ff0000000185c */
[C---:B------:R-:W-:Y:S01]  /*10450*/  HMMA.16816.F32 R140, R20.reuse, R56, R32 ;  /* 0x00000038148c723c */ /* 0x040fe20000001820 */
[----:B------:R-:W-:Y:S07]  /*10460*/  LDSM.16.M88.4 R32, [R236] ;  /* 0x00000000ec20783b */ /* 0x000fee0000000200 */
[C---:B------:R-:W-:Y:S08]  /*10470*/  HMMA.16816.F32 R68, R20.reuse, R70, R96 ;  /* 0x000000461444723c */ /* 0x040ff00000001860 */
[----:B------:R-:W-:Y:S01]  /*10480*/  HMMA.16816.F32 R120, R20, R62, R80 ;  /* 0x0000003e1478723c */ /* 0x000fe20000001850 */
[----:B------:R-:W-:Y:S07]  /*10490*/  LDSM.16.M88.4 R20, [R236+0x1000] ;  /* 0x00100000ec14783b */ /* 0x000fee0000000200 */
[C---:B-1----:R-:W-:Y:S01]  /*104a0*/  HMMA.16816.F32 R104, R24.reuse, R52, R8 ;  /* 0x000000341868723c */ /* 0x042fe20000001808 */
        /* <DEDUP_REMOVED lines=124> */
[----:B------:R-:W-:Y:S01]  /*10c70*/  IMAD.U32 R2, RZ, RZ, UR7 ;  /* 0x00000007ff027e24 */ /* 0x000fe2000f8e00ff */
        /* <DEDUP_REMOVED lines=14> */
[----:B------:R-:W-:Y:S02]  /*10d60*/  IMAD.SHL.U32 R17, R160, 0x2, RZ ;  /* 0x00000002a0117824 */ /* 0x000fe400078e00ff */
[----:B------:R-:W-:-:S05]  /*10d70*/  IMAD R10, R2, c[0x0][0x2b8], R5 ;  /* 0x0000ae00020a7a24 */ /* 0x000fca00078e0205 */
[----:B------:R-:W-:Y:S01]  /*10d80*/  SHF.R.S32.HI R2, RZ, 0x1f, R10 ;  /* 0x0000001fff027819 */ /* 0x000fe2000001140a */
[----:B------:R3:W-:Y:S04]  /*10d90*/  STL [R1+0x14], R10 ;  /* 0x0000140a01007387 */ /* 0x0007e80000100800 */
[----:B------:R-:W-:-:S04]  /*10da0*/  IMAD R2, R2, c[0x0][0x1e0], RZ ;  /* 0x0000780002027a24 */ /* 0x000fc800078e02ff */
[C---:B------:R-:W-:Y:S02]  /*10db0*/  IMAD R2, R10.reuse, c[0x0][0x1e4], R2 ;  /* 0x000079000a027a24 */ /* 0x040fe400078e0202 */
[----:B-1----:R-:W-:-:S04]  /*10dc0*/  IMAD.WIDE.U32 R6, R10, c[0x0][0x1e0], RZ ;  /* 0x000078000a067a25 */ /* 0x002fc800078e00ff */
[----:B------:R-:W-:Y:S01]  /*10dd0*/  IMAD.IADD R7, R7, 0x1, R2 ;  /* 0x0000000107077824 */ /* 0x000fe200078e0202 */
[----:B---3--:R-:W-:Y:S02]  /*10de0*/  IADD3 R10, -R158, 0x10, RZ ;  /* 0x000000109e0a7810 */ /* 0x008fe40007ffe1ff */
[----:B--2---:R-:W-:Y:S01]  /*10df0*/  SHF.R.S32.HI R2, RZ, 0x1f, R9 ;  /* 0x0000001fff027819 */ /* 0x004fe20000011409 */
        /* <DEDUP_REMOVED lines=48> */
.L_x_3069:
[----:B------:R-:W-:Y:S01]  /*11100*/  LOP3.LUT R2, R157, 0xffffffe0, RZ, 0xc0, !PT ;  /* 0xffffffe09d027812 */ /* 0x000fe200078ec0ff */
        /* <DEDUP_REMOVED lines=17> */
[----:B------:R2:W-:Y:S04]  /*11220*/  STL [R1+0x38], R167 ;  /* 0x000038a701007387 */ /* 0x0005e80000100800 */
[C---:B------:R-:W-:Y:S01]  /*11230*/  ISETP.GT.AND P1, PT, R2.reuse, RZ, PT ;  /* 0x000000ff0200720c */ /* 0x040fe20003f24270 */
[----:B------:R3:W-:Y:S01]  /*11240*/  STL [R1+0x34], R160 ;  /* 0x000034a001007387 */ /* 0x0007e20000100800 */
[----:B------:R-:W-:-:S02]  /*11250*/  ISETP.GT.AND P0, PT, R2, 0x1, PT ;  /* 0x000000010200780c */ /* 0x000fc40003f04270 */
[----:B------:R-:W-:Y:S01]  /*11260*/  FSEL R6, R104, -INF , P1 ;  /* 0xff80000068067808 */ /* 0x000fe20000800000 */
[----:B------:R-:W-:Y:S01]  /*11270*/  LDSM.16.MT88.4 R76, [R235+0x900] ;  /* 0x00090000eb4c783b */ /* 0x000fe20000004200 */
[----:B------:R-:W-:Y:S02]  /*11280*/  FSEL R7, R105, -INF , P0 ;  /* 0xff80000069077808 */ /* 0x000fe40000000000 */
[C---:B------:R-:W-:Y:S01]  /*11290*/  ISETP.GT.AND P3, PT, R2.reuse, 0x8, PT ;  /* 0x000000080200780c */ /* 0x040fe20003f64270 */
[----:B------:R-:W-:Y:S01]  /*112a0*/  LDSM.16.MT88.4 R48, [R233+0x900] ;  /* 0x00090000e930783b */ /* 0x000fe20000004200 */
[----:B------:R-:W-:Y:S02]  /*112b0*/  ISETP.GT.AND P2, PT, R2, 0x9, PT ;  /* 0x000000090200780c */ /* 0x000fe40003f44270 */
[----:B-1----:R-:W-:Y:S01]  /*112c0*/  FSEL R8, R100, -INF , P3 ;  /* 0xff80000064087808 */ /* 0x002fe20001800000 */
[----:B------:R-:W0:Y:S01]  /*112d0*/  LDGDEPBAR ;  /* 0x00000000000079af */ /* 0x000e220000000000 */
[----:B------:R-:W-:-:S02]  /*112e0*/  FMNMX.FTZ R5, R6, R7, !PT ;  /* 0x0000000706057209 */ /* 0x000fc40007810000 */
[----:B------:R-:W-:Y:S02]  /*112f0*/  FSEL R10, R106, -INF , P1 ;  /* 0xff8000006a0a7808 */ /* 0x000fe40000800000 */
[----:B------:R-:W-:Y:S02]  /*11300*/  FSEL R135, R66, -INF , P1 ;  /* 0xff80000042877808 */ /* 0x000fe40000800000 */
        /* <DEDUP_REMOVED lines=10> */
[----:B------:R-:W-:Y:S02]  /*113b0*/  FSEL R16, R96, -INF , P1 ;  /* 0xff80000060107808 */ /* 0x000fe40000800000 */
        /* <DEDUP_REMOVED lines=8> */
[----:B------:R-:W-:Y:S02]  /*11440*/  FSEL R128, R59, -INF , P0 ;  /* 0xff8000003b807808 */ /* 0x000fe40000000000 */
[----:B------:R-:W-:Y:S02]  /*11450*/  FSEL R114, R57, -INF , P0 ;  /* 0xff80000039727808 */ /* 0x000fe40000000000 */
[----:B------:R-:W-:Y:S02]  /*11460*/  ISETP.GT.AND P0, PT, R2, 0x19, PT ;  /* 0x000000190200780c */ /* 0x000fe40003f04270 */
[----:B------:R-:W-:Y:S02]  /*11470*/  FSEL R18, R92, -INF , P3 ;  /* 0xff8000005c127808 */ /* 0x000fe40001800000 */
[----:B------:R-:W-:-:S02]  /*11480*/  FMNMX.FTZ R5, R17, R5, !PT ;  /* 0x0000000511057209 */ /* 0x000fc40007810000 */
[----:B------:R-:W-:Y:S02]  /*11490*/  FSEL R15, R103, -INF , P2 ;  /* 0xff800000670f7808 */ /* 0x000fe40001000000 */
[----:B------:R-:W-:Y:S01]  /*114a0*/  FSEL R131, R63, -INF , P2 ;  /* 0xff8000003f837808 */ /* 0x000fe20001000000 */
[----:B------:R-:W-:Y:S01]  /*114b0*/  LDSM.16.MT88.4 R100, [R235+0x2100] ;  /* 0x00210000eb64783b */ /* 0x000fe20000004200 */
[----:B------:R-:W-:Y:S02]  /*114c0*/  FSEL R116, R61, -INF , P2 ;  /* 0xff8000003d747808 */ /* 0x000fe40001000000 */
[----:B------:R-:W-:Y:S01]  /*114d0*/  FSEL R19, R93, -INF , P0 ;  /* 0xff8000005d137808 */ /* 0x000fe20000000000 */
[----:B------:R-:W-:Y:S01]  /*114e0*/  LDSM.16.MT88.4 R60, [R234+0x900] ;  /* 0x00090000ea3c783b */ /* 0x000fe20000004200 */
        /* <DEDUP_REMOVED lines=33> */
[----:B--2---:R-:W-:Y:S02]  /*11700*/  FSEL R167, R80, -INF , P0 ;  /* 0xff80000050a77808 */ /* 0x004fe40000000000 */
[----:B------:R-:W-:-:S02]  /*11710*/  FMNMX.FTZ R5, R178, R5, !PT ;  /* 0x00000005b2057209 */ /* 0x000fc40007810000 */
[----:B------:R-:W-:Y:S02]  /*11720*/  FSEL R182, R86, -INF , P1 ;  /* 0xff80000056b67808 */ /* 0x000fe40000800000 */
[----:B------:R-:W-:Y:S01]  /*11730*/  FSEL R168, R42, -INF , P1 ;  /* 0xff8000002aa87808 */ /* 0x000fe20000800000 */
[----:B------:R-:W-:Y:S01]  /*11740*/  LDSM.16.MT88.4 R84, [R235+0x100] ;  /* 0x00010000eb54783b */ /* 0x000fe20000004200 */
[----:B------:R-:W-:Y:S02]  /*11750*/  FSEL R162, R40, -INF , P1 ;  /* 0xff80000028a27808 */ /* 0x000fe40000800000 */
[----:B------:R-:W-:Y:S01]  /*11760*/  ISETP.GT.AND P1, PT, R2, 0x38, PT ;  /* 0x000000380200780c */ /* 0x000fe20003f24270 */
[----:B------:R-:W-:Y:S01]  /*11770*/  LDSM.16.MT88.4 R40, [R232+0x100] ;  /* 0x00010000e828783b */ /* 0x000fe20000004200 */
[----:B---3--:R-:W-:Y:S02]  /*11780*/  FSEL R160, R81, -INF , P2 ;  /* 0xff80000051a07808 */ /* 0x008fe40001000000 */
        /* <DEDUP_REMOVED lines=8> */
[----:B------:R-:W-:Y:S02]  /*11810*/  FMNMX.FTZ R2, R236, R2, !PT ;  /* 0x00000002ec027209 */ /* 0x000fe40007810000 */
[----:B------:R-:W-:Y:S02]  /*11820*/  FSEL R22, R94, -INF , P3 ;  /* 0xff8000005e167808 */ /* 0x000fe40001800000 */
[----:B------:R-:W-:Y:S01]  /*11830*/  FMNMX.FTZ R2, R241, R2, !PT ;  /* 0x00000002f1027209 */ /* 0x000fe20007810000 */
[----:B------:R-:W-:Y:S01]  /*11840*/  LDSM.16.MT88.4 R92, [R232+0x2100] ;  /* 0x00210000e85c783b */ /* 0x000fe20000004200 */
[----:B------:R-:W-:Y:S02]  /*11850*/  FSEL R130, R54, -INF , P3 ;  /* 0xff80000036827808 */ /* 0x000fe40001800000 */
[----:B------:R-:W-:Y:S01]  /*11860*/  FSEL R113, R52, -INF , P3 ;  /* 0xff80000034717808 */ /* 0x000fe20001800000 */
[----:B------:R-:W1:Y:S01]  /*11870*/  SHFL.BFLY PT, R5, R2, 0x2, 0x1f ;  /* 0x0c401f0002057f89 */ /* 0x000e6200000e0000 */
[----:B------:R-:W-:-:S02]  /*11880*/  FSEL R240, R83, -INF , P2 ;  /* 0xff80000053f07808 */ /* 0x000fc40001000000 */
[----:B------:R-:W-:Y:S01]  /*11890*/  FSEL R237, R70, -INF , P1 ;  /* 0xff80000046ed7808 */ /* 0x000fe20000800000 */
[----:B------:R-:W-:Y:S01]  /*118a0*/  LDSM.16.MT88.4 R52, [R235+0x2900] ;  /* 0x00290000eb34783b */ /* 0x000fe20000004200 */
[----:B------:R-:W-:Y:S02]  /*118b0*/  FSEL R199, R71, -INF , P0 ;  /* 0xff80000047c77808 */ /* 0x000fe40000000000 */
[----:B------:R-:W-:Y:S01]  /*118c0*/  FSEL R186, R29, -INF , P2 ;  /* 0xff8000001dba7808 */ /* 0x000fe20001000000 */
[----:B------:R-:W-:Y:S01]  /*118d0*/  LDSM.16.MT88.4 R68, [R233+0x2900] ;  /* 0x00290000e944783b */ /* 0x000fe20000004200 */
[----:B------:R-:W-:Y:S02]  /*118e0*/  FSEL R187, R72, -INF , P1 ;  /* 0xff80000048bb7808 */ /* 0x000fe40000800000 */
[----:B------:R-:W-:Y:S02]  /*118f0*/  FSEL R185, R73, -INF , P0 ;  /* 0xff80000049b97808 */ /* 0x000fe40000000000 */
[----:B------:R-:W-:-:S02]  /*11900*/  FSEL R190, R31, -INF , P2 ;  /* 0xff8000001fbe7808 */ /* 0x000fc40001000000 */
[----:B------:R-:W-:Y:S02]  /*11910*/  FSEL R189, R74, -INF , P1 ;  /* 0xff8000004abd7808 */ /* 0x000fe40000800000 */
[----:B------:R-:W-:Y:S02]  /*11920*/  FSEL R188, R75, -INF , P0 ;  /* 0xff8000004bbc7808 */ /* 0x000fe40000000000 */
[----:B------:R-:W-:Y:S01]  /*11930*/  LDSM.16.MT88.4 R72, [R232+0x2900] ;  /* 0x00290000e848783b */ /* 0x000fe20000004200 */
[----:B-1----:R-:W-:-:S05]  /*11940*/  FMNMX.FTZ R2, R2, R5, !PT ;  /* 0x0000000502027209 */ /* 0x002fca0007810000 */
[----:B------:R-:W1:Y:S02]  /*11950*/  SHFL.BFLY PT, R5, R2, 0x1, 0x1f ;  /* 0x0c201f0002057f89 */ /* 0x000e6400000e0000 */
[----:B-1----:R-:W-:-:S04]  /*11960*/  FMNMX.FTZ R163, R2, R5, !PT ;  /* 0x0000000502a37209 */ /* 0x002fc80007810000 */
[C---:B------:R-:W-:Y:S01]  /*11970*/  FSETP.NEU.FTZ.AND P3, PT, R163.reuse, -INF , PT ;  /* 0xff800000a300780b */ /* 0x040fe20003f7d000 */
[----:B------:R-:W-:-:S05]  /*11980*/  FMUL.FTZ R2, R163, c[0x0][0x2d0] ;  /* 0x0000b400a3027a20 */ /* 0x000fca0000410000 */
        /* <DEDUP_REMOVED lines=18> */
[----:B------:R-:W-:Y:S03]  /*11ab0*/  MUFU.EX2 R196, R3 ;  /* 0x0000000300c47308 */ /* 0x000fe60000000800 */
[----:B------:R-:W-:-:S04]  /*11ac0*/  FMNMX.FTZ R2, R240, R2, !PT ;  /* 0x00000002f0027209 */ /* 0x000fc80007810000 */
[----:B------:R-:W-:-:S04]  /*11ad0*/  FMNMX.FTZ R2, R237, R2, !PT ;  /* 0x00000002ed027209 */ /* 0x000fc80007810000 */
[----:B------:R-:W-:-:S05]  /*11ae0*/  FMNMX.FTZ R2, R199, R2, !PT ;  /* 0x00000002c7027209 */ /* 0x000fca0007810000 */
        /* <DEDUP_REMOVED lines=8> */
[----:B------:R-:W-:Y:S01]  /*11b70*/  FFMA.FTZ R0, R11, c[0x0][0x2d0], -R12 ;  /* 0x0000b4000b007a23 */ /* 0x000fe2000001080c */
[----:B------:R1:W-:Y:S08]  /*11b80*/  MUFU.EX2 R206, R5 ;  /* 0x0000000500ce7308 */ /* 0x0003f00000000800 */
[----:B------:R2:W-:Y:S01]  /*11b90*/  MUFU.EX2 R201, R0 ;  /* 0x0000000000c97308 */ /* 0x0005e20000000800 */
[----:B-1----:R-:W-:-:S07]  /*11ba0*/  FFMA.FTZ R5, R7, c[0x0][0x2d0], -R13 ;  /* 0x0000b40007057a23 */ /* 0x002fce000001080d */
[----:B------:R1:W3:Y:S01]  /*11bb0*/  MUFU.EX2 R172, R5 ;  /* 0x0000000500ac7308 */ /* 0x0002e20000000800 */
[----:B--2---:R-:W-:-:S07]  /*11bc0*/  FFMA.FTZ R0, R14, c[0x0][0x2d0], -R12 ;  /* 0x0000b4000e007a23 */ /* 0x004fce000001080c */
[----:B------:R2:W-:Y:S01]  /*11bd0*/  MUFU.EX2 R174, R0 ;  /* 0x0000000000ae7308 */ /* 0x0005e20000000800 */
[----:B-1----:R-:W-:Y:S01]  /*11be0*/  FFMA.FTZ R5, R8, c[0x0][0x2d0], -R13 ;  /* 0x0000b40008057a23 */ /* 0x002fe2000001080d */
[----:B------:R-:W-:Y:S02]  /*11bf0*/  FMNMX.FTZ R8, R135, R133, !PT ;  /* 0x0000008587087209 */ /* 0x000fe40007810000 */
[----:B---3--:R-:W-:-:S04]  /*11c00*/  F2FP.PACK_AB R4, R172, R206 ;  /* 0x000000ceac04723e */ /* 0x008fc800000000ff */
[----:B------:R1:W-:Y:S01]  /*11c10*/  MUFU.EX2 R202, R5 ;  /* 0x0000000500ca7308 */ /* 0x0003e20000000800 */
[----:B------:R-:W-:Y:S01]  /*11c20*/  FMNMX.FTZ R8, R132, R8, !PT ;  /* 0x0000000884087209 */ /* 0x000fe20007810000 */
[----:B--2---:R-:W-:-:S03]  /*11c30*/  FFMA.FTZ R0, R15, c[0x0][0x2d0], -R12 ;  /* 0x0000b4000f007a23 */ /* 0x004fc6000001080c */
[----:B------:R-:W-:-:S03]  /*11c40*/  FMNMX.FTZ R8, R131, R8, !PT ;  /* 0x0000000883087209 */ /* 0x000fc60007810000 */
[----:B------:R2:W3:Y:S01]  /*11c50*/  MUFU.EX2 R173, R0 ;  /* 0x0000000000ad7308 */ /* 0x0004e20000000800 */
[----:B------:R-:W-:-:S04]  /*11c60*/  FMNMX.FTZ R8, R129, R8, !PT ;  /* 0x0000000881087209 */ /* 0x000fc80007810000 */
[----:B------:R-:W-:Y:S01]  /*11c70*/  FMNMX.FTZ R3, R128, R8, !PT ;  /* 0x0000000880037209 */ /* 0x000fe20007810000 */
[--C-:B------:R-:W-:Y:S02]  /*11c80*/  FFMA.FTZ R8, R19, c[0x0][0x2d0], -R13.reuse ;  /* 0x0000b40013087a23 */ /* 0x100fe4000001080d */
[----:B-1----:R-:W-:Y:S01]  /*11c90*/  FFMA.FTZ R5, R9, c[0x0][0x2d0], -R13 ;  /* 0x0000b40009057a23 */ /* 0x002fe2000001080d */
[----:B------:R-:W-:Y:S01]  /*11ca0*/  FMNMX.FTZ R3, R130, R3, !PT ;  /* 0x0000000382037209 */ /* 0x000fe20007810000 */
[----:B------:R1:W-:Y:S03]  /*11cb0*/  MUFU.EX2 R203, R8 ;  /* 0x0000000800cb7308 */ /* 0x0003e60000000800 */
[----:B------:R-:W-:Y:S02]  /*11cc0*/  FMNMX.FTZ R3, R134, R3, !PT ;  /* 0x0000000386037209 */ /* 0x000fe40007810000 */
[----:B--2---:R-:W-:-:S02]  /*11cd0*/  FMNMX.FTZ R0, R119, R118, !PT ;  /* 0x0000007677007209 */ /* 0x004fc40007810000 */
[----:B------:R-:W-:Y:S01]  /*11ce0*/  FMNMX.FTZ R3, R176, R3, !PT ;  /* 0x00000003b0037209 */ /* 0x000fe20007810000 */
[----:B------:R2:W4:Y:S01]  /*11cf0*/  MUFU.EX2 R164, R5 ;  /* 0x0000000500a47308 */ /* 0x0005220000000800 */
[----:B------:R-:W-:Y:S02]  /*11d00*/  FMNMX.FTZ R0, R117, R0, !PT ;  /* 0x0000000075007209 */ /* 0x000fe40007810000 */
[----:B---3--:R-:W-:Y:S02]  /*11d10*/  F2FP.PACK_AB R7, R173, R174 ;  /* 0x000000aead07723e */ /* 0x008fe400000000ff */
[----:B------:R-:W-:Y:S01]  /*11d20*/  FMNMX.FTZ R0, R116, R0, !PT ;  /* 0x0000000074007209 */ /* 0x000fe20007810000 */
[----:B-1----:R-:W-:-:S03]  /*11d30*/  FFMA.FTZ R8, R20, c[0x0][0x2d0], -R12 ;  /* 0x0000b40014087a23 */ /* 0x002fc6000001080c */
[----:B------:R-:W-:Y:S01]  /*11d40*/  FMNMX.FTZ R0, R115, R0, !PT ;  /* 0x0000000073007209 */ /* 0x000fe20007810000 */
[----:B------:R1:W-:Y:S03]  /*11d50*/  MUFU.EX2 R204, R8 ;  /* 0x0000000800cc7308 */ /* 0x0003e60000000800 */
[----:B------:R-:W-:Y:S01]  /*11d60*/  FMNMX.FTZ R0, R114, R0, !PT ;  /* 0x0000000072007209 */ /* 0x000fe20007810000 */
[----:B--2---:R-:W-:-:S03]  /*11d70*/  FFMA.FTZ R5, R10, c[0x0][0x2d0], -R12 ;  /* 0x0000b4000a057a23 */ /* 0x004fc6000001080c */
[----:B------:R-:W-:Y:S02]  /*11d80*/  FMNMX.FTZ R0, R113, R0, !PT ;  /* 0x0000000071007209 */ /* 0x000fe40007810000 */
[----:B----4-:R-:W-:Y:S01]  /*11d90*/  F2FP.PACK_AB R6, R164, R202 ;  /* 0x000000caa406723e */ /* 0x010fe200000000ff */
[----:B------:R-:W2:Y:S01]  /*11da0*/  MUFU.EX2 R228, R5 ;  /* 0x0000000500e47308 */ /* 0x000ea20000000800 */
[----:B------:R-:W-:Y:S02]  /*11db0*/  FMNMX.FTZ R0, R112, R0, !PT ;  /* 0x0000000070007209 */ /* 0x000fe40007810000 */
[----:B------:R-:W-:Y:S02]  /*11dc0*/  F2FP.PACK_AB R10, R203, R196 ;  /* 0x000000c4cb0a723e */ /* 0x000fe400000000ff */
[----:B------:R-:W-:Y:S02]  /*11dd0*/  FMNMX.FTZ R0, R170, R0, !PT ;  /* 0x00000000aa007209 */ /* 0x000fe40007810000 */
[----:B-1----:R-:W-:Y:S01]  /*11de0*/  FMNMX.FTZ R8, R171, R3, !PT ;  /* 0x00000003ab087209 */ /* 0x002fe20007810000 */
[----:B------:R-:W-:Y:S01]  /*11df0*/  FFMA.FTZ R3, R21, c[0x0][0x2d0], -R12 ;  /* 0x0000b40015037a23 */ /* 0x000fe2000001080c */
[----:B------:R-:W-:-:S02]  /*11e00*/  FMNMX.FTZ R0, R169, R0, !PT ;  /* 0x00000000a9007209 */ /* 0x000fc40007810000 */
[----:B------:R-:W-:Y:S01]  /*11e10*/  FMNMX.FTZ R8, R168, R8, !PT ;  /* 0x00000008a8087209 */ /* 0x000fe20007810000 */
[----:B------:R1:W3:Y:S01]  /*11e20*/  MUFU.EX2 R175, R3 ;  /* 0x0000000300af7308 */ /* 0x0002e20000000800 */
[----:B------:R-:W-:Y:S02]  /*11e30*/  FMNMX.FTZ R0, R162, R0, !PT ;  /* 0x00000000a2007209 */ /* 0x000fe40007810000 */
[----:B--2---:R-:W-:Y:S02]  /*11e40*/  F2FP.PACK_AB R5, R201, R228 ;  /* 0x000000e4c905723e */ /* 0x004fe400000000ff */
[----:B------:R-:W-:-:S04]  /*11e50*/  FMNMX.FTZ R0, R161, R0, !PT ;  /* 0x00000000a1007209 */ /* 0x000fc80007810000 */
[----:B------:R-:W-:Y:S01]  /*11e60*/  FMNMX.FTZ R0, R191, R0, !PT ;  /* 0x00000000bf007209 */ /* 0x000fe20007810000 */
[C---:B------:R-:W-:Y:S03]  /*11e70*/  HMMA.16816.F32 R140, R4.reuse, R96, RZ ;  /* 0x00000060048c723c */ /* 0x040fe600000018ff */
[----:B------:R-:W-:Y:S02]  /*11e80*/  FMNMX.FTZ R0, R186, R0, !PT ;  /* 0x00000000ba007209 */ /* 0x000fe40007810000 */
[----:B-1----:R-:W-:Y:S01]  /*11e90*/  FMNMX.FTZ R3, R166, R8, !PT ;  /* 0x00000008a6037209 */ /* 0x002fe20007810000 */
[----:B------:R-:W-:Y:S01]  /*11ea0*/  FFMA.FTZ R8, R22, c[0x0][0x2d0], -R12 ;  /* 0x0000b40016087a23 */ /* 0x000fe2000001080c */
[----:B------:R-:W-:Y:S01]  /*11eb0*/  FMNMX.FTZ R0, R187, R0, !PT ;  /* 0x00000000bb007209 */ /* 0x000fe20007810000 */
[----:B------:R-:W-:Y:S01]  /*11ec0*/  HMMA.16816.F32 R144, R4, R92, RZ ;  /* 0x0000005c0490723c */ /* 0x000fe200000018ff */
[----:B------:R-:W-:Y:S01]  /*11ed0*/  FMNMX.FTZ R3, R209, R3, !PT ;  /* 0x00000003d1037209 */ /* 0x000fe20007810000 */
[----:B------:R1:W-:Y:S01]  /*11ee0*/  MUFU.EX2 R239, R8 ;  /* 0x0000000800ef7308 */ /* 0x0003e20000000800 */
[----:B------:R-:W-:-:S02]  /*11ef0*/  FMNMX.FTZ R0, R185, R0, !PT ;  /* 0x00000000b9007209 */ /* 0x000fc40007810000 */
[----:B------:R-:W-:-:S03]  /*11f00*/  FMNMX.FTZ R3, R190, R3, !PT ;  /* 0x00000003be037209 */ /* 0x000fc60007810000 */
[----:B------:R-:W2:Y:S01]  /*11f10*/  SHFL.BFLY PT, R9, R0, 0x2, 0x1f ;  /* 0x0c401f0000097f89 */ /* 0x000ea200000e0000 */
[----:B------:R-:W-:Y:S01]  /*11f20*/  FMNMX.FTZ R3, R189, R3, !PT ;  /* 0x00000003bd037209 */ /* 0x000fe20007810000 */
[----:B------:R-:W-:Y:S03]  /*11f30*/  HMMA.16816.F32 R56, R4, R40, RZ ;  /* 0x000000280438723c */ /* 0x000fe600000018ff */
[----:B------:R-:W-:-:S05]  /*11f40*/  FMNMX.FTZ R14, R188, R3, !PT ;  /* 0x00000003bc0e7209 */ /* 0x000fca0007810000 */
[----:B------:R-:W-:Y:S01]  /*11f50*/  SHFL.BFLY PT, R15, R14, 0x2, 0x1f ;  /* 0x0c401f000e0f7f89 */ /* 0x000fe200000e0000 */
[----:B-1----:R-:W-:Y:S01]  /*11f60*/  FFMA.FTZ R8, R23, c[0x0][0x2d0], -R12 ;  /* 0x0000b40017087a23 */ /* 0x002fe2000001080c */
[C---:B------:R-:W-:Y:S03]  /*11f70*/  HMMA.16816.F32 R148, R4.reuse, R44, RZ ;  /* 0x0000002c0494723c */ /* 0x040fe600000018ff */
[----:B------:R1:W4:Y:S05]  /*11f80*/  MUFU.EX2 R198, R8 ;  /* 0x0000000800c67308 */ /* 0x00032a0000000800 */
[----:B------:R-:W-:Y:S01]  /*11f90*/  HMMA.16816.F32 R156, R4, R84, RZ ;  /* 0x00000054049c723c */ /* 0x000fe200000018ff */
[----:B--2---:R-:W-:-:S02]  /*11fa0*/  FMNMX.FTZ R0, R0, R9, !PT ;  /* 0x0000000900007209 */ /* 0x004fc40007810000 */
[----:B---3--:R-:W-:-:S05]  /*11fb0*/  F2FP.PACK_AB R9, R175, R204 ;  /* 0x000000ccaf09723e */ /* 0x008fca00000000ff */
[----:B------:R-:W-:Y:S01]  /*11fc0*/  HMMA.16816.F32 R152, R4, R88, RZ ;  /* 0x000000580498723c */ /* 0x000fe200000018ff */
[----:B------:R-:W2:Y:S01]  /*11fd0*/  SHFL.BFLY PT, R16, R0, 0x1, 0x1f ;  /* 0x0c201f0000107f89 */ /* 0x000ea200000e0000 */
[----:B-1----:R-:W-:Y:S02]  /*11fe0*/  F2FP.PACK_AB R8, R197, R205 ;  /* 0x000000cdc508723e */ /* 0x002fe400000000ff */
[----:B----4-:R-:W-:-:S04]  /*11ff0*/  F2FP.PACK_AB R11, R198, R239 ;  /* 0x000000efc60b723e */ /* 0x010fc800000000ff */
[C---:B------:R-:W-:Y:S08]  /*12000*/  HMMA.16816.F32 R136, R4.reuse, R100, RZ ;  /* 0x000000640488723c */ /* 0x040ff000000018ff */
[C---:B------:R-:W-:Y:S08]  /*12010*/  HMMA.16816.F32 R124, R4.reuse, R104, RZ ;  /* 0x00000068047c723c */ /* 0x040ff000000018ff */
[----:B------:R-:W-:Y:S01]  /*12020*/  HMMA.16816.F32 R120, R4, R42, RZ ;  /* 0x0000002a0478723c */ /* 0x000fe200000018ff */
[----:B--2---:R-:W-:-:S02]  /*12030*/  FMNMX.FTZ R165, R0, R16, !PT ;  /* 0x0000001000a57209 */ /* 0x004fc40007810000 */
[----:B------:R-:W-:Y:S02]  /*12040*/  FMNMX.FTZ R0, R14, R15, !PT ;  /* 0x0000000f0e007209 */ /* 0x000fe40007810000 */
        /* <DEDUP_REMOVED lines=8> */
[C---:B------:R-:W-:Y:S08]  /*120d0*/  HMMA.16816.F32 R24, R4.reuse, R102, RZ ;  /* 0x000000660418723c */ /* 0x040ff000000018ff */
[----:B------:R-:W-:Y:S01]  /*120e0*/  HMMA.16816.F32 R20, R4, R106, RZ ;  /* 0x0000006a0414723c */ /* 0x000fe200000018ff */
[----:B------:R-:W1:Y:S06]  /*120f0*/  SHFL.BFLY PT, R5, R0, 0x1, 0x1f ;  /* 0x0c201f0000057f89 */ /* 0x000e6c00000e0000 */
[--C-:B------:R-:W-:Y:S01]  /*12100*/  FFMA.FTZ R4, R119, c[0x0][0x2d0], -R3.reuse ;  /* 0x0000b40077047a23 */ /* 0x100fe20000010803 */
[C---:B------:R-:W-:Y:S03]  /*12110*/  HMMA.16816.F32 R140, R8.reuse, R68, R140 ;  /* 0x00000044088c723c */ /* 0x040fe6000000188c */
[----:B------:R2:W-:Y:S05]  /*12120*/  MUFU.EX2 R119, R4 ;  /* 0x0000000400777308 */ /* 0x0005ea0000000800 */
[C---:B------:R-:W-:Y:S07]  /*12130*/  HMMA.16816.F32 R16, R8.reuse, R72, R144 ;  /* 0x000000480810723c */ /* 0x040fee0000001890 */
[----:B------:R-:W-:Y:S01]  /*12140*/  MOV R145, R164 ;  /* 0x000000a400917202 */ /* 0x000fe20000000f00 */
[----:B------:R-:W-:Y:S01]  /*12150*/  HMMA.16816.F32 R216, R8, R76, R156 ;  /* 0x0000004c08d8723c */ /* 0x000fe2000000189c */
[----:B-1----:R-:W-:Y:S01]  /*12160*/  FMNMX.FTZ R164, R0, R5, !PT ;  /* 0x0000000500a47209 */ /* 0x002fe20007810000 */
[----:B------:R-:W-:-:S02]  /*12170*/  FFMA.FTZ R0, R114, c[0x0][0x2d0], -R3 ;  /* 0x0000b40072007a23 */ /* 0x000fc40000010803 */
[----:B--2---:R-:W-:Y:S01]  /*12180*/  FFMA.FTZ R4, R118, c[0x0][0x2d0], -R3 ;  /* 0x0000b40076047a23 */ /* 0x004fe20000010803 */
[----:B------:R-:W-:Y:S01]  /*12190*/  FSETP.NEU.FTZ.AND P0, PT, R164, -INF , PT ;  /* 0xff800000a400780b */ /* 0x000fe20003f1d000 */
[----:B------:R-:W-:Y:S01]  /*121a0*/  IMAD.MOV.U32 R147, RZ, RZ, R200 ;  /* 0x000000ffff937224 */ /* 0x000fe200078e00c8 */
[----:B------:R-:W-:Y:S01]  /*121b0*/  MOV R158, R203 ;  /* 0x000000cb009e7202 */ /* 0x000fe20000000f00 */
[----:B------:R1:W-:Y:S01]  /*121c0*/  MUFU.EX2 R15, R4 ;  /* 0x00000004000f7308 */ /* 0x0003e20000000800 */
[----:B------:R-:W-:Y:S01]  /*121d0*/  IMAD.MOV.U32 R14, RZ, RZ, R140 ;  /* 0x000000ffff0e7224 */ /* 0x000fe200078e008c */
[C---:B------:R-:W-:Y:S01]  /*121e0*/  HMMA.16816.F32 R192, R8.reuse, R64, R56 ;  /* 0x0000004008c0723c */ /* 0x040fe20000001838 */
[----:B------:R-:W-:Y:S01]  /*121f0*/  IMAD.MOV.U32 R159, RZ, RZ, R206 ;  /* 0x000000ffff9f7224 */ /* 0x000fe200078e00ce */
[----:B------:R-:W2:Y:S01]  /*12200*/  LDSM.16.MT88.4 R56, [R234+0x2900] ;  /* 0x00290000ea38783b */ /* 0x000ea20000004200 */
[----:B------:R-:W-:Y:S01]  /*12210*/  IMAD.MOV.U32 R157, RZ, RZ, R202 ;  /* 0x000000ffff9d7224 */ /* 0x000fe200078e00ca */
[----:B------:R-:W-:Y:S01]  /*12220*/  MOV R114, R14 ;  /* 0x0000000e00727202 */ /* 0x000fe20000000f00 */
[----:B------:R-:W-:Y:S01]  /*12230*/  IMAD.MOV.U32 R156, RZ, RZ, R201 ;  /* 0x000000ffff9c7224 */ /* 0x000fe200078e00c9 */
[----:B------:R-:W-:Y:S01]  /*12240*/  MOV R7, R18 ;  /* 0x0000001200077202 */ /* 0x000fe20000000f00 */
[----:B------:R-:W-:Y:S01]  /*12250*/  IMAD.MOV.U32 R18, RZ, RZ, R143 ;  /* 0x000000ffff127224 */ /* 0x000fe200078e008f */
[----:B------:R3:W-:Y:S01]  /*12260*/  MUFU.EX2 R14, R0 ;  /* 0x00000000000e7308 */ /* 0x0007e20000000800 */
[----:B------:R-:W-:Y:S01]  /*12270*/  HMMA.16816.F32 R136, R8, R52, R136 ;  /* 0x000000340888723c */ /* 0x000fe20000001888 */
[----:B------:R-:W-:Y:S01]  /*12280*/  IMAD.MOV.U32 R6, RZ, RZ, R19 ;  /* 0x000000ffff067224 */ /* 0x000fe200078e0013 */
[----:B------:R-:W-:Y:S01]  /*12290*/  MOV R207, R17 ;  /* 0x0000001100cf7202 */ /* 0x000fe20000000f00 */
[----:B------:R-:W-:-:S02]  /*122a0*/  IMAD.MOV.U32 R208, RZ, RZ, R16 ;  /* 0x000000ffffd07224 */ /* 0x000fc400078e0010 */
[----:B-1----:R-:W-:Y:S02]  /*122b0*/  FFMA.FTZ R4, R117, c[0x0][0x2d0], -R3 ;  /* 0x0000b40075047a23 */ /* 0x002fe40000010803 */
[----:B------:R-:W-:Y:S01]  /*122c0*/  IMAD.MOV.U32 R146, RZ, RZ, R199 ;  /* 0x000000ffff927224 */ /* 0x000fe200078e00c7 */
[----:B------:R-:W-:Y:S01]  /*122d0*/  HMMA.16816.F32 R220, R8, R60, R152 ;  /* 0x0000003c08dc723c */ /* 0x000fe20000001898 */
[----:B------:R1:W-:Y:S01]  /*122e0*/  MUFU.EX2 R229, R4 ;  /* 0x0000000400e57308 */ /* 0x0003e20000000800 */
[----:B------:R-:W-:Y:S02]  /*122f0*/  IMAD.MOV.U32 R144, RZ, RZ, R141 ;  /* 0x000000ffff907224 */ /* 0x000fe400078e008d */
[----:B---3--:R-:W-:-:S04]  /*12300*/  FMUL.FTZ R0, R164, c[0x0][0x2d0] ;  /* 0x0000b400a4007a20 */ /* 0x008fc80000410000 */
[----:B------:R-:W-:Y:S01]  /*12310*/  HMMA.16816.F32 R148, R8, R48, R148 ;  /* 0x000000300894723c */ /* 0x000fe20000001894 */
[----:B------:R-:W-:-:S07]  /*12320*/  FSEL R0, R0, RZ, P0 ;  /* 0x000000ff00007208 */ /* 0x000fce0000000000 */
[----:B------:R-:W-:Y:S01]  /*12330*/  IMAD.MOV.U32 R19, RZ, RZ, R139 ;  /* 0x000000ffff137224 */ /* 0x000fe200078e008b */
[----:B------:R-:W-:Y:S01]  /*12340*/  MOV R17, R138 ;  /* 0x0000008a00117202 */ /* 0x000fe20000000f00 */
[----:B-1----:R-:W-:Y:S01]  /*12350*/  FFMA.FTZ R4, R116, c[0x0][0x2d0], -R3 ;  /* 0x0000b40074047a23 */ /* 0x002fe20000010803 */
[----:B------:R-:W-:Y:S01]  /*12360*/  MOV R116, R142 ;  /* 0x0000008e00747202 */ /* 0x000fe20000000f00 */
[----:B------:R-:W-:Y:S01]  /*12370*/  IMAD.MOV.U32 R16, RZ, RZ, R137 ;  /* 0x000000ffff107224 */ /* 0x000fe200078e0089 */
[C---:B------:R-:W-:Y:S01]  /*12380*/  HMMA.16816.F32 R120, R8.reuse, R66, R120 ;  /* 0x000000420878723c */ /* 0x040fe20000001878 */
[----:B------:R1:W-:Y:S07]  /*12390*/  MUFU.EX2 R231, R4 ;  /* 0x0000000400e77308 */ /* 0x0003ee0000000800 */
[C---:B--2---:R-:W-:Y:S08]  /*123a0*/  HMMA.16816.F32 R224, R8.reuse, R56, R124 ;  /* 0x0000003808e0723c */ /* 0x044ff0000000187c */
[----:B------:R-:W-:Y:S01]  /*123b0*/  HMMA.16816.F32 R124, R8, R50, R108 ;  /* 0x00000032087c723c */ /* 0x000fe2000000186c */
[----:B-1----:R-:W-:-:S02]  /*123c0*/  FFMA.FTZ R4, R115, c[0x0][0x2d0], -R3 ;  /* 0x0000b40073047a23 */ /* 0x002fc40000010803 */
[----:B------:R-:W-:Y:S02]  /*123d0*/  IMAD.MOV.U32 R115, RZ, RZ, R136 ;  /* 0x000000ffff737224 */ /* 0x000fe400078e0088 */
[----:B------:R1:W-:Y:S03]  /*123e0*/  MUFU.EX2 R206, R4 ;  /* 0x0000000400ce7308 */ /* 0x0003e60000000800 */
[C---:B------:R-:W-:Y:S07]  /*123f0*/  HMMA.16816.F32 R136, R8.reuse, R78, R80 ;  /* 0x0000004e0888723c */ /* 0x040fee0000001850 */
[----:B------:R-:W-:Y:S01]  /*12400*/  IMAD.MOV.U32 R80, RZ, RZ, R198 ;  /* 0x000000ffff507224 */ /* 0x000fe200078e00c6 */
[----:B------:R-:W-:Y:S01]  /*12410*/  HMMA.16816.F32 R140, R8, R62, R36 ;  /* 0x0000003e088c723c */ /* 0x000fe20000001824 */
[----:B------:R-:W-:Y:S01]  /*12420*/  IMAD.MOV.U32 R83, RZ, RZ, R17 ;  /* 0x000000ffff537224 */ /* 0x000fe200078e0011 */
[----:B------:R-:W-:Y:S01]  /*12430*/  MOV R82, R16 ;  /* 0x0000001000527202 */ /* 0x000fe20000000f00 */
[----:B-1----:R-:W-:-:S02]  /*12440*/  FFMA.FTZ R4, R113, c[0x0][0x2d0], -R3 ;  /* 0x0000b40071047a23 */ /* 0x002fc40000010803 */
[----:B------:R-:W-:-:S03]  /*12450*/  IMAD.MOV.U32 R113, RZ, RZ, R18 ;  /* 0x000000ffff717224 */ /* 0x000fc600078e0012 */
[C---:B------:R-:W-:Y:S01]  /*12460*/  HMMA.16816.F32 R212, R8.reuse, R74, R32 ;  /* 0x0000004a08d4723c */ /* 0x040fe20000001820 */
[----:B------:R1:W2:Y:S07]  /*12470*/  MUFU.EX2 R18, R4 ;  /* 0x0000000400127308 */ /* 0x0002ae0000000800 */
[C---:B------:R-:W-:Y:S08]  /*12480*/  HMMA.16816.F32 R200, R8.reuse, R70, R28 ;  /* 0x0000004608c8723c */ /* 0x040ff0000000181c */
[----:B------:R-:W-:Y:S01]  /*12490*/  HMMA.16816.F32 R152, R8, R54, R24 ;  /* 0x000000360898723c */ /* 0x000fe20000001818 */
[----:B-1----:R-:W-:-:S02]  /*124a0*/  FFMA.FTZ R4, R112, c[0x0][0x2d0], -R3 ;  /* 0x0000b40070047a23 */ /* 0x002fc40000010803 */
[----:B------:R-:W-:Y:S02]  /*124b0*/  IMAD.MOV.U32 R112, RZ, RZ, R116 ;  /* 0x000000ffff707224 */ /* 0x000fe400078e0074 */
[----:B------:R1:W-:Y:S01]  /*124c0*/  MUFU.EX2 R118, R4 ;  /* 0x0000000400767308 */ /* 0x0003e20000000800 */
[----:B--2---:R-:W-:Y:S02]  /*124d0*/  IMAD.MOV.U32 R81, RZ, RZ, R18 ;  /* 0x000000ffff517224 */ /* 0x004fe400078e0012 */
[----:B-1----:R-:W-:Y:S01]  /*124e0*/  FFMA.FTZ R4, R135, c[0x0][0x2d0], -R0 ;  /* 0x0000b40087047a23 */ /* 0x002fe20000010800 */
[----:B------:R-:W-:-:S04]  /*124f0*/  MOV R135, R19 ;  /* 0x0000001300877202 */ /* 0x000fc80000000f00 */
[----:B------:R1:W-:Y:S02]  /*12500*/  MUFU.EX2 R117, R4 ;  /* 0x0000000400757308 */ /* 0x0003e40000000800 */
[----:B-1----:R-:W-:Y:S02]  /*12510*/  FFMA.FTZ R4, R133, c[0x0][0x2d0], -R0 ;  /* 0x0000b40085047a23 */ /* 0x002fe40000010800 */
[----:B------:R-:W-:-:S04]  /*12520*/  IMAD.MOV.U32 R133, RZ, RZ, R197 ;  /* 0x000000ffff857224 */ /* 0x000fc800078e00c5 */
[----:B------:R1:W2:Y:S02]  /*12530*/  MUFU.EX2 R116, R4 ;  /* 0x0000000400747308 */ /* 0x0002a40000000800 */
[----:B-1----:R-:W-:Y:S01]  /*12540*/  FFMA.FTZ R4, R132, c[0x0][0x2d0], -R0 ;  /* 0x0000b40084047a23 */ /* 0x002fe20000010800 */
[----:B------:R-:W-:Y:S02]  /*12550*/  MOV R132, R196 ;  /* 0x000000c400847202 */ /* 0x000fe40000000f00 */
[----:B------:R-:W-:Y:S03]  /*12560*/  HMMA.16816.F32 R196, R8, R58, R20 ;  /* 0x0000003a08c4723c */ /* 0x000fe60000001814 */
[----:B------:R1:W-:Y:S04]  /*12570*/  MUFU.EX2 R238, R4 ;  /* 0x0000000400ee7308 */ /* 0x0003e80000000800 */
[----:B------:R-:W-:-:S02]  /*12580*/  F2FP.PACK_AB R8, R15, R119 ;  /* 0x000000770f08723e */ /* 0x000fc400000000ff */
[----:B------:R-:W-:Y:S02]  /*12590*/  F2FP.PACK_AB R10, R231, R229 ;  /* 0x000000e5e70a723e */ /* 0x000fe400000000ff */
[----:B--2---:R-:W-:Y:S01]  /*125a0*/  F2FP.PACK_AB R9, R116, R117 ;  /* 0x000000757409723e */ /* 0x004fe200000000ff */
[--C-:B-1----:R-:W-:Y:S02]  /*125b0*/  FFMA.FTZ R4, R131, c[0x0][0x2d0], -R0.reuse ;  /* 0x0000b40083047a23 */ /* 0x102fe40000010800 */
[----:B------:R-:W-:Y:S02]  /*125c0*/  IMAD.MOV.U32 R131, RZ, RZ, R7 ;  /* 0x000000ffff837224 */ /* 0x000fe400078e0007 */
[----:B------:R1:W2:Y:S02]  /*125d0*/  MUFU.EX2 R230, R4 ;  /* 0x0000000400e67308 */ /* 0x0002a40000000800 */
[----:B-1----:R-:W-:Y:S01]  /*125e0*/  FFMA.FTZ R4, R129, c[0x0][0x2d0], -R0 ;  /* 0x0000b40081047a23 */ /* 0x002fe20000010800 */
[----:B--2---:R-:W-:Y:S01]  /*125f0*/  F2FP.PACK_AB R11, R230, R238 ;  /* 0x000000eee60b723e */ /* 0x004fe200000000ff */
[----:B------:R-:W-:Y:S01]  /*12600*/  IMAD.MOV.U32 R129, RZ, RZ, R6 ;  /* 0x000000ffff817224 */ /* 0x000fe200078e0006 */
[----:B------:R-:W-:-:S03]  /*12610*/  F2FP.PACK_AB R6, R118, R81 ;  /* 0x000000517606723e */ /* 0x000fc600000000ff */
[----:B------:R1:W-:Y:S02]  /*12620*/  MUFU.EX2 R252, R4 ;  /* 0x0000000400fc7308 */ /* 0x0003e40000000800 */
[C---:B------:R-:W-:Y:S07]  /*12630*/  HMMA.16816.F32 R16, R8.reuse, R44, RZ ;  /* 0x0000002c0810723c */ /* 0x040fee00000018ff */
[----:B------:R-:W-:Y:S01]  /*12640*/  MOV R45, R80 ;  /* 0x00000050002d7202 */ /* 0x000fe20000000f00 */
[----:B------:R-:W-:Y:S01]  /*12650*/  HMMA.16816.F32 R20, R8, R40, RZ ;  /* 0x000000280814723c */ /* 0x000fe200000018ff */
[----:B------:R-:W-:-:S02]  /*12660*/  IMAD.MOV.U32 R44, RZ, RZ, R133 ;  /* 0x000000ffff2c7224 */ /* 0x000fc400078e0085 */
[----:B-1----:R-:W-:Y:S01]  /*12670*/  FFMA.FTZ R4, R128, c[0x0][0x2d0], -R0 ;  /* 0x0000b40080047a23 */ /* 0x002fe20000010800 */
[----:B------:R-:W-:-:S03]  /*12680*/  MOV R128, R175 ;  /* 0x000000af00807202 */ /* 0x000fc60000000f00 */
[----:B------:R-:W-:Y:S01]  /*12690*/  IMAD.MOV.U32 R40, RZ, RZ, R173 ;  /* 0x000000ffff287224 */ /* 0x000fe200078e00ad */
[----:B------:R1:W2:Y:S01]  /*126a0*/  MUFU.EX2 R210, R4 ;  /* 0x0000000400d27308 */ /* 0x0002a20000000800 */
[----:B------:R-:W-:Y:S01]  /*126b0*/  HMMA.16816.F32 R36, R8, R84, RZ ;  /* 0x000000540824723c */ /* 0x000fe200000018ff */
[----:B------:R-:W-:-:S06]  /*126c0*/  MOV R41, R172 ;  /* 0x000000ac00297202 */ /* 0x000fcc0000000f00 */
[----:B------:R-:W-:Y:S01]  /*126d0*/  IMAD.MOV.U32 R84, RZ, RZ, R112 ;  /* 0x000000ffff547224 */ /* 0x000fe200078e0070 */
[----:B------:R-:W-:Y:S01]  /*126e0*/  HMMA.16816.F32 R32, R8, R88, RZ ;  /* 0x000000580820723c */ /* 0x000fe200000018ff */
[----:B------:R-:W-:Y:S01]  /*126f0*/  MOV R85, R113 ;  /* 0x0000007100557202 */ /* 0x000fe20000000f00 */
[----:B-1----:R-:W-:Y:S01]  /*12700*/  FFMA.FTZ R4, R130, c[0x0][0x2d0], -R0 ;  /* 0x0000b40082047a23 */ /* 0x002fe20000010800 */
[----:B--2---:R-:W-:-:S05]  /*12710*/  F2FP.PACK_AB R5, R210, R252 ;  /* 0x000000fcd205723e */ /* 0x004fca00000000ff */
[C---:B------:R-:W-:Y:S01]  /*12720*/  HMMA.16816.F32 R28, R8.reuse, R92, RZ ;  /* 0x0000005c081c723c */ /* 0x040fe200000018ff */
[----:B------:R-:W-:Y:S01]  /*12730*/  IMAD.MOV.U32 R130, RZ, RZ, R174 ;  /* 0x000000ffff827224 */ /* 0x000fe200078e00ae */
[----:B------:R1:W-:Y:S01]  /*12740*/  MUFU.EX2 R251, R4 ;  /* 0x0000000400fb7308 */ /* 0x0003e20000000800 */
[----:B------:R-:W-:Y:S02]  /*12750*/  IMAD.MOV.U32 R88, RZ, RZ, R114 ;  /* 0x000000ffff587224 */ /* 0x000fe400078e0072 */
[----:B------:R-:W-:Y:S02]  /*12760*/  IMAD.MOV.U32 R89, RZ, RZ, R144 ;  /* 0x000000ffff597224 */ /* 0x000fe400078e0090 */
[----:B------:R-:W-:Y:S01]  /*12770*/  MOV R92, R83 ;  /* 0x00000053005c7202 */ /* 0x000fe20000000f00 */
[----:B------:R-:W-:Y:S01]  /*12780*/  HMMA.16816.F32 R24, R8, R96, RZ ;  /* 0x000000600818723c */ /* 0x000fe200000018ff */
[----:B------:R-:W-:-:S06]  /*12790*/  IMAD.MOV.U32 R93, RZ, RZ, R135 ;  /* 0x000000ffff5d7224 */ /* 0x000fcc00078e0087 */
[----:B------:R-:W-:Y:S02]  /*127a0*/  IMAD.MOV.U32 R96, RZ, RZ, R82 ;  /* 0x000000ffff607224 */ /* 0x000fe400078e0052 */
[----:B------:R-:W-:Y:S02]  /*127b0*/  IMAD.MOV.U32 R97, RZ, RZ, R132 ;  /* 0x000000ffff617224 */ /* 0x000fe400078e0084 */
[----:B-1----:R-:W-:-:S04]  /*127c0*/  FFMA.FTZ R4, R134, c[0x0][0x2d0], -R0 ;  /* 0x0000b40086047a23 */ /* 0x002fc80000010800 */
[----:B------:R1:W2:Y:S02]  /*127d0*/  MUFU.EX2 R211, R4 ;  /* 0x0000000400d37308 */ /* 0x0002a40000000800 */
[----:B-1----:R-:W-:Y:S02]  /*127e0*/  F2FP.PACK_AB R4, R14, R206 ;  /* 0x000000ce0e04723e */ /* 0x002fe400000000ff */
[----:B--2---:R-:W-:-:S07]  /*127f0*/  F2FP.PACK_AB R7, R211, R251 ;  /* 0x000000fbd307723e */ /* 0x004fce00000000ff */
[----:B------:R-:W-:Y:S07]  /*12800*/  HMMA.16816.F32 R108, R4, R48, R16 ;  /* 0x00000030046c723c */ /* 0x000fee0000001810 */
[----:B------:R-:W-:Y:S01]  /*12810*/  IMAD.MOV.U32 R48, RZ, RZ, R81 ;  /* 0x000000ffff307224 */ /* 0x000fe200078e0051 */
[----:B------:R-:W-:Y:S01]  /*12820*/  HMMA.16816.F32 R16, R8, R104, RZ ;  /* 0x000000680810723c */ /* 0x000fe200000018ff */
[----:B------:R-:W-:-:S06]  /*12830*/  MOV R49, R145 ;  /* 0x0000009100317202 */ /* 0x000fcc0000000f00 */
[----:B------:R-:W-:Y:S01]  /*12840*/  MOV R105, R130 ;  /* 0x0000008200697202 */ /* 0x000fe20000000f00 */
[----:B------:R-:W-:Y:S01]  /*12850*/  HMMA.16816.F32 R172, R4, R64, R20 ;  /* 0x0000004004ac723c */ /* 0x000fe20000001814 */
[----:B------:R-:W-:-:S06]  /*12860*/  IMAD.MOV.U32 R104, RZ, RZ, R128 ;  /* 0x000000ffff687224 */ /* 0x000fcc00078e0080 */
[----:B------:R-:W-:Y:S01]  /*12870*/  IMAD.MOV.U32 R65, RZ, RZ, R129 ;  /* 0x000000ffff417224 */ /* 0x000fe200078e0081 */
[----:B------:R-:W-:Y:S01]  /*12880*/  HMMA.16816.F32 R20, R8, R100, RZ ;  /* 0x000000640814723c */ /* 0x000fe200000018ff */
[----:B------:R-:W-:-:S06]  /*12890*/  MOV R64, R131 ;  /* 0x0000008300407202 */ /* 0x000fcc0000000f00 */
[----:B------:R-:W-:Y:S01]  /*128a0*/  IMAD.MOV.U32 R101, RZ, RZ, R40 ;  /* 0x000000ffff657224 */ /* 0x000fe200078e0028 */
[----:B------:R-:W-:Y:S01]  /*128b0*/  HMMA.16816.F32 R80, R4, R76, R36 ;  /* 0x0000004c0450723c */ /* 0x000fe20000001824 */
[----:B------:R-:W-:-:S06]  /*128c0*/  IMAD.MOV.U32 R100, RZ, RZ, R41 ;  /* 0x000000ffff647224 */ /* 0x000fcc00078e0029 */
[----:B------:R-:W-:Y:S01]  /*128d0*/  IMAD.MOV.U32 R77, RZ, RZ, R115 ;  /* 0x000000ffff4d7224 */ /* 0x000fe200078e0073 */
[----:B------:R-:W-:Y:S01]  /*128e0*/  HMMA.16816.F32 R128, R4, R68, R24 ;  /* 0x000000440480723c */ /* 0x000fe20000001818 */
[----:B------:R-:W-:-:S06]  /*128f0*/  IMAD.MOV.U32 R76, RZ, RZ, R146 ;  /* 0x000000ffff4c7224 */ /* 0x000fcc00078e0092 */
[----:B------:R-:W-:Y:S01]  /*12900*/  IMAD.MOV.U32 R69, RZ, RZ, R159 ;  /* 0x000000ffff457224 */ /* 0x000fe200078e009f */
[C---:B------:R-:W-:Y:S07]  /*12910*/  HMMA.16816.F32 R112, R4.reuse, R60, R32 ;  /* 0x0000003c0470723c */ /* 0x040fee0000001820 */
[----:B------:R-:W-:Y:S01]  /*12920*/  MOV R60, R147 ;  /* 0x00000093003c7202 */ /* 0x000fe20000000f00 */
[----:B------:R-:W-:Y:S01]  /*12930*/  IMAD.MOV.U32 R61, RZ, RZ, R156 ;  /* 0x000000ffff3d7224 */ /* 0x000fe200078e009c */
[C---:B------:R-:W-:Y:S07]  /*12940*/  HMMA.16816.F32 R144, R4.reuse, R72, R28 ;  /* 0x000000480490723c */ /* 0x040fee000000181c */
[----:B------:R-:W-:Y:S01]  /*12950*/  IMAD.MOV.U32 R72, RZ, RZ, R157 ;  /* 0x000000ffff487224 */ /* 0x000fe200078e009d */
[----:B------:R-:W-:Y:S01]  /*12960*/  MOV R73, R158 ;  /* 0x0000009e00497202 */ /* 0x000fe20000000f00 */
[C---:B------:R-:W-:Y:S08]  /*12970*/  HMMA.16816.F32 R132, R4.reuse, R52, R20 ;  /* 0x000000340484723c */ /* 0x040ff00000001814 */
[----:B------:R-:W-:Y:S07]  /*12980*/  HMMA.16816.F32 R156, R4, R56, R16 ;  /* 0x00000038049c723c */ /* 0x000fee0000001810 */
[----:B------:R-:W-:Y:S01]  /*12990*/  MOV R57, R73 ;  /* 0x0000004900397202 */ /* 0x000fe20000000f00 */
[----:B------:R-:W-:Y:S01]  /*129a0*/  HMMA.16816.F32 R16, R8, R102, RZ ;  /* 0x000000660810723c */ /* 0x000fe200000018ff */
[----:B------:R-:W-:-:S06]  /*129b0*/  IMAD.MOV.U32 R56, RZ, RZ, R60 ;  /* 0x000000ffff387224 */ /* 0x000fcc00078e003c */
[----:B------:R-:W-:Y:S01]  /*129c0*/  IMAD.MOV.U32 R103, RZ, RZ, R44 ;  /* 0x000000ffff677224 */ /* 0x000fe200078e002c */
[----:B------:R-:W-:Y:S01]  /*129d0*/  HMMA.16816.F32 R36, R8, R46, RZ ;  /* 0x0000002e0824723c */ /* 0x000fe200000018ff */
[----:B------:R-:W-:-:S07]  /*129e0*/  MOV R102, R45 ;  /* 0x0000002d00667202 */ /* 0x000fce0000000f00 */
[C---:B------:R-:W-:Y:S08]  /*129f0*/  HMMA.16816.F32 R40, R8.reuse, R42, RZ ;  /* 0x0000002a0828723c */ /* 0x040ff000000018ff */
[C---:B------:R-:W-:Y:S07]  /*12a00*/  HMMA.16816.F32 R32, R8.reuse, R86, RZ ;  /* 0x000000560820723c */ /* 0x040fee00000018ff */
[----:B------:R-:W-:Y:S01]  /*12a10*/  IMAD.MOV.U32 R86, RZ, RZ, R208 ;  /* 0x000000ffff567224 */ /* 0x000fe200078e00d0 */
[----:B------:R-:W-:Y:S01]  /*12a20*/  HMMA.16816.F32 R28, R8, R90, RZ ;  /* 0x0000005a081c723c */ /* 0x000fe200000018ff */
[----:B------:R-:W-:Y:S01]  /*12a30*/  IMAD.MOV.U32 R87, RZ, RZ, R61 ;  /* 0x000000ffff577224 */ /* 0x000fe200078e003d */
[----:B------:R-:W-:-:S05]  /*12a40*/  MOV R61, R204 ;  /* 0x000000cc003d7202 */ /* 0x000fca0000000f00 */
[----:B------:R-:W-:Y:S01]  /*12a50*/  MOV R90, R64 ;  /* 0x00000040005a7202 */ /* 0x000fe20000000f00 */
[----:B------:R-:W-:Y:S01]  /*12a60*/  HMMA.16816.F32 R24, R8, R94, RZ ;  /* 0x0000005e0818723c */ /* 0x000fe200000018ff */
[----:B------:R-:W-:-:S06]  /*12a70*/  IMAD.MOV.U32 R91, RZ, RZ, R65 ;  /* 0x000000ffff5b7224 */ /* 0x000fcc00078e0041 */
[----:B------:R-:W-:Y:S01]  /*12a80*/  IMAD.MOV.U32 R94, RZ, RZ, R206 ;  /* 0x000000ffff5e7224 */ /* 0x000fe200078e00ce */
[----:B------:R-:W-:Y:S01]  /*12a90*/  HMMA.16816.F32 R20, R8, R98, RZ ;  /* 0x000000620814723c */ /* 0x000fe200000018ff */
[----:B------:R-:W-:-:S06]  /*12aa0*/  MOV R95, R207 ;  /* 0x000000cf005f7202 */ /* 0x000fcc0000000f00 */
[----:B------:R-:W-:Y:S01]  /*12ab0*/  IMAD.MOV.U32 R99, RZ, RZ, R205 ;  /* 0x000000ffff637224 */ /* 0x000fe200078e00cd */
[----:B------:R-:W-:Y:S07]  /*12ac0*/  HMMA.16816.F32 R44, R8, R106, RZ ;  /* 0x0000006a082c723c */ /* 0x000fee00000018ff */
[----:B------:R-:W-:Y:S01]  /*12ad0*/  FFMA.FTZ R8, R170, c[0x0][0x2d0], -R3 ;  /* 0x0000b400aa087a23 */ /* 0x000fe20000010803 */
[----:B------:R-:W-:Y:S01]  /*12ae0*/  HMMA.16816.F32 R40, R4, R66, R40 ;  /* 0x000000420428723c */ /* 0x000fe20000001828 */
[----:B------:R-:W-:-:S02]  /*12af0*/  IMAD.MOV.U32 R107, RZ, RZ, R69 ;  /* 0x000000ffff6b7224 */ /* 0x000fc400078e0045 */
[----:B------:R1:W-:Y:S01]  /*12b00*/  MUFU.EX2 R205, R8 ;  /* 0x0000000800cd7308 */ /* 0x0003e20000000800 */
[----:B------:R-:W-:-:S04]  /*12b10*/  IMAD.MOV.U32 R106, RZ, RZ, R72 ;  /* 0x000000ffff6a7224 */ /* 0x000fc800078e0048 */
[C---:B------:R-:W-:Y:S08]  /*12b20*/  HMMA.16816.F32 R36, R4.reuse, R50, R36 ;  /* 0x000000320424723c */ /* 0x040ff00000001824 */
[----:B------:R-:W-:Y:S01]  /*12b30*/  HMMA.16816.F32 R32, R4, R78, R32 ;  /* 0x0000004e0420723c */ /* 0x000fe20000001820 */
[----:B-1----:R-:W-:-:S04]  /*12b40*/  FFMA.FTZ R8, R169, c[0x0][0x2d0], -R3 ;  /* 0x0000b400a9087a23 */ /* 0x002fc80000010803 */
[----:B------:R1:W-:Y:S03]  /*12b50*/  MUFU.EX2 R206, R8 ;  /* 0x0000000800ce7308 */ /* 0x0003e60000000800 */
[C---:B------:R-:W-:Y:S08]  /*12b60*/  HMMA.16816.F32 R28, R4.reuse, R62, R28 ;  /* 0x0000003e041c723c */ /* 0x040ff0000000181c */
[----:B------:R-:W-:Y:S01]  /*12b70*/  HMMA.16816.F32 R72, R4, R74, R24 ;  /* 0x0000004a0448723c */ /* 0x000fe20000001818 */
[----:B------:R-:W-:Y:S01]  /*12b80*/  LDSM.16.MT88.4 R24, [R233+0x1100] ;  /* 0x00110000e918783b */ /* 0x000fe20000004200 */
[----:B-1----:R-:W-:-:S06]  /*12b90*/  FFMA.FTZ R8, R162, c[0x0][0x2d0], -R3 ;  /* 0x0000b400a2087a23 */ /* 0x002fcc0000010803 */
[C---:B------:R-:W-:Y:S01]  /*12ba0*/  HMMA.16816.F32 R68, R4.reuse, R70, R20 ;  /* 0x000000460444723c */ /* 0x040fe20000001814 */
[----:B------:R-:W-:Y:S01]  /*12bb0*/  LDSM.16.MT88.4 R20, [R235+0x1100] ;  /* 0x00110000eb14783b */ /* 0x000fe20000004200 */
[----:B------:R1:W-:Y:S06]  /*12bc0*/  MUFU.EX2 R207, R8 ;  /* 0x0000000800cf7308 */ /* 0x0003ec0000000800 */
[C---:B------:R-:W-:Y:S01]  /*12bd0*/  HMMA.16816.F32 R52, R4.reuse, R54, R16 ;  /* 0x000000360434723c */ /* 0x040fe20000001810 */
[----:B------:R-:W2:Y:S07]  /*12be0*/  LDSM.16.MT88.4 R16, [R232+0x1100] ;  /* 0x00110000e810783b */ /* 0x000eae0000004200 */
[----:B------:R-:W-:Y:S01]  /*12bf0*/  HMMA.16816.F32 R44, R4, R58, R44 ;  /* 0x0000003a042c723c */ /* 0x000fe2000000182c */
[----:B-1----:R-:W-:-:S04]  /*12c00*/  FFMA.FTZ R8, R161, c[0x0][0x2d0], -R3 ;  /* 0x0000b400a1087a23 */ /* 0x002fc80000010803 */
[----:B------:R1:W3:Y:S02]  /*12c10*/  MUFU.EX2 R208, R8 ;  /* 0x0000000800d07308 */ /* 0x0002e40000000800 */
[----:B------:R-:W-:-:S06]  /*12c20*/  FFMA.FTZ R4, R177, c[0x0][0x2d0], -R13 ;  /* 0x0000b400b1047a23 */ /* 0x000fcc000001080d */
[----:B------:R4:W-:Y:S01]  /*12c30*/  MUFU.EX2 R64, R4 ;  /* 0x0000000400407308 */ /* 0x0009e20000000800 */
[----:B-1----:R-:W-:Y:S01]  /*12c40*/  FFMA.FTZ R8, R176, c[0x0][0x2d0], -R0 ;  /* 0x0000b400b0087a23 */ /* 0x002fe20000010800 */
[----:B---3--:R-:W-:-:S06]  /*12c50*/  F2FP.PACK_AB R10, R208, R207 ;  /* 0x000000cfd00a723e */ /* 0x008fcc00000000ff */
[----:B------:R1:W-:Y:S01]  /*12c60*/  MUFU.EX2 R161, R8 ;  /* 0x0000000800a17308 */ /* 0x0003e20000000800 */
[----:B----4-:R-:W-:-:S07]  /*12c70*/  FFMA.FTZ R4, R178, c[0x0][0x2d0], -R13 ;  /* 0x0000b400b2047a23 */ /* 0x010fce000001080d */
[----:B------:R3:W4:Y:S01]  /*12c80*/  MUFU.EX2 R65, R4 ;  /* 0x0000000400417308 */ /* 0x0007220000000800 */
[----:B-1----:R-:W-:-:S07]  /*12c90*/  FFMA.FTZ R8, R171, c[0x0][0x2d0], -R0 ;  /* 0x0000b400ab087a23 */ /* 0x002fce0000010800 */
[----:B------:R1:W1:Y:S01]  /*12ca0*/  MUFU.EX2 R162, R8 ;  /* 0x0000000800a27308 */ /* 0x0002620000000800 */
[----:B---3--:R-:W-:Y:S01]  /*12cb0*/  FFMA.FTZ R4, R184, c[0x0][0x2d0], -R12 ;  /* 0x0000b400b8047a23 */ /* 0x008fe2000001080c */
[----:B----4-:R-:W-:Y:S01]  /*12cc0*/  F2FP.PACK_AB R6, R65, R64 ;  /* 0x000000404106723e */ /* 0x010fe200000000ff */
[----:B------:R-:W-:-:S05]  /*12cd0*/  IMAD.MOV.U32 R184, RZ, RZ, R57 ;  /* 0x000000ffffb87224 */ /* 0x000fca00078e0039 */
[----:B------:R3:W-:Y:S01]  /*12ce0*/  MUFU.EX2 R60, R4 ;  /* 0x00000004003c7308 */ /* 0x0007e20000000800 */
[----:B-1----:R-:W-:Y:S01]  /*12cf0*/  FFMA.FTZ R8, R168, c[0x0][0x2d0], -R0 ;  /* 0x0000b400a8087a23 */ /* 0x002fe20000010800 */
[----:B------:R-:W-:-:S06]  /*12d00*/  F2FP.PACK_AB R9, R162, R161 ;  /* 0x000000a1a209723e */ /* 0x000fcc00000000ff */
[----:B------:R1:W-:Y:S01]  /*12d10*/  MUFU.EX2 R204, R8 ;  /* 0x0000000800cc7308 */ /* 0x0003e20000000800 */
[----:B---3--:R-:W-:Y:S02]  /*12d20*/  FFMA.FTZ R4, R183, c[0x0][0x2d0], -R12 ;  /* 0x0000b400b7047a23 */ /* 0x008fe4000001080c */
[----:B------:R-:W-:-:S05]  /*12d30*/  IMAD.MOV.U32 R183, RZ, RZ, R61 ;  /* 0x000000ffffb77224 */ /* 0x000fca00078e003d */
        /* <DEDUP_REMOVED lines=8> */
[----:B------:R-:W-:Y:S02]  /*12dc0*/  F2FP.PACK_AB R11, R166, R204 ;  /* 0x000000cca60b723e */ /* 0x000fe400000000ff */
[----:B------:R-:W-:-:S04]  /*12dd0*/  MOV R180, R56 ;  /* 0x0000003800b47202 */ /* 0x000fc80000000f00 */
[----:B------:R1:W-:Y:S01]  /*12de0*/  MUFU.EX2 R66, R8 ;  /* 0x0000000800427308 */ /* 0x0003e20000000800 */
[----:B---3--:R-:W-:Y:S01]  /*12df0*/  FFMA.FTZ R4, R181, c[0x0][0x2d0], -R12 ;  /* 0x0000b400b5047a23 */ /* 0x008fe2000001080c */
[----:B------:R-:W-:-:S06]  /*12e00*/  MOV R181, R94 ;  /* 0x0000005e00b57202 */ /* 0x000fcc0000000f00 */
[----:B------:R-:W3:Y:S01]  /*12e10*/  MUFU.EX2 R63, R4 ;  /* 0x00000004003f7308 */ /* 0x000ee20000000800 */
[----:B-1----:R-:W-:-:S07]  /*12e20*/  FFMA.FTZ R8, R179, c[0x0][0x2d0], -R13 ;  /* 0x0000b400b3087a23 */ /* 0x002fce000001080d */
[----:B------:R1:W4:Y:S01]  /*12e30*/  MUFU.EX2 R67, R8 ;  /* 0x0000000800437308 */ /* 0x0003220000000800 */
[----:B---3--:R-:W-:Y:S02]  /*12e40*/  F2FP.PACK_AB R7, R63, R62 ;  /* 0x0000003e3f07723e */ /* 0x008fe400000000ff */
[----:B-1----:R-:W-:Y:S02]  /*12e50*/  F2FP.PACK_AB R8, R206, R205 ;  /* 0x000000cdce08723e */ /* 0x002fe400000000ff */
[----:B----4-:R-:W-:-:S05]  /*12e60*/  F2FP.PACK_AB R4, R67, R66 ;  /* 0x000000424304723e */ /* 0x010fca00000000ff */
[-C--:B--2---:R-:W-:Y:S08]  /*12e70*/  HMMA.16816.F32 R172, R8, R16.reuse, R172 ;  /* 0x0000001008ac723c */ /* 0x084ff000000018ac */
[C---:B------:R-:W-:Y:S07]  /*12e80*/  HMMA.16816.F32 R168, R4.reuse, R16, R192 ;  /* 0x0000001004a8723c */ /* 0x040fee00000018c0 */
[----:B------:R-:W-:Y:S01]  /*12e90*/  MOV R194, R48 ;  /* 0x0000003000c27202 */ /* 0x000fe20000000f00 */
[----:B------:R-:W-:Y:S01]  /*12ea0*/  HMMA.16816.F32 R176, R4, R18, R120 ;  /* 0x0000001204b0723c */ /* 0x000fe20000001878 */
[----:B------:R-:W-:-:S02]  /*12eb0*/  IMAD.MOV.U32 R193, RZ, RZ, R49 ;  /* 0x000000ffffc17224 */ /* 0x000fc400078e0031 */
[----:B------:R-:W-:Y:S02]  /*12ec0*/  IMAD.MOV.U32 R195, RZ, RZ, R76 ;  /* 0x000000ffffc37224 */ /* 0x000fe400078e004c */
[----:B------:R-:W-:Y:S02]  /*12ed0*/  IMAD.MOV.U32 R192, RZ, RZ, R87 ;  /* 0x000000ffffc07224 */ /* 0x000fe400078e0057 */
[----:B------:R-:W-:Y:S01]  /*12ee0*/  IMAD.MOV.U32 R120, RZ, RZ, R86 ;  /* 0x000000ffff787224 */ /* 0x000fe200078e0056 */
[----:B------:R-:W-:Y:S01]  /*12ef0*/  HMMA.16816.F32 R40, R8, R18, R40 ;  /* 0x000000120828723c */ /* 0x000fe20000001828 */
[----:B------:R-:W1:Y:S01]  /*12f00*/  LDSM.16.MT88.4 R16, [R234+0x1100] ;  /* 0x00110000ea10783b */ /* 0x000e620000004200 */
[----:B------:R-:W-:Y:S01]  /*12f10*/  IMAD.MOV.U32 R121, RZ, RZ, R95 ;  /* 0x000000ffff797224 */ /* 0x000fe200078e005f */
[----:B------:R-:W-:Y:S01]  /*12f20*/  MOV R123, R91 ;  /* 0x0000005b007b7202 */ /* 0x000fe20000000f00 */
[----:B------:R-:W-:-:S04]  /*12f30*/  IMAD.MOV.U32 R122, RZ, RZ, R90 ;  /* 0x000000ffff7a7224 */ /* 0x000fc800078e005a */
[-C--:B------:R-:W-:Y:S07]  /*12f40*/  HMMA.16816.F32 R48, R8, R24.reuse, R108 ;  /* 0x000000180830723c */ /* 0x080fee000000186c */
[----:B------:R-:W-:Y:S01]  /*12f50*/  IMAD.MOV.U32 R108, RZ, RZ, R77 ;  /* 0x000000ffff6c7224 */ /* 0x000fe200078e004d */
[----:B------:R-:W-:Y:S01]  /*12f60*/  HMMA.16816.F32 R56, R4, R24, R148 ;  /* 0x000000180438723c */ /* 0x000fe20000001894 */
[----:B------:R-:W-:Y:S01]  /*12f70*/  MOV R109, R96 ;  /* 0x00000060006d7202 */ /* 0x000fe20000000f00 */
[----:B------:R-:W-:-:S02]  /*12f80*/  IMAD.MOV.U32 R111, RZ, RZ, R93 ;  /* 0x000000ffff6f7224 */ /* 0x000fc400078e005d */
[----:B------:R-:W-:-:S03]  /*12f90*/  IMAD.MOV.U32 R110, RZ, RZ, R92 ;  /* 0x000000ffff6e7224 */ /* 0x000fc600078e005c */
[----:B------:R-:W-:Y:S01]  /*12fa0*/  IMAD.MOV.U32 R150, RZ, RZ, R84 ;  /* 0x000000ffff967224 */ /* 0x000fe200078e0054 */
[----:B------:R-:W-:Y:S01]  /*12fb0*/  MOV R151, R85 ;  /* 0x0000005500977202 */ /* 0x000fe20000000f00 */
[----:B------:R-:W-:Y:S01]  /*12fc0*/  HMMA.16816.F32 R76, R4, R26, R124 ;  /* 0x0000001a044c723c */ /* 0x000fe2000000187c */
[----:B------:R-:W-:Y:S01]  /*12fd0*/  MOV R148, R88 ;  /* 0x0000005800947202 */ /* 0x000fe20000000f00 */
[----:B------:R-:W-:-:S05]  /*12fe0*/  IMAD.MOV.U32 R149, RZ, RZ, R89 ;  /* 0x000000ffff957224 */ /* 0x000fca00078e0059 */
[----:B------:R-:W-:Y:S01]  /*12ff0*/  IMAD.MOV.U32 R125, RZ, RZ, R181 ;  /* 0x000000ffff7d7224 */ /* 0x000fe200078e00b5 */
[C---:B------:R-:W-:Y:S01]  /*13000*/  HMMA.16816.F32 R84, R8.reuse, R20, R80 ;  /* 0x000000140854723c */ /* 0x040fe20000001850 */
[----:B------:R-:W-:Y:S01]  /*13010*/  IMAD.MOV.U32 R181, RZ, RZ, R231 ;  /* 0x000000ffffb57224 */ /* 0x000fe200078e00e7 */
[----:B------:R-:W-:Y:S01]  /*13020*/  MOV R127, R183 ;  /* 0x000000b7007f7202 */ /* 0x000fe20000000f00 */
[----:B------:R-:W-:Y:S02]  /*13030*/  IMAD.MOV.U32 R124, RZ, RZ, R228 ;  /* 0x000000ffff7c7224 */ /* 0x000fe400078e00e4 */
[----:B------:R-:W-:Y:S01]  /*13040*/  IMAD.MOV.U32 R126, RZ, RZ, R182 ;  /* 0x000000ffff7e7224 */ /* 0x000fe200078e00b6 */
[----:B------:R-:W-:Y:S01]  /*13050*/  MOV R182, R105 ;  /* 0x0000006900b67202 */ /* 0x000fe20000000f00 */
[----:B------:R-:W-:Y:S01]  /*13060*/  IMAD.MOV.U32 R82, RZ, RZ, R230 ;  /* 0x000000ffff527224 */ /* 0x000fe200078e00e6 */
[----:B------:R-:W-:Y:S01]  /*13070*/  MOV R83, R229 ;  /* 0x000000e500537202 */ /* 0x000fe20000000f00 */
[----:B------:R-:W-:Y:S01]  /*13080*/  HMMA.16816.F32 R36, R8, R26, R36 ;  /* 0x0000001a0824723c */ /* 0x000fe20000001824 */
[----:B------:R-:W-:Y:S01]  /*13090*/  MOV R81, R102 ;  /* 0x0000006600517202 */ /* 0x000fe20000000f00 */
[----:B------:R-:W2:Y:S01]  /*130a0*/  LDSM.16.MT88.4 R24, [R232+0x3100] ;  /* 0x00310000e818783b */ /* 0x000ea20000004200 */
[----:B------:R-:W-:-:S02]  /*130b0*/  IMAD.MOV.U32 R102, RZ, RZ, R103 ;  /* 0x000000ffff667224 */ /* 0x000fc400078e0067 */
[----:B------:R-:W-:Y:S02]  /*130c0*/  IMAD.MOV.U32 R183, RZ, RZ, R106 ;  /* 0x000000ffffb77224 */ /* 0x000fe400078e006a */
[----:B------:R-:W-:Y:S01]  /*130d0*/  IMAD.MOV.U32 R80, RZ, RZ, R107 ;  /* 0x000000ffff507224 */ /* 0x000fe200078e006b */
[----:B-1----:R-:W-:Y:S01]  /*130e0*/  HMMA.16816.F32 R228, R8, R18, R28 ;  /* 0x0000001208e4723c */ /* 0x002fe2000000181c */
[----:B------:R-:W1:Y:S01]  /*130f0*/  LDSM.16.MT88.4 R28, [R234+0x3100] ;  /* 0x00310000ea1c783b */ /* 0x000e620000004200 */
[----:B------:R-:W-:-:S06]  /*13100*/  IMAD.MOV.U32 R103, RZ, RZ, R104 ;  /* 0x000000ffff677224 */ /* 0x000fcc00078e0068 */
[----:B------:R-:W-:Y:S08]  /*13110*/  HMMA.16816.F32 R112, R8, R16, R112 ;  /* 0x000000100870723c */ /* 0x000ff00000001870 */
[C---:B------:R-:W-:Y:S07]  /*13120*/  HMMA.16816.F32 R88, R4.reuse, R20, R216 ;  /* 0x000000140458723c */ /* 0x040fee00000018d8 */
[----:B------:R-:W-:Y:S01]  /*13130*/  MOV R217, R149 ;  /* 0x0000009500d97202 */ /* 0x000fe20000000f00 */
[----:B------:R-:W-:Y:S01]  /*13140*/  HMMA.16816.F32 R92, R4, R22, R136 ;  /* 0x00000016045c723c */ /* 0x000fe20000001888 */
[----:B------:R-:W-:-:S02]  /*13150*/  IMAD.MOV.U32 R218, RZ, RZ, R150 ;  /* 0x000000ffffda7224 */ /* 0x000fc400078e0096 */
[----:B------:R-:W-:Y:S01]  /*13160*/  IMAD.MOV.U32 R219, RZ, RZ, R151 ;  /* 0x000000ffffdb7224 */ /* 0x000fe200078e0097 */
[----:B------:R-:W-:Y:S01]  /*13170*/  MOV R151, R111 ;  /* 0x0000006f00977202 */ /* 0x000fe20000000f00 */
[----:B------:R-:W-:Y:S02]  /*13180*/  IMAD.MOV.U32 R149, RZ, RZ, R109 ;  /* 0x000000ffff957224 */ /* 0x000fe400078e006d */
[----:B------:R-:W-:Y:S01]  /*13190*/  IMAD.MOV.U32 R139, RZ, RZ, R148 ;  /* 0x000000ffff8b7224 */ /* 0x000fe200078e0094 */
[----:B------:R-:W-:Y:S01]  /*131a0*/  HMMA.16816.F32 R32, R8, R22, R32 ;  /* 0x000000160820723c */ /* 0x000fe20000001820 */
[----:B------:R-:W-:Y:S01]  /*131b0*/  MOV R148, R108 ;  /* 0x0000006c00947202 */ /* 0x000fe20000000f00 */
[----:B------:R-:W-:Y:S01]  /*131c0*/  IMAD.MOV.U32 R150, RZ, RZ, R110 ;  /* 0x000000ffff967224 */ /* 0x000fe200078e006e */
[----:B------:R-:W3:Y:S01]  /*131d0*/  LDSM.16.MT88.4 R20, [R233+0x3100] ;  /* 0x00310000e914783b */ /* 0x000ee20000004200 */
[----:B------:R-:W-:Y:S01]  /*131e0*/  IMAD.MOV.U32 R96, RZ, RZ, R115 ;  /* 0x000000ffff607224 */ /* 0x000fe200078e0073 */
[----:B------:R-:W-:Y:S01]  /*131f0*/  MOV R137, R217 ;  /* 0x000000d900897202 */ /* 0x000fe20000000f00 */
[----:B------:R-:W-:Y:S01]  /*13200*/  IMAD.MOV.U32 R136, RZ, RZ, R139 ;  /* 0x000000ffff887224 */ /* 0x000fe200078e008b */
[----:B------:R-:W-:Y:S01]  /*13210*/  MOV R115, R80 ;  /* 0x0000005000737202 */ /* 0x000fe20000000f00 */
[----:B------:R-:W-:Y:S01]  /*13220*/  HMMA.16816.F32 R104, R4, R16, R220 ;  /* 0x000000100468723c */ /* 0x000fe200000018dc */
[----:B------:R-:W-:Y:S01]  /*13230*/  IMAD.MOV.U32 R138, RZ, RZ, R218 ;  /* 0x000000ffff8a7224 */ /* 0x000fe200078e00da */
[----:B------:R-:W-:Y:S01]  /*13240*/  MOV R218, R83 ;  /* 0x0000005300da7202 */ /* 0x000fe20000000f00 */
[----:B------:R-:W-:Y:S01]  /*13250*/  IMAD.MOV.U32 R139, RZ, RZ, R219 ;  /* 0x000000ffff8b7224 */ /* 0x000fe200078e00db */
[----:B------:R-:W-:Y:S01]  /*13260*/  MOV R98, R114 ;  /* 0x0000007200627202 */ /* 0x000fe20000000f00 */
[----:B------:R-:W-:-:S02]  /*13270*/  IMAD.MOV.U32 R217, RZ, RZ, R81 ;  /* 0x000000ffffd97224 */ /* 0x000fc400078e0051 */
[----:B------:R-:W-:Y:S01]  /*13280*/  IMAD.MOV.U32 R219, RZ, RZ, R124 ;  /* 0x000000ffffdb7224 */ /* 0x000fe200078e007c */
[C---:B------:R-:W-:Y:S01]  /*13290*/  HMMA.16816.F32 R108, R4.reuse, R18, R140 ;  /* 0x00000012046c723c */ /* 0x040fe2000000188c */
        /* <DEDUP_REMOVED lines=26> */
[----:B------:R-:W-:Y:S02]  /*13440*/  IMAD.MOV.U32 R82, RZ, RZ, R193 ;  /* 0x000000ffff527224 */ /* 0x000fe400078e00c1 */
        /* <DEDUP_REMOVED lines=11> */
[----:B------:R-:W-:-:S02]  /*13500*/  IMAD.MOV.U32 R217, RZ, RZ, R192 ;  /* 0x000000ffffd97224 */ /* 0x000fc400078e00c0 */
[----:B------:R-:W-:Y:S02]  /*13510*/  IMAD.MOV.U32 R83, RZ, RZ, R193 ;  /* 0x000000ffff537224 */ /* 0x000fe400078e00c1 */
[----:B------:R-:W-:Y:S01]  /*13520*/  IMAD.MOV.U32 R219, RZ, RZ, R195 ;  /* 0x000000ffffdb7224 */ /* 0x000fe200078e00c3 */
[----:B------:R-:W-:Y:S01]  /*13530*/  MOV R112, R124 ;  /* 0x0000007c00707202 */ /* 0x000fe20000000f00 */
[----:B-1----:R-:W-:Y:S01]  /*13540*/  HMMA.16816.F32 R192, R4, R28, R224 ;  /* 0x0000001c04c0723c */ /* 0x002fe200000018e0 */
[----:B------:R-:W-:-:S06]  /*13550*/  IMAD.MOV.U32 R180, RZ, RZ, R97 ;  /* 0x000000ffffb47224 */ /* 0x000fcc00078e0061 */
[----:B------:R-:W-:Y:S01]  /*13560*/  IMAD.MOV.U32 R225, RZ, RZ, R125 ;  /* 0x000000ffffe17224 */ /* 0x000fe200078e007d */
[----:B------:R-:W-:Y:S01]  /*13570*/  MOV R226, R126 ;  /* 0x0000007e00e27202 */ /* 0x000fe20000000f00 */
[----:B------:R-:W-:Y:S02]  /*13580*/  IMAD.MOV.U32 R227, RZ, RZ, R127 ;  /* 0x000000ffffe37224 */ /* 0x000fe400078e007f */
[C---:B------:R-:W-:Y:S07]  /*13590*/  HMMA.16816.F32 R124, R4.reuse, R26, R212 ;  /* 0x0000001a047c723c */ /* 0x040fee00000018d4 */
[----:B------:R-:W-:Y:S01]  /*135a0*/  IMAD.MOV.U32 R212, RZ, RZ, R142 ;  /* 0x000000ffffd47224 */ /* 0x000fe200078e008e */
[----:B------:R-:W-:Y:S01]  /*135b0*/  MOV R213, R143 ;  /* 0x0000008f00d57202 */ /* 0x000fe20000000f00 */
[----:B------:R-:W-:Y:S01]  /*135c0*/  IMAD.MOV.U32 R214, RZ, RZ, R102 ;  /* 0x000000ffffd67224 */ /* 0x000fe200078e0066 */
[----:B---3--:R-:W-:Y:S01]  /*135d0*/  HMMA.16816.F32 R140, R4, R22, R200 ;  /* 0x00000016048c723c */ /* 0x008fe200000018c8 */
[----:B------:R-:W-:-:S06]  /*135e0*/  IMAD.MOV.U32 R215, RZ, RZ, R103 ;  /* 0x000000ffffd77224 */ /* 0x000fcc00078e0067 */
[----:B------:R-:W-:Y:S01]  /*135f0*/  MOV R203, R100 ;  /* 0x0000006400cb7202 */ /* 0x000fe20000000f00 */
[----:B------:R-:W-:Y:S01]  /*13600*/  IMAD.MOV.U32 R200, RZ, RZ, R101 ;  /* 0x000000ffffc87224 */ /* 0x000fe200078e0065 */
[C---:B------:R-:W-:Y:S08]  /*13610*/  HMMA.16816.F32 R136, R4.reuse, R20, R136 ;  /* 0x000000140488723c */ /* 0x040ff00000001888 */
[C---:B----4-:R-:W-:Y:S08]  /*13620*/  HMMA.16816.F32 R148, R4.reuse, R16, R148 ;  /* 0x000000100494723c */ /* 0x050ff00000001894 */
[C---:B------:R-:W-:Y:S08]  /*13630*/  HMMA.16816.F32 R152, R4.reuse, R18, R152 ;  /* 0x000000120498723c */ /* 0x040ff00000001898 */
[----:B------:R-:W-:Y:S07]  /*13640*/  HMMA.16816.F32 R100, R4, R30, R196 ;  /* 0x0000001e0464723c */ /* 0x000fee00000018c4 */
[----:B------:R-:W-:Y:S01]  /*13650*/  FFMA.FTZ R4, R191, c[0x0][0x2d0], -R3 ;  /* 0x0000b400bf047a23 */ /* 0x000fe20000010803 */
[----:B------:R-:W-:Y:S01]  /*13660*/  MOV R6, R226 ;  /* 0x000000e200067202 */ /* 0x000fe20000000f00 */
[----:B------:R-:W-:-:S02]  /*13670*/  IMAD.MOV.U32 R7, RZ, RZ, R225 ;  /* 0x000000ffff077224 */ /* 0x000fc400078e00e1 */
[----:B------:R-:W-:Y:S02]  /*13680*/  IMAD.MOV.U32 R5, RZ, RZ, R227 ;  /* 0x000000ffff057224 */ /* 0x000fe400078e00e3 */
[----:B------:R-:W-:Y:S01]  /*13690*/  HMMA.16816.F32 R224, R8, R24, R144 ;  /* 0x0000001808e0723c */ /* 0x000fe20000001890 */
[----:B------:R1:W-:Y:S01]  /*136a0*/  MUFU.EX2 R24, R4 ;  /* 0x0000000400187308 */ /* 0x0003e20000000800 */
[----:B------:R-:W-:Y:S02]  /*136b0*/  IMAD.MOV.U32 R199, RZ, RZ, R220 ;  /* 0x000000ffffc77224 */ /* 0x000fe400078e00dc */
[----:B------:R-:W-:-:S03]  /*136c0*/  IMAD.MOV.U32 R201, RZ, RZ, R222 ;  /* 0x000000ffffc97224 */ /* 0x000fc600078e00de */
[----:B------:R-:W-:Y:S02]  /*136d0*/  MOV R145, R221 ;  /* 0x000000dd00917202 */ /* 0x000fe40000000f00 */
[----:B------:R-:W-:Y:S01]  /*136e0*/  MOV R144, R223 ;  /* 0x000000df00907202 */ /* 0x000fe20000000f00 */
[----:B-1----:R-:W-:-:S04]  /*136f0*/  FFMA.FTZ R4, R186, c[0x0][0x2d0], -R3 ;  /* 0x0000b400ba047a23 */ /* 0x002fc80000010803 */
[----:B------:R1:W3:Y:S01]  /*13700*/  MUFU.EX2 R25, R4 ;  /* 0x0000000400197308 */ /* 0x0002e20000000800 */
[----:B------:R-:W-:Y:S01]  /*13710*/  HMMA.16816.F32 R220, R8, R26, R72 ;  /* 0x0000001a08dc723c */ /* 0x000fe20000001848 */
[----:B------:R-:W-:Y:S01]  /*13720*/  MOV R147, R203 ;  /* 0x000000cb00937202 */ /* 0x000fe20000000f00 */
[----:B------:R-:W-:Y:S01]  /*13730*/  IMAD.MOV.U32 R203, RZ, RZ, R216 ;  /* 0x000000ffffcb7224 */ /* 0x000fe200078e00d8 */
[----:B------:R-:W-:-:S04]  /*13740*/  MOV R202, R217 ;  /* 0x000000d900ca7202 */ /* 0x000fc80000000f00 */
[----:B------:R-:W-:Y:S02]  /*13750*/  IMAD.MOV.U32 R73, RZ, RZ, R218 ;  /* 0x000000ffff497224 */ /* 0x000fe400078e00da */
[--C-:B-1----:R-:W-:Y:S02]  /*13760*/  FFMA.FTZ R4, R187, c[0x0][0x2d0], -R3.reuse ;  /* 0x0000b400bb047a23 */ /* 0x102fe40000010803 */
[----:B------:R-:W-:Y:S01]  /*13770*/  FFMA.FTZ R3, R185, c[0x0][0x2d0], -R3 ;  /* 0x0000b400b9037a23 */ /* 0x000fe20000010803 */
[----:B------:R-:W-:-:S03]  /*13780*/  MOV R74, R219 ;  /* 0x000000db004a7202 */ /* 0x000fc60000000f00 */
[----:B------:R1:W-:Y:S01]  /*13790*/  MUFU.EX2 R26, R3 ;  /* 0x00000003001a7308 */ /* 0x0003e20000000800 */
[----:B------:R-:W-:Y:S01]  /*137a0*/  HMMA.16816.F32 R216, R8, R20, R128 ;  /* 0x0000001408d8723c */ /* 0x000fe20000001880 */
[----:B------:R-:W-:Y:S01]  /*137b0*/  IMAD.MOV.U32 R146, RZ, RZ, R212 ;  /* 0x000000ffff927224 */ /* 0x000fe200078e00d4 */
[----:B------:R-:W-:Y:S01]  /*137c0*/  MOV R196, R213 ;  /* 0x000000d500c47202 */ /* 0x000fe20000000f00 */
[----:B------:R-:W-:Y:S01]  /*137d0*/  IMAD.MOV.U32 R197, RZ, RZ, R214 ;  /* 0x000000ffffc57224 */ /* 0x000fe200078e00d6 */
[----:B------:R-:W-:Y:S01]  /*137e0*/  MOV R198, R215 ;  /* 0x000000d700c67202 */ /* 0x000fe20000000f00 */
[----:B-1----:R-:W-:-:S04]  /*137f0*/  FFMA.FTZ R3, R209, c[0x0][0x2d0], -R0 ;  /* 0x0000b400d1037a23 */ /* 0x002fc80000010800 */
[----:B------:R1:W-:Y:S01]  /*13800*/  MUFU.EX2 R20, R3 ;  /* 0x0000000300147308 */ /* 0x0003e20000000800 */
[----:B------:R-:W-:Y:S01]  /*13810*/  HMMA.16816.F32 R212, R8, R22, R68 ;  /* 0x0000001608d4723c */ /* 0x000fe20000001844 */
[----:B------:R-:W-:Y:S01]  /*13820*/  MOV R184, R236 ;  /* 0x000000ec00b87202 */ /* 0x000fe20000000f00 */
[----:B-1----:R-:W-:-:S05]  /*13830*/  FFMA.FTZ R3, R190, c[0x0][0x2d0], -R0 ;  /* 0x0000b400be037a23 */ /* 0x002fca0000010800 */
[----:B------:R1:W4:Y:S01]  /*13840*/  MUFU.EX2 R22, R3 ;  /* 0x0000000300167308 */ /* 0x0003220000000800 */
[----:B------:R-:W-:Y:S02]  /*13850*/  IMAD.MOV.U32 R75, RZ, RZ, R184 ;  /* 0x000000ffff4b7224 */ /* 0x000fe400078e00b8 */
[----:B------:R-:W-:Y:S01]  /*13860*/  HMMA.16816.F32 R184, R8, R16, R132 ;  /* 0x0000001008b8723c */ /* 0x000fe20000001884 */
[--C-:B-1----:R-:W-:Y:S02]  /*13870*/  FFMA.FTZ R3, R189, c[0x0][0x2d0], -R0.reuse ;  /* 0x0000b400bd037a23 */ /* 0x102fe40000010800 */
[----:B------:R-:W-:-:S04]  /*13880*/  FFMA.FTZ R0, R188, c[0x0][0x2d0], -R0 ;  /* 0x0000b400bc007a23 */ /* 0x000fc80000010800 */
[----:B------:R1:W-:Y:S01]  /*13890*/  MUFU.EX2 R21, R0 ;  /* 0x0000000000157308 */ /* 0x0003e20000000800 */
[----:B------:R-:W-:Y:S01]  /*138a0*/  HMMA.16816.F32 R52, R8, R18, R52 ;  /* 0x000000120834723c */ /* 0x000fe20000001834 */
[----:B-1----:R-:W-:-:S06]  /*138b0*/  FFMA.FTZ R0, R73, c[0x0][0x2d0], -R13 ;  /* 0x0000b40049007a23 */ /* 0x002fcc000001080d */
[----:B------:R1:W-:Y:S01]  /*138c0*/  MUFU.EX2 R17, R0 ;  /* 0x0000000000117308 */ /* 0x0003e20000000800 */
[----:B------:R-:W-:Y:S01]  /*138d0*/  IMAD.MOV.U32 R72, RZ, RZ, R146 ;  /* 0x000000ffff487224 */ /* 0x000fe200078e0092 */
[----:B------:R-:W-:Y:S01]  /*138e0*/  MOV R73, R147 ;  /* 0x0000009300497202 */ /* 0x000fe20000000f00 */
[----:B-1----:R-:W-:-:S05]  /*138f0*/  FFMA.FTZ R0, R74, c[0x0][0x2d0], -R13 ;  /* 0x0000b4004a007a23 */ /* 0x002fca000001080d */
[----:B------:R1:W-:Y:S01]  /*13900*/  MUFU.EX2 R18, R0 ;  /* 0x0000000000127308 */ /* 0x0003e20000000800 */
[----:B------:R-:W-:Y:S01]  /*13910*/  MOV R131, R145 ;  /* 0x0000009100837202 */ /* 0x000fe20000000f00 */
[----:B------:R-:W-:Y:S01]  /*13920*/  IMAD.MOV.U32 R146, RZ, RZ, R80 ;  /* 0x000000ffff927224 */ /* 0x000fe200078e0050 */
[----:B------:R-:W-:Y:S01]  /*13930*/  MOV R147, R81 ;  /* 0x0000005100937202 */ /* 0x000fe20000000f00 */
[----:B------:R-:W-:Y:S01]  /*13940*/  IMAD.MOV.U32 R74, RZ, RZ, R5 ;  /* 0x000000ffff4a7224 */ /* 0x000fe200078e0005 */
[----:B------:R-:W-:Y:S01]  /*13950*/  MOV R145, R200 ;  /* 0x000000c800917202 */ /* 0x000fe20000000f00 */
[----:B-1----:R-:W-:-:S04]  /*13960*/  FFMA.FTZ R0, R75, c[0x0][0x2d0], -R13 ;  /* 0x0000b4004b007a23 */ /* 0x002fc8000001080d */
[----:B------:R1:W-:Y:S01]  /*13970*/  MUFU.EX2 R19, R0 ;  /* 0x0000000000137308 */ /* 0x0003e20000000800 */
[----:B------:R-:W-:Y:S01]  /*13980*/  MOV R75, R6 ;  /* 0x00000006004b7202 */ /* 0x000fe20000000f00 */
[----:B------:R-:W-:Y:S01]  /*13990*/  IMAD.MOV.U32 R5, RZ, RZ, R181 ;  /* 0x000000ffff057224 */ /* 0x000fe200078e00b5 */
[----:B------:R-:W-:Y:S02]  /*139a0*/  MOV R6, R182 ;  /* 0x000000b600067202 */ /* 0x000fe40000000f00 */
[----:B------:R-:W-:-:S03]  /*139b0*/  MOV R200, R180 ;  /* 0x000000b400c87202 */ /* 0x000fc60000000f00 */
[----:B------:R2:W2:Y:S01]  /*139c0*/  MUFU.EX2 R23, R3 ;  /* 0x0000000300177308 */ /* 0x0004a20000000800 */
[----:B-1----:R-:W-:Y:S02]  /*139d0*/  FFMA.FTZ R0, R144, c[0x0][0x2d0], -R13 ;  /* 0x0000b40090007a23 */ /* 0x002fe4000001080d */
[----:B------:R-:W-:-:S05]  /*139e0*/  IMAD.MOV.U32 R144, RZ, RZ, R7 ;  /* 0x000000ffff907224 */ /* 0x000fca00078e0007 */
[----:B------:R1:W-:Y:S01]  /*139f0*/  MUFU.EX2 R16, R0 ;  /* 0x0000000000107308 */ /* 0x0003e20000000800 */
[----:B------:R-:W-:Y:S02]  /*13a00*/  IMAD.MOV.U32 R7, RZ, RZ, R183 ;  /* 0x000000ffff077224 */ /* 0x000fe400078e00b7 */
[----:B------:R-:W-:Y:S01]  /*13a10*/  LDSM.16.MT88.4 R180, [R232+0x1900] ;  /* 0x00190000e8b4783b */ /* 0x000fe20000004200 */
[----:B--2---:R-:W-:Y:S02]  /*13a20*/  FFMA.FTZ R3, R83, c[0x0][0x2d0], -R12 ;  /* 0x0000b40053037a23 */ /* 0x004fe4000001080c */
[----:B------:R-:W-:Y:S02]  /*13a30*/  IMAD.MOV.U32 R97, RZ, RZ, R240 ;  /* 0x000000ffff617224 */ /* 0x000fe400078e00f0 */
[----:B-1----:R-:W-:Y:S01]  /*13a40*/  FFMA.FTZ R0, R82, c[0x0][0x2d0], -R12 ;  /* 0x0000b40052007a23 */ /* 0x002fe2000001080c */
[----:B------:R-:W1:Y:S01]  /*13a50*/  MUFU.EX2 R27, R4 ;  /* 0x00000004001b7308 */ /* 0x000e620000000800 */
[----:B------:R-:W2:Y:S01]  /*13a60*/  LDSM.16.MT88.4 R80, [R233+0x1900] ;  /* 0x00190000e950783b */ /* 0x000ea20000004200 */
[----:B------:R-:W-:Y:S01]  /*13a70*/  HMMA.16816.F32 R188, R8, R28, R156 ;  /* 0x0000001c08bc723c */ /* 0x000fe2000000189c */
[----:B------:R-:W-:-:S07]  /*13a80*/  MOV R69, R72 ;  /* 0x0000004800457202 */ /* 0x000fce0000000f00 */
[----:B------:R-:W-:Y:S01]  /*13a90*/  HMMA.16816.F32 R44, R8, R30, R44 ;  /* 0x0000001e082c723c */ /* 0x000fe2000000182c */
[----:B------:R1:W-:Y:S01]  /*13aa0*/  MUFU.EX2 R13, R0 ;  /* 0x00000000000d7308 */ /* 0x0003e20000000800 */
[----:B------:R-:W-:Y:S01]  /*13ab0*/  IMAD.MOV.U32 R68, RZ, RZ, R73 ;  /* 0x000000ffff447224 */ /* 0x000fe200078e0049 */
[----:B------:R-:W-:Y:S01]  /*13ac0*/  MOV R128, R5 ;  /* 0x0000000500807202 */ /* 0x000fe20000000f00 */
[----:B------:R-:W-:Y:S01]  /*13ad0*/  IMAD.MOV.U32 R71, RZ, RZ, R147 ;  /* 0x000000ffff477224 */ /* 0x000fe200078e0093 */
[----:B------:R-:W-:Y:S01]  /*13ae0*/  MOV R70, R146 ;  /* 0x0000009200467202 */ /* 0x000fe20000000f00 */
[----:B------:R-:W-:Y:S01]  /*13af0*/  IMAD.MOV.U32 R129, RZ, RZ, R6 ;  /* 0x000000ffff817224 */ /* 0x000fe200078e0006 */
[----:B------:R-:W-:Y:S01]  /*13b00*/  MOV R130, R7 ;  /* 0x0000000700827202 */ /* 0x000fe20000000f00 */
[----:B------:R-:W-:Y:S01]  /*13b10*/  FADD.FTZ R9, R119, R15 ;  /* 0x0000000f77097221 */ /* 0x000fe20000010000 */
[----:B------:R-:W-:Y:S04]  /*13b20*/  LDSM.16.MT88.4 R156, [R235+0x3900] ;  /* 0x00390000eb9c783b */ /* 0x000fe80000004200 */
[----:B------:R2:W5:Y:S01]  /*13b30*/  LDL.LU R240, [R1+0x4c] ;  /* 0x00004c0001f07983 */ /* 0x0005620000300800 */
[----:B-1----:R-:W-:Y:S01]  /*13b40*/  FFMA.FTZ R0, R97, c[0x0][0x2d0], -R12 ;  /* 0x0000b40061007a23 */ /* 0x002fe2000001080c */
[----:B------:R-:W-:Y:S01]  /*13b50*/  MOV R72, R74 ;  /* 0x0000004a00487202 */ /* 0x000fe20000000f00 */
[----:B------:R-:W-:-:S02]  /*13b60*/  IMAD.MOV.U32 R97, RZ, RZ, R14 ;  /* 0x000000ffff617224 */ /* 0x000fc400078e000e */
[----:B------:R-:W-:Y:S01]  /*13b70*/  IMAD.MOV.U32 R73, RZ, RZ, R75 ;  /* 0x000000ffff497224 */ /* 0x000fe200078e004b */
[----:B------:R1:W1:Y:S01]  /*13b80*/  MUFU.EX2 R14, R0 ;  /* 0x00000000000e7308 */ /* 0x0002620000000800 */
        /* <DEDUP_REMOVED lines=12> */
[----:B------:R2:W5:Y:S01]  /*13c50*/  LDL.LU R239, [R1+0x48] ;  /* 0x0000480001ef7983 */ /* 0x0005620000300800 */
[----:B-1----:R-:W-:Y:S01]  /*13c60*/  FFMA.FTZ R0, R131, c[0x0][0x2d0], -R12 ;  /* 0x0000b40083007a23 */ /* 0x002fe2000001080c */
[----:B------:R-:W-:Y:S01]  /*13c70*/  MOV R5, R97 ;  /* 0x0000006100057202 */ /* 0x000fe20000000f00 */
[----:B------:R1:W-:Y:S01]  /*13c80*/  MUFU.EX2 R12, R3 ;  /* 0x00000003000c7308 */ /* 0x0003e20000000800 */
[----:B------:R-:W-:Y:S01]  /*13c90*/  IMAD.MOV.U32 R145, RZ, RZ, R99 ;  /* 0x000000ffff917224 */ /* 0x000fe200078e0063 */
[----:B---3--:R-:W-:Y:S01]  /*13ca0*/  F2FP.PACK_AB R200, R25, R24 ;  /* 0x0000001819c8723e */ /* 0x008fe200000000ff */
[----:B------:R-:W-:Y:S01]  /*13cb0*/  IMAD.MOV.U32 R131, RZ, RZ, R202 ;  /* 0x000000ffff837224 */ /* 0x000fe200078e00ca */
[----:B----4-:R-:W-:Y:S01]  /*13cc0*/  F2FP.PACK_AB R201, R22, R20 ;  /* 0x0000001416c9723e */ /* 0x010fe200000000ff */
[----:B------:R-:W-:Y:S01]  /*13cd0*/  IMAD.MOV.U32 R128, RZ, RZ, R144 ;  /* 0x000000ffff807224 */ /* 0x000fe200078e0090 */
[----:B------:R-:W-:Y:S01]  /*13ce0*/  F2FP.PACK_AB R203, R21, R23 ;  /* 0x0000001715cb723e */ /* 0x000fe200000000ff */
[----:B------:R-:W-:Y:S01]  /*13cf0*/  IMAD.MOV.U32 R130, RZ, RZ, R146 ;  /* 0x000000ffff827224 */ /* 0x000fe200078e0092 */
[----:B------:R-:W3:Y:S01]  /*13d00*/  MUFU.EX2 R15, R0 ;  /* 0x00000000000f7308 */ /* 0x000ee20000000800 */
[----:B------:R-:W-:Y:S01]  /*13d10*/  MOV R4, R131 ;  /* 0x0000008300047202 */ /* 0x000fe20000000f00 */
[----:B------:R-:W-:Y:S01]  /*13d20*/  IMAD.MOV.U32 R144, RZ, RZ, R5 ;  /* 0x000000ffff907224 */ /* 0x000fe200078e0005 */
[----:B------:R-:W-:Y:S01]  /*13d30*/  F2FP.PACK_AB R202, R26, R27 ;  /* 0x0000001b1aca723e */ /* 0x000fe200000000ff */
[----:B------:R-:W-:Y:S01]  /*13d40*/  IMAD.MOV.U32 R146, RZ, RZ, R197 ;  /* 0x000000ffff927224 */ /* 0x000fe200078e00c5 */
[----:B------:R-:W-:Y:S01]  /*13d50*/  MOV R129, R145 ;  /* 0x0000009100817202 */ /* 0x000fe20000000f00 */
[----:B------:R-:W-:Y:S01]  /*13d60*/  IMAD.MOV.U32 R5, RZ, RZ, R199 ;  /* 0x000000ffff057224 */ /* 0x000fe200078e00c7 */
[----:B------:R-:W-:Y:S01]  /*13d70*/  MOV R131, R147 ;  /* 0x0000009300837202 */ /* 0x000fe20000000f00 */
[----:B------:R-:W-:Y:S01]  /*13d80*/  FADD.FTZ R11, R69, R68 ;  /* 0x00000044450b7221 */ /* 0x000fe20000010000 */
[----:B------:R-:W-:Y:S01]  /*13d90*/  MOV R145, R196 ;  /* 0x000000c400917202 */ /* 0x000fe20000000f00 */
[----:B------:R-:W-:Y:S01]  /*13da0*/  IMAD.MOV.U32 R10, RZ, RZ, R134 ;  /* 0x000000ffff0a7224 */ /* 0x000fe200078e0086 */
[----:B------:R-:W-:Y:S01]  /*13db0*/  MOV R147, R198 ;  /* 0x000000c600937202 */ /* 0x000fe20000000f00 */
[----:B-1----:R-:W-:Y:S01]  /*13dc0*/  IMAD.MOV.U32 R3, RZ, RZ, R114 ;  /* 0x000000ffff037224 */ /* 0x002fe200078e0072 */
[----:B------:R-:W-:Y:S01]  /*13dd0*/  F2FP.PACK_AB R196, R18, R17 ;  /* 0x0000001112c4723e */ /* 0x000fe200000000ff */
[----:B------:R-:W1:Y:S01]  /*13de0*/  LDSM.16.MT88.4 R96, [R235+0x1900] ;  /* 0x00190000eb60783b */ /* 0x000e620000004200 */
[----:B------:R-:W-:-:S02]  /*13df0*/  F2FP.PACK_AB R197, R14, R13 ;  /* 0x0000000d0ec5723e */ /* 0x000fc400000000ff */
[----:B------:R-:W-:Y:S01]  /*13e00*/  F2FP.PACK_AB R198, R16, R19 ;  /* 0x0000001310c6723e */ /* 0x000fe200000000ff */
[----:B------:R-:W-:Y:S01]  /*13e10*/  FADD.FTZ R8, R117, R116 ;  /* 0x0000007475087221 */ /* 0x000fe20000010000 */
[----:B---3--:R-:W-:Y:S01]  /*13e20*/  F2FP.PACK_AB R199, R15, R12 ;  /* 0x0000000c0fc7723e */ /* 0x008fe200000000ff */
[C---:B--2---:R-:W-:Y:S01]  /*13e30*/  HMMA.16816.F32 R68, R200.reuse, R80, R48 ;  /* 0x00000050c844723c */ /* 0x044fe20000001830 */
[----:B------:R-:W-:Y:S01]  /*13e40*/  MOV R31, R144 ;  /* 0x00000090001f7202 */ /* 0x000fe20000000f00 */
[----:B------:R-:W-:Y:S01]  /*13e50*/  IMAD.MOV.U32 R29, RZ, RZ, R147 ;  /* 0x000000ffff1d7224 */ /* 0x000fe200078e0093 */
[----:B------:R-:W-:Y:S01]  /*13e60*/  MOV R28, R146 ;  /* 0x00000092001c7202 */ /* 0x000fe20000000f00 */
[----:B------:R2:W5:Y:S03]  /*13e70*/  LDL.LU R238, [R1+0x44] ;  /* 0x0000440001ee7983 */ /* 0x0005660000300800 */
[----:B------:R-:W-:Y:S01]  /*13e80*/  MOV R51, R72 ;  /* 0x0000004800337202 */ /* 0x000fe20000000f00 */
[----:B------:R-:W-:Y:S01]  /*13e90*/  IMAD.MOV.U32 R50, RZ, RZ, R73 ;  /* 0x000000ffff327224 */ /* 0x000fe200078e0049 */
[----:B------:R-:W-:Y:S01]  /*13ea0*/  MOV R49, R74 ;  /* 0x0000004a00317202 */ /* 0x000fe20000000f00 */
[----:B------:R-:W-:Y:S01]  /*13eb0*/  IMAD.MOV.U32 R48, RZ, RZ, R75 ;  /* 0x000000ffff307224 */ /* 0x000fe200078e004b */
[----:B------:R-:W-:Y:S01]  /*13ec0*/  HMMA.16816.F32 R172, R200, R180, R172 ;  /* 0x000000b4c8ac723c */ /* 0x000fe200000018ac */
[----:B------:R-:W-:Y:S01]  /*13ed0*/  MOV R134, R7 ;  /* 0x0000000700867202 */ /* 0x000fe20000000f00 */
[----:B------:R2:W5:Y:S01]  /*13ee0*/  LDL.LU R237, [R1+0x40] ;  /* 0x0000400001ed7983 */ /* 0x0005620000300800 */
[----:B------:R-:W-:-:S05]  /*13ef0*/  MOV R0, R113 ;  /* 0x0000007100007202 */ /* 0x000fca0000000f00 */
[C---:B------:R-:W-:Y:S08]  /*13f00*/  HMMA.16816.F32 R168, R196.reuse, R180, R168 ;  /* 0x000000b4c4a8723c */ /* 0x040ff000000018a8 */
[C---:B------:R-:W-:Y:S08]  /*13f10*/  HMMA.16816.F32 R176, R196.reuse, R182, R176 ;  /* 0x000000b6c4b0723c */ /* 0x040ff000000018b0 */
[C---:B------:R-:W-:Y:S08]  /*13f20*/  HMMA.16816.F32 R72, R196.reuse, R80, R56 ;  /* 0x00000050c448723c */ /* 0x040ff00000001838 */
        /* <DEDUP_REMOVED lines=10> */
[----:B------:R-:W3:Y:S06]  /*13fd0*/  LDSM.16.MT88.4 R144, [R233+0x3900] ;  /* 0x00390000e990783b */ /* 0x000eec0000004200 */
[----:B-1----:R-:W-:Y:S01]  /*13fe0*/  HMMA.16816.F32 R88, R196, R96, R88 ;  /* 0x00000060c458723c */ /* 0x002fe20000001858 */
[----:B------:R-:W-:Y:S01]  /*13ff0*/  MOV R40, R128 ;  /* 0x0000008000287202 */ /* 0x000fe20000000f00 */
[----:B------:R-:W-:Y:S01]  /*14000*/  IMAD.MOV.U32 R41, RZ, RZ, R129 ;  /* 0x000000ffff297224 */ /* 0x000fe200078e0081 */
[----:B------:R-:W-:Y:S01]  /*14010*/  MOV R42, R130 ;  /* 0x00000082002a7202 */ /* 0x000fe20000000f00 */
[----:B------:R-:W-:-:S04]  /*14020*/  IMAD.MOV.U32 R43, RZ, RZ, R131 ;  /* 0x000000ffff2b7224 */ /* 0x000fc800078e0083 */
[C---:B------:R-:W-:Y:S01]  /*14030*/  HMMA.16816.F32 R92, R196.reuse, R98, R92 ;  /* 0x00000062c45c723c */ /* 0x040fe2000000185c */
[----:B------:R-:W1:Y:S07]  /*14040*/  LDSM.16.MT88.4 R128, [R232+0x3900] ;  /* 0x00390000e880783b */ /* 0x000e6e0000004200 */
[C---:B------:R-:W-:Y:S08]  /*14050*/  HMMA.16816.F32 R148, R196.reuse, R156, R148 ;  /* 0x0000009cc494723c */ /* 0x040ff00000001894 */
[----:B------:R-:W-:Y:S01]  /*14060*/  HMMA.16816.F32 R152, R196, R158, R152 ;  /* 0x0000009ec498723c */ /* 0x000fe20000001898 */
[----:B------:R-:W-:Y:S01]  /*14070*/  MOV R30, R134 ;  /* 0x00000086001e7202 */ /* 0x000fe20000000f00 */
[----:B------:R2:W5:Y:S06]  /*14080*/  LDL.LU R236, [R1+0x3c] ;  /* 0x00003c0001ec7983 */ /* 0x00056c0000300800 */
[----:B------:R-:W-:Y:S01]  /*14090*/  HMMA.16816.F32 R80, R200, R82, R36 ;  /* 0x00000052c850723c */ /* 0x000fe20000001824 */
[----:B------:R-:W-:Y:S01]  /*140a0*/  FADD.FTZ R0, R0, R9 ;  /* 0x0000000900007221 */ /* 0x000fe20000010000 */
[----:B------:R2:W5:Y:S05]  /*140b0*/  LDL.LU R167, [R1+0x38] ;  /* 0x0000380001a77983 */ /* 0x00056a0000300800 */
[----:B------:R-:W-:Y:S01]  /*140c0*/  IMAD.MOV.U32 R39, RZ, RZ, R4 ;  /* 0x000000ffff277224 */ /* 0x000fe200078e0004 */
[----:B------:R-:W-:Y:S01]  /*140d0*/  MOV R38, R115 ;  /* 0x0000007300267202 */ /* 0x000fe20000000f00 */
[----:B------:R-:W4:Y:S04]  /*140e0*/  LDSM.16.MT88.4 R4, [R234+0x3900] ;  /* 0x00390000ea04783b */ /* 0x000f280000004200 */
[----:B------:R-:W2:Y:S01]  /*140f0*/  LDSM.16.MT88.4 R112, [R234+0x1900] ;  /* 0x00190000ea70783b */ /* 0x000ea20000004200 */
[----:B------:R-:W-:Y:S01]  /*14100*/  FADD.FTZ R3, R3, R38 ;  /* 0x0000002603037221 */ /* 0x000fe20000010000 */
[----:B---3--:R-:W-:Y:S01]  /*14110*/  HMMA.16816.F32 R136, R196, R144, R136 ;  /* 0x00000090c488723c */ /* 0x008fe20000001888 */
[----:B------:R-:W-:Y:S01]  /*14120*/  FADD.FTZ R9, R57, R0 ;  /* 0x0000000039097221 */ /* 0x000fe20000010000 */
[----:B------:R3:W5:Y:S01]  /*14130*/  LDL.LU R160, [R1+0x34] ;  /* 0x0000340001a07983 */ /* 0x0007620000300800 */
[----:B------:R-:W-:-:S02]  /*14140*/  FADD.FTZ R10, R10, R3 ;  /* 0x000000030a0a7221 */ /* 0x000fc40000010000 */
[----:B------:R-:W-:-:S03]  /*14150*/  FADD.FTZ R8, R39, R8 ;  /* 0x0000000827087221 */ /* 0x000fc60000010000 */
[----:B-1----:R-:W-:Y:S01]  /*14160*/  HMMA.16816.F32 R120, R196, R128, R120 ;  /* 0x00000080c478723c */ /* 0x002fe20000001878 */
[----:B------:R-:W-:Y:S02]  /*14170*/  FADD.FTZ R11, R56, R11 ;  /* 0x0000000b380b7221 */ /* 0x000fe40000010000 */
[----:B------:R-:W-:Y:S02]  /*14180*/  FADD.FTZ R0, R48, R10 ;  /* 0x0000000a30007221 */ /* 0x000fe40000010000 */
[----:B------:R-:W-:-:S03]  /*14190*/  FADD.FTZ R9, R49, R9 ;  /* 0x0000000931097221 */ /* 0x000fc60000010000 */
[----:B------:R-:W-:Y:S01]  /*141a0*/  HMMA.16816.F32 R124, R196, R130, R124 ;  /* 0x00000082c47c723c */ /* 0x000fe2000000187c */
[----:B------:R-:W-:-:S07]  /*141b0*/  FADD.FTZ R3, R59, R11 ;  /* 0x0000000b3b037221 */ /* 0x000fce0000010000 */
[C---:B------:R-:W-:Y:S08]  /*141c0*/  HMMA.16816.F32 R140, R196.reuse, R146, R140 ;  /* 0x00000092c48c723c */ /* 0x040ff0000000188c */
[C---:B----4-:R-:W-:Y:S08]  /*141d0*/  HMMA.16816.F32 R192, R196.reuse, R4, R192 ;  /* 0x00000004c4c0723c */ /* 0x050ff000000018c0 */
[C---:B--2---:R-:W-:Y:S08]  /*141e0*/  HMMA.16816.F32 R104, R196.reuse, R112, R104 ;  /* 0x00000070c468723c */ /* 0x044ff00000001868 */
[C---:B------:R-:W-:Y:S08]  /*141f0*/  HMMA.16816.F32 R108, R196.reuse, R114, R108 ;  /* 0x00000072c46c723c */ /* 0x040ff0000000186c */
[----:B------:R-:W-:Y:S08]  /*14200*/  HMMA.16816.F32 R196, R196, R6, R100 ;  /* 0x00000006c4c4723c */ /* 0x000ff00000001864 */
[C---:B------:R-:W-:Y:S07]  /*14210*/  HMMA.16816.F32 R100, R200.reuse, R112, R40 ;  /* 0x00000070c864723c */ /* 0x040fee0000001828 */
[----:B------:R-:W-:Y:S01]  /*14220*/  IMAD.MOV.U32 R40, RZ, RZ, R31 ;  /* 0x000000ffff287224 */ /* 0x000fe200078e001f */
[----:B------:R-:W-:Y:S01]  /*14230*/  HMMA.16816.F32 R188, R200, R4, R188 ;  /* 0x00000004c8bc723c */ /* 0x000fe200000018bc */
[----:B------:R-:W-:Y:S01]  /*14240*/  MOV R43, R132 ;  /* 0x00000084002b7202 */ /* 0x000fe20000000f00 */
[----:B------:R-:W-:-:S05]  /*14250*/  IMAD.MOV.U32 R42, RZ, RZ, R29 ;  /* 0x000000ffff2a7224 */ /* 0x000fca00078e001d */
[----:B------:R-:W-:Y:S02]  /*14260*/  FADD.FTZ R4, R58, R8 ;  /* 0x000000083a047221 */ /* 0x000fe40000010000 */
[----:B------:R-:W-:Y:S02]  /*14270*/  FADD.FTZ R5, R51, R0 ;  /* 0x0000000033057221 */ /* 0x000fe40000010000 */
[----:B------:R-:W-:Y:S01]  /*14280*/  FADD.FTZ R0, R40, R9 ;  /* 0x0000000928007221 */ /* 0x000fe20000010000 */
[----:B------:R-:W-:Y:S01]  /*14290*/  MOV R41, R28 ;  /* 0x0000001c00297202 */ /* 0x000fe20000000f00 */
[----:B------:R-:W-:Y:S01]  /*142a0*/  FADD.FTZ R8, R252, R4 ;  /* 0x00000004fc087221 */ /* 0x000fe20000010000 */
[----:B------:R-:W-:Y:S01]  /*142b0*/  MOV R28, R118 ;  /* 0x00000076001c7202 */ /* 0x000fe20000000f00 */
[----:B------:R-:W-:Y:S02]  /*142c0*/  FADD.FTZ R4, R50, R3 ;  /* 0x0000000332047221 */ /* 0x000fe40000010000 */
[----:B------:R-:W-:-:S02]  /*142d0*/  FADD.FTZ R0, R43, R0 ;  /* 0x000000002b007221 */ /* 0x000fc40000010000 */
[----:B------:R-:W-:Y:S02]  /*142e0*/  FADD.FTZ R3, R210, R8 ;  /* 0x00000008d2037221 */ /* 0x000fe40000010000 */
[----:B------:R-:W-:Y:S02]  /*142f0*/  IMAD.MOV.U32 R31, RZ, RZ, R135 ;  /* 0x000000ffff1f7224 */ /* 0x000fe400078e0087 */
[----:B------:R-:W-:Y:S02]  /*14300*/  FADD.FTZ R5, R42, R5 ;  /* 0x000000052a057221 */ /* 0x000fe40000010000 */
[----:B------:R-:W-:Y:S02]  /*14310*/  FADD.FTZ R4, R41, R4 ;  /* 0x0000000429047221 */ /* 0x000fe40000010000 */
        /* <DEDUP_REMOVED lines=34> */
[----:B------:R-:W-:Y:S01]  /*14540*/  HMMA.16816.F32 R84, R200, R96, R84 ;  /* 0x00000060c854723c */ /* 0x000fe20000001854 */
[----:B------:R-:W-:Y:S02]  /*14550*/  FADD.FTZ R3, R23, R3 ;  /* 0x0000000317037221 */ /* 0x000fe40000010000 */
[----:B------:R-:W-:Y:S02]  /*14560*/  FADD.FTZ R5, R12, R5 ;  /* 0x000000050c057221 */ /* 0x000fe40000010000 */
[----:B------:R-:W-:-:S03]  /*14570*/  FADD.FTZ R4, R19, R4 ;  /* 0x0000000413047221 */ /* 0x000fc60000010000 */
[C---:B------:R-:W-:Y:S01]  /*14580*/  HMMA.16816.F32 R116, R200.reuse, R128, R224 ;  /* 0x00000080c874723c */ /* 0x040fe200000018e0 */
[----:B------:R1:W-:Y:S07]  /*14590*/  STL [R1+0x28], R0 ;  /* 0x0000280001007387 */ /* 0x0003ee0000100800 */
        /* <DEDUP_REMOVED lines=18> */
[----:B------:R-:W4:Y:S04]  /*146c0*/  LDL R209, [R1+0xc] ;  /* 0x00000c0001d17983 */ /* 0x000f280000100800 */
[----:B---3--:R-:W3:Y:S01]  /*146d0*/  LDL.LU R28, [R1+0x30] ;  /* 0x00003000011c7983 */ /* 0x008ee20000300800 */
[----:B-----5:R-:W-:Y:S01]  /*146e0*/  SHF.R.S32.HI R31, RZ, 0x1f, R160 ;  /* 0x0000001fff1f7819 */ /* 0x020fe200000114a0 */
[C---:B------:R-:W-:Y:S01]  /*146f0*/  IMAD.SHL.U32 R3, R160.reuse, 0x2, RZ ;  /* 0x00000002a0037824 */ /* 0x040fe200078e00ff */
[----:B------:R-:W-:Y:S01]  /*14700*/  ULDC UR6, c[0x0][0x210] ;  /* 0x0000840000067ab9 */ /* 0x000fe20000000800 */
[----:B------:R-:W-:Y:S01]  /*14710*/  IMAD.MOV.U32 R166, RZ, RZ, R2 ;  /* 0x000000ffffa67224 */ /* 0x000fe200078e0002 */
[----:B------:R-:W-:Y:S01]  /*14720*/  SHF.L.U64.HI R0, R160, 0x1, R31 ;  /* 0x00000001a0007819 */ /* 0x000fe2000001021f */
[----:B------:R-:W-:Y:S01]  /*14730*/  ULDC UR4, c[0x0][0x1e8] ;  /* 0x00007a0000047ab9 */ /* 0x000fe20000000800 */
[----:B------:R-:W-:Y:S01]  /*14740*/  MOV R160, R163 ;  /* 0x000000a300a07202 */ /* 0x000fe20000000f00 */
[----:B------:R-:W-:-:S02]  /*14750*/  ULEA.HI.SX32 UR8, UR8, 0xfffffffe, 0x1a ;  /* 0xfffffffe08087891 */ /* 0x000fc4000f8fd23f */
[----:B------:R-:W-:Y:S01]  /*14760*/  STL [R1+0x8], R0 ;  /* 0x0000080001007387 */ /* 0x000fe20000100800 */
[----:B------:R-:W-:Y:S02]  /*14770*/  UIMAD UR6, UR16, UR6, URZ ;  /* 0x00000006100672a4 */ /* 0x000fe4000f8e023f */
[----:B------:R-:W-:Y:S01]  /*14780*/  UIMAD UR4, UR16, UR4, URZ ;  /* 0x00000004100472a4 */ /* 0x000fe2000f8e023f */
[----:B------:R1:W-:Y:S01]  /*14790*/  STL [R1+0x4], R3 ;  /* 0x0000040301007387 */ /* 0x0003e20000100800 */
[----:B------:R-:W-:Y:S02]  /*147a0*/  ULDC.64 UR20, c[0x0][0x118] ;  /* 0x0000460000147ab9 */ /* 0x000fe40000000a00 */
[----:B------:R-:W-:Y:S01]  /*147b0*/  ULDC.64 UR14, c[0x0][0x118] ;  /* 0x00004600000e7ab9 */ /* 0x000fe20000000a00 */
[----:B-1----:R-:W-:Y:S02]  /*147c0*/  IMAD.MOV.U32 R3, RZ, RZ, R164 ;  /* 0x000000ffff037224 */ /* 0x002fe400078e00a4 */
[----:B--2---:R-:W-:Y:S01]  /*147d0*/  IMAD.SHL.U32 R252, R29, 0x2, RZ ;  /* 0x000000021dfc7824 */ /* 0x004fe200078e00ff */
[----:B----4-:R-:W-:-:S02]  /*147e0*/  IADD3 R251, R209, 0x100, RZ ;  /* 0x00000100d1fb7810 */ /* 0x010fc40007ffe0ff */
[----:B---3--:R-:W-:-:S05]  /*147f0*/  SHF.L.U64.HI R0, R29, 0x1, R28 ;  /* 0x000000011d007819 */ /* 0x008fca000001021c */
[----:B------:R1:W-:Y:S02]  /*14800*/  STL [R1], R0 ;  /* 0x0000000001007387 */ /* 0x0003e40000100800 */
[----:B-1----:R-:W-:Y:S01]  /*14810*/  MOV R0, R165 ;  /* 0x000000a500007202 */ /* 0x002fe20000000f00 */
[----:B------:R-:W-:Y:S05]  /*14820*/  BRA `(.L_x_3071) ;  /* 0x0000045000007947 */ /* 0x000fea0003800000 */
.L_x_3073:
        /* <DEDUP_REMOVED lines=8> */
[----:B------:R-:W5:Y:S04]  /*148b0*/  LDL R229, [R1] ;  /* 0x0000000001e57983 */ /* 0x000f680000100800 */
[----:B------:R-:W3:Y:S01]  /*148c0*/  LDL R211, [R1+0xc] ;  /* 0x00000c0001d37983 */ /* 0x000ee20000100800 */
        /* <DEDUP_REMOVED lines=27> */
[----:B------:R-:W4:Y:S04]  /*14a80*/  SHFL.IDX PT, R163, R2, RZ, 0x181f ;  /* 0x00181fff02a37589 */ /* 0x000f2800000e0000 */
[----:B------:R-:W1:Y:S04]  /*14a90*/  SHFL.IDX PT, R208, R161, 0x1, 0x181f ;  /* 0x00381f00a1d07f89 */ /* 0x000e6800000e0000 */
[----:B------:R-:W2:Y:S04]  /*14aa0*/  SHFL.IDX PT, R209, R2, 0x1, 0x181f ;  /* 0x00381f0002d17f89 */ /* 0x000ea800000e0000 */
[----:B------:R-:W2:Y:S04]  /*14ab0*/  SHFL.IDX PT, R207, R161, 0x2, 0x181f ;  /* 0x00581f00a1cf7f89 */ /* 0x000ea800000e0000 */
[----:B------:R-:W2:Y:S04]  /*14ac0*/  SHFL.IDX PT, R210, R2, 0x2, 0x181f ;  /* 0x00581f0002d27f89 */ /* 0x000ea800000e0000 */
[----:B------:R-:W2:Y:S01]  /*14ad0*/  SHFL.IDX PT, R161, R161, 0x3, 0x181f ;  /* 0x00781f00a1a17f89 */ /* 0x000ea200000e0000 */
[C---:B---3--:R-:W-:Y:S02]  /*14ae0*/  IADD3 R204, P2, R164.reuse, R231, RZ ;  /* 0x000000e7a4cc7210 */ /* 0x048fe40007f5e0ff */
[-C--:B------:R-:W-:Y:S01]  /*14af0*/  IADD3 R164, P1, R164, R252.reuse, RZ ;  /* 0x000000fca4a47210 */ /* 0x080fe20007f3e0ff */
[----:B------:R-:W3:Y:S02]  /*14b00*/  SHFL.IDX PT, R2, R2, 0x3, 0x181f ;  /* 0x00781f0002027f89 */ /* 0x000ee400000e0000 */
[C-C-:B----4-:R-:W-:Y:S01]  /*14b10*/  IMAD.X R205, R163.reuse, 0x1, R228.reuse, P2 ;  /* 0x00000001a3cd7824 */ /* 0x150fe200010e06e4 */
[----:B-----5:R-:W-:Y:S02]  /*14b20*/  IADD3.X R165, R163, R229, RZ, P1, !PT ;  /* 0x000000e5a3a57210 */ /* 0x020fe40000ffe4ff */
        /* <DEDUP_REMOVED lines=9> */
[-C--:B-1----:R-:W-:Y:S01]  /*14bc0*/  IADD3 R204, P2, R207, R252.reuse, RZ ;  /* 0x000000fccfcc7210 */ /* 0x082fe20007f5e0ff */
[C-C-:B------:R-:W-:Y:S01]  /*14bd0*/  IMAD.X R207, R210.reuse, 0x1, R228.reuse, P3 ;  /* 0x00000001d2cf7824 */ /* 0x140fe200018e06e4 */
[C---:B--2---:R-:W-:Y:S04]  /*14be0*/  IADD3 R164, P1, R161.reuse, R231, RZ ;  /* 0x000000e7a1a47210 */ /* 0x044fe80007f3e0ff */
        /* <DEDUP_REMOVED lines=9> */
.L_x_3071:
[----:B------:R-:W2:Y:S01]  /*14c80*/  LDL R4, [R1+0x14] ;  /* 0x0000140001047983 */ /* 0x000ea20000100800 */
[----:B------:R-:W-:Y:S04]  /*14c90*/  DEPBAR.LE SB0, 0x0 ;  /* 0x000080000000791a */ /* 0x000fe80000000000 */
[----:B------:R-:W-:Y:S01]  /*14ca0*/  UISETP.GE.AND UP0, UPT, UR8, 0x1, UPT ;  /* 0x000000010800788c */ /* 0x000fe2000bf06270 */
[----:B------:R-:W3:Y:S06]  /*14cb0*/  LDL R10, [R1+0x10] ;  /* 0x00001000010a7983 */ /* 0x000eec0000100800 */
[----:B------:R-:W4:Y:S06]  /*14cc0*/  LDL R57, [R1+0x4] ;  /* 0x0000040001397983 */ /* 0x000f2c0000100800 */
[----:B------:R-:W5:Y:S06]  /*14cd0*/  LDL R56, [R1+0x8] ;  /* 0x0000080001387983 */ /* 0x000f6c0000100800 */
[----:B------:R-:W4:Y:S06]  /*14ce0*/  LDL R55, [R1] ;  /* 0x0000000001377983 */ /* 0x000f2c0000100800 */
[----:B------:R-:W-:Y:S06]  /*14cf0*/  BAR.SYNC.DEFER_BLOCKING 0x0 ;  /* 0x0000000000007b1d */ /* 0x000fec0000010000 */
[----:B------:R-:W-:Y:S06]  /*14d00*/  LDSM.16.M88.4 R64, [R238+0x8100] ;  /* 0x00810000ee40783b */ /* 0x000fec0000000200 */
[----:B------:R-:W1:Y:S06]  /*14d10*/  LDSM.16.M88.4 R16, [R167+0x4100] ;  /* 0x00410000a710783b */ /* 0x000e6c0000000200 */
[----:B------:R-:W1:Y:S06]  /*14d20*/  LDSM.16.M88.4 R60, [R238+0xa100] ;  /* 0x00a10000ee3c783b */ /* 0x000e6c0000000200 */
[----:B------:R-:W1:Y:S06]  /*14d30*/  LDSM.16.M88.4 R32, [R167+0x4900] ;  /* 0x00490000a720783b */ /* 0x000e6c0000000200 */
        /* <DEDUP_REMOVED lines=8> */
[----:B--2---:R-:W-:Y:S01]  /*14dc0*/  SHF.R.S32.HI R2, RZ, 0x1f, R4 ;  /* 0x0000001fff027819 */ /* 0x004fe20000011404 */
[----:B------:R-:W-:Y:S04]  /*14dd0*/  IMAD.WIDE.U32 R8, R4, c[0x0][0x208], RZ ;  /* 0x0000820004087a25 */ /* 0x000fe800078e00ff */
[----:B------:R-:W-:Y:S04]  /*14de0*/  IMAD R2, R2, c[0x0][0x208], RZ ;  /* 0x0000820002027a24 */ /* 0x000fe800078e02ff */
[----:B------:R-:W-:Y:S02]  /*14df0*/  IMAD R2, R4, c[0x0][0x20c], R2 ;  /* 0x0000830004027a24 */ /* 0x000fe400078e0202 */
[-C--:B-1----:R-:W-:Y:S03]  /*14e00*/  HMMA.16816.F32 R4, R64, R16.reuse, RZ ;  /* 0x000000104004723c */ /* 0x082fe600000018ff */
[----:B------:R-:W-:Y:S01]  /*14e10*/  IMAD.IADD R9, R9, 0x1, R2 ;  /* 0x0000000109097824 */ /* 0x000fe200078e0202 */
[----:B---3--:R-:W-:Y:S03]  /*14e20*/  SHF.R.S32.HI R2, RZ, 0x1f, R10 ;  /* 0x0000001fff027819 */ /* 0x008fe6000001140a */
[----:B------:R-:W-:Y:S05]  /*14e30*/  IMAD.WIDE.U32 R12, R10, c[0x0][0x218], R8 ;  /* 0x000086000a0c7a25 */ /* 0x000fea00078e0008 */
[----:B------:R-:W-:Y:S04]  /*14e40*/  IMAD R2, R2, c[0x0][0x218], RZ ;  /* 0x0000860002027a24 */ /* 0x000fe800078e02ff */
[----:B------:R-:W-:Y:S01]  /*14e50*/  IMAD R14, R10, c[0x0][0x21c], R2 ;  /* 0x000087000a0e7a24 */ /* 0x000fe200078e0202 */
[----:B------:R-:W-:Y:S01]  /*14e60*/  IADD3 R2, P0, R12, UR6, RZ ;  /* 0x000000060c027c10 */ /* 0x000fe2000ff1e0ff */
[C---:B------:R-:W-:Y:S07]  /*14e70*/  HMMA.16816.F32 R8, R60.reuse, R16, RZ ;  /* 0x000000103c08723c */ /* 0x040fee00000018ff */
[----:B------:R-:W-:Y:S02]  /*14e80*/  IADD3.X R16, R13, UR5, R14, P0, !PT ;  /* 0x000000050d107c10 */ /* 0x000fe400087fe40e */
[-C--:B------:R-:W-:Y:S03]  /*14e90*/  HMMA.16816.F32 R12, R60, R18.reuse, RZ ;  /* 0x000000123c0c723c */ /* 0x080fe600000018ff */
[C---:B------:R-:W-:Y:S04]  /*14ea0*/  LEA R36, P0, R2.reuse, c[0x0][0x1f8], 0x1 ;  /* 0x00007e0002247a11 */ /* 0x040fe800078008ff */
[----:B------:R-:W-:Y:S01]  /*14eb0*/  LEA.HI.X R2, R2, c[0x0][0x1fc], R16, 0x1, P0 ;  /* 0x00007f0002027a11 */ /* 0x000fe200000f0c10 */
[----:B------:R-:W4:Y:S01]  /*14ec0*/  SHFL.IDX PT, R42, R36, RZ, 0x181f ;  /* 0x00181fff242a7589 */ /* 0x000f2200000e0000 */
[C---:B------:R-:W-:Y:S05]  /*14ed0*/  HMMA.16816.F32 R16, R64.reuse, R18, RZ ;  /* 0x000000124010723c */ /* 0x040fea00000018ff */
[----:B------:R-:W5:Y:S03]  /*14ee0*/  SHFL.IDX PT, R37, R2, RZ, 0x181f ;  /* 0x00181fff02257589 */ /* 0x000f6600000e0000 */
[-C--:B------:R-:W-:Y:S03]  /*14ef0*/  HMMA.16816.F32 R20, R64, R32.reuse, RZ ;  /* 0x000000204014723c */ /* 0x080fe600000018ff */
[----:B------:R-:W1:Y:S05]  /*14f00*/  SHFL.IDX PT, R46, R36, 0x1, 0x181f ;  /* 0x00381f00242e7f89 */ /* 0x000e6a00000e0000 */
[C---:B------:R-:W-:Y:S01]  /*14f10*/  HMMA.16816.F32 R24, R60.reuse, R32, RZ ;  /* 0x000000203c18723c */ /* 0x040fe200000018ff */
[----:B------:R-:W2:Y:S03]  /*14f20*/  SHFL.IDX PT, R45, R2, 0x1, 0x181f ;  /* 0x00381f00022d7f89 */ /* 0x000ea600000e0000 */
[CC--:B----4-:R-:W-:Y:S04]  /*14f30*/  IADD3 R38, P1, R42.reuse, R57.reuse, RZ ;  /* 0x000000392a267210 */ /* 0x0d0fe80007f3e0ff */
[-C--:B------:R-:W-:Y:S01]  /*14f40*/  HMMA.16816.F32 R28, R60, R34.reuse, RZ ;  /* 0x000000223c1c723c */ /* 0x080fe200000018ff */
[----:B------:R-:W3:Y:S03]  /*14f50*/  SHFL.IDX PT, R52, R36, 0x2, 0x181f ;  /* 0x00581f0024347f89 */ /* 0x000ee600000e0000 */
[-C--:B------:R-:W-:Y:S01]  /*14f60*/  IADD3 R42, P0, R42, R252.reuse, RZ ;  /* 0x000000fc2a2a7210 */ /* 0x080fe20007f1e0ff */
[C-C-:B-----5:R-:W-:Y:S02]  /*14f70*/  IMAD.X R39, R37.reuse, 0x1, R56.reuse, P1 ;  /* 0x0000000125277824 */ /* 0x160fe400008e0638 */
[----:B------:R-:W4:Y:S01]  /*14f80*/  SHFL.IDX PT, R53, R2, 0x2, 0x181f ;  /* 0x00581f0002357f89 */ /* 0x000f2200000e0000 */
[C---:B------:R-:W-:Y:S04]  /*14f90*/  HMMA.16816.F32 R32, R64.reuse, R34, RZ ;  /* 0x000000224020723c */ /* 0x040fe800000018ff */
[--C-:B------:R-:W-:Y:S01]  /*14fa0*/  IMAD.X R43, R37, 0x1, R55.reuse, P0 ;  /* 0x00000001252b7824 */ /* 0x100fe200000e0637 */
[----:B------:R5:W-:Y:S01]  /*14fb0*/  LDGSTS.E.BYPASS.LTC128B.128 [R251], [R38.64], !P5 ;  /* 0x0000000026fb7fae */ /* 0x000be2000e901d54 */
[CC--:B-1----:R-:W-:Y:S02]  /*14fc0*/  IADD3 R40, P0, R46.reuse, R57.reuse, RZ ;  /* 0x000000392e287210 */ /* 0x0c2fe40007f1e0ff */
[-C--:B------:R-:W-:Y:S03]  /*14fd0*/  IADD3 R46, P2, R46, R252.reuse, RZ ;  /* 0x000000fc2e2e7210 */ /* 0x080fe60007f5e0ff */
[----:B------:R1:W-:Y:S01]  /*14fe0*/  LDGSTS.E.BYPASS.LTC128B.128 [R251+0x2000], [R42.64], !P4 ;  /* 0x020000002afb7fae */ /* 0x0003e2000e101d54 */
[C-C-:B--2---:R-:W-:Y:S02]  /*14ff0*/  IMAD.X R41, R45.reuse, 0x1, R56.reuse, P0 ;  /* 0x000000012d297824 */ /* 0x144fe400000e0638 */
[--C-:B------:R-:W-:Y:S03]  /*15000*/  IMAD.X R47, R45, 0x1, R55.reuse, P2 ;  /* 0x000000012d2f7824 */ /* 0x100fe600010e0637 */
[----:B------:R5:W2:Y:S01]  /*15010*/  SHFL.IDX PT, R54, R36, 0x3, 0x181f ;  /* 0x00781f0024367f89 */ /* 0x000aa200000e0000 */
[CC--:B---3--:R-:W-:Y:S02]  /*15020*/  IADD3 R44, P1, R52.reuse, R57.reuse, RZ ;  /* 0x00000039342c7210 */ /* 0x0c8fe40007f3e0ff */
[-C--:B------:R-:W-:Y:S03]  /*15030*/  IADD3 R52, P0, R52, R252.reuse, RZ ;  /* 0x000000fc34347210 */ /* 0x080fe60007f1e0ff */
[----:B------:R1:W-:Y:S01]  /*15040*/  LDGSTS.E.BYPASS.LTC128B.128 [R251+0x800], [R40.64], !P5 ;  /* 0x0080000028fb7fae */ /* 0x0003e2000e901d54 */
[C-C-:B----4-:R-:W-:Y:S02]  /*15050*/  IMAD.X R45, R53.reuse, 0x1, R56.reuse, P1 ;  /* 0x00000001352d7824 */ /* 0x150fe400008e0638 */
[--C-:B------:R-:W-:Y:S03]  /*15060*/  IMAD.X R53, R53, 0x1, R55.reuse, P0 ;  /* 0x0000000135357824 */ /* 0x100fe600000e0637 */
[----:B------:R3:W-:Y:S06]  /*15070*/  LDGSTS.E.BYPASS.LTC128B.128 [R251+0x2800], [R46.64], !P4 ;  /* 0x028000002efb7fae */ /* 0x0007ec000e101d54 */
[----:B------:R3:W-:Y:S01]  /*15080*/  LDGSTS.E.BYPASS.LTC128B.128 [R251+0x1000], [R44.64], !P5 ;  /* 0x010000002cfb7fae */ /* 0x0007e2000e901d54 */
[-C--:B-----5:R-:W-:Y:S05]  /*15090*/  HMMA.16816.F32 R36, R64, R48.reuse, RZ ;  /* 0x000000304024723c */ /* 0x0a0fea00000018ff */
[----:B------:R4:W-:Y:S06]  /*150a0*/  LDGSTS.E.BYPASS.LTC128B.128 [R251+0x3000], [R52.64], !P4 ;  /* 0x0300000034fb7fae */ /* 0x0009ec000e101d54 */
[----:B------:R-:W5:Y:S01]  /*150b0*/  SHFL.IDX PT, R2, R2, 0x3, 0x181f ;  /* 0x00781f0002027f89 */ /* 0x000f6200000e0000 */
[C---:B-1----:R-:W-:Y:S07]  /*150c0*/  HMMA.16816.F32 R40, R60.reuse, R48, RZ ;  /* 0x000000303c28723c */ /* 0x042fee00000018ff */
[----:B--2---:R-:W-:Y:S01]  /*150d0*/  IADD3 R48, P0, R54, R57, RZ ;  /* 0x0000003936307210 */ /* 0x004fe20007f1e0ff */
[-C--:B---3--:R-:W-:Y:S04]  /*150e0*/  HMMA.16816.F32 R44, R60, R50.reuse, RZ ;  /* 0x000000323c2c723c */ /* 0x088fe800000018ff */
[----:B-----5:R-:W-:Y:S01]  /*150f0*/  IMAD.X R49, R2, 0x1, R56, P0 ;  /* 0x0000000102317824 */ /* 0x020fe200000e0638 */
[----:B----4-:R-:W-:Y:S04]  /*15100*/  IADD3 R52, P0, R54, R252, RZ ;  /* 0x000000fc36347210 */ /* 0x010fe80007f1e0ff */
[----:B------:R1:W-:Y:S03]  /*15110*/  LDGSTS.E.BYPASS.LTC128B.128 [R251+0x1800], [R48.64], !P5 ;  /* 0x0180000030fb7fae */ /* 0x0003e6000e901d54 */
[----:B------:R-:W-:Y:S01]  /*15120*/  IMAD.X R53, R2, 0x1, R55, P0 ;  /* 0x0000000102357824 */ /* 0x000fe200000e0637 */
[----:B------:R-:W-:Y:S04]  /*15130*/  PLOP3.LUT P0, PT, PT, PT, UP0, 0x80, 0x0 ;  /* 0x000000000000781c */ /* 0x000fe80003f0f008 */
[----:B------:R2:W-:Y:S06]  /*15140*/  LDGSTS.E.BYPASS.LTC128B.128 [R251+0x3800], [R52.64], !P4 ;  /* 0x0380000034fb7fae */ /* 0x0005ec000e101d54 */
        /* <DEDUP_REMOVED lines=157> */
.L_x_3072:
[----:B------:R-:W-:Y:S01]  /*15b20*/  FMNMX.FTZ R2, R4, R0, !PT ;  /* 0x0000000004027209 */ /* 0x000fe20007810000 */
[----:B------:R-:W-:Y:S01]  /*15b30*/  STL [R1+0x38], R236 ;  /* 0x000038ec01007387 */ /* 0x000fe20000100800 */
[----:B-1----:R-:W-:Y:S02]  /*15b40*/  FMNMX.FTZ R162, R6, R3, !PT ;  /* 0x0000000306a27209 */ /* 0x002fe40007810000 */
[----:B------:R-:W-:Y:S01]  /*15b50*/  FMNMX.FTZ R2, R5, R2, !PT ;  /* 0x0000000205027209 */ /* 0x000fe20007810000 */
        /* <DEDUP_REMOVED lines=40> */
[----:B------:R-:W-:Y:S01]  /*15de0*/  FMNMX.FTZ R163, R10, R166, !PT ;  /* 0x000000a60aa37209 */ /* 0x000fe20007810000 */
[----:B------:R-:W2:Y:S01]  /*15df0*/  SHFL.BFLY PT, R164, R162, 0x2, 0x1f ;  /* 0x0c401f00a2a47f89 */ /* 0x000ea200000e0000 */
        /* <DEDUP_REMOVED lines=14> */
[----:B--2---:R-:W-:Y:S01]  /*15ee0*/  FMNMX.FTZ R162, R162, R164, !PT ;  /* 0x000000a4a2a27209 */ /* 0x004fe20007810000 */
        /* <DEDUP_REMOVED lines=9> */
[----:B------:R-:W3:Y:S01]  /*15f80*/  SHFL.BFLY PT, R204, R161, 0x2, 0x1f ;  /* 0x0c401f00a1cc7f89 */ /* 0x000ee200000e0000 */
[----:B-1----:R-:W-:Y:S02]  /*15f90*/  FMNMX.FTZ R165, R2, R165, !PT ;  /* 0x000000a502a57209 */ /* 0x002fe40007810000 */
[----:B------:R-:W-:Y:S03]  /*15fa0*/  FMNMX.FTZ R2, R47, R163, !PT ;  /* 0x000000a32f027209 */ /* 0x000fe60007810000 */
[C---:B------:R-:W-:Y:S01]  /*15fb0*/  FADD.FTZ R0, -R165.reuse, R0 ;  /* 0x00000000a5007221 */ /* 0x040fe20000010100 */
[----:B------:R-:W-:Y:S01]  /*15fc0*/  FMNMX.FTZ R163, R58, R2, !PT ;  /* 0x000000023aa37209 */ /* 0x000fe20007810000 */
[----:B------:R-:W-:Y:S01]  /*15fd0*/  FMUL.FTZ R208, R165, c[0x0][0x2d0] ;  /* 0x0000b400a5d07a20 */ /* 0x000fe20000410000 */
[----:B--2---:R-:W-:Y:S01]  /*15fe0*/  FMNMX.FTZ R164, R162, R164, !PT ;  /* 0x000000a4a2a47209 */ /* 0x004fe20007810000 */
[----:B------:R-:W-:Y:S01]  /*15ff0*/  FMUL.FTZ R2, R0, c[0x0][0x2d0] ;  /* 0x0000b40000027a20 */ /* 0x000fe20000410000 */
[----:B------:R-:W-:Y:S01]  /*16000*/  FMNMX.FTZ R0, R59, R163, !PT ;  /* 0x000000a33b007209 */ /* 0x000fe20007810000 */
[--C-:B------:R-:W-:Y:S02]  /*16010*/  FFMA.FTZ R17, R17, c[0x0][0x2d0], -R208.reuse ;  /* 0x0000b40011117a23 */ /* 0x100fe400000108d0 */
[----:B------:R1:W2:Y:S01]  /*16020*/  MUFU.EX2 R162, R2 ;  /* 0x0000000200a27308 */ /* 0x0002a20000000800 */
[----:B------:R-:W-:Y:S01]  /*16030*/  FMNMX.FTZ R0, R62, R0, !PT ;  /* 0x000000003e007209 */ /* 0x000fe20007810000 */
[----:B------:R-:W-:Y:S01]  /*16040*/  FMUL.FTZ R209, R164, c[0x0][0x2d0] ;  /* 0x0000b400a4d17a20 */ /* 0x000fe20000410000 */
[----:B---3--:R-:W-:Y:S01]  /*16050*/  FMNMX.FTZ R161, R161, R204, !PT ;  /* 0x000000cca1a17209 */ /* 0x008fe20007810000 */
[--C-:B------:R-:W-:Y:S01]  /*16060*/  FFMA.FTZ R4, R4, c[0x0][0x2d0], -R208.reuse ;  /* 0x0000b40004047a23 */ /* 0x100fe200000108d0 */
[----:B------:R-:W-:Y:S01]  /*16070*/  FMNMX.FTZ R0, R63, R0, !PT ;  /* 0x000000003f007209 */ /* 0x000fe20007810000 */
[--C-:B------:R-:W-:Y:S02]  /*16080*/  FFMA.FTZ R19, R19, c[0x0][0x2d0], -R209.reuse ;  /* 0x0000b40013137a23 */ /* 0x100fe400000108d1 */
[----:B------:R-:W3:Y:S01]  /*16090*/  SHFL.BFLY PT, R204, R161, 0x1, 0x1f ;  /* 0x0c201f00a1cc7f89 */ /* 0x000ee200000e0000 */
        /* <DEDUP_REMOVED lines=8> */
[----:B------:R-:W-:Y:S02]  /*16120*/  FFMA.FTZ R21, R21, c[0x0][0x2d0], -R208 ;  /* 0x0000b40015157a23 */ /* 0x000fe400000108d0 */
[----:B------:R-:W-:Y:S02]  /*16130*/  FFMA.FTZ R22, R22, c[0x0][0x2d0], -R209 ;  /* 0x0000b40016167a23 */ /* 0x000fe400000108d1 */
[----:B-1----:R-:W-:Y:S02]  /*16140*/  FADD.FTZ R2, -R164, R3 ;  /* 0x00000003a4027221 */ /* 0x002fe40000010100 */
[----:B------:R-:W1:Y:S01]  /*16150*/  SHFL.BFLY PT, R3, R0, 0x2, 0x1f ;  /* 0x0c401f0000037f89 */ /* 0x000e6200000e0000 */
[----:B--2---:R-:W-:Y:S02]  /*16160*/  FMUL.FTZ R68, R162, R68 ;  /* 0x00000044a2447220 */ /* 0x004fe40000410000 */
[----:B------:R-:W-:Y:S01]  /*16170*/  FMUL.FTZ R2, R2, c[0x0][0x2d0] ;  /* 0x0000b40002027a20 */ /* 0x000fe20000410000 */
[----:B------:R2:W-:Y:S01]  /*16180*/  MUFU.EX2 R218, R16 ;  /* 0x0000001000da7308 */ /* 0x0005e20000000800 */
[----:B---3--:R-:W-:Y:S01]  /*16190*/  FMNMX.FTZ R163, R161, R204, !PT ;  /* 0x000000cca1a37209 */ /* 0x008fe20007810000 */
[C---:B------:R-:W-:Y:S02]  /*161a0*/  FMUL.FTZ R69, R162.reuse, R69 ;  /* 0x00000045a2457220 */ /* 0x040fe40000410000 */
[----:B------:R-:W-:Y:S01]  /*161b0*/  LDSM.16.MT88.4 R204, [R232+0x100] ;  /* 0x00010000e8cc783b */ /* 0x000fe20000004200 */
[C---:B----4-:R-:W-:Y:S02]  /*161c0*/  FMUL.FTZ R17, R162.reuse, R181 ;  /* 0x000000b5a2117220 */ /* 0x050fe40000410000 */
[C---:B------:R-:W-:Y:S02]  /*161d0*/  FMUL.FTZ R80, R162.reuse, R80 ;  /* 0x00000050a2507220 */ /* 0x040fe40000410000 */
[C---:B------:R-:W-:Y:S01]  /*161e0*/  FMUL.FTZ R81, R162.reuse, R81 ;  /* 0x00000051a2517220 */ /* 0x040fe20000410000 */
[----:B------:R3:W4:Y:S01]  /*161f0*/  MUFU.EX2 R161, R2 ;  /* 0x0000000200a17308 */ /* 0x0007220000000800 */
[C---:B------:R-:W-:Y:S02]  /*16200*/  FMUL.FTZ R84, R162.reuse, R84 ;  /* 0x00000054a2547220 */ /* 0x040fe40000410000 */
[C---:B------:R-:W-:Y:S02]  /*16210*/  FMUL.FTZ R85, R162.reuse, R85 ;  /* 0x00000055a2557220 */ /* 0x040fe40000410000 */
[C---:B------:R-:W-:Y:S02]  /*16220*/  FMUL.FTZ R96, R162.reuse, R96 ;  /* 0x00000060a2607220 */ /* 0x040fe40000410000 */
[C---:B------:R-:W-:Y:S02]  /*16230*/  FMUL.FTZ R97, R162.reuse, R97 ;  /* 0x00000061a2617220 */ /* 0x040fe40000410000 */
[----:B------:R-:W-:Y:S01]  /*16240*/  FMUL.FTZ R100, R162, R100 ;  /* 0x00000064a2647220 */ /* 0x000fe20000410000 */
[----:B-1----:R-:W-:Y:S01]  /*16250*/  FMNMX.FTZ R0, R0, R3, !PT ;  /* 0x0000000300007209 */ /* 0x002fe20007810000 */
[----:B------:R1:W-:Y:S01]  /*16260*/  MUFU.EX2 R225, R18 ;  /* 0x0000001200e17308 */ /* 0x0003e20000000800 */
[C---:B------:R-:W-:Y:S02]  /*16270*/  FMUL.FTZ R101, R162.reuse, R101 ;  /* 0x00000065a2657220 */ /* 0x040fe40000410000 */
[C---:B--2---:R-:W-:Y:S02]  /*16280*/  FMUL.FTZ R16, R162.reuse, R180 ;  /* 0x000000b4a2107220 */ /* 0x044fe40000410000 */
[C---:B------:R-:W-:Y:S02]  /*16290*/  FMUL.FTZ R112, R162.reuse, R112 ;  /* 0x00000070a2707220 */ /* 0x040fe40000410000 */
[C---:B------:R-:W-:Y:S02]  /*162a0*/  FMUL.FTZ R113, R162.reuse, R113 ;  /* 0x00000071a2717220 */ /* 0x040fe40000410000 */
[C---:B------:R-:W-:Y:S01]  /*162b0*/  FMUL.FTZ R116, R162.reuse, R116 ;  /* 0x00000074a2747220 */ /* 0x040fe20000410000 */
[----:B------:R2:W-:Y:S01]  /*162c0*/  MUFU.EX2 R215, R4 ;  /* 0x0000000400d77308 */ /* 0x0005e20000000800 */
[----:B------:R-:W-:Y:S02]  /*162d0*/  FMUL.FTZ R117, R162, R117 ;  /* 0x00000075a2757220 */ /* 0x000fe40000410000 */
[----:B---3--:R-:W-:Y:S02]  /*162e0*/  FADD.FTZ R2, -R163, R160 ;  /* 0x000000a0a3027221 */ /* 0x008fe40000010100 */
[C---:B----4-:R-:W-:Y:S02]  /*162f0*/  FMUL.FTZ R19, R161.reuse, R183 ;  /* 0x000000b7a1137220 */ /* 0x050fe40000410000 */
[----:B------:R-:W-:Y:S02]  /*16300*/  FMUL.FTZ R2, R2, c[0x0][0x2d0] ;  /* 0x0000b40002027a20 */ /* 0x000fe40000410000 */
[C---:B------:R-:W-:Y:S01]  /*16310*/  FMUL.FTZ R70, R161.reuse, R70 ;  /* 0x00000046a1467220 */ /* 0x040fe20000410000 */
[----:B------:R-:W3:Y:S01]  /*16320*/  MUFU.EX2 R216, R5 ;  /* 0x0000000500d87308 */ /* 0x000ee20000000800 */
[C---:B------:R-:W-:Y:S02]  /*16330*/  FMUL.FTZ R71, R161.reuse, R71 ;  /* 0x00000047a1477220 */ /* 0x040fe40000410000 */
[C---:B------:R-:W-:Y:S02]  /*16340*/  FMUL.FTZ R82, R161.reuse, R82 ;  /* 0x00000052a1527220 */ /* 0x040fe40000410000 */
[C---:B-1----:R-:W-:Y:S02]  /*16350*/  FMUL.FTZ R18, R161.reuse, R182 ;  /* 0x000000b6a1127220 */ /* 0x042fe40000410000 */
[C---:B------:R-:W-:Y:S02]  /*16360*/  FMUL.FTZ R83, R161.reuse, R83 ;  /* 0x00000053a1537220 */ /* 0x040fe40000410000 */
[C---:B------:R-:W-:Y:S01]  /*16370*/  FMUL.FTZ R86, R161.reuse, R86 ;  /* 0x00000056a1567220 */ /* 0x040fe20000410000 */
[----:B------:R1:W4:Y:S01]  /*16380*/  MUFU.EX2 R160, R2 ;  /* 0x0000000200a07308 */ /* 0x0003220000000800 */
[C---:B------:R-:W-:Y:S02]  /*16390*/  FMUL.FTZ R87, R161.reuse, R87 ;  /* 0x00000057a1577220 */ /* 0x040fe40000410000 */
[C---:B------:R-:W-:Y:S02]  /*163a0*/  FMUL.FTZ R98, R161.reuse, R98 ;  /* 0x00000062a1627220 */ /* 0x040fe40000410000 */
[----:B--2---:R-:W-:Y:S02]  /*163b0*/  FMUL.FTZ R4, R162, R172 ;  /* 0x000000aca2047220 */ /* 0x004fe40000410000 */
[C---:B------:R-:W-:Y:S02]  /*163c0*/  FMUL.FTZ R99, R161.reuse, R99 ;  /* 0x00000063a1637220 */ /* 0x040fe40000410000 */
[C---:B------:R-:W-:Y:S01]  /*163d0*/  FMUL.FTZ R102, R161.reuse, R102 ;  /* 0x00000066a1667220 */ /* 0x040fe20000410000 */
[----:B------:R2:W-:Y:S01]  /*163e0*/  MUFU.EX2 R213, R6 ;  /* 0x0000000600d57308 */ /* 0x0005e20000000800 */
[C---:B------:R-:W-:Y:S02]  /*163f0*/  FMUL.FTZ R103, R161.reuse, R103 ;  /* 0x00000067a1677220 */ /* 0x040fe40000410000 */
[C---:B------:R-:W-:Y:S01]  /*16400*/  FMUL.FTZ R114, R161.reuse, R114 ;  /* 0x00000072a1727220 */ /* 0x040fe20000410000 */
[----:B---3--:R-:W-:Y:S01]  /*16410*/  F2FP.PACK_AB R172, R216, R215 ;  /* 0x000000d7d8ac723e */ /* 0x008fe200000000ff */
[C---:B------:R-:W-:Y:S02]  /*16420*/  FMUL.FTZ R5, R162.reuse, R173 ;  /* 0x000000ada2057220 */ /* 0x040fe40000410000 */
[C---:B------:R-:W-:Y:S02]  /*16430*/  FMUL.FTZ R115, R161.reuse, R115 ;  /* 0x00000073a1737220 */ /* 0x040fe40000410000 */
[C---:B------:R-:W-:Y:S01]  /*16440*/  FMUL.FTZ R118, R161.reuse, R118 ;  /* 0x00000076a1767220 */ /* 0x040fe20000410000 */
[----:B------:R-:W3:Y:S01]  /*16450*/  MUFU.EX2 R217, R7 ;  /* 0x0000000700d97308 */ /* 0x000ee20000000800 */
[C---:B------:R-:W-:Y:S02]  /*16460*/  FMUL.FTZ R119, R161.reuse, R119 ;  /* 0x00000077a1777220 */ /* 0x040fe40000410000 */
[----:B------:R-:W-:Y:S01]  /*16470*/  FMUL.FTZ R128, R162, R128 ;  /* 0x00000080a2807220 */ /* 0x000fe20000410000 */
[----:B-1----:R-:W1:Y:S01]  /*16480*/  SHFL.BFLY PT, R2, R0, 0x1, 0x1f ;  /* 0x0c201f0000027f89 */ /* 0x002e6200000e0000 */
[C---:B----4-:R-:W-:Y:S02]  /*16490*/  FMUL.FTZ R72, R160.reuse, R72 ;  /* 0x00000048a0487220 */ /* 0x050fe40000410000 */
[C---:B------:R-:W-:Y:S02]  /*164a0*/  FMUL.FTZ R73, R160.reuse, R73 ;  /* 0x00000049a0497220 */ /* 0x040fe40000410000 */
[C---:B------:R-:W-:Y:S01]  /*164b0*/  FMUL.FTZ R76, R160.reuse, R76 ;  /* 0x0000004ca04c7220 */ /* 0x040fe20000410000 */
[----:B------:R-:W-:Y:S01]  /*164c0*/  MUFU.EX2 R219, R20 ;  /* 0x0000001400db7308 */ /* 0x000fe20000000800 */
[C---:B------:R-:W-:Y:S02]  /*164d0*/  FMUL.FTZ R77, R160.reuse, R77 ;  /* 0x0000004da04d7220 */ /* 0x040fe40000410000 */
[----:B------:R-:W-:Y:S02]  /*164e0*/  FMUL.FTZ R88, R160, R88 ;  /* 0x00000058a0587220 */ /* 0x000fe40000410000 */
[----:B--2---:R-:W-:Y:S01]  /*164f0*/  FMUL.FTZ R6, R161, R174 ;  /* 0x000000aea1067220 */ /* 0x004fe20000410000 */
[----:B------:R-:W-:Y:S01]  /*16500*/  F2FP.PACK_AB R174, R236, R218 ;  /* 0x000000daecae723e */ /* 0x000fe200000000ff */
[C---:B------:R-:W-:Y:S02]  /*16510*/  FMUL.FTZ R89, R160.reuse, R89 ;  /* 0x00000059a0597220 */ /* 0x040fe40000410000 */
[C---:B------:R-:W-:Y:S01]  /*16520*/  FMUL.FTZ R92, R160.reuse, R92 ;  /* 0x0000005ca05c7220 */ /* 0x040fe20000410000 */
[----:B------:R-:W-:Y:S01]  /*16530*/  MUFU.EX2 R180, R21 ;  /* 0x0000001500b47308 */ /* 0x000fe20000000800 */
[C---:B------:R-:W-:Y:S02]  /*16540*/  FMUL.FTZ R93, R160.reuse, R93 ;  /* 0x0000005da05d7220 */ /* 0x040fe40000410000 */
[----:B------:R-:W-:Y:S01]  /*16550*/  FMUL.FTZ R104, R160, R104 ;  /* 0x00000068a0687220 */ /* 0x000fe20000410000 */
[----:B---3--:R-:W-:Y:S01]  /*16560*/  F2FP.PACK_AB R173, R217, R213 ;  /* 0x000000d5d9ad723e */ /* 0x008fe200000000ff */
[----:B------:R-:W-:Y:S01]  /*16570*/  FMUL.FTZ R7, R161, R175 ;  /* 0x000000afa1077220 */ /* 0x000fe20000410000 */
[----:B------:R-:W-:Y:S01]  /*16580*/  F2FP.PACK_AB R175, R167, R225 ;  /* 0x000000e1a7af723e */ /* 0x000fe200000000ff */
[--C-:B------:R-:W-:Y:S01]  /*16590*/  FFMA.FTZ R183, R38, c[0x0][0x2d0], -R209.reuse ;  /* 0x0000b40026b77a23 */ /* 0x100fe200000108d1 */
[----:B-1----:R-:W-:Y:S01]  /*165a0*/  FMNMX.FTZ R2, R2, R0, !PT ;  /* 0x0000000002027209 */ /* 0x002fe20007810000 */
[--C-:B------:R-:W-:Y:S01]  /*165b0*/  FFMA.FTZ R182, R39, c[0x0][0x2d0], -R209.reuse ;  /* 0x0000b40027b67a23 */ /* 0x100fe200000108d1 */
[----:B------:R-:W-:Y:S01]  /*165c0*/  MUFU.EX2 R228, R22 ;  /* 0x0000001600e47308 */ /* 0x000fe20000000800 */
[----:B------:R-:W-:Y:S02]  /*165d0*/  FFMA.FTZ R181, R50, c[0x0][0x2d0], -R209 ;  /* 0x0000b40032b57a23 */ /* 0x000fe400000108d1 */
[-C--:B------:R-:W-:Y:S05]  /*165e0*/  HMMA.16816.F32 R4, R172, R204.reuse, R4 ;  /* 0x000000ccac04723c */ /* 0x080fea0000001804 */
[C---:B------:R-:W-:Y:S02]  /*165f0*/  FADD.FTZ R0, -R2.reuse, R166 ;  /* 0x000000a602007221 */ /* 0x040fe40000010100 */
[----:B------:R-:W-:Y:S02]  /*16600*/  FMUL.FTZ R166, R163, c[0x0][0x2d0] ;  /* 0x0000b400a3a67a20 */ /* 0x000fe40000410000 */
[----:B------:R-:W-:Y:S03]  /*16610*/  FMUL.FTZ R3, R2, c[0x0][0x2d0] ;  /* 0x0000b40002037a20 */ /* 0x000fe60000410000 */
[----:B------:R-:W-:Y:S02]  /*16620*/  FMUL.FTZ R0, R0, c[0x0][0x2d0] ;  /* 0x0000b40000007a20 */ /* 0x000fe40000410000 */
[--C-:B------:R-:W-:Y:S02]  /*16630*/  FFMA.FTZ R12, R12, c[0x0][0x2d0], -R166.reuse ;  /* 0x0000b4000c0c7a23 */ /* 0x100fe400000108a6 */
[--C-:B------:R-:W-:Y:S02]  /*16640*/  FFMA.FTZ R13, R13, c[0x0][0x2d0], -R166.reuse ;  /* 0x0000b4000d0d7a23 */ /* 0x100fe400000108a6 */
[--C-:B------:R-:W-:Y:S01]  /*16650*/  FFMA.FTZ R14, R14, c[0x0][0x2d0], -R3.reuse ;  /* 0x0000b4000e0e7a23 */ /* 0x100fe20000010803 */
[----:B------:R-:W1:Y:S01]  /*16660*/  MUFU.EX2 R0, R0 ;  /* 0x0000000000007308 */ /* 0x000e620000000800 */
[--C-:B------:R-:W-:Y:S02]  /*16670*/  FFMA.FTZ R15, R15, c[0x0][0x2d0], -R3.reuse ;  /* 0x0000b4000f0f7a23 */ /* 0x100fe40000010803 */
[--C-:B------:R-:W-:Y:S02]  /*16680*/  FFMA.FTZ R8, R8, c[0x0][0x2d0], -R166.reuse ;  /* 0x0000b40008087a23 */ /* 0x100fe400000108a6 */
[----:B------:R-:W-:Y:S02]  /*16690*/  FFMA.FTZ R9, R9, c[0x0][0x2d0], -R166 ;  /* 0x0000b40009097a23 */ /* 0x000fe400000108a6 */
[--C-:B------:R-:W-:Y:S02]  /*166a0*/  FFMA.FTZ R10, R10, c[0x0][0x2d0], -R3.reuse ;  /* 0x0000b4000a0a7a23 */ /* 0x100fe40000010803 */
[----:B------:R-:W-:Y:S01]  /*166b0*/  FFMA.FTZ R11, R11, c[0x0][0x2d0], -R3 ;  /* 0x0000b4000b0b7a23 */ /* 0x000fe20000010803 */
[----:B------:R2:W-:Y:S01]  /*166c0*/  MUFU.EX2 R226, R12 ;  /* 0x0000000c00e27308 */ /* 0x0005e20000000800 */
[C---:B------:R-:W-:Y:S02]  /*166d0*/  FMUL.FTZ R105, R160.reuse, R105 ;  /* 0x00000069a0697220 */ /* 0x040fe40000410000 */
[C---:B------:R-:W-:Y:S02]  /*166e0*/  FMUL.FTZ R108, R160.reuse, R108 ;  /* 0x0000006ca06c7220 */ /* 0x040fe40000410000 */
[C---:B------:R-:W-:Y:S02]  /*166f0*/  FMUL.FTZ R109, R160.reuse, R109 ;  /* 0x0000006da06d7220 */ /* 0x040fe40000410000 */
[C---:B------:R-:W-:Y:S02]  /*16700*/  FMUL.FTZ R120, R160.reuse, R120 ;  /* 0x00000078a0787220 */ /* 0x040fe40000410000 */
[C---:B------:R-:W-:Y:S01]  /*16710*/  FMUL.FTZ R121, R160.reuse, R121 ;  /* 0x00000079a0797220 */ /* 0x040fe20000410000 */
[----:B------:R3:W-:Y:S01]  /*16720*/  MUFU.EX2 R221, R13 ;  /* 0x0000000d00dd7308 */ /* 0x0007e20000000800 */
[C---:B------:R-:W-:Y:S02]  /*16730*/  FMUL.FTZ R124, R160.reuse, R124 ;  /* 0x0000007ca07c7220 */ /* 0x040fe40000410000 */
[----:B------:R-:W-:Y:S02]  /*16740*/  FMUL.FTZ R125, R160, R125 ;  /* 0x0000007da07d7220 */ /* 0x000fe40000410000 */
[C---:B-1----:R-:W-:Y:S02]  /*16750*/  FMUL.FTZ R74, R0.reuse, R74 ;  /* 0x0000004a004a7220 */ /* 0x042fe40000410000 */
[C---:B------:R-:W-:Y:S02]  /*16760*/  FMUL.FTZ R75, R0.reuse, R75 ;  /* 0x0000004b004b7220 */ /* 0x040fe40000410000 */
[C---:B------:R-:W-:Y:S01]  /*16770*/  FMUL.FTZ R78, R0.reuse, R78 ;  /* 0x0000004e004e7220 */ /* 0x040fe20000410000 */
[----:B------:R1:W-:Y:S01]  /*16780*/  MUFU.EX2 R220, R14 ;  /* 0x0000000e00dc7308 */ /* 0x0003e20000000800 */
[C---:B------:R-:W-:Y:S02]  /*16790*/  FMUL.FTZ R79, R0.reuse, R79 ;  /* 0x0000004f004f7220 */ /* 0x040fe40000410000 */
[----:B------:R-:W-:Y:S02]  /*167a0*/  FMUL.FTZ R90, R0, R90 ;  /* 0x0000005a005a7220 */ /* 0x000fe40000410000 */
[----:B--2---:R-:W-:Y:S02]  /*167b0*/  FMUL.FTZ R12, R160, R176 ;  /* 0x000000b0a00c7220 */ /* 0x004fe40000410000 */
[C---:B------:R-:W-:Y:S02]  /*167c0*/  FMUL.FTZ R91, R0.reuse, R91 ;  /* 0x0000005b005b7220 */ /* 0x040fe40000410000 */
[C---:B------:R-:W-:Y:S01]  /*167d0*/  FMUL.FTZ R94, R0.reuse, R94 ;  /* 0x0000005e005e7220 */ /* 0x040fe20000410000 */
[----:B------:R2:W-:Y:S01]  /*167e0*/  MUFU.EX2 R222, R15 ;  /* 0x0000000f00de7308 */ /* 0x0005e20000000800 */
[C---:B------:R-:W-:Y:S02]  /*167f0*/  FMUL.FTZ R95, R0.reuse, R95 ;  /* 0x0000005f005f7220 */ /* 0x040fe40000410000 */
[----:B------:R-:W-:Y:S02]  /*16800*/  FMUL.FTZ R106, R0, R106 ;  /* 0x0000006a006a7220 */ /* 0x000fe40000410000 */
[----:B---3--:R-:W-:Y:S02]  /*16810*/  FMUL.FTZ R13, R160, R177 ;  /* 0x000000b1a00d7220 */ /* 0x008fe40000410000 */
        /* <DEDUP_REMOVED lines=9> */
[----:B------:R-:W-:Y:S02]  /*168b0*/  FMUL.FTZ R127, R0, R127 ;  /* 0x0000007f007f7220 */ /* 0x000fe40000410000 */
[----:B------:R-:W-:Y:S02]  /*168c0*/  FMUL.FTZ R129, R162, R129 ;  /* 0x00000081a2817220 */ /* 0x000fe40000410000 */
[----:B--2---:R-:W-:Y:S02]  /*168d0*/  FMUL.FTZ R15, R0, R179 ;  /* 0x000000b3000f7220 */ /* 0x004fe40000410000 */
[----:B------:R-:W2:Y:S01]  /*168e0*/  LDSM.16.MT88.4 R176, [R233+0x100] ;  /* 0x00010000e9b0783b */ /* 0x000ea20000004200 */
[C---:B------:R-:W-:Y:S02]  /*168f0*/  FMUL.FTZ R130, R161.reuse, R130 ;  /* 0x00000082a1827220 */ /* 0x040fe40000410000 */
[----:B------:R4:W-:Y:S01]  /*16900*/  MUFU.EX2 R210, R10 ;  /* 0x0000000a00d27308 */ /* 0x0009e20000000800 */
[C---:B------:R-:W-:Y:S02]  /*16910*/  FMUL.FTZ R131, R161.reuse, R131 ;  /* 0x00000083a1837220 */ /* 0x040fe40000410000 */
[----:B------:R-:W-:Y:S02]  /*16920*/  FMUL.FTZ R132, R162, R132 ;  /* 0x00000084a2847220 */ /* 0x000fe40000410000 */
[----:B---3--:R-:W-:Y:S02]  /*16930*/  FMUL.FTZ R8, R160, R168 ;  /* 0x000000a8a0087220 */ /* 0x008fe40000410000 */
[----:B------:R-:W-:Y:S02]  /*16940*/  FMUL.FTZ R133, R162, R133 ;  /* 0x00000085a2857220 */ /* 0x000fe40000410000 */
[C---:B------:R-:W-:Y:S01]  /*16950*/  FMUL.FTZ R134, R161.reuse, R134 ;  /* 0x00000086a1867220 */ /* 0x040fe20000410000 */
[----:B------:R-:W3:Y:S01]  /*16960*/  MUFU.EX2 R212, R11 ;  /* 0x0000000b00d47308 */ /* 0x000ee20000000800 */
[----:B------:R-:W-:Y:S02]  /*16970*/  FMUL.FTZ R135, R161, R135 ;  /* 0x00000087a1877220 */ /* 0x000fe40000410000 */
[----:B------:R-:W-:Y:S01]  /*16980*/  FMUL.FTZ R136, R160, R136 ;  /* 0x00000088a0887220 */ /* 0x000fe20000410000 */
[----:B-1----:R-:W-:Y:S01]  /*16990*/  F2FP.PACK_AB R168, R214, R211 ;  /* 0x000000d3d6a8723e */ /* 0x002fe200000000ff */
[C---:B------:R-:W-:Y:S02]  /*169a0*/  FMUL.FTZ R9, R160.reuse, R169 ;  /* 0x000000a9a0097220 */ /* 0x040fe40000410000 */
[----:B------:R-:W-:Y:S02]  /*169b0*/  FMUL.FTZ R137, R160, R137 ;  /* 0x00000089a0897220 */ /* 0x000fe40000410000 */
[C---:B------:R-:W-:Y:S02]  /*169c0*/  FMUL.FTZ R138, R0.reuse, R138 ;  /* 0x0000008a008a7220 */ /* 0x040fe40000410000 */
[----:B------:R-:W-:Y:S02]  /*169d0*/  FMUL.FTZ R139, R0, R139 ;  /* 0x0000008b008b7220 */ /* 0x000fe40000410000 */
[----:B------:R-:W-:Y:S02]  /*169e0*/  FMUL.FTZ R140, R160, R140 ;  /* 0x0000008ca08c7220 */ /* 0x000fe40000410000 */
[----:B----4-:R-:W-:Y:S01]  /*169f0*/  FMUL.FTZ R10, R0, R170 ;  /* 0x000000aa000a7220 */ /* 0x010fe20000410000 */
[----:B------:R-:W-:Y:S01]  /*16a00*/  F2FP.PACK_AB R170, R221, R226 ;  /* 0x000000e2ddaa723e */ /* 0x000fe200000000ff */
[----:B------:R-:W-:Y:S02]  /*16a10*/  FMUL.FTZ R141, R160, R141 ;  /* 0x0000008da08d7220 */ /* 0x000fe40000410000 */
[C---:B------:R-:W-:Y:S02]  /*16a20*/  FMUL.FTZ R142, R0.reuse, R142 ;  /* 0x0000008e008e7220 */ /* 0x040fe40000410000 */
[----:B------:R-:W-:Y:S02]  /*16a30*/  FMUL.FTZ R143, R0, R143 ;  /* 0x0000008f008f7220 */ /* 0x000fe40000410000 */
[----:B------:R-:W-:Y:S01]  /*16a40*/  FMUL.FTZ R144, R162, R144 ;  /* 0x00000090a2907220 */ /* 0x000fe20000410000 */
[----:B---3--:R-:W-:Y:S01]  /*16a50*/  F2FP.PACK_AB R169, R212, R210 ;  /* 0x000000d2d4a9723e */ /* 0x008fe200000000ff */
[----:B------:R-:W-:Y:S01]  /*16a60*/  FMUL.FTZ R11, R0, R171 ;  /* 0x000000ab000b7220 */ /* 0x000fe20000410000 */
[----:B------:R-:W-:Y:S01]  /*16a70*/  F2FP.PACK_AB R171, R222, R220 ;  /* 0x000000dcdeab723e */ /* 0x000fe200000000ff */
[C---:B------:R-:W-:Y:S02]  /*16a80*/  FMUL.FTZ R145, R162.reuse, R145 ;  /* 0x00000091a2917220 */ /* 0x040fe40000410000 */
[C---:B------:R-:W-:Y:S02]  /*16a90*/  FMUL.FTZ R146, R161.reuse, R146 ;  /* 0x00000092a1927220 */ /* 0x040fe40000410000 */
[----:B------:R-:W-:Y:S02]  /*16aa0*/  FMUL.FTZ R147, R161, R147 ;  /* 0x00000093a1937220 */ /* 0x000fe40000410000 */
[C---:B------:R-:W-:Y:S04]  /*16ab0*/  HMMA.16816.F32 R8, R168.reuse, R204, R8 ;  /* 0x000000cca808723c */ /* 0x040fe80000001808 */
[C---:B------:R-:W-:Y:S02]  /*16ac0*/  FMUL.FTZ R20, R162.reuse, R184 ;  /* 0x000000b8a2147220 */ /* 0x040fe40000410000 */
[--C-:B------:R-:W-:Y:S02]  /*16ad0*/  FFMA.FTZ R184, R49, c[0x0][0x2d0], -R208.reuse ;  /* 0x0000b40031b87a23 */ /* 0x100fe400000108d0 */
[-C--:B------:R-:W-:Y:S04]  /*16ae0*/  HMMA.16816.F32 R12, R168, R206.reuse, R12 ;  /* 0x000000cea80c723c */ /* 0x080fe8000000180c */
[----:B------:R-:W-:Y:S02]  /*16af0*/  FMUL.FTZ R21, R162, R185 ;  /* 0x000000b9a2157220 */ /* 0x000fe40000410000 */
[--C-:B------:R-:W-:Y:S02]  /*16b00*/  FFMA.FTZ R185, R48, c[0x0][0x2d0], -R208.reuse ;  /* 0x0000b40030b97a23 */ /* 0x100fe400000108d0 */
        /* <DEDUP_REMOVED lines=10> */
[----:B------:R-:W-:Y:S02]  /*16bb0*/  FMUL.FTZ R153, R160, R153 ;  /* 0x00000099a0997220 */ /* 0x000fe40000410000 */
[C---:B------:R-:W-:Y:S02]  /*16bc0*/  FMUL.FTZ R154, R0.reuse, R154 ;  /* 0x0000009a009a7220 */ /* 0x040fe40000410000 */
[C---:B------:R-:W-:Y:S01]  /*16bd0*/  HMMA.16816.F32 R80, R172.reuse, R178, R80 ;  /* 0x000000b2ac50723c */ /* 0x040fe20000001850 */
[----:B------:R-:W1:Y:S03]  /*16be0*/  LDSM.16.MT88.4 R176, [R235+0x100] ;  /* 0x00010000ebb0783b */ /* 0x000e660000004200 */
[----:B------:R-:W-:Y:S02]  /*16bf0*/  FMUL.FTZ R155, R0, R155 ;  /* 0x0000009b009b7220 */ /* 0x000fe40000410000 */
[C---:B------:R-:W-:Y:S02]  /*16c00*/  FMUL.FTZ R156, R162.reuse, R156 ;  /* 0x0000009ca29c7220 */ /* 0x040fe40000410000 */
[----:B------:R-:W-:Y:S04]  /*16c10*/  FMUL.FTZ R157, R162, R157 ;  /* 0x0000009da29d7220 */ /* 0x000fe80000410000 */
[C---:B------:R-:W-:Y:S02]  /*16c20*/  FMUL.FTZ R158, R161.reuse, R158 ;  /* 0x0000009ea19e7220 */ /* 0x040fe40000410000 */
[----:B------:R-:W-:Y:S02]  /*16c30*/  FMUL.FTZ R159, R161, R159 ;  /* 0x0000009fa19f7220 */ /* 0x000fe40000410000 */
[--C-:B------:R-:W-:Y:S02]  /*16c40*/  FFMA.FTZ R204, R52, c[0x0][0x2d0], -R208.reuse ;  /* 0x0000b40034cc7a23 */ /* 0x100fe400000108d0 */
[----:B------:R-:W-:Y:S02]  /*16c50*/  FFMA.FTZ R206, R64, c[0x0][0x2d0], -R208 ;  /* 0x0000b40040ce7a23 */ /* 0x000fe400000108d0 */
[----:B------:R-:W-:Y:S02]  /*16c60*/  FFMA.FTZ R64, R41, c[0x0][0x2d0], -R166 ;  /* 0x0000b40029407a23 */ /* 0x000fe400000108a6 */
[--C-:B------:R-:W-:Y:S02]  /*16c70*/  FFMA.FTZ R23, R23, c[0x0][0x2d0], -R209.reuse ;  /* 0x0000b40017177a23 */ /* 0x100fe400000108d1 */
[----:B------:R-:W-:Y:S02]  /*16c80*/  FFMA.FTZ R32, R32, c[0x0][0x2d0], -R208 ;  /* 0x0000b40020207a23 */ /* 0x000fe400000108d0 */
[----:B------:R2:W-:Y:S01]  /*16c90*/  MUFU.EX2 R207, R23 ;  /* 0x0000001700cf7308 */ /* 0x0005e20000000800 */
[----:B------:R-:W-:Y:S02]  /*16ca0*/  FFMA.FTZ R34, R34, c[0x0][0x2d0], -R209 ;  /* 0x0000b40022227a23 */ /* 0x000fe400000108d1 */
[--C-:B------:R-:W-:Y:S02]  /*16cb0*/  FFMA.FTZ R24, R24, c[0x0][0x2d0], -R166.reuse ;  /* 0x0000b40018187a23 */ /* 0x100fe400000108a6 */
[----:B------:R-:W-:Y:S02]  /*16cc0*/  FFMA.FTZ R25, R25, c[0x0][0x2d0], -R166 ;  /* 0x0000b40019197a23 */ /* 0x000fe400000108a6 */
[--C-:B------:R-:W-:Y:S02]  /*16cd0*/  FFMA.FTZ R26, R26, c[0x0][0x2d0], -R3.reuse ;  /* 0x0000b4001a1a7a23 */ /* 0x100fe40000010803 */
[----:B------:R-:W-:Y:S01]  /*16ce0*/  FFMA.FTZ R27, R27, c[0x0][0x2d0], -R3 ;  /* 0x0000b4001b1b7a23 */ /* 0x000fe20000010803 */
[----:B------:R-:W3:Y:S01]  /*16cf0*/  MUFU.EX2 R231, R34 ;  /* 0x0000002200e77308 */ /* 0x000ee20000000800 */
[--C-:B------:R-:W-:Y:S02]  /*16d00*/  FFMA.FTZ R186, R37, c[0x0][0x2d0], -R208.reuse ;  /* 0x0000b40025ba7a23 */ /* 0x100fe400000108d0 */
[----:B------:R-:W-:Y:S01]  /*16d10*/  FFMA.FTZ R33, R33, c[0x0][0x2d0], -R208 ;  /* 0x0000b40021217a23 */ /* 0x000fe200000108d0 */
[-C--:B-1----:R-:W-:Y:S03]  /*16d20*/  HMMA.16816.F32 R84, R172, R176.reuse, R84 ;  /* 0x000000b0ac54723c */ /* 0x082fe60000001854 */
[--C-:B------:R-:W-:Y:S03]  /*16d30*/  FFMA.FTZ R28, R28, c[0x0][0x2d0], -R166.reuse ;  /* 0x0000b4001c1c7a23 */ /* 0x100fe600000108a6 */
[----:B------:R1:W-:Y:S01]  /*16d40*/  MUFU.EX2 R227, R24 ;  /* 0x0000001800e37308 */ /* 0x0003e20000000800 */
[----:B------:R-:W-:Y:S01]  /*16d50*/  FFMA.FTZ R35, R35, c[0x0][0x2d0], -R209 ;  /* 0x0000b40023237a23 */ /* 0x000fe200000108d1 */
[C---:B------:R-:W-:Y:S04]  /*16d60*/  HMMA.16816.F32 R88, R168.reuse, R176, R88 ;  /* 0x000000b0a858723c */ /* 0x040fe80000001858 */
[----:B--2---:R-:W-:Y:S02]  /*16d70*/  FMUL.FTZ R23, R161, R187 ;  /* 0x000000bba1177220 */ /* 0x004fe40000410000 */
[----:B------:R-:W-:Y:S02]  /*16d80*/  FFMA.FTZ R29, R29, c[0x0][0x2d0], -R166 ;  /* 0x0000b4001d1d7a23 */ /* 0x000fe400000108a6 */
[----:B------:R2:W-:Y:S01]  /*16d90*/  MUFU.EX2 R223, R25 ;  /* 0x0000001900df7308 */ /* 0x0005e20000000800 */
[-C--:B------:R-:W-:Y:S03]  /*16da0*/  HMMA.16816.F32 R92, R168, R178.reuse, R92 ;  /* 0x000000b2a85c723c */ /* 0x080fe6000000185c */
[----:B---3--:R-:W-:Y:S01]  /*16db0*/  MOV R52, R231 ;  /* 0x000000e700347202 */ /* 0x008fe20000000f00 */
[----:B------:R-:W-:Y:S02]  /*16dc0*/  FMUL.FTZ R34, R0, R194 ;  /* 0x000000c200227220 */ /* 0x000fe40000410000 */
[--C-:B------:R-:W-:Y:S02]  /*16dd0*/  FFMA.FTZ R30, R30, c[0x0][0x2d0], -R3.reuse ;  /* 0x0000b4001e1e7a23 */ /* 0x100fe40000010803 */
[C---:B------:R-:W-:Y:S01]  /*16de0*/  HMMA.16816.F32 R96, R172.reuse, R178, R96 ;  /* 0x000000b2ac60723c */ /* 0x040fe20000001860 */
[----:B------:R-:W3:Y:S01]  /*16df0*/  LDSM.16.MT88.4 R176, [R234+0x100] ;  /* 0x00010000eab0783b */ /* 0x000ee20000004200 */
[----:B------:R-:W4:Y:S02]  /*16e00*/  MUFU.EX2 R205, R26 ;  /* 0x0000001a00cd7308 */ /* 0x000f240000000800 */
[----:B------:R-:W-:Y:S02]  /*16e10*/  FFMA.FTZ R31, R31, c[0x0][0x2d0], -R3 ;  /* 0x0000b4001f1f7a23 */ /* 0x000fe40000010803 */
[----:B-1----:R-:W-:Y:S02]  /*16e20*/  FMUL.FTZ R24, R162, R188 ;  /* 0x000000bca2187220 */ /* 0x002fe40000410000 */
[--C-:B------:R-:W-:Y:S04]  /*16e30*/  FFMA.FTZ R188, R54, c[0x0][0x2d0], -R209.reuse ;  /* 0x0000b40036bc7a23 */ /* 0x100fe800000108d1 */
[----:B------:R1:W-:Y:S01]  /*16e40*/  MUFU.EX2 R229, R35 ;  /* 0x0000002300e57308 */ /* 0x0003e20000000800 */
[----:B------:R-:W-:Y:S02]  /*16e50*/  FMUL.FTZ R38, R0, R198 ;  /* 0x000000c600267220 */ /* 0x000fe40000410000 */
[----:B--2---:R-:W-:Y:S02]  /*16e60*/  FMUL.FTZ R25, R162, R189 ;  /* 0x000000bda2197220 */ /* 0x004fe40000410000 */
[--C-:B------:R-:W-:Y:S02]  /*16e70*/  FFMA.FTZ R189, R55, c[0x0][0x2d0], -R209.reuse ;  /* 0x0000b40037bd7a23 */ /* 0x100fe400000108d1 */
[----:B------:R-:W-:Y:S02]  /*16e80*/  FMUL.FTZ R39, R0, R199 ;  /* 0x000000c700277220 */ /* 0x000fe40000410000 */
[--C-:B------:R-:W-:Y:S01]  /*16e90*/  FFMA.FTZ R187, R36, c[0x0][0x2d0], -R208.reuse ;  /* 0x0000b40024bb7a23 */ /* 0x100fe200000108d0 */
[----:B------:R2:W2:Y:S01]  /*16ea0*/  MUFU.EX2 R224, R32 ;  /* 0x0000002000e07308 */ /* 0x0004a20000000800 */
[----:B----4-:R-:W-:Y:S01]  /*16eb0*/  MOV R36, R205 ;  /* 0x000000cd00247202 */ /* 0x010fe20000000f00 */
[--C-:B------:R-:W-:Y:S02]  /*16ec0*/  FFMA.FTZ R205, R53, c[0x0][0x2d0], -R208.reuse ;  /* 0x0000b40035cd7a23 */ /* 0x100fe400000108d0 */
[----:B------:R-:W-:Y:S02]  /*16ed0*/  FFMA.FTZ R208, R65, c[0x0][0x2d0], -R208 ;  /* 0x0000b40041d07a23 */ /* 0x000fe400000108d0 */
[--C-:B------:R-:W-:Y:S04]  /*16ee0*/  FFMA.FTZ R65, R40, c[0x0][0x2d0], -R166.reuse ;  /* 0x0000b40028417a23 */ /* 0x100fe800000108a6 */
[----:B------:R-:W4:Y:S01]  /*16ef0*/  MUFU.EX2 R230, R33 ;  /* 0x0000002100e67308 */ /* 0x000f220000000800 */
[----:B------:R-:W-:Y:S02]  /*16f00*/  FMUL.FTZ R26, R161, R190 ;  /* 0x000000bea11a7220 */ /* 0x000fe40000410000 */
[--C-:B------:R-:W-:Y:S02]  /*16f10*/  FFMA.FTZ R190, R66, c[0x0][0x2d0], -R209.reuse ;  /* 0x0000b40042be7a23 */ /* 0x100fe400000108d1 */
[--C-:B------:R-:W-:Y:S02]  /*16f20*/  FFMA.FTZ R66, R44, c[0x0][0x2d0], -R166.reuse ;  /* 0x0000b4002c427a23 */ /* 0x100fe400000108a6 */
[----:B-1----:R-:W-:Y:S01]  /*16f30*/  FMUL.FTZ R35, R0, R195 ;  /* 0x000000c300237220 */ /* 0x002fe20000410000 */
[-C--:B---3--:R-:W-:Y:S02]  /*16f40*/  HMMA.16816.F32 R100, R172, R176.reuse, R100 ;  /* 0x000000b0ac64723c */ /* 0x088fe40000001864 */
[----:B------:R-:W-:Y:S01]  /*16f50*/  MUFU.EX2 R195, R64 ;  /* 0x0000004000c37308 */ /* 0x000fe20000000800 */
[C---:B--2---:R-:W-:Y:S01]  /*16f60*/  FMUL.FTZ R32, R160.reuse, R192 ;  /* 0x000000c0a0207220 */ /* 0x044fe20000410000 */
[----:B------:R-:W-:Y:S01]  /*16f70*/  MOV R192, R180 ;  /* 0x000000b400c07202 */ /* 0x000fe20000000f00 */
[--C-:B------:R-:W-:Y:S03]  /*16f80*/  FFMA.FTZ R180, R51, c[0x0][0x2d0], -R209.reuse ;  /* 0x0000b40033b47a23 */ /* 0x100fe600000108d1 */
[C---:B------:R-:W-:Y:S01]  /*16f90*/  HMMA.16816.F32 R104, R168.reuse, R176, R104 ;  /* 0x000000b0a868723c */ /* 0x040fe20000001868 */
[----:B------:R-:W-:Y:S03]  /*16fa0*/  LDSM.16.MT88.4 R48, [R232+0x900] ;  /* 0x00090000e830783b */ /* 0x000fe60000004200 */
[----:B------:R-:W1:Y:S01]  /*16fb0*/  MUFU.EX2 R231, R28 ;  /* 0x0000001c00e77308 */ /* 0x000e620000000800 */
[----:B------:R-:W-:Y:S01]  /*16fc0*/  FFMA.FTZ R209, R67, c[0x0][0x2d0], -R209 ;  /* 0x0000b40043d17a23 */ /* 0x000fe200000108d1 */
[----:B------:R-:W-:Y:S01]  /*16fd0*/  MOV R37, R224 ;  /* 0x000000e000257202 */ /* 0x000fe20000000f00 */
[--C-:B------:R-:W-:Y:S01]  /*16fe0*/  FFMA.FTZ R67, R45, c[0x0][0x2d0], -R166.reuse ;  /* 0x0000b4002d437a23 */ /* 0x100fe200000108a6 */
[----:B----4-:R-:W-:Y:S01]  /*16ff0*/  MOV R199, R230 ;  /* 0x000000e600c77202 */ /* 0x010fe20000000f00 */
[-C--:B------:R-:W-:Y:S03]  /*17000*/  HMMA.16816.F32 R108, R168, R178.reuse, R108 ;  /* 0x000000b2a86c723c */ /* 0x080fe6000000186c */
[----:B------:R-:W-:Y:S02]  /*17010*/  FMUL.FTZ R33, R160, R193 ;  /* 0x000000c1a0217220 */ /* 0x000fe40000410000 */
[----:B------:R2:W-:Y:S03]  /*17020*/  MUFU.EX2 R224, R27 ;  /* 0x0000001b00e07308 */ /* 0x0005e60000000800 */
[C---:B------:R-:W-:Y:S01]  /*17030*/  HMMA.16816.F32 R112, R172.reuse, R178, R112 ;  /* 0x000000b2ac70723c */ /* 0x040fe20000001870 */
[----:B------:R-:W3:Y:S06]  /*17040*/  LDSM.16.MT88.4 R176, [R232+0x2100] ;  /* 0x00210000e8b0783b */ /* 0x000eec0000004200 */
[----:B------:R-:W-:Y:S01]  /*17050*/  MUFU.EX2 R193, R65 ;  /* 0x0000004100c17308 */ /* 0x000fe20000000800 */
[----:B-1----:R-:W-:Y:S01]  /*17060*/  MOV R198, R231 ;  /* 0x000000e700c67202 */ /* 0x002fe20000000f00 */
[C---:B------:R-:W-:Y:S03]  /*17070*/  FMUL.FTZ R28, R162.reuse, R200 ;  /* 0x000000c8a21c7220 */ /* 0x040fe60000410000 */
[----:B------:R-:W-:Y:S05]  /*17080*/  MOV R200, R221 ;  /* 0x000000dd00c87202 */ /* 0x000fea0000000f00 */
[----:B------:R-:W-:Y:S01]  /*17090*/  MUFU.EX2 R221, R67 ;  /* 0x0000004300dd7308 */ /* 0x000fe20000000800 */
[----:B--2---:R-:W-:Y:S09]  /*170a0*/  FMUL.FTZ R27, R161, R191 ;  /* 0x000000bfa11b7220 */ /* 0x004ff20000410000 */
[----:B------:R1:W2:Y:S10]  /*170b0*/  MUFU.EX2 R191, R29 ;  /* 0x0000001d00bf7308 */ /* 0x0002b40000000800 */
[----:B------:R4:W-:Y:S01]  /*170c0*/  MUFU.EX2 R231, R30 ;  /* 0x0000001e00e77308 */ /* 0x0009e20000000800 */
[-C--:B---3--:R-:W-:Y:S09]  /*170d0*/  HMMA.16816.F32 R116, R172, R176.reuse, R116 ;  /* 0x000000b0ac74723c */ /* 0x088ff20000001874 */
[----:B------:R3:W2:Y:S01]  /*170e0*/  MUFU.EX2 R230, R31 ;  /* 0x0000001f00e67308 */ /* 0x0006a20000000800 */
[C---:B------:R-:W-:Y:S04]  /*170f0*/  HMMA.16816.F32 R120, R168.reuse, R176, R120 ;  /* 0x000000b0a878723c */ /* 0x040fe80000001878 */
[----:B-1----:R-:W-:Y:S01]  /*17100*/  FMUL.FTZ R29, R162, R201 ;  /* 0x000000c9a21d7220 */ /* 0x002fe20000410000 */
[----:B------:R-:W-:Y:S03]  /*17110*/  MOV R201, R192 ;  /* 0x000000c000c97202 */ /* 0x000fe60000000f00 */
[-C--:B------:R-:W-:Y:S04]  /*17120*/  HMMA.16816.F32 R124, R168, R178.reuse, R124 ;  /* 0x000000b2a87c723c */ /* 0x080fe8000000187c */
[----:B------:R-:W-:Y:S01]  /*17130*/  F2FP.PACK_AB R40, R201, R219 ;  /* 0x000000dbc928723e */ /* 0x000fe200000000ff */
[C---:B----4-:R-:W-:Y:S01]  /*17140*/  FMUL.FTZ R30, R161.reuse, R202 ;  /* 0x000000caa11e7220 */ /* 0x050fe20000410000 */
[----:B------:R-:W-:Y:S02]  /*17150*/  MOV R202, R207 ;  /* 0x000000cf00ca7202 */ /* 0x000fe40000000f00 */
[C---:B------:R-:W-:Y:S01]  /*17160*/  HMMA.16816.F32 R128, R172.reuse, R178, R128 ;  /* 0x000000b2ac80723c */ /* 0x040fe20000001880 */
[----:B------:R-:W1:Y:S03]  /*17170*/  LDSM.16.MT88.4 R176, [R233+0x2100] ;  /* 0x00210000e9b0783b */ /* 0x000e660000004200 */
[----:B------:R-:W-:Y:S02]  /*17180*/  MOV R207, R226 ;  /* 0x000000e200cf7202 */ /* 0x000fe40000000f00 */
[----:B------:R-:W-:Y:S01]  /*17190*/  MUFU.EX2 R226, R181 ;  /* 0x000000b500e27308 */ /* 0x000fe20000000800 */
[----:B---3--:R-:W-:Y:S01]  /*171a0*/  FMUL.FTZ R31, R161, R203 ;  /* 0x000000cba11f7220 */ /* 0x008fe20000410000 */
[----:B------:R-:W-:Y:S01]  /*171b0*/  MOV R203, R220 ;  /* 0x000000dc00cb7202 */ /* 0x000fe20000000f00 */
        /* <DEDUP_REMOVED lines=12> */
[----:B------:R-:W-:Y:S01]  /*17280*/  MOV R177, R36 ;  /* 0x0000002400b17202 */ /* 0x000fe20000000f00 */
[C---:B------:R-:W-:Y:S01]  /*17290*/  FMUL.FTZ R36, R160.reuse, R196 ;  /* 0x000000c4a0247220 */ /* 0x040fe20000410000 */
[----:B------:R-:W-:Y:S03]  /*172a0*/  MOV R196, R37 ;  /* 0x0000002500c47202 */ /* 0x000fe60000000f00 */
[----:B------:R-:W-:Y:S01]  /*172b0*/  FMUL.FTZ R37, R160, R197 ;  /* 0x000000c5a0257220 */ /* 0x000fe20000410000 */
[----:B------:R-:W-:Y:S01]  /*172c0*/  MOV R197, R52 ;  /* 0x0000003400c57202 */ /* 0x000fe20000000f00 */
[--C-:B------:R-:W-:Y:S01]  /*172d0*/  FFMA.FTZ R176, R60, c[0x0][0x2d0], -R166.reuse ;  /* 0x0000b4003cb07a23 */ /* 0x100fe200000108a6 */
[----:B------:R-:W1:Y:S01]  /*172e0*/  LDSM.16.MT88.4 R52, [R233+0x900] ;  /* 0x00090000e934783b */ /* 0x000e620000004200 */
[--C-:B------:R-:W-:Y:S03]  /*172f0*/  FFMA.FTZ R60, R46, c[0x0][0x2d0], -R3.reuse ;  /* 0x0000b4002e3c7a23 */ /* 0x100fe60000010803 */
[-C--:B------:R-:W-:Y:S01]  /*17300*/  HMMA.16816.F32 R36, R168, R178.reuse, R36 ;  /* 0x000000b2a824723c */ /* 0x080fe20000001824 */
[----:B------:R-:W-:Y:S06]  /*17310*/  MUFU.EX2 R220, R60 ;  /* 0x0000003c00dc7308 */ /* 0x000fec0000000800 */
[--C-:B------:R-:W-:Y:S01]  /*17320*/  FFMA.FTZ R168, R58, c[0x0][0x2d0], -R3.reuse ;  /* 0x0000b4003aa87a23 */ /* 0x100fe20000010803 */
[----:B------:R-:W-:Y:S04]  /*17330*/  HMMA.16816.F32 R28, R172, R178, R28 ;  /* 0x000000b2ac1c723c */ /* 0x000fe8000000181c */
[--C-:B------:R-:W-:Y:S02]  /*17340*/  FFMA.FTZ R170, R56, c[0x0][0x2d0], -R166.reuse ;  /* 0x0000b40038aa7a23 */ /* 0x100fe400000108a6 */
[--C-:B------:R-:W-:Y:S01]  /*17350*/  FFMA.FTZ R56, R43, c[0x0][0x2d0], -R3.reuse ;  /* 0x0000b4002b387a23 */ /* 0x100fe20000010803 */
[----:B------:R-:W-:Y:S01]  /*17360*/  MOV R175, R229 ;  /* 0x000000e500af7202 */ /* 0x000fe20000000f00 */
[--C-:B------:R-:W-:Y:S01]  /*17370*/  FFMA.FTZ R172, R62, c[0x0][0x2d0], -R3.reuse ;  /* 0x0000b4003eac7a23 */ /* 0x100fe20000010803 */
[----:B------:R-:W-:Y:S01]  /*17380*/  MOV R62, R225 ;  /* 0x000000e1003e7202 */ /* 0x000fe20000000f00 */
[----:B------:R-:W-:Y:S02]  /*17390*/  MUFU.EX2 R229, R184 ;  /* 0x000000b800e57308 */ /* 0x000fe40000000800 */
[----:B------:R-:W-:Y:S01]  /*173a0*/  MOV R178, R228 ;  /* 0x000000e400b27202 */ /* 0x000fe20000000f00 */
[--C-:B------:R-:W-:Y:S01]  /*173b0*/  FFMA.FTZ R171, R57, c[0x0][0x2d0], -R166.reuse ;  /* 0x0000b40039ab7a23 */ /* 0x100fe200000108a6 */
[----:B------:R-:W-:Y:S01]  /*173c0*/  F2FP.PACK_AB R43, R175, R197 ;  /* 0x000000c5af2b723e */ /* 0x000fe200000000ff */
[--C-:B------:R-:W-:Y:S01]  /*173d0*/  FFMA.FTZ R57, R42, c[0x0][0x2d0], -R3.reuse ;  /* 0x0000b4002a397a23 */ /* 0x100fe20000010803 */
[----:B------:R-:W-:Y:S01]  /*173e0*/  F2FP.PACK_AB R41, R202, R178 ;  /* 0x000000b2ca29723e */ /* 0x000fe200000000ff */
[--C-:B------:R-:W-:Y:S01]  /*173f0*/  FFMA.FTZ R169, R59, c[0x0][0x2d0], -R3.reuse ;  /* 0x0000b4003ba97a23 */ /* 0x100fe20000010803 */
[----:B------:R-:W-:Y:S01]  /*17400*/  F2FP.PACK_AB R42, R199, R196 ;  /* 0x000000c4c72a723e */ /* 0x000fe200000000ff */
[----:B------:R-:W-:Y:S01]  /*17410*/  FFMA.FTZ R166, R61, c[0x0][0x2d0], -R166 ;  /* 0x0000b4003da67a23 */ /* 0x000fe200000108a6 */
[----:B------:R3:W-:Y:S01]  /*17420*/  MUFU.EX2 R225, R186 ;  /* 0x000000ba00e17308 */ /* 0x0007e20000000800 */
[--C-:B------:R-:W-:Y:S01]  /*17430*/  FFMA.FTZ R61, R47, c[0x0][0x2d0], -R3.reuse ;  /* 0x0000b4002f3d7a23 */ /* 0x100fe20000010803 */
[----:B--2---:R-:W-:Y:S01]  /*17440*/  MOV R174, R191 ;  /* 0x000000bf00ae7202 */ /* 0x004fe20000000f00 */
[----:B------:R-:W-:Y:S01]  /*17450*/  FFMA.FTZ R3, R63, c[0x0][0x2d0], -R3 ;  /* 0x0000b4003f037a23 */ /* 0x000fe20000010803 */
[----:B------:R-:W-:Y:S01]  /*17460*/  MOV R63, R224 ;  /* 0x000000e0003f7202 */ /* 0x000fe20000000f00 */
[-C--:B------:R-:W-:Y:S05]  /*17470*/  HMMA.16816.F32 R4, R40, R48.reuse, R4 ;  /* 0x000000302804723c */ /* 0x080fea0000001804 */
[----:B------:R-:W-:Y:S01]  /*17480*/  MOV R179, R227 ;  /* 0x000000e300b37202 */ /* 0x000fe20000000f00 */
[----:B------:R-:W-:Y:S01]  /*17490*/  MUFU.EX2 R224, R182 ;  /* 0x000000b600e07308 */ /* 0x000fe20000000800 */
[----:B------:R-:W-:Y:S02]  /*174a0*/  F2FP.PACK_AB R45, R63, R177 ;  /* 0x000000b13f2d723e */ /* 0x000fe400000000ff */
[----:B------:R-:W-:Y:S03]  /*174b0*/  F2FP.PACK_AB R44, R223, R179 ;  /* 0x000000b3df2c723e */ /* 0x000fe600000000ff */
[----:B------:R-:W-:Y:S02]  /*174c0*/  F2FP.PACK_AB R46, R174, R198 ;  /* 0x000000c6ae2e723e */ /* 0x000fe400000000ff */
[----:B------:R-:W-:Y:S02]  /*174d0*/  F2FP.PACK_AB R47, R230, R231 ;  /* 0x000000e7e62f723e */ /* 0x000fe400000000ff */
[----:B------:R-:W-:Y:S01]  /*174e0*/  MUFU.EX2 R227, R185 ;  /* 0x000000b900e37308 */ /* 0x000fe20000000800 */
[----:B------:R-:W-:Y:S02]  /*174f0*/  MOV R173, R222 ;  /* 0x000000de00ad7202 */ /* 0x000fe40000000f00 */
[----:B---3--:R-:W-:Y:S02]  /*17500*/  MOV R186, R223 ;  /* 0x000000df00ba7202 */ /* 0x008fe40000000f00 */
[C---:B------:R-:W-:Y:S05]  /*17510*/  HMMA.16816.F32 R8, R44.reuse, R48, R8 ;  /* 0x000000302c08723c */ /* 0x040fea0000001808 */
[----:B------:R2:W-:Y:S03]  /*17520*/  MUFU.EX2 R223, R183 ;  /* 0x000000b700df7308 */ /* 0x0005e60000000800 */
[-C--:B------:R-:W-:Y:S07]  /*17530*/  HMMA.16816.F32 R12, R44, R50.reuse, R12 ;  /* 0x000000322c0c723c */ /* 0x080fee000000180c */
[----:B------:R-:W-:Y:S01]  /*17540*/  MUFU.EX2 R192, R57 ;  /* 0x0000003900c07308 */ /* 0x000fe20000000800 */
[C---:B------:R-:W-:Y:S01]  /*17550*/  HMMA.16816.F32 R16, R40.reuse, R50, R16 ;  /* 0x000000322810723c */ /* 0x040fe20000001810 */
[----:B------:R-:W3:Y:S07]  /*17560*/  LDSM.16.MT88.4 R48, [R235+0x900] ;  /* 0x00090000eb30783b */ /* 0x000eee0000004200 */
[-C--:B-1----:R-:W-:Y:S01]  /*17570*/  HMMA.16816.F32 R68, R40, R52.reuse, R68 ;  /* 0x000000342844723c */ /* 0x082fe20000001844 */
[----:B------:R1:W4:Y:S01]  /*17580*/  MUFU.EX2 R194, R56 ;  /* 0x0000003800c27308 */ /* 0x0003220000000800 */
[----:B--2---:R-:W2:Y:S06]  /*17590*/  LDL.LU R183, [R1+0x1c] ;  /* 0x00001c0001b77983 */ /* 0x004eac0000300800 */
[C---:B------:R-:W-:Y:S01]  /*175a0*/  HMMA.16816.F32 R72, R44.reuse, R52, R72 ;  /* 0x000000342c48723c */ /* 0x040fe20000001848 */
[----:B------:R-:W2:Y:S02]  /*175b0*/  LDL.LU R182, [R1+0x20] ;  /* 0x0000200001b67983 */ /* 0x000ea40000300800 */
[----:B------:R-:W-:Y:S02]  /*175c0*/  MUFU.EX2 R228, R180 ;  /* 0x000000b400e47308 */ /* 0x000fe40000000800 */
[----:B------:R-:W2:Y:S03]  /*175d0*/  LDL.LU R185, [R1+0x24] ;  /* 0x0000240001b97983 */ /* 0x000ea60000300800 */
[-C--:B------:R-:W-:Y:S01]  /*175e0*/  HMMA.16816.F32 R76, R44, R54.reuse, R76 ;  /* 0x000000362c4c723c */ /* 0x080fe2000000184c */
[----:B------:R-:W2:Y:S04]  /*175f0*/  LDL.LU R184, [R1+0x28] ;  /* 0x0000280001b87983 */ /* 0x000ea80000300800 */
[----:B------:R4:W4:Y:S03]  /*17600*/  MUFU.EX2 R222, R66 ;  /* 0x0000004200de7308 */ /* 0x0009260000000800 */
[C---:B------:R-:W-:Y:S01]  /*17610*/  HMMA.16816.F32 R80, R40.reuse, R54, R80 ;  /* 0x000000362850723c */ /* 0x040fe20000001850 */
[----:B------:R-:W4:Y:S06]  /*17620*/  LDSM.16.MT88.4 R52, [R234+0x900] ;  /* 0x00090000ea34783b */ /* 0x000f2c0000004200 */
[----:B------:R4:W4:Y:S01]  /*17630*/  MUFU.EX2 R191, R187 ;  /* 0x000000bb00bf7308 */ /* 0x0009220000000800 */
[-C--:B---3--:R-:W-:Y:S01]  /*17640*/  HMMA.16816.F32 R84, R40, R48.reuse, R84 ;  /* 0x000000302854723c */ /* 0x088fe20000001854 */
[----:B-1----:R-:W-:Y:S07]  /*17650*/  LDSM.16.MT88.4 R56, [R233+0x1100] ;  /* 0x00110000e938783b */ /* 0x002fee0000004200 */
[C---:B------:R-:W-:Y:S01]  /*17660*/  HMMA.16816.F32 R88, R44.reuse, R48, R88 ;  /* 0x000000302c58723c */ /* 0x040fe20000001858 */
[----:B----4-:R-:W-:Y:S07]  /*17670*/  LDSM.16.MT88.4 R64, [R235+0x3100] ;  /* 0x00310000eb40783b */ /* 0x010fee0000004200 */
[-C--:B------:R-:W-:Y:S04]  /*17680*/  HMMA.16816.F32 R92, R44, R50.reuse, R92 ;  /* 0x000000322c5c723c */ /* 0x080fe8000000185c */
[----:B------:R-:W-:Y:S04]  /*17690*/  MOV R187, R219 ;  /* 0x000000db00bb7202 */ /* 0x000fe80000000f00 */
[C---:B------:R-:W-:Y:S01]  /*176a0*/  HMMA.16816.F32 R96, R40.reuse, R50, R96 ;  /* 0x000000322860723c */ /* 0x040fe20000001860 */
[----:B------:R-:W1:Y:S01]  /*176b0*/  LDSM.16.MT88.4 R48, [R232+0x2900] ;  /* 0x00290000e830783b */ /* 0x000e620000004200 */
[----:B------:R-:W3:Y:S06]  /*176c0*/  MUFU.EX2 R219, R61 ;  /* 0x0000003d00db7308 */ /* 0x000eec0000000800 */
        /* <DEDUP_REMOVED lines=30> */
[----:B------:R-:W-:Y:S02]  /*178b0*/  F2FP.PACK_AB R42, R229, R227 ;  /* 0x000000e3e52a723e */ /* 0x000fe400000000ff */
[----:B------:R-:W-:Y:S02]  /*178c0*/  F2FP.PACK_AB R43, R228, R226 ;  /* 0x000000e2e42b723e */ /* 0x000fe400000000ff */
[----:B---3--:R-:W-:Y:S05]  /*178d0*/  F2FP.PACK_AB R47, R219, R220 ;  /* 0x000000dcdb2f723e */ /* 0x008fea00000000ff */
        /* <DEDUP_REMOVED lines=9> */
[----:B------:R-:W-:Y:S03]  /*17970*/  LDSM.16.MT88.4 R56, [R233+0x3100] ;  /* 0x00310000e938783b */ /* 0x000fe60000004200 */
[----:B--2---:R-:W-:Y:S04]  /*17980*/  FFMA.FTZ R0, R0, R183, R210 ;  /* 0x000000b700007223 */ /* 0x004fe800000100d2 */
[-C--:B----4-:R-:W-:Y:S01]  /*17990*/  HMMA.16816.F32 R84, R40, R52.reuse, R84 ;  /* 0x000000342854723c */ /* 0x090fe20000001854 */
[----:B------:R-:W-:Y:S03]  /*179a0*/  MUFU.EX2 R210, R170 ;  /* 0x000000aa00d27308 */ /* 0x000fe60000000800 */
[----:B------:R-:W-:Y:S01]  /*179b0*/  MOV R183, R62 ;  /* 0x0000003e00b77202 */ /* 0x000fe20000000f00 */
[----:B------:R-:W-:Y:S02]  /*179c0*/  FFMA.FTZ R160, R160, R182, R211 ;  /* 0x000000b6a0a07223 */ /* 0x000fe400000100d3 */
[----:B------:R-:W-:Y:S01]  /*179d0*/  FFMA.FTZ R161, R161, R185, R213 ;  /* 0x000000b9a1a17223 */ /* 0x000fe200000100d5 */
[C---:B------:R-:W-:Y:S03]  /*179e0*/  HMMA.16816.F32 R88, R44.reuse, R52, R88 ;  /* 0x000000342c58723c */ /* 0x040fe60000001858 */
[----:B------:R-:W-:Y:S01]  /*179f0*/  MUFU.EX2 R211, R209 ;  /* 0x000000d100d37308 */ /* 0x000fe20000000800 */
[----:B------:R-:W-:Y:S01]  /*17a00*/  MOV R185, R63 ;  /* 0x0000003f00b97202 */ /* 0x000fe20000000f00 */
[----:B------:R-:W-:Y:S01]  /*17a10*/  FADD.FTZ R160, R214, R160 ;  /* 0x000000a0d6a07221 */ /* 0x000fe20000010000 */
[----:B------:R-:W2:Y:S01]  /*17a20*/  LDSM.16.MT88.4 R60, [R232+0x3100] ;  /* 0x00310000e83c783b */ /* 0x000ea20000004200 */
[----:B------:R-:W-:Y:S01]  /*17a30*/  FFMA.FTZ R162, R162, R184, R215 ;  /* 0x000000b8a2a27223 */ /* 0x000fe200000100d7 */
[-C--:B------:R-:W-:Y:S04]  /*17a40*/  HMMA.16816.F32 R92, R44, R54.reuse, R92 ;  /* 0x000000362c5c723c */ /* 0x080fe8000000185c */
[----:B------:R-:W-:Y:S01]  /*17a50*/  FADD.FTZ R162, R216, R162 ;  /* 0x000000a2d8a27221 */ /* 0x000fe20000010000 */
[----:B------:R-:W-:Y:S01]  /*17a60*/  MOV R184, R207 ;  /* 0x000000cf00b87202 */ /* 0x000fe20000000f00 */
[----:B------:R3:W-:Y:S01]  /*17a70*/  MUFU.EX2 R216, R188 ;  /* 0x000000bc00d87308 */ /* 0x0007e20000000800 */
[----:B------:R-:W-:Y:S01]  /*17a80*/  MOV R207, R218 ;  /* 0x000000da00cf7202 */ /* 0x000fe20000000f00 */
[C---:B------:R-:W-:Y:S01]  /*17a90*/  HMMA.16816.F32 R96, R40.reuse, R54, R96 ;  /* 0x000000362860723c */ /* 0x040fe20000001860 */
[----:B------:R-:W4:Y:S03]  /*17aa0*/  LDSM.16.MT88.4 R52, [R234+0x3100] ;  /* 0x00310000ea34783b */ /* 0x000f260000004200 */
[----:B------:R-:W-:Y:S02]  /*17ab0*/  FADD.FTZ R161, R217, R161 ;  /* 0x000000a1d9a17221 */ /* 0x000fe40000010000 */
[----:B------:R-:W-:Y:S02]  /*17ac0*/  FADD.FTZ R0, R212, R0 ;  /* 0x00000000d4007221 */ /* 0x000fe40000010000 */
[-C--:B-1----:R-:W-:Y:S01]  /*17ad0*/  HMMA.16816.F32 R100, R40, R48.reuse, R100 ;  /* 0x000000302864723c */ /* 0x082fe20000001864 */
[----:B------:R-:W-:Y:S03]  /*17ae0*/  MUFU.EX2 R214, R208 ;  /* 0x000000d000d67308 */ /* 0x000fe60000000800 */
[----:B------:R-:W-:Y:S04]  /*17af0*/  FADD.FTZ R0, R203, R0 ;  /* 0x00000000cb007221 */ /* 0x000fe80000010000 */
[C---:B------:R-:W-:Y:S03]  /*17b00*/  HMMA.16816.F32 R104, R44.reuse, R48, R104 ;  /* 0x000000302c68723c */ /* 0x040fe60000001868 */
[----:B------:R1:W-:Y:S01]  /*17b10*/  MUFU.EX2 R215, R189 ;  /* 0x000000bd00d77308 */ /* 0x0003e20000000800 */
[----:B---3--:R-:W-:Y:S04]  /*17b20*/  MOV R188, R183 ;  /* 0x000000b700bc7202 */ /* 0x008fe80000000f00 */
[-C--:B------:R-:W-:Y:S01]  /*17b30*/  HMMA.16816.F32 R108, R44, R50.reuse, R108 ;  /* 0x000000322c6c723c */ /* 0x080fe2000000186c */
[----:B------:R-:W3:Y:S04]  /*17b40*/  LDSM.16.MT88.4 R180, [R232+0x1900] ;  /* 0x00190000e8b4783b */ /* 0x000ee80000004200 */
[----:B------:R-:W-:Y:S03]  /*17b50*/  MUFU.EX2 R218, R204 ;  /* 0x000000cc00da7308 */ /* 0x000fe60000000800 */
[C---:B------:R-:W-:Y:S01]  /*17b60*/  HMMA.16816.F32 R112, R40.reuse, R50, R112 ;  /* 0x000000322870723c */ /* 0x040fe20000001870 */
[----:B------:R-:W3:Y:S06]  /*17b70*/  LDSM.16.MT88.4 R48, [R233+0x1900] ;  /* 0x00190000e930783b */ /* 0x000eec0000004200 */
[----:B------:R-:W-:Y:S01]  /*17b80*/  MUFU.EX2 R204, R172 ;  /* 0x000000ac00cc7308 */ /* 0x000fe20000000800 */
[-C--:B--2---:R-:W-:Y:S04]  /*17b90*/  HMMA.16816.F32 R116, R40, R60.reuse, R116 ;  /* 0x0000003c2874723c */ /* 0x084fe80000001874 */
[----:B-1----:R-:W-:Y:S04]  /*17ba0*/  MOV R189, R207 ;  /* 0x000000cf00bd7202 */ /* 0x002fe80000000f00 */
[C---:B------:R-:W-:Y:S01]  /*17bb0*/  HMMA.16816.F32 R120, R44.reuse, R60, R120 ;  /* 0x0000003c2c78723c */ /* 0x040fe20000001878 */
[----:B------:R-:W-:Y:S07]  /*17bc0*/  MUFU.EX2 R217, R205 ;  /* 0x000000cd00d97308 */ /* 0x000fee0000000800 */
[-C--:B------:R-:W-:Y:S03]  /*17bd0*/  HMMA.16816.F32 R124, R44, R62.reuse, R124 ;  /* 0x0000003e2c7c723c */ /* 0x080fe6000000187c */
[----:B------:R-:W-:Y:S05]  /*17be0*/  MUFU.EX2 R205, R166 ;  /* 0x000000a600cd7308 */ /* 0x000fea0000000800 */
[C---:B------:R-:W-:Y:S01]  /*17bf0*/  HMMA.16816.F32 R128, R40.reuse, R62, R128 ;  /* 0x0000003e2880723c */ /* 0x040fe20000001880 */
[----:B------:R-:W-:Y:S04]  /*17c00*/  LDSM.16.MT88.4 R60, [R235+0x3900] ;  /* 0x00390000eb3c783b */ /* 0x000fe80000004200 */
[----:B------:R1:W-:Y:S03]  /*17c10*/  MUFU.EX2 R166, R3 ;  /* 0x0000000300a67308 */ /* 0x0003e60000000800 */
[-C--:B------:R-:W-:Y:S07]  /*17c20*/  HMMA.16816.F32 R132, R40, R56.reuse, R132 ;  /* 0x000000382884723c */ /* 0x080fee0000001884 */
[----:B------:R-:W-:Y:S01]  /*17c30*/  MUFU.EX2 R213, R206 ;  /* 0x000000ce00d57308 */ /* 0x000fe20000000800 */
[C---:B------:R-:W-:Y:S08]  /*17c40*/  HMMA.16816.F32 R136, R44.reuse, R56, R136 ;  /* 0x000000382c88723c */ /* 0x040ff00000001888 */
[-C--:B------:R-:W-:Y:S01]  /*17c50*/  HMMA.16816.F32 R140, R44, R58.reuse, R140 ;  /* 0x0000003a2c8c723c */ /* 0x080fe2000000188c */
[----:B------:R-:W2:Y:S03]  /*17c60*/  MUFU.EX2 R212, R190 ;  /* 0x000000be00d47308 */ /* 0x000ea60000000800 */
[----:B-1----:R-:W-:Y:S01]  /*17c70*/  FADD.FTZ R3, R188, R161 ;  /* 0x000000a1bc037221 */ /* 0x002fe20000010000 */
[----:B------:R-:W-:Y:S03]  /*17c80*/  MOV R188, R174 ;  /* 0x000000ae00bc7202 */ /* 0x000fe60000000f00 */
[C---:B------:R-:W-:Y:S01]  /*17c90*/  HMMA.16816.F32 R144, R40.reuse, R58, R144 ;  /* 0x0000003a2890723c */ /* 0x040fe20000001890 */
[----:B------:R-:W1:Y:S02]  /*17ca0*/  LDSM.16.MT88.4 R56, [R235+0x1900] ;  /* 0x00190000eb38783b */ /* 0x000e640000004200 */
[----:B------:R3:W-:Y:S01]  /*17cb0*/  MUFU.EX2 R206, R176 ;  /* 0x000000b000ce7308 */ /* 0x0007e20000000800 */
[----:B------:R-:W-:Y:S04]  /*17cc0*/  MOV R161, R197 ;  /* 0x000000c500a17202 */ /* 0x000fe80000000f00 */
[-C--:B------:R-:W-:Y:S05]  /*17cd0*/  HMMA.16816.F32 R20, R40, R64.reuse, R20 ;  /* 0x000000402814723c */ /* 0x080fea0000001814 */
[----:B------:R-:W-:Y:S03]  /*17ce0*/  MUFU.EX2 R207, R169 ;  /* 0x000000a900cf7308 */ /* 0x000fe60000000800 */
[C---:B------:R-:W-:Y:S04]  /*17cf0*/  HMMA.16816.F32 R148, R44.reuse, R64, R148 ;  /* 0x000000402c94723c */ /* 0x040fe80000001894 */
[----:B--2---:R-:W-:Y:S02]  /*17d00*/  F2FP.PACK_AB R203, R211, R212 ;  /* 0x000000d4d3cb723e */ /* 0x004fe400000000ff */
[----:B------:R-:W-:Y:S01]  /*17d10*/  MOV R190, R199 ;  /* 0x000000c700be7202 */ /* 0x000fe20000000f00 */
[----:B------:R-:W-:Y:S01]  /*17d20*/  FADD.FTZ R64, R173, R0 ;  /* 0x00000000ad407221 */ /* 0x000fe20000010000 */
[-C--:B------:R-:W-:Y:S01]  /*17d30*/  HMMA.16816.F32 R152, R44, R66.reuse, R152 ;  /* 0x000000422c98723c */ /* 0x080fe20000001898 */
[----:B------:R-:W-:Y:S03]  /*17d40*/  MUFU.EX2 R209, R171 ;  /* 0x000000ab00d17308 */ /* 0x000fe60000000800 */
[----:B------:R-:W-:Y:S02]  /*17d50*/  F2FP.PACK_AB R199, R166, R204 ;  /* 0x000000cca6c7723e */ /* 0x000fe400000000ff */
[----:B---3--:R-:W-:Y:S02]  /*17d60*/  MOV R176, R185 ;  /* 0x000000b900b07202 */ /* 0x008fe40000000f00 */
[C---:B------:R-:W-:Y:S03]  /*17d70*/  HMMA.16816.F32 R156, R40.reuse, R66, R156 ;  /* 0x00000042289c723c */ /* 0x040fe6000000189c */
[----:B------:R-:W2:Y:S01]  /*17d80*/  MUFU.EX2 R208, R168 ;  /* 0x000000a800d07308 */ /* 0x000ea20000000800 */
[----:B------:R-:W-:Y:S02]  /*17d90*/  MOV R185, R187 ;  /* 0x000000bb00b97202 */ /* 0x000fe40000000f00 */
[----:B------:R-:W-:Y:S01]  /*17da0*/  MOV R187, R202 ;  /* 0x000000ca00bb7202 */ /* 0x000fe20000000f00 */
[----:B------:R-:W-:Y:S01]  /*17db0*/  FADD.FTZ R66, R167, R3 ;  /* 0x00000003a7427221 */ /* 0x000fe20000010000 */
[-C--:B----4-:R-:W-:Y:S04]  /*17dc0*/  HMMA.16816.F32 R24, R40, R52.reuse, R24 ;  /* 0x000000342818723c */ /* 0x090fe80000001818 */
[----:B------:R-:W-:Y:S02]  /*17dd0*/  F2FP.PACK_AB R202, R214, R213 ;  /* 0x000000d5d6ca723e */ /* 0x000fe400000000ff */
[----:B------:R-:W-:Y:S02]  /*17de0*/  MOV R0, R178 ;  /* 0x000000b200007202 */ /* 0x000fe40000000f00 */
[C---:B------:R-:W-:Y:S04]  /*17df0*/  HMMA.16816.F32 R32, R44.reuse, R52, R32 ;  /* 0x000000342c20723c */ /* 0x040fe80000001820 */
[----:B------:R-:W-:Y:S01]  /*17e00*/  MOV R3, R185 ;  /* 0x000000b900037202 */ /* 0x000fe20000000f00 */
[----:B------:R-:W-:Y:S02]  /*17e10*/  FADD.FTZ R0, R0, R66 ;  /* 0x0000004200007221 */ /* 0x000fe40000010000 */
[----:B------:R-:W-:Y:S01]  /*17e20*/  FADD.FTZ R52, R184, R160 ;  /* 0x000000a0b8347221 */ /* 0x000fe20000010000 */
[-C--:B------:R-:W-:Y:S01]  /*17e30*/  HMMA.16816.F32 R36, R44, R54.reuse, R36 ;  /* 0x000000362c24723c */ /* 0x080fe20000001824 */
[----:B------:R-:W3:Y:S03]  /*17e40*/  LDSM.16.MT88.4 R44, [R234+0x1900] ;  /* 0x00190000ea2c783b */ /* 0x000ee60000004200 */
[----:B------:R-:W-:Y:S01]  /*17e50*/  FADD.FTZ R65, R200, R52 ;  /* 0x00000034c8417221 */ /* 0x000fe20000010000 */
[----:B------:R-:W-:Y:S01]  /*17e60*/  F2FP.PACK_AB R200, R217, R218 ;  /* 0x000000dad9c8723e */ /* 0x000fe200000000ff */
[----:B------:R-:W-:Y:S01]  /*17e70*/  FADD.FTZ R53, R189, R162 ;  /* 0x000000a2bd357221 */ /* 0x000fe20000010000 */
[----:B------:R-:W-:Y:S01]  /*17e80*/  MOV R189, R175 ;  /* 0x000000af00bd7202 */ /* 0x000fe20000000f00 */
[----:B------:R-:W-:Y:S01]  /*17e90*/  HMMA.16816.F32 R28, R40, R54, R28 ;  /* 0x00000036281c723c */ /* 0x000fe2000000181c */
[----:B------:R-:W4:Y:S03]  /*17ea0*/  LDSM.16.MT88.4 R40, [R232+0x3900] ;  /* 0x00390000e828783b */ /* 0x000f260000004200 */
[----:B------:R-:W-:Y:S01]  /*17eb0*/  MOV R184, R186 ;  /* 0x000000ba00b87202 */ /* 0x000fe20000000f00 */
[----:B------:R-:W-:Y:S01]  /*17ec0*/  FADD.FTZ R67, R236, R53 ;  /* 0x00000035ec437221 */ /* 0x000fe20000010000 */
[----:B------:R-:W-:Y:S02]  /*17ed0*/  MOV R186, R201 ;  /* 0x000000c900ba7202 */ /* 0x000fe40000000f00 */
[----:B------:R-:W-:Y:S01]  /*17ee0*/  F2FP.PACK_AB R201, R215, R216 ;  /* 0x000000d8d7c9723e */ /* 0x000fe200000000ff */
[----:B------:R-:W1:Y:S03]  /*17ef0*/  LDSM.16.MT88.4 R52, [R233+0x3900] ;  /* 0x00390000e934783b */ /* 0x000e660000004200 */
[----:B--2---:R-:W-:Y:S01]  /*17f00*/  F2FP.PACK_AB R197, R207, R208 ;  /* 0x000000d0cfc5723e */ /* 0x004fe200000000ff */
[----:B------:R-:W-:Y:S01]  /*17f10*/  FADD.FTZ R3, R3, R67 ;  /* 0x0000004303037221 */ /* 0x000fe20000010000 */
[----:B------:R-:W-:Y:S01]  /*17f20*/  MOV R162, R198 ;  /* 0x000000c600a27202 */ /* 0x000fe20000000f00 */
[-C--:B------:R-:W-:Y:S02]  /*17f30*/  HMMA.16816.F32 R172, R200, R180.reuse, R4 ;  /* 0x000000b4c8ac723c */ /* 0x080fe40000001804 */
[----:B------:R2:W5:Y:S03]  /*17f40*/  LDL.LU R236, [R1+0x38] ;  /* 0x0000380001ec7983 */ /* 0x0005660000300800 */
[----:B------:R-:W-:Y:S01]  /*17f50*/  F2FP.PACK_AB R198, R205, R206 ;  /* 0x000000cecdc6723e */ /* 0x000fe200000000ff */
[----:B------:R2:W5:Y:S01]  /*17f60*/  LDL.LU R167, [R1+0x34] ;  /* 0x0000340001a77983 */ /* 0x0005620000300800 */
[----:B------:R-:W-:Y:S02]  /*17f70*/  MOV R160, R196 ;  /* 0x000000c400a07202 */ /* 0x000fe40000000f00 */
[----:B------:R-:W-:Y:S01]  /*17f80*/  F2FP.PACK_AB R196, R209, R210 ;  /* 0x000000d2d1c4723e */ /* 0x000fe200000000ff */
[----:B------:R-:W1:Y:S06]  /*17f90*/  LDSM.16.MT88.4 R4, [R234+0x3900] ;  /* 0x00390000ea04783b */ /* 0x000e6c0000004200 */
[C---:B------:R-:W-:Y:S07]  /*17fa0*/  HMMA.16816.F32 R168, R196.reuse, R180, R8 ;  /* 0x000000b4c4a8723c */ /* 0x040fee0000001808 */
[----:B------:R-:W-:Y:S02]  /*17fb0*/  MOV R11, R176 ;  /* 0x000000b0000b7202 */ /* 0x000fe40000000f00 */
[----:B------:R-:W-:Y:S03]  /*17fc0*/  MOV R9, R179 ;  /* 0x000000b300097202 */ /* 0x000fe60000000f00 */
[----:B------:R-:W-:Y:S02]  /*17fd0*/  MOV R8, R177 ;  /* 0x000000b100087202 */ /* 0x000fe40000000f00 */
[-C--:B------:R-:W-:Y:S03]  /*17fe0*/  HMMA.16816.F32 R176, R196, R182.reuse, R12 ;  /* 0x000000b6c4b0723c */ /* 0x080fe6000000180c */
[----:B------:R-:W-:Y:S01]  /*17ff0*/  MOV R10, R184 ;  /* 0x000000b8000a7202 */ /* 0x000fe20000000f00 */
[----:B------:R-:W-:Y:S02]  /*18000*/  FADD.FTZ R9, R9, R65 ;  /* 0x0000004109097221 */ /* 0x000fe40000010000 */
[----:B------:R-:W-:Y:S01]  /*18010*/  FADD.FTZ R8, R8, R64 ;  /* 0x0000004008087221 */ /* 0x000fe20000010000 */
[----:B------:R-:W-:Y:S01]  /*18020*/  MOV R14, R186 ;  /* 0x000000ba000e7202 */ /* 0x000fe20000000f00 */
        /* <DEDUP_REMOVED lines=78> */
[----:B------:R1:W-:Y:S04]  /*18510*/  STL [R1+0x20], R3 ;  /* 0x0000200301007387 */ /* 0x0003e80000100800 */
[----:B------:R3:W-:Y:S01]  /*18520*/  STL [R1+0x1c], R0 ;  /* 0x00001c0001007387 */ /* 0x0007e20000100800 */
[----:B-1----:R-:W-:Y:S02]  /*18530*/  MOV R3, R164 ;  /* 0x000000a400037202 */ /* 0x002fe40000000f00 */
[----:B---3--:R-:W-:Y:S01]  /*18540*/  MOV R0, R165 ;  /* 0x000000a500007202 */ /* 0x008fe20000000f00 */
[----:B--2--5:R-:W-:-:S05]  /*18550*/  @P0 BRA `(.L_x_3071) ;  /* 0xffffc72000000947 */ /* 0x024fca000383ffff */
.L_x_3070:
[----:B---3--:R-:W2:Y:S04]  /*18560*/  LDL.LU R6, [R1+0x28] ;  /* 0x0000280001067983 */ /* 0x008ea80000300800 */
        /* <DEDUP_REMOVED lines=10> */
[----:B----4-:R-:W3:Y:S01]  /*18610*/  SHFL.BFLY PT, R7, R8, 0x2, 0x1f ;  /* 0x0c401f0008077f89 */ /* 0x010ee200000e0000 */
[----:B-1----:R-:W-:-:S03]  /*18620*/  FADD.FTZ R11, R11, R6 ;  /* 0x000000060b0b7221 */ /* 0x002fc60000010000 */
[----:B------:R-:W1:Y:S01]  /*18630*/  SHFL.BFLY PT, R6, R5, 0x2, 0x1f ;  /* 0x0c401f0005067f89 */ /* 0x000e6200000e0000 */
[----:B--2---:R-:W-:-:S03]  /*18640*/  FADD.FTZ R9, R9, R4 ;  /* 0x0000000409097221 */ /* 0x004fc60000010000 */
[----:B------:R-:W2:Y:S01]  /*18650*/  SHFL.BFLY PT, R0, R11, 0x1, 0x1f ;  /* 0x0c201f000b007f89 */ /* 0x000ea200000e0000 */
[----:B---3--:R-:W-:-:S03]  /*18660*/  FADD.FTZ R7, R7, R8 ;  /* 0x0000000807077221 */ /* 0x008fc60000010000 */
[----:B------:R-:W3:Y:S04]  /*18670*/  SHFL.BFLY PT, R4, R9, 0x1, 0x1f ;  /* 0x0c201f0009047f89 */ /* 0x000ee800000e0000 */
[----:B------:R-:W4:Y:S01]  /*18680*/  SHFL.BFLY PT, R3, R7, 0x1, 0x1f ;  /* 0x0c201f0007037f89 */ /* 0x000f2200000e0000 */
[----:B-1----:R-:W-:Y:S02]  /*18690*/  FADD.FTZ R6, R6, R5 ;  /* 0x0000000506067221 */ /* 0x002fe40000010000 */
[----:B--2---:R-:W-:-:S03]  /*186a0*/  FADD.FTZ R11, R11, R0 ;  /* 0x000000000b0b7221 */ /* 0x004fc60000010000 */
[----:B------:R-:W1:Y:S01]  /*186b0*/  SHFL.BFLY PT, R5, R6, 0x1, 0x1f ;  /* 0x0c201f0006057f89 */ /* 0x000e6200000e0000 */
[----:B------:R-:W-:Y:S01]  /*186c0*/  MOV R0, RZ ;  /* 0x000000ff00007202 */ /* 0x000fe20000000f00 */
[----:B---3--:R-:W-:Y:S01]  /*186d0*/  FADD.FTZ R9, R9, R4 ;  /* 0x0000000409097221 */ /* 0x008fe20000010000 */
[----:B------:R-:W-:Y:S02]  /*186e0*/  FSETP.NE.FTZ.AND P3, PT, R11, RZ, PT ;  /* 0x000000ff0b00720b */ /* 0x000fe40003f75000 */
[----:B------:R-:W-:Y:S01]  /*186f0*/  MOV R4, RZ ;  /* 0x000000ff00047202 */ /* 0x000fe20000000f00 */
[----:B----4-:R-:W-:Y:S01]  /*18700*/  FADD.FTZ R7, R7, R3 ;  /* 0x0000000307077221 */ /* 0x010fe20000010000 */
[----:B------:R-:W-:Y:S02]  /*18710*/  FSETP.NE.FTZ.AND P2, PT, R9, RZ, PT ;  /* 0x000000ff0900720b */ /* 0x000fe40003f55000 */
[----:B------:R-:W-:Y:S02]  /*18720*/  MOV R3, RZ ;  /* 0x000000ff00037202 */ /* 0x000fe40000000f00 */
[----:B------:R-:W-:-:S05]  /*18730*/  FSETP.NE.FTZ.AND P1, PT, R7, RZ, PT ;  /* 0x000000ff0700720b */ /* 0x000fca0003f35000 */
[----:B------:R-:W2:Y:S01]  /*18740*/  @P3 MUFU.RCP R0, R11 ;  /* 0x0000000b00003308 */ /* 0x000ea20000001000 */
[----:B-1----:R-:W-:-:S07]  /*18750*/  FADD.FTZ R6, R5, R6 ;  /* 0x0000000605067221 */ /* 0x002fce0000010000 */
[----:B------:R-:W1:Y:S01]  /*18760*/  @P1 MUFU.RCP R3, R7 ;  /* 0x0000000700031308 */ /* 0x000e620000001000 */
[----:B------:R-:W-:Y:S01]  /*18770*/  FSETP.NE.FTZ.AND P0, PT, R6, RZ, PT ;  /* 0x000000ff0600720b */ /* 0x000fe20003f15000 */
[----:B--2---:R-:W-:-:S06]  /*18780*/  FMUL.FTZ R172, R0, R172 ;  /* 0x000000ac00ac7220 */ /* 0x004fcc0000410000 */
[----:B------:R-:W2:Y:S01]  /*18790*/  @P2 MUFU.RCP R4, R9 ;  /* 0x0000000900042308 */ /* 0x000ea20000001000 */
[C---:B------:R-:W-:Y:S02]  /*187a0*/  FMUL.FTZ R57, R0.reuse, R173 ;  /* 0x000000ad00397220 */ /* 0x040fe40000410000 */
[C---:B------:R-:W-:Y:S02]  /*187b0*/  FMUL.FTZ R180, R0.reuse, R180 ;  /* 0x000000b400b47220 */ /* 0x040fe40000410000 */
[C---:B------:R-:W-:Y:S02]  /*187c0*/  FMUL.FTZ R181, R0.reuse, R181 ;  /* 0x000000b500b57220 */ /* 0x040fe40000410000 */
[C---:B------:R-:W-:Y:S01]  /*187d0*/  FMUL.FTZ R68, R0.reuse, R68 ;  /* 0x0000004400447220 */ /* 0x040fe20000410000 */
[----:B------:R-:W-:Y:S01]  /*187e0*/  @P3 MUFU.LG2 R11, R11 ;  /* 0x0000000b000b3308 */ /* 0x000fe20000000c00 */
[C---:B------:R-:W-:Y:S01]  /*187f0*/  FMUL.FTZ R51, R0.reuse, R69 ;  /* 0x0000004500337220 */ /* 0x040fe20000410000 */
[----:B------:R-:W-:Y:S01]  /*18800*/  @P0 MOV R8, 0x3f317218 ;  /* 0x3f31721800080802 */ /* 0x000fe20000000f00 */
        /* <DEDUP_REMOVED lines=32> */
[----:B------:R-:W1:Y:S01]  /*18a10*/  @P0 MUFU.RCP R0, R6 ;  /* 0x0000000600000308 */ /* 0x000e620000001000 */
        /* <DEDUP_REMOVED lines=31> */
[----:B--2---:R-:W-:-:S02]  /*18c10*/  FMUL.FTZ R174, R4, R174 ;  /* 0x000000ae04ae7220 */ /* 0x004fc40000410000 */
        /* <DEDUP_REMOVED lines=32> */
[C---:B-1----:R-:W-:Y:S02]  /*18e20*/  FMUL.FTZ R170, R0.reuse, R170 ;  /* 0x000000aa00aa7220 */ /* 0x042fe40000410000 */
        /* <DEDUP_REMOVED lines=44> */
.L_x_3016:
        /* <DEDUP_REMOVED lines=198> */
.L_x_3075:
        /* <DEDUP_REMOVED lines=157> */
.L_x_3077:
[----:B--234-:R-:W-:Y:S05]  /*1a720*/  BSYNC B0 ;  /* 0x0000000000007941 */ /* 0x01cfea0003800000 */
.L_x_3076:
        /* <DEDUP_REMOVED lines=16> */
.L_x_3079:
[----:B------:R-:W-:Y:S05]  /*1a830*/  BSYNC B0 ;  /* 0x0000000000007941 */ /* 0x000fea0003800000 */
.L_x_3078:
        /* <DEDUP_REMOVED lines=16> */
.L_x_3081:
[----:B------:R-:W-:Y:S05]  /*1a940*/  BSYNC B0 ;  /* 0x0000000000007941 */ /* 0x000fea0003800000 */
.L_x_3080:
        /* <DEDUP_REMOVED lines=16> */
.L_x_3083:
[----:B------:R-:W-:Y:S05]  /*1aa50*/  BSYNC B0 ;  /* 0x0000000000007941 */ /* 0x000fea0003800000 */
.L_x_3082:
        /* <DEDUP_REMOVED lines=16> */
.L_x_3085:
[----:B------:R-:W-:Y:S05]  /*1ab60*/  BSYNC B0 ;  /* 0x0000000000007941 */ /* 0x000fea0003800000 */
.L_x_3084:
        /* <DEDUP_REMOVED lines=16> */
.L_x_3087:
[----:B------:R-:W-:Y:S05]  /*1ac70*/  BSYNC B0 ;  /* 0x0000000000007941 */ /* 0x000fea0003800000 */
.L_x_3086:
        /* <DEDUP_REMOVED lines=16> */
.L_x_3089:
[----:B------:R-:W-:Y:S05]  /*1ad80*/  BSYNC B0 ;  /* 0x0000000000007941 */ /* 0x000fea0003800000 */
.L_x_3088:
        /* <DEDUP_REMOVED lines=17> */
.L_x_3074:
        /* <DEDUP_REMOVED lines=31> */
.L_x_3090:
        /* <DEDUP_REMOVED lines=43> */
.L_x_3092:
[----:B------:R-:W-:Y:S05]  /*1b340*/  BSYNC B0 ;  /* 0x0000000000007941 */ /* 0x000fea0003800000 */
.L_x_3091:
        /* <DEDUP_REMOVED lines=63> */
.L_x_3094:
[----:B------:R-:W-:Y:S05]  /*1b740*/  BSYNC B0 ;  /* 0x0000000000007941 */ /* 0x000fea0003800000 */
.L_x_3093:
        /* <DEDUP_REMOVED lines=15> */
.L_x_3096:
[----:B------:R-:W-:Y:S05]  /*1b840*/  BSYNC B0 ;  /* 0x0000000000007941 */ /* 0x000fea0003800000 */
.L_x_3095:
        /* <DEDUP_REMOVED lines=15> */
.L_x_3098:
[----:B------:R-:W-:Y:S05]  /*1b940*/  BSYNC B0 ;  /* 0x0000000000007941 */ /* 0x000fea0003800000 */
.L_x_3097:
        /* <DEDUP_REMOVED lines=15> */
.L_x_3100:
[----:B------:R-:W-:Y:S05]  /*1ba40*/  BSYNC B0 ;  /* 0x0000000000007941 */ /* 0x000fea0003800000 */
.L_x_3099:
        /* <DEDUP_REMOVED lines=15> */
.L_x_3102:
[----:B------:R-:W-:Y:S05]  /*1bb40*/  BSYNC B0 ;  /* 0x0000000000007941 */ /* 0x000fea0003800000 */
.L_x_3101:
        /* <DEDUP_REMOVED lines=15> */
.L_x_3104:
[----:B------:R-:W-:Y:S05]  /*1bc40*/  BSYNC B0 ;  /* 0x0000000000007941 */ /* 0x000fea0003800000 */
.L_x_3103:
        /* <DEDUP_REMOVED lines=15> */
.L_x_3106:
[----:B------:R-:W-:Y:S05]  /*1bd40*/  BSYNC B0 ;  /* 0x0000000000007941 */ /* 0x000fea0003800000 */
.L_x_3105:
        /* <DEDUP_REMOVED lines=16> */
.L_x_3107:
        /* <DEDUP_REMOVED lines=11> */
.L_x_4371:


//--------------------- .text._ZN7cutlass13device_kernelIN5flash19enable_sm80_to_sm89INS1_16FlashAttnFwdSm80INS1_25CollectiveMainloopFwdSm80ILi4ELi1ELb0EN4cute5tupleIJNS5_1CILi128EEENS7_ILi48EEES8_EEELi128ENS_6half_tEfNS_4arch4Sm80ELb0ELb1ELb0ELb0ELb1ELb0ELb1ELb0EEENS1_21CollectiveEpilogueFwdINS6_IJS8_S8_S9_EEENS6_IJNS7_ILi1EEESH_SH_EEESB_SD_Li128ELb0ELb1ELb0ELb0EEENS1_19SingleTileSchedulerILb0ELb0ELb1ELi128EEEEEEEEEvNT_6ParamsE --------------------------
	.section	.text._ZN7cutlass13device_kernelIN5flash19enable_sm80_to_sm89INS1_16FlashAttnFwdSm80INS1_25CollectiveMainloopFwdSm80ILi4ELi1ELb0EN4cute5tupleIJNS5_1CILi128EEENS7_ILi48EEES8_EEELi128ENS_6half_tEfNS_4arch4Sm80ELb0ELb1ELb0ELb0ELb1ELb0ELb1ELb0EEENS1_21CollectiveEpilogueFwdINS6_IJS8_S8_S9_EEENS6_IJNS7_ILi1EEESH_SH_EEESB_SD_Li128ELb0ELb1ELb0ELb0EEENS1_19SingleTileSchedulerILb0ELb0ELb1ELi128EEEEEEEEEvNT_6ParamsE,"ax",@progbits
	.sectioninfo	@"SHI_REGISTERS=255"
	.align	128
.text._ZN7cutlass13device_kernelIN5flash19enable_sm80_to_sm89INS1_16FlashAttnFwdSm80INS1_25CollectiveMainloopFwdSm80ILi4ELi1ELb0EN4cute5tupleIJNS5_1CILi128EEENS7_ILi48EEES8_EEELi128ENS_6half_tEfNS_4arch4Sm80ELb0ELb1ELb0ELb0ELb1ELb0ELb1ELb0EEENS1_21CollectiveEpilogueFwdINS6_IJS8_S8_S9_EEENS6_IJNS7_ILi1EEESH_SH_EEESB_SD_Li128ELb0ELb1ELb0ELb0EEENS1_19SingleTileSchedulerILb0ELb0ELb1ELi128EEEEEEEEEvNT_6ParamsE:
        .type           _ZN7cutlass13device_kernelIN5flash19enable_sm80_to_sm89INS1_16FlashAttnFwdSm80INS1_25CollectiveMainloopFwdSm80ILi4ELi1ELb0EN4cute5tupleIJNS5_1CILi128EEENS7_ILi48EEES8_EEELi128ENS_6half_tEfNS_4arch4Sm80ELb0ELb1ELb0ELb0ELb1ELb0ELb1ELb0EEENS1_21CollectiveEpilogueFwdINS6_IJS8_S8_S9_EEENS6_IJNS7_ILi1EEESH_SH_EEESB_SD_Li128ELb0ELb1ELb0ELb0EEENS1_19SingleTileSchedulerILb0ELb0ELb1ELi128EEEEEEEEEvNT_6ParamsE,@function
        .size           _ZN7cutlass13device_kernelIN5flash19enable_sm80_to_sm89INS1_16FlashAttnFwdSm80INS1_25CollectiveMainloopFwdSm80ILi4ELi1ELb0EN4cute5tupleIJNS5_1CILi128EEENS7_ILi48EEES8_EEELi128ENS_6half_tEfNS_4arch4Sm80ELb0ELb1ELb0ELb0ELb1ELb0ELb1ELb0EEENS1_21CollectiveEpilogueFwdINS6_IJS8_S8_S9_EEENS6_IJNS7_ILi1EEESH_SH_EEESB_SD_Li128ELb0ELb1ELb0ELb0EEENS1_19SingleTileSchedulerILb0ELb0ELb1ELi128EEEEEEEEEvNT_6ParamsE,(.L_x_4372 - _ZN7cutlass13device_kernelIN5flash19enable_sm80_to_sm89INS1_16FlashAttnFwdSm80INS1_25CollectiveMainloopFwdSm80ILi4ELi1ELb0EN4cute5tupleIJNS5_1CILi128EEENS7_ILi48EEES8_EEELi128ENS_6half_tEfNS_4arch4Sm80ELb0ELb1ELb0ELb0ELb1ELb0ELb1ELb0EEENS1_21CollectiveEpilogueFwdINS6_IJS8_S8_S9_EEENS6_IJNS7_ILi1EEESH_SH_EEESB_SD_Li128ELb0ELb1ELb0ELb0EEENS1_19SingleTileSchedulerILb0ELb0ELb1ELi128EEEEEEEEEvNT_6ParamsE)
        .other          _ZN7cutlass13device_kernelIN5flash19enable_sm80_to_sm89INS1_16FlashAttnFwdSm80INS1_25CollectiveMainloopFwdSm80ILi4ELi1ELb0EN4cute5tupleIJNS5_1CILi128EEENS7_ILi48EEES8_EEELi128ENS_6half_tEfNS_4arch4Sm80ELb0ELb1ELb0ELb0ELb1ELb0ELb1ELb0EEENS1_21CollectiveEpilogueFwdINS6_IJS8_S8_S9_EEENS6_IJNS7_ILi1EEESH_SH_EEESB_SD_Li128ELb0ELb1ELb0ELb0EEENS1_19SingleTileSchedulerILb0ELb0ELb1ELi128EEEEEEEEEvNT_6ParamsE,@"STO_CUDA_ENTRY STV_DEFAULT"
_ZN7cutlass13device_kernelIN5flash19enable_sm80_to_sm89INS1_16FlashAttnFwdSm80INS1_25CollectiveMainloopFwdSm80ILi4ELi1ELb0EN4cute5tupleIJNS5_1CILi128EEENS7_ILi48EEES8_EEELi128ENS_6half_tEfNS_4arch4Sm80ELb0ELb1ELb0ELb0ELb1ELb0ELb1ELb0EEENS1_21CollectiveEpilogueFwdINS6_IJS8_S8_S9_EEENS6_IJNS7_ILi1EEESH_SH_EEESB_SD_Li128ELb0ELb1ELb0ELb0EEENS1_19SingleTileSchedulerILb0ELb0ELb1ELi128EEEEEEEEEvNT_6ParamsE:
        /* <DEDUP_REMOVED lines=56> */
.L_x_3109:
[----:B------:R-:W-:Y:S02]  /*0380*/  ULDC UR4, c[0x0][0x32c] ;  /* 0x0000cb0000047ab9 */ /* 0x000fe40000000800 */
[----:B------:R-:W-:-:S03]  /*0390*/  UISETP.NE.AND UP0, UPT, UR14, UR4, UPT ;  /* 0x000000040e00728c */ /* 0x000fc6000bf05270 */
[----:B------:R-:W-:Y:S02]  /*03a0*/  ULDC.64 UR4, c[0x0][0x330] ;  /* 0x0000cc0000047ab9 */ /* 0x000fe40000000a00 */
[----:B------:R-:W-:-:S06]  /*03b0*/  UIMAD.WIDE.U32 UR16, UR15, UR4, URZ ;  /* 0x000000040f1072a5 */ /* 0x000fcc000f8e003f */
[----:B------:R-:W-:Y:S02]  /*03c0*/  @UP0 USHF.R.U32.HI UR15, URZ, UR5, UR17 ;  /* 0x000000053f0f0299 */ /* 0x000fe40008011611 */
.L_x_3110:
[----:B------:R-:W-:Y:S02]  /*03d0*/  ULDC UR4, c[0x0][0x32c] ;  /* 0x0000cb0000047ab9 */ /* 0x000fe40000000800 */
[----:B------:R-:W-:-:S04]  /*03e0*/  UIMAD UR4, UR15, UR4, UR4 ;  /* 0x000000040f0472a4 */ /* 0x000fc8000f8e0204 */
[----:B------:R-:W-:-:S04]  /*03f0*/  UISETP.LT.AND UP0, UPT, UR7, UR4, UPT ;  /* 0x000000040700728c */ /* 0x000fc8000bf01270 */
[----:B------:R-:W-:Y:S02]  /*0400*/  USEL UR7, UR7, UR4, UP0 ;  /* 0x0000000407077287 */ /* 0x000fe40008000000 */
.L_x_3108:
        /* <DEDUP_REMOVED lines=38> */
.L_x_3112:
[----:B------:R-:W-:Y:S02]  /*0670*/  ULDC UR4, c[0x0][0x32c] ;  /* 0x0000cb0000047ab9 */ /* 0x000fe40000000800 */
[----:B------:R-:W-:-:S03]  /*0680*/  UISETP.NE.AND UP0, UPT, UR4, 0x1, UPT ;  /* 0x000000010400788c */ /* 0x000fc6000bf05270 */
[----:B------:R-:W-:Y:S02]  /*0690*/  ULDC.64 UR4, c[0x0][0x330] ;  /* 0x0000cc0000047ab9 */ /* 0x000fe40000000a00 */
[----:B------:R-:W-:-:S07]  /*06a0*/  UIMAD.WIDE.U32 UR16, UR14, UR4, URZ ;  /* 0x000000040e1072a5 */ /* 0x000fce000f8e003f */
[----:B------:R-:W-:Y:S02]  /*06b0*/  @UP0 UMOV UR15, UR17 ;  /* 0x00000011000f0c82 */ /* 0x000fe40008000000 */
[----:B------:R-:W-:Y:S02]  /*06c0*/  @UP0 USHF.R.U32.HI UR14, URZ, UR5, UR15 ;  /* 0x000000053f0e0299 */ /* 0x000fe4000801160f */
.L_x_3113:
[----:B------:R-:W-:Y:S02]  /*06d0*/  ULDC UR4, c[0x0][0x32c] ;  /* 0x0000cb0000047ab9 */ /* 0x000fe40000000800 */
[----:B------:R-:W-:-:S04]  /*06e0*/  UIMAD UR4, UR14, UR4, URZ ;  /* 0x000000040e0472a4 */ /* 0x000fc8000f8e023f */
[----:B------:R-:W-:-:S04]  /*06f0*/  UISETP.LT.AND UP0, UPT, UR7, UR4, UPT ;  /* 0x000000040700728c */ /* 0x000fc8000bf01270 */
[----:B------:R-:W-:-:S04]  /*0700*/  USEL UR7, UR7, UR4, !UP0 ;  /* 0x0000000407077287 */ /* 0x000fc8000c000000 */
.L_x_3111:
        /* <DEDUP_REMOVED lines=159> */
[----:B------:R-:W-:Y:S01]  /*1100*/  STL [R1], R128 ;  /* 0x0000008001007387 */ /* 0x000fe20000100800 */
        /* <DEDUP_REMOVED lines=135> */
[----:B------:R-:W-:Y:S01]  /*1980*/  IMAD.IADD R22, R12, 0x1, -R15 ;  /* 0x000000010c167824 */ /* 0x000fe200078e0a0f */
[----:B------:R-:W-:Y:S01]  /*1990*/  IADD3 R244, R245, 0x2080, RZ ;  /* 0x00002080f5f47810 */ /* 0x000fe20007ffe0ff */
        /* <DEDUP_REMOVED lines=145> */
[----:B------:R-:W-:Y:S02]  /*22b0*/  IMAD.IADD R229, R0, 0x1, R235 ;  /* 0x0000000100e57824 */ /* 0x000fe400078e02eb */
        /* <DEDUP_REMOVED lines=96> */
[----:B------:R-:W-:Y:S08]  /*28c0*/  HMMA.16816.F32 R76, R16, R42, R76 ;  /* 0x0000002a104c723c */ /* 0x000ff0000000184c */
[C---:B---3--:R-:W-:Y:S08]  /*28d0*/  HMMA.16816.F32 R48, R12.reuse, R40, R96 ;  /* 0x000000280c30723c */ /* 0x048ff00000001860 */
[----:B------:R-:W-:Y:S08]  /*28e0*/  HMMA.16816.F32 R44, R12, R42, R92 ;  /* 0x0000002a0c2c723c */ /* 0x000ff0000000185c */
[C---:B----4-:R-:W-:Y:S08]  /*28f0*/  HMMA.16816.F32 R72, R16.reuse, R36, R108 ;  /* 0x000000241048723c */ /* 0x050ff0000000186c */
[----:B------:R-:W-:Y:S08]  /*2900*/  HMMA.16816.F32 R68, R16, R38, R104 ;  /* 0x000000261044723c */ /* 0x000ff00000001868 */
[----:B------:R-:W-:Y:S08]  /*2910*/  HMMA.16816.F32 R40, R12, R36, R88 ;  /* 0x000000240c28723c */ /* 0x000ff00000001858 */
[C---:B------:R-:W-:Y:S08]  /*2920*/  HMMA.16816.F32 R64, R16.reuse, R32, R100 ;  /* 0x000000201040723c */ /* 0x040ff00000001864 */
[----:B------:R-:W-:Y:S08]  /*2930*/  HMMA.16816.F32 R52, R16, R34, R52 ;  /* 0x000000221034723c */ /* 0x000ff00000001834 */
[C---:B------:R-:W-:Y:S08]  /*2940*/  HMMA.16816.F32 R36, R12.reuse, R38, R84 ;  /* 0x000000260c24723c */ /* 0x040ff00000001854 */
[C---:B------:R-:W-:Y:S08]  /*2950*/  HMMA.16816.F32 R16, R12.reuse, R32, R60 ;  /* 0x000000200c10723c */ /* 0x040ff0000000183c */
[----:B------:R-:W-:Y:S08]  /*2960*/  HMMA.16816.F32 R12, R12, R34, R56 ;  /* 0x000000220c0c723c */ /* 0x000ff00000001838 */
[C---:B-----5:R-:W-:Y:S08]  /*2970*/  HMMA.16816.F32 R32, R4.reuse, R24, R72 ;  /* 0x000000180420723c */ /* 0x060ff00000001848 */
[----:B------:R-:W-:Y:S08]  /*2980*/  HMMA.16816.F32 R84, R4, R26, R68 ;  /* 0x0000001a0454723c */ /* 0x000ff00000001844 */
[C---:B-1----:R-:W-:Y:S08]  /*2990*/  HMMA.16816.F32 R40, R8.reuse, R24, R40 ;  /* 0x000000180828723c */ /* 0x042ff00000001828 */
[----:B------:R-:W-:Y:S08]  /*29a0*/  HMMA.16816.F32 R36, R8, R26, R36 ;  /* 0x0000001a0824723c */ /* 0x000ff00000001824 */
[C---:B------:R-:W-:Y:S08]  /*29b0*/  HMMA.16816.F32 R92, R4.reuse, R20, R64 ;  /* 0x00000014045c723c */ /* 0x040ff00000001840 */
[----:B------:R-:W-:Y:S08]  /*29c0*/  HMMA.16816.F32 R96, R4, R22, R52 ;  /* 0x000000160460723c */ /* 0x000ff00000001834 */
[----:B------:R-:W-:Y:S08]  /*29d0*/  HMMA.16816.F32 R24, R8, R20, R16 ;  /* 0x000000140818723c */ /* 0x000ff00000001810 */
[C---:B------:R-:W-:Y:S08]  /*29e0*/  HMMA.16816.F32 R80, R4.reuse, R28, R80 ;  /* 0x0000001c0450723c */ /* 0x040ff00000001850 */
[----:B------:R-:W-:Y:S08]  /*29f0*/  HMMA.16816.F32 R76, R4, R30, R76 ;  /* 0x0000001e044c723c */ /* 0x000ff0000000184c */
        /* <DEDUP_REMOVED lines=21> */
[----:B------:R-:W-:-:S04]  /*2b50*/  IMAD R243, R0, c[0x0][0x2b8], R4 ;  /* 0x0000ae0000f37a24 */ /* 0x000fc800078e0204 */
[----:B------:R-:W-:Y:S01]  /*2b60*/  IMAD.WIDE.U32 R4, R243, c[0x0][0x1e0], RZ ;  /* 0x00007800f3047a25 */ /* 0x000fe200078e00ff */
[----:B------:R-:W-:-:S05]  /*2b70*/  SHF.R.S32.HI R0, RZ, 0x1f, R243 ;  /* 0x0000001fff007819 */ /* 0x000fca00000114f3 */
[----:B------:R-:W-:-:S04]  /*2b80*/  IMAD R0, R0, c[0x0][0x1e0], RZ ;  /* 0x0000780000007a24 */ /* 0x000fc800078e02ff */
[----:B------:R-:W-:-:S04]  /*2b90*/  IMAD R0, R243, c[0x0][0x1e4], R0 ;  /* 0x00007900f3007a24 */ /* 0x000fc800078e0200 */
        /* <DEDUP_REMOVED lines=20> */
[-C--:B------:R-:W-:Y:S02]  /*2ce0*/  IADD3 R16, P1, P0, R4, R6.reuse, R15 ;  /* 0x0000000604107210 */ /* 0x080fe4000783e00f */
[----:B------:R-:W-:Y:S02]  /*2cf0*/  LOP3.LUT R4, R8, 0xf, RZ, 0xc0, !PT ;  /* 0x0000000f08047812 */ /* 0x000fe400078ec0ff */
[----:B------:R-:W-:Y:S02]  /*2d00*/  IADD3.X R17, RZ, R7, R0, P1, P0 ;  /* 0x00000007ff117210 */ /* 0x000fe40000fe0400 */
[----:B------:R-:W-:-:S02]  /*2d10*/  IADD3 R8, P1, P0, R4, R6, R5 ;  /* 0x0000000604087210 */ /* 0x000fc4000783e005 */
[----:B------:R-:W-:-:S04]  /*2d20*/  SHF.L.U64.HI R4, R126, 0x1, R127 ;  /* 0x000000017e047819 */ /* 0x000fc8000001027f */
[----:B------:R-:W-:Y:S02]  /*2d30*/  IADD3.X R9, RZ, R7, R4, P1, P0 ;  /* 0x00000007ff097210 */ /* 0x000fe40000fe0404 */
[----:B------:R-:W-:Y:S02]  /*2d40*/  IADD3 R12, P1, R10, R5, RZ ;  /* 0x000000050a0c7210 */ /* 0x000fe40007f3e0ff */
[----:B---3--:R-:W-:Y:S01]  /*2d50*/  IADD3 R10, P0, R11, R15, RZ ;  /* 0x0000000f0b0a7210 */ /* 0x008fe20007f1e0ff */
[----:B----4-:R-:W-:Y:S01]  /*2d60*/  IMAD.X R15, R13, 0x1, R0, P2 ;  /* 0x000000010d0f7824 */ /* 0x010fe200010e0600 */
[----:B------:R-:W-:Y:S01]  /*2d70*/  IADD3 R6, P2, R11, R5, RZ ;  /* 0x000000050b067210 */ /* 0x000fe20007f5e0ff */
[----:B------:R-:W-:Y:S01]  /*2d80*/  IMAD.X R13, R13, 0x1, R4, P1 ;  /* 0x000000010d0d7824 */ /* 0x000fe200008e0604 */
        /* <DEDUP_REMOVED lines=10> */
.L_x_3115:
[----:B------:R-:W-:Y:S01]  /*2e30*/  LOP3.LUT R0, R123, 0xffffffe0, RZ, 0xc0, !PT ;  /* 0xffffffe07b007812 */ /* 0x000fe200078ec0ff */
[----:B------:R-:W-:Y:S01]  /*2e40*/  UISETP.NE.AND UP1, UPT, UR13, URZ, UPT ;  /* 0x0000003f0d00728c */ /* 0x000fe2000bf25270 */
[----:B------:R-:W-:Y:S01]  /*2e50*/  LEA.HI R5, R124, R129, RZ, 0x2 ;  /* 0x000000817c057211 */ /* 0x000fe200078f10ff */
[----:B------:R-:W-:Y:S01]  /*2e60*/  UISETP.NE.AND UP0, UPT, UR12, URZ, UPT ;  /* 0x0000003f0c00728c */ /* 0x000fe2000bf05270 */
[----:B------:R-:W-:Y:S01]  /*2e70*/  SHF.R.S32.HI R4, RZ, 0x1f, R122 ;  /* 0x0000001fff047819 */ /* 0x000fe2000001147a */
[----:B------:R-:W-:Y:S01]  /*2e80*/  IMAD.IADD R0, R129, 0x1, -R0 ;  /* 0x0000000181007824 */ /* 0x000fe200078e0a00 */
[----:B------:R-:W-:Y:S01]  /*2e90*/  LOP3.LUT R5, R5, 0xfffffffc, RZ, 0xc0, !PT ;  /* 0xfffffffc05057812 */ /* 0x000fe200078ec0ff */
[----:B------:R-:W-:Y:S01]  /*2ea0*/  ULDC UR19, c[0x0][0x324] ;  /* 0x0000c90000137ab9 */ /* 0x000fe20000000800 */
[----:B------:R-:W-:Y:S01]  /*2eb0*/  LEA.HI R4, R4, R122, RZ, 0x2 ;  /* 0x0000007a04047211 */ /* 0x000fe200078f10ff */
[----:B------:R-:W-:Y:S01]  /*2ec0*/  ULDC UR4, c[0x0][0x1d0] ;  /* 0x0000740000047ab9 */ /* 0x000fe20000000800 */
[----:B-1----:R-:W-:Y:S01]  /*2ed0*/  SHF.R.S32.HI R6, RZ, 0x1f, R0 ;  /* 0x0000001fff067819 */ /* 0x002fe20000011400 */
[----:B------:R-:W-:Y:S01]  /*2ee0*/  IMAD.IADD R5, R129, 0x1, -R5 ;  /* 0x0000000181057824 */ /* 0x000fe200078e0a05 */
[----:B------:R-:W-:Y:S01]  /*2ef0*/  LOP3.LUT R7, R4, 0xffffffc, RZ, 0xc0, !PT ;  /* 0x0ffffffc04077812 */ /* 0x000fe200078ec0ff */
[----:B------:R-:W-:Y:S01]  /*2f00*/  ULOP3.LUT UR19, URZ, UR19, URZ, 0x33, !UPT ;  /* 0x000000133f137292 */ /* 0x000fe2000f8e333f */
[----:B------:R-:W-:Y:S01]  /*2f10*/  LEA.HI R6, R6, R0, RZ, 0x2 ;  /* 0x0000000006067211 */ /* 0x000fe200078f10ff */
[----:B------:R-:W-:Y:S01]  /*2f20*/  UIMAD UR4, UR22, UR4, UR31 ;  /* 0x00000004160472a4 */ /* 0x000fe2000f8e021f */
[----:B------:R-:W-:Y:S01]  /*2f30*/  LEA.HI R4, R5, R5, RZ, 0x1 ;  /* 0x0000000505047211 */ /* 0x000fe200078f08ff */
[----:B------:R-:W-:Y:S01]  /*2f40*/  IMAD.IADD R8, R122, 0x1, -R7 ;  /* 0x000000017a087824 */ /* 0x000fe200078e0a07 */
[----:B------:R-:W-:Y:S01]  /*2f50*/  LEA.HI.SX32 R7, R6, UR27, 0x1e ;  /* 0x0000001b06077c11 */ /* 0x000fe2000f8ff2ff */
[----:B------:R-:W0:Y:S01]  /*2f60*/  LDGDEPBAR ;  /* 0x00000000000079af */ /* 0x000e220000000000 */
[----:B------:R-:W-:Y:S01]  /*2f70*/  PLOP3.LUT P1, PT, PT, PT, UP1, 0x80, 0x0 ;  /* 0x000000000000781c */ /* 0x000fe20003f2f018 */
[C---:B------:R-:W-:Y:S01]  /*2f80*/  IMAD.SHL.U32 R9, R4.reuse, 0x20, RZ ;  /* 0x0000002004097824 */ /* 0x040fe200078e00ff */
[----:B------:R-:W-:Y:S01]  /*2f90*/  LOP3.LUT R4, R4, 0x1ffffffe, RZ, 0xc0, !PT ;  /* 0x1ffffffe04047812 */ /* 0x000fe200078ec0ff */
[----:B------:R-:W-:Y:S01]  /*2fa0*/  IMAD R8, R8, 0x10, R7 ;  /* 0x0000001008087824 */ /* 0x000fe200078e0207 */
[----:B------:R-:W-:-:S02]  /*2fb0*/  PLOP3.LUT P0, PT, PT, PT, UP1, 0x80, 0x0 ;  /* 0x000000000000781c */ /* 0x000fc40003f0f018 */
[----:B------:R-:W-:Y:S01]  /*2fc0*/  LOP3.LUT R7, R9, 0xffffffc0, RZ, 0xc0, !PT ;  /* 0xffffffc009077812 */ /* 0x000fe200078ec0ff */
[----:B------:R-:W-:-:S04]  /*2fd0*/  IMAD.IADD R5, R5, 0x1, -R4 ;  /* 0x0000000105057824 */ /* 0x000fc800078e0a04 */
[----:B------:R-:W-:-:S04]  /*2fe0*/  IMAD.IADD R4, R7, 0x1, R8 ;  /* 0x0000000107047824 */ /* 0x000fc800078e0208 */
[----:B------:R-:W-:-:S04]  /*2ff0*/  IMAD R10, R5, 0x8, R4 ;  /* 0x00000008050a7824 */ /* 0x000fc800078e0204 */
[----:B------:R-:W-:Y:S01]  /*3000*/  @P1 IMAD.HI.U32 R4, R10, c[0x0][0x2c8], RZ ;  /* 0x0000b2000a041a27 */ /* 0x000fe200078e00ff */
[----:B------:R1:W-:Y:S03]  /*3010*/  STL [R1+0x1c], R10 ;  /* 0x00001c0a01007387 */ /* 0x0003e60000100800 */
[----:B------:R-:W-:Y:S01]  /*3020*/  IMAD.MOV.U32 R9, RZ, RZ, R10 ;  /* 0x000000ffff097224 */ /* 0x000fe200078e000a */
[----:B------:R-:W-:Y:S02]  /*3030*/  @P0 SHF.R.U32.HI R9, RZ, c[0x0][0x2cc], R4 ;  /* 0x0000b300ff090a19 */ /* 0x000fe40000011604 */
[----:B------:R-:W-:Y:S02]  /*3040*/  LOP3.LUT R4, R6, 0x7ffffffc, RZ, 0xc0, !PT ;  /* 0x7ffffffc06047812 */ /* 0x000fe400078ec0ff */
[----:B------:R-:W-:Y:S01]  /*3050*/  PLOP3.LUT P0, PT, PT, PT, UP0, 0x40, 0x0 ;  /* 0x000000000000781c */ /* 0x000fe20003f0e808 */
[----:B------:R-:W2:Y:S02]  /*3060*/  SHFL.IDX PT, R6, R9, RZ, 0x1c1f ;  /* 0x001c1fff09067589 */ /* 0x000ea400000e0000 */
[----:B------:R-:W-:-:S02]  /*3070*/  IMAD.IADD R4, R0, 0x1, -R4 ;  /* 0x0000000100047824 */ /* 0x000fc400078e0a04 */
[----:B------:R-:W-:Y:S02]  /*3080*/  IMAD.U32 R0, RZ, RZ, UR28 ;  /* 0x0000001cff007e24 */ /* 0x000fe4000f8e00ff */
[----:B------:R-:W-:-:S05]  /*3090*/  IMAD.SHL.U32 R7, R4, 0x2, RZ ;  /* 0x0000000204077824 */ /* 0x000fca00078e00ff */
[----:B------:R3:W-:Y:S01]  /*30a0*/  STL [R1+0x8], R7 ;  /* 0x0000080701007387 */ /* 0x0007e20000100800 */
[C---:B------:R-:W-:Y:S02]  /*30b0*/  IADD3 R0, -R7.reuse, 0x1, R0 ;  /* 0x0000000107007810 */ /* 0x040fe40007ffe100 */
[C---:B------:R-:W-:Y:S02]  /*30c0*/  IADD3 R11, -R7.reuse, UR4, RZ ;  /* 0x00000004070b7c10 */ /* 0x040fe4000fffe1ff */
[----:B------:R-:W-:Y:S02]  /*30d0*/  IADD3 R0, R0, -c[0x0][0x168], RZ ;  /* 0x80005a0000007a10 */ /* 0x000fe40007ffe0ff */
[----:B------:R-:W-:Y:S02]  /*30e0*/  IADD3 R13, -R7, UR31, RZ ;  /* 0x0000001f070d7c10 */ /* 0x000fe4000fffe1ff */
[C---:B-1----:R-:W-:Y:S02]  /*30f0*/  IADD3 R10, R0.reuse, c[0x0][0x328], RZ ;  /* 0x0000ca00000a7a10 */ /* 0x042fe40007ffe0ff */
[----:B------:R-:W-:Y:S01]  /*3100*/  IADD3 R12, R0, UR19, RZ ;  /* 0x00000013000c7c10 */ /* 0x000fe2000fffe0ff */
[----:B------:R-:W-:-:S02]  /*3110*/  IMAD.IADD R0, R121, 0x1, R120 ;  /* 0x0000000179007824 */ /* 0x000fc400078e0278 */
[--C-:B--2---:R-:W-:Y:S02]  /*3120*/  IMAD.IADD R5, R10, 0x1, R6.reuse ;  /* 0x000000010a057824 */ /* 0x104fe400078e0206 */
[----:B------:R-:W-:-:S03]  /*3130*/  IMAD.IADD R4, R12, 0x1, R6 ;  /* 0x000000010c047824 */ /* 0x000fc600078e0206 */
[----:B------:R-:W-:Y:S01]  /*3140*/  IMNMX R5, R5, R11, PT ;  /* 0x0000000b05057217 */ /* 0x000fe20003800200 */
[----:B------:R-:W-:Y:S05]  /*3150*/  @P0 BRA `(.L_x_3116) ;  /* 0x0000015000000947 */ /* 0x000fea0003800000 */
[----:B---3--:R-:W-:Y:S01]  /*3160*/  IMAD.U32 R7, RZ, RZ, UR9 ;  /* 0x00000009ff077e24 */ /* 0x008fe2000f8e00ff */
        /* <DEDUP_REMOVED lines=11> */
.L_x_3118:
[----:B------:R-:W-:-:S04]  /*3220*/  MOV R7, c[0x0][0x32c] ;  /* 0x0000cb0000077a02 */ /* 0x000fc80000000f00 */
[----:B------:R-:W-:-:S13]  /*3230*/  ISETP.NE.AND P0, PT, R7, 0x1, PT ;  /* 0x000000010700780c */ /* 0x000fda0003f05270 */
[----:B------:R-:W-:-:S05]  /*3240*/  @P0 IMAD.HI.U32 R7, R6, c[0x0][0x330], RZ ;  /* 0x0000cc0006070a27 */ /* 0x000fca00078e00ff */
[----:B------:R-:W-:Y:S02]  /*3250*/  @P0 SHF.R.U32.HI R6, RZ, c[0x0][0x334], R7 ;  /* 0x0000cd00ff060a19 */ /* 0x000fe40000011607 */
.L_x_3119:
[----:B------:R-:W-:Y:S05]  /*3260*/  BSYNC B0 ;  /* 0x0000000000007941 */ /* 0x000fea0003800000 */
.L_x_3117:
[----:B------:R-:W-:-:S05]  /*3270*/  IMAD R6, R6, c[0x0][0x32c], R13 ;  /* 0x0000cb0006067a24 */ /* 0x000fca00078e020d */
[----:B------:R-:W-:Y:S02]  /*3280*/  IADD3 R7, R6, c[0x0][0x32c], RZ ;  /* 0x0000cb0006077a10 */ /* 0x000fe40007ffe0ff */
[----:B------:R-:W-:Y:S02]  /*3290*/  IMNMX R4, R4, R6, !PT ;  /* 0x0000000604047217 */ /* 0x000fe40007800200 */
[----:B------:R-:W-:Y:S02]  /*32a0*/  IMNMX R5, R5, R7, PT ;  /* 0x0000000705057217 */ /* 0x000fe40003800200 */
.L_x_3116:
[----:B------:R-:W1:Y:S01]  /*32b0*/  SHFL.IDX PT, R8, R9, 0x1, 0x1c1f ;  /* 0x003c1f0009087f89 */ /* 0x000e6200000e0000 */
[----:B------:R-:W-:-:S06]  /*32c0*/  UISETP.NE.AND UP0, UPT, UR12, URZ, UPT ;  /* 0x0000003f0c00728c */ /* 0x000fcc000bf05270 */
[----:B------:R-:W-:Y:S01]  /*32d0*/  PLOP3.LUT P0, PT, PT, PT, UP0, 0x40, 0x0 ;  /* 0x000000000000781c */ /* 0x000fe20003f0e808 */
[--C-:B-1-3--:R-:W-:Y:S02]  /*32e0*/  IMAD.IADD R7, R10, 0x1, R8.reuse ;  /* 0x000000010a077824 */ /* 0x10afe400078e0208 */
[----:B------:R-:W-:-:S03]  /*32f0*/  IMAD.IADD R6, R12, 0x1, R8 ;  /* 0x000000010c067824 */ /* 0x000fc600078e0208 */
[----:B------:R-:W-:-:S07]  /*3300*/  IMNMX R7, R7, R11, PT ;  /* 0x0000000b07077217 */ /* 0x000fce0003800200 */
        /* <DEDUP_REMOVED lines=13> */
.L_x_3122:
[----:B------:R-:W-:-:S04]  /*33e0*/  MOV R14, c[0x0][0x32c] ;  /* 0x0000cb00000e7a02 */ /* 0x000fc80000000f00 */
[----:B------:R-:W-:-:S13]  /*33f0*/  ISETP.NE.AND P0, PT, R14, 0x1, PT ;  /* 0x000000010e00780c */ /* 0x000fda0003f05270 */
[----:B------:R-:W-:-:S05]  /*3400*/  @P0 IMAD.HI.U32 R14, R8, c[0x0][0x330], RZ ;  /* 0x0000cc00080e0a27 */ /* 0x000fca00078e00ff */
[----:B------:R-:W-:Y:S02]  /*3410*/  @P0 SHF.R.U32.HI R8, RZ, c[0x0][0x334], R14 ;  /* 0x0000cd00ff080a19 */ /* 0x000fe4000001160e */
.L_x_3123:
[----:B------:R-:W-:Y:S05]  /*3420*/  BSYNC B0 ;  /* 0x0000000000007941 */ /* 0x000fea0003800000 */
.L_x_3121:
[----:B------:R-:W-:-:S05]  /*3430*/  IMAD R8, R8, c[0x0][0x32c], R13 ;  /* 0x0000cb0008087a24 */ /* 0x000fca00078e020d */
[----:B------:R-:W-:Y:S02]  /*3440*/  IADD3 R14, R8, c[0x0][0x32c], RZ ;  /* 0x0000cb00080e7a10 */ /* 0x000fe40007ffe0ff */
[----:B------:R-:W-:Y:S02]  /*3450*/  IMNMX R6, R6, R8, !PT ;  /* 0x0000000806067217 */ /* 0x000fe40007800200 */
[----:B------:R-:W-:Y:S02]  /*3460*/  IMNMX R7, R7, R14, PT ;  /* 0x0000000e07077217 */ /* 0x000fe40003800200 */
.L_x_3120:
        /* <DEDUP_REMOVED lines=8> */
[C---:B------:R-:W-:Y:S01]  /*34f0*/  ISETP.GT.AND P0, PT, R4.reuse, RZ, P0 ;  /* 0x000000ff0400720c */ /* 0x040fe20000704270 */
[----:B------:R-:W-:Y:S01]  /*3500*/  UP2UR UR28, UPR, URZ, 0x1 ;  /* 0x000000013f1c7883 */ /* 0x000fe20008000000 */
[----:B------:R-:W-:Y:S01]  /*3510*/  PLOP3.LUT P1, PT, PT, PT, UP0, 0x40, 0x0 ;  /* 0x000000000000781c */ /* 0x000fe20003f2e808 */
[----:B------:R-:W-:Y:S01]  /*3520*/  UISETP.GE.AND UP5, UPT, UR31, 0x19, UPT ;  /* 0x000000191f00788c */ /* 0x000fe2000bfa6270 */
[C---:B------:R-:W-:Y:S01]  /*3530*/  ISETP.LT.OR P0, PT, R5.reuse, 0x1, P0 ;  /* 0x000000010500780c */ /* 0x040fe20000701670 */
[----:B------:R-:W-:Y:S01]  /*3540*/  UISETP.GE.AND UP0, UPT, UR31, 0x11, UPT ;  /* 0x000000111f00788c */ /* 0x000fe2000bf06270 */
[----:B------:R-:W-:Y:S01]  /*3550*/  ISETP.GT.AND P2, PT, R4, 0x1, P2 ;  /* 0x000000010400780c */ /* 0x000fe20001744270 */
        /* <DEDUP_REMOVED lines=17> */
[----:B------:R-:W-:-:S02]  /*3670*/  FSEL R16, R49, -INF , !P2 ;  /* 0xff80000031107808 */ /* 0x000fc40005000000 */
[----:B------:R-:W-:Y:S02]  /*3680*/  FSEL R18, R44, -INF , !P1 ;  /* 0xff8000002c127808 */ /* 0x000fe40004800000 */
[----:B------:R-:W-:Y:S02]  /*3690*/  PLOP3.LUT P0, PT, PT, PT, UP5, 0x40, 0x0 ;  /* 0x000000000000781c */ /* 0x000fe40003f0e858 */
[----:B------:R-:W-:Y:S01]  /*36a0*/  PLOP3.LUT P2, PT, PT, PT, UP0, 0x40, 0x0 ;  /* 0x000000000000781c */ /* 0x000fe20003f4e808 */
[----:B------:R-:W-:Y:S01]  /*36b0*/  UISETP.GE.AND UP0, UPT, UR31, 0x2a, UPT ;  /* 0x0000002a1f00788c */ /* 0x000fe2000bf06270 */
[----:B------:R-:W-:Y:S01]  /*36c0*/  PLOP3.LUT P1, PT, PT, PT, UP6, 0x40, 0x0 ;  /* 0x000000000000781c */ /* 0x000fe20003f2e868 */
[----:B------:R-:W-:Y:S01]  /*36d0*/  UISETP.NE.AND UP6, UPT, UR12, URZ, UPT ;  /* 0x0000003f0c00728c */ /* 0x000fe2000bfc5270 */
[C---:B------:R-:W-:Y:S02]  /*36e0*/  ISETP.GT.AND P0, PT, R4.reuse, 0x18, P0 ;  /* 0x000000180400780c */ /* 0x040fe40000704270 */
[----:B------:R-:W-:-:S02]  /*36f0*/  ISETP.GT.AND P2, PT, R4, 0x10, P2 ;  /* 0x000000100400780c */ /* 0x000fc40001744270 */
[----:B------:R-:W-:Y:S02]  /*3700*/  ISETP.GT.AND P1, PT, R4, 0x11, P1 ;  /* 0x000000110400780c */ /* 0x000fe40000f24270 */
[C---:B------:R-:W-:Y:S02]  /*3710*/  ISETP.LT.OR P0, PT, R5.reuse, 0x19, P0 ;  /* 0x000000190500780c */ /* 0x040fe40000701670 */
[C---:B------:R-:W-:Y:S02]  /*3720*/  ISETP.LT.OR P2, PT, R5.reuse, 0x11, P2 ;  /* 0x000000110500780c */ /* 0x040fe40001741670 */
[----:B------:R-:W-:Y:S02]  /*3730*/  ISETP.LT.OR P1, PT, R5, 0x12, P1 ;  /* 0x000000120500780c */ /* 0x000fe40000f21670 */
[----:B------:R-:W-:Y:S02]  /*3740*/  FSEL R70, R36, -INF , !P0 ;  /* 0xff80000024467808 */ /* 0x000fe40004000000 */
[----:B------:R-:W-:-:S02]  /*3750*/  FSEL R64, R40, -INF , !P2 ;  /* 0xff80000028407808 */ /* 0x000fc40005000000 */
[----:B------:R-:W-:Y:S02]  /*3760*/  FSEL R69, R41, -INF , !P1 ;  /* 0xff80000029457808 */ /* 0x000fe40004800000 */
[----:B------:R-:W-:Y:S02]  /*3770*/  PLOP3.LUT P0, PT, PT, PT, UP2, 0x40, 0x0 ;  /* 0x000000000000781c */ /* 0x000fe40003f0e828 */
        /* <DEDUP_REMOVED lines=11> */
[----:B------:R-:W-:Y:S01]  /*3830*/  PLOP3.LUT P0, PT, PT, PT, UP6, 0x40, 0x0 ;  /* 0x000000000000781c */ /* 0x000fe20003f0e868 */
[----:B------:R-:W-:Y:S01]  /*3840*/  UISETP.NE.AND UP6, UPT, UR32, URZ, UPT ;  /* 0x0000003f2000728c */ /* 0x000fe2000bfc5270 */
[----:B------:R-:W-:Y:S02]  /*3850*/  PLOP3.LUT P2, PT, PT, PT, UP1, 0x40, 0x0 ;  /* 0x000000000000781c */ /* 0x000fe40003f4e818 */
[----:B------:R-:W-:Y:S02]  /*3860*/  PLOP3.LUT P1, PT, PT, PT, UP0, 0x40, 0x0 ;  /* 0x000000000000781c */ /* 0x000fe40003f2e808 */
[C---:B------:R-:W-:Y:S02]  /*3870*/  ISETP.GT.AND P2, PT, R4.reuse, 0x28, P2 ;  /* 0x000000280400780c */ /* 0x040fe40001744270 */
[----:B------:R-:W-:Y:S01]  /*3880*/  ISETP.GT.AND P1, PT, R4, 0x29, P1 ;  /* 0x000000290400780c */ /* 0x000fe20000f24270 */
[----:B-1----:R-:W-:Y:S01]  /*3890*/  IMAD.IADD R4, R12, 0x1, R8 ;  /* 0x000000010c047824 */ /* 0x002fe200078e0208 */
[----:B------:R-:W-:-:S02]  /*38a0*/  ISETP.LT.OR P2, PT, R5, 0x29, P2 ;  /* 0x000000290500780c */ /* 0x000fc40001741670 */
[----:B------:R-:W-:Y:S01]  /*38b0*/  ISETP.LT.OR P1, PT, R5, 0x2a, P1 ;  /* 0x0000002a0500780c */ /* 0x000fe20000f21670 */
[----:B------:R-:W-:Y:S01]  /*38c0*/  IMAD.IADD R5, R10, 0x1, R8 ;  /* 0x000000010a057824 */ /* 0x000fe200078e0208 */
[----:B------:R-:W-:Y:S02]  /*38d0*/  FSEL R147, R20, -INF , !P2 ;  /* 0xff80000014937808 */ /* 0x000fe40005000000 */
[----:B------:R-:W-:Y:S02]  /*38e0*/  FSEL R146, R21, -INF , !P1 ;  /* 0xff80000015927808 */ /* 0x000fe40004800000 */
        /* <DEDUP_REMOVED lines=14> */
.L_x_3126:
[----:B------:R-:W-:-:S04]  /*39d0*/  MOV R14, c[0x0][0x32c] ;  /* 0x0000cb00000e7a02 */ /* 0x000fc80000000f00 */
[----:B------:R-:W-:-:S13]  /*39e0*/  ISETP.NE.AND P0, PT, R14, 0x1, PT ;  /* 0x000000010e00780c */ /* 0x000fda0003f05270 */
[----:B------:R-:W-:-:S05]  /*39f0*/  @P0 IMAD.HI.U32 R14, R8, c[0x0][0x330], RZ ;  /* 0x0000cc00080e0a27 */ /* 0x000fca00078e00ff */
[----:B------:R-:W-:Y:S02]  /*3a00*/  @P0 SHF.R.U32.HI R8, RZ, c[0x0][0x334], R14 ;  /* 0x0000cd00ff080a19 */ /* 0x000fe4000001160e */
.L_x_3127:
[----:B------:R-:W-:Y:S05]  /*3a10*/  BSYNC B0 ;  /* 0x0000000000007941 */ /* 0x000fea0003800000 */
.L_x_3125:
[----:B------:R-:W-:-:S05]  /*3a20*/  IMAD R8, R8, c[0x0][0x32c], R13 ;  /* 0x0000cb0008087a24 */ /* 0x000fca00078e020d */
[----:B------:R-:W-:Y:S02]  /*3a30*/  IADD3 R14, R8, c[0x0][0x32c], RZ ;  /* 0x0000cb00080e7a10 */ /* 0x000fe40007ffe0ff */
[----:B------:R-:W-:Y:S02]  /*3a40*/  IMNMX R4, R4, R8, !PT ;  /* 0x0000000804047217 */ /* 0x000fe40007800200 */
[----:B------:R-:W-:Y:S02]  /*3a50*/  IMNMX R5, R5, R14, PT ;  /* 0x0000000e05057217 */ /* 0x000fe40003800200 */
.L_x_3124:
[----:B------:R-:W-:Y:S01]  /*3a60*/  UP2UR UR34, UPR, URZ, 0x8 ;  /* 0x000000083f227883 */ /* 0x000fe20008000000 */
[----:B------:R-:W1:Y:S01]  /*3a70*/  SHFL.IDX PT, R8, R9, 0x3, 0x1c1f ;  /* 0x007c1f0009087f89 */ /* 0x000e6200000e0000 */
[----:B------:R-:W-:Y:S02]  /*3a80*/  UISETP.NE.AND UP3, UPT, UR29, URZ, UPT ;  /* 0x0000003f1d00728c */ /* 0x000fe4000bf65270 */
[----:B------:R-:W-:Y:S02]  /*3a90*/  UP2UR UR31, UPR, URZ, 0x1 ;  /* 0x000000013f1f7883 */ /* 0x000fe40008000000 */
[----:B------:R-:W-:-:S02]  /*3aa0*/  UP2UR UR33, UPR, URZ, 0x4 ;  /* 0x000000043f217883 */ /* 0x000fc40008000000 */
[----:B------:R-:W-:Y:S01]  /*3ab0*/  PLOP3.LUT P0, PT, PT, PT, UP3, 0x40, 0x0 ;  /* 0x000000000000781c */ /* 0x000fe20003f0e838 */
[----:B------:R-:W-:Y:S02]  /*3ac0*/  UISETP.NE.AND UP0, UPT, UR4, URZ, UPT ;  /* 0x0000003f0400728c */ /* 0x000fe4000bf05270 */
[----:B------:R-:W-:Y:S01]  /*3ad0*/  UISETP.NE.AND UP2, UPT, UR28, URZ, UPT ;  /* 0x0000003f1c00728c */ /* 0x000fe2000bf45270 */
[----:B------:R-:W-:Y:S01]  /*3ae0*/  ISETP.GT.AND P0, PT, R4, 0x1, P0 ;  /* 0x000000010400780c */ /* 0x000fe20000704270 */
[----:B------:R-:W-:Y:S02]  /*3af0*/  UP2UR UR35, UPR, URZ, 0x10 ;  /* 0x000000103f237883 */ /* 0x000fe40008000000 */
[----:B------:R-:W-:Y:S01]  /*3b00*/  UISETP.NE.AND UP4, UPT, UR30, URZ, UPT ;  /* 0x0000003f1e00728c */ /* 0x000fe2000bf85270 */
[----:B------:R-:W-:Y:S01]  /*3b10*/  ISETP.LT.OR P0, PT, R5, 0x2, P0 ;  /* 0x000000020500780c */ /* 0x000fe20000701670 */
[----:B------:R-:W-:Y:S01]  /*3b20*/  UP2UR UR32, UPR, URZ, 0x2 ;  /* 0x000000023f207883 */ /* 0x000fe20008000000 */
[----:B------:R-:W-:Y:S01]  /*3b30*/  PLOP3.LUT P1, PT, PT, PT, UP2, 0x40, 0x0 ;  /* 0x000000000000781c */ /* 0x000fe20003f2e828 */
[----:B------:R-:W-:Y:S01]  /*3b40*/  UISETP.NE.AND UP1, UPT, UR5, URZ, UPT ;  /* 0x0000003f0500728c */ /* 0x000fe2000bf25270 */
[----:B------:R-:W-:-:S02]  /*3b50*/  FSEL R55, R81, -INF , !P0 ;  /* 0xff80000051377808 */ /* 0x000fc40004000000 */
[----:B------:R-:W-:Y:S02]  /*3b60*/  PLOP3.LUT P0, PT, PT, PT, UP0, 0x40, 0x0 ;  /* 0x000000000000781c */ /* 0x000fe40003f0e808 */
[----:B------:R-:W-:Y:S01]  /*3b70*/  PLOP3.LUT P2, PT, PT, PT, UP4, 0x40, 0x0 ;  /* 0x000000000000781c */ /* 0x000fe20003f4e848 */
[----:B------:R-:W-:Y:S01]  /*3b80*/  UISETP.NE.AND UP4, UPT, UR35, URZ, UPT ;  /* 0x0000003f2300728c */ /* 0x000fe2000bf85270 */
[C---:B------:R-:W-:Y:S01]  /*3b90*/  ISETP.GT.AND P0, PT, R4.reuse, 0x10, P0 ;  /* 0x000000100400780c */ /* 0x040fe20000704270 */
[----:B------:R-:W-:Y:S01]  /*3ba0*/  UP2UR UR35, UPR, URZ, 0x8 ;  /* 0x000000083f237883 */ /* 0x000fe20008000000 */
[C---:B------:R-:W-:Y:S01]  /*3bb0*/  ISETP.GT.AND P1, PT, R4.reuse, 0x8, P1 ;  /* 0x000000080400780c */ /* 0x040fe20000f24270 */
[----:B------:R-:W-:Y:S01]  /*3bc0*/  UISETP.NE.AND UP3, UPT, UR30, URZ, UPT ;  /* 0x0000003f1e00728c */ /* 0x000fe2000bf65270 */
[----:B------:R-:W-:Y:S02]  /*3bd0*/  ISETP.GT.AND P2, PT, R4, RZ, P2 ;  /* 0x000000ff0400720c */ /* 0x000fe40001744270 */
[----:B------:R-:W-:-:S02]  /*3be0*/  ISETP.LT.OR P0, PT, R5, 0x11, P0 ;  /* 0x000000110500780c */ /* 0x000fc40000701670 */
[C---:B------:R-:W-:Y:S02]  /*3bf0*/  ISETP.LT.OR P1, PT, R5.reuse, 0x9, P1 ;  /* 0x000000090500780c */ /* 0x040fe40000f21670 */
[----:B------:R-:W-:Y:S02]  /*3c00*/  ISETP.LT.OR P2, PT, R5, 0x1, P2 ;  /* 0x000000010500780c */ /* 0x000fe40001741670 */
[----:B------:R-:W-:Y:S02]  /*3c10*/  FSEL R68, R32, -INF , !P0 ;  /* 0xff80000020447808 */ /* 0x000fe40004000000 */
[----:B------:R-:W-:Y:S02]  /*3c20*/  FSEL R58, R76, -INF , !P1 ;  /* 0xff8000004c3a7808 */ /* 0x000fe40004800000 */
[----:B------:R-:W-:Y:S02]  /*3c30*/  PLOP3.LUT P0, PT, PT, PT, UP4, 0x40, 0x0 ;  /* 0x000000000000781c */ /* 0x000fe40003f0e848 */
[----:B------:R-:W-:-:S02]  /*3c40*/  PLOP3.LUT P1, PT, PT, PT, UP6, 0x40, 0x0 ;  /* 0x000000000000781c */ /* 0x000fc40003f2e868 */
[----:B------:R-:W-:Y:S02]  /*3c50*/  FSEL R54, R80, -INF , !P2 ;  /* 0xff80000050367808 */ /* 0x000fe40005000000 */
[----:B------:R-:W-:Y:S02]  /*3c60*/  PLOP3.LUT P2, PT, PT, PT, UP1, 0x40, 0x0 ;  /* 0x000000000000781c */ /* 0x000fe40003f4e818 */
[C---:B------:R-:W-:Y:S02]  /*3c70*/  ISETP.GT.AND P0, PT, R4.reuse, 0x19, P0 ;  /* 0x000000190400780c */ /* 0x040fe40000704270 */
[C---:B------:R-:W-:Y:S02]  /*3c80*/  ISETP.GT.AND P1, PT, R4.reuse, 0x11, P1 ;  /* 0x000000110400780c */ /* 0x040fe40000f24270 */
[----:B------:R-:W-:Y:S02]  /*3c90*/  ISETP.GT.AND P2, PT, R4, 0x9, P2 ;  /* 0x000000090400780c */ /* 0x000fe40001744270 */
[----:B------:R-:W-:-:S02]  /*3ca0*/  ISETP.LT.OR P0, PT, R5, 0x1a, P0 ;  /* 0x0000001a0500780c */ /* 0x000fc40000701670 */
[C---:B------:R-:W-:Y:S02]  /*3cb0*/  ISETP.LT.OR P1, PT, R5.reuse, 0x12, P1 ;  /* 0x000000120500780c */ /* 0x040fe40000f21670 */
[----:B------:R-:W-:Y:S02]  /*3cc0*/  ISETP.LT.OR P2, PT, R5, 0xa, P2 ;  /* 0x0000000a0500780c */ /* 0x000fe40001741670 */
[----:B------:R-:W-:Y:S02]  /*3cd0*/  FSEL R74, R85, -INF , !P0 ;  /* 0xff800000554a7808 */ /* 0x000fe40004000000 */
[----:B------:R-:W-:Y:S02]  /*3ce0*/  FSEL R72, R33, -INF , !P1 ;  /* 0xff80000021487808 */ /* 0x000fe40004800000 */
[----:B------:R-:W-:Y:S01]  /*3cf0*/  PLOP3.LUT P0, PT, PT, PT, UP2, 0x40, 0x0 ;  /* 0x000000000000781c */ /* 0x000fe20003f0e828 */
[----:B------:R-:W-:Y:S01]  /*3d00*/  UISETP.NE.AND UP2, UPT, UR33, URZ, UPT ;  /* 0x0000003f2100728c */ /* 0x000fe2000bf45270 */
[----:B------:R-:W-:Y:S01]  /*3d10*/  PLOP3.LUT P1, PT, PT, PT, UP3, 0x40, 0x0 ;  /* 0x000000000000781c */ /* 0x000fe20003f2e838 */
[----:B------:R-:W-:Y:S01]  /*3d20*/  UISETP.NE.AND UP3, UPT, UR35, URZ, UPT ;  /* 0x0000003f2300728c */ /* 0x000fe2000bf65270 */
[----:B------:R-:W-:-:S02]  /*3d30*/  FSEL R59, R77, -INF , !P2 ;  /* 0xff8000004d3b7808 */ /* 0x000fc40005000000 */
[----:B------:R-:W-:Y:S02]  /*3d40*/  PLOP3.LUT P2, PT, PT, PT, UP5, 0x40, 0x0 ;  /* 0x000000000000781c */ /* 0x000fe40003f4e858 */
[C---:B------:R-:W-:Y:S02]  /*3d50*/  ISETP.GT.AND P0, PT, R6.reuse, 0x8, P0 ;  /* 0x000000080600780c */ /* 0x040fe40000704270 */
[----:B------:R-:W-:Y:S02]  /*3d60*/  ISETP.GT.AND P1, PT, R6, RZ, P1 ;  /* 0x000000ff0600720c */ /* 0x000fe40000f24270 */
[----:B------:R-:W-:Y:S02]  /*3d70*/  ISETP.GT.AND P2, PT, R4, 0x18, P2 ;  /* 0x000000180400780c */ /* 0x000fe40001744270 */
[C---:B------:R-:W-:Y:S02]  /*3d80*/  ISETP.LT.OR P0, PT, R7.reuse, 0x9, P0 ;  /* 0x000000090700780c */ /* 0x040fe40000701670 */
[----:B------:R-:W-:-:S02]  /*3d90*/  ISETP.LT.OR P1, PT, R7, 0x1, P1 ;  /* 0x000000010700780c */ /* 0x000fc40000f21670 */
[----:B------:R-:W-:Y:S02]  /*3da0*/  ISETP.LT.OR P2, PT, R5, 0x19, P2 ;  /* 0x000000190500780c */ /* 0x000fe40001741670 */
[----:B------:R-:W-:Y:S02]  /*3db0*/  FSEL R20, R46, -INF , !P0 ;  /* 0xff8000002e147808 */ /* 0x000fe40004000000 */
[----:B------:R-:W-:Y:S02]  /*3dc0*/  FSEL R14, R50, -INF , !P1 ;  /* 0xff800000320e7808 */ /* 0x000fe40004800000 */
[----:B------:R-:W-:Y:S02]  /*3dd0*/  PLOP3.LUT P0, PT, PT, PT, UP6, 0x40, 0x0 ;  /* 0x000000000000781c */ /* 0x000fe40003f0e868 */
[----:B------:R-:W-:Y:S01]  /*3de0*/  PLOP3.LUT P1, PT, PT, PT, UP1, 0x40, 0x0 ;  /* 0x000000000000781c */ /* 0x000fe20003f2e818 */
[----:B------:R-:W-:Y:S01]  /*3df0*/  UISETP.NE.AND UP1, UPT, UR32, URZ, UPT ;  /* 0x0000003f2000728c */ /* 0x000fe2000bf25270 */
[----:B------:R-:W-:-:S02]  /*3e00*/  FSEL R73, R84, -INF , !P2 ;  /* 0xff80000054497808 */ /* 0x000fc40005000000 */
[----:B------:R-:W-:Y:S01]  /*3e10*/  PLOP3.LUT P2, PT, PT, PT, UP3, 0x40, 0x0 ;  /* 0x000000000000781c */ /* 0x000fe20003f4e838 */
[----:B------:R-:W-:Y:S01]  /*3e20*/  UISETP.NE.AND UP3, UPT, UR34, URZ, UPT ;  /* 0x0000003f2200728c */ /* 0x000fe2000bf65270 */
[C---:B------:R-:W-:Y:S02]  /*3e30*/  ISETP.GT.AND P0, PT, R6.reuse, 0x11, P0 ;  /* 0x000000110600780c */ /* 0x040fe40000704270 */
[C---:B------:R-:W-:Y:S02]  /*3e40*/  ISETP.GT.AND P1, PT, R6.reuse, 0x9, P1 ;  /* 0x000000090600780c */ /* 0x040fe40000f24270 */
[----:B------:R-:W-:Y:S02]  /*3e50*/  ISETP.GT.AND P2, PT, R6, 0x1, P2 ;  /* 0x000000010600780c */ /* 0x000fe40001744270 */
[C---:B------:R-:W-:Y:S02]  /*3e60*/  ISETP.LT.OR P0, PT, R7.reuse, 0x12, P0 ;  /* 0x000000120700780c */ /* 0x040fe40000701670 */
[----:B------:R-:W-:-:S02]  /*3e70*/  ISETP.LT.OR P1, PT, R7, 0xa, P1 ;  /* 0x0000000a0700780c */ /* 0x000fc40000f21670 */
[----:B------:R-:W-:Y:S02]  /*3e80*/  ISETP.LT.OR P2, PT, R7, 0x2, P2 ;  /* 0x000000020700780c */ /* 0x000fe40001741670 */
[----:B------:R-:W-:Y:S02]  /*3e90*/  FSEL R61, R43, -INF , !P0 ;  /* 0xff8000002b3d7808 */ /* 0x000fe40004000000 */
[----:B------:R-:W-:Y:S02]  /*3ea0*/  FSEL R21, R47, -INF , !P1 ;  /* 0xff8000002f157808 */ /* 0x000fe40004800000 */
[----:B------:R-:W-:Y:S02]  /*3eb0*/  PLOP3.LUT P0, PT, PT, PT, UP3, 0x40, 0x0 ;  /* 0x000000000000781c */ /* 0x000fe40003f0e838 */
[----:B------:R-:W-:Y:S02]  /*3ec0*/  PLOP3.LUT P1, PT, PT, PT, UP5, 0x40, 0x0 ;  /* 0x000000000000781c */ /* 0x000fe40003f2e858 */
[----:B------:R-:W-:-:S02]  /*3ed0*/  FSEL R17, R51, -INF , !P2 ;  /* 0xff80000033117808 */ /* 0x000fc40005000000 */
[----:B------:R-:W-:Y:S01]  /*3ee0*/  PLOP3.LUT P2, PT, PT, PT, UP0, 0x40, 0x0 ;  /* 0x000000000000781c */ /* 0x000fe20003f4e808 */
[----:B------:R-:W-:Y:S01]  /*3ef0*/  UISETP.NE.AND UP0, UPT, UR31, URZ, UPT ;  /* 0x0000003f1f00728c */ /* 0x000fe2000bf05270 */
[----:B------:R-:W-:Y:S01]  /*3f00*/  ISETP.GT.AND P0, PT, R4, 0x20, P0 ;  /* 0x000000200400780c */ /* 0x000fe20000704270 */
[----:B------:R-:W-:Y:S01]  /*3f10*/  UP2UR UR31, UPR, URZ, 0x40 ;  /* 0x000000403f1f7883 */ /* 0x000fe20008000000 */
[C---:B------:R-:W-:Y:S01]  /*3f20*/  ISETP.GT.AND P1, PT, R6.reuse, 0x18, P1 ;  /* 0x000000180600780c */ /* 0x040fe20000f24270 */
[----:B------:R-:W-:Y:S01]  /*3f30*/  UISETP.NE.AND UP6, UPT, UR12, URZ, UPT ;  /* 0x0000003f0c00728c */ /* 0x000fe2000bfc5270 */
[----:B------:R-:W-:Y:S02]  /*3f40*/  ISETP.GT.AND P2, PT, R6, 0x10, P2 ;  /* 0x000000100600780c */ /* 0x000fe40001744270 */
[----:B------:R-:W-:Y:S02]  /*3f50*/  ISETP.LT.OR P0, PT, R5, 0x21, P0 ;  /* 0x000000210500780c */ /* 0x000fe40000701670 */
[----:B------:R-:W-:-:S02]  /*3f60*/  ISETP.LT.OR P1, PT, R7, 0x19, P1 ;  /* 0x000000190700780c */ /* 0x000fc40000f21670 */
[----:B------:R-:W-:Y:S02]  /*3f70*/  ISETP.LT.OR P2, PT, R7, 0x11, P2 ;  /* 0x000000110700780c */ /* 0x000fe40001741670 */
[----:B------:R-:W-:Y:S02]  /*3f80*/  FSEL R126, R92, -INF , !P0 ;  /* 0xff8000005c7e7808 */ /* 0x000fe40004000000 */
[----:B------:R-:W-:Y:S02]  /*3f90*/  FSEL R62, R38, -INF , !P1 ;  /* 0xff800000263e7808 */ /* 0x000fe40004800000 */
[----:B------:R-:W-:Y:S02]  /*3fa0*/  PLOP3.LUT P0, PT, PT, PT, UP2, 0x40, 0x0 ;  /* 0x000000000000781c */ /* 0x000fe40003f0e828 */
[----:B------:R-:W-:Y:S02]  /*3fb0*/  PLOP3.LUT P1, PT, PT, PT, UP3, 0x40, 0x0 ;  /* 0x000000000000781c */ /* 0x000fe40003f2e838 */
[----:B------:R-:W-:-:S02]  /*3fc0*/  FSEL R60, R42, -INF , !P2 ;  /* 0xff8000002a3c7808 */ /* 0x000fc40005000000 */
[----:B------:R-:W-:Y:S02]  /*3fd0*/  PLOP3.LUT P2, PT, PT, PT, UP4, 0x40, 0x0 ;  /* 0x000000000000781c */ /* 0x000fe40003f4e848 */
[----:B------:R-:W-:Y:S02]  /*3fe0*/  ISETP.GT.AND P0, PT, R4, 0x21, P0 ;  /* 0x000000210400780c */ /* 0x000fe40000704270 */
[C---:B------:R-:W-:Y:S02]  /*3ff0*/  ISETP.GT.AND P1, PT, R6.reuse, 0x20, P1 ;  /* 0x000000200600780c */ /* 0x040fe40000f24270 */
        /* <DEDUP_REMOVED lines=11> */
[----:B------:R-:W-:Y:S02]  /*40b0*/  ISETP.GT.AND P1, PT, R4, 0x28, P1 ;  /* 0x000000280400780c */ /* 0x000fe40000f24270 */
[----:B------:R-:W-:Y:S02]  /*40c0*/  ISETP.GT.AND P2, PT, R6, 0x21, P2 ;  /* 0x000000210600780c */ /* 0x000fe40001744270 */
[----:B------:R-:W-:Y:S02]  /*40d0*/  ISETP.LT.OR P0, PT, R7, 0x29, P0 ;  /* 0x000000290700780c */ /* 0x000fe40000701670 */
[----:B------:R-:W-:-:S02]  /*40e0*/  ISETP.LT.OR P1, PT, R5, 0x29, P1 ;  /* 0x000000290500780c */ /* 0x000fc40000f21670 */
[----:B------:R-:W-:Y:S02]  /*40f0*/  ISETP.LT.OR P2, PT, R7, 0x22, P2 ;  /* 0x000000220700780c */ /* 0x000fe40001741670 */
[----:B------:R-:W-:Y:S02]  /*4100*/  FSEL R91, R22, -INF , !P0 ;  /* 0xff800000165b7808 */ /* 0x000fe40004000000 */
[----:B------:R-:W-:Y:S02]  /*4110*/  FSEL R145, R96, -INF , !P1 ;  /* 0xff80000060917808 */ /* 0x000fe40004800000 */
[----:B------:R-:W-:Y:S01]  /*4120*/  PLOP3.LUT P0, PT, PT, PT, UP6, 0x40, 0x0 ;  /* 0x000000000000781c */ /* 0x000fe20003f0e868 */
[----:B------:R-:W-:Y:S01]  /*4130*/  UISETP.NE.AND UP6, UPT, UR31, URZ, UPT ;  /* 0x0000003f1f00728c */ /* 0x000fe2000bfc5270 */
[----:B------:R-:W-:Y:S02]  /*4140*/  PLOP3.LUT P1, PT, PT, PT, UP0, 0x40, 0x0 ;  /* 0x000000000000781c */ /* 0x000fe40003f2e808 */
[----:B------:R-:W-:-:S02]  /*4150*/  FSEL R124, R27, -INF , !P2 ;  /* 0xff8000001b7c7808 */ /* 0x000fc40005000000 */
[----:B------:R-:W-:Y:S02]  /*4160*/  PLOP3.LUT P2, PT, PT, PT, UP0, 0x40, 0x0 ;  /* 0x000000000000781c */ /* 0x000fe40003f4e808 */
[----:B------:R-:W-:Y:S01]  /*4170*/  ISETP.GT.AND P1, PT, R4, 0x29, P1 ;  /* 0x000000290400780c */ /* 0x000fe20000f24270 */
[--C-:B-1----:R-:W-:Y:S01]  /*4180*/  IMAD.IADD R4, R12, 0x1, R8.reuse ;  /* 0x000000010c047824 */ /* 0x102fe200078e0208 */
[----:B------:R-:W-:Y:S02]  /*4190*/  ISETP.GT.AND P2, PT, R6, 0x29, P2 ;  /* 0x000000290600780c */ /* 0x000fe40001744270 */
[----:B------:R-:W-:Y:S01]  /*41a0*/  ISETP.LT.OR P1, PT, R5, 0x2a, P1 ;  /* 0x0000002a0500780c */ /* 0x000fe20000f21670 */
[----:B------:R-:W-:Y:S01]  /*41b0*/  IMAD.IADD R5, R10, 0x1, R8 ;  /* 0x000000010a057824 */ /* 0x000fe200078e0208 */
[----:B------:R-:W-:Y:S02]  /*41c0*/  ISETP.LT.OR P2, PT, R7, 0x2a, P2 ;  /* 0x0000002a0700780c */ /* 0x000fe40001741670 */
[----:B------:R-:W-:-:S02]  /*41d0*/  FSEL R127, R97, -INF , !P1 ;  /* 0xff800000617f7808 */ /* 0x000fc40004800000 */
[----:B------:R-:W-:Y:S02]  /*41e0*/  IMNMX R5, R5, R11, PT ;  /* 0x0000000b05057217 */ /* 0x000fe40003800200 */
        /* <DEDUP_REMOVED lines=14> */
.L_x_3130:
[----:B------:R-:W-:-:S04]  /*42d0*/  MOV R7, c[0x0][0x32c] ;  /* 0x0000cb0000077a02 */ /* 0x000fc80000000f00 */
[----:B------:R-:W-:-:S13]  /*42e0*/  ISETP.NE.AND P0, PT, R7, 0x1, PT ;  /* 0x000000010700780c */ /* 0x000fda0003f05270 */
[----:B------:R-:W-:-:S05]  /*42f0*/  @P0 IMAD.HI.U32 R7, R6, c[0x0][0x330], RZ ;  /* 0x0000cc0006070a27 */ /* 0x000fca00078e00ff */
[----:B------:R-:W-:Y:S02]  /*4300*/  @P0 SHF.R.U32.HI R6, RZ, c[0x0][0x334], R7 ;  /* 0x0000cd00ff060a19 */ /* 0x000fe40000011607 */
.L_x_3131:
[----:B------:R-:W-:Y:S05]  /*4310*/  BSYNC B0 ;  /* 0x0000000000007941 */ /* 0x000fea0003800000 */
.L_x_3129:
[----:B------:R-:W-:-:S05]  /*4320*/  IMAD R6, R6, c[0x0][0x32c], R13 ;  /* 0x0000cb0006067a24 */ /* 0x000fca00078e020d */
[----:B------:R-:W-:Y:S02]  /*4330*/  IADD3 R7, R6, c[0x0][0x32c], RZ ;  /* 0x0000cb0006077a10 */ /* 0x000fe40007ffe0ff */
[----:B------:R-:W-:Y:S02]  /*4340*/  IMNMX R4, R4, R6, !PT ;  /* 0x0000000604047217 */ /* 0x000fe40007800200 */
[----:B------:R-:W-:Y:S02]  /*4350*/  IMNMX R5, R5, R7, PT ;  /* 0x0000000705057217 */ /* 0x000fe40003800200 */
.L_x_3128:
        /* <DEDUP_REMOVED lines=21> */
[----:B------:R-:W-:Y:S01]  /*44b0*/  STL [R1+0x68], R242 ;  /* 0x000068f201007387 */ /* 0x000fe20000100800 */
[----:B------:R-:W-:Y:S01]  /*44c0*/  FMNMX.FTZ R6, R62, R6, !PT ;  /* 0x000000063e067209 */ /* 0x000fe20007810000 */
[----:B------:R-:W-:Y:S01]  /*44d0*/  IMAD.SHL.U32 R225, R0, 0x2, RZ ;  /* 0x0000000200e17824 */ /* 0x000fe200078e00ff */
[----:B------:R-:W-:Y:S01]  /*44e0*/  FMNMX.FTZ R169, R71, R169, !PT ;  /* 0x000000a947a97209 */ /* 0x000fe20007810000 */
[----:B------:R-:W-:Y:S01]  /*44f0*/  STL [R1+0x64], R241 ;  /* 0x000064f101007387 */ /* 0x000fe20000100800 */
[----:B------:R-:W-:Y:S01]  /*4500*/  FMNMX.FTZ R6, R63, R6, !PT ;  /* 0x000000063f067209 */ /* 0x000fe20007810000 */
[----:B------:R-:W-:Y:S01]  /*4510*/  IMAD R226, R3, 0x2, R225 ;  /* 0x0000000203e27824 */ /* 0x000fe200078e02e1 */
[----:B------:R-:W-:Y:S01]  /*4520*/  FMNMX.FTZ R169, R161, R169, !PT ;  /* 0x000000a9a1a97209 */ /* 0x000fe20007810000 */
[----:B------:R-:W-:Y:S01]  /*4530*/  STL [R1+0x60], R240 ;  /* 0x000060f001007387 */ /* 0x000fe20000100800 */
[----:B------:R-:W-:Y:S01]  /*4540*/  FMNMX.FTZ R6, R125, R6, !PT ;  /* 0x000000067d067209 */ /* 0x000fe20007810000 */
[----:B------:R-:W-:Y:S01]  /*4550*/  IMAD R227, R2, 0x2, R226 ;  /* 0x0000000202e37824 */ /* 0x000fe200078e02e2 */
        /* <DEDUP_REMOVED lines=8> */
[----:B------:R-:W-:Y:S02]  /*45e0*/  FMNMX.FTZ R168, R90, R6, !PT ;  /* 0x000000065aa87209 */ /* 0x000fe40007810000 */
[----:B------:R-:W-:Y:S01]  /*45f0*/  PLOP3.LUT P0, PT, PT, PT, UP3, 0x40, 0x0 ;  /* 0x000000000000781c */ /* 0x000fe20003f0e838 */
[----:B------:R-:W1:Y:S01]  /*4600*/  SHFL.BFLY PT, R6, R169, 0x2, 0x1f ;  /* 0x0c401f00a9067f89 */ /* 0x000e6200000e0000 */
[----:B------:R-:W-:Y:S01]  /*4610*/  PLOP3.LUT P1, PT, PT, PT, UP4, 0x40, 0x0 ;  /* 0x000000000000781c */ /* 0x000fe20003f2e848 */
[----:B------:R-:W-:Y:S01]  /*4620*/  UISETP.NE.AND UP4, UPT, UR31, URZ, UPT ;  /* 0x0000003f1f00728c */ /* 0x000fe2000bf85270 */
[C---:B------:R-:W-:Y:S01]  /*4630*/  ISETP.GT.AND P0, PT, R4.reuse, 0x1, P0 ;  /* 0x000000010400780c */ /* 0x040fe20000704270 */
[----:B------:R-:W2:Y:S01]  /*4640*/  SHFL.BFLY PT, R7, R168, 0x2, 0x1f ;  /* 0x0c401f00a8077f89 */ /* 0x000ea200000e0000 */
[----:B------:R-:W-:Y:S01]  /*4650*/  ISETP.GT.AND P1, PT, R4, RZ, P1 ;  /* 0x000000ff0400720c */ /* 0x000fe20000f24270 */
[----:B------:R-:W-:Y:S01]  /*4660*/  UISETP.NE.AND UP3, UPT, UR30, URZ, UPT ;  /* 0x0000003f1e00728c */ /* 0x000fe2000bf65270 */
[C---:B------:R-:W-:Y:S01]  /*4670*/  ISETP.LT.OR P0, PT, R5.reuse, 0x2, P0 ;  /* 0x000000020500780c */ /* 0x040fe20000701670 */
[----:B------:R-:W-:Y:S01]  /*4680*/  STL [R1+0x50], R236 ;  /* 0x000050ec01007387 */ /* 0x000fe20000100800 */
[----:B------:R-:W-:-:S02]  /*4690*/  ISETP.LT.OR P1, PT, R5, 0x1, P1 ;  /* 0x000000010500780c */ /* 0x000fc40000f21670 */
[----:B------:R-:W-:Y:S01]  /*46a0*/  FSEL R51, R83, -INF , !P0 ;  /* 0xff80000053337808 */ /* 0x000fe20004000000 */
[----:B------:R-:W-:Y:S01]  /*46b0*/  STL [R1+0x4c], R235 ;  /* 0x00004ceb01007387 */ /* 0x000fe20000100800 */
[----:B------:R-:W-:Y:S01]  /*46c0*/  PLOP3.LUT P0, PT, PT, PT, UP0, 0x40, 0x0 ;  /* 0x000000000000781c */ /* 0x000fe20003f0e808 */
[----:B------:R-:W-:Y:S01]  /*46d0*/  UISETP.NE.AND UP0, UPT, UR5, URZ, UPT ;  /* 0x0000003f0500728c */ /* 0x000fe2000bf05270 */
[----:B------:R-:W-:Y:S01]  /*46e0*/  FSEL R50, R82, -INF , !P1 ;  /* 0xff80000052327808 */ /* 0x000fe20004800000 */
[----:B------:R-:W-:Y:S01]  /*46f0*/  STL [R1+0x48], R234 ;  /* 0x000048ea01007387 */ /* 0x000fe20000100800 */
[----:B------:R-:W-:Y:S01]  /*4700*/  ISETP.GT.AND P0, PT, R4, 0x10, P0 ;  /* 0x000000100400780c */ /* 0x000fe20000704270 */
[----:B------:R-:W-:Y:S01]  /*4710*/  ULDC.64 UR4, c[0x0][0x2c8] ;  /* 0x0000b20000047ab9 */ /* 0x000fe20000000a00 */
[----:B------:R-:W-:Y:S01]  /*4720*/  PLOP3.LUT P1, PT, PT, PT, UP1, 0x40, 0x0 ;  /* 0x000000000000781c */ /* 0x000fe20003f2e818 */
[----:B------:R-:W-:Y:S01]  /*4730*/  UISETP.NE.AND UP1, UPT, UR28, URZ, UPT ;  /* 0x0000003f1c00728c */ /* 0x000fe2000bf25270 */
[----:B------:R-:W-:Y:S01]  /*4740*/  ISETP.LT.OR P0, PT, R5, 0x11, P0 ;  /* 0x000000110500780c */ /* 0x000fe20000701670 */
[----:B------:R-:W-:Y:S01]  /*4750*/  LDSM.16.MT88.4 R28, [R226+0x2080] ;  /* 0x00208000e21c783b */ /* 0x000fe20000004200 */
[----:B------:R-:W-:Y:S01]  /*4760*/  PLOP3.LUT P2, PT, PT, PT, UP2, 0x40, 0x0 ;  /* 0x000000000000781c */ /* 0x000fe20003f4e828 */
[----:B------:R-:W-:Y:S01]  /*4770*/  UISETP.NE.AND UP2, UPT, UR29, URZ, UPT ;  /* 0x0000003f1d00728c */ /* 0x000fe2000bf45270 */
[----:B-1----:R-:W-:Y:S01]  /*4780*/  FMNMX.FTZ R169, R169, R6, !PT ;  /* 0x00000006a9a97209 */ /* 0x002fe20007810000 */
[----:B------:R-:W-:Y:S01]  /*4790*/  LDSM.16.MT88.4 R36, [R226+0x3880] ;  /* 0x00388000e224783b */ /* 0x000fe20000004200 */
[----:B------:R-:W-:-:S02]  /*47a0*/  FSEL R49, R34, -INF , !P0 ;  /* 0xff80000022317808 */ /* 0x000fc40004000000 */
[----:B--2---:R-:W-:Y:S01]  /*47b0*/  FMNMX.FTZ R168, R168, R7, !PT ;  /* 0x00000007a8a87209 */ /* 0x004fe20007810000 */
[----:B------:R-:W1:Y:S01]  /*47c0*/  SHFL.BFLY PT, R6, R169, 0x1, 0x1f ;  /* 0x0c201f00a9067f89 */ /* 0x000e6200000e0000 */
[----:B------:R-:W-:Y:S02]  /*47d0*/  FMNMX.FTZ R7, R54, R55, !PT ;  /* 0x0000003736077209 */ /* 0x000fe40007810000 */
[----:B------:R-:W-:Y:S01]  /*47e0*/  PLOP3.LUT P0, PT, PT, PT, UP4, 0x40, 0x0 ;  /* 0x000000000000781c */ /* 0x000fe20003f0e848 */
[----:B------:R-:W2:Y:S01]  /*47f0*/  SHFL.BFLY PT, R8, R168, 0x1, 0x1f ;  /* 0x0c201f00a8087f89 */ /* 0x000ea200000e0000 */
[C---:B------:R-:W-:Y:S02]  /*4800*/  ISETP.GT.AND P1, PT, R4.reuse, 0x9, P1 ;  /* 0x000000090400780c */ /* 0x040fe40000f24270 */
[C---:B------:R-:W-:Y:S01]  /*4810*/  ISETP.GT.AND P0, PT, R4.reuse, 0x19, P0 ;  /* 0x000000190400780c */ /* 0x040fe20000704270 */
[----:B------:R-:W-:Y:S01]  /*4820*/  LDSM.16.MT88.4 R44, [R227+0x3880] ;  /* 0x00388000e32c783b */ /* 0x000fe20000004200 */
[----:B------:R-:W-:-:S02]  /*4830*/  ISETP.GT.AND P2, PT, R4, 0x8, P2 ;  /* 0x000000080400780c */ /* 0x000fc40001744270 */
[C---:B------:R-:W-:Y:S01]  /*4840*/  ISETP.LT.OR P1, PT, R5.reuse, 0xa, P1 ;  /* 0x0000000a0500780c */ /* 0x040fe20000f21670 */
[----:B------:R3:W-:Y:S01]  /*4850*/  STL [R1+0x44], R233 ;  /* 0x000044e901007387 */ /* 0x0007e20000100800 */
[C---:B------:R-:W-:Y:S02]  /*4860*/  ISETP.LT.OR P0, PT, R5.reuse, 0x1a, P0 ;  /* 0x0000001a0500780c */ /* 0x040fe40000701670 */
[----:B------:R-:W-:Y:S01]  /*4870*/  ISETP.LT.OR P2, PT, R5, 0x9, P2 ;  /* 0x000000090500780c */ /* 0x000fe20001741670 */
[----:B------:R-:W-:Y:S01]  /*4880*/  STL [R1+0x40], R232 ;  /* 0x000040e801007387 */ /* 0x000fe20000100800 */
[----:B------:R-:W-:Y:S02]  /*4890*/  FSEL R53, R79, -INF , !P1 ;  /* 0xff8000004f357808 */ /* 0x000fe40004800000 */
[----:B------:R-:W-:Y:S01]  /*48a0*/  FSEL R56, R87, -INF , !P0 ;  /* 0xff80000057387808 */ /* 0x000fe20004000000 */
[----:B------:R-:W-:Y:S01]  /*48b0*/  STL [R1+0x3c], R231 ;  /* 0x00003ce701007387 */ /* 0x000fe20000100800 */
[----:B------:R-:W-:Y:S01]  /*48c0*/  PLOP3.LUT P1, PT, PT, PT, UP5, 0x40, 0x0 ;  /* 0x000000000000781c */ /* 0x000fe20003f2e858 */
[----:B------:R-:W-:Y:S01]  /*48d0*/  UISETP.NE.AND UP5, UPT, UR13, URZ, UPT ;  /* 0x0000003f0d00728c */ /* 0x000fe2000bfa5270 */
[----:B------:R-:W-:Y:S01]  /*48e0*/  FSEL R52, R78, -INF , !P2 ;  /* 0xff8000004e347808 */ /* 0x000fe20005000000 */
[----:B------:R-:W-:Y:S01]  /*48f0*/  STL [R1+0x38], R230 ;  /* 0x000038e601007387 */ /* 0x000fe20000100800 */
[----:B-1----:R-:W-:-:S02]  /*4900*/  FMNMX.FTZ R169, R169, R6, !PT ;  /* 0x00000006a9a97209 */ /* 0x002fc40007810000 */
[----:B------:R-:W-:Y:S01]  /*4910*/  FMNMX.FTZ R6, R58, R7, !PT ;  /* 0x000000073a067209 */ /* 0x000fe20007810000 */
[----:B------:R-:W-:Y:S01]  /*4920*/  STL [R1+0x34], R229 ;  /* 0x000034e501007387 */ /* 0x000fe20000100800 */
[C---:B------:R-:W-:Y:S01]  /*4930*/  FSETP.NEU.FTZ.AND P0, PT, R169.reuse, -INF , PT ;  /* 0xff800000a900780b */ /* 0x040fe20003f1d000 */
[----:B------:R-:W-:Y:S01]  /*4940*/  FMUL.FTZ R13, R169, c[0x0][0x2d0] ;  /* 0x0000b400a90d7a20 */ /* 0x000fe20000410000 */
[----:B------:R-:W-:Y:S01]  /*4950*/  FMNMX.FTZ R6, R59, R6, !PT ;  /* 0x000000063b067209 */ /* 0x000fe20007810000 */
[----:B------:R-:W-:Y:S01]  /*4960*/  STL [R1+0x30], R224 ;  /* 0x000030e001007387 */ /* 0x000fe20000100800 */
[----:B--2---:R-:W-:Y:S02]  /*4970*/  FMNMX.FTZ R168, R168, R8, !PT ;  /* 0x00000008a8a87209 */ /* 0x004fe40007810000 */
[----:B------:R-:W-:Y:S02]  /*4980*/  FMNMX.FTZ R6, R68, R6, !PT ;  /* 0x0000000644067209 */ /* 0x000fe40007810000 */
[----:B------:R-:W-:Y:S01]  /*4990*/  PLOP3.LUT P2, PT, PT, PT, UP6, 0x40, 0x0 ;  /* 0x000000000000781c */ /* 0x000fe20003f4e868 */
[----:B------:R-:W-:Y:S01]  /*49a0*/  FMUL.FTZ R12, R168, c[0x0][0x2d0] ;  /* 0x0000b400a80c7a20 */ /* 0x000fe20000410000 */
[----:B------:R-:W-:Y:S01]  /*49b0*/  FMNMX.FTZ R6, R72, R6, !PT ;  /* 0x0000000648067209 */ /* 0x000fe20007810000 */
[----:B------:R-:W-:Y:S01]  /*49c0*/  UISETP.NE.AND UP6, UPT, UR12, URZ, UPT ;  /* 0x0000003f0c00728c */ /* 0x000fe2000bfc5270 */
[----:B------:R-:W-:-:S02]  /*49d0*/  FMNMX.FTZ R8, R50, R51, !PT ;  /* 0x0000003332087209 */ /* 0x000fc40007810000 */
[----:B------:R-:W-:Y:S02]  /*49e0*/  FMNMX.FTZ R6, R73, R6, !PT ;  /* 0x0000000649067209 */ /* 0x000fe40007810000 */
[----:B------:R-:W-:Y:S02]  /*49f0*/  ISETP.GT.AND P1, PT, R4, 0x18, P1 ;  /* 0x000000180400780c */ /* 0x000fe40000f24270 */
[----:B------:R-:W-:Y:S02]  /*4a00*/  FMNMX.FTZ R6, R74, R6, !PT ;  /* 0x000000064a067209 */ /* 0x000fe40007810000 */
[----:B------:R-:W-:Y:S02]  /*4a10*/  FSEL R13, R13, RZ, P0 ;  /* 0x000000ff0d0d7208 */ /* 0x000fe40000000000 */
[----:B------:R-:W-:Y:S02]  /*4a20*/  PLOP3.LUT P0, PT, PT, PT, UP3, 0x40, 0x0 ;  /* 0x000000000000781c */ /* 0x000fe40003f0e838 */
[----:B------:R-:W-:Y:S01]  /*4a30*/  ISETP.GT.AND P2, PT, R4, 0x11, P2 ;  /* 0x000000110400780c */ /* 0x000fe20001744270 */
[----:B------:R-:W-:Y:S01]  /*4a40*/  FFMA.FTZ R7, R15, c[0x0][0x2d0], -R13 ;  /* 0x0000b4000f077a23 */ /* 0x000fe2000001080d */
[----:B------:R-:W-:-:S02]  /*4a50*/  FMNMX.FTZ R8, R52, R8, !PT ;  /* 0x0000000834087209 */ /* 0x000fc40007810000 */
[----:B------:R-:W-:Y:S01]  /*4a60*/  FMNMX.FTZ R6, R126, R6, !PT ;  /* 0x000000067e067209 */ /* 0x000fe20007810000 */
[----:B------:R1:W-:Y:S01]  /*4a70*/  MUFU.EX2 R239, R7 ;  /* 0x0000000700ef7308 */ /* 0x0003e20000000800 */
[C---:B------:R-:W-:Y:S02]  /*4a80*/  ISETP.LT.OR P1, PT, R5.reuse, 0x19, P1 ;  /* 0x000000190500780c */ /* 0x040fe40000f21670 */
[----:B------:R-:W-:Y:S02]  /*4a90*/  ISETP.GT.AND P0, PT, R4, 0x20, P0 ;  /* 0x000000200400780c */ /* 0x000fe40000704270 */
[----:B------:R-:W-:Y:S02]  /*4aa0*/  ISETP.LT.OR P2, PT, R5, 0x12, P2 ;  /* 0x000000120500780c */ /* 0x000fe40001741670 */
[----:B------:R-:W-:Y:S02]  /*4ab0*/  FMNMX.FTZ R8, R53, R8, !PT ;  /* 0x0000000835087209 */ /* 0x000fe40007810000 */
[----:B------:R-:W-:-:S02]  /*4ac0*/  FMNMX.FTZ R6, R144, R6, !PT ;  /* 0x0000000690067209 */ /* 0x000fc40007810000 */
[----:B------:R-:W-:Y:S02]  /*4ad0*/  FSEL R48, R86, -INF , !P1 ;  /* 0xff80000056307808 */ /* 0x000fe40004800000 */
[----:B------:R-:W-:Y:S02]  /*4ae0*/  FSETP.NEU.FTZ.AND P1, PT, R168, -INF , PT ;  /* 0xff800000a800780b */ /* 0x000fe40003f3d000 */
[----:B------:R-:W-:Y:S01]  /*4af0*/  ISETP.LT.OR P0, PT, R5, 0x21, P0 ;  /* 0x000000210500780c */ /* 0x000fe20000701670 */
[----:B-1----:R-:W-:Y:S01]  /*4b00*/  FFMA.FTZ R7, R16, c[0x0][0x2d0], -R13 ;  /* 0x0000b40010077a23 */ /* 0x002fe2000001080d */
[----:B------:R-:W-:Y:S02]  /*4b10*/  FSEL R57, R35, -INF , !P2 ;  /* 0xff80000023397808 */ /* 0x000fe40005000000 */
[----:B------:R-:W-:Y:S01]  /*4b20*/  FMNMX.FTZ R8, R49, R8, !PT ;  /* 0x0000000831087209 */ /* 0x000fe20007810000 */
[----:B------:R1:W2:Y:S01]  /*4b30*/  MUFU.EX2 R238, R7 ;  /* 0x0000000700ee7308 */ /* 0x0002a20000000800 */
[----:B------:R-:W-:Y:S01]  /*4b40*/  FMNMX.FTZ R6, R145, R6, !PT ;  /* 0x0000000691067209 */ /* 0x000fe20007810000 */
[----:B------:R-:W-:Y:S01]  /*4b50*/  LDSM.16.MT88.4 R32, [R225+0x2080] ;  /* 0x00208000e120783b */ /* 0x000fe20000004200 */
[----:B------:R-:W-:-:S02]  /*4b60*/  FSEL R12, R12, RZ, P1 ;  /* 0x000000ff0c0c7208 */ /* 0x000fc40000800000 */
[----:B------:R-:W-:Y:S02]  /*4b70*/  FSEL R89, R94, -INF , !P0 ;  /* 0xff8000005e597808 */ /* 0x000fe40004000000 */
[----:B------:R-:W-:Y:S02]  /*4b80*/  PLOP3.LUT P2, PT, PT, PT, UP2, 0x40, 0x0 ;  /* 0x000000000000781c */ /* 0x000fe40003f4e828 */
[----:B------:R-:W-:Y:S02]  /*4b90*/  PLOP3.LUT P1, PT, PT, PT, UP1, 0x40, 0x0 ;  /* 0x000000000000781c */ /* 0x000fe40003f2e818 */
[----:B------:R-:W-:Y:S02]  /*4ba0*/  PLOP3.LUT P0, PT, PT, PT, UP0, 0x40, 0x0 ;  /* 0x000000000000781c */ /* 0x000fe40003f0e808 */
[----:B------:R-:W-:Y:S02]  /*4bb0*/  FMNMX.FTZ R8, R57, R8, !PT ;  /* 0x0000000839087209 */ /* 0x000fe40007810000 */
[----:B------:R-:W-:Y:S01]  /*4bc0*/  FMNMX.FTZ R6, R127, R6, !PT ;  /* 0x000000067f067209 */ /* 0x000fe20007810000 */
[----:B-1----:R-:W-:Y:S01]  /*4bd0*/  FFMA.FTZ R7, R18, c[0x0][0x2d0], -R13 ;  /* 0x0000b40012077a23 */ /* 0x002fe2000001080d */
[----:B------:R-:W-:-:S02]  /*4be0*/  ISETP.GT.AND P2, PT, R4, 0x21, P2 ;  /* 0x000000210400780c */ /* 0x000fc40001744270 */
[C---:B------:R-:W-:Y:S01]  /*4bf0*/  ISETP.GT.AND P1, PT, R4.reuse, 0x28, P1 ;  /* 0x000000280400780c */ /* 0x040fe20000f24270 */
[----:B------:R1:W-:Y:S01]  /*4c00*/  MUFU.EX2 R240, R7 ;  /* 0x0000000700f07308 */ /* 0x0003e20000000800 */
[----:B------:R-:W-:Y:S02]  /*4c10*/  ISETP.GT.AND P0, PT, R4, 0x29, P0 ;  /* 0x000000290400780c */ /* 0x000fe40000704270 */
[----:B------:R-:W-:Y:S02]  /*4c20*/  FMNMX.FTZ R4, R48, R8, !PT ;  /* 0x0000000830047209 */ /* 0x000fe40007810000 */
[----:B------:R-:W4:Y:S01]  /*4c30*/  SHFL.BFLY PT, R8, R6, 0x2, 0x1f ;  /* 0x0c401f0006087f89 */ /* 0x000f2200000e0000 */
[----:B------:R-:W-:Y:S02]  /*4c40*/  ISETP.LT.OR P2, PT, R5, 0x22, P2 ;  /* 0x000000220500780c */ /* 0x000fe40001741670 */
[----:B------:R-:W-:Y:S02]  /*4c50*/  FMNMX.FTZ R4, R56, R4, !PT ;  /* 0x0000000438047209 */ /* 0x000fe40007810000 */
[----:B------:R-:W-:-:S02]  /*4c60*/  FSEL R88, R95, -INF , !P2 ;  /* 0xff8000005f587808 */ /* 0x000fc40005000000 */
[C---:B------:R-:W-:Y:S02]  /*4c70*/  ISETP.LT.OR P1, PT, R5.reuse, 0x29, P1 ;  /* 0x000000290500780c */ /* 0x040fe40000f21670 */
[----:B------:R-:W-:Y:S01]  /*4c80*/  ISETP.LT.OR P0, PT, R5, 0x2a, P0 ;  /* 0x0000002a0500780c */ /* 0x000fe20000701670 */
[----:B-1----:R-:W-:Y:S01]  /*4c90*/  FFMA.FTZ R7, R19, c[0x0][0x2d0], -R13 ;  /* 0x0000b40013077a23 */ /* 0x002fe2000001080d */
[----:B------:R-:W-:Y:S01]  /*4ca0*/  LEA R228, R2, R225, 0x1 ;  /* 0x000000e102e47211 */ /* 0x000fe200078e08ff */
[----:B------:R-:W-:Y:S01]  /*4cb0*/  FFMA.FTZ R2, R21, c[0x0][0x2d0], -R12 ;  /* 0x0000b40015027a23 */ /* 0x000fe2000001080c */
[----:B------:R-:W-:Y:S01]  /*4cc0*/  FSEL R15, R99, -INF , !P0 ;  /* 0xff800000630f7808 */ /* 0x000fe20004000000 */
[----:B------:R1:W1:Y:S02]  /*4cd0*/  MUFU.EX2 R234, R7 ;  /* 0x0000000700ea7308 */ /* 0x0002640000000800 */
[----:B------:R-:W-:Y:S04]  /*4ce0*/  LDSM.16.MT88.4 R24, [R228+0x2080] ;  /* 0x00208000e418783b */ /* 0x000fe80000004200 */
[----:B------:R-:W-:Y:S02]  /*4cf0*/  LDSM.16.MT88.4 R40, [R228+0x3880] ;  /* 0x00388000e428783b */ /* 0x000fe40000004200 */
[----:B---3--:R-:W-:Y:S01]  /*4d00*/  MUFU.EX2 R233, R2 ;  /* 0x0000000200e97308 */ /* 0x008fe20000000800 */
[----:B----4-:R-:W-:-:S02]  /*4d10*/  FMNMX.FTZ R3, R6, R8, !PT ;  /* 0x0000000806037209 */ /* 0x010fc40007810000 */
[----:B--2---:R-:W-:-:S03]  /*4d20*/  F2FP.PACK_AB R8, R238, R239 ;  /* 0x000000efee08723e */ /* 0x004fc600000000ff */
[----:B------:R-:W2:Y:S01]  /*4d30*/  SHFL.BFLY PT, R167, R3, 0x1, 0x1f ;  /* 0x0c201f0003a77f89 */ /* 0x000ea200000e0000 */
[----:B-1----:R-:W-:Y:S01]  /*4d40*/  FMNMX.FTZ R7, R89, R4, !PT ;  /* 0x0000000459077209 */ /* 0x002fe20007810000 */
[----:B------:R-:W-:Y:S01]  /*4d50*/  FFMA.FTZ R4, R14, c[0x0][0x2d0], -R12 ;  /* 0x0000b4000e047a23 */ /* 0x000fe2000001080c */
[----:B------:R-:W-:Y:S02]  /*4d60*/  FSEL R14, R98, -INF , !P1 ;  /* 0xff800000620e7808 */ /* 0x000fe40004800000 */
[----:B------:R-:W-:Y:S01]  /*4d70*/  FMNMX.FTZ R5, R88, R7, !PT ;  /* 0x0000000758057209 */ /* 0x000fe20007810000 */
[----:B------:R1:W-:Y:S01]  /*4d80*/  MUFU.EX2 R212, R4 ;  /* 0x0000000400d47308 */ /* 0x0003e20000000800 */
[----:B------:R-:W-:Y:S02]  /*4d90*/  F2FP.PACK_AB R10, R234, R240 ;  /* 0x000000f0ea0a723e */ /* 0x000fe400000000ff */
[----:B------:R-:W-:-:S04]  /*4da0*/  FMNMX.FTZ R0, R14, R5, !PT ;  /* 0x000000050e007209 */ /* 0x000fc80007810000 */
[----:B------:R-:W-:-:S05]  /*4db0*/  FMNMX.FTZ R0, R15, R0, !PT ;  /* 0x000000000f007209 */ /* 0x000fca0007810000 */
[----:B------:R-:W3:Y:S01]  /*4dc0*/  SHFL.BFLY PT, R5, R0, 0x2, 0x1f ;  /* 0x0c401f0000057f89 */ /* 0x000ee200000e0000 */
[----:B-1----:R-:W-:Y:S01]  /*4dd0*/  FFMA.FTZ R4, R17, c[0x0][0x2d0], -R12 ;  /* 0x0000b40011047a23 */ /* 0x002fe2000001080c */
[----:B--2---:R-:W-:Y:S02]  /*4de0*/  FMNMX.FTZ R167, R3, R167, !PT ;  /* 0x000000a703a77209 */ /* 0x004fe40007810000 */
[----:B------:R-:W-:Y:S01]  /*4df0*/  LDSM.16.MT88.4 R16, [R225+0x3880] ;  /* 0x00388000e110783b */ /* 0x000fe20000004200 */
[----:B------:R1:W2:Y:S01]  /*4e00*/  MUFU.EX2 R237, R4 ;  /* 0x0000000400ed7308 */ /* 0x0002a20000000800 */
[C---:B------:R-:W-:Y:S01]  /*4e10*/  FSETP.NEU.FTZ.AND P0, PT, R167.reuse, -INF , PT ;  /* 0xff800000a700780b */ /* 0x040fe20003f1d000 */
[----:B------:R-:W-:-:S05]  /*4e20*/  FMUL.FTZ R2, R167, c[0x0][0x2d0] ;  /* 0x0000b400a7027a20 */ /* 0x000fca0000410000 */
[----:B------:R-:W-:-:S05]  /*4e30*/  FSEL R2, R2, RZ, P0 ;  /* 0x000000ff02027208 */ /* 0x000fca0000000000 */
[----:B------:R-:W-:Y:S02]  /*4e40*/  FFMA.FTZ R3, R54, c[0x0][0x2d0], -R2 ;  /* 0x0000b40036037a23 */ /* 0x000fe40000010802 */
[----:B-1----:R-:W-:Y:S01]  /*4e50*/  FFMA.FTZ R4, R20, c[0x0][0x2d0], -R12 ;  /* 0x0000b40014047a23 */ /* 0x002fe2000001080c */
[----:B---3--:R-:W-:Y:S01]  /*4e60*/  FMNMX.FTZ R0, R0, R5, !PT ;  /* 0x0000000500007209 */ /* 0x008fe20007810000 */
[----:B------:R-:W-:Y:S01]  /*4e70*/  LDSM.16.MT88.4 R20, [R227+0x2080] ;  /* 0x00208000e314783b */ /* 0x000fe20000004200 */
[----:B------:R1:W-:Y:S01]  /*4e80*/  MUFU.EX2 R207, R3 ;  /* 0x0000000300cf7308 */ /* 0x0003e20000000800 */
[----:B--2---:R-:W-:-:S07]  /*4e90*/  F2FP.PACK_AB R9, R237, R212 ;  /* 0x000000d4ed09723e */ /* 0x004fce00000000ff */
[----:B------:R2:W3:Y:S01]  /*4ea0*/  MUFU.EX2 R162, R4 ;  /* 0x0000000400a27308 */ /* 0x0004e20000000800 */
[----:B-1----:R-:W-:-:S07]  /*4eb0*/  FFMA.FTZ R3, R55, c[0x0][0x2d0], -R2 ;  /* 0x0000b40037037a23 */ /* 0x002fce0000010802 */
[----:B------:R1:W-:Y:S01]  /*4ec0*/  MUFU.EX2 R214, R3 ;  /* 0x0000000300d67308 */ /* 0x0003e20000000800 */
[----:B--2---:R-:W1:Y:S01]  /*4ed0*/  SHFL.BFLY PT, R4, R0, 0x1, 0x1f ;  /* 0x0c201f0000047f89 */ /* 0x004e6200000e0000 */
[----:B---3--:R-:W-:-:S07]  /*4ee0*/  F2FP.PACK_AB R11, R233, R162 ;  /* 0x000000a2e90b723e */ /* 0x008fce00000000ff */
        /* <DEDUP_REMOVED lines=9> */
[----:B------:R-:W2:Y:S05]  /*4f80*/  MUFU.EX2 R229, R4 ;  /* 0x0000000400e57308 */ /* 0x000eaa0000000800 */
[----:B------:R-:W-:Y:S01]  /*4f90*/  HMMA.16816.F32 R184, R8, R16, RZ ;  /* 0x0000001008b8723c */ /* 0x000fe200000018ff */
[----:B-1----:R-:W-:-:S07]  /*4fa0*/  FMUL.FTZ R0, R3, c[0x0][0x2d0] ;  /* 0x0000b40003007a20 */ /* 0x002fce0000410000 */
[----:B------:R-:W-:Y:S01]  /*4fb0*/  HMMA.16816.F32 R180, R8, R36, RZ ;  /* 0x0000002408b4723c */ /* 0x000fe200000018ff */
[----:B------:R-:W-:Y:S02]  /*4fc0*/  FSEL R0, R0, RZ, P0 ;  /* 0x000000ff00007208 */ /* 0x000fe40000000000 */
[----:B--2---:R-:W-:-:S03]  /*4fd0*/  F2FP.PACK_AB R6, R229, R235 ;  /* 0x000000ebe506723e */ /* 0x004fc600000000ff */
[--C-:B------:R-:W-:Y:S02]  /*4fe0*/  FFMA.FTZ R4, R50, c[0x0][0x2d0], -R0.reuse ;  /* 0x0000b40032047a23 */ /* 0x100fe40000010800 */
[C---:B------:R-:W-:Y:S02]  /*4ff0*/  HMMA.16816.F32 R172, R8.reuse, R40, RZ ;  /* 0x0000002808ac723c */ /* 0x040fe400000018ff */
[----:B------:R1:W-:Y:S06]  /*5000*/  MUFU.EX2 R247, R4 ;  /* 0x0000000400f77308 */ /* 0x0003ec0000000800 */
        /* <DEDUP_REMOVED lines=12> */
[----:B-1----:R-:W-:-:S04]  /*50d0*/  FFMA.FTZ R4, R53, c[0x0][0x2d0], -R0 ;  /* 0x0000b40035047a23 */ /* 0x002fc80000010800 */
[----:B------:R1:W2:Y:S03]  /*50e0*/  MUFU.EX2 R252, R4 ;  /* 0x0000000400fc7308 */ /* 0x0002a60000000800 */
[C---:B------:R-:W-:Y:S08]  /*50f0*/  HMMA.16816.F32 R120, R8.reuse, R42, RZ ;  /* 0x0000002a0878723c */ /* 0x040ff000000018ff */
[----:B------:R-:W-:Y:S01]  /*5100*/  HMMA.16816.F32 R112, R8, R46, RZ ;  /* 0x0000002e0870723c */ /* 0x000fe200000018ff */
[----:B-1----:R-:W-:-:S06]  /*5110*/  F2FP.PACK_AB R4, R214, R207 ;  /* 0x000000cfd604723e */ /* 0x002fcc00000000ff */
[----:B------:R-:W-:Y:S01]  /*5120*/  FFMA.FTZ R8, R64, c[0x0][0x2d0], -R13 ;  /* 0x0000b40040087a23 */ /* 0x000fe2000001080d */
[----:B--2---:R-:W-:-:S03]  /*5130*/  F2FP.PACK_AB R7, R252, R246 ;  /* 0x000000f6fc07723e */ /* 0x004fc600000000ff */
[----:B------:R1:W-:Y:S04]  /*5140*/  MUFU.EX2 R224, R8 ;  /* 0x0000000800e07308 */ /* 0x0003e80000000800 */
[C---:B------:R-:W-:Y:S08]  /*5150*/  HMMA.16816.F32 R92, R4.reuse, R24, RZ ;  /* 0x00000018045c723c */ /* 0x040ff000000018ff */
[----:B------:R-:W-:Y:S01]  /*5160*/  HMMA.16816.F32 R100, R4, R26, RZ ;  /* 0x0000001a0464723c */ /* 0x000fe200000018ff */
[----:B------:R-:W2:Y:S01]  /*5170*/  LDSM.16.MT88.4 R24, [R226+0x2880] ;  /* 0x00288000e218783b */ /* 0x000ea20000004200 */
[----:B-1----:R-:W-:-:S04]  /*5180*/  FFMA.FTZ R8, R69, c[0x0][0x2d0], -R13 ;  /* 0x0000b40045087a23 */ /* 0x002fc8000001080d */
[----:B------:R1:W-:Y:S02]  /*5190*/  MUFU.EX2 R241, R8 ;  /* 0x0000000800f17308 */ /* 0x0003e40000000800 */
[C---:B------:R-:W-:Y:S08]  /*51a0*/  HMMA.16816.F32 R64, R4.reuse, R32, RZ ;  /* 0x000000200440723c */ /* 0x040ff000000018ff */
[----:B------:R-:W-:Y:S01]  /*51b0*/  HMMA.16816.F32 R116, R4, R34, RZ ;  /* 0x000000220474723c */ /* 0x000fe200000018ff */
[----:B------:R-:W3:Y:S01]  /*51c0*/  LDSM.16.MT88.4 R32, [R225+0x2880] ;  /* 0x00288000e120783b */ /* 0x000ee20000004200 */
[----:B-1----:R-:W-:-:S06]  /*51d0*/  FFMA.FTZ R8, R70, c[0x0][0x2d0], -R13 ;  /* 0x0000b40046087a23 */ /* 0x002fcc000001080d */
[C---:B------:R-:W-:Y:S01]  /*51e0*/  HMMA.16816.F32 R80, R4.reuse, R20, RZ ;  /* 0x000000140450723c */ /* 0x040fe200000018ff */
[----:B------:R1:W-:Y:S07]  /*51f0*/  MUFU.EX2 R163, R8 ;  /* 0x0000000800a37308 */ /* 0x0003ee0000000800 */
[C---:B------:R-:W-:Y:S01]  /*5200*/  HMMA.16816.F32 R96, R4.reuse, R22, RZ ;  /* 0x000000160460723c */ /* 0x040fe200000018ff */
[----:B------:R-:W4:Y:S07]  /*5210*/  LDSM.16.MT88.4 R20, [R228+0x2880] ;  /* 0x00288000e414783b */ /* 0x000f2e0000004200 */
[----:B------:R-:W-:Y:S01]  /*5220*/  HMMA.16816.F32 R76, R4, R38, RZ ;  /* 0x00000026044c723c */ /* 0x000fe200000018ff */
[----:B-1----:R-:W-:-:S04]  /*5230*/  FFMA.FTZ R8, R71, c[0x0][0x2d0], -R13 ;  /* 0x0000b40047087a23 */ /* 0x002fc8000001080d */
[----:B------:R1:W1:Y:S03]  /*5240*/  MUFU.EX2 R213, R8 ;  /* 0x0000000800d57308 */ /* 0x0002660000000800 */
[C---:B------:R-:W-:Y:S08]  /*5250*/  HMMA.16816.F32 R104, R4.reuse, R28, RZ ;  /* 0x0000001c0468723c */ /* 0x040ff000000018ff */
[----:B------:R-:W-:Y:S01]  /*5260*/  HMMA.16816.F32 R108, R4, R30, RZ ;  /* 0x0000001e046c723c */ /* 0x000fe200000018ff */
[----:B------:R-:W-:Y:S01]  /*5270*/  LDSM.16.MT88.4 R28, [R225+0x4080] ;  /* 0x00408000e11c783b */ /* 0x000fe20000004200 */
[----:B-1----:R-:W-:-:S06]  /*5280*/  FFMA.FTZ R8, R60, c[0x0][0x2d0], -R12 ;  /* 0x0000b4003c087a23 */ /* 0x002fcc000001080c */
[C---:B------:R-:W-:Y:S01]  /*5290*/  HMMA.16816.F32 R84, R4.reuse, R18, RZ ;  /* 0x000000120454723c */ /* 0x040fe200000018ff */
[----:B------:R-:W-:Y:S01]  /*52a0*/  F2FP.PACK_AB R10, R213, R163 ;  /* 0x000000a3d50a723e */ /* 0x000fe200000000ff */
[----:B------:R1:W-:Y:S06]  /*52b0*/  MUFU.EX2 R205, R8 ;  /* 0x0000000800cd7308 */ /* 0x0003ec0000000800 */
[----:B------:R-:W-:Y:S01]  /*52c0*/  HMMA.16816.F32 R52, R4, R40, RZ ;  /* 0x000000280434723c */ /* 0x000fe200000018ff */
[----:B-1----:R-:W-:-:S04]  /*52d0*/  FFMA.FTZ R8, R61, c[0x0][0x2d0], -R12 ;  /* 0x0000b4003d087a23 */ /* 0x002fc8000001080c */
[----:B------:R1:W1:Y:S02]  /*52e0*/  MUFU.EX2 R231, R8 ;  /* 0x0000000800e77308 */ /* 0x0002640000000800 */
[----:B-1----:R-:W-:Y:S01]  /*52f0*/  FFMA.FTZ R8, R62, c[0x0][0x2d0], -R12 ;  /* 0x0000b4003e087a23 */ /* 0x002fe2000001080c */
[----:B------:R-:W-:-:S05]  /*5300*/  F2FP.PACK_AB R9, R231, R205 ;  /* 0x000000cde709723e */ /* 0x000fca00000000ff */
[----:B------:R1:W-:Y:S02]  /*5310*/  MUFU.EX2 R236, R8 ;  /* 0x0000000800ec7308 */ /* 0x0003e40000000800 */
[----:B-1----:R-:W-:Y:S02]  /*5320*/  FFMA.FTZ R8, R63, c[0x0][0x2d0], -R12 ;  /* 0x0000b4003f087a23 */ /* 0x002fe4000001080c */
[C---:B------:R-:W-:Y:S01]  /*5330*/  HMMA.16816.F32 R60, R4.reuse, R36, RZ ;  /* 0x00000024043c723c */ /* 0x040fe200000018ff */
[----:B------:R-:W1:Y:S03]  /*5340*/  LDSM.16.MT88.4 R36, [R226+0x4080] ;  /* 0x00408000e224783b */ /* 0x000e660000004200 */
[----:B------:R2:W2:Y:S02]  /*5350*/  MUFU.EX2 R204, R8 ;  /* 0x0000000800cc7308 */ /* 0x0004a40000000800 */
[--C-:B--2---:R-:W-:Y:S01]  /*5360*/  FFMA.FTZ R8, R68, c[0x0][0x2d0], -R2.reuse ;  /* 0x0000b40044087a23 */ /* 0x104fe20000010802 */
[----:B------:R-:W-:Y:S01]  /*5370*/  F2FP.PACK_AB R11, R204, R236 ;  /* 0x000000eccc0b723e */ /* 0x000fe200000000ff */
[----:B------:R-:W-:Y:S01]  /*5380*/  HMMA.16816.F32 R68, R4, R16, RZ ;  /* 0x000000100444723c */ /* 0x000fe200000018ff */
[----:B------:R-:W2:Y:S03]  /*5390*/  LDSM.16.MT88.4 R16, [R227+0x2880] ;  /* 0x00288000e310783b */ /* 0x000ea60000004200 */
[----:B------:R3:W-:Y:S02]  /*53a0*/  MUFU.EX2 R242, R8 ;  /* 0x0000000800f27308 */ /* 0x0007e40000000800 */
[----:B---3--:R-:W-:-:S06]  /*53b0*/  FFMA.FTZ R8, R72, c[0x0][0x2d0], -R2 ;  /* 0x0000b40048087a23 */ /* 0x008fcc0000010802 */
[----:B------:R3:W1:Y:S02]  /*53c0*/  MUFU.EX2 R232, R8 ;  /* 0x0000000800e87308 */ /* 0x0006640000000800 */
[----:B---3--:R-:W-:-:S06]  /*53d0*/  FFMA.FTZ R8, R73, c[0x0][0x2d0], -R2 ;  /* 0x0000b40049087a23 */ /* 0x008fcc0000010802 */
[----:B------:R3:W-:Y:S02]  /*53e0*/  MUFU.EX2 R230, R8 ;  /* 0x0000000800e67308 */ /* 0x0007e40000000800 */
[----:B---3--:R-:W-:Y:S02]  /*53f0*/  FFMA.FTZ R8, R74, c[0x0][0x2d0], -R2 ;  /* 0x0000b4004a087a23 */ /* 0x008fe40000010802 */
[----:B------:R-:W-:Y:S01]  /*5400*/  HMMA.16816.F32 R72, R4, R42, RZ ;  /* 0x0000002a0448723c */ /* 0x000fe200000018ff */
[----:B------:R-:W3:Y:S03]  /*5410*/  LDSM.16.MT88.4 R40, [R228+0x4080] ;  /* 0x00408000e428783b */ /* 0x000ee60000004200 */
        /* <DEDUP_REMOVED lines=21> */
[----:B------:R-:W-:Y:S01]  /*5570*/  MOV R196, R200 ;  /* 0x000000c800c47202 */ /* 0x000fe20000000f00 */
[----:B------:R-:W-:-:S05]  /*5580*/  IMAD.MOV.U32 R197, RZ, RZ, R203 ;  /* 0x000000ffffc57224 */ /* 0x000fca00078e00cb */
[----:B------:R-:W-:Y:S01]  /*5590*/  IMAD.MOV.U32 R32, RZ, RZ, R201 ;  /* 0x000000ffff207224 */ /* 0x000fe200078e00c9 */
[----:B----4-:R-:W-:Y:S01]  /*55a0*/  HMMA.16816.F32 R220, R8, R20, R192 ;  /* 0x0000001408dc723c */ /* 0x010fe200000018c0 */
[----:B------:R-:W-:-:S07]  /*55b0*/  IMAD.MOV.U32 R33, RZ, RZ, R202 ;  /* 0x000000ffff217224 */ /* 0x000fce00078e00ca */
[C---:B------:R-:W-:Y:S07]  /*55c0*/  HMMA.16816.F32 R192, R8.reuse, R36, R180 ;  /* 0x0000002408c0723c */ /* 0x040fee00000018b4 */
[----:B------:R-:W-:Y:S01]  /*55d0*/  IMAD.MOV.U32 R182, RZ, RZ, R32 ;  /* 0x000000ffffb67224 */ /* 0x000fe200078e0020 */
[----:B------:R-:W-:Y:S01]  /*55e0*/  HMMA.16816.F32 R208, R8, R16, R188 ;  /* 0x0000001008d0723c */ /* 0x000fe200000018bc */
[----:B------:R-:W-:Y:S01]  /*55f0*/  IMAD.MOV.U32 R32, RZ, RZ, R207 ;  /* 0x000000ffff207224 */ /* 0x000fe200078e00cf */
[----:B------:R-:W-:Y:S01]  /*5600*/  MOV R180, R205 ;  /* 0x000000cd00b47202 */ /* 0x000fe20000000f00 */
[----:B------:R-:W-:Y:S01]  /*5610*/  IMAD.MOV.U32 R181, RZ, RZ, R213 ;  /* 0x000000ffffb57224 */ /* 0x000fe200078e00d5 */
[----:B------:R-:W-:-:S02]  /*5620*/  MOV R183, R33 ;  /* 0x0000002100b77202 */ /* 0x000fc40000000f00 */
[----:B------:R-:W-:Y:S02]  /*5630*/  MOV R33, R212 ;  /* 0x000000d400217202 */ /* 0x000fe40000000f00 */
[C---:B------:R-:W-:Y:S07]  /*5640*/  HMMA.16816.F32 R200, R8.reuse, R28, R184 ;  /* 0x0000001c08c8723c */ /* 0x040fee00000018b8 */
[----:B------:R-:W-:Y:S01]  /*5650*/  IMAD.MOV.U32 R187, RZ, RZ, R206 ;  /* 0x000000ffffbb7224 */ /* 0x000fe200078e00ce */
[----:B------:R-:W-:Y:S01]  /*5660*/  HMMA.16816.F32 R248, R8, R26, R148 ;  /* 0x0000001a08f8723c */ /* 0x000fe20000001894 */
[----:B------:R-:W-:Y:S01]  /*5670*/  MOV R186, R214 ;  /* 0x000000d600ba7202 */ /* 0x000fe20000000f00 */
[----:B------:R-:W-:-:S02]  /*5680*/  IMAD.MOV.U32 R184, RZ, RZ, R197 ;  /* 0x000000ffffb87224 */ /* 0x000fc400078e00c5 */
[----:B------:R-:W-:-:S03]  /*5690*/  IMAD.MOV.U32 R185, RZ, RZ, R196 ;  /* 0x000000ffffb97224 */ /* 0x000fc600078e00c4 */
[----:B------:R-:W-:Y:S01]  /*56a0*/  IMAD.MOV.U32 R151, RZ, RZ, R204 ;  /* 0x000000ffff977224 */ /* 0x000fe200078e00cc */
[C---:B---3--:R-:W-:Y:S01]  /*56b0*/  HMMA.16816.F32 R188, R8.reuse, R40, R172 ;  /* 0x0000002808bc723c */ /* 0x048fe200000018ac */
[----:B------:R-:W-:Y:S02]  /*56c0*/  IMAD.MOV.U32 R149, RZ, RZ, R181 ;  /* 0x000000ffff957224 */ /* 0x000fe400078e00b5 */
[----:B------:R-:W-:Y:S02]  /*56d0*/  IMAD.MOV.U32 R181, RZ, RZ, R230 ;  /* 0x000000ffffb57224 */ /* 0x000fe400078e00e6 */
[----:B------:R-:W-:Y:S01]  /*56e0*/  IMAD.MOV.U32 R150, RZ, RZ, R151 ;  /* 0x000000ffff967224 */ /* 0x000fe200078e0097 */
[----:B------:R-:W-:Y:S01]  /*56f0*/  MOV R151, R180 ;  /* 0x000000b400977202 */ /* 0x000fe20000000f00 */
[----:B------:R-:W-:Y:S01]  /*5700*/  IMAD.MOV.U32 R148, RZ, RZ, R184 ;  /* 0x000000ffff947224 */ /* 0x000fe200078e00b8 */
[----:B-1----:R-:W-:Y:S01]  /*5710*/  HMMA.16816.F32 R172, R8, R44, R156 ;  /* 0x0000002c08ac723c */ /* 0x002fe2000000189c */
[----:B------:R-:W-:Y:S01]  /*5720*/  MOV R180, R186 ;  /* 0x000000ba00b47202 */ /* 0x000fe20000000f00 */
[----:B------:R-:W-:Y:S01]  /*5730*/  IMAD.MOV.U32 R184, RZ, RZ, R238 ;  /* 0x000000ffffb87224 */ /* 0x000fe200078e00ee */
[----:B------:R-:W-:-:S04]  /*5740*/  MOV R186, R240 ;  /* 0x000000f000ba7202 */ /* 0x000fc80000000f00 */
[----:B------:R-:W-:Y:S01]  /*5750*/  IMAD.MOV.U32 R159, RZ, RZ, R152 ;  /* 0x000000ffff9f7224 */ /* 0x000fe200078e0098 */
[----:B------:R-:W-:Y:S01]  /*5760*/  HMMA.16816.F32 R204, R8, R18, R136 ;  /* 0x0000001208cc723c */ /* 0x000fe20000001888 */
[----:B------:R-:W-:Y:S01]  /*5770*/  IMAD.MOV.U32 R158, RZ, RZ, R153 ;  /* 0x000000ffff9e7224 */ /* 0x000fe200078e0099 */
[----:B------:R-:W-:Y:S01]  /*5780*/  MOV R157, R154 ;  /* 0x0000009a009d7202 */ /* 0x000fe20000000f00 */
[----:B------:R-:W-:-:S05]  /*5790*/  IMAD.MOV.U32 R156, RZ, RZ, R155 ;  /* 0x000000ffff9c7224 */ /* 0x000fca00078e009b */
[C---:B------:R-:W-:Y:S08]  /*57a0*/  HMMA.16816.F32 R136, R8.reuse, R42, R120 ;  /* 0x0000002a0888723c */ /* 0x040ff00000001878 */
[C---:B------:R-:W-:Y:S07]  /*57b0*/  HMMA.16816.F32 R212, R8.reuse, R22, R140 ;  /* 0x0000001608d4723c */ /* 0x040fee000000188c */
        /* <DEDUP_REMOVED lines=10> */
[----:B------:R-:W-:Y:S01]  /*5860*/  MOV R133, R183 ;  /* 0x000000b700857202 */ /* 0x000fe20000000f00 */
[----:B------:R-:W-:Y:S01]  /*5870*/  IMAD.MOV.U32 R132, RZ, RZ, R184 ;  /* 0x000000ffff847224 */ /* 0x000fe200078e00b8 */
[----:B------:R-:W-:Y:S01]  /*5880*/  MOV R183, R186 ;  /* 0x000000ba00b77202 */ /* 0x000fe20000000f00 */
[----:B------:R-:W-:Y:S01]  /*5890*/  IMAD.MOV.U32 R182, RZ, RZ, R187 ;  /* 0x000000ffffb67224 */ /* 0x000fe200078e00bb */
[----:B------:R-:W-:Y:S01]  /*58a0*/  MOV R180, R33 ;  /* 0x0000002100b47202 */ /* 0x000fe20000000f00 */
[----:B------:R-:W-:-:S02]  /*58b0*/  IMAD.MOV.U32 R135, RZ, RZ, R181 ;  /* 0x000000ffff877224 */ /* 0x000fc400078e00b5 */
[----:B------:R-:W-:Y:S01]  /*58c0*/  HMMA.16816.F32 R120, R8, R46, R112 ;  /* 0x0000002e0878723c */ /* 0x000fe20000001870 */
[----:B------:R-:W-:Y:S02]  /*58d0*/  IMAD.MOV.U32 R130, RZ, RZ, R232 ;  /* 0x000000ffff827224 */ /* 0x000fe400078e00e8 */
[----:B------:R-:W-:Y:S02]  /*58e0*/  IMAD.MOV.U32 R129, RZ, RZ, R231 ;  /* 0x000000ffff817224 */ /* 0x000fe400078e00e7 */
[----:B------:R-:W-:Y:S02]  /*58f0*/  IMAD.MOV.U32 R131, RZ, RZ, R185 ;  /* 0x000000ffff837224 */ /* 0x000fe400078e00b9 */
[----:B------:R-:W-:Y:S01]  /*5900*/  LDSM.16.MT88.4 R184, [R225+0x3080] ;  /* 0x00308000e1b8783b */ /* 0x000fe20000004200 */
[----:B------:R-:W-:Y:S01]  /*5910*/  HMMA.16816.F32 R8, R4, R28, R68 ;  /* 0x0000001c0408723c */ /* 0x000fe20000001844 */
[----:B------:R-:W-:-:S07]  /*5920*/  IMAD.MOV.U32 R181, RZ, RZ, R32 ;  /* 0x000000ffffb57224 */ /* 0x000fce00078e0020 */
[C---:B------:R-:W-:Y:S08]  /*5930*/  HMMA.16816.F32 R80, R4.reuse, R16, R80 ;  /* 0x000000100450723c */ /* 0x040ff00000001850 */
[C---:B------:R-:W-:Y:S08]  /*5940*/  HMMA.16816.F32 R216, R4.reuse, R20, R92 ;  /* 0x0000001404d8723c */ /* 0x040ff0000000185c */
[----:B------:R-:W-:Y:S01]  /*5950*/  IMAD.MOV.U32 R71, RZ, RZ, R8 ;  /* 0x000000ffff477224 */ /* 0x000fe200078e0008 */
[----:B------:R-:W-:Y:S01]  /*5960*/  MOV R69, R10 ;  /* 0x0000000a00457202 */ /* 0x000fe20000000f00 */
[----:B------:R-:W-:Y:S01]  /*5970*/  IMAD.MOV.U32 R70, RZ, RZ, R9 ;  /* 0x000000ffff467224 */ /* 0x000fe200078e0009 */
[----:B------:R-:W-:Y:S01]  /*5980*/  HMMA.16816.F32 R52, R4, R40, R52 ;  /* 0x000000280434723c */ /* 0x000fe20000001834 */
[----:B------:R-:W-:-:S04]  /*5990*/  IMAD.MOV.U32 R68, RZ, RZ, R11 ;  /* 0x000000ffff447224 */ /* 0x000fc800078e000b */
[----:B------:R-:W-:Y:S01]  /*59a0*/  IMAD.MOV.U32 R93, RZ, RZ, R83 ;  /* 0x000000ffff5d7224 */ /* 0x000fe200078e0053 */
[----:B------:R-:W-:Y:S01]  /*59b0*/  MOV R95, R81 ;  /* 0x00000051005f7202 */ /* 0x000fe20000000f00 */
[----:B------:R-:W-:Y:S01]  /*59c0*/  IMAD.MOV.U32 R94, RZ, RZ, R82 ;  /* 0x000000ffff5e7224 */ /* 0x000fe200078e0052 */
[C---:B------:R-:W-:Y:S01]  /*59d0*/  HMMA.16816.F32 R8, R4.reuse, R36, R60 ;  /* 0x000000240408723c */ /* 0x040fe2000000183c */
[----:B------:R-:W-:Y:S01]  /*59e0*/  MOV R92, R80 ;  /* 0x00000050005c7202 */ /* 0x000fe20000000f00 */
[----:B------:R-:W1:Y:S06]  /*59f0*/  LDSM.16.MT88.4 R60, [R227+0x3080] ;  /* 0x00308000e33c783b */ /* 0x000e6c0000004200 */
[C---:B------:R-:W-:Y:S08]  /*5a00*/  HMMA.16816.F32 R48, R4.reuse, R44, R48 ;  /* 0x0000002c0430723c */ /* 0x040ff00000001830 */
[----:B------:R-:W-:Y:S01]  /*5a10*/  IMAD.MOV.U32 R240, RZ, RZ, R52 ;  /* 0x000000fffff07224 */ /* 0x000fe200078e0034 */
[----:B------:R-:W-:Y:S01]  /*5a20*/  HMMA.16816.F32 R44, R4, R46, R56 ;  /* 0x0000002e042c723c */ /* 0x000fe20000001838 */
[----:B------:R-:W-:Y:S01]  /*5a30*/  MOV R239, R53 ;  /* 0x0000003500ef7202 */ /* 0x000fe20000000f00 */
[----:B------:R-:W-:-:S02]  /*5a40*/  IMAD.MOV.U32 R238, RZ, RZ, R54 ;  /* 0x000000ffffee7224 */ /* 0x000fc400078e0036 */
[----:B------:R-:W-:-:S03]  /*5a50*/  IMAD.MOV.U32 R237, RZ, RZ, R55 ;  /* 0x000000ffffed7224 */ /* 0x000fc600078e0037 */
[----:B------:R-:W-:Y:S01]  /*5a60*/  IMAD.MOV.U32 R83, RZ, RZ, R8 ;  /* 0x000000ffff537224 */ /* 0x000fe200078e0008 */
[----:B------:R-:W-:Y:S01]  /*5a70*/  MOV R81, R10 ;  /* 0x0000000a00517202 */ /* 0x000fe20000000f00 */
[----:B------:R-:W-:Y:S01]  /*5a80*/  FFMA.FTZ R8, R161, c[0x0][0x2d0], -R13 ;  /* 0x0000b400a1087a23 */ /* 0x000fe2000001080d */
[----:B------:R-:W-:Y:S01]  /*5a90*/  MOV R59, R150 ;  /* 0x00000096003b7202 */ /* 0x000fe20000000f00 */
[----:B------:R-:W-:Y:S01]  /*5aa0*/  IMAD.MOV.U32 R82, RZ, RZ, R9 ;  /* 0x000000ffff527224 */ /* 0x000fe200078e0009 */
[----:B------:R-:W-:Y:S01]  /*5ab0*/  HMMA.16816.F32 R36, R4, R38, R76 ;  /* 0x000000260424723c */ /* 0x000fe2000000184c */
[----:B------:R2:W-:Y:S01]  /*5ac0*/  MUFU.EX2 R112, R8 ;  /* 0x0000000800707308 */ /* 0x0005e20000000800 */
[----:B------:R-:W-:Y:S01]  /*5ad0*/  IMAD.MOV.U32 R80, RZ, RZ, R11 ;  /* 0x000000ffff507224 */ /* 0x000fe200078e000b */
[----:B------:R-:W3:Y:S01]  /*5ae0*/  LDSM.16.MT88.4 R76, [R225+0x4880] ;  /* 0x00488000e14c783b */ /* 0x000ee20000004200 */
[----:B------:R-:W-:Y:S02]  /*5af0*/  IMAD.MOV.U32 R150, RZ, RZ, R180 ;  /* 0x000000ffff967224 */ /* 0x000fe400078e00b4 */
[----:B------:R-:W-:-:S02]  /*5b00*/  IMAD.MOV.U32 R58, RZ, RZ, R182 ;  /* 0x000000ffff3a7224 */ /* 0x000fc400078e00b6 */
[----:B------:R-:W-:Y:S01]  /*5b10*/  IMAD.MOV.U32 R57, RZ, RZ, R183 ;  /* 0x000000ffff397224 */ /* 0x000fe200078e00b7 */
[----:B------:R-:W-:Y:S01]  /*5b20*/  HMMA.16816.F32 R104, R4, R24, R104 ;  /* 0x000000180468723c */ /* 0x000fe20000001868 */
[----:B------:R-:W-:Y:S01]  /*5b30*/  MOV R115, R150 ;  /* 0x0000009600737202 */ /* 0x000fe20000000f00 */
[----:B--2---:R-:W-:-:S06]  /*5b40*/  FFMA.FTZ R8, R160, c[0x0][0x2d0], -R13 ;  /* 0x0000b400a0087a23 */ /* 0x004fcc000001080d */
[C---:B------:R-:W-:Y:S01]  /*5b50*/  HMMA.16816.F32 R32, R4.reuse, R34, R116 ;  /* 0x000000220420723c */ /* 0x040fe20000001874 */
[----:B------:R-:W-:Y:S01]  /*5b60*/  IMAD.MOV.U32 R160, RZ, RZ, R68 ;  /* 0x000000ffffa07224 */ /* 0x000fe200078e0044 */
[----:B------:R2:W4:Y:S06]  /*5b70*/  MUFU.EX2 R236, R8 ;  /* 0x0000000800ec7308 */ /* 0x00052c0000000800 */
[C---:B------:R-:W-:Y:S01]  /*5b80*/  HMMA.16816.F32 R24, R4.reuse, R26, R108 ;  /* 0x0000001a0418723c */ /* 0x040fe2000000186c */
[----:B------:R-:W-:Y:S07]  /*5b90*/  LDSM.16.MT88.4 R108, [R228+0x4880] ;  /* 0x00488000e46c783b */ /* 0x000fee0000004200 */
[----:B------:R-:W-:Y:S01]  /*5ba0*/  HMMA.16816.F32 R20, R4, R22, R100 ;  /* 0x000000160414723c */ /* 0x000fe20000001864 */
[----:B--2---:R-:W-:Y:S01]  /*5bb0*/  FFMA.FTZ R8, R147, c[0x0][0x2d0], -R13 ;  /* 0x0000b40093087a23 */ /* 0x004fe2000001080d */
[----:B----4-:R-:W-:-:S02]  /*5bc0*/  F2FP.PACK_AB R128, R236, R112 ;  /* 0x00000070ec80723e */ /* 0x010fc400000000ff */
[----:B------:R-:W-:Y:S01]  /*5bd0*/  MOV R147, R69 ;  /* 0x0000004500937202 */ /* 0x000fe20000000f00 */
[----:B------:R2:W-:Y:S03]  /*5be0*/  MUFU.EX2 R230, R8 ;  /* 0x0000000800e67308 */ /* 0x0005e60000000800 */
[----:B------:R-:W-:Y:S01]  /*5bf0*/  HMMA.16816.F32 R28, R4, R30, R84 ;  /* 0x0000001e041c723c */ /* 0x000fe20000001854 */
[----:B--2---:R-:W-:Y:S02]  /*5c00*/  FFMA.FTZ R8, R146, c[0x0][0x2d0], -R13 ;  /* 0x0000b40092087a23 */ /* 0x004fe4000001080d */
[----:B------:R-:W-:Y:S02]  /*5c10*/  IMAD.MOV.U32 R146, RZ, RZ, R70 ;  /* 0x000000ffff927224 */ /* 0x000fe400078e0046 */
[----:B------:R2:W-:Y:S02]  /*5c20*/  MUFU.EX2 R16, R8 ;  /* 0x0000000800107308 */ /* 0x0005e40000000800 */
[----:B--2---:R-:W-:-:S06]  /*5c30*/  FFMA.FTZ R8, R125, c[0x0][0x2d0], -R12 ;  /* 0x0000b4007d087a23 */ /* 0x004fcc000001080c */
[----:B------:R2:W-:Y:S02]  /*5c40*/  MUFU.EX2 R113, R8 ;  /* 0x0000000800717308 */ /* 0x0005e40000000800 */
[----:B--2---:R-:W-:-:S06]  /*5c50*/  FFMA.FTZ R8, R124, c[0x0][0x2d0], -R12 ;  /* 0x0000b4007c087a23 */ /* 0x004fcc000001080c */
[----:B------:R2:W-:Y:S02]  /*5c60*/  MUFU.EX2 R232, R8 ;  /* 0x0000000800e87308 */ /* 0x0005e40000000800 */
[----:B--2---:R-:W-:Y:S02]  /*5c70*/  FFMA.FTZ R8, R91, c[0x0][0x2d0], -R12 ;  /* 0x0000b4005b087a23 */ /* 0x004fe4000001080c */
[----:B------:R-:W-:-:S04]  /*5c80*/  IMAD.MOV.U32 R91, RZ, RZ, R71 ;  /* 0x000000ffff5b7224 */ /* 0x000fc800078e0047 */
[----:B------:R2:W-:Y:S02]  /*5c90*/  MUFU.EX2 R52, R8 ;  /* 0x0000000800347308 */ /* 0x0005e40000000800 */
[----:B--2---:R-:W-:Y:S01]  /*5ca0*/  FFMA.FTZ R8, R90, c[0x0][0x2d0], -R12 ;  /* 0x0000b4005a087a23 */ /* 0x004fe2000001080c */
[----:B------:R-:W-:-:S05]  /*5cb0*/  MOV R90, R93 ;  /* 0x0000005d005a7202 */ /* 0x000fca0000000f00 */
[----:B------:R2:W-:Y:S02]  /*5cc0*/  MUFU.EX2 R13, R8 ;  /* 0x00000008000d7308 */ /* 0x0005e40000000800 */
[----:B--2---:R-:W-:-:S06]  /*5cd0*/  FFMA.FTZ R8, R126, c[0x0][0x2d0], -R2 ;  /* 0x0000b4007e087a23 */ /* 0x004fcc0000010802 */
[----:B------:R2:W-:Y:S02]  /*5ce0*/  MUFU.EX2 R12, R8 ;  /* 0x00000008000c7308 */ /* 0x0005e40000000800 */
[----:B--2---:R-:W-:Y:S02]  /*5cf0*/  FFMA.FTZ R8, R144, c[0x0][0x2d0], -R2 ;  /* 0x0000b40090087a23 */ /* 0x004fe40000010802 */
[----:B------:R-:W-:-:S04]  /*5d00*/  IMAD.MOV.U32 R144, RZ, RZ, R94 ;  /* 0x000000ffff907224 */ /* 0x000fc800078e005e */
[----:B------:R2:W4:Y:S02]  /*5d10*/  MUFU.EX2 R231, R8 ;  /* 0x0000000800e77308 */ /* 0x0005240000000800 */
[--C-:B--2---:R-:W-:Y:S01]  /*5d20*/  FFMA.FTZ R8, R145, c[0x0][0x2d0], -R2.reuse ;  /* 0x0000b40091087a23 */ /* 0x104fe20000010802 */
[----:B----4-:R-:W-:Y:S01]  /*5d30*/  F2FP.PACK_AB R124, R231, R12 ;  /* 0x0000000ce77c723e */ /* 0x010fe200000000ff */
[----:B------:R-:W-:-:S04]  /*5d40*/  FFMA.FTZ R2, R127, c[0x0][0x2d0], -R2 ;  /* 0x0000b4007f027a23 */ /* 0x000fc80000010802 */
[----:B------:R2:W-:Y:S01]  /*5d50*/  MUFU.EX2 R40, R8 ;  /* 0x0000000800287308 */ /* 0x0005e20000000800 */
[----:B------:R-:W-:-:S07]  /*5d60*/  IMAD.MOV.U32 R145, RZ, RZ, R95 ;  /* 0x000000ffff917224 */ /* 0x000fce00078e005f */
[----:B------:R4:W-:Y:S01]  /*5d70*/  MUFU.EX2 R17, R2 ;  /* 0x0000000200117308 */ /* 0x0009e20000000800 */
[----:B--2---:R-:W-:Y:S07]  /*5d80*/  HMMA.16816.F32 R8, R4, R18, R96 ;  /* 0x000000120408723c */ /* 0x004fee0000001860 */
[----:B------:R-:W-:Y:S01]  /*5d90*/  MOV R18, R16 ;  /* 0x0000001000127202 */ /* 0x000fe20000000f00 */
[----:B----4-:R-:W-:Y:S01]  /*5da0*/  FFMA.FTZ R2, R89, c[0x0][0x2d0], -R0 ;  /* 0x0000b40059027a23 */ /* 0x010fe20000010800 */
[----:B------:R-:W-:Y:S01]  /*5db0*/  MOV R97, R130 ;  /* 0x0000008200617202 */ /* 0x000fe20000000f00 */
[----:B------:R-:W-:Y:S01]  /*5dc0*/  IMAD.MOV.U32 R19, RZ, RZ, R13 ;  /* 0x000000ffff137224 */ /* 0x000fe200078e000d */
[----:B------:R-:W-:Y:S01]  /*5dd0*/  F2FP.PACK_AB R130, R18, R230 ;  /* 0x000000e61282723e */ /* 0x000fe200000000ff */
[----:B------:R2:W-:Y:S01]  /*5de0*/  MUFU.EX2 R16, R2 ;  /* 0x0000000200107308 */ /* 0x0005e20000000800 */
[----:B------:R-:W-:-:S02]  /*5df0*/  IMAD.MOV.U32 R89, RZ, RZ, R132 ;  /* 0x000000ffff597224 */ /* 0x000fc400078e0084 */
[----:B------:R-:W-:Y:S02]  /*5e00*/  IMAD.MOV.U32 R132, RZ, RZ, R141 ;  /* 0x000000ffff847224 */ /* 0x000fe400078e008d */
[----:B------:R-:W-:Y:S02]  /*5e10*/  IMAD.MOV.U32 R99, RZ, RZ, R92 ;  /* 0x000000ffff637224 */ /* 0x000fe400078e005c */
[----:B------:R-:W-:Y:S01]  /*5e20*/  LDSM.16.MT88.4 R92, [R226+0x4880] ;  /* 0x00488000e25c783b */ /* 0x000fe20000004200 */
[----:B------:R-:W-:Y:S01]  /*5e30*/  IMAD.MOV.U32 R98, RZ, RZ, R129 ;  /* 0x000000ffff627224 */ /* 0x000fe200078e0081 */
[----:B------:R-:W-:Y:S01]  /*5e40*/  F2FP.PACK_AB R129, R232, R113 ;  /* 0x00000071e881723e */ /* 0x000fe200000000ff */
[----:B------:R-:W-:Y:S02]  /*5e50*/  IMAD.MOV.U32 R96, RZ, RZ, R131 ;  /* 0x000000ffff607224 */ /* 0x000fe400078e0083 */
[----:B------:R-:W-:Y:S02]  /*5e60*/  IMAD.MOV.U32 R56, RZ, RZ, R99 ;  /* 0x000000ffff387224 */ /* 0x000fe400078e0063 */
[----:B--2---:R-:W-:Y:S01]  /*5e70*/  FFMA.FTZ R2, R88, c[0x0][0x2d0], -R0 ;  /* 0x0000b40058027a23 */ /* 0x004fe20000010800 */
[----:B------:R-:W-:Y:S01]  /*5e80*/  MOV R88, R133 ;  /* 0x0000008500587202 */ /* 0x000fe20000000f00 */
[----:B------:R-:W-:-:S02]  /*5e90*/  IMAD.MOV.U32 R133, RZ, RZ, R142 ;  /* 0x000000ffff857224 */ /* 0x000fc400078e008e */
[----:B------:R2:W4:Y:S02]  /*5ea0*/  MUFU.EX2 R13, R2 ;  /* 0x00000002000d7308 */ /* 0x0005240000000800 */
[--C-:B--2---:R-:W-:Y:S01]  /*5eb0*/  FFMA.FTZ R2, R14, c[0x0][0x2d0], -R0.reuse ;  /* 0x0000b4000e027a23 */ /* 0x104fe20000010800 */
[----:B----4-:R-:W-:Y:S01]  /*5ec0*/  F2FP.PACK_AB R125, R13, R16 ;  /* 0x000000100d7d723e */ /* 0x010fe200000000ff */
[----:B------:R-:W-:Y:S01]  /*5ed0*/  FFMA.FTZ R0, R15, c[0x0][0x2d0], -R0 ;  /* 0x0000b4000f007a23 */ /* 0x000fe20000010800 */
[----:B------:R-:W-:Y:S01]  /*5ee0*/  MOV R15, R52 ;  /* 0x00000034000f7202 */ /* 0x000fe20000000f00 */
[----:B------:R-:W-:Y:S02]  /*5ef0*/  IMAD.MOV.U32 R14, RZ, RZ, R40 ;  /* 0x000000ffff0e7224 */ /* 0x000fe400078e0028 */
[----:B------:R-:W-:Y:S01]  /*5f00*/  MUFU.EX2 R2, R2 ;  /* 0x0000000200027308 */ /* 0x000fe20000000800 */
[----:B------:R-:W-:Y:S01]  /*5f10*/  HMMA.16816.F32 R40, R4, R42, R72 ;  /* 0x0000002a0428723c */ /* 0x000fe20000001848 */
[----:B------:R-:W2:Y:S01]  /*5f20*/  LDSM.16.MT88.4 R4, [R227+0x4880] ;  /* 0x00488000e304783b */ /* 0x000ea20000004200 */
[----:B------:R-:W-:-:S02]  /*5f30*/  F2FP.PACK_AB R126, R17, R14 ;  /* 0x0000000e117e723e */ /* 0x000fc400000000ff */
[----:B------:R-:W-:-:S03]  /*5f40*/  F2FP.PACK_AB R131, R19, R15 ;  /* 0x0000000f1383723e */ /* 0x000fc600000000ff */
[----:B------:R-:W4:Y:S01]  /*5f50*/  MUFU.EX2 R0, R0 ;  /* 0x0000000000007308 */ /* 0x000f220000000800 */
[----:B------:R-:W-:Y:S01]  /*5f60*/  IMAD.MOV.U32 R72, RZ, RZ, R149 ;  /* 0x000000ffff487224 */ /* 0x000fe200078e0095 */
[----:B------:R-:W-:Y:S01]  /*5f70*/  MOV R73, R140 ;  /* 0x0000008c00497202 */ /* 0x000fe20000000f00 */
[----:B------:R-:W-:Y:S01]  /*5f80*/  IMAD.MOV.U32 R149, RZ, RZ, R151 ;  /* 0x000000ffff957224 */ /* 0x000fe200078e0097 */
[----:B------:R-:W-:Y:S01]  /*5f90*/  MOV R151, R181 ;  /* 0x000000b500977202 */ /* 0x000fe20000000f00 */
[----:B------:R-:W-:Y:S01]  /*5fa0*/  IMAD.MOV.U32 R75, RZ, RZ, R134 ;  /* 0x000000ffff4b7224 */ /* 0x000fe200078e0086 */
[----:B------:R-:W-:Y:S01]  /*5fb0*/  MOV R134, R143 ;  /* 0x0000008f00867202 */ /* 0x000fe20000000f00 */
[----:B------:R-:W-:Y:S01]  /*5fc0*/  IMAD.MOV.U32 R74, RZ, RZ, R135 ;  /* 0x000000ffff4a7224 */ /* 0x000fe200078e0087 */
[----:B------:R-:W-:Y:S01]  /*5fd0*/  LDSM.16.MT88.4 R140, [R226+0x3080] ;  /* 0x00308000e28c783b */ /* 0x000fe20000004200 */
[----:B------:R-:W-:Y:S01]  /*5fe0*/  IMAD.MOV.U32 R135, RZ, RZ, R148 ;  /* 0x000000ffff877224 */ /* 0x000fe200078e0094 */
[----:B-1----:R-:W-:Y:S01]  /*5ff0*/  HMMA.16816.F32 R52, R128, R60, R208 ;  /* 0x0000003c8034723c */ /* 0x002fe200000018d0 */
[----:B------:R-:W-:-:S02]  /*6000*/  IMAD.MOV.U32 R161, RZ, RZ, R149 ;  /* 0x000000ffffa17224 */ /* 0x000fc400078e0095 */
[----:B------:R-:W-:Y:S01]  /*6010*/  IMAD.MOV.U32 R114, RZ, RZ, R151 ;  /* 0x000000ffff727224 */ /* 0x000fe200078e0097 */
[----:B----4-:R-:W-:-:S03]  /*6020*/  F2FP.PACK_AB R127, R0, R2 ;  /* 0x00000002007f723e */ /* 0x010fc600000000ff */
[----:B------:R-:W-:Y:S01]  /*6030*/  IMAD.MOV.U32 R208, RZ, RZ, R73 ;  /* 0x000000ffffd07224 */ /* 0x000fe200078e0049 */
[----:B---3--:R-:W-:Y:S01]  /*6040*/  HMMA.16816.F32 R68, R128, R76, R200 ;  /* 0x0000004c8044723c */ /* 0x008fe200000018c8 */
[----:B------:R-:W-:Y:S01]  /*6050*/  IMAD.MOV.U32 R73, RZ, RZ, R146 ;  /* 0x000000ffff497224 */ /* 0x000fe200078e0092 */
[----:B------:R-:W-:Y:S01]  /*6060*/  MOV R211, R72 ;  /* 0x0000004800d37202 */ /* 0x000fe20000000f00 */
[----:B------:R-:W-:Y:S01]  /*6070*/  IMAD.MOV.U32 R210, RZ, RZ, R113 ;  /* 0x000000ffffd27224 */ /* 0x000fe200078e0071 */
[----:B------:R-:W-:Y:S02]  /*6080*/  MOV R72, R91 ;  /* 0x0000005b00487202 */ /* 0x000fe40000000f00 */
        /* <DEDUP_REMOVED lines=14> */
[----:B------:R-:W1:Y:S01]  /*6170*/  LDSM.16.MT88.4 R156, [R228+0x3080] ;  /* 0x00308000e49c783b */ /* 0x000e620000004200 */
[----:B------:R-:W-:-:S02]  /*6180*/  MOV R89, R82 ;  /* 0x0000005200597202 */ /* 0x000fc40000000f00 */
[----:B------:R-:W-:-:S03]  /*6190*/  MOV R209, R112 ;  /* 0x0000007000d17202 */ /* 0x000fc60000000f00 */
[----:B------:R-:W-:Y:S01]  /*61a0*/  MOV R174, R96 ;  /* 0x0000006000ae7202 */ /* 0x000fe20000000f00 */
[----:B------:R-:W-:Y:S01]  /*61b0*/  IMAD.MOV.U32 R172, RZ, RZ, R114 ;  /* 0x000000ffffac7224 */ /* 0x000fe200078e0072 */
[----:B------:R-:W-:Y:S01]  /*61c0*/  MOV R173, R115 ;  /* 0x0000007300ad7202 */ /* 0x000fe20000000f00 */
[----:B------:R-:W-:Y:S01]  /*61d0*/  HMMA.16816.F32 R100, R128, R108, R188 ;  /* 0x0000006c8064723c */ /* 0x000fe200000018bc */
[----:B------:R-:W-:-:S07]  /*61e0*/  MOV R175, R161 ;  /* 0x000000a100af7202 */ /* 0x000fce0000000f00 */
[C---:B------:R-:W-:Y:S08]  /*61f0*/  HMMA.16816.F32 R188, R128.reuse, R186, R64 ;  /* 0x000000ba80bc723c */ /* 0x040ff00000001840 */
[C---:B------:R-:W-:Y:S08]  /*6200*/  HMMA.16816.F32 R64, R128.reuse, R62, R204 ;  /* 0x0000003e8040723c */ /* 0x040ff000000018cc */
[C---:B------:R-:W-:Y:S08]  /*6210*/  HMMA.16816.F32 R84, R128.reuse, R92, R192 ;  /* 0x0000005c8054723c */ /* 0x040ff000000018c0 */
[C---:B-1----:R-:W-:Y:S01]  /*6220*/  HMMA.16816.F32 R148, R128.reuse, R156, R220 ;  /* 0x0000009c8094723c */ /* 0x042fe200000018dc */
[----:B------:R-:W-:Y:S01]  /*6230*/  MOV R193, R241 ;  /* 0x000000f100c17202 */ /* 0x000fe20000000f00 */
[----:B------:R-:W-:Y:S01]  /*6240*/  IMAD.MOV.U32 R192, RZ, RZ, R242 ;  /* 0x000000ffffc07224 */ /* 0x000fe200078e00f2 */
[----:B------:R-:W-:Y:S01]  /*6250*/  MOV R194, R98 ;  /* 0x0000006200c27202 */ /* 0x000fe20000000f00 */
[----:B------:R-:W-:Y:S01]  /*6260*/  IMAD.MOV.U32 R195, RZ, RZ, R97 ;  /* 0x000000ffffc37224 */ /* 0x000fe200078e0061 */
[----:B------:R1:W5:Y:S02]  /*6270*/  LDL.LU R242, [R1+0x68] ;  /* 0x0000680001f27983 */ /* 0x0003640000300800 */
[----:B------:R-:W-:Y:S01]  /*6280*/  IMAD.MOV.U32 R222, RZ, RZ, R57 ;  /* 0x000000ffffde7224 */ /* 0x000fe200078e0039 */
[----:B------:R-:W-:Y:S01]  /*6290*/  MOV R221, R58 ;  /* 0x0000003a00dd7202 */ /* 0x000fe20000000f00 */
[----:B------:R-:W-:Y:S01]  /*62a0*/  IMAD.MOV.U32 R58, RZ, RZ, R144 ;  /* 0x000000ffff3a7224 */ /* 0x000fe200078e0090 */
[----:B------:R-:W-:Y:S01]  /*62b0*/  MOV R57, R145 ;  /* 0x0000009100397202 */ /* 0x000fe20000000f00 */
[----:B------:R-:W-:Y:S01]  /*62c0*/  IMAD.MOV.U32 R220, RZ, RZ, R59 ;  /* 0x000000ffffdc7224 */ /* 0x000fe200078e003b */
[C---:B------:R-:W-:Y:S01]  /*62d0*/  HMMA.16816.F32 R144, R128.reuse, R142, R248 ;  /* 0x0000008e8090723c */ /* 0x040fe200000018f8 */
[----:B------:R-:W-:Y:S01]  /*62e0*/  MOV R59, R90 ;  /* 0x0000005a003b7202 */ /* 0x000fe20000000f00 */
[----:B------:R-:W-:Y:S01]  /*62f0*/  IMAD.MOV.U32 R223, RZ, RZ, R12 ;  /* 0x000000ffffdf7224 */ /* 0x000fe200078e000c */
[----:B------:R1:W5:Y:S04]  /*6300*/  LDL.LU R241, [R1+0x64] ;  /* 0x0000640001f17983 */ /* 0x0003680000300800 */
[----:B------:R-:W-:Y:S01]  /*6310*/  MOV R251, R162 ;  /* 0x000000a200fb7202 */ /* 0x000fe20000000f00 */
[----:B------:R-:W-:Y:S01]  /*6320*/  IMAD.MOV.U32 R12, RZ, RZ, R163 ;  /* 0x000000ffff0c7224 */ /* 0x000fe200078e00a3 */
[----:B------:R-:W-:Y:S01]  /*6330*/  MOV R250, R174 ;  /* 0x000000ae00fa7202 */ /* 0x000fe20000000f00 */
[----:B------:R-:W-:Y:S01]  /*6340*/  IMAD.MOV.U32 R90, RZ, RZ, R81 ;  /* 0x000000ffff5a7224 */ /* 0x000fe200078e0051 */
[----:B------:R-:W-:Y:S01]  /*6350*/  HMMA.16816.F32 R176, R128, R184, R176 ;  /* 0x000000b880b0723c */ /* 0x000fe200000018b0 */
[----:B------:R-:W-:-:S02]  /*6360*/  IMAD.MOV.U32 R249, RZ, RZ, R251 ;  /* 0x000000fffff97224 */ /* 0x000fc400078e00fb */
[----:B------:R-:W-:Y:S02]  /*6370*/  IMAD.MOV.U32 R251, RZ, RZ, R200 ;  /* 0x000000fffffb7224 */ /* 0x000fe400078e00c8 */
[----:B------:R-:W-:Y:S02]  /*6380*/  IMAD.MOV.U32 R248, RZ, RZ, R173 ;  /* 0x000000fffff87224 */ /* 0x000fe400078e00ad */
[----:B------:R-:W-:Y:S01]  /*6390*/  IMAD.MOV.U32 R174, RZ, RZ, R222 ;  /* 0x000000ffffae7224 */ /* 0x000fe200078e00de */
[----:B------:R-:W-:Y:S01]  /*63a0*/  HMMA.16816.F32 R160, R128, R158, R212 ;  /* 0x0000009e80a0723c */ /* 0x000fe200000018d4 */
[----:B------:R-:W-:-:S06]  /*63b0*/  IMAD.MOV.U32 R205, RZ, RZ, R248 ;  /* 0x000000ffffcd7224 */ /* 0x000fcc00078e00f8 */
[----:B------:R-:W-:Y:S01]  /*63c0*/  MOV R215, R172 ;  /* 0x000000ac00d77202 */ /* 0x000fe20000000f00 */
[----:B------:R-:W-:Y:S01]  /*63d0*/  HMMA.16816.F32 R80, R128, R78, R196 ;  /* 0x0000004e8050723c */ /* 0x000fe200000018c4 */
[----:B------:R-:W-:Y:S01]  /*63e0*/  MOV R172, R201 ;  /* 0x000000c900ac7202 */ /* 0x000fe20000000f00 */
[----:B------:R-:W-:Y:S01]  /*63f0*/  IMAD.MOV.U32 R173, RZ, RZ, R208 ;  /* 0x000000ffffad7224 */ /* 0x000fe200078e00d0 */
[----:B------:R-:W-:-:S04]  /*6400*/  MOV R248, R174 ;  /* 0x000000ae00f87202 */ /* 0x000fc80000000f00 */
[----:B------:R-:W-:Y:S01]  /*6410*/  MOV R199, R250 ;  /* 0x000000fa00c77202 */ /* 0x000fe20000000f00 */
[----:B------:R-:W-:Y:S01]  /*6420*/  IMAD.MOV.U32 R198, RZ, RZ, R251 ;  /* 0x000000ffffc67224 */ /* 0x000fe200078e00fb */
[----:B------:R-:W-:Y:S01]  /*6430*/  HMMA.16816.F32 R56, R124, R60, R56 ;  /* 0x0000003c7c38723c */ /* 0x000fe20000001838 */
[----:B------:R-:W-:Y:S01]  /*6440*/  MOV R204, R172 ;  /* 0x000000ac00cc7202 */ /* 0x000fe20000000f00 */
[----:B------:R-:W-:Y:S01]  /*6450*/  IMAD.MOV.U32 R206, RZ, RZ, R173 ;  /* 0x000000ffffce7224 */ /* 0x000fe200078e00ad */
[----:B------:R-:W-:-:S05]  /*6460*/  MOV R207, R215 ;  /* 0x000000d700cf7202 */ /* 0x000fca0000000f00 */
[----:B------:R-:W-:Y:S01]  /*6470*/  HMMA.16816.F32 R60, R124, R62, R8 ;  /* 0x0000003e7c3c723c */ /* 0x000fe20000001808 */
[----:B------:R-:W-:-:S06]  /*6480*/  MOV R251, R234 ;  /* 0x000000ea00fb7202 */ /* 0x000fcc0000000f00 */
[----:B------:R-:W-:Y:S01]  /*6490*/  FADD.FTZ R8, R199, R198 ;  /* 0x000000c6c7087221 */ /* 0x000fe20000010000 */
[----:B------:R-:W-:Y:S01]  /*64a0*/  HMMA.16816.F32 R132, R128, R140, R132 ;  /* 0x0000008c8084723c */ /* 0x000fe20000001884 */
[----:B------:R-:W-:Y:S02]  /*64b0*/  FADD.FTZ R10, R205, R204 ;  /* 0x000000cccd0a7221 */ /* 0x000fe40000010000 */
[----:B------:R-:W-:Y:S01]  /*64c0*/  FADD.FTZ R8, R248, R8 ;  /* 0x00000008f8087221 */ /* 0x000fe20000010000 */
[----:B------:R-:W-:Y:S01]  /*64d0*/  MOV R174, R224 ;  /* 0x000000e000ae7202 */ /* 0x000fe20000000f00 */
[----:B------:R-:W-:Y:S02]  /*64e0*/  IMAD.MOV.U32 R250, RZ, RZ, R235 ;  /* 0x000000fffffa7224 */ /* 0x000fe400078e00eb */
[----:B------:R-:W-:Y:S02]  /*64f0*/  FADD.FTZ R11, R207, R206 ;  /* 0x000000cecf0b7221 */ /* 0x000fe40000010000 */
[----:B------:R-:W-:-:S02]  /*6500*/  IMAD.MOV.U32 R172, RZ, RZ, R233 ;  /* 0x000000ffffac7224 */ /* 0x000fc400078e00e9 */
[----:B------:R-:W-:Y:S02]  /*6510*/  FADD.FTZ R10, R249, R10 ;  /* 0x0000000af90a7221 */ /* 0x000fe40000010000 */
[----:B------:R-:W-:Y:S02]  /*6520*/  FADD.FTZ R8, R251, R8 ;  /* 0x00000008fb087221 */ /* 0x000fe40000010000 */
[----:B------:R-:W-:Y:S02]  /*6530*/  IMAD.MOV.U32 R173, RZ, RZ, R229 ;  /* 0x000000ffffad7224 */ /* 0x000fe400078e00e5 */
[----:B------:R-:W-:Y:S02]  /*6540*/  FADD.FTZ R11, R250, R11 ;  /* 0x0000000bfa0b7221 */ /* 0x000fe40000010000 */
[----:B------:R-:W-:Y:S02]  /*6550*/  FADD.FTZ R10, R172, R10 ;  /* 0x0000000aac0a7221 */ /* 0x000fe40000010000 */
[----:B------:R-:W-:-:S02]  /*6560*/  FADD.FTZ R8, R174, R8 ;  /* 0x00000008ae087221 */ /* 0x000fc40000010000 */
[----:B------:R-:W-:Y:S02]  /*6570*/  FADD.FTZ R11, R173, R11 ;  /* 0x0000000bad0b7221 */ /* 0x000fe40000010000 */
[----:B------:R-:W-:Y:S02]  /*6580*/  FADD.FTZ R10, R175, R10 ;  /* 0x0000000aaf0a7221 */ /* 0x000fe40000010000 */
[----:B------:R-:W-:Y:S02]  /*6590*/  FADD.FTZ R8, R193, R8 ;  /* 0x00000008c1087221 */ /* 0x000fe40000010000 */
[----:B------:R-:W-:Y:S01]  /*65a0*/  FADD.FTZ R9, R247, R171 ;  /* 0x000000abf7097221 */ /* 0x000fe20000010000 */
[----:B------:R-:W-:Y:S01]  /*65b0*/  MOV R201, R203 ;  /* 0x000000cb00c97202 */ /* 0x000fe20000000f00 */
[----:B------:R-:W-:Y:S01]  /*65c0*/  IMAD.MOV.U32 R200, RZ, RZ, R202 ;  /* 0x000000ffffc87224 */ /* 0x000fe200078e00ca */
[----:B------:R-:W-:Y:S01]  /*65d0*/  MOV R202, R211 ;  /* 0x000000d300ca7202 */ /* 0x000fe20000000f00 */
[----:B------:R-:W-:Y:S01]  /*65e0*/  FADD.FTZ R11, R192, R11 ;  /* 0x0000000bc00b7221 */ /* 0x000fe20000010000 */
[----:B------:R-:W-:Y:S01]  /*65f0*/  MOV R208, R221 ;  /* 0x000000dd00d07202 */ /* 0x000fe20000000f00 */
[----:B------:R-:W-:Y:S01]  /*6600*/  IMAD.MOV.U32 R203, RZ, RZ, R220 ;  /* 0x000000ffffcb7224 */ /* 0x000fe200078e00dc */
[C---:B------:R-:W-:Y:S01]  /*6610*/  HMMA.16816.F32 R96, R128.reuse, R94, R152 ;  /* 0x0000005e8060723c */ /* 0x040fe20000001898 */
[----:B------:R-:W-:Y:S01]  /*6620*/  FADD.FTZ R10, R194, R10 ;  /* 0x0000000ac20a7221 */ /* 0x000fe20000010000 */
[----:B------:R-:W-:Y:S01]  /*6630*/  MOV R211, R240 ;  /* 0x000000f000d37202 */ /* 0x000fe20000000f00 */
[----:B------:R-:W-:Y:S01]  /*6640*/  FADD.FTZ R12, R12, R8 ;  /* 0x000000080c0c7221 */ /* 0x000fe20000010000 */
[----:B------:R-:W-:Y:S01]  /*6650*/  MOV R221, R238 ;  /* 0x000000ee00dd7202 */ /* 0x000fe20000000f00 */
[----:B------:R-:W-:Y:S01]  /*6660*/  IMAD.MOV.U32 R220, RZ, RZ, R239 ;  /* 0x000000ffffdc7224 */ /* 0x000fe200078e00ef */
[----:B------:R1:W5:Y:S01]  /*6670*/  LDL.LU R240, [R1+0x60] ;  /* 0x0000600001f07983 */ /* 0x0003620000300800 */
[----:B------:R-:W-:Y:S01]  /*6680*/  IMAD.MOV.U32 R222, RZ, RZ, R237 ;  /* 0x000000ffffde7224 */ /* 0x000fe200078e00ed */
[----:B------:R-:W-:Y:S01]  /*6690*/  HMMA.16816.F32 R112, R128, R110, R136 ;  /* 0x0000006e8070723c */ /* 0x000fe20000001888 */
[----:B------:R-:W-:-:S02]  /*66a0*/  FADD.FTZ R8, R246, R9 ;  /* 0x00000009f6087221 */ /* 0x000fc40000010000 */
[----:B------:R-:W-:Y:S01]  /*66b0*/  FADD.FTZ R11, R195, R11 ;  /* 0x0000000bc30b7221 */ /* 0x000fe20000010000 */
[----:B------:R-:W-:Y:S01]  /*66c0*/  MOV R213, R220 ;  /* 0x000000dc00d57202 */ /* 0x000fe20000000f00 */
[----:B------:R-:W-:Y:S01]  /*66d0*/  FADD.FTZ R8, R252, R8 ;  /* 0x00000008fc087221 */ /* 0x000fe20000010000 */
[----:B------:R1:W5:Y:S02]  /*66e0*/  LDL.LU R239, [R1+0x5c] ;  /* 0x00005c0001ef7983 */ /* 0x0003640000300800 */
[----:B------:R-:W-:Y:S01]  /*66f0*/  HMMA.16816.F32 R128, R128, R6, R120 ;  /* 0x000000068080723c */ /* 0x000fe20000001878 */
[----:B------:R-:W-:Y:S01]  /*6700*/  IMAD.MOV.U32 R212, RZ, RZ, R211 ;  /* 0x000000ffffd47224 */ /* 0x000fe200078e00d3 */
[----:B------:R-:W-:Y:S01]  /*6710*/  MOV R215, R222 ;  /* 0x000000de00d77202 */ /* 0x000fe20000000f00 */
[----:B------:R-:W-:Y:S01]  /*6720*/  IMAD.MOV.U32 R214, RZ, RZ, R221 ;  /* 0x000000ffffd67224 */ /* 0x000fe200078e00dd */
[----:B------:R-:W-:Y:S01]  /*6730*/  MOV R220, R236 ;  /* 0x000000ec00dc7202 */ /* 0x000fe20000000f00 */
[----:B------:R1:W5:Y:S03]  /*6740*/  LDL.LU R238, [R1+0x58] ;  /* 0x0000580001ee7983 */ /* 0x0003660000300800 */
[C---:B------:R-:W-:Y:S08]  /*6750*/  HMMA.16816.F32 R120, R124.reuse, R4, R48 ;  /* 0x000000047c78723c */ /* 0x040ff00000001830 */
[----:B------:R-:W-:Y:S01]  /*6760*/  HMMA.16816.F32 R136, R124, R140, R104 ;  /* 0x0000008c7c88723c */ /* 0x000fe20000001868 */
[----:B------:R-:W-:-:S07]  /*6770*/  FADD.FTZ R5, R200, R10 ;  /* 0x0000000ac8057221 */ /* 0x000fce0000010000 */
[----:B------:R-:W-:Y:S01]  /*6780*/  HMMA.16816.F32 R152, R124, R156, R216 ;  /* 0x0000009c7c98723c */ /* 0x000fe200000018d8 */
[----:B------:R-:W-:-:S07]  /*6790*/  FADD.FTZ R4, R201, R11 ;  /* 0x0000000bc9047221 */ /* 0x000fce0000010000 */
[----:B------:R-:W-:Y:S01]  /*67a0*/  HMMA.16816.F32 R72, R124, R76, R72 ;  /* 0x0000004c7c48723c */ /* 0x000fe20000001848 */
[----:B------:R-:W-:-:S07]  /*67b0*/  FADD.FTZ R10, R202, R12 ;  /* 0x0000000cca0a7221 */ /* 0x000fce0000010000 */
[----:B------:R-:W-:Y:S01]  /*67c0*/  HMMA.16816.F32 R88, R124, R92, R88 ;  /* 0x0000005c7c58723c */ /* 0x000fe20000001858 */
[----:B------:R-:W-:-:S07]  /*67d0*/  FADD.FTZ R9, R203, R5 ;  /* 0x00000005cb097221 */ /* 0x000fce0000010000 */
[C---:B------:R-:W-:Y:S01]  /*67e0*/  HMMA.16816.F32 R184, R124.reuse, R186, R32 ;  /* 0x000000ba7cb8723c */ /* 0x040fe20000001820 */
[----:B------:R-:W-:Y:S01]  /*67f0*/  FADD.FTZ R5, R164, R8 ;  /* 0x00000008a4057221 */ /* 0x000fe20000010000 */
[----:B------:R-:W-:Y:S01]  /*6800*/  MOV R221, R232 ;  /* 0x000000e800dd7202 */ /* 0x000fe20000000f00 */
[----:B------:R-:W-:Y:S01]  /*6810*/  FADD.FTZ R11, R208, R4 ;  /* 0x00000004d00b7221 */ /* 0x000fe20000010000 */
[----:B------:R1:W5:Y:S01]  /*6820*/  LDL.LU R237, [R1+0x54] ;  /* 0x0000540001ed7983 */ /* 0x0003620000300800 */
[----:B------:R-:W-:Y:S02]  /*6830*/  FADD.FTZ R4, R209, R10 ;  /* 0x0000000ad1047221 */ /* 0x000fe40000010000 */
[----:B------:R-:W-:Y:S01]  /*6840*/  FADD.FTZ R5, R170, R5 ;  /* 0x00000005aa057221 */ /* 0x000fe20000010000 */
[C---:B------:R-:W-:Y:S01]  /*6850*/  HMMA.16816.F32 R104, R124.reuse, R108, R212 ;  /* 0x0000006c7c68723c */ /* 0x040fe200000018d4 */
[----:B------:R-:W-:Y:S01]  /*6860*/  IMAD.MOV.U32 R211, RZ, RZ, R223 ;  /* 0x000000ffffd37224 */ /* 0x000fe200078e00df */
[----:B------:R1:W5:Y:S06]  /*6870*/  LDL.LU R236, [R1+0x50] ;  /* 0x0000500001ec7983 */ /* 0x00036c0000300800 */
[C---:B------:R-:W-:Y:S08]  /*6880*/  HMMA.16816.F32 R140, R124.reuse, R142, R24 ;  /* 0x0000008e7c8c723c */ /* 0x040ff00000001818 */
[C---:B------:R-:W-:Y:S08]  /*6890*/  HMMA.16816.F32 R156, R124.reuse, R158, R20 ;  /* 0x0000009e7c9c723c */ /* 0x040ff00000001814 */
[C---:B------:R-:W-:Y:S08]  /*68a0*/  HMMA.16816.F32 R76, R124.reuse, R78, R28 ;  /* 0x0000004e7c4c723c */ /* 0x040ff0000000181c */
[C---:B------:R-:W-:Y:S08]  /*68b0*/  HMMA.16816.F32 R92, R124.reuse, R94, R36 ;  /* 0x0000005e7c5c723c */ /* 0x040ff00000001824 */
[C---:B------:R-:W-:Y:S01]  /*68c0*/  HMMA.16816.F32 R108, R124.reuse, R110, R40 ;  /* 0x0000006e7c6c723c */ /* 0x040fe20000001828 */
[----:B------:R-:W-:Y:S01]  /*68d0*/  IMAD.MOV.U32 R222, RZ, RZ, R231 ;  /* 0x000000ffffde7224 */ /* 0x000fe200078e00e7 */
[----:B------:R-:W-:Y:S01]  /*68e0*/  MOV R223, R230 ;  /* 0x000000e600df7202 */ /* 0x000fe20000000f00 */
[----:B------:R-:W-:Y:S01]  /*68f0*/  FADD.FTZ R8, R211, R11 ;  /* 0x0000000bd3087221 */ /* 0x000fe20000010000 */
[----:B------:R1:W5:Y:S04]  /*6900*/  LDL.LU R235, [R1+0x4c] ;  /* 0x00004c0001eb7983 */ /* 0x0003680000300800 */
[----:B------:R-:W-:Y:S01]  /*6910*/  HMMA.16816.F32 R124, R124, R6, R44 ;  /* 0x000000067c7c723c */ /* 0x000fe2000000182c */
[----:B------:R1:W5:Y:S04]  /*6920*/  LDL.LU R234, [R1+0x48] ;  /* 0x0000480001ea7983 */ /* 0x0003680000300800 */
[----:B------:R1:W5:Y:S02]  /*6930*/  LDL.LU R233, [R1+0x44] ;  /* 0x0000440001e97983 */ /* 0x0003640000300800 */
[----:B------:R-:W-:-:S02]  /*6940*/  FADD.FTZ R7, R220, R4 ;  /* 0x00000004dc077221 */ /* 0x000fc40000010000 */
[----:B------:R-:W-:Y:S01]  /*6950*/  FADD.FTZ R4, R166, R5 ;  /* 0x00000005a6047221 */ /* 0x000fe20000010000 */
[----:B------:R1:W5:Y:S03]  /*6960*/  LDL.LU R232, [R1+0x40] ;  /* 0x0000400001e87983 */ /* 0x0003660000300800 */
[----:B------:R-:W-:Y:S01]  /*6970*/  FADD.FTZ R4, R165, R4 ;  /* 0x00000004a5047221 */ /* 0x000fe20000010000 */
[----:B------:R1:W5:Y:S01]  /*6980*/  LDL.LU R231, [R1+0x3c] ;  /* 0x00003c0001e77983 */ /* 0x0003620000300800 */
[----:B------:R-:W-:Y:S02]  /*6990*/  FADD.FTZ R6, R210, R9 ;  /* 0x00000009d2067221 */ /* 0x000fe40000010000 */
[----:B------:R-:W-:Y:S01]  /*69a0*/  FADD.FTZ R4, R16, R4 ;  /* 0x0000000410047221 */ /* 0x000fe20000010000 */
[----:B------:R1:W5:Y:S01]  /*69b0*/  LDL.LU R230, [R1+0x38] ;  /* 0x0000380001e67983 */ /* 0x0003620000300800 */
[----:B------:R-:W-:-:S02]  /*69c0*/  FADD.FTZ R5, R221, R6 ;  /* 0x00000006dd057221 */ /* 0x000fc40000010000 */
[----:B------:R-:W-:Y:S01]  /*69d0*/  FADD.FTZ R4, R13, R4 ;  /* 0x000000040d047221 */ /* 0x000fe20000010000 */
[----:B------:R1:W5:Y:S01]  /*69e0*/  LDL.LU R229, [R1+0x34] ;  /* 0x0000340001e57983 */ /* 0x0003620000300800 */
[----:B------:R-:W-:Y:S02]  /*69f0*/  FADD.FTZ R6, R222, R8 ;  /* 0x00000008de067221 */ /* 0x000fe40000010000 */
[----:B------:R-:W-:Y:S01]  /*6a00*/  FADD.FTZ R7, R223, R7 ;  /* 0x00000007df077221 */ /* 0x000fe20000010000 */
[----:B------:R1:W5:Y:S01]  /*6a10*/  LDL.LU R224, [R1+0x30] ;  /* 0x0000300001e07983 */ /* 0x0003620000300800 */
[----:B------:R-:W-:Y:S02]  /*6a20*/  FADD.FTZ R5, R15, R5 ;  /* 0x000000050f057221 */ /* 0x000fe40000010000 */
[----:B------:R-:W-:Y:S02]  /*6a30*/  FADD.FTZ R4, R2, R4 ;  /* 0x0000000402047221 */ /* 0x000fe40000010000 */
[----:B------:R-:W-:-:S02]  /*6a40*/  FADD.FTZ R6, R14, R6 ;  /* 0x000000060e067221 */ /* 0x000fc40000010000 */
[----:B------:R-:W-:Y:S02]  /*6a50*/  FADD.FTZ R7, R18, R7 ;  /* 0x0000000712077221 */ /* 0x000fe40000010000 */
[----:B------:R-:W-:Y:S02]  /*6a60*/  FADD.FTZ R5, R19, R5 ;  /* 0x0000000513057221 */ /* 0x000fe40000010000 */
        /* <DEDUP_REMOVED lines=26> */
.L_x_3133:
[----:B------:R-:W-:Y:S02]  /*6c10*/  UISETP.NE.AND UP0, UPT, UR26, 0x1, UPT ;  /* 0x000000011a00788c */ /* 0x000fe4000bf05270 */
[----:B------:R-:W-:Y:S02]  /*6c20*/  ULDC.64 UR4, c[0x0][0x330] ;  /* 0x0000cc0000047ab9 */ /* 0x000fe40000000a00 */
[----:B------:R-:W-:-:S07]  /*6c30*/  UIMAD.WIDE.U32 UR30, UR28, UR4, URZ ;  /* 0x000000041c1e72a5 */ /* 0x000fce000f8e003f */
[----:B------:R-:W-:Y:S02]  /*6c40*/  @UP0 UMOV UR29, UR31 ;  /* 0x0000001f001d0c82 */ /* 0x000fe40008000000 */
[----:B------:R-:W-:Y:S02]  /*6c50*/  @UP0 USHF.R.U32.HI UR28, URZ, UR5, UR29 ;  /* 0x000000053f1c0299 */ /* 0x000fe4000801161d */
.L_x_3134:
[----:B------:R-:W-:Y:S02]  /*6c60*/  ULDC UR4, c[0x0][0x32c] ;  /* 0x0000cb0000047ab9 */ /* 0x000fe40000000800 */
[----:B------:R-:W-:-:S04]  /*6c70*/  UIMAD UR4, UR28, UR26, UR4 ;  /* 0x0000001a1c0472a4 */ /* 0x000fc8000f8e0204 */
[----:B------:R-:W-:-:S04]  /*6c80*/  UISETP.LT.AND UP0, UPT, UR27, UR4, UPT ;  /* 0x000000041b00728c */ /* 0x000fc8000bf01270 */
[----:B------:R-:W-:-:S04]  /*6c90*/  USEL UR27, UR27, UR4, UP0 ;  /* 0x000000041b1b7287 */ /* 0x000fc80008000000 */
.L_x_3132:
        /* <DEDUP_REMOVED lines=8> */
[----:B------:R-:W2:Y:S04]  /*6d20*/  LDL R4, [R1] ;  /* 0x0000000001047983 */ /* 0x000ea80000100800 */
[----:B-1----:R-:W3:Y:S04]  /*6d30*/  LDL R2, [R1+0x28] ;  /* 0x0000280001027983 */ /* 0x002ee80000100800 */
[----:B------:R-:W3:Y:S04]  /*6d40*/  LDL R0, [R1+0x20] ;  /* 0x0000200001007983 */ /* 0x000ee80000100800 */
[----:B------:R-:W4:Y:S01]  /*6d50*/  LDL.LU R5, [R1+0x2c] ;  /* 0x00002c0001057983 */ /* 0x000f220000300800 */
[----:B------:R-:W-:Y:S01]  /*6d60*/  MOV R171, R3 ;  /* 0x0000000300ab7202 */ /* 0x000fe20000000f00 */
[----:B------:R-:W-:-:S02]  /*6d70*/  IMAD.MOV.U32 R166, RZ, RZ, R168 ;  /* 0x000000ffffa67224 */ /* 0x000fc400078e00a8 */
[----:B------:R-:W-:Y:S02]  /*6d80*/  IMAD.MOV.U32 R164, RZ, RZ, R169 ;  /* 0x000000ffffa47224 */ /* 0x000fe400078e00a9 */
[----:B------:R-:W-:Y:S01]  /*6d90*/  IMAD.MOV.U32 R170, RZ, RZ, R167 ;  /* 0x000000ffffaa7224 */ /* 0x000fe200078e00a7 */
[----:B--2---:R-:W-:-:S05]  /*6da0*/  SHF.L.U32 R3, R4, 0x1, RZ ;  /* 0x0000000104037819 */ /* 0x004fca00000006ff */
[----:B------:R1:W-:Y:S01]  /*6db0*/  STL [R1+0x24], R3 ;  /* 0x0000240301007387 */ /* 0x0003e20000100800 */
[C---:B---3--:R-:W-:Y:S01]  /*6dc0*/  SHF.L.U64.HI R249, R0.reuse, 0x1, R2 ;  /* 0x0000000100f97819 */ /* 0x048fe20000010202 */
[----:B------:R-:W-:Y:S01]  /*6dd0*/  IMAD.SHL.U32 R248, R0, 0x2, RZ ;  /* 0x0000000200f87824 */ /* 0x000fe200078e00ff */
[----:B----4-:R-:W-:Y:S02]  /*6de0*/  SHF.L.U64.HI R250, R4, 0x1, R5 ;  /* 0x0000000104fa7819 */ /* 0x010fe40000010205 */
.L_x_3154:
[----:B-----5:R2:W5:Y:S01]  /*6df0*/  LDL R221, [R1+0x24] ;  /* 0x0000240001dd7983 */ /* 0x0205620000100800 */
[----:B------:R-:W-:Y:S04]  /*6e00*/  DEPBAR.LE SB0, 0x0 ;  /* 0x000080000000791a */ /* 0x000fe80000000000 */
[----:B------:R-:W-:Y:S01]  /*6e10*/  BAR.SYNC.DEFER_BLOCKING 0x0 ;  /* 0x0000000000007b1d */ /* 0x000fe20000010000 */
[----:B------:R-:W-:Y:S01]  /*6e20*/  UISETP.GT.AND UP0, UPT, UR7, UR23, UPT ;  /* 0x000000170700728c */ /* 0x000fe2000bf04270 */
[----:B------:R-:W-:Y:S05]  /*6e30*/  SEL R220, RZ, 0x10, P4 ;  /* 0x00000010ffdc7807 */ /* 0x000fea0002000000 */
[----:B------:R-:W-:Y:S01]  /*6e40*/  PLOP3.LUT P0, PT, PT, PT, UP0, 0x80, 0x0 ;  /* 0x000000000000781c */ /* 0x000fe20003f0f008 */
        /* <DEDUP_REMOVED lines=12> */
[C---:B-1----:R-:W-:Y:S01]  /*6f10*/  IMAD.WIDE.U32 R2, R243.reuse, c[0x0][0x208], RZ ;  /* 0x00008200f3027a25 */ /* 0x042fe200078e00ff */
        /* <DEDUP_REMOVED lines=20> */
[CC--:B--2---:R-:W-:Y:S02]  /*7060*/  IADD3 R12, P1, R3.reuse, R221.reuse, RZ ;  /* 0x000000dd030c7210 */ /* 0x0c4fe40007f3e0ff */
[-C--:B------:R-:W-:Y:S03]  /*7070*/  IADD3 R10, P0, R3, R248.reuse, RZ ;  /* 0x000000f8030a7210 */ /* 0x080fe60007f1e0ff */
[--C-:B----4-:R-:W-:Y:S01]  /*7080*/  IMAD.X R13, R4, 0x1, R250.reuse, P1 ;  /* 0x00000001040d7824 */ /* 0x110fe200008e06fa */
        /* <DEDUP_REMOVED lines=15> */
.L_x_3136:
[-C--:B-1-3--:R-:W-:Y:S01]  /*7180*/  HMMA.16816.F32 R4, R48, R16.reuse, RZ ;  /* 0x000000103004723c */ /* 0x08afe200000018ff */
[----:B------:R-:W-:Y:S01]  /*7190*/  LDSM.16.M88.4 R212, [R232+0x8080] ;  /* 0x00808000e8d4783b */ /* 0x000fe20000000200 */
[----:B------:R-:W-:Y:S06]  /*71a0*/  UISETP.GT.AND UP0, UPT, UR23, UR7, UPT ;  /* 0x000000071700728c */ /* 0x000fec000bf04270 */
[C---:B----4-:R-:W-:Y:S01]  /*71b0*/  HMMA.16816.F32 R8, R44.reuse, R16, RZ ;  /* 0x000000102c08723c */ /* 0x050fe200000018ff */
[----:B------:R-:W0:Y:S01]  /*71c0*/  LDGDEPBAR ;  /* 0x00000000000079af */ /* 0x000e220000000000 */
[----:B------:R-:W-:Y:S06]  /*71d0*/  PLOP3.LUT P0, PT, PT, PT, UP0, 0x80, 0x0 ;  /* 0x000000000000781c */ /* 0x000fec0003f0f008 */
[-C--:B------:R-:W-:Y:S01]  /*71e0*/  HMMA.16816.F32 R12, R44, R18.reuse, RZ ;  /* 0x000000122c0c723c */ /* 0x080fe200000018ff */
[----:B------:R-:W1:Y:S07]  /*71f0*/  LDSM.16.M88.4 R216, [R230+0x5080] ;  /* 0x00508000e6d8783b */ /* 0x000e6e0000000200 */
        /* <DEDUP_REMOVED lines=19> */
[----:B------:R-:W-:Y:S07]  /*7330*/  LDSM.16.M88.4 R204, [R229] ;  /* 0x00000000e5cc783b */ /* 0x000fee0000000200 */
[-C--:B------:R-:W-:Y:S08]  /*7340*/  HMMA.16816.F32 R36, R192, R208.reuse, R36 ;  /* 0x000000d0c024723c */ /* 0x080ff00000001824 */
        /* <DEDUP_REMOVED lines=10> */
[----:B------:R-:W3:Y:S07]  /*73f0*/  LDSM.16.M88.4 R216, [R229+0x800] ;  /* 0x00080000e5d8783b */ /* 0x000eee0000000200 */
[-C--:B----4-:R-:W-:Y:S08]  /*7400*/  HMMA.16816.F32 R20, R212, R196.reuse, R20 ;  /* 0x000000c4d414723c */ /* 0x090ff00000001814 */
[C---:B------:R-:W-:Y:S08]  /*7410*/  HMMA.16816.F32 R24, R172.reuse, R196, R24 ;  /* 0x000000c4ac18723c */ /* 0x040ff00000001818 */
[-C--:B------:R-:W-:Y:S08]  /*7420*/  HMMA.16816.F32 R28, R172, R198.reuse, R28 ;  /* 0x000000c6ac1c723c */ /* 0x080ff0000000181c */
[C---:B------:R-:W-:Y:S01]  /*7430*/  HMMA.16816.F32 R32, R212.reuse, R198, R32 ;  /* 0x000000c6d420723c */ /* 0x040fe20000001820 */
[----:B------:R-:W4:Y:S07]  /*7440*/  LDSM.16.M88.4 R196, [R229+0x1000] ;  /* 0x00100000e5c4783b */ /* 0x000f2e0000000200 */
[-C--:B--2---:R-:W-:Y:S08]  /*7450*/  HMMA.16816.F32 R36, R212, R192.reuse, R36 ;  /* 0x000000c0d424723c */ /* 0x084ff00000001824 */
[C---:B------:R-:W-:Y:S08]  /*7460*/  HMMA.16816.F32 R40, R172.reuse, R192, R40 ;  /* 0x000000c0ac28723c */ /* 0x040ff00000001828 */
[-C--:B------:R-:W-:Y:S01]  /*7470*/  HMMA.16816.F32 R44, R172, R194.reuse, R44 ;  /* 0x000000c2ac2c723c */ /* 0x080fe2000000182c */
[----:B------:R-:W-:Y:S07]  /*7480*/  LDSM.16.M88.4 R172, [R231+0xc080] ;  /* 0x00c08000e7ac783b */ /* 0x000fee0000000200 */
[----:B------:R-:W-:Y:S01]  /*7490*/  HMMA.16816.F32 R48, R212, R194, R48 ;  /* 0x000000c2d430723c */ /* 0x000fe20000001830 */
[----:B------:R-:W2:Y:S07]  /*74a0*/  LDSM.16.M88.4 R192, [R224+0x6880] ;  /* 0x00688000e0c0783b */ /* 0x000eae0000000200 */
[-C--:B------:R-:W-:Y:S01]  /*74b0*/  HMMA.16816.F32 R4, R200, R204.reuse, R4 ;  /* 0x000000ccc804723c */ /* 0x080fe20000001804 */
[----:B------:R-:W-:Y:S07]  /*74c0*/  LDSM.16.M88.4 R212, [R224+0x7080] ;  /* 0x00708000e0d4783b */ /* 0x000fee0000000200 */
        /* <DEDUP_REMOVED lines=16> */
[----:B------:R-:W2:Y:S07]  /*75d0*/  LDSM.16.M88.4 R200, [R239] ;  /* 0x00000000efc8783b */ /* 0x000eae0000000200 */
[C---:B-1----:R-:W-:Y:S08]  /*75e0*/  HMMA.16816.F32 R8, R204.reuse, R192, R8 ;  /* 0x000000c0cc08723c */ /* 0x042ff00000001808 */
[-C--:B------:R-:W-:Y:S08]  /*75f0*/  HMMA.16816.F32 R12, R204, R194.reuse, R12 ;  /* 0x000000c2cc0c723c */ /* 0x080ff0000000180c */
[C---:B------:R-:W-:Y:S01]  /*7600*/  HMMA.16816.F32 R16, R172.reuse, R194, R16 ;  /* 0x000000c2ac10723c */ /* 0x040fe20000001810 */
[----:B------:R-:W1:Y:S07]  /*7610*/  LDSM.16.M88.4 R192, [R238] ;  /* 0x00000000eec0783b */ /* 0x000e6e0000000200 */
[-C--:B------:R-:W-:Y:S08]  /*7620*/  HMMA.16816.F32 R20, R172, R212.reuse, R20 ;  /* 0x000000d4ac14723c */ /* 0x080ff00000001814 */
[C---:B------:R-:W-:Y:S08]  /*7630*/  HMMA.16816.F32 R24, R204.reuse, R212, R24 ;  /* 0x000000d4cc18723c */ /* 0x040ff00000001818 */
[-C--:B------:R-:W-:Y:S08]  /*7640*/  HMMA.16816.F32 R28, R204, R214.reuse, R28 ;  /* 0x000000d6cc1c723c */ /* 0x080ff0000000181c */
[C---:B------:R-:W-:Y:S01]  /*7650*/  HMMA.16816.F32 R32, R172.reuse, R214, R32 ;  /* 0x000000d6ac20723c */ /* 0x040fe20000001820 */
[----:B------:R-:W-:Y:S07]  /*7660*/  LDSM.16.M88.4 R212, [R230+0x6880] ;  /* 0x00688000e6d4783b */ /* 0x000fee0000000200 */
[-C--:B---3--:R-:W-:Y:S08]  /*7670*/  HMMA.16816.F32 R36, R172, R216.reuse, R36 ;  /* 0x000000d8ac24723c */ /* 0x088ff00000001824 */
[C---:B------:R-:W-:Y:S08]  /*7680*/  HMMA.16816.F32 R40, R204.reuse, R216, R40 ;  /* 0x000000d8cc28723c */ /* 0x040ff00000001828 */
[-C--:B------:R-:W-:Y:S01]  /*7690*/  HMMA.16816.F32 R44, R204, R218.reuse, R44 ;  /* 0x000000dacc2c723c */ /* 0x080fe2000000182c */
[----:B------:R-:W-:Y:S07]  /*76a0*/  LDSM.16.M88.4 R204, [R232+0xc080] ;  /* 0x00c08000e8cc783b */ /* 0x000fee0000000200 */
[----:B------:R-:W-:Y:S01]  /*76b0*/  HMMA.16816.F32 R48, R172, R218, R48 ;  /* 0x000000daac30723c */ /* 0x000fe20000001830 */
[----:B------:R-:W3:Y:S07]  /*76c0*/  LDSM.16.M88.4 R172, [R237] ;  /* 0x00000000edac783b */ /* 0x000eee0000000200 */
[-C--:B--2---:R-:W-:Y:S01]  /*76d0*/  HMMA.16816.F32 R4, R196, R200.reuse, R4 ;  /* 0x000000c8c404723c */ /* 0x084fe20000001804 */
[----:B------:R-:W2:Y:S07]  /*76e0*/  LDSM.16.M88.4 R216, [R232+0xe080] ;  /* 0x00e08000e8d8783b */ /* 0x000eae0000000200 */
[C---:B------:R-:W-:Y:S08]  /*76f0*/  HMMA.16816.F32 R8, R208.reuse, R200, R8 ;  /* 0x000000c8d008723c */ /* 0x040ff00000001808 */
[-C--:B------:R-:W-:Y:S08]  /*7700*/  HMMA.16816.F32 R12, R208, R202.reuse, R12 ;  /* 0x000000cad00c723c */ /* 0x080ff0000000180c */
[C---:B------:R-:W-:Y:S01]  /*7710*/  HMMA.16816.F32 R16, R196.reuse, R202, R16 ;  /* 0x000000cac410723c */ /* 0x040fe20000001810 */
[----:B------:R-:W4:Y:S07]  /*7720*/  LDSM.16.M88.4 R200, [R230+0x7080] ;  /* 0x00708000e6c8783b */ /* 0x000f2e0000000200 */
[-C--:B-1----:R-:W-:Y:S08]  /*7730*/  HMMA.16816.F32 R20, R196, R192.reuse, R20 ;  /* 0x000000c0c414723c */ /* 0x082ff00000001814 */
        /* <DEDUP_REMOVED lines=9> */
[----:B------:R-:W1:Y:S07]  /*77d0*/  LDSM.16.M88.4 R172, [R230+0x7880] ;  /* 0x00788000e6ac783b */ /* 0x000e6e0000000200 */
[-C--:B------:R-:W-:Y:S01]  /*77e0*/  HMMA.16816.F32 R4, R204, R212.reuse, R4 ;  /* 0x000000d4cc04723c */ /* 0x080fe20000001804 */
[----:B------:R-:W3:Y:S07]  /*77f0*/  LDSM.16.M88.4 R196, [R229+0x1800] ;  /* 0x00180000e5c4783b */ /* 0x000eee0000000200 */
[C---:B--2---:R-:W-:Y:S08]  /*7800*/  HMMA.16816.F32 R8, R216.reuse, R212, R8 ;  /* 0x000000d4d808723c */ /* 0x044ff00000001808 */
[-C--:B------:R-:W-:Y:S08]  /*7810*/  HMMA.16816.F32 R12, R216, R214.reuse, R12 ;  /* 0x000000d6d80c723c */ /* 0x080ff0000000180c */
[C---:B------:R-:W-:Y:S01]  /*7820*/  HMMA.16816.F32 R16, R204.reuse, R214, R16 ;  /* 0x000000d6cc10723c */ /* 0x040fe20000001810 */
[----:B------:R-:W2:Y:S07]  /*7830*/  LDSM.16.M88.4 R212, [R229+0x2000] ;  /* 0x00200000e5d4783b */ /* 0x000eae0000000200 */
[-C--:B----4-:R-:W-:Y:S08]  /*7840*/  HMMA.16816.F32 R20, R204, R200.reuse, R20 ;  /* 0x000000c8cc14723c */ /* 0x090ff00000001814 */
[C---:B------:R-:W-:Y:S08]  /*7850*/  HMMA.16816.F32 R24, R216.reuse, R200, R24 ;  /* 0x000000c8d818723c */ /* 0x040ff00000001818 */
[-C--:B------:R-:W-:Y:S08]  /*7860*/  HMMA.16816.F32 R28, R216, R202.reuse, R28 ;  /* 0x000000cad81c723c */ /* 0x080ff0000000181c */
[C---:B------:R-:W-:Y:S01]  /*7870*/  HMMA.16816.F32 R32, R204.reuse, R202, R32 ;  /* 0x000000cacc20723c */ /* 0x040fe20000001820 */
[----:B------:R-:W4:Y:S01]  /*7880*/  LDSM.16.M88.4 R200, [R229+0x2800] ;  /* 0x00280000e5c8783b */ /* 0x000f220000000200 */
[----:B------:R-:W-:Y:S06]  /*7890*/  DEPBAR.LE SB0, 0x0 ;  /* 0x000080000000791a */ /* 0x000fec0000000000 */
[-C--:B-1----:R-:W-:Y:S01]  /*78a0*/  HMMA.16816.F32 R36, R204, R172.reuse, R36 ;  /* 0x000000accc24723c */ /* 0x082fe20000001824 */
[----:B------:R-:W-:Y:S07]  /*78b0*/  BAR.SYNC.DEFER_BLOCKING 0x0 ;  /* 0x0000000000007b1d */ /* 0x000fee0000010000 */
[C---:B------:R-:W-:Y:S08]  /*78c0*/  HMMA.16816.F32 R40, R216.reuse, R172, R40 ;  /* 0x000000acd828723c */ /* 0x040ff00000001828 */
[-C--:B------:R-:W-:Y:S08]  /*78d0*/  HMMA.16816.F32 R44, R216, R174.reuse, R44 ;  /* 0x000000aed82c723c */ /* 0x080ff0000000182c */
[----:B------:R-:W-:Y:S08]  /*78e0*/  HMMA.16816.F32 R48, R204, R174, R48 ;  /* 0x000000aecc30723c */ /* 0x000ff00000001830 */
[-C--:B---3--:R-:W-:Y:S08]  /*78f0*/  HMMA.16816.F32 R4, R192, R196.reuse, R4 ;  /* 0x000000c4c004723c */ /* 0x088ff00000001804 */
[C---:B------:R-:W-:Y:S08]  /*7900*/  HMMA.16816.F32 R8, R208.reuse, R196, R8 ;  /* 0x000000c4d008723c */ /* 0x040ff00000001808 */
[-C--:B------:R-:W-:Y:S08]  /*7910*/  HMMA.16816.F32 R12, R208, R198.reuse, R12 ;  /* 0x000000c6d00c723c */ /* 0x080ff0000000180c */
[C---:B------:R-:W-:Y:S08]  /*7920*/  HMMA.16816.F32 R16, R192.reuse, R198, R16 ;  /* 0x000000c6c010723c */ /* 0x040ff00000001810 */
[-C--:B--2---:R-:W-:Y:S08]  /*7930*/  HMMA.16816.F32 R20, R192, R212.reuse, R20 ;  /* 0x000000d4c014723c */ /* 0x084ff00000001814 */
[C---:B------:R-:W-:Y:S08]  /*7940*/  HMMA.16816.F32 R24, R208.reuse, R212, R24 ;  /* 0x000000d4d018723c */ /* 0x040ff00000001818 */
[-C--:B------:R-:W-:Y:S08]  /*7950*/  HMMA.16816.F32 R28, R208, R214.reuse, R28 ;  /* 0x000000d6d01c723c */ /* 0x080ff0000000181c */
[C---:B------:R-:W-:Y:S08]  /*7960*/  HMMA.16816.F32 R32, R192.reuse, R214, R32 ;  /* 0x000000d6c020723c */ /* 0x040ff00000001820 */
[-C--:B----4-:R-:W-:Y:S08]  /*7970*/  HMMA.16816.F32 R36, R192, R200.reuse, R36 ;  /* 0x000000c8c024723c */ /* 0x090ff00000001824 */
[C---:B------:R-:W-:Y:S08]  /*7980*/  HMMA.16816.F32 R40, R208.reuse, R200, R40 ;  /* 0x000000c8d028723c */ /* 0x040ff00000001828 */
[-C--:B------:R-:W-:Y:S08]  /*7990*/  HMMA.16816.F32 R44, R208, R202.reuse, R44 ;  /* 0x000000cad02c723c */ /* 0x080ff0000000182c */
[----:B------:R-:W-:Y:S01]  /*79a0*/  HMMA.16816.F32 R48, R192, R202, R48 ;  /* 0x000000cac030723c */ /* 0x000fe20000001830 */
[----:B------:R-:W-:-:S07]  /*79b0*/  @!P0 BRA `(.L_x_3137) ;  /* 0x0000037000008947 */ /* 0x000fce0003800000 */
[----:B------:R-:W2:Y:S01]  /*79c0*/  LDL R0, [R1+0x4] ;  /* 0x0000040001007983 */ /* 0x000ea20000100800 */
        /* <DEDUP_REMOVED lines=15> */
[----:B------:R1:W2:Y:S04]  /*7ac0*/  @!P6 LDG.E R242, [R168.64] ;  /* 0x00000014a8f2e981 */ /* 0x0002a8000c1e1900 */
        /* <DEDUP_REMOVED lines=8> */
[----:B------:R-:W-:Y:S03]  /*7b50*/  IADD3 R0, P0, R2, UR16, RZ ;  /* 0x0000001002007c10 */ /* 0x000fe6000ff1e0ff */
[----:B------:R-:W-:Y:S05]  /*7b60*/  IMAD R165, R242, c[0x0][0x1f4], R165 ;  /* 0x00007d00f2a57a24 */ /* 0x000fea00078e02a5 */
[----:B------:R-:W-:Y:S02]  /*7b70*/  IADD3.X R3, R3, UR8, R165, P0, !PT ;  /* 0x0000000803037c10 */ /* 0x000fe400087fe4a5 */
[C---:B------:R-:W-:Y:S04]  /*7b80*/  LEA R2, P0, R0.reuse, c[0x0][0x1c8], 0x1 ;  /* 0x0000720000027a11 */ /* 0x040fe800078008ff */
[----:B------:R-:W-:Y:S01]  /*7b90*/  LEA.HI.X R0, R0, c[0x0][0x1cc], R3, 0x1, P0 ;  /* 0x0000730000007a11 */ /* 0x000fe200000f0c03 */
[----:B------:R-:W1:Y:S04]  /*7ba0*/  SHFL.IDX PT, R172, R2, 0x1, 0x181f ;  /* 0x00381f0002ac7f89 */ /* 0x000e6800000e0000 */
[----:B------:R-:W2:Y:S04]  /*7bb0*/  SHFL.IDX PT, R3, R2, RZ, 0x181f ;  /* 0x00181fff02037589 */ /* 0x000ea800000e0000 */
[----:B------:R-:W3:Y:S04]  /*7bc0*/  SHFL.IDX PT, R165, R0, RZ, 0x181f ;  /* 0x00181fff00a57589 */ /* 0x000ee800000e0000 */
[----:B------:R-:W4:Y:S04]  /*7bd0*/  SHFL.IDX PT, R2, R2, 0x2, 0x181f ;  /* 0x00581f0002027f89 */ /* 0x000f2800000e0000 */
[----:B------:R-:W4:Y:S04]  /*7be0*/  SHFL.IDX PT, R167, R0, 0x1, 0x181f ;  /* 0x00381f0000a77f89 */ /* 0x000f2800000e0000 */
[----:B------:R-:W4:Y:S01]  /*7bf0*/  SHFL.IDX PT, R0, R0, 0x2, 0x181f ;  /* 0x00581f0000007f89 */ /* 0x000f2200000e0000 */
[CC--:B-1---5:R-:W-:Y:S02]  /*7c00*/  IADD3 R174, P2, R172.reuse, R221.reuse, RZ ;  /* 0x000000ddacae7210 */ /* 0x0e2fe40007f5e0ff */
[CC--:B--2---:R-:W-:Y:S02]  /*7c10*/  IADD3 R194, P1, R3.reuse, R221.reuse, RZ ;  /* 0x000000dd03c27210 */ /* 0x0c4fe40007f3e0ff */
[-C--:B------:R-:W-:Y:S03]  /*7c20*/  IADD3 R192, P0, R3, R248.reuse, RZ ;  /* 0x000000f803c07210 */ /* 0x080fe60007f1e0ff */
[C-C-:B---3--:R-:W-:Y:S01]  /*7c30*/  IMAD.X R195, R165.reuse, 0x1, R250.reuse, P1 ;  /* 0x00000001a5c37824 */ /* 0x148fe200008e06fa */
[----:B------:R-:W-:Y:S01]  /*7c40*/  IADD3 R172, P1, R172, R248, RZ ;  /* 0x000000f8acac7210 */ /* 0x000fe20007f3e0ff */
[--C-:B------:R-:W-:Y:S01]  /*7c50*/  IMAD.X R193, R165, 0x1, R249.reuse, P0 ;  /* 0x00000001a5c17824 */ /* 0x100fe200000e06f9 */
[----:B----4-:R-:W-:Y:S02]  /*7c60*/  IADD3 R168, P0, R2, R221, RZ ;  /* 0x000000dd02a87210 */ /* 0x010fe40007f1e0ff */
        /* <DEDUP_REMOVED lines=12> */
.L_x_3137:
[----:B-1----:R-:W-:Y:S01]  /*7d30*/  IMAD.U32 R3, RZ, RZ, UR22 ;  /* 0x00000016ff037e24 */ /* 0x002fe2000f8e00ff */
[----:B------:R-:W2:Y:S01]  /*7d40*/  LDL R2, [R1+0x1c] ;  /* 0x00001c0001027983 */ /* 0x000ea20000100800 */
        /* <DEDUP_REMOVED lines=36> */
.L_x_3140:
[----:B------:R-:W-:Y:S04]  /*7f90*/  MOV R2, c[0x0][0x32c] ;  /* 0x0000cb0000027a02 */ /* 0x000fe80000000f00 */
[----:B------:R-:W-:Y:S11]  /*7fa0*/  ISETP.NE.AND P0, PT, R2, 0x1, PT ;  /* 0x000000010200780c */ /* 0x000ff60003f05270 */
[----:B------:R-:W-:Y:S02]  /*7fb0*/  @!UPT UIADD3 URZ, URZ, URZ, URZ ;  /* 0x0000003f3f3ff290 */ /* 0x000fe4000fffe03f */
[----:B------:R-:W-:Y:S05]  /*7fc0*/  @P0 IMAD.HI.U32 R2, R0, c[0x0][0x330], RZ ;  /* 0x0000cc0000020a27 */ /* 0x000fea00078e00ff */
[----:B------:R-:W-:Y:S02]  /*7fd0*/  @P0 SHF.R.U32.HI R0, RZ, c[0x0][0x334], R2 ;  /* 0x0000cd00ff000a19 */ /* 0x000fe40000011602 */
.L_x_3141:
[----:B------:R-:W-:Y:S05]  /*7fe0*/  BSYNC B0 ;  /* 0x0000000000007941 */ /* 0x000fea0003800000 */
.L_x_3139:
[----:B------:R-:W-:Y:S05]  /*7ff0*/  IADD3 R2, -R194, UR4, RZ ;  /* 0x00000004c2027c10 */ /* 0x000fea000fffe1ff */
[----:B------:R-:W-:Y:S05]  /*8000*/  IMAD R0, R0, c[0x0][0x32c], R2 ;  /* 0x0000cb0000007a24 */ /* 0x000fea00078e0202 */
[----:B------:R-:W-:Y:S02]  /*8010*/  IADD3 R2, R0, c[0x0][0x32c], RZ ;  /* 0x0000cb0000027a10 */ /* 0x000fe40007ffe0ff */
[----:B------:R-:W-:Y:S02]  /*8020*/  IMNMX R167, R167, R0, !PT ;  /* 0x00000000a7a77217 */ /* 0x000fe40007800200 */
[----:B------:R-:W-:Y:S02]  /*8030*/  IMNMX R168, R168, R2, PT ;  /* 0x00000002a8a87217 */ /* 0x000fe40003800200 */
.L_x_3138:
[----:B------:R-:W1:Y:S01]  /*8040*/  SHFL.IDX PT, R0, R172, 0x1, 0x1c1f ;  /* 0x003c1f00ac007f89 */ /* 0x000e6200000e0000 */
[----:B------:R-:W-:Y:S06]  /*8050*/  UISETP.NE.AND UP0, UPT, UR12, URZ, UPT ;  /* 0x0000003f0c00728c */ /* 0x000fec000bf05270 */
[----:B------:R-:W-:Y:S02]  /*8060*/  PLOP3.LUT P0, PT, PT, PT, UP0, 0x40, 0x0 ;  /* 0x000000000000781c */ /* 0x000fe40003f0e808 */
[----:B-1----:R-:W-:Y:S01]  /*8070*/  IADD3 R3, R174, R0, RZ ;  /* 0x00000000ae037210 */ /* 0x002fe20007ffe0ff */
[----:B------:R-:W-:Y:S10]  /*8080*/  IMAD.IADD R165, R173, 0x1, R0 ;  /* 0x00000001ada57824 */ /* 0x000ff400078e0200 */
        /* <DEDUP_REMOVED lines=16> */
.L_x_3144:
[----:B------:R-:W-:Y:S04]  /*8190*/  MOV R2, c[0x0][0x32c] ;  /* 0x0000cb0000027a02 */ /* 0x000fe80000000f00 */
[----:B------:R-:W-:Y:S11]  /*81a0*/  ISETP.NE.AND P0, PT, R2, 0x1, PT ;  /* 0x000000010200780c */ /* 0x000ff60003f05270 */
[----:B------:R-:W-:Y:S02]  /*81b0*/  @!UPT UIADD3 URZ, URZ, URZ, URZ ;  /* 0x0000003f3f3ff290 */ /* 0x000fe4000fffe03f */
[----:B------:R-:W-:Y:S05]  /*81c0*/  @P0 IMAD.HI.U32 R2, R0, c[0x0][0x330], RZ ;  /* 0x0000cc0000020a27 */ /* 0x000fea00078e00ff */
[----:B------:R-:W-:Y:S02]  /*81d0*/  @P0 SHF.R.U32.HI R0, RZ, c[0x0][0x334], R2 ;  /* 0x0000cd00ff000a19 */ /* 0x000fe40000011602 */
.L_x_3145:
[----:B------:R-:W-:Y:S05]  /*81e0*/  BSYNC B0 ;  /* 0x0000000000007941 */ /* 0x000fea0003800000 */
.L_x_3143:
[----:B------:R-:W-:Y:S05]  /*81f0*/  IADD3 R2, -R194, UR4, RZ ;  /* 0x00000004c2027c10 */ /* 0x000fea000fffe1ff */
[----:B------:R-:W-:Y:S05]  /*8200*/  IMAD R0, R0, c[0x0][0x32c], R2 ;  /* 0x0000cb0000007a24 */ /* 0x000fea00078e0202 */
[----:B------:R-:W-:Y:S02]  /*8210*/  IADD3 R2, R0, c[0x0][0x32c], RZ ;  /* 0x0000cb0000027a10 */ /* 0x000fe40007ffe0ff */
[----:B------:R-:W-:Y:S02]  /*8220*/  IMNMX R3, R3, R0, !PT ;  /* 0x0000000003037217 */ /* 0x000fe40007800200 */
[----:B------:R-:W-:Y:S02]  /*8230*/  IMNMX R165, R165, R2, PT ;  /* 0x00000002a5a57217 */ /* 0x000fe40003800200 */
.L_x_3142:
        /* <DEDUP_REMOVED lines=21> */
.L_x_3148:
[----:B------:R-:W-:Y:S04]  /*8390*/  MOV R175, c[0x0][0x32c] ;  /* 0x0000cb0000af7a02 */ /* 0x000fe80000000f00 */
[----:B------:R-:W-:Y:S11]  /*83a0*/  ISETP.NE.AND P0, PT, R175, 0x1, PT ;  /* 0x00000001af00780c */ /* 0x000ff60003f05270 */
[----:B------:R-:W-:Y:S02]  /*83b0*/  @!UPT UIADD3 URZ, URZ, URZ, URZ ;  /* 0x0000003f3f3ff290 */ /* 0x000fe4000fffe03f */
[----:B------:R-:W-:Y:S05]  /*83c0*/  @P0 IMAD.HI.U32 R175, R169, c[0x0][0x330], RZ ;  /* 0x0000cc00a9af0a27 */ /* 0x000fea00078e00ff */
[----:B------:R-:W-:Y:S02]  /*83d0*/  @P0 SHF.R.U32.HI R169, RZ, c[0x0][0x334], R175 ;  /* 0x0000cd00ffa90a19 */ /* 0x000fe400000116af */
.L_x_3149:
[----:B------:R-:W-:Y:S05]  /*83e0*/  BSYNC B0 ;  /* 0x0000000000007941 */ /* 0x000fea0003800000 */
.L_x_3147:
[----:B------:R-:W-:Y:S05]  /*83f0*/  IADD3 R175, -R194, UR4, RZ ;  /* 0x00000004c2af7c10 */ /* 0x000fea000fffe1ff */
[----:B------:R-:W-:Y:S05]  /*8400*/  IMAD R169, R169, c[0x0][0x32c], R175 ;  /* 0x0000cb00a9a97a24 */ /* 0x000fea00078e02af */
[----:B------:R-:W-:Y:S02]  /*8410*/  IADD3 R175, R169, c[0x0][0x32c], RZ ;  /* 0x0000cb00a9af7a10 */ /* 0x000fe40007ffe0ff */
[----:B------:R-:W-:Y:S02]  /*8420*/  IMNMX R0, R0, R169, !PT ;  /* 0x000000a900007217 */ /* 0x000fe40007800200 */
[----:B------:R-:W-:Y:S02]  /*8430*/  IMNMX R2, R2, R175, PT ;  /* 0x000000af02027217 */ /* 0x000fe40003800200 */
.L_x_3146:
[----:B------:R-:W-:Y:S02]  /*8440*/  UISETP.GE.AND UP1, UPT, UR4, 0x1, UPT ;  /* 0x000000010400788c */ /* 0x000fe4000bf26270 */
[----:B------:R-:W-:Y:S02]  /*8450*/  UISETP.GE.AND UP0, UPT, UR4, 0x2, UPT ;  /* 0x000000020400788c */ /* 0x000fe4000bf06270 */
[----:B------:R-:W-:Y:S02]  /*8460*/  UISETP.GE.AND UP2, UPT, UR4, 0x9, UPT ;  /* 0x000000090400788c */ /* 0x000fe4000bf46270 */
[----:B------:R-:W-:Y:S01]  /*8470*/  PLOP3.LUT P0, PT, PT, PT, UP1, 0x40, 0x0 ;  /* 0x000000000000781c */ /* 0x000fe20003f0e818 */
[----:B------:R-:W-:Y:S01]  /*8480*/  UP2UR UR30, UPR, URZ, 0x2 ;  /* 0x000000023f1e7883 */ /* 0x000fe20008000000 */
[----:B------:R-:W-:Y:S01]  /*8490*/  PLOP3.LUT P1, PT, PT, PT, UP0, 0x40, 0x0 ;  /* 0x000000000000781c */ /* 0x000fe20003f2e808 */
[----:B------:R-:W-:Y:S01]  /*84a0*/  UP2UR UR29, UPR, URZ, 0x1 ;  /* 0x000000013f1d7883 */ /* 0x000fe20008000000 */
[C---:B------:R-:W-:Y:S01]  /*84b0*/  ISETP.GT.AND P0, PT, R3.reuse, RZ, P0 ;  /* 0x000000ff0300720c */ /* 0x040fe20000704270 */
[----:B------:R-:W-:Y:S01]  /*84c0*/  UISETP.GE.AND UP6, UPT, UR4, 0x12, UPT ;  /* 0x000000120400788c */ /* 0x000fe2000bfc6270 */
[----:B------:R-:W-:Y:S01]  /*84d0*/  ISETP.GT.AND P1, PT, R3, 0x1, P1 ;  /* 0x000000010300780c */ /* 0x000fe20000f24270 */
[----:B------:R-:W-:Y:S01]  /*84e0*/  UISETP.GE.AND UP4, UPT, UR4, 0x1a, UPT ;  /* 0x0000001a0400788c */ /* 0x000fe2000bf86270 */
[C---:B------:R-:W-:Y:S01]  /*84f0*/  ISETP.LT.OR P0, PT, R165.reuse, 0x1, P0 ;  /* 0x00000001a500780c */ /* 0x040fe20000701670 */
[----:B------:R-:W-:Y:S01]  /*8500*/  UISETP.GE.AND UP5, UPT, UR4, 0x19, UPT ;  /* 0x000000190400788c */ /* 0x000fe2000bfa6270 */
[----:B------:R-:W-:Y:S01]  /*8510*/  ISETP.LT.OR P1, PT, R165, 0x2, P1 ;  /* 0x00000002a500780c */ /* 0x000fe20000f21670 */
[----:B------:R-:W-:Y:S01]  /*8520*/  UISETP.GE.AND UP3, UPT, UR4, 0x21, UPT ;  /* 0x000000210400788c */ /* 0x000fe2000bf66270 */
[----:B------:R-:W-:Y:S01]  /*8530*/  FSEL R175, R6, -INF , !P0 ;  /* 0xff80000006af7808 */ /* 0x000fe20004000000 */
[----:B------:R-:W-:Y:S01]  /*8540*/  UP2UR UR28, UPR, URZ, 0x4 ;  /* 0x000000043f1c7883 */ /* 0x000fe20008000000 */
[----:B------:R-:W-:Y:S01]  /*8550*/  PLOP3.LUT P0, PT, PT, PT, UP0, 0x40, 0x0 ;  /* 0x000000000000781c */ /* 0x000fe20003f0e808 */
[----:B------:R-:W-:Y:S01]  /*8560*/  UISETP.GE.AND UP0, UPT, UR4, 0x11, UPT ;  /* 0x000000110400788c */ /* 0x000fe2000bf06270 */
[----:B------:R-:W-:Y:S01]  /*8570*/  PLOP3.LUT P2, PT, PT, PT, UP1, 0x40, 0x0 ;  /* 0x000000000000781c */ /* 0x000fe20003f4e818 */
[----:B------:R-:W-:Y:S01]  /*8580*/  UISETP.GE.AND UP1, UPT, UR4, 0xa, UPT ;  /* 0x0000000a0400788c */ /* 0x000fe2000bf26270 */
[----:B------:R-:W-:Y:S01]  /*8590*/  ISETP.GT.AND P0, PT, R167, 0x1, P0 ;  /* 0x00000001a700780c */ /* 0x000fe20000704270 */
[----:B------:R-:W-:Y:S01]  /*85a0*/  UP2UR UR26, UPR, URZ, 0x1 ;  /* 0x000000013f1a7883 */ /* 0x000fe20008000000 */
[----:B------:R-:W-:Y:S01]  /*85b0*/  FSEL R192, R7, -INF , !P1 ;  /* 0xff80000007c07808 */ /* 0x000fe20004800000 */
[----:B------:R-:W-:Y:S01]  /*85c0*/  UP2UR UR27, UPR, URZ, 0x2 ;  /* 0x000000023f1b7883 */ /* 0x000fe20008000000 */
[----:B------:R-:W-:Y:S01]  /*85d0*/  PLOP3.LUT P1, PT, PT, PT, UP2, 0x40, 0x0 ;  /* 0x000000000000781c */ /* 0x000fe20003f2e828 */
[----:B------:R-:W-:Y:S01]  /*85e0*/  UP2UR UR31, UPR, URZ, 0x40 ;  /* 0x000000403f1f7883 */ /* 0x000fe20008000000 */
[----:B------:R-:W-:Y:S02]  /*85f0*/  ISETP.LT.OR P0, PT, R168, 0x2, P0 ;  /* 0x00000002a800780c */ /* 0x000fe40000701670 */
[----:B------:R-:W-:Y:S02]  /*8600*/  ISETP.GT.AND P1, PT, R3, 0x8, P1 ;  /* 0x000000080300780c */ /* 0x000fe40000f24270 */
[----:B------:R-:W-:Y:S02]  /*8610*/  FSEL R7, R5, -INF , !P0 ;  /* 0xff80000005077808 */ /* 0x000fe40004000000 */
[----:B------:R-:W-:Y:S02]  /*8620*/  PLOP3.LUT P0, PT, PT, PT, UP1, 0x40, 0x0 ;  /* 0x000000000000781c */ /* 0x000fe40003f0e818 */
[----:B------:R-:W-:Y:S02]  /*8630*/  ISETP.LT.OR P1, PT, R165, 0x9, P1 ;  /* 0x00000009a500780c */ /* 0x000fe40000f21670 */
[----:B------:R-:W-:Y:S02]  /*8640*/  ISETP.GT.AND P0, PT, R3, 0x9, P0 ;  /* 0x000000090300780c */ /* 0x000fe40000704270 */
[----:B------:R-:W-:Y:S02]  /*8650*/  ISETP.GT.AND P2, PT, R167, RZ, P2 ;  /* 0x000000ffa700720c */ /* 0x000fe40001744270 */
[----:B------:R-:W-:Y:S02]  /*8660*/  FSEL R193, R18, -INF , !P1 ;  /* 0xff80000012c17808 */ /* 0x000fe40004800000 */
[----:B------:R-:W-:Y:S01]  /*8670*/  PLOP3.LUT P1, PT, PT, PT, UP1, 0x40, 0x0 ;  /* 0x000000000000781c */ /* 0x000fe20003f2e818 */
[----:B------:R-:W-:Y:S01]  /*8680*/  UISETP.GE.AND UP1, UPT, UR4, 0x29, UPT ;  /* 0x000000290400788c */ /* 0x000fe2000bf26270 */
[----:B------:R-:W-:Y:S02]  /*8690*/  ISETP.LT.OR P0, PT, R165, 0xa, P0 ;  /* 0x0000000aa500780c */ /* 0x000fe40000701670 */
[----:B------:R-:W-:Y:S02]  /*86a0*/  ISETP.LT.OR P2, PT, R168, 0x1, P2 ;  /* 0x00000001a800780c */ /* 0x000fe40001741670 */
[----:B------:R-:W-:Y:S02]  /*86b0*/  ISETP.GT.AND P1, PT, R167, 0x9, P1 ;  /* 0x00000009a700780c */ /* 0x000fe40000f24270 */
[----:B------:R-:W-:Y:S02]  /*86c0*/  FSEL R19, R19, -INF , !P0 ;  /* 0xff80000013137808 */ /* 0x000fe40004000000 */
[----:B------:R-:W-:Y:S02]  /*86d0*/  PLOP3.LUT P0, PT, PT, PT, UP0, 0x40, 0x0 ;  /* 0x000000000000781c */ /* 0x000fe40003f0e808 */
[----:B------:R-:W-:Y:S02]  /*86e0*/  FSEL R6, R4, -INF , !P2 ;  /* 0xff80000004067808 */ /* 0x000fe40005000000 */
[----:B------:R-:W-:Y:S01]  /*86f0*/  PLOP3.LUT P2, PT, PT, PT, UP2, 0x40, 0x0 ;  /* 0x000000000000781c */ /* 0x000fe20003f4e828 */
[----:B------:R-:W-:Y:S01]  /*8700*/  UISETP.GE.AND UP2, UPT, UR4, 0x22, UPT ;  /* 0x000000220400788c */ /* 0x000fe2000bf46270 */
[C---:B------:R-:W-:Y:S02]  /*8710*/  ISETP.LT.OR P1, PT, R168.reuse, 0xa, P1 ;  /* 0x0000000aa800780c */ /* 0x040fe40000f21670 */
[----:B------:R-:W-:Y:S02]  /*8720*/  ISETP.GT.AND P0, PT, R3, 0x10, P0 ;  /* 0x000000100300780c */ /* 0x000fe40000704270 */
[----:B------:R-:W-:Y:S02]  /*8730*/  ISETP.GT.AND P2, PT, R167, 0x8, P2 ;  /* 0x00000008a700780c */ /* 0x000fe40001744270 */
[----:B------:R-:W-:Y:S02]  /*8740*/  FSEL R18, R17, -INF , !P1 ;  /* 0xff80000011127808 */ /* 0x000fe40004800000 */
[----:B------:R-:W-:Y:S01]  /*8750*/  PLOP3.LUT P1, PT, PT, PT, UP0, 0x40, 0x0 ;  /* 0x000000000000781c */ /* 0x000fe20003f2e808 */
[----:B------:R-:W-:Y:S01]  /*8760*/  UISETP.GE.AND UP0, UPT, UR4, 0x2a, UPT ;  /* 0x0000002a0400788c */ /* 0x000fe2000bf06270 */
[----:B------:R-:W-:Y:S02]  /*8770*/  ISETP.LT.OR P0, PT, R165, 0x11, P0 ;  /* 0x00000011a500780c */ /* 0x000fe40000701670 */
[----:B------:R-:W-:Y:S02]  /*8780*/  ISETP.LT.OR P2, PT, R168, 0x9, P2 ;  /* 0x00000009a800780c */ /* 0x000fe40001741670 */
[C---:B------:R-:W-:Y:S02]  /*8790*/  ISETP.GT.AND P1, PT, R167.reuse, 0x10, P1 ;  /* 0x00000010a700780c */ /* 0x040fe40000f24270 */
[----:B------:R-:W-:Y:S02]  /*87a0*/  FSEL R198, R22, -INF , !P0 ;  /* 0xff80000016c67808 */ /* 0x000fe40004000000 */
[----:B------:R-:W-:Y:S02]  /*87b0*/  PLOP3.LUT P0, PT, PT, PT, UP6, 0x40, 0x0 ;  /* 0x000000000000781c */ /* 0x000fe40003f0e868 */
[----:B------:R-:W-:Y:S02]  /*87c0*/  FSEL R16, R16, -INF , !P2 ;  /* 0xff80000010107808 */ /* 0x000fe40005000000 */
[----:B------:R-:W-:Y:S01]  /*87d0*/  PLOP3.LUT P2, PT, PT, PT, UP6, 0x40, 0x0 ;  /* 0x000000000000781c */ /* 0x000fe20003f4e868 */
[----:B------:R-:W-:Y:S01]  /*87e0*/  UISETP.NE.AND UP6, UPT, UR26, URZ, UPT ;  /* 0x0000003f1a00728c */ /* 0x000fe2000bfc5270 */
[----:B------:R-:W-:Y:S02]  /*87f0*/  ISETP.LT.OR P1, PT, R168, 0x11, P1 ;  /* 0x00000011a800780c */ /* 0x000fe40000f21670 */
[----:B------:R-:W-:Y:S01]  /*8800*/  ISETP.GT.AND P0, PT, R167, 0x11, P0 ;  /* 0x00000011a700780c */ /* 0x000fe20000704270 */
[----:B------:R-:W-:Y:S01]  /*8810*/  UP2UR UR32, UPR, URZ, 0x40 ;  /* 0x000000403f207883 */ /* 0x000fe20008000000 */
[----:B------:R-:W-:Y:S01]  /*8820*/  ISETP.GT.AND P2, PT, R3, 0x11, P2 ;  /* 0x000000110300780c */ /* 0x000fe20001744270 */
[----:B------:R-:W-:Y:S01]  /*8830*/  UISETP.NE.AND UP6, UPT, UR27, URZ, UPT ;  /* 0x0000003f1b00728c */ /* 0x000fe2000bfc5270 */
[----:B------:R-:W-:Y:S02]  /*8840*/  FSEL R196, R20, -INF , !P1 ;  /* 0xff80000014c47808 */ /* 0x000fe40004800000 */
[----:B------:R-:W-:Y:S01]  /*8850*/  PLOP3.LUT P1, PT, PT, PT, UP4, 0x40, 0x0 ;  /* 0x000000000000781c */ /* 0x000fe20003f2e848 */
[----:B------:R-:W-:Y:S01]  /*8860*/  UP2UR UR33, UPR, URZ, 0x40 ;  /* 0x000000403f217883 */ /* 0x000fe20008000000 */
[C---:B------:R-:W-:Y:S01]  /*8870*/  ISETP.LT.OR P0, PT, R168.reuse, 0x12, P0 ;  /* 0x00000012a800780c */ /* 0x040fe20000701670 */
[----:B------:R-:W-:Y:S01]  /*8880*/  UISETP.NE.AND UP6, UPT, UR28, URZ, UPT ;  /* 0x0000003f1c00728c */ /* 0x000fe2000bfc5270 */
[----:B------:R-:W-:Y:S02]  /*8890*/  ISETP.LT.OR P2, PT, R165, 0x12, P2 ;  /* 0x00000012a500780c */ /* 0x000fe40001741670 */
[----:B------:R-:W-:Y:S01]  /*88a0*/  ISETP.GT.AND P1, PT, R3, 0x19, P1 ;  /* 0x000000190300780c */ /* 0x000fe20000f24270 */
[----:B------:R-:W-:Y:S01]  /*88b0*/  UP2UR UR34, UPR, URZ, 0x40 ;  /* 0x000000403f227883 */ /* 0x000fe20008000000 */
[----:B------:R-:W-:Y:S01]  /*88c0*/  FSEL R197, R21, -INF , !P0 ;  /* 0xff80000015c57808 */ /* 0x000fe20004000000 */
[----:B------:R-:W-:Y:S01]  /*88d0*/  UISETP.NE.AND UP6, UPT, UR29, URZ, UPT ;  /* 0x0000003f1d00728c */ /* 0x000fe2000bfc5270 */
[----:B------:R-:W-:Y:S02]  /*88e0*/  PLOP3.LUT P0, PT, PT, PT, UP5, 0x40, 0x0 ;  /* 0x000000000000781c */ /* 0x000fe40003f0e858 */
[----:B------:R-:W-:Y:S01]  /*88f0*/  FSEL R199, R23, -INF , !P2 ;  /* 0xff80000017c77808 */ /* 0x000fe20005000000 */
[----:B------:R-:W-:Y:S01]  /*8900*/  UP2UR UR35, UPR, URZ, 0x40 ;  /* 0x000000403f237883 */ /* 0x000fe20008000000 */
[----:B------:R-:W-:Y:S01]  /*8910*/  PLOP3.LUT P2, PT, PT, PT, UP5, 0x40, 0x0 ;  /* 0x000000000000781c */ /* 0x000fe20003f4e858 */
[----:B------:R-:W-:Y:S01]  /*8920*/  UISETP.NE.AND UP6, UPT, UR30, URZ, UPT ;  /* 0x0000003f1e00728c */ /* 0x000fe2000bfc5270 */
[----:B------:R-:W-:Y:S02]  /*8930*/  ISETP.LT.OR P1, PT, R165, 0x1a, P1 ;  /* 0x0000001aa500780c */ /* 0x000fe40000f21670 */
[----:B------:R-:W-:Y:S02]  /*8940*/  ISETP.GT.AND P0, PT, R167, 0x18, P0 ;  /* 0x00000018a700780c */ /* 0x000fe40000704270 */
[----:B------:R-:W-:Y:S02]  /*8950*/  ISETP.GT.AND P2, PT, R3, 0x18, P2 ;  /* 0x000000180300780c */ /* 0x000fe40001744270 */
[----:B------:R-:W-:Y:S02]  /*8960*/  FSEL R209, R35, -INF , !P1 ;  /* 0xff80000023d17808 */ /* 0x000fe40004800000 */
[----:B------:R-:W-:Y:S02]  /*8970*/  PLOP3.LUT P1, PT, PT, PT, UP3, 0x40, 0x0 ;  /* 0x000000000000781c */ /* 0x000fe40003f2e838 */
[----:B------:R-:W-:Y:S02]  /*8980*/  ISETP.LT.OR P0, PT, R168, 0x19, P0 ;  /* 0x00000019a800780c */ /* 0x000fe40000701670 */
[----:B------:R-:W-:Y:S02]  /*8990*/  ISETP.LT.OR P2, PT, R165, 0x19, P2 ;  /* 0x00000019a500780c */ /* 0x000fe40001741670 */
[----:B------:R-:W-:Y:S02]  /*89a0*/  ISETP.GT.AND P1, PT, R3, 0x20, P1 ;  /* 0x000000200300780c */ /* 0x000fe40000f24270 */
[----:B------:R-:W-:Y:S02]  /*89b0*/  FSEL R200, R32, -INF , !P0 ;  /* 0xff80000020c87808 */ /* 0x000fe40004000000 */
[----:B------:R-:W-:Y:S02]  /*89c0*/  PLOP3.LUT P0, PT, PT, PT, UP2, 0x40, 0x0 ;  /* 0x000000000000781c */ /* 0x000fe40003f0e828 */
[----:B------:R-:W-:Y:S02]  /*89d0*/  FSEL R206, R34, -INF , !P2 ;  /* 0xff80000022ce7808 */ /* 0x000fe40005000000 */
[----:B------:R-:W-:Y:S02]  /*89e0*/  PLOP3.LUT P2, PT, PT, PT, UP4, 0x40, 0x0 ;  /* 0x000000000000781c */ /* 0x000fe40003f4e848 */
[----:B------:R-:W-:Y:S02]  /*89f0*/  ISETP.LT.OR P1, PT, R165, 0x21, P1 ;  /* 0x00000021a500780c */ /* 0x000fe40000f21670 */
[----:B------:R-:W-:Y:S02]  /*8a00*/  ISETP.GT.AND P0, PT, R3, 0x21, P0 ;  /* 0x000000210300780c */ /* 0x000fe40000704270 */
[----:B------:R-:W-:Y:S02]  /*8a10*/  ISETP.GT.AND P2, PT, R167, 0x19, P2 ;  /* 0x00000019a700780c */ /* 0x000fe40001744270 */
[----:B------:R-:W-:Y:S02]  /*8a20*/  FSEL R219, R38, -INF , !P1 ;  /* 0xff80000026db7808 */ /* 0x000fe40004800000 */
[----:B------:R-:W-:Y:S02]  /*8a30*/  PLOP3.LUT P1, PT, PT, PT, UP2, 0x40, 0x0 ;  /* 0x000000000000781c */ /* 0x000fe40003f2e828 */
[----:B------:R-:W-:Y:S02]  /*8a40*/  ISETP.LT.OR P0, PT, R165, 0x22, P0 ;  /* 0x00000022a500780c */ /* 0x000fe40000701670 */
[C---:B------:R-:W-:Y:S02]  /*8a50*/  ISETP.LT.OR P2, PT, R168.reuse, 0x1a, P2 ;  /* 0x0000001aa800780c */ /* 0x040fe40001741670 */
[----:B------:R-:W-:Y:S02]  /*8a60*/  ISETP.GT.AND P1, PT, R167, 0x21, P1 ;  /* 0x00000021a700780c */ /* 0x000fe40000f24270 */
[----:B------:R-:W-:Y:S02]  /*8a70*/  FSEL R223, R39, -INF , !P0 ;  /* 0xff80000027df7808 */ /* 0x000fe40004000000 */
[----:B------:R-:W-:Y:S02]  /*8a80*/  PLOP3.LUT P0, PT, PT, PT, UP1, 0x40, 0x0 ;  /* 0x000000000000781c */ /* 0x000fe40003f0e818 */
[----:B------:R-:W-:Y:S02]  /*8a90*/  FSEL R202, R33, -INF , !P2 ;  /* 0xff80000021ca7808 */ /* 0x000fe40005000000 */
[----:B------:R-:W-:Y:S02]  /*8aa0*/  PLOP3.LUT P2, PT, PT, PT, UP3, 0x40, 0x0 ;  /* 0x000000000000781c */ /* 0x000fe40003f4e838 */
[C---:B------:R-:W-:Y:S02]  /*8ab0*/  ISETP.LT.OR P1, PT, R168.reuse, 0x22, P1 ;  /* 0x00000022a800780c */ /* 0x040fe40000f21670 */
[----:B------:R-:W-:Y:S02]  /*8ac0*/  ISETP.GT.AND P0, PT, R3, 0x28, P0 ;  /* 0x000000280300780c */ /* 0x000fe40000704270 */
[----:B------:R-:W-:Y:S02]  /*8ad0*/  ISETP.GT.AND P2, PT, R167, 0x20, P2 ;  /* 0x00000020a700780c */ /* 0x000fe40001744270 */
[----:B------:R-:W-:Y:S02]  /*8ae0*/  FSEL R216, R37, -INF , !P1 ;  /* 0xff80000025d87808 */ /* 0x000fe40004800000 */
[----:B------:R-:W-:Y:S02]  /*8af0*/  ISETP.LT.OR P1, PT, R165, 0x29, P0 ;  /* 0x00000029a500780c */ /* 0x000fe40000721670 */
[----:B------:R-:W-:Y:S02]  /*8b00*/  PLOP3.LUT P0, PT, PT, PT, UP0, 0x40, 0x0 ;  /* 0x000000000000781c */ /* 0x000fe40003f0e808 */
[----:B------:R-:W-:Y:S02]  /*8b10*/  ISETP.LT.OR P2, PT, R168, 0x21, P2 ;  /* 0x00000021a800780c */ /* 0x000fe40001741670 */
[----:B------:R-:W-:Y:S02]  /*8b20*/  ISETP.GT.AND P0, PT, R3, 0x29, P0 ;  /* 0x000000290300780c */ /* 0x000fe40000704270 */
[----:B------:R-:W-:Y:S01]  /*8b30*/  FSEL R215, R36, -INF , !P2 ;  /* 0xff80000024d77808 */ /* 0x000fe20005000000 */
[----:B------:R-:W1:Y:S01]  /*8b40*/  SHFL.IDX PT, R3, R172, 0x3, 0x1c1f ;  /* 0x007c1f00ac037f89 */ /* 0x000e6200000e0000 */
[----:B------:R-:W-:Y:S02]  /*8b50*/  PLOP3.LUT P2, PT, PT, PT, UP1, 0x40, 0x0 ;  /* 0x000000000000781c */ /* 0x000fe40003f4e818 */
[----:B------:R-:W-:Y:S02]  /*8b60*/  ISETP.LT.OR P0, PT, R165, 0x2a, P0 ;  /* 0x0000002aa500780c */ /* 0x000fe40000701670 */
[----:B------:R-:W-:Y:S02]  /*8b70*/  ISETP.GT.AND P2, PT, R167, 0x28, P2 ;  /* 0x00000028a700780c */ /* 0x000fe40001744270 */
[----:B------:R-:W-:Y:S02]  /*8b80*/  FSEL R252, R50, -INF , !P1 ;  /* 0xff80000032fc7808 */ /* 0x000fe40004800000 */
[----:B------:R-:W-:Y:S02]  /*8b90*/  PLOP3.LUT P1, PT, PT, PT, UP0, 0x40, 0x0 ;  /* 0x000000000000781c */ /* 0x000fe40003f2e808 */
[----:B------:R-:W-:Y:S02]  /*8ba0*/  FSEL R51, R51, -INF , !P0 ;  /* 0xff80000033337808 */ /* 0x000fe40004000000 */
[----:B------:R-:W-:Y:S01]  /*8bb0*/  PLOP3.LUT P0, PT, PT, PT, UP6, 0x40, 0x0 ;  /* 0x000000000000781c */ /* 0x000fe20003f0e868 */
[----:B------:R-:W-:Y:S01]  /*8bc0*/  UISETP.NE.AND UP6, UPT, UR35, URZ, UPT ;  /* 0x0000003f2300728c */ /* 0x000fe2000bfc5270 */
[----:B------:R-:W-:Y:S02]  /*8bd0*/  ISETP.LT.OR P2, PT, R168, 0x29, P2 ;  /* 0x00000029a800780c */ /* 0x000fe40001741670 */
[----:B------:R-:W-:Y:S02]  /*8be0*/  ISETP.GT.AND P1, PT, R167, 0x29, P1 ;  /* 0x00000029a700780c */ /* 0x000fe40000f24270 */
[----:B------:R-:W-:Y:S02]  /*8bf0*/  FSEL R222, R48, -INF , !P2 ;  /* 0xff80000030de7808 */ /* 0x000fe40005000000 */
[----:B------:R-:W-:Y:S01]  /*8c00*/  PLOP3.LUT P2, PT, PT, PT, UP6, 0x40, 0x0 ;  /* 0x000000000000781c */ /* 0x000fe20003f4e868 */
[----:B------:R-:W-:Y:S01]  /*8c10*/  UISETP.NE.AND UP6, UPT, UR34, URZ, UPT ;  /* 0x0000003f2200728c */ /* 0x000fe2000bfc5270 */
[----:B------:R-:W-:Y:S02]  /*8c20*/  ISETP.LT.OR P1, PT, R168, 0x2a, P1 ;  /* 0x0000002aa800780c */ /* 0x000fe40000f21670 */
[----:B------:R-:W-:Y:S02]  /*8c30*/  ISETP.GT.AND P0, PT, R0, RZ, P0 ;  /* 0x000000ff0000720c */ /* 0x000fe40000704270 */
        /* <DEDUP_REMOVED lines=9> */
[C---:B------:R-:W-:Y:S02]  /*8cd0*/  ISETP.GT.AND P0, PT, R0.reuse, 0x9, P0 ;  /* 0x000000090000780c */ /* 0x040fe40000704270 */
[----:B------:R-:W-:Y:S02]  /*8ce0*/  ISETP.GT.AND P1, PT, R0, 0x8, P1 ;  /* 0x000000080000780c */ /* 0x000fe40000f24270 */
[C---:B------:R-:W-:Y:S02]  /*8cf0*/  ISETP.LT.OR P0, PT, R2.reuse, 0xa, P0 ;  /* 0x0000000a0200780c */ /* 0x040fe40000701670 */
[----:B------:R-:W-:Y:S02]  /*8d00*/  FSEL R17, R9, -INF , !P2 ;  /* 0xff80000009117808 */ /* 0x000fe40005000000 */
[----:B------:R-:W-:Y:S01]  /*8d10*/  PLOP3.LUT P2, PT, PT, PT, UP6, 0x40, 0x0 ;  /* 0x000000000000781c */ /* 0x000fe20003f4e868 */
[----:B------:R-:W-:Y:S01]  /*8d20*/  UISETP.NE.AND UP6, UPT, UR31, URZ, UPT ;  /* 0x0000003f1f00728c */ /* 0x000fe2000bfc5270 */
[----:B------:R-:W-:Y:S02]  /*8d30*/  ISETP.LT.OR P1, PT, R2, 0x9, P1 ;  /* 0x000000090200780c */ /* 0x000fe40000f21670 */
[----:B------:R-:W-:Y:S01]  /*8d40*/  FSEL R13, R13, -INF , !P0 ;  /* 0xff8000000d0d7808 */ /* 0x000fe20004000000 */
[----:B------:R-:W-:Y:S01]  /*8d50*/  UP2UR UR31, UPR, URZ, 0x40 ;  /* 0x000000403f1f7883 */ /* 0x000fe20008000000 */
[----:B------:R-:W-:Y:S02]  /*8d60*/  PLOP3.LUT P0, PT, PT, PT, UP5, 0x40, 0x0 ;  /* 0x000000000000781c */ /* 0x000fe40003f0e858 */
        /* <DEDUP_REMOVED lines=52> */
.L_x_3152:
[----:B------:R-:W-:Y:S04]  /*90b0*/  MOV R4, c[0x0][0x32c] ;  /* 0x0000cb0000047a02 */ /* 0x000fe80000000f00 */
[----:B------:R-:W-:Y:S11]  /*90c0*/  ISETP.NE.AND P0, PT, R4, 0x1, PT ;  /* 0x000000010400780c */ /* 0x000ff60003f05270 */
[----:B------:R-:W-:Y:S02]  /*90d0*/  @!UPT UIADD3 URZ, URZ, URZ, URZ ;  /* 0x0000003f3f3ff290 */ /* 0x000fe4000fffe03f */
[----:B------:R-:W-:Y:S05]  /*90e0*/  @P0 IMAD.HI.U32 R4, R3, c[0x0][0x330], RZ ;  /* 0x0000cc0003040a27 */ /* 0x000fea00078e00ff */
[----:B------:R-:W-:Y:S02]  /*90f0*/  @P0 SHF.R.U32.HI R3, RZ, c[0x0][0x334], R4 ;  /* 0x0000cd00ff030a19 */ /* 0x000fe40000011604 */
.L_x_3153:
[----:B------:R-:W-:Y:S05]  /*9100*/  BSYNC B0 ;  /* 0x0000000000007941 */ /* 0x000fea0003800000 */
.L_x_3151:
[----:B------:R-:W-:Y:S05]  /*9110*/  IADD3 R4, -R194, UR4, RZ ;  /* 0x00000004c2047c10 */ /* 0x000fea000fffe1ff */
[----:B------:R-:W-:Y:S05]  /*9120*/  IMAD R3, R3, c[0x0][0x32c], R4 ;  /* 0x0000cb0003037a24 */ /* 0x000fea00078e0204 */
[----:B------:R-:W-:Y:S02]  /*9130*/  IADD3 R4, R3, c[0x0][0x32c], RZ ;  /* 0x0000cb0003047a10 */ /* 0x000fe40007ffe0ff */
[----:B------:R-:W-:Y:S02]  /*9140*/  IMNMX R0, R0, R3, !PT ;  /* 0x0000000300007217 */ /* 0x000fe40007800200 */
[----:B------:R-:W-:Y:S02]  /*9150*/  IMNMX R2, R2, R4, PT ;  /* 0x0000000402027217 */ /* 0x000fe40003800200 */
.L_x_3150:
        /* <DEDUP_REMOVED lines=45> */
[----:B------:R-:W-:Y:S02]  /*9430*/  ISETP.LT.OR P2, PT, R2, 0x2, P2 ;  /* 0x000000020200780c */ /* 0x000fe40001741670 */
[----:B------:R-:W-:Y:S02]  /*9440*/  FMNMX.FTZ R4, R208, R4, !PT ;  /* 0x00000004d0047209 */ /* 0x000fe40007810000 */
[----:B------:R-:W-:Y:S02]  /*9450*/  FSEL R11, R11, -INF , !P2 ;  /* 0xff8000000b0b7808 */ /* 0x000fe40005000000 */
[----:B------:R-:W-:Y:S01]  /*9460*/  PLOP3.LUT P2, PT, PT, PT, UP0, 0x40, 0x0 ;  /* 0x000000000000781c */ /* 0x000fe20003f4e808 */
[----:B------:R-:W-:Y:S01]  /*9470*/  UISETP.NE.AND UP0, UPT, UR27, URZ, UPT ;  /* 0x0000003f1b00728c */ /* 0x000fe2000bf05270 */
[----:B------:R-:W-:Y:S02]  /*9480*/  FMNMX.FTZ R4, R210, R4, !PT ;  /* 0x00000004d2047209 */ /* 0x000fe40007810000 */
[----:B-1----:R-:W-:Y:S02]  /*9490*/  FMNMX.FTZ R169, R169, R5, !PT ;  /* 0x00000005a9a97209 */ /* 0x002fe40007810000 */
[----:B------:R-:W1:Y:S01]  /*94a0*/  SHFL.BFLY PT, R5, R3, 0x2, 0x1f ;  /* 0x0c401f0003057f89 */ /* 0x000e6200000e0000 */
[----:B------:R-:W-:Y:S02]  /*94b0*/  ISETP.GT.AND P2, PT, R0, 0x10, P2 ;  /* 0x000000100000780c */ /* 0x000fe40001744270 */
[----:B------:R-:W-:Y:S02]  /*94c0*/  FMNMX.FTZ R4, R211, R4, !PT ;  /* 0x00000004d3047209 */ /* 0x000fe40007810000 */
[----:B------:R-:W-:Y:S02]  /*94d0*/  ISETP.LT.OR P2, PT, R2, 0x11, P2 ;  /* 0x000000110200780c */ /* 0x000fe40001741670 */
[----:B------:R-:W-:Y:S01]  /*94e0*/  FMNMX.FTZ R4, R247, R4, !PT ;  /* 0x00000004f7047209 */ /* 0x000fe20007810000 */
[----:B------:R-:W2:Y:S01]  /*94f0*/  SHFL.BFLY PT, R9, R169, 0x1, 0x1f ;  /* 0x0c201f00a9097f89 */ /* 0x000ea200000e0000 */
[----:B------:R-:W-:Y:S02]  /*9500*/  FSEL R201, R26, -INF , !P2 ;  /* 0xff8000001ac97808 */ /* 0x000fe40005000000 */
[----:B------:R-:W-:Y:S02]  /*9510*/  FMNMX.FTZ R4, R251, R4, !PT ;  /* 0x00000004fb047209 */ /* 0x000fe40007810000 */
[----:B------:R-:W-:Y:S01]  /*9520*/  PLOP3.LUT P0, PT, PT, PT, UP2, 0x40, 0x0 ;  /* 0x000000000000781c */ /* 0x000fe20003f0e828 */
[----:B------:R-:W-:Y:S01]  /*9530*/  UISETP.NE.AND UP2, UPT, UR29, URZ, UPT ;  /* 0x0000003f1d00728c */ /* 0x000fe2000bf45270 */
[----:B------:R-:W-:Y:S02]  /*9540*/  FMNMX.FTZ R4, R34, R4, !PT ;  /* 0x0000000422047209 */ /* 0x000fe40007810000 */
[----:B------:R-:W-:Y:S02]  /*9550*/  ISETP.GT.AND P0, PT, R0, 0x8, P0 ;  /* 0x000000080000780c */ /* 0x000fe40000704270 */
[----:B------:R-:W-:Y:S02]  /*9560*/  FMNMX.FTZ R167, R35, R4, !PT ;  /* 0x0000000423a77209 */ /* 0x000fe40007810000 */
[----:B------:R-:W-:Y:S01]  /*9570*/  PLOP3.LUT P1, PT, PT, PT, UP4, 0x40, 0x0 ;  /* 0x000000000000781c */ /* 0x000fe20003f2e848 */
[----:B------:R-:W-:Y:S01]  /*9580*/  UISETP.NE.AND UP4, UPT, UR4, URZ, UPT ;  /* 0x0000003f0400728c */ /* 0x000fe2000bf85270 */
[----:B------:R-:W-:Y:S02]  /*9590*/  ISETP.LT.OR P0, PT, R2, 0x9, P0 ;  /* 0x000000090200780c */ /* 0x000fe40000701670 */
[----:B-1----:R-:W-:Y:S02]  /*95a0*/  FMNMX.FTZ R3, R3, R5, !PT ;  /* 0x0000000503037209 */ /* 0x002fe40007810000 */
[----:B------:R-:W-:Y:S02]  /*95b0*/  ISETP.GT.AND P1, PT, R0, RZ, P1 ;  /* 0x000000ff0000720c */ /* 0x000fe40000f24270 */
[----:B------:R-:W-:Y:S01]  /*95c0*/  FSEL R14, R14, -INF , !P0 ;  /* 0xff8000000e0e7808 */ /* 0x000fe20004000000 */
[----:B------:R-:W1:Y:S01]  /*95d0*/  SHFL.BFLY PT, R168, R3, 0x1, 0x1f ;  /* 0x0c201f0003a87f89 */ /* 0x000e6200000e0000 */
[----:B------:R-:W-:Y:S02]  /*95e0*/  PLOP3.LUT P0, PT, PT, PT, UP6, 0x40, 0x0 ;  /* 0x000000000000781c */ /* 0x000fe40003f0e868 */
[----:B--2---:R-:W-:Y:S02]  /*95f0*/  FMNMX.FTZ R169, R169, R9, !PT ;  /* 0x00000009a9a97209 */ /* 0x004fe40007810000 */
[----:B------:R-:W-:Y:S02]  /*9600*/  ISETP.LT.OR P1, PT, R2, 0x1, P1 ;  /* 0x000000010200780c */ /* 0x000fe40000f21670 */
[C---:B------:R-:W-:Y:S01]  /*9610*/  FSETP.NEU.FTZ.AND P2, PT, R169.reuse, -INF , PT ;  /* 0xff800000a900780b */ /* 0x040fe20003f5d000 */
[----:B------:R-:W-:Y:S01]  /*9620*/  FMUL.FTZ R173, R169, c[0x0][0x2d0] ;  /* 0x0000b400a9ad7a20 */ /* 0x000fe20000410000 */
[----:B------:R-:W-:Y:S02]  /*9630*/  ISETP.GT.AND P0, PT, R0, 0x11, P0 ;  /* 0x000000110000780c */ /* 0x000fe40000704270 */
[----:B------:R-:W-:Y:S02]  /*9640*/  FSEL R10, R10, -INF , !P1 ;  /* 0xff8000000a0a7808 */ /* 0x000fe40004800000 */
[----:B------:R-:W-:Y:S02]  /*9650*/  FSEL R173, R173, RZ, P2 ;  /* 0x000000ffadad7208 */ /* 0x000fe40001000000 */
[----:B------:R-:W-:Y:S01]  /*9660*/  PLOP3.LUT P1, PT, PT, PT, UP1, 0x40, 0x0 ;  /* 0x000000000000781c */ /* 0x000fe20003f2e818 */
[----:B------:R-:W-:Y:S01]  /*9670*/  UISETP.NE.AND UP1, UPT, UR28, URZ, UPT ;  /* 0x0000003f1c00728c */ /* 0x000fe2000bf25270 */
[----:B------:R-:W-:Y:S01]  /*9680*/  ISETP.LT.OR P0, PT, R2, 0x12, P0 ;  /* 0x000000120200780c */ /* 0x000fe20000701670 */
[--C-:B------:R-:W-:Y:S01]  /*9690*/  FFMA.FTZ R4, R6, c[0x0][0x2d0], -R173.reuse ;  /* 0x0000b40006047a23 */ /* 0x100fe200000108ad */
[----:B------:R-:W-:Y:S01]  /*96a0*/  ISETP.GT.AND P1, PT, R0, 0x9, P1 ;  /* 0x000000090000780c */ /* 0x000fe20000f24270 */
[----:B------:R-:W2:Y:S01]  /*96b0*/  SHFL.BFLY PT, R6, R167, 0x2, 0x1f ;  /* 0x0c401f00a7067f89 */ /* 0x000ea200000e0000 */
[----:B------:R-:W-:Y:S01]  /*96c0*/  FSEL R203, R27, -INF , !P0 ;  /* 0xff8000001bcb7808 */ /* 0x000fe20004000000 */
[----:B------:R3:W-:Y:S01]  /*96d0*/  MUFU.EX2 R20, R4 ;  /* 0x0000000400147308 */ /* 0x0007e20000000800 */
[----:B------:R-:W-:Y:S02]  /*96e0*/  PLOP3.LUT P0, PT, PT, PT, UP4, 0x40, 0x0 ;  /* 0x000000000000781c */ /* 0x000fe40003f0e848 */
[----:B-1----:R-:W-:Y:S01]  /*96f0*/  FMNMX.FTZ R168, R3, R168, !PT ;  /* 0x000000a803a87209 */ /* 0x002fe20007810000 */
[--C-:B------:R-:W-:Y:S01]  /*9700*/  FFMA.FTZ R3, R16, c[0x0][0x2d0], -R173.reuse ;  /* 0x0000b40010037a23 */ /* 0x100fe200000108ad */
[----:B------:R-:W-:Y:S02]  /*9710*/  ISETP.LT.OR P1, PT, R2, 0xa, P1 ;  /* 0x0000000a0200780c */ /* 0x000fe40000f21670 */
[----:B------:R-:W-:Y:S01]  /*9720*/  ISETP.GT.AND P0, PT, R0, 0x19, P0 ;  /* 0x000000190000780c */ /* 0x000fe20000704270 */
[----:B------:R-:W-:Y:S01]  /*9730*/  FMUL.FTZ R174, R168, c[0x0][0x2d0] ;  /* 0x0000b400a8ae7a20 */ /* 0x000fe20000410000 */
[----:B------:R-:W-:Y:S01]  /*9740*/  FSEL R15, R15, -INF , !P1 ;  /* 0xff8000000f0f7808 */ /* 0x000fe20004800000 */
[----:B------:R1:W4:Y:S01]  /*9750*/  MUFU.EX2 R21, R3 ;  /* 0x0000000300157308 */ /* 0x0003220000000800 */
[----:B------:R-:W-:Y:S02]  /*9760*/  PLOP3.LUT P1, PT, PT, PT, UP5, 0x40, 0x0 ;  /* 0x000000000000781c */ /* 0x000fe40003f2e858 */
[----:B------:R-:W-:Y:S02]  /*9770*/  ISETP.LT.OR P0, PT, R2, 0x1a, P0 ;  /* 0x0000001a0200780c */ /* 0x000fe40000701670 */
[----:B------:R-:W-:Y:S02]  /*9780*/  FMNMX.FTZ R5, R10, R171, !PT ;  /* 0x000000ab0a057209 */ /* 0x000fe40007810000 */
[----:B------:R-:W-:Y:S02]  /*9790*/  ISETP.GT.AND P1, PT, R0, 0x18, P1 ;  /* 0x000000180000780c */ /* 0x000fe40000f24270 */
[----:B------:R-:W-:Y:S02]  /*97a0*/  FSEL R207, R31, -INF , !P0 ;  /* 0xff8000001fcf7808 */ /* 0x000fe40004000000 */
[----:B------:R-:W-:Y:S02]  /*97b0*/  PLOP3.LUT P0, PT, PT, PT, UP3, 0x40, 0x0 ;  /* 0x000000000000781c */ /* 0x000fe40003f0e838 */
[----:B------:R-:W-:Y:S01]  /*97c0*/  ISETP.LT.OR P1, PT, R2, 0x19, P1 ;  /* 0x000000190200780c */ /* 0x000fe20000f21670 */
[--C-:B---3--:R-:W-:Y:S01]  /*97d0*/  FFMA.FTZ R4, R7, c[0x0][0x2d0], -R173.reuse ;  /* 0x0000b40007047a23 */ /* 0x108fe200000108ad */
[----:B------:R-:W-:Y:S02]  /*97e0*/  ISETP.GT.AND P0, PT, R0, 0x20, P0 ;  /* 0x000000200000780c */ /* 0x000fe40000704270 */
[----:B------:R-:W-:Y:S01]  /*97f0*/  FSEL R204, R30, -INF , !P1 ;  /* 0xff8000001ecc7808 */ /* 0x000fe20004800000 */
[----:B------:R3:W3:Y:S01]  /*9800*/  MUFU.EX2 R24, R4 ;  /* 0x0000000400187308 */ /* 0x0006e20000000800 */
[----:B------:R-:W-:Y:S02]  /*9810*/  PLOP3.LUT P1, PT, PT, PT, UP2, 0x40, 0x0 ;  /* 0x000000000000781c */ /* 0x000fe40003f2e828 */
[----:B------:R-:W-:Y:S02]  /*9820*/  ISETP.LT.OR P0, PT, R2, 0x21, P0 ;  /* 0x000000210200780c */ /* 0x000fe40000701670 */
[----:B------:R-:W-:Y:S01]  /*9830*/  ISETP.GT.AND P1, PT, R0, 0x21, P1 ;  /* 0x000000210000780c */ /* 0x000fe20000f24270 */
[----:B-1----:R-:W-:Y:S01]  /*9840*/  FFMA.FTZ R3, R18, c[0x0][0x2d0], -R173 ;  /* 0x0000b40012037a23 */ /* 0x002fe200000108ad */
[----:B------:R-:W-:Y:S02]  /*9850*/  FSEL R212, R42, -INF , !P0 ;  /* 0xff8000002ad47808 */ /* 0x000fe40004000000 */
[----:B------:R-:W-:Y:S01]  /*9860*/  PLOP3.LUT P0, PT, PT, PT, UP1, 0x40, 0x0 ;  /* 0x000000000000781c */ /* 0x000fe20003f0e818 */
[----:B------:R1:W1:Y:S01]  /*9870*/  MUFU.EX2 R51, R3 ;  /* 0x0000000300337308 */ /* 0x0002620000000800 */
[----:B--2---:R-:W-:Y:S02]  /*9880*/  FMNMX.FTZ R167, R167, R6, !PT ;  /* 0x00000006a7a77209 */ /* 0x004fe40007810000 */
[----:B------:R-:W-:Y:S02]  /*9890*/  ISETP.LT.OR P1, PT, R2, 0x22, P1 ;  /* 0x000000220200780c */ /* 0x000fe40000f21670 */
[----:B------:R-:W-:Y:S02]  /*98a0*/  ISETP.GT.AND P0, PT, R0, 0x28, P0 ;  /* 0x000000280000780c */ /* 0x000fe40000704270 */
[----:B------:R-:W-:Y:S02]  /*98b0*/  FSEL R214, R43, -INF , !P1 ;  /* 0xff8000002bd67808 */ /* 0x000fe40004800000 */
[----:B------:R-:W-:Y:S02]  /*98c0*/  FSETP.NEU.FTZ.AND P1, PT, R168, -INF , PT ;  /* 0xff800000a800780b */ /* 0x000fe40003f3d000 */
[----:B------:R-:W-:Y:S02]  /*98d0*/  ISETP.LT.OR P0, PT, R2, 0x29, P0 ;  /* 0x000000290200780c */ /* 0x000fe40000701670 */
[----:B------:R-:W-:Y:S02]  /*98e0*/  FSEL R174, R174, RZ, P1 ;  /* 0x000000ffaeae7208 */ /* 0x000fe40000800000 */
[----:B---3--:R-:W-:Y:S02]  /*98f0*/  FMNMX.FTZ R4, R11, R5, !PT ;  /* 0x000000050b047209 */ /* 0x008fe40007810000 */
[----:B------:R-:W2:Y:S01]  /*9900*/  SHFL.BFLY PT, R5, R167, 0x1, 0x1f ;  /* 0x0c201f00a7057f89 */ /* 0x000ea200000e0000 */
[----:B------:R-:W-:Y:S02]  /*9910*/  FSEL R213, R46, -INF , !P0 ;  /* 0xff8000002ed57808 */ /* 0x000fe40004000000 */
[----:B------:R-:W-:Y:S02]  /*9920*/  FMNMX.FTZ R4, R14, R4, !PT ;  /* 0x000000040e047209 */ /* 0x000fe40007810000 */
[----:B------:R-:W-:Y:S01]  /*9930*/  PLOP3.LUT P0, PT, PT, PT, UP0, 0x40, 0x0 ;  /* 0x000000000000781c */ /* 0x000fe20003f0e808 */
[----:B------:R-:W-:Y:S01]  /*9940*/  UISETP.GT.AND UP0, UPT, UR23, UR5, UPT ;  /* 0x000000051700728c */ /* 0x000fe2000bf04270 */
[----:B------:R-:W-:Y:S01]  /*9950*/  FMNMX.FTZ R4, R15, R4, !PT ;  /* 0x000000040f047209 */ /* 0x000fe20007810000 */
[----:B------:R-:W-:Y:S01]  /*9960*/  UIADD3 UR23, UR23, -0x1, URZ ;  /* 0xffffffff17177890 */ /* 0x000fe2000fffe03f */
[----:B------:R-:W-:Y:S02]  /*9970*/  ISETP.GT.AND P0, PT, R0, 0x29, P0 ;  /* 0x000000290000780c */ /* 0x000fe40000704270 */
[----:B------:R-:W-:Y:S02]  /*9980*/  FMNMX.FTZ R4, R201, R4, !PT ;  /* 0x00000004c9047209 */ /* 0x000fe40007810000 */
[----:B------:R-:W-:Y:S01]  /*9990*/  ISETP.LT.OR P0, PT, R2, 0x2a, P0 ;  /* 0x0000002a0200780c */ /* 0x000fe20000701670 */
[--C-:B------:R-:W-:Y:S01]  /*99a0*/  FFMA.FTZ R2, R192, c[0x0][0x2d0], -R174.reuse ;  /* 0x0000b400c0027a23 */ /* 0x100fe200000108ae */
[----:B------:R-:W-:Y:S02]  /*99b0*/  FMNMX.FTZ R4, R203, R4, !PT ;  /* 0x00000004cb047209 */ /* 0x000fe40007810000 */
[----:B------:R-:W-:Y:S01]  /*99c0*/  FSEL R172, R47, -INF , !P0 ;  /* 0xff8000002fac7808 */ /* 0x000fe20004000000 */
[----:B------:R3:W-:Y:S01]  /*99d0*/  MUFU.EX2 R6, R2 ;  /* 0x0000000200067308 */ /* 0x0007e20000000800 */
[----:B-1----:R-:W-:Y:S01]  /*99e0*/  FMNMX.FTZ R3, R204, R4, !PT ;  /* 0x00000004cc037209 */ /* 0x002fe20007810000 */
[--C-:B------:R-:W-:Y:S01]  /*99f0*/  FFMA.FTZ R4, R175, c[0x0][0x2d0], -R174.reuse ;  /* 0x0000b400af047a23 */ /* 0x100fe200000108ae */
[----:B----4-:R-:W-:Y:S02]  /*9a00*/  MOV R46, R21 ;  /* 0x00000015002e7202 */ /* 0x010fe40000000f00 */
[----:B------:R-:W-:Y:S02]  /*9a10*/  FMNMX.FTZ R3, R207, R3, !PT ;  /* 0x00000003cf037209 */ /* 0x000fe40007810000 */
[----:B--2---:R-:W-:Y:S02]  /*9a20*/  FMNMX.FTZ R167, R167, R5, !PT ;  /* 0x00000005a7a77209 */ /* 0x004fe40007810000 */
[----:B------:R-:W-:Y:S01]  /*9a30*/  FMNMX.FTZ R0, R212, R3, !PT ;  /* 0x00000003d4007209 */ /* 0x000fe20007810000 */
[--C-:B------:R-:W-:Y:S01]  /*9a40*/  FFMA.FTZ R3, R19, c[0x0][0x2d0], -R174.reuse ;  /* 0x0000b40013037a23 */ /* 0x100fe200000108ae */
[C---:B------:R-:W-:Y:S01]  /*9a50*/  FSETP.NEU.FTZ.AND P0, PT, R167.reuse, -INF , PT ;  /* 0xff800000a700780b */ /* 0x040fe20003f1d000 */
[----:B------:R-:W-:Y:S01]  /*9a60*/  FMUL.FTZ R175, R167, c[0x0][0x2d0] ;  /* 0x0000b400a7af7a20 */ /* 0x000fe20000410000 */
[----:B------:R-:W-:Y:S01]  /*9a70*/  FMNMX.FTZ R0, R214, R0, !PT ;  /* 0x00000000d6007209 */ /* 0x000fe20007810000 */
[----:B------:R1:W-:Y:S01]  /*9a80*/  MUFU.EX2 R49, R3 ;  /* 0x0000000300317308 */ /* 0x0003e20000000800 */
[----:B------:R-:W-:Y:S02]  /*9a90*/  MOV R43, R20 ;  /* 0x00000014002b7202 */ /* 0x000fe40000000f00 */
[----:B------:R-:W-:Y:S01]  /*9aa0*/  FSEL R175, R175, RZ, P0 ;  /* 0x000000ffafaf7208 */ /* 0x000fe20000000000 */
[----:B------:R-:W-:Y:S01]  /*9ab0*/  LDSM.16.MT88.4 R20, [R225+0x2080] ;  /* 0x00208000e114783b */ /* 0x000fe20000004200 */
[----:B------:R-:W-:Y:S02]  /*9ac0*/  FMNMX.FTZ R0, R213, R0, !PT ;  /* 0x00000000d5007209 */ /* 0x000fe40007810000 */
[----:B------:R-:W-:Y:S02]  /*9ad0*/  F2FP.PACK_AB R192, R24, R43 ;  /* 0x0000002b18c0723e */ /* 0x000fe400000000ff */
[----:B------:R-:W-:Y:S01]  /*9ae0*/  FMNMX.FTZ R0, R172, R0, !PT ;  /* 0x00000000ac007209 */ /* 0x000fe20007810000 */
[----:B---3--:R-:W-:Y:S01]  /*9af0*/  FFMA.FTZ R2, R193, c[0x0][0x2d0], -R174 ;  /* 0x0000b400c1027a23 */ /* 0x008fe200000108ae */
[----:B------:R2:W-:Y:S01]  /*9b00*/  MUFU.EX2 R45, R4 ;  /* 0x00000004002d7308 */ /* 0x0005e20000000800 */
[----:B------:R-:W-:Y:S02]  /*9b10*/  F2FP.PACK_AB R194, R51, R46 ;  /* 0x0000002e33c2723e */ /* 0x000fe400000000ff */
[----:B------:R-:W-:Y:S07]  /*9b20*/  MOV R42, R34 ;  /* 0x00000022002a7202 */ /* 0x000fee0000000f00 */
[----:B------:R3:W4:Y:S01]  /*9b30*/  MUFU.EX2 R50, R2 ;  /* 0x0000000200327308 */ /* 0x0007220000000800 */
[--C-:B-1----:R-:W-:Y:S09]  /*9b40*/  FFMA.FTZ R3, R8, c[0x0][0x2d0], -R175.reuse ;  /* 0x0000b40008037a23 */ /* 0x102ff200000108af */
[----:B------:R1:W-:Y:S01]  /*9b50*/  MUFU.EX2 R44, R3 ;  /* 0x00000003002c7308 */ /* 0x0003e20000000800 */
[--C-:B--2---:R-:W-:Y:S09]  /*9b60*/  FFMA.FTZ R4, R12, c[0x0][0x2d0], -R175.reuse ;  /* 0x0000b4000c047a23 */ /* 0x104ff200000108af */
[----:B------:R-:W-:Y:S01]  /*9b70*/  MUFU.EX2 R7, R4 ;  /* 0x0000000400077308 */ /* 0x000fe20000000800 */
[----:B---3--:R-:W2:Y:S01]  /*9b80*/  SHFL.BFLY PT, R2, R0, 0x2, 0x1f ;  /* 0x0c401f0000027f89 */ /* 0x008ea200000e0000 */
[----:B----4-:R-:W-:Y:S01]  /*9b90*/  F2FP.PACK_AB R195, R49, R50 ;  /* 0x0000003231c3723e */ /* 0x010fe200000000ff */
[--C-:B-1----:R-:W-:Y:S07]  /*9ba0*/  FFMA.FTZ R3, R17, c[0x0][0x2d0], -R175.reuse ;  /* 0x0000b40011037a23 */ /* 0x102fee00000108af */
[----:B------:R2:W-:Y:S02]  /*9bb0*/  MUFU.EX2 R47, R3 ;  /* 0x00000003002f7308 */ /* 0x0005e40000000800 */
[----:B--2---:R-:W-:Y:S01]  /*9bc0*/  FMNMX.FTZ R3, R0, R2, !PT ;  /* 0x0000000200037209 */ /* 0x004fe20007810000 */
[----:B------:R-:W-:Y:S01]  /*9bd0*/  FFMA.FTZ R2, R13, c[0x0][0x2d0], -R175 ;  /* 0x0000b4000d027a23 */ /* 0x000fe200000108af */
[----:B------:R-:W-:Y:S06]  /*9be0*/  FSEL R0, R169, RZ, P2 ;  /* 0x000000ffa9007208 */ /* 0x000fec0001000000 */
[----:B------:R1:W-:Y:S01]  /*9bf0*/  MUFU.EX2 R48, R2 ;  /* 0x0000000200307308 */ /* 0x0003e20000000800 */
[----:B------:R-:W2:Y:S01]  /*9c00*/  SHFL.BFLY PT, R4, R3, 0x1, 0x1f ;  /* 0x0c201f0003047f89 */ /* 0x000ea200000e0000 */
[----:B------:R-:W-:Y:S04]  /*9c10*/  FADD.FTZ R0, -R0, R164 ;  /* 0x000000a400007221 */ /* 0x000fe80000010100 */
[----:B------:R-:W-:Y:S04]  /*9c20*/  FMUL.FTZ R0, R0, c[0x0][0x2d0] ;  /* 0x0000b40000007a20 */ /* 0x000fe80000410000 */
[----:B------:R3:W4:Y:S01]  /*9c30*/  MUFU.EX2 R165, R0 ;  /* 0x0000000000a57308 */ /* 0x0007220000000800 */
[----:B-1----:R-:W-:Y:S02]  /*9c40*/  FSEL R2, R168, RZ, P1 ;  /* 0x000000ffa8027208 */ /* 0x002fe40000800000 */
[----:B--2---:R-:W-:Y:S03]  /*9c50*/  FMNMX.FTZ R3, R3, R4, !PT ;  /* 0x0000000403037209 */ /* 0x004fe60007810000 */
[----:B------:R-:W-:Y:S02]  /*9c60*/  FADD.FTZ R2, -R2, R166 ;  /* 0x000000a602027221 */ /* 0x000fe40000010100 */
[----:B------:R-:W-:Y:S02]  /*9c70*/  FMUL.FTZ R166, R3, c[0x0][0x2d0] ;  /* 0x0000b40003a67a20 */ /* 0x000fe40000410000 */
[----:B------:R-:W-:Y:S01]  /*9c80*/  FMUL.FTZ R2, R2, c[0x0][0x2d0] ;  /* 0x0000b40002027a20 */ /* 0x000fe20000410000 */
[----:B---3--:R-:W-:Y:S01]  /*9c90*/  FSEL R0, R167, RZ, P0 ;  /* 0x000000ffa7007208 */ /* 0x008fe20000000000 */
[----:B----4-:R-:W-:Y:S01]  /*9ca0*/  FMUL.FTZ R5, R165, R177 ;  /* 0x000000b1a5057220 */ /* 0x010fe20000410000 */
[----:B------:R-:W-:Y:S01]  /*9cb0*/  FSETP.NEU.FTZ.AND P0, PT, R3, -INF , PT ;  /* 0xff8000000300780b */ /* 0x000fe20003f1d000 */
[----:B------:R-:W1:Y:S01]  /*9cc0*/  MUFU.EX2 R164, R2 ;  /* 0x0000000200a47308 */ /* 0x000e620000000800 */
[C---:B------:R-:W-:Y:S02]  /*9cd0*/  FMUL.FTZ R16, R165.reuse, R188 ;  /* 0x000000bca5107220 */ /* 0x040fe40000410000 */
[----:B------:R-:W-:Y:S01]  /*9ce0*/  FADD.FTZ R0, -R0, R170 ;  /* 0x000000aa00007221 */ /* 0x000fe20000010100 */
[----:B------:R-:W-:Y:S01]  /*9cf0*/  FSEL R166, R166, RZ, P0 ;  /* 0x000000ffa6a67208 */ /* 0x000fe20000000000 */
[C---:B------:R-:W-:Y:S01]  /*9d00*/  FMUL.FTZ R17, R165.reuse, R189 ;  /* 0x000000bda5117220 */ /* 0x040fe20000410000 */
[----:B------:R-:W-:Y:S01]  /*9d10*/  MOV R170, R7 ;  /* 0x0000000700aa7202 */ /* 0x000fe20000000f00 */
[----:B------:R-:W-:Y:S02]  /*9d20*/  FMUL.FTZ R0, R0, c[0x0][0x2d0] ;  /* 0x0000b40000007a20 */ /* 0x000fe40000410000 */
[--C-:B------:R-:W-:Y:S02]  /*9d30*/  FFMA.FTZ R4, R14, c[0x0][0x2d0], -R166.reuse ;  /* 0x0000b4000e047a23 */ /* 0x100fe400000108a6 */
[----:B------:R2:W3:Y:S01]  /*9d40*/  MUFU.EX2 R2, R0 ;  /* 0x0000000000027308 */ /* 0x0004e20000000800 */
[C---:B------:R-:W-:Y:S02]  /*9d50*/  FMUL.FTZ R32, R165.reuse, R144 ;  /* 0x00000090a5207220 */ /* 0x040fe40000410000 */
[C---:B------:R-:W-:Y:S02]  /*9d60*/  FMUL.FTZ R33, R165.reuse, R145 ;  /* 0x00000091a5217220 */ /* 0x040fe40000410000 */
[C---:B------:R-:W-:Y:S02]  /*9d70*/  FMUL.FTZ R52, R165.reuse, R52 ;  /* 0x00000034a5347220 */ /* 0x040fe40000410000 */
[C---:B------:R-:W-:Y:S02]  /*9d80*/  FMUL.FTZ R53, R165.reuse, R53 ;  /* 0x00000035a5357220 */ /* 0x040fe40000410000 */
[C---:B------:R-:W-:Y:S01]  /*9d90*/  FMUL.FTZ R64, R165.reuse, R64 ;  /* 0x00000040a5407220 */ /* 0x040fe20000410000 */
[----:B------:R4:W-:Y:S01]  /*9da0*/  MUFU.EX2 R220, R4 ;  /* 0x0000000400dc7308 */ /* 0x0009e20000000800 */
[----:B------:R-:W-:Y:S02]  /*9db0*/  FMUL.FTZ R65, R165, R65 ;  /* 0x00000041a5417220 */ /* 0x000fe40000410000 */
[C---:B-1----:R-:W-:Y:S02]  /*9dc0*/  FMUL.FTZ R7, R164.reuse, R179 ;  /* 0x000000b3a4077220 */ /* 0x042fe40000410000 */
[C---:B------:R-:W-:Y:S02]  /*9dd0*/  FMUL.FTZ R18, R164.reuse, R190 ;  /* 0x000000bea4127220 */ /* 0x040fe40000410000 */
        /* <DEDUP_REMOVED lines=12> */
[--C-:B----4-:R-:W-:Y:S01]  /*9ea0*/  FFMA.FTZ R4, R15, c[0x0][0x2d0], -R166.reuse ;  /* 0x0000b4000f047a23 */ /* 0x110fe200000108a6 */
[----:B------:R-:W-:Y:S01]  /*9eb0*/  MOV R191, R180 ;  /* 0x000000b400bf7202 */ /* 0x000fe20000000f00 */
[C---:B------:R-:W-:Y:S01]  /*9ec0*/  FMUL.FTZ R13, R2.reuse, R185 ;  /* 0x000000b9020d7220 */ /* 0x040fe20000410000 */
[----:B------:R-:W-:Y:S01]  /*9ed0*/  MOV R185, R46 ;  /* 0x0000002e00b97202 */ /* 0x000fe20000000f00 */
[C---:B------:R-:W-:Y:S01]  /*9ee0*/  FMUL.FTZ R24, R2.reuse, R136 ;  /* 0x0000008802187220 */ /* 0x040fe20000410000 */
[----:B-----5:R2:W3:Y:S01]  /*9ef0*/  MUFU.EX2 R221, R4 ;  /* 0x0000000400dd7308 */ /* 0x0204e20000000800 */
[C---:B------:R-:W-:Y:S02]  /*9f00*/  FMUL.FTZ R25, R2.reuse, R137 ;  /* 0x0000008902197220 */ /* 0x040fe40000410000 */
[C---:B------:R-:W-:Y:S02]  /*9f10*/  FMUL.FTZ R29, R2.reuse, R141 ;  /* 0x0000008d021d7220 */ /* 0x040fe40000410000 */
[----:B------:R-:W-:Y:S02]  /*9f20*/  FMUL.FTZ R28, R2, R140 ;  /* 0x0000008c021c7220 */ /* 0x000fe40000410000 */
[----:B------:R-:W-:Y:S02]  /*9f30*/  FMUL.FTZ R35, R164, R147 ;  /* 0x00000093a4237220 */ /* 0x000fe40000410000 */
[C---:B------:R-:W-:Y:S01]  /*9f40*/  FMUL.FTZ R40, R2.reuse, R152 ;  /* 0x0000009802287220 */ /* 0x040fe20000410000 */
[----:B------:R-:W-:Y:S01]  /*9f50*/  MOV R152, R41 ;  /* 0x0000002900987202 */ /* 0x000fe20000000f00 */
[----:B------:R-:W-:Y:S01]  /*9f60*/  FMUL.FTZ R41, R2, R153 ;  /* 0x0000009902297220 */ /* 0x000fe20000410000 */
[----:B------:R-:W-:Y:S01]  /*9f70*/  MOV R153, R42 ;  /* 0x0000002a00997202 */ /* 0x000fe20000000f00 */
[----:B------:R-:W-:Y:S01]  /*9f80*/  FMUL.FTZ R51, R164, R163 ;  /* 0x000000a3a4337220 */ /* 0x000fe20000410000 */
[----:B------:R-:W-:Y:S01]  /*9f90*/  LDSM.16.MT88.4 R144, [R226+0x2880] ;  /* 0x00288000e290783b */ /* 0x000fe20000004200 */
[----:B-1----:R-:W-:Y:S02]  /*9fa0*/  FFMA.FTZ R0, R11, c[0x0][0x2d0], -R166 ;  /* 0x0000b4000b007a23 */ /* 0x002fe400000108a6 */
[C---:B------:R-:W-:Y:S02]  /*9fb0*/  FMUL.FTZ R56, R2.reuse, R56 ;  /* 0x0000003802387220 */ /* 0x040fe40000410000 */
[----:B------:R1:W4:Y:S01]  /*9fc0*/  MUFU.EX2 R218, R0 ;  /* 0x0000000000da7308 */ /* 0x0003220000000800 */
[C---:B------:R-:W-:Y:S02]  /*9fd0*/  FMUL.FTZ R57, R2.reuse, R57 ;  /* 0x0000003902397220 */ /* 0x040fe40000410000 */
[C---:B------:R-:W-:Y:S02]  /*9fe0*/  FMUL.FTZ R60, R2.reuse, R60 ;  /* 0x0000003c023c7220 */ /* 0x040fe40000410000 */
[----:B--2---:R-:W-:Y:S01]  /*9ff0*/  FMUL.FTZ R4, R165, R176 ;  /* 0x000000b0a5047220 */ /* 0x004fe20000410000 */
[----:B------:R-:W-:Y:S01]  /*a000*/  F2FP.PACK_AB R176, R47, R44 ;  /* 0x0000002c2fb0723e */ /* 0x000fe200000000ff */
[----:B------:R-:W-:Y:S01]  /*a010*/  FMUL.FTZ R61, R2, R61 ;  /* 0x0000003d023d7220 */ /* 0x000fe20000410000 */
[----:B---3--:R-:W-:Y:S01]  /*a020*/  F2FP.PACK_AB R179, R221, R220 ;  /* 0x000000dcddb3723e */ /* 0x008fe200000000ff */
[C---:B------:R-:W-:Y:S02]  /*a030*/  FMUL.FTZ R66, R164.reuse, R66 ;  /* 0x00000042a4427220 */ /* 0x040fe40000410000 */
[C---:B------:R-:W-:Y:S02]  /*a040*/  FMUL.FTZ R67, R164.reuse, R67 ;  /* 0x00000043a4437220 */ /* 0x040fe40000410000 */
[C---:B------:R-:W-:Y:S02]  /*a050*/  FMUL.FTZ R68, R165.reuse, R68 ;  /* 0x00000044a5447220 */ /* 0x040fe40000410000 */
[----:B------:R-:W-:Y:S02]  /*a060*/  FMUL.FTZ R69, R165, R69 ;  /* 0x00000045a5457220 */ /* 0x000fe40000410000 */
[C---:B------:R-:W-:Y:S02]  /*a070*/  FMUL.FTZ R70, R164.reuse, R70 ;  /* 0x00000046a4467220 */ /* 0x040fe40000410000 */
[----:B------:R-:W-:Y:S02]  /*a080*/  FMUL.FTZ R71, R164, R71 ;  /* 0x00000047a4477220 */ /* 0x000fe40000410000 */
[C---:B------:R-:W-:Y:S02]  /*a090*/  FMUL.FTZ R72, R2.reuse, R72 ;  /* 0x0000004802487220 */ /* 0x040fe40000410000 */
[C---:B------:R-:W-:Y:S01]  /*a0a0*/  FMUL.FTZ R73, R2.reuse, R73 ;  /* 0x0000004902497220 */ /* 0x040fe20000410000 */
[----:B-1----:R-:W-:Y:S01]  /*a0b0*/  FSEL R0, R3, RZ, P0 ;  /* 0x000000ff03007208 */ /* 0x002fe20000000000 */
[----:B------:R-:W-:Y:S01]  /*a0c0*/  FMUL.FTZ R76, R2, R76 ;  /* 0x0000004c024c7220 */ /* 0x000fe20000410000 */
[----:B----4-:R-:W-:Y:S01]  /*a0d0*/  F2FP.PACK_AB R177, R218, R217 ;  /* 0x000000d9dab1723e */ /* 0x010fe200000000ff */
[----:B------:R-:W-:Y:S01]  /*a0e0*/  FMUL.FTZ R77, R2, R77 ;  /* 0x0000004d024d7220 */ /* 0x000fe20000410000 */
[----:B------:R-:W-:Y:S01]  /*a0f0*/  PLOP3.LUT P0, PT, PT, PT, UP0, 0x80, 0x0 ;  /* 0x000000000000781c */ /* 0x000fe20003f0f008 */
[----:B------:R-:W-:Y:S01]  /*a100*/  FADD.FTZ R0, -R0, R171 ;  /* 0x000000ab00007221 */ /* 0x000fe20000010100 */
[----:B------:R-:W-:Y:S01]  /*a110*/  MOV R171, R6 ;  /* 0x0000000600ab7202 */ /* 0x000fe20000000f00 */
[----:B------:R-:W-:Y:S01]  /*a120*/  FMUL.FTZ R6, R164, R178 ;  /* 0x000000b2a4067220 */ /* 0x000fe20000410000 */
[----:B------:R-:W-:Y:S01]  /*a130*/  F2FP.PACK_AB R178, R48, R170 ;  /* 0x000000aa30b2723e */ /* 0x000fe200000000ff */
[----:B------:R-:W-:Y:S01]  /*a140*/  FMUL.FTZ R0, R0, c[0x0][0x2d0] ;  /* 0x0000b40000007a20 */ /* 0x000fe20000410000 */
[----:B------:R-:W-:Y:S01]  /*a150*/  F2FP.PACK_AB R193, R171, R45 ;  /* 0x0000002dabc1723e */ /* 0x000fe200000000ff */
[C---:B------:R-:W-:Y:S02]  /*a160*/  FMUL.FTZ R80, R165.reuse, R80 ;  /* 0x00000050a5507220 */ /* 0x040fe40000410000 */
[----:B------:R-:W-:Y:S02]  /*a170*/  FMUL.FTZ R81, R165, R81 ;  /* 0x00000051a5517220 */ /* 0x000fe40000410000 */
[----:B------:R-:W1:Y:S01]  /*a180*/  MUFU.EX2 R0, R0 ;  /* 0x0000000000007308 */ /* 0x000e620000000800 */
[C---:B------:R-:W-:Y:S01]  /*a190*/  FMUL.FTZ R82, R164.reuse, R82 ;  /* 0x00000052a4527220 */ /* 0x040fe20000410000 */
[-C--:B------:R-:W-:Y:S01]  /*a1a0*/  HMMA.16816.F32 R4, R192, R20.reuse, R4 ;  /* 0x00000014c004723c */ /* 0x080fe20000001804 */
[C---:B------:R-:W-:Y:S02]  /*a1b0*/  FMUL.FTZ R83, R164.reuse, R83 ;  /* 0x00000053a4537220 */ /* 0x040fe40000410000 */
[--C-:B------:R-:W-:Y:S02]  /*a1c0*/  FFMA.FTZ R140, R197, c[0x0][0x2d0], -R173.reuse ;  /* 0x0000b400c58c7a23 */ /* 0x100fe400000108ad */
[C---:B------:R-:W-:Y:S02]  /*a1d0*/  FMUL.FTZ R84, R165.reuse, R84 ;  /* 0x00000054a5547220 */ /* 0x040fe40000410000 */
[C---:B------:R-:W-:Y:S02]  /*a1e0*/  FMUL.FTZ R85, R165.reuse, R85 ;  /* 0x00000055a5557220 */ /* 0x040fe40000410000 */
[C---:B------:R-:W-:Y:S03]  /*a1f0*/  FMUL.FTZ R86, R164.reuse, R86 ;  /* 0x00000056a4567220 */ /* 0x040fe60000410000 */
[----:B------:R-:W-:Y:S02]  /*a200*/  FMUL.FTZ R87, R164, R87 ;  /* 0x00000057a4577220 */ /* 0x000fe40000410000 */
[C---:B------:R-:W-:Y:S02]  /*a210*/  FMUL.FTZ R88, R2.reuse, R88 ;  /* 0x0000005802587220 */ /* 0x040fe40000410000 */
[C---:B------:R-:W-:Y:S02]  /*a220*/  FMUL.FTZ R89, R2.reuse, R89 ;  /* 0x0000005902597220 */ /* 0x040fe40000410000 */
[C---:B------:R-:W-:Y:S02]  /*a230*/  FMUL.FTZ R92, R2.reuse, R92 ;  /* 0x0000005c025c7220 */ /* 0x040fe40000410000 */
[----:B------:R-:W-:Y:S02]  /*a240*/  FMUL.FTZ R93, R2, R93 ;  /* 0x0000005d025d7220 */ /* 0x000fe40000410000 */
[C---:B-1----:R-:W-:Y:S01]  /*a250*/  FMUL.FTZ R10, R0.reuse, R182 ;  /* 0x000000b6000a7220 */ /* 0x042fe20000410000 */
[----:B------:R-:W-:Y:S01]  /*a260*/  MOV R182, R48 ;  /* 0x0000003000b67202 */ /* 0x000fe20000000f00 */
[C---:B------:R-:W-:Y:S01]  /*a270*/  FMUL.FTZ R11, R0.reuse, R183 ;  /* 0x000000b7000b7220 */ /* 0x040fe20000410000 */
[----:B------:R-:W-:Y:S01]  /*a280*/  MOV R183, R50 ;  /* 0x0000003200b77202 */ /* 0x000fe20000000f00 */
[C---:B------:R-:W-:Y:S02]  /*a290*/  FMUL.FTZ R26, R0.reuse, R138 ;  /* 0x0000008a001a7220 */ /* 0x040fe40000410000 */
[C---:B------:R-:W-:Y:S02]  /*a2a0*/  FMUL.FTZ R27, R0.reuse, R139 ;  /* 0x0000008b001b7220 */ /* 0x040fe40000410000 */
[----:B------:R-:W-:Y:S01]  /*a2b0*/  LDSM.16.MT88.4 R136, [R227+0x2080] ;  /* 0x00208000e388783b */ /* 0x000fe20000004200 */
[C---:B------:R-:W-:Y:S01]  /*a2c0*/  HMMA.16816.F32 R8, R176.reuse, R20, R8 ;  /* 0x00000014b008723c */ /* 0x040fe20000001808 */
[C---:B------:R-:W-:Y:S01]  /*a2d0*/  FMUL.FTZ R14, R0.reuse, R186 ;  /* 0x000000ba000e7220 */ /* 0x040fe20000410000 */
[----:B------:R-:W-:Y:S01]  /*a2e0*/  MOV R186, R47 ;  /* 0x0000002f00ba7202 */ /* 0x000fe20000000f00 */
[C---:B------:R-:W-:Y:S01]  /*a2f0*/  FMUL.FTZ R15, R0.reuse, R187 ;  /* 0x000000bb000f7220 */ /* 0x040fe20000410000 */
[----:B------:R-:W-:Y:S01]  /*a300*/  MOV R187, R171 ;  /* 0x000000ab00bb7202 */ /* 0x000fe20000000f00 */
[C---:B------:R-:W-:Y:S01]  /*a310*/  FMUL.FTZ R30, R0.reuse, R142 ;  /* 0x0000008e001e7220 */ /* 0x040fe20000410000 */
[----:B------:R1:W-:Y:S01]  /*a320*/  MUFU.EX2 R171, R140 ;  /* 0x0000008c00ab7308 */ /* 0x0003e20000000800 */
[C---:B------:R-:W-:Y:S02]  /*a330*/  FMUL.FTZ R20, R165.reuse, R132 ;  /* 0x00000084a5147220 */ /* 0x040fe40000410000 */
[C---:B------:R-:W-:Y:S01]  /*a340*/  FMUL.FTZ R21, R165.reuse, R133 ;  /* 0x00000085a5157220 */ /* 0x040fe20000410000 */
[-C--:B------:R-:W-:Y:S02]  /*a350*/  HMMA.16816.F32 R12, R176, R22.reuse, R12 ;  /* 0x00000016b00c723c */ /* 0x080fe4000000180c */
[C---:B------:R-:W-:Y:S02]  /*a360*/  FMUL.FTZ R31, R0.reuse, R143 ;  /* 0x0000008f001f7220 */ /* 0x040fe40000410000 */
[C---:B------:R-:W-:Y:S01]  /*a370*/  FMUL.FTZ R42, R0.reuse, R154 ;  /* 0x0000009a002a7220 */ /* 0x040fe20000410000 */
[----:B------:R-:W-:Y:S01]  /*a380*/  MOV R154, R43 ;  /* 0x0000002b009a7202 */ /* 0x000fe20000000f00 */
[----:B------:R-:W-:Y:S01]  /*a390*/  FMUL.FTZ R43, R0, R155 ;  /* 0x0000009b002b7220 */ /* 0x000fe20000410000 */
[----:B------:R-:W-:Y:S01]  /*a3a0*/  MOV R155, R44 ;  /* 0x0000002c009b7202 */ /* 0x000fe20000000f00 */
[C---:B------:R-:W-:Y:S01]  /*a3b0*/  HMMA.16816.F32 R16, R192.reuse, R22, R16 ;  /* 0x00000016c010723c */ /* 0x040fe20000001810 */
[C---:B------:R-:W-:Y:S03]  /*a3c0*/  FMUL.FTZ R44, R2.reuse, R156 ;  /* 0x0000009c022c7220 */ /* 0x040fe60000410000 */
[----:B------:R-:W-:Y:S01]  /*a3d0*/  MOV R156, R45 ;  /* 0x0000002d009c7202 */ /* 0x000fe20000000f00 */
[----:B------:R-:W-:Y:S01]  /*a3e0*/  FMUL.FTZ R45, R2, R157 ;  /* 0x0000009d022d7220 */ /* 0x000fe20000410000 */
[----:B------:R-:W-:Y:S01]  /*a3f0*/  MOV R157, R181 ;  /* 0x000000b5009d7202 */ /* 0x000fe20000000f00 */
[C---:B------:R-:W-:Y:S01]  /*a400*/  FMUL.FTZ R22, R164.reuse, R134 ;  /* 0x00000086a4167220 */ /* 0x040fe20000410000 */
[----:B------:R-:W-:Y:S01]  /*a410*/  MOV R181, R49 ;  /* 0x0000003100b57202 */ /* 0x000fe20000000f00 */
[----:B------:R-:W-:Y:S02]  /*a420*/  FMUL.FTZ R23, R164, R135 ;  /* 0x00000087a4177220 */ /* 0x000fe40000410000 */
[----:B------:R-:W2:Y:S01]  /*a430*/  LDSM.16.MT88.4 R132, [R228+0x2080] ;  /* 0x00208000e484783b */ /* 0x000ea20000004200 */
[C---:B------:R-:W-:Y:S02]  /*a440*/  FMUL.FTZ R46, R0.reuse, R158 ;  /* 0x0000009e002e7220 */ /* 0x040fe40000410000 */
[----:B------:R-:W-:Y:S02]  /*a450*/  FMUL.FTZ R47, R0, R159 ;  /* 0x0000009f002f7220 */ /* 0x000fe40000410000 */
[-C--:B------:R-:W-:Y:S01]  /*a460*/  HMMA.16816.F32 R20, R192, R36.reuse, R20 ;  /* 0x00000024c014723c */ /* 0x080fe20000001814 */
[C---:B------:R-:W-:Y:S02]  /*a470*/  FMUL.FTZ R48, R165.reuse, R160 ;  /* 0x000000a0a5307220 */ /* 0x040fe40000410000 */
[C---:B------:R-:W-:Y:S02]  /*a480*/  FMUL.FTZ R49, R165.reuse, R161 ;  /* 0x000000a1a5317220 */ /* 0x040fe40000410000 */
[----:B------:R-:W-:Y:S02]  /*a490*/  FMUL.FTZ R50, R164, R162 ;  /* 0x000000a2a4327220 */ /* 0x000fe40000410000 */
[C---:B------:R-:W-:Y:S01]  /*a4a0*/  FMUL.FTZ R58, R0.reuse, R58 ;  /* 0x0000003a003a7220 */ /* 0x040fe20000410000 */
[C---:B------:R-:W-:Y:S01]  /*a4b0*/  HMMA.16816.F32 R24, R176.reuse, R36, R24 ;  /* 0x00000024b018723c */ /* 0x040fe20000001818 */
[C---:B------:R-:W-:Y:S03]  /*a4c0*/  FMUL.FTZ R59, R0.reuse, R59 ;  /* 0x0000003b003b7220 */ /* 0x040fe60000410000 */
[C---:B------:R-:W-:Y:S02]  /*a4d0*/  FMUL.FTZ R62, R0.reuse, R62 ;  /* 0x0000003e003e7220 */ /* 0x040fe40000410000 */
[C---:B------:R-:W-:Y:S02]  /*a4e0*/  FMUL.FTZ R63, R0.reuse, R63 ;  /* 0x0000003f003f7220 */ /* 0x040fe40000410000 */
[-C--:B------:R-:W-:Y:S01]  /*a4f0*/  HMMA.16816.F32 R28, R176, R38.reuse, R28 ;  /* 0x00000026b01c723c */ /* 0x080fe2000000181c */
[C---:B------:R-:W-:Y:S03]  /*a500*/  FMUL.FTZ R36, R165.reuse, R148 ;  /* 0x00000094a5247220 */ /* 0x040fe60000410000 */
[C---:B------:R-:W-:Y:S02]  /*a510*/  FMUL.FTZ R37, R165.reuse, R149 ;  /* 0x00000095a5257220 */ /* 0x040fe40000410000 */
[C---:B------:R-:W-:Y:S02]  /*a520*/  FMUL.FTZ R74, R0.reuse, R74 ;  /* 0x0000004a004a7220 */ /* 0x040fe40000410000 */
[C---:B------:R-:W-:Y:S01]  /*a530*/  HMMA.16816.F32 R32, R192.reuse, R38, R32 ;  /* 0x00000026c020723c */ /* 0x040fe20000001820 */
[C---:B------:R-:W-:Y:S03]  /*a540*/  FMUL.FTZ R75, R0.reuse, R75 ;  /* 0x0000004b004b7220 */ /* 0x040fe60000410000 */
[C---:B------:R-:W-:Y:S02]  /*a550*/  FMUL.FTZ R78, R0.reuse, R78 ;  /* 0x0000004e004e7220 */ /* 0x040fe40000410000 */
[----:B------:R-:W-:Y:S02]  /*a560*/  FMUL.FTZ R79, R0, R79 ;  /* 0x0000004f004f7220 */ /* 0x000fe40000410000 */
[C---:B------:R-:W-:Y:S04]  /*a570*/  FMUL.FTZ R38, R164.reuse, R150 ;  /* 0x00000096a4267220 */ /* 0x040fe80000410000 */
[----:B------:R-:W-:Y:S02]  /*a580*/  FMUL.FTZ R39, R164, R151 ;  /* 0x00000097a4277220 */ /* 0x000fe40000410000 */
[----:B------:R-:W-:Y:S01]  /*a590*/  LDSM.16.MT88.4 R148, [R228+0x2880] ;  /* 0x00288000e494783b */ /* 0x000fe20000004200 */
[C---:B------:R-:W-:Y:S02]  /*a5a0*/  FMUL.FTZ R90, R0.reuse, R90 ;  /* 0x0000005a005a7220 */ /* 0x040fe40000410000 */
[C---:B------:R-:W-:Y:S02]  /*a5b0*/  FMUL.FTZ R91, R0.reuse, R91 ;  /* 0x0000005b005b7220 */ /* 0x040fe40000410000 */
[-C--:B--2---:R-:W-:Y:S01]  /*a5c0*/  HMMA.16816.F32 R36, R192, R132.reuse, R36 ;  /* 0x00000084c024723c */ /* 0x084fe20000001824 */
[C---:B------:R-:W-:Y:S02]  /*a5d0*/  FMUL.FTZ R94, R0.reuse, R94 ;  /* 0x0000005e005e7220 */ /* 0x040fe40000410000 */
[----:B------:R-:W-:Y:S02]  /*a5e0*/  FMUL.FTZ R95, R0, R95 ;  /* 0x0000005f005f7220 */ /* 0x000fe40000410000 */
[C---:B------:R-:W-:Y:S02]  /*a5f0*/  FMUL.FTZ R96, R165.reuse, R96 ;  /* 0x00000060a5607220 */ /* 0x040fe40000410000 */
[C---:B------:R-:W-:Y:S01]  /*a600*/  FMUL.FTZ R97, R165.reuse, R97 ;  /* 0x00000061a5617220 */ /* 0x040fe20000410000 */
[C---:B------:R-:W-:Y:S01]  /*a610*/  HMMA.16816.F32 R40, R176.reuse, R132, R40 ;  /* 0x00000084b028723c */ /* 0x040fe20000001828 */
[C---:B------:R-:W-:Y:S03]  /*a620*/  FMUL.FTZ R98, R164.reuse, R98 ;  /* 0x00000062a4627220 */ /* 0x040fe60000410000 */
[----:B------:R-:W-:Y:S02]  /*a630*/  FMUL.FTZ R99, R164, R99 ;  /* 0x00000063a4637220 */ /* 0x000fe40000410000 */
[--C-:B-1----:R-:W-:Y:S02]  /*a640*/  FFMA.FTZ R140, R198, c[0x0][0x2d0], -R174.reuse ;  /* 0x0000b400c68c7a23 */ /* 0x102fe400000108ae */
[-C--:B------:R-:W-:Y:S01]  /*a650*/  HMMA.16816.F32 R44, R176, R134.reuse, R44 ;  /* 0x00000086b02c723c */ /* 0x080fe2000000182c */
[C---:B------:R-:W-:Y:S01]  /*a660*/  FMUL.FTZ R100, R165.reuse, R100 ;  /* 0x00000064a5647220 */ /* 0x040fe20000410000 */
[----:B------:R1:W-:Y:S02]  /*a670*/  MUFU.EX2 R160, R140 ;  /* 0x0000008c00a07308 */ /* 0x0003e40000000800 */
[C---:B------:R-:W-:Y:S02]  /*a680*/  FMUL.FTZ R101, R165.reuse, R101 ;  /* 0x00000065a5657220 */ /* 0x040fe40000410000 */
[C---:B------:R-:W-:Y:S02]  /*a690*/  FMUL.FTZ R102, R164.reuse, R102 ;  /* 0x00000066a4667220 */ /* 0x040fe40000410000 */
[C---:B------:R-:W-:Y:S01]  /*a6a0*/  HMMA.16816.F32 R48, R192.reuse, R134, R48 ;  /* 0x00000086c030723c */ /* 0x040fe20000001830 */
[----:B------:R-:W2:Y:S03]  /*a6b0*/  LDSM.16.MT88.4 R132, [R225+0x3880] ;  /* 0x00388000e184783b */ /* 0x000ea60000004200 */
[----:B------:R-:W-:Y:S02]  /*a6c0*/  FMUL.FTZ R103, R164, R103 ;  /* 0x00000067a4677220 */ /* 0x000fe40000410000 */
[C---:B------:R-:W-:Y:S02]  /*a6d0*/  FMUL.FTZ R104, R2.reuse, R104 ;  /* 0x0000006802687220 */ /* 0x040fe40000410000 */
[-C--:B------:R-:W-:Y:S01]  /*a6e0*/  HMMA.16816.F32 R52, R192, R136.reuse, R52 ;  /* 0x00000088c034723c */ /* 0x080fe20000001834 */
[----:B------:R-:W-:Y:S03]  /*a6f0*/  FMUL.FTZ R105, R2, R105 ;  /* 0x0000006902697220 */ /* 0x000fe60000410000 */
[C---:B------:R-:W-:Y:S02]  /*a700*/  FMUL.FTZ R106, R0.reuse, R106 ;  /* 0x0000006a006a7220 */ /* 0x040fe40000410000 */
[----:B------:R-:W-:Y:S02]  /*a710*/  FMUL.FTZ R107, R0, R107 ;  /* 0x0000006b006b7220 */ /* 0x000fe40000410000 */
[C---:B------:R-:W-:Y:S01]  /*a720*/  HMMA.16816.F32 R56, R176.reuse, R136, R56 ;  /* 0x00000088b038723c */ /* 0x040fe20000001838 */
[----:B------:R-:W-:Y:S03]  /*a730*/  FMUL.FTZ R108, R2, R108 ;  /* 0x0000006c026c7220 */ /* 0x000fe60000410000 */
[--C-:B-1----:R-:W-:Y:S01]  /*a740*/  FFMA.FTZ R140, R202, c[0x0][0x2d0], -R173.reuse ;  /* 0x0000b400ca8c7a23 */ /* 0x102fe200000108ad */
[----:B------:R-:W-:Y:S01]  /*a750*/  MOV R202, R153 ;  /* 0x0000009900ca7202 */ /* 0x000fe20000000f00 */
[----:B------:R-:W-:Y:S02]  /*a760*/  FMUL.FTZ R109, R2, R109 ;  /* 0x0000006d026d7220 */ /* 0x000fe40000410000 */
[-C--:B------:R-:W-:Y:S01]  /*a770*/  HMMA.16816.F32 R60, R176, R138.reuse, R60 ;  /* 0x0000008ab03c723c */ /* 0x080fe2000000183c */
[----:B------:R-:W-:Y:S01]  /*a780*/  FFMA.FTZ R136, R196, c[0x0][0x2d0], -R173 ;  /* 0x0000b400c4887a23 */ /* 0x000fe200000108ad */
[----:B------:R1:W-:Y:S02]  /*a790*/  MUFU.EX2 R161, R140 ;  /* 0x0000008c00a17308 */ /* 0x0003e40000000800 */
[C---:B------:R-:W-:Y:S02]  /*a7a0*/  FMUL.FTZ R110, R0.reuse, R110 ;  /* 0x0000006e006e7220 */ /* 0x040fe40000410000 */
[----:B------:R-:W-:Y:S02]  /*a7b0*/  FMUL.FTZ R111, R0, R111 ;  /* 0x0000006f006f7220 */ /* 0x000fe40000410000 */
[C---:B------:R-:W-:Y:S01]  /*a7c0*/  HMMA.16816.F32 R64, R192.reuse, R138, R64 ;  /* 0x0000008ac040723c */ /* 0x040fe20000001840 */
[C---:B------:R-:W-:Y:S03]  /*a7d0*/  FMUL.FTZ R112, R165.reuse, R112 ;  /* 0x00000070a5707220 */ /* 0x040fe60000410000 */
[----:B------:R3:W-:Y:S01]  /*a7e0*/  MUFU.EX2 R180, R136 ;  /* 0x0000008800b47308 */ /* 0x0007e20000000800 */
[C---:B------:R-:W-:Y:S02]  /*a7f0*/  FMUL.FTZ R113, R165.reuse, R113 ;  /* 0x00000071a5717220 */ /* 0x040fe40000410000 */
[C---:B------:R-:W-:Y:S01]  /*a800*/  FMUL.FTZ R114, R164.reuse, R114 ;  /* 0x00000072a4727220 */ /* 0x040fe20000410000 */
[-C--:B--2---:R-:W-:Y:S01]  /*a810*/  HMMA.16816.F32 R68, R192, R132.reuse, R68 ;  /* 0x00000084c044723c */ /* 0x084fe20000001844 */
[----:B------:R-:W-:Y:S03]  /*a820*/  FMUL.FTZ R115, R164, R115 ;  /* 0x00000073a4737220 */ /* 0x000fe60000410000 */
[C---:B------:R-:W-:Y:S02]  /*a830*/  FMUL.FTZ R116, R165.reuse, R116 ;  /* 0x00000074a5747220 */ /* 0x040fe40000410000 */
[----:B------:R-:W-:Y:S02]  /*a840*/  FMUL.FTZ R117, R165, R117 ;  /* 0x00000075a5757220 */ /* 0x000fe40000410000 */
[C---:B------:R-:W-:Y:S01]  /*a850*/  HMMA.16816.F32 R72, R176.reuse, R132, R72 ;  /* 0x00000084b048723c */ /* 0x040fe20000001848 */
[--C-:B-1----:R-:W-:Y:S03]  /*a860*/  FFMA.FTZ R140, R206, c[0x0][0x2d0], -R174.reuse ;  /* 0x0000b400ce8c7a23 */ /* 0x102fe600000108ae */
[C---:B------:R-:W-:Y:S01]  /*a870*/  FMUL.FTZ R118, R164.reuse, R118 ;  /* 0x00000076a4767220 */ /* 0x040fe20000410000 */
[----:B------:R1:W-:Y:S01]  /*a880*/  MUFU.EX2 R163, R140 ;  /* 0x0000008c00a37308 */ /* 0x0003e20000000800 */
[----:B------:R-:W-:Y:S02]  /*a890*/  FMUL.FTZ R119, R164, R119 ;  /* 0x00000077a4777220 */ /* 0x000fe40000410000 */
[-C--:B------:R-:W-:Y:S01]  /*a8a0*/  HMMA.16816.F32 R76, R176, R134.reuse, R76 ;  /* 0x00000086b04c723c */ /* 0x080fe2000000184c */
[--C-:B------:R-:W-:Y:S01]  /*a8b0*/  FFMA.FTZ R132, R199, c[0x0][0x2d0], -R174.reuse ;  /* 0x0000b400c7847a23 */ /* 0x100fe200000108ae */
[----:B---3--:R-:W2:Y:S02]  /*a8c0*/  LDSM.16.MT88.4 R136, [R226+0x3880] ;  /* 0x00388000e288783b */ /* 0x008ea40000004200 */
[C---:B------:R-:W-:Y:S02]  /*a8d0*/  FMUL.FTZ R120, R2.reuse, R120 ;  /* 0x0000007802787220 */ /* 0x040fe40000410000 */
[----:B------:R-:W-:Y:S01]  /*a8e0*/  FMUL.FTZ R121, R2, R121 ;  /* 0x0000007902797220 */ /* 0x000fe20000410000 */
[----:B------:R3:W-:Y:S01]  /*a8f0*/  MUFU.EX2 R188, R132 ;  /* 0x0000008400bc7308 */ /* 0x0007e20000000800 */
[C---:B------:R-:W-:Y:S01]  /*a900*/  HMMA.16816.F32 R80, R192.reuse, R134, R80 ;  /* 0x00000086c050723c */ /* 0x040fe20000001850 */
[C---:B------:R-:W-:Y:S03]  /*a910*/  FMUL.FTZ R122, R0.reuse, R122 ;  /* 0x0000007a007a7220 */ /* 0x040fe60000410000 */
[----:B------:R-:W-:Y:S02]  /*a920*/  FMUL.FTZ R123, R0, R123 ;  /* 0x0000007b007b7220 */ /* 0x000fe40000410000 */
[C---:B------:R-:W-:Y:S02]  /*a930*/  FMUL.FTZ R124, R2.reuse, R124 ;  /* 0x0000007c027c7220 */ /* 0x040fe40000410000 */
[----:B------:R-:W-:Y:S04]  /*a940*/  FMUL.FTZ R125, R2, R125 ;  /* 0x0000007d027d7220 */ /* 0x000fe80000410000 */
[----:B------:R-:W-:Y:S02]  /*a950*/  FMUL.FTZ R126, R0, R126 ;  /* 0x0000007e007e7220 */ /* 0x000fe40000410000 */
[----:B-1----:R-:W-:Y:S02]  /*a960*/  FFMA.FTZ R140, R208, c[0x0][0x2d0], -R175 ;  /* 0x0000b400d08c7a23 */ /* 0x002fe400000108af */
[----:B------:R-:W-:Y:S02]  /*a970*/  FMUL.FTZ R127, R0, R127 ;  /* 0x0000007f007f7220 */ /* 0x000fe40000410000 */
[----:B------:R1:W-:Y:S01]  /*a980*/  MUFU.EX2 R189, R140 ;  /* 0x0000008c00bd7308 */ /* 0x0003e20000000800 */
[C---:B------:R-:W-:Y:S02]  /*a990*/  FMUL.FTZ R128, R165.reuse, R128 ;  /* 0x00000080a5807220 */ /* 0x040fe40000410000 */
[----:B------:R-:W-:Y:S02]  /*a9a0*/  FMUL.FTZ R129, R165, R129 ;  /* 0x00000081a5817220 */ /* 0x000fe40000410000 */
[----:B---3--:R-:W-:Y:S02]  /*a9b0*/  FFMA.FTZ R132, R200, c[0x0][0x2d0], -R173 ;  /* 0x0000b400c8847a23 */ /* 0x008fe400000108ad */
[C---:B------:R-:W-:Y:S02]  /*a9c0*/  FMUL.FTZ R130, R164.reuse, R130 ;  /* 0x00000082a4827220 */ /* 0x040fe40000410000 */
[----:B------:R-:W-:Y:S01]  /*a9d0*/  FMUL.FTZ R131, R164, R131 ;  /* 0x00000083a4837220 */ /* 0x000fe20000410000 */
[----:B------:R3:W4:Y:S01]  /*a9e0*/  MUFU.EX2 R190, R132 ;  /* 0x0000008400be7308 */ /* 0x0007220000000800 */
[-C--:B--2---:R-:W-:Y:S01]  /*a9f0*/  HMMA.16816.F32 R84, R192, R136.reuse, R84 ;  /* 0x00000088c054723c */ /* 0x084fe20000001854 */
[--C-:B-1----:R-:W-:Y:S07]  /*aa00*/  FFMA.FTZ R140, R210, c[0x0][0x2d0], -R175.reuse ;  /* 0x0000b400d28c7a23 */ /* 0x102fee00000108af */
[C---:B------:R-:W-:Y:S01]  /*aa10*/  HMMA.16816.F32 R88, R176.reuse, R136, R88 ;  /* 0x00000088b058723c */ /* 0x040fe20000001858 */
[----:B------:R1:W-:Y:S06]  /*aa20*/  MUFU.EX2 R162, R140 ;  /* 0x0000008c00a27308 */ /* 0x0003ec0000000800 */
[----:B------:R-:W-:Y:S01]  /*aa30*/  FFMA.FTZ R136, R209, c[0x0][0x2d0], -R174 ;  /* 0x0000b400d1887a23 */ /* 0x000fe200000108ae */
[-C--:B------:R-:W-:Y:S01]  /*aa40*/  HMMA.16816.F32 R92, R176, R138.reuse, R92 ;  /* 0x0000008ab05c723c */ /* 0x080fe2000000185c */
[----:B---3--:R-:W2:Y:S02]  /*aa50*/  LDSM.16.MT88.4 R132, [R228+0x3880] ;  /* 0x00388000e484783b */ /* 0x008ea40000004200 */
[----:B------:R3:W-:Y:S05]  /*aa60*/  MUFU.EX2 R158, R136 ;  /* 0x00000088009e7308 */ /* 0x0007ea0000000800 */
[C---:B------:R-:W-:Y:S01]  /*aa70*/  HMMA.16816.F32 R96, R192.reuse, R138, R96 ;  /* 0x0000008ac060723c */ /* 0x040fe20000001860 */
[----:B-1----:R-:W-:Y:S03]  /*aa80*/  LDSM.16.MT88.4 R140, [R225+0x2880] ;  /* 0x00288000e18c783b */ /* 0x002fe60000004200 */
[--C-:B---3--:R-:W-:Y:S01]  /*aa90*/  FFMA.FTZ R136, R205, c[0x0][0x2d0], -R175.reuse ;  /* 0x0000b400cd887a23 */ /* 0x108fe200000108af */
[----:B------:R-:W-:Y:S03]  /*aaa0*/  MOV R205, R152 ;  /* 0x0000009800cd7202 */ /* 0x000fe60000000f00 */
[----:B------:R1:W3:Y:S01]  /*aab0*/  MUFU.EX2 R196, R136 ;  /* 0x0000008800c47308 */ /* 0x0002e20000000800 */
[-C--:B--2---:R-:W-:Y:S08]  /*aac0*/  HMMA.16816.F32 R100, R192, R132.reuse, R100 ;  /* 0x00000084c064723c */ /* 0x084ff00000001864 */
[C---:B------:R-:W-:Y:S07]  /*aad0*/  HMMA.16816.F32 R104, R176.reuse, R132, R104 ;  /* 0x00000084b068723c */ /* 0x040fee0000001868 */
[----:B------:R-:W-:Y:S01]  /*aae0*/  FFMA.FTZ R132, R211, c[0x0][0x2d0], -R175 ;  /* 0x0000b400d3847a23 */ /* 0x000fe200000108af */
[-C--:B------:R-:W-:Y:S01]  /*aaf0*/  HMMA.16816.F32 R108, R176, R134.reuse, R108 ;  /* 0x00000086b06c723c */ /* 0x080fe2000000186c */
[----:B-1----:R-:W1:Y:S02]  /*ab00*/  LDSM.16.MT88.4 R136, [R227+0x3880] ;  /* 0x00388000e388783b */ /* 0x002e640000004200 */
[----:B------:R2:W1:Y:S05]  /*ab10*/  MUFU.EX2 R159, R132 ;  /* 0x00000084009f7308 */ /* 0x00046a0000000800 */
[C---:B------:R-:W-:Y:S07]  /*ab20*/  HMMA.16816.F32 R112, R192.reuse, R134, R112 ;  /* 0x00000086c070723c */ /* 0x040fee0000001870 */
[----:B----4-:R-:W-:Y:S01]  /*ab30*/  F2FP.PACK_AB R134, R161, R190 ;  /* 0x000000bea186723e */ /* 0x010fe200000000ff */
[--C-:B--2---:R-:W-:Y:S04]  /*ab40*/  FFMA.FTZ R132, R201, c[0x0][0x2d0], -R166.reuse ;  /* 0x0000b400c9847a23 */ /* 0x104fe800000108a6 */
[----:B------:R2:W-:Y:S01]  /*ab50*/  MUFU.EX2 R200, R132 ;  /* 0x0000008400c87308 */ /* 0x0005e20000000800 */
[-C--:B-1----:R-:W-:Y:S08]  /*ab60*/  HMMA.16816.F32 R116, R192, R136.reuse, R116 ;  /* 0x00000088c074723c */ /* 0x082ff00000001874 */
[C---:B------:R-:W-:Y:S01]  /*ab70*/  HMMA.16816.F32 R120, R176.reuse, R136, R120 ;  /* 0x00000088b078723c */ /* 0x040fe20000001878 */
[--C-:B--2---:R-:W-:Y:S06]  /*ab80*/  FFMA.FTZ R132, R203, c[0x0][0x2d0], -R166.reuse ;  /* 0x0000b400cb847a23 */ /* 0x104fec00000108a6 */
[----:B---3--:R-:W-:Y:S01]  /*ab90*/  F2FP.PACK_AB R136, R189, R196 ;  /* 0x000000c4bd88723e */ /* 0x008fe200000000ff */
[-C--:B------:R-:W-:Y:S01]  /*aba0*/  HMMA.16816.F32 R124, R176, R138.reuse, R124 ;  /* 0x0000008ab07c723c */ /* 0x080fe2000000187c */
[----:B------:R1:W2:Y:S06]  /*abb0*/  MUFU.EX2 R199, R132 ;  /* 0x0000008400c77308 */ /* 0x0002ac0000000800 */
[----:B------:R-:W-:Y:S01]  /*abc0*/  MOV R178, R160 ;  /* 0x000000a000b27202 */ /* 0x000fe20000000f00 */
[----:B------:R-:W-:Y:S01]  /*abd0*/  HMMA.16816.F32 R128, R192, R138, R128 ;  /* 0x0000008ac080723c */ /* 0x000fe20000001880 */
[----:B------:R-:W-:Y:S03]  /*abe0*/  MOV R179, R158 ;  /* 0x0000009e00b37202 */ /* 0x000fe60000000f00 */
[----:B------:R-:W-:Y:S02]  /*abf0*/  F2FP.PACK_AB R133, R188, R178 ;  /* 0x000000b2bc85723e */ /* 0x000fe400000000ff */
[----:B------:R-:W-:Y:S02]  /*ac00*/  F2FP.PACK_AB R135, R179, R163 ;  /* 0x000000a3b387723e */ /* 0x000fe400000000ff */
[----:B------:R-:W-:Y:S04]  /*ac10*/  F2FP.PACK_AB R138, R159, R162 ;  /* 0x000000a29f8a723e */ /* 0x000fe800000000ff */
[----:B------:R-:W-:Y:S02]  /*ac20*/  MOV R160, R157 ;  /* 0x0000009d00a07202 */ /* 0x000fe40000000f00 */
[----:B------:R-:W-:Y:S02]  /*ac30*/  MOV R157, R155 ;  /* 0x0000009b009d7202 */ /* 0x000fe40000000f00 */
[----:B------:R-:W-:Y:S01]  /*ac40*/  MOV R158, R156 ;  /* 0x0000009c009e7202 */ /* 0x000fe20000000f00 */
[--C-:B-1----:R-:W-:Y:S01]  /*ac50*/  FFMA.FTZ R132, R204, c[0x0][0x2d0], -R166.reuse ;  /* 0x0000b400cc847a23 */ /* 0x102fe200000108a6 */
[----:B--2---:R-:W-:Y:S02]  /*ac60*/  F2FP.PACK_AB R137, R199, R200 ;  /* 0x000000c8c789723e */ /* 0x004fe400000000ff */
[----:B------:R-:W-:Y:S01]  /*ac70*/  MOV R156, R154 ;  /* 0x0000009a009c7202 */ /* 0x000fe20000000f00 */
[----:B------:R1:W-:Y:S01]  /*ac80*/  MUFU.EX2 R198, R132 ;  /* 0x0000008400c67308 */ /* 0x0003e20000000800 */
[----:B------:R-:W2:Y:S01]  /*ac90*/  LDSM.16.MT88.4 R152, [R227+0x2880] ;  /* 0x00288000e398783b */ /* 0x000ea20000004200 */
[----:B-1----:R-:W-:Y:S08]  /*aca0*/  FFMA.FTZ R132, R207, c[0x0][0x2d0], -R166 ;  /* 0x0000b400cf847a23 */ /* 0x002ff000000108a6 */
[----:B------:R1:W3:Y:S02]  /*acb0*/  MUFU.EX2 R197, R132 ;  /* 0x0000008400c57308 */ /* 0x0002e40000000800 */
[----:B-1----:R-:W-:Y:S02]  /*acc0*/  F2FP.PACK_AB R132, R171, R180 ;  /* 0x000000b4ab84723e */ /* 0x002fe400000000ff */
[----:B---3--:R-:W-:Y:S05]  /*acd0*/  F2FP.PACK_AB R139, R197, R198 ;  /* 0x000000c6c58b723e */ /* 0x008fea00000000ff */
[-C--:B------:R-:W-:Y:S08]  /*ace0*/  HMMA.16816.F32 R4, R132, R140.reuse, R4 ;  /* 0x0000008c8404723c */ /* 0x080ff00000001804 */
[C---:B------:R-:W-:Y:S08]  /*acf0*/  HMMA.16816.F32 R8, R136.reuse, R140, R8 ;  /* 0x0000008c8808723c */ /* 0x040ff00000001808 */
[-C--:B------:R-:W-:Y:S08]  /*ad00*/  HMMA.16816.F32 R12, R136, R142.reuse, R12 ;  /* 0x0000008e880c723c */ /* 0x080ff0000000180c */
[C---:B------:R-:W-:Y:S01]  /*ad10*/  HMMA.16816.F32 R16, R132.reuse, R142, R16 ;  /* 0x0000008e8410723c */ /* 0x040fe20000001810 */
[----:B------:R-:W1:Y:S07]  /*ad20*/  LDSM.16.MT88.4 R140, [R225+0x4080] ;  /* 0x00408000e18c783b */ /* 0x000e6e0000004200 */
[-C--:B------:R-:W-:Y:S08]  /*ad30*/  HMMA.16816.F32 R20, R132, R144.reuse, R20 ;  /* 0x000000908414723c */ /* 0x080ff00000001814 */
[C---:B------:R-:W-:Y:S07]  /*ad40*/  HMMA.16816.F32 R24, R136.reuse, R144, R24 ;  /* 0x000000908818723c */ /* 0x040fee0000001818 */
[--C-:B------:R-:W-:Y:S01]  /*ad50*/  FFMA.FTZ R144, R215, c[0x0][0x2d0], -R173.reuse ;  /* 0x0000b400d7907a23 */ /* 0x100fe200000108ad */
[-C--:B------:R-:W-:Y:S03]  /*ad60*/  HMMA.16816.F32 R28, R136, R146.reuse, R28 ;  /* 0x00000092881c723c */ /* 0x080fe6000000181c */
[----:B------:R3:W-:Y:S05]  /*ad70*/  MUFU.EX2 R211, R144 ;  /* 0x0000009000d37308 */ /* 0x0007ea0000000800 */
[C---:B------:R-:W-:Y:S08]  /*ad80*/  HMMA.16816.F32 R32, R132.reuse, R146, R32 ;  /* 0x000000928420723c */ /* 0x040ff00000001820 */
[-C--:B------:R-:W-:Y:S08]  /*ad90*/  HMMA.16816.F32 R36, R132, R148.reuse, R36 ;  /* 0x000000948424723c */ /* 0x080ff00000001824 */
[C---:B------:R-:W-:Y:S01]  /*ada0*/  HMMA.16816.F32 R40, R136.reuse, R148, R40 ;  /* 0x000000948828723c */ /* 0x040fe20000001828 */
[--C-:B---3--:R-:W-:Y:S03]  /*adb0*/  FFMA.FTZ R144, R216, c[0x0][0x2d0], -R173.reuse ;  /* 0x0000b400d8907a23 */ /* 0x108fe600000108ad */
[----:B------:R-:W-:Y:S03]  /*adc0*/  MOV R216, R179 ;  /* 0x000000b300d87202 */ /* 0x000fe60000000f00 */
[--C-:B------:R-:W-:Y:S01]  /*add0*/  FFMA.FTZ R148, R223, c[0x0][0x2d0], -R174.reuse ;  /* 0x0000b400df947a23 */ /* 0x100fe200000108ae */
[-C--:B------:R-:W-:Y:S01]  /*ade0*/  HMMA.16816.F32 R44, R136, R150.reuse, R44 ;  /* 0x00000096882c723c */ /* 0x080fe2000000182c */
[----:B------:R3:W-:Y:S07]  /*adf0*/  MUFU.EX2 R215, R144 ;  /* 0x0000009000d77308 */ /* 0x0007ee0000000800 */
[C---:B------:R-:W-:Y:S03]  /*ae00*/  HMMA.16816.F32 R48, R132.reuse, R150, R48 ;  /* 0x000000968430723c */ /* 0x040fe60000001830 */
[----:B------:R4:W-:Y:S05]  /*ae10*/  MUFU.EX2 R209, R148 ;  /* 0x0000009400d17308 */ /* 0x0009ea0000000800 */
[-C--:B--2---:R-:W-:Y:S08]  /*ae20*/  HMMA.16816.F32 R52, R132, R152.reuse, R52 ;  /* 0x000000988434723c */ /* 0x084ff00000001834 */
[C---:B------:R-:W-:Y:S01]  /*ae30*/  HMMA.16816.F32 R56, R136.reuse, R152, R56 ;  /* 0x000000988838723c */ /* 0x040fe20000001838 */
[--C-:B---3--:R-:W-:Y:S03]  /*ae40*/  FFMA.FTZ R144, R219, c[0x0][0x2d0], -R174.reuse ;  /* 0x0000b400db907a23 */ /* 0x108fe600000108ae */
[----:B------:R-:W-:Y:S01]  /*ae50*/  MOV R219, R161 ;  /* 0x000000a100db7202 */ /* 0x000fe20000000f00 */
[----:B------:R2:W3:Y:S02]  /*ae60*/  MUFU.EX2 R210, R144 ;  /* 0x0000009000d27308 */ /* 0x0004e40000000800 */
[----:B------:R-:W-:Y:S01]  /*ae70*/  MOV R153, R163 ;  /* 0x000000a300997202 */ /* 0x000fe20000000f00 */
[-C--:B------:R-:W-:Y:S01]  /*ae80*/  HMMA.16816.F32 R60, R136, R154.reuse, R60 ;  /* 0x0000009a883c723c */ /* 0x080fe2000000183c */
[----:B------:R-:W-:Y:S03]  /*ae90*/  MOV R152, R162 ;  /* 0x000000a200987202 */ /* 0x000fe60000000f00 */
[--C-:B----4-:R-:W-:Y:S01]  /*aea0*/  FFMA.FTZ R148, R222, c[0x0][0x2d0], -R173.reuse ;  /* 0x0000b400de947a23 */ /* 0x110fe200000108ad */
[----:B------:R-:W-:Y:S01]  /*aeb0*/  MOV R222, R185 ;  /* 0x000000b900de7202 */ /* 0x000fe20000000f00 */
[----:B------:R-:W-:Y:S01]  /*aec0*/  FFMA.FTZ R173, R246, c[0x0][0x2d0], -R173 ;  /* 0x0000b400f6ad7a23 */ /* 0x000fe200000108ad */
[----:B------:R-:W-:Y:S01]  /*aed0*/  MOV R246, R183 ;  /* 0x000000b700f67202 */ /* 0x000fe20000000f00 */
[C---:B------:R-:W-:Y:S01]  /*aee0*/  HMMA.16816.F32 R64, R132.reuse, R154, R64 ;  /* 0x0000009a8440723c */ /* 0x040fe20000001840 */
[----:B------:R4:W-:Y:S06]  /*aef0*/  MUFU.EX2 R208, R148 ;  /* 0x0000009400d07308 */ /* 0x0009ec0000000800 */
[----:B------:R-:W-:Y:S01]  /*af00*/  MOV R155, R187 ;  /* 0x000000bb009b7202 */ /* 0x000fe20000000f00 */
[-C--:B-1----:R-:W-:Y:S01]  /*af10*/  HMMA.16816.F32 R68, R132, R140.reuse, R68 ;  /* 0x0000008c8444723c */ /* 0x082fe20000001844 */
[----:B------:R-:W-:Y:S02]  /*af20*/  MOV R154, R186 ;  /* 0x000000ba009a7202 */ /* 0x000fe40000000f00 */
[----:B------:R3:W1:Y:S01]  /*af30*/  MUFU.EX2 R207, R173 ;  /* 0x000000ad00cf7308 */ /* 0x0006620000000800 */
[----:B--2---:R-:W2:Y:S04]  /*af40*/  LDSM.16.MT88.4 R144, [R226+0x4080] ;  /* 0x00408000e290783b */ /* 0x004ea80000004200 */
[C---:B------:R-:W-:Y:S07]  /*af50*/  HMMA.16816.F32 R72, R136.reuse, R140, R72 ;  /* 0x0000008c8848723c */ /* 0x040fee0000001848 */
[--C-:B------:R-:W-:Y:S01]  /*af60*/  FFMA.FTZ R140, R252, c[0x0][0x2d0], -R174.reuse ;  /* 0x0000b400fc8c7a23 */ /* 0x100fe200000108ae */
[-C--:B------:R-:W-:Y:S01]  /*af70*/  HMMA.16816.F32 R76, R136, R142.reuse, R76 ;  /* 0x0000008e884c723c */ /* 0x080fe2000000184c */
[----:B----4-:R-:W4:Y:S02]  /*af80*/  LDSM.16.MT88.4 R148, [R228+0x4080] ;  /* 0x00408000e494783b */ /* 0x010f240000004200 */
[----:B------:R1:W-:Y:S01]  /*af90*/  MUFU.EX2 R206, R140 ;  /* 0x0000008c00ce7308 */ /* 0x0003e20000000800 */
[----:B------:R-:W-:Y:S01]  /*afa0*/  MOV R252, R190 ;  /* 0x000000be00fc7202 */ /* 0x000fe20000000f00 */
[----:B------:R-:W-:Y:S03]  /*afb0*/  FFMA.FTZ R174, R205, c[0x0][0x2d0], -R174 ;  /* 0x0000b400cdae7a23 */ /* 0x000fe600000108ae */
[C---:B------:R-:W-:Y:S01]  /*afc0*/  HMMA.16816.F32 R80, R132.reuse, R142, R80 ;  /* 0x0000008e8450723c */ /* 0x040fe20000001850 */
[----:B---3--:R-:W-:Y:S04]  /*afd0*/  F2FP.PACK_AB R173, R209, R210 ;  /* 0x000000d2d1ad723e */ /* 0x008fe800000000ff */
[----:B------:R3:W-:Y:S01]  /*afe0*/  MUFU.EX2 R205, R174 ;  /* 0x000000ae00cd7308 */ /* 0x0007e20000000800 */
[--C-:B-1----:R-:W-:Y:S01]  /*aff0*/  FFMA.FTZ R140, R247, c[0x0][0x2d0], -R175.reuse ;  /* 0x0000b400f78c7a23 */ /* 0x102fe200000108af */
[----:B------:R-:W-:Y:S01]  /*b000*/  MOV R247, R189 ;  /* 0x000000bd00f77202 */ /* 0x000fe20000000f00 */
[-C--:B--2---:R-:W-:Y:S07]  /*b010*/  HMMA.16816.F32 R84, R132, R144.reuse, R84 ;  /* 0x000000908454723c */ /* 0x084fee0000001854 */
[----:B------:R1:W-:Y:S01]  /*b020*/  MUFU.EX2 R204, R140 ;  /* 0x0000008c00cc7308 */ /* 0x0003e20000000800 */
[C---:B------:R-:W-:Y:S01]  /*b030*/  HMMA.16816.F32 R88, R136.reuse, R144, R88 ;  /* 0x000000908858723c */ /* 0x040fe20000001858 */
[----:B---3--:R-:W-:Y:S06]  /*b040*/  F2FP.PACK_AB R174, R207, R208 ;  /* 0x000000d0cfae723e */ /* 0x008fec00000000ff */
[--C-:B------:R-:W-:Y:S01]  /*b050*/  FFMA.FTZ R144, R212, c[0x0][0x2d0], -R166.reuse ;  /* 0x0000b400d4907a23 */ /* 0x100fe200000108a6 */
[-C--:B------:R-:W-:Y:S01]  /*b060*/  HMMA.16816.F32 R92, R136, R146.reuse, R92 ;  /* 0x00000092885c723c */ /* 0x080fe2000000185c */
[----:B------:R-:W-:Y:S02]  /*b070*/  MOV R212, R171 ;  /* 0x000000ab00d47202 */ /* 0x000fe40000000f00 */
[----:B------:R2:W-:Y:S05]  /*b080*/  MUFU.EX2 R171, R144 ;  /* 0x0000009000ab7308 */ /* 0x0005ea0000000800 */
[C---:B------:R-:W-:Y:S01]  /*b090*/  HMMA.16816.F32 R96, R132.reuse, R146, R96 ;  /* 0x000000928460723c */ /* 0x040fe20000001860 */
[--C-:B-1----:R-:W-:Y:S03]  /*b0a0*/  FFMA.FTZ R140, R251, c[0x0][0x2d0], -R175.reuse ;  /* 0x0000b400fb8c7a23 */ /* 0x102fe600000108af */
[----:B------:R-:W-:Y:S04]  /*b0b0*/  MOV R251, R188 ;  /* 0x000000bc00fb7202 */ /* 0x000fe80000000f00 */
[-C--:B----4-:R-:W-:Y:S01]  /*b0c0*/  HMMA.16816.F32 R100, R132, R148.reuse, R100 ;  /* 0x000000948464723c */ /* 0x090fe20000001864 */
[----:B------:R1:W3:Y:S07]  /*b0d0*/  MUFU.EX2 R203, R140 ;  /* 0x0000008c00cb7308 */ /* 0x0002ee0000000800 */
[C---:B------:R-:W-:Y:S01]  /*b0e0*/  HMMA.16816.F32 R104, R136.reuse, R148, R104 ;  /* 0x000000948868723c */ /* 0x040fe20000001868 */
[--C-:B--2---:R-:W-:Y:S03]  /*b0f0*/  FFMA.FTZ R144, R214, c[0x0][0x2d0], -R166.reuse ;  /* 0x0000b400d6907a23 */ /* 0x104fe600000108a6 */
[----:B------:R-:W-:Y:S03]  /*b100*/  MOV R214, R196 ;  /* 0x000000c400d67202 */ /* 0x000fe60000000f00 */
[----:B------:R-:W-:Y:S01]  /*b110*/  MOV R149, R170 ;  /* 0x000000aa00957202 */ /* 0x000fe20000000f00 */
[-C--:B------:R-:W-:Y:S01]  /*b120*/  HMMA.16816.F32 R108, R136, R150.reuse, R108 ;  /* 0x00000096886c723c */ /* 0x080fe2000000186c */
[----:B------:R2:W4:Y:S03]  /*b130*/  MUFU.EX2 R196, R144 ;  /* 0x0000009000c47308 */ /* 0x0005260000000800 */
[----:B------:R-:W-:Y:S04]  /*b140*/  MOV R148, R184 ;  /* 0x000000b800947202 */ /* 0x000fe80000000f00 */
[C---:B------:R-:W-:Y:S01]  /*b150*/  HMMA.16816.F32 R112, R132.reuse, R150, R112 ;  /* 0x000000968470723c */ /* 0x040fe20000001870 */
[--C-:B-1----:R-:W-:Y:S03]  /*b160*/  FFMA.FTZ R140, R202, c[0x0][0x2d0], -R175.reuse ;  /* 0x0000b400ca8c7a23 */ /* 0x102fe600000108af */
[----:B------:R-:W-:Y:S01]  /*b170*/  FFMA.FTZ R175, R160, c[0x0][0x2d0], -R175 ;  /* 0x0000b400a0af7a23 */ /* 0x000fe200000108af */
[----:B------:R1:W-:Y:S01]  /*b180*/  MUFU.EX2 R202, R140 ;  /* 0x0000008c00ca7308 */ /* 0x0003e20000000800 */
[----:B------:R-:W-:Y:S02]  /*b190*/  MOV R160, R191 ;  /* 0x000000bf00a07202 */ /* 0x000fe40000000f00 */
[----:B------:R-:W-:Y:S01]  /*b1a0*/  LDSM.16.MT88.4 R188, [R225+0x3080] ;  /* 0x00308000e1bc783b */ /* 0x000fe20000004200 */
[----:B---3--:R-:W-:Y:S03]  /*b1b0*/  F2FP.PACK_AB R192, R203, R204 ;  /* 0x000000cccbc0723e */ /* 0x008fe600000000ff */
[----:B------:R-:W-:Y:S02]  /*b1c0*/  MOV R150, R182 ;  /* 0x000000b600967202 */ /* 0x000fe40000000f00 */
[----:B------:R-:W-:Y:S01]  /*b1d0*/  MOV R151, R181 ;  /* 0x000000b500977202 */ /* 0x000fe20000000f00 */
[----:B------:R3:W3:Y:S01]  /*b1e0*/  MUFU.EX2 R201, R175 ;  /* 0x000000af00c97308 */ /* 0x0006e20000000800 */
[----:B------:R-:W-:Y:S01]  /*b1f0*/  MOV R223, R160 ;  /* 0x000000a000df7202 */ /* 0x000fe20000000f00 */
[--C-:B--2---:R-:W-:Y:S01]  /*b200*/  FFMA.FTZ R144, R213, c[0x0][0x2d0], -R166.reuse ;  /* 0x0000b400d5907a23 */ /* 0x104fe200000108a6 */
[----:B------:R-:W-:Y:S01]  /*b210*/  MOV R213, R178 ;  /* 0x000000b200d57202 */ /* 0x000fe20000000f00 */
[----:B------:R-:W-:Y:S01]  /*b220*/  FFMA.FTZ R166, R172, c[0x0][0x2d0], -R166 ;  /* 0x0000b400aca67a23 */ /* 0x000fe200000108a6 */
[----:B------:R-:W-:Y:S01]  /*b230*/  F2FP.PACK_AB R172, R215, R211 ;  /* 0x000000d3d7ac723e */ /* 0x000fe200000000ff */
[----:B------:R-:W-:Y:S01]  /*b240*/  LDSM.16.MT88.4 R160, [R228+0x3080] ;  /* 0x00308000e4a0783b */ /* 0x000fe20000004200 */
[----:B----4-:R-:W-:Y:S03]  /*b250*/  F2FP.PACK_AB R193, R196, R171 ;  /* 0x000000abc4c1723e */ /* 0x010fe600000000ff */
[----:B------:R2:W-:Y:S04]  /*b260*/  MUFU.EX2 R170, R144 ;  /* 0x0000009000aa7308 */ /* 0x0005e80000000800 */
[----:B-1----:R-:W1:Y:S06]  /*b270*/  LDSM.16.MT88.4 R140, [R227+0x4080] ;  /* 0x00408000e38c783b */ /* 0x002e6c0000004200 */
[----:B------:R-:W4:Y:S01]  /*b280*/  MUFU.EX2 R166, R166 ;  /* 0x000000a600a67308 */ /* 0x000f220000000800 */
[----:B---3--:R-:W-:Y:S02]  /*b290*/  F2FP.PACK_AB R175, R205, R206 ;  /* 0x000000cecdaf723e */ /* 0x008fe400000000ff */
[----:B------:R-:W-:Y:S01]  /*b2a0*/  F2FP.PACK_AB R194, R201, R202 ;  /* 0x000000cac9c2723e */ /* 0x000fe200000000ff */
[----:B--2---:R-:W2:Y:S01]  /*b2b0*/  LDSM.16.MT88.4 R144, [R226+0x3080] ;  /* 0x00308000e290783b */ /* 0x004ea20000004200 */
[----:B----4-:R-:W-:Y:S01]  /*b2c0*/  F2FP.PACK_AB R195, R166, R170 ;  /* 0x000000aaa6c3723e */ /* 0x010fe200000000ff */
[-C--:B-1----:R-:W-:Y:S08]  /*b2d0*/  HMMA.16816.F32 R116, R132, R140.reuse, R116 ;  /* 0x0000008c8474723c */ /* 0x082ff00000001874 */
[C---:B------:R-:W-:Y:S07]  /*b2e0*/  HMMA.16816.F32 R120, R136.reuse, R140, R120 ;  /* 0x0000008c8878723c */ /* 0x040fee0000001878 */
[----:B------:R-:W-:Y:S01]  /*b2f0*/  MOV R141, R180 ;  /* 0x000000b4008d7202 */ /* 0x000fe20000000f00 */
[-C--:B------:R-:W-:Y:S08]  /*b300*/  HMMA.16816.F32 R124, R136, R142.reuse, R124 ;  /* 0x0000008e887c723c */ /* 0x080ff0000000187c */
[----:B------:R-:W-:Y:S08]  /*b310*/  HMMA.16816.F32 R128, R132, R142, R128 ;  /* 0x0000008e8480723c */ /* 0x000ff00000001880 */
[-C--:B------:R-:W-:Y:S01]  /*b320*/  HMMA.16816.F32 R176, R172, R188.reuse, R4 ;  /* 0x000000bcacb0723c */ /* 0x080fe20000001804 */
[----:B------:R-:W1:Y:S07]  /*b330*/  LDSM.16.MT88.4 R4, [R227+0x3080] ;  /* 0x00308000e304783b */ /* 0x000e6e0000004200 */
[C---:B------:R-:W-:Y:S01]  /*b340*/  HMMA.16816.F32 R180, R192.reuse, R188, R8 ;  /* 0x000000bcc0b4723c */ /* 0x040fe20000001808 */
[----:B------:R-:W3:Y:S07]  /*b350*/  LDSM.16.MT88.4 R8, [R225+0x4880] ;  /* 0x00488000e108783b */ /* 0x000eee0000004200 */
[-C--:B------:R-:W-:Y:S01]  /*b360*/  HMMA.16816.F32 R184, R192, R190.reuse, R12 ;  /* 0x000000bec0b8723c */ /* 0x080fe2000000180c */
[----:B------:R-:W4:Y:S07]  /*b370*/  LDSM.16.MT88.4 R12, [R226+0x4880] ;  /* 0x00488000e20c783b */ /* 0x000f2e0000004200 */
[C---:B------:R-:W-:Y:S01]  /*b380*/  HMMA.16816.F32 R188, R172.reuse, R190, R16 ;  /* 0x000000beacbc723c */ /* 0x040fe20000001810 */
[----:B------:R-:W1:Y:S07]  /*b390*/  LDSM.16.MT88.4 R16, [R228+0x4880] ;  /* 0x00488000e410783b */ /* 0x000e6e0000004200 */
[-C--:B--2---:R-:W-:Y:S07]  /*b3a0*/  HMMA.16816.F32 R132, R172, R144.reuse, R20 ;  /* 0x00000090ac84723c */ /* 0x084fee0000001814 */
[----:B------:R-:W-:Y:S01]  /*b3b0*/  MOV R23, R141 ;  /* 0x0000008d00177202 */ /* 0x000fe20000000f00 */
[C---:B------:R-:W-:Y:S01]  /*b3c0*/  HMMA.16816.F32 R136, R192.reuse, R144, R24 ;  /* 0x00000090c088723c */ /* 0x040fe20000001818 */
[----:B------:R-:W2:Y:S03]  /*b3d0*/  LDL.LU R27, [R1+0x18] ;  /* 0x00001800011b7983 */ /* 0x000ea60000300800 */
[----:B------:R-:W-:Y:S02]  /*b3e0*/  MOV R22, R150 ;  /* 0x0000009600167202 */ /* 0x000fe40000000f00 */
[----:B------:R-:W-:Y:S02]  /*b3f0*/  MOV R21, R151 ;  /* 0x0000009700157202 */ /* 0x000fe40000000f00 */
[-C--:B------:R-:W-:Y:S01]  /*b400*/  HMMA.16816.F32 R140, R192, R146.reuse, R28 ;  /* 0x00000092c08c723c */ /* 0x080fe2000000181c */
[----:B------:R-:W2:Y:S03]  /*b410*/  LDL.LU R28, [R1+0x14] ;  /* 0x00001400011c7983 */ /* 0x000ea60000300800 */
[----:B------:R-:W-:Y:S02]  /*b420*/  MOV R20, R148 ;  /* 0x0000009400147202 */ /* 0x000fe40000000f00 */
[----:B------:R-:W-:Y:S02]  /*b430*/  MOV R26, R149 ;  /* 0x00000095001a7202 */ /* 0x000fe40000000f00 */
[C---:B------:R-:W-:Y:S01]  /*b440*/  HMMA.16816.F32 R144, R172.reuse, R146, R32 ;  /* 0x00000092ac90723c */ /* 0x040fe20000001820 */
[----:B------:R-:W2:Y:S03]  /*b450*/  LDL.LU R33, [R1+0x10] ;  /* 0x0000100001217983 */ /* 0x000ea60000300800 */
[----:B------:R-:W-:Y:S01]  /*b460*/  MOV R31, R154 ;  /* 0x0000009a001f7202 */ /* 0x000fe20000000f00 */
[----:B------:R-:W2:Y:S01]  /*b470*/  LDL.LU R32, [R1+0xc] ;  /* 0x00000c0001207983 */ /* 0x000ea20000300800 */
[----:B------:R-:W-:Y:S02]  /*b480*/  MOV R30, R155 ;  /* 0x0000009b001e7202 */ /* 0x000fe40000000f00 */
[-C--:B------:R-:W-:Y:S01]  /*b490*/  HMMA.16816.F32 R148, R172, R160.reuse, R36 ;  /* 0x000000a0ac94723c */ /* 0x080fe20000001824 */
[----:B------:R-:W-:Y:S03]  /*b4a0*/  MOV R25, R246 ;  /* 0x000000f600197202 */ /* 0x000fe60000000f00 */
[----:B------:R-:W-:Y:S02]  /*b4b0*/  MOV R246, R153 ;  /* 0x0000009900f67202 */ /* 0x000fe40000000f00 */
[----:B------:R-:W-:Y:S02]  /*b4c0*/  MOV R24, R222 ;  /* 0x000000de00187202 */ /* 0x000fe40000000f00 */
[----:B------:R-:W-:Y:S02]  /*b4d0*/  MOV R222, R152 ;  /* 0x0000009800de7202 */ /* 0x000fe40000000f00 */
[C---:B------:R-:W-:Y:S02]  /*b4e0*/  HMMA.16816.F32 R152, R192.reuse, R160, R40 ;  /* 0x000000a0c098723c */ /* 0x040fe40000001828 */
[----:B------:R-:W-:Y:S02]  /*b4f0*/  MOV R34, R158 ;  /* 0x0000009e00227202 */ /* 0x000fe40000000f00 */
[----:B------:R-:W-:Y:S02]  /*b500*/  MOV R35, R157 ;  /* 0x0000009d00237202 */ /* 0x000fe40000000f00 */
[----:B------:R-:W-:Y:S02]  /*b510*/  MOV R39, R156 ;  /* 0x0000009c00277202 */ /* 0x000fe40000000f00 */
[----:B------:R-:W-:Y:S04]  /*b520*/  MOV R29, R223 ;  /* 0x000000df001d7202 */ /* 0x000fe80000000f00 */
[----:B------:R-:W-:Y:S02]  /*b530*/  MOV R223, R219 ;  /* 0x000000db00df7202 */ /* 0x000fe40000000f00 */
[----:B------:R-:W-:Y:S02]  /*b540*/  MOV R219, R216 ;  /* 0x000000d800db7202 */ /* 0x000fe40000000f00 */
[----:B------:R-:W-:Y:S02]  /*b550*/  MOV R216, R159 ;  /* 0x0000009f00d87202 */ /* 0x000fe40000000f00 */
        /* <DEDUP_REMOVED lines=23> */
[----:B--2---:R-:W-:Y:S04]  /*b6d0*/  FFMA.FTZ R8, R2, R28, R35 ;  /* 0x0000001c02087223 */ /* 0x004fe80000010023 */
        /* <DEDUP_REMOVED lines=56> */
.L_x_3135:
        /* <DEDUP_REMOVED lines=28> */
.L_x_3156:
[----:B------:R-:W-:Y:S02]  /*bc20*/  ULDC UR4, c[0x0][0x32c] ;  /* 0x0000cb0000047ab9 */ /* 0x000fe40000000800 */
[----:B------:R-:W-:-:S03]  /*bc30*/  UISETP.NE.AND UP0, UPT, UR4, 0x1, UPT ;  /* 0x000000010400788c */ /* 0x000fc6000bf05270 */
[----:B------:R-:W-:Y:S02]  /*bc40*/  ULDC.64 UR4, c[0x0][0x330] ;  /* 0x0000cc0000047ab9 */ /* 0x000fe40000000a00 */
[----:B------:R-:W-:-:S07]  /*bc50*/  UIMAD.WIDE.U32 UR28, UR26, UR4, URZ ;  /* 0x000000041a1c72a5 */ /* 0x000fce000f8e003f */
[----:B------:R-:W-:Y:S02]  /*bc60*/  @UP0 UMOV UR27, UR29 ;  /* 0x0000001d001b0c82 */ /* 0x000fe40008000000 */
[----:B------:R-:W-:Y:S02]  /*bc70*/  @UP0 USHF.R.U32.HI UR26, URZ, UR5, UR27 ;  /* 0x000000053f1a0299 */ /* 0x000fe4000801161b */
.L_x_3157:
[----:B------:R-:W-:Y:S02]  /*bc80*/  ULDC UR4, c[0x0][0x32c] ;  /* 0x0000cb0000047ab9 */ /* 0x000fe40000000800 */
[----:B------:R-:W-:-:S04]  /*bc90*/  UIMAD UR4, UR26, UR4, URZ ;  /* 0x000000041a0472a4 */ /* 0x000fc8000f8e023f */
[----:B------:R-:W-:-:S04]  /*bca0*/  UISETP.LT.AND UP0, UPT, UR22, UR4, UPT ;  /* 0x000000041600728c */ /* 0x000fc8000bf01270 */
[----:B------:R-:W-:-:S04]  /*bcb0*/  USEL UR22, UR22, UR4, !UP0 ;  /* 0x0000000416167287 */ /* 0x000fc8000c000000 */
.L_x_3155:
        /* <DEDUP_REMOVED lines=9> */
[----:B-1----:R-:W2:Y:S04]  /*bd50*/  LDL R2, [R1] ;  /* 0x0000000001027983 */ /* 0x002ea80000100800 */
[----:B------:R-:W3:Y:S04]  /*bd60*/  LDL R5, [R1+0x28] ;  /* 0x0000280001057983 */ /* 0x000ee80000100800 */
[----:B------:R-:W3:Y:S01]  /*bd70*/  LDL R4, [R1+0x20] ;  /* 0x0000200001047983 */ /* 0x000ee20000100800 */
[----:B------:R-:W-:Y:S01]  /*bd80*/  IMAD.MOV.U32 R164, RZ, RZ, R168 ;  /* 0x000000ffffa47224 */ /* 0x000fe200078e00a8 */
[----:B------:R-:W-:Y:S01]  /*bd90*/  MOV R171, R3 ;  /* 0x0000000300ab7202 */ /* 0x000fe20000000f00 */
[----:B------:R-:W-:-:S02]  /*bda0*/  IMAD.MOV.U32 R0, RZ, RZ, R169 ;  /* 0x000000ffff007224 */ /* 0x000fc400078e00a9 */
[----:B------:R-:W-:Y:S01]  /*bdb0*/  IMAD.MOV.U32 R170, RZ, RZ, R167 ;  /* 0x000000ffffaa7224 */ /* 0x000fe200078e00a7 */
[----:B--2---:R-:W-:Y:S02]  /*bdc0*/  SHF.R.S32.HI R222, RZ, 0x1f, R2 ;  /* 0x0000001fffde7819 */ /* 0x004fe40000011402 */
[C---:B------:R-:W-:Y:S02]  /*bdd0*/  SHF.L.U32 R251, R2.reuse, 0x1, RZ ;  /* 0x0000000102fb7819 */ /* 0x040fe400000006ff */
[----:B------:R-:W-:Y:S02]  /*bde0*/  SHF.L.U64.HI R222, R2, 0x1, R222 ;  /* 0x0000000102de7819 */ /* 0x000fe400000102de */
[C---:B---3--:R-:W-:Y:S01]  /*bdf0*/  SHF.L.U64.HI R221, R4.reuse, 0x1, R5 ;  /* 0x0000000104dd7819 */ /* 0x048fe20000010205 */
[----:B------:R-:W-:Y:S02]  /*be00*/  IMAD.SHL.U32 R220, R4, 0x2, RZ ;  /* 0x0000000204dc7824 */ /* 0x000fe400078e00ff */
.L_x_3161:
[----:B------:R-:W-:Y:S04]  /*be10*/  DEPBAR.LE SB0, 0x0 ;  /* 0x000080000000791a */ /* 0x000fe80000000000 */
[----:B------:R-:W-:Y:S01]  /*be20*/  BAR.SYNC.DEFER_BLOCKING 0x0 ;  /* 0x0000000000007b1d */ /* 0x000fe20000010000 */
[----:B------:R-:W-:Y:S01]  /*be30*/  UISETP.GT.AND UP0, UPT, UR7, UR23, UPT ;  /* 0x000000170700728c */ /* 0x000fe2000bf04270 */
[----:B------:R-:W-:Y:S05]  /*be40*/  SEL R223, RZ, 0x10, P4 ;  /* 0x00000010ffdf7807 */ /* 0x000fea0002000000 */
[----:B------:R-:W-:Y:S01]  /*be50*/  PLOP3.LUT P0, PT, PT, PT, UP0, 0x80, 0x0 ;  /* 0x000000000000781c */ /* 0x000fe20003f0f008 */
[----:B-----5:R1:W2:Y:S04]  /*be60*/  LDSM.16.M88.4 R48, [R231+0x8080] ;  /* 0x00808000e730783b */ /* 0x0202a80000000200 */
        /* <DEDUP_REMOVED lines=10> */
[----:B------:R-:W-:Y:S02]  /*bf10*/  SHF.R.S32.HI R2, RZ, 0x1f, R243 ;  /* 0x0000001fff027819 */ /* 0x000fe400000114f3 */
[----:B------:R-:W-:Y:S03]  /*bf20*/  SHF.R.S32.HI R5, RZ, 0x1f, R242 ;  /* 0x0000001fff057819 */ /* 0x000fe600000114f2 */
[----:B------:R-:W-:Y:S02]  /*bf30*/  IMAD R4, R2, c[0x0][0x208], RZ ;  /* 0x0000820002047a24 */ /* 0x000fe400078e02ff */
[C---:B------:R-:W-:Y:S04]  /*bf40*/  IMAD.WIDE.U32 R2, R243.reuse, c[0x0][0x208], RZ ;  /* 0x00008200f3027a25 */ /* 0x040fe800078e00ff */
[----:B------:R-:W-:Y:S04]  /*bf50*/  IMAD R4, R243, c[0x0][0x20c], R4 ;  /* 0x00008300f3047a24 */ /* 0x000fe800078e0204 */
        /* <DEDUP_REMOVED lines=8> */
[----:B------:R-:W-:Y:S04]  /*bfe0*/  SHFL.IDX PT, R6, R3, 0x1, 0x181f ;  /* 0x00381f0003067f89 */ /* 0x000fe800000e0000 */
[----:B------:R-:W5:Y:S04]  /*bff0*/  SHFL.IDX PT, R4, R3, RZ, 0x181f ;  /* 0x00181fff03047589 */ /* 0x000f6800000e0000 */
[----:B------:R-:W4:Y:S04]  /*c000*/  SHFL.IDX PT, R5, R2, RZ, 0x181f ;  /* 0x00181fff02057589 */ /* 0x000f2800000e0000 */
[----:B------:R-:W3:Y:S04]  /*c010*/  SHFL.IDX PT, R3, R3, 0x2, 0x181f ;  /* 0x00581f0003037f89 */ /* 0x000ee800000e0000 */
[----:B------:R-:W2:Y:S04]  /*c020*/  SHFL.IDX PT, R7, R2, 0x1, 0x181f ;  /* 0x00381f0002077f89 */ /* 0x000ea800000e0000 */
[----:B------:R1:W2:Y:S02]  /*c030*/  SHFL.IDX PT, R14, R2, 0x2, 0x181f ;  /* 0x00581f00020e7f89 */ /* 0x0002a400000e0000 */
[----:B-1----:R-:W-:Y:S02]  /*c040*/  IADD3 R2, -R223, 0x10, RZ ;  /* 0x00000010df027810 */ /* 0x002fe40007ffe1ff */
[CC--:B-----5:R-:W-:Y:S02]  /*c050*/  IADD3 R12, P1, R4.reuse, R251.reuse, RZ ;  /* 0x000000fb040c7210 */ /* 0x0e0fe40007f3e0ff */
[-C--:B------:R-:W-:Y:S02]  /*c060*/  IADD3 R10, P0, R4, R220.reuse, RZ ;  /* 0x000000dc040a7210 */ /* 0x080fe40007f1e0ff */
[CC--:B------:R-:W-:Y:S01]  /*c070*/  IADD3 R8, P2, R6.reuse, R251.reuse, RZ ;  /* 0x000000fb06087210 */ /* 0x0c0fe20007f5e0ff */
[C-C-:B----4-:R-:W-:Y:S01]  /*c080*/  IMAD.X R13, R5.reuse, 0x1, R222.reuse, P1 ;  /* 0x00000001050d7824 */ /* 0x150fe200008e06de */
[----:B------:R-:W-:Y:S01]  /*c090*/  IADD3 R6, P1, R6, R220, RZ ;  /* 0x000000dc06067210 */ /* 0x000fe20007f3e0ff */
[--C-:B------:R-:W-:Y:S01]  /*c0a0*/  IMAD.X R11, R5, 0x1, R221.reuse, P0 ;  /* 0x00000001050b7824 */ /* 0x100fe200000e06dd */
[----:B---3--:R-:W-:Y:S01]  /*c0b0*/  IADD3 R4, P0, R3, R251, RZ ;  /* 0x000000fb03047210 */ /* 0x008fe20007f1e0ff */
[C-C-:B--2---:R-:W-:Y:S01]  /*c0c0*/  IMAD.X R9, R7.reuse, 0x1, R222.reuse, P2 ;  /* 0x0000000107097824 */ /* 0x144fe200010e06de */
[----:B------:R1:W-:Y:S01]  /*c0d0*/  LDGSTS.E.BYPASS.LTC128B.128 [R244], [R12.64], !P5 ;  /* 0x000000000cf47fae */ /* 0x0003e2000e901d54 */
[--C-:B------:R-:W-:Y:S01]  /*c0e0*/  IMAD.X R7, R7, 0x1, R221.reuse, P1 ;  /* 0x0000000107077824 */ /* 0x100fe200008e06dd */
[----:B------:R-:W-:Y:S01]  /*c0f0*/  LOP3.LUT R2, R2, 0xf, RZ, 0xc0, !PT ;  /* 0x0000000f02027812 */ /* 0x000fe200078ec0ff */
[----:B------:R-:W-:Y:S01]  /*c100*/  IMAD.X R5, R14, 0x1, R222, P0 ;  /* 0x000000010e057824 */ /* 0x000fe200000e06de */
[----:B------:R1:W-:Y:S01]  /*c110*/  LDGSTS.E.BYPASS.LTC128B.128 [R244+0x1800], [R10.64], !P4 ;  /* 0x018000000af47fae */ /* 0x0003e2000e101d54 */
[----:B------:R-:W-:Y:S02]  /*c120*/  ISETP.NE.U32.AND P0, PT, R223, RZ, PT ;  /* 0x000000ffdf00720c */ /* 0x000fe40003f05070 */
[----:B------:R-:W-:Y:S01]  /*c130*/  IADD3 R2, P2, P1, R2, R3, R220 ;  /* 0x0000000302027210 */ /* 0x000fe2000795e0dc */
[----:B------:R1:W-:Y:S03]  /*c140*/  LDGSTS.E.BYPASS.LTC128B.128 [R244+0x800], [R8.64], !P5 ;  /* 0x0080000008f47fae */ /* 0x0003e6000e901d54 */
[----:B------:R-:W-:Y:S01]  /*c150*/  IADD3.X R3, RZ, R14, R221, P2, P1 ;  /* 0x0000000eff037210 */ /* 0x000fe200017e24dd */
[----:B------:R1:W-:Y:S04]  /*c160*/  LDGSTS.E.BYPASS.LTC128B.128 [R244+0x2000], [R6.64], !P4 ;  /* 0x0200000006f47fae */ /* 0x0003e8000e101d54 */
[----:B------:R1:W-:Y:S04]  /*c170*/  LDGSTS.E.BYPASS.LTC128B.128 [R244+0x1000], [R4.64], !P5 ;  /* 0x0100000004f47fae */ /* 0x0003e8000e901d54 */
[----:B------:R1:W-:Y:S02]  /*c180*/  LDGSTS.E.BYPASS.LTC128B.128.ZFILL [R244+0x2800], [R2.64], P0 ;  /* 0x0280000002f47fae */ /* 0x0003e40008141d54 */
.L_x_3159:
[-C--:B-12-4-:R-:W-:Y:S01]  /*c190*/  HMMA.16816.F32 R4, R48, R16.reuse, RZ ;  /* 0x000000103004723c */ /* 0x096fe200000018ff */
[----:B------:R-:W-:Y:S01]  /*c1a0*/  LDSM.16.M88.4 R212, [R232+0x8080] ;  /* 0x00808000e8d4783b */ /* 0x000fe20000000200 */
[----:B------:R-:W-:Y:S06]  /*c1b0*/  UISETP.GT.AND UP0, UPT, UR23, UR7, UPT ;  /* 0x000000071700728c */ /* 0x000fec000bf04270 */
[C---:B---3--:R-:W-:Y:S01]  /*c1c0*/  HMMA.16816.F32 R8, R44.reuse, R16, RZ ;  /* 0x000000102c08723c */ /* 0x048fe200000018ff */
        /* <DEDUP_REMOVED lines=32> */
[C---:B--2---:R-:W-:Y:S08]  /*c3d0*/  HMMA.16816.F32 R8, R172.reuse, R216, R8 ;  /* 0x000000d8ac08723c */ /* 0x044ff00000001808 */
[-C--:B------:R-:W-:Y:S08]  /*c3e0*/  HMMA.16816.F32 R12, R172, R218.reuse, R12 ;  /* 0x000000daac0c723c */ /* 0x080ff0000000180c */
[C---:B------:R-:W-:Y:S01]  /*c3f0*/  HMMA.16816.F32 R16, R212.reuse, R218, R16 ;  /* 0x000000dad410723c */ /* 0x040fe20000001810 */
[----:B------:R-:W2:Y:S07]  /*c400*/  LDSM.16.M88.4 R216, [R229+0x800] ;  /* 0x00080000e5d8783b */ /* 0x000eae0000000200 */
        /* <DEDUP_REMOVED lines=10> */
[----:B------:R-:W4:Y:S07]  /*c4b0*/  LDSM.16.M88.4 R192, [R224+0x6880] ;  /* 0x00688000e0c0783b */ /* 0x000f2e0000000200 */
[-C--:B------:R-:W-:Y:S01]  /*c4c0*/  HMMA.16816.F32 R4, R200, R204.reuse, R4 ;  /* 0x000000ccc804723c */ /* 0x080fe20000001804 */
[----:B------:R-:W-:Y:S07]  /*c4d0*/  LDSM.16.M88.4 R212, [R224+0x7080] ;  /* 0x00708000e0d4783b */ /* 0x000fee0000000200 */
[C---:B-1----:R-:W-:Y:S08]  /*c4e0*/  HMMA.16816.F32 R8, R208.reuse, R204, R8 ;  /* 0x000000ccd008723c */ /* 0x042ff00000001808 */
[-C--:B------:R-:W-:Y:S08]  /*c4f0*/  HMMA.16816.F32 R12, R208, R206.reuse, R12 ;  /* 0x000000ced00c723c */ /* 0x080ff0000000180c */
[C---:B------:R-:W-:Y:S01]  /*c500*/  HMMA.16816.F32 R16, R200.reuse, R206, R16 ;  /* 0x000000cec810723c */ /* 0x040fe20000001810 */
[----:B------:R-:W1:Y:S07]  /*c510*/  LDSM.16.M88.4 R204, [R231+0xe080] ;  /* 0x00e08000e7cc783b */ /* 0x000e6e0000000200 */
[-C--:B--2---:R-:W-:Y:S08]  /*c520*/  HMMA.16816.F32 R20, R200, R216.reuse, R20 ;  /* 0x000000d8c814723c */ /* 0x084ff00000001814 */
[C---:B------:R-:W-:Y:S08]  /*c530*/  HMMA.16816.F32 R24, R208.reuse, R216, R24 ;  /* 0x000000d8d018723c */ /* 0x040ff00000001818 */
[-C--:B------:R-:W-:Y:S08]  /*c540*/  HMMA.16816.F32 R28, R208, R218.reuse, R28 ;  /* 0x000000dad01c723c */ /* 0x080ff0000000181c */
[C---:B------:R-:W-:Y:S01]  /*c550*/  HMMA.16816.F32 R32, R200.reuse, R218, R32 ;  /* 0x000000dac820723c */ /* 0x040fe20000001820 */
[----:B------:R-:W2:Y:S07]  /*c560*/  LDSM.16.M88.4 R216, [R224+0x7880] ;  /* 0x00788000e0d8783b */ /* 0x000eae0000000200 */
[-C--:B---3--:R-:W-:Y:S08]  /*c570*/  HMMA.16816.F32 R36, R200, R196.reuse, R36 ;  /* 0x000000c4c824723c */ /* 0x088ff00000001824 */
[C---:B------:R-:W-:Y:S08]  /*c580*/  HMMA.16816.F32 R40, R208.reuse, R196, R40 ;  /* 0x000000c4d028723c */ /* 0x040ff00000001828 */
[-C--:B------:R-:W-:Y:S01]  /*c590*/  HMMA.16816.F32 R44, R208, R198.reuse, R44 ;  /* 0x000000c6d02c723c */ /* 0x080fe2000000182c */
[----:B------:R-:W-:Y:S07]  /*c5a0*/  LDSM.16.M88.4 R208, [R233+0xe080] ;  /* 0x00e08000e9d0783b */ /* 0x000fee0000000200 */
[----:B------:R-:W-:Y:S01]  /*c5b0*/  HMMA.16816.F32 R48, R200, R198, R48 ;  /* 0x000000c6c830723c */ /* 0x000fe20000001830 */
[----:B------:R-:W-:Y:S07]  /*c5c0*/  LDSM.16.M88.4 R196, [R233+0xc080] ;  /* 0x00c08000e9c4783b */ /* 0x000fee0000000200 */
[-C--:B----4-:R-:W-:Y:S01]  /*c5d0*/  HMMA.16816.F32 R4, R172, R192.reuse, R4 ;  /* 0x000000c0ac04723c */ /* 0x090fe20000001804 */
[----:B------:R-:W3:Y:S07]  /*c5e0*/  LDSM.16.M88.4 R200, [R239] ;  /* 0x00000000efc8783b */ /* 0x000eee0000000200 */
        /* <DEDUP_REMOVED lines=14> */
[----:B------:R-:W2:Y:S07]  /*c6d0*/  LDSM.16.M88.4 R172, [R237] ;  /* 0x00000000edac783b */ /* 0x000eae0000000200 */
[-C--:B---3--:R-:W-:Y:S01]  /*c6e0*/  HMMA.16816.F32 R4, R196, R200.reuse, R4 ;  /* 0x000000c8c404723c */ /* 0x088fe20000001804 */
[----:B------:R-:W3:Y:S07]  /*c6f0*/  LDSM.16.M88.4 R216, [R232+0xe080] ;  /* 0x00e08000e8d8783b */ /* 0x000eee0000000200 */
        /* <DEDUP_REMOVED lines=14> */
[----:B------:R-:W1:Y:S07]  /*c7e0*/  LDSM.16.M88.4 R172, [R230+0x7880] ;  /* 0x00788000e6ac783b */ /* 0x000e6e0000000200 */
[-C--:B------:R-:W-:Y:S01]  /*c7f0*/  HMMA.16816.F32 R4, R204, R212.reuse, R4 ;  /* 0x000000d4cc04723c */ /* 0x080fe20000001804 */
[----:B------:R-:W2:Y:S07]  /*c800*/  LDSM.16.M88.4 R196, [R229+0x1800] ;  /* 0x00180000e5c4783b */ /* 0x000eae0000000200 */
        /* <DEDUP_REMOVED lines=43> */
[----:B------:R-:W2:Y:S04]  /*cac0*/  @!P6 LDG.E R242, [R166.64] ;  /* 0x00000014a6f2e981 */ /* 0x000ea8000c1e1900 */
[----:B------:R-:W-:Y:S02]  /*cad0*/  IMAD R165, R2, c[0x0][0x1e0], RZ ;  /* 0x0000780002a57a24 */ /* 0x000fe400078e02ff */
[C---:B------:R-:W-:Y:S04]  /*cae0*/  IMAD.WIDE.U32 R2, R243.reuse, c[0x0][0x1e0], RZ ;  /* 0x00007800f3027a25 */ /* 0x040fe800078e00ff */
        /* <DEDUP_REMOVED lines=14> */
[----:B------:R-:W5:Y:S04]  /*cbd0*/  SHFL.IDX PT, R167, R2, 0x1, 0x181f ;  /* 0x00381f0002a77f89 */ /* 0x000f6800000e0000 */
[----:B------:R5:W5:Y:S01]  /*cbe0*/  SHFL.IDX PT, R194, R2, 0x2, 0x181f ;  /* 0x00581f0002c27f89 */ /* 0x000b6200000e0000 */
[-C--:B-1----:R-:W-:Y:S02]  /*cbf0*/  IADD3 R172, P2, R168, R251.reuse, RZ ;  /* 0x000000fba8ac7210 */ /* 0x082fe40007f5e0ff */
[CC--:B--2---:R-:W-:Y:S02]  /*cc00*/  IADD3 R192, P1, R165.reuse, R251.reuse, RZ ;  /* 0x000000fba5c07210 */ /* 0x0c4fe40007f3e0ff */
[-C--:B------:R-:W-:Y:S03]  /*cc10*/  IADD3 R174, P0, R165, R220.reuse, RZ ;  /* 0x000000dca5ae7210 */ /* 0x080fe60007f1e0ff */
[--C-:B---3--:R-:W-:Y:S01]  /*cc20*/  IMAD.X R193, R166, 0x1, R222.reuse, P1 ;  /* 0x00000001a6c17824 */ /* 0x108fe200008e06de */
[----:B------:R-:W-:Y:S01]  /*cc30*/  IADD3 R168, P1, R168, R220, RZ ;  /* 0x000000dca8a87210 */ /* 0x000fe20007f3e0ff */
[--C-:B------:R-:W-:Y:S01]  /*cc40*/  IMAD.X R175, R166, 0x1, R221.reuse, P0 ;  /* 0x00000001a6af7824 */ /* 0x100fe200000e06dd */
[----:B----4-:R-:W-:Y:S02]  /*cc50*/  IADD3 R166, P0, R3, R251, RZ ;  /* 0x000000fb03a67210 */ /* 0x010fe40007f1e0ff */
[----:B------:R1:W-:Y:S01]  /*cc60*/  LDGSTS.E.BYPASS.LTC128B.128 [R245+0x5080], [R192.64], !P5 ;  /* 0x05080000c0f57fae */ /* 0x0003e2000e901d54 */
[--C-:B-----5:R-:W-:Y:S03]  /*cc70*/  IMAD.X R173, R167, 0x1, R222.reuse, P2 ;  /* 0x00000001a7ad7824 */ /* 0x120fe600010e06de */
[----:B------:R1:W-:Y:S01]  /*cc80*/  LDGSTS.E.BYPASS.LTC128B.128 [R245+0x6880], [R174.64], !P4 ;  /* 0x06880000aef57fae */ /* 0x0003e2000e101d54 */
[----:B------:R-:W-:Y:S01]  /*cc90*/  IADD3 R2, -R223, 0x10, RZ ;  /* 0x00000010df027810 */ /* 0x000fe20007ffe1ff */
[--C-:B------:R-:W-:Y:S02]  /*cca0*/  IMAD.X R169, R167, 0x1, R221.reuse, P1 ;  /* 0x00000001a7a97824 */ /* 0x100fe400008e06dd */
[----:B------:R1:W-:Y:S01]  /*ccb0*/  LDGSTS.E.BYPASS.LTC128B.128 [R245+0x5880], [R172.64], !P5 ;  /* 0x05880000acf57fae */ /* 0x0003e2000e901d54 */
[----:B------:R-:W-:Y:S01]  /*ccc0*/  IMAD.X R167, R194, 0x1, R222, P0 ;  /* 0x00000001c2a77824 */ /* 0x000fe200000e06de */
[----:B------:R-:W-:Y:S02]  /*ccd0*/  ISETP.NE.U32.AND P0, PT, R223, RZ, PT ;  /* 0x000000ffdf00720c */ /* 0x000fe40003f05070 */
[----:B------:R1:W-:Y:S01]  /*cce0*/  LDGSTS.E.BYPASS.LTC128B.128 [R245+0x7080], [R168.64], !P4 ;  /* 0x07080000a8f57fae */ /* 0x0003e2000e101d54 */
[----:B------:R-:W-:Y:S03]  /*ccf0*/  LOP3.LUT R2, R2, 0xf, RZ, 0xc0, !PT ;  /* 0x0000000f02027812 */ /* 0x000fe600078ec0ff */
[----:B------:R1:W-:Y:S01]  /*cd00*/  LDGSTS.E.BYPASS.LTC128B.128 [R245+0x6080], [R166.64], !P5 ;  /* 0x06080000a6f57fae */ /* 0x0003e2000e901d54 */
[----:B------:R-:W-:Y:S04]  /*cd10*/  IADD3 R2, P2, P1, R2, R3, R220 ;  /* 0x0000000302027210 */ /* 0x000fe8000795e0dc */
[----:B------:R-:W-:Y:S05]  /*cd20*/  IADD3.X R3, RZ, R194, R221, P2, P1 ;  /* 0x000000c2ff037210 */ /* 0x000fea00017e24dd */
[----:B------:R1:W-:Y:S04]  /*cd30*/  LDGSTS.E.BYPASS.LTC128B.128.ZFILL [R245+0x7880], [R2.64], P0 ;  /* 0x0788000002f57fae */ /* 0x0003e80008141d54 */
.L_x_3160:
[----:B-1----:R-:W-:Y:S01]  /*cd40*/  FMNMX.FTZ R169, R4, R0, !PT ;  /* 0x0000000004a97209 */ /* 0x002fe20007810000 */
[----:B------:R-:W-:Y:S01]  /*cd50*/  LDSM.16.MT88.4 R192, [R225+0x2080] ;  /* 0x00208000e1c0783b */ /* 0x000fe20000004200 */
        /* <DEDUP_REMOVED lines=11> */
[----:B------:R-:W2:Y:S01]  /*ce10*/  LDL.LU R252, [R1+0x18] ;  /* 0x0000180001fc7983 */ /* 0x000ea20000300800 */
        /* <DEDUP_REMOVED lines=21> */
[----:B------:R-:W3:Y:S03]  /*cf70*/  SHFL.BFLY PT, R166, R2, 0x2, 0x1f ;  /* 0x0c401f0002a67f89 */ /* 0x000ee600000e0000 */
        /* <DEDUP_REMOVED lines=9> */
[----:B------:R-:W4:Y:S01]  /*d010*/  SHFL.BFLY PT, R167, R3, 0x2, 0x1f ;  /* 0x0c401f0003a77f89 */ /* 0x000f2200000e0000 */
[----:B-1----:R-:W-:Y:S02]  /*d020*/  FMNMX.FTZ R169, R169, R165, !PT ;  /* 0x000000a5a9a97209 */ /* 0x002fe40007810000 */
[----:B---3--:R-:W-:Y:S02]  /*d030*/  FMNMX.FTZ R2, R2, R166, !PT ;  /* 0x000000a602027209 */ /* 0x008fe40007810000 */
[----:B------:R-:W-:Y:S03]  /*d040*/  FMNMX.FTZ R165, R10, R171, !PT ;  /* 0x000000ab0aa57209 */ /* 0x000fe60007810000 */
[----:B------:R-:W1:Y:S01]  /*d050*/  SHFL.BFLY PT, R172, R169, 0x1, 0x1f ;  /* 0x0c201f00a9ac7f89 */ /* 0x000e6200000e0000 */
[----:B------:R-:W-:Y:S04]  /*d060*/  FMNMX.FTZ R165, R11, R165, !PT ;  /* 0x000000a50ba57209 */ /* 0x000fe80007810000 */
[----:B------:R-:W-:Y:S03]  /*d070*/  FMNMX.FTZ R165, R14, R165, !PT ;  /* 0x000000a50ea57209 */ /* 0x000fe60007810000 */
[----:B------:R-:W3:Y:S01]  /*d080*/  SHFL.BFLY PT, R168, R2, 0x1, 0x1f ;  /* 0x0c201f0002a87f89 */ /* 0x000ee200000e0000 */
[----:B------:R-:W-:Y:S04]  /*d090*/  FMNMX.FTZ R165, R15, R165, !PT ;  /* 0x000000a50fa57209 */ /* 0x000fe80007810000 */
[----:B------:R-:W-:Y:S02]  /*d0a0*/  FMNMX.FTZ R165, R26, R165, !PT ;  /* 0x000000a51aa57209 */ /* 0x000fe40007810000 */
[----:B----4-:R-:W-:Y:S02]  /*d0b0*/  FMNMX.FTZ R3, R3, R167, !PT ;  /* 0x000000a703037209 */ /* 0x010fe40007810000 */
[----:B------:R-:W-:Y:S03]  /*d0c0*/  FMNMX.FTZ R165, R27, R165, !PT ;  /* 0x000000a51ba57209 */ /* 0x000fe60007810000 */
[----:B------:R-:W4:Y:S01]  /*d0d0*/  SHFL.BFLY PT, R167, R3, 0x1, 0x1f ;  /* 0x0c201f0003a77f89 */ /* 0x000f2200000e0000 */
[----:B------:R-:W-:Y:S02]  /*d0e0*/  FMNMX.FTZ R165, R30, R165, !PT ;  /* 0x000000a51ea57209 */ /* 0x000fe40007810000 */
[----:B-1----:R-:W-:Y:S02]  /*d0f0*/  FMNMX.FTZ R169, R169, R172, !PT ;  /* 0x000000aca9a97209 */ /* 0x002fe40007810000 */
[----:B------:R-:W-:Y:S03]  /*d100*/  FMNMX.FTZ R165, R31, R165, !PT ;  /* 0x000000a51fa57209 */ /* 0x000fe60007810000 */
[----:B------:R-:W-:Y:S01]  /*d110*/  FADD.FTZ R0, -R169, R0 ;  /* 0x00000000a9007221 */ /* 0x000fe20000010100 */
[----:B------:R-:W-:Y:S02]  /*d120*/  FMNMX.FTZ R165, R42, R165, !PT ;  /* 0x000000a52aa57209 */ /* 0x000fe40007810000 */
[----:B---3--:R-:W-:Y:S01]  /*d130*/  FMNMX.FTZ R168, R2, R168, !PT ;  /* 0x000000a802a87209 */ /* 0x008fe20007810000 */
[----:B------:R-:W-:Y:S01]  /*d140*/  FMUL.FTZ R2, R0, c[0x0][0x2d0] ;  /* 0x0000b40000027a20 */ /* 0x000fe20000410000 */
[----:B------:R-:W-:Y:S03]  /*d150*/  FMNMX.FTZ R0, R43, R165, !PT ;  /* 0x000000a52b007209 */ /* 0x000fe60007810000 */
[----:B------:R1:W3:Y:S01]  /*d160*/  MUFU.EX2 R166, R2 ;  /* 0x0000000200a67308 */ /* 0x0002e20000000800 */
[----:B------:R-:W-:Y:S01]  /*d170*/  FMNMX.FTZ R0, R46, R0, !PT ;  /* 0x000000002e007209 */ /* 0x000fe20007810000 */
[----:B------:R-:W-:Y:S03]  /*d180*/  FMUL.FTZ R200, R168, c[0x0][0x2d0] ;  /* 0x0000b400a8c87a20 */ /* 0x000fe60000410000 */
[----:B------:R-:W-:Y:S01]  /*d190*/  FMNMX.FTZ R0, R47, R0, !PT ;  /* 0x000000002f007209 */ /* 0x000fe20007810000 */
[--C-:B------:R-:W-:Y:S01]  /*d1a0*/  FFMA.FTZ R6, R6, c[0x0][0x2d0], -R200.reuse ;  /* 0x0000b40006067a23 */ /* 0x100fe200000108c8 */
[----:B----4-:R-:W-:Y:S01]  /*d1b0*/  FMNMX.FTZ R167, R3, R167, !PT ;  /* 0x000000a703a77209 */ /* 0x010fe20007810000 */
[--C-:B------:R-:W-:Y:S02]  /*d1c0*/  FFMA.FTZ R7, R7, c[0x0][0x2d0], -R200.reuse ;  /* 0x0000b40007077a23 */ /* 0x100fe400000108c8 */
[----:B------:R-:W4:Y:S01]  /*d1d0*/  SHFL.BFLY PT, R3, R0, 0x2, 0x1f ;  /* 0x0c401f0000037f89 */ /* 0x000f2200000e0000 */
[--C-:B------:R-:W-:Y:S01]  /*d1e0*/  FFMA.FTZ R18, R18, c[0x0][0x2d0], -R200.reuse ;  /* 0x0000b40012127a23 */ /* 0x100fe200000108c8 */
[----:B------:R-:W-:Y:S01]  /*d1f0*/  MUFU.EX2 R218, R6 ;  /* 0x0000000600da7308 */ /* 0x000fe20000000800 */
[--C-:B------:R-:W-:Y:S02]  /*d200*/  FFMA.FTZ R19, R19, c[0x0][0x2d0], -R200.reuse ;  /* 0x0000b40013137a23 */ /* 0x100fe400000108c8 */
[--C-:B------:R-:W-:Y:S02]  /*d210*/  FFMA.FTZ R22, R22, c[0x0][0x2d0], -R200.reuse ;  /* 0x0000b40016167a23 */ /* 0x100fe400000108c8 */
[--C-:B------:R-:W-:Y:S02]  /*d220*/  FFMA.FTZ R23, R23, c[0x0][0x2d0], -R200.reuse ;  /* 0x0000b40017177a23 */ /* 0x100fe400000108c8 */
[--C-:B------:R-:W-:Y:S02]  /*d230*/  FFMA.FTZ R34, R34, c[0x0][0x2d0], -R200.reuse ;  /* 0x0000b40022227a23 */ /* 0x100fe400000108c8 */
[--C-:B------:R-:W-:Y:S01]  /*d240*/  FFMA.FTZ R35, R35, c[0x0][0x2d0], -R200.reuse ;  /* 0x0000b40023237a23 */ /* 0x100fe200000108c8 */
[----:B------:R-:W5:Y:S01]  /*d250*/  MUFU.EX2 R219, R7 ;  /* 0x0000000700db7308 */ /* 0x000f620000000800 */
[----:B------:R-:W-:Y:S02]  /*d260*/  FFMA.FTZ R38, R38, c[0x0][0x2d0], -R200 ;  /* 0x0000b40026267a23 */ /* 0x000fe400000108c8 */
[----:B-1----:R-:W-:Y:S02]  /*d270*/  FADD.FTZ R2, -R168, R164 ;  /* 0x000000a4a8027221 */ /* 0x002fe40000010100 */
[----:B---3--:R-:W-:Y:S02]  /*d280*/  FMUL.FTZ R132, R166, R132 ;  /* 0x00000084a6847220 */ /* 0x008fe40000410000 */
[----:B------:R-:W-:Y:S02]  /*d290*/  FMUL.FTZ R2, R2, c[0x0][0x2d0] ;  /* 0x0000b40002027a20 */ /* 0x000fe40000410000 */
[C---:B------:R-:W-:Y:S01]  /*d2a0*/  FMUL.FTZ R133, R166.reuse, R133 ;  /* 0x00000085a6857220 */ /* 0x040fe20000410000 */
[----:B------:R-:W-:Y:S01]  /*d2b0*/  MUFU.EX2 R246, R18 ;  /* 0x0000001200f67308 */ /* 0x000fe20000000800 */
[----:B------:R-:W-:Y:S01]  /*d2c0*/  FMUL.FTZ R144, R166, R144 ;  /* 0x00000090a6907220 */ /* 0x000fe20000410000 */
[----:B----4-:R-:W-:Y:S01]  /*d2d0*/  FMNMX.FTZ R0, R0, R3, !PT ;  /* 0x0000000300007209 */ /* 0x010fe20007810000 */
[----:B------:R-:W-:Y:S02]  /*d2e0*/  FMUL.FTZ R145, R166, R145 ;  /* 0x00000091a6917220 */ /* 0x000fe40000410000 */
[--C-:B------:R-:W-:Y:S02]  /*d2f0*/  FFMA.FTZ R39, R39, c[0x0][0x2d0], -R200.reuse ;  /* 0x0000b40027277a23 */ /* 0x100fe400000108c8 */
[--C-:B------:R-:W-:Y:S02]  /*d300*/  FFMA.FTZ R50, R50, c[0x0][0x2d0], -R200.reuse ;  /* 0x0000b40032327a23 */ /* 0x100fe400000108c8 */
[----:B------:R-:W-:Y:S01]  /*d310*/  FFMA.FTZ R51, R51, c[0x0][0x2d0], -R200 ;  /* 0x0000b40033337a23 */ /* 0x000fe200000108c8 */
[----:B------:R1:W-:Y:S01]  /*d320*/  MUFU.EX2 R165, R2 ;  /* 0x0000000200a57308 */ /* 0x0003e20000000800 */
[C---:B------:R-:W-:Y:S02]  /*d330*/  FMUL.FTZ R148, R166.reuse, R148 ;  /* 0x00000094a6947220 */ /* 0x040fe40000410000 */
[C---:B------:R-:W-:Y:S01]  /*d340*/  FMUL.FTZ R149, R166.reuse, R149 ;  /* 0x00000095a6957220 */ /* 0x040fe20000410000 */
[----:B-----5:R-:W-:Y:S01]  /*d350*/  F2FP.PACK_AB R173, R219, R218 ;  /* 0x000000dadbad723e */ /* 0x020fe200000000ff */
        /* <DEDUP_REMOVED lines=12> */
[----:B-1----:R-:W-:Y:S02]  /*d420*/  FADD.FTZ R2, -R167, R170 ;  /* 0x000000aaa7027221 */ /* 0x002fe40000010100 */
[----:B------:R-:W-:Y:S02]  /*d430*/  FMUL.FTZ R170, R169, c[0x0][0x2d0] ;  /* 0x0000b400a9aa7a20 */ /* 0x000fe40000410000 */
[----:B------:R-:W-:Y:S01]  /*d440*/  FMUL.FTZ R2, R2, c[0x0][0x2d0] ;  /* 0x0000b40002027a20 */ /* 0x000fe20000410000 */
[----:B------:R-:W-:Y:S01]  /*d450*/  MUFU.EX2 R206, R23 ;  /* 0x0000001700ce7308 */ /* 0x000fe20000000800 */
[--C-:B------:R-:W-:Y:S02]  /*d460*/  FFMA.FTZ R4, R4, c[0x0][0x2d0], -R170.reuse ;  /* 0x0000b40004047a23 */ /* 0x100fe400000108aa */
[--C-:B------:R-:W-:Y:S01]  /*d470*/  FFMA.FTZ R5, R5, c[0x0][0x2d0], -R170.reuse ;  /* 0x0000b40005057a23 */ /* 0x100fe200000108aa */
[----:B---3--:R-:W-:Y:S01]  /*d480*/  F2FP.PACK_AB R175, R223, R246 ;  /* 0x000000f6dfaf723e */ /* 0x008fe200000000ff */
[--C-:B------:R-:W-:Y:S02]  /*d490*/  FFMA.FTZ R16, R16, c[0x0][0x2d0], -R170.reuse ;  /* 0x0000b40010107a23 */ /* 0x100fe400000108aa */
[--C-:B------:R-:W-:Y:S02]  /*d4a0*/  FFMA.FTZ R17, R17, c[0x0][0x2d0], -R170.reuse ;  /* 0x0000b40011117a23 */ /* 0x100fe400000108aa */
[C---:B------:R-:W-:Y:S01]  /*d4b0*/  FMUL.FTZ R6, R165.reuse, R178 ;  /* 0x000000b2a5067220 */ /* 0x040fe20000410000 */
[----:B------:R1:W3:Y:S01]  /*d4c0*/  MUFU.EX2 R164, R2 ;  /* 0x0000000200a47308 */ /* 0x0002e20000000800 */
        /* <DEDUP_REMOVED lines=8> */
[--C-:B------:R-:W-:Y:S02]  /*d550*/  FFMA.FTZ R20, R20, c[0x0][0x2d0], -R170.reuse ;  /* 0x0000b40014147a23 */ /* 0x100fe400000108aa */
[--C-:B------:R-:W-:Y:S02]  /*d560*/  FFMA.FTZ R21, R21, c[0x0][0x2d0], -R170.reuse ;  /* 0x0000b40015157a23 */ /* 0x100fe400000108aa */
[--C-:B------:R-:W-:Y:S01]  /*d570*/  FFMA.FTZ R32, R32, c[0x0][0x2d0], -R170.reuse ;  /* 0x0000b40020207a23 */ /* 0x100fe200000108aa */
[----:B------:R-:W5:Y:S01]  /*d580*/  MUFU.EX2 R249, R5 ;  /* 0x0000000500f97308 */ /* 0x000f620000000800 */
[--C-:B------:R-:W-:Y:S02]  /*d590*/  FFMA.FTZ R33, R33, c[0x0][0x2d0], -R170.reuse ;  /* 0x0000b40021217a23 */ /* 0x100fe400000108aa */
[--C-:B------:R-:W-:Y:S01]  /*d5a0*/  FFMA.FTZ R36, R36, c[0x0][0x2d0], -R170.reuse ;  /* 0x0000b40024247a23 */ /* 0x100fe200000108aa */
[----:B-1----:R-:W1:Y:S01]  /*d5b0*/  SHFL.BFLY PT, R2, R0, 0x1, 0x1f ;  /* 0x0c201f0000027f89 */ /* 0x002e6200000e0000 */
[C---:B---3--:R-:W-:Y:S02]  /*d5c0*/  FMUL.FTZ R136, R164.reuse, R136 ;  /* 0x00000088a4887220 */ /* 0x048fe40000410000 */
[C---:B------:R-:W-:Y:S02]  /*d5d0*/  FMUL.FTZ R137, R164.reuse, R137 ;  /* 0x00000089a4897220 */ /* 0x040fe40000410000 */
[C---:B------:R-:W-:Y:S01]  /*d5e0*/  FMUL.FTZ R140, R164.reuse, R140 ;  /* 0x0000008ca48c7220 */ /* 0x040fe20000410000 */
[----:B------:R-:W-:Y:S01]  /*d5f0*/  MUFU.EX2 R248, R16 ;  /* 0x0000001000f87308 */ /* 0x000fe20000000800 */
[----:B------:R-:W-:Y:S02]  /*d600*/  FMUL.FTZ R141, R164, R141 ;  /* 0x0000008da48d7220 */ /* 0x000fe40000410000 */
[--C-:B------:R-:W-:Y:S02]  /*d610*/  FFMA.FTZ R37, R37, c[0x0][0x2d0], -R170.reuse ;  /* 0x0000b40025257a23 */ /* 0x100fe400000108aa */
[----:B----4-:R-:W-:Y:S02]  /*d620*/  FMUL.FTZ R4, R166, R176 ;  /* 0x000000b0a6047220 */ /* 0x010fe40000410000 */
[--C-:B------:R-:W-:Y:S02]  /*d630*/  FFMA.FTZ R48, R48, c[0x0][0x2d0], -R170.reuse ;  /* 0x0000b40030307a23 */ /* 0x100fe400000108aa */
[----:B------:R-:W-:Y:S01]  /*d640*/  FFMA.FTZ R49, R49, c[0x0][0x2d0], -R170 ;  /* 0x0000b40031317a23 */ /* 0x000fe200000108aa */
[----:B------:R-:W3:Y:S01]  /*d650*/  MUFU.EX2 R250, R17 ;  /* 0x0000001100fa7308 */ /* 0x000ee20000000800 */
[----:B------:R-:W4:Y:S01]  /*d660*/  LDL.LU R170, [R1+0x14] ;  /* 0x0000140001aa7983 */ /* 0x000f220000300800 */
[----:B------:R-:W-:Y:S01]  /*d670*/  FMUL.FTZ R150, R165, R150 ;  /* 0x00000096a5967220 */ /* 0x000fe20000410000 */
[----:B-----5:R-:W-:Y:S01]  /*d680*/  F2FP.PACK_AB R172, R249, R247 ;  /* 0x000000f7f9ac723e */ /* 0x020fe200000000ff */
[----:B------:R-:W-:Y:S01]  /*d690*/  FMUL.FTZ R5, R166, R177 ;  /* 0x000000b1a6057220 */ /* 0x000fe20000410000 */
[----:B------:R-:W5:Y:S01]  /*d6a0*/  LDL.LU R200, [R1+0xc] ;  /* 0x00000c0001c87983 */ /* 0x000f620000300800 */
[----:B------:R-:W-:Y:S01]  /*d6b0*/  FMUL.FTZ R151, R165, R151 ;  /* 0x00000097a5977220 */ /* 0x000fe20000410000 */
[----:B-1----:R-:W-:Y:S01]  /*d6c0*/  FMNMX.FTZ R3, R0, R2, !PT ;  /* 0x0000000200037209 */ /* 0x002fe20007810000 */
[C---:B------:R-:W-:Y:S02]  /*d6d0*/  FMUL.FTZ R152, R164.reuse, R152 ;  /* 0x00000098a4987220 */ /* 0x040fe40000410000 */
[----:B------:R-:W-:Y:S01]  /*d6e0*/  MUFU.EX2 R209, R20 ;  /* 0x0000001400d17308 */ /* 0x000fe20000000800 */
[----:B------:R-:W-:Y:S02]  /*d6f0*/  FMUL.FTZ R153, R164, R153 ;  /* 0x00000099a4997220 */ /* 0x000fe40000410000 */
[----:B------:R-:W-:Y:S02]  /*d700*/  FADD.FTZ R0, -R3, R171 ;  /* 0x000000ab03007221 */ /* 0x000fe40000010100 */
[----:B------:R-:W-:Y:S02]  /*d710*/  FMUL.FTZ R171, R167, c[0x0][0x2d0] ;  /* 0x0000b400a7ab7a20 */ /* 0x000fe40000410000 */
[----:B------:R-:W-:Y:S02]  /*d720*/  FMUL.FTZ R2, R3, c[0x0][0x2d0] ;  /* 0x0000b40003027a20 */ /* 0x000fe40000410000 */
[----:B------:R-:W-:Y:S01]  /*d730*/  FMUL.FTZ R0, R0, c[0x0][0x2d0] ;  /* 0x0000b40000007a20 */ /* 0x000fe20000410000 */
[----:B------:R1:W-:Y:S01]  /*d740*/  MUFU.EX2 R208, R21 ;  /* 0x0000001500d07308 */ /* 0x0003e20000000800 */
[--C-:B------:R-:W-:Y:S02]  /*d750*/  FFMA.FTZ R8, R8, c[0x0][0x2d0], -R171.reuse ;  /* 0x0000b40008087a23 */ /* 0x100fe400000108ab */
[--C-:B------:R-:W-:Y:S01]  /*d760*/  FFMA.FTZ R9, R9, c[0x0][0x2d0], -R171.reuse ;  /* 0x0000b40009097a23 */ /* 0x100fe200000108ab */
[----:B---3--:R-:W-:Y:S01]  /*d770*/  F2FP.PACK_AB R174, R250, R248 ;  /* 0x000000f8faae723e */ /* 0x008fe200000000ff */
[--C-:B------:R-:W-:Y:S02]  /*d780*/  FFMA.FTZ R12, R12, c[0x0][0x2d0], -R171.reuse ;  /* 0x0000b4000c0c7a23 */ /* 0x100fe400000108ab */
[--C-:B------:R-:W-:Y:S02]  /*d790*/  FFMA.FTZ R13, R13, c[0x0][0x2d0], -R171.reuse ;  /* 0x0000b4000d0d7a23 */ /* 0x100fe400000108ab */
[--C-:B------:R-:W-:Y:S01]  /*d7a0*/  FFMA.FTZ R10, R10, c[0x0][0x2d0], -R2.reuse ;  /* 0x0000b4000a0a7a23 */ /* 0x100fe20000010802 */
[----:B------:R-:W3:Y:S01]  /*d7b0*/  MUFU.EX2 R0, R0 ;  /* 0x0000000000007308 */ /* 0x000ee20000000800 */
[-C--:B------:R-:W-:Y:S05]  /*d7c0*/  HMMA.16816.F32 R4, R172, R192.reuse, R4 ;  /* 0x000000c0ac04723c */ /* 0x080fea0000001804 */
[--C-:B------:R-:W-:Y:S02]  /*d7d0*/  FFMA.FTZ R11, R11, c[0x0][0x2d0], -R2.reuse ;  /* 0x0000b4000b0b7a23 */ /* 0x100fe40000010802 */
[--C-:B------:R-:W-:Y:S02]  /*d7e0*/  FFMA.FTZ R14, R14, c[0x0][0x2d0], -R2.reuse ;  /* 0x0000b4000e0e7a23 */ /* 0x100fe40000010802 */
[--C-:B------:R-:W-:Y:S01]  /*d7f0*/  FFMA.FTZ R15, R15, c[0x0][0x2d0], -R2.reuse ;  /* 0x0000b4000f0f7a23 */ /* 0x100fe20000010802 */
[----:B------:R2:W-:Y:S02]  /*d800*/  MUFU.EX2 R214, R8 ;  /* 0x0000000800d67308 */ /* 0x0005e40000000800 */
[C---:B------:R-:W-:Y:S01]  /*d810*/  FMUL.FTZ R16, R166.reuse, R188 ;  /* 0x000000bca6107220 */ /* 0x040fe20000410000 */
[----:B-1----:R-:W-:Y:S01]  /*d820*/  LDSM.16.MT88.4 R20, [R228+0x3880] ;  /* 0x00388000e414783b */ /* 0x002fe20000004200 */
[----:B------:R-:W-:Y:S02]  /*d830*/  FMUL.FTZ R17, R166, R189 ;  /* 0x000000bda6117220 */ /* 0x000fe40000410000 */
[--C-:B------:R-:W-:Y:S02]  /*d840*/  FFMA.FTZ R24, R24, c[0x0][0x2d0], -R171.reuse ;  /* 0x0000b40018187a23 */ /* 0x100fe400000108ab */
[--C-:B------:R-:W-:Y:S02]  /*d850*/  FFMA.FTZ R25, R25, c[0x0][0x2d0], -R171.reuse ;  /* 0x0000b40019197a23 */ /* 0x100fe400000108ab */
[----:B------:R-:W1:Y:S01]  /*d860*/  MUFU.EX2 R215, R9 ;  /* 0x0000000900d77308 */ /* 0x000e620000000800 */
[----:B------:R-:W-:Y:S01]  /*d870*/  LDSM.16.MT88.4 R188, [R225+0x3080] ;  /* 0x00308000e1bc783b */ /* 0x000fe20000004200 */
[--C-:B------:R-:W-:Y:S02]  /*d880*/  FFMA.FTZ R26, R26, c[0x0][0x2d0], -R2.reuse ;  /* 0x0000b4001a1a7a23 */ /* 0x100fe40000010802 */
[C---:B---3--:R-:W-:Y:S02]  /*d890*/  FMUL.FTZ R138, R0.reuse, R138 ;  /* 0x0000008a008a7220 */ /* 0x048fe40000410000 */
[C---:B------:R-:W-:Y:S02]  /*d8a0*/  FMUL.FTZ R139, R0.reuse, R139 ;  /* 0x0000008b008b7220 */ /* 0x040fe40000410000 */
[C---:B------:R-:W-:Y:S02]  /*d8b0*/  FMUL.FTZ R142, R0.reuse, R142 ;  /* 0x0000008e008e7220 */ /* 0x040fe40000410000 */
[----:B------:R3:W-:Y:S01]  /*d8c0*/  MUFU.EX2 R216, R12 ;  /* 0x0000000c00d87308 */ /* 0x0007e20000000800 */
[----:B------:R-:W-:Y:S02]  /*d8d0*/  FMUL.FTZ R143, R0, R143 ;  /* 0x0000008f008f7220 */ /* 0x000fe40000410000 */
[--C-:B------:R-:W-:Y:S02]  /*d8e0*/  FFMA.FTZ R27, R27, c[0x0][0x2d0], -R2.reuse ;  /* 0x0000b4001b1b7a23 */ /* 0x100fe40000010802 */
[----:B--2---:R-:W-:Y:S02]  /*d8f0*/  FMUL.FTZ R8, R164, R180 ;  /* 0x000000b4a4087220 */ /* 0x004fe40000410000 */
[C---:B------:R-:W-:Y:S02]  /*d900*/  FMUL.FTZ R154, R0.reuse, R154 ;  /* 0x0000009a009a7220 */ /* 0x040fe40000410000 */
[----:B------:R-:W-:Y:S01]  /*d910*/  FMUL.FTZ R155, R0, R155 ;  /* 0x0000009b009b7220 */ /* 0x000fe20000410000 */
[----:B------:R-:W2:Y:S01]  /*d920*/  MUFU.EX2 R217, R13 ;  /* 0x0000000d00d97308 */ /* 0x000ea20000000800 */
[C---:B------:R-:W-:Y:S02]  /*d930*/  FMUL.FTZ R156, R164.reuse, R156 ;  /* 0x0000009ca49c7220 */ /* 0x040fe40000410000 */
[C---:B------:R-:W-:Y:S01]  /*d940*/  FMUL.FTZ R157, R164.reuse, R157 ;  /* 0x0000009da49d7220 */ /* 0x040fe20000410000 */
[----:B-1----:R-:W-:Y:S01]  /*d950*/  F2FP.PACK_AB R176, R215, R214 ;  /* 0x000000d6d7b0723e */ /* 0x002fe200000000ff */
[----:B------:R-:W-:Y:S02]  /*d960*/  FMUL.FTZ R9, R164, R181 ;  /* 0x000000b5a4097220 */ /* 0x000fe40000410000 */
[C---:B------:R-:W-:Y:S02]  /*d970*/  FMUL.FTZ R158, R0.reuse, R158 ;  /* 0x0000009e009e7220 */ /* 0x040fe40000410000 */
[----:B------:R-:W-:Y:S01]  /*d980*/  FMUL.FTZ R159, R0, R159 ;  /* 0x0000009f009f7220 */ /* 0x000fe20000410000 */
[----:B------:R1:W-:Y:S01]  /*d990*/  MUFU.EX2 R210, R10 ;  /* 0x0000000a00d27308 */ /* 0x0003e20000000800 */
[C---:B------:R-:W-:Y:S02]  /*d9a0*/  FMUL.FTZ R162, R165.reuse, R162 ;  /* 0x000000a2a5a27220 */ /* 0x040fe40000410000 */
[C---:B------:R-:W-:Y:S02]  /*d9b0*/  FMUL.FTZ R163, R165.reuse, R163 ;  /* 0x000000a3a5a37220 */ /* 0x040fe40000410000 */
[C---:B---3--:R-:W-:Y:S02]  /*d9c0*/  FMUL.FTZ R12, R164.reuse, R184 ;  /* 0x000000b8a40c7220 */ /* 0x048fe40000410000 */
[C---:B------:R-:W-:Y:S02]  /*d9d0*/  FMUL.FTZ R54, R165.reuse, R54 ;  /* 0x00000036a5367220 */ /* 0x040fe40000410000 */
[----:B------:R-:W-:Y:S01]  /*d9e0*/  FMUL.FTZ R55, R165, R55 ;  /* 0x00000037a5377220 */ /* 0x000fe20000410000 */
[----:B------:R-:W3:Y:S01]  /*d9f0*/  MUFU.EX2 R211, R11 ;  /* 0x0000000b00d37308 */ /* 0x000ee20000000800 */
[C---:B------:R-:W-:Y:S02]  /*da00*/  FMUL.FTZ R56, R164.reuse, R56 ;  /* 0x00000038a4387220 */ /* 0x040fe40000410000 */
[C---:B------:R-:W-:Y:S01]  /*da10*/  FMUL.FTZ R57, R164.reuse, R57 ;  /* 0x00000039a4397220 */ /* 0x040fe20000410000 */
[----:B--2---:R-:W-:Y:S01]  /*da20*/  F2FP.PACK_AB R178, R217, R216 ;  /* 0x000000d8d9b2723e */ /* 0x004fe200000000ff */
[----:B------:R-:W-:Y:S02]  /*da30*/  FMUL.FTZ R13, R164, R185 ;  /* 0x000000b9a40d7220 */ /* 0x000fe40000410000 */
[C---:B------:R-:W-:Y:S02]  /*da40*/  FMUL.FTZ R58, R0.reuse, R58 ;  /* 0x0000003a003a7220 */ /* 0x040fe40000410000 */
[----:B------:R-:W-:Y:S01]  /*da50*/  FMUL.FTZ R59, R0, R59 ;  /* 0x0000003b003b7220 */ /* 0x000fe20000410000 */
[----:B------:R2:W-:Y:S01]  /*da60*/  MUFU.EX2 R212, R14 ;  /* 0x0000000e00d47308 */ /* 0x0005e20000000800 */
[C---:B------:R-:W-:Y:S02]  /*da70*/  FMUL.FTZ R60, R164.reuse, R60 ;  /* 0x0000003ca43c7220 */ /* 0x040fe40000410000 */
[----:B------:R-:W-:Y:S02]  /*da80*/  FMUL.FTZ R61, R164, R61 ;  /* 0x0000003da43d7220 */ /* 0x000fe40000410000 */
[C---:B-1----:R-:W-:Y:S02]  /*da90*/  FMUL.FTZ R10, R0.reuse, R182 ;  /* 0x000000b6000a7220 */ /* 0x042fe40000410000 */
[C---:B------:R-:W-:Y:S02]  /*daa0*/  FMUL.FTZ R62, R0.reuse, R62 ;  /* 0x0000003e003e7220 */ /* 0x040fe40000410000 */
[C---:B------:R-:W-:Y:S01]  /*dab0*/  FMUL.FTZ R63, R0.reuse, R63 ;  /* 0x0000003f003f7220 */ /* 0x040fe20000410000 */
[----:B------:R-:W1:Y:S01]  /*dac0*/  MUFU.EX2 R213, R15 ;  /* 0x0000000f00d57308 */ /* 0x000e620000000800 */
[C---:B------:R-:W-:Y:S02]  /*dad0*/  FMUL.FTZ R66, R165.reuse, R66 ;  /* 0x00000042a5427220 */ /* 0x040fe40000410000 */
[----:B------:R-:W-:Y:S01]  /*dae0*/  FMUL.FTZ R67, R165, R67 ;  /* 0x00000043a5437220 */ /* 0x000fe20000410000 */
[----:B---3--:R-:W-:Y:S01]  /*daf0*/  F2FP.PACK_AB R177, R211, R210 ;  /* 0x000000d2d3b1723e */ /* 0x008fe200000000ff */
[----:B------:R-:W-:Y:S02]  /*db00*/  FMUL.FTZ R11, R0, R183 ;  /* 0x000000b7000b7220 */ /* 0x000fe40000410000 */
[----:B------:R-:W3:Y:S01]  /*db10*/  LDSM.16.MT88.4 R180, [R228+0x2080] ;  /* 0x00208000e4b4783b */ /* 0x000ee20000004200 */
[C---:B------:R-:W-:Y:S02]  /*db20*/  FMUL.FTZ R70, R165.reuse, R70 ;  /* 0x00000046a5467220 */ /* 0x040fe40000410000 */
[----:B------:R-:W-:Y:S01]  /*db30*/  MUFU.EX2 R205, R32 ;  /* 0x0000002000cd7308 */ /* 0x000fe20000000800 */
[----:B------:R-:W-:Y:S02]  /*db40*/  FMUL.FTZ R71, R165, R71 ;  /* 0x00000047a5477220 */ /* 0x000fe40000410000 */
[----:B------:R-:W-:Y:S02]  /*db50*/  FMUL.FTZ R72, R164, R72 ;  /* 0x00000048a4487220 */ /* 0x000fe40000410000 */
[----:B--2---:R-:W-:Y:S02]  /*db60*/  FMUL.FTZ R14, R0, R186 ;  /* 0x000000ba000e7220 */ /* 0x004fe40000410000 */
[----:B------:R-:W-:Y:S02]  /*db70*/  FMUL.FTZ R73, R164, R73 ;  /* 0x00000049a4497220 */ /* 0x000fe40000410000 */
[C---:B------:R-:W-:Y:S01]  /*db80*/  FMUL.FTZ R74, R0.reuse, R74 ;  /* 0x0000004a004a7220 */ /* 0x040fe20000410000 */
[----:B------:R-:W-:Y:S01]  /*db90*/  MUFU.EX2 R204, R33 ;  /* 0x0000002100cc7308 */ /* 0x000fe20000000800 */
[----:B------:R-:W-:Y:S02]  /*dba0*/  FMUL.FTZ R75, R0, R75 ;  /* 0x0000004b004b7220 */ /* 0x000fe40000410000 */
[----:B------:R-:W-:Y:S01]  /*dbb0*/  FMUL.FTZ R76, R164, R76 ;  /* 0x0000004ca44c7220 */ /* 0x000fe20000410000 */
[----:B-1----:R-:W-:Y:S01]  /*dbc0*/  F2FP.PACK_AB R179, R213, R212 ;  /* 0x000000d4d5b3723e */ /* 0x002fe200000000ff */
[----:B------:R-:W-:Y:S02]  /*dbd0*/  FMUL.FTZ R15, R0, R187 ;  /* 0x000000bb000f7220 */ /* 0x000fe40000410000 */
[----:B------:R-:W1:Y:S01]  /*dbe0*/  LDSM.16.MT88.4 R184, [R227+0x2080] ;  /* 0x00208000e3b8783b */ /* 0x000e620000004200 */
[----:B------:R-:W-:Y:S02]  /*dbf0*/  FMUL.FTZ R77, R164, R77 ;  /* 0x0000004da44d7220 */ /* 0x000fe40000410000 */
[----:B------:R-:W-:Y:S01]  /*dc00*/  MUFU.EX2 R203, R34 ;  /* 0x0000002200cb7308 */ /* 0x000fe20000000800 */
[C---:B------:R-:W-:Y:S04]  /*dc10*/  HMMA.16816.F32 R8, R176.reuse, R192, R8 ;  /* 0x000000c0b008723c */ /* 0x040fe80000001808 */
[C---:B------:R-:W-:Y:S02]  /*dc20*/  FMUL.FTZ R78, R0.reuse, R78 ;  /* 0x0000004e004e7220 */ /* 0x040fe40000410000 */
[----:B------:R-:W-:Y:S02]  /*dc30*/  FMUL.FTZ R79, R0, R79 ;  /* 0x0000004f004f7220 */ /* 0x000fe40000410000 */
[-C--:B------:R-:W-:Y:S01]  /*dc40*/  HMMA.16816.F32 R12, R176, R194.reuse, R12 ;  /* 0x000000c2b00c723c */ /* 0x080fe2000000180c */
[----:B------:R2:W-:Y:S03]  /*dc50*/  MUFU.EX2 R202, R35 ;  /* 0x0000002300ca7308 */ /* 0x0005e60000000800 */
[C---:B------:R-:W-:Y:S02]  /*dc60*/  FMUL.FTZ R82, R165.reuse, R82 ;  /* 0x00000052a5527220 */ /* 0x040fe40000410000 */
[C---:B------:R-:W-:Y:S02]  /*dc70*/  FMUL.FTZ R83, R165.reuse, R83 ;  /* 0x00000053a5537220 */ /* 0x040fe40000410000 */
[C---:B------:R-:W-:Y:S03]  /*dc80*/  HMMA.16816.F32 R16, R172.reuse, R194, R16 ;  /* 0x000000c2ac10723c */ /* 0x040fe60000001810 */
[----:B------:R-:W-:Y:S01]  /*dc90*/  MUFU.EX2 R201, R24 ;  /* 0x0000001800c97308 */ /* 0x000fe20000000800 */
[C---:B------:R-:W-:Y:S02]  /*dca0*/  FMUL.FTZ R84, R166.reuse, R84 ;  /* 0x00000054a6547220 */ /* 0x040fe40000410000 */
[----:B------:R-:W-:Y:S02]  /*dcb0*/  FMUL.FTZ R85, R166, R85 ;  /* 0x00000055a6557220 */ /* 0x000fe40000410000 */
[-C--:B------:R-:W-:Y:S04]  /*dcc0*/  HMMA.16816.F32 R132, R172, R196.reuse, R132 ;  /* 0x000000c4ac84723c */ /* 0x080fe80000001884 */
[C---:B------:R-:W-:Y:S01]  /*dcd0*/  FMUL.FTZ R86, R165.reuse, R86 ;  /* 0x00000056a5567220 */ /* 0x040fe20000410000 */
[----:B------:R-:W-:Y:S01]  /*dce0*/  MUFU.EX2 R49, R49 ;  /* 0x0000003100317308 */ /* 0x000fe20000000800 */
[C---:B------:R-:W-:Y:S02]  /*dcf0*/  FMUL.FTZ R87, R165.reuse, R87 ;  /* 0x00000057a5577220 */ /* 0x040fe40000410000 */
[C---:B------:R-:W-:Y:S01]  /*dd00*/  HMMA.16816.F32 R136, R176.reuse, R196, R136 ;  /* 0x000000c4b088723c */ /* 0x040fe20000001888 */
[----:B--2---:R-:W-:Y:S03]  /*dd10*/  LDSM.16.MT88.4 R32, [R227+0x3880] ;  /* 0x00388000e320783b */ /* 0x004fe60000004200 */
[C---:B------:R-:W-:Y:S02]  /*dd20*/  FMUL.FTZ R88, R164.reuse, R88 ;  /* 0x00000058a4587220 */ /* 0x040fe40000410000 */
[----:B------:R-:W-:Y:S01]  /*dd30*/  FMUL.FTZ R89, R164, R89 ;  /* 0x00000059a4597220 */ /* 0x000fe20000410000 */
[----:B------:R-:W-:Y:S01]  /*dd40*/  MUFU.EX2 R197, R27 ;  /* 0x0000001b00c57308 */ /* 0x000fe20000000800 */
[-C--:B------:R-:W-:Y:S04]  /*dd50*/  HMMA.16816.F32 R140, R176, R198.reuse, R140 ;  /* 0x000000c6b08c723c */ /* 0x080fe8000000188c */
[C---:B------:R-:W-:Y:S02]  /*dd60*/  FMUL.FTZ R90, R0.reuse, R90 ;  /* 0x0000005a005a7220 */ /* 0x040fe40000410000 */
[----:B------:R-:W-:Y:S02]  /*dd70*/  FMUL.FTZ R91, R0, R91 ;  /* 0x0000005b005b7220 */ /* 0x000fe40000410000 */
[C---:B------:R-:W-:Y:S01]  /*dd80*/  HMMA.16816.F32 R144, R172.reuse, R198, R144 ;  /* 0x000000c6ac90723c */ /* 0x040fe20000001890 */
[----:B------:R-:W2:Y:S03]  /*dd90*/  MUFU.EX2 R199, R25 ;  /* 0x0000001900c77308 */ /* 0x000ea60000000800 */
[C---:B------:R-:W-:Y:S02]  /*dda0*/  FMUL.FTZ R92, R164.reuse, R92 ;  /* 0x0000005ca45c7220 */ /* 0x040fe40000410000 */
[----:B------:R-:W-:Y:S02]  /*ddb0*/  FMUL.FTZ R93, R164, R93 ;  /* 0x0000005da45d7220 */ /* 0x000fe40000410000 */
[-C--:B---3--:R-:W-:Y:S03]  /*ddc0*/  HMMA.16816.F32 R148, R172, R180.reuse, R148 ;  /* 0x000000b4ac94723c */ /* 0x088fe60000001894 */
[----:B------:R3:W1:Y:S01]  /*ddd0*/  MUFU.EX2 R198, R26 ;  /* 0x0000001a00c67308 */ /* 0x0006620000000800 */
[C---:B------:R-:W-:Y:S02]  /*dde0*/  FMUL.FTZ R94, R0.reuse, R94 ;  /* 0x0000005e005e7220 */ /* 0x040fe40000410000 */
[----:B------:R-:W-:Y:S02]  /*ddf0*/  FMUL.FTZ R95, R0, R95 ;  /* 0x0000005f005f7220 */ /* 0x000fe40000410000 */
[C---:B------:R-:W-:Y:S04]  /*de00*/  HMMA.16816.F32 R152, R176.reuse, R180, R152 ;  /* 0x000000b4b098723c */ /* 0x040fe80000001898 */
[C---:B------:R-:W-:Y:S01]  /*de10*/  FMUL.FTZ R96, R166.reuse, R96 ;  /* 0x00000060a6607220 */ /* 0x040fe20000410000 */
[----:B------:R-:W-:Y:S01]  /*de20*/  MUFU.EX2 R51, R51 ;  /* 0x0000003300337308 */ /* 0x000fe20000000800 */
[C---:B------:R-:W-:Y:S02]  /*de30*/  FMUL.FTZ R97, R166.reuse, R97 ;  /* 0x00000061a6617220 */ /* 0x040fe40000410000 */
[-C--:B------:R-:W-:Y:S04]  /*de40*/  HMMA.16816.F32 R156, R176, R182.reuse, R156 ;  /* 0x000000b6b09c723c */ /* 0x080fe8000000189c */
[C---:B------:R-:W-:Y:S02]  /*de50*/  FMUL.FTZ R98, R165.reuse, R98 ;  /* 0x00000062a5627220 */ /* 0x040fe40000410000 */
[C---:B------:R-:W-:Y:S01]  /*de60*/  FMUL.FTZ R99, R165.reuse, R99 ;  /* 0x00000063a5637220 */ /* 0x040fe20000410000 */
[----:B------:R-:W-:Y:S01]  /*de70*/  MUFU.EX2 R192, R36 ;  /* 0x0000002400c07308 */ /* 0x000fe20000000800 */
[C---:B------:R-:W-:Y:S01]  /*de80*/  HMMA.16816.F32 R160, R172.reuse, R182, R160 ;  /* 0x000000b6aca0723c */ /* 0x040fe200000018a0 */
[----:B------:R-:W2:Y:S03]  /*de90*/  LDSM.16.MT88.4 R180, [R225+0x3880] ;  /* 0x00388000e1b4783b */ /* 0x000ea60000004200 */
[C---:B------:R-:W-:Y:S02]  /*dea0*/  FMUL.FTZ R100, R166.reuse, R100 ;  /* 0x00000064a6647220 */ /* 0x040fe40000410000 */
[C---:B------:R-:W-:Y:S02]  /*deb0*/  FMUL.FTZ R101, R166.reuse, R101 ;  /* 0x00000065a6657220 */ /* 0x040fe40000410000 */
[-C--:B-1----:R-:W-:Y:S01]  /*dec0*/  HMMA.16816.F32 R52, R172, R184.reuse, R52 ;  /* 0x000000b8ac34723c */ /* 0x082fe20000001834 */
[----:B---3--:R-:W-:Y:S01]  /*ded0*/  LDSM.16.MT88.4 R24, [R225+0x2880] ;  /* 0x00288000e118783b */ /* 0x008fe20000004200 */
[----:B------:R-:W-:Y:S02]  /*dee0*/  MUFU.EX2 R37, R37 ;  /* 0x0000002500257308 */ /* 0x000fe40000000800 */
[C---:B------:R-:W-:Y:S02]  /*def0*/  FMUL.FTZ R102, R165.reuse, R102 ;  /* 0x00000066a5667220 */ /* 0x040fe40000410000 */
[C---:B------:R-:W-:Y:S02]  /*df00*/  FMUL.FTZ R103, R165.reuse, R103 ;  /* 0x00000067a5677220 */ /* 0x040fe40000410000 */
        /* <DEDUP_REMOVED lines=9> */
[----:B------:R-:W1:Y:S03]  /*dfa0*/  LDSM.16.MT88.4 R184, [R226+0x3880] ;  /* 0x00388000e2b8783b */ /* 0x000e660000004200 */
[C---:B------:R-:W-:Y:S02]  /*dfb0*/  FMUL.FTZ R116, R166.reuse, R116 ;  /* 0x00000074a6747220 */ /* 0x040fe40000410000 */
[----:B------:R-:W-:Y:S02]  /*dfc0*/  FMUL.FTZ R117, R166, R117 ;  /* 0x00000075a6757220 */ /* 0x000fe40000410000 */
[C---:B------:R-:W-:Y:S01]  /*dfd0*/  FMUL.FTZ R118, R165.reuse, R118 ;  /* 0x00000076a5767220 */ /* 0x040fe20000410000 */
[-C--:B--2---:R-:W-:Y:S01]  /*dfe0*/  HMMA.16816.F32 R68, R172, R180.reuse, R68 ;  /* 0x000000b4ac44723c */ /* 0x084fe20000001844 */
[----:B------:R-:W-:Y:S02]  /*dff0*/  MUFU.EX2 R48, R48 ;  /* 0x0000003000307308 */ /* 0x000fe40000000800 */
[----:B------:R-:W-:Y:S02]  /*e000*/  FMUL.FTZ R119, R165, R119 ;  /* 0x00000077a5777220 */ /* 0x000fe40000410000 */
[C---:B------:R-:W-:Y:S02]  /*e010*/  FMUL.FTZ R120, R164.reuse, R120 ;  /* 0x00000078a4787220 */ /* 0x040fe40000410000 */
[----:B------:R-:W-:Y:S01]  /*e020*/  FMUL.FTZ R121, R164, R121 ;  /* 0x00000079a4797220 */ /* 0x000fe20000410000 */
[C---:B------:R-:W-:Y:S03]  /*e030*/  HMMA.16816.F32 R72, R176.reuse, R180, R72 ;  /* 0x000000b4b048723c */ /* 0x040fe60000001848 */
[----:B------:R-:W-:Y:S01]  /*e040*/  MUFU.EX2 R50, R50 ;  /* 0x0000003200327308 */ /* 0x000fe20000000800 */
[C---:B------:R-:W-:Y:S02]  /*e050*/  FMUL.FTZ R122, R0.reuse, R122 ;  /* 0x0000007a007a7220 */ /* 0x040fe40000410000 */
[----:B------:R-:W-:Y:S02]  /*e060*/  FMUL.FTZ R123, R0, R123 ;  /* 0x0000007b007b7220 */ /* 0x000fe40000410000 */
[-C--:B------:R-:W-:Y:S04]  /*e070*/  HMMA.16816.F32 R76, R176, R182.reuse, R76 ;  /* 0x000000b6b04c723c */ /* 0x080fe8000000184c */
[--C-:B------:R-:W-:Y:S02]  /*e080*/  FFMA.FTZ R28, R28, c[0x0][0x2d0], -R171.reuse ;  /* 0x0000b4001c1c7a23 */ /* 0x100fe400000108ab */
[--C-:B------:R-:W-:Y:S02]  /*e090*/  FFMA.FTZ R29, R29, c[0x0][0x2d0], -R171.reuse ;  /* 0x0000b4001d1d7a23 */ /* 0x100fe400000108ab */
[C---:B------:R-:W-:Y:S01]  /*e0a0*/  HMMA.16816.F32 R80, R172.reuse, R182, R80 ;  /* 0x000000b6ac50723c */ /* 0x040fe20000001850 */
[----:B------:R-:W2:Y:S01]  /*e0b0*/  LDSM.16.MT88.4 R180, [R226+0x2880] ;  /* 0x00288000e2b4783b */ /* 0x000ea20000004200 */
[----:B------:R3:W-:Y:S02]  /*e0c0*/  MUFU.EX2 R196, R28 ;  /* 0x0000001c00c47308 */ /* 0x0007e40000000800 */
[--C-:B------:R-:W-:Y:S02]  /*e0d0*/  FFMA.FTZ R30, R30, c[0x0][0x2d0], -R2.reuse ;  /* 0x0000b4001e1e7a23 */ /* 0x100fe40000010802 */
[--C-:B------:R-:W-:Y:S02]  /*e0e0*/  FFMA.FTZ R31, R31, c[0x0][0x2d0], -R2.reuse ;  /* 0x0000b4001f1f7a23 */ /* 0x100fe40000010802 */
[-C--:B-1----:R-:W-:Y:S04]  /*e0f0*/  HMMA.16816.F32 R84, R172, R184.reuse, R84 ;  /* 0x000000b8ac54723c */ /* 0x082fe80000001854 */
[----:B------:R1:W1:Y:S01]  /*e100*/  MUFU.EX2 R195, R29 ;  /* 0x0000001d00c37308 */ /* 0x0002620000000800 */
[C---:B------:R-:W-:Y:S02]  /*e110*/  FMUL.FTZ R124, R164.reuse, R124 ;  /* 0x0000007ca47c7220 */ /* 0x040fe40000410000 */
[----:B------:R-:W-:Y:S01]  /*e120*/  FMUL.FTZ R125, R164, R125 ;  /* 0x0000007da47d7220 */ /* 0x000fe20000410000 */
[C---:B------:R-:W-:Y:S04]  /*e130*/  HMMA.16816.F32 R88, R176.reuse, R184, R88 ;  /* 0x000000b8b058723c */ /* 0x040fe80000001858 */
[C---:B------:R-:W-:Y:S02]  /*e140*/  FMUL.FTZ R126, R0.reuse, R126 ;  /* 0x0000007e007e7220 */ /* 0x040fe40000410000 */
[----:B------:R2:W-:Y:S01]  /*e150*/  MUFU.EX2 R194, R30 ;  /* 0x0000001e00c27308 */ /* 0x0005e20000000800 */
[----:B------:R-:W-:Y:S01]  /*e160*/  FMUL.FTZ R127, R0, R127 ;  /* 0x0000007f007f7220 */ /* 0x000fe20000410000 */
[-C--:B------:R-:W-:Y:S04]  /*e170*/  HMMA.16816.F32 R92, R176, R186.reuse, R92 ;  /* 0x000000bab05c723c */ /* 0x080fe8000000185c */
[----:B---3--:R-:W-:Y:S01]  /*e180*/  F2FP.PACK_AB R28, R199, R201 ;  /* 0x000000c9c71c723e */ /* 0x008fe200000000ff */
[C---:B------:R-:W-:Y:S02]  /*e190*/  FMUL.FTZ R128, R166.reuse, R128 ;  /* 0x00000080a6807220 */ /* 0x040fe40000410000 */
[----:B------:R-:W-:Y:S01]  /*e1a0*/  FMUL.FTZ R129, R166, R129 ;  /* 0x00000081a6817220 */ /* 0x000fe20000410000 */
[C---:B------:R-:W-:Y:S01]  /*e1b0*/  HMMA.16816.F32 R96, R172.reuse, R186, R96 ;  /* 0x000000baac60723c */ /* 0x040fe20000001860 */
[----:B------:R-:W3:Y:S01]  /*e1c0*/  LDSM.16.MT88.4 R184, [R228+0x2880] ;  /* 0x00288000e4b8783b */ /* 0x000ee20000004200 */
[----:B------:R-:W4:Y:S02]  /*e1d0*/  MUFU.EX2 R193, R31 ;  /* 0x0000001f00c17308 */ /* 0x000f240000000800 */
[----:B-1----:R-:W-:Y:S01]  /*e1e0*/  F2FP.PACK_AB R29, R197, R198 ;  /* 0x000000c6c51d723e */ /* 0x002fe200000000ff */
[C---:B------:R-:W-:Y:S02]  /*e1f0*/  FMUL.FTZ R130, R165.reuse, R130 ;  /* 0x00000082a5827220 */ /* 0x040fe40000410000 */
[----:B------:R-:W-:Y:S01]  /*e200*/  FMUL.FTZ R131, R165, R131 ;  /* 0x00000083a5837220 */ /* 0x000fe20000410000 */
[-C--:B------:R-:W-:Y:S04]  /*e210*/  HMMA.16816.F32 R100, R172, R20.reuse, R100 ;  /* 0x00000014ac64723c */ /* 0x080fe80000001864 */
[C---:B------:R-:W-:Y:S02]  /*e220*/  FMUL.FTZ R104, R164.reuse, R104 ;  /* 0x00000068a4687220 */ /* 0x040fe40000410000 */
[----:B------:R-:W-:Y:S01]  /*e230*/  FMUL.FTZ R105, R164, R105 ;  /* 0x00000069a4697220 */ /* 0x000fe20000410000 */
[----:B--2---:R-:W-:Y:S01]  /*e240*/  F2FP.PACK_AB R30, R195, R196 ;  /* 0x000000c4c31e723e */ /* 0x004fe200000000ff */
[C---:B------:R-:W-:Y:S04]  /*e250*/  FMUL.FTZ R106, R0.reuse, R106 ;  /* 0x0000006a006a7220 */ /* 0x040fe80000410000 */
[----:B------:R-:W-:Y:S02]  /*e260*/  FMUL.FTZ R107, R0, R107 ;  /* 0x0000006b006b7220 */ /* 0x000fe40000410000 */
[C---:B------:R-:W-:Y:S02]  /*e270*/  FMUL.FTZ R108, R164.reuse, R108 ;  /* 0x0000006ca46c7220 */ /* 0x040fe40000410000 */
[----:B------:R-:W-:Y:S01]  /*e280*/  FMUL.FTZ R109, R164, R109 ;  /* 0x0000006da46d7220 */ /* 0x000fe20000410000 */
[----:B----4-:R-:W-:Y:S02]  /*e290*/  F2FP.PACK_AB R31, R193, R194 ;  /* 0x000000c2c11f723e */ /* 0x010fe400000000ff */
[C---:B------:R-:W-:Y:S04]  /*e2a0*/  HMMA.16816.F32 R104, R176.reuse, R20, R104 ;  /* 0x00000014b068723c */ /* 0x040fe80000001868 */
[C---:B------:R-:W-:Y:S02]  /*e2b0*/  FMUL.FTZ R110, R0.reuse, R110 ;  /* 0x0000006e006e7220 */ /* 0x040fe40000410000 */
[----:B------:R-:W-:Y:S01]  /*e2c0*/  FMUL.FTZ R111, R0, R111 ;  /* 0x0000006f006f7220 */ /* 0x000fe20000410000 */
[----:B------:R-:W-:Y:S01]  /*e2d0*/  F2FP.PACK_AB R20, R208, R209 ;  /* 0x000000d1d014723e */ /* 0x000fe200000000ff */
[--C-:B------:R-:W-:Y:S01]  /*e2e0*/  FFMA.FTZ R45, R45, c[0x0][0x2d0], -R171.reuse ;  /* 0x0000b4002d2d7a23 */ /* 0x100fe200000108ab */
[----:B------:R-:W-:Y:S03]  /*e2f0*/  F2FP.PACK_AB R21, R206, R207 ;  /* 0x000000cfce15723e */ /* 0x000fe600000000ff */
[--C-:B------:R-:W-:Y:S01]  /*e300*/  FFMA.FTZ R40, R40, c[0x0][0x2d0], -R171.reuse ;  /* 0x0000b40028287a23 */ /* 0x100fe200000108ab */
[-C--:B------:R-:W-:Y:S01]  /*e310*/  HMMA.16816.F32 R108, R176, R22.reuse, R108 ;  /* 0x00000016b06c723c */ /* 0x080fe2000000186c */
[----:B------:R-:W-:Y:S02]  /*e320*/  MUFU.EX2 R45, R45 ;  /* 0x0000002d002d7308 */ /* 0x000fe40000000800 */
[--C-:B------:R-:W-:Y:S02]  /*e330*/  FFMA.FTZ R41, R41, c[0x0][0x2d0], -R171.reuse ;  /* 0x0000b40029297a23 */ /* 0x100fe400000108ab */
[--C-:B------:R-:W-:Y:S02]  /*e340*/  FFMA.FTZ R42, R42, c[0x0][0x2d0], -R2.reuse ;  /* 0x0000b4002a2a7a23 */ /* 0x100fe40000010802 */
[--C-:B------:R-:W-:Y:S01]  /*e350*/  FFMA.FTZ R43, R43, c[0x0][0x2d0], -R2.reuse ;  /* 0x0000b4002b2b7a23 */ /* 0x100fe20000010802 */
[C---:B------:R-:W-:Y:S03]  /*e360*/  HMMA.16816.F32 R112, R172.reuse, R22, R112 ;  /* 0x00000016ac70723c */ /* 0x040fe60000001870 */
[----:B------:R-:W-:Y:S01]  /*e370*/  MUFU.EX2 R40, R40 ;  /* 0x0000002800287308 */ /* 0x000fe20000000800 */
[----:B------:R-:W-:Y:S01]  /*e380*/  FFMA.FTZ R44, R44, c[0x0][0x2d0], -R171 ;  /* 0x0000b4002c2c7a23 */ /* 0x000fe200000108ab */
[----:B------:R-:W-:Y:S01]  /*e390*/  MOV R171, R3 ;  /* 0x0000000300ab7202 */ /* 0x000fe20000000f00 */
[--C-:B------:R-:W-:Y:S01]  /*e3a0*/  FFMA.FTZ R46, R46, c[0x0][0x2d0], -R2.reuse ;  /* 0x0000b4002e2e7a23 */ /* 0x100fe20000010802 */
[----:B------:R-:W-:Y:S01]  /*e3b0*/  F2FP.PACK_AB R22, R204, R205 ;  /* 0x000000cdcc16723e */ /* 0x000fe200000000ff */
[-C--:B------:R-:W-:Y:S04]  /*e3c0*/  HMMA.16816.F32 R116, R172, R32.reuse, R116 ;  /* 0x00000020ac74723c */ /* 0x080fe80000001874 */
[----:B------:R-:W-:Y:S01]  /*e3d0*/  F2FP.PACK_AB R23, R202, R203 ;  /* 0x000000cbca17723e */ /* 0x000fe200000000ff */
[----:B------:R-:W-:Y:S01]  /*e3e0*/  FFMA.FTZ R2, R47, c[0x0][0x2d0], -R2 ;  /* 0x0000b4002f027a23 */ /* 0x000fe20000010802 */
[----:B------:R-:W1:Y:S01]  /*e3f0*/  MUFU.EX2 R41, R41 ;  /* 0x0000002900297308 */ /* 0x000e620000000800 */
[----:B------:R-:W-:Y:S01]  /*e400*/  FFMA.FTZ R0, R0, R252, R210 ;  /* 0x000000fc00007223 */ /* 0x000fe200000100d2 */
[C---:B------:R-:W-:Y:S04]  /*e410*/  HMMA.16816.F32 R120, R176.reuse, R32, R120 ;  /* 0x00000020b078723c */ /* 0x040fe80000001878 */
[----:B------:R-:W-:Y:S02]  /*e420*/  FADD.FTZ R0, R211, R0 ;  /* 0x00000000d3007221 */ /* 0x000fe40000010000 */
[----:B-----5:R-:W-:Y:S02]  /*e430*/  FFMA.FTZ R165, R165, R200, R218 ;  /* 0x000000c8a5a57223 */ /* 0x020fe400000100da */
[-C--:B------:R-:W-:Y:S01]  /*e440*/  HMMA.16816.F32 R124, R176, R34.reuse, R124 ;  /* 0x00000022b07c723c */ /* 0x080fe2000000187c */
[----:B------:R2:W-:Y:S03]  /*e450*/  MUFU.EX2 R36, R2 ;  /* 0x0000000200247308 */ /* 0x0005e60000000800 */
[----:B------:R-:W-:Y:S02]  /*e460*/  FADD.FTZ R0, R212, R0 ;  /* 0x00000000d4007221 */ /* 0x000fe40000010000 */
[----:B------:R-:W-:Y:S01]  /*e470*/  FFMA.FTZ R164, R164, R170, R214 ;  /* 0x000000aaa4a47223 */ /* 0x000fe200000100d6 */
[----:B------:R-:W-:Y:S01]  /*e480*/  MOV R170, R167 ;  /* 0x000000a700aa7202 */ /* 0x000fe20000000f00 */
[----:B------:R-:W-:Y:S01]  /*e490*/  HMMA.16816.F32 R128, R172, R34, R128 ;  /* 0x00000022ac80723c */ /* 0x000fe20000001880 */
[----:B------:R-:W4:Y:S02]  /*e4a0*/  LDSM.16.MT88.4 R32, [R227+0x2880] ;  /* 0x00288000e320783b */ /* 0x000f240000004200 */
[----:B------:R-:W-:Y:S01]  /*e4b0*/  MUFU.EX2 R42, R42 ;  /* 0x0000002a002a7308 */ /* 0x000fe20000000800 */
[----:B------:R-:W-:Y:S04]  /*e4c0*/  FADD.FTZ R0, R213, R0 ;  /* 0x00000000d5007221 */ /* 0x000fe80000010000 */
[-C--:B------:R-:W-:Y:S01]  /*e4d0*/  HMMA.16816.F32 R4, R20, R24.reuse, R4 ;  /* 0x000000181404723c */ /* 0x080fe20000001804 */
[----:B------:R-:W-:Y:S04]  /*e4e0*/  LDSM.16.MT88.4 R172, [R226+0x4080] ;  /* 0x00408000e2ac783b */ /* 0x000fe80000004200 */
[----:B------:R-:W5:Y:S03]  /*e4f0*/  MUFU.EX2 R43, R43 ;  /* 0x0000002b002b7308 */ /* 0x000f660000000800 */
[C---:B------:R-:W-:Y:S04]  /*e500*/  HMMA.16816.F32 R8, R28.reuse, R24, R8 ;  /* 0x000000181c08723c */ /* 0x040fe80000001808 */
[----:B--2---:R-:W-:Y:S03]  /*e510*/  FADD.FTZ R2, R198, R0 ;  /* 0x00000000c6027221 */ /* 0x004fe60000010000 */
[----:B------:R-:W2:Y:S01]  /*e520*/  MUFU.EX2 R44, R44 ;  /* 0x0000002c002c7308 */ /* 0x000ea20000000800 */
[-C--:B------:R-:W-:Y:S08]  /*e530*/  HMMA.16816.F32 R12, R28, R26.reuse, R12 ;  /* 0x0000001a1c0c723c */ /* 0x080ff0000000180c */
[C---:B------:R-:W-:Y:S01]  /*e540*/  HMMA.16816.F32 R16, R20.reuse, R26, R16 ;  /* 0x0000001a1410723c */ /* 0x040fe20000001810 */
[----:B------:R-:W1:Y:S01]  /*e550*/  LDSM.16.MT88.4 R24, [R225+0x4080] ;  /* 0x00408000e118783b */ /* 0x000e620000004200 */
[----:B------:R-:W1:Y:S06]  /*e560*/  MUFU.EX2 R46, R46 ;  /* 0x0000002e002e7308 */ /* 0x000e6c0000000800 */
[-C--:B------:R-:W-:Y:S08]  /*e570*/  HMMA.16816.F32 R132, R20, R180.reuse, R132 ;  /* 0x000000b41484723c */ /* 0x080ff00000001884 */
        /* <DEDUP_REMOVED lines=17> */
[-C--:B------:R-:W-:Y:S08]  /*e690*/  HMMA.16816.F32 R84, R20, R172.reuse, R84 ;  /* 0x000000ac1454723c */ /* 0x080ff00000001854 */
[C---:B------:R-:W-:Y:S01]  /*e6a0*/  HMMA.16816.F32 R88, R28.reuse, R172, R88 ;  /* 0x000000ac1c58723c */ /* 0x040fe20000001858 */
[----:B------:R-:W4:Y:S07]  /*e6b0*/  LDL.LU R173, [R1+0x10] ;  /* 0x0000100001ad7983 */ /* 0x000f2e0000300800 */
[-C--:B------:R-:W-:Y:S08]  /*e6c0*/  HMMA.16816.F32 R92, R28, R174.reuse, R92 ;  /* 0x000000ae1c5c723c */ /* 0x080ff0000000185c */
[C---:B------:R-:W-:Y:S08]  /*e6d0*/  HMMA.16816.F32 R96, R20.reuse, R174, R96 ;  /* 0x000000ae1460723c */ /* 0x040ff00000001860 */
[-C--:B---3--:R-:W-:Y:S08]  /*e6e0*/  HMMA.16816.F32 R100, R20, R32.reuse, R100 ;  /* 0x000000201464723c */ /* 0x088ff00000001864 */
[C---:B------:R-:W-:Y:S08]  /*e6f0*/  HMMA.16816.F32 R104, R28.reuse, R32, R104 ;  /* 0x000000201c68723c */ /* 0x040ff00000001868 */
[-C--:B------:R-:W-:Y:S08]  /*e700*/  HMMA.16816.F32 R108, R28, R34.reuse, R108 ;  /* 0x000000221c6c723c */ /* 0x080ff0000000186c */
[C---:B------:R-:W-:Y:S01]  /*e710*/  HMMA.16816.F32 R112, R20.reuse, R34, R112 ;  /* 0x000000221470723c */ /* 0x040fe20000001870 */
[----:B------:R-:W3:Y:S07]  /*e720*/  LDSM.16.MT88.4 R32, [R226+0x3080] ;  /* 0x00308000e220783b */ /* 0x000eee0000004200 */
[-C--:B-1----:R-:W-:Y:S08]  /*e730*/  HMMA.16816.F32 R116, R20, R24.reuse, R116 ;  /* 0x000000181474723c */ /* 0x082ff00000001874 */
[C---:B------:R-:W-:Y:S07]  /*e740*/  HMMA.16816.F32 R120, R28.reuse, R24, R120 ;  /* 0x000000181c78723c */ /* 0x040fee0000001878 */
[----:B------:R-:W-:Y:S01]  /*e750*/  F2FP.PACK_AB R24, R41, R40 ;  /* 0x000000282918723e */ /* 0x000fe200000000ff */
[-C--:B------:R-:W-:Y:S01]  /*e760*/  HMMA.16816.F32 R124, R28, R26.reuse, R124 ;  /* 0x0000001a1c7c723c */ /* 0x080fe2000000187c */
[----:B------:R-:W-:Y:S03]  /*e770*/  LDSM.16.MT88.4 R28, [R228+0x4880] ;  /* 0x00488000e41c783b */ /* 0x000fe60000004200 */
[----:B-----5:R-:W-:Y:S04]  /*e780*/  F2FP.PACK_AB R25, R43, R42 ;  /* 0x0000002a2b19723e */ /* 0x020fe800000000ff */
[----:B------:R-:W-:Y:S07]  /*e790*/  HMMA.16816.F32 R128, R20, R26, R128 ;  /* 0x0000001a1480723c */ /* 0x000fee0000001880 */
[----:B------:R-:W-:Y:S02]  /*e7a0*/  F2FP.PACK_AB R20, R37, R192 ;  /* 0x000000c02514723e */ /* 0x000fe400000000ff */
[----:B------:R-:W-:Y:S03]  /*e7b0*/  F2FP.PACK_AB R21, R39, R38 ;  /* 0x000000262715723e */ /* 0x000fe600000000ff */
[----:B------:R-:W-:Y:S02]  /*e7c0*/  F2FP.PACK_AB R22, R49, R48 ;  /* 0x000000303116723e */ /* 0x000fe400000000ff */
[----:B------:R-:W-:Y:S02]  /*e7d0*/  F2FP.PACK_AB R23, R51, R50 ;  /* 0x000000323317723e */ /* 0x000fe400000000ff */
[----:B--2---:R-:W-:Y:S02]  /*e7e0*/  F2FP.PACK_AB R26, R45, R44 ;  /* 0x0000002c2d1a723e */ /* 0x004fe400000000ff */
[----:B------:R-:W-:Y:S03]  /*e7f0*/  F2FP.PACK_AB R27, R36, R46 ;  /* 0x0000002e241b723e */ /* 0x000fe600000000ff */
[-C--:B------:R-:W-:Y:S01]  /*e800*/  HMMA.16816.F32 R176, R20, R188.reuse, R4 ;  /* 0x000000bc14b0723c */ /* 0x080fe20000001804 */
[----:B------:R-:W1:Y:S07]  /*e810*/  LDSM.16.MT88.4 R4, [R228+0x3080] ;  /* 0x00308000e404783b */ /* 0x000e6e0000004200 */
[C---:B------:R-:W-:Y:S01]  /*e820*/  HMMA.16816.F32 R180, R24.reuse, R188, R8 ;  /* 0x000000bc18b4723c */ /* 0x040fe20000001808 */
[----:B------:R-:W2:Y:S07]  /*e830*/  LDSM.16.MT88.4 R8, [R227+0x3080] ;  /* 0x00308000e308783b */ /* 0x000eae0000004200 */
[-C--:B------:R-:W-:Y:S01]  /*e840*/  HMMA.16816.F32 R184, R24, R190.reuse, R12 ;  /* 0x000000be18b8723c */ /* 0x080fe2000000180c */
[----:B------:R-:W5:Y:S07]  /*e850*/  LDSM.16.MT88.4 R12, [R225+0x4880] ;  /* 0x00488000e10c783b */ /* 0x000f6e0000004200 */
        /* <DEDUP_REMOVED lines=13> */
[----:B------:R-:W-:Y:S01]  /*e930*/  FADD.FTZ R8, R215, R164 ;  /* 0x000000a4d7087221 */ /* 0x000fe20000010000 */
[-C--:B------:R-:W-:Y:S04]  /*e940*/  HMMA.16816.F32 R60, R24, R10.reuse, R60 ;  /* 0x0000000a183c723c */ /* 0x080fe8000000183c */
[----:B------:R-:W-:Y:S01]  /*e950*/  FADD.FTZ R8, R216, R8 ;  /* 0x00000008d8087221 */ /* 0x000fe20000010000 */
[----:B------:R-:W-:Y:S03]  /*e960*/  MOV R164, R168 ;  /* 0x000000a800a47202 */ /* 0x000fe60000000f00 */
[C---:B------:R-:W-:Y:S04]  /*e970*/  HMMA.16816.F32 R64, R20.reuse, R10, R64 ;  /* 0x0000000a1440723c */ /* 0x040fe80000001840 */
[----:B------:R-:W-:Y:S03]  /*e980*/  FADD.FTZ R8, R217, R8 ;  /* 0x00000008d9087221 */ /* 0x000fe60000010000 */
[----:B------:R-:W-:Y:S01]  /*e990*/  FADD.FTZ R10, R219, R165 ;  /* 0x000000a5db0a7221 */ /* 0x000fe20000010000 */
[-C--:B-----5:R-:W-:Y:S04]  /*e9a0*/  HMMA.16816.F32 R68, R20, R12.reuse, R68 ;  /* 0x0000000c1444723c */ /* 0x0a0fe80000001844 */
[----:B------:R-:W-:Y:S02]  /*e9b0*/  FADD.FTZ R8, R201, R8 ;  /* 0x00000008c9087221 */ /* 0x000fe40000010000 */
[----:B------:R-:W-:Y:S02]  /*e9c0*/  FADD.FTZ R10, R246, R10 ;  /* 0x0000000af60a7221 */ /* 0x000fe40000010000 */
[C---:B------:R-:W-:Y:S04]  /*e9d0*/  HMMA.16816.F32 R72, R24.reuse, R12, R72 ;  /* 0x0000000c1848723c */ /* 0x040fe80000001848 */
[----:B------:R-:W-:Y:S04]  /*e9e0*/  FADD.FTZ R10, R223, R10 ;  /* 0x0000000adf0a7221 */ /* 0x000fe80000010000 */
[-C--:B------:R-:W-:Y:S04]  /*e9f0*/  HMMA.16816.F32 R76, R24, R14.reuse, R76 ;  /* 0x0000000e184c723c */ /* 0x080fe8000000184c */
[----:B------:R-:W-:Y:S04]  /*ea00*/  FADD.FTZ R10, R207, R10 ;  /* 0x0000000acf0a7221 */ /* 0x000fe80000010000 */
[C---:B------:R-:W-:Y:S04]  /*ea10*/  HMMA.16816.F32 R80, R20.reuse, R14, R80 ;  /* 0x0000000e1450723c */ /* 0x040fe80000001850 */
[----:B------:R-:W-:Y:S02]  /*ea20*/  FADD.FTZ R11, R206, R10 ;  /* 0x0000000ace0b7221 */ /* 0x000fe40000010000 */
[----:B------:R-:W-:Y:S02]  /*ea30*/  FADD.FTZ R10, R199, R8 ;  /* 0x00000008c70a7221 */ /* 0x000fe40000010000 */
[-C--:B------:R-:W-:Y:S08]  /*ea40*/  HMMA.16816.F32 R84, R20, R16.reuse, R84 ;  /* 0x000000101454723c */ /* 0x080ff00000001854 */
[C---:B------:R-:W-:Y:S08]  /*ea50*/  HMMA.16816.F32 R88, R24.reuse, R16, R88 ;  /* 0x000000101858723c */ /* 0x040ff00000001858 */
[-C--:B------:R-:W-:Y:S08]  /*ea60*/  HMMA.16816.F32 R92, R24, R18.reuse, R92 ;  /* 0x00000012185c723c */ /* 0x080ff0000000185c */
[C---:B------:R-:W-:Y:S08]  /*ea70*/  HMMA.16816.F32 R96, R20.reuse, R18, R96 ;  /* 0x000000121460723c */ /* 0x040ff00000001860 */
[-C--:B------:R-:W-:Y:S04]  /*ea80*/  HMMA.16816.F32 R100, R20, R28.reuse, R100 ;  /* 0x0000001c1464723c */ /* 0x080fe80000001864 */
[----:B----4-:R-:W-:Y:S04]  /*ea90*/  FFMA.FTZ R166, R166, R173, R247 ;  /* 0x000000ada6a67223 */ /* 0x010fe800000100f7 */
[C---:B------:R-:W-:Y:S04]  /*eaa0*/  HMMA.16816.F32 R104, R24.reuse, R28, R104 ;  /* 0x0000001c1868723c */ /* 0x040fe80000001868 */
[----:B------:R-:W-:Y:S04]  /*eab0*/  FADD.FTZ R9, R249, R166 ;  /* 0x000000a6f9097221 */ /* 0x000fe80000010000 */
[----:B------:R-:W-:Y:S01]  /*eac0*/  FADD.FTZ R9, R248, R9 ;  /* 0x00000009f8097221 */ /* 0x000fe20000010000 */
[-C--:B------:R-:W-:Y:S03]  /*ead0*/  HMMA.16816.F32 R108, R24, R30.reuse, R108 ;  /* 0x0000001e186c723c */ /* 0x080fe6000000186c */
[----:B------:R-:W-:Y:S04]  /*eae0*/  FADD.FTZ R9, R250, R9 ;  /* 0x00000009fa097221 */ /* 0x000fe80000010000 */
[----:B------:R-:W-:Y:S01]  /*eaf0*/  FADD.FTZ R9, R209, R9 ;  /* 0x00000009d1097221 */ /* 0x000fe20000010000 */
[C---:B------:R-:W-:Y:S04]  /*eb00*/  HMMA.16816.F32 R112, R20.reuse, R30, R112 ;  /* 0x0000001e1470723c */ /* 0x040fe80000001870 */
[----:B------:R-:W-:Y:S02]  /*eb10*/  FADD.FTZ R0, R208, R9 ;  /* 0x00000009d0007221 */ /* 0x000fe40000010000 */
[----:B------:R-:W-:Y:S02]  /*eb20*/  FADD.FTZ R9, R197, R2 ;  /* 0x00000002c5097221 */ /* 0x000fe40000010000 */
[----:B------:R-:W-:Y:S01]  /*eb30*/  FADD.FTZ R8, R205, R0 ;  /* 0x00000000cd087221 */ /* 0x000fe20000010000 */
[-C--:B-1----:R-:W-:Y:S03]  /*eb40*/  HMMA.16816.F32 R116, R20, R4.reuse, R116 ;  /* 0x000000041474723c */ /* 0x082fe60000001874 */
[----:B------:R-:W-:Y:S02]  /*eb50*/  FADD.FTZ R2, R196, R10 ;  /* 0x0000000ac4027221 */ /* 0x000fe40000010000 */
[----:B------:R-:W-:Y:S02]  /*eb60*/  FADD.FTZ R10, R204, R8 ;  /* 0x00000008cc0a7221 */ /* 0x000fe40000010000 */
[----:B------:R-:W-:Y:S01]  /*eb70*/  FADD.FTZ R0, R194, R9 ;  /* 0x00000009c2007221 */ /* 0x000fe20000010000 */
[C---:B------:R-:W-:Y:S04]  /*eb80*/  HMMA.16816.F32 R120, R24.reuse, R4, R120 ;  /* 0x000000041878723c */ /* 0x040fe80000001878 */
[----:B------:R-:W-:Y:S03]  /*eb90*/  FADD.FTZ R8, R193, R0 ;  /* 0x00000000c1087221 */ /* 0x000fe60000010000 */
        /* <DEDUP_REMOVED lines=19> */
[----:B------:R-:W-:Y:S01]  /*ecd0*/  FADD.FTZ R2, R45, R2 ;  /* 0x000000022d027221 */ /* 0x000fe20000010000 */
[----:B------:R-:W-:Y:S01]  /*ece0*/  STL [R1+0xc], R4 ;  /* 0x00000c0401007387 */ /* 0x000fe20000100800 */
[----:B------:R-:W-:Y:S03]  /*ecf0*/  FADD.FTZ R0, R46, R0 ;  /* 0x000000002e007221 */ /* 0x000fe60000010000 */
[----:B------:R-:W-:Y:S01]  /*ed00*/  STL [R1+0x14], R2 ;  /* 0x0000140201007387 */ /* 0x000fe20000100800 */
[----:B------:R-:W-:Y:S05]  /*ed10*/  FADD.FTZ R0, R36, R0 ;  /* 0x0000000024007221 */ /* 0x000fea0000010000 */
[----:B------:R1:W-:Y:S02]  /*ed20*/  STL [R1+0x18], R0 ;  /* 0x0000180001007387 */ /* 0x0003e40000100800 */
[----:B-1----:R-:W-:Y:S01]  /*ed30*/  MOV R0, R169 ;  /* 0x000000a900007202 */ /* 0x002fe20000000f00 */
[----:B------:R-:W-:-:S05]  /*ed40*/  @P0 BRA `(.L_x_3161) ;  /* 0xffffd0c000000947 */ /* 0x000fca000383ffff */
.L_x_3158:
[----:B------:R-:W-:-:S06]  /*ed50*/  UISETP.GE.AND UP0, UPT, UR23, UR7, UPT ;  /* 0x000000071700728c */ /* 0x000fcc000bf06270 */
[----:B------:R-:W-:-:S13]  /*ed60*/  PLOP3.LUT P0, PT, PT, PT, UP0, 0x80, 0x0 ;  /* 0x000000000000781c */ /* 0x000fda0003f0f008 */
[----:B------:R-:W-:Y:S05]  /*ed70*/  @!P0 BRA `(.L_x_3162) ;  /* 0x00004af000008947 */ /* 0x000fea0003800000 */
[----:B-1----:R-:W2:Y:S01]  /*ed80*/  LDL.LU R2, [R1] ;  /* 0x0000000001027983 */ /* 0x002ea20000300800 */
[----:B------:R-:W-:Y:S01]  /*ed90*/  IMAD.MOV.U32 R165, RZ, RZ, R168 ;  /* 0x000000ffffa57224 */ /* 0x000fe200078e00a8 */
[----:B------:R-:W-:Y:S01]  /*eda0*/  MOV R170, R3 ;  /* 0x0000000300aa7202 */ /* 0x000fe20000000f00 */
[----:B------:R-:W-:Y:S01]  /*edb0*/  IMAD.MOV.U32 R164, RZ, RZ, R169 ;  /* 0x000000ffffa47224 */ /* 0x000fe200078e00a9 */
[----:B------:R-:W3:Y:S01]  /*edc0*/  LDL.LU R4, [R1+0x28] ;  /* 0x0000280001047983 */ /* 0x000ee20000300800 */
[----:B------:R-:W-:Y:S01]  /*edd0*/  IMAD.MOV.U32 R166, RZ, RZ, R167 ;  /* 0x000000ffffa67224 */ /* 0x000fe200078e00a7 */
[----:B--2---:R-:W-:Y:S02]  /*ede0*/  SHF.R.S32.HI R249, RZ, 0x1f, R2 ;  /* 0x0000001ffff97819 */ /* 0x004fe40000011402 */
[C---:B------:R-:W-:Y:S02]  /*edf0*/  SHF.L.U32 R248, R2.reuse, 0x1, RZ ;  /* 0x0000000102f87819 */ /* 0x040fe400000006ff */
[----:B------:R-:W-:-:S02]  /*ee00*/  SHF.L.U64.HI R249, R2, 0x1, R249 ;  /* 0x0000000102f97819 */ /* 0x000fc400000102f9 */
[----:B------:R-:W3:Y:S02]  /*ee10*/  LDL.LU R2, [R1+0x20] ;  /* 0x0000200001027983 */ /* 0x000ee40000300800 */
[C---:B---3--:R-:W-:Y:S01]  /*ee20*/  SHF.L.U64.HI R247, R2.reuse, 0x1, R4 ;  /* 0x0000000102f77819 */ /* 0x048fe20000010204 */
[----:B------:R-:W-:Y:S02]  /*ee30*/  IMAD.SHL.U32 R246, R2, 0x2, RZ ;  /* 0x0000000202f67824 */ /* 0x000fe400078e00ff */
.L_x_3180:
[----:B------:R-:W-:Y:S04]  /*ee40*/  DEPBAR.LE SB0, 0x0 ;  /* 0x000080000000791a */ /* 0x000fe80000000000 */
[----:B------:R-:W-:Y:S01]  /*ee50*/  BAR.SYNC.DEFER_BLOCKING 0x0 ;  /* 0x0000000000007b1d */ /* 0x000fe20000010000 */
[----:B-1----:R-:W-:Y:S01]  /*ee60*/  SHF.R.S32.HI R0, RZ, 0x1f, R243 ;  /* 0x0000001fff007819 */ /* 0x002fe200000114f3 */
[C---:B------:R-:W-:Y:S01]  /*ee70*/  IMAD.WIDE.U32 R2, R243.reuse, c[0x0][0x208], RZ ;  /* 0x00008200f3027a25 */ /* 0x040fe200078e00ff */
[----:B------:R-:W-:Y:S03]  /*ee80*/  UISETP.GT.AND UP0, UPT, UR23, UR7, UPT ;  /* 0x000000071700728c */ /* 0x000fe6000bf04270 */
[----:B------:R-:W-:Y:S04]  /*ee90*/  IMAD R0, R0, c[0x0][0x208], RZ ;  /* 0x0000820000007a24 */ /* 0x000fe800078e02ff */
[----:B------:R-:W-:Y:S04]  /*eea0*/  IMAD R0, R243, c[0x0][0x20c], R0 ;  /* 0x00008300f3007a24 */ /* 0x000fe800078e0200 */
[----:B------:R-:W-:Y:S01]  /*eeb0*/  IMAD.IADD R3, R3, 0x1, R0 ;  /* 0x0000000103037824 */ /* 0x000fe200078e0200 */
[----:B-----5:R-:W-:Y:S03]  /*eec0*/  SHF.R.S32.HI R0, RZ, 0x1f, R242 ;  /* 0x0000001fff007819 */ /* 0x020fe600000114f2 */
[----:B------:R-:W-:Y:S04]  /*eed0*/  IMAD.WIDE.U32 R2, R242, c[0x0][0x218], R2 ;  /* 0x00008600f2027a25 */ /* 0x000fe800078e0002 */
[----:B------:R-:W-:Y:S01]  /*eee0*/  IMAD R0, R0, c[0x0][0x218], RZ ;  /* 0x0000860000007a24 */ /* 0x000fe200078e02ff */
[----:B------:R-:W-:Y:S01]  /*eef0*/  IADD3 R2, P0, R2, UR24, RZ ;  /* 0x0000001802027c10 */ /* 0x000fe2000ff1e0ff */
[----:B------:R-:W-:Y:S02]  /*ef00*/  LDSM.16.M88.4 R48, [R231+0x8080] ;  /* 0x00808000e730783b */ /* 0x000fe40000000200 */
[----:B------:R-:W-:Y:S04]  /*ef10*/  IMAD R0, R242, c[0x0][0x21c], R0 ;  /* 0x00008700f2007a24 */ /* 0x000fe800078e0200 */
[----:B------:R-:W1:Y:S01]  /*ef20*/  LDSM.16.M88.4 R16, [R224+0x5080] ;  /* 0x00508000e010783b */ /* 0x000e620000000200 */
[----:B------:R-:W-:Y:S02]  /*ef30*/  IADD3.X R3, R3, UR18, R0, P0, !PT ;  /* 0x0000001203037c10 */ /* 0x000fe400087fe400 */
[C---:B------:R-:W-:Y:S03]  /*ef40*/  LEA R0, P0, R2.reuse, c[0x0][0x1f8], 0x1 ;  /* 0x00007e0002007a11 */ /* 0x040fe600078008ff */
[----:B------:R-:W-:Y:S01]  /*ef50*/  LDSM.16.M88.4 R44, [R231+0xa080] ;  /* 0x00a08000e72c783b */ /* 0x000fe20000000200 */
[----:B------:R-:W-:Y:S05]  /*ef60*/  LEA.HI.X R2, R2, c[0x0][0x1fc], R3, 0x1, P0 ;  /* 0x00007f0002027a11 */ /* 0x000fea00000f0c03 */
[----:B------:R-:W-:Y:S06]  /*ef70*/  LDSM.16.M88.4 R32, [R224+0x5880] ;  /* 0x00588000e020783b */ /* 0x000fec0000000200 */
[----:B------:R-:W2:Y:S06]  /*ef80*/  SHFL.IDX PT, R3, R0, RZ, 0x181f ;  /* 0x00181fff00037589 */ /* 0x000eac00000e0000 */
[----:B------:R-:W3:Y:S06]  /*ef90*/  SHFL.IDX PT, R37, R2, RZ, 0x181f ;  /* 0x00181fff02257589 */ /* 0x000eec00000e0000 */
[----:B------:R-:W-:Y:S06]  /*efa0*/  SHFL.IDX PT, R39, R2, 0x1, 0x181f ;  /* 0x00381f0002277f89 */ /* 0x000fec00000e0000 */
[----:B------:R4:W-:Y:S01]  /*efb0*/  SHFL.IDX PT, R42, R2, 0x2, 0x181f ;  /* 0x00581f00022a7f89 */ /* 0x0009e200000e0000 */
[-C--:B-1----:R-:W-:Y:S05]  /*efc0*/  HMMA.16816.F32 R4, R48, R16.reuse, RZ ;  /* 0x000000103004723c */ /* 0x082fea00000018ff */
[----:B------:R-:W-:Y:S01]  /*efd0*/  LDSM.16.M88.4 R172, [R224+0x6080] ;  /* 0x00608000e0ac783b */ /* 0x000fe20000000200 */
[C---:B--2---:R-:W-:Y:S02]  /*efe0*/  IADD3 R36, P0, R3.reuse, R246, RZ ;  /* 0x000000f603247210 */ /* 0x044fe40007f1e0ff */
[C---:B------:R-:W-:Y:S03]  /*eff0*/  HMMA.16816.F32 R8, R44.reuse, R16, RZ ;  /* 0x000000102c08723c */ /* 0x040fe600000018ff */
[----:B------:R-:W1:Y:S06]  /*f000*/  SHFL.IDX PT, R38, R0, 0x1, 0x181f ;  /* 0x00381f0000267f89 */ /* 0x000e6c00000e0000 */
[----:B------:R-:W-:Y:S01]  /*f010*/  LDSM.16.M88.4 R192, [R233+0x8080] ;  /* 0x00808000e9c0783b */ /* 0x000fe20000000200 */
[-C--:B------:R-:W-:Y:S02]  /*f020*/  HMMA.16816.F32 R12, R44, R18.reuse, RZ ;  /* 0x000000122c0c723c */ /* 0x080fe400000018ff */
[-C--:B----4-:R-:W-:Y:S03]  /*f030*/  IADD3 R2, P1, R3, R248.reuse, RZ ;  /* 0x000000f803027210 */ /* 0x090fe60007f3e0ff */
[----:B------:R-:W-:Y:S03]  /*f040*/  LDSM.16.M88.4 R196, [R235] ;  /* 0x00000000ebc4783b */ /* 0x000fe60000000200 */
[C---:B------:R-:W-:Y:S03]  /*f050*/  HMMA.16816.F32 R16, R48.reuse, R18, RZ ;  /* 0x000000123010723c */ /* 0x040fe600000018ff */
[----:B------:R-:W-:Y:S01]  /*f060*/  LDSM.16.M88.4 R200, [R233+0xa080] ;  /* 0x00a08000e9c8783b */ /* 0x000fe20000000200 */
[C---:B---3--:R-:W-:Y:S02]  /*f070*/  IMAD.X R3, R37.reuse, 0x1, R249, P1 ;  /* 0x0000000125037824 */ /* 0x048fe400008e06f9 */
[----:B------:R-:W-:Y:S02]  /*f080*/  IMAD.X R37, R37, 0x1, R247, P0 ;  /* 0x0000000125257824 */ /* 0x000fe400000e06f7 */
[-C--:B------:R-:W-:Y:S01]  /*f090*/  HMMA.16816.F32 R20, R48, R32.reuse, RZ ;  /* 0x000000203014723c */ /* 0x080fe200000018ff */
[----:B------:R-:W-:Y:S03]  /*f0a0*/  LDSM.16.M88.4 R204, [R241] ;  /* 0x00000000f1cc783b */ /* 0x000fe60000000200 */
[C---:B-1----:R-:W-:Y:S03]  /*f0b0*/  IADD3 R40, P0, R38.reuse, R248, RZ ;  /* 0x000000f826287210 */ /* 0x042fe60007f1e0ff */
[----:B------:R-:W-:Y:S01]  /*f0c0*/  LDSM.16.M88.4 R208, [R240] ;  /* 0x00000000f0d0783b */ /* 0x000fe20000000200 */
[C---:B------:R-:W-:Y:S04]  /*f0d0*/  HMMA.16816.F32 R24, R44.reuse, R32, RZ ;  /* 0x000000202c18723c */ /* 0x040fe800000018ff */
[C---:B------:R-:W-:Y:S01]  /*f0e0*/  IMAD.X R41, R39.reuse, 0x1, R249, P0 ;  /* 0x0000000127297824 */ /* 0x040fe200000e06f9 */
[----:B------:R-:W-:Y:S01]  /*f0f0*/  @!PT LDS RZ, [RZ] ;  /* 0x00000000fffff984 */ /* 0x000fe20000000800 */
[----:B------:R-:W-:Y:S01]  /*f100*/  @!PT LDS RZ, [RZ] ;  /* 0x00000000fffff984 */ /* 0x000fe20000000800 */
[----:B------:R-:W-:Y:S01]  /*f110*/  @!PT LDS RZ, [RZ] ;  /* 0x00000000fffff984 */ /* 0x000fe20000000800 */
[----:B------:R1:W-:Y:S03]  /*f120*/  LDGSTS.E.BYPASS.LTC128B.128 [R244], [R2.64], !P5 ;  /* 0x0000000002f47fae */ /* 0x0003e6000e901d54 */
[-C--:B------:R-:W-:Y:S03]  /*f130*/  HMMA.16816.F32 R28, R44, R34.reuse, RZ ;  /* 0x000000222c1c723c */ /* 0x080fe600000018ff */
[----:B------:R2:W-:Y:S05]  /*f140*/  LDGSTS.E.BYPASS.LTC128B.128 [R244+0x1800], [R36.64], !P4 ;  /* 0x0180000024f47fae */ /* 0x0005ea000e101d54 */
[C---:B------:R-:W-:Y:S01]  /*f150*/  HMMA.16816.F32 R32, R48.reuse, R34, RZ ;  /* 0x000000223020723c */ /* 0x040fe200000018ff */
[----:B------:R-:W3:Y:S06]  /*f160*/  SHFL.IDX PT, R0, R0, 0x2, 0x181f ;  /* 0x00581f0000007f89 */ /* 0x000eec00000e0000 */
[----:B------:R4:W-:Y:S01]  /*f170*/  LDGSTS.E.BYPASS.LTC128B.128 [R244+0x800], [R40.64], !P5 ;  /* 0x0080000028f47fae */ /* 0x0009e2000e901d54 */
[----:B-1----:R-:W-:Y:S05]  /*f180*/  IADD3 R2, P2, R38, R246, RZ ;  /* 0x000000f626027210 */ /* 0x002fea0007f5e0ff */
[----:B------:R-:W-:Y:S02]  /*f190*/  IMAD.X R3, R39, 0x1, R247, P2 ;  /* 0x0000000127037824 */ /* 0x000fe400010e06f7 */
[-C--:B--2---:R-:W-:Y:S01]  /*f1a0*/  HMMA.16816.F32 R36, R48, R172.reuse, RZ ;  /* 0x000000ac3024723c */ /* 0x084fe200000018ff */
[C---:B---3--:R-:W-:Y:S02]  /*f1b0*/  IADD3 R212, P1, R0.reuse, R248, RZ ;  /* 0x000000f800d47210 */ /* 0x048fe40007f3e0ff */
[----:B------:R1:W-:Y:S01]  /*f1c0*/  LDGSTS.E.BYPASS.LTC128B.128 [R244+0x2000], [R2.64], !P4 ;  /* 0x0200000002f47fae */ /* 0x0003e2000e101d54 */
[----:B------:R-:W-:Y:S02]  /*f1d0*/  IADD3 R168, P0, R0, R246, RZ ;  /* 0x000000f600a87210 */ /* 0x000fe40007f1e0ff */
[C---:B------:R-:W-:Y:S03]  /*f1e0*/  IMAD.X R213, R42.reuse, 0x1, R249, P1 ;  /* 0x000000012ad57824 */ /* 0x040fe600008e06f9 */
[----:B------:R-:W-:Y:S01]  /*f1f0*/  IMAD.X R169, R42, 0x1, R247, P0 ;  /* 0x000000012aa97824 */ /* 0x000fe200000e06f7 */
[----:B------:R-:W-:Y:S01]  /*f200*/  PLOP3.LUT P0, PT, PT, PT, UP0, 0x80, 0x0 ;  /* 0x000000000000781c */ /* 0x000fe20003f0f008 */
[C---:B----4-:R-:W-:Y:S01]  /*f210*/  HMMA.16816.F32 R40, R44.reuse, R172, RZ ;  /* 0x000000ac2c28723c */ /* 0x050fe200000018ff */
[----:B------:R2:W-:Y:S06]  /*f220*/  LDGSTS.E.BYPASS.LTC128B.128 [R244+0x1000], [R212.64], !P5 ;  /* 0x01000000d4f47fae */ /* 0x0005ec000e901d54 */
[----:B------:R1:W-:Y:S01]  /*f230*/  LDGSTS.E.BYPASS.LTC128B.128 [R244+0x2800], [R168.64], !P4 ;  /* 0x02800000a8f47fae */ /* 0x0003e2000e101d54 */
[-C--:B------:R-:W-:Y:S05]  /*f240*/  HMMA.16816.F32 R44, R44, R174.reuse, RZ ;  /* 0x000000ae2c2c723c */ /* 0x080fea00000018ff */
[----:B------:R-:W-:Y:S03]  /*f250*/  LDSM.16.M88.4 R216, [R230+0x5080] ;  /* 0x00508000e6d8783b */ /* 0x000fe60000000200 */
[----:B------:R-:W-:Y:S03]  /*f260*/  HMMA.16816.F32 R48, R48, R174, RZ ;  /* 0x000000ae3030723c */ /* 0x000fe600000018ff */
[----:B------:R-:W0:Y:S05]  /*f270*/  LDGDEPBAR ;  /* 0x00000000000079af */ /* 0x000e2a0000000000 */
[-C--:B------:R-:W-:Y:S01]  /*f280*/  HMMA.16816.F32 R4, R192, R196.reuse, R4 ;  /* 0x000000c4c004723c */ /* 0x080fe20000001804 */
[----:B------:R-:W-:Y:S06]  /*f290*/  LDSM.16.M88.4 R220, [R232+0xa080] ;  /* 0x00a08000e8dc783b */ /* 0x000fec0000000200 */
[----:B--2---:R-:W2:Y:S01]  /*f2a0*/  LDSM.16.M88.4 R212, [R232+0x8080] ;  /* 0x00808000e8d4783b */ /* 0x004ea20000000200 */
[C---:B------:R-:W-:Y:S05]  /*f2b0*/  HMMA.16816.F32 R8, R200.reuse, R196, R8 ;  /* 0x000000c4c808723c */ /* 0x040fea0000001808 */
[----:B------:R-:W3:Y:S03]  /*f2c0*/  LDSM.16.M88.4 R172, [R230+0x5880] ;  /* 0x00588000e6ac783b */ /* 0x000ee60000000200 */
        /* <DEDUP_REMOVED lines=13> */
[----:B------:R-:W1:Y:S06]  /*f3a0*/  LDSM.16.M88.4 R192, [R234+0x8080] ;  /* 0x00808000eac0783b */ /* 0x000e6c0000000200 */
[----:B------:R-:W-:Y:S01]  /*f3b0*/  LDSM.16.M88.4 R208, [R229+0x1000] ;  /* 0x00100000e5d0783b */ /* 0x000fe20000000200 */
[-C--:B--2---:R-:W-:Y:S08]  /*f3c0*/  HMMA.16816.F32 R4, R212, R216.reuse, R4 ;  /* 0x000000d8d404723c */ /* 0x084ff00000001804 */
        /* <DEDUP_REMOVED lines=14> */
[----:B------:R-:W-:Y:S06]  /*f4b0*/  LDSM.16.M88.4 R196, [R231+0xc080] ;  /* 0x00c08000e7c4783b */ /* 0x000fec0000000200 */
[----:B------:R-:W3:Y:S01]  /*f4c0*/  LDSM.16.M88.4 R212, [R224+0x6880] ;  /* 0x00688000e0d4783b */ /* 0x000ee20000000200 */
[-C--:B-1----:R-:W-:Y:S08]  /*f4d0*/  HMMA.16816.F32 R4, R192, R200.reuse, R4 ;  /* 0x000000c8c004723c */ /* 0x082ff00000001804 */
[C---:B------:R-:W-:Y:S08]  /*f4e0*/  HMMA.16816.F32 R8, R204.reuse, R200, R8 ;  /* 0x000000c8cc08723c */ /* 0x040ff00000001808 */
[-C--:B------:R-:W-:Y:S08]  /*f4f0*/  HMMA.16816.F32 R12, R204, R202.reuse, R12 ;  /* 0x000000cacc0c723c */ /* 0x080ff0000000180c */
[C---:B------:R-:W-:Y:S01]  /*f500*/  HMMA.16816.F32 R16, R192.reuse, R202, R16 ;  /* 0x000000cac010723c */ /* 0x040fe20000001810 */
[----:B------:R-:W1:Y:S07]  /*f510*/  LDSM.16.M88.4 R200, [R224+0x7880] ;  /* 0x00788000e0c8783b */ /* 0x000e6e0000000200 */
[-C--:B--2---:R-:W-:Y:S08]  /*f520*/  HMMA.16816.F32 R20, R192, R172.reuse, R20 ;  /* 0x000000acc014723c */ /* 0x084ff00000001814 */
        /* <DEDUP_REMOVED lines=9> */
[----:B------:R-:W2:Y:S06]  /*f5c0*/  LDSM.16.M88.4 R192, [R239] ;  /* 0x00000000efc0783b */ /* 0x000eac0000000200 */
[----:B------:R-:W4:Y:S01]  /*f5d0*/  LDSM.16.M88.4 R208, [R238] ;  /* 0x00000000eed0783b */ /* 0x000f220000000200 */
[-C--:B---3--:R-:W-:Y:S08]  /*f5e0*/  HMMA.16816.F32 R4, R196, R212.reuse, R4 ;  /* 0x000000d4c404723c */ /* 0x088ff00000001804 */
[C---:B------:R-:W-:Y:S08]  /*f5f0*/  HMMA.16816.F32 R8, R216.reuse, R212, R8 ;  /* 0x000000d4d808723c */ /* 0x040ff00000001808 */
[-C--:B------:R-:W-:Y:S08]  /*f600*/  HMMA.16816.F32 R12, R216, R214.reuse, R12 ;  /* 0x000000d6d80c723c */ /* 0x080ff0000000180c */
[C---:B------:R-:W-:Y:S01]  /*f610*/  HMMA.16816.F32 R16, R196.reuse, R214, R16 ;  /* 0x000000d6c410723c */ /* 0x040fe20000001810 */
[----:B------:R-:W3:Y:S07]  /*f620*/  LDSM.16.M88.4 R212, [R237] ;  /* 0x00000000edd4783b */ /* 0x000eee0000000200 */
        /* <DEDUP_REMOVED lines=8> */
[----:B------:R-:W-:Y:S07]  /*f6b0*/  LDSM.16.M88.4 R216, [R232+0xe080] ;  /* 0x00e08000e8d8783b */ /* 0x000fee0000000200 */
[----:B------:R-:W-:Y:S01]  /*f6c0*/  HMMA.16816.F32 R48, R196, R202, R48 ;  /* 0x000000cac430723c */ /* 0x000fe20000001830 */
[----:B------:R-:W-:Y:S06]  /*f6d0*/  LDSM.16.M88.4 R196, [R232+0xc080] ;  /* 0x00c08000e8c4783b */ /* 0x000fec0000000200 */
[----:B------:R-:W1:Y:S01]  /*f6e0*/  LDSM.16.M88.4 R200, [R230+0x6880] ;  /* 0x00688000e6c8783b */ /* 0x000e620000000200 */
[-C--:B--2---:R-:W-:Y:S08]  /*f6f0*/  HMMA.16816.F32 R4, R172, R192.reuse, R4 ;  /* 0x000000c0ac04723c */ /* 0x084ff00000001804 */
[C---:B------:R-:W-:Y:S08]  /*f700*/  HMMA.16816.F32 R8, R204.reuse, R192, R8 ;  /* 0x000000c0cc08723c */ /* 0x040ff00000001808 */
[-C--:B------:R-:W-:Y:S08]  /*f710*/  HMMA.16816.F32 R12, R204, R194.reuse, R12 ;  /* 0x000000c2cc0c723c */ /* 0x080ff0000000180c */
[C---:B------:R-:W-:Y:S01]  /*f720*/  HMMA.16816.F32 R16, R172.reuse, R194, R16 ;  /* 0x000000c2ac10723c */ /* 0x040fe20000001810 */
[----:B------:R-:W2:Y:S07]  /*f730*/  LDSM.16.M88.4 R192, [R230+0x7080] ;  /* 0x00708000e6c0783b */ /* 0x000eae0000000200 */
[-C--:B----4-:R-:W-:Y:S08]  /*f740*/  HMMA.16816.F32 R20, R172, R208.reuse, R20 ;  /* 0x000000d0ac14723c */ /* 0x090ff00000001814 */
[C---:B------:R-:W-:Y:S08]  /*f750*/  HMMA.16816.F32 R24, R204.reuse, R208, R24 ;  /* 0x000000d0cc18723c */ /* 0x040ff00000001818 */
[-C--:B------:R-:W-:Y:S08]  /*f760*/  HMMA.16816.F32 R28, R204, R210.reuse, R28 ;  /* 0x000000d2cc1c723c */ /* 0x080ff0000000181c */
[C---:B------:R-:W-:Y:S01]  /*f770*/  HMMA.16816.F32 R32, R172.reuse, R210, R32 ;  /* 0x000000d2ac20723c */ /* 0x040fe20000001820 */
[----:B------:R-:W4:Y:S07]  /*f780*/  LDSM.16.M88.4 R208, [R230+0x7880] ;  /* 0x00788000e6d0783b */ /* 0x000f2e0000000200 */
[-C--:B---3--:R-:W-:Y:S08]  /*f790*/  HMMA.16816.F32 R36, R172, R212.reuse, R36 ;  /* 0x000000d4ac24723c */ /* 0x088ff00000001824 */
[C---:B------:R-:W-:Y:S08]  /*f7a0*/  HMMA.16816.F32 R40, R204.reuse, R212, R40 ;  /* 0x000000d4cc28723c */ /* 0x040ff00000001828 */
[-C--:B------:R-:W-:Y:S01]  /*f7b0*/  HMMA.16816.F32 R44, R204, R214.reuse, R44 ;  /* 0x000000d6cc2c723c */ /* 0x080fe2000000182c */
[----:B------:R-:W-:Y:S07]  /*f7c0*/  LDSM.16.M88.4 R204, [R229+0x1800] ;  /* 0x00180000e5cc783b */ /* 0x000fee0000000200 */
[----:B------:R-:W-:Y:S01]  /*f7d0*/  HMMA.16816.F32 R48, R172, R214, R48 ;  /* 0x000000d6ac30723c */ /* 0x000fe20000001830 */
[----:B------:R-:W3:Y:S06]  /*f7e0*/  LDSM.16.M88.4 R172, [R234+0xc080] ;  /* 0x00c08000eaac783b */ /* 0x000eec0000000200 */
[----:B------:R-:W3:Y:S01]  /*f7f0*/  LDSM.16.M88.4 R212, [R236+0xe080] ;  /* 0x00e08000ecd4783b */ /* 0x000ee20000000200 */
[-C--:B-1----:R-:W-:Y:S08]  /*f800*/  HMMA.16816.F32 R4, R196, R200.reuse, R4 ;  /* 0x000000c8c404723c */ /* 0x082ff00000001804 */
[C---:B------:R-:W-:Y:S08]  /*f810*/  HMMA.16816.F32 R8, R216.reuse, R200, R8 ;  /* 0x000000c8d808723c */ /* 0x040ff00000001808 */
[-C--:B------:R-:W-:Y:S08]  /*f820*/  HMMA.16816.F32 R12, R216, R202.reuse, R12 ;  /* 0x000000cad80c723c */ /* 0x080ff0000000180c */
[C---:B------:R-:W-:Y:S01]  /*f830*/  HMMA.16816.F32 R16, R196.reuse, R202, R16 ;  /* 0x000000cac410723c */ /* 0x040fe20000001810 */
[----:B------:R-:W1:Y:S01]  /*f840*/  LDSM.16.M88.4 R200, [R229+0x2800] ;  /* 0x00280000e5c8783b */ /* 0x000e620000000200 */
[----:B------:R-:W-:Y:S05]  /*f850*/  DEPBAR.LE SB0, 0x0 ;  /* 0x000080000000791a */ /* 0x000fea0000000000 */
[----:B------:R-:W-:Y:S01]  /*f860*/  BAR.SYNC.DEFER_BLOCKING 0x0 ;  /* 0x0000000000007b1d */ /* 0x000fe20000010000 */
[-C--:B--2---:R-:W-:Y:S08]  /*f870*/  HMMA.16816.F32 R20, R196, R192.reuse, R20 ;  /* 0x000000c0c414723c */ /* 0x084ff00000001814 */
[C---:B------:R-:W-:Y:S08]  /*f880*/  HMMA.16816.F32 R24, R216.reuse, R192, R24 ;  /* 0x000000c0d818723c */ /* 0x040ff00000001818 */
[-C--:B------:R-:W-:Y:S08]  /*f890*/  HMMA.16816.F32 R28, R216, R194.reuse, R28 ;  /* 0x000000c2d81c723c */ /* 0x080ff0000000181c */
[C---:B------:R-:W-:Y:S08]  /*f8a0*/  HMMA.16816.F32 R32, R196.reuse, R194, R32 ;  /* 0x000000c2c420723c */ /* 0x040ff00000001820 */
[-C--:B----4-:R-:W-:Y:S08]  /*f8b0*/  HMMA.16816.F32 R36, R196, R208.reuse, R36 ;  /* 0x000000d0c424723c */ /* 0x090ff00000001824 */
[C---:B------:R-:W-:Y:S08]  /*f8c0*/  HMMA.16816.F32 R40, R216.reuse, R208, R40 ;  /* 0x000000d0d828723c */ /* 0x040ff00000001828 */
        /* <DEDUP_REMOVED lines=45> */
[----:B------:R2:W-:Y:S04]  /*fba0*/  SHFL.IDX PT, R169, R2, 0x2, 0x181f ;  /* 0x00581f0002a97f89 */ /* 0x0005e800000e0000 */
[----:B------:R-:W3:Y:S04]  /*fbb0*/  SHFL.IDX PT, R168, R0, RZ, 0x181f ;  /* 0x00181fff00a87589 */ /* 0x000ee800000e0000 */
[----:B------:R-:W4:Y:S04]  /*fbc0*/  SHFL.IDX PT, R171, R0, 0x1, 0x181f ;  /* 0x00381f0000ab7f89 */ /* 0x000f2800000e0000 */
[----:B------:R-:W5:Y:S01]  /*fbd0*/  SHFL.IDX PT, R0, R0, 0x2, 0x181f ;  /* 0x00581f0000007f89 */ /* 0x000f6200000e0000 */
[C---:B-1----:R-:W-:Y:S02]  /*fbe0*/  IADD3 R192, P1, R167.reuse, R246, RZ ;  /* 0x000000f6a7c07210 */ /* 0x042fe40007f3e0ff */
[-C--:B--2---:R-:W-:Y:S04]  /*fbf0*/  IADD3 R2, P0, R167, R248.reuse, RZ ;  /* 0x000000f8a7027210 */ /* 0x084fe80007f1e0ff */
[CC--:B---3--:R-:W-:Y:S01]  /*fc00*/  IADD3.X R3, R168.reuse, R249.reuse, RZ, P0, !PT ;  /* 0x000000f9a8037210 */ /* 0x0c8fe200007fe4ff */
[----:B------:R-:W-:Y:S01]  /*fc10*/  IMAD.X R193, R168, 0x1, R247, P1 ;  /* 0x00000001a8c17824 */ /* 0x000fe200008e06f7 */
[C---:B------:R-:W-:Y:S02]  /*fc20*/  IADD3 R174, P0, R172.reuse, R248, RZ ;  /* 0x000000f8acae7210 */ /* 0x040fe40007f1e0ff */
[----:B------:R-:W-:Y:S01]  /*fc30*/  IADD3 R172, P2, R172, R246, RZ ;  /* 0x000000f6acac7210 */ /* 0x000fe20007f5e0ff */
[----:B------:R1:W-:Y:S01]  /*fc40*/  LDGSTS.E.BYPASS.LTC128B.128 [R245+0x5080], [R2.64], !P5 ;  /* 0x0508000002f57fae */ /* 0x0003e2000e901d54 */
[----:B------:R-:W-:Y:S01]  /*fc50*/  IADD3 R168, P1, R169, R248, RZ ;  /* 0x000000f8a9a87210 */ /* 0x000fe20007f3e0ff */
[C---:B----4-:R-:W-:Y:S02]  /*fc60*/  IMAD.X R175, R171.reuse, 0x1, R249, P0 ;  /* 0x00000001abaf7824 */ /* 0x050fe400000e06f9 */
[----:B------:R2:W-:Y:S01]  /*fc70*/  LDGSTS.E.BYPASS.LTC128B.128 [R245+0x6880], [R192.64], !P4 ;  /* 0x06880000c0f57fae */ /* 0x0005e2000e101d54 */
[--C-:B------:R-:W-:Y:S03]  /*fc80*/  IMAD.X R173, R171, 0x1, R247.reuse, P2 ;  /* 0x00000001abad7824 */ /* 0x100fe600010e06f7 */
[----:B------:R2:W-:Y:S04]  /*fc90*/  LDGSTS.E.BYPASS.LTC128B.128 [R245+0x5880], [R174.64], !P5 ;  /* 0x05880000aef57fae */ /* 0x0005e8000e901d54 */
[----:B------:R2:W-:Y:S01]  /*fca0*/  LDGSTS.E.BYPASS.LTC128B.128 [R245+0x7080], [R172.64], !P4 ;  /* 0x07080000acf57fae */ /* 0x0005e2000e101d54 */
[----:B-1----:R-:W-:Y:S02]  /*fcb0*/  IADD3 R2, P0, R169, R246, RZ ;  /* 0x000000f6a9027210 */ /* 0x002fe40007f1e0ff */
[C---:B-----5:R-:W-:Y:S03]  /*fcc0*/  IADD3.X R169, R0.reuse, R249, RZ, P1, !PT ;  /* 0x000000f900a97210 */ /* 0x060fe60000ffe4ff */
[----:B------:R-:W-:Y:S02]  /*fcd0*/  IMAD.X R3, R0, 0x1, R247, P0 ;  /* 0x0000000100037824 */ /* 0x000fe400000e06f7 */
[----:B------:R2:W-:Y:S04]  /*fce0*/  LDGSTS.E.BYPASS.LTC128B.128 [R245+0x6080], [R168.64], !P5 ;  /* 0x06080000a8f57fae */ /* 0x0005e8000e901d54 */
[----:B------:R2:W-:Y:S02]  /*fcf0*/  LDGSTS.E.BYPASS.LTC128B.128 [R245+0x7880], [R2.64], !P4 ;  /* 0x0788000002f57fae */ /* 0x0005e4000e101d54 */
.L_x_3163:
[----:B--2---:R-:W2:Y:S01]  /*fd00*/  LDL R3, [R1+0x1c] ;  /* 0x00001c0001037983 */ /* 0x004ea20000100800 */
        /* <DEDUP_REMOVED lines=16> */
[----:B------:R-:W-:Y:S04]  /*fe10*/  IADD3 R172, R0, -c[0x0][0x168], R172 ;  /* 0x80005a0000ac7a10 */ /* 0x000fe80007ffe0ac */
[C---:B------:R-:W-:Y:S02]  /*fe20*/  IADD3 R171, R172.reuse, c[0x0][0x328], RZ ;  /* 0x0000ca00acab7a10 */ /* 0x040fe40007ffe0ff */
[----:B------:R-:W-:Y:S03]  /*fe30*/  IADD3 R172, R172, UR19, RZ ;  /* 0x00000013acac7c10 */ /* 0x000fe6000fffe0ff */
[--C-:B-1----:R-:W-:Y:S02]  /*fe40*/  IMAD.IADD R2, R171, 0x1, R3.reuse ;  /* 0x00000001ab027824 */ /* 0x102fe400078e0203 */
        /* <DEDUP_REMOVED lines=17> */
.L_x_3166:
[----:B------:R-:W-:Y:S04]  /*ff60*/  MOV R167, c[0x0][0x32c] ;  /* 0x0000cb0000a77a02 */ /* 0x000fe80000000f00 */
[----:B------:R-:W-:Y:S11]  /*ff70*/  ISETP.NE.AND P0, PT, R167, 0x1, PT ;  /* 0x00000001a700780c */ /* 0x000ff60003f05270 */
[----:B------:R-:W-:Y:S02]  /*ff80*/  @!UPT UIADD3 URZ, URZ, URZ, URZ ;  /* 0x0000003f3f3ff290 */ /* 0x000fe4000fffe03f */
[----:B------:R-:W-:Y:S05]  /*ff90*/  @P0 IMAD.HI.U32 R167, R3, c[0x0][0x330], RZ ;  /* 0x0000cc0003a70a27 */ /* 0x000fea00078e00ff */
[----:B------:R-:W-:Y:S02]  /*ffa0*/  @P0 SHF.R.U32.HI R3, RZ, c[0x0][0x334], R167 ;  /* 0x0000cd00ff030a19 */ /* 0x000fe400000116a7 */
.L_x_3167:
[----:B------:R-:W-:Y:S05]  /*ffb0*/  BSYNC B0 ;  /* 0x0000000000007941 */ /* 0x000fea0003800000 */
.L_x_3165:
[----:B------:R-:W-:Y:S05]  /*ffc0*/  IMAD R3, R3, c[0x0][0x32c], R173 ;  /* 0x0000cb0003037a24 */ /* 0x000fea00078e02ad */
[----:B------:R-:W-:Y:S02]  /*ffd0*/  IADD3 R167, R3, c[0x0][0x32c], RZ ;  /* 0x0000cb0003a77a10 */ /* 0x000fe40007ffe0ff */
[----:B------:R-:W-:Y:S02]  /*ffe0*/  IMNMX R0, R0, R3, !PT ;  /* 0x0000000300007217 */ /* 0x000fe40007800200 */
[----:B------:R-:W-:Y:S02]  /*fff0*/  IMNMX R2, R2, R167, PT ;  /* 0x000000a702027217 */ /* 0x000fe40003800200 */
.L_x_3164:
[----:B------:R-:W1:Y:S01]  /*10000*/  SHFL.IDX PT, R168, R169, 0x1, 0x1c1f ;  /* 0x003c1f00a9a87f89 */ /* 0x000e6200000e0000 */
[----:B------:R-:W-:Y:S06]  /*10010*/  UISETP.NE.AND UP0, UPT, UR12, URZ, UPT ;  /* 0x0000003f0c00728c */ /* 0x000fec000bf05270 */
[----:B------:R-:W-:Y:S02]  /*10020*/  PLOP3.LUT P0, PT, PT, PT, UP0, 0x40, 0x0 ;  /* 0x000000000000781c */ /* 0x000fe40003f0e808 */
[----:B-1----:R-:W-:Y:S01]  /*10030*/  IADD3 R3, R172, R168, RZ ;  /* 0x000000a8ac037210 */ /* 0x002fe20007ffe0ff */
[----:B------:R-:W-:Y:S10]  /*10040*/  IMAD.IADD R167, R171, 0x1, R168 ;  /* 0x00000001aba77824 */ /* 0x000ff400078e02a8 */
        /* <DEDUP_REMOVED lines=16> */
.L_x_3170:
[----:B------:R-:W-:Y:S04]  /*10150*/  MOV R174, c[0x0][0x32c] ;  /* 0x0000cb0000ae7a02 */ /* 0x000fe80000000f00 */
[----:B------:R-:W-:Y:S11]  /*10160*/  ISETP.NE.AND P0, PT, R174, 0x1, PT ;  /* 0x00000001ae00780c */ /* 0x000ff60003f05270 */
[----:B------:R-:W-:Y:S02]  /*10170*/  @!UPT UIADD3 URZ, URZ, URZ, URZ ;  /* 0x0000003f3f3ff290 */ /* 0x000fe4000fffe03f */
[----:B------:R-:W-:Y:S05]  /*10180*/  @P0 IMAD.HI.U32 R174, R168, c[0x0][0x330], RZ ;  /* 0x0000cc00a8ae0a27 */ /* 0x000fea00078e00ff */
[----:B------:R-:W-:Y:S02]  /*10190*/  @P0 SHF.R.U32.HI R168, RZ, c[0x0][0x334], R174 ;  /* 0x0000cd00ffa80a19 */ /* 0x000fe400000116ae */
.L_x_3171:
[----:B------:R-:W-:Y:S05]  /*101a0*/  BSYNC B0 ;  /* 0x0000000000007941 */ /* 0x000fea0003800000 */
.L_x_3169:
[----:B------:R-:W-:Y:S05]  /*101b0*/  IMAD R168, R168, c[0x0][0x32c], R173 ;  /* 0x0000cb00a8a87a24 */ /* 0x000fea00078e02ad */
[----:B------:R-:W-:Y:S02]  /*101c0*/  IADD3 R174, R168, c[0x0][0x32c], RZ ;  /* 0x0000cb00a8ae7a10 */ /* 0x000fe40007ffe0ff */
[----:B------:R-:W-:Y:S02]  /*101d0*/  IMNMX R3, R3, R168, !PT ;  /* 0x000000a803037217 */ /* 0x000fe40007800200 */
[----:B------:R-:W-:Y:S02]  /*101e0*/  IMNMX R167, R167, R174, PT ;  /* 0x000000aea7a77217 */ /* 0x000fe40003800200 */
.L_x_3168:
[----:B------:R-:W-:Y:S02]  /*101f0*/  UISETP.GE.AND UP2, UPT, UR28, 0x1, UPT ;  /* 0x000000011c00788c */ /* 0x000fe4000bf46270 */
        /* <DEDUP_REMOVED lines=23> */
[----:B------:R-:W1:Y:S01]  /*10370*/  SHFL.IDX PT, R4, R169, 0x2, 0x1c1f ;  /* 0x005c1f00a9047f89 */ /* 0x000e6200000e0000 */
[C---:B------:R-:W-:Y:S01]  /*10380*/  ISETP.LT.OR P0, PT, R2.reuse, 0xa, P0 ;  /* 0x0000000a0200780c */ /* 0x040fe20000701670 */
[----:B------:R-:W-:Y:S01]  /*10390*/  UP2UR UR29, UPR, URZ, 0x40 ;  /* 0x000000403f1d7883 */ /* 0x000fe20008000000 */
[----:B------:R-:W-:Y:S01]  /*103a0*/  ISETP.LT.OR P1, PT, R2, 0x9, P1 ;  /* 0x000000090200780c */ /* 0x000fe20000f21670 */
[----:B------:R-:W-:Y:S01]  /*103b0*/  UP2UR UR5, UPR, URZ, 0x2 ;  /* 0x000000023f057883 */ /* 0x000fe20008000000 */
[----:B------:R-:W-:Y:S01]  /*103c0*/  FSEL R192, R17, -INF , !P0 ;  /* 0xff80000011c07808 */ /* 0x000fe20004000000 */
[----:B------:R-:W-:Y:S01]  /*103d0*/  UP2UR UR4, UPR, URZ, 0x1 ;  /* 0x000000013f047883 */ /* 0x000fe20008000000 */
[----:B------:R-:W-:Y:S01]  /*103e0*/  PLOP3.LUT P0, PT, PT, PT, UP5, 0x40, 0x0 ;  /* 0x000000000000781c */ /* 0x000fe20003f0e858 */
[----:B------:R-:W-:Y:S01]  /*103f0*/  UISETP.GE.AND UP1, UPT, UR28, 0x29, UPT ;  /* 0x000000291c00788c */ /* 0x000fe2000bf26270 */
        /* <DEDUP_REMOVED lines=55> */
.L_x_3174:
[----:B------:R-:W-:Y:S04]  /*10770*/  MOV R5, c[0x0][0x32c] ;  /* 0x0000cb0000057a02 */ /* 0x000fe80000000f00 */
[----:B------:R-:W-:Y:S11]  /*10780*/  ISETP.NE.AND P0, PT, R5, 0x1, PT ;  /* 0x000000010500780c */ /* 0x000ff60003f05270 */
[----:B------:R-:W-:Y:S02]  /*10790*/  @!UPT UIADD3 URZ, URZ, URZ, URZ ;  /* 0x0000003f3f3ff290 */ /* 0x000fe4000fffe03f */
[----:B------:R-:W-:Y:S05]  /*107a0*/  @P0 IMAD.HI.U32 R5, R4, c[0x0][0x330], RZ ;  /* 0x0000cc0004050a27 */ /* 0x000fea00078e00ff */
[----:B------:R-:W-:Y:S02]  /*107b0*/  @P0 SHF.R.U32.HI R4, RZ, c[0x0][0x334], R5 ;  /* 0x0000cd00ff040a19 */ /* 0x000fe40000011605 */
.L_x_3175:
[----:B------:R-:W-:Y:S05]  /*107c0*/  BSYNC B0 ;  /* 0x0000000000007941 */ /* 0x000fea0003800000 */
.L_x_3173:
[----:B------:R-:W-:Y:S05]  /*107d0*/  IMAD R4, R4, c[0x0][0x32c], R173 ;  /* 0x0000cb0004047a24 */ /* 0x000fea00078e02ad */
[----:B------:R-:W-:Y:S02]  /*107e0*/  IADD3 R5, R4, c[0x0][0x32c], RZ ;  /* 0x0000cb0004057a10 */ /* 0x000fe40007ffe0ff */
[----:B------:R-:W-:Y:S02]  /*107f0*/  IMNMX R0, R0, R4, !PT ;  /* 0x0000000400007217 */ /* 0x000fe40007800200 */
[----:B------:R-:W-:Y:S02]  /*10800*/  IMNMX R2, R2, R5, PT ;  /* 0x0000000502027217 */ /* 0x000fe40003800200 */
.L_x_3172:
[----:B------:R-:W-:Y:S02]  /*10810*/  UP2UR UR31, UPR, URZ, 0x8 ;  /* 0x000000083f1f7883 */ /* 0x000fe40008000000 */
[----:B------:R-:W-:Y:S02]  /*10820*/  UISETP.NE.AND UP3, UPT, UR26, URZ, UPT ;  /* 0x0000003f1a00728c */ /* 0x000fe4000bf65270 */
[----:B------:R-:W-:Y:S02]  /*10830*/  UP2UR UR32, UPR, URZ, 0x10 ;  /* 0x000000103f207883 */ /* 0x000fe40008000000 */
[----:B------:R-:W-:Y:S02]  /*10840*/  UISETP.NE.AND UP4, UPT, UR27, URZ, UPT ;  /* 0x0000003f1b00728c */ /* 0x000fe4000bf85270 */
[----:B------:R-:W-:Y:S01]  /*10850*/  PLOP3.LUT P0, PT, PT, PT, UP3, 0x40, 0x0 ;  /* 0x000000000000781c */ /* 0x000fe20003f0e838 */
[----:B------:R-:W-:Y:S02]  /*10860*/  UP2UR UR30, UPR, URZ, 0x4 ;  /* 0x000000043f1e7883 */ /* 0x000fe40008000000 */
[----:B------:R-:W-:Y:S01]  /*10870*/  UISETP.NE.AND UP2, UPT, UR22, URZ, UPT ;  /* 0x0000003f1600728c */ /* 0x000fe2000bf45270 */
[----:B------:R-:W-:Y:S01]  /*10880*/  ISETP.GT.AND P0, PT, R3, 0x1, P0 ;  /* 0x000000010300780c */ /* 0x000fe20000704270 */
[----:B------:R-:W-:Y:S01]  /*10890*/  UP2UR UR28, UPR, URZ, 0x1 ;  /* 0x000000013f1c7883 */ /* 0x000fe20008000000 */
[----:B------:R-:W-:Y:S01]  /*108a0*/  PLOP3.LUT P2, PT, PT, PT, UP4, 0x40, 0x0 ;  /* 0x000000000000781c */ /* 0x000fe20003f4e848 */
[----:B------:R-:W-:Y:S01]  /*108b0*/  UISETP.NE.AND UP0, UPT, UR4, URZ, UPT ;  /* 0x0000003f0400728c */ /* 0x000fe2000bf05270 */
[----:B------:R-:W-:Y:S01]  /*108c0*/  ISETP.LT.OR P0, PT, R167, 0x2, P0 ;  /* 0x00000002a700780c */ /* 0x000fe20000701670 */
[----:B------:R-:W-:Y:S01]  /*108d0*/  UP2UR UR29, UPR, URZ, 0x2 ;  /* 0x000000023f1d7883 */ /* 0x000fe20008000000 */
[----:B------:R-:W-:Y:S01]  /*108e0*/  ISETP.GT.AND P2, PT, R3, RZ, P2 ;  /* 0x000000ff0300720c */ /* 0x000fe20001744270 */
[----:B------:R-:W-:Y:S01]  /*108f0*/  UISETP.NE.AND UP1, UPT, UR5, URZ, UPT ;  /* 0x0000003f0500728c */ /* 0x000fe2000bf25270 */
[----:B------:R-:W-:Y:S01]  /*10900*/  PLOP3.LUT P1, PT, PT, PT, UP2, 0x40, 0x0 ;  /* 0x000000000000781c */ /* 0x000fe20003f2e828 */
[----:B------:R-:W-:Y:S01]  /*10910*/  UISETP.NE.AND UP4, UPT, UR32, URZ, UPT ;  /* 0x0000003f2000728c */ /* 0x000fe2000bf85270 */
[----:B------:R-:W-:Y:S01]  /*10920*/  FSEL R17, R7, -INF , !P0 ;  /* 0xff80000007117808 */ /* 0x000fe20004000000 */
[----:B------:R-:W-:Y:S01]  /*10930*/  UISETP.NE.AND UP3, UPT, UR31, URZ, UPT ;  /* 0x0000003f1f00728c */ /* 0x000fe2000bf65270 */
[----:B------:R-:W-:Y:S01]  /*10940*/  PLOP3.LUT P0, PT, PT, PT, UP0, 0x40, 0x0 ;  /* 0x000000000000781c */ /* 0x000fe20003f0e808 */
[----:B------:R-:W-:Y:S01]  /*10950*/  UISETP.NE.AND UP0, UPT, UR28, URZ, UPT ;  /* 0x0000003f1c00728c */ /* 0x000fe2000bf05270 */
[----:B------:R-:W-:Y:S01]  /*10960*/  ISETP.LT.OR P2, PT, R167, 0x1, P2 ;  /* 0x00000001a700780c */ /* 0x000fe20001741670 */
[----:B------:R-:W-:Y:S01]  /*10970*/  UP2UR UR28, UPR, URZ, 0x40 ;  /* 0x000000403f1c7883 */ /* 0x000fe20008000000 */
[C---:B------:R-:W-:Y:S01]  /*10980*/  ISETP.GT.AND P1, PT, R3.reuse, 0x8, P1 ;  /* 0x000000080300780c */ /* 0x040fe20000f24270 */
[----:B------:R-:W-:Y:S01]  /*10990*/  UISETP.NE.AND UP2, UPT, UR30, URZ, UPT ;  /* 0x0000003f1e00728c */ /* 0x000fe2000bf45270 */
[----:B------:R-:W-:Y:S02]  /*109a0*/  ISETP.GT.AND P0, PT, R3, 0x10, P0 ;  /* 0x000000100300780c */ /* 0x000fe40000704270 */
[----:B------:R-:W-:Y:S02]  /*109b0*/  FSEL R6, R6, -INF , !P2 ;  /* 0xff80000006067808 */ /* 0x000fe40005000000 */
[----:B------:R-:W-:Y:S01]  /*109c0*/  PLOP3.LUT P2, PT, PT, PT, UP1, 0x40, 0x0 ;  /* 0x000000000000781c */ /* 0x000fe20003f4e818 */
[----:B------:R-:W-:Y:S01]  /*109d0*/  UISETP.NE.AND UP1, UPT, UR29, URZ, UPT ;  /* 0x0000003f1d00728c */ /* 0x000fe2000bf25270 */
[C---:B------:R-:W-:Y:S02]  /*109e0*/  ISETP.LT.OR P1, PT, R167.reuse, 0x9, P1 ;  /* 0x00000009a700780c */ /* 0x040fe40000f21670 */
[----:B------:R-:W-:Y:S02]  /*109f0*/  ISETP.LT.OR P0, PT, R167, 0x11, P0 ;  /* 0x00000011a700780c */ /* 0x000fe40000701670 */
[----:B------:R-:W-:Y:S02]  /*10a00*/  ISETP.GT.AND P2, PT, R3, 0x9, P2 ;  /* 0x000000090300780c */ /* 0x000fe40001744270 */
[----:B------:R-:W-:Y:S02]  /*10a10*/  FSEL R18, R18, -INF , !P1 ;  /* 0xff80000012127808 */ /* 0x000fe40004800000 */
[----:B------:R-:W-:Y:S01]  /*10a20*/  PLOP3.LUT P1, PT, PT, PT, UP6, 0x40, 0x0 ;  /* 0x000000000000781c */ /* 0x000fe20003f2e868 */
[----:B------:R-:W-:Y:S01]  /*10a30*/  UISETP.NE.AND UP6, UPT, UR4, URZ, UPT ;  /* 0x0000003f0400728c */ /* 0x000fe2000bfc5270 */
[----:B------:R-:W-:Y:S02]  /*10a40*/  FSEL R194, R22, -INF , !P0 ;  /* 0xff80000016c27808 */ /* 0x000fe40004000000 */
[----:B------:R-:W-:Y:S01]  /*10a50*/  PLOP3.LUT P0, PT, PT, PT, UP4, 0x40, 0x0 ;  /* 0x000000000000781c */ /* 0x000fe20003f0e848 */
[----:B------:R-:W-:Y:S01]  /*10a60*/  UP2UR UR29, UPR, URZ, 0x40 ;  /* 0x000000403f1d7883 */ /* 0x000fe20008000000 */
[----:B------:R-:W-:Y:S01]  /*10a70*/  ISETP.LT.OR P2, PT, R167, 0xa, P2 ;  /* 0x0000000aa700780c */ /* 0x000fe20001741670 */
[----:B------:R-:W-:Y:S01]  /*10a80*/  UISETP.NE.AND UP6, UPT, UR5, URZ, UPT ;  /* 0x0000003f0500728c */ /* 0x000fe2000bfc5270 */
[C---:B------:R-:W-:Y:S02]  /*10a90*/  ISETP.GT.AND P1, PT, R3.reuse, 0x11, P1 ;  /* 0x000000110300780c */ /* 0x040fe40000f24270 */
[----:B------:R-:W-:Y:S01]  /*10aa0*/  ISETP.GT.AND P0, PT, R3, 0x19, P0 ;  /* 0x000000190300780c */ /* 0x000fe20000704270 */
[----:B------:R-:W-:Y:S01]  /*10ab0*/  UP2UR UR30, UPR, URZ, 0x40 ;  /* 0x000000403f1e7883 */ /* 0x000fe20008000000 */
[----:B------:R-:W-:Y:S01]  /*10ac0*/  FSEL R19, R19, -INF , !P2 ;  /* 0xff80000013137808 */ /* 0x000fe20005000000 */
[----:B------:R-:W-:Y:S01]  /*10ad0*/  UISETP.NE.AND UP6, UPT, UR22, URZ, UPT ;  /* 0x0000003f1600728c */ /* 0x000fe2000bfc5270 */
[----:B------:R-:W-:Y:S02]  /*10ae0*/  PLOP3.LUT P2, PT, PT, PT, UP5, 0x40, 0x0 ;  /* 0x000000000000781c */ /* 0x000fe40003f4e858 */
[C---:B------:R-:W-:Y:S01]  /*10af0*/  ISETP.LT.OR P1, PT, R167.reuse, 0x12, P1 ;  /* 0x00000012a700780c */ /* 0x040fe20000f21670 */
[----:B------:R-:W-:Y:S01]  /*10b00*/  UP2UR UR31, UPR, URZ, 0x40 ;  /* 0x000000403f1f7883 */ /* 0x000fe20008000000 */
[----:B------:R-:W-:Y:S01]  /*10b10*/  ISETP.LT.OR P0, PT, R167, 0x1a, P0 ;  /* 0x0000001aa700780c */ /* 0x000fe20000701670 */
[----:B------:R-:W-:Y:S01]  /*10b20*/  UISETP.NE.AND UP6, UPT, UR26, URZ, UPT ;  /* 0x0000003f1a00728c */ /* 0x000fe2000bfc5270 */
[----:B------:R-:W-:Y:S02]  /*10b30*/  ISETP.GT.AND P2, PT, R3, 0x18, P2 ;  /* 0x000000180300780c */ /* 0x000fe40001744270 */
[----:B------:R-:W-:Y:S01]  /*10b40*/  FSEL R196, R23, -INF , !P1 ;  /* 0xff80000017c47808 */ /* 0x000fe20004800000 */
[----:B------:R-:W-:Y:S01]  /*10b50*/  UP2UR UR32, UPR, URZ, 0x40 ;  /* 0x000000403f207883 */ /* 0x000fe20008000000 */
[----:B------:R-:W-:Y:S01]  /*10b60*/  PLOP3.LUT P1, PT, PT, PT, UP3, 0x40, 0x0 ;  /* 0x000000000000781c */ /* 0x000fe20003f2e838 */
[----:B------:R-:W-:Y:S01]  /*10b70*/  UISETP.NE.AND UP6, UPT, UR27, URZ, UPT ;  /* 0x0000003f1b00728c */ /* 0x000fe2000bfc5270 */
[----:B------:R-:W-:Y:S02]  /*10b80*/  FSEL R199, R35, -INF , !P0 ;  /* 0xff80000023c77808 */ /* 0x000fe40004000000 */
[----:B------:R-:W-:Y:S02]  /*10b90*/  PLOP3.LUT P0, PT, PT, PT, UP2, 0x40, 0x0 ;  /* 0x000000000000781c */ /* 0x000fe40003f0e828 */
[----:B------:R-:W-:Y:S02]  /*10ba0*/  ISETP.LT.OR P2, PT, R167, 0x19, P2 ;  /* 0x00000019a700780c */ /* 0x000fe40001741670 */
[C---:B------:R-:W-:Y:S02]  /*10bb0*/  ISETP.GT.AND P1, PT, R3.reuse, 0x20, P1 ;  /* 0x000000200300780c */ /* 0x040fe40000f24270 */
[----:B------:R-:W-:Y:S02]  /*10bc0*/  ISETP.GT.AND P0, PT, R3, 0x21, P0 ;  /* 0x000000210300780c */ /* 0x000fe40000704270 */
[----:B------:R-:W-:Y:S02]  /*10bd0*/  FSEL R197, R34, -INF , !P2 ;  /* 0xff80000022c57808 */ /* 0x000fe40005000000 */
[----:B------:R-:W-:Y:S02]  /*10be0*/  PLOP3.LUT P2, PT, PT, PT, UP1, 0x40, 0x0 ;  /* 0x000000000000781c */ /* 0x000fe40003f4e818 */
[C---:B------:R-:W-:Y:S02]  /*10bf0*/  ISETP.LT.OR P1, PT, R167.reuse, 0x21, P1 ;  /* 0x00000021a700780c */ /* 0x040fe40000f21670 */
        /* <DEDUP_REMOVED lines=9> */
[----:B------:R-:W-:Y:S01]  /*10c90*/  FSEL R210, R50, -INF , !P2 ;  /* 0xff80000032d27808 */ /* 0x000fe20005000000 */
[----:B------:R-:W1:Y:S01]  /*10ca0*/  SHFL.IDX PT, R3, R169, 0x3, 0x1c1f ;  /* 0x007c1f00a9037f89 */ /* 0x000e6200000e0000 */
        /* <DEDUP_REMOVED lines=75> */
.L_x_3178:
[----:B------:R-:W-:Y:S04]  /*11160*/  MOV R4, c[0x0][0x32c] ;  /* 0x0000cb0000047a02 */ /* 0x000fe80000000f00 */
[----:B------:R-:W-:Y:S11]  /*11170*/  ISETP.NE.AND P0, PT, R4, 0x1, PT ;  /* 0x000000010400780c */ /* 0x000ff60003f05270 */
[----:B------:R-:W-:Y:S02]  /*11180*/  @!UPT UIADD3 URZ, URZ, URZ, URZ ;  /* 0x0000003f3f3ff290 */ /* 0x000fe4000fffe03f */
[----:B------:R-:W-:Y:S05]  /*11190*/  @P0 IMAD.HI.U32 R4, R3, c[0x0][0x330], RZ ;  /* 0x0000cc0003040a27 */ /* 0x000fea00078e00ff */
[----:B------:R-:W-:Y:S02]  /*111a0*/  @P0 SHF.R.U32.HI R3, RZ, c[0x0][0x334], R4 ;  /* 0x0000cd00ff030a19 */ /* 0x000fe40000011604 */
.L_x_3179:
[----:B------:R-:W-:Y:S05]  /*111b0*/  BSYNC B0 ;  /* 0x0000000000007941 */ /* 0x000fea0003800000 */
.L_x_3177:
[----:B------:R-:W-:Y:S05]  /*111c0*/  IMAD R173, R3, c[0x0][0x32c], R173 ;  /* 0x0000cb0003ad7a24 */ /* 0x000fea00078e02ad */
[----:B------:R-:W-:Y:S02]  /*111d0*/  IADD3 R3, R173, c[0x0][0x32c], RZ ;  /* 0x0000cb00ad037a10 */ /* 0x000fe40007ffe0ff */
[----:B------:R-:W-:Y:S02]  /*111e0*/  IMNMX R0, R0, R173, !PT ;  /* 0x000000ad00007217 */ /* 0x000fe40007800200 */
[----:B------:R-:W-:Y:S02]  /*111f0*/  IMNMX R2, R2, R3, PT ;  /* 0x0000000302027217 */ /* 0x000fe40003800200 */
.L_x_3176:
        /* <DEDUP_REMOVED lines=50> */
[----:B------:R-:W-:Y:S02]  /*11520*/  ISETP.GT.AND P2, PT, R0, 0x10, P2 ;  /* 0x000000100000780c */ /* 0x000fe40001744270 */
[----:B-1----:R-:W-:Y:S02]  /*11530*/  FMNMX.FTZ R169, R169, R5, !PT ;  /* 0x00000005a9a97209 */ /* 0x002fe40007810000 */
[----:B------:R-:W1:Y:S01]  /*11540*/  SHFL.BFLY PT, R5, R3, 0x2, 0x1f ;  /* 0x0c401f0003057f89 */ /* 0x000e6200000e0000 */
[----:B------:R-:W-:Y:S02]  /*11550*/  FMNMX.FTZ R4, R203, R4, !PT ;  /* 0x00000004cb047209 */ /* 0x000fe40007810000 */
[----:B------:R-:W-:Y:S02]  /*11560*/  ISETP.LT.OR P2, PT, R2, 0x11, P2 ;  /* 0x000000110200780c */ /* 0x000fe40001741670 */
[----:B------:R-:W-:Y:S02]  /*11570*/  FMNMX.FTZ R4, R211, R4, !PT ;  /* 0x00000004d3047209 */ /* 0x000fe40007810000 */
[----:B------:R-:W-:Y:S01]  /*11580*/  FSEL R41, R26, -INF , !P2 ;  /* 0xff8000001a297808 */ /* 0x000fe20005000000 */
[----:B------:R-:W2:Y:S01]  /*11590*/  SHFL.BFLY PT, R7, R169, 0x1, 0x1f ;  /* 0x0c201f00a9077f89 */ /* 0x000ea200000e0000 */
[----:B------:R-:W-:Y:S02]  /*115a0*/  FMNMX.FTZ R4, R212, R4, !PT ;  /* 0x00000004d4047209 */ /* 0x000fe40007810000 */
[----:B------:R-:W-:Y:S01]  /*115b0*/  PLOP3.LUT P0, PT, PT, PT, UP2, 0x40, 0x0 ;  /* 0x000000000000781c */ /* 0x000fe20003f0e828 */
[----:B------:R-:W-:Y:S01]  /*115c0*/  UISETP.NE.AND UP2, UPT, UR26, URZ, UPT ;  /* 0x0000003f1a00728c */ /* 0x000fe2000bf45270 */
[----:B------:R-:W-:Y:S02]  /*115d0*/  FMNMX.FTZ R4, R213, R4, !PT ;  /* 0x00000004d5047209 */ /* 0x000fe40007810000 */
[----:B------:R-:W-:Y:S02]  /*115e0*/  ISETP.GT.AND P0, PT, R0, 0x8, P0 ;  /* 0x000000080000780c */ /* 0x000fe40000704270 */
[----:B------:R-:W-:Y:S02]  /*115f0*/  FMNMX.FTZ R167, R216, R4, !PT ;  /* 0x00000004d8a77209 */ /* 0x000fe40007810000 */
[----:B------:R-:W-:Y:S02]  /*11600*/  ISETP.LT.OR P0, PT, R2, 0x9, P0 ;  /* 0x000000090200780c */ /* 0x000fe40000701670 */
[----:B------:R-:W-:Y:S01]  /*11610*/  PLOP3.LUT P1, PT, PT, PT, UP4, 0x40, 0x0 ;  /* 0x000000000000781c */ /* 0x000fe20003f2e848 */
[----:B------:R-:W-:Y:S01]  /*11620*/  UISETP.NE.AND UP4, UPT, UR28, URZ, UPT ;  /* 0x0000003f1c00728c */ /* 0x000fe2000bf85270 */
[----:B------:R-:W-:Y:S02]  /*11630*/  FSEL R14, R14, -INF , !P0 ;  /* 0xff8000000e0e7808 */ /* 0x000fe40004000000 */
[----:B-1----:R-:W-:Y:S02]  /*11640*/  FMNMX.FTZ R3, R3, R5, !PT ;  /* 0x0000000503037209 */ /* 0x002fe40007810000 */
[----:B------:R-:W-:Y:S02]  /*11650*/  PLOP3.LUT P0, PT, PT, PT, UP6, 0x40, 0x0 ;  /* 0x000000000000781c */ /* 0x000fe40003f0e868 */
[C---:B------:R-:W-:Y:S01]  /*11660*/  ISETP.GT.AND P1, PT, R0.reuse, RZ, P1 ;  /* 0x000000ff0000720c */ /* 0x040fe20000f24270 */
[----:B------:R-:W1:Y:S01]  /*11670*/  SHFL.BFLY PT, R9, R3, 0x1, 0x1f ;  /* 0x0c201f0003097f89 */ /* 0x000e6200000e0000 */
[----:B------:R-:W-:Y:S02]  /*11680*/  ISETP.GT.AND P0, PT, R0, 0x11, P0 ;  /* 0x000000110000780c */ /* 0x000fe40000704270 */
[----:B--2---:R-:W-:Y:S02]  /*11690*/  FMNMX.FTZ R169, R169, R7, !PT ;  /* 0x00000007a9a97209 */ /* 0x004fe40007810000 */
[----:B------:R-:W-:Y:S02]  /*116a0*/  ISETP.LT.OR P0, PT, R2, 0x12, P0 ;  /* 0x000000120200780c */ /* 0x000fe40000701670 */
[C---:B------:R-:W-:Y:S01]  /*116b0*/  FSETP.NEU.FTZ.AND P2, PT, R169.reuse, -INF , PT ;  /* 0xff800000a900780b */ /* 0x040fe20003f5d000 */
[----:B------:R-:W-:Y:S01]  /*116c0*/  FMUL.FTZ R23, R169, c[0x0][0x2d0] ;  /* 0x0000b400a9177a20 */ /* 0x000fe20000410000 */
[----:B------:R-:W-:Y:S01]  /*116d0*/  FSEL R44, R27, -INF , !P0 ;  /* 0xff8000001b2c7808 */ /* 0x000fe20004000000 */
[----:B------:R-:W2:Y:S01]  /*116e0*/  SHFL.BFLY PT, R7, R167, 0x2, 0x1f ;  /* 0x0c401f00a7077f89 */ /* 0x000ea200000e0000 */
[----:B------:R-:W-:Y:S02]  /*116f0*/  PLOP3.LUT P0, PT, PT, PT, UP4, 0x40, 0x0 ;  /* 0x000000000000781c */ /* 0x000fe40003f0e848 */
[----:B------:R-:W-:Y:S02]  /*11700*/  FSEL R23, R23, RZ, P2 ;  /* 0x000000ff17177208 */ /* 0x000fe40001000000 */
[----:B------:R-:W-:Y:S02]  /*11710*/  ISETP.GT.AND P0, PT, R0, 0x19, P0 ;  /* 0x000000190000780c */ /* 0x000fe40000704270 */
[----:B------:R-:W-:Y:S01]  /*11720*/  ISETP.LT.OR P1, PT, R2, 0x1, P1 ;  /* 0x000000010200780c */ /* 0x000fe20000f21670 */
[--C-:B------:R-:W-:Y:S01]  /*11730*/  FFMA.FTZ R4, R168, c[0x0][0x2d0], -R23.reuse ;  /* 0x0000b400a8047a23 */ /* 0x100fe20000010817 */
[----:B------:R-:W-:Y:S01]  /*11740*/  ISETP.LT.OR P0, PT, R2, 0x1a, P0 ;  /* 0x0000001a0200780c */ /* 0x000fe20000701670 */
[--C-:B------:R-:W-:Y:S01]  /*11750*/  FFMA.FTZ R40, R195, c[0x0][0x2d0], -R23.reuse ;  /* 0x0000b400c3287a23 */ /* 0x100fe20000010817 */
[----:B------:R-:W-:Y:S01]  /*11760*/  FSEL R10, R10, -INF , !P1 ;  /* 0xff8000000a0a7808 */ /* 0x000fe20004800000 */
[----:B------:R3:W-:Y:S01]  /*11770*/  MUFU.EX2 R32, R4 ;  /* 0x0000000400207308 */ /* 0x0007e20000000800 */
[----:B------:R-:W-:Y:S02]  /*11780*/  FSEL R171, R31, -INF , !P0 ;  /* 0xff8000001fab7808 */ /* 0x000fe40004000000 */
[----:B-1----:R-:W-:Y:S01]  /*11790*/  FMNMX.FTZ R168, R3, R9, !PT ;  /* 0x0000000903a87209 */ /* 0x002fe20007810000 */
[--C-:B------:R-:W-:Y:S01]  /*117a0*/  FFMA.FTZ R3, R175, c[0x0][0x2d0], -R23.reuse ;  /* 0x0000b400af037a23 */ /* 0x100fe20000010817 */
[----:B------:R-:W-:Y:S02]  /*117b0*/  PLOP3.LUT P0, PT, PT, PT, UP3, 0x40, 0x0 ;  /* 0x000000000000781c */ /* 0x000fe40003f0e838 */
[----:B------:R-:W-:Y:S01]  /*117c0*/  PLOP3.LUT P1, PT, PT, PT, UP1, 0x40, 0x0 ;  /* 0x000000000000781c */ /* 0x000fe20003f2e818 */
[----:B------:R-:W-:Y:S01]  /*117d0*/  UISETP.NE.AND UP1, UPT, UR22, URZ, UPT ;  /* 0x0000003f1600728c */ /* 0x000fe2000bf25270 */
[C---:B------:R-:W-:Y:S01]  /*117e0*/  ISETP.GT.AND P0, PT, R0.reuse, 0x20, P0 ;  /* 0x000000200000780c */ /* 0x040fe20000704270 */
[----:B------:R1:W4:Y:S01]  /*117f0*/  MUFU.EX2 R20, R3 ;  /* 0x0000000300147308 */ /* 0x0003220000000800 */
[----:B------:R-:W-:Y:S01]  /*11800*/  ISETP.GT.AND P1, PT, R0, 0x9, P1 ;  /* 0x000000090000780c */ /* 0x000fe20000f24270 */
[----:B------:R-:W-:Y:S01]  /*11810*/  FMUL.FTZ R48, R168, c[0x0][0x2d0] ;  /* 0x0000b400a8307a20 */ /* 0x000fe20000410000 */
[C---:B------:R-:W-:Y:S02]  /*11820*/  ISETP.LT.OR P0, PT, R2.reuse, 0x21, P0 ;  /* 0x000000210200780c */ /* 0x040fe40000701670 */
[----:B------:R-:W-:Y:S02]  /*11830*/  ISETP.LT.OR P1, PT, R2, 0xa, P1 ;  /* 0x0000000a0200780c */ /* 0x000fe40000f21670 */
[----:B------:R-:W-:Y:S02]  /*11840*/  FSEL R172, R42, -INF , !P0 ;  /* 0xff8000002aac7808 */ /* 0x000fe40004000000 */
[----:B------:R-:W-:Y:S01]  /*11850*/  FSEL R15, R15, -INF , !P1 ;  /* 0xff8000000f0f7808 */ /* 0x000fe20004800000 */
[----:B------:R-:W-:Y:S01]  /*11860*/  MUFU.EX2 R251, R40 ;  /* 0x0000002800fb7308 */ /* 0x000fe20000000800 */
[----:B------:R-:W-:Y:S02]  /*11870*/  PLOP3.LUT P1, PT, PT, PT, UP5, 0x40, 0x0 ;  /* 0x000000000000781c */ /* 0x000fe40003f2e858 */
[----:B------:R-:W-:Y:S01]  /*11880*/  FMNMX.FTZ R5, R10, R170, !PT ;  /* 0x000000aa0a057209 */ /* 0x000fe20007810000 */
[--C-:B---3--:R-:W-:Y:S01]  /*11890*/  FFMA.FTZ R4, R174, c[0x0][0x2d0], -R23.reuse ;  /* 0x0000b400ae047a23 */ /* 0x108fe20000010817 */
[----:B------:R-:W-:Y:S02]  /*118a0*/  ISETP.GT.AND P1, PT, R0, 0x18, P1 ;  /* 0x000000180000780c */ /* 0x000fe40000f24270 */
[----:B------:R-:W-:Y:S02]  /*118b0*/  PLOP3.LUT P0, PT, PT, PT, UP1, 0x40, 0x0 ;  /* 0x000000000000781c */ /* 0x000fe40003f0e818 */
[----:B------:R-:W-:Y:S01]  /*118c0*/  ISETP.LT.OR P1, PT, R2, 0x19, P1 ;  /* 0x000000190200780c */ /* 0x000fe20000f21670 */
[----:B------:R3:W-:Y:S01]  /*118d0*/  MUFU.EX2 R24, R4 ;  /* 0x0000000400187308 */ /* 0x0007e20000000800 */
[----:B--2---:R-:W-:Y:S02]  /*118e0*/  FMNMX.FTZ R167, R167, R7, !PT ;  /* 0x00000007a7a77209 */ /* 0x004fe40007810000 */
[----:B------:R-:W-:Y:S01]  /*118f0*/  FSEL R45, R30, -INF , !P1 ;  /* 0xff8000001e2d7808 */ /* 0x000fe20004800000 */
[--C-:B-1----:R-:W-:Y:S01]  /*11900*/  FFMA.FTZ R3, R192, c[0x0][0x2d0], -R23.reuse ;  /* 0x0000b400c0037a23 */ /* 0x102fe20000010817 */
[----:B------:R-:W-:Y:S01]  /*11910*/  PLOP3.LUT P1, PT, PT, PT, UP2, 0x40, 0x0 ;  /* 0x000000000000781c */ /* 0x000fe20003f2e828 */
[----:B------:R-:W-:Y:S01]  /*11920*/  LDSM.16.MT88.4 R28, [R225+0x2080] ;  /* 0x00208000e11c783b */ /* 0x000fe20000004200 */
[C---:B------:R-:W-:Y:S02]  /*11930*/  ISETP.GT.AND P0, PT, R0.reuse, 0x28, P0 ;  /* 0x000000280000780c */ /* 0x040fe40000704270 */
[----:B------:R-:W-:Y:S01]  /*11940*/  ISETP.GT.AND P1, PT, R0, 0x21, P1 ;  /* 0x000000210000780c */ /* 0x000fe20000f24270 */
[----:B------:R-:W1:Y:S01]  /*11950*/  MUFU.EX2 R42, R3 ;  /* 0x00000003002a7308 */ /* 0x000e620000000800 */
[C---:B------:R-:W-:Y:S02]  /*11960*/  ISETP.LT.OR P0, PT, R2.reuse, 0x29, P0 ;  /* 0x000000290200780c */ /* 0x040fe40000701670 */
[----:B------:R-:W-:Y:S02]  /*11970*/  ISETP.LT.OR P1, PT, R2, 0x22, P1 ;  /* 0x000000220200780c */ /* 0x000fe40000f21670 */
[----:B------:R-:W-:Y:S02]  /*11980*/  FSEL R173, R46, -INF , !P0 ;  /* 0xff8000002ead7808 */ /* 0x000fe40004000000 */
[----:B------:R-:W-:Y:S02]  /*11990*/  FSEL R174, R43, -INF , !P1 ;  /* 0xff8000002bae7808 */ /* 0x000fe40004800000 */
[----:B------:R-:W-:Y:S02]  /*119a0*/  FSETP.NEU.FTZ.AND P1, PT, R168, -INF , PT ;  /* 0xff800000a800780b */ /* 0x000fe40003f3d000 */
[----:B------:R-:W-:Y:S01]  /*119b0*/  PLOP3.LUT P0, PT, PT, PT, UP0, 0x40, 0x0 ;  /* 0x000000000000781c */ /* 0x000fe20003f0e808 */
[----:B------:R-:W-:Y:S01]  /*119c0*/  UISETP.GT.AND UP0, UPT, UR23, UR7, UPT ;  /* 0x000000071700728c */ /* 0x000fe2000bf04270 */
[----:B------:R-:W-:Y:S01]  /*119d0*/  FSEL R48, R48, RZ, P1 ;  /* 0x000000ff30307208 */ /* 0x000fe20000800000 */
[----:B------:R-:W-:Y:S01]  /*119e0*/  UIADD3 UR23, UR23, -0x1, URZ ;  /* 0xffffffff17177890 */ /* 0x000fe2000fffe03f */
[----:B---3--:R-:W-:Y:S02]  /*119f0*/  FMNMX.FTZ R4, R11, R5, !PT ;  /* 0x000000050b047209 */ /* 0x008fe40007810000 */
[----:B------:R-:W2:Y:S01]  /*11a00*/  SHFL.BFLY PT, R5, R167, 0x1, 0x1f ;  /* 0x0c201f00a7057f89 */ /* 0x000ea200000e0000 */
[----:B------:R-:W-:Y:S01]  /*11a10*/  ISETP.GT.AND P0, PT, R0, 0x29, P0 ;  /* 0x000000290000780c */ /* 0x000fe20000704270 */
[--C-:B------:R-:W-:Y:S01]  /*11a20*/  FFMA.FTZ R40, R194, c[0x0][0x2d0], -R48.reuse ;  /* 0x0000b400c2287a23 */ /* 0x100fe20000010830 */
[----:B------:R-:W-:Y:S02]  /*11a30*/  FMNMX.FTZ R4, R14, R4, !PT ;  /* 0x000000040e047209 */ /* 0x000fe40007810000 */
[----:B------:R-:W-:Y:S01]  /*11a40*/  ISETP.LT.OR P0, PT, R2, 0x2a, P0 ;  /* 0x0000002a0200780c */ /* 0x000fe20000701670 */
[--C-:B------:R-:W-:Y:S01]  /*11a50*/  FFMA.FTZ R2, R17, c[0x0][0x2d0], -R48.reuse ;  /* 0x0000b40011027a23 */ /* 0x100fe20000010830 */
[----:B------:R-:W-:Y:S01]  /*11a60*/  FMNMX.FTZ R4, R15, R4, !PT ;  /* 0x000000040f047209 */ /* 0x000fe20007810000 */
[----:B------:R3:W-:Y:S01]  /*11a70*/  MUFU.EX2 R250, R40 ;  /* 0x0000002800fa7308 */ /* 0x0007e20000000800 */
[----:B------:R-:W-:Y:S02]  /*11a80*/  FSEL R22, R47, -INF , !P0 ;  /* 0xff8000002f167808 */ /* 0x000fe40004000000 */
[----:B------:R-:W-:Y:S02]  /*11a90*/  FMNMX.FTZ R4, R41, R4, !PT ;  /* 0x0000000429047209 */ /* 0x000fe40007810000 */
[----:B----4-:R-:W-:Y:S02]  /*11aa0*/  MOV R47, R20 ;  /* 0x00000014002f7202 */ /* 0x010fe40000000f00 */
[----:B------:R-:W-:Y:S02]  /*11ab0*/  FMNMX.FTZ R4, R44, R4, !PT ;  /* 0x000000042c047209 */ /* 0x000fe40007810000 */
[----:B-1----:R-:W-:Y:S02]  /*11ac0*/  F2FP.PACK_AB R26, R42, R47 ;  /* 0x0000002f2a1a723e */ /* 0x002fe400000000ff */
[----:B------:R-:W-:Y:S01]  /*11ad0*/  FMNMX.FTZ R3, R45, R4, !PT ;  /* 0x000000042d037209 */ /* 0x000fe20007810000 */
[--C-:B------:R-:W-:Y:S02]  /*11ae0*/  FFMA.FTZ R4, R6, c[0x0][0x2d0], -R48.reuse ;  /* 0x0000b40006047a23 */ /* 0x100fe40000010830 */
[----:B------:R1:W-:Y:S01]  /*11af0*/  MUFU.EX2 R6, R2 ;  /* 0x0000000200067308 */ /* 0x0003e20000000800 */
        /* <DEDUP_REMOVED lines=8> */
[----:B---3--:R-:W-:Y:S02]  /*11b80*/  FFMA.FTZ R40, R200, c[0x0][0x2d0], -R23 ;  /* 0x0000b400c8287a23 */ /* 0x008fe40000010817 */
[----:B------:R-:W-:Y:S02]  /*11b90*/  FSEL R49, R49, RZ, P0 ;  /* 0x000000ff31317208 */ /* 0x000fe40000000000 */
[----:B------:R-:W-:Y:S04]  /*11ba0*/  FMNMX.FTZ R0, R173, R0, !PT ;  /* 0x00000000ad007209 */ /* 0x000fe80007810000 */
[----:B------:R-:W-:Y:S01]  /*11bb0*/  FMNMX.FTZ R0, R22, R0, !PT ;  /* 0x0000000016007209 */ /* 0x000fe20007810000 */
[----:B------:R3:W-:Y:S01]  /*11bc0*/  MUFU.EX2 R21, R4 ;  /* 0x0000000400157308 */ /* 0x0007e20000000800 */
[--C-:B-1----:R-:W-:Y:S09]  /*11bd0*/  FFMA.FTZ R2, R18, c[0x0][0x2d0], -R48.reuse ;  /* 0x0000b40012027a23 */ /* 0x102ff20000010830 */
[----:B------:R1:W4:Y:S01]  /*11be0*/  MUFU.EX2 R46, R2 ;  /* 0x00000002002e7308 */ /* 0x0003220000000800 */
[--C-:B--2---:R-:W-:Y:S09]  /*11bf0*/  FFMA.FTZ R3, R8, c[0x0][0x2d0], -R49.reuse ;  /* 0x0000b40008037a23 */ /* 0x104ff20000010831 */
[----:B------:R2:W-:Y:S01]  /*11c00*/  MUFU.EX2 R17, R3 ;  /* 0x0000000300117308 */ /* 0x0005e20000000800 */
[--C-:B---3--:R-:W-:Y:S09]  /*11c10*/  FFMA.FTZ R4, R12, c[0x0][0x2d0], -R49.reuse ;  /* 0x0000b4000c047a23 */ /* 0x108ff20000010831 */
[----:B------:R-:W-:Y:S01]  /*11c20*/  MUFU.EX2 R43, R4 ;  /* 0x00000004002b7308 */ /* 0x000fe20000000800 */
[----:B-1----:R-:W1:Y:S01]  /*11c30*/  SHFL.BFLY PT, R2, R0, 0x2, 0x1f ;  /* 0x0c401f0000027f89 */ /* 0x002e6200000e0000 */
[----:B----4-:R-:W-:Y:S08]  /*11c40*/  F2FP.PACK_AB R27, R7, R46 ;  /* 0x0000002e071b723e */ /* 0x010ff000000000ff */
[----:B------:R3:W-:Y:S01]  /*11c50*/  MUFU.EX2 R221, R40 ;  /* 0x0000002800dd7308 */ /* 0x0007e20000000800 */
[--C-:B--2---:R-:W-:Y:S09]  /*11c60*/  FFMA.FTZ R3, R16, c[0x0][0x2d0], -R49.reuse ;  /* 0x0000b40010037a23 */ /* 0x104ff20000010831 */
[----:B------:R1:W2:Y:S01]  /*11c70*/  MUFU.EX2 R20, R3 ;  /* 0x0000000300147308 */ /* 0x0002a20000000800 */
[----:B---3--:R-:W-:Y:S09]  /*11c80*/  FFMA.FTZ R40, R197, c[0x0][0x2d0], -R48 ;  /* 0x0000b400c5287a23 */ /* 0x008ff20000010830 */
[----:B------:R3:W-:Y:S01]  /*11c90*/  MUFU.EX2 R220, R40 ;  /* 0x0000002800dc7308 */ /* 0x0007e20000000800 */
[----:B-1----:R-:W-:Y:S01]  /*11ca0*/  FMNMX.FTZ R3, R0, R2, !PT ;  /* 0x0000000200037209 */ /* 0x002fe20007810000 */
[--C-:B------:R-:W-:Y:S01]  /*11cb0*/  FFMA.FTZ R2, R13, c[0x0][0x2d0], -R49.reuse ;  /* 0x0000b4000d027a23 */ /* 0x100fe20000010831 */
[----:B------:R-:W-:Y:S07]  /*11cc0*/  FSEL R0, R169, RZ, P2 ;  /* 0x000000ffa9007208 */ /* 0x000fee0001000000 */
[----:B------:R1:W-:Y:S01]  /*11cd0*/  MUFU.EX2 R9, R2 ;  /* 0x0000000200097308 */ /* 0x0003e20000000800 */
[----:B------:R-:W4:Y:S01]  /*11ce0*/  SHFL.BFLY PT, R4, R3, 0x1, 0x1f ;  /* 0x0c201f0003047f89 */ /* 0x000f2200000e0000 */
[----:B------:R-:W-:Y:S01]  /*11cf0*/  FADD.FTZ R0, -R0, R164 ;  /* 0x000000a400007221 */ /* 0x000fe20000010100 */
[----:B------:R-:W-:Y:S03]  /*11d00*/  MOV R164, R21 ;  /* 0x0000001500a47202 */ /* 0x000fe60000000f00 */
[----:B------:R-:W-:Y:S04]  /*11d10*/  FMUL.FTZ R0, R0, c[0x0][0x2d0] ;  /* 0x0000b40000007a20 */ /* 0x000fe80000410000 */
[----:B------:R5:W5:Y:S01]  /*11d20*/  MUFU.EX2 R21, R0 ;  /* 0x0000000000157308 */ /* 0x000b620000000800 */
[----:B---3--:R-:W-:Y:S09]  /*11d30*/  FFMA.FTZ R40, R201, c[0x0][0x2d0], -R49 ;  /* 0x0000b400c9287a23 */ /* 0x008ff20000010831 */
[----:B------:R-:W-:Y:S01]  /*11d40*/  MUFU.EX2 R201, R40 ;  /* 0x0000002800c97308 */ /* 0x000fe20000000800 */
[----:B-1----:R-:W-:Y:S02]  /*11d50*/  FSEL R2, R168, RZ, P1 ;  /* 0x000000ffa8027208 */ /* 0x002fe40000800000 */
[----:B----4-:R-:W-:Y:S03]  /*11d60*/  FMNMX.FTZ R3, R3, R4, !PT ;  /* 0x0000000403037209 */ /* 0x010fe60007810000 */
[----:B------:R-:W-:Y:S01]  /*11d70*/  FADD.FTZ R2, -R2, R165 ;  /* 0x000000a502027221 */ /* 0x000fe20000010100 */
[----:B--2---:R-:W-:Y:S01]  /*11d80*/  MOV R165, R20 ;  /* 0x0000001400a57202 */ /* 0x004fe20000000f00 */
[----:B------:R-:W-:Y:S02]  /*11d90*/  FMUL.FTZ R50, R3, c[0x0][0x2d0] ;  /* 0x0000b40003327a20 */ /* 0x000fe40000410000 */
[----:B------:R-:W-:Y:S01]  /*11da0*/  FMUL.FTZ R2, R2, c[0x0][0x2d0] ;  /* 0x0000b40002027a20 */ /* 0x000fe20000410000 */
[----:B-----5:R-:W-:Y:S01]  /*11db0*/  FSEL R0, R167, RZ, P0 ;  /* 0x000000ffa7007208 */ /* 0x020fe20000000000 */
[----:B------:R-:W-:Y:S01]  /*11dc0*/  FMUL.FTZ R5, R21, R177 ;  /* 0x000000b115057220 */ /* 0x000fe20000410000 */
[----:B------:R-:W-:Y:S01]  /*11dd0*/  FSETP.NEU.FTZ.AND P0, PT, R3, -INF , PT ;  /* 0xff8000000300780b */ /* 0x000fe20003f1d000 */
[----:B------:R-:W1:Y:S01]  /*11de0*/  MUFU.EX2 R20, R2 ;  /* 0x0000000200147308 */ /* 0x000e620000000800 */
[----:B------:R-:W-:Y:S01]  /*11df0*/  MOV R177, R7 ;  /* 0x0000000700b17202 */ /* 0x000fe20000000f00 */
[----:B------:R-:W-:Y:S01]  /*11e00*/  FADD.FTZ R0, -R0, R166 ;  /* 0x000000a600007221 */ /* 0x000fe20000010100 */
[----:B------:R-:W-:Y:S01]  /*11e10*/  FSEL R50, R50, RZ, P0 ;  /* 0x000000ff32327208 */ /* 0x000fe20000000000 */
[C---:B------:R-:W-:Y:S01]  /*11e20*/  FMUL.FTZ R16, R21.reuse, R188 ;  /* 0x000000bc15107220 */ /* 0x040fe20000410000 */
[----:B------:R-:W-:Y:S01]  /*11e30*/  MOV R166, R6 ;  /* 0x0000000600a67202 */ /* 0x000fe20000000f00 */
[----:B------:R-:W-:Y:S02]  /*11e40*/  FMUL.FTZ R0, R0, c[0x0][0x2d0] ;  /* 0x0000b40000007a20 */ /* 0x000fe40000410000 */
[--C-:B------:R-:W-:Y:S01]  /*11e50*/  FFMA.FTZ R4, R14, c[0x0][0x2d0], -R50.reuse ;  /* 0x0000b4000e047a23 */ /* 0x100fe20000010832 */
[----:B------:R-:W-:Y:S01]  /*11e60*/  F2FP.PACK_AB R25, R166, R164 ;  /* 0x000000a4a619723e */ /* 0x000fe200000000ff */
        /* <DEDUP_REMOVED lines=8> */
[C---:B------:R-:W-:Y:S02]  /*11ef0*/  FMUL.FTZ R160, R21.reuse, R160 ;  /* 0x000000a015a07220 */ /* 0x040fe40000410000 */
[C---:B-1----:R-:W-:Y:S01]  /*11f00*/  FMUL.FTZ R6, R20.reuse, R178 ;  /* 0x000000b214067220 */ /* 0x042fe20000410000 */
[----:B------:R-:W-:Y:S01]  /*11f10*/  MOV R178, R17 ;  /* 0x0000001100b27202 */ /* 0x000fe20000000f00 */
[C---:B------:R-:W-:Y:S01]  /*11f20*/  FMUL.FTZ R7, R20.reuse, R179 ;  /* 0x000000b314077220 */ /* 0x040fe20000410000 */
[----:B------:R-:W-:Y:S01]  /*11f30*/  MOV R179, R9 ;  /* 0x0000000900b37202 */ /* 0x000fe20000000f00 */
[----:B------:R-:W-:Y:S02]  /*11f40*/  FMUL.FTZ R17, R21, R189 ;  /* 0x000000bd15117220 */ /* 0x000fe40000410000 */
[C---:B------:R-:W-:Y:S01]  /*11f50*/  FMUL.FTZ R18, R20.reuse, R190 ;  /* 0x000000be14127220 */ /* 0x040fe20000410000 */
[----:B------:R-:W-:Y:S01]  /*11f60*/  F2FP.PACK_AB R34, R179, R43 ;  /* 0x0000002bb322723e */ /* 0x000fe200000000ff */
[----:B------:R-:W-:Y:S02]  /*11f70*/  FMUL.FTZ R19, R20, R191 ;  /* 0x000000bf14137220 */ /* 0x000fe40000410000 */
[--C-:B--2---:R-:W-:Y:S01]  /*11f80*/  FFMA.FTZ R0, R10, c[0x0][0x2d0], -R50.reuse ;  /* 0x0000b4000a007a23 */ /* 0x104fe20000010832 */
[----:B------:R-:W-:Y:S01]  /*11f90*/  LDSM.16.MT88.4 R188, [R225+0x3080] ;  /* 0x00308000e1bc783b */ /* 0x000fe20000004200 */
[C---:B---3--:R-:W-:Y:S01]  /*11fa0*/  FMUL.FTZ R8, R2.reuse, R180 ;  /* 0x000000b402087220 */ /* 0x048fe20000410000 */
[----:B------:R-:W-:Y:S01]  /*11fb0*/  MOV R180, R165 ;  /* 0x000000a500b47202 */ /* 0x000fe20000000f00 */
[----:B------:R1:W-:Y:S01]  /*11fc0*/  MUFU.EX2 R175, R0 ;  /* 0x0000000000af7308 */ /* 0x0003e20000000800 */
[C---:B------:R-:W-:Y:S01]  /*11fd0*/  FMUL.FTZ R9, R2.reuse, R181 ;  /* 0x000000b502097220 */ /* 0x040fe20000410000 */
[----:B------:R-:W-:Y:S01]  /*11fe0*/  MOV R181, R47 ;  /* 0x0000002f00b57202 */ /* 0x000fe20000000f00 */
[C---:B------:R-:W-:Y:S01]  /*11ff0*/  FMUL.FTZ R12, R2.reuse, R184 ;  /* 0x000000b8020c7220 */ /* 0x040fe20000410000 */
[----:B------:R-:W-:Y:S01]  /*12000*/  MOV R184, R42 ;  /* 0x0000002a00b87202 */ /* 0x000fe20000000f00 */
[--C-:B----4-:R-:W-:Y:S02]  /*12010*/  FFMA.FTZ R4, R15, c[0x0][0x2d0], -R50.reuse ;  /* 0x0000b4000f047a23 */ /* 0x110fe40000010832 */
[----:B------:R-:W-:Y:S02]  /*12020*/  FMUL.FTZ R13, R2, R185 ;  /* 0x000000b9020d7220 */ /* 0x000fe40000410000 */
[C---:B------:R-:W-:Y:S01]  /*12030*/  FMUL.FTZ R134, R20.reuse, R134 ;  /* 0x0000008614867220 */ /* 0x040fe20000410000 */
[----:B------:R2:W3:Y:S01]  /*12040*/  MUFU.EX2 R207, R4 ;  /* 0x0000000400cf7308 */ /* 0x0004e20000000800 */
[----:B------:R-:W-:Y:S02]  /*12050*/  FMUL.FTZ R135, R20, R135 ;  /* 0x0000008714877220 */ /* 0x000fe40000410000 */
[C---:B------:R-:W-:Y:S02]  /*12060*/  FMUL.FTZ R136, R2.reuse, R136 ;  /* 0x0000008802887220 */ /* 0x040fe40000410000 */
[C---:B------:R-:W-:Y:S02]  /*12070*/  FMUL.FTZ R137, R2.reuse, R137 ;  /* 0x0000008902897220 */ /* 0x040fe40000410000 */
[C---:B------:R-:W-:Y:S02]  /*12080*/  FMUL.FTZ R140, R2.reuse, R140 ;  /* 0x0000008c028c7220 */ /* 0x040fe40000410000 */
[----:B------:R-:W-:Y:S02]  /*12090*/  FMUL.FTZ R141, R2, R141 ;  /* 0x0000008d028d7220 */ /* 0x000fe40000410000 */
[C---:B------:R-:W-:Y:S02]  /*120a0*/  FMUL.FTZ R146, R20.reuse, R146 ;  /* 0x0000009214927220 */ /* 0x040fe40000410000 */
[C---:B------:R-:W-:Y:S02]  /*120b0*/  FMUL.FTZ R147, R20.reuse, R147 ;  /* 0x0000009314937220 */ /* 0x040fe40000410000 */
[----:B-1----:R-:W-:Y:S02]  /*120c0*/  FFMA.FTZ R0, R11, c[0x0][0x2d0], -R50 ;  /* 0x0000b4000b007a23 */ /* 0x002fe40000010832 */
[C---:B------:R-:W-:Y:S02]  /*120d0*/  FMUL.FTZ R150, R20.reuse, R150 ;  /* 0x0000009614967220 */ /* 0x040fe40000410000 */
[----:B------:R1:W4:Y:S01]  /*120e0*/  MUFU.EX2 R192, R0 ;  /* 0x0000000000c07308 */ /* 0x0003220000000800 */
[----:B------:R-:W-:Y:S02]  /*120f0*/  FMUL.FTZ R151, R20, R151 ;  /* 0x0000009714977220 */ /* 0x000fe40000410000 */
[C---:B------:R-:W-:Y:S02]  /*12100*/  FMUL.FTZ R152, R2.reuse, R152 ;  /* 0x0000009802987220 */ /* 0x040fe40000410000 */
[----:B--2---:R-:W-:Y:S01]  /*12110*/  FMUL.FTZ R4, R21, R176 ;  /* 0x000000b015047220 */ /* 0x004fe20000410000 */
[----:B------:R-:W-:Y:S01]  /*12120*/  MOV R176, R32 ;  /* 0x0000002000b07202 */ /* 0x000fe20000000f00 */
[C---:B------:R-:W-:Y:S01]  /*12130*/  FMUL.FTZ R153, R2.reuse, R153 ;  /* 0x0000009902997220 */ /* 0x040fe20000410000 */
[----:B---3--:R-:W-:Y:S01]  /*12140*/  F2FP.PACK_AB R35, R207, R206 ;  /* 0x000000cecf23723e */ /* 0x008fe200000000ff */
[C---:B------:R-:W-:Y:S02]  /*12150*/  FMUL.FTZ R156, R2.reuse, R156 ;  /* 0x0000009c029c7220 */ /* 0x040fe40000410000 */
[----:B------:R-:W-:Y:S02]  /*12160*/  FMUL.FTZ R157, R2, R157 ;  /* 0x0000009d029d7220 */ /* 0x000fe40000410000 */
[C---:B------:R-:W-:Y:S02]  /*12170*/  FMUL.FTZ R161, R21.reuse, R161 ;  /* 0x000000a115a17220 */ /* 0x040fe40000410000 */
[C---:B------:R-:W-:Y:S02]  /*12180*/  FMUL.FTZ R162, R20.reuse, R162 ;  /* 0x000000a214a27220 */ /* 0x040fe40000410000 */
[C---:B------:R-:W-:Y:S02]  /*12190*/  FMUL.FTZ R163, R20.reuse, R163 ;  /* 0x000000a314a37220 */ /* 0x040fe40000410000 */
[C---:B------:R-:W-:Y:S02]  /*121a0*/  FMUL.FTZ R52, R21.reuse, R52 ;  /* 0x0000003415347220 */ /* 0x040fe40000410000 */
[----:B------:R-:W-:Y:S02]  /*121b0*/  FMUL.FTZ R53, R21, R53 ;  /* 0x0000003515357220 */ /* 0x000fe40000410000 */
        /* <DEDUP_REMOVED lines=8> */
[----:B------:R-:W-:Y:S02]  /*12240*/  FMUL.FTZ R57, R2, R57 ;  /* 0x0000003902397220 */ /* 0x000fe40000410000 */
[----:B------:R-:W-:Y:S01]  /*12250*/  FMUL.FTZ R0, R0, c[0x0][0x2d0] ;  /* 0x0000b40000007a20 */ /* 0x000fe20000410000 */
[----:B------:R-:W-:Y:S01]  /*12260*/  F2FP.PACK_AB R24, R170, R32 ;  /* 0x00000020aa18723e */ /* 0x000fe200000000ff */
[C---:B------:R-:W-:Y:S01]  /*12270*/  FMUL.FTZ R60, R2.reuse, R60 ;  /* 0x0000003c023c7220 */ /* 0x040fe20000410000 */
[----:B------:R-:W-:Y:S01]  /*12280*/  F2FP.PACK_AB R32, R165, R178 ;  /* 0x000000b2a520723e */ /* 0x000fe200000000ff */
[----:B------:R-:W-:Y:S02]  /*12290*/  FMUL.FTZ R61, R2, R61 ;  /* 0x0000003d023d7220 */ /* 0x000fe40000410000 */
[----:B------:R-:W1:Y:S01]  /*122a0*/  MUFU.EX2 R0, R0 ;  /* 0x0000000000007308 */ /* 0x000e620000000800 */
[C---:B------:R-:W-:Y:S01]  /*122b0*/  FMUL.FTZ R64, R21.reuse, R64 ;  /* 0x0000004015407220 */ /* 0x040fe20000410000 */
[-C--:B------:R-:W-:Y:S05]  /*122c0*/  HMMA.16816.F32 R4, R24, R28.reuse, R4 ;  /* 0x0000001c1804723c */ /* 0x080fea0000001804 */
[C---:B------:R-:W-:Y:S02]  /*122d0*/  FMUL.FTZ R65, R21.reuse, R65 ;  /* 0x0000004115417220 */ /* 0x040fe40000410000 */
[C---:B------:R-:W-:Y:S02]  /*122e0*/  FMUL.FTZ R66, R20.reuse, R66 ;  /* 0x0000004214427220 */ /* 0x040fe40000410000 */
[C---:B------:R-:W-:Y:S03]  /*122f0*/  FMUL.FTZ R67, R20.reuse, R67 ;  /* 0x0000004314437220 */ /* 0x040fe60000410000 */
[C---:B------:R-:W-:Y:S02]  /*12300*/  FMUL.FTZ R68, R21.reuse, R68 ;  /* 0x0000004415447220 */ /* 0x040fe40000410000 */
[C---:B------:R-:W-:Y:S02]  /*12310*/  FMUL.FTZ R69, R21.reuse, R69 ;  /* 0x0000004515457220 */ /* 0x040fe40000410000 */
[C---:B------:R-:W-:Y:S02]  /*12320*/  FMUL.FTZ R70, R20.reuse, R70 ;  /* 0x0000004614467220 */ /* 0x040fe40000410000 */
[----:B------:R-:W-:Y:S02]  /*12330*/  FMUL.FTZ R71, R20, R71 ;  /* 0x0000004714477220 */ /* 0x000fe40000410000 */
[----:B------:R-:W-:Y:S02]  /*12340*/  FMUL.FTZ R72, R2, R72 ;  /* 0x0000004802487220 */ /* 0x000fe40000410000 */
[C---:B-1----:R-:W-:Y:S01]  /*12350*/  FMUL.FTZ R10, R0.reuse, R182 ;  /* 0x000000b6000a7220 */ /* 0x042fe20000410000 */
[----:B------:R-:W-:Y:S01]  /*12360*/  MOV R182, R46 ;  /* 0x0000002e00b67202 */ /* 0x000fe20000000f00 */
[C---:B------:R-:W-:Y:S01]  /*12370*/  FMUL.FTZ R11, R0.reuse, R183 ;  /* 0x000000b7000b7220 */ /* 0x040fe20000410000 */
[----:B------:R-:W-:Y:S01]  /*12380*/  MOV R183, R43 ;  /* 0x0000002b00b77202 */ /* 0x000fe20000000f00 */
[C---:B------:R-:W-:Y:S02]  /*12390*/  FMUL.FTZ R14, R0.reuse, R186 ;  /* 0x000000ba000e7220 */ /* 0x040fe40000410000 */
[C---:B------:R-:W-:Y:S02]  /*123a0*/  FMUL.FTZ R15, R0.reuse, R187 ;  /* 0x000000bb000f7220 */ /* 0x040fe40000410000 */
        /* <DEDUP_REMOVED lines=11> */
[-C--:B------:R-:W-:Y:S04]  /*12460*/  HMMA.16816.F32 R132, R24, R36.reuse, R132 ;  /* 0x000000241884723c */ /* 0x080fe80000001884 */
[C---:B------:R-:W-:Y:S02]  /*12470*/  FMUL.FTZ R159, R0.reuse, R159 ;  /* 0x0000009f009f7220 */ /* 0x040fe40000410000 */
[C---:B------:R-:W-:Y:S02]  /*12480*/  FMUL.FTZ R58, R0.reuse, R58 ;  /* 0x0000003a003a7220 */ /* 0x040fe40000410000 */
[C---:B------:R-:W-:Y:S04]  /*12490*/  HMMA.16816.F32 R136, R32.reuse, R36, R136 ;  /* 0x000000242088723c */ /* 0x040fe80000001888 */
[C---:B------:R-:W-:Y:S02]  /*124a0*/  FMUL.FTZ R59, R0.reuse, R59 ;  /* 0x0000003b003b7220 */ /* 0x040fe40000410000 */
[C---:B------:R-:W-:Y:S02]  /*124b0*/  FMUL.FTZ R62, R0.reuse, R62 ;  /* 0x0000003e003e7220 */ /* 0x040fe40000410000 */
[-C--:B------:R-:W-:Y:S04]  /*124c0*/  HMMA.16816.F32 R140, R32, R38.reuse, R140 ;  /* 0x00000026208c723c */ /* 0x080fe8000000188c */
[----:B------:R-:W-:Y:S02]  /*124d0*/  FMUL.FTZ R63, R0, R63 ;  /* 0x0000003f003f7220 */ /* 0x000fe40000410000 */
[----:B------:R-:W-:Y:S02]  /*124e0*/  FMUL.FTZ R73, R2, R73 ;  /* 0x0000004902497220 */ /* 0x000fe40000410000 */
[C---:B------:R-:W-:Y:S01]  /*124f0*/  HMMA.16816.F32 R144, R24.reuse, R38, R144 ;  /* 0x000000261890723c */ /* 0x040fe20000001890 */
[----:B------:R-:W2:Y:S03]  /*12500*/  LDSM.16.MT88.4 R36, [R227+0x2080] ;  /* 0x00208000e324783b */ /* 0x000ea60000004200 */
[C---:B------:R-:W-:Y:S02]  /*12510*/  FMUL.FTZ R74, R0.reuse, R74 ;  /* 0x0000004a004a7220 */ /* 0x040fe40000410000 */
[----:B------:R-:W-:Y:S02]  /*12520*/  FMUL.FTZ R75, R0, R75 ;  /* 0x0000004b004b7220 */ /* 0x000fe40000410000 */
[C---:B------:R-:W-:Y:S01]  /*12530*/  FMUL.FTZ R76, R2.reuse, R76 ;  /* 0x0000004c024c7220 */ /* 0x040fe20000410000 */
[-C--:B-1----:R-:W-:Y:S03]  /*12540*/  HMMA.16816.F32 R148, R24, R28.reuse, R148 ;  /* 0x0000001c1894723c */ /* 0x082fe60000001894 */
[----:B------:R-:W-:Y:S02]  /*12550*/  FMUL.FTZ R77, R2, R77 ;  /* 0x0000004d024d7220 */ /* 0x000fe40000410000 */
[C---:B------:R-:W-:Y:S02]  /*12560*/  FMUL.FTZ R78, R0.reuse, R78 ;  /* 0x0000004e004e7220 */ /* 0x040fe40000410000 */
        /* <DEDUP_REMOVED lines=10> */
[----:B------:R-:W-:Y:S02]  /*12610*/  FMUL.FTZ R85, R21, R85 ;  /* 0x0000005515557220 */ /* 0x000fe40000410000 */
[-C--:B--2---:R-:W-:Y:S04]  /*12620*/  HMMA.16816.F32 R52, R24, R36.reuse, R52 ;  /* 0x000000241834723c */ /* 0x084fe80000001834 */
[C---:B------:R-:W-:Y:S02]  /*12630*/  FMUL.FTZ R86, R20.reuse, R86 ;  /* 0x0000005614567220 */ /* 0x040fe40000410000 */
[----:B------:R-:W-:Y:S02]  /*12640*/  FMUL.FTZ R87, R20, R87 ;  /* 0x0000005714577220 */ /* 0x000fe40000410000 */
[C---:B------:R-:W-:Y:S04]  /*12650*/  HMMA.16816.F32 R56, R32.reuse, R36, R56 ;  /* 0x000000242038723c */ /* 0x040fe80000001838 */
[C---:B------:R-:W-:Y:S02]  /*12660*/  FMUL.FTZ R88, R2.reuse, R88 ;  /* 0x0000005802587220 */ /* 0x040fe40000410000 */
[----:B------:R-:W-:Y:S02]  /*12670*/  FMUL.FTZ R89, R2, R89 ;  /* 0x0000005902597220 */ /* 0x000fe40000410000 */
[-C--:B------:R-:W-:Y:S04]  /*12680*/  HMMA.16816.F32 R60, R32, R38.reuse, R60 ;  /* 0x00000026203c723c */ /* 0x080fe8000000183c */
[----:B------:R-:W-:Y:S02]  /*12690*/  FFMA.FTZ R36, R193, c[0x0][0x2d0], -R23 ;  /* 0x0000b400c1247a23 */ /* 0x000fe40000010817 */
[C---:B------:R-:W-:Y:S02]  /*126a0*/  FMUL.FTZ R90, R0.reuse, R90 ;  /* 0x0000005a005a7220 */ /* 0x040fe40000410000 */
[C---:B------:R-:W-:Y:S01]  /*126b0*/  HMMA.16816.F32 R64, R24.reuse, R38, R64 ;  /* 0x000000261840723c */ /* 0x040fe20000001840 */
[----:B------:R2:W-:Y:S03]  /*126c0*/  MUFU.EX2 R252, R36 ;  /* 0x0000002400fc7308 */ /* 0x0005e60000000800 */
[----:B------:R-:W-:Y:S02]  /*126d0*/  FMUL.FTZ R91, R0, R91 ;  /* 0x0000005b005b7220 */ /* 0x000fe40000410000 */
[C---:B------:R-:W-:Y:S02]  /*126e0*/  FMUL.FTZ R92, R2.reuse, R92 ;  /* 0x0000005c025c7220 */ /* 0x040fe40000410000 */
[----:B------:R-:W-:Y:S01]  /*126f0*/  FMUL.FTZ R93, R2, R93 ;  /* 0x0000005d025d7220 */ /* 0x000fe20000410000 */
[-C--:B-1----:R-:W-:Y:S03]  /*12700*/  HMMA.16816.F32 R68, R24, R28.reuse, R68 ;  /* 0x0000001c1844723c */ /* 0x082fe60000001844 */
[C---:B------:R-:W-:Y:S02]  /*12710*/  FMUL.FTZ R94, R0.reuse, R94 ;  /* 0x0000005e005e7220 */ /* 0x040fe40000410000 */
[----:B------:R-:W-:Y:S02]  /*12720*/  FMUL.FTZ R95, R0, R95 ;  /* 0x0000005f005f7220 */ /* 0x000fe40000410000 */
[C---:B------:R-:W-:Y:S01]  /*12730*/  FMUL.FTZ R96, R21.reuse, R96 ;  /* 0x0000006015607220 */ /* 0x040fe20000410000 */
[C---:B------:R-:W-:Y:S04]  /*12740*/  HMMA.16816.F32 R72, R32.reuse, R28, R72 ;  /* 0x0000001c2048723c */ /* 0x040fe80000001848 */
[C---:B------:R-:W-:Y:S02]  /*12750*/  FMUL.FTZ R97, R21.reuse, R97 ;  /* 0x0000006115617220 */ /* 0x040fe40000410000 */
[----:B------:R-:W-:Y:S02]  /*12760*/  FMUL.FTZ R98, R20, R98 ;  /* 0x0000006214627220 */ /* 0x000fe40000410000 */
[-C--:B------:R-:W-:Y:S01]  /*12770*/  HMMA.16816.F32 R76, R32, R30.reuse, R76 ;  /* 0x0000001e204c723c */ /* 0x080fe2000000184c */
[----:B--2---:R-:W1:Y:S03]  /*12780*/  LDSM.16.MT88.4 R36, [R226+0x3880] ;  /* 0x00388000e224783b */ /* 0x004e660000004200 */
[----:B------:R-:W-:Y:S02]  /*12790*/  FFMA.FTZ R28, R196, c[0x0][0x2d0], -R48 ;  /* 0x0000b400c41c7a23 */ /* 0x000fe40000010830 */
[C---:B------:R-:W-:Y:S02]  /*127a0*/  FMUL.FTZ R99, R20.reuse, R99 ;  /* 0x0000006314637220 */ /* 0x040fe40000410000 */
[C---:B------:R-:W-:Y:S01]  /*127b0*/  HMMA.16816.F32 R80, R24.reuse, R30, R80 ;  /* 0x0000001e1850723c */ /* 0x040fe20000001850 */
[----:B------:R2:W-:Y:S03]  /*127c0*/  MUFU.EX2 R223, R28 ;  /* 0x0000001c00df7308 */ /* 0x0005e60000000800 */
[C---:B------:R-:W-:Y:S02]  /*127d0*/  FMUL.FTZ R100, R21.reuse, R100 ;  /* 0x0000006415647220 */ /* 0x040fe40000410000 */
[C---:B------:R-:W-:Y:S02]  /*127e0*/  FMUL.FTZ R101, R21.reuse, R101 ;  /* 0x0000006515657220 */ /* 0x040fe40000410000 */
[C---:B------:R-:W-:Y:S04]  /*127f0*/  FMUL.FTZ R102, R20.reuse, R102 ;  /* 0x0000006614667220 */ /* 0x040fe80000410000 */
[----:B------:R-:W-:Y:S02]  /*12800*/  FMUL.FTZ R103, R20, R103 ;  /* 0x0000006714677220 */ /* 0x000fe40000410000 */
[C---:B------:R-:W-:Y:S02]  /*12810*/  FMUL.FTZ R104, R2.reuse, R104 ;  /* 0x0000006802687220 */ /* 0x040fe40000410000 */
[----:B------:R-:W-:Y:S02]  /*12820*/  FMUL.FTZ R105, R2, R105 ;  /* 0x0000006902697220 */ /* 0x000fe40000410000 */
[C---:B------:R-:W-:Y:S02]  /*12830*/  FMUL.FTZ R106, R0.reuse, R106 ;  /* 0x0000006a006a7220 */ /* 0x040fe40000410000 */
[----:B------:R-:W-:Y:S02]  /*12840*/  FMUL.FTZ R107, R0, R107 ;  /* 0x0000006b006b7220 */ /* 0x000fe40000410000 */
[----:B------:R-:W-:Y:S01]  /*12850*/  FFMA.FTZ R40, R202, c[0x0][0x2d0], -R49 ;  /* 0x0000b400ca287a23 */ /* 0x000fe20000010831 */
[----:B------:R-:W-:Y:S01]  /*12860*/  MOV R202, R179 ;  /* 0x000000b300ca7202 */ /* 0x000fe20000000f00 */
[----:B------:R-:W-:Y:S01]  /*12870*/  FMUL.FTZ R108, R2, R108 ;  /* 0x0000006c026c7220 */ /* 0x000fe20000410000 */
[----:B------:R-:W-:Y:S01]  /*12880*/  MOV R179, R166 ;  /* 0x000000a600b37202 */ /* 0x000fe20000000f00 */
[----:B--2---:R-:W-:Y:S01]  /*12890*/  FFMA.FTZ R28, R198, c[0x0][0x2d0], -R23 ;  /* 0x0000b400c61c7a23 */ /* 0x004fe20000010817 */
[----:B------:R2:W-:Y:S01]  /*128a0*/  MUFU.EX2 R200, R40 ;  /* 0x0000002800c87308 */ /* 0x0005e20000000800 */
[----:B------:R-:W-:Y:S02]  /*128b0*/  FMUL.FTZ R109, R2, R109 ;  /* 0x0000006d026d7220 */ /* 0x000fe40000410000 */
[C---:B------:R-:W-:Y:S02]  /*128c0*/  FMUL.FTZ R110, R0.reuse, R110 ;  /* 0x0000006e006e7220 */ /* 0x040fe40000410000 */
[----:B------:R-:W-:Y:S01]  /*128d0*/  FMUL.FTZ R111, R0, R111 ;  /* 0x0000006f006f7220 */ /* 0x000fe20000410000 */
[-C--:B-1----:R-:W-:Y:S03]  /*128e0*/  HMMA.16816.F32 R84, R24, R36.reuse, R84 ;  /* 0x000000241854723c */ /* 0x082fe60000001854 */
[C---:B------:R-:W-:Y:S01]  /*128f0*/  FMUL.FTZ R112, R21.reuse, R112 ;  /* 0x0000007015707220 */ /* 0x040fe20000410000 */
[----:B------:R1:W-:Y:S01]  /*12900*/  MUFU.EX2 R222, R28 ;  /* 0x0000001c00de7308 */ /* 0x0003e20000000800 */
[C---:B------:R-:W-:Y:S02]  /*12910*/  FMUL.FTZ R113, R21.reuse, R113 ;  /* 0x0000007115717220 */ /* 0x040fe40000410000 */
[C---:B------:R-:W-:Y:S01]  /*12920*/  FMUL.FTZ R114, R20.reuse, R114 ;  /* 0x0000007214727220 */ /* 0x040fe20000410000 */
[C---:B------:R-:W-:Y:S04]  /*12930*/  HMMA.16816.F32 R88, R32.reuse, R36, R88 ;  /* 0x000000242058723c */ /* 0x040fe80000001858 */
[C---:B------:R-:W-:Y:S02]  /*12940*/  FMUL.FTZ R115, R20.reuse, R115 ;  /* 0x0000007314737220 */ /* 0x040fe40000410000 */
[----:B------:R-:W-:Y:S02]  /*12950*/  FMUL.FTZ R116, R21, R116 ;  /* 0x0000007415747220 */ /* 0x000fe40000410000 */
[-C--:B------:R-:W-:Y:S04]  /*12960*/  HMMA.16816.F32 R92, R32, R38.reuse, R92 ;  /* 0x00000026205c723c */ /* 0x080fe8000000185c */
[----:B--2---:R-:W-:Y:S02]  /*12970*/  FFMA.FTZ R40, R45, c[0x0][0x2d0], -R50 ;  /* 0x0000b4002d287a23 */ /* 0x004fe40000010832 */
[----:B------:R-:W-:Y:S02]  /*12980*/  FFMA.FTZ R36, R199, c[0x0][0x2d0], -R48 ;  /* 0x0000b400c7247a23 */ /* 0x000fe40000010830 */
[C---:B------:R-:W-:Y:S02]  /*12990*/  HMMA.16816.F32 R96, R24.reuse, R38, R96 ;  /* 0x000000261860723c */ /* 0x040fe40000001860 */
[----:B------:R2:W-:Y:S01]  /*129a0*/  MUFU.EX2 R219, R36 ;  /* 0x0000002400db7308 */ /* 0x0005e20000000800 */
[----:B-1----:R-:W1:Y:S01]  /*129b0*/  LDSM.16.MT88.4 R28, [R228+0x3880] ;  /* 0x00388000e41c783b */ /* 0x002e620000004200 */
[----:B------:R-:W-:Y:S02]  /*129c0*/  FMUL.FTZ R117, R21, R117 ;  /* 0x0000007515757220 */ /* 0x000fe40000410000 */
[C---:B------:R-:W-:Y:S02]  /*129d0*/  FMUL.FTZ R118, R20.reuse, R118 ;  /* 0x0000007614767220 */ /* 0x040fe40000410000 */
[----:B------:R-:W-:Y:S04]  /*129e0*/  FMUL.FTZ R119, R20, R119 ;  /* 0x0000007714777220 */ /* 0x000fe80000410000 */
[C---:B------:R-:W-:Y:S02]  /*129f0*/  FMUL.FTZ R120, R2.reuse, R120 ;  /* 0x0000007802787220 */ /* 0x040fe40000410000 */
[----:B------:R-:W-:Y:S02]  /*12a00*/  FMUL.FTZ R121, R2, R121 ;  /* 0x0000007902797220 */ /* 0x000fe40000410000 */
[C---:B------:R-:W-:Y:S02]  /*12a10*/  FMUL.FTZ R122, R0.reuse, R122 ;  /* 0x0000007a007a7220 */ /* 0x040fe40000410000 */
[----:B------:R-:W-:Y:S02]  /*12a20*/  FMUL.FTZ R123, R0, R123 ;  /* 0x0000007b007b7220 */ /* 0x000fe40000410000 */
[C---:B------:R-:W-:Y:S02]  /*12a30*/  FMUL.FTZ R124, R2.reuse, R124 ;  /* 0x0000007c027c7220 */ /* 0x040fe40000410000 */
[----:B------:R-:W-:Y:S02]  /*12a40*/  FMUL.FTZ R125, R2, R125 ;  /* 0x0000007d027d7220 */ /* 0x000fe40000410000 */
[C---:B------:R-:W-:Y:S02]  /*12a50*/  FMUL.FTZ R126, R0.reuse, R126 ;  /* 0x0000007e007e7220 */ /* 0x040fe40000410000 */
[--C-:B--2---:R-:W-:Y:S02]  /*12a60*/  FFMA.FTZ R36, R51, c[0x0][0x2d0], -R49.reuse ;  /* 0x0000b40033247a23 */ /* 0x104fe40000010831 */
[----:B------:R-:W-:Y:S02]  /*12a70*/  FMUL.FTZ R127, R0, R127 ;  /* 0x0000007f007f7220 */ /* 0x000fe40000410000 */
[----:B------:R2:W3:Y:S01]  /*12a80*/  MUFU.EX2 R218, R36 ;  /* 0x0000002400da7308 */ /* 0x0004e20000000800 */
[C---:B------:R-:W-:Y:S02]  /*12a90*/  FMUL.FTZ R128, R21.reuse, R128 ;  /* 0x0000008015807220 */ /* 0x040fe40000410000 */
[----:B------:R-:W-:Y:S02]  /*12aa0*/  FMUL.FTZ R129, R21, R129 ;  /* 0x0000008115817220 */ /* 0x000fe40000410000 */
[C---:B------:R-:W-:Y:S02]  /*12ab0*/  FMUL.FTZ R130, R20.reuse, R130 ;  /* 0x0000008214827220 */ /* 0x040fe40000410000 */
[----:B------:R-:W-:Y:S01]  /*12ac0*/  FMUL.FTZ R131, R20, R131 ;  /* 0x0000008314837220 */ /* 0x000fe20000410000 */
[-C--:B-1----:R-:W-:Y:S08]  /*12ad0*/  HMMA.16816.F32 R100, R24, R28.reuse, R100 ;  /* 0x0000001c1864723c */ /* 0x082ff00000001864 */
[C---:B------:R-:W-:Y:S01]  /*12ae0*/  HMMA.16816.F32 R104, R32.reuse, R28, R104 ;  /* 0x0000001c2068723c */ /* 0x040fe20000001868 */
[----:B--2---:R-:W1:Y:S06]  /*12af0*/  LDSM.16.MT88.4 R36, [R227+0x3880] ;  /* 0x00388000e324783b */ /* 0x004e6c0000004200 */
[----:B------:R-:W-:Y:S01]  /*12b00*/  FFMA.FTZ R28, R203, c[0x0][0x2d0], -R49 ;  /* 0x0000b400cb1c7a23 */ /* 0x000fe20000010831 */
[-C--:B------:R-:W-:Y:S03]  /*12b10*/  HMMA.16816.F32 R108, R32, R30.reuse, R108 ;  /* 0x0000001e206c723c */ /* 0x080fe6000000186c */
[----:B------:R2:W4:Y:S01]  /*12b20*/  MUFU.EX2 R199, R28 ;  /* 0x0000001c00c77308 */ /* 0x0005220000000800 */
[----:B------:R-:W-:Y:S02]  /*12b30*/  MOV R203, R177 ;  /* 0x000000b100cb7202 */ /* 0x000fe40000000f00 */
[----:B------:R-:W-:Y:S02]  /*12b40*/  MOV R177, R164 ;  /* 0x000000a400b17202 */ /* 0x000fe40000000f00 */
[C---:B------:R-:W-:Y:S05]  /*12b50*/  HMMA.16816.F32 R112, R24.reuse, R30, R112 ;  /* 0x0000001e1870723c */ /* 0x040fea0000001870 */
[----:B------:R5:W-:Y:S01]  /*12b60*/  MUFU.EX2 R164, R40 ;  /* 0x0000002800a47308 */ /* 0x000be20000000800 */
[--C-:B--2---:R-:W-:Y:S09]  /*12b70*/  FFMA.FTZ R28, R41, c[0x0][0x2d0], -R50.reuse ;  /* 0x0000b400291c7a23 */ /* 0x104ff20000010832 */
[----:B------:R2:W-:Y:S01]  /*12b80*/  MUFU.EX2 R166, R28 ;  /* 0x0000001c00a67308 */ /* 0x0005e20000000800 */
[-C--:B-1----:R-:W-:Y:S01]  /*12b90*/  HMMA.16816.F32 R116, R24, R36.reuse, R116 ;  /* 0x000000241874723c */ /* 0x082fe20000001874 */
[----:B-----5:R-:W-:Y:S07]  /*12ba0*/  LDSM.16.MT88.4 R40, [R226+0x2880] ;  /* 0x00288000e228783b */ /* 0x020fee0000004200 */
[C---:B------:R-:W-:Y:S07]  /*12bb0*/  HMMA.16816.F32 R120, R32.reuse, R36, R120 ;  /* 0x000000242078723c */ /* 0x040fee0000001878 */
[--C-:B------:R-:W-:Y:S01]  /*12bc0*/  FFMA.FTZ R36, R171, c[0x0][0x2d0], -R50.reuse ;  /* 0x0000b400ab247a23 */ /* 0x100fe20000010832 */
[-C--:B------:R-:W-:Y:S03]  /*12bd0*/  HMMA.16816.F32 R124, R32, R38.reuse, R124 ;  /* 0x00000026207c723c */ /* 0x080fe6000000187c */
[----:B------:R-:W1:Y:S01]  /*12be0*/  MUFU.EX2 R51, R36 ;  /* 0x0000002400337308 */ /* 0x000e620000000800 */
[----:B--2---:R-:W-:Y:S02]  /*12bf0*/  FFMA.FTZ R28, R44, c[0x0][0x2d0], -R50 ;  /* 0x0000b4002c1c7a23 */ /* 0x004fe40000010832 */
[----:B------:R-:W-:Y:S02]  /*12c00*/  LDSM.16.MT88.4 R44, [R228+0x2880] ;  /* 0x00288000e42c783b */ /* 0x000fe40000004200 */
[----:B------:R-:W-:Y:S04]  /*12c10*/  HMMA.16816.F32 R128, R24, R38, R128 ;  /* 0x000000261880723c */ /* 0x000fe80000001880 */
[----:B---3--:R-:W-:Y:S01]  /*12c20*/  F2FP.PACK_AB R32, R201, R218 ;  /* 0x000000dac920723e */ /* 0x008fe200000000ff */
[----:B------:R2:W3:Y:S01]  /*12c30*/  MUFU.EX2 R165, R28 ;  /* 0x0000001c00a57308 */ /* 0x0004e20000000800 */
[----:B----4-:R-:W-:Y:S02]  /*12c40*/  F2FP.PACK_AB R34, R199, R200 ;  /* 0x000000c8c722723e */ /* 0x010fe400000000ff */
[----:B------:R-:W-:Y:S04]  /*12c50*/  F2FP.PACK_AB R24, R251, R252 ;  /* 0x000000fcfb18723e */ /* 0x000fe800000000ff */
[----:B------:R-:W-:Y:S02]  /*12c60*/  F2FP.PACK_AB R25, R223, R250 ;  /* 0x000000fadf19723e */ /* 0x000fe400000000ff */
[----:B------:R-:W-:Y:S02]  /*12c70*/  F2FP.PACK_AB R26, R221, R222 ;  /* 0x000000dedd1a723e */ /* 0x000fe400000000ff */
[----:B------:R-:W-:Y:S02]  /*12c80*/  F2FP.PACK_AB R27, R219, R220 ;  /* 0x000000dcdb1b723e */ /* 0x000fe400000000ff */
[----:B-1----:R-:W-:Y:S01]  /*12c90*/  F2FP.PACK_AB R35, R51, R164 ;  /* 0x000000a43323723e */ /* 0x002fe200000000ff */
[----:B------:R-:W-:Y:S08]  /*12ca0*/  LDSM.16.MT88.4 R36, [R227+0x2880] ;  /* 0x00288000e324783b */ /* 0x000ff00000004200 */
[----:B--2---:R-:W1:Y:S01]  /*12cb0*/  LDSM.16.MT88.4 R28, [R225+0x2880] ;  /* 0x00288000e11c783b */ /* 0x004e620000004200 */
[----:B---3--:R-:W-:Y:S01]  /*12cc0*/  F2FP.PACK_AB R33, R165, R166 ;  /* 0x000000a6a521723e */ /* 0x008fe200000000ff */
[-C--:B-1----:R-:W-:Y:S08]  /*12cd0*/  HMMA.16816.F32 R4, R24, R28.reuse, R4 ;  /* 0x0000001c1804723c */ /* 0x082ff00000001804 */
        /* <DEDUP_REMOVED lines=8> */
[----:B------:R2:W-:Y:S01]  /*12d60*/  MUFU.EX2 R197, R40 ;  /* 0x0000002800c57308 */ /* 0x0005e20000000800 */
[----:B------:R-:W-:Y:S04]  /*12d70*/  MOV R208, R184 ;  /* 0x000000b800d07202 */ /* 0x000fe80000000f00 */
[C---:B------:R-:W-:Y:S08]  /*12d80*/  HMMA.16816.F32 R144, R24.reuse, R42, R144 ;  /* 0x0000002a1890723c */ /* 0x040ff00000001890 */
[-C--:B------:R-:W-:Y:S08]  /*12d90*/  HMMA.16816.F32 R148, R24, R44.reuse, R148 ;  /* 0x0000002c1894723c */ /* 0x080ff00000001894 */
[C---:B------:R-:W-:Y:S04]  /*12da0*/  HMMA.16816.F32 R152, R32.reuse, R44, R152 ;  /* 0x0000002c2098723c */ /* 0x040fe80000001898 */
[--C-:B--2---:R-:W-:Y:S02]  /*12db0*/  FFMA.FTZ R40, R209, c[0x0][0x2d0], -R23.reuse ;  /* 0x0000b400d1287a23 */ /* 0x104fe40000010817 */
[----:B------:R-:W2:Y:S02]  /*12dc0*/  LDL.LU R209, [R1+0x18] ;  /* 0x0000180001d17983 */ /* 0x000ea40000300800 */
[-C--:B------:R-:W-:Y:S01]  /*12dd0*/  HMMA.16816.F32 R156, R32, R46.reuse, R156 ;  /* 0x0000002e209c723c */ /* 0x080fe2000000189c */
[----:B------:R3:W-:Y:S07]  /*12de0*/  MUFU.EX2 R198, R40 ;  /* 0x0000002800c67308 */ /* 0x0007ee0000000800 */
[C---:B------:R-:W-:Y:S08]  /*12df0*/  HMMA.16816.F32 R160, R24.reuse, R46, R160 ;  /* 0x0000002e18a0723c */ /* 0x040ff000000018a0 */
[-C--:B------:R-:W-:Y:S08]  /*12e00*/  HMMA.16816.F32 R52, R24, R36.reuse, R52 ;  /* 0x000000241834723c */ /* 0x080ff00000001834 */
[C---:B------:R-:W-:Y:S01]  /*12e10*/  HMMA.16816.F32 R56, R32.reuse, R36, R56 ;  /* 0x000000242038723c */ /* 0x040fe20000001838 */
[----:B---3--:R-:W3:Y:S06]  /*12e20*/  LDSM.16.MT88.4 R40, [R226+0x4080] ;  /* 0x00408000e228783b */ /* 0x008eec0000004200 */
[--C-:B------:R-:W-:Y:S01]  /*12e30*/  FFMA.FTZ R36, R204, c[0x0][0x2d0], -R48.reuse ;  /* 0x0000b400cc247a23 */ /* 0x100fe20000010830 */
[-C--:B------:R-:W-:Y:S03]  /*12e40*/  HMMA.16816.F32 R60, R32, R38.reuse, R60 ;  /* 0x00000026203c723c */ /* 0x080fe6000000183c */
[----:B------:R4:W-:Y:S01]  /*12e50*/  MUFU.EX2 R196, R36 ;  /* 0x0000002400c47308 */ /* 0x0009e20000000800 */
[----:B------:R-:W-:Y:S04]  /*12e60*/  MOV R204, R183 ;  /* 0x000000b700cc7202 */ /* 0x000fe80000000f00 */
[C---:B------:R-:W-:Y:S08]  /*12e70*/  HMMA.16816.F32 R64, R24.reuse, R38, R64 ;  /* 0x000000261840723c */ /* 0x040ff00000001840 */
[-C--:B-1----:R-:W-:Y:S08]  /*12e80*/  HMMA.16816.F32 R68, R24, R28.reuse, R68 ;  /* 0x0000001c1844723c */ /* 0x082ff00000001844 */
[C---:B------:R-:W-:Y:S04]  /*12e90*/  HMMA.16816.F32 R72, R32.reuse, R28, R72 ;  /* 0x0000001c2048723c */ /* 0x040fe80000001848 */
[--C-:B----4-:R-:W-:Y:S01]  /*12ea0*/  FFMA.FTZ R36, R205, c[0x0][0x2d0], -R48.reuse ;  /* 0x0000b400cd247a23 */ /* 0x110fe20000010830 */
[----:B------:R-:W-:Y:S03]  /*12eb0*/  MOV R205, R182 ;  /* 0x000000b600cd7202 */ /* 0x000fe60000000f00 */
[-C--:B------:R-:W-:Y:S01]  /*12ec0*/  HMMA.16816.F32 R76, R32, R30.reuse, R76 ;  /* 0x0000001e204c723c */ /* 0x080fe2000000184c */
[----:B------:R1:W-:Y:S07]  /*12ed0*/  MUFU.EX2 R195, R36 ;  /* 0x0000002400c37308 */ /* 0x0003ee0000000800 */
[C---:B------:R-:W-:Y:S01]  /*12ee0*/  HMMA.16816.F32 R80, R24.reuse, R30, R80 ;  /* 0x0000001e1850723c */ /* 0x040fe20000001850 */
[----:B------:R-:W-:Y:S07]  /*12ef0*/  LDSM.16.MT88.4 R28, [R227+0x4080] ;  /* 0x00408000e31c783b */ /* 0x000fee0000004200 */
[-C--:B---3--:R-:W-:Y:S08]  /*12f00*/  HMMA.16816.F32 R84, R24, R40.reuse, R84 ;  /* 0x000000281854723c */ /* 0x088ff00000001854 */
[C---:B------:R-:W-:Y:S04]  /*12f10*/  HMMA.16816.F32 R88, R32.reuse, R40, R88 ;  /* 0x000000282058723c */ /* 0x040fe80000001858 */
[--C-:B-1----:R-:W-:Y:S01]  /*12f20*/  FFMA.FTZ R36, R215, c[0x0][0x2d0], -R23.reuse ;  /* 0x0000b400d7247a23 */ /* 0x102fe20000010817 */
[----:B------:R-:W-:Y:S01]  /*12f30*/  MOV R215, R181 ;  /* 0x000000b500d77202 */ /* 0x000fe20000000f00 */
[----:B------:R-:W-:Y:S01]  /*12f40*/  FFMA.FTZ R23, R217, c[0x0][0x2d0], -R23 ;  /* 0x0000b400d9177a23 */ /* 0x000fe20000010817 */
[----:B------:R-:W-:Y:S01]  /*12f50*/  MOV R217, R180 ;  /* 0x000000b400d97202 */ /* 0x000fe20000000f00 */
[-C--:B------:R-:W-:Y:S01]  /*12f60*/  HMMA.16816.F32 R92, R32, R42.reuse, R92 ;  /* 0x0000002a205c723c */ /* 0x080fe2000000185c */
[----:B------:R1:W-:Y:S07]  /*12f70*/  MUFU.EX2 R194, R36 ;  /* 0x0000002400c27308 */ /* 0x0003ee0000000800 */
[C---:B------:R-:W-:Y:S01]  /*12f80*/  HMMA.16816.F32 R96, R24.reuse, R42, R96 ;  /* 0x0000002a1860723c */ /* 0x040fe20000001860 */
[----:B------:R-:W-:Y:S02]  /*12f90*/  LDSM.16.MT88.4 R40, [R227+0x3080] ;  /* 0x00308000e328783b */ /* 0x000fe40000004200 */
[----:B------:R3:W-:Y:S06]  /*12fa0*/  MUFU.EX2 R193, R23 ;  /* 0x0000001700c17308 */ /* 0x0007ec0000000800 */
[----:B-1----:R-:W1:Y:S03]  /*12fb0*/  LDSM.16.MT88.4 R36, [R228+0x4080] ;  /* 0x00408000e424783b */ /* 0x002e660000004200 */
[--C-:B---3--:R-:W-:Y:S01]  /*12fc0*/  FFMA.FTZ R23, R210, c[0x0][0x2d0], -R48.reuse ;  /* 0x0000b400d2177a23 */ /* 0x108fe20000010830 */
[----:B------:R-:W-:Y:S01]  /*12fd0*/  MOV R210, R179 ;  /* 0x000000b300d27202 */ /* 0x000fe20000000f00 */
[----:B------:R-:W-:Y:S01]  /*12fe0*/  FFMA.FTZ R48, R214, c[0x0][0x2d0], -R48 ;  /* 0x0000b400d6307a23 */ /* 0x000fe20000010830 */
[----:B------:R-:W-:Y:S01]  /*12ff0*/  MOV R214, R170 ;  /* 0x000000aa00d67202 */ /* 0x000fe20000000f00 */
[----:B------:R3:W-:Y:S10]  /*13000*/  MUFU.EX2 R171, R23 ;  /* 0x0000001700ab7308 */ /* 0x0007f40000000800 */
[----:B------:R-:W-:Y:S01]  /*13010*/  MUFU.EX2 R170, R48 ;  /* 0x0000003000aa7308 */ /* 0x000fe20000000800 */
[--C-:B---3--:R-:W-:Y:S01]  /*13020*/  FFMA.FTZ R23, R211, c[0x0][0x2d0], -R49.reuse ;  /* 0x0000b400d3177a23 */ /* 0x108fe20000010831 */
[-C--:B-1----:R-:W-:Y:S01]  /*13030*/  HMMA.16816.F32 R100, R24, R36.reuse, R100 ;  /* 0x000000241864723c */ /* 0x082fe20000001864 */
[----:B------:R-:W3:Y:S07]  /*13040*/  LDL.LU R211, [R1+0x14] ;  /* 0x0000140001d37983 */ /* 0x000eee0000300800 */
[----:B------:R1:W-:Y:S01]  /*13050*/  MUFU.EX2 R48, R23 ;  /* 0x0000001700307308 */ /* 0x0003e20000000800 */
[C---:B------:R-:W-:Y:S08]  /*13060*/  HMMA.16816.F32 R104, R32.reuse, R36, R104 ;  /* 0x000000242068723c */ /* 0x040ff00000001868 */
[-C--:B------:R-:W-:Y:S08]  /*13070*/  HMMA.16816.F32 R108, R32, R38.reuse, R108 ;  /* 0x00000026206c723c */ /* 0x080ff0000000186c */
[C---:B------:R-:W-:Y:S01]  /*13080*/  HMMA.16816.F32 R112, R24.reuse, R38, R112 ;  /* 0x000000261870723c */ /* 0x040fe20000001870 */
[----:B------:R-:W-:Y:S03]  /*13090*/  LDSM.16.MT88.4 R36, [R228+0x3080] ;  /* 0x00308000e424783b */ /* 0x000fe60000004200 */
[--C-:B-1----:R-:W-:Y:S01]  /*130a0*/  FFMA.FTZ R23, R212, c[0x0][0x2d0], -R49.reuse ;  /* 0x0000b400d4177a23 */ /* 0x102fe20000010831 */
[----:B------:R-:W-:Y:S03]  /*130b0*/  MOV R212, R178 ;  /* 0x000000b200d47202 */ /* 0x000fe60000000f00 */
[-C--:B------:R-:W-:Y:S01]  /*130c0*/  HMMA.16816.F32 R116, R24, R28.reuse, R116 ;  /* 0x0000001c1874723c */ /* 0x080fe20000001874 */
[----:B------:R1:W4:Y:S07]  /*130d0*/  MUFU.EX2 R47, R23 ;  /* 0x00000017002f7308 */ /* 0x00032e0000000800 */
[C---:B------:R-:W-:Y:S08]  /*130e0*/  HMMA.16816.F32 R120, R32.reuse, R28, R120 ;  /* 0x0000001c2078723c */ /* 0x040ff00000001878 */
[-C--:B------:R-:W-:Y:S01]  /*130f0*/  HMMA.16816.F32 R124, R32, R30.reuse, R124 ;  /* 0x0000001e207c723c */ /* 0x080fe2000000187c */
[----:B------:R-:W5:Y:S07]  /*13100*/  LDSM.16.MT88.4 R32, [R226+0x3080] ;  /* 0x00308000e220783b */ /* 0x000f6e0000004200 */
[----:B------:R-:W-:Y:S04]  /*13110*/  HMMA.16816.F32 R128, R24, R30, R128 ;  /* 0x0000001e1880723c */ /* 0x000fe80000001880 */
[--C-:B-1----:R-:W-:Y:S01]  /*13120*/  FFMA.FTZ R23, R213, c[0x0][0x2d0], -R49.reuse ;  /* 0x0000b400d5177a23 */ /* 0x102fe20000010831 */
[----:B----4-:R-:W-:Y:S01]  /*13130*/  F2FP.PACK_AB R28, R47, R48 ;  /* 0x000000302f1c723e */ /* 0x010fe200000000ff */
[----:B------:R-:W4:Y:S01]  /*13140*/  LDL.LU R213, [R1+0xc] ;  /* 0x00000c0001d57983 */ /* 0x000f220000300800 */
[----:B------:R-:W-:Y:S01]  /*13150*/  FFMA.FTZ R49, R216, c[0x0][0x2d0], -R49 ;  /* 0x0000b400d8317a23 */ /* 0x000fe20000010831 */
[----:B------:R1:W-:Y:S01]  /*13160*/  MUFU.EX2 R46, R23 ;  /* 0x00000017002e7308 */ /* 0x0003e20000000800 */
[----:B------:R-:W-:Y:S03]  /*13170*/  F2FP.PACK_AB R24, R198, R197 ;  /* 0x000000c5c618723e */ /* 0x000fe600000000ff */
[----:B------:R-:W-:Y:S02]  /*13180*/  F2FP.PACK_AB R25, R195, R196 ;  /* 0x000000c4c319723e */ /* 0x000fe400000000ff */
[----:B------:R-:W-:Y:S02]  /*13190*/  F2FP.PACK_AB R26, R193, R194 ;  /* 0x000000c2c11a723e */ /* 0x000fe400000000ff */
[----:B------:R-:W-:Y:S02]  /*131a0*/  F2FP.PACK_AB R27, R170, R171 ;  /* 0x000000abaa1b723e */ /* 0x000fe400000000ff */
[----:B------:R-:W5:Y:S01]  /*131b0*/  MUFU.EX2 R49, R49 ;  /* 0x0000003100317308 */ /* 0x000f620000000800 */
[----:B------:R-:W-:Y:S01]  /*131c0*/  MOV R216, R177 ;  /* 0x000000b100d87202 */ /* 0x000fe20000000f00 */
[--C-:B-1----:R-:W-:Y:S02]  /*131d0*/  FFMA.FTZ R23, R172, c[0x0][0x2d0], -R50.reuse ;  /* 0x0000b400ac177a23 */ /* 0x102fe40000010832 */
[----:B------:R-:W4:Y:S06]  /*131e0*/  LDL.LU R172, [R1+0x10] ;  /* 0x0000100001ac7983 */ /* 0x000f2c0000300800 */
[----:B------:R1:W-:Y:S01]  /*131f0*/  MUFU.EX2 R44, R23 ;  /* 0x00000017002c7308 */ /* 0x0003e20000000800 */
[----:B-----5:R-:W-:Y:S01]  /*13200*/  F2FP.PACK_AB R30, R49, R46 ;  /* 0x0000002e311e723e */ /* 0x020fe200000000ff */
[--C-:B-1----:R-:W-:Y:S01]  /*13210*/  FFMA.FTZ R23, R174, c[0x0][0x2d0], -R50.reuse ;  /* 0x0000b400ae177a23 */ /* 0x102fe20000010832 */
[----:B------:R-:W-:Y:S02]  /*13220*/  MOV R174, R176 ;  /* 0x000000b000ae7202 */ /* 0x000fe40000000f00 */
[-C--:B------:R-:W-:Y:S05]  /*13230*/  HMMA.16816.F32 R176, R24, R188.reuse, R4 ;  /* 0x000000bc18b0723c */ /* 0x080fea0000001804 */
[----:B------:R1:W5:Y:S01]  /*13240*/  MUFU.EX2 R45, R23 ;  /* 0x00000017002d7308 */ /* 0x0003620000000800 */
[----:B------:R-:W2:Y:S01]  /*13250*/  LDSM.16.MT88.4 R4, [R225+0x4880] ;  /* 0x00488000e104783b */ /* 0x000ea20000004200 */
[--C-:B-1----:R-:W-:Y:S01]  /*13260*/  FFMA.FTZ R23, R173, c[0x0][0x2d0], -R50.reuse ;  /* 0x0000b400ad177a23 */ /* 0x102fe20000010832 */
[----:B-----5:R-:W-:Y:S01]  /*13270*/  F2FP.PACK_AB R29, R45, R44 ;  /* 0x0000002c2d1d723e */ /* 0x020fe200000000ff */
[----:B------:R-:W-:Y:S06]  /*13280*/  FFMA.FTZ R50, R22, c[0x0][0x2d0], -R50 ;  /* 0x0000b40016327a23 */ /* 0x000fec0000010832 */
[----:B------:R-:W-:Y:S10]  /*13290*/  MUFU.EX2 R23, R23 ;  /* 0x0000001700177308 */ /* 0x000ff40000000800 */
[----:B------:R-:W1:Y:S02]  /*132a0*/  MUFU.EX2 R50, R50 ;  /* 0x0000003200327308 */ /* 0x000e640000000800 */
[----:B-1----:R-:W-:Y:S07]  /*132b0*/  F2FP.PACK_AB R31, R50, R23 ;  /* 0x00000017321f723e */ /* 0x002fee00000000ff */
[C---:B------:R-:W-:Y:S01]  /*132c0*/  HMMA.16816.F32 R180, R28.reuse, R188, R8 ;  /* 0x000000bc1cb4723c */ /* 0x040fe20000001808 */
[----:B------:R-:W1:Y:S07]  /*132d0*/  LDSM.16.MT88.4 R8, [R226+0x4880] ;  /* 0x00488000e208783b */ /* 0x000e6e0000004200 */
[-C--:B------:R-:W-:Y:S01]  /*132e0*/  HMMA.16816.F32 R184, R28, R190.reuse, R12 ;  /* 0x000000be1cb8723c */ /* 0x080fe2000000180c */
[----:B------:R-:W5:Y:S07]  /*132f0*/  LDSM.16.MT88.4 R12, [R228+0x4880] ;  /* 0x00488000e40c783b */ /* 0x000f6e0000004200 */
[C---:B------:R-:W-:Y:S01]  /*13300*/  HMMA.16816.F32 R188, R24.reuse, R190, R16 ;  /* 0x000000be18bc723c */ /* 0x040fe20000001810 */
[----:B------:R-:W1:Y:S07]  /*13310*/  LDSM.16.MT88.4 R16, [R227+0x4880] ;  /* 0x00488000e310783b */ /* 0x000e6e0000004200 */
        /* <DEDUP_REMOVED lines=14> */
[----:B---3--:R-:W-:Y:S01]  /*13400*/  FFMA.FTZ R4, R2, R211, R212 ;  /* 0x000000d302047223 */ /* 0x008fe200000100d4 */
[-C--:B------:R-:W-:Y:S04]  /*13410*/  HMMA.16816.F32 R76, R28, R6.reuse, R76 ;  /* 0x000000061c4c723c */ /* 0x080fe8000000184c */
[----:B------:R-:W-:Y:S04]  /*13420*/  FADD.FTZ R4, R217, R4 ;  /* 0x00000004d9047221 */ /* 0x000fe80000010000 */
[C---:B------:R-:W-:Y:S04]  /*13430*/  HMMA.16816.F32 R80, R24.reuse, R6, R80 ;  /* 0x000000061850723c */ /* 0x040fe80000001850 */
[----:B------:R-:W-:Y:S02]  /*13440*/  FADD.FTZ R5, R204, R4 ;  /* 0x00000004cc057221 */ /* 0x000fe40000010000 */
[----:B------:R-:W-:Y:S02]  /*13450*/  FFMA.FTZ R4, R0, R209, R175 ;  /* 0x000000d100047223 */ /* 0x000fe400000100af */
[-C--:B-1----:R-:W-:Y:S04]  /*13460*/  HMMA.16816.F32 R84, R24, R8.reuse, R84 ;  /* 0x000000081854723c */ /* 0x082fe80000001854 */
[----:B------:R-:W-:Y:S02]  /*13470*/  FADD.FTZ R0, R202, R5 ;  /* 0x00000005ca007221 */ /* 0x000fe40000010000 */
[----:B------:R-:W-:Y:S02]  /*13480*/  FADD.FTZ R4, R192, R4 ;  /* 0x00000004c0047221 */ /* 0x000fe40000010000 */
[C---:B------:R-:W-:Y:S04]  /*13490*/  HMMA.16816.F32 R88, R28.reuse, R8, R88 ;  /* 0x000000081c58723c */ /* 0x040fe80000001858 */
[----:B------:R-:W-:Y:S02]  /*134a0*/  FADD.FTZ R4, R206, R4 ;  /* 0x00000004ce047221 */ /* 0x000fe40000010000 */
[----:B------:R-:W-:Y:S02]  /*134b0*/  FADD.FTZ R5, R218, R0 ;  /* 0x00000000da057221 */ /* 0x000fe40000010000 */
[-C--:B------:R-:W-:Y:S04]  /*134c0*/  HMMA.16816.F32 R92, R28, R10.reuse, R92 ;  /* 0x0000000a1c5c723c */ /* 0x080fe8000000185c */
[----:B----4-:R-:W-:Y:S02]  /*134d0*/  FFMA.FTZ R20, R20, R213, R216 ;  /* 0x000000d514147223 */ /* 0x010fe400000100d8 */
[----:B------:R-:W-:Y:S02]  /*134e0*/  FADD.FTZ R4, R207, R4 ;  /* 0x00000004cf047221 */ /* 0x000fe40000010000 */
[----:B------:R-:W-:Y:S01]  /*134f0*/  FADD.FTZ R20, R210, R20 ;  /* 0x00000014d2147221 */ /* 0x000fe20000010000 */
[C---:B------:R-:W-:Y:S04]  /*13500*/  HMMA.16816.F32 R96, R24.reuse, R10, R96 ;  /* 0x0000000a1860723c */ /* 0x040fe80000001860 */
[----:B------:R-:W-:Y:S02]  /*13510*/  FADD.FTZ R20, R205, R20 ;  /* 0x00000014cd147221 */ /* 0x000fe40000010000 */
[----:B------:R-:W-:Y:S01]  /*13520*/  FADD.FTZ R4, R166, R4 ;  /* 0x00000004a6047221 */ /* 0x000fe20000010000 */
[----:B------:R-:W-:Y:S01]  /*13530*/  MOV R166, R167 ;  /* 0x000000a700a67202 */ /* 0x000fe20000000f00 */
[----:B------:R-:W-:Y:S01]  /*13540*/  FADD.FTZ R5, R201, R5 ;  /* 0x00000005c9057221 */ /* 0x000fe20000010000 */
[-C--:B-----5:R-:W-:Y:S03]  /*13550*/  HMMA.16816.F32 R100, R24, R12.reuse, R100 ;  /* 0x0000000c1864723c */ /* 0x0a0fe60000001864 */
[----:B------:R-:W-:Y:S01]  /*13560*/  FADD.FTZ R4, R165, R4 ;  /* 0x00000004a5047221 */ /* 0x000fe20000010000 */
[----:B------:R-:W-:Y:S03]  /*13570*/  MOV R165, R168 ;  /* 0x000000a800a57202 */ /* 0x000fe60000000f00 */
[----:B------:R-:W-:Y:S01]  /*13580*/  FADD.FTZ R4, R164, R4 ;  /* 0x00000004a4047221 */ /* 0x000fe20000010000 */
[C---:B------:R-:W-:Y:S04]  /*13590*/  HMMA.16816.F32 R104, R28.reuse, R12, R104 ;  /* 0x0000000c1c68723c */ /* 0x040fe80000001868 */
[----:B------:R-:W-:Y:S01]  /*135a0*/  FADD.FTZ R4, R51, R4 ;  /* 0x0000000433047221 */ /* 0x000fe20000010000 */
[----:B------:R-:W-:Y:S01]  /*135b0*/  MOV R164, R169 ;  /* 0x000000a900a47202 */ /* 0x000fe20000000f00 */
[----:B------:R-:W-:Y:S02]  /*135c0*/  FFMA.FTZ R21, R21, R172, R174 ;  /* 0x000000ac15157223 */ /* 0x000fe400000100ae */
        /* <DEDUP_REMOVED lines=8> */
[-C--:B------:R-:W-:Y:S03]  /*13650*/  HMMA.16816.F32 R116, R24, R16.reuse, R116 ;  /* 0x000000101874723c */ /* 0x080fe60000001874 */
[----:B------:R-:W-:Y:S02]  /*13660*/  FADD.FTZ R7, R250, R2 ;  /* 0x00000002fa077221 */ /* 0x000fe40000010000 */
[----:B------:R-:W-:Y:S02]  /*13670*/  FADD.FTZ R2, R251, R6 ;  /* 0x00000006fb027221 */ /* 0x000fe40000010000 */
        /* <DEDUP_REMOVED lines=20> */
[----:B------:R1:W-:Y:S01]  /*137c0*/  STL [R1+0x10], R5 ;  /* 0x0000100501007387 */ /* 0x0003e20000100800 */
[----:B------:R-:W-:Y:S02]  /*137d0*/  FADD.FTZ R2, R46, R2 ;  /* 0x000000022e027221 */ /* 0x000fe40000010000 */
[----:B------:R-:W-:Y:S01]  /*137e0*/  FADD.FTZ R4, R170, R4 ;  /* 0x00000004aa047221 */ /* 0x000fe20000010000 */
[----:B------:R-:W-:Y:S01]  /*137f0*/  MOV R170, R3 ;  /* 0x0000000300aa7202 */ /* 0x000fe20000000f00 */
[----:B------:R-:W-:Y:S02]  /*13800*/  FADD.FTZ R2, R49, R2 ;  /* 0x0000000231027221 */ /* 0x000fe40000010000 */
[----:B------:R-:W-:Y:S01]  /*13810*/  FADD.FTZ R0, R23, R0 ;  /* 0x0000000017007221 */ /* 0x000fe20000010000 */
[----:B------:R1:W-:Y:S03]  /*13820*/  STL [R1+0xc], R4 ;  /* 0x00000c0401007387 */ /* 0x0003e60000100800 */
[----:B------:R-:W-:Y:S01]  /*13830*/  FADD.FTZ R0, R50, R0 ;  /* 0x0000000032007221 */ /* 0x000fe20000010000 */
[----:B------:R1:W-:Y:S04]  /*13840*/  STL [R1+0x14], R2 ;  /* 0x0000140201007387 */ /* 0x0003e80000100800 */
[----:B------:R1:W-:Y:S01]  /*13850*/  STL [R1+0x18], R0 ;  /* 0x0000180001007387 */ /* 0x0003e20000100800 */
[----:B------:R-:W-:-:S05]  /*13860*/  @P0 BRA `(.L_x_3180) ;  /* 0xffffb5d000000947 */ /* 0x000fca000383ffff */
.L_x_3162:
        /* <DEDUP_REMOVED lines=185> */
.L_x_3114:
        /* <DEDUP_REMOVED lines=318> */
.L_x_3183:
[----:B--2-4-:R-:W-:Y:S05]  /*157e0*/  BSYNC B0 ;  /* 0x0000000000007941 */ /* 0x014fea0003800000 */
.L_x_3182:
        /* <DEDUP_REMOVED lines=16> */
.L_x_3185:
[----:B------:R-:W-:Y:S05]  /*158f0*/  BSYNC B0 ;  /* 0x0000000000007941 */ /* 0x000fea0003800000 */
.L_x_3184:
        /* <DEDUP_REMOVED lines=16> */
.L_x_3187:
[----:B------:R-:W-:Y:S05]  /*15a00*/  BSYNC B0 ;  /* 0x0000000000007941 */ /* 0x000fea0003800000 */
.L_x_3186:
        /* <DEDUP_REMOVED lines=16> */
.L_x_3189:
[----:B------:R-:W-:Y:S05]  /*15b10*/  BSYNC B0 ;  /* 0x0000000000007941 */ /* 0x000fea0003800000 */
.L_x_3188:
        /* <DEDUP_REMOVED lines=16> */
.L_x_3191:
[----:B------:R-:W-:Y:S05]  /*15c20*/  BSYNC B0 ;  /* 0x0000000000007941 */ /* 0x000fea0003800000 */
.L_x_3190:
        /* <DEDUP_REMOVED lines=16> */
.L_x_3193:
[----:B------:R-:W-:Y:S05]  /*15d30*/  BSYNC B0 ;  /* 0x0000000000007941 */ /* 0x000fea0003800000 */
.L_x_3192:
        /* <DEDUP_REMOVED lines=16> */
.L_x_3195:
[----:B------:R-:W-:Y:S05]  /*15e40*/  BSYNC B0 ;  /* 0x0000000000007941 */ /* 0x000fea0003800000 */
.L_x_3194:
        /* <DEDUP_REMOVED lines=17> */
.L_x_3181:
        /* <DEDUP_REMOVED lines=41> */
.L_x_3197:
[----:B------:R-:W-:Y:S05]  /*161f0*/  BSYNC B0 ;  /* 0x0000000000007941 */ /* 0x000fea0003800000 */
.L_x_3196:
        /* <DEDUP_REMOVED lines=57> */
.L_x_3199:
[----:B------:R-:W-:Y:S05]  /*16590*/  BSYNC B0 ;  /* 0x0000000000007941 */ /* 0x000fea0003800000 */
.L_x_3198:
        /* <DEDUP_REMOVED lines=15> */
.L_x_3201:
[----:B------:R-:W-:Y:S05]  /*16690*/  BSYNC B0 ;  /* 0x0000000000007941 */ /* 0x000fea0003800000 */
.L_x_3200:
        /* <DEDUP_REMOVED lines=15> */
.L_x_3203:
[----:B------:R-:W-:Y:S05]  /*16790*/  BSYNC B0 ;  /* 0x0000000000007941 */ /* 0x000fea0003800000 */
.L_x_3202:
        /* <DEDUP_REMOVED lines=15> */
.L_x_3205:
[----:B------:R-:W-:Y:S05]  /*16890*/  BSYNC B0 ;  /* 0x0000000000007941 */ /* 0x000fea0003800000 */
.L_x_3204:
        /* <DEDUP_REMOVED lines=15> */
.L_x_3207:
[----:B------:R-:W-:Y:S05]  /*16990*/  BSYNC B0 ;  /* 0x0000000000007941 */ /* 0x000fea0003800000 */
.L_x_3206:
        /* <DEDUP_REMOVED lines=15> */
.L_x_3209:
[----:B------:R-:W-:Y:S05]  /*16a90*/  BSYNC B0 ;  /* 0x0000000000007941 */ /* 0x000fea0003800000 */
.L_x_3208:
        /* <DEDUP_REMOVED lines=15> */
.L_x_3211:
[----:B------:R-:W-:Y:S05]  /*16b90*/  BSYNC B0 ;  /* 0x0000000000007941 */ /* 0x000fea0003800000 */
.L_x_3210:
        /* <DEDUP_REMOVED lines=16> */
.L_x_3212:
        /* <DEDUP_REMOVED lines=14> */
.L_x_4372:


//--------------------- .text._ZN7cutlass13device_kernelIN5flash19enable_sm80_to_sm89INS1_16FlashAttnFwdSm80INS1_25CollectiveMainloopFwdSm80ILi4ELi1ELb0EN4cute5tupleIJNS5_1CILi128EEENS7_ILi48EEES8_EEELi128ENS_6half_tEfNS_4arch4Sm80ELb0ELb1ELb0ELb1ELb1ELb0ELb1ELb0EEENS1_21CollectiveEpilogueFwdINS6_IJS8_S8_S9_EEENS6_IJNS7_ILi1EEESH_SH_EEESB_SD_Li128ELb1ELb1ELb0ELb0EEENS1_19SingleTileSchedulerILb1ELb0ELb1ELi128EEEEEEEEEvNT_6ParamsE --------------------------
	.section	.text._ZN7cutlass13device_kernelIN5flash19enable_sm80_to_sm89INS1_16FlashAttnFwdSm80INS1_25CollectiveMainloopFwdSm80ILi4ELi1ELb0EN4cute5tupleIJNS5_1CILi128EEENS7_ILi48EEES8_EEELi128ENS_6half_tEfNS_4arch4Sm80ELb0ELb1ELb0ELb1ELb1ELb0ELb1ELb0EEENS1_21CollectiveEpilogueFwdINS6_IJS8_S8_S9_EEENS6_IJNS7_ILi1EEESH_SH_EEESB_SD_Li128ELb1ELb1ELb0ELb0EEENS1_19SingleTileSchedulerILb1ELb0ELb1ELi128EEEEEEEEEvNT_6ParamsE,"ax",@progbits
	.sectioninfo	@"SHI_REGISTERS=255"
	.align	128
.text._ZN7cutlass13device_kernelIN5flash19enable_sm80_to_sm89INS1_16FlashAttnFwdSm80INS1_25CollectiveMainloopFwdSm80ILi4ELi1ELb0EN4cute5tupleIJNS5_1CILi128EEENS7_ILi48EEES8_EEELi128ENS_6half_tEfNS_4arch4Sm80ELb0ELb1ELb0ELb1ELb1ELb0ELb1ELb0EEENS1_21CollectiveEpilogueFwdINS6_IJS8_S8_S9_EEENS6_IJNS7_ILi1EEESH_SH_EEESB_SD_Li128ELb1ELb1ELb0ELb0EEENS1_19SingleTileSchedulerILb1ELb0ELb1ELi128EEEEEEEEEvNT_6ParamsE:
        .type           _ZN7cutlass13device_kernelIN5flash19enable_sm80_to_sm89INS1_16FlashAttnFwdSm80INS1_25CollectiveMainloopFwdSm80ILi4ELi1ELb0EN4cute5tupleIJNS5_1CILi128EEENS7_ILi48EEES8_EEELi128ENS_6half_tEfNS_4arch4Sm80ELb0ELb1ELb0ELb1ELb1ELb0ELb1ELb0EEENS1_21CollectiveEpilogueFwdINS6_IJS8_S8_S9_EEENS6_IJNS7_ILi1EEESH_SH_EEESB_SD_Li128ELb1ELb1ELb0ELb0EEENS1_19SingleTileSchedulerILb1ELb0ELb1ELi128EEEEEEEEEvNT_6ParamsE,@function
        .size           _ZN7cutlass13device_kernelIN5flash19enable_sm80_to_sm89INS1_16FlashAttnFwdSm80INS1_25CollectiveMainloopFwdSm80ILi4ELi1ELb0EN4cute5tupleIJNS5_1CILi128EEENS7_ILi48EEES8_EEELi128ENS_6half_tEfNS_4arch4Sm80ELb0ELb1ELb0ELb1ELb1ELb0ELb1ELb0EEENS1_21CollectiveEpilogueFwdINS6_IJS8_S8_S9_EEENS6_IJNS7_ILi1EEESH_SH_EEESB_SD_Li128ELb1ELb1ELb0ELb0EEENS1_19SingleTileSchedulerILb1ELb0ELb1ELi128EEEEEEEEEvNT_6ParamsE,(.L_x_4373 - _ZN7cutlass13device_kernelIN5flash19enable_sm80_to_sm89INS1_16FlashAttnFwdSm80INS1_25CollectiveMainloopFwdSm80ILi4ELi1ELb0EN4cute5tupleIJNS5_1CILi128EEENS7_ILi48EEES8_EEELi128ENS_6half_tEfNS_4arch4Sm80ELb0ELb1ELb0ELb1ELb1ELb0ELb1ELb0EEENS1_21CollectiveEpilogueFwdINS6_IJS8_S8_S9_EEENS6_IJNS7_ILi1EEESH_SH_EEESB_SD_Li128ELb1ELb1ELb0ELb0EEENS1_19SingleTileSchedulerILb1ELb0ELb1ELi128EEEEEEEEEvNT_6ParamsE)
        .other          _ZN7cutlass13device_kernelIN5flash19enable_sm80_to_sm89INS1_16FlashAttnFwdSm80INS1_25CollectiveMainloopFwdSm80ILi4ELi1ELb0EN4cute5tupleIJNS5_1CILi128EEENS7_ILi48EEES8_EEELi128ENS_6half_tEfNS_4arch4Sm80ELb0ELb1ELb0ELb1ELb1ELb0ELb1ELb0EEENS1_21CollectiveEpilogueFwdINS6_IJS8_S8_S9_EEENS6_IJNS7_ILi1EEESH_SH_EEESB_SD_Li128ELb1ELb1ELb0ELb0EEENS1_19SingleTileSchedulerILb1ELb0ELb1ELi128EEEEEEEEEvNT_6ParamsE,@"STO_CUDA_ENTRY STV_DEFAULT"
_ZN7cutlass13device_kernelIN5flash19enable_sm80_to_sm89INS1_16FlashAttnFwdSm80INS1_25CollectiveMainloopFwdSm80ILi4ELi1ELb0EN4cute5tupleIJNS5_1CILi128EEENS7_ILi48EEES8_EEELi128ENS_6half_tEfNS_4arch4Sm80ELb0ELb1ELb0ELb1ELb1ELb0ELb1ELb0EEENS1_21CollectiveEpilogueFwdINS6_IJS8_S8_S9_EEENS6_IJNS7_ILi1EEESH_SH_EEESB_SD_Li128ELb1ELb1ELb0ELb0EEENS1_19SingleTileSchedulerILb1ELb0ELb1ELi128EEEEEEEEEvNT_6ParamsE:
        /* <DEDUP_REMOVED lines=21> */
.L_x_3214:
        /* <DEDUP_REMOVED lines=13> */
.L_x_3216:
[----:B------:R-:W-:Y:S02]  /*0220*/  ULDC UR5, c[0x0][0x54c] ;  /* 0x0001530000057ab9 */ /* 0x000fe40000000800 */
.L_x_3215:
[----:B------:R-:W-:Y:S02]  /*0230*/  ULDC UR4, c[0x0][0x548] ;  /* 0x0001520000047ab9 */ /* 0x000fe40000000800 */
[----:B------:R-:W-:-:S02]  /*0240*/  USHF.L.U32 UR28, UR28, 0x7, URZ ;  /* 0x000000071c1c7899 */ /* 0x000fc4000800063f */
[----:B------:R-:W-:-:S04]  /*0250*/  UIMAD UR4, UR5, UR4, URZ ;  /* 0x00000004050472a4 */ /* 0x000fc8000f8e023f */
[----:B------:R-:W-:-:S04]  /*0260*/  UISETP.GE.AND UP0, UPT, UR28, UR4, UPT ;  /* 0x000000041c00728c */ /* 0x000fc8000bf06270 */
[----:B------:R-:W-:Y:S01]  /*0270*/  USEL UR13, UR13, 0xffffffff, !UP0 ;  /* 0xffffffff0d0d7887 */ /* 0x000fe2000c000000 */
[----:B------:R-:W-:Y:S05]  /*0280*/  BRA `(.L_x_3217) ;  /* 0x000001b000007947 */ /* 0x000fea0003800000 */
.L_x_3213:
        /* <DEDUP_REMOVED lines=8> */
.L_x_3218:
        /* <DEDUP_REMOVED lines=13> */
.L_x_3220:
[----:B------:R-:W-:Y:S02]  /*03e0*/  ULDC UR5, c[0x0][0x54c] ;  /* 0x0001530000057ab9 */ /* 0x000fe40000000800 */
.L_x_3219:
[----:B------:R-:W-:Y:S02]  /*03f0*/  ULDC UR4, c[0x0][0x548] ;  /* 0x0001520000047ab9 */ /* 0x000fe40000000800 */
[----:B------:R-:W-:-:S02]  /*0400*/  USHF.L.U32 UR28, UR28, 0x7, URZ ;  /* 0x000000071c1c7899 */ /* 0x000fc4000800063f */
[----:B------:R-:W-:-:S04]  /*0410*/  UIMAD UR4, UR5, UR4, URZ ;  /* 0x00000004050472a4 */ /* 0x000fc8000f8e023f */
[----:B------:R-:W-:-:S04]  /*0420*/  UISETP.GE.AND UP0, UPT, UR28, UR4, UPT ;  /* 0x000000041c00728c */ /* 0x000fc8000bf06270 */
[----:B------:R-:W-:-:S06]  /*0430*/  USEL UR13, UR13, 0xffffffff, !UP0 ;  /* 0xffffffff0d0d7887 */ /* 0x000fcc000c000000 */
.L_x_3217:
        /* <DEDUP_REMOVED lines=47> */
.L_x_3221:
        /* <DEDUP_REMOVED lines=10> */
.L_x_3222:
        /* <DEDUP_REMOVED lines=12> */
.L_x_3223:
        /* <DEDUP_REMOVED lines=27> */
.L_x_3225:
[----:B------:R-:W-:Y:S02]  /*0a40*/  UISETP.NE.AND UP0, UPT, UR5, 0x1, UPT ;  /* 0x000000010500788c */ /* 0x000fe4000bf05270 */
[----:B------:R-:W-:Y:S02]  /*0a50*/  ULDC.64 UR6, c[0x0][0x330] ;  /* 0x0000cc0000067ab9 */ /* 0x000fe40000000a00 */
[----:B------:R-:W-:-:S07]  /*0a60*/  UIMAD.WIDE.U32 UR18, UR17, UR6, URZ ;  /* 0x00000006111272a5 */ /* 0x000fce000f8e003f */
[----:B------:R-:W-:Y:S02]  /*0a70*/  @UP0 USHF.R.U32.HI UR17, URZ, UR7, UR19 ;  /* 0x000000073f110299 */ /* 0x000fe40008011613 */
.L_x_3226:
[----:B------:R-:W-:Y:S02]  /*0a80*/  ULDC UR6, c[0x0][0x32c] ;  /* 0x0000cb0000067ab9 */ /* 0x000fe40000000800 */
[----:B------:R-:W-:-:S04]  /*0a90*/  UIMAD UR6, UR17, UR5, UR6 ;  /* 0x00000005110672a4 */ /* 0x000fc8000f8e0206 */
[----:B------:R-:W-:-:S04]  /*0aa0*/  UISETP.LT.AND UP0, UPT, UR4, UR6, UPT ;  /* 0x000000060400728c */ /* 0x000fc8000bf01270 */
[----:B------:R-:W-:Y:S02]  /*0ab0*/  USEL UR4, UR4, UR6, UP0 ;  /* 0x0000000604047287 */ /* 0x000fe40008000000 */
.L_x_3224:
        /* <DEDUP_REMOVED lines=36> */
.L_x_3228:
[----:B------:R-:W-:-:S03]  /*0d00*/  UISETP.NE.AND UP0, UPT, UR5, 0x1, UPT ;  /* 0x000000010500788c */ /* 0x000fc6000bf05270 */
[----:B------:R-:W-:Y:S02]  /*0d10*/  ULDC.64 UR4, c[0x0][0x330] ;  /* 0x0000cc0000047ab9 */ /* 0x000fe40000000a00 */
[----:B------:R-:W-:-:S07]  /*0d20*/  UIMAD.WIDE.U32 UR18, UR7, UR4, URZ ;  /* 0x00000004071272a5 */ /* 0x000fce000f8e003f */
[----:B------:R-:W-:Y:S02]  /*0d30*/  @UP0 UMOV UR17, UR19 ;  /* 0x0000001300110c82 */ /* 0x000fe40008000000 */
[----:B------:R-:W-:Y:S02]  /*0d40*/  @UP0 USHF.R.U32.HI UR7, URZ, UR5, UR17 ;  /* 0x000000053f070299 */ /* 0x000fe40008011611 */
.L_x_3229:
[----:B------:R-:W-:Y:S02]  /*0d50*/  ULDC UR4, c[0x0][0x32c] ;  /* 0x0000cb0000047ab9 */ /* 0x000fe40000000800 */
[----:B------:R-:W-:-:S04]  /*0d60*/  UIMAD UR4, UR7, UR4, URZ ;  /* 0x00000004070472a4 */ /* 0x000fc8000f8e023f */
[----:B------:R-:W-:-:S04]  /*0d70*/  UISETP.LT.AND UP0, UPT, UR6, UR4, UPT ;  /* 0x000000040600728c */ /* 0x000fc8000bf01270 */
[----:B------:R-:W-:-:S04]  /*0d80*/  USEL UR6, UR6, UR4, !UP0 ;  /* 0x0000000406067287 */ /* 0x000fc8000c000000 */
.L_x_3227:
        /* <DEDUP_REMOVED lines=140> */
[----:B------:R1:W-:Y:S01]  /*1650*/  STL [R1], R129 ;  /* 0x0000008101007387 */ /* 0x0003e20000100800 */
        /* <DEDUP_REMOVED lines=53> */
.L_x_3232:
[----:B---34-:R-:W-:Y:S05]  /*19b0*/  BSYNC B0 ;  /* 0x0000000000007941 */ /* 0x018fea0003800000 */
.L_x_3231:
        /* <DEDUP_REMOVED lines=15> */
.L_x_3234:
[----:B------:R-:W-:Y:S05]  /*1ab0*/  BSYNC B0 ;  /* 0x0000000000007941 */ /* 0x000fea0003800000 */
.L_x_3233:
        /* <DEDUP_REMOVED lines=15> */
.L_x_3236:
[----:B------:R-:W-:Y:S05]  /*1bb0*/  BSYNC B0 ;  /* 0x0000000000007941 */ /* 0x000fea0003800000 */
.L_x_3235:
        /* <DEDUP_REMOVED lines=15> */
.L_x_3238:
[----:B------:R-:W-:Y:S05]  /*1cb0*/  BSYNC B0 ;  /* 0x0000000000007941 */ /* 0x000fea0003800000 */
.L_x_3237:
        /* <DEDUP_REMOVED lines=15> */
.L_x_3240:
[----:B------:R-:W-:Y:S05]  /*1db0*/  BSYNC B0 ;  /* 0x0000000000007941 */ /* 0x000fea0003800000 */
.L_x_3239:
        /* <DEDUP_REMOVED lines=15> */
.L_x_3242:
[----:B------:R-:W-:Y:S05]  /*1eb0*/  BSYNC B0 ;  /* 0x0000000000007941 */ /* 0x000fea0003800000 */
.L_x_3241:
        /* <DEDUP_REMOVED lines=15> */
.L_x_3244:
[----:B------:R-:W-:Y:S05]  /*1fb0*/  BSYNC B0 ;  /* 0x0000000000007941 */ /* 0x000fea0003800000 */
.L_x_3243:
        /* <DEDUP_REMOVED lines=10> */
[----:B------:R-:W-:Y:S01]  /*2060*/  IADD3 R0, R131, UR21, RZ ;  /* 0x0000001583007c10 */ /* 0x000fe2000fffe0ff */
[----:B------:R-:W-:Y:S01]  /*2070*/  ULDC.64 UR4, c[0x0][0x2b0] ;  /* 0x0000ac0000047ab9 */ /* 0x000fe20000000a00 */
[----:B------:R-:W-:Y:S01]  /*2080*/  SHF.R.S32.HI R7, RZ, 0x1f, R23 ;  /* 0x0000001fff077819 */ /* 0x000fe20000011417 */
[----:B------:R-:W-:Y:S01]  /*2090*/  UIMAD UR9, UR9, UR4, URZ ;  /* 0x00000004090972a4 */ /* 0x000fe2000f8e023f */
[C---:B------:R-:W-:Y:S01]  /*20a0*/  IADD3 R8, R0.reuse, UR11, RZ ;  /* 0x0000000b00087c10 */ /* 0x040fe2000fffe0ff */
[----:B------:R-:W-:Y:S01]  /*20b0*/  UIMAD.WIDE.U32 UR16, UR18, UR4, URZ ;  /* 0x00000004121072a5 */ /* 0x000fe2000f8e003f */
[----:B------:R-:W-:Y:S01]  /*20c0*/  ISETP.GE.AND P5, PT, R0, UR8, PT ;  /* 0x0000000800007c0c */ /* 0x000fe2000bfa6270 */
[----:B------:R-:W-:Y:S01]  /*20d0*/  UIMAD UR5, UR18, UR5, UR9 ;  /* 0x00000005120572a4 */ /* 0x000fe2000f8e0209 */
[----:B------:R-:W-:-:S02]  /*20e0*/  IMAD.MOV.U32 R242, RZ, RZ, RZ ;  /* 0x000000fffff27224 */ /* 0x000fc400078e00ff */
[----:B------:R-:W-:Y:S01]  /*20f0*/  @P4 IMAD.HI.U32 R6, R8, c[0x0][0x2bc], RZ ;  /* 0x0000af0008064a27 */ /* 0x000fe200078e00ff */
[----:B------:R-:W-:Y:S01]  /*2100*/  ISETP.GT.OR P5, PT, R131, 0x2f, P5 ;  /* 0x0000002f8300780c */ /* 0x000fe20002fa4670 */
[----:B------:R-:W-:Y:S02]  /*2110*/  UIADD3 UR6, UR17, UR5, URZ ;  /* 0x0000000511067290 */ /* 0x000fe4000fffe03f */
[----:B------:R-:W-:Y:S01]  /*2120*/  IMAD.MOV.U32 R0, RZ, RZ, R8 ;  /* 0x000000ffff007224 */ /* 0x000fe200078e0008 */
[----:B------:R-:W-:Y:S01]  /*2130*/  @P4 SHF.R.U32.HI R0, RZ, c[0x0][0x2c0], R6 ;  /* 0x0000b000ff004a19 */ /* 0x000fe20000011606 */
[----:B------:R-:W-:Y:S01]  /*2140*/  ULDC.64 UR4, c[0x0][0x1e8] ;  /* 0x00007a0000047ab9 */ /* 0x000fe20000000a00 */
[----:B------:R-:W-:-:S04]  /*2150*/  LEA.HI R6, R7, R23, RZ, 0x3 ;  /* 0x0000001707067211 */ /* 0x000fc800078f18ff */
[----:B------:R-:W-:Y:S01]  /*2160*/  LOP3.LUT R126, R6, 0xfffffff8, RZ, 0xc0, !PT ;  /* 0xfffffff8067e7812 */ /* 0x000fe200078ec0ff */
[--C-:B-123--:R-:W-:Y:S02]  /*2170*/  @!P2 IMAD.WIDE R10, R129, 0x2, R4.reuse ;  /* 0x00000002810aa825 */ /* 0x10efe400078e0204 */
        /* <DEDUP_REMOVED lines=11> */
[----:B------:R-:W-:Y:S02]  /*2230*/  UIMAD UR9, UR10, UR5, UR9 ;  /* 0x000000050a0972a4 */ /* 0x000fe4000f8e0209 */
[----:B------:R-:W-:Y:S02]  /*2240*/  UIMAD.WIDE.U32 UR18, UR10, UR4, URZ ;  /* 0x000000040a1272a5 */ /* 0x000fe4000f8e003f */
[----:B------:R-:W-:Y:S01]  /*2250*/  UIMAD UR32, UR26, -0x30, UR32 ;  /* 0xffffffd01a2078a4 */ /* 0x000fe2000f8e0220 */
[----:B------:R-:W-:Y:S01]  /*2260*/  ISETP.GE.AND P6, PT, R129, c[0x0][0x1d4], PT ;  /* 0x0000750081007a0c */ /* 0x000fe20003fc6270 */
[----:B------:R-:W-:Y:S01]  /*2270*/  UIADD3 UR9, UR19, UR9, URZ ;  /* 0x0000000913097290 */ /* 0x000fe2000fffe03f */
[----:B------:R-:W-:Y:S01]  /*2280*/  SHF.R.S32.HI R12, RZ, 0x4, R13 ;  /* 0x00000004ff0c7819 */ /* 0x000fe2000001140d */
[----:B------:R-:W-:Y:S01]  /*2290*/  UIADD3 UR29, UR8, UR32, URZ ;  /* 0x00000020081d7290 */ /* 0x000fe2000fffe03f */
[----:B------:R-:W-:Y:S01]  /*22a0*/  LEA.HI R123, R124, R127, RZ, 0x5 ;  /* 0x0000007f7c7b7211 */ /* 0x000fe200078f28ff */
[----:B------:R-:W-:Y:S01]  /*22b0*/  ULDC.64 UR4, c[0x0][0x210] ;  /* 0x0000840000047ab9 */ /* 0x000fe20000000a00 */
[----:B------:R-:W-:Y:S01]  /*22c0*/  SHF.R.S32.HI R130, RZ, 0x1f, R129 ;  /* 0x0000001fff827819 */ /* 0x000fe20000011481 */
[----:B------:R-:W-:Y:S02]  /*22d0*/  STL [R1+0x24], R126 ;  /* 0x0000247e01007387 */ /* 0x000fe40000100800 */
[----:B------:R-:W-:-:S04]  /*22e0*/  IADD3 R37, -R15, UR29, RZ ;  /* 0x0000001d0f257c10 */ /* 0x000fc8000fffe1ff */
[C---:B------:R-:W-:Y:S01]  /*22f0*/  ISETP.GE.AND P2, PT, R37.reuse, 0x1, PT ;  /* 0x000000012500780c */ /* 0x040fe20003f46270 */
[----:B------:R3:W4:Y:S01]  /*2300*/  @!P5 LDG.E R242, [R6.64] ;  /* 0x0000001606f2d981 */ /* 0x000722000c1e1900 */
[----:B------:R-:W-:Y:S01]  /*2310*/  IMAD.MOV R0, RZ, RZ, -R0 ;  /* 0x000000ffff007224 */ /* 0x000fe200078e0a00 */
[----:B------:R-:W-:Y:S01]  /*2320*/  ISETP.GE.AND P1, PT, R37, 0x11, PT ;  /* 0x000000112500780c */ /* 0x000fe20003f26270 */
[----:B------:R-:W-:Y:S01]  /*2330*/  UIMAD UR20, UR20, UR4, URZ ;  /* 0x00000004141472a4 */ /* 0x000fe2000f8e023f */
[----:B------:R-:W-:Y:S01]  /*2340*/  ISETP.GE.AND P5, PT, R23, c[0x0][0x1d4], PT ;  /* 0x0000750017007a0c */ /* 0x000fe20003fa6270 */
[----:B------:R-:W-:Y:S01]  /*2350*/  IMAD R243, R0, c[0x0][0x2b8], R8 ;  /* 0x0000ae0000f37a24 */ /* 0x000fe200078e0208 */
[----:B------:R-:W-:Y:S01]  /*2360*/  SHF.R.S32.HI R122, RZ, 0x5, R123 ;  /* 0x00000005ff7a7819 */ /* 0x000fe2000001147b */
[----:B------:R-:W-:Y:S01]  /*2370*/  UIMAD.WIDE.U32 UR24, UR10, UR4, URZ ;  /* 0x000000040a1872a5 */ /* 0x000fe2000f8e003f */
[----:B------:R-:W-:Y:S01]  /*2380*/  SHF.R.S32.HI R128, RZ, 0x1f, R126 ;  /* 0x0000001fff807819 */ /* 0x000fe2000001147e */
[C---:B--2---:R-:W-:Y:S01]  /*2390*/  IMAD.WIDE.U32 R4, R243.reuse, c[0x0][0x1e0], RZ ;  /* 0x00007800f3047a25 */ /* 0x044fe200078e00ff */
[----:B------:R-:W-:Y:S01]  /*23a0*/  SHF.R.S32.HI R16, RZ, 0x1f, R243 ;  /* 0x0000001fff107819 */ /* 0x000fe200000114f3 */
[----:B------:R-:W-:Y:S01]  /*23b0*/  UIMAD UR20, UR10, UR5, UR20 ;  /* 0x000000050a1472a4 */ /* 0x000fe2000f8e0214 */
[----:B------:R-:W-:Y:S01]  /*23c0*/  STL [R1+0x2c], R130 ;  /* 0x00002c8201007387 */ /* 0x000fe20000100800 */
[----:B------:R-:W-:Y:S01]  /*23d0*/  UIADD3 UR4, UR26, -0x1, URZ ;  /* 0xffffffff1a047890 */ /* 0x000fe2000fffe03f */
[----:B------:R-:W-:Y:S01]  /*23e0*/  SEL R125, RZ, 0x10, P5 ;  /* 0x00000010ff7d7807 */ /* 0x000fe20002800000 */
[----:B------:R-:W-:Y:S01]  /*23f0*/  IMAD R0, R16, c[0x0][0x1e0], RZ ;  /* 0x0000780010007a24 */ /* 0x000fe200078e02ff */
[----:B------:R-:W-:Y:S01]  /*2400*/  UIADD3 UR20, UR25, UR20, URZ ;  /* 0x0000001419147290 */ /* 0x000fe2000fffe03f */
[----:B------:R-:W-:Y:S01]  /*2410*/  STL [R1+0x28], R128 ;  /* 0x0000288001007387 */ /* 0x000fe20000100800 */
[----:B------:R-:W-:Y:S01]  /*2420*/  UISETP.GT.AND UP0, UPT, UR4, UR7, UPT ;  /* 0x000000070400728c */ /* 0x000fe2000bf04270 */
[----:B------:R-:W-:Y:S01]  /*2430*/  IMAD R0, R243, c[0x0][0x1e4], R0 ;  /* 0x00007900f3007a24 */ /* 0x000fe200078e0200 */
[----:B------:R-:W-:-:S03]  /*2440*/  IADD3 R245, R244, 0x2080, RZ ;  /* 0x00002080f4f57810 */ /* 0x000fc60007ffe0ff */
        /* <DEDUP_REMOVED lines=150> */
[----:B------:R-:W-:Y:S01]  /*2db0*/  HMMA.16816.F32 R96, R16, R40, R60 ;  /* 0x000000281060723c */ /* 0x000fe2000000183c */
[----:B------:R2:W-:Y:S01]  /*2dc0*/  LDGSTS.E.BYPASS.LTC128B.128 [R244+0x4880], [R4.64], !P2 ;  /* 0x0488000004f47fae */ /* 0x0005e2000d101d56 */
[----:B------:R-:W-:-:S03]  /*2dd0*/  IMAD.IADD R229, R0, 0x1, R235 ;  /* 0x0000000100e57824 */ /* 0x000fc600078e02eb */
        /* <DEDUP_REMOVED lines=12> */
[----:B------:R-:W-:Y:S03]  /*2ea0*/  LDSM.16.M88.4 R64, [R229+0x1000] ;  /* 0x00100000e540783b */ /* 0x000fe60000000200 */
[C---:B------:R-:W-:Y:S01]  /*2eb0*/  HMMA.16816.F32 R44, R20.reuse, R46, R116 ;  /* 0x0000002e142c723c */ /* 0x040fe20000001874 */
[----:B------:R-:W0:Y:S07]  /*2ec0*/  LDGDEPBAR ;  /* 0x00000000000079af */ /* 0x000e2e0000000000 */
[C---:B------:R-:W-:Y:S08]  /*2ed0*/  HMMA.16816.F32 R16, R20.reuse, R42, R104 ;  /* 0x0000002a1410723c */ /* 0x040ff00000001868 */
[C---:B------:R-:W-:Y:S08]  /*2ee0*/  HMMA.16816.F32 R56, R20.reuse, R40, R92 ;  /* 0x000000281438723c */ /* 0x040ff0000000185c */
[----:B------:R-:W-:Y:S01]  /*2ef0*/  HMMA.16816.F32 R52, R20, R54, R100 ;  /* 0x000000361434723c */ /* 0x000fe20000001864 */
[----:B------:R-:W5:Y:S07]  /*2f00*/  LDSM.16.M88.4 R20, [R234+0x8080] ;  /* 0x00808000ea14783b */ /* 0x000f6e0000000200 */
        /* <DEDUP_REMOVED lines=9> */
[C---:B------:R-:W-:Y:S01]  /*2fa0*/  HMMA.16816.F32 R104, R12.reuse, R26, R16 ;  /* 0x0000001a0c68723c */ /* 0x040fe20000001810 */
[----:B------:R-:W1:Y:S07]  /*2fb0*/  LDSM.16.M88.4 R16, [R231+0xe080] ;  /* 0x00e08000e710783b */ /* 0x000e6e0000000200 */
[C---:B------:R-:W-:Y:S01]  /*2fc0*/  HMMA.16816.F32 R56, R12.reuse, R24, R56 ;  /* 0x000000180c38723c */ /* 0x040fe20000001838 */
[----:B------:R-:W3:Y:S07]  /*2fd0*/  LDSM.16.M88.4 R24, [R224+0x7080] ;  /* 0x00708000e018783b */ /* 0x000eee0000000200 */
[C---:B------:R-:W-:Y:S01]  /*2fe0*/  HMMA.16816.F32 R108, R12.reuse, R32, R48 ;  /* 0x000000200c6c723c */ /* 0x040fe20000001830 */
[----:B------:R-:W-:Y:S07]  /*2ff0*/  LDSM.16.M88.4 R48, [R235+0x1800] ;  /* 0x00180000eb30783b */ /* 0x000fee0000000200 */
[----:B------:R-:W-:Y:S01]  /*3000*/  HMMA.16816.F32 R52, R12, R34, R52 ;  /* 0x000000220c34723c */ /* 0x000fe20000001834 */
[----:B------:R-:W1:Y:S07]  /*3010*/  LDSM.16.M88.4 R12, [R224+0x7880] ;  /* 0x00788000e00c783b */ /* 0x000e6e0000000200 */
[C---:B--2---:R-:W-:Y:S08]  /*3020*/  HMMA.16816.F32 R40, R4.reuse, R36, R40 ;  /* 0x000000240428723c */ /* 0x044ff00000001828 */
[----:B----4-:R-:W-:Y:S08]  /*3030*/  HMMA.16816.F32 R68, R4, R60, R92 ;  /* 0x0000003c0444723c */ /* 0x010ff0000000185c */
[----:B-----5:R-:W-:Y:S01]  /*3040*/  HMMA.16816.F32 R92, R20, R36, R8 ;  /* 0x00000024145c723c */ /* 0x020fe20000001808 */
[----:B------:R-:W2:Y:S07]  /*3050*/  LDSM.16.M88.4 R8, [R231+0xc080] ;  /* 0x00c08000e708783b */ /* 0x000eae0000000200 */
[C---:B------:R-:W-:Y:S08]  /*3060*/  HMMA.16816.F32 R32, R4.reuse, R38, R80 ;  /* 0x000000260420723c */ /* 0x040ff00000001850 */
[C---:B------:R-:W-:Y:S08]  /*3070*/  HMMA.16816.F32 R72, R4.reuse, R62, R84 ;  /* 0x0000003e0448723c */ /* 0x040ff00000001854 */
[C---:B------:R-:W-:Y:S08]  /*3080*/  HMMA.16816.F32 R100, R4.reuse, R64, R88 ;  /* 0x000000400464723c */ /* 0x040ff00000001858 */
        /* <DEDUP_REMOVED lines=11> */
[C---:B---3--:R-:W-:Y:S08]  /*3140*/  HMMA.16816.F32 R40, R16.reuse, R24, R68 ;  /* 0x000000181028723c */ /* 0x048ff00000001844 */
[C---:B------:R-:W-:Y:S08]  /*3150*/  HMMA.16816.F32 R52, R16.reuse, R30, R32 ;  /* 0x0000001e1034723c */ /* 0x040ff00000001820 */
[C---:B------:R-:W-:Y:S08]  /*3160*/  HMMA.16816.F32 R36, R16.reuse, R26, R72 ;  /* 0x0000001a1024723c */ /* 0x040ff00000001848 */
[----:B------:R-:W-:Y:S08]  /*3170*/  HMMA.16816.F32 R32, R16, R12, R100 ;  /* 0x0000000c1020723c */ /* 0x000ff00000001864 */
[C---:B--2---:R-:W-:Y:S08]  /*3180*/  HMMA.16816.F32 R72, R8.reuse, R28, R92 ;  /* 0x0000001c0848723c */ /* 0x044ff0000000185c */
[C---:B------:R-:W-:Y:S08]  /*3190*/  HMMA.16816.F32 R68, R8.reuse, R30, R84 ;  /* 0x0000001e0844723c */ /* 0x040ff00000001854 */
[----:B------:R-:W-:Y:S08]  /*31a0*/  HMMA.16816.F32 R60, R8, R24, R88 ;  /* 0x00000018083c723c */ /* 0x000ff00000001858 */
[----:B------:R-:W-:Y:S01]  /*31b0*/  HMMA.16816.F32 R64, R16, R14, R96 ;  /* 0x0000000e1040723c */ /* 0x000fe20000001860 */
[----:B------:R-:W-:Y:S07]  /*31c0*/  LDSM.16.M88.4 R16, [R232+0xe080] ;  /* 0x00e08000e810783b */ /* 0x000fee0000000200 */
        /* <DEDUP_REMOVED lines=41> */
[C---:B-----5:R-:W-:Y:S08]  /*3460*/  HMMA.16816.F32 R92, R4.reuse, R20, R64 ;  /* 0x00000014045c723c */ /* 0x060ff00000001840 */
        /* <DEDUP_REMOVED lines=50> */
[-C--:B------:R-:W-:Y:S02]  /*3790*/  IADD3 R16, P1, P0, R4, R6.reuse, R15 ;  /* 0x0000000604107210 */ /* 0x080fe4000783e00f */
        /* <DEDUP_REMOVED lines=20> */
.L_x_3245:
        /* <DEDUP_REMOVED lines=9> */
[----:B------:R-:W-:Y:S01]  /*3970*/  ULOP3.LUT UR21, URZ, UR21, URZ, 0x33, !UPT ;  /* 0x000000153f157292 */ /* 0x000fe2000f8e333f */
[----:B-1----:R-:W-:Y:S01]  /*3980*/  SHF.R.S32.HI R6, RZ, 0x1f, R0 ;  /* 0x0000001fff067819 */ /* 0x002fe20000011400 */
[----:B------:R-:W-:Y:S01]  /*3990*/  IMAD.IADD R5, R127, 0x1, -R5 ;  /* 0x000000017f057824 */ /* 0x000fe200078e0a05 */
[----:B------:R-:W-:Y:S01]  /*39a0*/  LOP3.LUT R7, R4, 0xffffffc, RZ, 0xc0, !PT ;  /* 0x0ffffffc04077812 */ /* 0x000fe200078ec0ff */
[----:B------:R-:W0:Y:S01]  /*39b0*/  LDGDEPBAR ;  /* 0x00000000000079af */ /* 0x000e220000000000 */
[----:B------:R-:W-:-:S02]  /*39c0*/  LEA.HI R6, R6, R0, RZ, 0x2 ;  /* 0x0000000006067211 */ /* 0x000fc400078f10ff */
[----:B------:R-:W-:Y:S01]  /*39d0*/  LEA.HI R4, R5, R5, RZ, 0x1 ;  /* 0x0000000505047211 */ /* 0x000fe200078f08ff */
[----:B------:R-:W-:Y:S01]  /*39e0*/  IMAD.IADD R8, R122, 0x1, -R7 ;  /* 0x000000017a087824 */ /* 0x000fe200078e0a07 */
[----:B------:R-:W-:Y:S02]  /*39f0*/  LEA.HI.SX32 R7, R6, UR28, 0x1e ;  /* 0x0000001c06077c11 */ /* 0x000fe4000f8ff2ff */
[----:B------:R-:W-:Y:S01]  /*3a00*/  PLOP3.LUT P1, PT, PT, PT, UP1, 0x80, 0x0 ;  /* 0x000000000000781c */ /* 0x000fe20003f2f018 */
[C---:B------:R-:W-:Y:S01]  /*3a10*/  IMAD.SHL.U32 R9, R4.reuse, 0x20, RZ ;  /* 0x0000002004097824 */ /* 0x040fe200078e00ff */
[----:B------:R-:W-:Y:S01]  /*3a20*/  LOP3.LUT R4, R4, 0x1ffffffe, RZ, 0xc0, !PT ;  /* 0x1ffffffe04047812 */ /* 0x000fe200078ec0ff */
[----:B------:R-:W-:Y:S01]  /*3a30*/  IMAD R8, R8, 0x10, R7 ;  /* 0x0000001008087824 */ /* 0x000fe200078e0207 */
[----:B------:R-:W-:Y:S02]  /*3a40*/  PLOP3.LUT P0, PT, PT, PT, UP1, 0x80, 0x0 ;  /* 0x000000000000781c */ /* 0x000fe40003f0f018 */
        /* <DEDUP_REMOVED lines=13> */
[----:B------:R-:W-:Y:S02]  /*3b20*/  IMAD.SHL.U32 R7, R4, 0x2, RZ ;  /* 0x0000000204077824 */ /* 0x000fe400078e00ff */
[----:B------:R-:W-:-:S03]  /*3b30*/  IMAD.U32 R4, RZ, RZ, UR32 ;  /* 0x00000020ff047e24 */ /* 0x000fc6000f8e00ff */
[----:B------:R3:W-:Y:S01]  /*3b40*/  STL [R1+0x8], R7 ;  /* 0x0000080701007387 */ /* 0x0007e20000100800 */
[C---:B------:R-:W-:Y:S02]  /*3b50*/  IADD3 R0, -R7.reuse, 0x1, R0 ;  /* 0x0000000107007810 */ /* 0x040fe40007ffe100 */
[C---:B------:R-:W-:Y:S02]  /*3b60*/  IADD3 R11, -R7.reuse, UR8, R4 ;  /* 0x00000008070b7c10 */ /* 0x040fe4000fffe104 */
[----:B------:R-:W-:Y:S02]  /*3b70*/  IADD3 R0, R0, -UR12, RZ ;  /* 0x8000000c00007c10 */ /* 0x000fe4000fffe0ff */
        /* <DEDUP_REMOVED lines=20> */
.L_x_3248:
[----:B------:R-:W-:-:S04]  /*3cc0*/  MOV R7, c[0x0][0x32c] ;  /* 0x0000cb0000077a02 */ /* 0x000fc80000000f00 */
[----:B------:R-:W-:-:S13]  /*3cd0*/  ISETP.NE.AND P0, PT, R7, 0x1, PT ;  /* 0x000000010700780c */ /* 0x000fda0003f05270 */
[----:B------:R-:W-:-:S05]  /*3ce0*/  @P0 IMAD.HI.U32 R7, R6, c[0x0][0x330], RZ ;  /* 0x0000cc0006070a27 */ /* 0x000fca00078e00ff */
[----:B------:R-:W-:Y:S02]  /*3cf0*/  @P0 SHF.R.U32.HI R6, RZ, c[0x0][0x334], R7 ;  /* 0x0000cd00ff060a19 */ /* 0x000fe40000011607 */
.L_x_3249:
[----:B------:R-:W-:Y:S05]  /*3d00*/  BSYNC B0 ;  /* 0x0000000000007941 */ /* 0x000fea0003800000 */
.L_x_3247:
[----:B------:R-:W-:-:S05]  /*3d10*/  IMAD R6, R6, c[0x0][0x32c], R13 ;  /* 0x0000cb0006067a24 */ /* 0x000fca00078e020d */
[----:B------:R-:W-:Y:S02]  /*3d20*/  IADD3 R7, R6, c[0x0][0x32c], RZ ;  /* 0x0000cb0006077a10 */ /* 0x000fe40007ffe0ff */
[----:B------:R-:W-:Y:S02]  /*3d30*/  IMNMX R4, R4, R6, !PT ;  /* 0x0000000604047217 */ /* 0x000fe40007800200 */
[----:B------:R-:W-:Y:S02]  /*3d40*/  IMNMX R5, R5, R7, PT ;  /* 0x0000000705057217 */ /* 0x000fe40003800200 */
.L_x_3246:
        /* <DEDUP_REMOVED lines=19> */
.L_x_3252:
[----:B------:R-:W-:-:S04]  /*3e80*/  MOV R14, c[0x0][0x32c] ;  /* 0x0000cb00000e7a02 */ /* 0x000fc80000000f00 */
[----:B------:R-:W-:-:S13]  /*3e90*/  ISETP.NE.AND P0, PT, R14, 0x1, PT ;  /* 0x000000010e00780c */ /* 0x000fda0003f05270 */
[----:B------:R-:W-:-:S05]  /*3ea0*/  @P0 IMAD.HI.U32 R14, R8, c[0x0][0x330], RZ ;  /* 0x0000cc00080e0a27 */ /* 0x000fca00078e00ff */
[----:B------:R-:W-:Y:S02]  /*3eb0*/  @P0 SHF.R.U32.HI R8, RZ, c[0x0][0x334], R14 ;  /* 0x0000cd00ff080a19 */ /* 0x000fe4000001160e */
.L_x_3253:
[----:B------:R-:W-:Y:S05]  /*3ec0*/  BSYNC B0 ;  /* 0x0000000000007941 */ /* 0x000fea0003800000 */
.L_x_3251:
[----:B------:R-:W-:-:S05]  /*3ed0*/  IMAD R8, R8, c[0x0][0x32c], R13 ;  /* 0x0000cb0008087a24 */ /* 0x000fca00078e020d */
[----:B------:R-:W-:Y:S02]  /*3ee0*/  IADD3 R14, R8, c[0x0][0x32c], RZ ;  /* 0x0000cb00080e7a10 */ /* 0x000fe40007ffe0ff */
[----:B------:R-:W-:Y:S02]  /*3ef0*/  IMNMX R6, R6, R8, !PT ;  /* 0x0000000806067217 */ /* 0x000fe40007800200 */
[----:B------:R-:W-:Y:S02]  /*3f00*/  IMNMX R7, R7, R14, PT ;  /* 0x0000000e07077217 */ /* 0x000fe40003800200 */
.L_x_3250:
        /* <DEDUP_REMOVED lines=86> */
.L_x_3256:
[----:B------:R-:W-:-:S04]  /*4470*/  MOV R14, c[0x0][0x32c] ;  /* 0x0000cb00000e7a02 */ /* 0x000fc80000000f00 */
[----:B------:R-:W-:-:S13]  /*4480*/  ISETP.NE.AND P0, PT, R14, 0x1, PT ;  /* 0x000000010e00780c */ /* 0x000fda0003f05270 */
[----:B------:R-:W-:-:S05]  /*4490*/  @P0 IMAD.HI.U32 R14, R8, c[0x0][0x330], RZ ;  /* 0x0000cc00080e0a27 */ /* 0x000fca00078e00ff */
[----:B------:R-:W-:Y:S02]  /*44a0*/  @P0 SHF.R.U32.HI R8, RZ, c[0x0][0x334], R14 ;  /* 0x0000cd00ff080a19 */ /* 0x000fe4000001160e */
.L_x_3257:
[----:B------:R-:W-:Y:S05]  /*44b0*/  BSYNC B0 ;  /* 0x0000000000007941 */ /* 0x000fea0003800000 */
.L_x_3255:
[----:B------:R-:W-:-:S05]  /*44c0*/  IMAD R8, R8, c[0x0][0x32c], R13 ;  /* 0x0000cb0008087a24 */ /* 0x000fca00078e020d */
[----:B------:R-:W-:Y:S02]  /*44d0*/  IADD3 R14, R8, c[0x0][0x32c], RZ ;  /* 0x0000cb00080e7a10 */ /* 0x000fe40007ffe0ff */
[----:B------:R-:W-:Y:S02]  /*44e0*/  IMNMX R4, R4, R8, !PT ;  /* 0x0000000804047217 */ /* 0x000fe40007800200 */
[----:B------:R-:W-:Y:S02]  /*44f0*/  IMNMX R5, R5, R14, PT ;  /* 0x0000000e05057217 */ /* 0x000fe40003800200 */
.L_x_3254:
        /* <DEDUP_REMOVED lines=135> */
.L_x_3260:
[----:B------:R-:W-:-:S04]  /*4d70*/  MOV R7, c[0x0][0x32c] ;  /* 0x0000cb0000077a02 */ /* 0x000fc80000000f00 */
[----:B------:R-:W-:-:S13]  /*4d80*/  ISETP.NE.AND P0, PT, R7, 0x1, PT ;  /* 0x000000010700780c */ /* 0x000fda0003f05270 */
[----:B------:R-:W-:-:S05]  /*4d90*/  @P0 IMAD.HI.U32 R7, R6, c[0x0][0x330], RZ ;  /* 0x0000cc0006070a27 */ /* 0x000fca00078e00ff */
[----:B------:R-:W-:Y:S02]  /*4da0*/  @P0 SHF.R.U32.HI R6, RZ, c[0x0][0x334], R7 ;  /* 0x0000cd00ff060a19 */ /* 0x000fe40000011607 */
.L_x_3261:
[----:B------:R-:W-:Y:S05]  /*4db0*/  BSYNC B0 ;  /* 0x0000000000007941 */ /* 0x000fea0003800000 */
.L_x_3259:
[----:B------:R-:W-:-:S05]  /*4dc0*/  IMAD R6, R6, c[0x0][0x32c], R13 ;  /* 0x0000cb0006067a24 */ /* 0x000fca00078e020d */
[----:B------:R-:W-:Y:S02]  /*4dd0*/  IADD3 R7, R6, c[0x0][0x32c], RZ ;  /* 0x0000cb0006077a10 */ /* 0x000fe40007ffe0ff */
[----:B------:R-:W-:Y:S02]  /*4de0*/  IMNMX R4, R4, R6, !PT ;  /* 0x0000000604047217 */ /* 0x000fe40007800200 */
[----:B------:R-:W-:Y:S02]  /*4df0*/  IMNMX R5, R5, R7, PT ;  /* 0x0000000705057217 */ /* 0x000fe40003800200 */
.L_x_3258:
        /* <DEDUP_REMOVED lines=93> */
[----:B--2---:R-:W-:Y:S01]  /*53d0*/  FMNMX.FTZ R168, R6, R168, !PT ;  /* 0x000000a806a87209 */ /* 0x004fe20007810000 */
[----:B------:R-:W-:Y:S01]  /*53e0*/  FMUL.FTZ R13, R169, c[0x0][0x2d0] ;  /* 0x0000b400a90d7a20 */ /* 0x000fe20000410000 */
[----:B------:R-:W-:Y:S01]  /*53f0*/  FMNMX.FTZ R6, R59, R7, !PT ;  /* 0x000000073b067209 */ /* 0x000fe20007810000 */
[----:B------:R-:W-:Y:S01]  /*5400*/  STL [R1+0x30], R224 ;  /* 0x000030e001007387 */ /* 0x000fe20000100800 */
[----:B------:R-:W-:Y:S01]  /*5410*/  FSETP.NEU.FTZ.AND P0, PT, R169, -INF , PT ;  /* 0xff800000a900780b */ /* 0x000fe20003f1d000 */
[----:B------:R-:W-:Y:S01]  /*5420*/  FMUL.FTZ R12, R168, c[0x0][0x2d0] ;  /* 0x0000b400a80c7a20 */ /* 0x000fe20000410000 */
[----:B------:R-:W-:Y:S02]  /*5430*/  FMNMX.FTZ R6, R68, R6, !PT ;  /* 0x0000000644067209 */ /* 0x000fe40007810000 */
[----:B------:R-:W-:Y:S01]  /*5440*/  PLOP3.LUT P2, PT, PT, PT, UP6, 0x40, 0x0 ;  /* 0x000000000000781c */ /* 0x000fe20003f4e868 */
[----:B------:R-:W-:Y:S01]  /*5450*/  UISETP.NE.AND UP6, UPT, UR14, URZ, UPT ;  /* 0x0000003f0e00728c */ /* 0x000fe2000bfc5270 */
[----:B------:R-:W-:-:S02]  /*5460*/  FMNMX.FTZ R6, R72, R6, !PT ;  /* 0x0000000648067209 */ /* 0x000fc40007810000 */
[----:B------:R-:W-:Y:S02]  /*5470*/  FMNMX.FTZ R8, R50, R51, !PT ;  /* 0x0000003332087209 */ /* 0x000fe40007810000 */
[----:B------:R-:W-:Y:S02]  /*5480*/  FMNMX.FTZ R6, R73, R6, !PT ;  /* 0x0000000649067209 */ /* 0x000fe40007810000 */
[----:B------:R-:W-:Y:S02]  /*5490*/  ISETP.GT.AND P1, PT, R4, 0x18, P1 ;  /* 0x000000180400780c */ /* 0x000fe40000f24270 */
[----:B------:R-:W-:Y:S02]  /*54a0*/  FMNMX.FTZ R6, R74, R6, !PT ;  /* 0x000000064a067209 */ /* 0x000fe40007810000 */
[----:B------:R-:W-:Y:S02]  /*54b0*/  FSEL R13, R13, RZ, P0 ;  /* 0x000000ff0d0d7208 */ /* 0x000fe40000000000 */
[----:B------:R-:W-:-:S02]  /*54c0*/  PLOP3.LUT P0, PT, PT, PT, UP3, 0x40, 0x0 ;  /* 0x000000000000781c */ /* 0x000fc40003f0e838 */
[----:B------:R-:W-:Y:S01]  /*54d0*/  ISETP.GT.AND P2, PT, R4, 0x11, P2 ;  /* 0x000000110400780c */ /* 0x000fe20001744270 */
[----:B------:R-:W-:Y:S01]  /*54e0*/  FFMA.FTZ R7, R15, c[0x0][0x2d0], -R13 ;  /* 0x0000b4000f077a23 */ /* 0x000fe2000001080d */
[----:B------:R-:W-:Y:S02]  /*54f0*/  FMNMX.FTZ R8, R52, R8, !PT ;  /* 0x0000000834087209 */ /* 0x000fe40007810000 */
[----:B------:R-:W-:Y:S01]  /*5500*/  FMNMX.FTZ R6, R126, R6, !PT ;  /* 0x000000067e067209 */ /* 0x000fe20007810000 */
[----:B------:R1:W-:Y:S01]  /*5510*/  MUFU.EX2 R239, R7 ;  /* 0x0000000700ef7308 */ /* 0x0003e20000000800 */
[C---:B------:R-:W-:Y:S02]  /*5520*/  ISETP.LT.OR P1, PT, R5.reuse, 0x19, P1 ;  /* 0x000000190500780c */ /* 0x040fe40000f21670 */
[----:B------:R-:W-:Y:S02]  /*5530*/  ISETP.GT.AND P0, PT, R4, 0x20, P0 ;  /* 0x000000200400780c */ /* 0x000fe40000704270 */
[----:B------:R-:W-:-:S02]  /*5540*/  ISETP.LT.OR P2, PT, R5, 0x12, P2 ;  /* 0x000000120500780c */ /* 0x000fc40001741670 */
[----:B------:R-:W-:Y:S02]  /*5550*/  FMNMX.FTZ R8, R53, R8, !PT ;  /* 0x0000000835087209 */ /* 0x000fe40007810000 */
[----:B------:R-:W-:Y:S02]  /*5560*/  FMNMX.FTZ R6, R144, R6, !PT ;  /* 0x0000000690067209 */ /* 0x000fe40007810000 */
[----:B------:R-:W-:Y:S02]  /*5570*/  FSEL R48, R86, -INF , !P1 ;  /* 0xff80000056307808 */ /* 0x000fe40004800000 */
[----:B------:R-:W-:Y:S02]  /*5580*/  FSETP.NEU.FTZ.AND P1, PT, R168, -INF , PT ;  /* 0xff800000a800780b */ /* 0x000fe40003f3d000 */
[----:B------:R-:W-:Y:S01]  /*5590*/  ISETP.LT.OR P0, PT, R5, 0x21, P0 ;  /* 0x000000210500780c */ /* 0x000fe20000701670 */
[----:B-1----:R-:W-:Y:S01]  /*55a0*/  FFMA.FTZ R7, R16, c[0x0][0x2d0], -R13 ;  /* 0x0000b40010077a23 */ /* 0x002fe2000001080d */
[----:B------:R-:W-:-:S02]  /*55b0*/  FSEL R57, R35, -INF , !P2 ;  /* 0xff80000023397808 */ /* 0x000fc40005000000 */
[----:B------:R-:W-:Y:S01]  /*55c0*/  FMNMX.FTZ R8, R49, R8, !PT ;  /* 0x0000000831087209 */ /* 0x000fe20007810000 */
[----:B------:R1:W2:Y:S01]  /*55d0*/  MUFU.EX2 R238, R7 ;  /* 0x0000000700ee7308 */ /* 0x0002a20000000800 */
[----:B------:R-:W-:Y:S01]  /*55e0*/  FMNMX.FTZ R6, R145, R6, !PT ;  /* 0x0000000691067209 */ /* 0x000fe20007810000 */
[----:B------:R-:W-:Y:S01]  /*55f0*/  LDSM.16.MT88.4 R32, [R225+0x2080] ;  /* 0x00208000e120783b */ /* 0x000fe20000004200 */
[----:B------:R-:W-:Y:S02]  /*5600*/  FSEL R12, R12, RZ, P1 ;  /* 0x000000ff0c0c7208 */ /* 0x000fe40000800000 */
[----:B------:R-:W-:Y:S02]  /*5610*/  FSEL R89, R94, -INF , !P0 ;  /* 0xff8000005e597808 */ /* 0x000fe40004000000 */
[----:B------:R-:W-:Y:S02]  /*5620*/  PLOP3.LUT P2, PT, PT, PT, UP2, 0x40, 0x0 ;  /* 0x000000000000781c */ /* 0x000fe40003f4e828 */
[----:B------:R-:W-:-:S02]  /*5630*/  PLOP3.LUT P1, PT, PT, PT, UP1, 0x40, 0x0 ;  /* 0x000000000000781c */ /* 0x000fc40003f2e818 */
[----:B------:R-:W-:Y:S02]  /*5640*/  PLOP3.LUT P0, PT, PT, PT, UP0, 0x40, 0x0 ;  /* 0x000000000000781c */ /* 0x000fe40003f0e808 */
[----:B------:R-:W-:Y:S02]  /*5650*/  FMNMX.FTZ R8, R57, R8, !PT ;  /* 0x0000000839087209 */ /* 0x000fe40007810000 */
[----:B------:R-:W-:Y:S01]  /*5660*/  FMNMX.FTZ R6, R127, R6, !PT ;  /* 0x000000067f067209 */ /* 0x000fe20007810000 */
[----:B-1----:R-:W-:Y:S01]  /*5670*/  FFMA.FTZ R7, R18, c[0x0][0x2d0], -R13 ;  /* 0x0000b40012077a23 */ /* 0x002fe2000001080d */
[C---:B------:R-:W-:Y:S02]  /*5680*/  ISETP.GT.AND P2, PT, R4.reuse, 0x21, P2 ;  /* 0x000000210400780c */ /* 0x040fe40001744270 */
[C---:B------:R-:W-:Y:S01]  /*5690*/  ISETP.GT.AND P1, PT, R4.reuse, 0x28, P1 ;  /* 0x000000280400780c */ /* 0x040fe20000f24270 */
[----:B------:R1:W-:Y:S01]  /*56a0*/  MUFU.EX2 R240, R7 ;  /* 0x0000000700f07308 */ /* 0x0003e20000000800 */
[----:B------:R-:W-:-:S02]  /*56b0*/  ISETP.GT.AND P0, PT, R4, 0x29, P0 ;  /* 0x000000290400780c */ /* 0x000fc40000704270 */
[----:B------:R-:W-:Y:S02]  /*56c0*/  FMNMX.FTZ R4, R48, R8, !PT ;  /* 0x0000000830047209 */ /* 0x000fe40007810000 */
[----:B------:R-:W4:Y:S01]  /*56d0*/  SHFL.BFLY PT, R8, R6, 0x2, 0x1f ;  /* 0x0c401f0006087f89 */ /* 0x000f2200000e0000 */
[----:B------:R-:W-:Y:S02]  /*56e0*/  ISETP.LT.OR P2, PT, R5, 0x22, P2 ;  /* 0x000000220500780c */ /* 0x000fe40001741670 */
[----:B------:R-:W-:Y:S02]  /*56f0*/  FMNMX.FTZ R4, R56, R4, !PT ;  /* 0x0000000438047209 */ /* 0x000fe40007810000 */
[----:B------:R-:W-:Y:S02]  /*5700*/  FSEL R88, R95, -INF , !P2 ;  /* 0xff8000005f587808 */ /* 0x000fe40005000000 */
        /* <DEDUP_REMOVED lines=508> */
.L_x_3263:
[----:B------:R-:W-:Y:S02]  /*76d0*/  UMOV UR5, 0x1 ;  /* 0x0000000100057882 */ /* 0x000fe40000000000 */
[----:B------:R-:W-:Y:S02]  /*76e0*/  ULDC UR4, c[0x0][0x32c] ;  /* 0x0000cb0000047ab9 */ /* 0x000fe40000000800 */
[----:B------:R-:W-:-:S03]  /*76f0*/  UISETP.NE.AND UP0, UPT, UR5, UR4, UPT ;  /* 0x000000040500728c */ /* 0x000fc6000bf05270 */
[----:B------:R-:W-:Y:S02]  /*7700*/  ULDC.64 UR4, c[0x0][0x330] ;  /* 0x0000cc0000047ab9 */ /* 0x000fe40000000a00 */
[----:B------:R-:W-:-:S07]  /*7710*/  UIMAD.WIDE.U32 UR30, UR28, UR4, URZ ;  /* 0x000000041c1e72a5 */ /* 0x000fce000f8e003f */
[----:B------:R-:W-:Y:S02]  /*7720*/  @UP0 UMOV UR29, UR31 ;  /* 0x0000001f001d0c82 */ /* 0x000fe40008000000 */
[----:B------:R-:W-:Y:S02]  /*7730*/  @UP0 USHF.R.U32.HI UR28, URZ, UR5, UR29 ;  /* 0x000000053f1c0299 */ /* 0x000fe4000801161d */
.L_x_3264:
[----:B------:R-:W-:Y:S02]  /*7740*/  ULDC UR4, c[0x0][0x32c] ;  /* 0x0000cb0000047ab9 */ /* 0x000fe40000000800 */
[----:B------:R-:W-:-:S04]  /*7750*/  UIMAD UR4, UR28, UR4, UR4 ;  /* 0x000000041c0472a4 */ /* 0x000fc8000f8e0204 */
[----:B------:R-:W-:-:S04]  /*7760*/  UISETP.LT.AND UP0, UPT, UR27, UR4, UPT ;  /* 0x000000041b00728c */ /* 0x000fc8000bf01270 */
[----:B------:R-:W-:-:S04]  /*7770*/  USEL UR27, UR27, UR4, UP0 ;  /* 0x000000041b1b7287 */ /* 0x000fc80008000000 */
.L_x_3262:
        /* <DEDUP_REMOVED lines=21> */
.L_x_3284:
        /* <DEDUP_REMOVED lines=57> */
.L_x_3266:
        /* <DEDUP_REMOVED lines=187> */
.L_x_3267:
[----:B-1----:R-:W2:Y:S01]  /*8810*/  LDL R2, [R1+0x1c] ;  /* 0x00001c0001027983 */ /* 0x002ea20000100800 */
        /* <DEDUP_REMOVED lines=35> */
.L_x_3270:
[----:B------:R-:W-:Y:S04]  /*8a50*/  MOV R2, c[0x0][0x32c] ;  /* 0x0000cb0000027a02 */ /* 0x000fe80000000f00 */
[----:B------:R-:W-:Y:S11]  /*8a60*/  ISETP.NE.AND P0, PT, R2, 0x1, PT ;  /* 0x000000010200780c */ /* 0x000ff60003f05270 */
[----:B------:R-:W-:Y:S02]  /*8a70*/  @!UPT UIADD3 URZ, URZ, URZ, URZ ;  /* 0x0000003f3f3ff290 */ /* 0x000fe4000fffe03f */
[----:B------:R-:W-:Y:S05]  /*8a80*/  @P0 IMAD.HI.U32 R2, R0, c[0x0][0x330], RZ ;  /* 0x0000cc0000020a27 */ /* 0x000fea00078e00ff */
[----:B------:R-:W-:Y:S02]  /*8a90*/  @P0 SHF.R.U32.HI R0, RZ, c[0x0][0x334], R2 ;  /* 0x0000cd00ff000a19 */ /* 0x000fe40000011602 */
.L_x_3271:
[----:B------:R-:W-:Y:S05]  /*8aa0*/  BSYNC B0 ;  /* 0x0000000000007941 */ /* 0x000fea0003800000 */
.L_x_3269:
[----:B------:R-:W-:Y:S05]  /*8ab0*/  IADD3 R2, -R194, UR4, RZ ;  /* 0x00000004c2027c10 */ /* 0x000fea000fffe1ff */
[----:B------:R-:W-:Y:S05]  /*8ac0*/  IMAD R0, R0, c[0x0][0x32c], R2 ;  /* 0x0000cb0000007a24 */ /* 0x000fea00078e0202 */
[----:B------:R-:W-:Y:S02]  /*8ad0*/  IADD3 R2, R0, c[0x0][0x32c], RZ ;  /* 0x0000cb0000027a10 */ /* 0x000fe40007ffe0ff */
[----:B------:R-:W-:Y:S02]  /*8ae0*/  IMNMX R167, R167, R0, !PT ;  /* 0x00000000a7a77217 */ /* 0x000fe40007800200 */
[----:B------:R-:W-:Y:S02]  /*8af0*/  IMNMX R168, R168, R2, PT ;  /* 0x00000002a8a87217 */ /* 0x000fe40003800200 */
.L_x_3268:
[----:B------:R-:W1:Y:S01]  /*8b00*/  SHFL.IDX PT, R0, R172, 0x1, 0x1c1f ;  /* 0x003c1f00ac007f89 */ /* 0x000e6200000e0000 */
[----:B------:R-:W-:Y:S06]  /*8b10*/  UISETP.NE.AND UP0, UPT, UR14, URZ, UPT ;  /* 0x0000003f0e00728c */ /* 0x000fec000bf05270 */
[----:B------:R-:W-:Y:S02]  /*8b20*/  PLOP3.LUT P0, PT, PT, PT, UP0, 0x40, 0x0 ;  /* 0x000000000000781c */ /* 0x000fe40003f0e808 */
[----:B-1----:R-:W-:Y:S01]  /*8b30*/  IADD3 R3, R174, R0, RZ ;  /* 0x00000000ae037210 */ /* 0x002fe20007ffe0ff */
[----:B------:R-:W-:Y:S10]  /*8b40*/  IMAD.IADD R165, R173, 0x1, R0 ;  /* 0x00000001ada57824 */ /* 0x000ff400078e0200 */
        /* <DEDUP_REMOVED lines=15> */
.L_x_3274:
[----:B------:R-:W-:Y:S04]  /*8c40*/  MOV R2, c[0x0][0x32c] ;  /* 0x0000cb0000027a02 */ /* 0x000fe80000000f00 */
[----:B------:R-:W-:Y:S11]  /*8c50*/  ISETP.NE.AND P0, PT, R2, 0x1, PT ;  /* 0x000000010200780c */ /* 0x000ff60003f05270 */
[----:B------:R-:W-:Y:S02]  /*8c60*/  @!UPT UIADD3 URZ, URZ, URZ, URZ ;  /* 0x0000003f3f3ff290 */ /* 0x000fe4000fffe03f */
[----:B------:R-:W-:Y:S05]  /*8c70*/  @P0 IMAD.HI.U32 R2, R0, c[0x0][0x330], RZ ;  /* 0x0000cc0000020a27 */ /* 0x000fea00078e00ff */
[----:B------:R-:W-:Y:S02]  /*8c80*/  @P0 SHF.R.U32.HI R0, RZ, c[0x0][0x334], R2 ;  /* 0x0000cd00ff000a19 */ /* 0x000fe40000011602 */
.L_x_3275:
[----:B------:R-:W-:Y:S05]  /*8c90*/  BSYNC B0 ;  /* 0x0000000000007941 */ /* 0x000fea0003800000 */
.L_x_3273:
[----:B------:R-:W-:Y:S05]  /*8ca0*/  IADD3 R2, -R194, UR4, RZ ;  /* 0x00000004c2027c10 */ /* 0x000fea000fffe1ff */
[----:B------:R-:W-:Y:S05]  /*8cb0*/  IMAD R0, R0, c[0x0][0x32c], R2 ;  /* 0x0000cb0000007a24 */ /* 0x000fea00078e0202 */
[----:B------:R-:W-:Y:S02]  /*8cc0*/  IADD3 R2, R0, c[0x0][0x32c], RZ ;  /* 0x0000cb0000027a10 */ /* 0x000fe40007ffe0ff */
[----:B------:R-:W-:Y:S02]  /*8cd0*/  IMNMX R3, R3, R0, !PT ;  /* 0x0000000003037217 */ /* 0x000fe40007800200 */
[----:B------:R-:W-:Y:S02]  /*8ce0*/  IMNMX R165, R165, R2, PT ;  /* 0x00000002a5a57217 */ /* 0x000fe40003800200 */
.L_x_3272:
        /* <DEDUP_REMOVED lines=20> */
.L_x_3278:
[----:B------:R-:W-:Y:S04]  /*8e30*/  MOV R175, c[0x0][0x32c] ;  /* 0x0000cb0000af7a02 */ /* 0x000fe80000000f00 */
[----:B------:R-:W-:Y:S11]  /*8e40*/  ISETP.NE.AND P0, PT, R175, 0x1, PT ;  /* 0x00000001af00780c */ /* 0x000ff60003f05270 */
[----:B------:R-:W-:Y:S02]  /*8e50*/  @!UPT UIADD3 URZ, URZ, URZ, URZ ;  /* 0x0000003f3f3ff290 */ /* 0x000fe4000fffe03f */
[----:B------:R-:W-:Y:S05]  /*8e60*/  @P0 IMAD.HI.U32 R175, R169, c[0x0][0x330], RZ ;  /* 0x0000cc00a9af0a27 */ /* 0x000fea00078e00ff */
[----:B------:R-:W-:Y:S02]  /*8e70*/  @P0 SHF.R.U32.HI R169, RZ, c[0x0][0x334], R175 ;  /* 0x0000cd00ffa90a19 */ /* 0x000fe400000116af */
.L_x_3279:
[----:B------:R-:W-:Y:S05]  /*8e80*/  BSYNC B0 ;  /* 0x0000000000007941 */ /* 0x000fea0003800000 */
.L_x_3277:
[----:B------:R-:W-:Y:S05]  /*8e90*/  IADD3 R175, -R194, UR4, RZ ;  /* 0x00000004c2af7c10 */ /* 0x000fea000fffe1ff */
[----:B------:R-:W-:Y:S05]  /*8ea0*/  IMAD R169, R169, c[0x0][0x32c], R175 ;  /* 0x0000cb00a9a97a24 */ /* 0x000fea00078e02af */
[----:B------:R-:W-:Y:S02]  /*8eb0*/  IADD3 R175, R169, c[0x0][0x32c], RZ ;  /* 0x0000cb00a9af7a10 */ /* 0x000fe40007ffe0ff */
[----:B------:R-:W-:Y:S02]  /*8ec0*/  IMNMX R0, R0, R169, !PT ;  /* 0x000000a900007217 */ /* 0x000fe40007800200 */
[----:B------:R-:W-:Y:S02]  /*8ed0*/  IMNMX R2, R2, R175, PT ;  /* 0x000000af02027217 */ /* 0x000fe40003800200 */
.L_x_3276:
        /* <DEDUP_REMOVED lines=198> */
.L_x_3282:
[----:B------:R-:W-:Y:S04]  /*9b40*/  MOV R4, c[0x0][0x32c] ;  /* 0x0000cb0000047a02 */ /* 0x000fe80000000f00 */
[----:B------:R-:W-:Y:S11]  /*9b50*/  ISETP.NE.AND P0, PT, R4, 0x1, PT ;  /* 0x000000010400780c */ /* 0x000ff60003f05270 */
[----:B------:R-:W-:Y:S02]  /*9b60*/  @!UPT UIADD3 URZ, URZ, URZ, URZ ;  /* 0x0000003f3f3ff290 */ /* 0x000fe4000fffe03f */
[----:B------:R-:W-:Y:S05]  /*9b70*/  @P0 IMAD.HI.U32 R4, R3, c[0x0][0x330], RZ ;  /* 0x0000cc0003040a27 */ /* 0x000fea00078e00ff */
[----:B------:R-:W-:Y:S02]  /*9b80*/  @P0 SHF.R.U32.HI R3, RZ, c[0x0][0x334], R4 ;  /* 0x0000cd00ff030a19 */ /* 0x000fe40000011604 */
.L_x_3283:
[----:B------:R-:W-:Y:S05]  /*9b90*/  BSYNC B0 ;  /* 0x0000000000007941 */ /* 0x000fea0003800000 */
.L_x_3281:
[----:B------:R-:W-:Y:S05]  /*9ba0*/  IADD3 R4, -R194, UR4, RZ ;  /* 0x00000004c2047c10 */ /* 0x000fea000fffe1ff */
[----:B------:R-:W-:Y:S05]  /*9bb0*/  IMAD R3, R3, c[0x0][0x32c], R4 ;  /* 0x0000cb0003037a24 */ /* 0x000fea00078e0204 */
[----:B------:R-:W-:Y:S02]  /*9bc0*/  IADD3 R4, R3, c[0x0][0x32c], RZ ;  /* 0x0000cb0003047a10 */ /* 0x000fe40007ffe0ff */
[----:B------:R-:W-:Y:S02]  /*9bd0*/  IMNMX R0, R0, R3, !PT ;  /* 0x0000000300007217 */ /* 0x000fe40007800200 */
[----:B------:R-:W-:Y:S02]  /*9be0*/  IMNMX R2, R2, R4, PT ;  /* 0x0000000402027217 */ /* 0x000fe40003800200 */
.L_x_3280:
        /* <DEDUP_REMOVED lines=35> */
[----:B------:R-:W-:Y:S01]  /*9e20*/  PLOP3.LUT P2, PT, PT, PT, UP3, 0x40, 0x0 ;  /* 0x000000000000781c */ /* 0x000fe20003f4e838 */
[----:B------:R-:W1:Y:S01]  /*9e30*/  SHFL.BFLY PT, R5, R169, 0x2, 0x1f ;  /* 0x0c401f00a9057f89 */ /* 0x000e6200000e0000 */
[----:B------:R-:W-:Y:S01]  /*9e40*/  FMNMX.FTZ R4, R8, R170, !PT ;  /* 0x000000aa08047209 */ /* 0x000fe20007810000 */
[----:B------:R-:W-:Y:S01]  /*9e50*/  UISETP.NE.AND UP3, UPT, UR31, URZ, UPT ;  /* 0x0000003f1f00728c */ /* 0x000fe2000bf65270 */
[----:B------:R-:W-:Y:S02]  /*9e60*/  FMNMX.FTZ R3, R41, R3, !PT ;  /* 0x0000000329037209 */ /* 0x000fe40007810000 */
[----:B------:R-:W-:Y:S02]  /*9e70*/  ISETP.GT.AND P2, PT, R0, 0x1, P2 ;  /* 0x000000010000780c */ /* 0x000fe40001744270 */
[----:B------:R-:W-:Y:S01]  /*9e80*/  FMNMX.FTZ R4, R9, R4, !PT ;  /* 0x0000000409047209 */ /* 0x000fe20007810000 */
[----:B------:R-:W2:Y:S01]  /*9e90*/  SHFL.BFLY PT, R168, R3, 0x2, 0x1f ;  /* 0x0c401f0003a87f89 */ /* 0x000ea200000e0000 */
[----:B------:R-:W-:Y:S02]  /*9ea0*/  ISETP.LT.OR P2, PT, R2, 0x2, P2 ;  /* 0x000000020200780c */ /* 0x000fe40001741670 */
[----:B------:R-:W-:Y:S02]  /*9eb0*/  FMNMX.FTZ R4, R12, R4, !PT ;  /* 0x000000040c047209 */ /* 0x000fe40007810000 */
[----:B------:R-:W-:Y:S02]  /*9ec0*/  FSEL R11, R11, -INF , !P2 ;  /* 0xff8000000b0b7808 */ /* 0x000fe40005000000 */
        /* <DEDUP_REMOVED lines=8> */
[----:B------:R-:W-:Y:S02]  /*9f50*/  FMNMX.FTZ R4, R210, R4, !PT ;  /* 0x00000004d2047209 */ /* 0x000fe40007810000 */
[----:B------:R-:W-:Y:S01]  /*9f60*/  PLOP3.LUT P0, PT, PT, PT, UP2, 0x40, 0x0 ;  /* 0x000000000000781c */ /* 0x000fe20003f0e828 */
[----:B------:R-:W-:Y:S01]  /*9f70*/  UISETP.NE.AND UP2, UPT, UR30, URZ, UPT ;  /* 0x0000003f1e00728c */ /* 0x000fe2000bf45270 */
[----:B-1----:R-:W-:Y:S02]  /*9f80*/  FMNMX.FTZ R169, R169, R5, !PT ;  /* 0x00000005a9a97209 */ /* 0x002fe40007810000 */
[----:B------:R-:W-:Y:S02]  /*9f90*/  FMNMX.FTZ R4, R211, R4, !PT ;  /* 0x00000004d3047209 */ /* 0x000fe40007810000 */
[----:B--2---:R-:W-:Y:S01]  /*9fa0*/  FMNMX.FTZ R168, R3, R168, !PT ;  /* 0x000000a803a87209 */ /* 0x004fe20007810000 */
[----:B------:R-:W1:Y:S01]  /*9fb0*/  SHFL.BFLY PT, R5, R169, 0x1, 0x1f ;  /* 0x0c201f00a9057f89 */ /* 0x000e6200000e0000 */
[----:B------:R-:W-:Y:S02]  /*9fc0*/  FMNMX.FTZ R3, R247, R4, !PT ;  /* 0x00000004f7037209 */ /* 0x000fe40007810000 */
[----:B------:R-:W-:Y:S02]  /*9fd0*/  ISETP.GT.AND P0, PT, R0, 0x8, P0 ;  /* 0x000000080000780c */ /* 0x000fe40000704270 */
[----:B------:R-:W-:Y:S02]  /*9fe0*/  FMNMX.FTZ R3, R251, R3, !PT ;  /* 0x00000003fb037209 */ /* 0x000fe40007810000 */
[----:B------:R-:W-:Y:S01]  /*9ff0*/  PLOP3.LUT P1, PT, PT, PT, UP4, 0x40, 0x0 ;  /* 0x000000000000781c */ /* 0x000fe20003f2e848 */
[----:B------:R-:W-:Y:S01]  /*a000*/  UISETP.NE.AND UP4, UPT, UR4, URZ, UPT ;  /* 0x0000003f0400728c */ /* 0x000fe2000bf85270 */
[----:B------:R-:W-:Y:S01]  /*a010*/  FMNMX.FTZ R3, R34, R3, !PT ;  /* 0x0000000322037209 */ /* 0x000fe20007810000 */
[----:B------:R-:W-:Y:S01]  /*a020*/  SHFL.BFLY PT, R7, R168, 0x1, 0x1f ;  /* 0x0c201f00a8077f89 */ /* 0x000fe200000e0000 */
[----:B------:R-:W-:Y:S02]  /*a030*/  ISETP.LT.OR P0, PT, R2, 0x9, P0 ;  /* 0x000000090200780c */ /* 0x000fe40000701670 */
[----:B------:R-:W-:Y:S02]  /*a040*/  FMNMX.FTZ R3, R35, R3, !PT ;  /* 0x0000000323037209 */ /* 0x000fe40007810000 */
[----:B------:R-:W-:Y:S02]  /*a050*/  ISETP.GT.AND P1, PT, R0, RZ, P1 ;  /* 0x000000ff0000720c */ /* 0x000fe40000f24270 */
[----:B------:R-:W-:Y:S02]  /*a060*/  FSEL R14, R14, -INF , !P0 ;  /* 0xff8000000e0e7808 */ /* 0x000fe40004000000 */
[----:B------:R-:W-:Y:S02]  /*a070*/  PLOP3.LUT P0, PT, PT, PT, UP6, 0x40, 0x0 ;  /* 0x000000000000781c */ /* 0x000fe40003f0e868 */
[----:B------:R-:W-:Y:S02]  /*a080*/  ISETP.LT.OR P1, PT, R2, 0x1, P1 ;  /* 0x000000010200780c */ /* 0x000fe40000f21670 */
[----:B------:R-:W-:Y:S02]  /*a090*/  ISETP.GT.AND P0, PT, R0, 0x11, P0 ;  /* 0x000000110000780c */ /* 0x000fe40000704270 */
[----:B-1----:R-:W-:Y:S02]  /*a0a0*/  FMNMX.FTZ R169, R169, R5, !PT ;  /* 0x00000005a9a97209 */ /* 0x002fe40007810000 */
[----:B------:R-:W-:Y:S02]  /*a0b0*/  FSEL R10, R10, -INF , !P1 ;  /* 0xff8000000a0a7808 */ /* 0x000fe40004800000 */
[C---:B------:R-:W-:Y:S01]  /*a0c0*/  FSETP.NEU.FTZ.AND P2, PT, R169.reuse, -INF , PT ;  /* 0xff800000a900780b */ /* 0x040fe20003f5d000 */
[----:B------:R-:W-:Y:S01]  /*a0d0*/  FMUL.FTZ R173, R169, c[0x0][0x2d0] ;  /* 0x0000b400a9ad7a20 */ /* 0x000fe20000410000 */
[----:B------:R-:W-:Y:S01]  /*a0e0*/  PLOP3.LUT P1, PT, PT, PT, UP1, 0x40, 0x0 ;  /* 0x000000000000781c */ /* 0x000fe20003f2e818 */
[----:B------:R-:W-:Y:S01]  /*a0f0*/  UISETP.NE.AND UP1, UPT, UR29, URZ, UPT ;  /* 0x0000003f1d00728c */ /* 0x000fe2000bf25270 */
[----:B------:R-:W-:Y:S02]  /*a100*/  ISETP.LT.OR P0, PT, R2, 0x12, P0 ;  /* 0x000000120200780c */ /* 0x000fe40000701670 */
[----:B------:R-:W-:Y:S02]  /*a110*/  FSEL R173, R173, RZ, P2 ;  /* 0x000000ffadad7208 */ /* 0x000fe40001000000 */
[----:B------:R-:W-:Y:S02]  /*a120*/  ISETP.GT.AND P1, PT, R0, 0x9, P1 ;  /* 0x000000090000780c */ /* 0x000fe40000f24270 */
[----:B------:R-:W-:Y:S01]  /*a130*/  FSEL R203, R27, -INF , !P0 ;  /* 0xff8000001bcb7808 */ /* 0x000fe20004000000 */
[--C-:B------:R-:W-:Y:S01]  /*a140*/  FFMA.FTZ R4, R6, c[0x0][0x2d0], -R173.reuse ;  /* 0x0000b40006047a23 */ /* 0x100fe200000108ad */
[----:B------:R-:W-:Y:S01]  /*a150*/  PLOP3.LUT P0, PT, PT, PT, UP4, 0x40, 0x0 ;  /* 0x000000000000781c */ /* 0x000fe20003f0e848 */
[----:B------:R-:W1:Y:S01]  /*a160*/  SHFL.BFLY PT, R6, R3, 0x2, 0x1f ;  /* 0x0c401f0003067f89 */ /* 0x000e6200000e0000 */
[----:B------:R-:W-:Y:S01]  /*a170*/  ISETP.LT.OR P1, PT, R2, 0xa, P1 ;  /* 0x0000000a0200780c */ /* 0x000fe20000f21670 */
[----:B------:R2:W3:Y:S01]  /*a180*/  MUFU.EX2 R20, R4 ;  /* 0x0000000400147308 */ /* 0x0004e20000000800 */
[----:B------:R-:W-:Y:S02]  /*a190*/  ISETP.GT.AND P0, PT, R0, 0x19, P0 ;  /* 0x000000190000780c */ /* 0x000fe40000704270 */
[----:B------:R-:W-:Y:S02]  /*a1a0*/  FSEL R15, R15, -INF , !P1 ;  /* 0xff8000000f0f7808 */ /* 0x000fe40004800000 */
[----:B------:R-:W-:Y:S02]  /*a1b0*/  PLOP3.LUT P1, PT, PT, PT, UP5, 0x40, 0x0 ;  /* 0x000000000000781c */ /* 0x000fe40003f2e858 */
[----:B------:R-:W-:Y:S02]  /*a1c0*/  ISETP.LT.OR P0, PT, R2, 0x1a, P0 ;  /* 0x0000001a0200780c */ /* 0x000fe40000701670 */
[----:B------:R-:W-:Y:S02]  /*a1d0*/  ISETP.GT.AND P1, PT, R0, 0x18, P1 ;  /* 0x000000180000780c */ /* 0x000fe40000f24270 */
[----:B------:R-:W-:Y:S02]  /*a1e0*/  FSEL R207, R31, -INF , !P0 ;  /* 0xff8000001fcf7808 */ /* 0x000fe40004000000 */
[----:B------:R-:W-:Y:S02]  /*a1f0*/  PLOP3.LUT P0, PT, PT, PT, UP3, 0x40, 0x0 ;  /* 0x000000000000781c */ /* 0x000fe40003f0e838 */
[----:B------:R-:W-:Y:S02]  /*a200*/  ISETP.LT.OR P1, PT, R2, 0x19, P1 ;  /* 0x000000190200780c */ /* 0x000fe40000f21670 */
[----:B------:R-:W-:Y:S02]  /*a210*/  ISETP.GT.AND P0, PT, R0, 0x20, P0 ;  /* 0x000000200000780c */ /* 0x000fe40000704270 */
[----:B------:R-:W-:Y:S02]  /*a220*/  FSEL R204, R30, -INF , !P1 ;  /* 0xff8000001ecc7808 */ /* 0x000fe40004800000 */
[----:B------:R-:W-:Y:S02]  /*a230*/  PLOP3.LUT P1, PT, PT, PT, UP2, 0x40, 0x0 ;  /* 0x000000000000781c */ /* 0x000fe40003f2e828 */
[----:B-1----:R-:W-:Y:S01]  /*a240*/  FMNMX.FTZ R3, R3, R6, !PT ;  /* 0x0000000603037209 */ /* 0x002fe20007810000 */
[--C-:B--2---:R-:W-:Y:S01]  /*a250*/  FFMA.FTZ R4, R175, c[0x0][0x2d0], -R173.reuse ;  /* 0x0000b400af047a23 */ /* 0x104fe200000108ad */
[----:B------:R-:W-:Y:S02]  /*a260*/  ISETP.LT.OR P0, PT, R2, 0x21, P0 ;  /* 0x000000210200780c */ /* 0x000fe40000701670 */
[----:B------:R-:W-:Y:S01]  /*a270*/  ISETP.GT.AND P1, PT, R0, 0x21, P1 ;  /* 0x000000210000780c */ /* 0x000fe20000f24270 */
[----:B------:R1:W-:Y:S01]  /*a280*/  MUFU.EX2 R24, R4 ;  /* 0x0000000400187308 */ /* 0x0003e20000000800 */
[----:B------:R-:W2:Y:S01]  /*a290*/  SHFL.BFLY PT, R167, R3, 0x1, 0x1f ;  /* 0x0c201f0003a77f89 */ /* 0x000ea200000e0000 */
[----:B------:R-:W-:Y:S02]  /*a2a0*/  FSEL R212, R42, -INF , !P0 ;  /* 0xff8000002ad47808 */ /* 0x000fe40004000000 */
[----:B------:R-:W-:Y:S02]  /*a2b0*/  PLOP3.LUT P0, PT, PT, PT, UP1, 0x40, 0x0 ;  /* 0x000000000000781c */ /* 0x000fe40003f0e818 */
[----:B------:R-:W-:Y:S02]  /*a2c0*/  FMNMX.FTZ R168, R168, R7, !PT ;  /* 0x00000007a8a87209 */ /* 0x000fe40007810000 */
[----:B------:R-:W-:Y:S02]  /*a2d0*/  ISETP.LT.OR P1, PT, R2, 0x22, P1 ;  /* 0x000000220200780c */ /* 0x000fe40000f21670 */
[----:B------:R-:W-:Y:S01]  /*a2e0*/  ISETP.GT.AND P0, PT, R0, 0x28, P0 ;  /* 0x000000280000780c */ /* 0x000fe20000704270 */
[C---:B------:R-:W-:Y:S01]  /*a2f0*/  FMUL.FTZ R174, R168.reuse, c[0x0][0x2d0] ;  /* 0x0000b400a8ae7a20 */ /* 0x040fe20000410000 */
[----:B------:R-:W-:Y:S02]  /*a300*/  FSEL R214, R43, -INF , !P1 ;  /* 0xff8000002bd67808 */ /* 0x000fe40004800000 */
[----:B------:R-:W-:Y:S02]  /*a310*/  FSETP.NEU.FTZ.AND P1, PT, R168, -INF , PT ;  /* 0xff800000a800780b */ /* 0x000fe40003f3d000 */
[----:B------:R-:W-:Y:S02]  /*a320*/  ISETP.LT.OR P0, PT, R2, 0x29, P0 ;  /* 0x000000290200780c */ /* 0x000fe40000701670 */
[----:B------:R-:W-:Y:S02]  /*a330*/  FSEL R174, R174, RZ, P1 ;  /* 0x000000ffaeae7208 */ /* 0x000fe40000800000 */
[----:B------:R-:W-:Y:S02]  /*a340*/  FSEL R213, R46, -INF , !P0 ;  /* 0xff8000002ed57808 */ /* 0x000fe40004000000 */
[----:B------:R-:W-:Y:S01]  /*a350*/  PLOP3.LUT P0, PT, PT, PT, UP0, 0x40, 0x0 ;  /* 0x000000000000781c */ /* 0x000fe20003f0e808 */
[----:B------:R-:W-:Y:S01]  /*a360*/  UISETP.GT.AND UP0, UPT, UR26, UR5, UPT ;  /* 0x000000051a00728c */ /* 0x000fe2000bf04270 */
[--C-:B-1----:R-:W-:Y:S01]  /*a370*/  FFMA.FTZ R4, R16, c[0x0][0x2d0], -R173.reuse ;  /* 0x0000b40010047a23 */ /* 0x102fe200000108ad */
[----:B--2---:R-:W-:Y:S01]  /*a380*/  FMNMX.FTZ R167, R3, R167, !PT ;  /* 0x000000a703a77209 */ /* 0x004fe20007810000 */
[--C-:B------:R-:W-:Y:S01]  /*a390*/  FFMA.FTZ R3, R19, c[0x0][0x2d0], -R174.reuse ;  /* 0x0000b40013037a23 */ /* 0x100fe200000108ae */
[----:B------:R-:W-:Y:S01]  /*a3a0*/  ISETP.GT.AND P0, PT, R0, 0x29, P0 ;  /* 0x000000290000780c */ /* 0x000fe20000704270 */
[----:B------:R1:W2:Y:S01]  /*a3b0*/  MUFU.EX2 R21, R4 ;  /* 0x0000000400157308 */ /* 0x0002a20000000800 */
[----:B------:R-:W-:Y:S01]  /*a3c0*/  FMNMX.FTZ R5, R10, R171, !PT ;  /* 0x000000ab0a057209 */ /* 0x000fe20007810000 */
[----:B------:R-:W-:Y:S01]  /*a3d0*/  FMUL.FTZ R175, R167, c[0x0][0x2d0] ;  /* 0x0000b400a7af7a20 */ /* 0x000fe20000410000 */
[----:B------:R-:W-:Y:S01]  /*a3e0*/  ISETP.LT.OR P0, PT, R2, 0x2a, P0 ;  /* 0x0000002a0200780c */ /* 0x000fe20000701670 */
[--C-:B------:R-:W-:Y:S01]  /*a3f0*/  FFMA.FTZ R2, R193, c[0x0][0x2d0], -R174.reuse ;  /* 0x0000b400c1027a23 */ /* 0x100fe200000108ae */
[----:B------:R-:W-:Y:S01]  /*a400*/  FMNMX.FTZ R5, R11, R5, !PT ;  /* 0x000000050b057209 */ /* 0x000fe20007810000 */
[----:B------:R-:W-:Y:S01]  /*a410*/  UIADD3 UR26, UR26, -0x1, URZ ;  /* 0xffffffff1a1a7890 */ /* 0x000fe2000fffe03f */
[----:B------:R-:W-:Y:S02]  /*a420*/  FSEL R172, R47, -INF , !P0 ;  /* 0xff8000002fac7808 */ /* 0x000fe40004000000 */
[----:B------:R-:W-:Y:S01]  /*a430*/  FSETP.NEU.FTZ.AND P0, PT, R167, -INF , PT ;  /* 0xff800000a700780b */ /* 0x000fe20003f1d000 */
[----:B------:R4:W-:Y:S01]  /*a440*/  MUFU.EX2 R49, R3 ;  /* 0x0000000300317308 */ /* 0x0009e20000000800 */
[----:B------:R-:W-:Y:S02]  /*a450*/  FMNMX.FTZ R5, R14, R5, !PT ;  /* 0x000000050e057209 */ /* 0x000fe40007810000 */
[----:B------:R-:W-:Y:S02]  /*a460*/  FSEL R175, R175, RZ, P0 ;  /* 0x000000ffafaf7208 */ /* 0x000fe40000000000 */
[----:B------:R-:W-:Y:S02]  /*a470*/  FMNMX.FTZ R5, R15, R5, !PT ;  /* 0x000000050f057209 */ /* 0x000fe40007810000 */
[----:B---3--:R-:W-:Y:S02]  /*a480*/  MOV R43, R20 ;  /* 0x00000014002b7202 */ /* 0x008fe40000000f00 */
[----:B------:R-:W-:Y:S01]  /*a490*/  FMNMX.FTZ R5, R200, R5, !PT ;  /* 0x00000005c8057209 */ /* 0x000fe20007810000 */
[----:B------:R3:W-:Y:S01]  /*a4a0*/  MUFU.EX2 R6, R2 ;  /* 0x0000000200067308 */ /* 0x0007e20000000800 */
[----:B------:R-:W-:Y:S02]  /*a4b0*/  MOV R42, R34 ;  /* 0x00000022002a7202 */ /* 0x000fe40000000f00 */
[----:B------:R-:W-:Y:S01]  /*a4c0*/  FMNMX.FTZ R5, R203, R5, !PT ;  /* 0x00000005cb057209 */ /* 0x000fe20007810000 */
[----:B-1----:R-:W-:Y:S01]  /*a4d0*/  FFMA.FTZ R4, R17, c[0x0][0x2d0], -R173 ;  /* 0x0000b40011047a23 */ /* 0x002fe200000108ad */
[----:B--2---:R-:W-:Y:S02]  /*a4e0*/  MOV R46, R21 ;  /* 0x00000015002e7202 */ /* 0x004fe40000000f00 */
[----:B------:R-:W-:Y:S03]  /*a4f0*/  LDSM.16.MT88.4 R20, [R225+0x2080] ;  /* 0x00208000e114783b */ /* 0x000fe60000004200 */
[----:B------:R1:W2:Y:S01]  /*a500*/  MUFU.EX2 R51, R4 ;  /* 0x0000000400337308 */ /* 0x0002a20000000800 */
[--C-:B----4-:R-:W-:Y:S09]  /*a510*/  FFMA.FTZ R3, R8, c[0x0][0x2d0], -R175.reuse ;  /* 0x0000b40008037a23 */ /* 0x110ff200000108af */
[----:B------:R4:W-:Y:S01]  /*a520*/  MUFU.EX2 R44, R3 ;  /* 0x00000003002c7308 */ /* 0x0009e20000000800 */
[--C-:B---3--:R-:W-:Y:S09]  /*a530*/  FFMA.FTZ R2, R18, c[0x0][0x2d0], -R174.reuse ;  /* 0x0000b40012027a23 */ /* 0x108ff200000108ae */
[----:B------:R-:W3:Y:S01]  /*a540*/  MUFU.EX2 R50, R2 ;  /* 0x0000000200327308 */ /* 0x000ee20000000800 */
[----:B-1----:R-:W-:Y:S01]  /*a550*/  FMNMX.FTZ R4, R204, R5, !PT ;  /* 0x00000005cc047209 */ /* 0x002fe20007810000 */
[----:B------:R-:W-:Y:S01]  /*a560*/  FFMA.FTZ R5, R192, c[0x0][0x2d0], -R174 ;  /* 0x0000b400c0057a23 */ /* 0x000fe200000108ae */
[----:B------:R-:W-:Y:S02]  /*a570*/  F2FP.PACK_AB R192, R24, R43 ;  /* 0x0000002b18c0723e */ /* 0x000fe400000000ff */
[----:B------:R-:W-:Y:S05]  /*a580*/  FMNMX.FTZ R4, R207, R4, !PT ;  /* 0x00000004cf047209 */ /* 0x000fea0007810000 */
[----:B------:R-:W-:Y:S01]  /*a590*/  MUFU.EX2 R45, R5 ;  /* 0x00000005002d7308 */ /* 0x000fe20000000800 */
[----:B--2---:R-:W-:Y:S02]  /*a5a0*/  F2FP.PACK_AB R194, R51, R46 ;  /* 0x0000002e33c2723e */ /* 0x004fe400000000ff */
[----:B------:R-:W-:Y:S01]  /*a5b0*/  FMNMX.FTZ R0, R212, R4, !PT ;  /* 0x00000004d4007209 */ /* 0x000fe20007810000 */
[--C-:B----4-:R-:W-:Y:S02]  /*a5c0*/  FFMA.FTZ R3, R9, c[0x0][0x2d0], -R175.reuse ;  /* 0x0000b40009037a23 */ /* 0x110fe400000108af */
[--C-:B------:R-:W-:Y:S01]  /*a5d0*/  FFMA.FTZ R4, R12, c[0x0][0x2d0], -R175.reuse ;  /* 0x0000b4000c047a23 */ /* 0x100fe200000108af */
[----:B------:R-:W-:Y:S03]  /*a5e0*/  FMNMX.FTZ R0, R214, R0, !PT ;  /* 0x00000000d6007209 */ /* 0x000fe60007810000 */
[----:B------:R1:W-:Y:S01]  /*a5f0*/  MUFU.EX2 R47, R3 ;  /* 0x00000003002f7308 */ /* 0x0003e20000000800 */
[----:B------:R-:W-:Y:S02]  /*a600*/  FMNMX.FTZ R0, R213, R0, !PT ;  /* 0x00000000d5007209 */ /* 0x000fe40007810000 */
[----:B---3--:R-:W-:Y:S02]  /*a610*/  F2FP.PACK_AB R195, R49, R50 ;  /* 0x0000003231c3723e */ /* 0x008fe400000000ff */
[----:B------:R-:W-:Y:S05]  /*a620*/  FMNMX.FTZ R0, R172, R0, !PT ;  /* 0x00000000ac007209 */ /* 0x000fea0007810000 */
[----:B------:R2:W-:Y:S01]  /*a630*/  MUFU.EX2 R7, R4 ;  /* 0x0000000400077308 */ /* 0x0005e20000000800 */
[----:B------:R-:W1:Y:S02]  /*a640*/  SHFL.BFLY PT, R2, R0, 0x2, 0x1f ;  /* 0x0c401f0000027f89 */ /* 0x000e6400000e0000 */
[----:B-1----:R-:W-:Y:S01]  /*a650*/  FMNMX.FTZ R3, R0, R2, !PT ;  /* 0x0000000200037209 */ /* 0x002fe20007810000 */
[----:B------:R-:W-:Y:S01]  /*a660*/  FFMA.FTZ R2, R13, c[0x0][0x2d0], -R175 ;  /* 0x0000b4000d027a23 */ /* 0x000fe200000108af */
[----:B------:R-:W-:Y:S05]  /*a670*/  FSEL R0, R169, RZ, P2 ;  /* 0x000000ffa9007208 */ /* 0x000fea0001000000 */
[----:B------:R1:W-:Y:S01]  /*a680*/  MUFU.EX2 R48, R2 ;  /* 0x0000000200307308 */ /* 0x0003e20000000800 */
[----:B--2---:R-:W2:Y:S01]  /*a690*/  SHFL.BFLY PT, R4, R3, 0x1, 0x1f ;  /* 0x0c201f0003047f89 */ /* 0x004ea200000e0000 */
        /* <DEDUP_REMOVED lines=218> */
[----:B---3--:R-:W-:Y:S01]  /*b440*/  FFMA.FTZ R132, R201, c[0x0][0x2d0], -R173 ;  /* 0x0000b400c9847a23 */ /* 0x008fe200000108ad */
[----:B------:R-:W-:Y:S01]  /*b450*/  MOV R201, R153 ;  /* 0x0000009900c97202 */ /* 0x000fe20000000f00 */
        /* <DEDUP_REMOVED lines=13> */
[--C-:B---3--:R-:W-:Y:S04]  /*b530*/  FFMA.FTZ R136, R205, c[0x0][0x2d0], -R175.reuse ;  /* 0x0000b400cd887a23 */ /* 0x108fe800000108af */
        /* <DEDUP_REMOVED lines=251> */
.L_x_3265:
        /* <DEDUP_REMOVED lines=28> */
.L_x_3286:
[----:B------:R-:W-:Y:S02]  /*c6b0*/  UMOV UR5, 0x1 ;  /* 0x0000000100057882 */ /* 0x000fe40000000000 */
[----:B------:R-:W-:Y:S02]  /*c6c0*/  ULDC UR4, c[0x0][0x32c] ;  /* 0x0000cb0000047ab9 */ /* 0x000fe40000000800 */
[----:B------:R-:W-:-:S03]  /*c6d0*/  UISETP.NE.AND UP0, UPT, UR5, UR4, UPT ;  /* 0x000000040500728c */ /* 0x000fc6000bf05270 */
[----:B------:R-:W-:Y:S02]  /*c6e0*/  ULDC.64 UR4, c[0x0][0x330] ;  /* 0x0000cc0000047ab9 */ /* 0x000fe40000000a00 */
[----:B------:R-:W-:-:S07]  /*c6f0*/  UIMAD.WIDE.U32 UR30, UR28, UR4, URZ ;  /* 0x000000041c1e72a5 */ /* 0x000fce000f8e003f */
[----:B------:R-:W-:Y:S02]  /*c700*/  @UP0 UMOV UR29, UR31 ;  /* 0x0000001f001d0c82 */ /* 0x000fe40008000000 */
[----:B------:R-:W-:Y:S02]  /*c710*/  @UP0 USHF.R.U32.HI UR28, URZ, UR5, UR29 ;  /* 0x000000053f1c0299 */ /* 0x000fe4000801161d */
.L_x_3287:
[----:B------:R-:W-:Y:S02]  /*c720*/  ULDC UR4, c[0x0][0x32c] ;  /* 0x0000cb0000047ab9 */ /* 0x000fe40000000800 */
[----:B------:R-:W-:-:S04]  /*c730*/  UIMAD UR4, UR28, UR4, URZ ;  /* 0x000000041c0472a4 */ /* 0x000fc8000f8e023f */
[----:B------:R-:W-:-:S04]  /*c740*/  UISETP.LT.AND UP0, UPT, UR27, UR4, UPT ;  /* 0x000000041b00728c */ /* 0x000fc8000bf01270 */
[----:B------:R-:W-:-:S04]  /*c750*/  USEL UR27, UR27, UR4, !UP0 ;  /* 0x000000041b1b7287 */ /* 0x000fc8000c000000 */
.L_x_3285:
        /* <DEDUP_REMOVED lines=21> */
.L_x_3291:
        /* <DEDUP_REMOVED lines=56> */
.L_x_3289:
        /* <DEDUP_REMOVED lines=187> */
.L_x_3290:
        /* <DEDUP_REMOVED lines=43> */
[----:B------:R-:W3:Y:S01]  /*da90*/  SHFL.BFLY PT, R167, R2, 0x2, 0x1f ;  /* 0x0c401f0002a77f89 */ /* 0x000ee200000e0000 */
[----:B------:R-:W-:Y:S07]  /*daa0*/  FMNMX.FTZ R3, R51, R3, !PT ;  /* 0x0000000333037209 */ /* 0x000fee0007810000 */
[----:B------:R-:W4:Y:S01]  /*dab0*/  SHFL.BFLY PT, R166, R3, 0x2, 0x1f ;  /* 0x0c401f0003a67f89 */ /* 0x000f2200000e0000 */
[----:B-1----:R-:W-:Y:S02]  /*dac0*/  FMNMX.FTZ R169, R169, R165, !PT ;  /* 0x000000a5a9a97209 */ /* 0x002fe40007810000 */
[----:B------:R-:W-:Y:S04]  /*dad0*/  FMNMX.FTZ R165, R10, R171, !PT ;  /* 0x000000ab0aa57209 */ /* 0x000fe80007810000 */
[----:B------:R-:W-:Y:S01]  /*dae0*/  FMNMX.FTZ R165, R11, R165, !PT ;  /* 0x000000a50ba57209 */ /* 0x000fe20007810000 */
[----:B------:R-:W1:Y:S03]  /*daf0*/  SHFL.BFLY PT, R172, R169, 0x1, 0x1f ;  /* 0x0c201f00a9ac7f89 */ /* 0x000e6600000e0000 */
[----:B------:R-:W-:Y:S04]  /*db00*/  FMNMX.FTZ R165, R14, R165, !PT ;  /* 0x000000a50ea57209 */ /* 0x000fe80007810000 */
[----:B------:R-:W-:Y:S02]  /*db10*/  FMNMX.FTZ R165, R15, R165, !PT ;  /* 0x000000a50fa57209 */ /* 0x000fe40007810000 */
[----:B---3--:R-:W-:Y:S02]  /*db20*/  FMNMX.FTZ R167, R2, R167, !PT ;  /* 0x000000a702a77209 */ /* 0x008fe40007810000 */
[----:B------:R-:W-:Y:S03]  /*db30*/  FMNMX.FTZ R165, R26, R165, !PT ;  /* 0x000000a51aa57209 */ /* 0x000fe60007810000 */
[----:B------:R-:W3:Y:S01]  /*db40*/  SHFL.BFLY PT, R173, R167, 0x1, 0x1f ;  /* 0x0c201f00a7ad7f89 */ /* 0x000ee200000e0000 */
[----:B------:R-:W-:Y:S02]  /*db50*/  FMNMX.FTZ R2, R27, R165, !PT ;  /* 0x000000a51b027209 */ /* 0x000fe40007810000 */
[----:B----4-:R-:W-:Y:S02]  /*db60*/  FMNMX.FTZ R3, R3, R166, !PT ;  /* 0x000000a603037209 */ /* 0x010fe40007810000 */
[----:B------:R-:W-:Y:S03]  /*db70*/  FMNMX.FTZ R2, R30, R2, !PT ;  /* 0x000000021e027209 */ /* 0x000fe60007810000 */
[----:B------:R-:W4:Y:S01]  /*db80*/  SHFL.BFLY PT, R168, R3, 0x1, 0x1f ;  /* 0x0c201f0003a87f89 */ /* 0x000f2200000e0000 */
[----:B------:R-:W-:Y:S02]  /*db90*/  FMNMX.FTZ R2, R31, R2, !PT ;  /* 0x000000021f027209 */ /* 0x000fe40007810000 */
[----:B-1----:R-:W-:Y:S02]  /*dba0*/  FMNMX.FTZ R169, R169, R172, !PT ;  /* 0x000000aca9a97209 */ /* 0x002fe40007810000 */
[----:B------:R-:W-:Y:S03]  /*dbb0*/  FMNMX.FTZ R165, R42, R2, !PT ;  /* 0x000000022aa57209 */ /* 0x000fe60007810000 */
[----:B------:R-:W-:Y:S04]  /*dbc0*/  FADD.FTZ R0, -R169, R0 ;  /* 0x00000000a9007221 */ /* 0x000fe80000010100 */
[----:B------:R-:W-:Y:S01]  /*dbd0*/  FMUL.FTZ R2, R0, c[0x0][0x2d0] ;  /* 0x0000b40000027a20 */ /* 0x000fe20000410000 */
[----:B------:R-:W-:Y:S03]  /*dbe0*/  FMNMX.FTZ R0, R43, R165, !PT ;  /* 0x000000a52b007209 */ /* 0x000fe60007810000 */
[----:B------:R1:W5:Y:S01]  /*dbf0*/  MUFU.EX2 R166, R2 ;  /* 0x0000000200a67308 */ /* 0x0003620000000800 */
[----:B------:R-:W-:Y:S02]  /*dc00*/  FMNMX.FTZ R0, R46, R0, !PT ;  /* 0x000000002e007209 */ /* 0x000fe40007810000 */
[----:B---3--:R-:W-:Y:S02]  /*dc10*/  FMNMX.FTZ R167, R167, R173, !PT ;  /* 0x000000ada7a77209 */ /* 0x008fe40007810000 */
[----:B------:R-:W-:Y:S02]  /*dc20*/  FMNMX.FTZ R0, R47, R0, !PT ;  /* 0x000000002f007209 */ /* 0x000fe40007810000 */
[----:B----4-:R-:W-:Y:S03]  /*dc30*/  FMNMX.FTZ R168, R3, R168, !PT ;  /* 0x000000a803a87209 */ /* 0x010fe60007810000 */
[----:B------:R-:W3:Y:S02]  /*dc40*/  SHFL.BFLY PT, R3, R0, 0x2, 0x1f ;  /* 0x0c401f0000037f89 */ /* 0x000ee400000e0000 */
[----:B------:R-:W-:Y:S04]  /*dc50*/  FMUL.FTZ R200, R168, c[0x0][0x2d0] ;  /* 0x0000b400a8c87a20 */ /* 0x000fe80000410000 */
[--C-:B------:R-:W-:Y:S02]  /*dc60*/  FFMA.FTZ R6, R6, c[0x0][0x2d0], -R200.reuse ;  /* 0x0000b40006067a23 */ /* 0x100fe400000108c8 */
[--C-:B------:R-:W-:Y:S02]  /*dc70*/  FFMA.FTZ R7, R7, c[0x0][0x2d0], -R200.reuse ;  /* 0x0000b40007077a23 */ /* 0x100fe400000108c8 */
[--C-:B------:R-:W-:Y:S01]  /*dc80*/  FFMA.FTZ R18, R18, c[0x0][0x2d0], -R200.reuse ;  /* 0x0000b40012127a23 */ /* 0x100fe200000108c8 */
[----:B------:R-:W-:Y:S01]  /*dc90*/  MUFU.EX2 R218, R6 ;  /* 0x0000000600da7308 */ /* 0x000fe20000000800 */
[----:B------:R-:W-:Y:S02]  /*dca0*/  FFMA.FTZ R19, R19, c[0x0][0x2d0], -R200 ;  /* 0x0000b40013137a23 */ /* 0x000fe400000108c8 */
[----:B-1----:R-:W-:Y:S02]  /*dcb0*/  FADD.FTZ R2, -R168, R164 ;  /* 0x000000a4a8027221 */ /* 0x002fe40000010100 */
[----:B-----5:R-:W-:Y:S02]  /*dcc0*/  FMUL.FTZ R132, R166, R132 ;  /* 0x00000084a6847220 */ /* 0x020fe40000410000 */
[----:B------:R-:W-:Y:S02]  /*dcd0*/  FMUL.FTZ R2, R2, c[0x0][0x2d0] ;  /* 0x0000b40002027a20 */ /* 0x000fe40000410000 */
[C---:B------:R-:W-:Y:S01]  /*dce0*/  FMUL.FTZ R133, R166.reuse, R133 ;  /* 0x00000085a6857220 */ /* 0x040fe20000410000 */
[----:B------:R-:W1:Y:S01]  /*dcf0*/  MUFU.EX2 R219, R7 ;  /* 0x0000000700db7308 */ /* 0x000e620000000800 */
[----:B------:R-:W-:Y:S01]  /*dd00*/  FMUL.FTZ R144, R166, R144 ;  /* 0x00000090a6907220 */ /* 0x000fe20000410000 */
[----:B---3--:R-:W-:Y:S01]  /*dd10*/  FMNMX.FTZ R0, R0, R3, !PT ;  /* 0x0000000300007209 */ /* 0x008fe20007810000 */
[----:B------:R-:W-:Y:S02]  /*dd20*/  FMUL.FTZ R145, R166, R145 ;  /* 0x00000091a6917220 */ /* 0x000fe40000410000 */
[--C-:B------:R-:W-:Y:S02]  /*dd30*/  FFMA.FTZ R22, R22, c[0x0][0x2d0], -R200.reuse ;  /* 0x0000b40016167a23 */ /* 0x100fe400000108c8 */
[--C-:B------:R-:W-:Y:S02]  /*dd40*/  FFMA.FTZ R23, R23, c[0x0][0x2d0], -R200.reuse ;  /* 0x0000b40017177a23 */ /* 0x100fe400000108c8 */
[--C-:B------:R-:W-:Y:S01]  /*dd50*/  FFMA.FTZ R34, R34, c[0x0][0x2d0], -R200.reuse ;  /* 0x0000b40022227a23 */ /* 0x100fe200000108c8 */
[----:B------:R3:W4:Y:S01]  /*dd60*/  MUFU.EX2 R165, R2 ;  /* 0x0000000200a57308 */ /* 0x0007220000000800 */
[--C-:B------:R-:W-:Y:S02]  /*dd70*/  FFMA.FTZ R35, R35, c[0x0][0x2d0], -R200.reuse ;  /* 0x0000b40023237a23 */ /* 0x100fe400000108c8 */
[--C-:B------:R-:W-:Y:S02]  /*dd80*/  FFMA.FTZ R38, R38, c[0x0][0x2d0], -R200.reuse ;  /* 0x0000b40026267a23 */ /* 0x100fe400000108c8 */
[--C-:B------:R-:W-:Y:S02]  /*dd90*/  FFMA.FTZ R39, R39, c[0x0][0x2d0], -R200.reuse ;  /* 0x0000b40027277a23 */ /* 0x100fe400000108c8 */
[--C-:B------:R-:W-:Y:S02]  /*dda0*/  FFMA.FTZ R50, R50, c[0x0][0x2d0], -R200.reuse ;  /* 0x0000b40032327a23 */ /* 0x100fe400000108c8 */
[----:B------:R-:W-:Y:S01]  /*ddb0*/  FFMA.FTZ R51, R51, c[0x0][0x2d0], -R200 ;  /* 0x0000b40033337a23 */ /* 0x000fe200000108c8 */
        /* <DEDUP_REMOVED lines=10> */
[----:B---3--:R-:W-:Y:S02]  /*de60*/  FADD.FTZ R2, -R167, R170 ;  /* 0x000000aaa7027221 */ /* 0x008fe40000010100 */
[----:B------:R-:W-:Y:S02]  /*de70*/  FMUL.FTZ R170, R169, c[0x0][0x2d0] ;  /* 0x0000b400a9aa7a20 */ /* 0x000fe40000410000 */
[----:B------:R-:W-:Y:S01]  /*de80*/  FMUL.FTZ R2, R2, c[0x0][0x2d0] ;  /* 0x0000b40002027a20 */ /* 0x000fe20000410000 */
[----:B------:R-:W-:Y:S01]  /*de90*/  MUFU.EX2 R207, R22 ;  /* 0x0000001600cf7308 */ /* 0x000fe20000000800 */
[--C-:B------:R-:W-:Y:S02]  /*dea0*/  FFMA.FTZ R4, R4, c[0x0][0x2d0], -R170.reuse ;  /* 0x0000b40004047a23 */ /* 0x100fe400000108aa */
[--C-:B------:R-:W-:Y:S02]  /*deb0*/  FFMA.FTZ R5, R5, c[0x0][0x2d0], -R170.reuse ;  /* 0x0000b40005057a23 */ /* 0x100fe400000108aa */
[--C-:B------:R-:W-:Y:S02]  /*dec0*/  FFMA.FTZ R16, R16, c[0x0][0x2d0], -R170.reuse ;  /* 0x0000b40010107a23 */ /* 0x100fe400000108aa */
[--C-:B------:R-:W-:Y:S02]  /*ded0*/  FFMA.FTZ R17, R17, c[0x0][0x2d0], -R170.reuse ;  /* 0x0000b40011117a23 */ /* 0x100fe400000108aa */
[C---:B----4-:R-:W-:Y:S01]  /*dee0*/  FMUL.FTZ R6, R165.reuse, R178 ;  /* 0x000000b2a5067220 */ /* 0x050fe20000410000 */
[----:B------:R3:W4:Y:S01]  /*def0*/  MUFU.EX2 R164, R2 ;  /* 0x0000000200a47308 */ /* 0x0007220000000800 */
[C---:B------:R-:W-:Y:S02]  /*df00*/  FMUL.FTZ R7, R165.reuse, R179 ;  /* 0x000000b3a5077220 */ /* 0x040fe40000410000 */
[----:B-----5:R-:W-:Y:S01]  /*df10*/  FMUL.FTZ R18, R165, R190 ;  /* 0x000000bea5127220 */ /* 0x020fe20000410000 */
[----:B-1----:R-:W-:Y:S01]  /*df20*/  F2FP.PACK_AB R175, R223, R246 ;  /* 0x000000f6dfaf723e */ /* 0x002fe200000000ff */
        /* <DEDUP_REMOVED lines=12> */
[----:B---3--:R-:W3:Y:S01]  /*dff0*/  SHFL.BFLY PT, R2, R0, 0x1, 0x1f ;  /* 0x0c201f0000027f89 */ /* 0x008ee200000e0000 */
[C---:B----4-:R-:W-:Y:S02]  /*e000*/  FMUL.FTZ R136, R164.reuse, R136 ;  /* 0x00000088a4887220 */ /* 0x050fe40000410000 */
[C---:B------:R-:W-:Y:S02]  /*e010*/  FMUL.FTZ R137, R164.reuse, R137 ;  /* 0x00000089a4897220 */ /* 0x040fe40000410000 */
[C---:B------:R-:W-:Y:S01]  /*e020*/  FMUL.FTZ R140, R164.reuse, R140 ;  /* 0x0000008ca48c7220 */ /* 0x040fe20000410000 */
[----:B------:R-:W-:Y:S01]  /*e030*/  MUFU.EX2 R248, R16 ;  /* 0x0000001000f87308 */ /* 0x000fe20000000800 */
[----:B------:R-:W-:Y:S02]  /*e040*/  FMUL.FTZ R141, R164, R141 ;  /* 0x0000008da48d7220 */ /* 0x000fe40000410000 */
[--C-:B------:R-:W-:Y:S02]  /*e050*/  FFMA.FTZ R37, R37, c[0x0][0x2d0], -R170.reuse ;  /* 0x0000b40025257a23 */ /* 0x100fe400000108aa */
[----:B-1----:R-:W-:Y:S02]  /*e060*/  FMUL.FTZ R4, R166, R176 ;  /* 0x000000b0a6047220 */ /* 0x002fe40000410000 */
[--C-:B------:R-:W-:Y:S02]  /*e070*/  FFMA.FTZ R48, R48, c[0x0][0x2d0], -R170.reuse ;  /* 0x0000b40030307a23 */ /* 0x100fe400000108aa */
[----:B------:R-:W-:Y:S01]  /*e080*/  FFMA.FTZ R49, R49, c[0x0][0x2d0], -R170 ;  /* 0x0000b40031317a23 */ /* 0x000fe200000108aa */
[----:B------:R-:W1:Y:S01]  /*e090*/  MUFU.EX2 R250, R17 ;  /* 0x0000001100fa7308 */ /* 0x000e620000000800 */
[----:B------:R-:W4:Y:S01]  /*e0a0*/  LDL.LU R170, [R1+0x14] ;  /* 0x0000140001aa7983 */ /* 0x000f220000300800 */
[----:B------:R-:W-:Y:S01]  /*e0b0*/  FMUL.FTZ R150, R165, R150 ;  /* 0x00000096a5967220 */ /* 0x000fe20000410000 */
[----:B-----5:R-:W-:Y:S01]  /*e0c0*/  F2FP.PACK_AB R172, R249, R247 ;  /* 0x000000f7f9ac723e */ /* 0x020fe200000000ff */
[----:B------:R-:W-:Y:S01]  /*e0d0*/  FMUL.FTZ R5, R166, R177 ;  /* 0x000000b1a6057220 */ /* 0x000fe20000410000 */
[----:B------:R-:W5:Y:S01]  /*e0e0*/  LDL.LU R200, [R1+0xc] ;  /* 0x00000c0001c87983 */ /* 0x000f620000300800 */
[----:B------:R-:W-:Y:S01]  /*e0f0*/  FMUL.FTZ R151, R165, R151 ;  /* 0x00000097a5977220 */ /* 0x000fe20000410000 */
[----:B---3--:R-:W-:Y:S01]  /*e100*/  FMNMX.FTZ R3, R2, R0, !PT ;  /* 0x0000000002037209 */ /* 0x008fe20007810000 */
[C---:B------:R-:W-:Y:S02]  /*e110*/  FMUL.FTZ R152, R164.reuse, R152 ;  /* 0x00000098a4987220 */ /* 0x040fe40000410000 */
[----:B------:R-:W-:Y:S01]  /*e120*/  MUFU.EX2 R209, R20 ;  /* 0x0000001400d17308 */ /* 0x000fe20000000800 */
[----:B------:R-:W-:Y:S02]  /*e130*/  FMUL.FTZ R153, R164, R153 ;  /* 0x00000099a4997220 */ /* 0x000fe40000410000 */
[----:B------:R-:W-:Y:S02]  /*e140*/  FADD.FTZ R0, -R3, R171 ;  /* 0x000000ab03007221 */ /* 0x000fe40000010100 */
[----:B------:R-:W-:Y:S02]  /*e150*/  FMUL.FTZ R171, R167, c[0x0][0x2d0] ;  /* 0x0000b400a7ab7a20 */ /* 0x000fe40000410000 */
[----:B------:R-:W-:Y:S02]  /*e160*/  FMUL.FTZ R2, R3, c[0x0][0x2d0] ;  /* 0x0000b40003027a20 */ /* 0x000fe40000410000 */
[----:B------:R-:W-:Y:S01]  /*e170*/  FMUL.FTZ R0, R0, c[0x0][0x2d0] ;  /* 0x0000b40000007a20 */ /* 0x000fe20000410000 */
[----:B------:R-:W-:Y:S01]  /*e180*/  MUFU.EX2 R208, R21 ;  /* 0x0000001500d07308 */ /* 0x000fe20000000800 */
[--C-:B------:R-:W-:Y:S02]  /*e190*/  FFMA.FTZ R8, R8, c[0x0][0x2d0], -R171.reuse ;  /* 0x0000b40008087a23 */ /* 0x100fe400000108ab */
[--C-:B------:R-:W-:Y:S01]  /*e1a0*/  FFMA.FTZ R9, R9, c[0x0][0x2d0], -R171.reuse ;  /* 0x0000b40009097a23 */ /* 0x100fe200000108ab */
[----:B-1----:R-:W-:Y:S01]  /*e1b0*/  F2FP.PACK_AB R174, R250, R248 ;  /* 0x000000f8faae723e */ /* 0x002fe200000000ff */
[--C-:B------:R-:W-:Y:S02]  /*e1c0*/  FFMA.FTZ R12, R12, c[0x0][0x2d0], -R171.reuse ;  /* 0x0000b4000c0c7a23 */ /* 0x100fe400000108ab */
[--C-:B------:R-:W-:Y:S02]  /*e1d0*/  FFMA.FTZ R13, R13, c[0x0][0x2d0], -R171.reuse ;  /* 0x0000b4000d0d7a23 */ /* 0x100fe400000108ab */
[--C-:B------:R-:W-:Y:S01]  /*e1e0*/  FFMA.FTZ R10, R10, c[0x0][0x2d0], -R2.reuse ;  /* 0x0000b4000a0a7a23 */ /* 0x100fe20000010802 */
[----:B------:R-:W1:Y:S01]  /*e1f0*/  MUFU.EX2 R0, R0 ;  /* 0x0000000000007308 */ /* 0x000e620000000800 */
[-C--:B------:R-:W-:Y:S05]  /*e200*/  HMMA.16816.F32 R4, R172, R192.reuse, R4 ;  /* 0x000000c0ac04723c */ /* 0x080fea0000001804 */
[--C-:B------:R-:W-:Y:S02]  /*e210*/  FFMA.FTZ R11, R11, c[0x0][0x2d0], -R2.reuse ;  /* 0x0000b4000b0b7a23 */ /* 0x100fe40000010802 */
[--C-:B------:R-:W-:Y:S02]  /*e220*/  FFMA.FTZ R14, R14, c[0x0][0x2d0], -R2.reuse ;  /* 0x0000b4000e0e7a23 */ /* 0x100fe40000010802 */
[--C-:B------:R-:W-:Y:S01]  /*e230*/  FFMA.FTZ R15, R15, c[0x0][0x2d0], -R2.reuse ;  /* 0x0000b4000f0f7a23 */ /* 0x100fe20000010802 */
[----:B------:R3:W-:Y:S02]  /*e240*/  MUFU.EX2 R214, R8 ;  /* 0x0000000800d67308 */ /* 0x0007e40000000800 */
[C---:B------:R-:W-:Y:S02]  /*e250*/  FMUL.FTZ R16, R166.reuse, R188 ;  /* 0x000000bca6107220 */ /* 0x040fe40000410000 */
[----:B------:R-:W-:Y:S02]  /*e260*/  FMUL.FTZ R17, R166, R189 ;  /* 0x000000bda6117220 */ /* 0x000fe40000410000 */
[----:B------:R-:W-:Y:S01]  /*e270*/  LDSM.16.MT88.4 R188, [R225+0x3080] ;  /* 0x00308000e1bc783b */ /* 0x000fe20000004200 */
[--C-:B------:R-:W-:Y:S02]  /*e280*/  FFMA.FTZ R24, R24, c[0x0][0x2d0], -R171.reuse ;  /* 0x0000b40018187a23 */ /* 0x100fe400000108ab */
[--C-:B------:R-:W-:Y:S01]  /*e290*/  FFMA.FTZ R25, R25, c[0x0][0x2d0], -R171.reuse ;  /* 0x0000b40019197a23 */ /* 0x100fe200000108ab */
[----:B------:R-:W2:Y:S01]  /*e2a0*/  MUFU.EX2 R215, R9 ;  /* 0x0000000900d77308 */ /* 0x000ea20000000800 */
[--C-:B------:R-:W-:Y:S02]  /*e2b0*/  FFMA.FTZ R26, R26, c[0x0][0x2d0], -R2.reuse ;  /* 0x0000b4001a1a7a23 */ /* 0x100fe40000010802 */
[C---:B-1----:R-:W-:Y:S02]  /*e2c0*/  FMUL.FTZ R138, R0.reuse, R138 ;  /* 0x0000008a008a7220 */ /* 0x042fe40000410000 */
[C---:B------:R-:W-:Y:S02]  /*e2d0*/  FMUL.FTZ R139, R0.reuse, R139 ;  /* 0x0000008b008b7220 */ /* 0x040fe40000410000 */
[C---:B------:R-:W-:Y:S02]  /*e2e0*/  FMUL.FTZ R142, R0.reuse, R142 ;  /* 0x0000008e008e7220 */ /* 0x040fe40000410000 */
[C---:B------:R-:W-:Y:S01]  /*e2f0*/  FMUL.FTZ R143, R0.reuse, R143 ;  /* 0x0000008f008f7220 */ /* 0x040fe20000410000 */
[----:B------:R1:W-:Y:S01]  /*e300*/  MUFU.EX2 R216, R12 ;  /* 0x0000000c00d87308 */ /* 0x0003e20000000800 */
[--C-:B------:R-:W-:Y:S02]  /*e310*/  FFMA.FTZ R27, R27, c[0x0][0x2d0], -R2.reuse ;  /* 0x0000b4001b1b7a23 */ /* 0x100fe40000010802 */
[----:B------:R-:W-:Y:S02]  /*e320*/  FMUL.FTZ R154, R0, R154 ;  /* 0x0000009a009a7220 */ /* 0x000fe40000410000 */
[----:B---3--:R-:W-:Y:S02]  /*e330*/  FMUL.FTZ R8, R164, R180 ;  /* 0x000000b4a4087220 */ /* 0x008fe40000410000 */
[----:B------:R-:W-:Y:S02]  /*e340*/  FMUL.FTZ R155, R0, R155 ;  /* 0x0000009b009b7220 */ /* 0x000fe40000410000 */
[C---:B------:R-:W-:Y:S01]  /*e350*/  FMUL.FTZ R156, R164.reuse, R156 ;  /* 0x0000009ca49c7220 */ /* 0x040fe20000410000 */
[----:B------:R-:W3:Y:S01]  /*e360*/  MUFU.EX2 R217, R13 ;  /* 0x0000000d00d97308 */ /* 0x000ee20000000800 */
[----:B------:R-:W-:Y:S02]  /*e370*/  FMUL.FTZ R157, R164, R157 ;  /* 0x0000009da49d7220 */ /* 0x000fe40000410000 */
[----:B------:R-:W-:Y:S01]  /*e380*/  FMUL.FTZ R158, R0, R158 ;  /* 0x0000009e009e7220 */ /* 0x000fe20000410000 */
[----:B--2---:R-:W-:Y:S01]  /*e390*/  F2FP.PACK_AB R176, R215, R214 ;  /* 0x000000d6d7b0723e */ /* 0x004fe200000000ff */
[----:B------:R-:W-:Y:S02]  /*e3a0*/  FMUL.FTZ R9, R164, R181 ;  /* 0x000000b5a4097220 */ /* 0x000fe40000410000 */
[----:B------:R-:W-:Y:S02]  /*e3b0*/  FMUL.FTZ R159, R0, R159 ;  /* 0x0000009f009f7220 */ /* 0x000fe40000410000 */
[C---:B------:R-:W-:Y:S01]  /*e3c0*/  FMUL.FTZ R162, R165.reuse, R162 ;  /* 0x000000a2a5a27220 */ /* 0x040fe20000410000 */
[----:B------:R2:W-:Y:S01]  /*e3d0*/  MUFU.EX2 R210, R10 ;  /* 0x0000000a00d27308 */ /* 0x0005e20000000800 */
[C---:B------:R-:W-:Y:S02]  /*e3e0*/  FMUL.FTZ R163, R165.reuse, R163 ;  /* 0x000000a3a5a37220 */ /* 0x040fe40000410000 */
[C---:B------:R-:W-:Y:S02]  /*e3f0*/  FMUL.FTZ R54, R165.reuse, R54 ;  /* 0x00000036a5367220 */ /* 0x040fe40000410000 */
[C---:B-1----:R-:W-:Y:S02]  /*e400*/  FMUL.FTZ R12, R164.reuse, R184 ;  /* 0x000000b8a40c7220 */ /* 0x042fe40000410000 */
[----:B------:R-:W-:Y:S02]  /*e410*/  FMUL.FTZ R55, R165, R55 ;  /* 0x00000037a5377220 */ /* 0x000fe40000410000 */
[C---:B------:R-:W-:Y:S01]  /*e420*/  FMUL.FTZ R56, R164.reuse, R56 ;  /* 0x00000038a4387220 */ /* 0x040fe20000410000 */
[----:B------:R-:W1:Y:S01]  /*e430*/  MUFU.EX2 R211, R11 ;  /* 0x0000000b00d37308 */ /* 0x000e620000000800 */
[----:B------:R-:W-:Y:S02]  /*e440*/  FMUL.FTZ R57, R164, R57 ;  /* 0x00000039a4397220 */ /* 0x000fe40000410000 */
[----:B------:R-:W-:Y:S01]  /*e450*/  FMUL.FTZ R58, R0, R58 ;  /* 0x0000003a003a7220 */ /* 0x000fe20000410000 */
[----:B---3--:R-:W-:Y:S01]  /*e460*/  F2FP.PACK_AB R178, R217, R216 ;  /* 0x000000d8d9b2723e */ /* 0x008fe200000000ff */
[----:B------:R-:W-:Y:S02]  /*e470*/  FMUL.FTZ R13, R164, R185 ;  /* 0x000000b9a40d7220 */ /* 0x000fe40000410000 */
[----:B------:R-:W-:Y:S02]  /*e480*/  FMUL.FTZ R59, R0, R59 ;  /* 0x0000003b003b7220 */ /* 0x000fe40000410000 */
[C---:B------:R-:W-:Y:S01]  /*e490*/  FMUL.FTZ R60, R164.reuse, R60 ;  /* 0x0000003ca43c7220 */ /* 0x040fe20000410000 */
[----:B------:R3:W-:Y:S01]  /*e4a0*/  MUFU.EX2 R212, R14 ;  /* 0x0000000e00d47308 */ /* 0x0007e20000000800 */
[----:B------:R-:W-:Y:S02]  /*e4b0*/  FMUL.FTZ R61, R164, R61 ;  /* 0x0000003da43d7220 */ /* 0x000fe40000410000 */
[C---:B------:R-:W-:Y:S02]  /*e4c0*/  FMUL.FTZ R62, R0.reuse, R62 ;  /* 0x0000003e003e7220 */ /* 0x040fe40000410000 */
[C---:B--2---:R-:W-:Y:S02]  /*e4d0*/  FMUL.FTZ R10, R0.reuse, R182 ;  /* 0x000000b6000a7220 */ /* 0x044fe40000410000 */
[----:B------:R-:W-:Y:S02]  /*e4e0*/  FMUL.FTZ R63, R0, R63 ;  /* 0x0000003f003f7220 */ /* 0x000fe40000410000 */
[----:B------:R-:W-:Y:S01]  /*e4f0*/  FMUL.FTZ R65, R166, R65 ;  /* 0x00000041a6417220 */ /* 0x000fe20000410000 */
[----:B------:R-:W2:Y:S01]  /*e500*/  MUFU.EX2 R213, R15 ;  /* 0x0000000f00d57308 */ /* 0x000ea20000000800 */
[C---:B------:R-:W-:Y:S02]  /*e510*/  FMUL.FTZ R66, R165.reuse, R66 ;  /* 0x00000042a5427220 */ /* 0x040fe40000410000 */
[----:B------:R-:W-:Y:S01]  /*e520*/  FMUL.FTZ R67, R165, R67 ;  /* 0x00000043a5437220 */ /* 0x000fe20000410000 */
[----:B-1----:R-:W-:Y:S01]  /*e530*/  F2FP.PACK_AB R177, R211, R210 ;  /* 0x000000d2d3b1723e */ /* 0x002fe200000000ff */
[----:B------:R-:W-:Y:S02]  /*e540*/  FMUL.FTZ R11, R0, R183 ;  /* 0x000000b7000b7220 */ /* 0x000fe40000410000 */
[----:B------:R-:W1:Y:S01]  /*e550*/  LDSM.16.MT88.4 R180, [R228+0x2080] ;  /* 0x00208000e4b4783b */ /* 0x000e620000004200 */
[C---:B------:R-:W-:Y:S02]  /*e560*/  FMUL.FTZ R68, R166.reuse, R68 ;  /* 0x00000044a6447220 */ /* 0x040fe40000410000 */
[----:B------:R2:W-:Y:S01]  /*e570*/  MUFU.EX2 R206, R23 ;  /* 0x0000001700ce7308 */ /* 0x0005e20000000800 */
[----:B------:R-:W-:Y:S02]  /*e580*/  FMUL.FTZ R69, R166, R69 ;  /* 0x00000045a6457220 */ /* 0x000fe40000410000 */
[C---:B------:R-:W-:Y:S02]  /*e590*/  FMUL.FTZ R70, R165.reuse, R70 ;  /* 0x00000046a5467220 */ /* 0x040fe40000410000 */
[----:B---3--:R-:W-:Y:S02]  /*e5a0*/  FMUL.FTZ R14, R0, R186 ;  /* 0x000000ba000e7220 */ /* 0x008fe40000410000 */
[----:B------:R-:W-:Y:S02]  /*e5b0*/  FMUL.FTZ R71, R165, R71 ;  /* 0x00000047a5477220 */ /* 0x000fe40000410000 */
[C---:B------:R-:W-:Y:S01]  /*e5c0*/  FMUL.FTZ R72, R164.reuse, R72 ;  /* 0x00000048a4487220 */ /* 0x040fe20000410000 */
[----:B------:R-:W-:Y:S01]  /*e5d0*/  MUFU.EX2 R205, R32 ;  /* 0x0000002000cd7308 */ /* 0x000fe20000000800 */
[----:B------:R-:W-:Y:S02]  /*e5e0*/  FMUL.FTZ R73, R164, R73 ;  /* 0x00000049a4497220 */ /* 0x000fe40000410000 */
[C---:B------:R-:W-:Y:S01]  /*e5f0*/  FMUL.FTZ R74, R0.reuse, R74 ;  /* 0x0000004a004a7220 */ /* 0x040fe20000410000 */
[----:B--2---:R-:W-:Y:S01]  /*e600*/  F2FP.PACK_AB R179, R213, R212 ;  /* 0x000000d4d5b3723e */ /* 0x004fe200000000ff */
[C---:B------:R-:W-:Y:S02]  /*e610*/  FMUL.FTZ R15, R0.reuse, R187 ;  /* 0x000000bb000f7220 */ /* 0x040fe40000410000 */
[----:B------:R-:W2:Y:S01]  /*e620*/  LDSM.16.MT88.4 R184, [R227+0x2080] ;  /* 0x00208000e3b8783b */ /* 0x000ea20000004200 */
[----:B------:R-:W-:Y:S02]  /*e630*/  FMUL.FTZ R75, R0, R75 ;  /* 0x0000004b004b7220 */ /* 0x000fe40000410000 */
[----:B------:R-:W-:Y:S01]  /*e640*/  MUFU.EX2 R204, R33 ;  /* 0x0000002100cc7308 */ /* 0x000fe20000000800 */
[C---:B------:R-:W-:Y:S04]  /*e650*/  HMMA.16816.F32 R8, R176.reuse, R192, R8 ;  /* 0x000000c0b008723c */ /* 0x040fe80000001808 */
[----:B------:R-:W-:Y:S01]  /*e660*/  LDSM.16.MT88.4 R20, [R228+0x3880] ;  /* 0x00388000e414783b */ /* 0x000fe20000004200 */
[C---:B------:R-:W-:Y:S02]  /*e670*/  FMUL.FTZ R76, R164.reuse, R76 ;  /* 0x0000004ca44c7220 */ /* 0x040fe40000410000 */
[----:B------:R-:W-:Y:S01]  /*e680*/  FMUL.FTZ R77, R164, R77 ;  /* 0x0000004da44d7220 */ /* 0x000fe20000410000 */
[-C--:B------:R-:W-:Y:S01]  /*e690*/  HMMA.16816.F32 R12, R176, R194.reuse, R12 ;  /* 0x000000c2b00c723c */ /* 0x080fe2000000180c */
[----:B------:R-:W-:Y:S03]  /*e6a0*/  MUFU.EX2 R203, R34 ;  /* 0x0000002200cb7308 */ /* 0x000fe60000000800 */
[C---:B------:R-:W-:Y:S02]  /*e6b0*/  FMUL.FTZ R78, R0.reuse, R78 ;  /* 0x0000004e004e7220 */ /* 0x040fe40000410000 */
[----:B------:R-:W-:Y:S02]  /*e6c0*/  FMUL.FTZ R79, R0, R79 ;  /* 0x0000004f004f7220 */ /* 0x000fe40000410000 */
[C---:B------:R-:W-:Y:S03]  /*e6d0*/  HMMA.16816.F32 R16, R172.reuse, R194, R16 ;  /* 0x000000c2ac10723c */ /* 0x040fe60000001810 */
[----:B------:R3:W-:Y:S01]  /*e6e0*/  MUFU.EX2 R202, R35 ;  /* 0x0000002300ca7308 */ /* 0x0007e20000000800 */
[C---:B------:R-:W-:Y:S02]  /*e6f0*/  FMUL.FTZ R80, R166.reuse, R80 ;  /* 0x00000050a6507220 */ /* 0x040fe40000410000 */
[C---:B------:R-:W-:Y:S02]  /*e700*/  FMUL.FTZ R81, R166.reuse, R81 ;  /* 0x00000051a6517220 */ /* 0x040fe40000410000 */
[-C--:B------:R-:W-:Y:S04]  /*e710*/  HMMA.16816.F32 R132, R172, R196.reuse, R132 ;  /* 0x000000c4ac84723c */ /* 0x080fe80000001884 */
[C---:B------:R-:W-:Y:S01]  /*e720*/  FMUL.FTZ R82, R165.reuse, R82 ;  /* 0x00000052a5527220 */ /* 0x040fe20000410000 */
[----:B------:R-:W-:Y:S01]  /*e730*/  MUFU.EX2 R201, R24 ;  /* 0x0000001800c97308 */ /* 0x000fe20000000800 */
[C---:B------:R-:W-:Y:S02]  /*e740*/  FMUL.FTZ R83, R165.reuse, R83 ;  /* 0x00000053a5537220 */ /* 0x040fe40000410000 */
[C---:B------:R-:W-:Y:S04]  /*e750*/  HMMA.16816.F32 R136, R176.reuse, R196, R136 ;  /* 0x000000c4b088723c */ /* 0x040fe80000001888 */
[C---:B------:R-:W-:Y:S02]  /*e760*/  FMUL.FTZ R84, R166.reuse, R84 ;  /* 0x00000054a6547220 */ /* 0x040fe40000410000 */
[----:B------:R-:W-:Y:S01]  /*e770*/  FMUL.FTZ R85, R166, R85 ;  /* 0x00000055a6557220 */ /* 0x000fe20000410000 */
[----:B------:R-:W-:Y:S01]  /*e780*/  MUFU.EX2 R197, R27 ;  /* 0x0000001b00c57308 */ /* 0x000fe20000000800 */
[-C--:B------:R-:W-:Y:S01]  /*e790*/  HMMA.16816.F32 R140, R176, R198.reuse, R140 ;  /* 0x000000c6b08c723c */ /* 0x080fe2000000188c */
[----:B---3--:R-:W-:Y:S03]  /*e7a0*/  LDSM.16.MT88.4 R32, [R227+0x3880] ;  /* 0x00388000e320783b */ /* 0x008fe60000004200 */
[C---:B------:R-:W-:Y:S02]  /*e7b0*/  FMUL.FTZ R86, R165.reuse, R86 ;  /* 0x00000056a5567220 */ /* 0x040fe40000410000 */
[C---:B------:R-:W-:Y:S02]  /*e7c0*/  FMUL.FTZ R87, R165.reuse, R87 ;  /* 0x00000057a5577220 */ /* 0x040fe40000410000 */
[C---:B------:R-:W-:Y:S01]  /*e7d0*/  HMMA.16816.F32 R144, R172.reuse, R198, R144 ;  /* 0x000000c6ac90723c */ /* 0x040fe20000001890 */
[----:B------:R-:W3:Y:S03]  /*e7e0*/  MUFU.EX2 R199, R25 ;  /* 0x0000001900c77308 */ /* 0x000ee60000000800 */
[C---:B------:R-:W-:Y:S02]  /*e7f0*/  FMUL.FTZ R88, R164.reuse, R88 ;  /* 0x00000058a4587220 */ /* 0x040fe40000410000 */
[----:B------:R-:W-:Y:S02]  /*e800*/  FMUL.FTZ R89, R164, R89 ;  /* 0x00000059a4597220 */ /* 0x000fe40000410000 */
[-C--:B-1----:R-:W-:Y:S03]  /*e810*/  HMMA.16816.F32 R148, R172, R180.reuse, R148 ;  /* 0x000000b4ac94723c */ /* 0x082fe60000001894 */
[----:B------:R1:W1:Y:S01]  /*e820*/  MUFU.EX2 R198, R26 ;  /* 0x0000001a00c67308 */ /* 0x0002620000000800 */
[C---:B------:R-:W-:Y:S02]  /*e830*/  FMUL.FTZ R90, R0.reuse, R90 ;  /* 0x0000005a005a7220 */ /* 0x040fe40000410000 */
[----:B------:R-:W-:Y:S02]  /*e840*/  FMUL.FTZ R91, R0, R91 ;  /* 0x0000005b005b7220 */ /* 0x000fe40000410000 */
[C---:B------:R-:W-:Y:S04]  /*e850*/  HMMA.16816.F32 R152, R176.reuse, R180, R152 ;  /* 0x000000b4b098723c */ /* 0x040fe80000001898 */
[C---:B------:R-:W-:Y:S01]  /*e860*/  FMUL.FTZ R92, R164.reuse, R92 ;  /* 0x0000005ca45c7220 */ /* 0x040fe20000410000 */
[----:B------:R-:W-:Y:S01]  /*e870*/  MUFU.EX2 R49, R49 ;  /* 0x0000003100317308 */ /* 0x000fe20000000800 */
[----:B------:R-:W-:Y:S02]  /*e880*/  FMUL.FTZ R93, R164, R93 ;  /* 0x0000005da45d7220 */ /* 0x000fe40000410000 */
[-C--:B------:R-:W-:Y:S04]  /*e890*/  HMMA.16816.F32 R156, R176, R182.reuse, R156 ;  /* 0x000000b6b09c723c */ /* 0x080fe8000000189c */
[C---:B------:R-:W-:Y:S02]  /*e8a0*/  FMUL.FTZ R94, R0.reuse, R94 ;  /* 0x0000005e005e7220 */ /* 0x040fe40000410000 */
[----:B------:R-:W-:Y:S01]  /*e8b0*/  FMUL.FTZ R95, R0, R95 ;  /* 0x0000005f005f7220 */ /* 0x000fe20000410000 */
[----:B------:R-:W-:Y:S01]  /*e8c0*/  MUFU.EX2 R51, R51 ;  /* 0x0000003300337308 */ /* 0x000fe20000000800 */
[C---:B------:R-:W-:Y:S01]  /*e8d0*/  HMMA.16816.F32 R160, R172.reuse, R182, R160 ;  /* 0x000000b6aca0723c */ /* 0x040fe200000018a0 */
[----:B------:R-:W3:Y:S03]  /*e8e0*/  LDSM.16.MT88.4 R180, [R225+0x3880] ;  /* 0x00388000e1b4783b */ /* 0x000ee60000004200 */
[C---:B------:R-:W-:Y:S02]  /*e8f0*/  FMUL.FTZ R96, R166.reuse, R96 ;  /* 0x00000060a6607220 */ /* 0x040fe40000410000 */
[C---:B------:R-:W-:Y:S02]  /*e900*/  FMUL.FTZ R97, R166.reuse, R97 ;  /* 0x00000061a6617220 */ /* 0x040fe40000410000 */
[-C--:B--2---:R-:W-:Y:S01]  /*e910*/  HMMA.16816.F32 R52, R172, R184.reuse, R52 ;  /* 0x000000b8ac34723c */ /* 0x084fe20000001834 */
[----:B-1----:R-:W-:Y:S01]  /*e920*/  LDSM.16.MT88.4 R24, [R225+0x2880] ;  /* 0x00288000e118783b */ /* 0x002fe20000004200 */
        /* <DEDUP_REMOVED lines=14> */
[C---:B------:R-:W-:Y:S02]  /*ea10*/  FMUL.FTZ R113, R166.reuse, R113 ;  /* 0x00000071a6717220 */ /* 0x040fe40000410000 */
[C---:B------:R-:W-:Y:S01]  /*ea20*/  FMUL.FTZ R114, R165.reuse, R114 ;  /* 0x00000072a5727220 */ /* 0x040fe20000410000 */
[-C--:B---3--:R-:W-:Y:S01]  /*ea30*/  HMMA.16816.F32 R68, R172, R180.reuse, R68 ;  /* 0x000000b4ac44723c */ /* 0x088fe20000001844 */
[----:B------:R-:W-:Y:S02]  /*ea40*/  MUFU.EX2 R39, R39 ;  /* 0x0000002700277308 */ /* 0x000fe40000000800 */
[C---:B------:R-:W-:Y:S02]  /*ea50*/  FMUL.FTZ R115, R165.reuse, R115 ;  /* 0x00000073a5737220 */ /* 0x040fe40000410000 */
[C---:B------:R-:W-:Y:S02]  /*ea60*/  FMUL.FTZ R116, R166.reuse, R116 ;  /* 0x00000074a6747220 */ /* 0x040fe40000410000 */
[----:B------:R-:W-:Y:S01]  /*ea70*/  FMUL.FTZ R117, R166, R117 ;  /* 0x00000075a6757220 */ /* 0x000fe20000410000 */
[C---:B------:R-:W-:Y:S03]  /*ea80*/  HMMA.16816.F32 R72, R176.reuse, R180, R72 ;  /* 0x000000b4b048723c */ /* 0x040fe60000001848 */
[----:B------:R-:W-:Y:S01]  /*ea90*/  MUFU.EX2 R48, R48 ;  /* 0x0000003000307308 */ /* 0x000fe20000000800 */
[C---:B------:R-:W-:Y:S02]  /*eaa0*/  FMUL.FTZ R118, R165.reuse, R118 ;  /* 0x00000076a5767220 */ /* 0x040fe40000410000 */
[----:B------:R-:W-:Y:S02]  /*eab0*/  FMUL.FTZ R119, R165, R119 ;  /* 0x00000077a5777220 */ /* 0x000fe40000410000 */
[-C--:B------:R-:W-:Y:S04]  /*eac0*/  HMMA.16816.F32 R76, R176, R182.reuse, R76 ;  /* 0x000000b6b04c723c */ /* 0x080fe8000000184c */
[C---:B------:R-:W-:Y:S01]  /*ead0*/  FMUL.FTZ R120, R164.reuse, R120 ;  /* 0x00000078a4787220 */ /* 0x040fe20000410000 */
[----:B------:R-:W-:Y:S01]  /*eae0*/  MUFU.EX2 R50, R50 ;  /* 0x0000003200327308 */ /* 0x000fe20000000800 */
[----:B------:R-:W-:Y:S02]  /*eaf0*/  FMUL.FTZ R121, R164, R121 ;  /* 0x00000079a4797220 */ /* 0x000fe40000410000 */
[C---:B------:R-:W-:Y:S01]  /*eb00*/  HMMA.16816.F32 R80, R172.reuse, R182, R80 ;  /* 0x000000b6ac50723c */ /* 0x040fe20000001850 */
[----:B------:R-:W2:Y:S03]  /*eb10*/  LDSM.16.MT88.4 R180, [R226+0x2880] ;  /* 0x00288000e2b4783b */ /* 0x000ea60000004200 */
[C---:B------:R-:W-:Y:S02]  /*eb20*/  FMUL.FTZ R122, R0.reuse, R122 ;  /* 0x0000007a007a7220 */ /* 0x040fe40000410000 */
[----:B------:R-:W-:Y:S02]  /*eb30*/  FMUL.FTZ R123, R0, R123 ;  /* 0x0000007b007b7220 */ /* 0x000fe40000410000 */
[-C--:B-1----:R-:W-:Y:S04]  /*eb40*/  HMMA.16816.F32 R84, R172, R184.reuse, R84 ;  /* 0x000000b8ac54723c */ /* 0x082fe80000001854 */
[--C-:B------:R-:W-:Y:S02]  /*eb50*/  FFMA.FTZ R28, R28, c[0x0][0x2d0], -R171.reuse ;  /* 0x0000b4001c1c7a23 */ /* 0x100fe400000108ab */
[--C-:B------:R-:W-:Y:S02]  /*eb60*/  FFMA.FTZ R29, R29, c[0x0][0x2d0], -R171.reuse ;  /* 0x0000b4001d1d7a23 */ /* 0x100fe400000108ab */
[C---:B------:R-:W-:Y:S01]  /*eb70*/  HMMA.16816.F32 R88, R176.reuse, R184, R88 ;  /* 0x000000b8b058723c */ /* 0x040fe20000001858 */
[----:B------:R1:W-:Y:S03]  /*eb80*/  MUFU.EX2 R196, R28 ;  /* 0x0000001c00c47308 */ /* 0x0003e60000000800 */
[--C-:B------:R-:W-:Y:S02]  /*eb90*/  FFMA.FTZ R30, R30, c[0x0][0x2d0], -R2.reuse ;  /* 0x0000b4001e1e7a23 */ /* 0x100fe40000010802 */
[--C-:B------:R-:W-:Y:S02]  /*eba0*/  FFMA.FTZ R31, R31, c[0x0][0x2d0], -R2.reuse ;  /* 0x0000b4001f1f7a23 */ /* 0x100fe40000010802 */
[-C--:B------:R-:W-:Y:S03]  /*ebb0*/  HMMA.16816.F32 R92, R176, R186.reuse, R92 ;  /* 0x000000bab05c723c */ /* 0x080fe6000000185c */
[----:B------:R3:W2:Y:S01]  /*ebc0*/  MUFU.EX2 R195, R29 ;  /* 0x0000001d00c37308 */ /* 0x0006a20000000800 */
[C---:B------:R-:W-:Y:S02]  /*ebd0*/  FMUL.FTZ R124, R164.reuse, R124 ;  /* 0x0000007ca47c7220 */ /* 0x040fe40000410000 */
[----:B------:R-:W-:Y:S02]  /*ebe0*/  FMUL.FTZ R125, R164, R125 ;  /* 0x0000007da47d7220 */ /* 0x000fe40000410000 */
[C---:B------:R-:W-:Y:S01]  /*ebf0*/  HMMA.16816.F32 R96, R172.reuse, R186, R96 ;  /* 0x000000baac60723c */ /* 0x040fe20000001860 */
[----:B------:R-:W4:Y:S03]  /*ec00*/  LDSM.16.MT88.4 R184, [R228+0x2880] ;  /* 0x00288000e4b8783b */ /* 0x000f260000004200 */
[C---:B------:R-:W-:Y:S01]  /*ec10*/  FMUL.FTZ R126, R0.reuse, R126 ;  /* 0x0000007e007e7220 */ /* 0x040fe20000410000 */
[----:B------:R2:W-:Y:S01]  /*ec20*/  MUFU.EX2 R194, R30 ;  /* 0x0000001e00c27308 */ /* 0x0005e20000000800 */
[----:B------:R-:W-:Y:S02]  /*ec30*/  FMUL.FTZ R127, R0, R127 ;  /* 0x0000007f007f7220 */ /* 0x000fe40000410000 */
[-C--:B------:R-:W-:Y:S04]  /*ec40*/  HMMA.16816.F32 R100, R172, R20.reuse, R100 ;  /* 0x00000014ac64723c */ /* 0x080fe80000001864 */
[C---:B------:R-:W-:Y:S01]  /*ec50*/  FMUL.FTZ R104, R164.reuse, R104 ;  /* 0x00000068a4687220 */ /* 0x040fe20000410000 */
[----:B-1----:R-:W-:Y:S01]  /*ec60*/  F2FP.PACK_AB R28, R199, R201 ;  /* 0x000000c9c71c723e */ /* 0x002fe200000000ff */
[----:B------:R-:W-:Y:S01]  /*ec70*/  FMUL.FTZ R105, R164, R105 ;  /* 0x00000069a4697220 */ /* 0x000fe20000410000 */
[----:B------:R-:W1:Y:S01]  /*ec80*/  MUFU.EX2 R193, R31 ;  /* 0x0000001f00c17308 */ /* 0x000e620000000800 */
[C---:B------:R-:W-:Y:S04]  /*ec90*/  FMUL.FTZ R106, R0.reuse, R106 ;  /* 0x0000006a006a7220 */ /* 0x040fe80000410000 */
[----:B------:R-:W-:Y:S01]  /*eca0*/  FMUL.FTZ R107, R0, R107 ;  /* 0x0000006b006b7220 */ /* 0x000fe20000410000 */
[----:B---3--:R-:W-:Y:S01]  /*ecb0*/  F2FP.PACK_AB R29, R197, R198 ;  /* 0x000000c6c51d723e */ /* 0x008fe200000000ff */
[C---:B------:R-:W-:Y:S02]  /*ecc0*/  FMUL.FTZ R128, R166.reuse, R128 ;  /* 0x00000080a6807220 */ /* 0x040fe40000410000 */
[----:B------:R-:W-:Y:S02]  /*ecd0*/  FMUL.FTZ R129, R166, R129 ;  /* 0x00000081a6817220 */ /* 0x000fe40000410000 */
[----:B------:R-:W-:Y:S01]  /*ece0*/  FMUL.FTZ R130, R165, R130 ;  /* 0x00000082a5827220 */ /* 0x000fe20000410000 */
[C---:B------:R-:W-:Y:S04]  /*ecf0*/  HMMA.16816.F32 R104, R176.reuse, R20, R104 ;  /* 0x00000014b068723c */ /* 0x040fe80000001868 */
[C---:B------:R-:W-:Y:S01]  /*ed00*/  FMUL.FTZ R108, R164.reuse, R108 ;  /* 0x0000006ca46c7220 */ /* 0x040fe20000410000 */
[----:B--2---:R-:W-:Y:S01]  /*ed10*/  F2FP.PACK_AB R30, R195, R196 ;  /* 0x000000c4c31e723e */ /* 0x004fe200000000ff */
[----:B------:R-:W-:Y:S01]  /*ed20*/  FMUL.FTZ R109, R164, R109 ;  /* 0x0000006da46d7220 */ /* 0x000fe20000410000 */
[----:B------:R-:W-:Y:S01]  /*ed30*/  F2FP.PACK_AB R20, R208, R209 ;  /* 0x000000d1d014723e */ /* 0x000fe200000000ff */
[----:B------:R-:W-:Y:S01]  /*ed40*/  FMUL.FTZ R110, R0, R110 ;  /* 0x0000006e006e7220 */ /* 0x000fe20000410000 */
[----:B------:R-:W-:Y:S03]  /*ed50*/  F2FP.PACK_AB R21, R206, R207 ;  /* 0x000000cfce15723e */ /* 0x000fe600000000ff */
[----:B------:R-:W-:Y:S01]  /*ed60*/  FMUL.FTZ R111, R0, R111 ;  /* 0x0000006f006f7220 */ /* 0x000fe20000410000 */
[----:B-1----:R-:W-:Y:S01]  /*ed70*/  F2FP.PACK_AB R31, R193, R194 ;  /* 0x000000c2c11f723e */ /* 0x002fe200000000ff */
[----:B------:R-:W-:Y:S02]  /*ed80*/  FMUL.FTZ R131, R165, R131 ;  /* 0x00000083a5837220 */ /* 0x000fe40000410000 */
[--C-:B------:R-:W-:Y:S02]  /*ed90*/  FFMA.FTZ R45, R45, c[0x0][0x2d0], -R171.reuse ;  /* 0x0000b4002d2d7a23 */ /* 0x100fe400000108ab */
[--C-:B------:R-:W-:Y:S01]  /*eda0*/  FFMA.FTZ R40, R40, c[0x0][0x2d0], -R171.reuse ;  /* 0x0000b40028287a23 */ /* 0x100fe200000108ab */
[-C--:B------:R-:W-:Y:S03]  /*edb0*/  HMMA.16816.F32 R108, R176, R22.reuse, R108 ;  /* 0x00000016b06c723c */ /* 0x080fe6000000186c */
[----:B------:R-:W-:Y:S01]  /*edc0*/  MUFU.EX2 R45, R45 ;  /* 0x0000002d002d7308 */ /* 0x000fe20000000800 */
[--C-:B------:R-:W-:Y:S02]  /*edd0*/  FFMA.FTZ R41, R41, c[0x0][0x2d0], -R171.reuse ;  /* 0x0000b40029297a23 */ /* 0x100fe400000108ab */
[--C-:B------:R-:W-:Y:S02]  /*ede0*/  FFMA.FTZ R42, R42, c[0x0][0x2d0], -R2.reuse ;  /* 0x0000b4002a2a7a23 */ /* 0x100fe40000010802 */
[C---:B------:R-:W-:Y:S04]  /*edf0*/  HMMA.16816.F32 R112, R172.reuse, R22, R112 ;  /* 0x00000016ac70723c */ /* 0x040fe80000001870 */
[--C-:B------:R-:W-:Y:S01]  /*ee00*/  FFMA.FTZ R43, R43, c[0x0][0x2d0], -R2.reuse ;  /* 0x0000b4002b2b7a23 */ /* 0x100fe20000010802 */
[----:B------:R-:W-:Y:S01]  /*ee10*/  MUFU.EX2 R40, R40 ;  /* 0x0000002800287308 */ /* 0x000fe20000000800 */
[----:B------:R-:W-:Y:S01]  /*ee20*/  FFMA.FTZ R44, R44, c[0x0][0x2d0], -R171 ;  /* 0x0000b4002c2c7a23 */ /* 0x000fe200000108ab */
[----:B------:R-:W-:Y:S01]  /*ee30*/  F2FP.PACK_AB R22, R204, R205 ;  /* 0x000000cdcc16723e */ /* 0x000fe200000000ff */
[-C--:B------:R-:W-:Y:S04]  /*ee40*/  HMMA.16816.F32 R116, R172, R32.reuse, R116 ;  /* 0x00000020ac74723c */ /* 0x080fe80000001874 */
[----:B------:R-:W-:Y:S01]  /*ee50*/  F2FP.PACK_AB R23, R202, R203 ;  /* 0x000000cbca17723e */ /* 0x000fe200000000ff */
[--C-:B------:R-:W-:Y:S01]  /*ee60*/  FFMA.FTZ R46, R46, c[0x0][0x2d0], -R2.reuse ;  /* 0x0000b4002e2e7a23 */ /* 0x100fe20000010802 */
[----:B------:R-:W-:Y:S01]  /*ee70*/  MOV R171, R3 ;  /* 0x0000000300ab7202 */ /* 0x000fe20000000f00 */
[----:B------:R-:W-:Y:S01]  /*ee80*/  FFMA.FTZ R2, R47, c[0x0][0x2d0], -R2 ;  /* 0x0000b4002f027a23 */ /* 0x000fe20000010802 */
[C---:B------:R-:W-:Y:S01]  /*ee90*/  HMMA.16816.F32 R120, R176.reuse, R32, R120 ;  /* 0x00000020b078723c */ /* 0x040fe20000001878 */
[----:B------:R-:W1:Y:S03]  /*eea0*/  MUFU.EX2 R41, R41 ;  /* 0x0000002900297308 */ /* 0x000e660000000800 */
[----:B------:R-:W-:Y:S02]  /*eeb0*/  FFMA.FTZ R0, R0, R252, R210 ;  /* 0x000000fc00007223 */ /* 0x000fe400000100d2 */
[----:B-----5:R-:W-:Y:S02]  /*eec0*/  FFMA.FTZ R165, R165, R200, R218 ;  /* 0x000000c8a5a57223 */ /* 0x020fe400000100da */
[-C--:B------:R-:W-:Y:S03]  /*eed0*/  HMMA.16816.F32 R124, R176, R34.reuse, R124 ;  /* 0x00000022b07c723c */ /* 0x080fe6000000187c */
[----:B------:R2:W-:Y:S01]  /*eee0*/  MUFU.EX2 R36, R2 ;  /* 0x0000000200247308 */ /* 0x0005e20000000800 */
[----:B------:R-:W-:Y:S02]  /*eef0*/  FADD.FTZ R0, R211, R0 ;  /* 0x00000000d3007221 */ /* 0x000fe40000010000 */
[----:B----4-:R-:W-:Y:S01]  /*ef00*/  FFMA.FTZ R164, R164, R170, R214 ;  /* 0x000000aaa4a47223 */ /* 0x010fe200000100d6 */
[----:B------:R-:W-:Y:S01]  /*ef10*/  MOV R170, R167 ;  /* 0x000000a700aa7202 */ /* 0x000fe20000000f00 */
[----:B------:R-:W-:Y:S01]  /*ef20*/  HMMA.16816.F32 R128, R172, R34, R128 ;  /* 0x00000022ac80723c */ /* 0x000fe20000001880 */
[----:B------:R-:W3:Y:S03]  /*ef30*/  LDSM.16.MT88.4 R32, [R227+0x2880] ;  /* 0x00288000e320783b */ /* 0x000ee60000004200 */
[----:B------:R-:W-:Y:S01]  /*ef40*/  FADD.FTZ R0, R212, R0 ;  /* 0x00000000d4007221 */ /* 0x000fe20000010000 */
[----:B------:R-:W-:Y:S03]  /*ef50*/  MUFU.EX2 R42, R42 ;  /* 0x0000002a002a7308 */ /* 0x000fe60000000800 */
[-C--:B------:R-:W-:Y:S01]  /*ef60*/  HMMA.16816.F32 R4, R20, R24.reuse, R4 ;  /* 0x000000181404723c */ /* 0x080fe20000001804 */
[----:B------:R-:W-:Y:S04]  /*ef70*/  LDSM.16.MT88.4 R172, [R226+0x4080] ;  /* 0x00408000e2ac783b */ /* 0x000fe80000004200 */
[----:B------:R-:W-:Y:S02]  /*ef80*/  FADD.FTZ R0, R213, R0 ;  /* 0x00000000d5007221 */ /* 0x000fe40000010000 */
[----:B------:R-:W4:Y:S01]  /*ef90*/  MUFU.EX2 R43, R43 ;  /* 0x0000002b002b7308 */ /* 0x000f220000000800 */
[C---:B------:R-:W-:Y:S04]  /*efa0*/  HMMA.16816.F32 R8, R28.reuse, R24, R8 ;  /* 0x000000181c08723c */ /* 0x040fe80000001808 */
[----:B--2---:R-:W-:Y:S04]  /*efb0*/  FADD.FTZ R2, R198, R0 ;  /* 0x00000000c6027221 */ /* 0x004fe80000010000 */
[-C--:B------:R-:W-:Y:S01]  /*efc0*/  HMMA.16816.F32 R12, R28, R26.reuse, R12 ;  /* 0x0000001a1c0c723c */ /* 0x080fe2000000180c */
[----:B------:R-:W3:Y:S07]  /*efd0*/  MUFU.EX2 R44, R44 ;  /* 0x0000002c002c7308 */ /* 0x000eee0000000800 */
[C---:B------:R-:W-:Y:S01]  /*efe0*/  HMMA.16816.F32 R16, R20.reuse, R26, R16 ;  /* 0x0000001a1410723c */ /* 0x040fe20000001810 */
[----:B------:R-:W5:Y:S02]  /*eff0*/  LDSM.16.MT88.4 R24, [R225+0x4080] ;  /* 0x00408000e118783b */ /* 0x000f640000004200 */
[----:B------:R-:W1:Y:S05]  /*f000*/  MUFU.EX2 R46, R46 ;  /* 0x0000002e002e7308 */ /* 0x000e6a0000000800 */
        /* <DEDUP_REMOVED lines=8> */
[-C--:B---3--:R-:W-:Y:S08]  /*f090*/  HMMA.16816.F32 R52, R20, R32.reuse, R52 ;  /* 0x000000201434723c */ /* 0x088ff00000001834 */
[C---:B------:R-:W-:Y:S08]  /*f0a0*/  HMMA.16816.F32 R56, R28.reuse, R32, R56 ;  /* 0x000000201c38723c */ /* 0x040ff00000001838 */
[-C--:B------:R-:W-:Y:S08]  /*f0b0*/  HMMA.16816.F32 R60, R28, R34.reuse, R60 ;  /* 0x000000221c3c723c */ /* 0x080ff0000000183c */
[C---:B------:R-:W-:Y:S01]  /*f0c0*/  HMMA.16816.F32 R64, R20.reuse, R34, R64 ;  /* 0x000000221440723c */ /* 0x040fe20000001840 */
[----:B------:R-:W3:Y:S07]  /*f0d0*/  LDSM.16.MT88.4 R32, [R228+0x4080] ;  /* 0x00408000e420783b */ /* 0x000eee0000004200 */
[-C--:B-----5:R-:W-:Y:S08]  /*f0e0*/  HMMA.16816.F32 R68, R20, R24.reuse, R68 ;  /* 0x000000181444723c */ /* 0x0a0ff00000001844 */
[C---:B------:R-:W-:Y:S08]  /*f0f0*/  HMMA.16816.F32 R72, R28.reuse, R24, R72 ;  /* 0x000000181c48723c */ /* 0x040ff00000001848 */
[-C--:B------:R-:W-:Y:S08]  /*f100*/  HMMA.16816.F32 R76, R28, R26.reuse, R76 ;  /* 0x0000001a1c4c723c */ /* 0x080ff0000000184c */
[C---:B------:R-:W-:Y:S01]  /*f110*/  HMMA.16816.F32 R80, R20.reuse, R26, R80 ;  /* 0x0000001a1450723c */ /* 0x040fe20000001850 */
[----:B------:R-:W5:Y:S07]  /*f120*/  LDSM.16.MT88.4 R24, [R227+0x4080] ;  /* 0x00408000e318783b */ /* 0x000f6e0000004200 */
[-C--:B------:R-:W-:Y:S08]  /*f130*/  HMMA.16816.F32 R84, R20, R172.reuse, R84 ;  /* 0x000000ac1454723c */ /* 0x080ff00000001854 */
[C---:B------:R-:W-:Y:S01]  /*f140*/  HMMA.16816.F32 R88, R28.reuse, R172, R88 ;  /* 0x000000ac1c58723c */ /* 0x040fe20000001858 */
[----:B------:R-:W2:Y:S07]  /*f150*/  LDL.LU R173, [R1+0x10] ;  /* 0x0000100001ad7983 */ /* 0x000eae0000300800 */
        /* <DEDUP_REMOVED lines=8> */
[C---:B------:R-:W-:Y:S07]  /*f1e0*/  HMMA.16816.F32 R120, R28.reuse, R24, R120 ;  /* 0x000000181c78723c */ /* 0x040fee0000001878 */
[----:B-1----:R-:W-:Y:S01]  /*f1f0*/  F2FP.PACK_AB R24, R41, R40 ;  /* 0x000000282918723e */ /* 0x002fe200000000ff */
[-C--:B------:R-:W-:Y:S01]  /*f200*/  HMMA.16816.F32 R124, R28, R26.reuse, R124 ;  /* 0x0000001a1c7c723c */ /* 0x080fe2000000187c */
[----:B------:R-:W-:Y:S03]  /*f210*/  LDSM.16.MT88.4 R28, [R228+0x4880] ;  /* 0x00488000e41c783b */ /* 0x000fe60000004200 */
[----:B----4-:R-:W-:Y:S04]  /*f220*/  F2FP.PACK_AB R25, R43, R42 ;  /* 0x0000002a2b19723e */ /* 0x010fe800000000ff */
[----:B------:R-:W-:Y:S07]  /*f230*/  HMMA.16816.F32 R128, R20, R26, R128 ;  /* 0x0000001a1480723c */ /* 0x000fee0000001880 */
[----:B------:R-:W-:Y:S02]  /*f240*/  F2FP.PACK_AB R20, R37, R192 ;  /* 0x000000c02514723e */ /* 0x000fe400000000ff */
[----:B------:R-:W-:Y:S03]  /*f250*/  F2FP.PACK_AB R21, R39, R38 ;  /* 0x000000262715723e */ /* 0x000fe600000000ff */
[----:B------:R-:W-:Y:S02]  /*f260*/  F2FP.PACK_AB R22, R49, R48 ;  /* 0x000000303116723e */ /* 0x000fe400000000ff */
[----:B------:R-:W-:Y:S02]  /*f270*/  F2FP.PACK_AB R23, R51, R50 ;  /* 0x000000323317723e */ /* 0x000fe400000000ff */
[----:B------:R-:W-:Y:S02]  /*f280*/  F2FP.PACK_AB R26, R45, R44 ;  /* 0x0000002c2d1a723e */ /* 0x000fe400000000ff */
[----:B------:R-:W-:Y:S03]  /*f290*/  F2FP.PACK_AB R27, R36, R46 ;  /* 0x0000002e241b723e */ /* 0x000fe600000000ff */
[-C--:B------:R-:W-:Y:S01]  /*f2a0*/  HMMA.16816.F32 R176, R20, R188.reuse, R4 ;  /* 0x000000bc14b0723c */ /* 0x080fe20000001804 */
[----:B------:R-:W1:Y:S07]  /*f2b0*/  LDSM.16.MT88.4 R4, [R228+0x3080] ;  /* 0x00308000e404783b */ /* 0x000e6e0000004200 */
[C---:B------:R-:W-:Y:S01]  /*f2c0*/  HMMA.16816.F32 R180, R24.reuse, R188, R8 ;  /* 0x000000bc18b4723c */ /* 0x040fe20000001808 */
[----:B------:R-:W4:Y:S07]  /*f2d0*/  LDSM.16.MT88.4 R8, [R227+0x3080] ;  /* 0x00308000e308783b */ /* 0x000f2e0000004200 */
[-C--:B------:R-:W-:Y:S01]  /*f2e0*/  HMMA.16816.F32 R184, R24, R190.reuse, R12 ;  /* 0x000000be18b8723c */ /* 0x080fe2000000180c */
[----:B------:R-:W5:Y:S07]  /*f2f0*/  LDSM.16.MT88.4 R12, [R225+0x4880] ;  /* 0x00488000e10c783b */ /* 0x000f6e0000004200 */
[C---:B------:R-:W-:Y:S01]  /*f300*/  HMMA.16816.F32 R188, R20.reuse, R190, R16 ;  /* 0x000000be14bc723c */ /* 0x040fe20000001810 */
[----:B------:R-:W4:Y:S07]  /*f310*/  LDSM.16.MT88.4 R16, [R226+0x4880] ;  /* 0x00488000e210783b */ /* 0x000f2e0000004200 */
        /* <DEDUP_REMOVED lines=9> */
[-C--:B----4-:R-:W-:Y:S08]  /*f3b0*/  HMMA.16816.F32 R52, R20, R8.reuse, R52 ;  /* 0x000000081434723c */ /* 0x090ff00000001834 */
        /* <DEDUP_REMOVED lines=23> */
[----:B--2---:R-:W-:Y:S04]  /*f530*/  FFMA.FTZ R166, R166, R173, R247 ;  /* 0x000000ada6a67223 */ /* 0x004fe800000100f7 */
        /* <DEDUP_REMOVED lines=43> */
.L_x_3288:
        /* <DEDUP_REMOVED lines=15> */
.L_x_3310:
        /* <DEDUP_REMOVED lines=236> */
.L_x_3293:
        /* <DEDUP_REMOVED lines=37> */
.L_x_3296:
[----:B------:R-:W-:Y:S04]  /*109f0*/  MOV R167, c[0x0][0x32c] ;  /* 0x0000cb0000a77a02 */ /* 0x000fe80000000f00 */
[----:B------:R-:W-:Y:S11]  /*10a00*/  ISETP.NE.AND P0, PT, R167, 0x1, PT ;  /* 0x00000001a700780c */ /* 0x000ff60003f05270 */
[----:B------:R-:W-:Y:S02]  /*10a10*/  @!UPT UIADD3 URZ, URZ, URZ, URZ ;  /* 0x0000003f3f3ff290 */ /* 0x000fe4000fffe03f */
[----:B------:R-:W-:Y:S05]  /*10a20*/  @P0 IMAD.HI.U32 R167, R3, c[0x0][0x330], RZ ;  /* 0x0000cc0003a70a27 */ /* 0x000fea00078e00ff */
[----:B------:R-:W-:Y:S02]  /*10a30*/  @P0 SHF.R.U32.HI R3, RZ, c[0x0][0x334], R167 ;  /* 0x0000cd00ff030a19 */ /* 0x000fe400000116a7 */
.L_x_3297:
[----:B------:R-:W-:Y:S05]  /*10a40*/  BSYNC B0 ;  /* 0x0000000000007941 */ /* 0x000fea0003800000 */
.L_x_3295:
[----:B------:R-:W-:Y:S05]  /*10a50*/  IMAD R3, R3, c[0x0][0x32c], R173 ;  /* 0x0000cb0003037a24 */ /* 0x000fea00078e02ad */
[----:B------:R-:W-:Y:S02]  /*10a60*/  IADD3 R167, R3, c[0x0][0x32c], RZ ;  /* 0x0000cb0003a77a10 */ /* 0x000fe40007ffe0ff */
[----:B------:R-:W-:Y:S02]  /*10a70*/  IMNMX R0, R0, R3, !PT ;  /* 0x0000000300007217 */ /* 0x000fe40007800200 */
[----:B------:R-:W-:Y:S02]  /*10a80*/  IMNMX R2, R2, R167, PT ;  /* 0x000000a702027217 */ /* 0x000fe40003800200 */
.L_x_3294:
        /* <DEDUP_REMOVED lines=20> */
.L_x_3300:
[----:B------:R-:W-:Y:S04]  /*10bd0*/  MOV R174, c[0x0][0x32c] ;  /* 0x0000cb0000ae7a02 */ /* 0x000fe80000000f00 */
[----:B------:R-:W-:Y:S11]  /*10be0*/  ISETP.NE.AND P0, PT, R174, 0x1, PT ;  /* 0x00000001ae00780c */ /* 0x000ff60003f05270 */
[----:B------:R-:W-:Y:S02]  /*10bf0*/  @!UPT UIADD3 URZ, URZ, URZ, URZ ;  /* 0x0000003f3f3ff290 */ /* 0x000fe4000fffe03f */
[----:B------:R-:W-:Y:S05]  /*10c00*/  @P0 IMAD.HI.U32 R174, R168, c[0x0][0x330], RZ ;  /* 0x0000cc00a8ae0a27 */ /* 0x000fea00078e00ff */
[----:B------:R-:W-:Y:S02]  /*10c10*/  @P0 SHF.R.U32.HI R168, RZ, c[0x0][0x334], R174 ;  /* 0x0000cd00ffa80a19 */ /* 0x000fe400000116ae */
.L_x_3301:
[----:B------:R-:W-:Y:S05]  /*10c20*/  BSYNC B0 ;  /* 0x0000000000007941 */ /* 0x000fea0003800000 */
.L_x_3299:
[----:B------:R-:W-:Y:S05]  /*10c30*/  IMAD R168, R168, c[0x0][0x32c], R173 ;  /* 0x0000cb00a8a87a24 */ /* 0x000fea00078e02ad */
[----:B------:R-:W-:Y:S02]  /*10c40*/  IADD3 R174, R168, c[0x0][0x32c], RZ ;  /* 0x0000cb00a8ae7a10 */ /* 0x000fe40007ffe0ff */
[----:B------:R-:W-:Y:S02]  /*10c50*/  IMNMX R3, R3, R168, !PT ;  /* 0x000000a803037217 */ /* 0x000fe40007800200 */
[----:B------:R-:W-:Y:S02]  /*10c60*/  IMNMX R167, R167, R174, PT ;  /* 0x000000aea7a77217 */ /* 0x000fe40003800200 */
.L_x_3298:
        /* <DEDUP_REMOVED lines=87> */
.L_x_3304:
[----:B------:R-:W-:Y:S04]  /*111e0*/  MOV R5, c[0x0][0x32c] ;  /* 0x0000cb0000057a02 */ /* 0x000fe80000000f00 */
[----:B------:R-:W-:Y:S11]  /*111f0*/  ISETP.NE.AND P0, PT, R5, 0x1, PT ;  /* 0x000000010500780c */ /* 0x000ff60003f05270 */
[----:B------:R-:W-:Y:S02]  /*11200*/  @!UPT UIADD3 URZ, URZ, URZ, URZ ;  /* 0x0000003f3f3ff290 */ /* 0x000fe4000fffe03f */
[----:B------:R-:W-:Y:S05]  /*11210*/  @P0 IMAD.HI.U32 R5, R4, c[0x0][0x330], RZ ;  /* 0x0000cc0004050a27 */ /* 0x000fea00078e00ff */
[----:B------:R-:W-:Y:S02]  /*11220*/  @P0 SHF.R.U32.HI R4, RZ, c[0x0][0x334], R5 ;  /* 0x0000cd00ff040a19 */ /* 0x000fe40000011605 */
.L_x_3305:
[----:B------:R-:W-:Y:S05]  /*11230*/  BSYNC B0 ;  /* 0x0000000000007941 */ /* 0x000fea0003800000 */
.L_x_3303:
[----:B------:R-:W-:Y:S05]  /*11240*/  IMAD R4, R4, c[0x0][0x32c], R173 ;  /* 0x0000cb0004047a24 */ /* 0x000fea00078e02ad */
[----:B------:R-:W-:Y:S02]  /*11250*/  IADD3 R5, R4, c[0x0][0x32c], RZ ;  /* 0x0000cb0004057a10 */ /* 0x000fe40007ffe0ff */
[----:B------:R-:W-:Y:S02]  /*11260*/  IMNMX R0, R0, R4, !PT ;  /* 0x0000000400007217 */ /* 0x000fe40007800200 */
[----:B------:R-:W-:Y:S02]  /*11270*/  IMNMX R2, R2, R5, PT ;  /* 0x0000000502027217 */ /* 0x000fe40003800200 */
.L_x_3302:
        /* <DEDUP_REMOVED lines=148> */
.L_x_3308:
[----:B------:R-:W-:Y:S04]  /*11bc0*/  MOV R4, c[0x0][0x32c] ;  /* 0x0000cb0000047a02 */ /* 0x000fe80000000f00 */
[----:B------:R-:W-:Y:S11]  /*11bd0*/  ISETP.NE.AND P0, PT, R4, 0x1, PT ;  /* 0x000000010400780c */ /* 0x000ff60003f05270 */
[----:B------:R-:W-:Y:S02]  /*11be0*/  @!UPT UIADD3 URZ, URZ, URZ, URZ ;  /* 0x0000003f3f3ff290 */ /* 0x000fe4000fffe03f */
[----:B------:R-:W-:Y:S05]  /*11bf0*/  @P0 IMAD.HI.U32 R4, R3, c[0x0][0x330], RZ ;  /* 0x0000cc0003040a27 */ /* 0x000fea00078e00ff */
[----:B------:R-:W-:Y:S02]  /*11c00*/  @P0 SHF.R.U32.HI R3, RZ, c[0x0][0x334], R4 ;  /* 0x0000cd00ff030a19 */ /* 0x000fe40000011604 */
.L_x_3309:
[----:B------:R-:W-:Y:S05]  /*11c10*/  BSYNC B0 ;  /* 0x0000000000007941 */ /* 0x000fea0003800000 */
.L_x_3307:
[----:B------:R-:W-:Y:S05]  /*11c20*/  IMAD R173, R3, c[0x0][0x32c], R173 ;  /* 0x0000cb0003ad7a24 */ /* 0x000fea00078e02ad */
[----:B------:R-:W-:Y:S02]  /*11c30*/  IADD3 R3, R173, c[0x0][0x32c], RZ ;  /* 0x0000cb00ad037a10 */ /* 0x000fe40007ffe0ff */
[----:B------:R-:W-:Y:S02]  /*11c40*/  IMNMX R0, R0, R173, !PT ;  /* 0x000000ad00007217 */ /* 0x000fe40007800200 */
[----:B------:R-:W-:Y:S02]  /*11c50*/  IMNMX R2, R2, R3, PT ;  /* 0x0000000302027217 */ /* 0x000fe40003800200 */
.L_x_3306:
        /* <DEDUP_REMOVED lines=33> */
[----:B------:R-:W-:Y:S01]  /*11e70*/  UISETP.NE.AND UP3, UPT, UR29, URZ, UPT ;  /* 0x0000003f1d00728c */ /* 0x000fe2000bf65270 */
[----:B------:R-:W-:Y:S02]  /*11e80*/  FMNMX.FTZ R169, R217, R169, !PT ;  /* 0x000000a9d9a97209 */ /* 0x000fe40007810000 */
[----:B------:R-:W-:Y:S02]  /*11e90*/  FMNMX.FTZ R3, R210, R3, !PT ;  /* 0x00000003d2037209 */ /* 0x000fe40007810000 */
[----:B------:R-:W-:Y:S01]  /*11ea0*/  FMNMX.FTZ R4, R8, R166, !PT ;  /* 0x000000a608047209 */ /* 0x000fe20007810000 */
[----:B------:R-:W1:Y:S01]  /*11eb0*/  SHFL.BFLY PT, R5, R169, 0x2, 0x1f ;  /* 0x0c401f00a9057f89 */ /* 0x000e6200000e0000 */
[----:B------:R-:W-:Y:S02]  /*11ec0*/  ISETP.GT.AND P2, PT, R0, 0x1, P2 ;  /* 0x000000010000780c */ /* 0x000fe40001744270 */
[----:B------:R-:W-:Y:S02]  /*11ed0*/  FMNMX.FTZ R3, R214, R3, !PT ;  /* 0x00000003d6037209 */ /* 0x000fe40007810000 */
[----:B------:R-:W-:Y:S02]  /*11ee0*/  FMNMX.FTZ R4, R9, R4, !PT ;  /* 0x0000000409047209 */ /* 0x000fe40007810000 */
[----:B------:R-:W-:Y:S01]  /*11ef0*/  ISETP.LT.OR P2, PT, R2, 0x2, P2 ;  /* 0x000000020200780c */ /* 0x000fe20001741670 */
[----:B------:R-:W2:Y:S01]  /*11f00*/  SHFL.BFLY PT, R168, R3, 0x2, 0x1f ;  /* 0x0c401f0003a87f89 */ /* 0x000ea200000e0000 */
        /* <DEDUP_REMOVED lines=15> */
[----:B--2---:R-:W-:Y:S02]  /*12000*/  FMNMX.FTZ R168, R3, R168, !PT ;  /* 0x000000a803a87209 */ /* 0x004fe40007810000 */
[----:B------:R-:W-:Y:S01]  /*12010*/  FMNMX.FTZ R3, R211, R4, !PT ;  /* 0x00000004d3037209 */ /* 0x000fe20007810000 */
[----:B------:R-:W1:Y:S01]  /*12020*/  SHFL.BFLY PT, R5, R169, 0x1, 0x1f ;  /* 0x0c201f00a9057f89 */ /* 0x000e6200000e0000 */
[----:B------:R-:W-:Y:S02]  /*12030*/  ISETP.GT.AND P0, PT, R0, 0x8, P0 ;  /* 0x000000080000780c */ /* 0x000fe40000704270 */
[----:B------:R-:W-:Y:S02]  /*12040*/  FMNMX.FTZ R3, R212, R3, !PT ;  /* 0x00000003d4037209 */ /* 0x000fe40007810000 */
[----:B------:R-:W-:Y:S02]  /*12050*/  ISETP.LT.OR P0, PT, R2, 0x9, P0 ;  /* 0x000000090200780c */ /* 0x000fe40000701670 */
[----:B------:R-:W-:Y:S01]  /*12060*/  FMNMX.FTZ R3, R213, R3, !PT ;  /* 0x00000003d5037209 */ /* 0x000fe20007810000 */
[----:B------:R-:W-:Y:S01]  /*12070*/  SHFL.BFLY PT, R6, R168, 0x1, 0x1f ;  /* 0x0c201f00a8067f89 */ /* 0x000fe200000e0000 */
[----:B------:R-:W-:Y:S02]  /*12080*/  FSEL R14, R14, -INF , !P0 ;  /* 0xff8000000e0e7808 */ /* 0x000fe40004000000 */
[----:B------:R-:W-:Y:S02]  /*12090*/  PLOP3.LUT P0, PT, PT, PT, UP6, 0x40, 0x0 ;  /* 0x000000000000781c */ /* 0x000fe40003f0e868 */
[----:B------:R-:W-:Y:S02]  /*120a0*/  FMNMX.FTZ R3, R216, R3, !PT ;  /* 0x00000003d8037209 */ /* 0x000fe40007810000 */
[----:B------:R-:W-:Y:S01]  /*120b0*/  PLOP3.LUT P1, PT, PT, PT, UP4, 0x40, 0x0 ;  /* 0x000000000000781c */ /* 0x000fe20003f2e848 */
[----:B------:R-:W-:Y:S01]  /*120c0*/  UISETP.NE.AND UP4, UPT, UR30, URZ, UPT ;  /* 0x0000003f1e00728c */ /* 0x000fe2000bf85270 */
[C---:B------:R-:W-:Y:S01]  /*120d0*/  ISETP.GT.AND P0, PT, R0.reuse, 0x11, P0 ;  /* 0x000000110000780c */ /* 0x040fe20000704270 */
[----:B------:R-:W2:Y:S01]  /*120e0*/  SHFL.BFLY PT, R7, R3, 0x2, 0x1f ;  /* 0x0c401f0003077f89 */ /* 0x000ea200000e0000 */
[----:B------:R-:W-:Y:S02]  /*120f0*/  ISETP.GT.AND P1, PT, R0, RZ, P1 ;  /* 0x000000ff0000720c */ /* 0x000fe40000f24270 */
[C---:B------:R-:W-:Y:S02]  /*12100*/  ISETP.LT.OR P0, PT, R2.reuse, 0x12, P0 ;  /* 0x000000120200780c */ /* 0x040fe40000701670 */
[----:B------:R-:W-:Y:S02]  /*12110*/  ISETP.LT.OR P1, PT, R2, 0x1, P1 ;  /* 0x000000010200780c */ /* 0x000fe40000f21670 */
[----:B-1----:R-:W-:Y:S02]  /*12120*/  FMNMX.FTZ R169, R169, R5, !PT ;  /* 0x00000005a9a97209 */ /* 0x002fe40007810000 */
[----:B------:R-:W-:Y:S02]  /*12130*/  FSEL R44, R27, -INF , !P0 ;  /* 0xff8000001b2c7808 */ /* 0x000fe40004000000 */
[C---:B------:R-:W-:Y:S01]  /*12140*/  FSETP.NEU.FTZ.AND P2, PT, R169.reuse, -INF , PT ;  /* 0xff800000a900780b */ /* 0x040fe20003f5d000 */
[----:B------:R-:W-:Y:S01]  /*12150*/  FMUL.FTZ R23, R169, c[0x0][0x2d0] ;  /* 0x0000b400a9177a20 */ /* 0x000fe20000410000 */
[----:B------:R-:W-:Y:S02]  /*12160*/  PLOP3.LUT P0, PT, PT, PT, UP4, 0x40, 0x0 ;  /* 0x000000000000781c */ /* 0x000fe40003f0e848 */
[----:B------:R-:W-:Y:S02]  /*12170*/  FSEL R10, R10, -INF , !P1 ;  /* 0xff8000000a0a7808 */ /* 0x000fe40004800000 */
[----:B------:R-:W-:Y:S02]  /*12180*/  FSEL R23, R23, RZ, P2 ;  /* 0x000000ff17177208 */ /* 0x000fe40001000000 */
[----:B------:R-:W-:Y:S01]  /*12190*/  PLOP3.LUT P1, PT, PT, PT, UP1, 0x40, 0x0 ;  /* 0x000000000000781c */ /* 0x000fe20003f2e818 */
[----:B------:R-:W-:Y:S01]  /*121a0*/  UISETP.NE.AND UP1, UPT, UR27, URZ, UPT ;  /* 0x0000003f1b00728c */ /* 0x000fe2000bf25270 */
[----:B------:R-:W-:Y:S01]  /*121b0*/  ISETP.GT.AND P0, PT, R0, 0x19, P0 ;  /* 0x000000190000780c */ /* 0x000fe20000704270 */
[--C-:B------:R-:W-:Y:S01]  /*121c0*/  FFMA.FTZ R4, R174, c[0x0][0x2d0], -R23.reuse ;  /* 0x0000b400ae047a23 */ /* 0x100fe20000010817 */
[----:B------:R-:W-:Y:S01]  /*121d0*/  ISETP.GT.AND P1, PT, R0, 0x9, P1 ;  /* 0x000000090000780c */ /* 0x000fe20000f24270 */
[--C-:B------:R-:W-:Y:S01]  /*121e0*/  FFMA.FTZ R40, R197, c[0x0][0x2d0], -R23.reuse ;  /* 0x0000b400c5287a23 */ /* 0x100fe20000010817 */
[C---:B------:R-:W-:Y:S01]  /*121f0*/  ISETP.LT.OR P0, PT, R2.reuse, 0x1a, P0 ;  /* 0x0000001a0200780c */ /* 0x040fe20000701670 */
[----:B------:R1:W-:Y:S01]  /*12200*/  MUFU.EX2 R32, R4 ;  /* 0x0000000400207308 */ /* 0x0003e20000000800 */
[----:B------:R-:W-:Y:S02]  /*12210*/  ISETP.LT.OR P1, PT, R2, 0xa, P1 ;  /* 0x0000000a0200780c */ /* 0x000fe40000f21670 */
[----:B------:R-:W-:Y:S02]  /*12220*/  FSEL R171, R31, -INF , !P0 ;  /* 0xff8000001fab7808 */ /* 0x000fe40004000000 */
[----:B------:R-:W-:Y:S02]  /*12230*/  PLOP3.LUT P0, PT, PT, PT, UP3, 0x40, 0x0 ;  /* 0x000000000000781c */ /* 0x000fe40003f0e838 */
[----:B------:R-:W-:Y:S02]  /*12240*/  FSEL R15, R15, -INF , !P1 ;  /* 0xff8000000f0f7808 */ /* 0x000fe40004800000 */
[----:B------:R-:W-:Y:S01]  /*12250*/  PLOP3.LUT P1, PT, PT, PT, UP5, 0x40, 0x0 ;  /* 0x000000000000781c */ /* 0x000fe20003f2e858 */
[----:B------:R-:W-:Y:S01]  /*12260*/  MUFU.EX2 R251, R40 ;  /* 0x0000002800fb7308 */ /* 0x000fe20000000800 */
[C---:B------:R-:W-:Y:S02]  /*12270*/  ISETP.GT.AND P0, PT, R0.reuse, 0x20, P0 ;  /* 0x000000200000780c */ /* 0x040fe40000704270 */
[----:B------:R-:W-:Y:S02]  /*12280*/  ISETP.GT.AND P1, PT, R0, 0x18, P1 ;  /* 0x000000180000780c */ /* 0x000fe40000f24270 */
[----:B--2---:R-:W-:Y:S02]  /*12290*/  FMNMX.FTZ R3, R3, R7, !PT ;  /* 0x0000000703037209 */ /* 0x004fe40007810000 */
[C---:B------:R-:W-:Y:S02]  /*122a0*/  ISETP.LT.OR P0, PT, R2.reuse, 0x21, P0 ;  /* 0x000000210200780c */ /* 0x040fe40000701670 */
[----:B------:R-:W-:Y:S01]  /*122b0*/  ISETP.LT.OR P1, PT, R2, 0x19, P1 ;  /* 0x000000190200780c */ /* 0x000fe20000f21670 */
[----:B------:R-:W2:Y:S01]  /*122c0*/  SHFL.BFLY PT, R167, R3, 0x1, 0x1f ;  /* 0x0c201f0003a77f89 */ /* 0x000ea200000e0000 */
[----:B------:R-:W-:Y:S02]  /*122d0*/  FSEL R172, R42, -INF , !P0 ;  /* 0xff8000002aac7808 */ /* 0x000fe40004000000 */
[----:B------:R-:W-:Y:S01]  /*122e0*/  FMNMX.FTZ R5, R10, R170, !PT ;  /* 0x000000aa0a057209 */ /* 0x000fe20007810000 */
[--C-:B-1----:R-:W-:Y:S01]  /*122f0*/  FFMA.FTZ R4, R175, c[0x0][0x2d0], -R23.reuse ;  /* 0x0000b400af047a23 */ /* 0x102fe20000010817 */
[----:B------:R-:W-:Y:S02]  /*12300*/  FSEL R45, R30, -INF , !P1 ;  /* 0xff8000001e2d7808 */ /* 0x000fe40004800000 */
[----:B------:R-:W-:Y:S01]  /*12310*/  PLOP3.LUT P1, PT, PT, PT, UP2, 0x40, 0x0 ;  /* 0x000000000000781c */ /* 0x000fe20003f2e828 */
[----:B------:R1:W-:Y:S01]  /*12320*/  MUFU.EX2 R24, R4 ;  /* 0x0000000400187308 */ /* 0x0003e20000000800 */
[----:B------:R-:W-:Y:S01]  /*12330*/  FMNMX.FTZ R5, R11, R5, !PT ;  /* 0x000000050b057209 */ /* 0x000fe20007810000 */
[----:B------:R-:W-:Y:S01]  /*12340*/  LDSM.16.MT88.4 R28, [R225+0x2080] ;  /* 0x00208000e11c783b */ /* 0x000fe20000004200 */
[----:B------:R-:W-:Y:S02]  /*12350*/  ISETP.GT.AND P1, PT, R0, 0x21, P1 ;  /* 0x000000210000780c */ /* 0x000fe40000f24270 */
[----:B------:R-:W-:Y:S02]  /*12360*/  PLOP3.LUT P0, PT, PT, PT, UP1, 0x40, 0x0 ;  /* 0x000000000000781c */ /* 0x000fe40003f0e818 */
[----:B------:R-:W-:Y:S02]  /*12370*/  FMNMX.FTZ R168, R168, R6, !PT ;  /* 0x00000006a8a87209 */ /* 0x000fe40007810000 */
[----:B------:R-:W-:Y:S02]  /*12380*/  FMNMX.FTZ R5, R14, R5, !PT ;  /* 0x000000050e057209 */ /* 0x000fe40007810000 */
[----:B------:R-:W-:Y:S01]  /*12390*/  ISETP.LT.OR P1, PT, R2, 0x22, P1 ;  /* 0x000000220200780c */ /* 0x000fe20000f21670 */
[----:B------:R-:W-:Y:S01]  /*123a0*/  FMUL.FTZ R48, R168, c[0x0][0x2d0] ;  /* 0x0000b400a8307a20 */ /* 0x000fe20000410000 */
[----:B------:R-:W-:Y:S02]  /*123b0*/  ISETP.GT.AND P0, PT, R0, 0x28, P0 ;  /* 0x000000280000780c */ /* 0x000fe40000704270 */
[----:B------:R-:W-:Y:S02]  /*123c0*/  FMNMX.FTZ R5, R15, R5, !PT ;  /* 0x000000050f057209 */ /* 0x000fe40007810000 */
[----:B------:R-:W-:Y:S02]  /*123d0*/  FSEL R174, R43, -INF , !P1 ;  /* 0xff8000002bae7808 */ /* 0x000fe40004800000 */
[----:B------:R-:W-:Y:S02]  /*123e0*/  FSETP.NEU.FTZ.AND P1, PT, R168, -INF , PT ;  /* 0xff800000a800780b */ /* 0x000fe40003f3d000 */
[----:B------:R-:W-:Y:S02]  /*123f0*/  ISETP.LT.OR P0, PT, R2, 0x29, P0 ;  /* 0x000000290200780c */ /* 0x000fe40000701670 */
[----:B------:R-:W-:Y:S01]  /*12400*/  FMNMX.FTZ R5, R41, R5, !PT ;  /* 0x0000000529057209 */ /* 0x000fe20007810000 */
[--C-:B-1----:R-:W-:Y:S01]  /*12410*/  FFMA.FTZ R4, R192, c[0x0][0x2d0], -R23.reuse ;  /* 0x0000b400c0047a23 */ /* 0x102fe20000010817 */
[----:B------:R-:W-:Y:S02]  /*12420*/  FSEL R48, R48, RZ, P1 ;  /* 0x000000ff30307208 */ /* 0x000fe40000800000 */
[----:B------:R-:W-:Y:S01]  /*12430*/  FSEL R173, R46, -INF , !P0 ;  /* 0xff8000002ead7808 */ /* 0x000fe20004000000 */
[----:B------:R1:W3:Y:S01]  /*12440*/  MUFU.EX2 R21, R4 ;  /* 0x0000000400157308 */ /* 0x0002e20000000800 */
[----:B------:R-:W-:Y:S01]  /*12450*/  PLOP3.LUT P0, PT, PT, PT, UP0, 0x40, 0x0 ;  /* 0x000000000000781c */ /* 0x000fe20003f0e808 */
[--C-:B------:R-:W-:Y:S01]  /*12460*/  FFMA.FTZ R40, R194, c[0x0][0x2d0], -R48.reuse ;  /* 0x0000b400c2287a23 */ /* 0x100fe20000010830 */
[----:B------:R-:W-:Y:S01]  /*12470*/  FMNMX.FTZ R5, R44, R5, !PT ;  /* 0x000000052c057209 */ /* 0x000fe20007810000 */
[----:B------:R-:W-:Y:S01]  /*12480*/  UISETP.GT.AND UP0, UPT, UR26, UR7, UPT ;  /* 0x000000071a00728c */ /* 0x000fe2000bf04270 */
[----:B------:R-:W-:Y:S01]  /*12490*/  ISETP.GT.AND P0, PT, R0, 0x29, P0 ;  /* 0x000000290000780c */ /* 0x000fe20000704270 */
[----:B------:R-:W-:Y:S01]  /*124a0*/  UIADD3 UR26, UR26, -0x1, URZ ;  /* 0xffffffff1a1a7890 */ /* 0x000fe2000fffe03f */
[----:B--2---:R-:W-:Y:S01]  /*124b0*/  FMNMX.FTZ R167, R3, R167, !PT ;  /* 0x000000a703a77209 */ /* 0x004fe20007810000 */
[--C-:B------:R-:W-:Y:S01]  /*124c0*/  FFMA.FTZ R3, R19, c[0x0][0x2d0], -R48.reuse ;  /* 0x0000b40013037a23 */ /* 0x100fe20000010830 */
[----:B------:R-:W-:Y:S01]  /*124d0*/  ISETP.LT.OR P0, PT, R2, 0x2a, P0 ;  /* 0x0000002a0200780c */ /* 0x000fe20000701670 */
[--C-:B------:R-:W-:Y:S01]  /*124e0*/  FFMA.FTZ R2, R17, c[0x0][0x2d0], -R48.reuse ;  /* 0x0000b40011027a23 */ /* 0x100fe20000010830 */
[----:B------:R2:W-:Y:S01]  /*124f0*/  MUFU.EX2 R250, R40 ;  /* 0x0000002800fa7308 */ /* 0x0005e20000000800 */
[----:B------:R-:W-:Y:S01]  /*12500*/  FMUL.FTZ R49, R167, c[0x0][0x2d0] ;  /* 0x0000b400a7317a20 */ /* 0x000fe20000410000 */
[----:B------:R-:W-:Y:S02]  /*12510*/  FSEL R22, R47, -INF , !P0 ;  /* 0xff8000002f167808 */ /* 0x000fe40004000000 */
[----:B------:R-:W-:Y:S04]  /*12520*/  FSETP.NEU.FTZ.AND P0, PT, R167, -INF , PT ;  /* 0xff800000a700780b */ /* 0x000fe80003f1d000 */
[----:B------:R-:W-:Y:S02]  /*12530*/  FSEL R49, R49, RZ, P0 ;  /* 0x000000ff31317208 */ /* 0x000fe40000000000 */
[----:B------:R4:W-:Y:S01]  /*12540*/  MUFU.EX2 R7, R3 ;  /* 0x0000000300077308 */ /* 0x0009e20000000800 */
[--C-:B-1----:R-:W-:Y:S01]  /*12550*/  FFMA.FTZ R4, R193, c[0x0][0x2d0], -R23.reuse ;  /* 0x0000b400c1047a23 */ /* 0x102fe20000010817 */
[----:B---3--:R-:W-:Y:S08]  /*12560*/  MOV R47, R21 ;  /* 0x00000015002f7202 */ /* 0x008ff00000000f00 */
[----:B------:R1:W3:Y:S01]  /*12570*/  MUFU.EX2 R42, R4 ;  /* 0x00000004002a7308 */ /* 0x0002e20000000800 */
[----:B--2---:R-:W-:Y:S09]  /*12580*/  FFMA.FTZ R40, R201, c[0x0][0x2d0], -R23 ;  /* 0x0000b400c9287a23 */ /* 0x004ff20000010817 */
[----:B------:R2:W-:Y:S01]  /*12590*/  MUFU.EX2 R221, R40 ;  /* 0x0000002800dd7308 */ /* 0x0005e20000000800 */
[--C-:B----4-:R-:W-:Y:S09]  /*125a0*/  FFMA.FTZ R3, R8, c[0x0][0x2d0], -R49.reuse ;  /* 0x0000b40008037a23 */ /* 0x110ff20000010831 */
[----:B------:R4:W-:Y:S01]  /*125b0*/  MUFU.EX2 R17, R3 ;  /* 0x0000000300117308 */ /* 0x0009e20000000800 */
[----:B-1----:R-:W-:Y:S01]  /*125c0*/  FMNMX.FTZ R4, R45, R5, !PT ;  /* 0x000000052d047209 */ /* 0x002fe20007810000 */
[--C-:B------:R-:W-:Y:S01]  /*125d0*/  FFMA.FTZ R5, R16, c[0x0][0x2d0], -R48.reuse ;  /* 0x0000b40010057a23 */ /* 0x100fe20000010830 */
[----:B---3--:R-:W-:Y:S02]  /*125e0*/  F2FP.PACK_AB R26, R42, R47 ;  /* 0x0000002f2a1a723e */ /* 0x008fe400000000ff */
[----:B------:R-:W-:Y:S05]  /*125f0*/  FMNMX.FTZ R4, R171, R4, !PT ;  /* 0x00000004ab047209 */ /* 0x000fea0007810000 */
[----:B------:R-:W-:Y:S01]  /*12600*/  MUFU.EX2 R20, R5 ;  /* 0x0000000500147308 */ /* 0x000fe20000000800 */
[----:B------:R-:W-:Y:S01]  /*12610*/  FMNMX.FTZ R0, R172, R4, !PT ;  /* 0x00000004ac007209 */ /* 0x000fe20007810000 */
[--C-:B------:R-:W-:Y:S02]  /*12620*/  FFMA.FTZ R4, R12, c[0x0][0x2d0], -R49.reuse ;  /* 0x0000b4000c047a23 */ /* 0x100fe40000010831 */
[--C-:B--2---:R-:W-:Y:S01]  /*12630*/  FFMA.FTZ R40, R198, c[0x0][0x2d0], -R48.reuse ;  /* 0x0000b400c6287a23 */ /* 0x104fe20000010830 */
[----:B------:R-:W-:Y:S05]  /*12640*/  FMNMX.FTZ R0, R174, R0, !PT ;  /* 0x00000000ae007209 */ /* 0x000fea0007810000 */
[----:B------:R1:W-:Y:S01]  /*12650*/  MUFU.EX2 R5, R2 ;  /* 0x0000000200057308 */ /* 0x0003e20000000800 */
[----:B------:R-:W-:Y:S01]  /*12660*/  FMNMX.FTZ R0, R173, R0, !PT ;  /* 0x00000000ad007209 */ /* 0x000fe20007810000 */
[--C-:B----4-:R-:W-:Y:S03]  /*12670*/  FFMA.FTZ R3, R9, c[0x0][0x2d0], -R49.reuse ;  /* 0x0000b40009037a23 */ /* 0x110fe60000010831 */
[----:B------:R-:W-:Y:S05]  /*12680*/  FMNMX.FTZ R0, R22, R0, !PT ;  /* 0x0000000016007209 */ /* 0x000fea0007810000 */
[----:B------:R-:W-:Y:S10]  /*12690*/  MUFU.EX2 R6, R3 ;  /* 0x0000000300067308 */ /* 0x000ff40000000800 */
[----:B------:R-:W-:Y:S01]  /*126a0*/  MUFU.EX2 R43, R4 ;  /* 0x00000004002b7308 */ /* 0x000fe20000000800 */
[----:B-1----:R-:W-:Y:S09]  /*126b0*/  FFMA.FTZ R2, R18, c[0x0][0x2d0], -R48 ;  /* 0x0000b40012027a23 */ /* 0x002ff20000010830 */
[----:B------:R1:W2:Y:S10]  /*126c0*/  MUFU.EX2 R46, R2 ;  /* 0x00000002002e7308 */ /* 0x0002b40000000800 */
[----:B------:R3:W-:Y:S01]  /*126d0*/  MUFU.EX2 R220, R40 ;  /* 0x0000002800dc7308 */ /* 0x0007e20000000800 */
[----:B-1----:R-:W1:Y:S01]  /*126e0*/  SHFL.BFLY PT, R2, R0, 0x2, 0x1f ;  /* 0x0c401f0000027f89 */ /* 0x002e6200000e0000 */
[----:B--2---:R-:W-:Y:S01]  /*126f0*/  F2FP.PACK_AB R27, R7, R46 ;  /* 0x0000002e071b723e */ /* 0x004fe200000000ff */
[--C-:B---3--:R-:W-:Y:S07]  /*12700*/  FFMA.FTZ R40, R202, c[0x0][0x2d0], -R49.reuse ;  /* 0x0000b400ca287a23 */ /* 0x108fee0000010831 */
[----:B------:R2:W-:Y:S01]  /*12710*/  MUFU.EX2 R202, R40 ;  /* 0x0000002800ca7308 */ /* 0x0005e20000000800 */
[----:B-1----:R-:W-:Y:S01]  /*12720*/  FMNMX.FTZ R3, R0, R2, !PT ;  /* 0x0000000200037209 */ /* 0x002fe20007810000 */
[--C-:B------:R-:W-:Y:S01]  /*12730*/  FFMA.FTZ R2, R13, c[0x0][0x2d0], -R49.reuse ;  /* 0x0000b4000d027a23 */ /* 0x100fe20000010831 */
[----:B------:R-:W-:Y:S07]  /*12740*/  FSEL R0, R169, RZ, P2 ;  /* 0x000000ffa9007208 */ /* 0x000fee0001000000 */
[----:B------:R1:W-:Y:S01]  /*12750*/  MUFU.EX2 R16, R2 ;  /* 0x0000000200107308 */ /* 0x0003e20000000800 */
[----:B------:R-:W3:Y:S01]  /*12760*/  SHFL.BFLY PT, R4, R3, 0x1, 0x1f ;  /* 0x0c201f0003047f89 */ /* 0x000ee200000e0000 */
[----:B------:R-:W-:Y:S01]  /*12770*/  FADD.FTZ R0, -R0, R164 ;  /* 0x000000a400007221 */ /* 0x000fe20000010100 */
[----:B------:R-:W-:Y:S03]  /*12780*/  MOV R164, R20 ;  /* 0x0000001400a47202 */ /* 0x000fe60000000f00 */
[----:B------:R-:W-:Y:S02]  /*12790*/  FMUL.FTZ R0, R0, c[0x0][0x2d0] ;  /* 0x0000b40000007a20 */ /* 0x000fe40000410000 */
[----:B--2---:R-:W-:Y:S02]  /*127a0*/  FFMA.FTZ R40, R203, c[0x0][0x2d0], -R49 ;  /* 0x0000b400cb287a23 */ /* 0x004fe40000010831 */
[----:B------:R2:W4:Y:S10]  /*127b0*/  MUFU.EX2 R21, R0 ;  /* 0x0000000000157308 */ /* 0x0005340000000800 */
[----:B------:R-:W-:Y:S01]  /*127c0*/  MUFU.EX2 R201, R40 ;  /* 0x0000002800c97308 */ /* 0x000fe20000000800 */
[----:B-1----:R-:W-:Y:S02]  /*127d0*/  FSEL R2, R168, RZ, P1 ;  /* 0x000000ffa8027208 */ /* 0x002fe40000800000 */
[----:B---3--:R-:W-:Y:S03]  /*127e0*/  FMNMX.FTZ R3, R4, R3, !PT ;  /* 0x0000000304037209 */ /* 0x008fe60007810000 */
[----:B------:R-:W-:Y:S01]  /*127f0*/  FADD.FTZ R2, -R2, R165 ;  /* 0x000000a502027221 */ /* 0x000fe20000010100 */
[----:B------:R-:W-:Y:S01]  /*12800*/  MOV R165, R6 ;  /* 0x0000000600a57202 */ /* 0x000fe20000000f00 */
[----:B------:R-:W-:Y:S02]  /*12810*/  FMUL.FTZ R50, R3, c[0x0][0x2d0] ;  /* 0x0000b40003327a20 */ /* 0x000fe40000410000 */
[----:B------:R-:W-:Y:S01]  /*12820*/  FMUL.FTZ R2, R2, c[0x0][0x2d0] ;  /* 0x0000b40002027a20 */ /* 0x000fe20000410000 */
[----:B--2---:R-:W-:Y:S01]  /*12830*/  FSEL R0, R167, RZ, P0 ;  /* 0x000000ffa7007208 */ /* 0x004fe20000000000 */
        /* <DEDUP_REMOVED lines=12> */
[C---:B------:R-:W-:Y:S01]  /*12900*/  FMUL.FTZ R5, R21.reuse, R177 ;  /* 0x000000b115057220 */ /* 0x040fe20000410000 */
[----:B------:R-:W-:Y:S01]  /*12910*/  MOV R177, R7 ;  /* 0x0000000700b17202 */ /* 0x000fe20000000f00 */
[C---:B------:R-:W-:Y:S02]  /*12920*/  FMUL.FTZ R145, R21.reuse, R145 ;  /* 0x0000009115917220 */ /* 0x040fe40000410000 */
[C---:B------:R-:W-:Y:S02]  /*12930*/  FMUL.FTZ R148, R21.reuse, R148 ;  /* 0x0000009415947220 */ /* 0x040fe40000410000 */
[C---:B------:R-:W-:Y:S02]  /*12940*/  FMUL.FTZ R149, R21.reuse, R149 ;  /* 0x0000009515957220 */ /* 0x040fe40000410000 */
[C---:B------:R-:W-:Y:S01]  /*12950*/  FMUL.FTZ R160, R21.reuse, R160 ;  /* 0x000000a015a07220 */ /* 0x040fe20000410000 */
[----:B------:R4:W-:Y:S01]  /*12960*/  MUFU.EX2 R193, R4 ;  /* 0x0000000400c17308 */ /* 0x0009e20000000800 */
[C---:B------:R-:W-:Y:S02]  /*12970*/  FMUL.FTZ R161, R21.reuse, R161 ;  /* 0x000000a115a17220 */ /* 0x040fe40000410000 */
[C---:B-1----:R-:W-:Y:S01]  /*12980*/  FMUL.FTZ R6, R20.reuse, R178 ;  /* 0x000000b214067220 */ /* 0x042fe20000410000 */
[----:B------:R-:W-:Y:S01]  /*12990*/  MOV R178, R17 ;  /* 0x0000001100b27202 */ /* 0x000fe20000000f00 */
[C---:B------:R-:W-:Y:S01]  /*129a0*/  FMUL.FTZ R7, R20.reuse, R179 ;  /* 0x000000b314077220 */ /* 0x040fe20000410000 */
[----:B------:R-:W-:Y:S01]  /*129b0*/  MOV R179, R16 ;  /* 0x0000001000b37202 */ /* 0x000fe20000000f00 */
[C---:B------:R-:W-:Y:S02]  /*129c0*/  FMUL.FTZ R16, R21.reuse, R188 ;  /* 0x000000bc15107220 */ /* 0x040fe40000410000 */
[----:B------:R-:W-:Y:S01]  /*129d0*/  FMUL.FTZ R17, R21, R189 ;  /* 0x000000bd15117220 */ /* 0x000fe20000410000 */
[----:B------:R-:W-:Y:S01]  /*129e0*/  F2FP.PACK_AB R34, R179, R43 ;  /* 0x0000002bb322723e */ /* 0x000fe200000000ff */
[C---:B------:R-:W-:Y:S01]  /*129f0*/  FMUL.FTZ R18, R20.reuse, R190 ;  /* 0x000000be14127220 */ /* 0x040fe20000410000 */
[----:B------:R-:W-:Y:S01]  /*12a00*/  MOV R203, R179 ;  /* 0x000000b300cb7202 */ /* 0x000fe20000000f00 */
[----:B------:R-:W-:Y:S01]  /*12a10*/  FMUL.FTZ R19, R20, R191 ;  /* 0x000000bf14137220 */ /* 0x000fe20000410000 */
[----:B------:R-:W-:Y:S01]  /*12a20*/  MOV R179, R166 ;  /* 0x000000a600b37202 */ /* 0x000fe20000000f00 */
        /* <DEDUP_REMOVED lines=34> */
[----:B------:R-:W-:Y:S02]  /*12c50*/  FMUL.FTZ R53, R21, R53 ;  /* 0x0000003515357220 */ /* 0x000fe40000410000 */
[C---:B------:R-:W-:Y:S02]  /*12c60*/  FMUL.FTZ R54, R20.reuse, R54 ;  /* 0x0000003614367220 */ /* 0x040fe40000410000 */
[----:B------:R-:W-:Y:S01]  /*12c70*/  FMUL.FTZ R55, R20, R55 ;  /* 0x0000003714377220 */ /* 0x000fe20000410000 */
        /* <DEDUP_REMOVED lines=10> */
[----:B------:R-:W-:Y:S01]  /*12d20*/  FFMA.FTZ R40, R45, c[0x0][0x2d0], -R50 ;  /* 0x0000b4002d287a23 */ /* 0x000fe20000010832 */
        /* <DEDUP_REMOVED lines=65> */
[--C-:B------:R-:W-:Y:S02]  /*13140*/  FFMA.FTZ R36, R195, c[0x0][0x2d0], -R23.reuse ;  /* 0x0000b400c3247a23 */ /* 0x100fe40000010817 */
        /* <DEDUP_REMOVED lines=15> */
[--C-:B------:R-:W-:Y:S02]  /*13240*/  FFMA.FTZ R28, R196, c[0x0][0x2d0], -R48.reuse ;  /* 0x0000b400c41c7a23 */ /* 0x100fe40000010830 */
[C---:B------:R-:W-:Y:S02]  /*13250*/  FMUL.FTZ R99, R20.reuse, R99 ;  /* 0x0000006314637220 */ /* 0x040fe40000410000 */
[C---:B------:R-:W-:Y:S01]  /*13260*/  HMMA.16816.F32 R80, R24.reuse, R30, R80 ;  /* 0x0000001e1850723c */ /* 0x040fe20000001850 */
[----:B------:R2:W-:Y:S03]  /*13270*/  MUFU.EX2 R223, R28 ;  /* 0x0000001c00df7308 */ /* 0x0005e60000000800 */
[C---:B------:R-:W-:Y:S02]  /*13280*/  FMUL.FTZ R100, R21.reuse, R100 ;  /* 0x0000006415647220 */ /* 0x040fe40000410000 */
[----:B------:R-:W-:Y:S02]  /*13290*/  FMUL.FTZ R101, R21, R101 ;  /* 0x0000006515657220 */ /* 0x000fe40000410000 */
[C---:B------:R-:W-:Y:S04]  /*132a0*/  FMUL.FTZ R102, R20.reuse, R102 ;  /* 0x0000006614667220 */ /* 0x040fe80000410000 */
[----:B------:R-:W-:Y:S02]  /*132b0*/  FMUL.FTZ R103, R20, R103 ;  /* 0x0000006714677220 */ /* 0x000fe40000410000 */
[C---:B------:R-:W-:Y:S02]  /*132c0*/  FMUL.FTZ R104, R2.reuse, R104 ;  /* 0x0000006802687220 */ /* 0x040fe40000410000 */
[----:B------:R-:W-:Y:S02]  /*132d0*/  FMUL.FTZ R105, R2, R105 ;  /* 0x0000006902697220 */ /* 0x000fe40000410000 */
[C---:B------:R-:W-:Y:S02]  /*132e0*/  FMUL.FTZ R106, R0.reuse, R106 ;  /* 0x0000006a006a7220 */ /* 0x040fe40000410000 */
[----:B------:R-:W-:Y:S02]  /*132f0*/  FMUL.FTZ R107, R0, R107 ;  /* 0x0000006b006b7220 */ /* 0x000fe40000410000 */
[C---:B------:R-:W-:Y:S02]  /*13300*/  FMUL.FTZ R108, R2.reuse, R108 ;  /* 0x0000006c026c7220 */ /* 0x040fe40000410000 */
[----:B------:R-:W-:Y:S02]  /*13310*/  FMUL.FTZ R109, R2, R109 ;  /* 0x0000006d026d7220 */ /* 0x000fe40000410000 */
[----:B--2---:R-:W-:Y:S02]  /*13320*/  FFMA.FTZ R28, R199, c[0x0][0x2d0], -R23 ;  /* 0x0000b400c71c7a23 */ /* 0x004fe40000010817 */
[C---:B------:R-:W-:Y:S02]  /*13330*/  FMUL.FTZ R110, R0.reuse, R110 ;  /* 0x0000006e006e7220 */ /* 0x040fe40000410000 */
[----:B------:R2:W-:Y:S01]  /*13340*/  MUFU.EX2 R222, R28 ;  /* 0x0000001c00de7308 */ /* 0x0005e20000000800 */
[----:B------:R-:W-:Y:S01]  /*13350*/  FMUL.FTZ R111, R0, R111 ;  /* 0x0000006f006f7220 */ /* 0x000fe20000410000 */
[-C--:B-1----:R-:W-:Y:S03]  /*13360*/  HMMA.16816.F32 R84, R24, R36.reuse, R84 ;  /* 0x000000241854723c */ /* 0x082fe60000001854 */
[C---:B------:R-:W-:Y:S02]  /*13370*/  FMUL.FTZ R112, R21.reuse, R112 ;  /* 0x0000007015707220 */ /* 0x040fe40000410000 */
[C---:B------:R-:W-:Y:S02]  /*13380*/  FMUL.FTZ R113, R21.reuse, R113 ;  /* 0x0000007115717220 */ /* 0x040fe40000410000 */
[C---:B------:R-:W-:Y:S01]  /*13390*/  FMUL.FTZ R114, R20.reuse, R114 ;  /* 0x0000007214727220 */ /* 0x040fe20000410000 */
[C---:B------:R-:W-:Y:S04]  /*133a0*/  HMMA.16816.F32 R88, R32.reuse, R36, R88 ;  /* 0x000000242058723c */ /* 0x040fe80000001858 */
[----:B------:R-:W-:Y:S02]  /*133b0*/  FMUL.FTZ R115, R20, R115 ;  /* 0x0000007314737220 */ /* 0x000fe40000410000 */
[C---:B------:R-:W-:Y:S02]  /*133c0*/  FMUL.FTZ R116, R21.reuse, R116 ;  /* 0x0000007415747220 */ /* 0x040fe40000410000 */
[-C--:B------:R-:W-:Y:S04]  /*133d0*/  HMMA.16816.F32 R92, R32, R38.reuse, R92 ;  /* 0x00000026205c723c */ /* 0x080fe8000000185c */
[----:B------:R-:W-:Y:S01]  /*133e0*/  FFMA.FTZ R36, R200, c[0x0][0x2d0], -R48 ;  /* 0x0000b400c8247a23 */ /* 0x000fe20000010830 */
[----:B--2---:R-:W1:Y:S01]  /*133f0*/  LDSM.16.MT88.4 R28, [R228+0x3880] ;  /* 0x00388000e41c783b */ /* 0x004e620000004200 */
[----:B------:R-:W-:Y:S02]  /*13400*/  FMUL.FTZ R117, R21, R117 ;  /* 0x0000007515757220 */ /* 0x000fe40000410000 */
        /* <DEDUP_REMOVED lines=12> */
[--C-:B--2---:R-:W-:Y:S02]  /*134d0*/  FFMA.FTZ R36, R51, c[0x0][0x2d0], -R49.reuse ;  /* 0x0000b40033247a23 */ /* 0x104fe40000010831 */
[C---:B------:R-:W-:Y:S02]  /*134e0*/  FMUL.FTZ R128, R21.reuse, R128 ;  /* 0x0000008015807220 */ /* 0x040fe40000410000 */
[----:B------:R2:W3:Y:S01]  /*134f0*/  MUFU.EX2 R218, R36 ;  /* 0x0000002400da7308 */ /* 0x0004e20000000800 */
[----:B------:R-:W-:Y:S02]  /*13500*/  FMUL.FTZ R129, R21, R129 ;  /* 0x0000008115817220 */ /* 0x000fe40000410000 */
[C---:B------:R-:W-:Y:S02]  /*13510*/  FMUL.FTZ R130, R20.reuse, R130 ;  /* 0x0000008214827220 */ /* 0x040fe40000410000 */
[----:B------:R-:W-:Y:S01]  /*13520*/  FMUL.FTZ R131, R20, R131 ;  /* 0x0000008314837220 */ /* 0x000fe20000410000 */
[-C--:B-1----:R-:W-:Y:S08]  /*13530*/  HMMA.16816.F32 R100, R24, R28.reuse, R100 ;  /* 0x0000001c1864723c */ /* 0x082ff00000001864 */
[C---:B------:R-:W-:Y:S07]  /*13540*/  HMMA.16816.F32 R104, R32.reuse, R28, R104 ;  /* 0x0000001c2068723c */ /* 0x040fee0000001868 */
[----:B------:R-:W-:Y:S01]  /*13550*/  FFMA.FTZ R28, R204, c[0x0][0x2d0], -R49 ;  /* 0x0000b400cc1c7a23 */ /* 0x000fe20000010831 */
[-C--:B------:R-:W-:Y:S01]  /*13560*/  HMMA.16816.F32 R108, R32, R30.reuse, R108 ;  /* 0x0000001e206c723c */ /* 0x080fe2000000186c */
[----:B--2---:R-:W1:Y:S02]  /*13570*/  LDSM.16.MT88.4 R36, [R227+0x3880] ;  /* 0x00388000e324783b */ /* 0x004e640000004200 */
[----:B------:R2:W4:Y:S01]  /*13580*/  MUFU.EX2 R200, R28 ;  /* 0x0000001c00c87308 */ /* 0x0005220000000800 */
[----:B------:R-:W-:Y:S02]  /*13590*/  MOV R204, R177 ;  /* 0x000000b100cc7202 */ /* 0x000fe40000000f00 */
[----:B------:R-:W-:Y:S02]  /*135a0*/  MOV R177, R164 ;  /* 0x000000a400b17202 */ /* 0x000fe40000000f00 */
[C---:B------:R-:W-:Y:S05]  /*135b0*/  HMMA.16816.F32 R112, R24.reuse, R30, R112 ;  /* 0x0000001e1870723c */ /* 0x040fea0000001870 */
[----:B------:R5:W-:Y:S01]  /*135c0*/  MUFU.EX2 R164, R40 ;  /* 0x0000002800a47308 */ /* 0x000be20000000800 */
[--C-:B--2---:R-:W-:Y:S09]  /*135d0*/  FFMA.FTZ R28, R41, c[0x0][0x2d0], -R50.reuse ;  /* 0x0000b400291c7a23 */ /* 0x104ff20000010832 */
[----:B------:R2:W-:Y:S01]  /*135e0*/  MUFU.EX2 R166, R28 ;  /* 0x0000001c00a67308 */ /* 0x0005e20000000800 */
[----:B-----5:R-:W-:Y:S01]  /*135f0*/  LDSM.16.MT88.4 R40, [R226+0x2880] ;  /* 0x00288000e228783b */ /* 0x020fe20000004200 */
[-C--:B-1----:R-:W-:Y:S08]  /*13600*/  HMMA.16816.F32 R116, R24, R36.reuse, R116 ;  /* 0x000000241874723c */ /* 0x082ff00000001874 */
[C---:B------:R-:W-:Y:S04]  /*13610*/  HMMA.16816.F32 R120, R32.reuse, R36, R120 ;  /* 0x000000242078723c */ /* 0x040fe80000001878 */
[--C-:B--2---:R-:W-:Y:S04]  /*13620*/  FFMA.FTZ R28, R44, c[0x0][0x2d0], -R50.reuse ;  /* 0x0000b4002c1c7a23 */ /* 0x104fe80000010832 */
[-C--:B------:R-:W-:Y:S01]  /*13630*/  HMMA.16816.F32 R124, R32, R38.reuse, R124 ;  /* 0x00000026207c723c */ /* 0x080fe2000000187c */
[----:B------:R-:W-:Y:S01]  /*13640*/  LDSM.16.MT88.4 R44, [R228+0x2880] ;  /* 0x00288000e42c783b */ /* 0x000fe20000004200 */
[----:B------:R1:W2:Y:S02]  /*13650*/  MUFU.EX2 R165, R28 ;  /* 0x0000001c00a57308 */ /* 0x0002a40000000800 */
[----:B------:R-:W-:Y:S03]  /*13660*/  FFMA.FTZ R36, R171, c[0x0][0x2d0], -R50 ;  /* 0x0000b400ab247a23 */ /* 0x000fe60000010832 */
[----:B---3--:R-:W-:Y:S01]  /*13670*/  F2FP.PACK_AB R32, R202, R218 ;  /* 0x000000daca20723e */ /* 0x008fe200000000ff */
[----:B------:R-:W-:Y:S04]  /*13680*/  HMMA.16816.F32 R128, R24, R38, R128 ;  /* 0x000000261880723c */ /* 0x000fe80000001880 */
[----:B------:R3:W5:Y:S01]  /*13690*/  MUFU.EX2 R51, R36 ;  /* 0x0000002400337308 */ /* 0x0007620000000800 */
[----:B----4-:R-:W-:Y:S02]  /*136a0*/  F2FP.PACK_AB R34, R200, R201 ;  /* 0x000000c9c822723e */ /* 0x010fe400000000ff */
[----:B------:R-:W-:Y:S02]  /*136b0*/  F2FP.PACK_AB R24, R251, R252 ;  /* 0x000000fcfb18723e */ /* 0x000fe400000000ff */
[----:B------:R-:W-:Y:S03]  /*136c0*/  F2FP.PACK_AB R25, R223, R250 ;  /* 0x000000fadf19723e */ /* 0x000fe600000000ff */
[----:B------:R-:W-:Y:S02]  /*136d0*/  F2FP.PACK_AB R26, R221, R222 ;  /* 0x000000dedd1a723e */ /* 0x000fe400000000ff */
[----:B------:R-:W-:Y:S01]  /*136e0*/  F2FP.PACK_AB R27, R219, R220 ;  /* 0x000000dcdb1b723e */ /* 0x000fe200000000ff */
[----:B-1----:R-:W1:Y:S01]  /*136f0*/  LDSM.16.MT88.4 R28, [R225+0x2880] ;  /* 0x00288000e11c783b */ /* 0x002e620000004200 */
[----:B--2---:R-:W-:Y:S07]  /*13700*/  F2FP.PACK_AB R33, R165, R166 ;  /* 0x000000a6a521723e */ /* 0x004fee00000000ff */
[----:B---3--:R-:W2:Y:S01]  /*13710*/  LDSM.16.MT88.4 R36, [R227+0x2880] ;  /* 0x00288000e324783b */ /* 0x008ea20000004200 */
[----:B-----5:R-:W-:Y:S01]  /*13720*/  F2FP.PACK_AB R35, R51, R164 ;  /* 0x000000a43323723e */ /* 0x020fe200000000ff */
        /* <DEDUP_REMOVED lines=14> */
[--C-:B---3--:R-:W-:Y:S02]  /*13810*/  FFMA.FTZ R40, R209, c[0x0][0x2d0], -R23.reuse ;  /* 0x0000b400d1287a23 */ /* 0x108fe40000010817 */
[----:B------:R-:W3:Y:S02]  /*13820*/  LDL.LU R209, [R1+0x18] ;  /* 0x0000180001d17983 */ /* 0x000ee40000300800 */
[-C--:B------:R-:W-:Y:S01]  /*13830*/  HMMA.16816.F32 R156, R32, R46.reuse, R156 ;  /* 0x0000002e209c723c */ /* 0x080fe2000000189c */
[----:B------:R4:W-:Y:S07]  /*13840*/  MUFU.EX2 R199, R40 ;  /* 0x0000002800c77308 */ /* 0x0009ee0000000800 */
[C---:B------:R-:W-:Y:S08]  /*13850*/  HMMA.16816.F32 R160, R24.reuse, R46, R160 ;  /* 0x0000002e18a0723c */ /* 0x040ff000000018a0 */
[-C--:B--2---:R-:W-:Y:S08]  /*13860*/  HMMA.16816.F32 R52, R24, R36.reuse, R52 ;  /* 0x000000241834723c */ /* 0x084ff00000001834 */
[C---:B------:R-:W-:Y:S01]  /*13870*/  HMMA.16816.F32 R56, R32.reuse, R36, R56 ;  /* 0x000000242038723c */ /* 0x040fe20000001838 */
[----:B----4-:R-:W2:Y:S06]  /*13880*/  LDSM.16.MT88.4 R40, [R226+0x4080] ;  /* 0x00408000e228783b */ /* 0x010eac0000004200 */
        /* <DEDUP_REMOVED lines=13> */
[-C--:B--2---:R-:W-:Y:S08]  /*13960*/  HMMA.16816.F32 R84, R24, R40.reuse, R84 ;  /* 0x000000281854723c */ /* 0x084ff00000001854 */
        /* <DEDUP_REMOVED lines=11> */
[--C-:B--2---:R-:W-:Y:S01]  /*13a20*/  FFMA.FTZ R23, R210, c[0x0][0x2d0], -R48.reuse ;  /* 0x0000b400d2177a23 */ /* 0x104fe20000010830 */
[----:B------:R-:W-:Y:S01]  /*13a30*/  MOV R210, R179 ;  /* 0x000000b300d27202 */ /* 0x000fe20000000f00 */
[----:B------:R-:W-:Y:S01]  /*13a40*/  FFMA.FTZ R48, R214, c[0x0][0x2d0], -R48 ;  /* 0x0000b400d6307a23 */ /* 0x000fe20000010830 */
[----:B------:R-:W-:Y:S01]  /*13a50*/  MOV R214, R170 ;  /* 0x000000aa00d67202 */ /* 0x000fe20000000f00 */
[----:B------:R2:W-:Y:S10]  /*13a60*/  MUFU.EX2 R171, R23 ;  /* 0x0000001700ab7308 */ /* 0x0005f40000000800 */
[----:B------:R-:W-:Y:S01]  /*13a70*/  MUFU.EX2 R170, R48 ;  /* 0x0000003000aa7308 */ /* 0x000fe20000000800 */
[--C-:B--2---:R-:W-:Y:S01]  /*13a80*/  FFMA.FTZ R23, R211, c[0x0][0x2d0], -R49.reuse ;  /* 0x0000b400d3177a23 */ /* 0x104fe20000010831 */
[-C--:B-1----:R-:W-:Y:S01]  /*13a90*/  HMMA.16816.F32 R100, R24, R36.reuse, R100 ;  /* 0x000000241864723c */ /* 0x082fe20000001864 */
[----:B------:R-:W2:Y:S07]  /*13aa0*/  LDL.LU R211, [R1+0x14] ;  /* 0x0000140001d37983 */ /* 0x000eae0000300800 */
        /* <DEDUP_REMOVED lines=59> */
[----:B------:R-:W-:Y:S01]  /*13e60*/  FFMA.FTZ R4, R2, R211, R212 ;  /* 0x000000d302047223 */ /* 0x000fe200000100d4 */
[-C--:B------:R-:W-:Y:S04]  /*13e70*/  HMMA.16816.F32 R76, R28, R6.reuse, R76 ;  /* 0x000000061c4c723c */ /* 0x080fe8000000184c */
[----:B------:R-:W-:Y:S04]  /*13e80*/  FADD.FTZ R4, R217, R4 ;  /* 0x00000004d9047221 */ /* 0x000fe80000010000 */
[C---:B------:R-:W-:Y:S04]  /*13e90*/  HMMA.16816.F32 R80, R24.reuse, R6, R80 ;  /* 0x000000061850723c */ /* 0x040fe80000001850 */
[----:B------:R-:W-:Y:S02]  /*13ea0*/  FADD.FTZ R5, R205, R4 ;  /* 0x00000004cd057221 */ /* 0x000fe40000010000 */
[----:B---3--:R-:W-:Y:S02]  /*13eb0*/  FFMA.FTZ R4, R0, R209, R175 ;  /* 0x000000d100047223 */ /* 0x008fe400000100af */
        /* <DEDUP_REMOVED lines=65> */
.L_x_3292:
[----:B-1----:R-:W2:Y:S04]  /*142d0*/  LDL.LU R0, [R1+0x10] ;  /* 0x0000100001007983 */ /* 0x002ea80000300800 */
        /* <DEDUP_REMOVED lines=184> */
.L_x_3230:
        /* <DEDUP_REMOVED lines=197> */
.L_x_3312:
        /* <DEDUP_REMOVED lines=158> */
.L_x_3314:
[----:B--234-:R-:W-:Y:S05]  /*16490*/  BSYNC B0 ;  /* 0x0000000000007941 */ /* 0x01cfea0003800000 */
.L_x_3313:
        /* <DEDUP_REMOVED lines=16> */
.L_x_3316:
[----:B------:R-:W-:Y:S05]  /*165a0*/  BSYNC B0 ;  /* 0x0000000000007941 */ /* 0x000fea0003800000 */
.L_x_3315:
        /* <DEDUP_REMOVED lines=16> */
.L_x_3318:
[----:B------:R-:W-:Y:S05]  /*166b0*/  BSYNC B0 ;  /* 0x0000000000007941 */ /* 0x000fea0003800000 */
.L_x_3317:
        /* <DEDUP_REMOVED lines=16> */
.L_x_3320:
[----:B------:R-:W-:Y:S05]  /*167c0*/  BSYNC B0 ;  /* 0x0000000000007941 */ /* 0x000fea0003800000 */
.L_x_3319:
        /* <DEDUP_REMOVED lines=16> */
.L_x_3322:
[----:B------:R-:W-:Y:S05]  /*168d0*/  BSYNC B0 ;  /* 0x0000000000007941 */ /* 0x000fea0003800000 */
.L_x_3321:
        /* <DEDUP_REMOVED lines=16> */
.L_x_3324:
[----:B------:R-:W-:Y:S05]  /*169e0*/  BSYNC B0 ;  /* 0x0000000000007941 */ /* 0x000fea0003800000 */
.L_x_3323:
        /* <DEDUP_REMOVED lines=16> */
.L_x_3326:
[----:B------:R-:W-:Y:S05]  /*16af0*/  BSYNC B0 ;  /* 0x0000000000007941 */ /* 0x000fea0003800000 */
.L_x_3325:
        /* <DEDUP_REMOVED lines=17> */
.L_x_3311:
        /* <DEDUP_REMOVED lines=31> */
.L_x_3327:
        /* <DEDUP_REMOVED lines=43> */
.L_x_3329:
[----:B------:R-:W-:Y:S05]  /*170b0*/  BSYNC B0 ;  /* 0x0000000000007941 */ /* 0x000fea0003800000 */
.L_x_3328:
        /* <DEDUP_REMOVED lines=63> */
.L_x_3331:
[----:B------:R-:W-:Y:S05]  /*174b0*/  BSYNC B0 ;  /* 0x0000000000007941 */ /* 0x000fea0003800000 */
.L_x_3330:
        /* <DEDUP_REMOVED lines=15> */
.L_x_3333:
[----:B------:R-:W-:Y:S05]  /*175b0*/  BSYNC B0 ;  /* 0x0000000000007941 */ /* 0x000fea0003800000 */
.L_x_3332:
        /* <DEDUP_REMOVED lines=15> */
.L_x_3335:
[----:B------:R-:W-:Y:S05]  /*176b0*/  BSYNC B0 ;  /* 0x0000000000007941 */ /* 0x000fea0003800000 */
.L_x_3334:
        /* <DEDUP_REMOVED lines=15> */
.L_x_3337:
[----:B------:R-:W-:Y:S05]  /*177b0*/  BSYNC B0 ;  /* 0x0000000000007941 */ /* 0x000fea0003800000 */
.L_x_3336:
        /* <DEDUP_REMOVED lines=15> */
.L_x_3339:
[----:B------:R-:W-:Y:S05]  /*178b0*/  BSYNC B0 ;  /* 0x0000000000007941 */ /* 0x000fea0003800000 */
.L_x_3338:
        /* <DEDUP_REMOVED lines=15> */
.L_x_3341:
[----:B------:R-:W-:Y:S05]  /*179b0*/  BSYNC B0 ;  /* 0x0000000000007941 */ /* 0x000fea0003800000 */
.L_x_3340:
        /* <DEDUP_REMOVED lines=15> */
.L_x_3343:
[----:B------:R-:W-:Y:S05]  /*17ab0*/  BSYNC B0 ;  /* 0x0000000000007941 */ /* 0x000fea0003800000 */
.L_x_3342:
        /* <DEDUP_REMOVED lines=16> */
.L_x_3344:
        /* <DEDUP_REMOVED lines=12> */
.L_x_4373:


//--------------------- .text._ZN7cutlass13device_kernelIN5flash19enable_sm80_to_sm89INS1_16FlashAttnFwdSm80INS1_25CollectiveMainloopFwdSm80ILi4ELi1ELb0EN4cute5tupleIJNS5_1CILi128EEENS7_ILi48EEES8_EEELi128ENS_6half_tEfNS_4arch4Sm80ELb0ELb1ELb0ELb1ELb1ELb1ELb1ELb0EEENS1_21CollectiveEpilogueFwdINS6_IJS8_S8_S9_EEENS6_IJNS7_ILi1EEESH_SH_EEESB_SD_Li128ELb1ELb1ELb0ELb0EEENS1_19SingleTileSchedulerILb1ELb0ELb1ELi128EEEEEEEEEvNT_6ParamsE --------------------------
	.section	.text._ZN7cutlass13device_kernelIN5flash19enable_sm80_to_sm89INS1_16FlashAttnFwdSm80INS1_25CollectiveMainloopFwdSm80ILi4ELi1ELb0EN4cute5tupleIJNS5_1CILi128EEENS7_ILi48EEES8_EEELi128ENS_6half_tEfNS_4arch4Sm80ELb0ELb1ELb0ELb1ELb1ELb1ELb1ELb0EEENS1_21CollectiveEpilogueFwdINS6_IJS8_S8_S9_EEENS6_IJNS7_ILi1EEESH_SH_EEESB_SD_Li128ELb1ELb1ELb0ELb0EEENS1_19SingleTileSchedulerILb1ELb0ELb1ELi128EEEEEEEEEvNT_6ParamsE,"ax",@progbits
	.sectioninfo	@"SHI_REGISTERS=255"
	.align	128
.text._ZN7cutlass13device_kernelIN5flash19enable_sm80_to_sm89INS1_16FlashAttnFwdSm80INS1_25CollectiveMainloopFwdSm80ILi4ELi1ELb0EN4cute5tupleIJNS5_1CILi128EEENS7_ILi48EEES8_EEELi128ENS_6half_tEfNS_4arch4Sm80ELb0ELb1ELb0ELb1ELb1ELb1ELb1ELb0EEENS1_21CollectiveEpilogueFwdINS6_IJS8_S8_S9_EEENS6_IJNS7_ILi1EEESH_SH_EEESB_SD_Li128ELb1ELb1ELb0ELb0EEENS1_19SingleTileSchedulerILb1ELb0ELb1ELi128EEEEEEEEEvNT_6ParamsE:
        .type           _ZN7cutlass13device_kernelIN5flash19enable_sm80_to_sm89INS1_16FlashAttnFwdSm80INS1_25CollectiveMainloopFwdSm80ILi4ELi1ELb0EN4cute5tupleIJNS5_1CILi128EEENS7_ILi48EEES8_EEELi128ENS_6half_tEfNS_4arch4Sm80ELb0ELb1ELb0ELb1ELb1ELb1ELb1ELb0EEENS1_21CollectiveEpilogueFwdINS6_IJS8_S8_S9_EEENS6_IJNS7_ILi1EEESH_SH_EEESB_SD_Li128ELb1ELb1ELb0ELb0EEENS1_19SingleTileSchedulerILb1ELb0ELb1ELi128EEEEEEEEEvNT_6ParamsE,@function
        .size           _ZN7cutlass13device_kernelIN5flash19enable_sm80_to_sm89INS1_16FlashAttnFwdSm80INS1_25CollectiveMainloopFwdSm80ILi4ELi1ELb0EN4cute5tupleIJNS5_1CILi128EEENS7_ILi48EEES8_EEELi128ENS_6half_tEfNS_4arch4Sm80ELb0ELb1ELb0ELb1ELb1ELb1ELb1ELb0EEENS1_21CollectiveEpilogueFwdINS6_IJS8_S8_S9_EEENS6_IJNS7_ILi1EEESH_SH_EEESB_SD_Li128ELb1ELb1ELb0ELb0EEENS1_19SingleTileSchedulerILb1ELb0ELb1ELi128EEEEEEEEEvNT_6ParamsE,(.L_x_4374 - _ZN7cutlass13device_kernelIN5flash19enable_sm80_to_sm89INS1_16FlashAttnFwdSm80INS1_25CollectiveMainloopFwdSm80ILi4ELi1ELb0EN4cute5tupleIJNS5_1CILi128EEENS7_ILi48EEES8_EEELi128ENS_6half_tEfNS_4arch4Sm80ELb0ELb1ELb0ELb1ELb1ELb1ELb1ELb0EEENS1_21CollectiveEpilogueFwdINS6_IJS8_S8_S9_EEENS6_IJNS7_ILi1EEESH_SH_EEESB_SD_Li128ELb1ELb1ELb0ELb0EEENS1_19SingleTileSchedulerILb1ELb0ELb1ELi128EEEEEEEEEvNT_6ParamsE)
        .other          _ZN7cutlass13device_kernelIN5flash19enable_sm80_to_sm89INS1_16FlashAttnFwdSm80INS1_25CollectiveMainloopFwdSm80ILi4ELi1ELb0EN4cute5tupleIJNS5_1CILi128EEENS7_ILi48EEES8_EEELi128ENS_6half_tEfNS_4arch4Sm80ELb0ELb1ELb0ELb1ELb1ELb1ELb1ELb0EEENS1_21CollectiveEpilogueFwdINS6_IJS8_S8_S9_EEENS6_IJNS7_ILi1EEESH_SH_EEESB_SD_Li128ELb1ELb1ELb0ELb0EEENS1_19SingleTileSchedulerILb1ELb0ELb1ELi128EEEEEEEEEvNT_6ParamsE,@"STO_CUDA_ENTRY STV_DEFAULT"
_ZN7cutlass13device_kernelIN5flash19enable_sm80_to_sm89INS1_16FlashAttnFwdSm80INS1_25CollectiveMainloopFwdSm80ILi4ELi1ELb0EN4cute5tupleIJNS5_1CILi128EEENS7_ILi48EEES8_EEELi128ENS_6half_tEfNS_4arch4Sm80ELb0ELb1ELb0ELb1ELb1ELb1ELb1ELb0EEENS1_21CollectiveEpilogueFwdINS6_IJS8_S8_S9_EEENS6_IJNS7_ILi1EEESH_SH_EEESB_SD_Li128ELb1ELb1ELb0ELb0EEENS1_19SingleTileSchedulerILb1ELb0ELb1ELi128EEEEEEEEEvNT_6ParamsE:
        /* <DEDUP_REMOVED lines=17> */
.L_x_3346:
        /* <DEDUP_REMOVED lines=8> */
.L_x_3348:
[----:B------:R-:W-:-:S05]  /*0190*/  MOV R0, c[0x0][0x54c] ;  /* 0x0001530000007a02 */ /* 0x000fca0000000f00 */
.L_x_3347:
[----:B-----5:R-:W-:Y:S01]  /*01a0*/  IMAD R0, R0, c[0x0][0x548], RZ ;  /* 0x0001520000007a24 */ /* 0x020fe200078e02ff */
[----:B------:R-:W-:-:S04]  /*01b0*/  SHF.L.U32 R137, R177, 0x7, RZ ;  /* 0x00000007b1897819 */ /* 0x000fc800000006ff */
[----:B------:R-:W-:-:S04]  /*01c0*/  ISETP.GE.AND P0, PT, R137, R0, PT ;  /* 0x000000008900720c */ /* 0x000fc80003f06270 */
[----:B------:R-:W-:-:S05]  /*01d0*/  SEL R0, R5, 0xffffffff, !P0 ;  /* 0xffffffff05007807 */ /* 0x000fca0004000000 */
[----:B------:R2:W-:Y:S01]  /*01e0*/  STL [R1+0xd0], R0 ;  /* 0x0000d00001007387 */ /* 0x0005e20000100800 */
[----:B------:R-:W-:Y:S05]  /*01f0*/  BRA `(.L_x_3349) ;  /* 0x0000013000007947 */ /* 0x000fea0003800000 */
.L_x_3345:
[----:B---3--:R-:W-:-:S04]  /*0200*/  ISETP.NE.U32.AND P0, PT, RZ, c[0x0][0x568], PT ;  /* 0x00015a00ff007a0c */ /* 0x008fc80003f05070 */
[----:B------:R-:W-:-:S13]  /*0210*/  ISETP.NE.AND.EX P0, PT, RZ, c[0x0][0x56c], PT, P0 ;  /* 0x00015b00ff007a0c */ /* 0x000fda0003f05300 */
[----:B------:R-:W-:Y:S05]  /*0220*/  @!P0 BRA `(.L_x_3350) ;  /* 0x0000002000008947 */ /* 0x000fea0003800000 */
[----:B------:R1:W5:Y:S01]  /*0230*/  LDG.E R0, [R2.64] ;  /* 0x0000000602007981 */ /* 0x000362000c1e1900 */
[----:B------:R-:W-:Y:S05]  /*0240*/  BRA `(.L_x_3351) ;  /* 0x0000009000007947 */ /* 0x000fea0003800000 */
.L_x_3350:
        /* <DEDUP_REMOVED lines=8> */
.L_x_3352:
[----:B------:R-:W-:-:S05]  /*02d0*/  MOV R0, c[0x0][0x54c] ;  /* 0x0001530000007a02 */ /* 0x000fca0000000f00 */
.L_x_3351:
[----:B-----5:R-:W-:Y:S01]  /*02e0*/  IMAD R0, R0, c[0x0][0x548], RZ ;  /* 0x0001520000007a24 */ /* 0x020fe200078e02ff */
[----:B------:R-:W-:-:S04]  /*02f0*/  SHF.L.U32 R137, R177, 0x7, RZ ;  /* 0x00000007b1897819 */ /* 0x000fc800000006ff */
[----:B------:R-:W-:-:S04]  /*0300*/  ISETP.GE.AND P0, PT, R137, R0, PT ;  /* 0x000000008900720c */ /* 0x000fc80003f06270 */
[----:B------:R-:W-:-:S05]  /*0310*/  SEL R0, R5, 0xffffffff, !P0 ;  /* 0xffffffff05007807 */ /* 0x000fca0004000000 */
[----:B------:R2:W-:Y:S04]  /*0320*/  STL [R1+0xd0], R0 ;  /* 0x0000d00001007387 */ /* 0x0005e80000100800 */
.L_x_3349:
        /* <DEDUP_REMOVED lines=43> */
.L_x_3353:
[----:B-----5:R1:W-:Y:S01]  /*05e0*/  STL [R1+0x58], R13 ;  /* 0x0000580d01007387 */ /* 0x0203e20000100800 */
[----:B------:R-:W-:-:S04]  /*05f0*/  ISETP.NE.U32.AND P0, PT, RZ, c[0x0][0x368], PT ;  /* 0x0000da00ff007a0c */ /* 0x000fc80003f05070 */
[----:B------:R-:W-:-:S13]  /*0600*/  ISETP.NE.AND.EX P0, PT, RZ, c[0x0][0x36c], PT, P0 ;  /* 0x0000db00ff007a0c */ /* 0x000fda0003f05300 */
[----:B------:R-:W-:Y:S05]  /*0610*/  @!P0 BRA `(.L_x_3354) ;  /* 0x0000003000008947 */ /* 0x000fea0003800000 */
[----:B------:R-:W-:-:S05]  /*0620*/  IMAD.WIDE R6, R36, R29, c[0x0][0x368] ;  /* 0x0000da0024067625 */ /* 0x000fca00078e021d */
[----:B------:R2:W5:Y:S01]  /*0630*/  LDG.E R11, [R6.64] ;  /* 0x00000006060b7981 */ /* 0x000562000c1e1900 */
[----:B------:R-:W-:Y:S05]  /*0640*/  BRA `(.L_x_3355) ;  /* 0x0000004000007947 */ /* 0x000fea0003800000 */
.L_x_3354:
[----:B------:R-:W-:Y:S05]  /*0650*/  @!P2 BRA `(.L_x_3355) ;  /* 0x000000300000a947 */ /* 0x000fea0003800000 */
[----:B------:R2:W3:Y:S04]  /*0660*/  LDG.E R0, [R6.64] ;  /* 0x0000000606007981 */ /* 0x0004e8000c1e1900 */
[----:B--2---:R-:W3:Y:S02]  /*0670*/  LDG.E R6, [R6.64+0x4] ;  /* 0x0000040606067981 */ /* 0x004ee4000c1e1900 */
[----:B---3--:R-:W-:Y:S02]  /*0680*/  IADD3 R11, -R0, R6, RZ ;  /* 0x00000006000b7210 */ /* 0x008fe40007ffe1ff */
.L_x_3355:
        /* <DEDUP_REMOVED lines=37> */
.L_x_3357:
[----:B------:R-:W-:-:S13]  /*08e0*/  ISETP.NE.AND P0, PT, R8, 0x1, PT ;  /* 0x000000010800780c */ /* 0x000fda0003f05270 */
[----:B------:R-:W-:-:S05]  /*08f0*/  @P0 IMAD.HI.U32 R2, R0, c[0x0][0x330], RZ ;  /* 0x0000cc0000020a27 */ /* 0x000fca00078e00ff */
[----:B------:R-:W-:-:S05]  /*0900*/  @P0 SHF.R.U32.HI R0, RZ, c[0x0][0x334], R2 ;  /* 0x0000cd00ff000a19 */ /* 0x000fca0000011602 */
.L_x_3358:
[----:B------:R-:W-:-:S05]  /*0910*/  IMAD R0, R0, R8, c[0x0][0x32c] ;  /* 0x0000cb0000007624 */ /* 0x000fca00078e0208 */
[----:B------:R-:W-:Y:S02]  /*0920*/  IMNMX R6, R6, R0, PT ;  /* 0x0000000006067217 */ /* 0x000fe40003800200 */
.L_x_3356:
        /* <DEDUP_REMOVED lines=14> */
.L_x_3360:
[----:B------:R-:W-:-:S13]  /*0a10*/  ISETP.NE.AND P0, PT, R8, 0x1, PT ;  /* 0x000000010800780c */ /* 0x000fda0003f05270 */
[----:B------:R-:W-:-:S05]  /*0a20*/  @P0 IMAD.HI.U32 R2, R0, c[0x0][0x330], RZ ;  /* 0x0000cc0000020a27 */ /* 0x000fca00078e00ff */
[----:B------:R-:W-:-:S05]  /*0a30*/  @P0 SHF.R.U32.HI R0, RZ, c[0x0][0x334], R2 ;  /* 0x0000cd00ff000a19 */ /* 0x000fca0000011602 */
.L_x_3361:
[----:B------:R-:W-:-:S05]  /*0a40*/  IMAD R0, R0, c[0x0][0x32c], RZ ;  /* 0x0000cb0000007a24 */ /* 0x000fca00078e02ff */
[----:B------:R-:W-:-:S04]  /*0a50*/  IMNMX R3, R3, R0, !PT ;  /* 0x0000000003037217 */ /* 0x000fc80007800200 */
.L_x_3359:
        /* <DEDUP_REMOVED lines=240> */
.L_x_3397:
[----:B-1----:R-:W-:Y:S01]  /*1960*/  IMAD R2, R41, 0x30, R0 ;  /* 0x0000003029027824 */ /* 0x002fe200078e0200 */
        /* <DEDUP_REMOVED lines=9> */
[----:B------:R-:W-:Y:S05]  /*1a00*/  @P1 IMAD.HI.U32 R5, R3, c[0x0][0x2bc], RZ ;  /* 0x0000af0003051a27 */ /* 0x000fea00078e00ff */
[----:B------:R-:W-:Y:S06]  /*1a10*/  @P1 SHF.R.U32.HI R2, RZ, c[0x0][0x2c0], R5 ;  /* 0x0000b000ff021a19 */ /* 0x000fec0000011605 */
        /* <DEDUP_REMOVED lines=19> */
[C---:B----4-:R-:W-:Y:S04]  /*1b50*/  LEA R87, P0, R2.reuse, c[0x0][0x1c8], 0x1 ;  /* 0x0000720002577a11 */ /* 0x050fe800078008ff */
        /* <DEDUP_REMOVED lines=43> */
.L_x_3367:
[----:B------:R-:W-:Y:S05]  /*1e10*/  BSYNC B0 ;  /* 0x0000000000007941 */ /* 0x000fea0003800000 */
.L_x_3366:
        /* <DEDUP_REMOVED lines=39> */
.L_x_3369:
[----:B------:R-:W-:Y:S05]  /*2090*/  BSYNC B0 ;  /* 0x0000000000007941 */ /* 0x000fea0003800000 */
.L_x_3368:
        /* <DEDUP_REMOVED lines=37> */
.L_x_3371:
[----:B------:R-:W-:Y:S05]  /*22f0*/  BSYNC B0 ;  /* 0x0000000000007941 */ /* 0x000fea0003800000 */
.L_x_3370:
        /* <DEDUP_REMOVED lines=72> */
.L_x_3375:
[----:B------:R-:W-:Y:S05]  /*2780*/  BSYNC B0 ;  /* 0x0000000000007941 */ /* 0x000fea0003800000 */
.L_x_3374:
        /* <DEDUP_REMOVED lines=57> */
.L_x_3373:
[----:B------:R-:W-:Y:S05]  /*2b20*/  BSYNC B1 ;  /* 0x0000000000017941 */ /* 0x000fea0003800000 */
.L_x_3372:
        /* <DEDUP_REMOVED lines=60> */
.L_x_3379:
[----:B------:R-:W-:Y:S05]  /*2ef0*/  BSYNC B0 ;  /* 0x0000000000007941 */ /* 0x000fea0003800000 */
.L_x_3378:
        /* <DEDUP_REMOVED lines=57> */
.L_x_3377:
[----:B------:R-:W-:Y:S05]  /*3290*/  BSYNC B1 ;  /* 0x0000000000017941 */ /* 0x000fea0003800000 */
.L_x_3376:
        /* <DEDUP_REMOVED lines=59> */
.L_x_3382:
[----:B------:R-:W-:Y:S05]  /*3650*/  BSYNC B0 ;  /* 0x0000000000007941 */ /* 0x000fea0003800000 */
.L_x_3381:
        /* <DEDUP_REMOVED lines=58> */
.L_x_3365:
        /* <DEDUP_REMOVED lines=205> */
.L_x_3384:
[----:B-1----:R-:W-:Y:S05]  /*46d0*/  BSYNC B0 ;  /* 0x0000000000007941 */ /* 0x002fea0003800000 */
.L_x_3383:
        /* <DEDUP_REMOVED lines=122> */
.L_x_3386:
[----:B------:R-:W-:Y:S05]  /*4e80*/  BSYNC B0 ;  /* 0x0000000000007941 */ /* 0x000fea0003800000 */
.L_x_3385:
        /* <DEDUP_REMOVED lines=124> */
.L_x_3364:
        /* <DEDUP_REMOVED lines=19> */
.L_x_3388:
[----:B-12---:R-:W-:Y:S05]  /*5780*/  BSYNC B0 ;  /* 0x0000000000007941 */ /* 0x006fea0003800000 */
.L_x_3387:
        /* <DEDUP_REMOVED lines=15> */
.L_x_3390:
[----:B------:R-:W-:Y:S05]  /*5880*/  BSYNC B0 ;  /* 0x0000000000007941 */ /* 0x000fea0003800000 */
.L_x_3389:
[----:B------:R4:W1:Y:S01]  /*5890*/  SHFL.IDX PT, R6, R86, 0x2, 0x181f ;  /* 0x00581f0056067f89 */ /* 0x00086200000e0000 */
[----:B------:R-:W-:Y:S03]  /*58a0*/  ISETP.GE.AND P0, PT, R10, 0x21, PT ;  /* 0x000000210a00780c */ /* 0x000fe60003f06270 */
[----:B--2---:R4:W2:Y:S10]  /*58b0*/  SHFL.IDX PT, R5, R87, 0x2, 0x181f ;  /* 0x00581f0057057f89 */ /* 0x0048b400000e0000 */
[----:B------:R-:W-:-:S05]  /*58c0*/  @!P0 BRA `(.L_x_3380) ;  /* 0x000000a000008947 */ /* 0x000fca0003800000 */
[----:B------:R-:W5:Y:S01]  /*58d0*/  @!P5 LDS.128 R16, [R74+0x6080] ;  /* 0x006080004a10d984 */ /* 0x000f620000000c00 */
[CC--:B--2---:R-:W-:Y:S04]  /*58e0*/  @!P5 LEA R2, P0, R26.reuse, R5.reuse, 0x1 ;  /* 0x000000051a02d211 */ /* 0x0c4fe800078008ff */
[-C--:B-1----:R-:W-:Y:S02]  /*58f0*/  @!P5 LEA.HI.X R3, R26, R6.reuse, R27, 0x1, P0 ;  /* 0x000000061a03d211 */ /* 0x082fe400000f0c1b */
[----:B------:R-:W-:Y:S11]  /*5900*/  ISETP.GE.AND P0, PT, R88, c[0x0][0x1d4], PT ;  /* 0x0000750058007a0c */ /* 0x000ff60003f06270 */
[----:B------:R-:W-:Y:S02]  /*5910*/  @!UPT UIADD3 URZ, URZ, URZ, URZ ;  /* 0x0000003f3f3ff290 */ /* 0x000fe4000fffe03f */
[C---:B---3--:R-:W-:Y:S04]  /*5920*/  @!P0 LEA R8, P1, R83.reuse, R5, 0x1 ;  /* 0x0000000553088211 */ /* 0x048fe800078208ff */
[----:B------:R-:W-:Y:S01]  /*5930*/  @!P0 LEA.HI.X R9, R83, R6, R89, 0x1, P1 ;  /* 0x0000000653098211 */ /* 0x000fe200008f0c59 */
[----:B-----5:R-:W-:Y:S04]  /*5940*/  @!P5 ST.E.128 [R2.64], R16 ;  /* 0x000000100200d985 */ /* 0x020fe8000c101d06 */
[----:B------:R-:W1:Y:S04]  /*5950*/  @!P0 LDS.128 R16, [R74+0x7880] ;  /* 0x007880004a108984 */ /* 0x000e680000000c00 */
[----:B-1----:R1:W-:Y:S02]  /*5960*/  @!P0 ST.E.128 [R8.64], R16 ;  /* 0x0000001008008985 */ /* 0x0023e4000c101d06 */
.L_x_3380:
[----:B------:R-:W-:Y:S05]  /*5970*/  BSYNC B2 ;  /* 0x0000000000027941 */ /* 0x000fea0003800000 */
.L_x_3363:
        /* <DEDUP_REMOVED lines=17> */
[----:B------:R-:W-:Y:S04]  /*5a90*/  @P3 IMAD.MOV.U32 R3, RZ, RZ, R105 ;  /* 0x000000ffff033224 */ /* 0x000fe800078e0069 */
        /* <DEDUP_REMOVED lines=41> */
[C---:B------:R-:W-:Y:S04]  /*5d30*/  LEA R20, P0, R2.reuse, c[0x0][0x1f8], 0x1 ;  /* 0x00007e0002147a11 */ /* 0x040fe800078008ff */
[----:B-1----:R-:W-:Y:S01]  /*5d40*/  LEA.HI.X R15, R2, c[0x0][0x1fc], R3, 0x1, P0 ;  /* 0x00007f00020f7a11 */ /* 0x002fe200000f0c03 */
[----:B------:R2:W1:Y:S01]  /*5d50*/  SHFL.IDX PT, R5, R20, RZ, 0x181f ;  /* 0x00181fff14057589 */ /* 0x00046200000e0000 */
[----:B------:R-:W-:Y:S04]  /*5d60*/  IADD3 R2, R17, R4, RZ ;  /* 0x0000000411027210 */ /* 0x000fe80007ffe0ff */
[----:B------:R2:W3:Y:S01]  /*5d70*/  SHFL.IDX PT, R6, R15, RZ, 0x181f ;  /* 0x00181fff0f067589 */ /* 0x0004e200000e0000 */
[----:B------:R-:W-:Y:S05]  /*5d80*/  IMNMX R2, R2, 0x30, PT ;  /* 0x0000003002027817 */ /* 0x000fea0003800200 */
[----:B------:R-:W-:Y:S01]  /*5d90*/  IMAD.IADD R14, R2, 0x1, -R37 ;  /* 0x00000001020e7824 */ /* 0x000fe200078e0a25 */
[----:B------:R-:W-:Y:S04]  /*5da0*/  DEPBAR.LE SB0, 0x0 ;  /* 0x000080000000791a */ /* 0x000fe80000000000 */
[----:B------:R-:W-:Y:S01]  /*5db0*/  BAR.SYNC.DEFER_BLOCKING 0x0 ;  /* 0x0000000000007b1d */ /* 0x000fe20000010000 */
        /* <DEDUP_REMOVED lines=13> */
.L_x_3392:
[----:B-123--:R-:W-:Y:S05]  /*5e90*/  BSYNC B0 ;  /* 0x0000000000007941 */ /* 0x00efea0003800000 */
.L_x_3391:
[----:B------:R1:W2:Y:S01]  /*5ea0*/  SHFL.IDX PT, R3, R15, 0x1, 0x181f ;  /* 0x00381f000f037f89 */ /* 0x0002a200000e0000 */
[----:B------:R-:W-:Y:S01]  /*5eb0*/  ISETP.GE.AND P0, PT, R14, 0x11, PT ;  /* 0x000000110e00780c */ /* 0x000fe20003f06270 */
[----:B------:R-:W-:Y:S02]  /*5ec0*/  BSSY B0, `(.L_x_3393) ;  /* 0x000000d000007945 */ /* 0x000fe40003800000 */
[----:B------:R1:W3:Y:S10]  /*5ed0*/  SHFL.IDX PT, R2, R20, 0x1, 0x181f ;  /* 0x00381f0014027f89 */ /* 0x0002f400000e0000 */
[----:B------:R-:W-:-:S05]  /*5ee0*/  @!P0 BRA `(.L_x_3394) ;  /* 0x000000a000008947 */ /* 0x000fca0003800000 */
[----:B------:R-:W5:Y:S01]  /*5ef0*/  @!P5 LDS.128 R16, [R74+0x2880] ;  /* 0x002880004a10d984 */ /* 0x000f620000000c00 */
[CC--:B---3--:R-:W-:Y:S04]  /*5f00*/  @!P5 LEA R8, P0, R26.reuse, R2.reuse, 0x1 ;  /* 0x000000021a08d211 */ /* 0x0c8fe800078008ff */
[-C--:B--2---:R-:W-:Y:S02]  /*5f10*/  @!P5 LEA.HI.X R9, R26, R3.reuse, R27, 0x1, P0 ;  /* 0x000000031a09d211 */ /* 0x084fe400000f0c1b */
[----:B------:R-:W-:Y:S11]  /*5f20*/  ISETP.GE.AND P0, PT, R88, c[0x0][0x1d4], PT ;  /* 0x0000750058007a0c */ /* 0x000ff60003f06270 */
[----:B------:R-:W-:Y:S02]  /*5f30*/  @!UPT UIADD3 URZ, URZ, URZ, URZ ;  /* 0x0000003f3f3ff290 */ /* 0x000fe4000fffe03f */
[C---:B------:R-:W-:Y:S04]  /*5f40*/  @!P0 LEA R2, P1, R83.reuse, R2, 0x1 ;  /* 0x0000000253028211 */ /* 0x040fe800078208ff */
[----:B------:R-:W-:Y:S01]  /*5f50*/  @!P0 LEA.HI.X R3, R83, R3, R89, 0x1, P1 ;  /* 0x0000000353038211 */ /* 0x000fe200008f0c59 */
[----:B-----5:R-:W-:Y:S04]  /*5f60*/  @!P5 ST.E.128 [R8.64], R16 ;  /* 0x000000100800d985 */ /* 0x020fe8000c101d06 */
[----:B------:R-:W2:Y:S04]  /*5f70*/  @!P0 LDS.128 R8, [R74+0x4080] ;  /* 0x004080004a088984 */ /* 0x000ea80000000c00 */
[----:B--2---:R2:W-:Y:S02]  /*5f80*/  @!P0 ST.E.128 [R2.64], R8 ;  /* 0x0000000802008985 */ /* 0x0045e4000c101d06 */
.L_x_3394:
[----:B------:R-:W-:Y:S05]  /*5f90*/  BSYNC B0 ;  /* 0x0000000000007941 */ /* 0x000fea0003800000 */
.L_x_3393:
[----:B--2---:R2:W1:Y:S01]  /*5fa0*/  SHFL.IDX PT, R3, R15, 0x2, 0x181f ;  /* 0x00581f000f037f89 */ /* 0x00446200000e0000 */
[----:B------:R-:W-:Y:S01]  /*5fb0*/  ISETP.GE.AND P0, PT, R14, 0x21, PT ;  /* 0x000000210e00780c */ /* 0x000fe20003f06270 */
[----:B------:R-:W-:Y:S02]  /*5fc0*/  BSSY B0, `(.L_x_3395) ;  /* 0x000000d000007945 */ /* 0x000fe40003800000 */
[----:B---3--:R2:W3:Y:S10]  /*5fd0*/  SHFL.IDX PT, R2, R20, 0x2, 0x181f ;  /* 0x00581f0014027f89 */ /* 0x0084f400000e0000 */
[----:B------:R-:W-:-:S05]  /*5fe0*/  @!P0 BRA `(.L_x_3396) ;  /* 0x000000a000008947 */ /* 0x000fca0003800000 */
[----:B------:R-:W5:Y:S01]  /*5ff0*/  @!P5 LDS.128 R16, [R74+0x3080] ;  /* 0x003080004a10d984 */ /* 0x000f620000000c00 */
[CC--:B---3--:R-:W-:Y:S04]  /*6000*/  @!P5 LEA R8, P0, R26.reuse, R2.reuse, 0x1 ;  /* 0x000000021a08d211 */ /* 0x0c8fe800078008ff */
[-C--:B-1----:R-:W-:Y:S02]  /*6010*/  @!P5 LEA.HI.X R9, R26, R3.reuse, R27, 0x1, P0 ;  /* 0x000000031a09d211 */ /* 0x082fe400000f0c1b */
[----:B------:R-:W-:Y:S11]  /*6020*/  ISETP.GE.AND P0, PT, R88, c[0x0][0x1d4], PT ;  /* 0x0000750058007a0c */ /* 0x000ff60003f06270 */
[----:B------:R-:W-:Y:S02]  /*6030*/  @!UPT UIADD3 URZ, URZ, URZ, URZ ;  /* 0x0000003f3f3ff290 */ /* 0x000fe4000fffe03f */
[C---:B------:R-:W-:Y:S04]  /*6040*/  @!P0 LEA R2, P1, R83.reuse, R2, 0x1 ;  /* 0x0000000253028211 */ /* 0x040fe800078208ff */
[----:B------:R-:W-:Y:S01]  /*6050*/  @!P0 LEA.HI.X R3, R83, R3, R89, 0x1, P1 ;  /* 0x0000000353038211 */ /* 0x000fe200008f0c59 */
[----:B-----5:R-:W-:Y:S04]  /*6060*/  @!P5 ST.E.128 [R8.64], R16 ;  /* 0x000000100800d985 */ /* 0x020fe8000c101d06 */
[----:B------:R-:W1:Y:S04]  /*6070*/  @!P0 LDS.128 R8, [R74+0x4880] ;  /* 0x004880004a088984 */ /* 0x000e680000000c00 */
[----:B-1----:R1:W-:Y:S02]  /*6080*/  @!P0 ST.E.128 [R2.64], R8 ;  /* 0x0000000802008985 */ /* 0x0023e4000c101d06 */
.L_x_3396:
[----:B------:R-:W-:Y:S05]  /*6090*/  BSYNC B0 ;  /* 0x0000000000007941 */ /* 0x000fea0003800000 */
.L_x_3395:
        /* <DEDUP_REMOVED lines=22> */
[C---:B--2---:R-:W-:Y:S01]  /*6200*/  @P0 IMAD.X R15, R9.reuse, 0x1, R135, P1 ;  /* 0x00000001090f0824 */ /* 0x044fe200008e0687 */
        /* <DEDUP_REMOVED lines=12> */
[----:B-1----:R-:W-:-:S04]  /*62d0*/  SHF.R.U32.HI R2, RZ, 0x1f, R0 ;  /* 0x0000001fff027819 */ /* 0x002fc80000011600 */
[----:B------:R-:W-:Y:S02]  /*62e0*/  LEA.HI.SX32 R7, R0, R2, 0x1d ;  /* 0x0000000200077211 */ /* 0x000fe400078feaff */
.L_x_3362:
[----:B---3--:R-:W-:Y:S01]  /*62f0*/  IMAD.MOV.U32 R0, RZ, RZ, c[0x0][0x2c4] ;  /* 0x0000b100ff007624 */ /* 0x008fe200078e00ff */
[----:B------:R2:W-:Y:S01]  /*6300*/  STL.64 [R1], R176 ;  /* 0x000000b001007387 */ /* 0x0005e20000100a00 */
[----:B-1----:R-:W-:-:S03]  /*6310*/  IMAD.MOV.U32 R4, RZ, RZ, c[0x0][0x32c] ;  /* 0x0000cb00ff047624 */ /* 0x002fc600078e00ff */
        /* <DEDUP_REMOVED lines=9> */
[C---:B--2---:R-:W-:Y:S01]  /*63b0*/  ISETP.GT.AND P0, PT, R2.reuse, RZ, PT ;  /* 0x000000ff0200720c */ /* 0x044fe20003f04270 */
        /* <DEDUP_REMOVED lines=9> */
.L_x_3400:
[----:B------:R-:W-:-:S13]  /*6450*/  ISETP.NE.AND P0, PT, R4, 0x1, PT ;  /* 0x000000010400780c */ /* 0x000fda0003f05270 */
[----:B------:R-:W-:-:S05]  /*6460*/  @P0 IMAD.HI.U32 R2, R0, c[0x0][0x330], RZ ;  /* 0x0000cc0000020a27 */ /* 0x000fca00078e00ff */
[----:B------:R-:W-:Y:S02]  /*6470*/  @P0 SHF.R.U32.HI R0, RZ, c[0x0][0x334], R2 ;  /* 0x0000cd00ff000a19 */ /* 0x000fe40000011602 */
.L_x_3401:
[----:B------:R-:W-:Y:S05]  /*6480*/  BSYNC B0 ;  /* 0x0000000000007941 */ /* 0x000fea0003800000 */
.L_x_3399:
[----:B------:R-:W-:-:S05]  /*6490*/  IMAD R0, R0, R4, c[0x0][0x32c] ;  /* 0x0000cb0000007624 */ /* 0x000fca00078e0204 */
[----:B------:R-:W-:-:S04]  /*64a0*/  IMNMX R3, R3, R0, PT ;  /* 0x0000000003037217 */ /* 0x000fc80003800200 */
.L_x_3398:
[----:B--2---:R-:W-:Y:S01]  /*64b0*/  IADD3 R3, R3, 0x2f, RZ ;  /* 0x0000002f03037810 */ /* 0x004fe20007ffe0ff */
        /* <DEDUP_REMOVED lines=19> */
.L_x_3404:
[----:B------:R-:W-:-:S13]  /*65f0*/  ISETP.NE.AND P0, PT, R4, 0x1, PT ;  /* 0x000000010400780c */ /* 0x000fda0003f05270 */
[----:B------:R-:W-:-:S05]  /*6600*/  @P0 IMAD.HI.U32 R2, R0, c[0x0][0x330], RZ ;  /* 0x0000cc0000020a27 */ /* 0x000fca00078e00ff */
[----:B------:R-:W-:Y:S02]  /*6610*/  @P0 SHF.R.U32.HI R0, RZ, c[0x0][0x334], R2 ;  /* 0x0000cd00ff000a19 */ /* 0x000fe40000011602 */
.L_x_3405:
[----:B------:R-:W-:Y:S05]  /*6620*/  BSYNC B0 ;  /* 0x0000000000007941 */ /* 0x000fea0003800000 */
.L_x_3403:
[----:B------:R-:W-:-:S05]  /*6630*/  IMAD R0, R0, c[0x0][0x32c], RZ ;  /* 0x0000cb0000007a24 */ /* 0x000fca00078e02ff */
[----:B------:R-:W-:-:S05]  /*6640*/  IMNMX R3, R3, R0, !PT ;  /* 0x0000000003037217 */ /* 0x000fca0007800200 */
.L_x_3402:
        /* <DEDUP_REMOVED lines=39> */
[----:B----4-:R-:W-:Y:S01]  /*68c0*/  CS2R R30, SRZ ;  /* 0x00000000001e7805 */ /* 0x010fe2000001ff00 */
        /* <DEDUP_REMOVED lines=142> */
.L_x_3589:
[----:B------:R-:W-:Y:S05]  /*71b0*/  BRA.DIV ~URZ, `(.L_x_3408) ;  /* 0x00015bb27f007947 */ /* 0x000fea000b800000 */
[----:B------:R3:W4:Y:S02]  /*71c0*/  SHFL.IDX PT, R2, R14, RZ, 0x181f ;  /* 0x00181fff0e027589 */ /* 0x00072400000e0000 */
.L_x_3590:
        /* <DEDUP_REMOVED lines=17> */
.L_x_3410:
[----:B------:R-:W-:Y:S05]  /*72e0*/  BSYNC B0 ;  /* 0x0000000000007941 */ /* 0x000fea0003800000 */
.L_x_3409:
[----:B------:R-:W-:Y:S05]  /*72f0*/  BRA.DIV ~URZ, `(.L_x_3411) ;  /* 0x00015af27f007947 */ /* 0x000fea000b800000 */
[----:B------:R1:W2:Y:S04]  /*7300*/  SHFL.IDX PT, R4, R12, 0x1, 0x181f ;  /* 0x00381f000c047f89 */ /* 0x0002a800000e0000 */
[----:B--2-4-:R1:W2:Y:S02]  /*7310*/  SHFL.IDX PT, R2, R14, 0x1, 0x181f ;  /* 0x00381f000e027f89 */ /* 0x0142a400000e0000 */
.L_x_3591:
        /* <DEDUP_REMOVED lines=16> */
.L_x_3413:
[----:B------:R-:W-:Y:S05]  /*7420*/  BSYNC B0 ;  /* 0x0000000000007941 */ /* 0x000fea0003800000 */
.L_x_3412:
[----:B------:R-:W-:Y:S05]  /*7430*/  BRA.DIV ~URZ, `(.L_x_3414) ;  /* 0x00015aa27f007947 */ /* 0x000fea000b800000 */
[----:B------:R4:W1:Y:S02]  /*7440*/  SHFL.IDX PT, R4, R12, 0x2, 0x181f ;  /* 0x00581f000c047f89 */ /* 0x00086400000e0000 */
.L_x_3592:
[----:B------:R-:W-:Y:S05]  /*7450*/  BRA.DIV ~URZ, `(.L_x_3415) ;  /* 0x00015b027f007947 */ /* 0x000fea000b800000 */
[----:B--2---:R2:W3:Y:S02]  /*7460*/  SHFL.IDX PT, R2, R14, 0x2, 0x181f ;  /* 0x00581f000e027f89 */ /* 0x0044e400000e0000 */
.L_x_3593:
        /* <DEDUP_REMOVED lines=16> */
.L_x_3417:
[----:B------:R-:W-:Y:S05]  /*7570*/  BSYNC B0 ;  /* 0x0000000000007941 */ /* 0x000fea0003800000 */
.L_x_3416:
[----:B------:R-:W-:Y:S05]  /*7580*/  BRA.DIV ~URZ, `(.L_x_3418) ;  /* 0x00015a527f007947 */ /* 0x000fea000b800000 */
[----:B------:R1:W2:Y:S04]  /*7590*/  SHFL.IDX PT, R4, R12, 0x3, 0x181f ;  /* 0x00781f000c047f89 */ /* 0x0002a800000e0000 */
[----:B-1-3--:R1:W3:Y:S02]  /*75a0*/  SHFL.IDX PT, R2, R14, 0x3, 0x181f ;  /* 0x00781f000e027f89 */ /* 0x00a2e400000e0000 */
.L_x_3594:
        /* <DEDUP_REMOVED lines=16> */
.L_x_3420:
[----:B------:R-:W-:Y:S05]  /*76b0*/  BSYNC B0 ;  /* 0x0000000000007941 */ /* 0x000fea0003800000 */
.L_x_3419:
[----:B------:R-:W-:Y:S05]  /*76c0*/  BRA.DIV ~URZ, `(.L_x_3421) ;  /* 0x00015a027f007947 */ /* 0x000fea000b800000 */
[----:B------:R1:W2:Y:S02]  /*76d0*/  SHFL.IDX PT, R4, R12, 0x4, 0x181f ;  /* 0x00981f000c047f89 */ /* 0x0002a400000e0000 */
.L_x_3595:
[----:B------:R-:W-:Y:S05]  /*76e0*/  BRA.DIV ~URZ, `(.L_x_3422) ;  /* 0x00015a627f007947 */ /* 0x000fea000b800000 */
[----:B--23--:R2:W3:Y:S02]  /*76f0*/  SHFL.IDX PT, R2, R14, 0x4, 0x181f ;  /* 0x00981f000e027f89 */ /* 0x00c4e400000e0000 */
.L_x_3596:
        /* <DEDUP_REMOVED lines=16> */
.L_x_3424:
[----:B------:R-:W-:Y:S05]  /*7800*/  BSYNC B0 ;  /* 0x0000000000007941 */ /* 0x000fea0003800000 */
.L_x_3423:
[----:B------:R-:W-:Y:S05]  /*7810*/  BRA.DIV ~URZ, `(.L_x_3425) ;  /* 0x000159b27f007947 */ /* 0x000fea000b800000 */
[----:B------:R1:W2:Y:S04]  /*7820*/  SHFL.IDX PT, R4, R12, 0x5, 0x181f ;  /* 0x00b81f000c047f89 */ /* 0x0002a800000e0000 */
[----:B---3--:R1:W3:Y:S02]  /*7830*/  SHFL.IDX PT, R2, R14, 0x5, 0x181f ;  /* 0x00b81f000e027f89 */ /* 0x0082e400000e0000 */
.L_x_3597:
        /* <DEDUP_REMOVED lines=16> */
.L_x_3427:
[----:B------:R-:W-:Y:S05]  /*7940*/  BSYNC B0 ;  /* 0x0000000000007941 */ /* 0x000fea0003800000 */
.L_x_3426:
[----:B------:R-:W-:Y:S05]  /*7950*/  BRA.DIV ~URZ, `(.L_x_3428) ;  /* 0x000159627f007947 */ /* 0x000fea000b800000 */
[----:B------:R1:W2:Y:S02]  /*7960*/  SHFL.IDX PT, R4, R12, 0x6, 0x181f ;  /* 0x00d81f000c047f89 */ /* 0x0002a400000e0000 */
.L_x_3598:
[----:B------:R-:W-:Y:S05]  /*7970*/  BRA.DIV ~URZ, `(.L_x_3429) ;  /* 0x000159c27f007947 */ /* 0x000fea000b800000 */
[----:B--23--:R2:W3:Y:S02]  /*7980*/  SHFL.IDX PT, R2, R14, 0x6, 0x181f ;  /* 0x00d81f000e027f89 */ /* 0x00c4e400000e0000 */
.L_x_3599:
        /* <DEDUP_REMOVED lines=16> */
.L_x_3431:
[----:B------:R-:W-:Y:S05]  /*7a90*/  BSYNC B0 ;  /* 0x0000000000007941 */ /* 0x000fea0003800000 */
.L_x_3430:
[----:B------:R-:W-:Y:S05]  /*7aa0*/  BRA.DIV ~URZ, `(.L_x_3432) ;  /* 0x000159127f007947 */ /* 0x000fea000b800000 */
[----:B------:R1:W2:Y:S04]  /*7ab0*/  SHFL.IDX PT, R4, R12, 0x7, 0x181f ;  /* 0x00f81f000c047f89 */ /* 0x0002a800000e0000 */
[----:B---3--:R1:W3:Y:S02]  /*7ac0*/  SHFL.IDX PT, R0, R14, 0x7, 0x181f ;  /* 0x00f81f000e007f89 */ /* 0x0082e400000e0000 */
.L_x_3600:
[----:B----4-:R-:W4:Y:S04]  /*7ad0*/  LDL R18, [R1] ;  /* 0x0000000001127983 */ /* 0x010f280000100800 */
[----:B---3--:R-:W3:Y:S04]  /*7ae0*/  LDL R29, [R1+0x48] ;  /* 0x00004800011d7983 */ /* 0x008ee80000100800 */
[----:B------:R1:W5:Y:S01]  /*7af0*/  LDL R23, [R1+0x64] ;  /* 0x0000640001177983 */ /* 0x0003620000100800 */
[----:B------:R-:W-:Y:S01]  /*7b00*/  IADD3 R2, R10, 0x70, RZ ;  /* 0x000000700a027810 */ /* 0x000fe20007ffe0ff */
[----:B-12---:R-:W-:Y:S01]  /*7b10*/  IMAD.MOV.U32 R14, RZ, RZ, R0 ;  /* 0x000000ffff0e7224 */ /* 0x006fe200078e0000 */
[----:B------:R-:W-:-:S02]  /*7b20*/  ULDC.64 UR4, c[0x0][0x40] ;  /* 0x0000100000047ab9 */ /* 0x000fc40000000a00 */
[----:B------:R-:W-:Y:S02]  /*7b30*/  ISETP.GE.AND P0, PT, R2, R13, PT ;  /* 0x0000000d0200720c */ /* 0x000fe40003f06270 */
[----:B------:R-:W-:Y:S01]  /*7b40*/  IADD3 R2, P1, R1, c[0x0][0x20], RZ ;  /* 0x0000080001027a10 */ /* 0x000fe20007f3e0ff */
[----:B------:R-:W-:-:S04]  /*7b50*/  IMAD.MOV.U32 R15, RZ, RZ, R4 ;  /* 0x000000ffff0f7224 */ /* 0x000fc800078e0004 */
[----:B------:R-:W-:Y:S01]  /*7b60*/  IMAD.X R3, RZ, RZ, c[0x0][0x24], P1 ;  /* 0x00000900ff037624 */ /* 0x000fe200008e06ff */
[----:B------:R-:W-:Y:S02]  /*7b70*/  IADD3 R10, P1, R2, 0x4, RZ ;  /* 0x00000004020a7810 */ /* 0x000fe40007f3e0ff */
[----:B------:R-:W-:-:S03]  /*7b80*/  SHF.R.S32.HI R13, RZ, 0x4, R22 ;  /* 0x00000004ff0d7819 */ /* 0x000fc60000011416 */
[----:B------:R-:W-:Y:S02]  /*7b90*/  @!P0 IMAD.SHL.U32 R17, R17, 0x2, RZ ;  /* 0x0000000211118824 */ /* 0x000fe400078e00ff */
[----:B------:R-:W-:-:S04]  /*7ba0*/  @!P0 IMAD.WIDE R6, R11, 0x2, R14 ;  /* 0x000000020b068825 */ /* 0x000fc800078e020e */
[----:B------:R-:W-:Y:S01]  /*7bb0*/  IMAD.X R11, RZ, RZ, R3, P1 ;  /* 0x000000ffff0b7224 */ /* 0x000fe200008e0603 */
[----:B------:R-:W-:Y:S01]  /*7bc0*/  @!PT LDS RZ, [RZ] ;  /* 0x00000000fffff984 */ /* 0x000fe20000000800 */
[----:B------:R-:W-:Y:S01]  /*7bd0*/  @!PT LDS RZ, [RZ] ;  /* 0x00000000fffff984 */ /* 0x000fe20000000800 */
[----:B------:R-:W-:Y:S01]  /*7be0*/  @!PT LDS RZ, [RZ] ;  /* 0x00000000fffff984 */ /* 0x000fe20000000800 */
[----:B------:R1:W-:Y:S01]  /*7bf0*/  @!P0 LDGSTS.E.BYPASS.LTC128B.128 [R17+0xb880], [R6.64], !P3 ;  /* 0x0b88000006118fae */ /* 0x0003e2000d901d46 */
[----:B------:R-:W-:Y:S01]  /*7c00*/  LEA.HI R4, R22, R13, RZ, 0x1 ;  /* 0x0000000d16047211 */ /* 0x000fe200078f08ff */
[----:B------:R-:W-:Y:S02]  /*7c10*/  UIADD3 UR4, UP0, UR4, 0x160, URZ ;  /* 0x0000016004047890 */ /* 0x000fe4000ff1e03f */
[----:B------:R2:W-:Y:S01]  /*7c20*/  STL.64 [R1+0x38], R10 ;  /* 0x0000380a01007387 */ /* 0x0005e20000100a00 */
[----:B------:R-:W-:Y:S01]  /*7c30*/  @!P0 SHF.R.S32.HI R0, RZ, 0x1f, R16 ;  /* 0x0000001fff008819 */ /* 0x000fe20000011410 */
[----:B------:R-:W-:Y:S01]  /*7c40*/  UIADD3.X UR5, URZ, UR5, URZ, UP0, !UPT ;  /* 0x000000053f057290 */ /* 0x000fe200087fe43f */
[----:B------:R-:W-:Y:S01]  /*7c50*/  LOP3.LUT R4, R4, 0xfffffffe, RZ, 0xc0, !PT ;  /* 0xfffffffe04047812 */ /* 0x000fe200078ec0ff */
[----:B------:R-:W2:Y:S01]  /*7c60*/  S2R R28, SR_CTAID.Y ;  /* 0x00000000001c7919 */ /* 0x000ea20000002600 */
[----:B------:R-:W-:-:S02]  /*7c70*/  IADD3 R12, P3, R2, 0x10, RZ ;  /* 0x00000010020c7810 */ /* 0x000fc40007f7e0ff */
[----:B------:R-:W-:Y:S01]  /*7c80*/  @!P0 LEA.HI R16, R0, R16, RZ, 0x3 ;  /* 0x0000001000108211 */ /* 0x000fe200078f18ff */
[----:B------:R-:W-:Y:S02]  /*7c90*/  IMAD.IADD R24, R13, 0x1, -R4 ;  /* 0x000000010d187824 */ /* 0x000fe400078e0a04 */
[----:B------:R-:W-:Y:S02]  /*7ca0*/  IMAD.SHL.U32 R0, R20, 0x40, RZ ;  /* 0x0000004014007824 */ /* 0x000fe400078e00ff */
[----:B------:R-:W-:Y:S01]  /*7cb0*/  IMAD.X R13, RZ, RZ, R3, P3 ;  /* 0x000000ffff0d7224 */ /* 0x000fe200018e0603 */
[C---:B-1----:R-:W-:Y:S02]  /*7cc0*/  IADD3 R6, P2, R2.reuse, 0x8, RZ ;  /* 0x0000000802067810 */ /* 0x042fe40007f5e0ff */
[----:B--2---:R-:W-:-:S03]  /*7cd0*/  IADD3 R10, P1, R2, 0x48, RZ ;  /* 0x00000048020a7810 */ /* 0x004fc60007f3e0ff */
[--C-:B------:R-:W-:Y:S02]  /*7ce0*/  IMAD.X R7, RZ, RZ, R3.reuse, P2 ;  /* 0x000000ffff077224 */ /* 0x100fe400010e0603 */
[----:B------:R-:W-:-:S03]  /*7cf0*/  IMAD.X R11, RZ, RZ, R3, P1 ;  /* 0x000000ffff0b7224 */ /* 0x000fc600008e0603 */
[----:B------:R1:W-:Y:S01]  /*7d00*/  STL.64 [R1+0x40], R6 ;  /* 0x0000400601007387 */ /* 0x0003e20000100a00 */
[----:B------:R-:W-:-:S03]  /*7d10*/  @!P0 LOP3.LUT R4, R16, 0xfffffff8, RZ, 0xc0, !PT ;  /* 0xfffffff810048812 */ /* 0x000fc600078ec0ff */
[----:B------:R2:W-:Y:S01]  /*7d20*/  STL.64 [R1+0x30], R10 ;  /* 0x0000300a01007387 */ /* 0x0005e20000100a00 */
[----:B------:R-:W-:-:S03]  /*7d30*/  LOP3.LUT R0, R0, 0x1c0, RZ, 0xc0, !PT ;  /* 0x000001c000007812 */ /* 0x000fc600078ec0ff */
[----:B------:R-:W-:Y:S04]  /*7d40*/  STL.64 [R1+0x28], R12 ;  /* 0x0000280c01007387 */ /* 0x000fe80000100a00 */
[----:B------:R-:W2:Y:S01]  /*7d50*/  S2R R36, SR_CTAID.Y ;  /* 0x0000000000247919 */ /* 0x000ea20000002600 */
[----:B-1----:R-:W-:Y:S02]  /*7d60*/  IMAD.U32 R6, RZ, RZ, UR4 ;  /* 0x00000004ff067e24 */ /* 0x002fe4000f8e00ff */
[----:B------:R-:W-:Y:S02]  /*7d70*/  IMAD.U32 R7, RZ, RZ, UR5 ;  /* 0x00000005ff077e24 */ /* 0x000fe4000f8e00ff */
[----:B--2---:R-:W-:-:S03]  /*7d80*/  IMAD.SHL.U32 R10, R24, 0x8, RZ ;  /* 0x00000008180a7824 */ /* 0x004fc600078e00ff */
[----:B------:R1:W-:Y:S01]  /*7d90*/  STL.64 [R1+0x18], R6 ;  /* 0x0000180601007387 */ /* 0x0003e20000100a00 */
[----:B-----5:R-:W-:Y:S02]  /*7da0*/  SHF.R.S32.HI R11, RZ, 0x1f, R19 ;  /* 0x0000001fff0b7819 */ /* 0x020fe40000011413 */
[----:B------:R-:W-:Y:S01]  /*7db0*/  SHF.R.S32.HI R28, RZ, 0x1f, R28 ;  /* 0x0000001fff1c7819 */ /* 0x000fe2000001141c */
[----:B-1----:R-:W-:Y:S01]  /*7dc0*/  @!P0 IMAD.WIDE R6, R4, 0x2, R14 ;  /* 0x0000000204068825 */ /* 0x002fe200078e020e */
[----:B------:R-:W-:Y:S02]  /*7dd0*/  LOP3.LUT R4, R0, 0x8, R10, 0xf8, !PT ;  /* 0x0000000800047812 */ /* 0x000fe400078ef80a */
[----:B------:R-:W-:Y:S02]  /*7de0*/  SHF.R.U32.HI R0, RZ, 0x3, R0 ;  /* 0x00000003ff007819 */ /* 0x000fe40000011600 */
[----:B------:R1:W-:Y:S02]  /*7df0*/  @!P0 LDGSTS.E.BYPASS.LTC128B.128 [R17+0xf880], [R6.64], !P4 ;  /* 0x0f88000006118fae */ /* 0x0003e4000e101d46 */
[----:B------:R-:W-:Y:S01]  /*7e00*/  LOP3.LUT R22, R4, R0, RZ, 0x3c, !PT ;  /* 0x0000000004167212 */ /* 0x000fe200078e3cff */
[----:B------:R-:W-:-:S02]  /*7e10*/  IMAD R0, R11, c[0x0][0x2b0], RZ ;  /* 0x0000ac000b007a24 */ /* 0x000fc400078e02ff */
[----:B------:R-:W-:-:S04]  /*7e20*/  IMAD.WIDE.U32 R30, R36, c[0x0][0x1e8], RZ ;  /* 0x00007a00241e7a25 */ /* 0x000fc800078e00ff */
[----:B------:R-:W-:-:S04]  /*7e30*/  IMAD.WIDE.U32 R34, R36, c[0x0][0x210], RZ ;  /* 0x0000840024227a25 */ /* 0x000fc800078e00ff */
[----:B------:R-:W-:-:S04]  /*7e40*/  IMAD.WIDE.U32 R32, R19, c[0x0][0x2b0], RZ ;  /* 0x0000ac0013207a25 */ /* 0x000fc800078e00ff */
[----:B-1----:R-:W-:Y:S01]  /*7e50*/  IMAD R7, R28, c[0x0][0x1e8], RZ ;  /* 0x00007a001c077a24 */ /* 0x002fe200078e02ff */
[----:B------:R1:W-:Y:S01]  /*7e60*/  STL.64 [R1+0x20], R2 ;  /* 0x0000200201007387 */ /* 0x0003e20000100a00 */
[----:B------:R-:W-:Y:S02]  /*7e70*/  IMAD R11, R19, c[0x0][0x2b4], R0 ;  /* 0x0000ad00130b7a24 */ /* 0x000fe400078e0200 */
        /* <DEDUP_REMOVED lines=65> */
[----:B------:R-:W-:-:S02]  /*8290*/  SHF.R.S32.HI R139, RZ, 0x1f, R240 ;  /* 0x0000001fff8b7819 */ /* 0x000fc400000114f0 */
[----:B------:R-:W-:Y:S02]  /*82a0*/  LOP3.LUT R229, R229, 0xffffff7f, RZ, 0xc0, !PT ;  /* 0xffffff7fe5e57812 */ /* 0x000fe400078ec0ff */
[----:B------:R-:W-:Y:S01]  /*82b0*/  MOV R143, 0x86b0 ;  /* 0x000086b0008f7802 */ /* 0x000fe20000000f00 */
[----:B------:R-:W-:-:S04]  /*82c0*/  IMAD R0, R139, c[0x0][0x1e0], RZ ;  /* 0x000078008b007a24 */ /* 0x000fc800078e02ff */
[C---:B------:R-:W-:Y:S02]  /*82d0*/  IMAD R0, R240.reuse, c[0x0][0x1e4], R0 ;  /* 0x00007900f0007a24 */ /* 0x040fe400078e0200 */
[----:B-1----:R-:W-:-:S04]  /*82e0*/  IMAD.WIDE.U32 R10, R240, c[0x0][0x1e0], RZ ;  /* 0x00007800f00a7a25 */ /* 0x002fc800078e00ff */
[----:B------:R-:W-:Y:S01]  /*82f0*/  IMAD.IADD R11, R11, 0x1, R0 ;  /* 0x000000010b0b7824 */ /* 0x000fe200078e0200 */
        /* <DEDUP_REMOVED lines=58> */
[----:B---3--:R-:W-:Y:S05]  /*86a0*/  CALL.REL.NOINC `($_ZN7cutlass13device_kernelIN5flash19enable_sm80_to_sm89INS1_16FlashAttnFwdSm80INS1_25CollectiveMainloopFwdSm80ILi4ELi1ELb0EN4cute5tupleIJNS5_1CILi128EEENS7_ILi48EEES8_EEELi128ENS_6half_tEfNS_4arch4Sm80ELb0ELb1ELb0ELb1ELb1ELb1ELb1ELb0EEENS1_21CollectiveEpilogueFwdINS6_IJS8_S8_S9_EEENS6_IJNS7_ILi1EEESH_SH_EEESB_SD_Li128ELb1ELb1ELb0ELb0EEENS1_19SingleTileSchedulerILb1ELb0ELb1ELi128EEEEEEEEEvNT_6ParamsE$_ZZN5flash25CollectiveMainloopFwdSm80ILi4ELi1ELb0EN4cute5tupleIJNS1_1CILi128EEENS3_ILi48EEES4_EEELi128EN7cutlass6half_tEfNS7_4arch4Sm80ELb0ELb1ELb0ELb1ELb1ELb1ELb1ELb0EE3mmaINS_16FlashAttnFwdSm80ISB_NS_21CollectiveEpilogueFwdINS2_IJS4_S4_S5_EEENS2_IJNS3_ILi1EEESG_SG_EEES8_SA_Li128ELb1ELb1ELb0ELb0EEENS_19SingleTileSchedulerILb1ELb0ELb1ELi128EEEE13SharedStorageENS1_6TensorINS1_11ArrayEngineIfLm128EEENS1_6LayoutINS2_IJNS2_IJNS3_ILi2EEESR_EEESR_NS3_ILi16EEEEEENS2_IJNS2_IJSG_SR_EEENS3_ILi4EEENS3_ILi8EEEEEEEEEENS_7SoftmaxILi4ELi0EEEEEbRKNSB_6ParamsERT0_RT1_iRKNS_16SeqlenInfoQKNewKILb1ELb1EEENS2_IJiiiiEEERT_ENKUlvE_clEv) ;  /* 0x0001882000007944 */ /* 0x008fea0003c00000 */
[----:B------:R-:W-:Y:S05]  /*86b0*/  BSYNC B2 ;  /* 0x0000000000027941 */ /* 0x000fea0003800000 */
.L_x_3433:
[----:B------:R-:W2:Y:S01]  /*86c0*/  LDL R29, [R1+0x10] ;  /* 0x00001000011d7983 */ /* 0x000ea20000100800 */
[----:B------:R-:W-:-:S04]  /*86d0*/  DEPBAR.LE SB0, 0x0 ;  /* 0x000080000000791a */ /* 0x000fc80000000000 */
[----:B------:R3:W5:Y:S01]  /*86e0*/  LDL R120, [R1] ;  /* 0x0000000001787983 */ /* 0x0007620000100800 */
[----:B------:R-:W-:Y:S03]  /*86f0*/  WARPSYNC 0xffffffff ;  /* 0xffffffff00007948 */ /* 0x000fe60003800000 */
[----:B------:R-:W4:Y:S01]  /*8700*/  S2R R28, SR_CTAID.Y ;  /* 0x00000000001c7919 */ /* 0x000f220000002600 */
[----:B------:R-:W-:-:S03]  /*8710*/  SHF.L.U32 R216, R7, 0x1, RZ ;  /* 0x0000000107d87819 */ /* 0x000fc600000006ff */
[----:B------:R-:W-:Y:S01]  /*8720*/  BAR.SYNC.DEFER_BLOCKING 0x0 ;  /* 0x0000000000007b1d */ /* 0x000fe20000010000 */
[----:B------:R-:W-:-:S05]  /*8730*/  SHF.L.U32 R224, R0, 0x1, RZ ;  /* 0x0000000100e07819 */ /* 0x000fca00000006ff */
[----:B------:R-:W1:Y:S01]  /*8740*/  S2R R11, SR_CTAID.Y ;  /* 0x00000000000b7919 */ /* 0x000e620000002600 */
[----:B------:R-:W-:Y:S02]  /*8750*/  IMAD R0, R4, 0x2, R216 ;  /* 0x0000000204007824 */ /* 0x000fe400078e02d8 */
[----:B------:R-:W-:Y:S01]  /*8760*/  IMAD.WIDE.U32 R2, R240, c[0x0][0x208], RZ ;  /* 0x00008200f0027a25 */ /* 0x000fe200078e00ff */
[----:B----4-:R-:W-:Y:S02]  /*8770*/  SHF.R.S32.HI R28, RZ, 0x1f, R28 ;  /* 0x0000001fff1c7819 */ /* 0x010fe4000001141c */
[----:B------:R-:W4:Y:S04]  /*8780*/  LDSM.16.M88.4 R72, [R0+0x5080] ;  /* 0x005080000048783b */ /* 0x000f280000000200 */
[----:B------:R-:W2:Y:S04]  /*8790*/  LDSM.16.M88.4 R80, [R0+0x5880] ;  /* 0x005880000050783b */ /* 0x000ea80000000200 */
[----:B------:R3:W2:Y:S01]  /*87a0*/  LDSM.16.M88.4 R88, [R0+0x6080] ;  /* 0x006080000058783b */ /* 0x0006a20000000200 */
[----:B------:R-:W-:-:S02]  /*87b0*/  IMAD R28, R28, c[0x0][0x210], RZ ;  /* 0x000084001c1c7a24 */ /* 0x000fc400078e02ff */
[C---:B-1----:R-:W-:Y:S01]  /*87c0*/  IMAD.WIDE.U32 R30, R11.reuse, c[0x0][0x210], RZ ;  /* 0x000084000b1e7a25 */ /* 0x042fe200078e00ff */
[----:B------:R1:W1:Y:S03]  /*87d0*/  LDSM.16.M88.4 R16, [R224+0x8080] ;  /* 0x00808000e010783b */ /* 0x0002660000000200 */
[----:B------:R-:W-:Y:S01]  /*87e0*/  IMAD R28, R11, c[0x0][0x214], R28 ;  /* 0x000085000b1c7a24 */ /* 0x000fe200078e021c */
[----:B------:R1:W1:Y:S04]  /*87f0*/  LDSM.16.M88.4 R12, [R224+0xa080] ;  /* 0x00a08000e00c783b */ /* 0x0002680000000200 */
[----:B------:R1:W1:Y:S04]  /*8800*/  LDSM.16.M88.4 R48, [R216+0x5080] ;  /* 0x00508000d830783b */ /* 0x0002680000000200 */
[----:B------:R1:W1:Y:S04]  /*8810*/  LDSM.16.M88.4 R44, [R216+0x5880] ;  /* 0x00588000d82c783b */ /* 0x0002680000000200 */
[----:B------:R1:W1:Y:S01]  /*8820*/  LDSM.16.M88.4 R40, [R216+0x6080] ;  /* 0x00608000d828783b */ /* 0x0002620000000200 */
[----:B---3--:R-:W-:-:S04]  /*8830*/  IMAD R0, R139, c[0x0][0x208], RZ ;  /* 0x000082008b007a24 */ /* 0x008fc800078e02ff */
[----:B------:R-:W-:-:S04]  /*8840*/  IMAD R0, R240, c[0x0][0x20c], R0 ;  /* 0x00008300f0007a24 */ /* 0x000fc800078e0200 */
[----:B------:R-:W-:Y:S02]  /*8850*/  IMAD.IADD R3, R3, 0x1, R0 ;  /* 0x0000000103037824 */ /* 0x000fe400078e0200 */
[----:B------:R-:W-:Y:S02]  /*8860*/  IMAD R0, R140, c[0x0][0x218], RZ ;  /* 0x000086008c007a24 */ /* 0x000fe400078e02ff */
[----:B------:R-:W-:Y:S01]  /*8870*/  IMAD.WIDE.U32 R2, R237, c[0x0][0x218], R2 ;  /* 0x00008600ed027a25 */ /* 0x000fe200078e0002 */
[----:B------:R-:W-:Y:S02]  /*8880*/  LEA R226, R9, R224, 0x1 ;  /* 0x000000e009e27211 */ /* 0x000fe400078e08ff */
[----:B------:R-:W-:Y:S01]  /*8890*/  IADD3 R28, R31, R28, RZ ;  /* 0x0000001c1f1c7210 */ /* 0x000fe20007ffe0ff */
[----:B------:R-:W-:Y:S01]  /*88a0*/  IMAD R11, R237, c[0x0][0x21c], R0 ;  /* 0x00008700ed0b7a24 */ /* 0x000fe200078e0200 */
[----:B------:R-:W-:Y:S01]  /*88b0*/  IADD3 R2, P1, R30, R2, RZ ;  /* 0x000000021e027210 */ /* 0x000fe20007f3e0ff */
[----:B------:R3:W1:Y:S01]  /*88c0*/  LDSM.16.M88.4 R24, [R226+0x8080] ;  /* 0x00808000e218783b */ /* 0x0006620000000200 */
[----:B------:R-:W-:-:S02]  /*88d0*/  IADD3 R0, R216, 0x5080, RZ ;  /* 0x00005080d8007810 */ /* 0x000fc40007ffe0ff */
[----:B------:R-:W-:Y:S01]  /*88e0*/  LEA R7, P0, R2, c[0x0][0x1f8], 0x1 ;  /* 0x00007e0002077a11 */ /* 0x000fe200078008ff */
[----:B------:R3:W1:Y:S01]  /*88f0*/  LDSM.16.M88.4 R20, [R226+0xa080] ;  /* 0x00a08000e214783b */ /* 0x0006620000000200 */
[----:B------:R-:W-:Y:S02]  /*8900*/  IADD3.X R3, R28, R3, R11, P1, !PT ;  /* 0x000000031c037210 */ /* 0x000fe40000ffe40b */
[----:B------:R-:W-:Y:S02]  /*8910*/  LEA R223, R4, R0, 0x1 ;  /* 0x0000000004df7211 */ /* 0x000fe400078e08ff */
[----:B------:R-:W-:Y:S01]  /*8920*/  LEA.HI.X R4, R2, c[0x0][0x1fc], R3, 0x1, P0 ;  /* 0x00007f0002047a11 */ /* 0x000fe200000f0c03 */
[----:B--2---:R3:W-:Y:S01]  /*8930*/  STL [R1+0x70], R29 ;  /* 0x0000701d01007387 */ /* 0x0047e20000100800 */
[----:B------:R-:W-:Y:S05]  /*8940*/  BRA.DIV ~URZ, `(.L_x_3434) ;  /* 0x00014b627f007947 */ /* 0x000fea000b800000 */
[----:B-1--4-:R-:W2:Y:S04]  /*8950*/  LDL R35, [R1+0x80] ;  /* 0x0000800001237983 */ /* 0x012ea80000100800 */
[----:B------:R-:W4:Y:S04]  /*8960*/  LDL R30, [R1+0xd8] ;  /* 0x0000d800011e7983 */ /* 0x000f280000100800 */
[----:B---3--:R-:W3:Y:S04]  /*8970*/  LDL R2, [R1+0xcc] ;  /* 0x0000cc0001027983 */ /* 0x008ee80000100800 */
[----:B------:R-:W1:Y:S04]  /*8980*/  SHFL.IDX PT, R11, R7, RZ, 0x181f ;  /* 0x00181fff070b7589 */ /* 0x000e6800000e0000 */
[----:B------:R-:W1:Y:S04]  /*8990*/  SHFL.IDX PT, R33, R4, RZ, 0x181f ;  /* 0x00181fff04217589 */ /* 0x000e6800000e0000 */
[----:B------:R-:W1:Y:S04]  /*89a0*/  SHFL.IDX PT, R32, R7, 0x1, 0x181f ;  /* 0x00381f0007207f89 */ /* 0x000e6800000e0000 */
[----:B------:R-:W1:Y:S01]  /*89b0*/  SHFL.IDX PT, R34, R4, 0x1, 0x181f ;  /* 0x00381f0004227f89 */ /* 0x000e6200000e0000 */
[----:B------:R-:W-:-:S04]  /*89c0*/  IMAD.SHL.U32 R0, R238, 0x2, RZ ;  /* 0x00000002ee007824 */ /* 0x000fc800078e00ff */
[----:B------:R-:W-:Y:S01]  /*89d0*/  IMAD.MOV.U32 R238, RZ, RZ, R0 ;  /* 0x000000ffffee7224 */ /* 0x000fe200078e0000 */
[----:B------:R-:W-:Y:S01]  /*89e0*/  IADD3 R239, R0, 0x2080, RZ ;  /* 0x0000208000ef7810 */ /* 0x000fe20007ffe0ff */
[C---:B--2---:R-:W-:Y:S01]  /*89f0*/  IMAD.WIDE R36, R35.reuse, 0x2, RZ ;  /* 0x0000000223247825 */ /* 0x044fe200078e02ff */
[----:B------:R-:W-:-:S04]  /*8a00*/  ISETP.GE.AND P1, PT, R35, c[0x0][0x1d4], PT ;  /* 0x0000750023007a0c */ /* 0x000fc80003f26270 */
[-C--:B-1----:R-:W-:Y:S02]  /*8a10*/  IADD3 R28, P0, R11, R36.reuse, RZ ;  /* 0x000000240b1c7210 */ /* 0x082fe40007f1e0ff */
[----:B------:R-:W-:Y:S02]  /*8a20*/  ISETP.LT.OR P3, PT, R116, 0x1, P1 ;  /* 0x000000017400780c */ /* 0x000fe40000f61670 */
[----:B----4-:R-:W-:Y:S01]  /*8a30*/  ISETP.GE.AND P2, PT, R30, c[0x0][0x1d4], PT ;  /* 0x000075001e007a0c */ /* 0x010fe20003f46270 */
[----:B------:R-:W-:Y:S01]  /*8a40*/  IMAD.X R29, R33, 0x1, R37, P0 ;  /* 0x00000001211d7824 */ /* 0x000fe200000e0625 */
[----:B------:R-:W-:Y:S01]  /*8a50*/  IADD3 R30, P0, R32, R36, RZ ;  /* 0x00000024201e7210 */ /* 0x000fe20007f1e0ff */
[----:B---3--:R-:W-:-:S04]  /*8a60*/  IMAD.WIDE R2, R2, 0x2, RZ ;  /* 0x0000000202027825 */ /* 0x008fc800078e02ff */
[----:B------:R-:W-:Y:S01]  /*8a70*/  IMAD.X R31, R34, 0x1, R37, P0 ;  /* 0x00000001221f7824 */ /* 0x000fe200000e0625 */
[----:B------:R-:W-:-:S03]  /*8a80*/  ISETP.LT.OR P0, PT, R116, 0x1, P2 ;  /* 0x000000017400780c */ /* 0x000fc60001701670 */
[----:B------:R1:W-:Y:S01]  /*8a90*/  LDGSTS.E.BYPASS.LTC128B.128 [R0+0x2080], [R28.64], !P3 ;  /* 0x020800001c007fae */ /* 0x0003e2000d901d46 */
[----:B------:R-:W-:Y:S01]  /*8aa0*/  ISETP.LT.OR P4, PT, R116, 0x11, P1 ;  /* 0x000000117400780c */ /* 0x000fe20000f81670 */
[--C-:B------:R-:W-:Y:S01]  /*8ab0*/  IMAD.MOV.U32 R38, RZ, RZ, R35.reuse ;  /* 0x000000ffff267224 */ /* 0x100fe200078e0023 */
[----:B------:R-:W-:Y:S02]  /*8ac0*/  SHF.R.S32.HI R39, RZ, 0x1f, R35 ;  /* 0x0000001fff277819 */ /* 0x000fe40000011423 */
        /* <DEDUP_REMOVED lines=8> */
[----:B-1----:R-:W-:-:S05]  /*8b50*/  IADD3 R28, P0, R32, R2, RZ ;  /* 0x00000002201c7210 */ /* 0x002fca0007f1e0ff */
[----:B------:R-:W-:-:S05]  /*8b60*/  IMAD.X R29, R34, 0x1, R3, P0 ;  /* 0x00000001221d7824 */ /* 0x000fca00000e0603 */
[----:B------:R2:W-:Y:S01]  /*8b70*/  LDGSTS.E.BYPASS.LTC128B.128 [R0+0x4080], [R28.64], !P3 ;  /* 0x040800001c007fae */ /* 0x0005e2000d901d46 */
[----:B------:R-:W-:Y:S01]  /*8b80*/  PLOP3.LUT P0, PT, P2, PT, PT, 0x80, 0x0 ;  /* 0x000000000000781c */ /* 0x000fe2000170f070 */
[----:B------:R-:W-:Y:S02]  /*8b90*/  IMAD.MOV.U32 R60, RZ, RZ, R36 ;  /* 0x000000ffff3c7224 */ /* 0x000fe400078e0024 */
[----:B------:R-:W-:Y:S02]  /*8ba0*/  IMAD.MOV.U32 R63, RZ, RZ, R37 ;  /* 0x000000ffff3f7224 */ /* 0x000fe400078e0025 */
[----:B------:R-:W-:Y:S02]  /*8bb0*/  IMAD.MOV.U32 R62, RZ, RZ, R2 ;  /* 0x000000ffff3e7224 */ /* 0x000fe400078e0002 */
[----:B------:R-:W-:Y:S02]  /*8bc0*/  IMAD.MOV.U32 R61, RZ, RZ, R3 ;  /* 0x000000ffff3d7224 */ /* 0x000fe400078e0003 */
.L_x_3601:
[----:B--234-:R-:W2:Y:S01]  /*8bd0*/  LDL R0, [R1+0x98] ;  /* 0x0000980001007983 */ /* 0x01cea20000100800 */
[C---:B------:R-:W-:Y:S01]  /*8be0*/  HMMA.16816.F32 R36, R12.reuse, R48, RZ ;  /* 0x000000300c24723c */ /* 0x040fe200000018ff */
[----:B------:R-:W-:Y:S01]  /*8bf0*/  ISETP.LT.OR P3, PT, R116, 0x21, P1 ;  /* 0x000000217400780c */ /* 0x000fe20000f61670 */
[----:B------:R-:W-:Y:S01]  /*8c00*/  IMAD R225, R8, 0x2, R224 ;  /* 0x0000000208e17824 */ /* 0x000fe200078e02e0 */
[----:B------:R-:W-:Y:S01]  /*8c10*/  ISETP.LT.OR P1, PT, R116, 0x21, P0 ;  /* 0x000000217400780c */ /* 0x000fe20000721670 */
[----:B------:R-:W-:Y:S01]  /*8c20*/  IMAD R227, R8, 0x2, R226 ;  /* 0x0000000208e37824 */ /* 0x000fe200078e02e2 */
[----:B------:R-:W-:Y:S01]  /*8c30*/  IADD3 R2, P2, R4, R60, RZ ;  /* 0x0000003c04027210 */ /* 0x000fe20007f5e0ff */
[C---:B------:R-:W-:Y:S01]  /*8c40*/  IMAD R221, R6.reuse, 0x2, R223 ;  /* 0x0000000206dd7824 */ /* 0x040fe200078e02df */
[----:B------:R-:W-:Y:S01]  /*8c50*/  LEA R222, R6, R216, 0x1 ;  /* 0x000000d806de7211 */ /* 0x000fe200078e08ff */
[C---:B------:R-:W-:Y:S01]  /*8c60*/  HMMA.16816.F32 R32, R12.reuse, R44, RZ ;  /* 0x0000002c0c20723c */ /* 0x040fe200000018ff */
[----:B------:R-:W-:Y:S01]  /*8c70*/  LEA R228, R9, R225, 0x1 ;  /* 0x000000e109e47211 */ /* 0x000fe200078e08ff */
[C---:B------:R-:W-:Y:S01]  /*8c80*/  IMAD.X R3, R11.reuse, 0x1, R63, P2 ;  /* 0x000000010b037824 */ /* 0x040fe200010e063f */
[----:B------:R-:W-:Y:S04]  /*8c90*/  BSSY B0, `(.L_x_3435) ;  /* 0x00000e6000007945 */ /* 0x000fe80003800000 */
[----:B------:R-:W-:Y:S01]  /*8ca0*/  @!PT LDS RZ, [RZ] ;  /* 0x00000000fffff984 */ /* 0x000fe20000000800 */
[----:B------:R-:W-:Y:S01]  /*8cb0*/  @!PT LDS RZ, [RZ] ;  /* 0x00000000fffff984 */ /* 0x000fe20000000800 */
[----:B------:R-:W-:Y:S01]  /*8cc0*/  @!PT LDS RZ, [RZ] ;  /* 0x00000000fffff984 */ /* 0x000fe20000000800 */
[----:B------:R1:W-:Y:S01]  /*8cd0*/  LDGSTS.E.BYPASS.LTC128B.128 [R238+0x3080], [R2.64], !P3 ;  /* 0x0308000002ee7fae */ /* 0x0003e2000d901d46 */
[C---:B------:R-:W-:Y:S08]  /*8ce0*/  HMMA.16816.F32 R52, R12.reuse, R50, RZ ;  /* 0x000000320c34723c */ /* 0x040ff000000018ff */
[C---:B------:R-:W-:Y:S08]  /*8cf0*/  HMMA.16816.F32 R28, R12.reuse, R40, RZ ;  /* 0x000000280c1c723c */ /* 0x040ff000000018ff */
[C---:B------:R-:W-:Y:S08]  /*8d00*/  HMMA.16816.F32 R56, R12.reuse, R46, RZ ;  /* 0x0000002e0c38723c */ /* 0x040ff000000018ff */
[----:B------:R-:W-:Y:S07]  /*8d10*/  HMMA.16816.F32 R64, R12, R42, RZ ;  /* 0x0000002a0c40723c */ /* 0x000fee00000018ff */
[----:B------:R-:W-:Y:S01]  /*8d20*/  IADD3 R12, P0, R4, R62, RZ ;  /* 0x0000003e040c7210 */ /* 0x000fe20007f1e0ff */
[----:B------:R-:W-:Y:S04]  /*8d30*/  HMMA.16816.F32 R68, R16, R48, RZ ;  /* 0x000000301044723c */ /* 0x000fe800000018ff */
[----:B------:R-:W-:-:S04]  /*8d40*/  IMAD.X R13, R11, 0x1, R61, P0 ;  /* 0x000000010b0d7824 */ /* 0x000fc800000e063d */
[C---:B------:R-:W-:Y:S01]  /*8d50*/  HMMA.16816.F32 R76, R16.reuse, R44, RZ ;  /* 0x0000002c104c723c */ /* 0x040fe200000018ff */
[----:B------:R3:W-:Y:S04]  /*8d60*/  LDGSTS.E.BYPASS.LTC128B.128 [R238+0x4880], [R12.64], !P1 ;  /* 0x048800000cee7fae */ /* 0x0007e8000c901d46 */
[----:B------:R-:W0:Y:S03]  /*8d70*/  LDGDEPBAR ;  /* 0x00000000000079af */ /* 0x000e260000000000 */
[C---:B------:R-:W-:Y:S08]  /*8d80*/  HMMA.16816.F32 R48, R16.reuse, R50, RZ ;  /* 0x000000321030723c */ /* 0x040ff000000018ff */
[C---:B------:R-:W-:Y:S08]  /*8d90*/  HMMA.16816.F32 R84, R16.reuse, R40, RZ ;  /* 0x000000281054723c */ /* 0x040ff000000018ff */
[C---:B------:R-:W-:Y:S01]  /*8da0*/  HMMA.16816.F32 R44, R16.reuse, R46, RZ ;  /* 0x0000002e102c723c */ /* 0x040fe200000018ff */
[----:B---3--:R-:W-:Y:S07]  /*8db0*/  LDSM.16.M88.4 R12, [R227+0xa080] ;  /* 0x00a08000e30c783b */ /* 0x008fee0000000200 */
[----:B------:R-:W-:Y:S01]  /*8dc0*/  HMMA.16816.F32 R96, R16, R42, RZ ;  /* 0x0000002a1060723c */ /* 0x000fe200000018ff */
[----:B------:R-:W-:Y:S04]  /*8dd0*/  LDSM.16.M88.4 R16, [R225+0xa080] ;  /* 0x00a08000e110783b */ /* 0x000fe80000000200 */
[----:B------:R-:W-:Y:S03]  /*8de0*/  LDSM.16.M88.4 R40, [R222+0x6080] ;  /* 0x00608000de28783b */ /* 0x000fe60000000200 */
[C---:B------:R-:W-:Y:S01]  /*8df0*/  HMMA.16816.F32 R112, R20.reuse, R72, R36 ;  /* 0x000000481470723c */ /* 0x040fe20000001824 */
[----:B------:R-:W3:Y:S07]  /*8e00*/  LDSM.16.M88.4 R36, [R222+0x5080] ;  /* 0x00508000de24783b */ /* 0x000eee0000000200 */
[C---:B------:R-:W-:Y:S01]  /*8e10*/  HMMA.16816.F32 R108, R20.reuse, R80, R32 ;  /* 0x00000050146c723c */ /* 0x040fe20000001820 */
[----:B------:R-:W4:Y:S07]  /*8e20*/  LDSM.16.M88.4 R32, [R222+0x5880] ;  /* 0x00588000de20783b */ /* 0x000f2e0000000200 */
        /* <DEDUP_REMOVED lines=10> */
[----:B------:R-:W1:Y:S07]  /*8ed0*/  LDSM.16.M88.4 R44, [R221] ;  /* 0x00000000dd2c783b */ /* 0x000e6e0000000200 */
[C---:B------:R-:W-:Y:S01]  /*8ee0*/  HMMA.16816.F32 R60, R24.reuse, R80, R76 ;  /* 0x00000050183c723c */ /* 0x040fe2000000184c */
[----:B------:R-:W1:Y:S07]  /*8ef0*/  LDSM.16.M88.4 R76, [R221+0x1000] ;  /* 0x00100000dd4c783b */ /* 0x000e6e0000000200 */
[C---:B------:R-:W-:Y:S08]  /*8f00*/  HMMA.16816.F32 R56, R24.reuse, R88, R84 ;  /* 0x000000581838723c */ /* 0x040ff00000001854 */
[----:B------:R-:W-:Y:S01]  /*8f10*/  HMMA.16816.F32 R80, R24, R90, R96 ;  /* 0x0000005a1850723c */ /* 0x000fe20000001860 */
[----:B------:R-:W-:Y:S07]  /*8f20*/  LDSM.16.M88.4 R24, [R224+0xe080] ;  /* 0x00e08000e018783b */ /* 0x000fee0000000200 */
[C---:B---3--:R-:W-:Y:S08]  /*8f30*/  HMMA.16816.F32 R84, R16.reuse, R36, R112 ;  /* 0x000000241054723c */ /* 0x048ff00000001870 */
[C---:B----4-:R-:W-:Y:S08]  /*8f40*/  HMMA.16816.F32 R96, R16.reuse, R32, R108 ;  /* 0x000000201060723c */ /* 0x050ff0000000186c */
[C---:B------:R-:W-:Y:S08]  /*8f50*/  HMMA.16816.F32 R88, R16.reuse, R38, R92 ;  /* 0x000000261058723c */ /* 0x040ff0000000185c */
[C---:B------:R-:W-:Y:S08]  /*8f60*/  HMMA.16816.F32 R104, R16.reuse, R40, R104 ;  /* 0x000000281068723c */ /* 0x040ff00000001868 */
[----:B------:R-:W-:Y:S08]  /*8f70*/  HMMA.16816.F32 R100, R16, R34, R100 ;  /* 0x000000221064723c */ /* 0x000ff00000001864 */
[C---:B-1----:R-:W-:Y:S08]  /*8f80*/  HMMA.16816.F32 R92, R20.reuse, R36, R68 ;  /* 0x00000024145c723c */ /* 0x042ff00000001844 */
[----:B------:R-:W-:Y:S01]  /*8f90*/  HMMA.16816.F32 R64, R20, R38, R64 ;  /* 0x000000261440723c */ /* 0x000fe20000001840 */
[----:B------:R-:W1:Y:S07]  /*8fa0*/  LDSM.16.M88.4 R36, [R216+0x6880] ;  /* 0x00688000d824783b */ /* 0x000e6e0000000200 */
        /* <DEDUP_REMOVED lines=8> */
[----:B------:R-:W4:Y:S07]  /*9030*/  LDSM.16.M88.4 R20, [R216+0x7880] ;  /* 0x00788000d814783b */ /* 0x000f2e0000000200 */
[C---:B------:R-:W-:Y:S08]  /*9040*/  HMMA.16816.F32 R48, R12.reuse, R44, R84 ;  /* 0x0000002c0c30723c */ /* 0x040ff00000001854 */
[----:B------:R-:W-:Y:S01]  /*9050*/  HMMA.16816.F32 R40, R12, R46, R88 ;  /* 0x0000002e0c28723c */ /* 0x000fe20000001858 */
[----:B--2---:R-:W-:-:S07]  /*9060*/  ISETP.GT.AND P0, PT, R142, R0, PT ;  /* 0x000000008e00720c */ /* 0x004fce0003f04270 */
[C---:B------:R-:W-:Y:S08]  /*9070*/  HMMA.16816.F32 R68, R12.reuse, R72, R96 ;  /* 0x000000480c44723c */ /* 0x040ff00000001860 */
[C---:B------:R-:W-:Y:S08]  /*9080*/  HMMA.16816.F32 R80, R12.reuse, R74, R100 ;  /* 0x0000004a0c50723c */ /* 0x040ff00000001864 */
[C---:B------:R-:W-:Y:S08]  /*9090*/  HMMA.16816.F32 R84, R12.reuse, R76, R104 ;  /* 0x0000004c0c54723c */ /* 0x040ff00000001868 */
[----:B------:R-:W-:Y:S01]  /*90a0*/  HMMA.16816.F32 R100, R12, R78, R52 ;  /* 0x0000004e0c64723c */ /* 0x000fe20000001834 */
[----:B------:R-:W-:Y:S04]  /*90b0*/  LDSM.16.M88.4 R12, [R226+0xe080] ;  /* 0x00e08000e20c783b */ /* 0x000fe80000000200 */
[----:B------:R-:W2:Y:S03]  /*90c0*/  LDSM.16.M88.4 R52, [R223+0x2000] ;  /* 0x00200000df34783b */ /* 0x000ea60000000200 */
[C---:B------:R-:W-:Y:S01]  /*90d0*/  HMMA.16816.F32 R104, R28.reuse, R46, R64 ;  /* 0x0000002e1c68723c */ /* 0x040fe20000001840 */
[----:B------:R-:W1:Y:S07]  /*90e0*/  LDSM.16.M88.4 R64, [R223+0x2800] ;  /* 0x00280000df40783b */ /* 0x000e6e0000000200 */
[C---:B------:R-:W-:Y:S08]  /*90f0*/  HMMA.16816.F32 R92, R28.reuse, R44, R92 ;  /* 0x0000002c1c5c723c */ /* 0x040ff0000000185c */
[C---:B------:R-:W-:Y:S08]  /*9100*/  HMMA.16816.F32 R108, R28.reuse, R72, R108 ;  /* 0x000000481c6c723c */ /* 0x040ff0000000186c */
        /* <DEDUP_REMOVED lines=8> */
[----:B----4-:R-:W-:Y:S08]  /*9190*/  HMMA.16816.F32 R40, R24, R20, R84 ;  /* 0x000000141828723c */ /* 0x010ff00000001854 */
[C---:B------:R-:W-:Y:S08]  /*91a0*/  HMMA.16816.F32 R80, R16.reuse, R36, R92 ;  /* 0x000000241050723c */ /* 0x040ff0000000185c */
[----:B------:R-:W-:Y:S08]  /*91b0*/  HMMA.16816.F32 R76, R16, R38, R104 ;  /* 0x00000026104c723c */ /* 0x000ff00000001868 */
[----:B------:R-:W-:Y:S01]  /*91c0*/  HMMA.16816.F32 R72, R24, R22, R100 ;  /* 0x000000161848723c */ /* 0x000fe20000001864 */
[----:B------:R-:W-:Y:S07]  /*91d0*/  LDSM.16.M88.4 R24, [R225+0xe080] ;  /* 0x00e08000e118783b */ /* 0x000fee0000000200 */
[C---:B------:R-:W-:Y:S08]  /*91e0*/  HMMA.16816.F32 R68, R16.reuse, R32, R108 ;  /* 0x000000201044723c */ /* 0x040ff0000000186c */
[C---:B------:R-:W-:Y:S08]  /*91f0*/  HMMA.16816.F32 R36, R16.reuse, R34, R112 ;  /* 0x000000221024723c */ /* 0x040ff00000001870 */
[C---:B------:R-:W-:Y:S08]  /*9200*/  HMMA.16816.F32 R32, R16.reuse, R20, R116 ;  /* 0x000000141020723c */ /* 0x040ff00000001874 */
[----:B------:R-:W-:Y:S01]  /*9210*/  HMMA.16816.F32 R16, R16, R22, R96 ;  /* 0x000000161010723c */ /* 0x000fe20000001860 */
[----:B------:R-:W-:Y:S07]  /*9220*/  LDSM.16.M88.4 R20, [R225+0xc080] ;  /* 0x00c08000e114783b */ /* 0x000fee0000000200 */
[C---:B--2---:R-:W-:Y:S01]  /*9230*/  HMMA.16816.F32 R116, R12.reuse, R52, R48 ;  /* 0x000000340c74723c */ /* 0x044fe20000001830 */
        /* <DEDUP_REMOVED lines=8> */
[----:B------:R-:W-:Y:S08]  /*92c0*/  HMMA.16816.F32 R100, R28, R58, R76 ;  /* 0x0000003a1c64723c */ /* 0x000ff0000000184c */
[----:B------:R-:W-:Y:S01]  /*92d0*/  HMMA.16816.F32 R60, R12, R66, R72 ;  /* 0x000000420c3c723c */ /* 0x000fe20000001848 */
[----:B------:R-:W-:Y:S07]  /*92e0*/  LDSM.16.M88.4 R12, [R228+0xe080] ;  /* 0x00e08000e40c783b */ /* 0x000fee0000000200 */
[C---:B------:R-:W-:Y:S08]  /*92f0*/  HMMA.16816.F32 R96, R28.reuse, R52, R68 ;  /* 0x000000341c60723c */ /* 0x040ff00000001844 */
        /* <DEDUP_REMOVED lines=13> */
[C---:B------:R-:W-:Y:S08]  /*93d0*/  HMMA.16816.F32 R76, R24.reuse, R46, R112 ;  /* 0x0000002e184c723c */ /* 0x040ff00000001870 */
[C---:B---3--:R-:W-:Y:S08]  /*93e0*/  HMMA.16816.F32 R72, R24.reuse, R40, R108 ;  /* 0x000000281848723c */ /* 0x048ff0000000186c */
        /* <DEDUP_REMOVED lines=43> */
[----:B------:R-:W-:-:S05]  /*96a0*/  SHF.R.S32.HI R0, RZ, 0x1f, R240 ;  /* 0x0000001fff007819 */ /* 0x000fca00000114f0 */
[----:B------:R-:W-:-:S04]  /*96b0*/  IMAD R0, R0, c[0x0][0x1e0], RZ ;  /* 0x0000780000007a24 */ /* 0x000fc800078e02ff */
[----:B------:R-:W-:-:S04]  /*96c0*/  IMAD R0, R240, c[0x0][0x1e4], R0 ;  /* 0x00007900f0007a24 */ /* 0x000fc800078e0200 */
[----:B------:R-:W-:Y:S01]  /*96d0*/  IMAD.IADD R3, R3, 0x1, R0 ;  /* 0x0000000103037824 */ /* 0x000fe200078e0200 */
[----:B-1----:R-:W-:Y:S01]  /*96e0*/  SHF.R.S32.HI R125, RZ, 0x1f, R122 ;  /* 0x0000001fff7d7819 */ /* 0x002fe2000001147a */
[----:B---3--:R-:W-:-:S04]  /*96f0*/  IMAD.WIDE.U32 R122, R124, c[0x0][0x1e8], RZ ;  /* 0x00007a007c7a7a25 */ /* 0x008fc800078e00ff */
[----:B------:R-:W-:-:S04]  /*9700*/  IMAD R11, R125, c[0x0][0x1e8], RZ ;  /* 0x00007a007d0b7a24 */ /* 0x000fc800078e02ff */
[----:B------:R-:W-:-:S05]  /*9710*/  IMAD R11, R124, c[0x0][0x1ec], R11 ;  /* 0x00007b007c0b7a24 */ /* 0x000fca00078e020b */
[----:B------:R-:W-:Y:S02]  /*9720*/  IADD3 R11, R123, R11, RZ ;  /* 0x0000000b7b0b7210 */ /* 0x000fe40007ffe0ff */
[----:B--2---:R-:W-:Y:S01]  /*9730*/  SHF.R.S32.HI R0, RZ, 0x1f, R237 ;  /* 0x0000001fff007819 */ /* 0x004fe200000114ed */
        /* <DEDUP_REMOVED lines=9> */
.L_x_3602:
[----:B------:R-:W-:Y:S05]  /*97d0*/  BRA.DIV ~URZ, `(.L_x_3438) ;  /* 0x000142427f007947 */ /* 0x000fea000b800000 */
[----:B------:R-:W3:Y:S04]  /*97e0*/  LDL.64 R24, [R1+0xa8] ;  /* 0x0000a80001187983 */ /* 0x000ee80000100a00 */
[----:B------:R-:W4:Y:S04]  /*97f0*/  LDL R2, [R1+0xcc] ;  /* 0x0000cc0001027983 */ /* 0x000f280000100800 */
[----:B--2---:R-:W2:Y:S04]  /*9800*/  LDL R21, [R1+0x80] ;  /* 0x0000800001157983 */ /* 0x004ea80000100800 */
[----:B------:R-:W2:Y:S04]  /*9810*/  LDL R20, [R1+0xd8] ;  /* 0x0000d80001147983 */ /* 0x000ea80000100800 */
[----:B------:R-:W2:Y:S04]  /*9820*/  LDL R22, [R1+0xd4] ;  /* 0x0000d40001167983 */ /* 0x000ea80000100800 */
[----:B------:R-:W1:Y:S04]  /*9830*/  SHFL.IDX PT, R6, R18, RZ, 0x181f ;  /* 0x00181fff12067589 */ /* 0x000e6800000e0000 */
[----:B------:R-:W1:Y:S04]  /*9840*/  SHFL.IDX PT, R7, R18, 0x1, 0x181f ;  /* 0x00381f0012077f89 */ /* 0x000e6800000e0000 */
[----:B------:R-:W1:Y:S01]  /*9850*/  SHFL.IDX PT, R11, R4, 0x1, 0x181f ;  /* 0x00381f00040b7f89 */ /* 0x000e6200000e0000 */
[----:B---3--:R-:W-:-:S02]  /*9860*/  IMAD.SHL.U32 R19, R24, 0x2, RZ ;  /* 0x0000000218137824 */ /* 0x008fc400078e00ff */
[----:B----4-:R-:W-:Y:S01]  /*9870*/  IMAD.SHL.U32 R0, R2, 0x2, RZ ;  /* 0x0000000202007824 */ /* 0x010fe200078e00ff */
[----:B------:R-:W-:Y:S02]  /*9880*/  SHF.L.U64.HI R3, R24, 0x1, R25 ;  /* 0x0000000118037819 */ /* 0x000fe40000010219 */
[----:B--2---:R-:W-:Y:S02]  /*9890*/  ISETP.GE.AND P3, PT, R21, c[0x0][0x1d4], PT ;  /* 0x0000750015007a0c */ /* 0x004fe40003f66270 */
[----:B-1----:R-:W-:Y:S02]  /*98a0*/  IADD3 R16, P0, R6, R19, RZ ;  /* 0x0000001306107210 */ /* 0x002fe40007f1e0ff */
        /* <DEDUP_REMOVED lines=21> */
.L_x_3603:
[----:B--234-:R-:W-:Y:S02]  /*9a00*/  IADD3 R0, -R11, 0x10, RZ ;  /* 0x000000100b007810 */ /* 0x01cfe40007ffe1ff */
[----:B-----5:R-:W-:Y:S02]  /*9a10*/  IADD3 R2, -R7, 0x10, RZ ;  /* 0x0000001007027810 */ /* 0x020fe40007ffe1ff */
[----:B------:R-:W-:Y:S02]  /*9a20*/  LOP3.LUT R0, R0, 0xf, RZ, 0xc0, !PT ;  /* 0x0000000f00007812 */ /* 0x000fe400078ec0ff */
[----:B------:R-:W-:Y:S02]  /*9a30*/  ISETP.NE.U32.AND P3, PT, R11, RZ, PT ;  /* 0x000000ff0b00720c */ /* 0x000fe40003f65070 */
[----:B------:R-:W-:-:S02]  /*9a40*/  IADD3 R6, P1, P0, R0, R4, R6 ;  /* 0x0000000400067210 */ /* 0x000fc4000783e006 */
        /* <DEDUP_REMOVED lines=10> */
.L_x_3436:
[----:B------:R-:W-:Y:S05]  /*9af0*/  BSYNC B0 ;  /* 0x0000000000007941 */ /* 0x000fea0003800000 */
.L_x_3435:
[----:B------:R-:W2:Y:S04]  /*9b00*/  LDL R12, [R1+0x4] ;  /* 0x00000400010c7983 */ /* 0x000ea80000100800 */
[----:B------:R-:W3:Y:S01]  /*9b10*/  LDL R15, [R1+0x70] ;  /* 0x00007000010f7983 */ /* 0x000ee20000100800 */
[----:B-----5:R-:W-:Y:S01]  /*9b20*/  SHF.R.S32.HI R0, RZ, 0x1f, R120 ;  /* 0x0000001fff007819 */ /* 0x020fe20000011478 */
[----:B------:R-:W-:Y:S02]  /*9b30*/  IMAD.MOV.U32 R14, RZ, RZ, 0x1 ;  /* 0x00000001ff0e7424 */ /* 0x000fe400078e00ff */
[----:B------:R-:W0:Y:S01]  /*9b40*/  LDGDEPBAR ;  /* 0x00000000000079af */ /* 0x000e220000000000 */
[CC--:B-1----:R-:W-:Y:S02]  /*9b50*/  LEA.HI R2, R0.reuse, R120.reuse, RZ, 0x2 ;  /* 0x0000007800027211 */ /* 0x0c2fe400078f10ff */
[----:B------:R-:W-:-:S02]  /*9b60*/  LEA.HI R0, R0, R120, RZ, 0x5 ;  /* 0x0000007800007211 */ /* 0x000fc400078f28ff */
        /* <DEDUP_REMOVED lines=17> */
[----:B------:R-:W-:Y:S02]  /*9c80*/  IMAD.IADD R3, R0, 0x1, -R3 ;  /* 0x0000000100037824 */ /* 0x000fe400078e0a03 */
[----:B------:R-:W-:Y:S02]  /*9c90*/  IMAD.SHL.U32 R16, R6, 0x10, RZ ;  /* 0x0000001006107824 */ /* 0x000fe400078e00ff */
[----:B------:R-:W-:Y:S01]  /*9ca0*/  IMAD.SHL.U32 R6, R3, 0x2, RZ ;  /* 0x0000000203067824 */ /* 0x000fe200078e00ff */
[----:B------:R-:W-:Y:S01]  /*9cb0*/  LOP3.LUT R11, R2, 0xffffffc0, RZ, 0xc0, !PT ;  /* 0xffffffc0020b7812 */ /* 0x000fe200078ec0ff */
[----:B------:R-:W-:Y:S01]  /*9cc0*/  STL [R1+0xc4], R17 ;  /* 0x0000c41101007387 */ /* 0x000fe20000100800 */
[----:B------:R-:W-:-:S03]  /*9cd0*/  ISETP.NE.AND P0, PT, R14, c[0x0][0x2c4], PT ;  /* 0x0000b1000e007a0c */ /* 0x000fc60003f05270 */
[----:B------:R-:W-:Y:S04]  /*9ce0*/  STL [R1+0xc0], R16 ;  /* 0x0000c01001007387 */ /* 0x000fe80000100800 */
[----:B------:R-:W-:Y:S01]  /*9cf0*/  STL [R1+0x90], R6 ;  /* 0x0000900601007387 */ /* 0x000fe20000100800 */
[----:B------:R-:W-:Y:S02]  /*9d00*/  IMAD.SHL.U32 R4, R7, 0x8, RZ ;  /* 0x0000000807047824 */ /* 0x000fe400078e00ff */
[----:B------:R-:W-:Y:S01]  /*9d10*/  IMAD.IADD R0, R121, 0x1, R5 ;  /* 0x0000000179007824 */ /* 0x000fe200078e0205 */
[----:B------:R1:W-:Y:S04]  /*9d20*/  STL [R1+0xbc], R11 ;  /* 0x0000bc0b01007387 */ /* 0x0003e80000100800 */
[----:B------:R4:W-:Y:S01]  /*9d30*/  STL [R1+0xb8], R4 ;  /* 0x0000b80401007387 */ /* 0x0009e20000100800 */
[----:B------:R-:W-:-:S02]  /*9d40*/  IMAD.IADD R14, R0, 0x1, -R6 ;  /* 0x00000001000e7824 */ /* 0x000fc400078e0a06 */
[----:B--2---:R-:W-:-:S05]  /*9d50*/  IMAD R2, R12, 0x80, R17 ;  /* 0x000000800c027824 */ /* 0x004fca00078e0211 */
[----:B------:R-:W-:-:S05]  /*9d60*/  IADD3 R2, R11, R2, R16 ;  /* 0x000000020b027210 */ /* 0x000fca0007ffe010 */
[----:B-1----:R-:W-:Y:S01]  /*9d70*/  IMAD.IADD R11, R4, 0x1, R2 ;  /* 0x00000001040b7824 */ /* 0x002fe200078e0202 */
[----:B------:R-:W-:Y:S02]  /*9d80*/  IADD3 R2, -R6, 0x1, R0 ;  /* 0x0000000106027810 */ /* 0x000fe40007ffe100 */
[----:B----4-:R-:W-:Y:S01]  /*9d90*/  LOP3.LUT R4, RZ, c[0x0][0x324], RZ, 0x33, !PT ;  /* 0x0000c900ff047a12 */ /* 0x010fe200078e33ff */
[----:B------:R-:W-:-:S04]  /*9da0*/  @P0 IMAD.HI.U32 R3, R11, c[0x0][0x2c8], RZ ;  /* 0x0000b2000b030a27 */ /* 0x000fc800078e00ff */
[----:B---3--:R-:W-:Y:S01]  /*9db0*/  IMAD.IADD R2, R2, 0x1, -R15 ;  /* 0x0000000102027824 */ /* 0x008fe200078e0a0f */
[----:B------:R-:W-:Y:S01]  /*9dc0*/  @P0 SHF.R.U32.HI R11, RZ, c[0x0][0x2cc], R3 ;  /* 0x0000b300ff0b0a19 */ /* 0x000fe20000011603 */
[----:B------:R-:W-:Y:S02]  /*9dd0*/  IMAD.IADD R15, R121, 0x1, -R6 ;  /* 0x00000001790f7824 */ /* 0x000fe400078e0a06 */
[C---:B------:R-:W-:Y:S01]  /*9de0*/  IMAD.IADD R13, R2.reuse, 0x1, R4 ;  /* 0x00000001020d7824 */ /* 0x040fe200078e0204 */
[----:B------:R-:W-:Y:S01]  /*9df0*/  IADD3 R12, R2, c[0x0][0x328], RZ ;  /* 0x0000ca00020c7a10 */ /* 0x000fe20007ffe0ff */
[----:B------:R-:W-:Y:S05]  /*9e00*/  BRA.DIV ~URZ, `(.L_x_3439) ;  /* 0x000140827f007947 */ /* 0x000fea000b800000 */
[----:B------:R1:W2:Y:S02]  /*9e10*/  SHFL.IDX PT, R2, R11, RZ, 0x1c1f ;  /* 0x001c1fff0b027589 */ /* 0x0002a400000e0000 */
.L_x_3604:
[----:B------:R-:W-:Y:S01]  /*9e20*/  IMAD.MOV.U32 R35, RZ, RZ, 0x1 ;  /* 0x00000001ff237424 */ /* 0x000fe200078e00ff */
[----:B------:R-:W-:Y:S01]  /*9e30*/  LOP3.LUT R229, R229, 0xfffffdff, RZ, 0xc0, !PT ;  /* 0xfffffdffe5e57812 */ /* 0x000fe200078ec0ff */
[--C-:B--2---:R-:W-:Y:S02]  /*9e40*/  IMAD.IADD R3, R12, 0x1, R2.reuse ;  /* 0x000000010c037824 */ /* 0x104fe400078e0202 */
[----:B------:R-:W-:Y:S01]  /*9e50*/  IMAD.IADD R0, R13, 0x1, R2 ;  /* 0x000000010d007824 */ /* 0x000fe200078e0202 */
[----:B------:R-:W-:-:S02]  /*9e60*/  ISETP.LE.AND P0, PT, R35, c[0x0][0x32c], PT ;  /* 0x0000cb0023007a0c */ /* 0x000fc40003f03270 */
[----:B------:R-:W-:-:S11]  /*9e70*/  IMNMX R4, R14, R3, PT ;  /* 0x000000030e047217 */ /* 0x000fd60003800200 */
[----:B------:R-:W-:Y:S01]  /*9e80*/  @P0 LOP3.LUT R229, R229, 0x200, RZ, 0xfc, !PT ;  /* 0x00000200e5e50812 */ /* 0x000fe200078efcff */
[----:B------:R-:W-:Y:S05]  /*9e90*/  @!P0 BRA `(.L_x_3440) ;  /* 0x0000013000008947 */ /* 0x000fea0003800000 */
[----:B------:R-:W2:Y:S01]  /*9ea0*/  LDL R6, [R1+0x70] ;  /* 0x0000700001067983 */ /* 0x000ea20000100800 */
        /* <DEDUP_REMOVED lines=10> */
.L_x_3442:
[----:B------:R-:W-:-:S13]  /*9f50*/  ISETP.NE.AND P0, PT, R35, c[0x0][0x32c], PT ;  /* 0x0000cb0023007a0c */ /* 0x000fda0003f05270 */
[----:B------:R-:W-:-:S05]  /*9f60*/  @P0 IMAD.HI.U32 R3, R2, c[0x0][0x330], RZ ;  /* 0x0000cc0002030a27 */ /* 0x000fca00078e00ff */
[----:B------:R-:W-:Y:S02]  /*9f70*/  @P0 SHF.R.U32.HI R2, RZ, c[0x0][0x334], R3 ;  /* 0x0000cd00ff020a19 */ /* 0x000fe40000011603 */
.L_x_3443:
[----:B------:R-:W-:Y:S05]  /*9f80*/  BSYNC B0 ;  /* 0x0000000000007941 */ /* 0x000fea0003800000 */
.L_x_3441:
[----:B------:R-:W-:-:S05]  /*9f90*/  IMAD R2, R2, c[0x0][0x32c], R15 ;  /* 0x0000cb0002027a24 */ /* 0x000fca00078e020f */
[----:B------:R-:W-:Y:S02]  /*9fa0*/  IADD3 R3, R2, c[0x0][0x32c], RZ ;  /* 0x0000cb0002037a10 */ /* 0x000fe40007ffe0ff */
[----:B------:R-:W-:Y:S02]  /*9fb0*/  IMNMX R0, R0, R2, !PT ;  /* 0x0000000200007217 */ /* 0x000fe40007800200 */
[----:B------:R-:W-:Y:S02]  /*9fc0*/  IMNMX R4, R4, R3, PT ;  /* 0x0000000304047217 */ /* 0x000fe40003800200 */
.L_x_3440:
[----:B------:R-:W-:Y:S05]  /*9fd0*/  BRA.DIV ~URZ, `(.L_x_3444) ;  /* 0x00013f327f007947 */ /* 0x000fea000b800000 */
[----:B------:R2:W3:Y:S02]  /*9fe0*/  SHFL.IDX PT, R2, R11, 0x1, 0x1c1f ;  /* 0x003c1f000b027f89 */ /* 0x0004e400000e0000 */
.L_x_3605:
[----:B------:R-:W-:Y:S01]  /*9ff0*/  ISETP.LE.AND P0, PT, R35, c[0x0][0x32c], PT ;  /* 0x0000cb0023007a0c */ /* 0x000fe20003f03270 */
[--C-:B---3--:R-:W-:Y:S02]  /*a000*/  IMAD.IADD R3, R12, 0x1, R2.reuse ;  /* 0x000000010c037824 */ /* 0x108fe400078e0202 */
[----:B------:R-:W-:-:S03]  /*a010*/  IMAD.IADD R6, R13, 0x1, R2 ;  /* 0x000000010d067824 */ /* 0x000fc600078e0202 */
[----:B------:R-:W-:-:S07]  /*a020*/  IMNMX R7, R14, R3, PT ;  /* 0x000000030e077217 */ /* 0x000fce0003800200 */
[----:B------:R-:W-:Y:S05]  /*a030*/  @!P0 BRA `(.L_x_3445) ;  /* 0x0000015000008947 */ /* 0x000fea0003800000 */
[----:B------:R-:W3:Y:S01]  /*a040*/  LDL R16, [R1+0x70] ;  /* 0x0000700001107983 */ /* 0x000ee20000100800 */
[----:B------:R-:W-:Y:S01]  /*a050*/  BSSY B0, `(.L_x_3446) ;  /* 0x000000f000007945 */ /* 0x000fe20003800000 */
[----:B---3--:R-:W-:-:S04]  /*a060*/  IADD3 R2, -R16, R5, R2 ;  /* 0x0000000510027210 */ /* 0x008fc80007ffe102 */
        /* <DEDUP_REMOVED lines=9> */
.L_x_3447:
[----:B------:R-:W-:-:S04]  /*a100*/  MOV R3, 0x1 ;  /* 0x0000000100037802 */ /* 0x000fc80000000f00 */
[----:B------:R-:W-:-:S13]  /*a110*/  ISETP.NE.AND P0, PT, R3, c[0x0][0x32c], PT ;  /* 0x0000cb0003007a0c */ /* 0x000fda0003f05270 */
[----:B------:R-:W-:-:S05]  /*a120*/  @P0 IMAD.HI.U32 R3, R2, c[0x0][0x330], RZ ;  /* 0x0000cc0002030a27 */ /* 0x000fca00078e00ff */
[----:B------:R-:W-:Y:S02]  /*a130*/  @P0 SHF.R.U32.HI R2, RZ, c[0x0][0x334], R3 ;  /* 0x0000cd00ff020a19 */ /* 0x000fe40000011603 */
.L_x_3448:
[----:B------:R-:W-:Y:S05]  /*a140*/  BSYNC B0 ;  /* 0x0000000000007941 */ /* 0x000fea0003800000 */
.L_x_3446:
[----:B------:R-:W-:-:S05]  /*a150*/  IMAD R2, R2, c[0x0][0x32c], R15 ;  /* 0x0000cb0002027a24 */ /* 0x000fca00078e020f */
[----:B------:R-:W-:Y:S02]  /*a160*/  IADD3 R3, R2, c[0x0][0x32c], RZ ;  /* 0x0000cb0002037a10 */ /* 0x000fe40007ffe0ff */
[----:B------:R-:W-:Y:S02]  /*a170*/  IMNMX R6, R6, R2, !PT ;  /* 0x0000000206067217 */ /* 0x000fe40007800200 */
[----:B------:R-:W-:Y:S02]  /*a180*/  IMNMX R7, R7, R3, PT ;  /* 0x0000000307077217 */ /* 0x000fe40003800200 */
.L_x_3445:
[----:B------:R-:W-:Y:S02]  /*a190*/  ISETP.GE.AND P0, PT, R121, 0x2, PT ;  /* 0x000000027900780c */ /* 0x000fe40003f06270 */
        /* <DEDUP_REMOVED lines=24> */
[----:B------:R-:W-:Y:S02]  /*a320*/  LOP3.LUT R229, R229, 0xfffffffb, RZ, 0xc0, !PT ;  /* 0xfffffffbe5e57812 */ /* 0x000fe400078ec0ff */
[----:B------:R-:W-:-:S02]  /*a330*/  FSEL R22, R48, -INF , !P0 ;  /* 0xff80000030167808 */ /* 0x000fc40004000000 */
        /* <DEDUP_REMOVED lines=9> */
[----:B------:R-:W-:Y:S02]  /*a3d0*/  ISETP.GT.AND P0, PT, R0, 0x20, !P2 ;  /* 0x000000200000780c */ /* 0x000fe40005704270 */
[----:B------:R-:W-:Y:S02]  /*a3e0*/  ISETP.GE.AND P2, PT, R121, 0x22, PT ;  /* 0x000000227900780c */ /* 0x000fe40003f46270 */
[----:B------:R-:W-:-:S04]  /*a3f0*/  ISETP.LT.OR P0, PT, R4, 0x21, P0 ;  /* 0x000000210400780c */ /* 0x000fc80000701670 */
[----:B------:R-:W-:Y:S02]  /*a400*/  FSEL R29, R36, -INF , !P0 ;  /* 0xff800000241d7808 */ /* 0x000fe40004000000 */
[----:B------:R-:W-:-:S04]  /*a410*/  ISETP.GT.AND P0, PT, R0, 0x21, !P2 ;  /* 0x000000210000780c */ /* 0x000fc80005704270 */
[----:B------:R-:W-:Y:S02]  /*a420*/  ISETP.LT.OR P0, PT, R4, 0x22, P0 ;  /* 0x000000220400780c */ /* 0x000fe40000701670 */
[----:B------:R-:W-:Y:S02]  /*a430*/  @P2 LOP3.LUT R229, R229, 0x4, RZ, 0xfc, !PT ;  /* 0x00000004e5e52812 */ /* 0x000fe400078efcff */
        /* <DEDUP_REMOVED lines=8> */
[----:B------:R-:W-:Y:S02]  /*a4c0*/  ISETP.GT.AND P0, PT, R0, RZ, !P2 ;  /* 0x000000ff0000720c */ /* 0x000fe40005704270 */
[----:B------:R-:W-:Y:S02]  /*a4d0*/  LOP3.LUT R229, R229, 0xffffffdf, RZ, 0xc0, !PT ;  /* 0xffffffdfe5e57812 */ /* 0x000fe400078ec0ff */
        /* <DEDUP_REMOVED lines=8> */
[----:B------:R3:W4:Y:S02]  /*a560*/  SHFL.IDX PT, R3, R11, 0x2, 0x1c1f ;  /* 0x005c1f000b037f89 */ /* 0x00072400000e0000 */
.L_x_3606:
[----:B------:R-:W-:Y:S01]  /*a570*/  ISETP.LE.AND P0, PT, R35, c[0x0][0x32c], PT ;  /* 0x0000cb0023007a0c */ /* 0x000fe20003f03270 */
[--C-:B----4-:R-:W-:Y:S02]  /*a580*/  IMAD.IADD R2, R12, 0x1, R3.reuse ;  /* 0x000000010c027824 */ /* 0x110fe400078e0203 */
[----:B------:R-:W-:-:S03]  /*a590*/  IMAD.IADD R0, R13, 0x1, R3 ;  /* 0x000000010d007824 */ /* 0x000fc600078e0203 */
[----:B------:R-:W-:-:S07]  /*a5a0*/  IMNMX R2, R14, R2, PT ;  /* 0x000000020e027217 */ /* 0x000fce0003800200 */
[----:B------:R-:W-:Y:S05]  /*a5b0*/  @!P0 BRA `(.L_x_3450) ;  /* 0x0000015000008947 */ /* 0x000fea0003800000 */
[----:B------:R-:W4:Y:S01]  /*a5c0*/  LDL R4, [R1+0x70] ;  /* 0x0000700001047983 */ /* 0x000f220000100800 */
[----:B------:R-:W-:Y:S01]  /*a5d0*/  BSSY B0, `(.L_x_3451) ;  /* 0x000000f000007945 */ /* 0x000fe20003800000 */
[----:B----4-:R-:W-:-:S04]  /*a5e0*/  IADD3 R3, -R4, R5, R3 ;  /* 0x0000000504037210 */ /* 0x010fc80007ffe103 */
        /* <DEDUP_REMOVED lines=9> */
.L_x_3452:
[----:B------:R-:W-:-:S04]  /*a680*/  MOV R4, 0x1 ;  /* 0x0000000100047802 */ /* 0x000fc80000000f00 */
[----:B------:R-:W-:-:S13]  /*a690*/  ISETP.NE.AND P0, PT, R4, c[0x0][0x32c], PT ;  /* 0x0000cb0004007a0c */ /* 0x000fda0003f05270 */
[----:B------:R-:W-:-:S05]  /*a6a0*/  @P0 IMAD.HI.U32 R4, R3, c[0x0][0x330], RZ ;  /* 0x0000cc0003040a27 */ /* 0x000fca00078e00ff */
[----:B------:R-:W-:Y:S02]  /*a6b0*/  @P0 SHF.R.U32.HI R3, RZ, c[0x0][0x334], R4 ;  /* 0x0000cd00ff030a19 */ /* 0x000fe40000011604 */
.L_x_3453:
[----:B------:R-:W-:Y:S05]  /*a6c0*/  BSYNC B0 ;  /* 0x0000000000007941 */ /* 0x000fea0003800000 */
.L_x_3451:
[----:B------:R-:W-:-:S05]  /*a6d0*/  IMAD R3, R3, c[0x0][0x32c], R15 ;  /* 0x0000cb0003037a24 */ /* 0x000fca00078e020f */
[----:B------:R-:W-:Y:S02]  /*a6e0*/  IADD3 R4, R3, c[0x0][0x32c], RZ ;  /* 0x0000cb0003047a10 */ /* 0x000fe40007ffe0ff */
[----:B------:R-:W-:Y:S02]  /*a6f0*/  IMNMX R0, R0, R3, !PT ;  /* 0x0000000300007217 */ /* 0x000fe40007800200 */
[----:B------:R-:W-:Y:S02]  /*a700*/  IMNMX R2, R2, R4, PT ;  /* 0x0000000402027217 */ /* 0x000fe40003800200 */
.L_x_3450:
[----:B------:R-:W-:Y:S02]  /*a710*/  LOP3.LUT P0, RZ, R229, 0x1, RZ, 0xc0, !PT ;  /* 0x00000001e5ff7812 */ /* 0x000fe4000780c0ff */
[----:B------:R-:W-:Y:S02]  /*a720*/  P2R R3, PR, RZ, 0x10 ;  /* 0x00000010ff037803 */ /* 0x000fe40000000000 */
        /* <DEDUP_REMOVED lines=41> */
[----:B------:R-:W-:-:S04]  /*a9c0*/  ISETP.GT.AND P0, PT, R0, RZ, !P2 ;  /* 0x000000ff0000720c */ /* 0x000fc80005704270 */
[----:B------:R-:W-:-:S04]  /*a9d0*/  ISETP.LT.OR P0, PT, R2, 0x1, P0 ;  /* 0x000000010200780c */ /* 0x000fc80000701670 */
[----:B------:R-:W-:Y:S02]  /*a9e0*/  FSEL R39, R88, -INF , !P0 ;  /* 0xff80000058277808 */ /* 0x000fe40004000000 */
[----:B------:R-:W-:Y:S02]  /*a9f0*/  ISETP.GT.AND P0, PT, R0, 0x1, !P4 ;  /* 0x000000010000780c */ /* 0x000fe40006704270 */
[----:B------:R-:W-:Y:S02]  /*aa00*/  ISETP.NE.AND P4, PT, R3, RZ, PT ;  /* 0x000000ff0300720c */ /* 0x000fe40003f85270 */
        /* <DEDUP_REMOVED lines=36> */
[----:B------:R-:W-:Y:S01]  /*ac50*/  FSEL R57, R61, -INF , !P0 ;  /* 0xff8000003d397808 */ /* 0x000fe20004000000 */
[----:B------:R-:W-:Y:S06]  /*ac60*/  BRA.DIV ~URZ, `(.L_x_3454) ;  /* 0x000133a27f007947 */ /* 0x000fec000b800000 */
[----:B------:R4:W1:Y:S02]  /*ac70*/  SHFL.IDX PT, R3, R11, 0x3, 0x1c1f ;  /* 0x007c1f000b037f89 */ /* 0x00086400000e0000 */
.L_x_3607:
[----:B------:R-:W-:Y:S01]  /*ac80*/  ISETP.LE.AND P0, PT, R35, c[0x0][0x32c], PT ;  /* 0x0000cb0023007a0c */ /* 0x000fe20003f03270 */
[--C-:B-1----:R-:W-:Y:S02]  /*ac90*/  IMAD.IADD R2, R12, 0x1, R3.reuse ;  /* 0x000000010c027824 */ /* 0x102fe400078e0203 */
[----:B------:R-:W-:-:S03]  /*aca0*/  IMAD.IADD R0, R13, 0x1, R3 ;  /* 0x000000010d007824 */ /* 0x000fc600078e0203 */
[----:B------:R-:W-:-:S07]  /*acb0*/  IMNMX R2, R14, R2, PT ;  /* 0x000000020e027217 */ /* 0x000fce0003800200 */
[----:B------:R-:W-:Y:S05]  /*acc0*/  @!P0 BRA `(.L_x_3455) ;  /* 0x0000015000008947 */ /* 0x000fea0003800000 */
[----:B------:R-:W5:Y:S01]  /*acd0*/  LDL R4, [R1+0x70] ;  /* 0x0000700001047983 */ /* 0x000f620000100800 */
[----:B------:R-:W-:Y:S01]  /*ace0*/  BSSY B0, `(.L_x_3456) ;  /* 0x000000f000007945 */ /* 0x000fe20003800000 */
[----:B-----5:R-:W-:-:S04]  /*acf0*/  IADD3 R3, -R4, R5, R3 ;  /* 0x0000000504037210 */ /* 0x020fc80007ffe103 */
        /* <DEDUP_REMOVED lines=9> */
.L_x_3457:
[----:B------:R-:W-:-:S04]  /*ad90*/  MOV R4, 0x1 ;  /* 0x0000000100047802 */ /* 0x000fc80000000f00 */
[----:B------:R-:W-:-:S13]  /*ada0*/  ISETP.NE.AND P0, PT, R4, c[0x0][0x32c], PT ;  /* 0x0000cb0004007a0c */ /* 0x000fda0003f05270 */
[----:B------:R-:W-:-:S05]  /*adb0*/  @P0 IMAD.HI.U32 R4, R3, c[0x0][0x330], RZ ;  /* 0x0000cc0003040a27 */ /* 0x000fca00078e00ff */
[----:B------:R-:W-:Y:S02]  /*adc0*/  @P0 SHF.R.U32.HI R3, RZ, c[0x0][0x334], R4 ;  /* 0x0000cd00ff030a19 */ /* 0x000fe40000011604 */
.L_x_3458:
[----:B------:R-:W-:Y:S05]  /*add0*/  BSYNC B0 ;  /* 0x0000000000007941 */ /* 0x000fea0003800000 */
.L_x_3456:
[----:B------:R-:W-:-:S05]  /*ade0*/  IMAD R3, R3, c[0x0][0x32c], R15 ;  /* 0x0000cb0003037a24 */ /* 0x000fca00078e020f */
[----:B------:R-:W-:Y:S02]  /*adf0*/  IADD3 R4, R3, c[0x0][0x32c], RZ ;  /* 0x0000cb0003047a10 */ /* 0x000fe40007ffe0ff */
[----:B------:R-:W-:Y:S02]  /*ae00*/  IMNMX R0, R0, R3, !PT ;  /* 0x0000000300007217 */ /* 0x000fe40007800200 */
[----:B------:R-:W-:Y:S02]  /*ae10*/  IMNMX R2, R2, R4, PT ;  /* 0x0000000402027217 */ /* 0x000fe40003800200 */
.L_x_3455:
[----:B------:R-:W-:Y:S02]  /*ae20*/  LOP3.LUT P0, RZ, R229, 0x1, RZ, 0xc0, !PT ;  /* 0x00000001e5ff7812 */ /* 0x000fe4000780c0ff */
[C---:B------:R-:W-:Y:S02]  /*ae30*/  ISETP.GT.AND P2, PT, R0.reuse, RZ, !P2 ;  /* 0x000000ff0000720c */ /* 0x040fe40005744270 */
[----:B------:R-:W-:Y:S02]  /*ae40*/  ISETP.GT.AND P0, PT, R0, 0x8, !P0 ;  /* 0x000000080000780c */ /* 0x000fe40004704270 */
[----:B------:R-:W-:-:S02]  /*ae50*/  ISETP.LT.OR P2, PT, R2, 0x1, P2 ;  /* 0x000000010200780c */ /* 0x000fc40001741670 */
[----:B------:R-:W-:Y:S02]  /*ae60*/  ISETP.LT.OR P0, PT, R2, 0x9, P0 ;  /* 0x000000090200780c */ /* 0x000fe40000701670 */
[----:B--234-:R-:W-:Y:S02]  /*ae70*/  FSEL R11, R90, -INF , !P2 ;  /* 0xff8000005a0b7808 */ /* 0x01cfe40005000000 */
[----:B------:R-:W-:Y:S02]  /*ae80*/  FSEL R13, R86, -INF , !P0 ;  /* 0xff800000560d7808 */ /* 0x000fe40004000000 */
[----:B------:R-:W-:Y:S02]  /*ae90*/  ISETP.GT.AND P0, PT, R0, 0x9, !P6 ;  /* 0x000000090000780c */ /* 0x000fe40007704270 */
[----:B------:R-:W-:Y:S02]  /*aea0*/  LOP3.LUT P6, RZ, R229, 0x20, RZ, 0xc0, !PT ;  /* 0x00000020e5ff7812 */ /* 0x000fe400078cc0ff */
[----:B------:R-:W-:-:S02]  /*aeb0*/  ISETP.LT.OR P0, PT, R2, 0xa, P0 ;  /* 0x0000000a0200780c */ /* 0x000fc40000701670 */
[----:B------:R-:W-:Y:S02]  /*aec0*/  FMNMX.FTZ R3, R39, R38, !PT ;  /* 0x0000002627037209 */ /* 0x000fe40007810000 */
[----:B------:R-:W-:Y:S02]  /*aed0*/  FSEL R14, R87, -INF , !P0 ;  /* 0xff800000570e7808 */ /* 0x000fe40004000000 */
[----:B------:R-:W-:Y:S02]  /*aee0*/  ISETP.GT.AND P0, PT, R0, 0x10, !P5 ;  /* 0x000000100000780c */ /* 0x000fe40006f04270 */
[----:B------:R-:W-:Y:S02]  /*aef0*/  LOP3.LUT P5, RZ, R229, 0x2, RZ, 0xc0, !PT ;  /* 0x00000002e5ff7812 */ /* 0x000fe400078ac0ff */
[----:B------:R-:W-:Y:S02]  /*af00*/  ISETP.LT.OR P0, PT, R2, 0x11, P0 ;  /* 0x000000110200780c */ /* 0x000fe40000701670 */
[----:B------:R-:W-:-:S02]  /*af10*/  FMNMX.FTZ R3, R48, R3, !PT ;  /* 0x0000000330037209 */ /* 0x000fc40007810000 */
[----:B------:R-:W-:Y:S02]  /*af20*/  FSEL R15, R82, -INF , !P0 ;  /* 0xff800000520f7808 */ /* 0x000fe40004000000 */
[----:B------:R-:W-:Y:S02]  /*af30*/  ISETP.GT.AND P0, PT, R0, 0x11, !P4 ;  /* 0x000000110000780c */ /* 0x000fe40006704270 */
[----:B------:R-:W-:Y:S02]  /*af40*/  LOP3.LUT P4, RZ, R229, 0x4, RZ, 0xc0, !PT ;  /* 0x00000004e5ff7812 */ /* 0x000fe4000788c0ff */
[----:B------:R-:W-:Y:S02]  /*af50*/  ISETP.LT.OR P0, PT, R2, 0x12, P0 ;  /* 0x000000120200780c */ /* 0x000fe40000701670 */
[----:B------:R-:W-:Y:S02]  /*af60*/  FMNMX.FTZ R3, R50, R3, !PT ;  /* 0x0000000332037209 */ /* 0x000fe40007810000 */
[----:B------:R-:W-:-:S02]  /*af70*/  FSEL R35, R83, -INF , !P0 ;  /* 0xff80000053237808 */ /* 0x000fc40004000000 */
[----:B------:R-:W-:Y:S02]  /*af80*/  ISETP.GT.AND P0, PT, R0, 0x18, !P3 ;  /* 0x000000180000780c */ /* 0x000fe40005f04270 */
[----:B------:R-:W-:Y:S02]  /*af90*/  LOP3.LUT P3, RZ, R229, 0x8, RZ, 0xc0, !PT ;  /* 0x00000008e5ff7812 */ /* 0x000fe4000786c0ff */
[----:B------:R-:W-:Y:S02]  /*afa0*/  ISETP.LT.OR P0, PT, R2, 0x19, P0 ;  /* 0x000000190200780c */ /* 0x000fe40000701670 */
[----:B------:R-:W-:Y:S02]  /*afb0*/  FMNMX.FTZ R3, R51, R3, !PT ;  /* 0x0000000333037209 */ /* 0x000fe40007810000 */
[----:B------:R-:W-:Y:S02]  /*afc0*/  FSEL R40, R78, -INF , !P0 ;  /* 0xff8000004e287808 */ /* 0x000fe40004000000 */
[----:B------:R-:W-:-:S02]  /*afd0*/  ISETP.GT.AND P0, PT, R0, 0x19, !P1 ;  /* 0x000000190000780c */ /* 0x000fc40004f04270 */
[----:B------:R-:W-:Y:S02]  /*afe0*/  LOP3.LUT P1, RZ, R229, 0x10, RZ, 0xc0, !PT ;  /* 0x00000010e5ff7812 */ /* 0x000fe4000782c0ff */
[----:B------:R-:W-:Y:S02]  /*aff0*/  ISETP.LT.OR P0, PT, R2, 0x1a, P0 ;  /* 0x0000001a0200780c */ /* 0x000fe40000701670 */
[----:B------:R-:W-:Y:S02]  /*b000*/  FMNMX.FTZ R3, R52, R3, !PT ;  /* 0x0000000334037209 */ /* 0x000fe40007810000 */
[----:B------:R-:W-:Y:S02]  /*b010*/  FSEL R42, R79, -INF , !P0 ;  /* 0xff8000004f2a7808 */ /* 0x000fe40004000000 */
[C---:B------:R-:W-:Y:S02]  /*b020*/  ISETP.GT.AND P0, PT, R0.reuse, 0x1, !P1 ;  /* 0x000000010000780c */ /* 0x040fe40004f04270 */
[----:B------:R-:W-:-:S02]  /*b030*/  ISETP.GT.AND P1, PT, R0, 0x21, !P4 ;  /* 0x000000210000780c */ /* 0x000fc40006724270 */
[C---:B------:R-:W-:Y:S02]  /*b040*/  ISETP.LT.OR P0, PT, R2.reuse, 0x2, P0 ;  /* 0x000000020200780c */ /* 0x040fe40000701670 */
[----:B------:R-:W-:Y:S02]  /*b050*/  ISETP.LT.OR P4, PT, R2, 0x22, P1 ;  /* 0x000000220200780c */ /* 0x000fe40000f81670 */
[----:B------:R-:W-:Y:S02]  /*b060*/  FSEL R12, R91, -INF , !P0 ;  /* 0xff8000005b0c7808 */ /* 0x000fe40004000000 */
[C---:B------:R-:W-:Y:S02]  /*b070*/  ISETP.GT.AND P0, PT, R0.reuse, 0x20, !P3 ;  /* 0x000000200000780c */ /* 0x040fe40005f04270 */
[----:B------:R-:W-:Y:S02]  /*b080*/  ISETP.GT.AND P3, PT, R0, 0x29, !P6 ;  /* 0x000000290000780c */ /* 0x000fe40007764270 */
[----:B------:R-:W-:-:S02]  /*b090*/  ISETP.LT.OR P0, PT, R2, 0x21, P0 ;  /* 0x000000210200780c */ /* 0x000fc40000701670 */
[----:B------:R-:W-:Y:S02]  /*b0a0*/  FMNMX.FTZ R6, R11, R12, !PT ;  /* 0x0000000c0b067209 */ /* 0x000fe40007810000 */
[----:B------:R-:W-:Y:S02]  /*b0b0*/  FSEL R46, R74, -INF , !P0 ;  /* 0xff8000004a2e7808 */ /* 0x000fe40004000000 */
[----:B------:R-:W-:Y:S02]  /*b0c0*/  ISETP.GT.AND P0, PT, R0, 0x28, !P5 ;  /* 0x000000280000780c */ /* 0x000fe40006f04270 */
[----:B------:R-:W-:Y:S02]  /*b0d0*/  FMNMX.FTZ R0, R18, R20, !PT ;  /* 0x0000001412007209 */ /* 0x000fe40007810000 */
[C---:B------:R-:W-:Y:S02]  /*b0e0*/  ISETP.LT.OR P1, PT, R2.reuse, 0x29, P0 ;  /* 0x000000290200780c */ /* 0x040fe40000721670 */
[----:B------:R-:W-:-:S02]  /*b0f0*/  ISETP.LT.OR P0, PT, R2, 0x2a, P3 ;  /* 0x0000002a0200780c */ /* 0x000fc40001f01670 */
        /* <DEDUP_REMOVED lines=27> */
[----:B------:R-:W-:Y:S02]  /*b2b0*/  FMNMX.FTZ R2, R41, R0, !PT ;  /* 0x0000000029027209 */ /* 0x000fe40007810000 */
[----:B------:R-:W-:Y:S02]  /*b2c0*/  FSEL R47, R62, -INF , !P1 ;  /* 0xff8000003e2f7808 */ /* 0x000fe40004800000 */
[----:B------:R-:W-:-:S02]  /*b2d0*/  FMNMX.FTZ R0, R56, R3, !PT ;  /* 0x0000000338007209 */ /* 0x000fc40007810000 */
[----:B------:R-:W-:Y:S02]  /*b2e0*/  FMNMX.FTZ R6, R45, R6, !PT ;  /* 0x000000062d067209 */ /* 0x000fe40007810000 */
[----:B------:R-:W-:Y:S02]  /*b2f0*/  FMNMX.FTZ R3, R34, R4, !PT ;  /* 0x0000000422037209 */ /* 0x000fe40007810000 */
[----:B------:R-:W-:Y:S02]  /*b300*/  FSEL R49, R63, -INF , !P0 ;  /* 0xff8000003f317808 */ /* 0x000fe40004000000 */
[----:B------:R-:W-:Y:S02]  /*b310*/  FMNMX.FTZ R2, R44, R2, !PT ;  /* 0x000000022c027209 */ /* 0x000fe40007810000 */
        /* <DEDUP_REMOVED lines=8> */
.L_x_3608:
        /* <DEDUP_REMOVED lines=15> */
.L_x_3609:
        /* <DEDUP_REMOVED lines=13> */
[----:B--2---:R-:W-:Y:S01]  /*b560*/  FADD.FTZ R4, R65, R16 ;  /* 0x0000001041047221 */ /* 0x004fe20000010000 */
[----:B------:R-:W-:-:S03]  /*b570*/  F2FP.PACK_AB R16, R16, R65 ;  /* 0x000000411010723e */ /* 0x000fc600000000ff */
[----:B------:R1:W2:Y:S02]  /*b580*/  MUFU.EX2 R64, R2 ;  /* 0x0000000200407308 */ /* 0x0002a40000000800 */
[----:B-1----:R-:W-:Y:S02]  /*b590*/  FFMA.FTZ R2, R21, c[0x0][0x2d0], -R0 ;  /* 0x0000b40015027a23 */ /* 0x002fe40000010800 */
[----:B--2---:R-:W-:-:S04]  /*b5a0*/  FADD.FTZ R4, R64, R4 ;  /* 0x0000000440047221 */ /* 0x004fc80000010000 */
        /* <DEDUP_REMOVED lines=23> */
[----:B-1----:R-:W-:-:S06]  /*b720*/  FFMA.FTZ R2, R20, c[0x0][0x2d0], -R0 ;  /* 0x0000b40014027a23 */ /* 0x002fcc0000010800 */
        /* <DEDUP_REMOVED lines=50> */
[--C-:B------:R-:W-:Y:S02]  /*ba50*/  FFMA.FTZ R3, R15, c[0x0][0x2d0], -R0.reuse ;  /* 0x0000b4000f037a23 */ /* 0x100fe40000010800 */
[--C-:B------:R-:W-:Y:S02]  /*ba60*/  FFMA.FTZ R6, R42, c[0x0][0x2d0], -R0.reuse ;  /* 0x0000b4002a067a23 */ /* 0x100fe40000010800 */
[--C-:B------:R-:W-:Y:S02]  /*ba70*/  FFMA.FTZ R15, R47, c[0x0][0x2d0], -R0.reuse ;  /* 0x0000b4002f0f7a23 */ /* 0x100fe40000010800 */
[----:B------:R-:W-:-:S04]  /*ba80*/  FFMA.FTZ R21, R49, c[0x0][0x2d0], -R0 ;  /* 0x0000b40031157a23 */ /* 0x000fc80000010800 */
[----:B------:R-:W-:Y:S01]  /*ba90*/  MUFU.EX2 R131, R21 ;  /* 0x0000001500837308 */ /* 0x000fe20000000800 */
[--C-:B-1----:R-:W-:Y:S02]  /*baa0*/  FFMA.FTZ R2, R11, c[0x0][0x2d0], -R0.reuse ;  /* 0x0000b4000b027a23 */ /* 0x102fe40000010800 */
[----:B------:R-:W-:-:S05]  /*bab0*/  FFMA.FTZ R11, R46, c[0x0][0x2d0], -R0 ;  /* 0x0000b4002e0b7a23 */ /* 0x000fca0000010800 */
[----:B------:R1:W-:Y:S08]  /*bac0*/  MUFU.EX2 R43, R2 ;  /* 0x00000002002b7308 */ /* 0x0003f00000000800 */
[----:B------:R-:W-:Y:S01]  /*bad0*/  MUFU.EX2 R29, R11 ;  /* 0x0000000b001d7308 */ /* 0x000fe20000000800 */
[----:B-1----:R-:W-:Y:S01]  /*bae0*/  FFMA.FTZ R2, R12, c[0x0][0x2d0], -R0 ;  /* 0x0000b4000c027a23 */ /* 0x002fe20000010800 */
[----:B--2---:R-:W-:-:S06]  /*baf0*/  F2FP.PACK_AB R12, R34, R37 ;  /* 0x00000025220c723e */ /* 0x004fcc00000000ff */
[----:B------:R1:W2:Y:S02]  /*bb00*/  MUFU.EX2 R41, R2 ;  /* 0x0000000200297308 */ /* 0x0002a40000000800 */
[--C-:B-1----:R-:W-:Y:S02]  /*bb10*/  FFMA.FTZ R2, R13, c[0x0][0x2d0], -R0.reuse ;  /* 0x0000b4000d027a23 */ /* 0x102fe40000010800 */
[----:B------:R-:W-:-:S04]  /*bb20*/  FFMA.FTZ R13, R45, c[0x0][0x2d0], -R0 ;  /* 0x0000b4002d0d7a23 */ /* 0x000fc80000010800 */
[----:B------:R1:W-:Y:S08]  /*bb30*/  MUFU.EX2 R39, R2 ;  /* 0x0000000200277308 */ /* 0x0003f00000000800 */
[----:B------:R2:W-:Y:S01]  /*bb40*/  MUFU.EX2 R129, R13 ;  /* 0x0000000d00817308 */ /* 0x0005e20000000800 */
[----:B-1----:R-:W-:Y:S01]  /*bb50*/  FFMA.FTZ R2, R14, c[0x0][0x2d0], -R0 ;  /* 0x0000b4000e027a23 */ /* 0x002fe20000010800 */
[----:B---3--:R-:W-:-:S06]  /*bb60*/  F2FP.PACK_AB R14, R33, R36 ;  /* 0x00000024210e723e */ /* 0x008fcc00000000ff */
[----:B------:R1:W-:Y:S01]  /*bb70*/  MUFU.EX2 R38, R2 ;  /* 0x0000000200267308 */ /* 0x0003e20000000800 */
[----:B--2---:R-:W-:Y:S01]  /*bb80*/  F2FP.PACK_AB R13, R41, R43 ;  /* 0x0000002b290d723e */ /* 0x004fe200000000ff */
[----:B-1----:R-:W-:-:S06]  /*bb90*/  FFMA.FTZ R2, R35, c[0x0][0x2d0], -R0 ;  /* 0x0000b40023027a23 */ /* 0x002fcc0000010800 */
[----:B------:R1:W-:Y:S08]  /*bba0*/  MUFU.EX2 R35, R3 ;  /* 0x0000000300237308 */ /* 0x0003f00000000800 */
[----:B------:R2:W3:Y:S01]  /*bbb0*/  MUFU.EX2 R31, R2 ;  /* 0x00000002001f7308 */ /* 0x0004e20000000800 */
[----:B-1----:R-:W-:-:S07]  /*bbc0*/  FFMA.FTZ R3, R40, c[0x0][0x2d0], -R0 ;  /* 0x0000b40028037a23 */ /* 0x002fce0000010800 */
[----:B------:R1:W4:Y:S01]  /*bbd0*/  MUFU.EX2 R30, R3 ;  /* 0x00000003001e7308 */ /* 0x0003220000000800 */
[----:B--2---:R-:W-:Y:S01]  /*bbe0*/  FADD.FTZ R2, R62, R4 ;  /* 0x000000043e027221 */ /* 0x004fe20000010000 */
[----:B---3--:R-:W-:Y:S01]  /*bbf0*/  F2FP.PACK_AB R21, R31, R35 ;  /* 0x000000231f15723e */ /* 0x008fe200000000ff */
[----:B------:R-:W-:Y:S01]  /*bc00*/  FADD.FTZ R4, R27, R17 ;  /* 0x000000111b047221 */ /* 0x000fe20000010000 */
[----:B------:R-:W-:Y:S01]  /*bc10*/  F2FP.PACK_AB R17, R17, R27 ;  /* 0x0000001b1111723e */ /* 0x000fe200000000ff */
[----:B------:R-:W-:Y:S01]  /*bc20*/  FADD.FTZ R0, R63, R2 ;  /* 0x000000023f007221 */ /* 0x000fe20000010000 */
[----:B------:R-:W-:Y:S01]  /*bc30*/  F2FP.PACK_AB R27, R59, R60 ;  /* 0x0000003c3b1b723e */ /* 0x000fe200000000ff */
[----:B------:R-:W-:Y:S02]  /*bc40*/  FADD.FTZ R2, R23, R4 ;  /* 0x0000000417027221 */ /* 0x000fe40000010000 */
[----:B------:R-:W-:Y:S02]  /*bc50*/  FADD.FTZ R0, R61, R0 ;  /* 0x000000003d007221 */ /* 0x000fe40000010000 */
[C---:B------:R-:W-:Y:S01]  /*bc60*/  FADD.FTZ R2, R19.reuse, R2 ;  /* 0x0000000213027221 */ /* 0x040fe20000010000 */
[----:B------:R-:W-:Y:S01]  /*bc70*/  F2FP.PACK_AB R19, R19, R23 ;  /* 0x000000171313723e */ /* 0x000fe200000000ff */
[----:B-1----:R-:W-:Y:S01]  /*bc80*/  FADD.FTZ R3, R37, R34 ;  /* 0x0000002225037221 */ /* 0x002fe20000010000 */
[----:B------:R1:W2:Y:S01]  /*bc90*/  MUFU.EX2 R23, R6 ;  /* 0x0000000600177308 */ /* 0x0002a20000000800 */
[----:B------:R-:W-:-:S02]  /*bca0*/  FADD.FTZ R2, R26, R2 ;  /* 0x000000021a027221 */ /* 0x000fc40000010000 */
[----:B------:R-:W-:Y:S02]  /*bcb0*/  FADD.FTZ R3, R36, R3 ;  /* 0x0000000324037221 */ /* 0x000fe40000010000 */
[----:B------:R-:W-:Y:S02]  /*bcc0*/  FADD.FTZ R0, R68, R0 ;  /* 0x0000000044007221 */ /* 0x000fe40000010000 */
[C---:B------:R-:W-:Y:S01]  /*bcd0*/  FADD.FTZ R2, R25.reuse, R2 ;  /* 0x0000000219027221 */ /* 0x040fe20000010000 */
[----:B------:R-:W-:Y:S01]  /*bce0*/  F2FP.PACK_AB R25, R25, R26 ;  /* 0x0000001a1919723e */ /* 0x000fe200000000ff */
[----:B------:R-:W-:Y:S01]  /*bcf0*/  FADD.FTZ R3, R33, R3 ;  /* 0x0000000321037221 */ /* 0x000fe20000010000 */
[C---:B------:R-:W-:Y:S01]  /*bd00*/  F2FP.PACK_AB R26, R67.reuse, R68 ;  /* 0x00000044431a723e */ /* 0x040fe200000000ff */
[----:B-1----:R-:W-:Y:S02]  /*bd10*/  FADD.FTZ R6, R67, R0 ;  /* 0x0000000043067221 */ /* 0x002fe40000010000 */
[----:B------:R-:W-:-:S02]  /*bd20*/  FADD.FTZ R0, R60, R2 ;  /* 0x000000023c007221 */ /* 0x000fc40000010000 */
[----:B------:R-:W-:Y:S02]  /*bd30*/  FADD.FTZ R2, R32, R3 ;  /* 0x0000000320027221 */ /* 0x000fe40000010000 */
[----:B------:R-:W-:Y:S02]  /*bd40*/  FADD.FTZ R3, R43, R41 ;  /* 0x000000292b037221 */ /* 0x000fe40000010000 */
[----:B------:R-:W-:Y:S02]  /*bd50*/  FADD.FTZ R4, R59, R0 ;  /* 0x000000003b047221 */ /* 0x000fe40000010000 */
[----:B------:R-:W-:Y:S02]  /*bd60*/  FADD.FTZ R3, R39, R3 ;  /* 0x0000000327037221 */ /* 0x000fe40000010000 */
[C---:B------:R-:W-:Y:S01]  /*bd70*/  FADD.FTZ R0, R20.reuse, R2 ;  /* 0x0000000214007221 */ /* 0x040fe20000010000 */
[----:B------:R-:W-:Y:S01]  /*bd80*/  F2FP.PACK_AB R20, R20, R32 ;  /* 0x000000201414723e */ /* 0x000fe200000000ff */
[----:B------:R-:W-:-:S02]  /*bd90*/  FADD.FTZ R3, R38, R3 ;  /* 0x0000000326037221 */ /* 0x000fc40000010000 */
[----:B------:R-:W-:Y:S02]  /*bda0*/  FADD.FTZ R0, R28, R0 ;  /* 0x000000001c007221 */ /* 0x000fe40000010000 */
[----:B------:R-:W-:Y:S02]  /*bdb0*/  FADD.FTZ R3, R35, R3 ;  /* 0x0000000323037221 */ /* 0x000fe40000010000 */
[C---:B------:R-:W-:Y:S01]  /*bdc0*/  FADD.FTZ R11, R22.reuse, R0 ;  /* 0x00000000160b7221 */ /* 0x040fe20000010000 */
[----:B------:R-:W-:Y:S01]  /*bdd0*/  F2FP.PACK_AB R22, R22, R28 ;  /* 0x0000001c1616723e */ /* 0x000fe200000000ff */
[----:B------:R-:W-:Y:S01]  /*bde0*/  FADD.FTZ R0, R70, R6 ;  /* 0x0000000646007221 */ /* 0x000fe20000010000 */
[----:B------:R1:W3:Y:S01]  /*bdf0*/  MUFU.EX2 R28, R15 ;  /* 0x0000000f001c7308 */ /* 0x0002e20000000800 */
[----:B------:R-:W-:Y:S02]  /*be00*/  FADD.FTZ R2, R66, R4 ;  /* 0x0000000442027221 */ /* 0x000fe40000010000 */
[----:B------:R-:W-:-:S02]  /*be10*/  FADD.FTZ R3, R31, R3 ;  /* 0x000000031f037221 */ /* 0x000fc40000010000 */
[C---:B------:R-:W-:Y:S01]  /*be20*/  FADD.FTZ R4, R132.reuse, R0 ;  /* 0x0000000084047221 */ /* 0x040fe20000010000 */
[----:B------:R-:W-:Y:S01]  /*be30*/  F2FP.PACK_AB R132, R132, R70 ;  /* 0x000000468484723e */ /* 0x000fe200000000ff */
[C---:B------:R-:W-:Y:S01]  /*be40*/  FADD.FTZ R6, R133.reuse, R2 ;  /* 0x0000000285067221 */ /* 0x040fe20000010000 */
[----:B------:R-:W-:Y:S01]  /*be50*/  F2FP.PACK_AB R133, R133, R66 ;  /* 0x000000428585723e */ /* 0x000fe200000000ff */
[----:B----4-:R-:W-:Y:S02]  /*be60*/  FADD.FTZ R2, R30, R3 ;  /* 0x000000031e027221 */ /* 0x010fe40000010000 */
[----:B------:R-:W-:Y:S02]  /*be70*/  FADD.FTZ R0, R48, R11 ;  /* 0x0000000b30007221 */ /* 0x000fe40000010000 */
[----:B------:R-:W-:Y:S02]  /*be80*/  FADD.FTZ R3, R71, R4 ;  /* 0x0000000447037221 */ /* 0x000fe40000010000 */
[----:B--2---:R-:W-:Y:S01]  /*be90*/  FADD.FTZ R4, R23, R2 ;  /* 0x0000000217047221 */ /* 0x004fe20000010000 */
[----:B-1----:R-:W-:Y:S01]  /*bea0*/  F2FP.PACK_AB R15, R38, R39 ;  /* 0x00000027260f723e */ /* 0x002fe200000000ff */
[C---:B------:R-:W-:Y:S01]  /*beb0*/  FADD.FTZ R2, R128.reuse, R0 ;  /* 0x0000000080027221 */ /* 0x040fe20000010000 */
[----:B------:R-:W-:Y:S01]  /*bec0*/  F2FP.PACK_AB R128, R128, R48 ;  /* 0x000000308080723e */ /* 0x000fe200000000ff */
[----:B------:R-:W-:Y:S01]  /*bed0*/  FADD.FTZ R0, R69, R6 ;  /* 0x0000000645007221 */ /* 0x000fe20000010000 */
[----:B------:R-:W-:Y:S01]  /*bee0*/  F2FP.PACK_AB R23, R23, R30 ;  /* 0x0000001e1717723e */ /* 0x000fe200000000ff */
        /* <DEDUP_REMOVED lines=8> */
[----:B---3--:R-:W-:Y:S01]  /*bf70*/  FADD.FTZ R4, R28, R4 ;  /* 0x000000041c047221 */ /* 0x008fe20000010000 */
        /* <DEDUP_REMOVED lines=36> */
[-C--:B------:R-:W-:Y:S03]  /*c1c0*/  HMMA.16816.F32 R120, R12, R30.reuse, RZ ;  /* 0x0000001e0c78723c */ /* 0x080fe600000018ff */
[----:B------:R-:W-:Y:S05]  /*c1d0*/  LDSM.16.MT88.4 R148, [R220+0x3080] ;  /* 0x00308000dc94783b */ /* 0x000fea0000004200 */
        /* <DEDUP_REMOVED lines=66> */
[-C--:B------:R-:W-:Y:S08]  /*c600*/  HMMA.16816.F32 R172, R132, R164.reuse, R136 ;  /* 0x000000a484ac723c */ /* 0x080ff00000001888 */
[C---:B------:R-:W-:Y:S08]  /*c610*/  HMMA.16816.F32 R176, R128.reuse, R164, R124 ;  /* 0x000000a480b0723c */ /* 0x040ff0000000187c */
[-C--:B------:R-:W-:Y:S08]  /*c620*/  HMMA.16816.F32 R180, R128, R166.reuse, R120 ;  /* 0x000000a680b4723c */ /* 0x080ff00000001878 */
[----:B------:R-:W-:Y:S01]  /*c630*/  HMMA.16816.F32 R164, R132, R166, R116 ;  /* 0x000000a684a4723c */ /* 0x000fe20000001874 */
[----:B------:R-:W1:Y:S07]  /*c640*/  LDSM.16.MT88.4 R116, [R220+0x4880] ;  /* 0x00488000dc74783b */ /* 0x000e6e0000004200 */
        /* <DEDUP_REMOVED lines=18> */
[-C--:B------:R-:W-:Y:S08]  /*c770*/  HMMA.16816.F32 R136, R132, R148.reuse, R208 ;  /* 0x000000948488723c */ /* 0x080ff000000018d0 */
        /* <DEDUP_REMOVED lines=8> */
[-C--:B-1----:R-:W-:Y:S08]  /*c800*/  HMMA.16816.F32 R104, R132, R116.reuse, R248 ;  /* 0x000000748468723c */ /* 0x082ff000000018f8 */
        /* <DEDUP_REMOVED lines=22> */
.L_x_3463:
[----:B------:R-:W-:-:S13]  /*c970*/  ISETP.NE.AND P0, PT, R152, c[0x0][0x32c], PT ;  /* 0x0000cb0098007a0c */ /* 0x000fda0003f05270 */
[----:B------:R-:W-:-:S05]  /*c980*/  @P0 IMAD.HI.U32 R0, R2, c[0x0][0x330], RZ ;  /* 0x0000cc0002000a27 */ /* 0x000fca00078e00ff */
[----:B------:R-:W-:Y:S02]  /*c990*/  @P0 SHF.R.U32.HI R2, RZ, c[0x0][0x334], R0 ;  /* 0x0000cd00ff020a19 */ /* 0x000fe40000011600 */
.L_x_3464:
[----:B------:R-:W-:Y:S05]  /*c9a0*/  BSYNC B0 ;  /* 0x0000000000007941 */ /* 0x000fea0003800000 */
.L_x_3462:
[----:B------:R-:W-:-:S05]  /*c9b0*/  MOV R0, c[0x0][0x32c] ;  /* 0x0000cb0000007a02 */ /* 0x000fca0000000f00 */
[----:B------:R-:W-:-:S05]  /*c9c0*/  IMAD R2, R2, R0, c[0x0][0x32c] ;  /* 0x0000cb0002027624 */ /* 0x000fca00078e0200 */
[----:B------:R-:W-:-:S04]  /*c9d0*/  IMNMX R4, R4, R2, PT ;  /* 0x0000000204047217 */ /* 0x000fc80003800200 */
.L_x_3461:
        /* <DEDUP_REMOVED lines=15> */
.L_x_3496:
        /* <DEDUP_REMOVED lines=18> */
[----:B-1-34-:R-:W-:Y:S01]  /*cbf0*/  IMAD.WIDE.U32 R2, R240, c[0x0][0x208], RZ ;  /* 0x00008200f0027a25 */ /* 0x01afe200078e00ff */
[----:B------:R-:W1:Y:S01]  /*cc00*/  S2R R6, SR_CTAID.Y ;  /* 0x0000000000067919 */ /* 0x000e620000002600 */
[----:B------:R-:W-:Y:S02]  /*cc10*/  SHF.R.S32.HI R0, RZ, 0x1f, R240 ;  /* 0x0000001fff007819 */ /* 0x000fe400000114f0 */
[----:B------:R-:W-:Y:S03]  /*cc20*/  SHF.R.S32.HI R4, RZ, 0x1f, R237 ;  /* 0x0000001fff047819 */ /* 0x000fe600000114ed */
[----:B------:R-:W-:Y:S02]  /*cc30*/  IMAD R0, R0, c[0x0][0x208], RZ ;  /* 0x0000820000007a24 */ /* 0x000fe400078e02ff */
[----:B------:R-:W-:Y:S01]  /*cc40*/  IMAD R4, R4, c[0x0][0x218], RZ ;  /* 0x0000860004047a24 */ /* 0x000fe200078e02ff */
[----:B------:R-:W2:Y:S01]  /*cc50*/  S2R R10, SR_CTAID.Y ;  /* 0x00000000000a7919 */ /* 0x000ea20000002600 */
[----:B------:R-:W-:Y:S05]  /*cc60*/  IMAD R0, R240, c[0x0][0x20c], R0 ;  /* 0x00008300f0007a24 */ /* 0x000fea00078e0200 */
[----:B------:R-:W-:Y:S05]  /*cc70*/  IADD3 R3, R3, R0, RZ ;  /* 0x0000000003037210 */ /* 0x000fea0007ffe0ff */
[C---:B------:R-:W-:Y:S01]  /*cc80*/  IMAD.WIDE.U32 R2, R237.reuse, c[0x0][0x218], R2 ;  /* 0x00008600ed027a25 */ /* 0x040fe200078e0002 */
[----:B-1----:R-:W-:Y:S05]  /*cc90*/  SHF.R.S32.HI R6, RZ, 0x1f, R6 ;  /* 0x0000001fff067819 */ /* 0x002fea0000011406 */
[----:B------:R-:W-:Y:S02]  /*cca0*/  IMAD R6, R6, c[0x0][0x210], RZ ;  /* 0x0000840006067a24 */ /* 0x000fe400078e02ff */
[C---:B--2---:R-:W-:Y:S04]  /*ccb0*/  IMAD.WIDE.U32 R8, R10.reuse, c[0x0][0x210], RZ ;  /* 0x000084000a087a25 */ /* 0x044fe800078e00ff */
[----:B------:R-:W-:Y:S01]  /*ccc0*/  IMAD R6, R10, c[0x0][0x214], R6 ;  /* 0x000085000a067a24 */ /* 0x000fe200078e0206 */
[----:B------:R-:W-:Y:S01]  /*ccd0*/  IADD3 R0, P1, R8, R2, RZ ;  /* 0x0000000208007210 */ /* 0x000fe20007f3e0ff */
[----:B------:R-:W-:Y:S03]  /*cce0*/  IMAD R2, R237, c[0x0][0x21c], R4 ;  /* 0x00008700ed027a24 */ /* 0x000fe600078e0204 */
[----:B------:R-:W-:Y:S02]  /*ccf0*/  IADD3 R6, R9, R6, RZ ;  /* 0x0000000609067210 */ /* 0x000fe40007ffe0ff */
[----:B------:R-:W-:Y:S02]  /*cd00*/  LEA R4, P0, R0, c[0x0][0x1f8], 0x1 ;  /* 0x00007e0000047a11 */ /* 0x000fe400078008ff */
[----:B------:R-:W-:Y:S04]  /*cd10*/  IADD3.X R2, R6, R3, R2, P1, !PT ;  /* 0x0000000306027210 */ /* 0x000fe80000ffe402 */
[----:B------:R-:W-:Y:S01]  /*cd20*/  LEA.HI.X R0, R0, c[0x0][0x1fc], R2, 0x1, P0 ;  /* 0x00007f0000007a11 */ /* 0x000fe200000f0c02 */
[----:B------:R-:W-:-:S05]  /*cd30*/  BRA.DIV ~URZ, `(.L_x_3468) ;  /* 0x000115f27f007947 */ /* 0x000fca000b800000 */
[----:B------:R1:W2:Y:S02]  /*cd40*/  SHFL.IDX PT, R6, R0, RZ, 0x181f ;  /* 0x00181fff00067589 */ /* 0x0002a400000e0000 */
.L_x_3610:
[----:B------:R-:W-:-:S05]  /*cd50*/  BRA.DIV ~URZ, `(.L_x_3469) ;  /* 0x000116527f007947 */ /* 0x000fca000b800000 */
[----:B------:R-:W3:Y:S04]  /*cd60*/  LDL R15, [R1+0x80] ;  /* 0x00008000010f7983 */ /* 0x000ee80000100800 */
[----:B------:R-:W4:Y:S04]  /*cd70*/  LDL R14, [R1+0xd8] ;  /* 0x0000d800010e7983 */ /* 0x000f280000100800 */
[----:B------:R-:W1:Y:S04]  /*cd80*/  SHFL.IDX PT, R2, R4, RZ, 0x181f ;  /* 0x00181fff04027589 */ /* 0x000e6800000e0000 */
[----:B------:R-:W2:Y:S04]  /*cd90*/  SHFL.IDX PT, R10, R4, 0x1, 0x181f ;  /* 0x00381f00040a7f89 */ /* 0x000ea800000e0000 */
[----:B------:R-:W1:Y:S04]  /*cda0*/  SHFL.IDX PT, R11, R0, 0x1, 0x181f ;  /* 0x00381f00000b7f89 */ /* 0x000e6800000e0000 */
[----:B-1----:R-:W1:Y:S01]  /*cdb0*/  SHFL.IDX PT, R0, R0, 0x2, 0x181f ;  /* 0x00581f0000007f89 */ /* 0x002e6200000e0000 */
[----:B----4-:R-:W-:Y:S02]  /*cdc0*/  ISETP.GE.AND P3, PT, R14, c[0x0][0x1d4], PT ;  /* 0x000075000e007a0c */ /* 0x010fe40003f66270 */
[C---:B------:R-:W-:Y:S02]  /*cdd0*/  IADD3 R12, P0, R2.reuse, R233, RZ ;  /* 0x000000e9020c7210 */ /* 0x040fe40007f1e0ff */
[----:B------:R-:W-:Y:S02]  /*cde0*/  IADD3 R8, P2, R2, R231, RZ ;  /* 0x000000e702087210 */ /* 0x000fe40007f5e0ff */
[----:B---3--:R-:W-:Y:S01]  /*cdf0*/  ISETP.GE.AND P4, PT, R15, c[0x0][0x1d4], PT ;  /* 0x000075000f007a0c */ /* 0x008fe20003f86270 */
[----:B--2---:R-:W-:Y:S01]  /*ce00*/  IMAD.X R13, R6, 0x1, R234, P0 ;  /* 0x00000001060d7824 */ /* 0x004fe200000e06ea */
[----:B------:R-:W-:Y:S01]  /*ce10*/  IADD3 R2, P1, R10, R233, RZ ;  /* 0x000000e90a027210 */ /* 0x000fe20007f3e0ff */
[----:B------:R-:W-:Y:S01]  /*ce20*/  IMAD.X R9, R6, 0x1, R232, P2 ;  /* 0x0000000106097824 */ /* 0x000fe200010e06e8 */
[----:B------:R-:W-:Y:S01]  /*ce30*/  IADD3 R10, P0, R10, R231, RZ ;  /* 0x000000e70a0a7210 */ /* 0x000fe20007f1e0ff */
[----:B------:R2:W5:Y:S02]  /*ce40*/  LDL R6, [R1+0x94] ;  /* 0x0000940001067983 */ /* 0x0005640000100800 */
[C---:B------:R-:W-:Y:S02]  /*ce50*/  IMAD.X R3, R11.reuse, 0x1, R234, P1 ;  /* 0x000000010b037824 */ /* 0x040fe400008e06ea */
[----:B------:R-:W-:Y:S04]  /*ce60*/  IMAD.X R11, R11, 0x1, R232, P0 ;  /* 0x000000010b0b7824 */ /* 0x000fe800000e06e8 */
[----:B------:R2:W-:Y:S04]  /*ce70*/  LDGSTS.E.BYPASS.LTC128B.128 [R239], [R12.64], !P4 ;  /* 0x000000000cef7fae */ /* 0x0005e8000e101d46 */
[----:B------:R2:W-:Y:S04]  /*ce80*/  LDGSTS.E.BYPASS.LTC128B.128 [R239+0x1800], [R8.64], !P3 ;  /* 0x0180000008ef7fae */ /* 0x0005e8000d901d46 */
[----:B------:R3:W-:Y:S04]  /*ce90*/  LDGSTS.E.BYPASS.LTC128B.128 [R239+0x800], [R2.64], !P4 ;  /* 0x0080000002ef7fae */ /* 0x0007e8000e101d46 */
[----:B------:R2:W-:Y:S04]  /*cea0*/  LDGSTS.E.BYPASS.LTC128B.128 [R239+0x2000], [R10.64], !P3 ;  /* 0x020000000aef7fae */ /* 0x0005e8000d901d46 */
[----:B---3--:R2:W3:Y:S02]  /*ceb0*/  SHFL.IDX PT, R2, R4, 0x2, 0x181f ;  /* 0x00581f0004027f89 */ /* 0x0084e400000e0000 */
.L_x_3611:
[----:B-12--5:R-:W-:Y:S01]  /*cec0*/  IADD3 R8, -R6, 0x10, RZ ;  /* 0x0000001006087810 */ /* 0x026fe20007ffe1ff */
[----:B------:R-:W2:Y:S03]  /*ced0*/  LDL R3, [R1+0x80] ;  /* 0x0000800001037983 */ /* 0x000ea60000100800 */
[----:B------:R-:W-:Y:S04]  /*cee0*/  LOP3.LUT R8, R8, 0xf, RZ, 0xc0, !PT ;  /* 0x0000000f08087812 */ /* 0x000fe800078ec0ff */
[----:B---3--:R-:W-:Y:S04]  /*cef0*/  IADD3 R8, P1, P0, R8, R2, R231 ;  /* 0x0000000208087210 */ /* 0x008fe8000783e0e7 */
[----:B------:R-:W-:Y:S02]  /*cf00*/  IADD3.X R9, RZ, R0, R232, P1, P0 ;  /* 0x00000000ff097210 */ /* 0x000fe40000fe04e8 */
[----:B------:R-:W-:Y:S02]  /*cf10*/  IADD3 R2, P0, R2, R233, RZ ;  /* 0x000000e902027210 */ /* 0x000fe40007f1e0ff */
[----:B------:R-:W-:Y:S02]  /*cf20*/  ISETP.NE.U32.AND P1, PT, R6, RZ, PT ;  /* 0x000000ff0600720c */ /* 0x000fe40003f25070 */
[----:B--2---:R-:W-:Y:S01]  /*cf30*/  ISETP.GE.AND P2, PT, R3, c[0x0][0x1d4], PT ;  /* 0x0000750003007a0c */ /* 0x004fe20003f46270 */
[----:B------:R-:W-:Y:S11]  /*cf40*/  IMAD.X R3, R0, 0x1, R234, P0 ;  /* 0x0000000100037824 */ /* 0x000ff600000e06ea */
[----:B------:R-:W-:Y:S01]  /*cf50*/  @!UPT UIADD3 URZ, URZ, URZ, URZ ;  /* 0x0000003f3f3ff290 */ /* 0x000fe2000fffe03f */
[----:B------:R-:W-:Y:S01]  /*cf60*/  @!PT LDS RZ, [RZ] ;  /* 0x00000000fffff984 */ /* 0x000fe20000000800 */
[----:B------:R-:W-:Y:S01]  /*cf70*/  @!PT LDS RZ, [RZ] ;  /* 0x00000000fffff984 */ /* 0x000fe20000000800 */
[----:B------:R-:W-:Y:S01]  /*cf80*/  @!PT LDS RZ, [RZ] ;  /* 0x00000000fffff984 */ /* 0x000fe20000000800 */
[----:B------:R1:W-:Y:S04]  /*cf90*/  LDGSTS.E.BYPASS.LTC128B.128 [R239+0x1000], [R2.64], !P2 ;  /* 0x0100000002ef7fae */ /* 0x0003e8000d101d46 */
[----:B------:R1:W-:Y:S02]  /*cfa0*/  LDGSTS.E.BYPASS.LTC128B.128.ZFILL [R239+0x2800], [R8.64], P1 ;  /* 0x0280000008ef7fae */ /* 0x0003e40008941d46 */
.L_x_3467:
[----:B-1-34-:R-:W-:Y:S05]  /*cfb0*/  BSYNC B0 ;  /* 0x0000000000007941 */ /* 0x01afea0003800000 */
.L_x_3466:
        /* <DEDUP_REMOVED lines=119> */
[----:B------:R-:W1:Y:S01]  /*d730*/  LDSM.16.M88.4 R208, [R221+0x2800] ;  /* 0x00280000ddd0783b */ /* 0x000e620000000200 */
[----:B------:R-:W-:Y:S07]  /*d740*/  DEPBAR.LE SB0, 0x0 ;  /* 0x000080000000791a */ /* 0x000fee0000000000 */
[----:B------:R-:W-:Y:S01]  /*d750*/  BAR.SYNC.DEFER_BLOCKING 0x0 ;  /* 0x0000000000007b1d */ /* 0x000fe20000010000 */
[C---:B--2---:R-:W-:Y:S08]  /*d760*/  HMMA.16816.F32 R12, R204.reuse, R200, R12 ;  /* 0x000000c8cc0c723c */ /* 0x044ff0000000180c */
[-C--:B------:R-:W-:Y:S08]  /*d770*/  HMMA.16816.F32 R16, R204, R202.reuse, R16 ;  /* 0x000000cacc10723c */ /* 0x080ff00000001810 */
[C---:B------:R-:W-:Y:S08]  /*d780*/  HMMA.16816.F32 R20, R196.reuse, R202, R20 ;  /* 0x000000cac414723c */ /* 0x040ff00000001814 */
[-C--:B---3--:R-:W-:Y:S08]  /*d790*/  HMMA.16816.F32 R24, R196, R192.reuse, R24 ;  /* 0x000000c0c418723c */ /* 0x088ff00000001818 */
[C---:B------:R-:W-:Y:S08]  /*d7a0*/  HMMA.16816.F32 R28, R204.reuse, R192, R28 ;  /* 0x000000c0cc1c723c */ /* 0x040ff0000000181c */
[-C--:B------:R-:W-:Y:S08]  /*d7b0*/  HMMA.16816.F32 R32, R204, R194.reuse, R32 ;  /* 0x000000c2cc20723c */ /* 0x080ff00000001820 */
[C---:B------:R-:W-:Y:S08]  /*d7c0*/  HMMA.16816.F32 R36, R196.reuse, R194, R36 ;  /* 0x000000c2c424723c */ /* 0x040ff00000001824 */
[-C--:B-1----:R-:W-:Y:S08]  /*d7d0*/  HMMA.16816.F32 R40, R196, R208.reuse, R40 ;  /* 0x000000d0c428723c */ /* 0x082ff00000001828 */
[C---:B------:R-:W-:Y:S08]  /*d7e0*/  HMMA.16816.F32 R44, R204.reuse, R208, R44 ;  /* 0x000000d0cc2c723c */ /* 0x040ff0000000182c */
[-C--:B------:R-:W-:Y:S08]  /*d7f0*/  HMMA.16816.F32 R48, R204, R210.reuse, R48 ;  /* 0x000000d2cc30723c */ /* 0x080ff00000001830 */
[----:B------:R-:W-:Y:S01]  /*d800*/  HMMA.16816.F32 R52, R196, R210, R52 ;  /* 0x000000d2c434723c */ /* 0x000fe20000001834 */
[----:B------:R-:W-:Y:S07]  /*d810*/  @!UPT UIADD3 URZ, URZ, URZ, URZ ;  /* 0x0000003f3f3ff290 */ /* 0x000fee000fffe03f */
[----:B------:R-:W-:-:S11]  /*d820*/  @!P0 BRA `(.L_x_3471) ;  /* 0x0000050000008947 */ /* 0x000fd60003800000 */
[----:B------:R-:W-:Y:S01]  /*d830*/  IMAD.MOV.U32 R0, RZ, RZ, 0x1 ;  /* 0x00000001ff007424 */ /* 0x000fe200078e00ff */
[----:B------:R-:W2:Y:S01]  /*d840*/  LDL R2, [R1+0xa0] ;  /* 0x0000a00001027983 */ /* 0x000ea20000100800 */
[----:B------:R-:W-:Y:S03]  /*d850*/  MOV R237, RZ ;  /* 0x000000ff00ed7202 */ /* 0x000fe60000000f00 */
[----:B------:R-:W3:Y:S01]  /*d860*/  LDL R3, [R1+0x9c] ;  /* 0x00009c0001037983 */ /* 0x000ee20000100800 */
[----:B------:R-:W-:Y:S03]  /*d870*/  ISETP.NE.AND P0, PT, R0, c[0x0][0x2b8], PT ;  /* 0x0000ae0000007a0c */ /* 0x000fe60003f05270 */
[----:B------:R-:W4:Y:S04]  /*d880*/  LDL.64 R152, [R1+0xb0] ;  /* 0x0000b00001987983 */ /* 0x000f280000100a00 */
[----:B------:R-:W5:Y:S04]  /*d890*/  LDL R4, [R1+0xc8] ;  /* 0x0000c80001047983 */ /* 0x000f680000100800 */
[----:B------:R-:W1:Y:S04]  /*d8a0*/  S2R R6, SR_CTAID.Y ;  /* 0x0000000000067919 */ /* 0x000e680000002600 */
[----:B------:R-:W1:Y:S02]  /*d8b0*/  S2R R154, SR_CTAID.Y ;  /* 0x00000000009a7919 */ /* 0x000e640000002600 */
[----:B-1----:R-:W-:Y:S01]  /*d8c0*/  IMAD.WIDE.U32 R158, R154, c[0x0][0x1e8], RZ ;  /* 0x00007a009a9e7a25 */ /* 0x002fe200078e00ff */
[----:B------:R-:W-:Y:S05]  /*d8d0*/  SHF.R.S32.HI R6, RZ, 0x1f, R6 ;  /* 0x0000001fff067819 */ /* 0x000fea0000011406 */
[----:B------:R-:W-:Y:S04]  /*d8e0*/  IMAD R6, R6, c[0x0][0x1e8], RZ ;  /* 0x00007a0006067a24 */ /* 0x000fe800078e02ff */
[----:B------:R-:W-:Y:S04]  /*d8f0*/  IMAD R6, R154, c[0x0][0x1ec], R6 ;  /* 0x00007b009a067a24 */ /* 0x000fe800078e0206 */
[----:B------:R-:W-:Y:S02]  /*d900*/  IMAD.IADD R6, R159, 0x1, R6 ;  /* 0x000000019f067824 */ /* 0x000fe400078e0206 */
[----:B--2---:R-:W-:Y:S01]  /*d910*/  IMAD R2, R230, 0x30, R2 ;  /* 0x00000030e6027824 */ /* 0x004fe200078e0202 */
[----:B---3--:R-:W-:Y:S04]  /*d920*/  ISETP.GT.AND P1, PT, R3, 0x2f, PT ;  /* 0x0000002f0300780c */ /* 0x008fe80003f24270 */
[----:B------:R-:W-:Y:S05]  /*d930*/  IADD3 R2, R2, -0x30, R3 ;  /* 0xffffffd002027810 */ /* 0x000fea0007ffe003 */
        /* <DEDUP_REMOVED lines=13> */
[----:B------:R-:W-:Y:S05]  /*da10*/  IMAD R0, R240, c[0x0][0x1e4], R0 ;  /* 0x00007900f0007a24 */ /* 0x000fea00078e0200 */
[----:B------:R-:W-:Y:S02]  /*da20*/  IADD3 R3, R3, R0, RZ ;  /* 0x0000000003037210 */ /* 0x000fe40007ffe0ff */
[----:B--2---:R-:W-:Y:S03]  /*da30*/  SHF.R.S32.HI R4, RZ, 0x1f, R237 ;  /* 0x0000001fff047819 */ /* 0x004fe600000114ed */
[C---:B------:R-:W-:Y:S04]  /*da40*/  IMAD.WIDE.U32 R2, R237.reuse, c[0x0][0x1f0], R2 ;  /* 0x00007c00ed027a25 */ /* 0x040fe800078e0002 */
[----:B------:R-:W-:Y:S01]  /*da50*/  IMAD R4, R4, c[0x0][0x1f0], RZ ;  /* 0x00007c0004047a24 */ /* 0x000fe200078e02ff */
[----:B------:R-:W-:Y:S03]  /*da60*/  IADD3 R0, P1, R158, R2, RZ ;  /* 0x000000029e007210 */ /* 0x000fe60007f3e0ff */
[----:B------:R-:W-:Y:S01]  /*da70*/  IMAD R2, R237, c[0x0][0x1f4], R4 ;  /* 0x00007d00ed027a24 */ /* 0x000fe200078e0204 */
[----:B------:R-:W-:Y:S04]  /*da80*/  LEA R4, P0, R0, c[0x0][0x1c8], 0x1 ;  /* 0x0000720000047a11 */ /* 0x000fe800078008ff */
[----:B------:R-:W-:Y:S04]  /*da90*/  IADD3.X R2, R6, R3, R2, P1, !PT ;  /* 0x0000000306027210 */ /* 0x000fe80000ffe402 */
[----:B------:R-:W-:Y:S01]  /*daa0*/  LEA.HI.X R0, R0, c[0x0][0x1cc], R2, 0x1, P0 ;  /* 0x0000730000007a11 */ /* 0x000fe200000f0c02 */
[----:B------:R-:W-:-:S05]  /*dab0*/  BRA.DIV ~URZ, `(.L_x_3472) ;  /* 0x00010ce27f007947 */ /* 0x000fca000b800000 */
[----:B------:R1:W2:Y:S02]  /*dac0*/  SHFL.IDX PT, R6, R0, RZ, 0x181f ;  /* 0x00181fff00067589 */ /* 0x0002a400000e0000 */
.L_x_3612:
        /* <DEDUP_REMOVED lines=18> */
[----:B------:R2:W-:Y:S04]  /*dbf0*/  LDGSTS.E.BYPASS.LTC128B.128 [R238+0x5080], [R192.64], !P4 ;  /* 0x05080000c0ee7fae */ /* 0x0005e8000e101d46 */
[----:B------:R2:W-:Y:S04]  /*dc00*/  LDGSTS.E.BYPASS.LTC128B.128 [R238+0x6880], [R152.64], !P3 ;  /* 0x0688000098ee7fae */ /* 0x0005e8000d901d46 */
[----:B------:R3:W-:Y:S04]  /*dc10*/  LDGSTS.E.BYPASS.LTC128B.128 [R238+0x5880], [R2.64], !P4 ;  /* 0x0588000002ee7fae */ /* 0x0007e8000e101d46 */
[----:B------:R2:W-:Y:S04]  /*dc20*/  LDGSTS.E.BYPASS.LTC128B.128 [R238+0x7080], [R158.64], !P3 ;  /* 0x070800009eee7fae */ /* 0x0005e8000d901d46 */
[----:B---3--:R2:W3:Y:S02]  /*dc30*/  SHFL.IDX PT, R2, R4, 0x2, 0x181f ;  /* 0x00581f0004027f89 */ /* 0x0084e400000e0000 */
.L_x_3613:
        /* <DEDUP_REMOVED lines=15> */
.L_x_3471:
[----:B------:R-:W-:Y:S05]  /*dd30*/  BSYNC B0 ;  /* 0x0000000000007941 */ /* 0x000fea0003800000 */
.L_x_3470:
        /* <DEDUP_REMOVED lines=9> */
[----:B------:R-:W3:Y:S04]  /*ddd0*/  LDL R2, [R1+0x70] ;  /* 0x0000700001027983 */ /* 0x000ee80000100800 */
[----:B------:R-:W0:Y:S01]  /*dde0*/  LDGDEPBAR ;  /* 0x00000000000079af */ /* 0x000e220000000000 */
[----:B-----5:R-:W-:Y:S01]  /*ddf0*/  IADD3 R192, -R3, 0x1, R4 ;  /* 0x0000000103c07810 */ /* 0x020fe20007ffe104 */
[----:B--2---:R-:W-:Y:S03]  /*de00*/  IMAD R0, R0, 0x80, R154 ;  /* 0x0000008000007824 */ /* 0x004fe600078e029a */
[----:B---3--:R-:W-:Y:S02]  /*de10*/  IADD3 R192, -R2, R192, R5 ;  /* 0x000000c002c07210 */ /* 0x008fe40007ffe105 */
[----:B------:R-:W-:Y:S05]  /*de20*/  IADD3 R0, R152, R0, R153 ;  /* 0x0000000098007210 */ /* 0x000fea0007ffe099 */
[----:B----4-:R-:W-:Y:S04]  /*de30*/  IMAD.IADD R158, R6, 0x1, R0 ;  /* 0x00000001069e7824 */ /* 0x010fe800078e0200 */
[----:B------:R-:W-:Y:S05]  /*de40*/  @P0 IMAD.HI.U32 R0, R158, c[0x0][0x2c8], RZ ;  /* 0x0000b2009e000a27 */ /* 0x000fea00078e00ff */
[----:B------:R-:W-:Y:S01]  /*de50*/  @P0 SHF.R.U32.HI R158, RZ, c[0x0][0x2cc], R0 ;  /* 0x0000b300ff9e0a19 */ /* 0x000fe20000011600 */
[----:B------:R-:W-:-:S05]  /*de60*/  BRA.DIV ~URZ, `(.L_x_3474) ;  /* 0x00010da27f007947 */ /* 0x000fca000b800000 */
[----:B------:R1:W2:Y:S02]  /*de70*/  SHFL.IDX PT, R2, R158, RZ, 0x1c1f ;  /* 0x001c1fff9e027589 */ /* 0x0002a400000e0000 */
.L_x_3614:
        /* <DEDUP_REMOVED lines=22> */
.L_x_3477:
[----:B------:R-:W-:Y:S04]  /*dfe0*/  MOV R3, c[0x0][0x32c] ;  /* 0x0000cb0000037a02 */ /* 0x000fe80000000f00 */
[----:B------:R-:W-:Y:S11]  /*dff0*/  ISETP.NE.AND P0, PT, R3, 0x1, PT ;  /* 0x000000010300780c */ /* 0x000ff60003f05270 */
[----:B------:R-:W-:Y:S02]  /*e000*/  @!UPT UIADD3 URZ, URZ, URZ, URZ ;  /* 0x0000003f3f3ff290 */ /* 0x000fe4000fffe03f */
[----:B------:R-:W-:Y:S05]  /*e010*/  @P0 IMAD.HI.U32 R3, R2, c[0x0][0x330], RZ ;  /* 0x0000cc0002030a27 */ /* 0x000fea00078e00ff */
[----:B------:R-:W-:Y:S02]  /*e020*/  @P0 SHF.R.U32.HI R2, RZ, c[0x0][0x334], R3 ;  /* 0x0000cd00ff020a19 */ /* 0x000fe40000011603 */
.L_x_3478:
[----:B------:R-:W-:Y:S05]  /*e030*/  BSYNC B0 ;  /* 0x0000000000007941 */ /* 0x000fea0003800000 */
.L_x_3476:
[----:B------:R-:W2:Y:S02]  /*e040*/  LDL R3, [R1+0x90] ;  /* 0x0000900001037983 */ /* 0x000ea40000100800 */
[----:B--2---:R-:W-:Y:S04]  /*e050*/  IMAD.IADD R3, R4, 0x1, -R3 ;  /* 0x0000000104037824 */ /* 0x004fe800078e0a03 */
[----:B------:R-:W-:Y:S05]  /*e060*/  IMAD R2, R2, c[0x0][0x32c], R3 ;  /* 0x0000cb0002027a24 */ /* 0x000fea00078e0203 */
[----:B------:R-:W-:Y:S02]  /*e070*/  IADD3 R3, R2, c[0x0][0x32c], RZ ;  /* 0x0000cb0002037a10 */ /* 0x000fe40007ffe0ff */
[----:B------:R-:W-:Y:S02]  /*e080*/  IMNMX R0, R0, R2, !PT ;  /* 0x0000000200007217 */ /* 0x000fe40007800200 */
[----:B------:R-:W-:Y:S02]  /*e090*/  IMNMX R153, R153, R3, PT ;  /* 0x0000000399997217 */ /* 0x000fe40003800200 */
.L_x_3475:
[----:B------:R-:W-:-:S05]  /*e0a0*/  BRA.DIV ~URZ, `(.L_x_3479) ;  /* 0x00010be27f007947 */ /* 0x000fca000b800000 */
[----:B------:R2:W3:Y:S02]  /*e0b0*/  SHFL.IDX PT, R2, R158, 0x1, 0x1c1f ;  /* 0x003c1f009e027f89 */ /* 0x0004e400000e0000 */
.L_x_3615:
[----:B---3--:R-:W-:Y:S01]  /*e0c0*/  IADD3 R152, R159, R2, RZ ;  /* 0x000000029f987210 */ /* 0x008fe20007ffe0ff */
[----:B------:R-:W-:Y:S02]  /*e0d0*/  IMAD.MOV.U32 R3, RZ, RZ, 0x1 ;  /* 0x00000001ff037424 */ /* 0x000fe400078e00ff */
[----:B------:R-:W-:Y:S03]  /*e0e0*/  IMAD.IADD R6, R192, 0x1, R2 ;  /* 0x00000001c0067824 */ /* 0x000fe600078e0202 */
[----:B------:R-:W-:Y:S11]  /*e0f0*/  ISETP.LE.AND P0, PT, R3, c[0x0][0x32c], PT ;  /* 0x0000cb0003007a0c */ /* 0x000ff60003f03270 */
[----:B------:R-:W-:Y:S02]  /*e100*/  @!UPT UIADD3 URZ, URZ, URZ, URZ ;  /* 0x0000003f3f3ff290 */ /* 0x000fe4000fffe03f */
        /* <DEDUP_REMOVED lines=15> */
.L_x_3482:
[----:B------:R-:W-:Y:S04]  /*e200*/  MOV R3, c[0x0][0x32c] ;  /* 0x0000cb0000037a02 */ /* 0x000fe80000000f00 */
[----:B------:R-:W-:Y:S11]  /*e210*/  ISETP.NE.AND P0, PT, R3, 0x1, PT ;  /* 0x000000010300780c */ /* 0x000ff60003f05270 */
[----:B------:R-:W-:Y:S02]  /*e220*/  @!UPT UIADD3 URZ, URZ, URZ, URZ ;  /* 0x0000003f3f3ff290 */ /* 0x000fe4000fffe03f */
[----:B------:R-:W-:Y:S05]  /*e230*/  @P0 IMAD.HI.U32 R3, R2, c[0x0][0x330], RZ ;  /* 0x0000cc0002030a27 */ /* 0x000fea00078e00ff */
[----:B------:R-:W-:Y:S02]  /*e240*/  @P0 SHF.R.U32.HI R2, RZ, c[0x0][0x334], R3 ;  /* 0x0000cd00ff020a19 */ /* 0x000fe40000011603 */
.L_x_3483:
[----:B------:R-:W-:Y:S05]  /*e250*/  BSYNC B0 ;  /* 0x0000000000007941 */ /* 0x000fea0003800000 */
.L_x_3481:
[----:B------:R-:W3:Y:S02]  /*e260*/  LDL R3, [R1+0x90] ;  /* 0x0000900001037983 */ /* 0x000ee40000100800 */
[----:B---3--:R-:W-:Y:S04]  /*e270*/  IMAD.IADD R3, R4, 0x1, -R3 ;  /* 0x0000000104037824 */ /* 0x008fe800078e0a03 */
[----:B------:R-:W-:Y:S05]  /*e280*/  IMAD R2, R2, c[0x0][0x32c], R3 ;  /* 0x0000cb0002027a24 */ /* 0x000fea00078e0203 */
[----:B------:R-:W-:Y:S02]  /*e290*/  IADD3 R3, R2, c[0x0][0x32c], RZ ;  /* 0x0000cb0002037a10 */ /* 0x000fe40007ffe0ff */
[----:B------:R-:W-:Y:S02]  /*e2a0*/  IMNMX R6, R6, R2, !PT ;  /* 0x0000000206067217 */ /* 0x000fe40007800200 */
[----:B------:R-:W-:Y:S02]  /*e2b0*/  IMNMX R152, R152, R3, PT ;  /* 0x0000000398987217 */ /* 0x000fe40003800200 */
.L_x_3480:
[----:B------:R-:W-:-:S05]  /*e2c0*/  BRA.DIV ~URZ, `(.L_x_3484) ;  /* 0x00010a427f007947 */ /* 0x000fca000b800000 */
[----:B------:R3:W4:Y:S02]  /*e2d0*/  SHFL.IDX PT, R154, R158, 0x2, 0x1c1f ;  /* 0x005c1f009e9a7f89 */ /* 0x00072400000e0000 */
.L_x_3616:
        /* <DEDUP_REMOVED lines=20> */
.L_x_3487:
[----:B------:R-:W-:Y:S04]  /*e420*/  MOV R193, c[0x0][0x32c] ;  /* 0x0000cb0000c17a02 */ /* 0x000fe80000000f00 */
[----:B------:R-:W-:Y:S11]  /*e430*/  ISETP.NE.AND P0, PT, R193, 0x1, PT ;  /* 0x00000001c100780c */ /* 0x000ff60003f05270 */
[----:B------:R-:W-:Y:S02]  /*e440*/  @!UPT UIADD3 URZ, URZ, URZ, URZ ;  /* 0x0000003f3f3ff290 */ /* 0x000fe4000fffe03f */
[----:B------:R-:W-:Y:S05]  /*e450*/  @P0 IMAD.HI.U32 R193, R154, c[0x0][0x330], RZ ;  /* 0x0000cc009ac10a27 */ /* 0x000fea00078e00ff */
[----:B------:R-:W-:Y:S02]  /*e460*/  @P0 SHF.R.U32.HI R154, RZ, c[0x0][0x334], R193 ;  /* 0x0000cd00ff9a0a19 */ /* 0x000fe400000116c1 */
.L_x_3488:
[----:B------:R-:W-:Y:S05]  /*e470*/  BSYNC B0 ;  /* 0x0000000000007941 */ /* 0x000fea0003800000 */
.L_x_3486:
[----:B------:R-:W4:Y:S02]  /*e480*/  LDL R193, [R1+0x90] ;  /* 0x0000900001c17983 */ /* 0x000f240000100800 */
[----:B----4-:R-:W-:Y:S04]  /*e490*/  IMAD.IADD R193, R4, 0x1, -R193 ;  /* 0x0000000104c17824 */ /* 0x010fe800078e0ac1 */
[----:B------:R-:W-:Y:S05]  /*e4a0*/  IMAD R154, R154, c[0x0][0x32c], R193 ;  /* 0x0000cb009a9a7a24 */ /* 0x000fea00078e02c1 */
[----:B------:R-:W-:Y:S02]  /*e4b0*/  IMNMX R2, R2, R154, !PT ;  /* 0x0000009a02027217 */ /* 0x000fe40007800200 */
[----:B------:R-:W-:Y:S04]  /*e4c0*/  IADD3 R154, R154, c[0x0][0x32c], RZ ;  /* 0x0000cb009a9a7a10 */ /* 0x000fe80007ffe0ff */
[----:B------:R-:W-:Y:S02]  /*e4d0*/  IMNMX R3, R3, R154, PT ;  /* 0x0000009a03037217 */ /* 0x000fe40003800200 */
.L_x_3485:
[C---:B------:R-:W-:Y:S02]  /*e4e0*/  ISETP.GE.AND P2, PT, R4.reuse, 0x9, PT ;  /* 0x000000090400780c */ /* 0x040fe40003f46270 */
[----:B------:R-:W-:Y:S02]  /*e4f0*/  ISETP.GE.AND P1, PT, R4, 0xa, PT ;  /* 0x0000000a0400780c */ /* 0x000fe40003f26270 */
[----:B------:R-:W-:Y:S02]  /*e500*/  ISETP.GT.AND P0, PT, R0, 0x8, !P2 ;  /* 0x000000080000780c */ /* 0x000fe40005704270 */
[----:B------:R-:W-:Y:S02]  /*e510*/  LOP3.LUT R229, R229, 0xffffffdf, RZ, 0xc0, !PT ;  /* 0xffffffdfe5e57812 */ /* 0x000fe400078ec0ff */
[----:B------:R-:W-:Y:S02]  /*e520*/  ISETP.LT.OR P0, PT, R153, 0x9, P0 ;  /* 0x000000099900780c */ /* 0x000fe40000701670 */
[----:B------:R-:W-:Y:S02]  /*e530*/  ISETP.GE.AND P6, PT, R4, 0x21, PT ;  /* 0x000000210400780c */ /* 0x000fe40003fc6270 */
[----:B------:R-:W-:Y:S02]  /*e540*/  FSEL R194, R20, -INF , !P0 ;  /* 0xff80000014c27808 */ /* 0x000fe40004000000 */
[----:B------:R-:W-:Y:S02]  /*e550*/  ISETP.GT.AND P0, PT, R0, 0x9, !P1 ;  /* 0x000000090000780c */ /* 0x000fe40004f04270 */
[----:B------:R-:W-:Y:S02]  /*e560*/  @P2 LOP3.LUT R229, R229, 0x20, RZ, 0xfc, !PT ;  /* 0x00000020e5e52812 */ /* 0x000fe400078efcff */
[----:B------:R-:W-:Y:S02]  /*e570*/  ISETP.LT.OR P0, PT, R153, 0xa, P0 ;  /* 0x0000000a9900780c */ /* 0x000fe40000701670 */
[----:B------:R-:W-:Y:S02]  /*e580*/  LOP3.LUT R229, R229, 0xffffffef, RZ, 0xc0, !PT ;  /* 0xffffffefe5e57812 */ /* 0x000fe400078ec0ff */
[----:B------:R-:W-:Y:S02]  /*e590*/  FSEL R193, R21, -INF , !P0 ;  /* 0xff80000015c17808 */ /* 0x000fe40004000000 */
[----:B------:R-:W-:Y:S02]  /*e5a0*/  ISETP.GT.AND P0, PT, R6, 0x8, !P2 ;  /* 0x000000080600780c */ /* 0x000fe40005704270 */
[----:B------:R-:W-:Y:S02]  /*e5b0*/  ISETP.GE.AND P2, PT, R4, 0x11, PT ;  /* 0x000000110400780c */ /* 0x000fe40003f46270 */
        /* <DEDUP_REMOVED lines=9> */
[----:B------:R-:W-:Y:S02]  /*e650*/  @P2 LOP3.LUT R229, R229, 0x8, RZ, 0xfc, !PT ;  /* 0x00000008e5e52812 */ /* 0x000fe400078efcff */
[----:B------:R-:W-:Y:S02]  /*e660*/  ISETP.LT.OR P0, PT, R153, 0x11, P0 ;  /* 0x000000119900780c */ /* 0x000fe40000701670 */
[----:B------:R-:W-:Y:S02]  /*e670*/  LOP3.LUT R229, R229, 0xfffffffb, RZ, 0xc0, !PT ;  /* 0xfffffffbe5e57812 */ /* 0x000fe400078ec0ff */
[----:B------:R-:W-:Y:S02]  /*e680*/  FSEL R24, R24, -INF , !P0 ;  /* 0xff80000018187808 */ /* 0x000fe40004000000 */
[----:B------:R-:W-:Y:S02]  /*e690*/  ISETP.GT.AND P0, PT, R0, 0x11, !P1 ;  /* 0x000000110000780c */ /* 0x000fe40004f04270 */
[----:B------:R-:W-:Y:S02]  /*e6a0*/  @P1 LOP3.LUT R229, R229, 0x4, RZ, 0xfc, !PT ;  /* 0x00000004e5e51812 */ /* 0x000fe400078efcff */
[----:B------:R-:W-:Y:S02]  /*e6b0*/  ISETP.LT.OR P0, PT, R153, 0x12, P0 ;  /* 0x000000129900780c */ /* 0x000fe40000701670 */
[----:B------:R-:W-:Y:S02]  /*e6c0*/  ISETP.GE.AND P5, PT, R4, 0x22, PT ;  /* 0x000000220400780c */ /* 0x000fe40003fa6270 */
        /* <DEDUP_REMOVED lines=12> */
[----:B------:R-:W-:Y:S02]  /*e790*/  LOP3.LUT R229, R229, 0xfffffffe, RZ, 0xc0, !PT ;  /* 0xfffffffee5e57812 */ /* 0x000fe400078ec0ff */
[----:B------:R-:W-:Y:S02]  /*e7a0*/  ISETP.LT.OR P0, PT, R153, 0x19, P0 ;  /* 0x000000199900780c */ /* 0x000fe40000701670 */
[----:B------:R-:W-:Y:S02]  /*e7b0*/  @P1 LOP3.LUT R229, R229, 0x1, RZ, 0xfc, !PT ;  /* 0x00000001e5e51812 */ /* 0x000fe400078efcff */
[----:B------:R-:W-:Y:S02]  /*e7c0*/  FSEL R36, R36, -INF , !P0 ;  /* 0xff80000024247808 */ /* 0x000fe40004000000 */
[----:B------:R-:W-:Y:S02]  /*e7d0*/  ISETP.GT.AND P0, PT, R0, 0x19, !P1 ;  /* 0x000000190000780c */ /* 0x000fe40004f04270 */
[C---:B------:R-:W-:Y:S02]  /*e7e0*/  ISETP.GE.AND P3, PT, R4.reuse, 0x29, PT ;  /* 0x000000290400780c */ /* 0x040fe40003f66270 */
[----:B------:R-:W-:Y:S02]  /*e7f0*/  ISETP.LT.OR P0, PT, R153, 0x1a, P0 ;  /* 0x0000001a9900780c */ /* 0x000fe40000701670 */
[----:B------:R-:W-:Y:S02]  /*e800*/  ISETP.GE.AND P4, PT, R4, 0x2a, PT ;  /* 0x0000002a0400780c */ /* 0x000fe40003f86270 */
[----:B------:R-:W-:Y:S02]  /*e810*/  FSEL R37, R37, -INF , !P0 ;  /* 0xff80000025257808 */ /* 0x000fe40004000000 */
[----:B------:R-:W-:Y:S02]  /*e820*/  ISETP.GT.AND P0, PT, R6, 0x18, !P2 ;  /* 0x000000180600780c */ /* 0x000fe40005704270 */
[----:B------:R-:W-:Y:S02]  /*e830*/  ISETP.GE.AND P2, PT, R4, 0x1, PT ;  /* 0x000000010400780c */ /* 0x000fe40003f46270 */
[----:B------:R-:W-:Y:S04]  /*e840*/  ISETP.LT.OR P0, PT, R152, 0x19, P0 ;  /* 0x000000199800780c */ /* 0x000fe80000701670 */
[----:B------:R-:W-:Y:S02]  /*e850*/  FSEL R38, R38, -INF , !P0 ;  /* 0xff80000026267808 */ /* 0x000fe40004000000 */
[----:B------:R-:W-:Y:S02]  /*e860*/  ISETP.GT.AND P0, PT, R6, 0x19, !P1 ;  /* 0x000000190600780c */ /* 0x000fe40004f04270 */
[----:B------:R-:W-:Y:S02]  /*e870*/  ISETP.GE.AND P1, PT, R4, 0x2, PT ;  /* 0x000000020400780c */ /* 0x000fe40003f26270 */
        /* <DEDUP_REMOVED lines=75> */
[C---:B------:R-:W-:Y:S04]  /*ed30*/  ISETP.LT.OR P0, PT, R3.reuse, 0x1, P0 ;  /* 0x000000010300780c */ /* 0x040fe80000701670 */
[----:B------:R-:W-:Y:S02]  /*ed40*/  FSEL R12, R12, -INF , !P0 ;  /* 0xff8000000c0c7808 */ /* 0x000fe40004000000 */
[----:B------:R-:W-:Y:S04]  /*ed50*/  ISETP.GT.AND P0, PT, R2, 0x29, !P4 ;  /* 0x000000290200780c */ /* 0x000fe80006704270 */
[----:B------:R-:W-:Y:S04]  /*ed60*/  ISETP.LT.OR P0, PT, R3, 0x2a, P0 ;  /* 0x0000002a0300780c */ /* 0x000fe80000701670 */
[----:B------:R-:W-:Y:S01]  /*ed70*/  FSEL R49, R49, -INF , !P0 ;  /* 0xff80000031317808 */ /* 0x000fe20004000000 */
[----:B------:R-:W-:-:S06]  /*ed80*/  BRA.DIV ~URZ, `(.L_x_3489) ;  /* 0x000100027f007947 */ /* 0x000fcc000b800000 */
[----:B------:R4:W1:Y:S02]  /*ed90*/  SHFL.IDX PT, R3, R158, 0x3, 0x1c1f ;  /* 0x007c1f009e037f89 */ /* 0x00086400000e0000 */
.L_x_3617:
        /* <DEDUP_REMOVED lines=20> */
.L_x_3492:
[----:B------:R-:W-:Y:S04]  /*eee0*/  MOV R6, c[0x0][0x32c] ;  /* 0x0000cb0000067a02 */ /* 0x000fe80000000f00 */
[----:B------:R-:W-:Y:S11]  /*eef0*/  ISETP.NE.AND P0, PT, R6, 0x1, PT ;  /* 0x000000010600780c */ /* 0x000ff60003f05270 */
[----:B------:R-:W-:Y:S02]  /*ef00*/  @!UPT UIADD3 URZ, URZ, URZ, URZ ;  /* 0x0000003f3f3ff290 */ /* 0x000fe4000fffe03f */
[----:B------:R-:W-:Y:S05]  /*ef10*/  @P0 IMAD.HI.U32 R6, R3, c[0x0][0x330], RZ ;  /* 0x0000cc0003060a27 */ /* 0x000fea00078e00ff */
[----:B------:R-:W-:Y:S02]  /*ef20*/  @P0 SHF.R.U32.HI R3, RZ, c[0x0][0x334], R6 ;  /* 0x0000cd00ff030a19 */ /* 0x000fe40000011606 */
.L_x_3493:
[----:B------:R-:W-:Y:S05]  /*ef30*/  BSYNC B0 ;  /* 0x0000000000007941 */ /* 0x000fea0003800000 */
.L_x_3491:
[----:B------:R-:W5:Y:S02]  /*ef40*/  LDL R6, [R1+0x90] ;  /* 0x0000900001067983 */ /* 0x000f640000100800 */
[----:B-----5:R-:W-:Y:S04]  /*ef50*/  IMAD.IADD R4, R4, 0x1, -R6 ;  /* 0x0000000104047824 */ /* 0x020fe800078e0a06 */
[----:B------:R-:W-:Y:S05]  /*ef60*/  IMAD R3, R3, c[0x0][0x32c], R4 ;  /* 0x0000cb0003037a24 */ /* 0x000fea00078e0204 */
[----:B------:R-:W-:Y:S02]  /*ef70*/  IADD3 R4, R3, c[0x0][0x32c], RZ ;  /* 0x0000cb0003047a10 */ /* 0x000fe40007ffe0ff */
[----:B------:R-:W-:Y:S02]  /*ef80*/  IMNMX R0, R0, R3, !PT ;  /* 0x0000000300007217 */ /* 0x000fe40007800200 */
[----:B------:R-:W-:Y:S02]  /*ef90*/  IMNMX R2, R2, R4, PT ;  /* 0x0000000402027217 */ /* 0x000fe40003800200 */
.L_x_3490:
[----:B------:R-:W-:Y:S02]  /*efa0*/  ISETP.GT.AND P0, PT, R0, RZ, !P2 ;  /* 0x000000ff0000720c */ /* 0x000fe40005704270 */
[C---:B------:R-:W-:Y:S02]  /*efb0*/  LOP3.LUT P2, RZ, R229.reuse, 0x1, RZ, 0xc0, !PT ;  /* 0x00000001e5ff7812 */ /* 0x040fe4000784c0ff */
[----:B------:R-:W-:Y:S02]  /*efc0*/  ISETP.LT.OR P0, PT, R2, 0x1, P0 ;  /* 0x000000010200780c */ /* 0x000fe40000701670 */
[----:B------:R-:W-:Y:S02]  /*efd0*/  FMNMX.FTZ R3, R12, R157, !PT ;  /* 0x0000009d0c037209 */ /* 0x000fe40007810000 */
[----:B------:R-:W-:Y:S02]  /*efe0*/  FSEL R14, R14, -INF , !P0 ;  /* 0xff8000000e0e7808 */ /* 0x000fe40004000000 */
        /* <DEDUP_REMOVED lines=46> */
[----:B------:R-:W-:Y:S02]  /*f2d0*/  FSEL R196, R50, -INF , !P1 ;  /* 0xff80000032c47808 */ /* 0x000fe40004800000 */
[----:B------:R-:W-:Y:S02]  /*f2e0*/  FSEL R198, R46, -INF , !P0 ;  /* 0xff8000002ec67808 */ /* 0x000fe40004000000 */
[----:B------:R-:W-:Y:S02]  /*f2f0*/  ISETP.GT.AND P0, PT, R0, 0x21, !P5 ;  /* 0x000000210000780c */ /* 0x000fe40006f04270 */
[----:B------:R-:W-:Y:S02]  /*f300*/  FMNMX.FTZ R6, R198, R6, !PT ;  /* 0x00000006c6067209 */ /* 0x000fe40007810000 */
        /* <DEDUP_REMOVED lines=37> */
.L_x_3618:
        /* <DEDUP_REMOVED lines=15> */
.L_x_3619:
[C---:B------:R-:W-:Y:S01]  /*f650*/  FMUL.FTZ R8, R154.reuse, c[0x0][0x2d0] ;  /* 0x0000b4009a087a20 */ /* 0x040fe20000410000 */
[----:B------:R-:W-:Y:S01]  /*f660*/  FSETP.NEU.FTZ.AND P0, PT, R154, -INF , PT ;  /* 0xff8000009a00780b */ /* 0x000fe20003f1d000 */
[C---:B------:R-:W-:Y:S01]  /*f670*/  FMUL.FTZ R9, R153.reuse, c[0x0][0x2d0] ;  /* 0x0000b40099097a20 */ /* 0x040fe20000410000 */
[----:B------:R-:W-:Y:S01]  /*f680*/  FSETP.NEU.FTZ.AND P1, PT, R153, -INF , PT ;  /* 0xff8000009900780b */ /* 0x000fe20003f3d000 */
[----:B------:R-:W2:Y:S01]  /*f690*/  LDL.LU R30, [R1+0x74] ;  /* 0x00007400011e7983 */ /* 0x000ea20000300800 */
[----:B------:R-:W-:Y:S01]  /*f6a0*/  FSEL R8, R8, RZ, P0 ;  /* 0x000000ff08087208 */ /* 0x000fe20000000000 */
[----:B------:R-:W-:Y:S01]  /*f6b0*/  WARPSYNC 0xffffffff ;  /* 0xffffffff00007948 */ /* 0x000fe20003800000 */
[----:B------:R-:W-:Y:S02]  /*f6c0*/  FSEL R9, R9, RZ, P1 ;  /* 0x000000ff09097208 */ /* 0x000fe40000800000 */
        /* <DEDUP_REMOVED lines=19> */
[----:B------:R-:W-:Y:S02]  /*f800*/  FMUL.FTZ R10, R152, c[0x0][0x2d0] ;  /* 0x0000b400980a7a20 */ /* 0x000fe40000410000 */
[--C-:B------:R-:W-:Y:S01]  /*f810*/  FFMA.FTZ R242, R42, c[0x0][0x2d0], -R9.reuse ;  /* 0x0000b4002af27a23 */ /* 0x100fe20000010809 */
[----:B------:R1:W-:Y:S01]  /*f820*/  MUFU.EX2 R34, R0 ;  /* 0x0000000000227308 */ /* 0x0003e20000000800 */
[--C-:B------:R-:W-:Y:S02]  /*f830*/  FFMA.FTZ R241, R43, c[0x0][0x2d0], -R9.reuse ;  /* 0x0000b4002bf17a23 */ /* 0x100fe40000010809 */
[--C-:B------:R-:W-:Y:S02]  /*f840*/  FFMA.FTZ R236, R54, c[0x0][0x2d0], -R9.reuse ;  /* 0x0000b40036ec7a23 */ /* 0x100fe40000010809 */
[--C-:B---3--:R-:W-:Y:S02]  /*f850*/  FFMA.FTZ R2, R23, c[0x0][0x2d0], -R9.reuse ;  /* 0x0000b40017027a23 */ /* 0x108fe40000010809 */
[--C-:B------:R-:W-:Y:S03]  /*f860*/  FFMA.FTZ R215, R55, c[0x0][0x2d0], -R9.reuse ;  /* 0x0000b40037d77a23 */ /* 0x100fe60000010809 */
        /* <DEDUP_REMOVED lines=33> */
[--C-:B------:R-:W-:Y:S01]  /*fa80*/  FFMA.FTZ R214, R48, c[0x0][0x2d0], -R10.reuse ;  /* 0x0000b40030d67a23 */ /* 0x100fe2000001080a */
[----:B------:R-:W3:Y:S01]  /*fa90*/  MUFU.EX2 R0, R0 ;  /* 0x0000000000007308 */ /* 0x000ee20000000800 */
[--C-:B------:R-:W-:Y:S02]  /*faa0*/  FFMA.FTZ R235, R49, c[0x0][0x2d0], -R10.reuse ;  /* 0x0000b40031eb7a23 */ /* 0x100fe4000001080a */
[--C-:B------:R-:W-:Y:S02]  /*fab0*/  FFMA.FTZ R193, R32, c[0x0][0x2d0], -R10.reuse ;  /* 0x0000b40020c17a23 */ /* 0x100fe4000001080a */
[--C-:B------:R-:W-:Y:S05]  /*fac0*/  FFMA.FTZ R203, R33, c[0x0][0x2d0], -R10.reuse ;  /* 0x0000b40021cb7a23 */ /* 0x100fea000001080a */
[----:B------:R-:W-:Y:S01]  /*fad0*/  MUFU.EX2 R51, R8 ;  /* 0x0000000800337308 */ /* 0x000fe20000000800 */
[--C-:B-1----:R-:W-:Y:S09]  /*fae0*/  FFMA.FTZ R2, R13, c[0x0][0x2d0], -R10.reuse ;  /* 0x0000b4000d027a23 */ /* 0x102ff2000001080a */
[----:B------:R1:W-:Y:S10]  /*faf0*/  MUFU.EX2 R250, R2 ;  /* 0x0000000200fa7308 */ /* 0x0003f40000000800 */
[----:B------:R-:W-:Y:S10]  /*fb00*/  MUFU.EX2 R235, R235 ;  /* 0x000000eb00eb7308 */ /* 0x000ff40000000800 */
[----:B------:R-:W-:Y:S01]  /*fb10*/  MUFU.EX2 R193, R193 ;  /* 0x000000c100c17308 */ /* 0x000fe20000000800 */
[--C-:B-1----:R-:W-:Y:S09]  /*fb20*/  FFMA.FTZ R2, R16, c[0x0][0x2d0], -R10.reuse ;  /* 0x0000b40010027a23 */ /* 0x102ff2000001080a */
[----:B------:R1:W4:Y:S10]  /*fb30*/  MUFU.EX2 R158, R2 ;  /* 0x00000002009e7308 */ /* 0x0003340000000800 */
[----:B------:R-:W-:Y:S10]  /*fb40*/  MUFU.EX2 R213, R213 ;  /* 0x000000d500d57308 */ /* 0x000ff40000000800 */
[----:B------:R-:W-:Y:S01]  /*fb50*/  MUFU.EX2 R212, R212 ;  /* 0x000000d400d47308 */ /* 0x000fe20000000800 */
[----:B-1----:R-:W-:Y:S09]  /*fb60*/  FFMA.FTZ R2, R17, c[0x0][0x2d0], -R10 ;  /* 0x0000b40011027a23 */ /* 0x002ff2000001080a */
[----:B------:R1:W-:Y:S10]  /*fb70*/  MUFU.EX2 R22, R2 ;  /* 0x0000000200167308 */ /* 0x0003f40000000800 */
[----:B------:R-:W-:Y:S01]  /*fb80*/  MUFU.EX2 R214, R214 ;  /* 0x000000d600d67308 */ /* 0x000fe20000000800 */
[----:B-1----:R-:W-:Y:S05]  /*fb90*/  FSEL R2, R153, RZ, P1 ;  /* 0x000000ff99027208 */ /* 0x002fea0000800000 */
[----:B------:R-:W-:Y:S04]  /*fba0*/  FADD.FTZ R2, -R2, R156 ;  /* 0x0000009c02027221 */ /* 0x000fe80000010100 */
[----:B------:R-:W-:Y:S02]  /*fbb0*/  FMUL.FTZ R2, R2, c[0x0][0x2d0] ;  /* 0x0000b40002027a20 */ /* 0x000fe40000410000 */
[C---:B---3--:R-:W-:Y:S02]  /*fbc0*/  FMUL.FTZ R8, R0.reuse, R172 ;  /* 0x000000ac00087220 */ /* 0x048fe40000410000 */
[----:B------:R1:W3:Y:S01]  /*fbd0*/  MUFU.EX2 R3, R2 ;  /* 0x0000000200037308 */ /* 0x0002e20000000800 */
[C---:B------:R-:W-:Y:S02]  /*fbe0*/  FMUL.FTZ R9, R0.reuse, R173 ;  /* 0x000000ad00097220 */ /* 0x040fe40000410000 */
[C---:B------:R-:W-:Y:S01]  /*fbf0*/  FMUL.FTZ R20, R0.reuse, R164 ;  /* 0x000000a400147220 */ /* 0x040fe20000410000 */
[----:B------:R-:W-:Y:S01]  /*fc00*/  MOV R164, R159 ;  /* 0x0000009f00a47202 */ /* 0x000fe20000000f00 */
[C---:B------:R-:W-:Y:S01]  /*fc10*/  FMUL.FTZ R21, R0.reuse, R165 ;  /* 0x000000a500157220 */ /* 0x040fe20000410000 */
[----:B----4-:R-:W-:Y:S01]  /*fc20*/  MOV R165, R158 ;  /* 0x0000009e00a57202 */ /* 0x010fe20000000f00 */
[C---:B------:R-:W-:Y:S02]  /*fc30*/  FMUL.FTZ R24, R0.reuse, R168 ;  /* 0x000000a800187220 */ /* 0x040fe40000410000 */
[C---:B------:R-:W-:Y:S01]  /*fc40*/  FMUL.FTZ R25, R0.reuse, R169 ;  /* 0x000000a900197220 */ /* 0x040fe20000410000 */
[----:B------:R-:W-:Y:S01]  /*fc50*/  MUFU.EX2 R172, R206 ;  /* 0x000000ce00ac7308 */ /* 0x000fe20000000800 */
[C---:B------:R-:W-:Y:S02]  /*fc60*/  FMUL.FTZ R36, R0.reuse, R160 ;  /* 0x000000a000247220 */ /* 0x040fe40000410000 */
[C---:B------:R-:W-:Y:S02]  /*fc70*/  FMUL.FTZ R37, R0.reuse, R161 ;  /* 0x000000a100257220 */ /* 0x040fe40000410000 */
[C---:B--2---:R-:W-:Y:S02]  /*fc80*/  FFMA.FTZ R161, R0.reuse, R30, R35 ;  /* 0x0000001e00a17223 */ /* 0x044fe40000010023 */
[C---:B------:R-:W-:Y:S01]  /*fc90*/  FMUL.FTZ R40, R0.reuse, R136 ;  /* 0x0000008800287220 */ /* 0x040fe20000410000 */
[----:B------:R-:W2:Y:S01]  /*fca0*/  LDSM.16.MT88.4 R28, [R217+0x2080] ;  /* 0x00208000d91c783b */ /* 0x000ea20000004200 */
[----:B------:R-:W-:Y:S01]  /*fcb0*/  FMUL.FTZ R41, R0, R137 ;  /* 0x0000008900297220 */ /* 0x000fe20000410000 */
[----:B------:R-:W-:Y:S01]  /*fcc0*/  F2FP.PACK_AB R136, R252, R35 ;  /* 0x00000023fc88723e */ /* 0x000fe200000000ff */
[C---:B------:R-:W-:Y:S01]  /*fcd0*/  FMUL.FTZ R52, R0.reuse, R148 ;  /* 0x0000009400347220 */ /* 0x040fe20000410000 */
[----:B------:R-:W-:Y:S01]  /*fce0*/  F2FP.PACK_AB R137, R251, R34 ;  /* 0x00000022fb89723e */ /* 0x000fe200000000ff */
[----:B------:R-:W-:Y:S01]  /*fcf0*/  FMUL.FTZ R53, R0, R149 ;  /* 0x0000009500357220 */ /* 0x000fe20000410000 */
[----:B------:R-:W-:Y:S01]  /*fd00*/  F2FP.PACK_AB R148, R250, R249 ;  /* 0x000000f9fa94723e */ /* 0x000fe200000000ff */
[----:B-1----:R-:W-:Y:S01]  /*fd10*/  FADD.FTZ R2, -R4, R157 ;  /* 0x0000009d04027221 */ /* 0x002fe20000010100 */
[----:B------:R-:W-:Y:S01]  /*fd20*/  MUFU.EX2 R173, R209 ;  /* 0x000000d100ad7308 */ /* 0x000fe20000000800 */
[----:B------:R-:W-:Y:S01]  /*fd30*/  FMUL.FTZ R56, R0, R56 ;  /* 0x0000003800387220 */ /* 0x000fe20000410000 */
[----:B------:R-:W-:Y:S01]  /*fd40*/  LDSM.16.MT88.4 R156, [R220+0x2080] ;  /* 0x00208000dc9c783b */ /* 0x000fe20000004200 */
[----:B------:R-:W-:Y:S02]  /*fd50*/  FMUL.FTZ R2, R2, c[0x0][0x2d0] ;  /* 0x0000b40002027a20 */ /* 0x000fe40000410000 */
[C---:B------:R-:W-:Y:S02]  /*fd60*/  FMUL.FTZ R57, R0.reuse, R57 ;  /* 0x0000003900397220 */ /* 0x040fe40000410000 */
[C---:B------:R-:W-:Y:S02]  /*fd70*/  FMUL.FTZ R68, R0.reuse, R68 ;  /* 0x0000004400447220 */ /* 0x040fe40000410000 */
[C---:B------:R-:W-:Y:S01]  /*fd80*/  FMUL.FTZ R69, R0.reuse, R69 ;  /* 0x0000004500457220 */ /* 0x040fe20000410000 */
[----:B------:R1:W4:Y:S01]  /*fd90*/  MUFU.EX2 R4, R2 ;  /* 0x0000000200047308 */ /* 0x0003220000000800 */
        /* <DEDUP_REMOVED lines=14> */
[--C-:B-1----:R-:W-:Y:S02]  /*fe80*/  FFMA.FTZ R2, R14, c[0x0][0x2d0], -R155.reuse ;  /* 0x0000b4000e027a23 */ /* 0x102fe4000001089b */
[C---:B------:R-:W-:Y:S02]  /*fe90*/  FMUL.FTZ R120, R0.reuse, R120 ;  /* 0x0000007800787220 */ /* 0x040fe40000410000 */
[C---:B------:R-:W-:Y:S01]  /*fea0*/  FMUL.FTZ R121, R0.reuse, R121 ;  /* 0x0000007900797220 */ /* 0x040fe20000410000 */
[----:B------:R1:W-:Y:S01]  /*feb0*/  MUFU.EX2 R247, R2 ;  /* 0x0000000200f77308 */ /* 0x0003e20000000800 */
[C---:B------:R-:W-:Y:S02]  /*fec0*/  FMUL.FTZ R132, R0.reuse, R132 ;  /* 0x0000008400847220 */ /* 0x040fe40000410000 */
[----:B------:R-:W-:Y:S02]  /*fed0*/  FMUL.FTZ R133, R0, R133 ;  /* 0x0000008500857220 */ /* 0x000fe40000410000 */
[C---:B---3--:R-:W-:Y:S01]  /*fee0*/  FMUL.FTZ R23, R3.reuse, R167 ;  /* 0x000000a703177220 */ /* 0x048fe20000410000 */
[----:B------:R-:W-:Y:S01]  /*fef0*/  MOV R167, R50 ;  /* 0x0000003200a77202 */ /* 0x000fe20000000f00 */
[C---:B------:R-:W-:Y:S01]  /*ff00*/  FMUL.FTZ R38, R3.reuse, R162 ;  /* 0x000000a203267220 */ /* 0x040fe20000410000 */
[----:B------:R-:W-:Y:S01]  /*ff10*/  MOV R162, R47 ;  /* 0x0000002f00a27202 */ /* 0x000fe20000000f00 */
[C---:B------:R-:W-:Y:S01]  /*ff20*/  FMUL.FTZ R39, R3.reuse, R163 ;  /* 0x000000a303277220 */ /* 0x040fe20000410000 */
[----:B------:R-:W-:Y:S01]  /*ff30*/  MOV R163, R46 ;  /* 0x0000002e00a37202 */ /* 0x000fe20000000f00 */
[C---:B------:R-:W-:Y:S01]  /*ff40*/  FMUL.FTZ R10, R3.reuse, R174 ;  /* 0x000000ae030a7220 */ /* 0x040fe20000410000 */
[----:B------:R-:W3:Y:S01]  /*ff50*/  LDSM.16.MT88.4 R44, [R218+0x2080] ;  /* 0x00208000da2c783b */ /* 0x000ee20000004200 */
[----:B------:R-:W-:Y:S01]  /*ff60*/  FMUL.FTZ R42, R3, R138 ;  /* 0x0000008a032a7220 */ /* 0x000fe20000410000 */
[----:B------:R-:W-:Y:S01]  /*ff70*/  F2FP.PACK_AB R138, R167, R163 ;  /* 0x000000a3a78a723e */ /* 0x000fe200000000ff */
[C---:B------:R-:W-:Y:S01]  /*ff80*/  FMUL.FTZ R43, R3.reuse, R139 ;  /* 0x0000008b032b7220 */ /* 0x040fe20000410000 */
[----:B------:R-:W-:Y:S01]  /*ff90*/  F2FP.PACK_AB R139, R162, R164 ;  /* 0x000000a4a28b723e */ /* 0x000fe200000000ff */
[C---:B----4-:R-:W-:Y:S02]  /*ffa0*/  FMUL.FTZ R13, R4.reuse, R177 ;  /* 0x000000b1040d7220 */ /* 0x050fe40000410000 */
[C---:B------:R-:W-:Y:S01]  /*ffb0*/  FMUL.FTZ R54, R3.reuse, R150 ;  /* 0x0000009603367220 */ /* 0x040fe20000410000 */
[----:B------:R-:W4:Y:S01]  /*ffc0*/  LDL.LU R177, [R1+0x84] ;  /* 0x0000840001b17983 */ /* 0x000f220000300800 */
[----:B------:R-:W-:Y:S02]  /*ffd0*/  FMUL.FTZ R55, R3, R151 ;  /* 0x0000009703377220 */ /* 0x000fe40000410000 */
[C---:B------:R-:W-:Y:S02]  /*ffe0*/  FMUL.FTZ R12, R4.reuse, R176 ;  /* 0x000000b0040c7220 */ /* 0x040fe40000410000 */
[----:B-1----:R-:W-:Y:S01]  /*fff0*/  FFMA.FTZ R2, R15, c[0x0][0x2d0], -R155 ;  /* 0x0000b4000f027a23 */ /* 0x002fe2000001089b */
[----:B------:R-:W-:Y:S01]  /*10000*/  MUFU.EX2 R176, R208 ;  /* 0x000000d000b07308 */ /* 0x000fe20000000800 */
[C---:B------:R-:W-:Y:S01]  /*10010*/  FMUL.FTZ R16, R4.reuse, R180 ;  /* 0x000000b404107220 */ /* 0x040fe20000410000 */
[----:B------:R-:W-:Y:S01]  /*10020*/  MOV R180, R164 ;  /* 0x000000a400b47202 */ /* 0x000fe20000000f00 */
        /* <DEDUP_REMOVED lines=18> */
[C---:B------:R-:W-:Y:S01]  /*10150*/  FMUL.FTZ R74, R3.reuse, R74 ;  /* 0x0000004a034a7220 */ /* 0x040fe20000410000 */
[----:B-1----:R-:W-:Y:S01]  /*10160*/  FSEL R2, R6, RZ, P0 ;  /* 0x000000ff06027208 */ /* 0x002fe20000000000 */
[----:B------:R-:W-:Y:S01]  /*10170*/  FMUL.FTZ R75, R3, R75 ;  /* 0x0000004b034b7220 */ /* 0x000fe20000410000 */
[----:B-----5:R-:W-:Y:S01]  /*10180*/  F2FP.PACK_AB R149, R248, R247 ;  /* 0x000000f7f895723e */ /* 0x020fe200000000ff */
[----:B------:R-:W-:Y:S02]  /*10190*/  FMUL.FTZ R76, R4, R76 ;  /* 0x0000004c044c7220 */ /* 0x000fe40000410000 */
[----:B------:R-:W-:Y:S01]  /*101a0*/  FADD.FTZ R2, -R2, R7 ;  /* 0x0000000702027221 */ /* 0x000fe20000010100 */
[----:B------:R1:W-:Y:S01]  /*101b0*/  MUFU.EX2 R210, R194 ;  /* 0x000000c200d27308 */ /* 0x0003e20000000800 */
[--C-:B------:R-:W-:Y:S02]  /*101c0*/  FFMA.FTZ R7, R19, c[0x0][0x2d0], -R155.reuse ;  /* 0x0000b40013077a23 */ /* 0x100fe4000001089b */
[----:B------:R-:W-:Y:S02]  /*101d0*/  FMUL.FTZ R2, R2, c[0x0][0x2d0] ;  /* 0x0000b40002027a20 */ /* 0x000fe40000410000 */
[C---:B------:R-:W-:Y:S02]  /*101e0*/  FMUL.FTZ R77, R4.reuse, R77 ;  /* 0x0000004d044d7220 */ /* 0x040fe40000410000 */
[C---:B------:R-:W-:Y:S02]  /*101f0*/  FMUL.FTZ R80, R4.reuse, R80 ;  /* 0x0000005004507220 */ /* 0x040fe40000410000 */
[C---:B------:R-:W-:Y:S01]  /*10200*/  FMUL.FTZ R81, R4.reuse, R81 ;  /* 0x0000005104517220 */ /* 0x040fe20000410000 */
[----:B------:R5:W2:Y:S01]  /*10210*/  MUFU.EX2 R0, R2 ;  /* 0x0000000200007308 */ /* 0x000aa20000000800 */
[C---:B------:R-:W-:Y:S02]  /*10220*/  FMUL.FTZ R86, R3.reuse, R86 ;  /* 0x0000005603567220 */ /* 0x040fe40000410000 */
[C---:B------:R-:W-:Y:S02]  /*10230*/  FMUL.FTZ R87, R3.reuse, R87 ;  /* 0x0000005703577220 */ /* 0x040fe40000410000 */
[C---:B------:R-:W-:Y:S02]  /*10240*/  FMUL.FTZ R90, R3.reuse, R90 ;  /* 0x0000005a035a7220 */ /* 0x040fe40000410000 */
[----:B------:R-:W-:Y:S02]  /*10250*/  FMUL.FTZ R91, R3, R91 ;  /* 0x0000005b035b7220 */ /* 0x000fe40000410000 */
[C---:B------:R-:W-:Y:S01]  /*10260*/  FMUL.FTZ R92, R4.reuse, R92 ;  /* 0x0000005c045c7220 */ /* 0x040fe20000410000 */
[----:B------:R-:W3:Y:S01]  /*10270*/  MUFU.EX2 R11, R7 ;  /* 0x00000007000b7308 */ /* 0x000ee20000000800 */
[C---:B------:R-:W-:Y:S02]  /*10280*/  FMUL.FTZ R93, R4.reuse, R93 ;  /* 0x0000005d045d7220 */ /* 0x040fe40000410000 */
[C---:B------:R-:W-:Y:S01]  /*10290*/  FMUL.FTZ R96, R4.reuse, R96 ;  /* 0x0000006004607220 */ /* 0x040fe20000410000 */
[----:B-1----:R-:W-:Y:S01]  /*102a0*/  F2FP.PACK_AB R194, R235, R214 ;  /* 0x000000d6ebc2723e */ /* 0x002fe200000000ff */
[----:B------:R-:W-:Y:S02]  /*102b0*/  FMUL.FTZ R97, R4, R97 ;  /* 0x0000006104617220 */ /* 0x000fe40000410000 */
[C---:B------:R-:W-:Y:S02]  /*102c0*/  FMUL.FTZ R102, R3.reuse, R102 ;  /* 0x0000006603667220 */ /* 0x040fe40000410000 */
[C---:B------:R-:W-:Y:S01]  /*102d0*/  FMUL.FTZ R103, R3.reuse, R103 ;  /* 0x0000006703677220 */ /* 0x040fe20000410000 */
[----:B------:R-:W-:Y:S01]  /*102e0*/  MUFU.EX2 R208, R203 ;  /* 0x000000cb00d07308 */ /* 0x000fe20000000800 */
[C---:B------:R-:W-:Y:S02]  /*102f0*/  FMUL.FTZ R106, R3.reuse, R106 ;  /* 0x0000006a036a7220 */ /* 0x040fe40000410000 */
[C---:B------:R-:W-:Y:S01]  /*10300*/  FMUL.FTZ R107, R3.reuse, R107 ;  /* 0x0000006b036b7220 */ /* 0x040fe20000410000 */
[----:B-----5:R-:W5:Y:S01]  /*10310*/  LDL.LU R2, [R1+0x78] ;  /* 0x0000780001027983 */ /* 0x020f620000300800 */
[C---:B--2---:R-:W-:Y:S02]  /*10320*/  FMUL.FTZ R15, R0.reuse, R179 ;  /* 0x000000b3000f7220 */ /* 0x044fe40000410000 */
[C---:B------:R-:W-:Y:S01]  /*10330*/  FMUL.FTZ R14, R0.reuse, R178 ;  /* 0x000000b2000e7220 */ /* 0x040fe20000410000 */
[----:B------:R-:W2:Y:S01]  /*10340*/  LDL.LU R179, [R1+0x88] ;  /* 0x0000880001b37983 */ /* 0x000ea20000300800 */
[C---:B------:R-:W-:Y:S01]  /*10350*/  FMUL.FTZ R18, R0.reuse, R182 ;  /* 0x000000b600127220 */ /* 0x040fe20000410000 */
[----:B------:R-:W1:Y:S01]  /*10360*/  MUFU.EX2 R178, R204 ;  /* 0x000000cc00b27308 */ /* 0x000e620000000800 */
[C---:B------:R-:W-:Y:S02]  /*10370*/  FMUL.FTZ R19, R0.reuse, R183 ;  /* 0x000000b700137220 */ /* 0x040fe40000410000 */
[C---:B------:R-:W-:Y:S01]  /*10380*/  FMUL.FTZ R35, R0.reuse, R191 ;  /* 0x000000bf00237220 */ /* 0x040fe20000410000 */
[----:B---3--:R-:W-:Y:S01]  /*10390*/  MOV R174, R11 ;  /* 0x0000000b00ae7202 */ /* 0x008fe20000000f00 */
[C---:B------:R-:W-:Y:S01]  /*103a0*/  FMUL.FTZ R11, R3.reuse, R175 ;  /* 0x000000af030b7220 */ /* 0x040fe20000410000 */
[----:B------:R-:W-:Y:S01]  /*103b0*/  MOV R175, R22 ;  /* 0x0000001600af7202 */ /* 0x000fe20000000f00 */
[----:B------:R-:W-:Y:S01]  /*103c0*/  FMUL.FTZ R22, R3, R166 ;  /* 0x000000a603167220 */ /* 0x000fe20000410000 */
[----:B------:R-:W-:Y:S01]  /*103d0*/  MOV R166, R51 ;  /* 0x0000003300a67202 */ /* 0x000fe20000000f00 */
[C---:B------:R-:W-:Y:S01]  /*103e0*/  FMUL.FTZ R50, R0.reuse, R146 ;  /* 0x0000009200327220 */ /* 0x040fe20000410000 */
[----:B------:R-:W-:Y:S01]  /*103f0*/  F2FP.PACK_AB R150, R175, R165 ;  /* 0x000000a5af96723e */ /* 0x000fe200000000ff */
[----:B------:R-:W-:Y:S01]  /*10400*/  FMUL.FTZ R51, R0, R147 ;  /* 0x0000009300337220 */ /* 0x000fe20000410000 */
[-C--:B------:R-:W-:Y:S01]  /*10410*/  HMMA.16816.F32 R8, R136, R28.reuse, R8 ;  /* 0x0000001c8808723c */ /* 0x080fe20000001808 */
[----:B------:R-:W-:Y:S04]  /*10420*/  LDSM.16.MT88.4 R144, [R217+0x2880] ;  /* 0x00288000d990783b */ /* 0x000fe80000004200 */
[----:B------:R-:W-:Y:S01]  /*10430*/  F2FP.PACK_AB R151, R174, R166 ;  /* 0x000000a6ae97723e */ /* 0x000fe200000000ff */
[--C-:B------:R-:W-:Y:S02]  /*10440*/  FFMA.FTZ R160, R196, c[0x0][0x2d0], -R155.reuse ;  /* 0x0000b400c4a07a23 */ /* 0x100fe4000001089b */
[--C-:B------:R-:W-:Y:S04]  /*10450*/  FFMA.FTZ R7, R197, c[0x0][0x2d0], -R155.reuse ;  /* 0x0000b400c5077a23 */ /* 0x100fe8000001089b */
[C---:B------:R-:W-:Y:S01]  /*10460*/  HMMA.16816.F32 R12, R148.reuse, R28, R12 ;  /* 0x0000001c940c723c */ /* 0x040fe2000000180c */
[----:B------:R-:W-:Y:S03]  /*10470*/  MUFU.EX2 R203, R7 ;  /* 0x0000000700cb7308 */ /* 0x000fe60000000800 */
[C---:B------:R-:W-:Y:S02]  /*10480*/  FMUL.FTZ R62, R0.reuse, R62 ;  /* 0x0000003e003e7220 */ /* 0x040fe40000410000 */
[----:B------:R-:W-:Y:S02]  /*10490*/  FMUL.FTZ R63, R0, R63 ;  /* 0x0000003f003f7220 */ /* 0x000fe40000410000 */
[-C--:B------:R-:W-:Y:S04]  /*104a0*/  HMMA.16816.F32 R16, R148, R30.reuse, R16 ;  /* 0x0000001e9410723c */ /* 0x080fe80000001810 */
[C---:B------:R-:W-:Y:S02]  /*104b0*/  FMUL.FTZ R28, R4.reuse, R184 ;  /* 0x000000b8041c7220 */ /* 0x040fe40000410000 */
[----:B------:R-:W-:Y:S02]  /*104c0*/  FMUL.FTZ R29, R4, R185 ;  /* 0x000000b9041d7220 */ /* 0x000fe40000410000 */
[C---:B------:R-:W-:Y:S04]  /*104d0*/  HMMA.16816.F32 R20, R136.reuse, R30, R20 ;  /* 0x0000001e8814723c */ /* 0x040fe80000001814 */
[C---:B------:R-:W-:Y:S02]  /*104e0*/  FMUL.FTZ R66, R0.reuse, R66 ;  /* 0x0000004200427220 */ /* 0x040fe40000410000 */
[C---:B------:R-:W-:Y:S02]  /*104f0*/  FMUL.FTZ R67, R0.reuse, R67 ;  /* 0x0000004300437220 */ /* 0x040fe40000410000 */
[-C--:B------:R-:W-:Y:S04]  /*10500*/  HMMA.16816.F32 R24, R136, R44.reuse, R24 ;  /* 0x0000002c8818723c */ /* 0x080fe80000001818 */
[C---:B------:R-:W-:Y:S02]  /*10510*/  FMUL.FTZ R30, R0.reuse, R186 ;  /* 0x000000ba001e7220 */ /* 0x040fe40000410000 */
[C---:B------:R-:W-:Y:S02]  /*10520*/  FMUL.FTZ R31, R0.reuse, R187 ;  /* 0x000000bb001f7220 */ /* 0x040fe40000410000 */
[C---:B------:R-:W-:Y:S04]  /*10530*/  FMUL.FTZ R78, R0.reuse, R78 ;  /* 0x0000004e004e7220 */ /* 0x040fe80000410000 */
[C---:B------:R-:W-:Y:S01]  /*10540*/  FMUL.FTZ R79, R0.reuse, R79 ;  /* 0x0000004f004f7220 */ /* 0x040fe20000410000 */
[C---:B------:R-:W-:Y:S04]  /*10550*/  HMMA.16816.F32 R28, R148.reuse, R44, R28 ;  /* 0x0000002c941c723c */ /* 0x040fe8000000181c */
[C---:B------:R-:W-:Y:S02]  /*10560*/  FMUL.FTZ R82, R0.reuse, R82 ;  /* 0x0000005200527220 */ /* 0x040fe40000410000 */
[----:B------:R-:W-:Y:S02]  /*10570*/  FMUL.FTZ R83, R0, R83 ;  /* 0x0000005300537220 */ /* 0x000fe40000410000 */
[C---:B------:R-:W-:Y:S04]  /*10580*/  FMUL.FTZ R44, R4.reuse, R140 ;  /* 0x0000008c042c7220 */ /* 0x040fe80000410000 */
[----:B------:R-:W-:Y:S02]  /*10590*/  FMUL.FTZ R45, R4, R141 ;  /* 0x0000008d042d7220 */ /* 0x000fe40000410000 */
        /* <DEDUP_REMOVED lines=26> */
[----:B-----5:R-:W-:Y:S02]  /*10740*/  FFMA.FTZ R168, R3, R2, R34 ;  /* 0x0000000203a87223 */ /* 0x020fe40000010022 */
[----:B------:R-:W-:Y:S02]  /*10750*/  FMUL.FTZ R34, R0, R190 ;  /* 0x000000be00227220 */ /* 0x000fe40000410000 */
[----:B------:R-:W-:Y:S02]  /*10760*/  FFMA.FTZ R3, R198, c[0x0][0x2d0], -R155 ;  /* 0x0000b400c6037a23 */ /* 0x000fe4000001089b */
[----:B--2---:R-:W-:Y:S01]  /*10770*/  FFMA.FTZ R4, R4, R179, R249 ;  /* 0x000000b304047223 */ /* 0x004fe200000100f9 */
[----:B------:R-:W-:Y:S01]  /*10780*/  MOV R179, R165 ;  /* 0x000000a500b37202 */ /* 0x000fe20000000f00 */
[----:B------:R-:W-:Y:S01]  /*10790*/  FADD.FTZ R168, R251, R168 ;  /* 0x000000a8fba87221 */ /* 0x000fe20000010000 */
[-C--:B------:R-:W-:Y:S01]  /*107a0*/  HMMA.16816.F32 R32, R148, R46.reuse, R32 ;  /* 0x0000002e9420723c */ /* 0x080fe20000001820 */
[----:B------:R2:W-:Y:S02]  /*107b0*/  MUFU.EX2 R202, R3 ;  /* 0x0000000300ca7308 */ /* 0x0005e40000000800 */
[----:B-1----:R-:W-:Y:S01]  /*107c0*/  MOV R249, R178 ;  /* 0x000000b200f97202 */ /* 0x002fe20000000f00 */
[----:B------:R-:W-:Y:S01]  /*107d0*/  FFMA.FTZ R2, R192, c[0x0][0x2d0], -R155 ;  /* 0x0000b400c0027a23 */ /* 0x000fe2000001089b */
[----:B------:R-:W-:Y:S01]  /*107e0*/  MOV R178, R166 ;  /* 0x000000a600b27202 */ /* 0x000fe20000000f00 */
[----:B------:R-:W-:Y:S01]  /*107f0*/  FADD.FTZ R4, R250, R4 ;  /* 0x00000004fa047221 */ /* 0x000fe20000010000 */
[----:B------:R-:W-:Y:S01]  /*10800*/  MOV R250, R173 ;  /* 0x000000ad00fa7202 */ /* 0x000fe20000000f00 */
[C---:B------:R-:W-:Y:S03]  /*10810*/  HMMA.16816.F32 R36, R136.reuse, R46, R36 ;  /* 0x0000002e8824723c */ /* 0x040fe60000001824 */
[----:B------:R1:W-:Y:S01]  /*10820*/  MUFU.EX2 R206, R2 ;  /* 0x0000000200ce7308 */ /* 0x0003e20000000800 */
[----:B------:R-:W-:Y:S02]  /*10830*/  F2FP.PACK_AB R192, R212, R213 ;  /* 0x000000d5d4c0723e */ /* 0x000fe400000000ff */
[----:B------:R-:W-:Y:S01]  /*10840*/  MOV R251, R169 ;  /* 0x000000a900fb7202 */ /* 0x000fe20000000f00 */
[C---:B------:R-:W-:Y:S01]  /*10850*/  FMUL.FTZ R46, R0.reuse, R142 ;  /* 0x0000008e002e7220 */ /* 0x040fe20000410000 */
[-C--:B------:R-:W-:Y:S04]  /*10860*/  HMMA.16816.F32 R40, R136, R156.reuse, R40 ;  /* 0x0000009c8828723c */ /* 0x080fe80000001828 */
[----:B------:R-:W-:Y:S02]  /*10870*/  FMUL.FTZ R47, R0, R143 ;  /* 0x0000008f002f7220 */ /* 0x000fe40000410000 */
[----:B------:R-:W3:Y:S01]  /*10880*/  LDSM.16.MT88.4 R140, [R219+0x2080] ;  /* 0x00208000db8c783b */ /* 0x000ee20000004200 */
[----:B--2---:R-:W-:Y:S04]  /*10890*/  FADD.FTZ R3, R179, R4 ;  /* 0x00000004b3037221 */ /* 0x004fe80000010000 */
[C---:B------:R-:W-:Y:S04]  /*108a0*/  HMMA.16816.F32 R44, R148.reuse, R156, R44 ;  /* 0x0000009c942c723c */ /* 0x040fe8000000182c */
[----:B------:R-:W-:Y:S01]  /*108b0*/  FADD.FTZ R7, R175, R3 ;  /* 0x00000003af077221 */ /* 0x000fe20000010000 */
[----:B------:R-:W-:Y:S03]  /*108c0*/  MOV R3, R170 ;  /* 0x000000aa00037202 */ /* 0x000fe60000000f00 */
[-C--:B------:R-:W-:Y:S04]  /*108d0*/  HMMA.16816.F32 R48, R148, R158.reuse, R48 ;  /* 0x0000009e9430723c */ /* 0x080fe80000001830 */
[--C-:B-1----:R-:W-:Y:S02]  /*108e0*/  FFMA.FTZ R2, R201, c[0x0][0x2d0], -R155.reuse ;  /* 0x0000b400c9027a23 */ /* 0x102fe4000001089b */
[----:B------:R-:W-:Y:S02]  /*108f0*/  MUFU.EX2 R201, R160 ;  /* 0x000000a000c97308 */ /* 0x000fe40000000800 */
[C---:B------:R-:W-:Y:S01]  /*10900*/  HMMA.16816.F32 R52, R136.reuse, R158, R52 ;  /* 0x0000009e8834723c */ /* 0x040fe20000001834 */
[----:B------:R-:W-:Y:S07]  /*10910*/  LDSM.16.MT88.4 R156, [R220+0x2880] ;  /* 0x00288000dc9c783b */ /* 0x000fee0000004200 */
[----:B------:R1:W-:Y:S01]  /*10920*/  MUFU.EX2 R204, R2 ;  /* 0x0000000200cc7308 */ /* 0x0003e20000000800 */
[-C--:B---3--:R-:W-:Y:S08]  /*10930*/  HMMA.16816.F32 R56, R136, R140.reuse, R56 ;  /* 0x0000008c8838723c */ /* 0x088ff00000001838 */
[C---:B------:R-:W-:Y:S04]  /*10940*/  HMMA.16816.F32 R60, R148.reuse, R140, R60 ;  /* 0x0000008c943c723c */ /* 0x040fe8000000183c */
[--C-:B-1----:R-:W-:Y:S04]  /*10950*/  FFMA.FTZ R2, R200, c[0x0][0x2d0], -R155.reuse ;  /* 0x0000b400c8027a23 */ /* 0x102fe8000001089b */
[-C--:B------:R-:W-:Y:S01]  /*10960*/  HMMA.16816.F32 R64, R148, R142.reuse, R64 ;  /* 0x0000008e9440723c */ /* 0x080fe20000001840 */
[----:B------:R1:W-:Y:S07]  /*10970*/  MUFU.EX2 R205, R2 ;  /* 0x0000000200cd7308 */ /* 0x0003ee0000000800 */
[C---:B------:R-:W-:Y:S01]  /*10980*/  HMMA.16816.F32 R68, R136.reuse, R142, R68 ;  /* 0x0000008e8844723c */ /* 0x040fe20000001844 */
[----:B------:R-:W2:Y:S03]  /*10990*/  LDSM.16.MT88.4 R140, [R217+0x3880] ;  /* 0x00388000d98c783b */ /* 0x000ea60000004200 */
[--C-:B-1----:R-:W-:Y:S05]  /*109a0*/  FFMA.FTZ R2, R199, c[0x0][0x2d0], -R155.reuse ;  /* 0x0000b400c7027a23 */ /* 0x102fea000001089b */
[----:B------:R-:W-:Y:S03]  /*109b0*/  LDSM.16.MT88.4 R196, [R220+0x3080] ;  /* 0x00308000dcc4783b */ /* 0x000fe60000004200 */
[----:B------:R-:W-:Y:S01]  /*109c0*/  FFMA.FTZ R155, R195, c[0x0][0x2d0], -R155 ;  /* 0x0000b400c39b7a23 */ /* 0x000fe2000001089b */
[----:B------:R4:W-:Y:S10]  /*109d0*/  MUFU.EX2 R207, R2 ;  /* 0x0000000200cf7308 */ /* 0x0009f40000000800 */
[----:B------:R-:W1:Y:S01]  /*109e0*/  MUFU.EX2 R200, R155 ;  /* 0x0000009b00c87308 */ /* 0x000e620000000800 */
[-C--:B--2---:R-:W-:Y:S03]  /*109f0*/  HMMA.16816.F32 R72, R136, R140.reuse, R72 ;  /* 0x0000008c8848723c */ /* 0x084fe60000001848 */
[----:B----4-:R-:W-:Y:S01]  /*10a00*/  FFMA.FTZ R2, R0, R177, R247 ;  /* 0x000000b100027223 */ /* 0x010fe200000100f7 */
[----:B------:R-:W-:Y:S01]  /*10a10*/  MOV R177, R167 ;  /* 0x000000a700b17202 */ /* 0x000fe20000000f00 */
[----:B------:R-:W-:Y:S01]  /*10a20*/  FADD.FTZ R0, R252, R161 ;  /* 0x000000a1fc007221 */ /* 0x000fe20000010000 */
[----:B------:R-:W-:Y:S02]  /*10a30*/  LDSM.16.MT88.4 R164, [R217+0x3080] ;  /* 0x00308000d9a4783b */ /* 0x000fe40000004200 */
[C---:B------:R-:W-:Y:S04]  /*10a40*/  HMMA.16816.F32 R76, R148.reuse, R140, R76 ;  /* 0x0000008c944c723c */ /* 0x040fe8000000184c */
[----:B------:R-:W-:Y:S01]  /*10a50*/  MOV R247, R176 ;  /* 0x000000b000f77202 */ /* 0x000fe20000000f00 */
[----:B------:R-:W-:Y:S01]  /*10a60*/  FADD.FTZ R169, R248, R2 ;  /* 0x00000002f8a97221 */ /* 0x000fe20000010000 */
[----:B------:R-:W-:Y:S01]  /*10a70*/  MOV R176, R162 ;  /* 0x000000a200b07202 */ /* 0x000fe20000000f00 */
[----:B------:R-:W-:Y:S01]  /*10a80*/  FADD.FTZ R2, R163, R0 ;  /* 0x00000000a3027221 */ /* 0x000fe20000010000 */
[-C--:B------:R-:W-:Y:S01]  /*10a90*/  HMMA.16816.F32 R80, R148, R142.reuse, R80 ;  /* 0x0000008e9450723c */ /* 0x080fe20000001850 */
[----:B------:R-:W-:Y:S03]  /*10aa0*/  LDSM.16.MT88.4 R160, [R218+0x3080] ;  /* 0x00308000daa0783b */ /* 0x000fe60000004200 */
[----:B------:R-:W-:Y:S01]  /*10ab0*/  FADD.FTZ R0, R180, R168 ;  /* 0x000000a8b4007221 */ /* 0x000fe20000010000 */
[----:B------:R-:W-:Y:S01]  /*10ac0*/  MOV R248, R172 ;  /* 0x000000ac00f87202 */ /* 0x000fe20000000f00 */
[----:B------:R-:W-:Y:S01]  /*10ad0*/  FADD.FTZ R4, R178, R169 ;  /* 0x000000a9b2047221 */ /* 0x000fe20000010000 */
[----:B-1----:R-:W-:Y:S01]  /*10ae0*/  F2FP.PACK_AB R195, R200, R201 ;  /* 0x000000c9c8c3723e */ /* 0x002fe200000000ff */
[C---:B------:R-:W-:Y:S01]  /*10af0*/  HMMA.16816.F32 R84, R136.reuse, R142, R84 ;  /* 0x0000008e8854723c */ /* 0x040fe20000001854 */
[----:B------:R-:W1:Y:S03]  /*10b00*/  LDSM.16.MT88.4 R140, [R218+0x3880] ;  /* 0x00388000da8c783b */ /* 0x000e660000004200 */
[----:B------:R-:W-:Y:S01]  /*10b10*/  FADD.FTZ R155, R176, R0 ;  /* 0x00000000b09b7221 */ /* 0x000fe20000010000 */
[----:B------:R-:W-:Y:S01]  /*10b20*/  MOV R252, R193 ;  /* 0x000000c100fc7202 */ /* 0x000fe20000000f00 */
[----:B------:R-:W-:Y:S01]  /*10b30*/  FADD.FTZ R0, R174, R4 ;  /* 0x00000004ae007221 */ /* 0x000fe20000010000 */
[----:B------:R-:W-:Y:S01]  /*10b40*/  F2FP.PACK_AB R193, R203, R202 ;  /* 0x000000cacbc1723e */ /* 0x000fe200000000ff */
[----:B------:R-:W-:Y:S04]  /*10b50*/  FADD.FTZ R2, R177, R2 ;  /* 0x00000002b1027221 */ /* 0x000fe80000010000 */
        /* <DEDUP_REMOVED lines=29> */
[----:B------:R-:W-:Y:S01]  /*10d30*/  MOV R211, R171 ;  /* 0x000000ab00d37202 */ /* 0x000fe20000000f00 */
[-C--:B------:R-:W-:Y:S08]  /*10d40*/  HMMA.16816.F32 R8, R136, R144.reuse, R8 ;  /* 0x000000908808723c */ /* 0x080ff00000001808 */
        /* <DEDUP_REMOVED lines=25> */
[C---:B------:R-:W-:Y:S07]  /*10ee0*/  HMMA.16816.F32 R92, R140.reuse, R156, R92 ;  /* 0x0000009c8c5c723c */ /* 0x040fee000000185c */
[----:B------:R-:W-:Y:S01]  /*10ef0*/  F2FP.PACK_AB R156, R245, R246 ;  /* 0x000000f6f59c723e */ /* 0x000fe200000000ff */
[-C--:B------:R-:W-:Y:S04]  /*10f00*/  HMMA.16816.F32 R96, R140, R158.reuse, R96 ;  /* 0x0000009e8c60723c */ /* 0x080fe80000001860 */
[----:B------:R-:W-:Y:S04]  /*10f10*/  F2FP.PACK_AB R157, R241, R242 ;  /* 0x000000f2f19d723e */ /* 0x000fe800000000ff */
[C---:B------:R-:W-:Y:S07]  /*10f20*/  HMMA.16816.F32 R100, R136.reuse, R158, R100 ;  /* 0x0000009e8864723c */ /* 0x040fee0000001864 */
[----:B------:R-:W-:Y:S01]  /*10f30*/  F2FP.PACK_AB R158, R243, R244 ;  /* 0x000000f4f39e723e */ /* 0x000fe200000000ff */
[-C--:B--2---:R-:W-:Y:S04]  /*10f40*/  HMMA.16816.F32 R104, R136, R144.reuse, R104 ;  /* 0x000000908868723c */ /* 0x084fe80000001868 */
[----:B------:R-:W-:Y:S04]  /*10f50*/  F2FP.PACK_AB R159, R215, R236 ;  /* 0x000000ecd79f723e */ /* 0x000fe800000000ff */
[C---:B------:R-:W-:Y:S08]  /*10f60*/  HMMA.16816.F32 R108, R140.reuse, R144, R108 ;  /* 0x000000908c6c723c */ /* 0x040ff0000000186c */
[-C--:B------:R-:W-:Y:S08]  /*10f70*/  HMMA.16816.F32 R112, R140, R146.reuse, R112 ;  /* 0x000000928c70723c */ /* 0x080ff00000001870 */
[C---:B------:R-:W-:Y:S08]  /*10f80*/  HMMA.16816.F32 R116, R136.reuse, R146, R116 ;  /* 0x000000928874723c */ /* 0x040ff00000001874 */
[-C--:B-1----:R-:W-:Y:S08]  /*10f90*/  HMMA.16816.F32 R120, R136, R148.reuse, R120 ;  /* 0x000000948878723c */ /* 0x082ff00000001878 */
[C---:B------:R-:W-:Y:S08]  /*10fa0*/  HMMA.16816.F32 R124, R140.reuse, R148, R124 ;  /* 0x000000948c7c723c */ /* 0x040ff0000000187c */
[-C--:B------:R-:W-:Y:S08]  /*10fb0*/  HMMA.16816.F32 R128, R140, R150.reuse, R128 ;  /* 0x000000968c80723c */ /* 0x080ff00000001880 */
[----:B------:R-:W-:Y:S08]  /*10fc0*/  HMMA.16816.F32 R132, R136, R150, R132 ;  /* 0x000000968884723c */ /* 0x000ff00000001884 */
[-C--:B------:R-:W-:Y:S01]  /*10fd0*/  HMMA.16816.F32 R172, R156, R164.reuse, R8 ;  /* 0x000000a49cac723c */ /* 0x080fe20000001808 */
        /* <DEDUP_REMOVED lines=51> */
[-C--:B----4-:R-:W-:Y:S04]  /*11310*/  HMMA.16816.F32 R104, R156, R20.reuse, R104 ;  /* 0x000000149c68723c */ /* 0x090fe80000001868 */
[----:B------:R-:W-:Y:S04]  /*11320*/  FADD.FTZ R2, R212, R8 ;  /* 0x00000008d4027221 */ /* 0x000fe80000010000 */
[C---:B------:R-:W-:Y:S04]  /*11330*/  HMMA.16816.F32 R108, R192.reuse, R20, R108 ;  /* 0x00000014c06c723c */ /* 0x040fe8000000186c */
[----:B------:R-:W-:Y:S02]  /*11340*/  FADD.FTZ R3, R214, R2 ;  /* 0x00000002d6037221 */ /* 0x000fe40000010000 */
[----:B------:R-:W-:Y:S01]  /*11350*/  FADD.FTZ R2, R201, R0 ;  /* 0x00000000c9027221 */ /* 0x000fe20000010000 */
[----:B------:R-:W-:Y:S01]  /*11360*/  IADD3 R0, R230, -0x1, RZ ;  /* 0xffffffffe6007810 */ /* 0x000fe20007ffe0ff */
[-C--:B------:R-:W-:Y:S04]  /*11370*/  HMMA.16816.F32 R112, R192, R22.reuse, R112 ;  /* 0x00000016c070723c */ /* 0x080fe80000001870 */
[----:B-1----:R-:W-:Y:S01]  /*11380*/  FADD.FTZ R4, R215, R7 ;  /* 0x00000007d7047221 */ /* 0x002fe20000010000 */
[----:B------:R-:W-:Y:S01]  /*11390*/  MOV R7, R6 ;  /* 0x0000000600077202 */ /* 0x000fe20000000f00 */
[----:B------:R-:W-:Y:S02]  /*113a0*/  FADD.FTZ R3, R235, R3 ;  /* 0x00000003eb037221 */ /* 0x000fe40000010000 */
[C---:B------:R-:W-:Y:S01]  /*113b0*/  HMMA.16816.F32 R116, R156.reuse, R22, R116 ;  /* 0x000000169c74723c */ /* 0x040fe20000001874 */
[----:B------:R1:W-:Y:S03]  /*113c0*/  STL [R1+0x78], R4 ;  /* 0x0000780401007387 */ /* 0x0003e60000100800 */
[----:B------:R-:W-:Y:S01]  /*113d0*/  FADD.FTZ R2, R200, R2 ;  /* 0x00000002c8027221 */ /* 0x000fe20000010000 */
[----:B------:R1:W-:Y:S03]  /*113e0*/  STL [R1+0x88], R3 ;  /* 0x0000880301007387 */ /* 0x0003e60000100800 */
[-C--:B------:R-:W-:Y:S01]  /*113f0*/  HMMA.16816.F32 R120, R156, R24.reuse, R120 ;  /* 0x000000189c78723c */ /* 0x080fe20000001878 */
[----:B------:R1:W-:Y:S07]  /*11400*/  STL [R1+0x84], R2 ;  /* 0x0000840201007387 */ /* 0x0003ee0000100800 */
[C---:B------:R-:W-:Y:S08]  /*11410*/  HMMA.16816.F32 R124, R192.reuse, R24, R124 ;  /* 0x00000018c07c723c */ /* 0x040ff0000000187c */
[-C--:B------:R-:W-:Y:S08]  /*11420*/  HMMA.16816.F32 R128, R192, R26.reuse, R128 ;  /* 0x0000001ac080723c */ /* 0x080ff00000001880 */
[----:B------:R-:W-:Y:S07]  /*11430*/  HMMA.16816.F32 R132, R156, R26, R132 ;  /* 0x0000001a9c84723c */ /* 0x000fee0000001884 */
[----:B------:R-:W-:Y:S02]  /*11440*/  MOV R156, R153 ;  /* 0x00000099009c7202 */ /* 0x000fe40000000f00 */
[----:B------:R-:W-:Y:S02]  /*11450*/  MOV R157, R152 ;  /* 0x00000098009d7202 */ /* 0x000fe40000000f00 */
[----:B-----5:R-:W-:Y:S02]  /*11460*/  ISETP.GT.AND P0, PT, R230, R10, PT ;  /* 0x0000000ae600720c */ /* 0x020fe40003f04270 */
[----:B------:R-:W-:Y:S11]  /*11470*/  MOV R230, R0 ;  /* 0x0000000000e67202 */ /* 0x000ff60000000f00 */
[----:B-1----:R-:W-:-:S05]  /*11480*/  @P0 BRA `(.L_x_3496) ;  /* 0xffffb64000000947 */ /* 0x002fca000383ffff */
[----:B------:R-:W2:Y:S01]  /*11490*/  LDL R3, [R1+0x4] ;  /* 0x0000040001037983 */ /* 0x000ea20000100800 */
[----:B------:R-:W-:Y:S01]  /*114a0*/  IMAD.MOV.U32 R156, RZ, RZ, R153 ;  /* 0x000000ffff9c7224 */ /* 0x000fe200078e0099 */
[----:B------:R-:W-:Y:S01]  /*114b0*/  MOV R7, R6 ;  /* 0x0000000600077202 */ /* 0x000fe20000000f00 */
[----:B------:R-:W-:Y:S01]  /*114c0*/  IMAD.MOV.U32 R155, RZ, RZ, R154 ;  /* 0x000000ffff9b7224 */ /* 0x000fe200078e009a */
[----:B------:R-:W-:Y:S01]  /*114d0*/  MOV R230, R0 ;  /* 0x0000000000e67202 */ /* 0x000fe20000000f00 */
[----:B------:R-:W-:Y:S01]  /*114e0*/  IMAD.MOV.U32 R157, RZ, RZ, R152 ;  /* 0x000000ffff9d7224 */ /* 0x000fe200078e0098 */
[----:B--2---:R-:W-:-:S02]  /*114f0*/  SHF.L.U32 R3, R3, 0x7, RZ ;  /* 0x0000000703037819 */ /* 0x004fc400000006ff */
.L_x_3465:
        /* <DEDUP_REMOVED lines=26> */
.L_x_3499:
[----:B------:R-:W-:-:S13]  /*116a0*/  ISETP.NE.AND P0, PT, R6, c[0x0][0x32c], PT ;  /* 0x0000cb0006007a0c */ /* 0x000fda0003f05270 */
[----:B------:R-:W-:-:S05]  /*116b0*/  @P0 IMAD.HI.U32 R3, R0, c[0x0][0x330], RZ ;  /* 0x0000cc0000030a27 */ /* 0x000fca00078e00ff */
[----:B------:R-:W-:Y:S02]  /*116c0*/  @P0 SHF.R.U32.HI R0, RZ, c[0x0][0x334], R3 ;  /* 0x0000cd00ff000a19 */ /* 0x000fe40000011603 */
.L_x_3500:
[----:B------:R-:W-:Y:S05]  /*116d0*/  BSYNC B0 ;  /* 0x0000000000007941 */ /* 0x000fea0003800000 */
.L_x_3498:
[----:B------:R-:W-:-:S05]  /*116e0*/  IMAD R0, R0, c[0x0][0x32c], RZ ;  /* 0x0000cb0000007a24 */ /* 0x000fca00078e02ff */
[----:B------:R-:W-:-:S03]  /*116f0*/  IMNMX R2, R2, R0, !PT ;  /* 0x0000000002027217 */ /* 0x000fc60007800200 */
.L_x_3497:
        /* <DEDUP_REMOVED lines=16> */
[----:B--2---:R-:W-:Y:S01]  /*11800*/  ISETP.GE.AND P3, PT, R6, c[0x0][0x1d4], PT ;  /* 0x0000750006007a0c */ /* 0x004fe20003f66270 */
[----:B------:R-:W-:Y:S01]  /*11810*/  IMAD.MOV.U32 R6, RZ, RZ, R156 ;  /* 0x000000ffff067224 */ /* 0x000fe200078e009c */
[----:B---3--:R-:W-:-:S02]  /*11820*/  SHF.L.U64.HI R215, R8, 0x1, R9 ;  /* 0x0000000108d77819 */ /* 0x008fc40000010209 */
[----:B------:R-:W-:Y:S02]  /*11830*/  SHF.L.U32 R214, R8, 0x1, RZ ;  /* 0x0000000108d67819 */ /* 0x000fe400000006ff */
[C---:B----4-:R-:W-:Y:S01]  /*11840*/  SHF.L.U64.HI R213, R3.reuse, 0x1, R4 ;  /* 0x0000000103d57819 */ /* 0x050fe20000010204 */
[----:B------:R-:W-:Y:S02]  /*11850*/  IMAD.SHL.U32 R212, R3, 0x2, RZ ;  /* 0x0000000203d47824 */ /* 0x000fe400078e00ff */
.L_x_3512:
        /* <DEDUP_REMOVED lines=18> */
[----:B-1-34-:R-:W1:Y:S01]  /*11980*/  S2R R8, SR_CTAID.Y ;  /* 0x0000000000087919 */ /* 0x01ae620000002600 */
[----:B------:R-:W-:Y:S02]  /*11990*/  SHF.R.S32.HI R2, RZ, 0x1f, R240 ;  /* 0x0000001fff027819 */ /* 0x000fe400000114f0 */
[----:B------:R-:W-:Y:S03]  /*119a0*/  SHF.R.S32.HI R7, RZ, 0x1f, R237 ;  /* 0x0000001fff077819 */ /* 0x000fe600000114ed */
[----:B------:R-:W-:Y:S02]  /*119b0*/  IMAD R4, R2, c[0x0][0x208], RZ ;  /* 0x0000820002047a24 */ /* 0x000fe400078e02ff */
[C---:B------:R-:W-:Y:S01]  /*119c0*/  IMAD.WIDE.U32 R2, R240.reuse, c[0x0][0x208], RZ ;  /* 0x00008200f0027a25 */ /* 0x040fe200078e00ff */
[----:B------:R-:W2:Y:S03]  /*119d0*/  S2R R9, SR_CTAID.Y ;  /* 0x0000000000097919 */ /* 0x000ea60000002600 */
[----:B------:R-:W-:Y:S02]  /*119e0*/  IMAD R4, R240, c[0x0][0x20c], R4 ;  /* 0x00008300f0047a24 */ /* 0x000fe400078e0204 */
[----:B------:R-:W-:Y:S03]  /*119f0*/  IMAD R7, R7, c[0x0][0x218], RZ ;  /* 0x0000860007077a24 */ /* 0x000fe600078e02ff */
[----:B------:R-:W-:Y:S05]  /*11a00*/  IADD3 R3, R3, R4, RZ ;  /* 0x0000000403037210 */ /* 0x000fea0007ffe0ff */
[----:B------:R-:W-:Y:S01]  /*11a10*/  IMAD.WIDE.U32 R2, R237, c[0x0][0x218], R2 ;  /* 0x00008600ed027a25 */ /* 0x000fe200078e0002 */
        /* <DEDUP_REMOVED lines=12> */
.L_x_3620:
[----:B------:R-:W-:-:S05]  /*11ae0*/  BRA.DIV ~URZ, `(.L_x_3505) ;  /* 0x0000d6027f007947 */ /* 0x000fca000b800000 */
[----:B------:R-:W3:Y:S04]  /*11af0*/  LDL R14, [R1+0xd8] ;  /* 0x0000d800010e7983 */ /* 0x000ee80000100800 */
[----:B------:R-:W4:Y:S04]  /*11b00*/  SHFL.IDX PT, R2, R7, RZ, 0x181f ;  /* 0x00181fff07027589 */ /* 0x000f2800000e0000 */
[----:B------:R-:W1:Y:S04]  /*11b10*/  SHFL.IDX PT, R10, R7, 0x1, 0x181f ;  /* 0x00381f00070a7f89 */ /* 0x000e6800000e0000 */
[----:B------:R-:W2:Y:S04]  /*11b20*/  SHFL.IDX PT, R11, R4, 0x1, 0x181f ;  /* 0x00381f00040b7f89 */ /* 0x000ea800000e0000 */
[----:B-1----:R-:W1:Y:S01]  /*11b30*/  SHFL.IDX PT, R4, R4, 0x2, 0x181f ;  /* 0x00581f0004047f89 */ /* 0x002e6200000e0000 */
[----:B---3--:R-:W-:Y:S02]  /*11b40*/  ISETP.GE.AND P4, PT, R14, c[0x0][0x1d4], PT ;  /* 0x000075000e007a0c */ /* 0x008fe40003f86270 */
[C---:B----4-:R-:W-:Y:S02]  /*11b50*/  IADD3 R12, P0, R2.reuse, R214, RZ ;  /* 0x000000d6020c7210 */ /* 0x050fe40007f1e0ff */
[----:B------:R-:W-:Y:S02]  /*11b60*/  IADD3 R8, P2, R2, R212, RZ ;  /* 0x000000d402087210 */ /* 0x000fe40007f5e0ff */
[C---:B------:R-:W-:Y:S01]  /*11b70*/  IADD3 R2, P1, R10.reuse, R214, RZ ;  /* 0x000000d60a027210 */ /* 0x040fe20007f3e0ff */
[C---:B--2---:R-:W-:Y:S01]  /*11b80*/  IMAD.X R13, R9.reuse, 0x1, R215, P0 ;  /* 0x00000001090d7824 */ /* 0x044fe200000e06d7 */
[----:B------:R-:W-:Y:S01]  /*11b90*/  IADD3 R10, P0, R10, R212, RZ ;  /* 0x000000d40a0a7210 */ /* 0x000fe20007f1e0ff */
[----:B------:R-:W-:Y:S02]  /*11ba0*/  IMAD.X R9, R9, 0x1, R213, P2 ;  /* 0x0000000109097824 */ /* 0x000fe400010e06d5 */
[C---:B------:R-:W-:Y:S01]  /*11bb0*/  IMAD.X R3, R11.reuse, 0x1, R215, P1 ;  /* 0x000000010b037824 */ /* 0x040fe200008e06d7 */
[----:B------:R2:W-:Y:S01]  /*11bc0*/  LDGSTS.E.BYPASS.LTC128B.128 [R239], [R12.64], !P3 ;  /* 0x000000000cef7fae */ /* 0x0005e2000d901d46 */
[----:B------:R-:W-:Y:S03]  /*11bd0*/  IMAD.X R11, R11, 0x1, R213, P0 ;  /* 0x000000010b0b7824 */ /* 0x000fe600000e06d5 */
[----:B------:R3:W-:Y:S04]  /*11be0*/  LDGSTS.E.BYPASS.LTC128B.128 [R239+0x1800], [R8.64], !P4 ;  /* 0x0180000008ef7fae */ /* 0x0007e8000e101d46 */
[----:B------:R4:W-:Y:S04]  /*11bf0*/  LDGSTS.E.BYPASS.LTC128B.128 [R239+0x800], [R2.64], !P3 ;  /* 0x0080000002ef7fae */ /* 0x0009e8000d901d46 */
[----:B------:R2:W-:Y:S04]  /*11c00*/  LDGSTS.E.BYPASS.LTC128B.128 [R239+0x2000], [R10.64], !P4 ;  /* 0x020000000aef7fae */ /* 0x0005e8000e101d46 */
[----:B---3--:R2:W5:Y:S04]  /*11c10*/  LDL R8, [R1+0x94] ;  /* 0x0000940001087983 */ /* 0x0085680000100800 */
[----:B----4-:R2:W3:Y:S02]  /*11c20*/  SHFL.IDX PT, R2, R7, 0x2, 0x181f ;  /* 0x00581f0007027f89 */ /* 0x0104e400000e0000 */
.L_x_3621:
[----:B-12--5:R-:W-:Y:S04]  /*11c30*/  IADD3 R10, -R8, 0x10, RZ ;  /* 0x00000010080a7810 */ /* 0x026fe80007ffe1ff */
        /* <DEDUP_REMOVED lines=9> */
[----:B------:R1:W-:Y:S05]  /*11cd0*/  LDGSTS.E.BYPASS.LTC128B.128 [R239+0x1000], [R2.64], !P3 ;  /* 0x0100000002ef7fae */ /* 0x0003ea000d901d46 */
[----:B------:R1:W-:Y:S02]  /*11ce0*/  LDGSTS.E.BYPASS.LTC128B.128.ZFILL [R239+0x2800], [R10.64], P1 ;  /* 0x028000000aef7fae */ /* 0x0003e40008941d46 */
.L_x_3503:
[----:B-1-34-:R-:W-:Y:S05]  /*11cf0*/  BSYNC B0 ;  /* 0x0000000000007941 */ /* 0x01afea0003800000 */
.L_x_3502:
        /* <DEDUP_REMOVED lines=143> */
[----:B------:R-:W1:Y:S01]  /*125f0*/  S2R R231, SR_CTAID.Y ;  /* 0x0000000000e77919 */ /* 0x000e620000002600 */
[----:B--2---:R-:W-:Y:S01]  /*12600*/  IMAD R3, R230, 0x30, R3 ;  /* 0x00000030e6037824 */ /* 0x004fe200078e0203 */
[----:B-1----:R-:W-:Y:S01]  /*12610*/  SHF.R.S32.HI R234, RZ, 0x1f, R232 ;  /* 0x0000001fffea7819 */ /* 0x002fe200000114e8 */
[----:B------:R-:W-:Y:S01]  /*12620*/  IMAD.WIDE.U32 R232, R231, c[0x0][0x1e8], RZ ;  /* 0x00007a00e7e87a25 */ /* 0x000fe200078e00ff */
[----:B---3--:R-:W-:Y:S03]  /*12630*/  ISETP.GT.AND P1, PT, R4, 0x2f, PT ;  /* 0x0000002f0400780c */ /* 0x008fe60003f24270 */
[----:B------:R-:W-:Y:S01]  /*12640*/  IMAD R156, R234, c[0x0][0x1e8], RZ ;  /* 0x00007a00ea9c7a24 */ /* 0x000fe200078e02ff */
[----:B------:R-:W-:Y:S03]  /*12650*/  IADD3 R3, R3, -0x30, R4 ;  /* 0xffffffd003037810 */ /* 0x000fe60007ffe004 */
[----:B------:R-:W-:Y:S02]  /*12660*/  IMAD R156, R231, c[0x0][0x1ec], R156 ;  /* 0x00007b00e79c7a24 */ /* 0x000fe400078e029c */
[----:B------:R-:W-:Y:S04]  /*12670*/  @P0 IMAD.HI.U32 R4, R3, c[0x0][0x2bc], RZ ;  /* 0x0000af0003040a27 */ /* 0x000fe800078e00ff */
[--C-:B------:R-:W-:Y:S01]  /*12680*/  IMAD.MOV.U32 R2, RZ, RZ, R3.reuse ;  /* 0x000000ffff027224 */ /* 0x100fe200078e0003 */
[----:B------:R-:W-:Y:S01]  /*12690*/  @P0 SHF.R.U32.HI R2, RZ, c[0x0][0x2c0], R4 ;  /* 0x0000b000ff020a19 */ /* 0x000fe20000011604 */
[----:B------:R-:W-:Y:S03]  /*126a0*/  IMAD.IADD R156, R233, 0x1, R156 ;  /* 0x00000001e99c7824 */ /* 0x000fe600078e029c */
[C---:B----4-:R-:W-:Y:S04]  /*126b0*/  @!P1 IADD3 R4, P0, R2.reuse, R154, RZ ;  /* 0x0000009a02049210 */ /* 0x050fe80007f1e0ff */
[----:B-----5:R-:W-:Y:S01]  /*126c0*/  @!P1 LEA.HI.X.SX32 R7, R2, R7, 0x1, P0 ;  /* 0x0000000702079211 */ /* 0x020fe200000f0eff */
[----:B------:R-:W-:Y:S01]  /*126d0*/  IMAD.MOV R2, RZ, RZ, -R2 ;  /* 0x000000ffff027224 */ /* 0x000fe200078e0a02 */
[----:B------:R-:W-:Y:S03]  /*126e0*/  @!P1 LEA R154, P0, R4, c[0x0][0x2a0], 0x2 ;  /* 0x0000a800049a9a11 */ /* 0x000fe600078010ff */
[----:B------:R-:W-:Y:S01]  /*126f0*/  IMAD R240, R2, c[0x0][0x2b8], R3 ;  /* 0x0000ae0002f07a24 */ /* 0x000fe200078e0203 */
[----:B------:R-:W-:Y:S04]  /*12700*/  @!P1 LEA.HI.X R155, R4, c[0x0][0x2a4], R7, 0x2, P0 ;  /* 0x0000a900049b9a11 */ /* 0x000fe800000f1407 */
[----:B------:R-:W-:Y:S01]  /*12710*/  SHF.R.S32.HI R2, RZ, 0x1f, R240 ;  /* 0x0000001fff027819 */ /* 0x000fe200000114f0 */
[----:B------:R-:W2:Y:S04]  /*12720*/  @!P1 LDG.E R237, [R154.64] ;  /* 0x000000069aed9981 */ /* 0x000ea8000c1e1900 */
[----:B------:R-:W-:Y:S02]  /*12730*/  IMAD R4, R2, c[0x0][0x1e0], RZ ;  /* 0x0000780002047a24 */ /* 0x000fe400078e02ff */
[C---:B------:R-:W-:Y:S04]  /*12740*/  IMAD.WIDE.U32 R2, R240.reuse, c[0x0][0x1e0], RZ ;  /* 0x00007800f0027a25 */ /* 0x040fe800078e00ff */
[----:B------:R-:W-:Y:S05]  /*12750*/  IMAD R4, R240, c[0x0][0x1e4], R4 ;  /* 0x00007900f0047a24 */ /* 0x000fea00078e0204 */
[----:B------:R-:W-:Y:S02]  /*12760*/  IADD3 R3, R3, R4, RZ ;  /* 0x0000000403037210 */ /* 0x000fe40007ffe0ff */
[----:B--2---:R-:W-:Y:S03]  /*12770*/  SHF.R.S32.HI R7, RZ, 0x1f, R237 ;  /* 0x0000001fff077819 */ /* 0x004fe600000114ed */
        /* <DEDUP_REMOVED lines=9> */
.L_x_3622:
        /* <DEDUP_REMOVED lines=14> */
[----:B------:R2:W-:Y:S01]  /*128f0*/  LDGSTS.E.BYPASS.LTC128B.128 [R238+0x5080], [R158.64], !P3 ;  /* 0x050800009eee7fae */ /* 0x0005e2000d901d46 */
[----:B------:R-:W-:Y:S03]  /*12900*/  IMAD.X R157, R157, 0x1, R213, P0 ;  /* 0x000000019d9d7824 */ /* 0x000fe600000e06d5 */
[----:B------:R3:W-:Y:S04]  /*12910*/  LDGSTS.E.BYPASS.LTC128B.128 [R238+0x6880], [R154.64], !P4 ;  /* 0x068800009aee7fae */ /* 0x0007e8000e101d46 */
[----:B------:R4:W-:Y:S04]  /*12920*/  LDGSTS.E.BYPASS.LTC128B.128 [R238+0x5880], [R2.64], !P3 ;  /* 0x0588000002ee7fae */ /* 0x0009e8000d901d46 */
[----:B------:R2:W-:Y:S04]  /*12930*/  LDGSTS.E.BYPASS.LTC128B.128 [R238+0x7080], [R156.64], !P4 ;  /* 0x070800009cee7fae */ /* 0x0005e8000e101d46 */
[----:B---3--:R2:W5:Y:S04]  /*12940*/  LDL R154, [R1+0x94] ;  /* 0x00009400019a7983 */ /* 0x0085680000100800 */
[----:B----4-:R2:W3:Y:S02]  /*12950*/  SHFL.IDX PT, R2, R7, 0x2, 0x181f ;  /* 0x00581f0007027f89 */ /* 0x0104e400000e0000 */
.L_x_3623:
        /* <DEDUP_REMOVED lines=12> */
.L_x_3507:
[----:B------:R-:W-:Y:S05]  /*12a20*/  BSYNC B0 ;  /* 0x0000000000007941 */ /* 0x000fea0003800000 */
.L_x_3506:
        /* <DEDUP_REMOVED lines=51> */
.L_x_3624:
        /* <DEDUP_REMOVED lines=15> */
.L_x_3625:
[----:B------:R-:W2:Y:S01]  /*12e50*/  LDL.LU R243, [R1+0x74] ;  /* 0x0000740001f37983 */ /* 0x000ea20000300800 */
[C---:B------:R-:W-:Y:S01]  /*12e60*/  FADD.FTZ R0, -R155.reuse, R0 ;  /* 0x000000009b007221 */ /* 0x040fe20000010100 */
[----:B------:R-:W-:Y:S01]  /*12e70*/  FMNMX.FTZ R2, R2, R4, !PT ;  /* 0x0000000402027209 */ /* 0x000fe20007810000 */
[----:B------:R-:W-:Y:S01]  /*12e80*/  FMUL.FTZ R158, R155, c[0x0][0x2d0] ;  /* 0x0000b4009b9e7a20 */ /* 0x000fe20000410000 */
[----:B------:R-:W-:Y:S01]  /*12e90*/  WARPSYNC 0xffffffff ;  /* 0xffffffff00007948 */ /* 0x000fe20003800000 */
[----:B------:R-:W-:Y:S02]  /*12ea0*/  FMUL.FTZ R0, R0, c[0x0][0x2d0] ;  /* 0x0000b40000007a20 */ /* 0x000fe40000410000 */
[--C-:B------:R-:W-:Y:S02]  /*12eb0*/  FFMA.FTZ R8, R8, c[0x0][0x2d0], -R158.reuse ;  /* 0x0000b40008087a23 */ /* 0x100fe4000001089e */
[----:B------:R1:W3:Y:S01]  /*12ec0*/  MUFU.EX2 R3, R0 ;  /* 0x0000000000037308 */ /* 0x0002e20000000800 */
        /* <DEDUP_REMOVED lines=13> */
[C---:B------:R-:W-:Y:S02]  /*12fa0*/  FMUL.FTZ R154, R156.reuse, c[0x0][0x2d0] ;  /* 0x0000b4009c9a7a20 */ /* 0x040fe40000410000 */
[----:B-1----:R-:W-:Y:S02]  /*12fb0*/  FADD.FTZ R0, -R156, R6 ;  /* 0x000000069c007221 */ /* 0x002fe40000010100 */
[--C-:B------:R-:W-:Y:S02]  /*12fc0*/  FFMA.FTZ R192, R38, c[0x0][0x2d0], -R154.reuse ;  /* 0x0000b40026c07a23 */ /* 0x100fe4000001089a */
[----:B------:R-:W-:Y:S01]  /*12fd0*/  FMUL.FTZ R0, R0, c[0x0][0x2d0] ;  /* 0x0000b40000007a20 */ /* 0x000fe20000410000 */
[----:B------:R-:W-:Y:S01]  /*12fe0*/  MUFU.EX2 R236, R20 ;  /* 0x0000001400ec7308 */ /* 0x000fe20000000800 */
[--C-:B------:R-:W-:Y:S02]  /*12ff0*/  FFMA.FTZ R159, R39, c[0x0][0x2d0], -R154.reuse ;  /* 0x0000b400279f7a23 */ /* 0x100fe4000001089a */
[----:B------:R-:W1:Y:S01]  /*13000*/  LDSM.16.MT88.4 R36, [R217+0x2080] ;  /* 0x00208000d924783b */ /* 0x000e620000004200 */
[----:B----4-:R-:W-:Y:S02]  /*13010*/  FMUL.FTZ R8, R157, c[0x0][0x2d0] ;  /* 0x0000b4009d087a20 */ /* 0x010fe40000410000 */
[----:B------:R-:W-:Y:S02]  /*13020*/  FFMA.FTZ R10, R10, c[0x0][0x2d0], -R154 ;  /* 0x0000b4000a0a7a23 */ /* 0x000fe4000001089a */
[--C-:B------:R-:W-:Y:S02]  /*13030*/  FFMA.FTZ R202, R44, c[0x0][0x2d0], -R8.reuse ;  /* 0x0000b4002cca7a23 */ /* 0x100fe40000010808 */
[----:B------:R4:W-:Y:S01]  /*13040*/  MUFU.EX2 R6, R0 ;  /* 0x0000000000067308 */ /* 0x0009e20000000800 */
[--C-:B------:R-:W-:Y:S01]  /*13050*/  FFMA.FTZ R201, R45, c[0x0][0x2d0], -R8.reuse ;  /* 0x0000b4002dc97a23 */ /* 0x100fe20000010808 */
[----:B------:R-:W5:Y:S01]  /*13060*/  LDL.LU R44, [R1+0x88] ;  /* 0x00008800012c7983 */ /* 0x000f620000300800 */
        /* <DEDUP_REMOVED lines=10> */
[----:B------:R-:W-:Y:S01]  /*13110*/  MUFU.EX2 R199, R10 ;  /* 0x0000000a00c77308 */ /* 0x000fe20000000800 */
[--C-:B------:R-:W-:Y:S02]  /*13120*/  FFMA.FTZ R11, R11, c[0x0][0x2d0], -R154.reuse ;  /* 0x0000b4000b0b7a23 */ /* 0x100fe4000001089a */
[----:B------:R-:W-:Y:S02]  /*13130*/  FFMA.FTZ R23, R23, c[0x0][0x2d0], -R154 ;  /* 0x0000b40017177a23 */ /* 0x000fe4000001089a */
[----:B----4-:R-:W-:Y:S02]  /*13140*/  FADD.FTZ R0, -R157, R152 ;  /* 0x000000989d007221 */ /* 0x010fe40000010100 */
[----:B------:R-:W-:Y:S02]  /*13150*/  FFMA.FTZ R152, R28, c[0x0][0x2d0], -R8 ;  /* 0x0000b4001c987a23 */ /* 0x000fe40000010808 */
[----:B------:R-:W-:Y:S01]  /*13160*/  FMUL.FTZ R0, R0, c[0x0][0x2d0] ;  /* 0x0000b40000007a20 */ /* 0x000fe20000410000 */
[----:B------:R-:W-:Y:S01]  /*13170*/  MUFU.EX2 R234, R11 ;  /* 0x0000000b00ea7308 */ /* 0x000fe20000000800 */
[--C-:B------:R-:W-:Y:S02]  /*13180*/  FFMA.FTZ R22, R22, c[0x0][0x2d0], -R154.reuse ;  /* 0x0000b40016167a23 */ /* 0x100fe4000001089a */
[--C-:B------:R-:W-:Y:S02]  /*13190*/  FFMA.FTZ R194, R26, c[0x0][0x2d0], -R154.reuse ;  /* 0x0000b4001ac27a23 */ /* 0x100fe4000001089a */
[--C-:B------:R-:W-:Y:S02]  /*131a0*/  FFMA.FTZ R193, R27, c[0x0][0x2d0], -R154.reuse ;  /* 0x0000b4001bc17a23 */ /* 0x100fe4000001089a */
[--C-:B------:R-:W-:Y:S02]  /*131b0*/  FFMA.FTZ R206, R42, c[0x0][0x2d0], -R154.reuse ;  /* 0x0000b4002ace7a23 */ /* 0x100fe4000001089a */
[--C-:B------:R-:W-:Y:S01]  /*131c0*/  FFMA.FTZ R205, R43, c[0x0][0x2d0], -R154.reuse ;  /* 0x0000b4002bcd7a23 */ /* 0x100fe2000001089a */
[----:B------:R4:W-:Y:S01]  /*131d0*/  MUFU.EX2 R7, R0 ;  /* 0x0000000000077308 */ /* 0x0009e20000000800 */
[--C-:B------:R-:W-:Y:S02]  /*131e0*/  FFMA.FTZ R204, R54, c[0x0][0x2d0], -R154.reuse ;  /* 0x0000b40036cc7a23 */ /* 0x100fe4000001089a */
[----:B------:R-:W-:Y:S07]  /*131f0*/  FFMA.FTZ R154, R55, c[0x0][0x2d0], -R154 ;  /* 0x0000b400379a7a23 */ /* 0x000fee000001089a */
[----:B------:R-:W-:Y:S10]  /*13200*/  MUFU.EX2 R242, R23 ;  /* 0x0000001700f27308 */ /* 0x000ff40000000800 */
[----:B------:R-:W-:Y:S01]  /*13210*/  MUFU.EX2 R252, R22 ;  /* 0x0000001600fc7308 */ /* 0x000fe20000000800 */
[C---:B----4-:R-:W-:Y:S02]  /*13220*/  FADD.FTZ R0, -R2.reuse, R153 ;  /* 0x0000009902007221 */ /* 0x050fe40000010100 */
[----:B------:R-:W-:Y:S02]  /*13230*/  FMUL.FTZ R153, R2, c[0x0][0x2d0] ;  /* 0x0000b40002997a20 */ /* 0x000fe40000410000 */
[----:B------:R-:W-:Y:S02]  /*13240*/  FMUL.FTZ R0, R0, c[0x0][0x2d0] ;  /* 0x0000b40000007a20 */ /* 0x000fe40000410000 */
[--C-:B------:R-:W-:Y:S03]  /*13250*/  FFMA.FTZ R14, R14, c[0x0][0x2d0], -R153.reuse ;  /* 0x0000b4000e0e7a23 */ /* 0x100fe60000010899 */
        /* <DEDUP_REMOVED lines=8> */
[--C-:B------:R-:W-:Y:S07]  /*132e0*/  FFMA.FTZ R35, R35, c[0x0][0x2d0], -R153.reuse ;  /* 0x0000b40023237a23 */ /* 0x100fee0000010899 */
        /* <DEDUP_REMOVED lines=11> */
[----:B------:R-:W4:Y:S10]  /*133a0*/  MUFU.EX2 R249, R195 ;  /* 0x000000c300f97308 */ /* 0x000f340000000800 */
[----:B------:R-:W-:Y:S10]  /*133b0*/  MUFU.EX2 R245, R192 ;  /* 0x000000c000f57308 */ /* 0x000ff40000000800 */
[----:B------:R-:W-:Y:S10]  /*133c0*/  MUFU.EX2 R192, R154 ;  /* 0x0000009a00c07308 */ /* 0x000ff40000000800 */
[----:B------:R-:W-:Y:S10]  /*133d0*/  MUFU.EX2 R248, R159 ;  /* 0x0000009f00f87308 */ /* 0x000ff40000000800 */
[----:B------:R4:W-:Y:S10]  /*133e0*/  MUFU.EX2 R196, R30 ;  /* 0x0000001e00c47308 */ /* 0x0009f40000000800 */
[----:B------:R-:W-:Y:S10]  /*133f0*/  MUFU.EX2 R195, R34 ;  /* 0x0000002200c37308 */ /* 0x000ff40000000800 */
        /* <DEDUP_REMOVED lines=10> */
[----:B---3--:R-:W-:Y:S01]  /*134a0*/  FMUL.FTZ R8, R3, R172 ;  /* 0x000000ac03087220 */ /* 0x008fe20000410000 */
[----:B----4-:R-:W-:Y:S01]  /*134b0*/  F2FP.PACK_AB R30, R249, R247 ;  /* 0x000000f7f91e723e */ /* 0x010fe200000000ff */
[----:B------:R-:W-:Y:S01]  /*134c0*/  FMUL.FTZ R9, R3, R173 ;  /* 0x000000ad03097220 */ /* 0x000fe20000410000 */
[----:B-1----:R-:W-:Y:S01]  /*134d0*/  F2FP.PACK_AB R35, R197, R195 ;  /* 0x000000c3c523723e */ /* 0x002fe200000000ff */
[----:B------:R-:W-:Y:S01]  /*134e0*/  FMUL.FTZ R20, R3, R164 ;  /* 0x000000a403147220 */ /* 0x000fe20000410000 */
[----:B------:R-:W-:Y:S01]  /*134f0*/  F2FP.PACK_AB R164, R233, R232 ;  /* 0x000000e8e9a4723e */ /* 0x000fe200000000ff */
[----:B------:R-:W-:Y:S01]  /*13500*/  FMUL.FTZ R21, R3, R165 ;  /* 0x000000a503157220 */ /* 0x000fe20000410000 */
[----:B------:R-:W-:Y:S01]  /*13510*/  F2FP.PACK_AB R165, R231, R211 ;  /* 0x000000d3e7a5723e */ /* 0x000fe200000000ff */
[C---:B------:R-:W-:Y:S01]  /*13520*/  FMUL.FTZ R24, R3.reuse, R168 ;  /* 0x000000a803187220 */ /* 0x040fe20000410000 */
[----:B------:R-:W-:Y:S01]  /*13530*/  MUFU.EX2 R173, R18 ;  /* 0x0000001200ad7308 */ /* 0x000fe20000000800 */
[C---:B------:R-:W-:Y:S02]  /*13540*/  FMUL.FTZ R25, R3.reuse, R169 ;  /* 0x000000a903197220 */ /* 0x040fe40000410000 */
[----:B------:R-:W-:Y:S01]  /*13550*/  FMUL.FTZ R52, R3, R160 ;  /* 0x000000a003347220 */ /* 0x000fe20000410000 */
[----:B------:R-:W-:Y:S01]  /*13560*/  F2FP.PACK_AB R160, R235, R200 ;  /* 0x000000c8eba0723e */ /* 0x000fe200000000ff */
[C---:B------:R-:W-:Y:S01]  /*13570*/  FMUL.FTZ R53, R3.reuse, R161 ;  /* 0x000000a103357220 */ /* 0x040fe20000410000 */
[----:B------:R-:W-:Y:S01]  /*13580*/  F2FP.PACK_AB R161, R234, R199 ;  /* 0x000000c7eaa1723e */ /* 0x000fe200000000ff */
[C---:B------:R-:W-:Y:S02]  /*13590*/  FMUL.FTZ R136, R3.reuse, R136 ;  /* 0x0000008803887220 */ /* 0x040fe40000410000 */
        /* <DEDUP_REMOVED lines=22> */
[C---:B--2---:R-:W-:Y:S02]  /*13700*/  FFMA.FTZ R29, R3.reuse, R243, R200 ;  /* 0x000000f3031d7223 */ /* 0x044fe400000100c8 */
[C---:B------:R-:W-:Y:S01]  /*13710*/  FMUL.FTZ R132, R3.reuse, R132 ;  /* 0x0000008403847220 */ /* 0x040fe20000410000 */
[----:B------:R-:W-:Y:S01]  /*13720*/  MUFU.EX2 R200, R152 ;  /* 0x0000009800c87308 */ /* 0x000fe20000000800 */
[----:B------:R-:W-:Y:S02]  /*13730*/  FMUL.FTZ R133, R3, R133 ;  /* 0x0000008503857220 */ /* 0x000fe40000410000 */
[----:B------:R-:W2:Y:S01]  /*13740*/  LDL.LU R3, [R1+0x78] ;  /* 0x0000780001037983 */ /* 0x000ea20000300800 */
[C---:B------:R-:W-:Y:S01]  /*13750*/  FMUL.FTZ R10, R6.reuse, R174 ;  /* 0x000000ae060a7220 */ /* 0x040fe20000410000 */
[----:B------:R-:W-:Y:S01]  /*13760*/  MOV R174, R242 ;  /* 0x000000f200ae7202 */ /* 0x000fe20000000f00 */
[C---:B------:R-:W-:Y:S01]  /*13770*/  FMUL.FTZ R11, R6.reuse, R175 ;  /* 0x000000af060b7220 */ /* 0x040fe20000410000 */
[----:B------:R-:W-:Y:S01]  /*13780*/  MOV R175, R241 ;  /* 0x000000f100af7202 */ /* 0x000fe20000000f00 */
[C---:B------:R-:W-:Y:S02]  /*13790*/  FMUL.FTZ R26, R6.reuse, R170 ;  /* 0x000000aa061a7220 */ /* 0x040fe40000410000 */
[C---:B------:R-:W-:Y:S01]  /*137a0*/  FMUL.FTZ R27, R6.reuse, R171 ;  /* 0x000000ab061b7220 */ /* 0x040fe20000410000 */
[----:B------:R3:W4:Y:S01]  /*137b0*/  MUFU.EX2 R242, R4 ;  /* 0x0000000400f27308 */ /* 0x0007220000000800 */
[----:B------:R-:W4:Y:S01]  /*137c0*/  LDSM.16.MT88.4 R168, [R218+0x2080] ;  /* 0x00208000daa8783b */ /* 0x000f220000004200 */
[C---:B------:R-:W-:Y:S01]  /*137d0*/  FMUL.FTZ R54, R6.reuse, R162 ;  /* 0x000000a206367220 */ /* 0x040fe20000410000 */
[----:B------:R-:W-:Y:S01]  /*137e0*/  F2FP.PACK_AB R162, R175, R236 ;  /* 0x000000ecafa2723e */ /* 0x000fe200000000ff */
[----:B------:R-:W-:Y:S01]  /*137f0*/  FMUL.FTZ R55, R6, R163 ;  /* 0x000000a306377220 */ /* 0x000fe20000410000 */
[----:B------:R-:W-:Y:S01]  /*13800*/  F2FP.PACK_AB R163, R174, R252 ;  /* 0x000000fcaea3723e */ /* 0x000fe200000000ff */
[C---:B------:R-:W-:Y:S01]  /*13810*/  FMUL.FTZ R22, R6.reuse, R166 ;  /* 0x000000a606167220 */ /* 0x040fe20000410000 */
[----:B------:R-:W-:Y:S01]  /*13820*/  F2FP.PACK_AB R166, R251, R250 ;  /* 0x000000fafba6723e */ /* 0x000fe200000000ff */
[----:B------:R-:W-:Y:S01]  /*13830*/  FMUL.FTZ R23, R6, R167 ;  /* 0x000000a706177220 */ /* 0x000fe20000410000 */
[----:B-1----:R-:W-:Y:S01]  /*13840*/  F2FP.PACK_AB R167, R172, R173 ;  /* 0x000000adaca7723e */ /* 0x002fe200000000ff */
[C---:B------:R-:W-:Y:S01]  /*13850*/  FMUL.FTZ R12, R7.reuse, R176 ;  /* 0x000000b0070c7220 */ /* 0x040fe20000410000 */
[----:B------:R-:W-:Y:S01]  /*13860*/  MUFU.EX2 R241, R194 ;  /* 0x000000c200f17308 */ /* 0x000fe20000000800 */
[-C--:B------:R-:W-:Y:S05]  /*13870*/  HMMA.16816.F32 R8, R160, R36.reuse, R8 ;  /* 0x00000024a008723c */ /* 0x080fea0000001808 */
[C---:B------:R-:W-:Y:S02]  /*13880*/  FMUL.FTZ R13, R7.reuse, R177 ;  /* 0x000000b1070d7220 */ /* 0x040fe40000410000 */
[C---:B------:R-:W-:Y:S02]  /*13890*/  FMUL.FTZ R14, R0.reuse, R178 ;  /* 0x000000b2000e7220 */ /* 0x040fe40000410000 */
[----:B------:R-:W-:Y:S01]  /*138a0*/  FMUL.FTZ R15, R0, R179 ;  /* 0x000000b3000f7220 */ /* 0x000fe20000410000 */
[----:B------:R1:W-:Y:S02]  /*138b0*/  MUFU.EX2 R194, R31 ;  /* 0x0000001f00c27308 */ /* 0x0003e40000000800 */
[--C-:B---3--:R-:W-:Y:S02]  /*138c0*/  FFMA.FTZ R4, R46, c[0x0][0x2d0], -R153.reuse ;  /* 0x0000b4002e047a23 */ /* 0x108fe40000010899 */
[----:B------:R-:W-:Y:S02]  /*138d0*/  FFMA.FTZ R152, R50, c[0x0][0x2d0], -R153 ;  /* 0x0000b40032987a23 */ /* 0x000fe40000010899 */
[C---:B------:R-:W-:Y:S04]  /*138e0*/  HMMA.16816.F32 R12, R164.reuse, R36, R12 ;  /* 0x00000024a40c723c */ /* 0x040fe8000000180c */
[C---:B------:R-:W-:Y:S01]  /*138f0*/  FMUL.FTZ R16, R7.reuse, R180 ;  /* 0x000000b407107220 */ /* 0x040fe20000410000 */
[----:B------:R4:W-:Y:S01]  /*13900*/  MUFU.EX2 R243, R32 ;  /* 0x0000002000f37308 */ /* 0x0009e20000000800 */
[C---:B------:R-:W-:Y:S02]  /*13910*/  FMUL.FTZ R17, R7.reuse, R181 ;  /* 0x000000b507117220 */ /* 0x040fe40000410000 */
[C---:B------:R-:W-:Y:S04]  /*13920*/  FMUL.FTZ R18, R0.reuse, R182 ;  /* 0x000000b600127220 */ /* 0x040fe80000410000 */
[----:B------:R-:W-:Y:S02]  /*13930*/  FMUL.FTZ R19, R0, R183 ;  /* 0x000000b700137220 */ /* 0x000fe40000410000 */
[C---:B------:R-:W-:Y:S01]  /*13940*/  FMUL.FTZ R36, R7.reuse, R184 ;  /* 0x000000b807247220 */ /* 0x040fe20000410000 */
[----:B------:R-:W-:Y:S01]  /*13950*/  MUFU.EX2 R154, R4 ;  /* 0x00000004009a7308 */ /* 0x000fe20000000800 */
[C---:B------:R-:W-:Y:S02]  /*13960*/  FMUL.FTZ R37, R7.reuse, R185 ;  /* 0x000000b907257220 */ /* 0x040fe40000410000 */
[C---:B------:R-:W-:Y:S01]  /*13970*/  FMUL.FTZ R40, R7.reuse, R188 ;  /* 0x000000bc07287220 */ /* 0x040fe20000410000 */
[-C--:B------:R-:W-:Y:S03]  /*13980*/  HMMA.16816.F32 R16, R164, R38.reuse, R16 ;  /* 0x00000026a410723c */ /* 0x080fe60000001810 */
[C---:B------:R-:W-:Y:S01]  /*13990*/  FMUL.FTZ R41, R7.reuse, R189 ;  /* 0x000000bd07297220 */ /* 0x040fe20000410000 */
[----:B-1----:R-:W-:Y:S01]  /*139a0*/  F2FP.PACK_AB R31, R248, R245 ;  /* 0x000000f5f81f723e */ /* 0x002fe200000000ff */
[C---:B------:R-:W-:Y:S01]  /*139b0*/  FMUL.FTZ R42, R0.reuse, R190 ;  /* 0x000000be002a7220 */ /* 0x040fe20000410000 */
[----:B------:R-:W-:Y:S01]  /*139c0*/  MUFU.EX2 R152, R152 ;  /* 0x0000009800987308 */ /* 0x000fe20000000800 */
[----:B------:R-:W-:Y:S01]  /*139d0*/  FMUL.FTZ R43, R0, R191 ;  /* 0x000000bf002b7220 */ /* 0x000fe20000410000 */
[C---:B------:R-:W-:Y:S04]  /*139e0*/  HMMA.16816.F32 R20, R160.reuse, R38, R20 ;  /* 0x00000026a014723c */ /* 0x040fe80000001814 */
[----:B------:R-:W-:Y:S01]  /*139f0*/  FMUL.FTZ R138, R6, R138 ;  /* 0x0000008a068a7220 */ /* 0x000fe20000410000 */
[----:B----4-:R-:W-:Y:S01]  /*13a00*/  F2FP.PACK_AB R32, R242, R200 ;  /* 0x000000c8f220723e */ /* 0x010fe200000000ff */
[----:B------:R-:W-:Y:S02]  /*13a10*/  FMUL.FTZ R139, R6, R139 ;  /* 0x0000008b068b7220 */ /* 0x000fe40000410000 */
[-C--:B------:R-:W-:Y:S04]  /*13a20*/  HMMA.16816.F32 R24, R160, R168.reuse, R24 ;  /* 0x000000a8a018723c */ /* 0x080fe80000001818 */
[C---:B------:R-:W-:Y:S02]  /*13a30*/  FMUL.FTZ R38, R0.reuse, R186 ;  /* 0x000000ba00267220 */ /* 0x040fe40000410000 */
[C---:B------:R-:W-:Y:S02]  /*13a40*/  FMUL.FTZ R39, R0.reuse, R187 ;  /* 0x000000bb00277220 */ /* 0x040fe40000410000 */
[C---:B------:R-:W-:Y:S04]  /*13a50*/  FMUL.FTZ R140, R7.reuse, R140 ;  /* 0x0000008c078c7220 */ /* 0x040fe80000410000 */
        /* <DEDUP_REMOVED lines=11> */
[C---:B------:R-:W-:Y:S04]  /*13b10*/  FMUL.FTZ R150, R6.reuse, R150 ;  /* 0x0000009606967220 */ /* 0x040fe80000410000 */
        /* <DEDUP_REMOVED lines=14> */
[----:B------:R-:W-:Y:S01]  /*13c00*/  FMUL.FTZ R75, R6, R75 ;  /* 0x0000004b064b7220 */ /* 0x000fe20000410000 */
[-C--:B-1----:R-:W-:Y:S03]  /*13c10*/  HMMA.16816.F32 R136, R160, R168.reuse, R136 ;  /* 0x000000a8a088723c */ /* 0x082fe60000001888 */
        /* <DEDUP_REMOVED lines=11> */
[----:B------:R-:W-:Y:S02]  /*13cd0*/  FMUL.FTZ R83, R0, R83 ;  /* 0x0000005300537220 */ /* 0x000fe40000410000 */
[C---:B------:R-:W-:Y:S02]  /*13ce0*/  FMUL.FTZ R86, R6.reuse, R86 ;  /* 0x0000005606567220 */ /* 0x040fe40000410000 */
[C---:B------:R-:W-:Y:S04]  /*13cf0*/  FMUL.FTZ R87, R6.reuse, R87 ;  /* 0x0000005706577220 */ /* 0x040fe80000410000 */
        /* <DEDUP_REMOVED lines=34> */
[C---:B------:R-:W-:Y:S02]  /*13f20*/  FMUL.FTZ R127, R0.reuse, R127 ;  /* 0x0000007f007f7220 */ /* 0x040fe40000410000 */
[C---:B------:R-:W-:Y:S02]  /*13f30*/  FMUL.FTZ R128, R7.reuse, R128 ;  /* 0x0000008007807220 */ /* 0x040fe40000410000 */
[C---:B------:R-:W-:Y:S02]  /*13f40*/  FMUL.FTZ R129, R7.reuse, R129 ;  /* 0x0000008107817220 */ /* 0x040fe40000410000 */
[----:B-----5:R-:W-:Y:S02]  /*13f50*/  FFMA.FTZ R7, R7, R44, R232 ;  /* 0x0000002c07077223 */ /* 0x020fe400000100e8 */
[C---:B------:R-:W-:Y:S02]  /*13f60*/  FMUL.FTZ R130, R0.reuse, R130 ;  /* 0x0000008200827220 */ /* 0x040fe40000410000 */
[----:B------:R-:W-:Y:S02]  /*13f70*/  FMUL.FTZ R131, R0, R131 ;  /* 0x0000008300837220 */ /* 0x000fe40000410000 */
[C---:B------:R-:W-:Y:S02]  /*13f80*/  FMUL.FTZ R134, R6.reuse, R134 ;  /* 0x0000008606867220 */ /* 0x040fe40000410000 */
[C---:B------:R-:W-:Y:S02]  /*13f90*/  FMUL.FTZ R135, R6.reuse, R135 ;  /* 0x0000008706877220 */ /* 0x040fe40000410000 */
[----:B------:R-:W-:Y:S01]  /*13fa0*/  FADD.FTZ R159, R233, R7 ;  /* 0x00000007e99f7221 */ /* 0x000fe20000010000 */
[-C--:B-1----:R-:W-:Y:S08]  /*13fb0*/  HMMA.16816.F32 R72, R160, R168.reuse, R72 ;  /* 0x000000a8a048723c */ /* 0x082ff00000001848 */
[C---:B------:R-:W-:Y:S08]  /*13fc0*/  HMMA.16816.F32 R76, R164.reuse, R168, R76 ;  /* 0x000000a8a44c723c */ /* 0x040ff0000000184c */
[-C--:B------:R-:W-:Y:S08]  /*13fd0*/  HMMA.16816.F32 R80, R164, R170.reuse, R80 ;  /* 0x000000aaa450723c */ /* 0x080ff00000001850 */
[C---:B------:R-:W-:Y:S01]  /*13fe0*/  HMMA.16816.F32 R84, R160.reuse, R170, R84 ;  /* 0x000000aaa054723c */ /* 0x040fe20000001854 */
[----:B------:R-:W1:Y:S03]  /*13ff0*/  LDSM.16.MT88.4 R168, [R218+0x3880] ;  /* 0x00388000daa8783b */ /* 0x000e660000004200 */
[----:B--2---:R-:W-:Y:S02]  /*14000*/  FFMA.FTZ R28, R6, R3, R199 ;  /* 0x00000003061c7223 */ /* 0x004fe400000100c7 */
[--C-:B------:R-:W-:Y:S01]  /*14010*/  FFMA.FTZ R6, R47, c[0x0][0x2d0], -R153.reuse ;  /* 0x0000b4002f067a23 */ /* 0x100fe20000010899 */
[----:B------:R-:W2:Y:S02]  /*14020*/  MUFU.EX2 R199, R33 ;  /* 0x0000002100c77308 */ /* 0x000ea40000000800 */
[----:B------:R-:W3:Y:S03]  /*14030*/  LDL.LU R3, [R1+0x84] ;  /* 0x0000840001037983 */ /* 0x000ee60000300800 */
[----:B------:R-:W-:Y:S01]  /*14040*/  FFMA.FTZ R153, R51, c[0x0][0x2d0], -R153 ;  /* 0x0000b40033997a23 */ /* 0x000fe20000010899 */
[----:B------:R-:W-:Y:S05]  /*14050*/  LDSM.16.MT88.4 R44, [R218+0x2880] ;  /* 0x00288000da2c783b */ /* 0x000fea0000004200 */
[----:B------:R-:W-:Y:S03]  /*14060*/  MUFU.EX2 R153, R153 ;  /* 0x0000009900997308 */ /* 0x000fe60000000800 */
[----:B------:R-:W-:Y:S07]  /*14070*/  LDSM.16.MT88.4 R48, [R220+0x2880] ;  /* 0x00288000dc30783b */ /* 0x000fee0000004200 */
[----:B------:R4:W5:Y:S01]  /*14080*/  MUFU.EX2 R158, R6 ;  /* 0x00000006009e7308 */ /* 0x0009620000000800 */
[----:B--2---:R-:W-:Y:S02]  /*14090*/  F2FP.PACK_AB R34, R199, R243 ;  /* 0x000000f3c722723e */ /* 0x004fe400000000ff */
[----:B------:R-:W-:Y:S01]  /*140a0*/  F2FP.PACK_AB R33, R194, R196 ;  /* 0x000000c4c221723e */ /* 0x000fe200000000ff */
[-C--:B-1----:R-:W-:Y:S08]  /*140b0*/  HMMA.16816.F32 R88, R160, R168.reuse, R88 ;  /* 0x000000a8a058723c */ /* 0x082ff00000001858 */
[C---:B------:R-:W-:Y:S04]  /*140c0*/  HMMA.16816.F32 R92, R164.reuse, R168, R92 ;  /* 0x000000a8a45c723c */ /* 0x040fe8000000185c */
[----:B----4-:R-:W-:Y:S04]  /*140d0*/  FADD.FTZ R6, R250, R159 ;  /* 0x0000009ffa067221 */ /* 0x010fe80000010000 */
        /* <DEDUP_REMOVED lines=10> */
[----:B------:R-:W-:Y:S01]  /*14180*/  FADD.FTZ R168, R234, R28 ;  /* 0x0000001ceaa87221 */ /* 0x000fe20000010000 */
[-C--:B------:R-:W-:Y:S01]  /*14190*/  HMMA.16816.F32 R128, R164, R170.reuse, R128 ;  /* 0x000000aaa480723c */ /* 0x080fe20000001880 */
[----:B------:R-:W1:Y:S03]  /*141a0*/  LDSM.16.MT88.4 R164, [R217+0x2880] ;  /* 0x00288000d9a4783b */ /* 0x000e660000004200 */
[----:B------:R-:W-:Y:S04]  /*141b0*/  F2FP.PACK_AB R28, R246, R198 ;  /* 0x000000c6f61c723e */ /* 0x000fe800000000ff */
[----:B------:R-:W-:Y:S01]  /*141c0*/  HMMA.16816.F32 R132, R160, R170, R132 ;  /* 0x000000aaa084723c */ /* 0x000fe20000001884 */
[----:B------:R-:W2:Y:S03]  /*141d0*/  LDSM.16.MT88.4 R160, [R219+0x2880] ;  /* 0x00288000dba0783b */ /* 0x000ea60000004200 */
[----:B---3--:R-:W-:Y:S02]  /*141e0*/  FFMA.FTZ R0, R0, R3, R211 ;  /* 0x0000000300007223 */ /* 0x008fe400000100d3 */
[----:B------:R-:W-:Y:S01]  /*141f0*/  FADD.FTZ R3, R235, R29 ;  /* 0x0000001deb037221 */ /* 0x000fe20000010000 */
[----:B------:R-:W-:Y:S01]  /*14200*/  F2FP.PACK_AB R29, R244, R241 ;  /* 0x000000f1f41d723e */ /* 0x000fe200000000ff */
[----:B------:R-:W-:Y:S04]  /*14210*/  FADD.FTZ R7, R231, R0 ;  /* 0x00000000e7077221 */ /* 0x000fe80000010000 */
[----:B------:R-:W-:Y:S02]  /*14220*/  FADD.FTZ R0, R236, R3 ;  /* 0x00000003ec007221 */ /* 0x000fe40000010000 */
[----:B------:R-:W-:Y:S01]  /*14230*/  FADD.FTZ R3, R252, R168 ;  /* 0x000000a8fc037221 */ /* 0x000fe20000010000 */
[-C--:B-1----:R-:W-:Y:S05]  /*14240*/  HMMA.16816.F32 R8, R28, R164.reuse, R8 ;  /* 0x000000a41c08723c */ /* 0x082fea0000001808 */
[----:B------:R-:W-:Y:S02]  /*14250*/  FADD.FTZ R4, R173, R7 ;  /* 0x00000007ad047221 */ /* 0x000fe40000010000 */
[----:B------:R-:W-:Y:S01]  /*14260*/  FADD.FTZ R0, R175, R0 ;  /* 0x00000000af007221 */ /* 0x000fe20000010000 */
[C---:B------:R-:W-:Y:S04]  /*14270*/  HMMA.16816.F32 R12, R32.reuse, R164, R12 ;  /* 0x000000a4200c723c */ /* 0x040fe8000000180c */
[----:B------:R-:W-:Y:S02]  /*14280*/  FADD.FTZ R7, R251, R6 ;  /* 0x00000006fb077221 */ /* 0x000fe40000010000 */
[----:B------:R-:W-:Y:S02]  /*14290*/  FADD.FTZ R0, R198, R0 ;  /* 0x00000000c6007221 */ /* 0x000fe40000010000 */
[-C--:B------:R-:W-:Y:S04]  /*142a0*/  HMMA.16816.F32 R16, R32, R166.reuse, R16 ;  /* 0x000000a62010723c */ /* 0x080fe80000001810 */
[----:B------:R-:W-:Y:S04]  /*142b0*/  FADD.FTZ R0, R246, R0 ;  /* 0x00000000f6007221 */ /* 0x000fe80000010000 */
        /* <DEDUP_REMOVED lines=27> */
[-C--:B--2---:R-:W-:Y:S08]  /*14470*/  HMMA.16816.F32 R104, R28, R160.reuse, R104 ;  /* 0x000000a01c68723c */ /* 0x084ff00000001868 */
[C---:B------:R-:W-:Y:S08]  /*14480*/  HMMA.16816.F32 R108, R32.reuse, R160, R108 ;  /* 0x000000a0206c723c */ /* 0x040ff0000000186c */
[-C--:B------:R-:W-:Y:S08]  /*14490*/  HMMA.16816.F32 R112, R32, R162.reuse, R112 ;  /* 0x000000a22070723c */ /* 0x080ff00000001870 */
[C---:B------:R-:W-:Y:S01]  /*144a0*/  HMMA.16816.F32 R116, R28.reuse, R162, R116 ;  /* 0x000000a21c74723c */ /* 0x040fe20000001874 */
[----:B------:R-:W2:Y:S07]  /*144b0*/  LDSM.16.MT88.4 R160, [R218+0x3080] ;  /* 0x00308000daa0783b */ /* 0x000eae0000004200 */
[-C--:B-1----:R-:W-:Y:S08]  /*144c0*/  HMMA.16816.F32 R120, R28, R44.reuse, R120 ;  /* 0x0000002c1c78723c */ /* 0x082ff00000001878 */
[C---:B------:R-:W-:Y:S01]  /*144d0*/  HMMA.16816.F32 R124, R32.reuse, R44, R124 ;  /* 0x0000002c207c723c */ /* 0x040fe2000000187c */
[----:B------:R-:W3:Y:S06]  /*144e0*/  LDL R45, [R1+0x7c] ;  /* 0x00007c00012d7983 */ /* 0x000eec0000100800 */
[----:B------:R-:W-:Y:S01]  /*144f0*/  FADD.FTZ R44, R174, R3 ;  /* 0x00000003ae2c7221 */ /* 0x000fe20000010000 */
[-C--:B------:R-:W-:Y:S04]  /*14500*/  HMMA.16816.F32 R128, R32, R46.reuse, R128 ;  /* 0x0000002e2080723c */ /* 0x080fe80000001880 */
[----:B------:R-:W-:Y:S02]  /*14510*/  FADD.FTZ R3, R172, R4 ;  /* 0x00000004ac037221 */ /* 0x000fe40000010000 */
[----:B------:R-:W-:Y:S01]  /*14520*/  FADD.FTZ R6, R241, R44 ;  /* 0x0000002cf1067221 */ /* 0x000fe20000010000 */
[----:B------:R-:W-:Y:S01]  /*14530*/  F2FP.PACK_AB R32, R201, R202 ;  /* 0x000000cac920723e */ /* 0x000fe200000000ff */
[----:B------:R-:W-:Y:S04]  /*14540*/  HMMA.16816.F32 R132, R28, R46, R132 ;  /* 0x0000002e1c84723c */ /* 0x000fe80000001884 */
[----:B------:R-:W-:Y:S01]  /*14550*/  F2FP.PACK_AB R34, R207, R203 ;  /* 0x000000cbcf22723e */ /* 0x000fe200000000ff */
[----:B------:R-:W-:Y:S01]  /*14560*/  FADD.FTZ R4, R200, R7 ;  /* 0x00000007c8047221 */ /* 0x000fe20000010000 */
[----:B-----5:R-:W-:Y:S01]  /*14570*/  F2FP.PACK_AB R33, R158, R154 ;  /* 0x0000009a9e21723e */ /* 0x020fe200000000ff */
[----:B------:R-:W-:Y:S01]  /*14580*/  FADD.FTZ R3, R196, R3 ;  /* 0x00000003c4037221 */ /* 0x000fe20000010000 */
[----:B------:R-:W-:Y:S04]  /*14590*/  F2FP.PACK_AB R28, R209, R210 ;  /* 0x000000d2d11c723e */ /* 0x000fe800000000ff */
[----:B------:R-:W-:Y:S01]  /*145a0*/  F2FP.PACK_AB R29, R205, R206 ;  /* 0x000000cecd1d723e */ /* 0x000fe200000000ff */
[----:B------:R-:W-:Y:S01]  /*145b0*/  FADD.FTZ R7, R194, R3 ;  /* 0x00000003c2077221 */ /* 0x000fe20000010000 */
[----:B------:R-:W-:Y:S02]  /*145c0*/  F2FP.PACK_AB R30, R193, R208 ;  /* 0x000000d0c11e723e */ /* 0x000fe400000000ff */
[----:B------:R-:W-:Y:S02]  /*145d0*/  F2FP.PACK_AB R31, R192, R204 ;  /* 0x000000ccc01f723e */ /* 0x000fe400000000ff */
[----:B------:R-:W-:Y:S05]  /*145e0*/  F2FP.PACK_AB R35, R153, R152 ;  /* 0x000000989923723e */ /* 0x000fea00000000ff */
[-C--:B------:R-:W-:Y:S01]  /*145f0*/  HMMA.16816.F32 R172, R28, R164.reuse, R8 ;  /* 0x000000a41cac723c */ /* 0x080fe20000001808 */
[----:B------:R-:W1:Y:S07]  /*14600*/  LDSM.16.MT88.4 R8, [R219+0x3080] ;  /* 0x00308000db08783b */ /* 0x000e6e0000004200 */
[C---:B------:R-:W-:Y:S01]  /*14610*/  HMMA.16816.F32 R176, R32.reuse, R164, R12 ;  /* 0x000000a420b0723c */ /* 0x040fe2000000180c */
[----:B------:R-:W4:Y:S07]  /*14620*/  LDSM.16.MT88.4 R12, [R217+0x4880] ;  /* 0x00488000d90c783b */ /* 0x000f2e0000004200 */
[-C--:B------:R-:W-:Y:S01]  /*14630*/  HMMA.16816.F32 R180, R32, R166.reuse, R16 ;  /* 0x000000a620b4723c */ /* 0x080fe20000001810 */
[----:B------:R-:W5:Y:S07]  /*14640*/  LDSM.16.MT88.4 R16, [R218+0x4880] ;  /* 0x00488000da10783b */ /* 0x000f6e0000004200 */
[C---:B------:R-:W-:Y:S01]  /*14650*/  HMMA.16816.F32 R164, R28.reuse, R166, R20 ;  /* 0x000000a61ca4723c */ /* 0x040fe20000001814 */
[----:B------:R-:W1:Y:S07]  /*14660*/  LDSM.16.MT88.4 R20, [R220+0x4880] ;  /* 0x00488000dc14783b */ /* 0x000e6e0000004200 */
[-C--:B--2---:R-:W-:Y:S01]  /*14670*/  HMMA.16816.F32 R168, R28, R160.reuse, R24 ;  /* 0x000000a01ca8723c */ /* 0x084fe20000001818 */
        /* <DEDUP_REMOVED lines=42> */
[-C--:B------:R-:W-:Y:S01]  /*14920*/  HMMA.16816.F32 R104, R28, R20.reuse, R104 ;  /* 0x000000141c68723c */ /* 0x080fe20000001868 */
[----:B------:R-:W-:Y:S03]  /*14930*/  STL [R1+0x78], R4 ;  /* 0x0000780401007387 */ /* 0x000fe60000100800 */
[----:B------:R-:W-:Y:S02]  /*14940*/  FADD.FTZ R3, R203, R3 ;  /* 0x00000003cb037221 */ /* 0x000fe40000010000 */
[----:B------:R-:W-:Y:S01]  /*14950*/  FADD.FTZ R0, R158, R7 ;  /* 0x000000079e007221 */ /* 0x000fe20000010000 */
[----:B------:R-:W-:Y:S01]  /*14960*/  MOV R7, R2 ;  /* 0x0000000200077202 */ /* 0x000fe20000000f00 */
[C---:B------:R-:W-:Y:S04]  /*14970*/  HMMA.16816.F32 R108, R32.reuse, R20, R108 ;  /* 0x00000014206c723c */ /* 0x040fe8000000186c */
[----:B------:R-:W-:Y:S02]  /*14980*/  FADD.FTZ R3, R207, R3 ;  /* 0x00000003cf037221 */ /* 0x000fe40000010000 */
[----:B------:R-:W-:Y:S01]  /*14990*/  FADD.FTZ R0, R152, R0 ;  /* 0x0000000098007221 */ /* 0x000fe20000010000 */
[----:B------:R-:W-:Y:S01]  /*149a0*/  MOV R152, R157 ;  /* 0x0000009d00987202 */ /* 0x000fe20000000f00 */
[-C--:B------:R-:W-:Y:S01]  /*149b0*/  HMMA.16816.F32 R112, R32, R22.reuse, R112 ;  /* 0x000000162070723c */ /* 0x080fe20000001870 */
[----:B------:R-:W-:Y:S03]  /*149c0*/  STL [R1+0x88], R3 ;  /* 0x0000880301007387 */ /* 0x000fe60000100800 */
[----:B------:R-:W-:Y:S01]  /*149d0*/  FADD.FTZ R0, R153, R0 ;  /* 0x0000000099007221 */ /* 0x000fe20000010000 */
[----:B-1----:R-:W-:Y:S02]  /*149e0*/  MOV R6, R156 ;  /* 0x0000009c00067202 */ /* 0x002fe40000000f00 */
[----:B------:R-:W-:Y:S01]  /*149f0*/  MOV R153, R2 ;  /* 0x0000000200997202 */ /* 0x000fe20000000f00 */
[C---:B------:R-:W-:Y:S01]  /*14a00*/  HMMA.16816.F32 R116, R28.reuse, R22, R116 ;  /* 0x000000161c74723c */ /* 0x040fe20000001874 */
[----:B------:R1:W-:Y:S07]  /*14a10*/  STL [R1+0x84], R0 ;  /* 0x0000840001007387 */ /* 0x0003ee0000100800 */
[-C--:B--2---:R-:W-:Y:S08]  /*14a20*/  HMMA.16816.F32 R120, R28, R24.reuse, R120 ;  /* 0x000000181c78723c */ /* 0x084ff00000001878 */
[C---:B------:R-:W-:Y:S08]  /*14a30*/  HMMA.16816.F32 R124, R32.reuse, R24, R124 ;  /* 0x00000018207c723c */ /* 0x040ff0000000187c */
[-C--:B------:R-:W-:Y:S04]  /*14a40*/  HMMA.16816.F32 R128, R32, R26.reuse, R128 ;  /* 0x0000001a2080723c */ /* 0x080fe80000001880 */
[----:B-1----:R-:W-:Y:S04]  /*14a50*/  MOV R0, R155 ;  /* 0x0000009b00007202 */ /* 0x002fe80000000f00 */
[----:B------:R-:W-:Y:S04]  /*14a60*/  HMMA.16816.F32 R132, R28, R26, R132 ;  /* 0x0000001a1c84723c */ /* 0x000fe80000001884 */
[C---:B---3--:R-:W-:Y:S02]  /*14a70*/  ISETP.GT.AND P0, PT, R230.reuse, R45, PT ;  /* 0x0000002de600720c */ /* 0x048fe40003f04270 */
[----:B------:R-:W-:Y:S11]  /*14a80*/  IADD3 R230, R230, -0x1, RZ ;  /* 0xffffffffe6e67810 */ /* 0x000ff60007ffe0ff */
[----:B------:R-:W-:-:S05]  /*14a90*/  @P0 BRA `(.L_x_3512) ;  /* 0xffffcdc000000947 */ /* 0x000fca000383ffff */
.L_x_3501:
        /* <DEDUP_REMOVED lines=11> */
.L_x_3541:
[----:B------:R-:W2:Y:S01]  /*14b50*/  S2R R7, SR_CTAID.Y ;  /* 0x0000000000077919 */ /* 0x000ea20000002600 */
[----:B------:R-:W-:Y:S04]  /*14b60*/  DEPBAR.LE SB0, 0x0 ;  /* 0x000080000000791a */ /* 0x000fe80000000000 */
[----:B------:R-:W3:Y:S01]  /*14b70*/  S2R R10, SR_CTAID.Y ;  /* 0x00000000000a7919 */ /* 0x000ee20000002600 */
[----:B------:R-:W-:Y:S01]  /*14b80*/  WARPSYNC 0xffffffff ;  /* 0xffffffff00007948 */ /* 0x000fe20003800000 */
[----:B------:R-:W-:Y:S01]  /*14b90*/  SHF.R.S32.HI R0, RZ, 0x1f, R240 ;  /* 0x0000001fff007819 */ /* 0x000fe200000114f0 */
[----:B-1----:R-:W-:Y:S01]  /*14ba0*/  IMAD.WIDE.U32 R2, R240, c[0x0][0x208], RZ ;  /* 0x00008200f0027a25 */ /* 0x002fe200078e00ff */
[----:B------:R-:W-:Y:S01]  /*14bb0*/  BAR.SYNC.DEFER_BLOCKING 0x0 ;  /* 0x0000000000007b1d */ /* 0x000fe20000010000 */
[----:B------:R-:W-:Y:S02]  /*14bc0*/  SHF.R.S32.HI R4, RZ, 0x1f, R237 ;  /* 0x0000001fff047819 */ /* 0x000fe400000114ed */
[----:B------:R-:W-:Y:S03]  /*14bd0*/  IMAD R0, R0, c[0x0][0x208], RZ ;  /* 0x0000820000007a24 */ /* 0x000fe600078e02ff */
[----:B------:R-:W-:Y:S02]  /*14be0*/  IMAD R4, R4, c[0x0][0x218], RZ ;  /* 0x0000860004047a24 */ /* 0x000fe400078e02ff */
[----:B------:R-:W-:Y:S05]  /*14bf0*/  IMAD R0, R240, c[0x0][0x20c], R0 ;  /* 0x00008300f0007a24 */ /* 0x000fea00078e0200 */
[----:B------:R-:W-:Y:S05]  /*14c00*/  IADD3 R3, R3, R0, RZ ;  /* 0x0000000003037210 */ /* 0x000fea0007ffe0ff */
[----:B------:R-:W-:Y:S04]  /*14c10*/  IMAD.WIDE.U32 R2, R237, c[0x0][0x218], R2 ;  /* 0x00008600ed027a25 */ /* 0x000fe800078e0002 */
[----:B---3--:R-:W-:Y:S01]  /*14c20*/  IMAD.WIDE.U32 R8, R10, c[0x0][0x210], RZ ;  /* 0x000084000a087a25 */ /* 0x008fe200078e00ff */
[----:B--2---:R-:W-:Y:S01]  /*14c30*/  SHF.R.S32.HI R7, RZ, 0x1f, R7 ;  /* 0x0000001fff077819 */ /* 0x004fe20000011407 */
[----:B------:R1:W2:Y:S03]  /*14c40*/  LDSM.16.M88.4 R52, [R224+0x8080] ;  /* 0x00808000e034783b */ /* 0x0002a60000000200 */
[----:B------:R-:W-:Y:S01]  /*14c50*/  IADD3 R0, P1, R8, R2, RZ ;  /* 0x0000000208007210 */ /* 0x000fe20007f3e0ff */
[----:B------:R1:W3:Y:S01]  /*14c60*/  LDSM.16.M88.4 R48, [R224+0xa080] ;  /* 0x00a08000e030783b */ /* 0x0002e20000000200 */
[----:B------:R-:W-:Y:S02]  /*14c70*/  IMAD R7, R7, c[0x0][0x210], RZ ;  /* 0x0000840007077a24 */ /* 0x000fe400078e02ff */
[----:B------:R-:W-:Y:S01]  /*14c80*/  IMAD R2, R237, c[0x0][0x21c], R4 ;  /* 0x00008700ed027a24 */ /* 0x000fe200078e0204 */
[----:B------:R1:W4:Y:S01]  /*14c90*/  LDSM.16.M88.4 R20, [R216+0x5080] ;  /* 0x00508000d814783b */ /* 0x0003220000000200 */
[----:B------:R-:W-:Y:S01]  /*14ca0*/  IMAD R7, R10, c[0x0][0x214], R7 ;  /* 0x000085000a077a24 */ /* 0x000fe200078e0207 */
[C---:B------:R-:W-:Y:S02]  /*14cb0*/  LEA R4, P0, R0.reuse, c[0x0][0x1f8], 0x1 ;  /* 0x00007e0000047a11 */ /* 0x040fe400078008ff */
[----:B------:R1:W1:Y:S02]  /*14cc0*/  LDSM.16.M88.4 R36, [R216+0x5880] ;  /* 0x00588000d824783b */ /* 0x0002640000000200 */
[----:B------:R-:W-:Y:S02]  /*14cd0*/  IADD3 R7, R9, R7, RZ ;  /* 0x0000000709077210 */ /* 0x000fe40007ffe0ff */
[----:B------:R1:W1:Y:S02]  /*14ce0*/  LDSM.16.M88.4 R156, [R216+0x6080] ;  /* 0x00608000d89c783b */ /* 0x0002640000000200 */
[----:B------:R-:W-:Y:S02]  /*14cf0*/  IADD3.X R2, R7, R3, R2, P1, !PT ;  /* 0x0000000307027210 */ /* 0x000fe40000ffe402 */
[----:B------:R1:W1:Y:S02]  /*14d00*/  LDSM.16.M88.4 R192, [R226+0x8080] ;  /* 0x00808000e2c0783b */ /* 0x0002640000000200 */
[----:B------:R-:W-:Y:S02]  /*14d10*/  LEA.HI.X R0, R0, c[0x0][0x1fc], R2, 0x1, P0 ;  /* 0x00007f0000007a11 */ /* 0x000fe400000f0c02 */
[----:B------:R1:W1:Y:S04]  /*14d20*/  LDSM.16.M88.4 R200, [R226+0xa080] ;  /* 0x00a08000e2c8783b */ /* 0x0002680000000200 */
[----:B------:R1:W1:Y:S04]  /*14d30*/  LDSM.16.M88.4 R196, [R223] ;  /* 0x00000000dfc4783b */ /* 0x0002680000000200 */
[----:B------:R1:W1:Y:S04]  /*14d40*/  LDSM.16.M88.4 R204, [R223+0x800] ;  /* 0x00080000dfcc783b */ /* 0x0002680000000200 */
[----:B------:R1:W1:Y:S01]  /*14d50*/  LDSM.16.M88.4 R208, [R223+0x1000] ;  /* 0x00100000dfd0783b */ /* 0x0002620000000200 */
[----:B------:R-:W-:-:S05]  /*14d60*/  BRA.DIV ~URZ, `(.L_x_3514) ;  /* 0x0000adc27f007947 */ /* 0x000fca000b800000 */
[----:B------:R4:W3:Y:S02]  /*14d70*/  SHFL.IDX PT, R7, R0, RZ, 0x181f ;  /* 0x00181fff00077589 */ /* 0x0008e400000e0000 */
.L_x_3626:
[-C--:B--2-4-:R-:W-:Y:S01]  /*14d80*/  HMMA.16816.F32 R8, R52, R20.reuse, RZ ;  /* 0x000000143408723c */ /* 0x094fe200000018ff */
[----:B------:R-:W2:Y:S01]  /*14d90*/  LDL.64 R26, [R1+0xa8] ;  /* 0x0000a800011a7983 */ /* 0x000ea20000100a00 */
[----:B------:R-:W-:Y:S05]  /*14da0*/  BSSY B0, `(.L_x_3515) ;  /* 0x00000f4000007945 */ /* 0x000fea0003800000 */
[----:B------:R-:W4:Y:S01]  /*14db0*/  LDL R30, [R1+0x80] ;  /* 0x00008000011e7983 */ /* 0x000f220000100800 */
[C---:B---3--:R-:W-:Y:S05]  /*14dc0*/  HMMA.16816.F32 R12, R48.reuse, R20, RZ ;  /* 0x00000014300c723c */ /* 0x048fea00000018ff */
[----:B------:R-:W3:Y:S03]  /*14dd0*/  LDL R24, [R1+0xcc] ;  /* 0x0000cc0001187983 */ /* 0x000ee60000100800 */
[-C--:B------:R-:W-:Y:S03]  /*14de0*/  HMMA.16816.F32 R16, R48, R22.reuse, RZ ;  /* 0x000000163010723c */ /* 0x080fe600000018ff */
[----:B------:R-:W5:Y:S05]  /*14df0*/  LDL R29, [R1+0xd8] ;  /* 0x0000d800011d7983 */ /* 0x000f6a0000100800 */
[C---:B------:R-:W-:Y:S01]  /*14e00*/  HMMA.16816.F32 R20, R52.reuse, R22, RZ ;  /* 0x000000163414723c */ /* 0x040fe200000018ff */
[----:B------:R-:W3:Y:S06]  /*14e10*/  LDL R25, [R1+0xd4] ;  /* 0x0000d40001197983 */ /* 0x000eec0000100800 */
[----:B------:R-:W1:Y:S06]  /*14e20*/  SHFL.IDX PT, R3, R4, RZ, 0x181f ;  /* 0x00181fff04037589 */ /* 0x000e6c00000e0000 */
[----:B------:R-:W1:Y:S06]  /*14e30*/  SHFL.IDX PT, R40, R4, 0x1, 0x181f ;  /* 0x00381f0004287f89 */ /* 0x000e6c00000e0000 */
[----:B------:R-:W1:Y:S06]  /*14e40*/  SHFL.IDX PT, R28, R0, 0x1, 0x181f ;  /* 0x00381f00001c7f89 */ /* 0x000e6c00000e0000 */
[----:B------:R-:W1:Y:S06]  /*14e50*/  SHFL.IDX PT, R4, R4, 0x2, 0x181f ;  /* 0x00581f0004047f89 */ /* 0x000e6c00000e0000 */
[----:B------:R-:W1:Y:S01]  /*14e60*/  SHFL.IDX PT, R0, R0, 0x2, 0x181f ;  /* 0x00581f0000007f89 */ /* 0x000e6200000e0000 */
[----:B---3--:R-:W-:Y:S01]  /*14e70*/  SHF.L.U64.HI R214, R24, 0x1, R25 ;  /* 0x0000000118d67819 */ /* 0x008fe20000010219 */
[----:B--2---:R-:W-:Y:S01]  /*14e80*/  IMAD.SHL.U32 R213, R26, 0x2, RZ ;  /* 0x000000021ad57824 */ /* 0x004fe200078e00ff */
[----:B----4-:R-:W-:Y:S01]  /*14e90*/  ISETP.GE.AND P4, PT, R30, c[0x0][0x1d4], PT ;  /* 0x000075001e007a0c */ /* 0x010fe20003f86270 */
[----:B------:R-:W-:Y:S01]  /*14ea0*/  IMAD.SHL.U32 R212, R24, 0x2, RZ ;  /* 0x0000000218d47824 */ /* 0x000fe200078e00ff */
[----:B------:R-:W-:Y:S02]  /*14eb0*/  SHF.L.U64.HI R215, R26, 0x1, R27 ;  /* 0x000000011ad77819 */ /* 0x000fe4000001021b */
[-C--:B-1----:R-:W-:Y:S01]  /*14ec0*/  HMMA.16816.F32 R24, R52, R36.reuse, RZ ;  /* 0x000000243418723c */ /* 0x082fe200000018ff */
[-C--:B------:R-:W-:Y:S02]  /*14ed0*/  IADD3 R2, P0, R3, R213.reuse, RZ ;  /* 0x000000d503027210 */ /* 0x080fe40007f1e0ff */
[----:B-----5:R-:W-:Y:S02]  /*14ee0*/  ISETP.GE.AND P3, PT, R29, c[0x0][0x1d4], PT ;  /* 0x000075001d007a0c */ /* 0x020fe40003f66270 */
[-C--:B------:R-:W-:Y:S01]  /*14ef0*/  IADD3 R34, P2, R3, R212.reuse, RZ ;  /* 0x000000d403227210 */ /* 0x080fe20007f5e0ff */
[C-C-:B------:R-:W-:Y:S01]  /*14f00*/  IMAD.X R3, R7.reuse, 0x1, R215.reuse, P0 ;  /* 0x0000000107037824 */ /* 0x140fe200000e06d7 */
[CC--:B------:R-:W-:Y:S02]  /*14f10*/  IADD3 R32, P1, R40.reuse, R213.reuse, RZ ;  /* 0x000000d528207210 */ /* 0x0c0fe40007f3e0ff */
[-C--:B------:R-:W-:Y:S02]  /*14f20*/  IADD3 R40, P0, R40, R212.reuse, RZ ;  /* 0x000000d428287210 */ /* 0x080fe40007f1e0ff */
[----:B------:R1:W-:Y:S01]  /*14f30*/  LDGSTS.E.BYPASS.LTC128B.128 [R239], [R2.64], !P4 ;  /* 0x0000000002ef7fae */ /* 0x0003e2000e101d46 */
[--C-:B------:R-:W-:Y:S02]  /*14f40*/  IMAD.X R35, R7, 0x1, R214.reuse, P2 ;  /* 0x0000000107237824 */ /* 0x100fe400010e06d6 */
[C-C-:B------:R-:W-:Y:S02]  /*14f50*/  IMAD.X R33, R28.reuse, 0x1, R215.reuse, P1 ;  /* 0x000000011c217824 */ /* 0x140fe400008e06d7 */
[--C-:B------:R-:W-:Y:S01]  /*14f60*/  IMAD.X R41, R28, 0x1, R214.reuse, P0 ;  /* 0x000000011c297824 */ /* 0x100fe200000e06d6 */
[----:B------:R2:W-:Y:S01]  /*14f70*/  LDGSTS.E.BYPASS.LTC128B.128 [R239+0x1800], [R34.64], !P3 ;  /* 0x0180000022ef7fae */ /* 0x0005e2000d901d46 */
[C---:B------:R-:W-:Y:S05]  /*14f80*/  HMMA.16816.F32 R28, R48.reuse, R36, RZ ;  /* 0x00000024301c723c */ /* 0x040fea00000018ff */
[----:B------:R2:W-:Y:S06]  /*14f90*/  LDGSTS.E.BYPASS.LTC128B.128 [R239+0x800], [R32.64], !P4 ;  /* 0x0080000020ef7fae */ /* 0x0005ec000e101d46 */
[----:B------:R3:W-:Y:S06]  /*14fa0*/  LDGSTS.E.BYPASS.LTC128B.128 [R239+0x2000], [R40.64], !P3 ;  /* 0x0200000028ef7fae */ /* 0x0007ec000d901d46 */
[----:B------:R-:W4:Y:S01]  /*14fb0*/  LDL R7, [R1+0x98] ;  /* 0x0000980001077983 */ /* 0x000f220000100800 */
[----:B-1----:R-:W-:Y:S05]  /*14fc0*/  IADD3 R2, P0, R4, R213, RZ ;  /* 0x000000d504027210 */ /* 0x002fea0007f1e0ff */
[----:B------:R-:W-:Y:S05]  /*14fd0*/  IMAD.X R3, R0, 0x1, R215, P0 ;  /* 0x0000000100037824 */ /* 0x000fea00000e06d7 */
[----:B------:R1:W-:Y:S01]  /*14fe0*/  LDGSTS.E.BYPASS.LTC128B.128 [R239+0x1000], [R2.64], !P4 ;  /* 0x0100000002ef7fae */ /* 0x0003e2000e101d46 */
[-C--:B--2---:R-:W-:Y:S01]  /*14ff0*/  HMMA.16816.F32 R32, R48, R38.reuse, RZ ;  /* 0x000000263020723c */ /* 0x084fe200000018ff */
[----:B---3--:R-:W-:Y:S07]  /*15000*/  IADD3 R40, P0, R4, R212, RZ ;  /* 0x000000d404287210 */ /* 0x008fee0007f1e0ff */
[C---:B------:R-:W-:Y:S04]  /*15010*/  HMMA.16816.F32 R36, R52.reuse, R38, RZ ;  /* 0x000000263424723c */ /* 0x040fe800000018ff */
[----:B------:R-:W-:Y:S05]  /*15020*/  IMAD.X R41, R0, 0x1, R214, P0 ;  /* 0x0000000100297824 */ /* 0x000fea00000e06d6 */
[----:B------:R2:W-:Y:S06]  /*15030*/  LDGSTS.E.BYPASS.LTC128B.128 [R239+0x2800], [R40.64], !P3 ;  /* 0x0280000028ef7fae */ /* 0x0005ec000d901d46 */
[----:B------:R-:W0:Y:S01]  /*15040*/  LDGDEPBAR ;  /* 0x00000000000079af */ /* 0x000e220000000000 */
        /* <DEDUP_REMOVED lines=20> */
[----:B------:R-:W5:Y:S07]  /*15190*/  LDSM.16.M88.4 R192, [R222+0x5880] ;  /* 0x00588000dec0783b */ /* 0x000f6e0000000200 */
[-C--:B--2---:R-:W-:Y:S08]  /*151a0*/  HMMA.16816.F32 R8, R156, R196.reuse, R8 ;  /* 0x000000c49c08723c */ /* 0x084ff00000001808 */
[C---:B---3--:R-:W-:Y:S08]  /*151b0*/  HMMA.16816.F32 R12, R200.reuse, R196, R12 ;  /* 0x000000c4c80c723c */ /* 0x048ff0000000180c */
[-C--:B------:R-:W-:Y:S08]  /*151c0*/  HMMA.16816.F32 R16, R200, R198.reuse, R16 ;  /* 0x000000c6c810723c */ /* 0x080ff00000001810 */
[C---:B------:R-:W-:Y:S01]  /*151d0*/  HMMA.16816.F32 R20, R156.reuse, R198, R20 ;  /* 0x000000c69c14723c */ /* 0x040fe20000001814 */
[----:B------:R-:W-:Y:S07]  /*151e0*/  LDSM.16.M88.4 R196, [R221] ;  /* 0x00000000ddc4783b */ /* 0x000fee0000000200 */
[-C--:B-----5:R-:W-:Y:S08]  /*151f0*/  HMMA.16816.F32 R24, R156, R192.reuse, R24 ;  /* 0x000000c09c18723c */ /* 0x0a0ff00000001818 */
[C---:B------:R-:W-:Y:S08]  /*15200*/  HMMA.16816.F32 R28, R200.reuse, R192, R28 ;  /* 0x000000c0c81c723c */ /* 0x040ff0000000181c */
[-C--:B------:R-:W-:Y:S08]  /*15210*/  HMMA.16816.F32 R32, R200, R194.reuse, R32 ;  /* 0x000000c2c820723c */ /* 0x080ff00000001820 */
[C---:B------:R-:W-:Y:S01]  /*15220*/  HMMA.16816.F32 R36, R156.reuse, R194, R36 ;  /* 0x000000c29c24723c */ /* 0x040fe20000001824 */
[----:B------:R-:W2:Y:S07]  /*15230*/  LDSM.16.M88.4 R192, [R227+0x8080] ;  /* 0x00808000e3c0783b */ /* 0x000eae0000000200 */
[-C--:B------:R-:W-:Y:S08]  /*15240*/  HMMA.16816.F32 R40, R156, R204.reuse, R40 ;  /* 0x000000cc9c28723c */ /* 0x080ff00000001828 */
[C---:B------:R-:W-:Y:S08]  /*15250*/  HMMA.16816.F32 R44, R200.reuse, R204, R44 ;  /* 0x000000ccc82c723c */ /* 0x040ff0000000182c */
[-C--:B------:R-:W-:Y:S01]  /*15260*/  HMMA.16816.F32 R48, R200, R206.reuse, R48 ;  /* 0x000000cec830723c */ /* 0x080fe20000001830 */
[----:B------:R-:W3:Y:S07]  /*15270*/  LDSM.16.M88.4 R200, [R227+0xa080] ;  /* 0x00a08000e3c8783b */ /* 0x000eee0000000200 */
[----:B------:R-:W-:Y:S01]  /*15280*/  HMMA.16816.F32 R52, R156, R206, R52 ;  /* 0x000000ce9c34723c */ /* 0x000fe20000001834 */
[----:B------:R-:W5:Y:S06]  /*15290*/  LDSM.16.M88.4 R156, [R221+0x800] ;  /* 0x00080000dd9c783b */ /* 0x000f6c0000000200 */
[----:B------:R-:W1:Y:S01]  /*152a0*/  LDSM.16.M88.4 R204, [R221+0x1000] ;  /* 0x00100000ddcc783b */ /* 0x000e620000000200 */
[----:B----4-:R-:W-:Y:S01]  /*152b0*/  ISETP.GT.AND P0, PT, R230, R7, PT ;  /* 0x00000007e600720c */ /* 0x010fe20003f04270 */
[-C--:B--2---:R-:W-:Y:S08]  /*152c0*/  HMMA.16816.F32 R8, R192, R196.reuse, R8 ;  /* 0x000000c4c008723c */ /* 0x084ff00000001808 */
[C---:B---3--:R-:W-:Y:S08]  /*152d0*/  HMMA.16816.F32 R12, R200.reuse, R196, R12 ;  /* 0x000000c4c80c723c */ /* 0x048ff0000000180c */
[-C--:B------:R-:W-:Y:S08]  /*152e0*/  HMMA.16816.F32 R16, R200, R198.reuse, R16 ;  /* 0x000000c6c810723c */ /* 0x080ff00000001810 */
[C---:B------:R-:W-:Y:S01]  /*152f0*/  HMMA.16816.F32 R20, R192.reuse, R198, R20 ;  /* 0x000000c6c014723c */ /* 0x040fe20000001814 */
[----:B------:R-:W-:Y:S07]  /*15300*/  LDSM.16.M88.4 R196, [R216+0x6880] ;  /* 0x00688000d8c4783b */ /* 0x000fee0000000200 */
[-C--:B-----5:R-:W-:Y:S08]  /*15310*/  HMMA.16816.F32 R24, R192, R156.reuse, R24 ;  /* 0x0000009cc018723c */ /* 0x0a0ff00000001818 */
        /* <DEDUP_REMOVED lines=9> */
[----:B------:R-:W3:Y:S06]  /*153b0*/  LDSM.16.M88.4 R192, [R216+0x7080] ;  /* 0x00708000d8c0783b */ /* 0x000eec0000000200 */
[----:B------:R-:W4:Y:S01]  /*153c0*/  LDSM.16.M88.4 R204, [R216+0x7880] ;  /* 0x00788000d8cc783b */ /* 0x000f220000000200 */
[-C--:B--2---:R-:W-:Y:S08]  /*153d0*/  HMMA.16816.F32 R8, R156, R196.reuse, R8 ;  /* 0x000000c49c08723c */ /* 0x084ff00000001808 */
        /* <DEDUP_REMOVED lines=50> */
[----:B------:R-:W-:Y:S04]  /*15700*/  DEPBAR.LE SB0, 0x0 ;  /* 0x000080000000791a */ /* 0x000fe80000000000 */
[-C--:B-1----:R-:W-:Y:S01]  /*15710*/  HMMA.16816.F32 R8, R192, R196.reuse, R8 ;  /* 0x000000c4c008723c */ /* 0x082fe20000001808 */
[----:B------:R-:W-:Y:S07]  /*15720*/  BAR.SYNC.DEFER_BLOCKING 0x0 ;  /* 0x0000000000007b1d */ /* 0x000fee0000010000 */
[C---:B--2---:R-:W-:Y:S08]  /*15730*/  HMMA.16816.F32 R12, R200.reuse, R196, R12 ;  /* 0x000000c4c80c723c */ /* 0x044ff0000000180c */
        /* <DEDUP_REMOVED lines=18> */
[----:B------:R-:W5:Y:S01]  /*15860*/  LDL R7, [R1+0xc8] ;  /* 0x0000c80001077983 */ /* 0x000f620000100800 */
[----:B--2---:R-:W-:Y:S03]  /*15870*/  IMAD R2, R230, 0x30, R231 ;  /* 0x00000030e6027824 */ /* 0x004fe600078e02e7 */
[----:B------:R-:W1:Y:S01]  /*15880*/  S2R R231, SR_CTAID.Y ;  /* 0x0000000000e77919 */ /* 0x000e620000002600 */
[----:B---3--:R-:W-:Y:S02]  /*15890*/  ISETP.GT.AND P1, PT, R155, 0x2f, PT ;  /* 0x0000002f9b00780c */ /* 0x008fe40003f24270 */
[----:B------:R-:W-:Y:S02]  /*158a0*/  IADD3 R2, R2, -0x30, R155 ;  /* 0xffffffd002027810 */ /* 0x000fe40007ffe09b */
[----:B------:R-:W2:Y:S03]  /*158b0*/  S2R R155, SR_CTAID.Y ;  /* 0x00000000009b7919 */ /* 0x000ea60000002600 */
[----:B------:R-:W-:Y:S04]  /*158c0*/  @P0 IMAD.HI.U32 R3, R2, c[0x0][0x2bc], RZ ;  /* 0x0000af0002030a27 */ /* 0x000fe800078e00ff */
[----:B------:R-:W-:Y:S01]  /*158d0*/  IMAD.MOV.U32 R0, RZ, RZ, R2 ;  /* 0x000000ffff007224 */ /* 0x000fe200078e0002 */
[----:B------:R-:W-:Y:S04]  /*158e0*/  @P0 SHF.R.U32.HI R0, RZ, c[0x0][0x2c0], R3 ;  /* 0x0000b000ff000a19 */ /* 0x000fe80000011603 */
[C---:B----4-:R-:W-:Y:S04]  /*158f0*/  @!P1 IADD3 R3, P0, R0.reuse, R232, RZ ;  /* 0x000000e800039210 */ /* 0x050fe80007f1e0ff */
[----:B-----5:R-:W-:Y:S01]  /*15900*/  @!P1 LEA.HI.X.SX32 R4, R0, R7, 0x1, P0 ;  /* 0x0000000700049211 */ /* 0x020fe200000f0eff */
[----:B------:R-:W-:Y:S01]  /*15910*/  IMAD.MOV R0, RZ, RZ, -R0 ;  /* 0x000000ffff007224 */ /* 0x000fe200078e0a00 */
[C---:B------:R-:W-:Y:S02]  /*15920*/  @!P1 LEA R156, P0, R3.reuse, c[0x0][0x2a0], 0x2 ;  /* 0x0000a800039c9a11 */ /* 0x040fe400078010ff */
[----:B-1----:R-:W-:Y:S01]  /*15930*/  SHF.R.S32.HI R7, RZ, 0x1f, R231 ;  /* 0x0000001fff077819 */ /* 0x002fe200000114e7 */
[----:B------:R-:W-:Y:S01]  /*15940*/  IMAD R240, R0, c[0x0][0x2b8], R2 ;  /* 0x0000ae0000f07a24 */ /* 0x000fe200078e0202 */
[----:B------:R-:W-:Y:S01]  /*15950*/  @!P1 LEA.HI.X R157, R3, c[0x0][0x2a4], R4, 0x2, P0 ;  /* 0x0000a900039d9a11 */ /* 0x000fe200000f1404 */
[----:B--2---:R-:W-:Y:S03]  /*15960*/  IMAD.WIDE.U32 R232, R155, c[0x0][0x1e8], RZ ;  /* 0x00007a009be87a25 */ /* 0x004fe600078e00ff */
[----:B------:R-:W-:Y:S01]  /*15970*/  SHF.R.S32.HI R0, RZ, 0x1f, R240 ;  /* 0x0000001fff007819 */ /* 0x000fe200000114f0 */
[----:B------:R-:W2:Y:S01]  /*15980*/  @!P1 LDG.E R237, [R156.64] ;  /* 0x000000069ced9981 */ /* 0x000ea2000c1e1900 */
[----:B------:R-:W-:Y:S04]  /*15990*/  IMAD.WIDE.U32 R2, R240, c[0x0][0x1e0], RZ ;  /* 0x00007800f0027a25 */ /* 0x000fe800078e00ff */
[----:B------:R-:W-:Y:S02]  /*159a0*/  IMAD R0, R0, c[0x0][0x1e0], RZ ;  /* 0x0000780000007a24 */ /* 0x000fe400078e02ff */
[----:B------:R-:W-:Y:S02]  /*159b0*/  IMAD R7, R7, c[0x0][0x1e8], RZ ;  /* 0x00007a0007077a24 */ /* 0x000fe400078e02ff */
[----:B------:R-:W-:Y:S02]  /*159c0*/  IMAD R0, R240, c[0x0][0x1e4], R0 ;  /* 0x00007900f0007a24 */ /* 0x000fe400078e0200 */
[----:B------:R-:W-:Y:S03]  /*159d0*/  IMAD R7, R155, c[0x0][0x1ec], R7 ;  /* 0x00007b009b077a24 */ /* 0x000fe600078e0207 */
[----:B------:R-:W-:Y:S01]  /*159e0*/  IADD3 R3, R3, R0, RZ ;  /* 0x0000000003037210 */ /* 0x000fe20007ffe0ff */
[----:B------:R-:W-:Y:S01]  /*159f0*/  IMAD.IADD R7, R233, 0x1, R7 ;  /* 0x00000001e9077824 */ /* 0x000fe200078e0207 */
[----:B--2---:R-:W-:Y:S03]  /*15a00*/  SHF.R.S32.HI R4, RZ, 0x1f, R237 ;  /* 0x0000001fff047819 */ /* 0x004fe600000114ed */
[C---:B------:R-:W-:Y:S04]  /*15a10*/  IMAD.WIDE.U32 R2, R237.reuse, c[0x0][0x1f0], R2 ;  /* 0x00007c00ed027a25 */ /* 0x040fe800078e0002 */
[----:B------:R-:W-:Y:S01]  /*15a20*/  IMAD R4, R4, c[0x0][0x1f0], RZ ;  /* 0x00007c0004047a24 */ /* 0x000fe200078e02ff */
[----:B------:R-:W-:Y:S03]  /*15a30*/  IADD3 R0, P1, R232, R2, RZ ;  /* 0x00000002e8007210 */ /* 0x000fe60007f3e0ff */
[----:B------:R-:W-:Y:S01]  /*15a40*/  IMAD R2, R237, c[0x0][0x1f4], R4 ;  /* 0x00007d00ed027a24 */ /* 0x000fe200078e0204 */
[C---:B------:R-:W-:Y:S04]  /*15a50*/  LEA R4, P0, R0.reuse, c[0x0][0x1c8], 0x1 ;  /* 0x0000720000047a11 */ /* 0x040fe800078008ff */
[----:B------:R-:W-:Y:S04]  /*15a60*/  IADD3.X R2, R7, R3, R2, P1, !PT ;  /* 0x0000000307027210 */ /* 0x000fe80000ffe402 */
[----:B------:R-:W-:Y:S01]  /*15a70*/  LEA.HI.X R0, R0, c[0x0][0x1cc], R2, 0x1, P0 ;  /* 0x0000730000007a11 */ /* 0x000fe200000f0c02 */
[----:B------:R-:W-:-:S05]  /*15a80*/  BRA.DIV ~URZ, `(.L_x_3517) ;  /* 0x0000a1227f007947 */ /* 0x000fca000b800000 */
[----:B------:R1:W2:Y:S02]  /*15a90*/  SHFL.IDX PT, R7, R0, RZ, 0x181f ;  /* 0x00181fff00077589 */ /* 0x0002a400000e0000 */
.L_x_3627:
[----:B------:R-:W-:-:S05]  /*15aa0*/  BRA.DIV ~URZ, `(.L_x_3518) ;  /* 0x0000a1827f007947 */ /* 0x000fca000b800000 */
[----:B------:R-:W3:Y:S04]  /*15ab0*/  LDL R159, [R1+0x80] ;  /* 0x00008000019f7983 */ /* 0x000ee80000100800 */
[----:B------:R-:W4:Y:S04]  /*15ac0*/  LDL R194, [R1+0xd8] ;  /* 0x0000d80001c27983 */ /* 0x000f280000100800 */
[----:B------:R-:W5:Y:S04]  /*15ad0*/  SHFL.IDX PT, R2, R4, RZ, 0x181f ;  /* 0x00181fff04027589 */ /* 0x000f6800000e0000 */
[----:B------:R-:W1:Y:S04]  /*15ae0*/  SHFL.IDX PT, R158, R4, 0x1, 0x181f ;  /* 0x00381f00049e7f89 */ /* 0x000e6800000e0000 */
[----:B------:R-:W2:Y:S04]  /*15af0*/  SHFL.IDX PT, R155, R0, 0x1, 0x181f ;  /* 0x00381f00009b7f89 */ /* 0x000ea800000e0000 */
[----:B-1----:R-:W1:Y:S04]  /*15b00*/  SHFL.IDX PT, R0, R0, 0x2, 0x181f ;  /* 0x00581f0000007f89 */ /* 0x002e6800000e0000 */
[----:B------:R-:W1:Y:S01]  /*15b10*/  SHFL.IDX PT, R4, R4, 0x2, 0x181f ;  /* 0x00581f0004047f89 */ /* 0x000e6200000e0000 */
[----:B----4-:R-:W-:Y:S02]  /*15b20*/  ISETP.GE.AND P3, PT, R194, c[0x0][0x1d4], PT ;  /* 0x00007500c2007a0c */ /* 0x010fe40003f66270 */
[----:B---3--:R-:W-:Y:S02]  /*15b30*/  ISETP.GE.AND P4, PT, R159, c[0x0][0x1d4], PT ;  /* 0x000075009f007a0c */ /* 0x008fe40003f86270 */
[CC--:B-----5:R-:W-:Y:S02]  /*15b40*/  IADD3 R192, P0, R2.reuse, R213.reuse, RZ ;  /* 0x000000d502c07210 */ /* 0x0e0fe40007f1e0ff */
[-C--:B------:R-:W-:Y:S02]  /*15b50*/  IADD3 R156, P2, R2, R212.reuse, RZ ;  /* 0x000000d4029c7210 */ /* 0x080fe40007f5e0ff */
[C---:B------:R-:W-:Y:S01]  /*15b60*/  IADD3 R2, P1, R158.reuse, R213, RZ ;  /* 0x000000d59e027210 */ /* 0x040fe20007f3e0ff */
[C-C-:B--2---:R-:W-:Y:S01]  /*15b70*/  IMAD.X R193, R7.reuse, 0x1, R215.reuse, P0 ;  /* 0x0000000107c17824 */ /* 0x144fe200000e06d7 */
[----:B------:R-:W-:Y:S01]  /*15b80*/  IADD3 R158, P0, R158, R212, RZ ;  /* 0x000000d49e9e7210 */ /* 0x000fe20007f1e0ff */
[--C-:B------:R-:W-:Y:S02]  /*15b90*/  IMAD.X R157, R7, 0x1, R214.reuse, P2 ;  /* 0x00000001079d7824 */ /* 0x100fe400010e06d6 */
[C---:B------:R-:W-:Y:S02]  /*15ba0*/  IMAD.X R3, R155.reuse, 0x1, R215, P1 ;  /* 0x000000019b037824 */ /* 0x040fe400008e06d7 */
[----:B------:R2:W-:Y:S01]  /*15bb0*/  LDGSTS.E.BYPASS.LTC128B.128 [R238+0x5080], [R192.64], !P4 ;  /* 0x05080000c0ee7fae */ /* 0x0005e2000e101d46 */
[----:B------:R-:W-:Y:S03]  /*15bc0*/  IMAD.X R159, R155, 0x1, R214, P0 ;  /* 0x000000019b9f7824 */ /* 0x000fe600000e06d6 */
[----:B------:R2:W-:Y:S04]  /*15bd0*/  LDGSTS.E.BYPASS.LTC128B.128 [R238+0x6880], [R156.64], !P3 ;  /* 0x068800009cee7fae */ /* 0x0005e8000d901d46 */
[----:B------:R2:W-:Y:S04]  /*15be0*/  LDGSTS.E.BYPASS.LTC128B.128 [R238+0x5880], [R2.64], !P4 ;  /* 0x0588000002ee7fae */ /* 0x0005e8000e101d46 */
[----:B------:R2:W-:Y:S02]  /*15bf0*/  LDGSTS.E.BYPASS.LTC128B.128 [R238+0x7080], [R158.64], !P3 ;  /* 0x070800009eee7fae */ /* 0x0005e4000d901d46 */
.L_x_3628:
[----:B-1----:R-:W3:Y:S01]  /*15c00*/  LDL R155, [R1+0x80] ;  /* 0x00008000019b7983 */ /* 0x002ee20000100800 */
[C---:B--2---:R-:W-:Y:S02]  /*15c10*/  IADD3 R156, P1, R4.reuse, R213, RZ ;  /* 0x000000d5049c7210 */ /* 0x044fe40007f3e0ff */
[----:B------:R-:W-:Y:S01]  /*15c20*/  IADD3 R2, P0, R4, R212, RZ ;  /* 0x000000d404027210 */ /* 0x000fe20007f1e0ff */
[----:B------:R-:W2:Y:S02]  /*15c30*/  LDL R7, [R1+0xd8] ;  /* 0x0000d80001077983 */ /* 0x000ea40000100800 */
[C---:B------:R-:W-:Y:S02]  /*15c40*/  IMAD.X R157, R0.reuse, 0x1, R215, P1 ;  /* 0x00000001009d7824 */ /* 0x040fe400008e06d7 */
[----:B------:R-:W-:Y:S01]  /*15c50*/  IMAD.X R3, R0, 0x1, R214, P0 ;  /* 0x0000000100037824 */ /* 0x000fe200000e06d6 */
[----:B--2---:R-:W-:Y:S02]  /*15c60*/  ISETP.GE.AND P2, PT, R7, c[0x0][0x1d4], PT ;  /* 0x0000750007007a0c */ /* 0x004fe40003f46270 */
[----:B---3--:R-:W-:Y:S11]  /*15c70*/  ISETP.GE.AND P3, PT, R155, c[0x0][0x1d4], PT ;  /* 0x000075009b007a0c */ /* 0x008ff60003f66270 */
[----:B------:R-:W-:Y:S02]  /*15c80*/  @!UPT UIADD3 URZ, URZ, URZ, URZ ;  /* 0x0000003f3f3ff290 */ /* 0x000fe4000fffe03f */
[----:B------:R-:W-:Y:S01]  /*15c90*/  @!PT LDS RZ, [RZ] ;  /* 0x00000000fffff984 */ /* 0x000fe20000000800 */
[----:B------:R-:W-:Y:S01]  /*15ca0*/  @!PT LDS RZ, [RZ] ;  /* 0x00000000fffff984 */ /* 0x000fe20000000800 */
[----:B------:R-:W-:Y:S01]  /*15cb0*/  @!PT LDS RZ, [RZ] ;  /* 0x00000000fffff984 */ /* 0x000fe20000000800 */
[----:B------:R1:W-:Y:S04]  /*15cc0*/  LDGSTS.E.BYPASS.LTC128B.128 [R238+0x6080], [R156.64], !P3 ;  /* 0x060800009cee7fae */ /* 0x0003e8000d901d46 */
[----:B------:R1:W-:Y:S02]  /*15cd0*/  LDGSTS.E.BYPASS.LTC128B.128 [R238+0x7880], [R2.64], !P2 ;  /* 0x0788000002ee7fae */ /* 0x0003e4000d101d46 */
.L_x_3516:
[----:B------:R-:W-:Y:S05]  /*15ce0*/  BSYNC B0 ;  /* 0x0000000000007941 */ /* 0x000fea0003800000 */
.L_x_3515:
[----:B-1----:R-:W2:Y:S01]  /*15cf0*/  LDL R157, [R1+0xc4] ;  /* 0x0000c400019d7983 */ /* 0x002ea20000100800 */
[----:B------:R-:W-:Y:S03]  /*15d00*/  IMAD.MOV.U32 R7, RZ, RZ, 0x1 ;  /* 0x00000001ff077424 */ /* 0x000fe600078e00ff */
[----:B------:R-:W2:Y:S02]  /*15d10*/  LDL R0, [R1+0x4] ;  /* 0x0000040001007983 */ /* 0x000ea40000100800 */
[----:B------:R-:W-:Y:S01]  /*15d20*/  ISETP.NE.AND P0, PT, R7, c[0x0][0x2c4], PT ;  /* 0x0000b10007007a0c */ /* 0x000fe20003f05270 */
[----:B------:R-:W-:Y:S01]  /*15d30*/  IMAD R7, R230, -0x30, RZ ;  /* 0xffffffd0e6077824 */ /* 0x000fe200078e02ff */
[----:B------:R-:W3:Y:S04]  /*15d40*/  LDL R156, [R1+0xc0] ;  /* 0x0000c000019c7983 */ /* 0x000ee80000100800 */
[----:B------:R-:W3:Y:S04]  /*15d50*/  LDL R155, [R1+0xbc] ;  /* 0x0000bc00019b7983 */ /* 0x000ee80000100800 */
[----:B------:R-:W4:Y:S04]  /*15d60*/  LDL R4, [R1+0xb8] ;  /* 0x0000b80001047983 */ /* 0x000f280000100800 */
[----:B------:R-:W5:Y:S04]  /*15d70*/  LDL R3, [R1+0x90] ;  /* 0x0000900001037983 */ /* 0x000f680000100800 */
[----:B------:R-:W3:Y:S04]  /*15d80*/  LDL R2, [R1+0x70] ;  /* 0x0000700001027983 */ /* 0x000ee80000100800 */
[----:B------:R-:W0:Y:S01]  /*15d90*/  LDGDEPBAR ;  /* 0x00000000000079af */ /* 0x000e220000000000 */
[----:B-----5:R-:W-:Y:S01]  /*15da0*/  IADD3 R159, -R3, 0x1, R7 ;  /* 0x00000001039f7810 */ /* 0x020fe20007ffe107 */
[----:B--2---:R-:W-:Y:S02]  /*15db0*/  IMAD R0, R0, 0x80, R157 ;  /* 0x0000008000007824 */ /* 0x004fe400078e029d */
[----:B------:R-:W-:Y:S01]  /*15dc0*/  IMAD.IADD R192, R7, 0x1, -R3 ;  /* 0x0000000107c07824 */ /* 0x000fe200078e0a03 */
[----:B---3--:R-:W-:Y:S02]  /*15dd0*/  IADD3 R159, -R2, R159, R5 ;  /* 0x0000009f029f7210 */ /* 0x008fe40007ffe105 */
[----:B------:R-:W-:Y:S02]  /*15de0*/  IADD3 R0, R155, R0, R156 ;  /* 0x000000009b007210 */ /* 0x000fe40007ffe09c */
[----:B------:R-:W-:Y:S02]  /*15df0*/  LOP3.LUT R2, RZ, c[0x0][0x324], RZ, 0x33, !PT ;  /* 0x0000c900ff027a12 */ /* 0x000fe400078e33ff */
[----:B------:R-:W-:Y:S01]  /*15e00*/  IADD3 R158, R159, c[0x0][0x328], RZ ;  /* 0x0000ca009f9e7a10 */ /* 0x000fe20007ffe0ff */
[----:B----4-:R-:W-:Y:S02]  /*15e10*/  IMAD.IADD R157, R4, 0x1, R0 ;  /* 0x00000001049d7824 */ /* 0x010fe400078e0200 */
[----:B------:R-:W-:Y:S02]  /*15e20*/  IMAD.IADD R159, R2, 0x1, R159 ;  /* 0x00000001029f7824 */ /* 0x000fe400078e029f */
[----:B------:R-:W-:Y:S05]  /*15e30*/  @P0 IMAD.HI.U32 R0, R157, c[0x0][0x2c8], RZ ;  /* 0x0000b2009d000a27 */ /* 0x000fea00078e00ff */
[----:B------:R-:W-:Y:S01]  /*15e40*/  @P0 SHF.R.U32.HI R157, RZ, c[0x0][0x2cc], R0 ;  /* 0x0000b300ff9d0a19 */ /* 0x000fe20000011600 */
[----:B------:R-:W-:-:S05]  /*15e50*/  BRA.DIV ~URZ, `(.L_x_3519) ;  /* 0x0000a1927f007947 */ /* 0x000fca000b800000 */
[----:B------:R1:W2:Y:S02]  /*15e60*/  SHFL.IDX PT, R2, R157, RZ, 0x1c1f ;  /* 0x001c1fff9d027589 */ /* 0x0002a400000e0000 */
.L_x_3629:
        /* <DEDUP_REMOVED lines=20> */
.L_x_3522:
[----:B------:R-:W-:Y:S04]  /*15fb0*/  MOV R3, c[0x0][0x32c] ;  /* 0x0000cb0000037a02 */ /* 0x000fe80000000f00 */
[----:B------:R-:W-:Y:S11]  /*15fc0*/  ISETP.NE.AND P0, PT, R3, 0x1, PT ;  /* 0x000000010300780c */ /* 0x000ff60003f05270 */
[----:B------:R-:W-:Y:S02]  /*15fd0*/  @!UPT UIADD3 URZ, URZ, URZ, URZ ;  /* 0x0000003f3f3ff290 */ /* 0x000fe4000fffe03f */
[----:B------:R-:W-:Y:S05]  /*15fe0*/  @P0 IMAD.HI.U32 R3, R2, c[0x0][0x330], RZ ;  /* 0x0000cc0002030a27 */ /* 0x000fea00078e00ff */
[----:B------:R-:W-:Y:S02]  /*15ff0*/  @P0 SHF.R.U32.HI R2, RZ, c[0x0][0x334], R3 ;  /* 0x0000cd00ff020a19 */ /* 0x000fe40000011603 */
.L_x_3523:
[----:B------:R-:W-:Y:S05]  /*16000*/  BSYNC B0 ;  /* 0x0000000000007941 */ /* 0x000fea0003800000 */
.L_x_3521:
[----:B------:R-:W-:Y:S05]  /*16010*/  IMAD R2, R2, c[0x0][0x32c], R192 ;  /* 0x0000cb0002027a24 */ /* 0x000fea00078e02c0 */
[----:B------:R-:W-:Y:S02]  /*16020*/  IADD3 R3, R2, c[0x0][0x32c], RZ ;  /* 0x0000cb0002037a10 */ /* 0x000fe40007ffe0ff */
[----:B------:R-:W-:Y:S02]  /*16030*/  IMNMX R0, R0, R2, !PT ;  /* 0x0000000200007217 */ /* 0x000fe40007800200 */
[----:B------:R-:W-:Y:S02]  /*16040*/  IMNMX R155, R155, R3, PT ;  /* 0x000000039b9b7217 */ /* 0x000fe40003800200 */
.L_x_3520:
[----:B------:R-:W-:-:S05]  /*16050*/  BRA.DIV ~URZ, `(.L_x_3524) ;  /* 0x0000a0127f007947 */ /* 0x000fca000b800000 */
[----:B------:R2:W3:Y:S02]  /*16060*/  SHFL.IDX PT, R2, R157, 0x1, 0x1c1f ;  /* 0x003c1f009d027f89 */ /* 0x0004e400000e0000 */
.L_x_3630:
        /* <DEDUP_REMOVED lines=20> */
.L_x_3527:
[----:B------:R-:W-:Y:S04]  /*161b0*/  MOV R3, c[0x0][0x32c] ;  /* 0x0000cb0000037a02 */ /* 0x000fe80000000f00 */
[----:B------:R-:W-:Y:S11]  /*161c0*/  ISETP.NE.AND P0, PT, R3, 0x1, PT ;  /* 0x000000010300780c */ /* 0x000ff60003f05270 */
[----:B------:R-:W-:Y:S02]  /*161d0*/  @!UPT UIADD3 URZ, URZ, URZ, URZ ;  /* 0x0000003f3f3ff290 */ /* 0x000fe4000fffe03f */
[----:B------:R-:W-:Y:S05]  /*161e0*/  @P0 IMAD.HI.U32 R3, R2, c[0x0][0x330], RZ ;  /* 0x0000cc0002030a27 */ /* 0x000fea00078e00ff */
[----:B------:R-:W-:Y:S02]  /*161f0*/  @P0 SHF.R.U32.HI R2, RZ, c[0x0][0x334], R3 ;  /* 0x0000cd00ff020a19 */ /* 0x000fe40000011603 */
.L_x_3528:
[----:B------:R-:W-:Y:S05]  /*16200*/  BSYNC B0 ;  /* 0x0000000000007941 */ /* 0x000fea0003800000 */
.L_x_3526:
[----:B------:R-:W-:Y:S05]  /*16210*/  IMAD R2, R2, c[0x0][0x32c], R192 ;  /* 0x0000cb0002027a24 */ /* 0x000fea00078e02c0 */
[----:B------:R-:W-:Y:S02]  /*16220*/  IADD3 R3, R2, c[0x0][0x32c], RZ ;  /* 0x0000cb0002037a10 */ /* 0x000fe40007ffe0ff */
[----:B------:R-:W-:Y:S02]  /*16230*/  IMNMX R4, R4, R2, !PT ;  /* 0x0000000204047217 */ /* 0x000fe40007800200 */
[----:B------:R-:W-:Y:S02]  /*16240*/  IMNMX R156, R156, R3, PT ;  /* 0x000000039c9c7217 */ /* 0x000fe40003800200 */
.L_x_3525:
        /* <DEDUP_REMOVED lines=8> */
[C---:B------:R-:W-:Y:S02]  /*162d0*/  ISETP.GT.AND P0, PT, R0.reuse, 0x1, !P0 ;  /* 0x000000010000780c */ /* 0x040fe40004704270 */
        /* <DEDUP_REMOVED lines=9> */
[C---:B------:R-:W-:Y:S02]  /*16370*/  ISETP.GT.AND P0, PT, R0.reuse, 0x9, !P1 ;  /* 0x000000090000780c */ /* 0x040fe40004f04270 */
        /* <DEDUP_REMOVED lines=43> */
[----:B------:R3:W4:Y:S02]  /*16630*/  SHFL.IDX PT, R3, R157, 0x2, 0x1c1f ;  /* 0x005c1f009d037f89 */ /* 0x00072400000e0000 */
.L_x_3631:
        /* <DEDUP_REMOVED lines=20> */
.L_x_3532:
[----:B------:R-:W-:Y:S04]  /*16780*/  MOV R7, c[0x0][0x32c] ;  /* 0x0000cb0000077a02 */ /* 0x000fe80000000f00 */
[----:B------:R-:W-:Y:S11]  /*16790*/  ISETP.NE.AND P0, PT, R7, 0x1, PT ;  /* 0x000000010700780c */ /* 0x000ff60003f05270 */
[----:B------:R-:W-:Y:S02]  /*167a0*/  @!UPT UIADD3 URZ, URZ, URZ, URZ ;  /* 0x0000003f3f3ff290 */ /* 0x000fe4000fffe03f */
[----:B------:R-:W-:Y:S05]  /*167b0*/  @P0 IMAD.HI.U32 R7, R3, c[0x0][0x330], RZ ;  /* 0x0000cc0003070a27 */ /* 0x000fea00078e00ff */
[----:B------:R-:W-:Y:S02]  /*167c0*/  @P0 SHF.R.U32.HI R3, RZ, c[0x0][0x334], R7 ;  /* 0x0000cd00ff030a19 */ /* 0x000fe40000011607 */
.L_x_3533:
[----:B------:R-:W-:Y:S05]  /*167d0*/  BSYNC B0 ;  /* 0x0000000000007941 */ /* 0x000fea0003800000 */
.L_x_3531:
[----:B------:R-:W-:Y:S05]  /*167e0*/  IMAD R3, R3, c[0x0][0x32c], R192 ;  /* 0x0000cb0003037a24 */ /* 0x000fea00078e02c0 */
[----:B------:R-:W-:Y:S02]  /*167f0*/  IADD3 R7, R3, c[0x0][0x32c], RZ ;  /* 0x0000cb0003077a10 */ /* 0x000fe40007ffe0ff */
[----:B------:R-:W-:Y:S02]  /*16800*/  IMNMX R0, R0, R3, !PT ;  /* 0x0000000300007217 */ /* 0x000fe40007800200 */
[----:B------:R-:W-:Y:S02]  /*16810*/  IMNMX R2, R2, R7, PT ;  /* 0x0000000702027217 */ /* 0x000fe40003800200 */
.L_x_3530:
        /* <DEDUP_REMOVED lines=28> */
[----:B------:R-:W-:Y:S04]  /*169e0*/  LOP3.LUT P0, RZ, R229, 0x10, RZ, 0xc0, !PT ;  /* 0x00000010e5ff7812 */ /* 0x000fe8000780c0ff */
[----:B------:R-:W-:Y:S04]  /*169f0*/  ISETP.GT.AND P0, PT, R4, 0x1, !P0 ;  /* 0x000000010400780c */ /* 0x000fe80004704270 */
[----:B------:R-:W-:Y:S04]  /*16a00*/  ISETP.LT.OR P0, PT, R156, 0x2, P0 ;  /* 0x000000029c00780c */ /* 0x000fe80000701670 */
[----:B------:R-:W-:Y:S02]  /*16a10*/  FSEL R11, R11, -INF , !P0 ;  /* 0xff8000000b0b7808 */ /* 0x000fe40004000000 */
[----:B------:R-:W-:Y:S04]  /*16a20*/  ISETP.GT.AND P0, PT, R4, RZ, !P1 ;  /* 0x000000ff0400720c */ /* 0x000fe80004f04270 */
        /* <DEDUP_REMOVED lines=53> */
.L_x_3632:
        /* <DEDUP_REMOVED lines=20> */
.L_x_3537:
[----:B------:R-:W-:Y:S04]  /*16ec0*/  MOV R4, c[0x0][0x32c] ;  /* 0x0000cb0000047a02 */ /* 0x000fe80000000f00 */
[----:B------:R-:W-:Y:S11]  /*16ed0*/  ISETP.NE.AND P0, PT, R4, 0x1, PT ;  /* 0x000000010400780c */ /* 0x000ff60003f05270 */
[----:B------:R-:W-:Y:S02]  /*16ee0*/  @!UPT UIADD3 URZ, URZ, URZ, URZ ;  /* 0x0000003f3f3ff290 */ /* 0x000fe4000fffe03f */
[----:B------:R-:W-:Y:S05]  /*16ef0*/  @P0 IMAD.HI.U32 R4, R3, c[0x0][0x330], RZ ;  /* 0x0000cc0003040a27 */ /* 0x000fea00078e00ff */
[----:B------:R-:W-:Y:S02]  /*16f00*/  @P0 SHF.R.U32.HI R3, RZ, c[0x0][0x334], R4 ;  /* 0x0000cd00ff030a19 */ /* 0x000fe40000011604 */
.L_x_3538:
[----:B------:R-:W-:Y:S05]  /*16f10*/  BSYNC B0 ;  /* 0x0000000000007941 */ /* 0x000fea0003800000 */
.L_x_3536:
[----:B------:R-:W-:Y:S05]  /*16f20*/  IMAD R192, R3, c[0x0][0x32c], R192 ;  /* 0x0000cb0003c07a24 */ /* 0x000fea00078e02c0 */
[----:B------:R-:W-:Y:S02]  /*16f30*/  IADD3 R3, R192, c[0x0][0x32c], RZ ;  /* 0x0000cb00c0037a10 */ /* 0x000fe40007ffe0ff */
[----:B------:R-:W-:Y:S02]  /*16f40*/  IMNMX R0, R0, R192, !PT ;  /* 0x000000c000007217 */ /* 0x000fe40007800200 */
[----:B------:R-:W-:Y:S02]  /*16f50*/  IMNMX R2, R2, R3, PT ;  /* 0x0000000302027217 */ /* 0x000fe40003800200 */
.L_x_3535:
[----:B------:R-:W-:Y:S02]  /*16f60*/  ISETP.GT.AND P0, PT, R0, RZ, !P1 ;  /* 0x000000ff0000720c */ /* 0x000fe40004f04270 */
[C---:B------:R-:W-:Y:S02]  /*16f70*/  LOP3.LUT P1, RZ, R229.reuse, 0x1, RZ, 0xc0, !PT ;  /* 0x00000001e5ff7812 */ /* 0x040fe4000782c0ff */
        /* <DEDUP_REMOVED lines=86> */
[----:B--234-:R-:W-:Y:S02]  /*174e0*/  FMNMX.FTZ R157, R210, R0, !PT ;  /* 0x00000000d29d7209 */ /* 0x01cfe40007810000 */
[----:B------:R-:W-:Y:S01]  /*174f0*/  FMNMX.FTZ R0, R209, R3, !PT ;  /* 0x00000003d1007209 */ /* 0x000fe20007810000 */
[----:B------:R-:W-:-:S05]  /*17500*/  BRA.DIV ~URZ, `(.L_x_3539) ;  /* 0x00008ce27f007947 */ /* 0x000fca000b800000 */
[----:B------:R1:W2:Y:S02]  /*17510*/  SHFL.BFLY PT, R155, R4, 0x2, 0x1f ;  /* 0x0c401f00049b7f89 */ /* 0x0002a400000e0000 */
.L_x_3633:
        /* <DEDUP_REMOVED lines=15> */
.L_x_3634:
[C---:B------:R-:W-:Y:S01]  /*17610*/  FMUL.FTZ R52, R155.reuse, c[0x0][0x2d0] ;  /* 0x0000b4009b347a20 */ /* 0x040fe20000410000 */
[----:B------:R-:W-:Y:S01]  /*17620*/  FSETP.NEU.FTZ.AND P0, PT, R155, -INF , PT ;  /* 0xff8000009b00780b */ /* 0x000fe20003f1d000 */
[C---:B------:R-:W-:Y:S01]  /*17630*/  FMUL.FTZ R159, R156.reuse, c[0x0][0x2d0] ;  /* 0x0000b4009c9f7a20 */ /* 0x040fe20000410000 */
[----:B------:R-:W-:Y:S01]  /*17640*/  FSETP.NEU.FTZ.AND P1, PT, R156, -INF , PT ;  /* 0xff8000009c00780b */ /* 0x000fe20003f3d000 */
[----:B------:R-:W-:Y:S01]  /*17650*/  FMUL.FTZ R158, R157, c[0x0][0x2d0] ;  /* 0x0000b4009d9e7a20 */ /* 0x000fe20000410000 */
[----:B------:R-:W-:Y:S01]  /*17660*/  FSEL R52, R52, RZ, P0 ;  /* 0x000000ff34347208 */ /* 0x000fe20000000000 */
[----:B------:R-:W-:Y:S01]  /*17670*/  WARPSYNC 0xffffffff ;  /* 0xffffffff00007948 */ /* 0x000fe20003800000 */
[----:B------:R-:W-:Y:S01]  /*17680*/  FSEL R159, R159, RZ, P1 ;  /* 0x000000ff9f9f7208 */ /* 0x000fe20000800000 */
[----:B------:R-:W1:Y:S01]  /*17690*/  LDSM.16.MT88.4 R24, [R217+0x2080] ;  /* 0x00208000d918783b */ /* 0x000e620000004200 */
[----:B----4-:R-:W-:Y:S01]  /*176a0*/  FMNMX.FTZ R7, R3, R4, !PT ;  /* 0x0000000403077209 */ /* 0x010fe20007810000 */
[--C-:B------:R-:W-:Y:S02]  /*176b0*/  FFMA.FTZ R0, R9, c[0x0][0x2d0], -R52.reuse ;  /* 0x0000b40009007a23 */ /* 0x100fe40000010834 */
[--C-:B------:R-:W-:Y:S02]  /*176c0*/  FFMA.FTZ R2, R20, c[0x0][0x2d0], -R52.reuse ;  /* 0x0000b40014027a23 */ /* 0x100fe40000010834 */
[----:B------:R2:W-:Y:S02]  /*176d0*/  MUFU.EX2 R242, R0 ;  /* 0x0000000000f27308 */ /* 0x0005e40000000800 */
[----:B------:R-:W3:Y:S08]  /*176e0*/  LDSM.16.MT88.4 R48, [R218+0x2080] ;  /* 0x00208000da30783b */ /* 0x000ef00000004200 */
[----:B------:R4:W-:Y:S01]  /*176f0*/  MUFU.EX2 R8, R2 ;  /* 0x0000000200087308 */ /* 0x0009e20000000800 */
[--C-:B--2---:R-:W-:Y:S09]  /*17700*/  FFMA.FTZ R0, R193, c[0x0][0x2d0], -R52.reuse ;  /* 0x0000b400c1007a23 */ /* 0x104ff20000010834 */
[----:B------:R2:W5:Y:S01]  /*17710*/  MUFU.EX2 R30, R0 ;  /* 0x00000000001e7308 */ /* 0x0005620000000800 */
[--C-:B----4-:R-:W-:Y:S09]  /*17720*/  FFMA.FTZ R2, R23, c[0x0][0x2d0], -R159.reuse ;  /* 0x0000b40017027a23 */ /* 0x110ff2000001089f */
[----:B------:R-:W-:Y:S01]  /*17730*/  MUFU.EX2 R34, R2 ;  /* 0x0000000200227308 */ /* 0x000fe20000000800 */
[--C-:B--2---:R-:W-:Y:S09]  /*17740*/  FFMA.FTZ R0, R10, c[0x0][0x2d0], -R159.reuse ;  /* 0x0000b4000a007a23 */ /* 0x104ff2000001089f */
[----:B------:R2:W-:Y:S02]  /*17750*/  MUFU.EX2 R193, R0 ;  /* 0x0000000000c17308 */ /* 0x0005e40000000800 */
[--C-:B--2---:R-:W-:Y:S01]  /*17760*/  FFMA.FTZ R0, R11, c[0x0][0x2d0], -R159.reuse ;  /* 0x0000b4000b007a23 */ /* 0x104fe2000001089f */
[----:B-----5:R-:W-:Y:S07]  /*17770*/  F2FP.PACK_AB R40, R30, R242 ;  /* 0x000000f21e28723e */ /* 0x020fee00000000ff */
[----:B------:R2:W4:Y:S02]  /*17780*/  MUFU.EX2 R31, R0 ;  /* 0x00000000001f7308 */ /* 0x0005240000000800 */
[----:B--2---:R-:W-:Y:S01]  /*17790*/  FFMA.FTZ R0, R21, c[0x0][0x2d0], -R52 ;  /* 0x0000b40015007a23 */ /* 0x004fe20000010834 */
[----:B----4-:R-:W-:Y:S07]  /*177a0*/  F2FP.PACK_AB R41, R31, R193 ;  /* 0x000000c11f29723e */ /* 0x010fee00000000ff */
[----:B------:R2:W-:Y:S02]  /*177b0*/  MUFU.EX2 R33, R0 ;  /* 0x0000000000217308 */ /* 0x0005e40000000800 */
[----:B--2---:R-:W-:Y:S08]  /*177c0*/  FFMA.FTZ R0, R22, c[0x0][0x2d0], -R159 ;  /* 0x0000b40016007a23 */ /* 0x004ff0000001089f */
[----:B------:R2:W4:Y:S02]  /*177d0*/  MUFU.EX2 R35, R0 ;  /* 0x0000000000237308 */ /* 0x0005240000000800 */
[----:B--2---:R-:W-:Y:S02]  /*177e0*/  FSEL R0, R155, RZ, P0 ;  /* 0x000000ff9b007208 */ /* 0x004fe40000000000 */
[----:B------:R-:W-:Y:S02]  /*177f0*/  FSETP.NEU.FTZ.AND P0, PT, R157, -INF , PT ;  /* 0xff8000009d00780b */ /* 0x000fe40003f1d000 */
[----:B----4-:R-:W-:Y:S01]  /*17800*/  F2FP.PACK_AB R43, R34, R35 ;  /* 0x00000023222b723e */ /* 0x010fe200000000ff */
        /* <DEDUP_REMOVED lines=10> */
[C---:B------:R-:W-:Y:S02]  /*178b0*/  FMUL.FTZ R137, R6.reuse, R137 ;  /* 0x0000008906897220 */ /* 0x040fe40000410000 */
[--C-:B----4-:R-:W-:Y:S02]  /*178c0*/  FFMA.FTZ R2, R13, c[0x0][0x2d0], -R158.reuse ;  /* 0x0000b4000d027a23 */ /* 0x110fe4000001089e */
        /* <DEDUP_REMOVED lines=26> */
[----:B--2---:R-:W-:Y:S04]  /*17a70*/  FFMA.FTZ R2, R17, c[0x0][0x2d0], -R158 ;  /* 0x0000b40011027a23 */ /* 0x004fe8000001089e */
[----:B------:R2:W-:Y:S02]  /*17a80*/  MUFU.EX2 R38, R2 ;  /* 0x0000000200267308 */ /* 0x0005e40000000800 */
[----:B--2---:R-:W-:Y:S05]  /*17a90*/  FSEL R2, R156, RZ, P1 ;  /* 0x000000ff9c027208 */ /* 0x004fea0000800000 */
[----:B------:R-:W-:Y:S01]  /*17aa0*/  FADD.FTZ R0, -R2, R152 ;  /* 0x0000009802007221 */ /* 0x000fe20000010100 */
[----:B------:R-:W-:Y:S01]  /*17ab0*/  FSEL R2, R157, RZ, P0 ;  /* 0x000000ff9d027208 */ /* 0x000fe20000000000 */
[C---:B------:R-:W-:Y:S01]  /*17ac0*/  FMUL.FTZ R152, R7.reuse, c[0x0][0x2d0] ;  /* 0x0000b40007987a20 */ /* 0x040fe20000410000 */
[----:B------:R-:W-:Y:S01]  /*17ad0*/  FSETP.NEU.FTZ.AND P0, PT, R7, -INF , PT ;  /* 0xff8000000700780b */ /* 0x000fe20003f1d000 */
[----:B------:R-:W-:Y:S03]  /*17ae0*/  FMUL.FTZ R0, R0, c[0x0][0x2d0] ;  /* 0x0000b40000007a20 */ /* 0x000fe60000410000 */
[----:B------:R-:W-:Y:S01]  /*17af0*/  FSEL R152, R152, RZ, P0 ;  /* 0x000000ff98987208 */ /* 0x000fe20000000000 */
[----:B------:R2:W4:Y:S04]  /*17b00*/  MUFU.EX2 R3, R0 ;  /* 0x0000000000037308 */ /* 0x0005280000000800 */
[--C-:B------:R-:W-:Y:S02]  /*17b10*/  FFMA.FTZ R4, R15, c[0x0][0x2d0], -R152.reuse ;  /* 0x0000b4000f047a23 */ /* 0x100fe40000010898 */
[----:B--2---:R-:W-:Y:S04]  /*17b20*/  FADD.FTZ R0, -R2, R153 ;  /* 0x0000009902007221 */ /* 0x004fe80000010100 */
[----:B------:R2:W-:Y:S01]  /*17b30*/  MUFU.EX2 R153, R4 ;  /* 0x0000000400997308 */ /* 0x0005e20000000800 */
[C---:B----4-:R-:W-:Y:S01]  /*17b40*/  FMUL.FTZ R10, R3.reuse, R174 ;  /* 0x000000ae030a7220 */ /* 0x050fe20000410000 */
[----:B------:R-:W-:Y:S01]  /*17b50*/  MOV R174, R38 ;  /* 0x0000002600ae7202 */ /* 0x000fe20000000f00 */
[----:B------:R-:W-:Y:S02]  /*17b60*/  FMUL.FTZ R0, R0, c[0x0][0x2d0] ;  /* 0x0000b40000007a20 */ /* 0x000fe40000410000 */
[C---:B------:R-:W-:Y:S01]  /*17b70*/  FMUL.FTZ R11, R3.reuse, R175 ;  /* 0x000000af030b7220 */ /* 0x040fe20000410000 */
[----:B------:R-:W-:Y:S01]  /*17b80*/  MOV R175, R37 ;  /* 0x0000002500af7202 */ /* 0x000fe20000000f00 */
[C---:B------:R-:W-:Y:S02]  /*17b90*/  FMUL.FTZ R22, R3.reuse, R166 ;  /* 0x000000a603167220 */ /* 0x040fe40000410000 */
[C---:B------:R-:W-:Y:S01]  /*17ba0*/  FMUL.FTZ R23, R3.reuse, R167 ;  /* 0x000000a703177220 */ /* 0x040fe20000410000 */
[----:B------:R4:W5:Y:S01]  /*17bb0*/  MUFU.EX2 R2, R0 ;  /* 0x0000000000027308 */ /* 0x0009620000000800 */
[----:B------:R-:W-:Y:S01]  /*17bc0*/  F2FP.PACK_AB R46, R174, R175 ;  /* 0x000000afae2e723e */ /* 0x000fe200000000ff */
        /* <DEDUP_REMOVED lines=8> */
[----:B------:R-:W2:Y:S01]  /*17c50*/  MUFU.EX2 R39, R4 ;  /* 0x0000000400277308 */ /* 0x000ea20000000800 */
[C---:B------:R-:W-:Y:S02]  /*17c60*/  FMUL.FTZ R59, R3.reuse, R59 ;  /* 0x0000003b033b7220 */ /* 0x040fe40000410000 */
[C---:B------:R-:W-:Y:S02]  /*17c70*/  FMUL.FTZ R70, R3.reuse, R70 ;  /* 0x0000004603467220 */ /* 0x040fe40000410000 */
[C---:B------:R-:W-:Y:S02]  /*17c80*/  FMUL.FTZ R71, R3.reuse, R71 ;  /* 0x0000004703477220 */ /* 0x040fe40000410000 */
[--C-:B----4-:R-:W-:Y:S02]  /*17c90*/  FFMA.FTZ R0, R14, c[0x0][0x2d0], -R152.reuse ;  /* 0x0000b4000e007a23 */ /* 0x110fe40000010898 */
[C---:B-----5:R-:W-:Y:S02]  /*17ca0*/  FMUL.FTZ R12, R2.reuse, R176 ;  /* 0x000000b0020c7220 */ /* 0x060fe40000410000 */
[----:B------:R4:W5:Y:S01]  /*17cb0*/  MUFU.EX2 R29, R0 ;  /* 0x00000000001d7308 */ /* 0x0009620000000800 */
[C---:B------:R-:W-:Y:S01]  /*17cc0*/  FMUL.FTZ R13, R2.reuse, R177 ;  /* 0x000000b1020d7220 */ /* 0x040fe20000410000 */
[----:B------:R-:W-:Y:S01]  /*17cd0*/  MOV R177, R33 ;  /* 0x0000002100b17202 */ /* 0x000fe20000000f00 */
[C---:B------:R-:W-:Y:S01]  /*17ce0*/  FMUL.FTZ R16, R2.reuse, R180 ;  /* 0x000000b402107220 */ /* 0x040fe20000410000 */
[----:B------:R-:W-:Y:S01]  /*17cf0*/  MOV R180, R31 ;  /* 0x0000001f00b47202 */ /* 0x000fe20000000f00 */
[C---:B------:R-:W-:Y:S01]  /*17d00*/  FMUL.FTZ R17, R2.reuse, R181 ;  /* 0x000000b502117220 */ /* 0x040fe20000410000 */
[----:B------:R-:W-:Y:S01]  /*17d10*/  MOV R181, R30 ;  /* 0x0000001e00b57202 */ /* 0x000fe20000000f00 */
[C---:B------:R-:W-:Y:S02]  /*17d20*/  FMUL.FTZ R140, R2.reuse, R140 ;  /* 0x0000008c028c7220 */ /* 0x040fe40000410000 */
[C---:B------:R-:W-:Y:S02]  /*17d30*/  FMUL.FTZ R141, R2.reuse, R141 ;  /* 0x0000008d028d7220 */ /* 0x040fe40000410000 */
[C---:B------:R-:W-:Y:S01]  /*17d40*/  FMUL.FTZ R144, R2.reuse, R144 ;  /* 0x0000009002907220 */ /* 0x040fe20000410000 */
[----:B--2---:R-:W-:Y:S01]  /*17d50*/  MOV R173, R39 ;  /* 0x0000002700ad7202 */ /* 0x004fe20000000f00 */
[----:B------:R-:W-:Y:S02]  /*17d60*/  FMUL.FTZ R39, R3, R163 ;  /* 0x000000a303277220 */ /* 0x000fe40000410000 */
[C---:B------:R-:W-:Y:S02]  /*17d70*/  FMUL.FTZ R145, R2.reuse, R145 ;  /* 0x0000009102917220 */ /* 0x040fe40000410000 */
[C---:B------:R-:W-:Y:S02]  /*17d80*/  FMUL.FTZ R60, R2.reuse, R60 ;  /* 0x0000003c023c7220 */ /* 0x040fe40000410000 */
[C---:B------:R-:W-:Y:S02]  /*17d90*/  FMUL.FTZ R61, R2.reuse, R61 ;  /* 0x0000003d023d7220 */ /* 0x040fe40000410000 */
[----:B------:R-:W-:Y:S02]  /*17da0*/  FMUL.FTZ R64, R2, R64 ;  /* 0x0000004002407220 */ /* 0x000fe40000410000 */
[----:B----4-:R-:W-:Y:S01]  /*17db0*/  FFMA.FTZ R0, R18, c[0x0][0x2d0], -R152 ;  /* 0x0000b40012007a23 */ /* 0x010fe20000010898 */
[----:B-----5:R-:W-:Y:S01]  /*17dc0*/  F2FP.PACK_AB R45, R153, R29 ;  /* 0x0000001d992d723e */ /* 0x020fe200000000ff */
[C---:B------:R-:W-:Y:S02]  /*17dd0*/  FMUL.FTZ R65, R2.reuse, R65 ;  /* 0x0000004102417220 */ /* 0x040fe40000410000 */
[----:B------:R2:W4:Y:S01]  /*17de0*/  MUFU.EX2 R36, R0 ;  /* 0x0000000000247308 */ /* 0x0005220000000800 */
        /* <DEDUP_REMOVED lines=12> */
[----:B--2---:R-:W-:Y:S01]  /*17eb0*/  FSEL R0, R7, RZ, P0 ;  /* 0x000000ff07007208 */ /* 0x004fe20000000000 */
[----:B------:R-:W-:Y:S01]  /*17ec0*/  FMUL.FTZ R96, R2, R96 ;  /* 0x0000006002607220 */ /* 0x000fe20000410000 */
[----:B----4-:R-:W-:Y:S01]  /*17ed0*/  MOV R176, R36 ;  /* 0x0000002400b07202 */ /* 0x010fe20000000f00 */
[----:B------:R-:W-:Y:S02]  /*17ee0*/  FMUL.FTZ R36, R6, R160 ;  /* 0x000000a006247220 */ /* 0x000fe40000410000 */
[----:B------:R-:W-:Y:S01]  /*17ef0*/  FADD.FTZ R0, -R0, R154 ;  /* 0x0000009a00007221 */ /* 0x000fe20000010100 */
[----:B------:R-:W-:Y:S01]  /*17f00*/  MOV R154, R8 ;  /* 0x00000008009a7202 */ /* 0x000fe20000000f00 */
[----:B------:R-:W-:Y:S01]  /*17f10*/  FMUL.FTZ R8, R6, R172 ;  /* 0x000000ac06087220 */ /* 0x000fe20000410000 */
[----:B------:R-:W-:Y:S01]  /*17f20*/  F2FP.PACK_AB R47, R173, R176 ;  /* 0x000000b0ad2f723e */ /* 0x000fe200000000ff */
[----:B------:R-:W-:Y:S01]  /*17f30*/  FMUL.FTZ R0, R0, c[0x0][0x2d0] ;  /* 0x0000b40000007a20 */ /* 0x000fe20000410000 */
[----:B------:R-:W-:Y:S01]  /*17f40*/  F2FP.PACK_AB R42, R33, R154 ;  /* 0x0000009a212a723e */ /* 0x000fe200000000ff */
[----:B------:R-:W-:Y:S01]  /*17f50*/  LDSM.16.MT88.4 R160, [R220+0x2880] ;  /* 0x00288000dca0783b */ /* 0x000fe20000004200 */
[C---:B------:R-:W-:Y:S01]  /*17f60*/  FMUL.FTZ R102, R3.reuse, R102 ;  /* 0x0000006603667220 */ /* 0x040fe20000410000 */
[----:B------:R-:W-:Y:S01]  /*17f70*/  MOV R172, R35 ;  /* 0x0000002300ac7202 */ /* 0x000fe20000000f00 */
[C---:B------:R-:W-:Y:S01]  /*17f80*/  FMUL.FTZ R103, R3.reuse, R103 ;  /* 0x0000006703677220 */ /* 0x040fe20000410000 */
[----:B------:R-:W2:Y:S01]  /*17f90*/  MUFU.EX2 R0, R0 ;  /* 0x0000000000007308 */ /* 0x000ea20000000800 */
[C---:B------:R-:W-:Y:S01]  /*17fa0*/  FMUL.FTZ R106, R3.reuse, R106 ;  /* 0x0000006a036a7220 */ /* 0x040fe20000410000 */
[-C--:B-1----:R-:W-:Y:S05]  /*17fb0*/  HMMA.16816.F32 R8, R40, R24.reuse, R8 ;  /* 0x000000182808723c */ /* 0x082fea0000001808 */
[C---:B------:R-:W-:Y:S02]  /*17fc0*/  FMUL.FTZ R33, R2.reuse, R189 ;  /* 0x000000bd02217220 */ /* 0x040fe40000410000 */
[----:B------:R-:W-:Y:S02]  /*17fd0*/  FMUL.FTZ R97, R2, R97 ;  /* 0x0000006102617220 */ /* 0x000fe40000410000 */
[C---:B------:R-:W-:Y:S03]  /*17fe0*/  FMUL.FTZ R107, R3.reuse, R107 ;  /* 0x0000006b036b7220 */ /* 0x040fe60000410000 */
[--C-:B------:R-:W-:Y:S02]  /*17ff0*/  FFMA.FTZ R4, R196, c[0x0][0x2d0], -R52.reuse ;  /* 0x0000b400c4047a23 */ /* 0x100fe40000010834 */
[C---:B------:R-:W-:Y:S02]  /*18000*/  FMUL.FTZ R108, R2.reuse, R108 ;  /* 0x0000006c026c7220 */ /* 0x040fe40000410000 */
[----:B------:R1:W-:Y:S01]  /*18010*/  MUFU.EX2 R164, R4 ;  /* 0x0000000400a47308 */ /* 0x0003e20000000800 */
[C---:B------:R-:W-:Y:S02]  /*18020*/  FMUL.FTZ R109, R2.reuse, R109 ;  /* 0x0000006d026d7220 */ /* 0x040fe40000410000 */
[C---:B------:R-:W-:Y:S02]  /*18030*/  FMUL.FTZ R112, R2.reuse, R112 ;  /* 0x0000007002707220 */ /* 0x040fe40000410000 */
[----:B------:R-:W-:Y:S02]  /*18040*/  FMUL.FTZ R113, R2, R113 ;  /* 0x0000007102717220 */ /* 0x000fe40000410000 */
[C---:B--2---:R-:W-:Y:S01]  /*18050*/  FMUL.FTZ R14, R0.reuse, R178 ;  /* 0x000000b2000e7220 */ /* 0x044fe20000410000 */
[----:B------:R-:W-:Y:S01]  /*18060*/  MOV R178, R34 ;  /* 0x0000002200b27202 */ /* 0x000fe20000000f00 */
[C---:B------:R-:W-:Y:S01]  /*18070*/  FMUL.FTZ R15, R0.reuse, R179 ;  /* 0x000000b3000f7220 */ /* 0x040fe20000410000 */
[----:B------:R-:W-:Y:S01]  /*18080*/  MOV R179, R32 ;  /* 0x0000002000b37202 */ /* 0x000fe20000000f00 */
[C---:B------:R-:W-:Y:S02]  /*18090*/  FMUL.FTZ R118, R3.reuse, R118 ;  /* 0x0000007603767220 */ /* 0x040fe40000410000 */
[C---:B------:R-:W-:Y:S02]  /*180a0*/  FMUL.FTZ R119, R3.reuse, R119 ;  /* 0x0000007703777220 */ /* 0x040fe40000410000 */
[----:B------:R-:W-:Y:S01]  /*180b0*/  FMUL.FTZ R122, R3, R122 ;  /* 0x0000007a037a7220 */ /* 0x000fe20000410000 */
[C---:B------:R-:W-:Y:S04]  /*180c0*/  HMMA.16816.F32 R12, R44.reuse, R24, R12 ;  /* 0x000000182c0c723c */ /* 0x040fe8000000180c */
[C---:B------:R-:W-:Y:S01]  /*180d0*/  FMUL.FTZ R18, R0.reuse, R182 ;  /* 0x000000b600127220 */ /* 0x040fe20000410000 */
[----:B------:R-:W-:Y:S01]  /*180e0*/  MOV R182, R29 ;  /* 0x0000001d00b67202 */ /* 0x000fe20000000f00 */
[----:B------:R-:W-:Y:S01]  /*180f0*/  FMUL.FTZ R19, R0, R183 ;  /* 0x000000b700137220 */ /* 0x000fe20000410000 */
[----:B------:R-:W-:Y:S01]  /*18100*/  MOV R183, R28 ;  /* 0x0000001c00b77202 */ /* 0x000fe20000000f00 */
[--C-:B-1----:R-:W-:Y:S04]  /*18110*/  FFMA.FTZ R4, R195, c[0x0][0x2d0], -R52.reuse ;  /* 0x0000b400c3047a23 */ /* 0x102fe80000010834 */
[C---:B------:R-:W-:Y:S01]  /*18120*/  FMUL.FTZ R123, R3.reuse, R123 ;  /* 0x0000007b037b7220 */ /* 0x040fe20000410000 */
[-C--:B------:R-:W-:Y:S01]  /*18130*/  HMMA.16816.F32 R16, R44, R26.reuse, R16 ;  /* 0x0000001a2c10723c */ /* 0x080fe20000001810 */
[----:B------:R-:W1:Y:S02]  /*18140*/  MUFU.EX2 R165, R4 ;  /* 0x0000000400a57308 */ /* 0x000e640000000800 */
[C---:B------:R-:W-:Y:S02]  /*18150*/  FMUL.FTZ R134, R3.reuse, R134 ;  /* 0x0000008603867220 */ /* 0x040fe40000410000 */
[----:B------:R-:W-:Y:S02]  /*18160*/  FMUL.FTZ R135, R3, R135 ;  /* 0x0000008703877220 */ /* 0x000fe40000410000 */
[--C-:B------:R-:W-:Y:S01]  /*18170*/  FFMA.FTZ R167, R233, c[0x0][0x2d0], -R52.reuse ;  /* 0x0000b400e9a77a23 */ /* 0x100fe20000010834 */
[C---:B------:R-:W-:Y:S04]  /*18180*/  HMMA.16816.F32 R20, R40.reuse, R26, R20 ;  /* 0x0000001a2814723c */ /* 0x040fe80000001814 */
[C---:B------:R-:W-:Y:S02]  /*18190*/  FMUL.FTZ R24, R6.reuse, R168 ;  /* 0x000000a806187220 */ /* 0x040fe40000410000 */
[----:B------:R-:W-:Y:S02]  /*181a0*/  FMUL.FTZ R25, R6, R169 ;  /* 0x000000a906197220 */ /* 0x000fe40000410000 */
[C---:B------:R-:W-:Y:S04]  /*181b0*/  FMUL.FTZ R26, R3.reuse, R170 ;  /* 0x000000aa031a7220 */ /* 0x040fe80000410000 */
[----:B------:R-:W-:Y:S02]  /*181c0*/  FMUL.FTZ R27, R3, R171 ;  /* 0x000000ab031b7220 */ /* 0x000fe40000410000 */
[--C-:B------:R-:W-:Y:S02]  /*181d0*/  FFMA.FTZ R170, R235, c[0x0][0x2d0], -R52.reuse ;  /* 0x0000b400ebaa7a23 */ /* 0x100fe40000010834 */
[--C-:B------:R-:W-:Y:S01]  /*181e0*/  FFMA.FTZ R169, R234, c[0x0][0x2d0], -R52.reuse ;  /* 0x0000b400eaa97a23 */ /* 0x100fe20000010834 */
[----:B-1----:R-:W-:Y:S01]  /*181f0*/  MOV R235, R165 ;  /* 0x000000a500eb7202 */ /* 0x002fe20000000f00 */
[----:B------:R-:W-:Y:S01]  /*18200*/  FFMA.FTZ R168, R236, c[0x0][0x2d0], -R52 ;  /* 0x0000b400eca87a23 */ /* 0x000fe20000010834 */
[-C--:B---3--:R-:W-:Y:S01]  /*18210*/  HMMA.16816.F32 R24, R40, R48.reuse, R24 ;  /* 0x000000302818723c */ /* 0x088fe20000001818 */
[----:B------:R-:W-:Y:S02]  /*18220*/  MUFU.EX2 R195, R170 ;  /* 0x000000aa00c37308 */ /* 0x000fe40000000800 */
[C---:B------:R-:W-:Y:S01]  /*18230*/  FMUL.FTZ R28, R2.reuse, R184 ;  /* 0x000000b8021c7220 */ /* 0x040fe20000410000 */
[----:B------:R-:W-:Y:S01]  /*18240*/  MOV R184, R179 ;  /* 0x000000b300b87202 */ /* 0x000fe20000000f00 */
[----:B------:R-:W-:Y:S01]  /*18250*/  FMUL.FTZ R29, R2, R185 ;  /* 0x000000b9021d7220 */ /* 0x000fe20000410000 */
[----:B------:R-:W-:Y:S01]  /*18260*/  MOV R179, R174 ;  /* 0x000000ae00b37202 */ /* 0x000fe20000000f00 */
[C---:B------:R-:W-:Y:S01]  /*18270*/  FMUL.FTZ R30, R0.reuse, R186 ;  /* 0x000000ba001e7220 */ /* 0x040fe20000410000 */
[----:B------:R-:W-:Y:S01]  /*18280*/  MOV R234, R164 ;  /* 0x000000a400ea7202 */ /* 0x000fe20000000f00 */
[----:B------:R-:W-:Y:S03]  /*18290*/  FMUL.FTZ R31, R0, R187 ;  /* 0x000000bb001f7220 */ /* 0x000fe60000410000 */
[--C-:B------:R-:W-:Y:S01]  /*182a0*/  FFMA.FTZ R166, R232, c[0x0][0x2d0], -R159.reuse ;  /* 0x0000b400e8a67a23 */ /* 0x100fe2000001089f */
[----:B------:R-:W-:Y:S01]  /*182b0*/  MOV R233, R179 ;  /* 0x000000b300e97202 */ /* 0x000fe20000000f00 */
[--C-:B------:R-:W-:Y:S01]  /*182c0*/  FFMA.FTZ R165, R231, c[0x0][0x2d0], -R159.reuse ;  /* 0x0000b400e7a57a23 */ /* 0x100fe2000001089f */
[----:B------:R-:W-:Y:S01]  /*182d0*/  MOV R232, R178 ;  /* 0x000000b200e87202 */ /* 0x000fe20000000f00 */
[C---:B------:R-:W-:Y:S02]  /*182e0*/  HMMA.16816.F32 R28, R44.reuse, R48, R28 ;  /* 0x000000302c1c723c */ /* 0x040fe4000000181c */
[----:B------:R-:W-:Y:S02]  /*182f0*/  MUFU.EX2 R196, R165 ;  /* 0x000000a500c47308 */ /* 0x000fe40000000800 */
[----:B------:R-:W-:Y:S01]  /*18300*/  FMUL.FTZ R32, R2, R188 ;  /* 0x000000bc02207220 */ /* 0x000fe20000410000 */
[----:B------:R-:W-:Y:S01]  /*18310*/  MOV R188, R183 ;  /* 0x000000b700bc7202 */ /* 0x000fe20000000f00 */
[C---:B------:R-:W-:Y:S01]  /*18320*/  FMUL.FTZ R34, R0.reuse, R190 ;  /* 0x000000be00227220 */ /* 0x040fe20000410000 */
[----:B------:R-:W-:Y:S01]  /*18330*/  MOV R183, R153 ;  /* 0x0000009900b77202 */ /* 0x000fe20000000f00 */
[C---:B------:R-:W-:Y:S01]  /*18340*/  FMUL.FTZ R35, R0.reuse, R191 ;  /* 0x000000bf00237220 */ /* 0x040fe20000410000 */
[----:B------:R-:W-:Y:S02]  /*18350*/  MOV R189, R188 ;  /* 0x000000bc00bd7202 */ /* 0x000fe40000000f00 */
[----:B------:R-:W2:Y:S01]  /*18360*/  LDL.LU R188, [R1+0x88] ;  /* 0x0000880001bc7983 */ /* 0x000ea20000300800 */
[--C-:B------:R-:W-:Y:S01]  /*18370*/  FFMA.FTZ R164, R215, c[0x0][0x2d0], -R159.reuse ;  /* 0x0000b400d7a47a23 */ /* 0x100fe2000001089f */
[----:B------:R-:W-:Y:S01]  /*18380*/  MOV R231, R177 ;  /* 0x000000b100e77202 */ /* 0x000fe20000000f00 */
[C---:B------:R-:W-:Y:S01]  /*18390*/  FMUL.FTZ R142, R0.reuse, R142 ;  /* 0x0000008e008e7220 */ /* 0x040fe20000410000 */
[-C--:B------:R-:W-:Y:S03]  /*183a0*/  HMMA.16816.F32 R32, R44, R50.reuse, R32 ;  /* 0x000000322c20723c */ /* 0x080fe60000001820 */
[C---:B------:R-:W-:Y:S01]  /*183b0*/  FMUL.FTZ R143, R0.reuse, R143 ;  /* 0x0000008f008f7220 */ /* 0x040fe20000410000 */
[----:B------:R-:W-:Y:S01]  /*183c0*/  MOV R215, R176 ;  /* 0x000000b000d77202 */ /* 0x000fe20000000f00 */
[C---:B------:R-:W-:Y:S01]  /*183d0*/  FMUL.FTZ R146, R0.reuse, R146 ;  /* 0x0000009200927220 */ /* 0x040fe20000410000 */
[----:B------:R-:W-:Y:S01]  /*183e0*/  MOV R187, R182 ;  /* 0x000000b600bb7202 */ /* 0x000fe20000000f00 */
[C---:B------:R-:W-:Y:S01]  /*183f0*/  FMUL.FTZ R147, R0.reuse, R147 ;  /* 0x0000009300937220 */ /* 0x040fe20000410000 */
[C---:B------:R-:W-:Y:S01]  /*18400*/  HMMA.16816.F32 R36, R40.reuse, R50, R36 ;  /* 0x000000322824723c */ /* 0x040fe20000001824 */
[----:B------:R-:W1:Y:S03]  /*18410*/  LDSM.16.MT88.4 R48, [R220+0x2080] ;  /* 0x00208000dc30783b */ /* 0x000e660000004200 */
[C---:B------:R-:W-:Y:S01]  /*18420*/  FMUL.FTZ R62, R0.reuse, R62 ;  /* 0x0000003e003e7220 */ /* 0x040fe20000410000 */
[----:B------:R-:W-:Y:S01]  /*18430*/  MOV R182, R154 ;  /* 0x0000009a00b67202 */ /* 0x000fe20000000f00 */
[C---:B------:R-:W-:Y:S01]  /*18440*/  FMUL.FTZ R63, R0.reuse, R63 ;  /* 0x0000003f003f7220 */ /* 0x040fe20000410000 */
[----:B------:R-:W-:Y:S01]  /*18450*/  MOV R186, R181 ;  /* 0x000000b500ba7202 */ /* 0x000fe20000000f00 */
[C---:B------:R-:W-:Y:S01]  /*18460*/  FMUL.FTZ R66, R0.reuse, R66 ;  /* 0x0000004200427220 */ /* 0x040fe20000410000 */
[----:B------:R-:W-:Y:S03]  /*18470*/  MOV R181, R172 ;  /* 0x000000ac00b57202 */ /* 0x000fe60000000f00 */
[C---:B------:R-:W-:Y:S01]  /*18480*/  FMUL.FTZ R67, R0.reuse, R67 ;  /* 0x0000004300437220 */ /* 0x040fe20000410000 */
[----:B------:R-:W-:Y:S01]  /*18490*/  MOV R185, R180 ;  /* 0x000000b400b97202 */ /* 0x000fe20000000f00 */
[C---:B------:R-:W-:Y:S01]  /*184a0*/  FMUL.FTZ R78, R0.reuse, R78 ;  /* 0x0000004e004e7220 */ /* 0x040fe20000410000 */
[----:B------:R-:W-:Y:S01]  /*184b0*/  MOV R180, R173 ;  /* 0x000000ad00b47202 */ /* 0x000fe20000000f00 */
        /* <DEDUP_REMOVED lines=13> */
[--C-:B------:R-:W-:Y:S01]  /*18590*/  FFMA.FTZ R53, R204, c[0x0][0x2d0], -R159.reuse ;  /* 0x0000b400cc357a23 */ /* 0x100fe2000001089f */
[-C--:B-1----:R-:W-:Y:S01]  /*185a0*/  HMMA.16816.F32 R136, R40, R48.reuse, R136 ;  /* 0x000000302888723c */ /* 0x082fe20000001888 */
[----:B------:R1:W-:Y:S02]  /*185b0*/  MUFU.EX2 R252, R4 ;  /* 0x0000000400fc7308 */ /* 0x0003e40000000800 */
[C---:B------:R-:W-:Y:S02]  /*185c0*/  FMUL.FTZ R124, R2.reuse, R124 ;  /* 0x0000007c027c7220 */ /* 0x040fe40000410000 */
[----:B------:R-:W-:Y:S02]  /*185d0*/  FMUL.FTZ R125, R2, R125 ;  /* 0x0000007d027d7220 */ /* 0x000fe40000410000 */
[C---:B------:R-:W-:Y:S01]  /*185e0*/  FMUL.FTZ R126, R0.reuse, R126 ;  /* 0x0000007e007e7220 */ /* 0x040fe20000410000 */
[C---:B------:R-:W-:Y:S03]  /*185f0*/  HMMA.16816.F32 R140, R44.reuse, R48, R140 ;  /* 0x000000302c8c723c */ /* 0x040fe6000000188c */
[----:B------:R-:W-:Y:S01]  /*18600*/  MUFU.EX2 R247, R53 ;  /* 0x0000003500f77308 */ /* 0x000fe20000000800 */
[----:B------:R-:W-:Y:S02]  /*18610*/  FMUL.FTZ R127, R0, R127 ;  /* 0x0000007f007f7220 */ /* 0x000fe40000410000 */
[C---:B------:R-:W-:Y:S02]  /*18620*/  FMUL.FTZ R128, R2.reuse, R128 ;  /* 0x0000008002807220 */ /* 0x040fe40000410000 */
[-C--:B------:R-:W-:Y:S04]  /*18630*/  HMMA.16816.F32 R144, R44, R50.reuse, R144 ;  /* 0x000000322c90723c */ /* 0x080fe80000001890 */
[----:B------:R-:W-:Y:S02]  /*18640*/  FMUL.FTZ R129, R2, R129 ;  /* 0x0000008102817220 */ /* 0x000fe40000410000 */
[----:B------:R-:W-:Y:S02]  /*18650*/  FMUL.FTZ R130, R0, R130 ;  /* 0x0000008200827220 */ /* 0x000fe40000410000 */
[C---:B------:R-:W-:Y:S01]  /*18660*/  HMMA.16816.F32 R148, R40.reuse, R50, R148 ;  /* 0x000000322894723c */ /* 0x040fe20000001894 */
[----:B------:R-:W3:Y:S03]  /*18670*/  LDSM.16.MT88.4 R48, [R219+0x2080] ;  /* 0x00208000db30783b */ /* 0x000ee60000004200 */
[--C-:B-1----:R-:W-:Y:S02]  /*18680*/  FFMA.FTZ R4, R194, c[0x0][0x2d0], -R159.reuse ;  /* 0x0000b400c2047a23 */ /* 0x102fe4000001089f */
[----:B------:R-:W-:Y:S01]  /*18690*/  MUFU.EX2 R194, R166 ;  /* 0x000000a600c27308 */ /* 0x000fe20000000800 */
[----:B------:R-:W-:Y:S02]  /*186a0*/  FMUL.FTZ R131, R0, R131 ;  /* 0x0000008300837220 */ /* 0x000fe40000410000 */
[--C-:B------:R-:W-:Y:S03]  /*186b0*/  FFMA.FTZ R171, R208, c[0x0][0x2d0], -R152.reuse ;  /* 0x0000b400d0ab7a23 */ /* 0x100fe60000010898 */
[--C-:B------:R-:W-:Y:S02]  /*186c0*/  FFMA.FTZ R172, R207, c[0x0][0x2d0], -R152.reuse ;  /* 0x0000b400cfac7a23 */ /* 0x100fe40000010898 */
[----:B------:R-:W-:Y:S02]  /*186d0*/  FFMA.FTZ R173, R206, c[0x0][0x2d0], -R152 ;  /* 0x0000b400cead7a23 */ /* 0x000fe40000010898 */
[----:B------:R1:W4:Y:S01]  /*186e0*/  MUFU.EX2 R251, R4 ;  /* 0x0000000400fb7308 */ /* 0x0003220000000800 */
[--C-:B------:R-:W-:Y:S02]  /*186f0*/  FFMA.FTZ R154, R213, c[0x0][0x2d0], -R158.reuse ;  /* 0x0000b400d59a7a23 */ /* 0x100fe4000001089e */
[----:B------:R-:W-:Y:S02]  /*18700*/  FFMA.FTZ R153, R212, c[0x0][0x2d0], -R158 ;  /* 0x0000b400d4997a23 */ /* 0x000fe4000001089e */
[--C-:B-1----:R-:W-:Y:S01]  /*18710*/  FFMA.FTZ R4, R202, c[0x0][0x2d0], -R52.reuse ;  /* 0x0000b400ca047a23 */ /* 0x102fe20000010834 */
[-C--:B---3--:R-:W-:Y:S04]  /*18720*/  HMMA.16816.F32 R56, R40, R48.reuse, R56 ;  /* 0x000000302838723c */ /* 0x088fe80000001838 */
[----:B------:R-:W-:Y:S04]  /*18730*/  MUFU.EX2 R202, R167 ;  /* 0x000000a700ca7308 */ /* 0x000fe80000000800 */
[C---:B------:R-:W-:Y:S06]  /*18740*/  HMMA.16816.F32 R60, R44.reuse, R48, R60 ;  /* 0x000000302c3c723c */ /* 0x040fec000000183c */
[----:B------:R1:W-:Y:S02]  /*18750*/  MUFU.EX2 R250, R4 ;  /* 0x0000000400fa7308 */ /* 0x0003e40000000800 */
[-C--:B------:R-:W-:Y:S08]  /*18760*/  HMMA.16816.F32 R64, R44, R50.reuse, R64 ;  /* 0x000000322c40723c */ /* 0x080ff00000001840 */
[C---:B------:R-:W-:Y:S01]  /*18770*/  HMMA.16816.F32 R68, R40.reuse, R50, R68 ;  /* 0x000000322844723c */ /* 0x040fe20000001844 */
[----:B------:R-:W3:Y:S03]  /*18780*/  LDSM.16.MT88.4 R48, [R217+0x3880] ;  /* 0x00388000d930783b */ /* 0x000ee60000004200 */
[----:B-1----:R-:W-:Y:S04]  /*18790*/  FFMA.FTZ R4, R205, c[0x0][0x2d0], -R52 ;  /* 0x0000b400cd047a23 */ /* 0x002fe80000010834 */
[----:B------:R1:W5:Y:S04]  /*187a0*/  MUFU.EX2 R249, R4 ;  /* 0x0000000400f97308 */ /* 0x0003680000000800 */
[--C-:B-1----:R-:W-:Y:S01]  /*187b0*/  FFMA.FTZ R4, R203, c[0x0][0x2d0], -R159.reuse ;  /* 0x0000b400cb047a23 */ /* 0x102fe2000001089f */
[-C--:B---3--:R-:W-:Y:S05]  /*187c0*/  HMMA.16816.F32 R72, R40, R48.reuse, R72 ;  /* 0x000000302848723c */ /* 0x088fea0000001848 */
[----:B------:R1:W3:Y:S01]  /*187d0*/  MUFU.EX2 R248, R4 ;  /* 0x0000000400f87308 */ /* 0x0002e20000000800 */
[----:B------:R-:W-:Y:S01]  /*187e0*/  FFMA.FTZ R159, R214, c[0x0][0x2d0], -R159 ;  /* 0x0000b400d69f7a23 */ /* 0x000fe2000001089f */
[----:B------:R-:W-:Y:S01]  /*187f0*/  MOV R214, R175 ;  /* 0x000000af00d67202 */ /* 0x000fe20000000f00 */
[C---:B------:R-:W-:Y:S08]  /*18800*/  HMMA.16816.F32 R76, R44.reuse, R48, R76 ;  /* 0x000000302c4c723c */ /* 0x040ff0000000184c */
[-C--:B------:R-:W-:Y:S08]  /*18810*/  HMMA.16816.F32 R80, R44, R50.reuse, R80 ;  /* 0x000000322c50723c */ /* 0x080ff00000001850 */
[C---:B------:R-:W-:Y:S01]  /*18820*/  HMMA.16816.F32 R84, R40.reuse, R50, R84 ;  /* 0x000000322854723c */ /* 0x040fe20000001854 */
[----:B------:R-:W3:Y:S03]  /*18830*/  LDSM.16.MT88.4 R48, [R218+0x3880] ;  /* 0x00388000da30783b */ /* 0x000ee60000004200 */
[--C-:B-1----:R-:W-:Y:S02]  /*18840*/  FFMA.FTZ R4, R200, c[0x0][0x2d0], -R158.reuse ;  /* 0x0000b400c8047a23 */ /* 0x102fe4000001089e */
[----:B------:R-:W-:Y:S10]  /*18850*/  MUFU.EX2 R200, R168 ;  /* 0x000000a800c87308 */ /* 0x000ff40000000800 */
[----:B------:R1:W-:Y:S02]  /*18860*/  MUFU.EX2 R243, R4 ;  /* 0x0000000400f37308 */ /* 0x0003e40000000800 */
[--C-:B-1----:R-:W-:Y:S01]  /*18870*/  FFMA.FTZ R4, R199, c[0x0][0x2d0], -R158.reuse ;  /* 0x0000b400c7047a23 */ /* 0x102fe2000001089e */
[-C--:B---3--:R-:W-:Y:S07]  /*18880*/  HMMA.16816.F32 R88, R40, R48.reuse, R88 ;  /* 0x000000302858723c */ /* 0x088fee0000001858 */
[----:B------:R1:W-:Y:S01]  /*18890*/  MUFU.EX2 R199, R164 ;  /* 0x000000a400c77308 */ /* 0x0003e20000000800 */
[C---:B------:R-:W-:Y:S09]  /*188a0*/  HMMA.16816.F32 R92, R44.reuse, R48, R92 ;  /* 0x000000302c5c723c */ /* 0x040ff2000000185c */
[----:B------:R3:W-:Y:S01]  /*188b0*/  MUFU.EX2 R244, R4 ;  /* 0x0000000400f47308 */ /* 0x0007e20000000800 */
[-C--:B------:R-:W-:Y:S08]  /*188c0*/  HMMA.16816.F32 R96, R44, R50.reuse, R96 ;  /* 0x000000322c60723c */ /* 0x080ff00000001860 */
[C---:B------:R-:W-:Y:S01]  /*188d0*/  HMMA.16816.F32 R100, R40.reuse, R50, R100 ;  /* 0x000000322864723c */ /* 0x040fe20000001864 */
[----:B------:R-:W4:Y:S08]  /*188e0*/  LDSM.16.MT88.4 R48, [R220+0x3880] ;  /* 0x00388000dc30783b */ /* 0x000f300000004200 */
[----:B-1----:R-:W-:Y:S03]  /*188f0*/  LDSM.16.MT88.4 R164, [R217+0x3080] ;  /* 0x00308000d9a4783b */ /* 0x002fe60000004200 */
[--C-:B---3--:R-:W-:Y:S04]  /*18900*/  FFMA.FTZ R4, R198, c[0x0][0x2d0], -R158.reuse ;  /* 0x0000b400c6047a23 */ /* 0x108fe8000001089e */
[----:B------:R1:W-:Y:S01]  /*18910*/  MUFU.EX2 R245, R4 ;  /* 0x0000000400f57308 */ /* 0x0003e20000000800 */
[----:B--2---:R-:W-:Y:S02]  /*18920*/  FFMA.FTZ R2, R2, R188, R189 ;  /* 0x000000bc02027223 */ /* 0x004fe400000100bd */
[----:B-1----:R-:W-:Y:S01]  /*18930*/  FFMA.FTZ R4, R197, c[0x0][0x2d0], -R158 ;  /* 0x0000b400c5047a23 */ /* 0x002fe2000001089e */
[-C--:B----4-:R-:W-:Y:S06]  /*18940*/  HMMA.16816.F32 R104, R40, R48.reuse, R104 ;  /* 0x000000302868723c */ /* 0x090fec0000001868 */
[----:B------:R-:W-:Y:S02]  /*18950*/  MUFU.EX2 R197, R169 ;  /* 0x000000a900c57308 */ /* 0x000fe40000000800 */
[C---:B------:R-:W-:Y:S08]  /*18960*/  HMMA.16816.F32 R108, R44.reuse, R48, R108 ;  /* 0x000000302c6c723c */ /* 0x040ff0000000186c */
[----:B------:R1:W2:Y:S01]  /*18970*/  MUFU.EX2 R246, R4 ;  /* 0x0000000400f67308 */ /* 0x0002a20000000800 */
[-C--:B------:R-:W-:Y:S08]  /*18980*/  HMMA.16816.F32 R112, R44, R50.reuse, R112 ;  /* 0x000000322c70723c */ /* 0x080ff00000001870 */
[C---:B------:R-:W-:Y:S01]  /*18990*/  HMMA.16816.F32 R116, R40.reuse, R50, R116 ;  /* 0x000000322874723c */ /* 0x040fe20000001874 */
[----:B------:R-:W3:Y:S03]  /*189a0*/  LDSM.16.MT88.4 R48, [R219+0x3880] ;  /* 0x00388000db30783b */ /* 0x000ee60000004200 */
[--C-:B-1----:R-:W-:Y:S04]  /*189b0*/  FFMA.FTZ R4, R54, c[0x0][0x2d0], -R152.reuse ;  /* 0x0000b40036047a23 */ /* 0x102fe80000010898 */
[----:B------:R1:W-:Y:S04]  /*189c0*/  MUFU.EX2 R241, R4 ;  /* 0x0000000400f17308 */ /* 0x0003e80000000800 */
[--C-:B-1----:R-:W-:Y:S01]  /*189d0*/  FFMA.FTZ R4, R55, c[0x0][0x2d0], -R152.reuse ;  /* 0x0000b40037047a23 */ /* 0x102fe20000010898 */
[-C--:B---3--:R-:W-:Y:S01]  /*189e0*/  HMMA.16816.F32 R120, R40, R48.reuse, R120 ;  /* 0x000000302878723c */ /* 0x088fe20000001878 */
[----:B------:R-:W-:Y:S04]  /*189f0*/  LDSM.16.MT88.4 R52, [R218+0x2880] ;  /* 0x00288000da34783b */ /* 0x000fe80000004200 */
[----:B------:R1:W-:Y:S03]  /*18a00*/  MUFU.EX2 R205, R4 ;  /* 0x0000000400cd7308 */ /* 0x0003e60000000800 */
[C---:B------:R-:W-:Y:S01]  /*18a10*/  HMMA.16816.F32 R124, R44.reuse, R48, R124 ;  /* 0x000000302c7c723c */ /* 0x040fe2000000187c */
[----:B------:R-:W3:Y:S04]  /*18a20*/  LDL.LU R49, [R1+0x74] ;  /* 0x0000740001317983 */ /* 0x000ee80000300800 */
[----:B------:R-:W4:Y:S03]  /*18a30*/  LDL.LU R48, [R1+0x78] ;  /* 0x0000780001307983 */ /* 0x000f260000300800 */
[-C--:B------:R-:W-:Y:S01]  /*18a40*/  HMMA.16816.F32 R128, R44, R50.reuse, R128 ;  /* 0x000000322c80723c */ /* 0x080fe20000001880 */
[----:B------:R-:W2:Y:S07]  /*18a50*/  LDSM.16.MT88.4 R44, [R217+0x2880] ;  /* 0x00288000d92c783b */ /* 0x000eae0000004200 */
[----:B------:R-:W-:Y:S04]  /*18a60*/  HMMA.16816.F32 R132, R40, R50, R132 ;  /* 0x000000322884723c */ /* 0x000fe80000001884 */
[--C-:B-1----:R-:W-:Y:S03]  /*18a70*/  FFMA.FTZ R4, R192, c[0x0][0x2d0], -R152.reuse ;  /* 0x0000b400c0047a23 */ /* 0x102fe60000010898 */
[----:B------:R-:W-:Y:S01]  /*18a80*/  F2FP.PACK_AB R40, R235, R234 ;  /* 0x000000eaeb28723e */ /* 0x000fe200000000ff */
[----:B------:R1:W-:Y:S01]  /*18a90*/  MUFU.EX2 R204, R4 ;  /* 0x0000000400cc7308 */ /* 0x0003e20000000800 */
[----:B------:R-:W-:Y:S03]  /*18aa0*/  F2FP.PACK_AB R41, R251, R252 ;  /* 0x000000fcfb29723e */ /* 0x000fe600000000ff */
[----:B-----5:R-:W-:Y:S02]  /*18ab0*/  F2FP.PACK_AB R42, R249, R250 ;  /* 0x000000faf92a723e */ /* 0x020fe400000000ff */
[----:B------:R-:W-:Y:S02]  /*18ac0*/  F2FP.PACK_AB R43, R248, R247 ;  /* 0x000000f7f82b723e */ /* 0x000fe400000000ff */
[----:B--2---:R-:W-:Y:S01]  /*18ad0*/  F2FP.PACK_AB R50, R246, R245 ;  /* 0x000000f5f632723e */ /* 0x004fe200000000ff */
[--C-:B-1----:R-:W-:Y:S04]  /*18ae0*/  FFMA.FTZ R4, R201, c[0x0][0x2d0], -R152.reuse ;  /* 0x0000b400c9047a23 */ /* 0x102fe80000010898 */
[-C--:B------:R-:W-:Y:S01]  /*18af0*/  HMMA.16816.F32 R8, R40, R44.reuse, R8 ;  /* 0x0000002c2808723c */ /* 0x080fe20000001808 */
[----:B------:R-:W-:Y:S02]  /*18b00*/  MUFU.EX2 R201, R159 ;  /* 0x0000009f00c97308 */ /* 0x000fe40000000800 */
[----:B------:R-:W-:Y:S08]  /*18b10*/  FFMA.FTZ R152, R209, c[0x0][0x2d0], -R152 ;  /* 0x0000b400d1987a23 */ /* 0x000ff00000010898 */
[----:B------:R-:W1:Y:S10]  /*18b20*/  MUFU.EX2 R203, R4 ;  /* 0x0000000400cb7308 */ /* 0x000e740000000800 */
[----:B------:R-:W-:Y:S10]  /*18b30*/  MUFU.EX2 R152, R152 ;  /* 0x0000009800987308 */ /* 0x000ff40000000800 */
[----:B------:R-:W-:Y:S01]  /*18b40*/  MUFU.EX2 R159, R154 ;  /* 0x0000009a009f7308 */ /* 0x000fe20000000800 */
[----:B-1----:R-:W-:Y:S01]  /*18b50*/  F2FP.PACK_AB R51, R203, R204 ;  /* 0x000000cccb33723e */ /* 0x002fe200000000ff */
[--C-:B------:R-:W-:Y:S02]  /*18b60*/  FFMA.FTZ R4, R211, c[0x0][0x2d0], -R158.reuse ;  /* 0x0000b400d3047a23 */ /* 0x100fe4000001089e */
[----:B------:R-:W-:Y:S06]  /*18b70*/  FFMA.FTZ R158, R210, c[0x0][0x2d0], -R158 ;  /* 0x0000b400d29e7a23 */ /* 0x000fec000001089e */
[----:B------:R-:W-:Y:S10]  /*18b80*/  MUFU.EX2 R154, R172 ;  /* 0x000000ac009a7308 */ /* 0x000ff40000000800 */
[----:B------:R-:W-:Y:S10]  /*18b90*/  MUFU.EX2 R192, R158 ;  /* 0x0000009e00c07308 */ /* 0x000ff40000000800 */
[----:B------:R-:W-:Y:S10]  /*18ba0*/  MUFU.EX2 R158, R171 ;  /* 0x000000ab009e7308 */ /* 0x000ff40000000800 */
[----:B------:R-:W-:Y:S01]  /*18bb0*/  MUFU.EX2 R198, R4 ;  /* 0x0000000400c67308 */ /* 0x000fe20000000800 */
[----:B---3--:R-:W-:Y:S01]  /*18bc0*/  FFMA.FTZ R174, R6, R49, R242 ;  /* 0x0000003106ae7223 */ /* 0x008fe200000100f2 */
[----:B------:R-:W-:Y:S01]  /*18bd0*/  F2FP.PACK_AB R49, R205, R241 ;  /* 0x000000f1cd31723e */ /* 0x000fe200000000ff */
[----:B----4-:R-:W-:Y:S01]  /*18be0*/  FFMA.FTZ R6, R3, R48, R193 ;  /* 0x0000003003067223 */ /* 0x010fe200000100c1 */
[----:B------:R-:W-:Y:S01]  /*18bf0*/  F2FP.PACK_AB R48, R244, R243 ;  /* 0x000000f3f430723e */ /* 0x000fe200000000ff */
[----:B------:R-:W2:Y:S05]  /*18c00*/  LDL.LU R3, [R1+0x84] ;  /* 0x0000840001037983 */ /* 0x000eaa0000300800 */
[----:B------:R-:W1:Y:S01]  /*18c10*/  MUFU.EX2 R193, R153 ;  /* 0x0000009900c17308 */ /* 0x000e620000000800 */
[C---:B------:R-:W-:Y:S09]  /*18c20*/  HMMA.16816.F32 R12, R48.reuse, R44, R12 ;  /* 0x0000002c300c723c */ /* 0x040ff2000000180c */
[----:B------:R-:W3:Y:S01]  /*18c30*/  MUFU.EX2 R153, R173 ;  /* 0x000000ad00997308 */ /* 0x000ee20000000800 */
[-C--:B------:R-:W-:Y:S08]  /*18c40*/  HMMA.16816.F32 R16, R48, R46.reuse, R16 ;  /* 0x0000002e3010723c */ /* 0x080ff00000001810 */
[C---:B------:R-:W-:Y:S01]  /*18c50*/  HMMA.16816.F32 R20, R40.reuse, R46, R20 ;  /* 0x0000002e2814723c */ /* 0x040fe20000001814 */
[----:B------:R-:W4:Y:S07]  /*18c60*/  LDSM.16.MT88.4 R44, [R219+0x2880] ;  /* 0x00288000db2c783b */ /* 0x000f2e0000004200 */
[-C--:B------:R-:W-:Y:S08]  /*18c70*/  HMMA.16816.F32 R24, R40, R52.reuse, R24 ;  /* 0x000000342818723c */ /* 0x080ff00000001818 */
[C---:B------:R-:W-:Y:S08]  /*18c80*/  HMMA.16816.F32 R28, R48.reuse, R52, R28 ;  /* 0x00000034301c723c */ /* 0x040ff0000000181c */
[-C--:B------:R-:W-:Y:S08]  /*18c90*/  HMMA.16816.F32 R32, R48, R54.reuse, R32 ;  /* 0x000000363020723c */ /* 0x080ff00000001820 */
[C---:B------:R-:W-:Y:S01]  /*18ca0*/  HMMA.16816.F32 R36, R40.reuse, R54, R36 ;  /* 0x000000362824723c */ /* 0x040fe20000001824 */
[----:B------:R-:W5:Y:S07]  /*18cb0*/  LDSM.16.MT88.4 R52, [R217+0x4080] ;  /* 0x00408000d934783b */ /* 0x000f6e0000004200 */
[-C--:B------:R-:W-:Y:S08]  /*18cc0*/  HMMA.16816.F32 R136, R40, R160.reuse, R136 ;  /* 0x000000a02888723c */ /* 0x080ff00000001888 */
        /* <DEDUP_REMOVED lines=9> */
[-C--:B-----5:R-:W-:Y:S08]  /*18d60*/  HMMA.16816.F32 R72, R40, R52.reuse, R72 ;  /* 0x000000342848723c */ /* 0x0a0ff00000001848 */
[C---:B------:R-:W-:Y:S08]  /*18d70*/  HMMA.16816.F32 R76, R48.reuse, R52, R76 ;  /* 0x00000034304c723c */ /* 0x040ff0000000184c */
[-C--:B------:R-:W-:Y:S08]  /*18d80*/  HMMA.16816.F32 R80, R48, R54.reuse, R80 ;  /* 0x000000363050723c */ /* 0x080ff00000001850 */
[C---:B------:R-:W-:Y:S01]  /*18d90*/  HMMA.16816.F32 R84, R40.reuse, R54, R84 ;  /* 0x000000362854723c */ /* 0x040fe20000001854 */
[----:B------:R-:W5:Y:S07]  /*18da0*/  LDSM.16.MT88.4 R52, [R219+0x4080] ;  /* 0x00408000db34783b */ /* 0x000f6e0000004200 */
[-C--:B-1----:R-:W-:Y:S08]  /*18db0*/  HMMA.16816.F32 R88, R40, R160.reuse, R88 ;  /* 0x000000a02858723c */ /* 0x082ff00000001858 */
[C---:B------:R-:W-:Y:S08]  /*18dc0*/  HMMA.16816.F32 R92, R48.reuse, R160, R92 ;  /* 0x000000a0305c723c */ /* 0x040ff0000000185c */
[-C--:B------:R-:W-:Y:S08]  /*18dd0*/  HMMA.16816.F32 R96, R48, R162.reuse, R96 ;  /* 0x000000a23060723c */ /* 0x080ff00000001860 */
[C---:B------:R-:W-:Y:S01]  /*18de0*/  HMMA.16816.F32 R100, R40.reuse, R162, R100 ;  /* 0x000000a22864723c */ /* 0x040fe20000001864 */
[----:B------:R-:W1:Y:S07]  /*18df0*/  LDSM.16.MT88.4 R160, [R218+0x3080] ;  /* 0x00308000daa0783b */ /* 0x000e6e0000004200 */
[-C--:B----4-:R-:W-:Y:S08]  /*18e00*/  HMMA.16816.F32 R104, R40, R44.reuse, R104 ;  /* 0x0000002c2868723c */ /* 0x090ff00000001868 */
[C---:B------:R-:W-:Y:S07]  /*18e10*/  HMMA.16816.F32 R108, R48.reuse, R44, R108 ;  /* 0x0000002c306c723c */ /* 0x040fee000000186c */
[----:B------:R-:W-:Y:S01]  /*18e20*/  F2FP.PACK_AB R44, R193, R159 ;  /* 0x0000009fc12c723e */ /* 0x000fe200000000ff */
[-C--:B------:R-:W-:Y:S04]  /*18e30*/  HMMA.16816.F32 R112, R48, R46.reuse, R112 ;  /* 0x0000002e3070723c */ /* 0x080fe80000001870 */
[----:B------:R-:W-:Y:S04]  /*18e40*/  F2FP.PACK_AB R45, R154, R158 ;  /* 0x0000009e9a2d723e */ /* 0x000fe800000000ff */
[C---:B------:R-:W-:Y:S07]  /*18e50*/  HMMA.16816.F32 R116, R40.reuse, R46, R116 ;  /* 0x0000002e2874723c */ /* 0x040fee0000001874 */
[----:B------:R-:W-:Y:S01]  /*18e60*/  F2FP.PACK_AB R46, R192, R198 ;  /* 0x000000c6c02e723e */ /* 0x000fe200000000ff */
[-C--:B-----5:R-:W-:Y:S04]  /*18e70*/  HMMA.16816.F32 R120, R40, R52.reuse, R120 ;  /* 0x000000342878723c */ /* 0x0a0fe80000001878 */
[----:B---3--:R-:W-:Y:S04]  /*18e80*/  F2FP.PACK_AB R47, R152, R153 ;  /* 0x00000099982f723e */ /* 0x008fe800000000ff */
[C---:B------:R-:W-:Y:S08]  /*18e90*/  HMMA.16816.F32 R124, R48.reuse, R52, R124 ;  /* 0x00000034307c723c */ /* 0x040ff0000000187c */
[-C--:B------:R-:W-:Y:S01]  /*18ea0*/  HMMA.16816.F32 R128, R48, R54.reuse, R128 ;  /* 0x000000363080723c */ /* 0x080fe20000001880 */
[----:B------:R-:W3:Y:S07]  /*18eb0*/  LDSM.16.MT88.4 R48, [R220+0x3080] ;  /* 0x00308000dc30783b */ /* 0x000eee0000004200 */
[----:B------:R-:W-:Y:S07]  /*18ec0*/  HMMA.16816.F32 R132, R40, R54, R132 ;  /* 0x000000362884723c */ /* 0x000fee0000001884 */
[----:B------:R-:W-:Y:S02]  /*18ed0*/  F2FP.PACK_AB R40, R197, R195 ;  /* 0x000000c3c528723e */ /* 0x000fe400000000ff */
[----:B------:R-:W-:Y:S03]  /*18ee0*/  F2FP.PACK_AB R41, R196, R194 ;  /* 0x000000c2c429723e */ /* 0x000fe600000000ff */
[----:B------:R-:W-:Y:S02]  /*18ef0*/  F2FP.PACK_AB R42, R202, R200 ;  /* 0x000000c8ca2a723e */ /* 0x000fe400000000ff */
[----:B------:R-:W-:Y:S01]  /*18f00*/  F2FP.PACK_AB R43, R201, R199 ;  /* 0x000000c7c92b723e */ /* 0x000fe200000000ff */
[----:B--2---:R-:W-:Y:S02]  /*18f10*/  FFMA.FTZ R4, R0, R3, R187 ;  /* 0x0000000300047223 */ /* 0x004fe400000100bb */
[----:B------:R-:W-:Y:S04]  /*18f20*/  FADD.FTZ R3, R186, R174 ;  /* 0x000000aeba037221 */ /* 0x000fe80000010000 */
[-C--:B------:R-:W-:Y:S01]  /*18f30*/  HMMA.16816.F32 R172, R40, R164.reuse, R8 ;  /* 0x000000a428ac723c */ /* 0x080fe20000001808 */
[----:B------:R-:W2:Y:S02]  /*18f40*/  LDSM.16.MT88.4 R8, [R219+0x3080] ;  /* 0x00308000db08783b */ /* 0x000ea40000004200 */
[----:B------:R-:W-:Y:S02]  /*18f50*/  FADD.FTZ R52, R183, R4 ;  /* 0x00000004b7347221 */ /* 0x000fe40000010000 */
[----:B------:R-:W-:Y:S02]  /*18f60*/  FADD.FTZ R0, R185, R6 ;  /* 0x00000006b9007221 */ /* 0x000fe40000010000 */
[----:B------:R-:W-:Y:S01]  /*18f70*/  FADD.FTZ R6, R184, R2 ;  /* 0x00000002b8067221 */ /* 0x000fe20000010000 */
[C---:B------:R-:W-:Y:S01]  /*18f80*/  HMMA.16816.F32 R176, R44.reuse, R164, R12 ;  /* 0x000000a42cb0723c */ /* 0x040fe2000000180c */
[----:B------:R-:W4:Y:S03]  /*18f90*/  LDSM.16.MT88.4 R12, [R217+0x4880] ;  /* 0x00488000d90c783b */ /* 0x000f260000004200 */
[----:B------:R-:W-:Y:S02]  /*18fa0*/  FADD.FTZ R2, R182, R3 ;  /* 0x00000003b6027221 */ /* 0x000fe40000010000 */
[----:B------:R-:W-:Y:S02]  /*18fb0*/  FADD.FTZ R0, R181, R0 ;  /* 0x00000000b5007221 */ /* 0x000fe40000010000 */
[-C--:B------:R-:W-:Y:S01]  /*18fc0*/  HMMA.16816.F32 R180, R44, R166.reuse, R16 ;  /* 0x000000a62cb4723c */ /* 0x080fe20000001810 */
[----:B------:R-:W5:Y:S03]  /*18fd0*/  LDSM.16.MT88.4 R16, [R218+0x4880] ;  /* 0x00488000da10783b */ /* 0x000f660000004200 */
[----:B------:R-:W-:Y:S02]  /*18fe0*/  FADD.FTZ R2, R231, R2 ;  /* 0x00000002e7027221 */ /* 0x000fe40000010000 */
[----:B------:R-:W-:Y:S02]  /*18ff0*/  FADD.FTZ R4, R214, R6 ;  /* 0x00000006d6047221 */ /* 0x000fe40000010000 */
[C---:B------:R-:W-:Y:S01]  /*19000*/  HMMA.16816.F32 R164, R40.reuse, R166, R20 ;  /* 0x000000a628a4723c */ /* 0x040fe20000001814 */
[----:B------:R-:W2:Y:S03]  /*19010*/  LDSM.16.MT88.4 R20, [R220+0x4880] ;  /* 0x00488000dc14783b */ /* 0x000ea60000004200 */
[----:B------:R-:W-:Y:S02]  /*19020*/  FADD.FTZ R6, R234, R2 ;  /* 0x00000002ea067221 */ /* 0x000fe40000010000 */
[----:B------:R-:W-:Y:S02]  /*19030*/  FADD.FTZ R0, R232, R0 ;  /* 0x00000000e8007221 */ /* 0x000fe40000010000 */
[-C--:B-1----:R-:W-:Y:S01]  /*19040*/  HMMA.16816.F32 R168, R40, R160.reuse, R24 ;  /* 0x000000a028a8723c */ /* 0x082fe20000001818 */
[----:B------:R-:W1:Y:S03]  /*19050*/  LDSM.16.MT88.4 R24, [R219+0x4880] ;  /* 0x00488000db18783b */ /* 0x000e660000004200 */
[----:B------:R-:W-:Y:S04]  /*19060*/  FADD.FTZ R3, R215, R52 ;  /* 0x00000034d7037221 */ /* 0x000fe80000010000 */
[C---:B------:R-:W-:Y:S08]  /*19070*/  HMMA.16816.F32 R184, R44.reuse, R160, R28 ;  /* 0x000000a02cb8723c */ /* 0x040ff0000000181c */
[-C--:B------:R-:W-:Y:S08]  /*19080*/  HMMA.16816.F32 R188, R44, R162.reuse, R32 ;  /* 0x000000a22cbc723c */ /* 0x080ff00000001820 */
[C---:B------:R-:W-:Y:S08]  /*19090*/  HMMA.16816.F32 R160, R40.reuse, R162, R36 ;  /* 0x000000a228a0723c */ /* 0x040ff00000001824 */
[-C--:B---3--:R-:W-:Y:S08]  /*190a0*/  HMMA.16816.F32 R136, R40, R48.reuse, R136 ;  /* 0x000000302888723c */ /* 0x088ff00000001888 */
        /* <DEDUP_REMOVED lines=53> */
[----:B---3--:R-:W-:Y:S02]  /*19400*/  FADD.FTZ R3, R192, R4 ;  /* 0x00000004c0037221 */ /* 0x008fe40000010000 */
[C---:B------:R-:W-:Y:S01]  /*19410*/  HMMA.16816.F32 R124, R44.reuse, R24, R124 ;  /* 0x000000182c7c723c */ /* 0x040fe2000000187c */
[----:B------:R1:W-:Y:S03]  /*19420*/  STL [R1+0x78], R6 ;  /* 0x0000780601007387 */ /* 0x0003e60000100800 */
[----:B------:R-:W-:Y:S01]  /*19430*/  FADD.FTZ R2, R153, R0 ;  /* 0x0000000099027221 */ /* 0x000fe20000010000 */
[----:B------:R3:W-:Y:S01]  /*19440*/  STL [R1+0x88], R3 ;  /* 0x0000880301007387 */ /* 0x0007e20000100800 */
[----:B------:R-:W-:Y:S02]  /*19450*/  IADD3 R0, R230, -0x1, RZ ;  /* 0xffffffffe6007810 */ /* 0x000fe40007ffe0ff */
        /* <DEDUP_REMOVED lines=10> */
.L_x_3513:
[----:B------:R-:W-:Y:S05]  /*19500*/  BRA.DIV ~URZ, `(.L_x_3542) ;  /* 0x00006f427f007947 */ /* 0x000fea000b800000 */
[----:B------:R-:W2:Y:S04]  /*19510*/  LDL R0, [R1+0x74] ;  /* 0x0000740001007983 */ /* 0x000ea80000100800 */
[----:B--2---:R2:W3:Y:S02]  /*19520*/  SHFL.BFLY PT, R6, R0, 0x2, 0x1f ;  /* 0x0c401f0000067f89 */ /* 0x0044e400000e0000 */
.L_x_3635:
        /* <DEDUP_REMOVED lines=19> */
.L_x_3636:
        /* <DEDUP_REMOVED lines=165> */
.L_x_3406:
        /* <DEDUP_REMOVED lines=185> */
.L_x_3545:
        /* <DEDUP_REMOVED lines=150> */
.L_x_3547:
[----:B--234-:R-:W-:Y:S05]  /*1b5a0*/  BSYNC B0 ;  /* 0x0000000000007941 */ /* 0x01cfea0003800000 */
.L_x_3546:
        /* <DEDUP_REMOVED lines=16> */
.L_x_3549:
[----:B------:R-:W-:Y:S05]  /*1b6b0*/  BSYNC B0 ;  /* 0x0000000000007941 */ /* 0x000fea0003800000 */
.L_x_3548:
        /* <DEDUP_REMOVED lines=16> */
.L_x_3551:
[----:B------:R-:W-:Y:S05]  /*1b7c0*/  BSYNC B0 ;  /* 0x0000000000007941 */ /* 0x000fea0003800000 */
.L_x_3550:
        /* <DEDUP_REMOVED lines=16> */
.L_x_3553:
[----:B------:R-:W-:Y:S05]  /*1b8d0*/  BSYNC B0 ;  /* 0x0000000000007941 */ /* 0x000fea0003800000 */
.L_x_3552:
        /* <DEDUP_REMOVED lines=16> */
.L_x_3555:
[----:B------:R-:W-:Y:S05]  /*1b9e0*/  BSYNC B0 ;  /* 0x0000000000007941 */ /* 0x000fea0003800000 */
.L_x_3554:
        /* <DEDUP_REMOVED lines=16> */
.L_x_3557:
[----:B------:R-:W-:Y:S05]  /*1baf0*/  BSYNC B0 ;  /* 0x0000000000007941 */ /* 0x000fea0003800000 */
.L_x_3556:
        /* <DEDUP_REMOVED lines=16> */
.L_x_3559:
[----:B------:R-:W-:Y:S05]  /*1bc00*/  BSYNC B0 ;  /* 0x0000000000007941 */ /* 0x000fea0003800000 */
.L_x_3558:
        /* <DEDUP_REMOVED lines=17> */
.L_x_3544:
        /* <DEDUP_REMOVED lines=19> */
.L_x_3560:
        /* <DEDUP_REMOVED lines=43> */
.L_x_3562:
[----:B---3--:R-:W-:Y:S05]  /*1c100*/  BSYNC B0 ;  /* 0x0000000000007941 */ /* 0x008fea0003800000 */
.L_x_3561:
        /* <DEDUP_REMOVED lines=44> */
.L_x_3637:
[----:B------:R-:W-:Y:S05]  /*1c3d0*/  BRA.DIV ~URZ, `(.L_x_3564) ;  /* 0x000043b27f007947 */ /* 0x000fea000b800000 */
[----:B------:R3:W4:Y:S02]  /*1c3e0*/  SHFL.IDX PT, R2, R11, RZ, 0x181f ;  /* 0x00181fff0b027589 */ /* 0x00072400000e0000 */
.L_x_3638:
        /* <DEDUP_REMOVED lines=14> */
.L_x_3566:
[----:B------:R-:W-:Y:S05]  /*1c4d0*/  BSYNC B0 ;  /* 0x0000000000007941 */ /* 0x000fea0003800000 */
.L_x_3565:
[----:B------:R-:W-:Y:S05]  /*1c4e0*/  BRA.DIV ~URZ, `(.L_x_3567) ;  /* 0x000043227f007947 */ /* 0x000fea000b800000 */
[----:B------:R1:W2:Y:S04]  /*1c4f0*/  SHFL.IDX PT, R0, R9, 0x1, 0x181f ;  /* 0x00381f0009007f89 */ /* 0x0002a800000e0000 */
[----:B--2-4-:R1:W2:Y:S02]  /*1c500*/  SHFL.IDX PT, R2, R11, 0x1, 0x181f ;  /* 0x00381f000b027f89 */ /* 0x0142a400000e0000 */
.L_x_3639:
        /* <DEDUP_REMOVED lines=14> */
.L_x_3569:
[----:B------:R-:W-:Y:S05]  /*1c5f0*/  BSYNC B0 ;  /* 0x0000000000007941 */ /* 0x000fea0003800000 */
.L_x_3568:
[----:B------:R-:W-:Y:S05]  /*1c600*/  BRA.DIV ~URZ, `(.L_x_3570) ;  /* 0x000042f27f007947 */ /* 0x000fea000b800000 */
[----:B------:R4:W1:Y:S02]  /*1c610*/  SHFL.IDX PT, R0, R9, 0x2, 0x181f ;  /* 0x00581f0009007f89 */ /* 0x00086400000e0000 */
.L_x_3640:
[----:B------:R-:W-:Y:S05]  /*1c620*/  BRA.DIV ~URZ, `(.L_x_3571) ;  /* 0x000043527f007947 */ /* 0x000fea000b800000 */
[----:B--2---:R2:W3:Y:S02]  /*1c630*/  SHFL.IDX PT, R2, R11, 0x2, 0x181f ;  /* 0x00581f000b027f89 */ /* 0x0044e400000e0000 */
.L_x_3641:
        /* <DEDUP_REMOVED lines=14> */
.L_x_3573:
[----:B------:R-:W-:Y:S05]  /*1c720*/  BSYNC B0 ;  /* 0x0000000000007941 */ /* 0x000fea0003800000 */
.L_x_3572:
[----:B------:R-:W-:Y:S05]  /*1c730*/  BRA.DIV ~URZ, `(.L_x_3574) ;  /* 0x000042c27f007947 */ /* 0x000fea000b800000 */
[----:B------:R1:W2:Y:S04]  /*1c740*/  SHFL.IDX PT, R0, R9, 0x3, 0x181f ;  /* 0x00781f0009007f89 */ /* 0x0002a800000e0000 */
[----:B-1-3--:R1:W3:Y:S02]  /*1c750*/  SHFL.IDX PT, R2, R11, 0x3, 0x181f ;  /* 0x00781f000b027f89 */ /* 0x00a2e400000e0000 */
.L_x_3642:
        /* <DEDUP_REMOVED lines=14> */
.L_x_3576:
[----:B------:R-:W-:Y:S05]  /*1c840*/  BSYNC B0 ;  /* 0x0000000000007941 */ /* 0x000fea0003800000 */
.L_x_3575:
[----:B------:R-:W-:Y:S05]  /*1c850*/  BRA.DIV ~URZ, `(.L_x_3577) ;  /* 0x000042927f007947 */ /* 0x000fea000b800000 */
[----:B------:R1:W2:Y:S02]  /*1c860*/  SHFL.IDX PT, R0, R9, 0x4, 0x181f ;  /* 0x00981f0009007f89 */ /* 0x0002a400000e0000 */
.L_x_3643:
[----:B------:R-:W-:Y:S05]  /*1c870*/  BRA.DIV ~URZ, `(.L_x_3578) ;  /* 0x000042f27f007947 */ /* 0x000fea000b800000 */
[----:B--23--:R2:W3:Y:S02]  /*1c880*/  SHFL.IDX PT, R2, R11, 0x4, 0x181f ;  /* 0x00981f000b027f89 */ /* 0x00c4e400000e0000 */
.L_x_3644:
        /* <DEDUP_REMOVED lines=14> */
.L_x_3580:
[----:B------:R-:W-:Y:S05]  /*1c970*/  BSYNC B0 ;  /* 0x0000000000007941 */ /* 0x000fea0003800000 */
.L_x_3579:
[----:B------:R-:W-:Y:S05]  /*1c980*/  BRA.DIV ~URZ, `(.L_x_3581) ;  /* 0x000042627f007947 */ /* 0x000fea000b800000 */
[----:B------:R1:W2:Y:S04]  /*1c990*/  SHFL.IDX PT, R0, R9, 0x5, 0x181f ;  /* 0x00b81f0009007f89 */ /* 0x0002a800000e0000 */
[----:B---3--:R1:W3:Y:S02]  /*1c9a0*/  SHFL.IDX PT, R2, R11, 0x5, 0x181f ;  /* 0x00b81f000b027f89 */ /* 0x0082e400000e0000 */
.L_x_3645:
        /* <DEDUP_REMOVED lines=14> */
.L_x_3583:
[----:B------:R-:W-:Y:S05]  /*1ca90*/  BSYNC B0 ;  /* 0x0000000000007941 */ /* 0x000fea0003800000 */
.L_x_3582:
[----:B------:R-:W-:Y:S05]  /*1caa0*/  BRA.DIV ~URZ, `(.L_x_3584) ;  /* 0x000042327f007947 */ /* 0x000fea000b800000 */
[----:B------:R1:W2:Y:S02]  /*1cab0*/  SHFL.IDX PT, R0, R9, 0x6, 0x181f ;  /* 0x00d81f0009007f89 */ /* 0x0002a400000e0000 */
.L_x_3646:
[----:B------:R-:W-:Y:S05]  /*1cac0*/  BRA.DIV ~URZ, `(.L_x_3585) ;  /* 0x000042927f007947 */ /* 0x000fea000b800000 */
[----:B--23--:R2:W3:Y:S02]  /*1cad0*/  SHFL.IDX PT, R2, R11, 0x6, 0x181f ;  /* 0x00d81f000b027f89 */ /* 0x00c4e400000e0000 */
.L_x_3647:
        /* <DEDUP_REMOVED lines=14> */
.L_x_3587:
[----:B------:R-:W-:Y:S05]  /*1cbc0*/  BSYNC B0 ;  /* 0x0000000000007941 */ /* 0x000fea0003800000 */
.L_x_3586:
[----:B------:R-:W-:Y:S05]  /*1cbd0*/  BRA.DIV ~URZ, `(.L_x_3588) ;  /* 0x000042027f007947 */ /* 0x000fea000b800000 */
[----:B------:R1:W2:Y:S04]  /*1cbe0*/  SHFL.IDX PT, R0, R9, 0x7, 0x181f ;  /* 0x00f81f0009007f89 */ /* 0x0002a800000e0000 */
[----:B---3--:R1:W3:Y:S02]  /*1cbf0*/  SHFL.IDX PT, R2, R11, 0x7, 0x181f ;  /* 0x00f81f000b027f89 */ /* 0x0082e400000e0000 */
.L_x_3648:
        /* <DEDUP_REMOVED lines=15> */
.L_x_3407:
[----:B------:R-:W-:Y:S01]  /*1ccf0*/  IMAD.MOV.U32 R241, RZ, RZ, R12 ;  /* 0x000000fffff17224 */ /* 0x000fe200078e000c */
[----:B------:R-:W-:Y:S01]  /*1cd00*/  MOV R3, 0x181f ;  /* 0x0000181f00037802 */ /* 0x000fe20000000f00 */
[----:B------:R-:W-:Y:S01]  /*1cd10*/  IMAD.MOV.U32 R242, RZ, RZ, RZ ;  /* 0x000000fffff27224 */ /* 0x000fe200078e00ff */
[----:B------:R-:W-:Y:S02]  /*1cd20*/  MOV R243, 0xffffffff ;  /* 0xffffffff00f37802 */ /* 0x000fe40000000f00 */
[----:B------:R-:W-:Y:S02]  /*1cd30*/  MOV R2, 0x1cd50 ;  /* 0x0001cd5000027802 */ /* 0x000fe40000000f00 */
[----:B-----5:R-:W-:Y:S05]  /*1cd40*/  CALL.REL.NOINC `($__internal_11_$__cuda_sm70_shflsync_idx_p) ;  /* 0x0000fe0000007944 */ /* 0x020fea0003c00000 */
[----:B------:R-:W-:Y:S01]  /*1cd50*/  MOV R0, R244 ;  /* 0x000000f400007202 */ /* 0x000fe20000000f00 */
[----:B------:R-:W-:Y:S05]  /*1cd60*/  BRA `(.L_x_3589) ;  /* 0xfffea44000007947 */ /* 0x000fea000383ffff */
.L_x_3408:
[----:B------:R-:W-:Y:S01]  /*1cd70*/  IMAD.MOV.U32 R241, RZ, RZ, R14 ;  /* 0x000000fffff17224 */ /* 0x000fe200078e000e */
[----:B------:R-:W-:Y:S01]  /*1cd80*/  MOV R3, 0x181f ;  /* 0x0000181f00037802 */ /* 0x000fe20000000f00 */
[----:B------:R-:W-:Y:S01]  /*1cd90*/  IMAD.MOV.U32 R242, RZ, RZ, RZ ;  /* 0x000000fffff27224 */ /* 0x000fe200078e00ff */
[----:B------:R-:W-:-:S02]  /*1cda0*/  MOV R243, 0xffffffff ;  /* 0xffffffff00f37802 */ /* 0x000fc40000000f00 */
[----:B------:R-:W-:Y:S02]  /*1cdb0*/  MOV R2, 0x1cdd0 ;  /* 0x0001cdd000027802 */ /* 0x000fe40000000f00 */
[----:B-12--5:R-:W-:Y:S05]  /*1cdc0*/  CALL.REL.NOINC `($__internal_11_$__cuda_sm70_shflsync_idx_p) ;  /* 0x0000fd8000007944 */ /* 0x026fea0003c00000 */
[----:B------:R-:W-:Y:S01]  /*1cdd0*/  MOV R2, R244 ;  /* 0x000000f400027202 */ /* 0x000fe20000000f00 */
[----:B------:R-:W-:Y:S05]  /*1cde0*/  BRA `(.L_x_3590) ;  /* 0xfffea3e000007947 */ /* 0x000fea000383ffff */
.L_x_3411:
[----:B------:R-:W-:Y:S01]  /*1cdf0*/  IMAD.MOV.U32 R241, RZ, RZ, R12 ;  /* 0x000000fffff17224 */ /* 0x000fe200078e000c */
[----:B--2---:R-:W-:Y:S01]  /*1ce00*/  MOV R3, 0x181f ;  /* 0x0000181f00037802 */ /* 0x004fe20000000f00 */
[----:B------:R-:W-:Y:S01]  /*1ce10*/  IMAD.MOV.U32 R242, RZ, RZ, 0x1 ;  /* 0x00000001fff27424 */ /* 0x000fe200078e00ff */
[----:B------:R-:W-:Y:S02]  /*1ce20*/  MOV R243, 0xffffffff ;  /* 0xffffffff00f37802 */ /* 0x000fe40000000f00 */
[----:B----4-:R-:W-:Y:S02]  /*1ce30*/  MOV R2, 0x1ce50 ;  /* 0x0001ce5000027802 */ /* 0x010fe40000000f00 */
[----:B-1-3-5:R-:W-:Y:S05]  /*1ce40*/  CALL.REL.NOINC `($__internal_11_$__cuda_sm70_shflsync_idx_p) ;  /* 0x0000fd0000007944 */ /* 0x02afea0003c00000 */
[----:B------:R-:W-:Y:S01]  /*1ce50*/  IMAD.MOV.U32 R4, RZ, RZ, R244 ;  /* 0x000000ffff047224 */ /* 0x000fe200078e00f4 */
[----:B------:R-:W-:Y:S01]  /*1ce60*/  MOV R241, R14 ;  /* 0x0000000e00f17202 */ /* 0x000fe20000000f00 */
[----:B------:R-:W-:Y:S01]  /*1ce70*/  IMAD.MOV.U32 R242, RZ, RZ, 0x1 ;  /* 0x00000001fff27424 */ /* 0x000fe200078e00ff */
[----:B------:R-:W-:Y:S01]  /*1ce80*/  MOV R3, 0x181f ;  /* 0x0000181f00037802 */ /* 0x000fe20000000f00 */
[----:B------:R-:W-:Y:S01]  /*1ce90*/  IMAD.MOV.U32 R243, RZ, RZ, -0x1 ;  /* 0xfffffffffff37424 */ /* 0x000fe200078e00ff */
[----:B------:R-:W-:-:S02]  /*1cea0*/  MOV R2, 0x1cec0 ;  /* 0x0001cec000027802 */ /* 0x000fc40000000f00 */
[----:B------:R-:W-:Y:S05]  /*1ceb0*/  CALL.REL.NOINC `($__internal_11_$__cuda_sm70_shflsync_idx_p) ;  /* 0x0000fc9000007944 */ /* 0x000fea0003c00000 */
[----:B------:R-:W-:Y:S01]  /*1cec0*/  MOV R2, R244 ;  /* 0x000000f400027202 */ /* 0x000fe20000000f00 */
[----:B------:R-:W-:Y:S05]  /*1ced0*/  BRA `(.L_x_3591) ;  /* 0xfffea44000007947 */ /* 0x000fea000383ffff */
.L_x_3414:
[----:B------:R-:W-:Y:S01]  /*1cee0*/  IMAD.MOV.U32 R241, RZ, RZ, R12 ;  /* 0x000000fffff17224 */ /* 0x000fe200078e000c */
[----:B--2---:R-:W-:Y:S01]  /*1cef0*/  MOV R3, 0x181f ;  /* 0x0000181f00037802 */ /* 0x004fe20000000f00 */
[----:B------:R-:W-:Y:S01]  /*1cf00*/  IMAD.MOV.U32 R242, RZ, RZ, 0x2 ;  /* 0x00000002fff27424 */ /* 0x000fe200078e00ff */
[----:B------:R-:W-:-:S02]  /*1cf10*/  MOV R243, 0xffffffff ;  /* 0xffffffff00f37802 */ /* 0x000fc40000000f00 */
[----:B------:R-:W-:Y:S02]  /*1cf20*/  MOV R2, 0x1cf40 ;  /* 0x0001cf4000027802 */ /* 0x000fe40000000f00 */
[----:B-1-3-5:R-:W-:Y:S05]  /*1cf30*/  CALL.REL.NOINC `($__internal_11_$__cuda_sm70_shflsync_idx_p) ;  /* 0x0000fc1000007944 */ /* 0x02afea0003c00000 */
[----:B------:R-:W-:Y:S01]  /*1cf40*/  MOV R4, R244 ;  /* 0x000000f400047202 */ /* 0x000fe20000000f00 */
[----:B------:R-:W-:Y:S05]  /*1cf50*/  BRA `(.L_x_3592) ;  /* 0xfffea4f000007947 */ /* 0x000fea000383ffff */
.L_x_3415:
[----:B------:R-:W-:Y:S01]  /*1cf60*/  IMAD.MOV.U32 R241, RZ, RZ, R14 ;  /* 0x000000fffff17224 */ /* 0x000fe200078e000e */
[----:B--2---:R-:W-:Y:S01]  /*1cf70*/  MOV R3, 0x181f ;  /* 0x0000181f00037802 */ /* 0x004fe20000000f00 */
[----:B------:R-:W-:Y:S01]  /*1cf80*/  IMAD.MOV.U32 R242, RZ, RZ, 0x2 ;  /* 0x00000002fff27424 */ /* 0x000fe200078e00ff */
[----:B------:R-:W-:Y:S02]  /*1cf90*/  MOV R243, 0xffffffff ;  /* 0xffffffff00f37802 */ /* 0x000fe40000000f00 */
[----:B------:R-:W-:Y:S02]  /*1cfa0*/  MOV R2, 0x1cfc0 ;  /* 0x0001cfc000027802 */ /* 0x000fe40000000f00 */
[----:B-1-345:R-:W-:Y:S05]  /*1cfb0*/  CALL.REL.NOINC `($__internal_11_$__cuda_sm70_shflsync_idx_p) ;  /* 0x0000fb9000007944 */ /* 0x03afea0003c00000 */
[----:B------:R-:W-:Y:S01]  /*1cfc0*/  MOV R2, R244 ;  /* 0x000000f400027202 */ /* 0x000fe20000000f00 */
[----:B------:R-:W-:Y:S05]  /*1cfd0*/  BRA `(.L_x_3593) ;  /* 0xfffea49000007947 */ /* 0x000fea000383ffff */
.L_x_3418:
[----:B------:R-:W-:Y:S01]  /*1cfe0*/  IMAD.MOV.U32 R241, RZ, RZ, R12 ;  /* 0x000000fffff17224 */ /* 0x000fe200078e000c */
[----:B-1----:R-:W-:Y:S01]  /*1cff0*/  MOV R3, 0x181f ;  /* 0x0000181f00037802 */ /* 0x002fe20000000f00 */
[----:B------:R-:W-:Y:S01]  /*1d000*/  IMAD.MOV.U32 R242, RZ, RZ, 0x3 ;  /* 0x00000003fff27424 */ /* 0x000fe200078e00ff */
[----:B------:R-:W-:-:S02]  /*1d010*/  MOV R243, 0xffffffff ;  /* 0xffffffff00f37802 */ /* 0x000fc40000000f00 */
[----:B---3--:R-:W-:Y:S02]  /*1d020*/  MOV R2, 0x1d040 ;  /* 0x0001d04000027802 */ /* 0x008fe40000000f00 */
[----:B--2-45:R-:W-:Y:S05]  /*1d030*/  CALL.REL.NOINC `($__internal_11_$__cuda_sm70_shflsync_idx_p) ;  /* 0x0000fb1000007944 */ /* 0x034fea0003c00000 */
[----:B------:R-:W-:Y:S01]  /*1d040*/  IMAD.MOV.U32 R4, RZ, RZ, R244 ;  /* 0x000000ffff047224 */ /* 0x000fe200078e00f4 */
[----:B------:R-:W-:Y:S01]  /*1d050*/  MOV R241, R14 ;  /* 0x0000000e00f17202 */ /* 0x000fe20000000f00 */
[----:B------:R-:W-:Y:S01]  /*1d060*/  IMAD.MOV.U32 R242, RZ, RZ, 0x3 ;  /* 0x00000003fff27424 */ /* 0x000fe200078e00ff */
[----:B------:R-:W-:Y:S01]  /*1d070*/  MOV R3, 0x181f ;  /* 0x0000181f00037802 */ /* 0x000fe20000000f00 */
[----:B------:R-:W-:Y:S01]  /*1d080*/  IMAD.MOV.U32 R243, RZ, RZ, -0x1 ;  /* 0xfffffffffff37424 */ /* 0x000fe200078e00ff */
[----:B------:R-:W-:Y:S02]  /*1d090*/  MOV R2, 0x1d0b0 ;  /* 0x0001d0b000027802 */ /* 0x000fe40000000f00 */
[----:B------:R-:W-:Y:S05]  /*1d0a0*/  CALL.REL.NOINC `($__internal_11_$__cuda_sm70_shflsync_idx_p) ;  /* 0x0000faa000007944 */ /* 0x000fea0003c00000 */
[----:B------:R-:W-:Y:S01]  /*1d0b0*/  MOV R2, R244 ;  /* 0x000000f400027202 */ /* 0x000fe20000000f00 */
[----:B------:R-:W-:Y:S05]  /*1d0c0*/  BRA `(.L_x_3594) ;  /* 0xfffea4e000007947 */ /* 0x000fea000383ffff */
.L_x_3421:
[----:B------:R-:W-:Y:S01]  /*1d0d0*/  IMAD.MOV.U32 R241, RZ, RZ, R12 ;  /* 0x000000fffff17224 */ /* 0x000fe200078e000c */
[----:B--2---:R-:W-:Y:S01]  /*1d0e0*/  MOV R3, 0x181f ;  /* 0x0000181f00037802 */ /* 0x004fe20000000f00 */
[----:B------:R-:W-:Y:S01]  /*1d0f0*/  IMAD.MOV.U32 R242, RZ, RZ, 0x4 ;  /* 0x00000004fff27424 */ /* 0x000fe200078e00ff */
[----:B------:R-:W-:Y:S02]  /*1d100*/  MOV R243, 0xffffffff ;  /* 0xffffffff00f37802 */ /* 0x000fe40000000f00 */
[----:B---3--:R-:W-:-:S02]  /*1d110*/  MOV R2, 0x1d130 ;  /* 0x0001d13000027802 */ /* 0x008fc40000000f00 */
[----:B-1--45:R-:W-:Y:S05]  /*1d120*/  CALL.REL.NOINC `($__internal_11_$__cuda_sm70_shflsync_idx_p) ;  /* 0x0000fa2000007944 */ /* 0x032fea0003c00000 */
[----:B------:R-:W-:Y:S01]  /*1d130*/  MOV R4, R244 ;  /* 0x000000f400047202 */ /* 0x000fe20000000f00 */
[----:B------:R-:W-:Y:S05]  /*1d140*/  BRA `(.L_x_3595) ;  /* 0xfffea59000007947 */ /* 0x000fea000383ffff */
.L_x_3422:
[----:B------:R-:W-:Y:S01]  /*1d150*/  IMAD.MOV.U32 R241, RZ, RZ, R14 ;  /* 0x000000fffff17224 */ /* 0x000fe200078e000e */
[----:B--2---:R-:W-:Y:S01]  /*1d160*/  MOV R3, 0x181f ;  /* 0x0000181f00037802 */ /* 0x004fe20000000f00 */
[----:B------:R-:W-:Y:S01]  /*1d170*/  IMAD.MOV.U32 R242, RZ, RZ, 0x4 ;  /* 0x00000004fff27424 */ /* 0x000fe200078e00ff */
[----:B------:R-:W-:-:S02]  /*1d180*/  MOV R243, 0xffffffff ;  /* 0xffffffff00f37802 */ /* 0x000fc40000000f00 */
[----:B---3--:R-:W-:Y:S02]  /*1d190*/  MOV R2, 0x1d1b0 ;  /* 0x0001d1b000027802 */ /* 0x008fe40000000f00 */
[----:B-1--45:R-:W-:Y:S05]  /*1d1a0*/  CALL.REL.NOINC `($__internal_11_$__cuda_sm70_shflsync_idx_p) ;  /* 0x0000f9a000007944 */ /* 0x032fea0003c00000 */
[----:B------:R-:W-:Y:S01]  /*1d1b0*/  MOV R2, R244 ;  /* 0x000000f400027202 */ /* 0x000fe20000000f00 */
[----:B------:R-:W-:Y:S05]  /*1d1c0*/  BRA `(.L_x_3596) ;  /* 0xfffea53000007947 */ /* 0x000fea000383ffff */
.L_x_3425:
[----:B------:R-:W-:Y:S01]  /*1d1d0*/  IMAD.MOV.U32 R241, RZ, RZ, R12 ;  /* 0x000000fffff17224 */ /* 0x000fe200078e000c */
[----:B---3--:R-:W-:Y:S01]  /*1d1e0*/  MOV R3, 0x181f ;  /* 0x0000181f00037802 */ /* 0x008fe20000000f00 */
[----:B------:R-:W-:Y:S01]  /*1d1f0*/  IMAD.MOV.U32 R242, RZ, RZ, 0x5 ;  /* 0x00000005fff27424 */ /* 0x000fe200078e00ff */
[----:B------:R-:W-:Y:S02]  /*1d200*/  MOV R243, 0xffffffff ;  /* 0xffffffff00f37802 */ /* 0x000fe40000000f00 */
[----:B------:R-:W-:Y:S02]  /*1d210*/  MOV R2, 0x1d230 ;  /* 0x0001d23000027802 */ /* 0x000fe40000000f00 */
[----:B-12-45:R-:W-:Y:S05]  /*1d220*/  CALL.REL.NOINC `($__internal_11_$__cuda_sm70_shflsync_idx_p) ;  /* 0x0000f92000007944 */ /* 0x036fea0003c00000 */
        /* <DEDUP_REMOVED lines=9> */
.L_x_3428:
        /* <DEDUP_REMOVED lines=8> */
.L_x_3429:
[----:B------:R-:W-:Y:S01]  /*1d340*/  IMAD.MOV.U32 R241, RZ, RZ, R14 ;  /* 0x000000fffff17224 */ /* 0x000fe200078e000e */
[----:B--2---:R-:W-:Y:S01]  /*1d350*/  MOV R3, 0x181f ;  /* 0x0000181f00037802 */ /* 0x004fe20000000f00 */
[----:B------:R-:W-:Y:S01]  /*1d360*/  IMAD.MOV.U32 R242, RZ, RZ, 0x6 ;  /* 0x00000006fff27424 */ /* 0x000fe200078e00ff */
[----:B------:R-:W-:Y:S02]  /*1d370*/  MOV R243, 0xffffffff ;  /* 0xffffffff00f37802 */ /* 0x000fe40000000f00 */
[----:B---3--:R-:W-:Y:S02]  /*1d380*/  MOV R2, 0x1d3a0 ;  /* 0x0001d3a000027802 */ /* 0x008fe40000000f00 */
[----:B-1--45:R-:W-:Y:S05]  /*1d390*/  CALL.REL.NOINC `($__internal_11_$__cuda_sm70_shflsync_idx_p) ;  /* 0x0000f7b000007944 */ /* 0x032fea0003c00000 */
[----:B------:R-:W-:Y:S01]  /*1d3a0*/  MOV R2, R244 ;  /* 0x000000f400027202 */ /* 0x000fe20000000f00 */
[----:B------:R-:W-:Y:S05]  /*1d3b0*/  BRA `(.L_x_3599) ;  /* 0xfffea5d000007947 */ /* 0x000fea000383ffff */
.L_x_3432:
[----:B------:R-:W-:Y:S01]  /*1d3c0*/  IMAD.MOV.U32 R241, RZ, RZ, R12 ;  /* 0x000000fffff17224 */ /* 0x000fe200078e000c */
[----:B---3--:R-:W-:Y:S01]  /*1d3d0*/  MOV R3, 0x181f ;  /* 0x0000181f00037802 */ /* 0x008fe20000000f00 */
[----:B------:R-:W-:Y:S01]  /*1d3e0*/  IMAD.MOV.U32 R242, RZ, RZ, 0x7 ;  /* 0x00000007fff27424 */ /* 0x000fe200078e00ff */
[----:B------:R-:W-:-:S02]  /*1d3f0*/  MOV R243, 0xffffffff ;  /* 0xffffffff00f37802 */ /* 0x000fc40000000f00 */
[----:B------:R-:W-:Y:S02]  /*1d400*/  MOV R2, 0x1d420 ;  /* 0x0001d42000027802 */ /* 0x000fe40000000f00 */
[----:B-12-45:R-:W-:Y:S05]  /*1d410*/  CALL.REL.NOINC `($__internal_11_$__cuda_sm70_shflsync_idx_p) ;  /* 0x0000f73000007944 */ /* 0x036fea0003c00000 */
        /* <DEDUP_REMOVED lines=9> */
.L_x_3434:
[----:B-1--4-:R-:W-:Y:S01]  /*1d4b0*/  IMAD.MOV.U32 R241, RZ, RZ, R4 ;  /* 0x000000fffff17224 */ /* 0x012fe200078e0004 */
[----:B------:R-:W-:Y:S01]  /*1d4c0*/  MOV R3, 0x181f ;  /* 0x0000181f00037802 */ /* 0x000fe20000000f00 */
[----:B------:R-:W-:Y:S01]  /*1d4d0*/  IMAD.MOV.U32 R242, RZ, RZ, RZ ;  /* 0x000000fffff27224 */ /* 0x000fe200078e00ff */
[----:B------:R-:W-:Y:S02]  /*1d4e0*/  MOV R243, 0xffffffff ;  /* 0xffffffff00f37802 */ /* 0x000fe40000000f00 */
[----:B------:R-:W-:-:S02]  /*1d4f0*/  MOV R2, 0x1d510 ;  /* 0x0001d51000027802 */ /* 0x000fc40000000f00 */
[----:B---3-5:R-:W-:Y:S05]  /*1d500*/  CALL.REL.NOINC `($__internal_11_$__cuda_sm70_shflsync_idx_p) ;  /* 0x0000f64000007944 */ /* 0x028fea0003c00000 */
[----:B------:R-:W-:Y:S01]  /*1d510*/  IMAD.MOV.U32 R0, RZ, RZ, R244 ;  /* 0x000000ffff007224 */ /* 0x000fe200078e00f4 */
[----:B------:R-:W-:Y:S01]  /*1d520*/  MOV R241, R7 ;  /* 0x0000000700f17202 */ /* 0x000fe20000000f00 */
[----:B------:R-:W-:Y:S01]  /*1d530*/  IMAD.MOV.U32 R242, RZ, RZ, RZ ;  /* 0x000000fffff27224 */ /* 0x000fe200078e00ff */
[----:B------:R-:W-:Y:S01]  /*1d540*/  MOV R3, 0x181f ;  /* 0x0000181f00037802 */ /* 0x000fe20000000f00 */
[----:B------:R-:W-:Y:S01]  /*1d550*/  IMAD.MOV.U32 R243, RZ, RZ, -0x1 ;  /* 0xfffffffffff37424 */ /* 0x000fe200078e00ff */
[----:B------:R-:W-:-:S02]  /*1d560*/  MOV R2, 0x1d580 ;  /* 0x0001d58000027802 */ /* 0x000fc40000000f00 */
[----:B------:R-:W-:Y:S05]  /*1d570*/  CALL.REL.NOINC `($__internal_11_$__cuda_sm70_shflsync_idx_p) ;  /* 0x0000f5d000007944 */ /* 0x000fea0003c00000 */
[----:B------:R-:W2:Y:S04]  /*1d580*/  LDL R11, [R1+0x80] ;  /* 0x00008000010b7983 */ /* 0x000ea80000100800 */
[----:B------:R-:W3:Y:S04]  /*1d590*/  LDL R2, [R1+0xcc] ;  /* 0x0000cc0001027983 */ /* 0x000ee80000100800 */
[----:B------:R-:W4:Y:S01]  /*1d5a0*/  LDL R35, [R1+0xd8] ;  /* 0x0000d80001237983 */ /* 0x000f220000100800 */
[----:B------:R-:W-:-:S02]  /*1d5b0*/  IMAD.SHL.U32 R238, R238, 0x2, RZ ;  /* 0x00000002eeee7824 */ /* 0x000fc400078e00ff */
[----:B------:R-:W-:Y:S02]  /*1d5c0*/  IMAD.MOV.U32 R241, RZ, RZ, R4 ;  /* 0x000000fffff17224 */ /* 0x000fe400078e0004 */
[----:B------:R-:W-:Y:S01]  /*1d5d0*/  IMAD.MOV.U32 R242, RZ, RZ, 0x1 ;  /* 0x00000001fff27424 */ /* 0x000fe200078e00ff */
[----:B------:R-:W-:Y:S01]  /*1d5e0*/  IADD3 R239, R238, 0x2080, RZ ;  /* 0x00002080eeef7810 */ /* 0x000fe20007ffe0ff */
[----:B------:R-:W-:Y:S02]  /*1d5f0*/  IMAD.MOV.U32 R243, RZ, RZ, -0x1 ;  /* 0xfffffffffff37424 */ /* 0x000fe400078e00ff */
[----:B--2---:R-:W-:-:S04]  /*1d600*/  IMAD.WIDE R32, R11, 0x2, RZ ;  /* 0x000000020b207825 */ /* 0x004fc800078e02ff */
[----:B---3--:R-:W-:Y:S01]  /*1d610*/  IMAD.WIDE R2, R2, 0x2, RZ ;  /* 0x0000000202027825 */ /* 0x008fe200078e02ff */
[-C--:B------:R-:W-:Y:S02]  /*1d620*/  IADD3 R30, P3, R32, R244.reuse, RZ ;  /* 0x000000f4201e7210 */ /* 0x080fe40007f7e0ff */
[----:B------:R-:W-:Y:S02]  /*1d630*/  ISETP.GE.AND P1, PT, R11, c[0x0][0x1d4], PT ;  /* 0x000075000b007a0c */ /* 0x000fe40003f26270 */
[----:B------:R-:W-:Y:S02]  /*1d640*/  IADD3 R28, P2, R2, R244, RZ ;  /* 0x000000f4021c7210 */ /* 0x000fe40007f5e0ff */
[----:B----4-:R-:W-:Y:S01]  /*1d650*/  ISETP.GE.AND P0, PT, R35, c[0x0][0x1d4], PT ;  /* 0x0000750023007a0c */ /* 0x010fe20003f06270 */
[----:B------:R-:W-:Y:S01]  /*1d660*/  IMAD.X R31, R0, 0x1, R33, P3 ;  /* 0x00000001001f7824 */ /* 0x000fe200018e0621 */
[----:B------:R-:W-:Y:S01]  /*1d670*/  ISETP.LT.OR P3, PT, R116, 0x1, P1 ;  /* 0x000000017400780c */ /* 0x000fe20000f61670 */
[----:B------:R-:W-:Y:S01]  /*1d680*/  IMAD.X R29, R0, 0x1, R3, P2 ;  /* 0x00000001001d7824 */ /* 0x000fe200010e0603 */
[----:B------:R-:W-:-:S02]  /*1d690*/  ISETP.LT.OR P2, PT, R116, 0x1, P0 ;  /* 0x000000017400780c */ /* 0x000fc40000741670 */
[----:B------:R-:W-:Y:S02]  /*1d6a0*/  SHF.R.S32.HI R35, RZ, 0x1f, R11 ;  /* 0x0000001fff237819 */ /* 0x000fe4000001140b */
[----:B------:R-:W-:-:S05]  /*1d6b0*/  MOV R34, R11 ;  /* 0x0000000b00227202 */ /* 0x000fca0000000f00 */
[----:B------:R1:W-:Y:S04]  /*1d6c0*/  STL.64 [R1+0xa8], R34 ;  /* 0x0000a82201007387 */ /* 0x0003e80000100a00 */
[----:B------:R-:W-:Y:S01]  /*1d6d0*/  @!PT LDS RZ, [RZ] ;  /* 0x00000000fffff984 */ /* 0x000fe20000000800 */
[----:B------:R-:W-:Y:S01]  /*1d6e0*/  @!PT LDS RZ, [RZ] ;  /* 0x00000000fffff984 */ /* 0x000fe20000000800 */
[----:B------:R-:W-:Y:S01]  /*1d6f0*/  @!PT LDS RZ, [RZ] ;  /* 0x00000000fffff984 */ /* 0x000fe20000000800 */
[----:B------:R1:W-:Y:S04]  /*1d700*/  LDGSTS.E.BYPASS.LTC128B.128 [R238+0x2080], [R30.64], !P3 ;  /* 0x020800001eee7fae */ /* 0x0003e8000d901d46 */
[----:B------:R1:W-:Y:S01]  /*1d710*/  LDGSTS.E.BYPASS.LTC128B.128 [R238+0x3880], [R28.64], !P2 ;  /* 0x038800001cee7fae */ /* 0x0003e2000d101d46 */
[----:B------:R-:W-:Y:S01]  /*1d720*/  IMAD.MOV.U32 R62, RZ, RZ, R2 ;  /* 0x000000ffff3e7224 */ /* 0x000fe200078e0002 */
[----:B------:R-:W-:Y:S01]  /*1d730*/  MOV R61, R3 ;  /* 0x00000003003d7202 */ /* 0x000fe20000000f00 */
[----:B------:R-:W-:Y:S01]  /*1d740*/  IMAD.MOV.U32 R63, RZ, RZ, R33 ;  /* 0x000000ffff3f7224 */ /* 0x000fe200078e0021 */
[----:B------:R-:W-:-:S02]  /*1d750*/  MOV R60, R32 ;  /* 0x00000020003c7202 */ /* 0x000fc40000000f00 */
[----:B------:R-:W-:Y:S02]  /*1d760*/  MOV R3, 0x181f ;  /* 0x0000181f00037802 */ /* 0x000fe40000000f00 */
[----:B------:R-:W-:Y:S02]  /*1d770*/  MOV R2, 0x1d790 ;  /* 0x0001d79000027802 */ /* 0x000fe40000000f00 */
[----:B-1----:R-:W-:Y:S05]  /*1d780*/  CALL.REL.NOINC `($__internal_11_$__cuda_sm70_shflsync_idx_p) ;  /* 0x0000f3c000007944 */ /* 0x002fea0003c00000 */
[----:B------:R-:W-:Y:S01]  /*1d790*/  IMAD.MOV.U32 R0, RZ, RZ, R244 ;  /* 0x000000ffff007224 */ /* 0x000fe200078e00f4 */
[----:B------:R-:W-:Y:S01]  /*1d7a0*/  MOV R241, R7 ;  /* 0x0000000700f17202 */ /* 0x000fe20000000f00 */
[----:B------:R-:W-:Y:S01]  /*1d7b0*/  IMAD.MOV.U32 R242, RZ, RZ, 0x1 ;  /* 0x00000001fff27424 */ /* 0x000fe200078e00ff */
[----:B------:R-:W-:Y:S01]  /*1d7c0*/  MOV R3, 0x181f ;  /* 0x0000181f00037802 */ /* 0x000fe20000000f00 */
[----:B------:R-:W-:Y:S01]  /*1d7d0*/  IMAD.MOV.U32 R243, RZ, RZ, -0x1 ;  /* 0xfffffffffff37424 */ /* 0x000fe200078e00ff */
[----:B------:R-:W-:Y:S02]  /*1d7e0*/  MOV R2, 0x1d800 ;  /* 0x0001d80000027802 */ /* 0x000fe40000000f00 */
[----:B------:R-:W-:Y:S05]  /*1d7f0*/  CALL.REL.NOINC `($__internal_11_$__cuda_sm70_shflsync_idx_p) ;  /* 0x0000f35000007944 */ /* 0x000fea0003c00000 */
[C---:B------:R-:W-:Y:S01]  /*1d800*/  IADD3 R28, P3, R244.reuse, R60, RZ ;  /* 0x0000003cf41c7210 */ /* 0x040fe20007f7e0ff */
[----:B------:R-:W-:Y:S01]  /*1d810*/  IMAD.MOV.U32 R241, RZ, RZ, R4 ;  /* 0x000000fffff17224 */ /* 0x000fe200078e0004 */
[----:B------:R-:W-:Y:S02]  /*1d820*/  IADD3 R2, P2, R244, R62, RZ ;  /* 0x0000003ef4027210 */ /* 0x000fe40007f5e0ff */
[----:B------:R-:W-:Y:S01]  /*1d830*/  MOV R242, 0x2 ;  /* 0x0000000200f27802 */ /* 0x000fe20000000f00 */
[----:B------:R-:W-:Y:S01]  /*1d840*/  IMAD.X R29, R0, 0x1, R63, P3 ;  /* 0x00000001001d7824 */ /* 0x000fe200018e063f */
[----:B------:R-:W-:Y:S01]  /*1d850*/  ISETP.LT.OR P3, PT, R116, 0x11, P1 ;  /* 0x000000117400780c */ /* 0x000fe20000f61670 */
[----:B------:R-:W-:Y:S01]  /*1d860*/  IMAD.X R3, R0, 0x1, R61, P2 ;  /* 0x0000000100037824 */ /* 0x000fe200010e063d */
[----:B------:R-:W-:-:S02]  /*1d870*/  ISETP.LT.OR P2, PT, R116, 0x11, P0 ;  /* 0x000000117400780c */ /* 0x000fc40000741670 */
[----:B------:R-:W-:-:S09]  /*1d880*/  MOV R243, 0xffffffff ;  /* 0xffffffff00f37802 */ /* 0x000fd20000000f00 */
[----:B------:R-:W-:Y:S01]  /*1d890*/  @!PT LDS RZ, [RZ] ;  /* 0x00000000fffff984 */ /* 0x000fe20000000800 */
[----:B------:R-:W-:Y:S01]  /*1d8a0*/  @!PT LDS RZ, [RZ] ;  /* 0x00000000fffff984 */ /* 0x000fe20000000800 */
[----:B------:R-:W-:Y:S01]  /*1d8b0*/  @!PT LDS RZ, [RZ] ;  /* 0x00000000fffff984 */ /* 0x000fe20000000800 */
[----:B------:R1:W-:Y:S04]  /*1d8c0*/  LDGSTS.E.BYPASS.LTC128B.128 [R238+0x2880], [R28.64], !P3 ;  /* 0x028800001cee7fae */ /* 0x0003e8000d901d46 */
[----:B------:R2:W-:Y:S02]  /*1d8d0*/  LDGSTS.E.BYPASS.LTC128B.128 [R238+0x4080], [R2.64], !P2 ;  /* 0x0408000002ee7fae */ /* 0x0005e4000d101d46 */
[----:B--2---:R-:W-:Y:S01]  /*1d8e0*/  IMAD.MOV.U32 R3, RZ, RZ, 0x181f ;  /* 0x0000181fff037424 */ /* 0x004fe200078e00ff */
[----:B------:R-:W-:Y:S02]  /*1d8f0*/  MOV R2, 0x1d910 ;  /* 0x0001d91000027802 */ /* 0x000fe40000000f00 */
[----:B-1----:R-:W-:Y:S05]  /*1d900*/  CALL.REL.NOINC `($__internal_11_$__cuda_sm70_shflsync_idx_p) ;  /* 0x0000f24000007944 */ /* 0x002fea0003c00000 */
        /* <DEDUP_REMOVED lines=9> */
.L_x_3437:
[----:B------:R-:W-:Y:S01]  /*1d9a0*/  IMAD.MOV.U32 R241, RZ, RZ, R4 ;  /* 0x000000fffff17224 */ /* 0x000fe200078e0004 */
[----:B------:R-:W-:Y:S01]  /*1d9b0*/  MOV R3, 0x181f ;  /* 0x0000181f00037802 */ /* 0x000fe20000000f00 */
[----:B------:R-:W-:Y:S01]  /*1d9c0*/  IMAD.MOV.U32 R242, RZ, RZ, RZ ;  /* 0x000000fffff27224 */ /* 0x000fe200078e00ff */
[----:B------:R-:W-:-:S02]  /*1d9d0*/  MOV R243, 0xffffffff ;  /* 0xffffffff00f37802 */ /* 0x000fc40000000f00 */
[----:B------:R-:W-:Y:S02]  /*1d9e0*/  MOV R2, 0x1da00 ;  /* 0x0001da0000027802 */ /* 0x000fe40000000f00 */
[----:B-----5:R-:W-:Y:S05]  /*1d9f0*/  CALL.REL.NOINC `($__internal_11_$__cuda_sm70_shflsync_idx_p) ;  /* 0x0000f15000007944 */ /* 0x020fea0003c00000 */
[----:B------:R-:W-:Y:S01]  /*1da00*/  MOV R13, R244 ;  /* 0x000000f4000d7202 */ /* 0x000fe20000000f00 */
[----:B------:R-:W-:Y:S05]  /*1da10*/  BRA `(.L_x_3602) ;  /* 0xfffebdb000007947 */ /* 0x000fea000383ffff */
.L_x_3438:
[----:B------:R-:W-:Y:S01]  /*1da20*/  IMAD.MOV.U32 R241, RZ, RZ, R18 ;  /* 0x000000fffff17224 */ /* 0x000fe200078e0012 */
[----:B------:R-:W-:Y:S01]  /*1da30*/  MOV R3, 0x181f ;  /* 0x0000181f00037802 */ /* 0x000fe20000000f00 */
[----:B------:R-:W-:Y:S01]  /*1da40*/  IMAD.MOV.U32 R242, RZ, RZ, RZ ;  /* 0x000000fffff27224 */ /* 0x000fe200078e00ff */
[----:B------:R-:W-:Y:S02]  /*1da50*/  MOV R243, 0xffffffff ;  /* 0xffffffff00f37802 */ /* 0x000fe40000000f00 */
[----:B------:R-:W-:Y:S02]  /*1da60*/  MOV R2, 0x1da80 ;  /* 0x0001da8000027802 */ /* 0x000fe40000000f00 */
[----:B-12--5:R-:W-:Y:S05]  /*1da70*/  CALL.REL.NOINC `($__internal_11_$__cuda_sm70_shflsync_idx_p) ;  /* 0x0000f0d000007944 */ /* 0x026fea0003c00000 */
[----:B------:R-:W2:Y:S04]  /*1da80*/  LDL.64 R16, [R1+0xa8] ;  /* 0x0000a80001107983 */ /* 0x000ea80000100a00 */
[----:B------:R-:W3:Y:S04]  /*1da90*/  LDL R7, [R1+0xd4] ;  /* 0x0000d40001077983 */ /* 0x000ee80000100800 */
[----:B------:R-:W3:Y:S04]  /*1daa0*/  LDL R3, [R1+0xcc] ;  /* 0x0000cc0001037983 */ /* 0x000ee80000100800 */
[----:B------:R-:W4:Y:S04]  /*1dab0*/  LDL R2, [R1+0x80] ;  /* 0x0000800001027983 */ /* 0x000f280000100800 */
[----:B------:R-:W4:Y:S01]  /*1dac0*/  LDL R0, [R1+0xd8] ;  /* 0x0000d80001007983 */ /* 0x000f220000100800 */
[C---:B--2---:R-:W-:Y:S01]  /*1dad0*/  IMAD.SHL.U32 R6, R16.reuse, 0x2, RZ ;  /* 0x0000000210067824 */ /* 0x044fe200078e00ff */
[----:B------:R-:W-:-:S04]  /*1dae0*/  SHF.L.U64.HI R15, R16, 0x1, R17 ;  /* 0x00000001100f7819 */ /* 0x000fc80000010211 */
[----:B------:R-:W-:Y:S02]  /*1daf0*/  IADD3 R20, P1, R244, R6, RZ ;  /* 0x00000006f4147210 */ /* 0x000fe40007f3e0ff */
[C---:B---3--:R-:W-:Y:S01]  /*1db00*/  SHF.L.U64.HI R16, R3.reuse, 0x1, R7 ;  /* 0x0000000103107819 */ /* 0x048fe20000010207 */
[----:B------:R-:W-:Y:S01]  /*1db10*/  IMAD.SHL.U32 R14, R3, 0x2, RZ ;  /* 0x00000002030e7824 */ /* 0x000fe200078e00ff */
[----:B------:R1:W5:Y:S01]  /*1db20*/  LDL R7, [R1+0x94] ;  /* 0x0000940001077983 */ /* 0x0003620000100800 */
[C---:B------:R-:W-:Y:S01]  /*1db30*/  IMAD.X R21, R13.reuse, 0x1, R15, P1 ;  /* 0x000000010d157824 */ /* 0x040fe200008e060f */
[----:B----4-:R-:W-:Y:S02]  /*1db40*/  ISETP.GE.AND P2, PT, R2, c[0x0][0x1d4], PT ;  /* 0x0000750002007a0c */ /* 0x010fe40003f46270 */
[----:B------:R-:W-:Y:S02]  /*1db50*/  IADD3 R2, P0, R244, R14, RZ ;  /* 0x0000000ef4027210 */ /* 0x000fe40007f1e0ff */
[----:B------:R-:W-:Y:S01]  /*1db60*/  ISETP.GE.AND P3, PT, R0, c[0x0][0x1d4], PT ;  /* 0x0000750000007a0c */ /* 0x000fe20003f66270 */
[----:B------:R-:W-:Y:S01]  /*1db70*/  IMAD.MOV.U32 R241, RZ, RZ, R4 ;  /* 0x000000fffff17224 */ /* 0x000fe200078e0004 */
[----:B------:R-:W-:Y:S01]  /*1db80*/  SEL R11, RZ, 0x10, P2 ;  /* 0x00000010ff0b7807 */ /* 0x000fe20001000000 */
[----:B------:R-:W-:-:S02]  /*1db90*/  IMAD.X R3, R13, 0x1, R16, P0 ;  /* 0x000000010d037824 */ /* 0x000fc400000e0610 */
[----:B------:R-:W-:Y:S02]  /*1dba0*/  IMAD.MOV.U32 R242, RZ, RZ, 0x1 ;  /* 0x00000001fff27424 */ /* 0x000fe400078e00ff */
[----:B------:R-:W-:Y:S02]  /*1dbb0*/  IMAD.MOV.U32 R243, RZ, RZ, -0x1 ;  /* 0xfffffffffff37424 */ /* 0x000fe400078e00ff */
[----:B------:R-:W-:Y:S01]  /*1dbc0*/  @!PT LDS RZ, [RZ] ;  /* 0x00000000fffff984 */ /* 0x000fe20000000800 */
[----:B------:R-:W-:Y:S01]  /*1dbd0*/  @!PT LDS RZ, [RZ] ;  /* 0x00000000fffff984 */ /* 0x000fe20000000800 */
[----:B------:R-:W-:Y:S01]  /*1dbe0*/  @!PT LDS RZ, [RZ] ;  /* 0x00000000fffff984 */ /* 0x000fe20000000800 */
[----:B------:R1:W-:Y:S04]  /*1dbf0*/  LDGSTS.E.BYPASS.LTC128B.128 [R238+0x5080], [R20.64], !P2 ;  /* 0x0508000014ee7fae */ /* 0x0003e8000d101d46 */
[----:B------:R2:W-:Y:S02]  /*1dc00*/  LDGSTS.E.BYPASS.LTC128B.128 [R238+0x6880], [R2.64], !P3 ;  /* 0x0688000002ee7fae */ /* 0x0005e4000d901d46 */
[----:B--2---:R-:W-:Y:S01]  /*1dc10*/  IMAD.MOV.U32 R3, RZ, RZ, 0x181f ;  /* 0x0000181fff037424 */ /* 0x004fe200078e00ff */
[----:B------:R-:W-:-:S02]  /*1dc20*/  MOV R2, 0x1dc40 ;  /* 0x0001dc4000027802 */ /* 0x000fc40000000f00 */
[----:B-1---5:R-:W-:Y:S05]  /*1dc30*/  CALL.REL.NOINC `($__internal_11_$__cuda_sm70_shflsync_idx_p) ;  /* 0x0000ef1000007944 */ /* 0x022fea0003c00000 */
[----:B------:R-:W-:Y:S01]  /*1dc40*/  IMAD.MOV.U32 R0, RZ, RZ, R244 ;  /* 0x000000ffff007224 */ /* 0x000fe200078e00f4 */
[----:B------:R-:W-:Y:S01]  /*1dc50*/  MOV R241, R18 ;  /* 0x0000001200f17202 */ /* 0x000fe20000000f00 */
[----:B------:R-:W-:Y:S01]  /*1dc60*/  IMAD.MOV.U32 R242, RZ, RZ, 0x1 ;  /* 0x00000001fff27424 */ /* 0x000fe200078e00ff */
[----:B------:R-:W-:Y:S01]  /*1dc70*/  MOV R3, 0x181f ;  /* 0x0000181f00037802 */ /* 0x000fe20000000f00 */
[----:B------:R-:W-:Y:S01]  /*1dc80*/  IMAD.MOV.U32 R243, RZ, RZ, -0x1 ;  /* 0xfffffffffff37424 */ /* 0x000fe200078e00ff */
[----:B------:R-:W-:-:S02]  /*1dc90*/  MOV R2, 0x1dcb0 ;  /* 0x0001dcb000027802 */ /* 0x000fc40000000f00 */
[----:B------:R-:W-:Y:S05]  /*1dca0*/  CALL.REL.NOINC `($__internal_11_$__cuda_sm70_shflsync_idx_p) ;  /* 0x0000eea000007944 */ /* 0x000fea0003c00000 */
[----:B------:R-:W-:Y:S01]  /*1dcb0*/  IADD3 R12, -R11, 0x10, RZ ;  /* 0x000000100b0c7810 */ /* 0x000fe20007ffe1ff */
[----:B------:R-:W-:Y:S01]  /*1dcc0*/  IMAD.MOV.U32 R241, RZ, RZ, R4 ;  /* 0x000000fffff17224 */ /* 0x000fe200078e0004 */
[----:B------:R-:W-:Y:S01]  /*1dcd0*/  IADD3 R2, -R7, 0x10, RZ ;  /* 0x0000001007027810 */ /* 0x000fe20007ffe1ff */
[----:B------:R-:W-:Y:S01]  /*1dce0*/  IMAD.MOV.U32 R242, RZ, RZ, 0x2 ;  /* 0x00000002fff27424 */ /* 0x000fe200078e00ff */
[----:B------:R-:W-:Y:S01]  /*1dcf0*/  LOP3.LUT R12, R12, 0xf, RZ, 0xc0, !PT ;  /* 0x0000000f0c0c7812 */ /* 0x000fe200078ec0ff */
[----:B------:R-:W-:Y:S01]  /*1dd00*/  IMAD.MOV.U32 R243, RZ, RZ, -0x1 ;  /* 0xfffffffffff37424 */ /* 0x000fe200078e00ff */
[----:B------:R-:W-:-:S02]  /*1dd10*/  ISETP.NE.U32.AND P3, PT, R11, RZ, PT ;  /* 0x000000ff0b00720c */ /* 0x000fc40003f65070 */
        /* <DEDUP_REMOVED lines=23> */
.L_x_3439:
[----:B------:R-:W-:Y:S01]  /*1de90*/  IMAD.MOV.U32 R241, RZ, RZ, R11 ;  /* 0x000000fffff17224 */ /* 0x000fe200078e000b */
[----:B------:R-:W-:Y:S01]  /*1dea0*/  MOV R3, 0x1c1f ;  /* 0x00001c1f00037802 */ /* 0x000fe20000000f00 */
[----:B------:R-:W-:Y:S01]  /*1deb0*/  IMAD.MOV.U32 R242, RZ, RZ, RZ ;  /* 0x000000fffff27224 */ /* 0x000fe200078e00ff */
[----:B------:R-:W-:-:S02]  /*1dec0*/  MOV R243, 0xffffffff ;  /* 0xffffffff00f37802 */ /* 0x000fc40000000f00 */
[----:B------:R-:W-:Y:S02]  /*1ded0*/  MOV R2, 0x1def0 ;  /* 0x0001def000027802 */ /* 0x000fe40000000f00 */
[----:B------:R-:W-:Y:S05]  /*1dee0*/  CALL.REL.NOINC `($__internal_11_$__cuda_sm70_shflsync_idx_p) ;  /* 0x0000ec6000007944 */ /* 0x000fea0003c00000 */
[----:B------:R-:W-:Y:S01]  /*1def0*/  MOV R2, R244 ;  /* 0x000000f400027202 */ /* 0x000fe20000000f00 */
[----:B------:R-:W-:Y:S05]  /*1df00*/  BRA `(.L_x_3604) ;  /* 0xfffebf1000007947 */ /* 0x000fea000383ffff */
.L_x_3444:
[----:B------:R-:W-:Y:S01]  /*1df10*/  IMAD.MOV.U32 R241, RZ, RZ, R11 ;  /* 0x000000fffff17224 */ /* 0x000fe200078e000b */
[----:B------:R-:W-:Y:S01]  /*1df20*/  MOV R3, 0x1c1f ;  /* 0x00001c1f00037802 */ /* 0x000fe20000000f00 */
[----:B------:R-:W-:Y:S01]  /*1df30*/  IMAD.MOV.U32 R242, RZ, RZ, 0x1 ;  /* 0x00000001fff27424 */ /* 0x000fe200078e00ff */
[----:B------:R-:W-:Y:S02]  /*1df40*/  MOV R243, 0xffffffff ;  /* 0xffffffff00f37802 */ /* 0x000fe40000000f00 */
[----:B------:R-:W-:Y:S02]  /*1df50*/  MOV R2, 0x1df70 ;  /* 0x0001df7000027802 */ /* 0x000fe40000000f00 */
[----:B-1----:R-:W-:Y:S05]  /*1df60*/  CALL.REL.NOINC `($__internal_11_$__cuda_sm70_shflsync_idx_p) ;  /* 0x0000ebe000007944 */ /* 0x002fea0003c00000 */
[----:B------:R-:W-:Y:S01]  /*1df70*/  MOV R2, R244 ;  /* 0x000000f400027202 */ /* 0x000fe20000000f00 */
[----:B------:R-:W-:Y:S05]  /*1df80*/  BRA `(.L_x_3605) ;  /* 0xfffec06000007947 */ /* 0x000fea000383ffff */
.L_x_3449:
[----:B------:R-:W-:Y:S01]  /*1df90*/  IMAD.MOV.U32 R241, RZ, RZ, R11 ;  /* 0x000000fffff17224 */ /* 0x000fe200078e000b */
[----:B------:R-:W-:Y:S01]  /*1dfa0*/  MOV R3, 0x1c1f ;  /* 0x00001c1f00037802 */ /* 0x000fe20000000f00 */
[----:B------:R-:W-:Y:S01]  /*1dfb0*/  IMAD.MOV.U32 R242, RZ, RZ, 0x2 ;  /* 0x00000002fff27424 */ /* 0x000fe200078e00ff */
[----:B------:R-:W-:-:S02]  /*1dfc0*/  MOV R243, 0xffffffff ;  /* 0xffffffff00f37802 */ /* 0x000fc40000000f00 */
[----:B------:R-:W-:Y:S02]  /*1dfd0*/  MOV R2, 0x1dff0 ;  /* 0x0001dff000027802 */ /* 0x000fe40000000f00 */
[----:B-12---:R-:W-:Y:S05]  /*1dfe0*/  CALL.REL.NOINC `($__internal_11_$__cuda_sm70_shflsync_idx_p) ;  /* 0x0000eb6000007944 */ /* 0x006fea0003c00000 */
[----:B------:R-:W-:Y:S01]  /*1dff0*/  MOV R3, R244 ;  /* 0x000000f400037202 */ /* 0x000fe20000000f00 */
[----:B------:R-:W-:Y:S05]  /*1e000*/  BRA `(.L_x_3606) ;  /* 0xfffec56000007947 */ /* 0x000fea000383ffff */
.L_x_3454:
[----:B------:R-:W-:Y:S01]  /*1e010*/  IMAD.MOV.U32 R241, RZ, RZ, R11 ;  /* 0x000000fffff17224 */ /* 0x000fe200078e000b */
[----:B------:R-:W-:Y:S01]  /*1e020*/  MOV R3, 0x1c1f ;  /* 0x00001c1f00037802 */ /* 0x000fe20000000f00 */
[----:B------:R-:W-:Y:S01]  /*1e030*/  IMAD.MOV.U32 R242, RZ, RZ, 0x3 ;  /* 0x00000003fff27424 */ /* 0x000fe200078e00ff */
[----:B------:R-:W-:Y:S02]  /*1e040*/  MOV R243, 0xffffffff ;  /* 0xffffffff00f37802 */ /* 0x000fe40000000f00 */
[----:B------:R-:W-:Y:S02]  /*1e050*/  MOV R2, 0x1e070 ;  /* 0x0001e07000027802 */ /* 0x000fe40000000f00 */
[----:B-123--:R-:W-:Y:S05]  /*1e060*/  CALL.REL.NOINC `($__internal_11_$__cuda_sm70_shflsync_idx_p) ;  /* 0x0000eae000007944 */ /* 0x00efea0003c00000 */
[----:B------:R-:W-:Y:S01]  /*1e070*/  MOV R3, R244 ;  /* 0x000000f400037202 */ /* 0x000fe20000000f00 */
[----:B------:R-:W-:Y:S05]  /*1e080*/  BRA `(.L_x_3607) ;  /* 0xfffecbf000007947 */ /* 0x000fea000383ffff */
.L_x_3459:
[----:B------:R-:W-:Y:S01]  /*1e090*/  IMAD.MOV.U32 R4, RZ, RZ, R0 ;  /* 0x000000ffff047224 */ /* 0x000fe200078e0000 */
[----:B------:R-:W-:Y:S02]  /*1e0a0*/  MOV R3, 0x2 ;  /* 0x0000000200037802 */ /* 0x000fe40000000f00 */
[----:B------:R-:W-:-:S02]  /*1e0b0*/  MOV R2, 0x1e0d0 ;  /* 0x0001e0d000027802 */ /* 0x000fc40000000f00 */
[----:B------:R-:W-:Y:S05]  /*1e0c0*/  CALL.REL.NOINC `($__internal_10_$__cuda_sm70_shflsync_bfly_p) ;  /* 0x0000ea2000007944 */ /* 0x000fea0003c00000 */
[----:B------:R-:W-:Y:S01]  /*1e0d0*/  MOV R155, R158 ;  /* 0x0000009e009b7202 */ /* 0x000fe20000000f00 */
[----:B------:R-:W-:Y:S05]  /*1e0e0*/  BRA `(.L_x_3608) ;  /* 0xfffed2b000007947 */ /* 0x000fea000383ffff */
.L_x_3460:
[----:B------:R-:W-:Y:S01]  /*1e0f0*/  IMAD.MOV.U32 R4, RZ, RZ, R155 ;  /* 0x000000ffff047224 */ /* 0x000fe200078e009b */
[----:B------:R-:W-:-:S02]  /*1e100*/  MOV R3, 0x1 ;  /* 0x0000000100037802 */ /* 0x000fc40000000f00 */
[----:B------:R-:W-:Y:S02]  /*1e110*/  MOV R2, 0x1e130 ;  /* 0x0001e13000027802 */ /* 0x000fe40000000f00 */
[----:B-1----:R-:W-:Y:S05]  /*1e120*/  CALL.REL.NOINC `($__internal_10_$__cuda_sm70_shflsync_bfly_p) ;  /* 0x0000e9c000007944 */ /* 0x002fea0003c00000 */
[----:B------:R-:W-:Y:S01]  /*1e130*/  FMNMX.FTZ R155, R155, R158, !PT ;  /* 0x0000009e9b9b7209 */ /* 0x000fe20007810000 */
[----:B------:R-:W-:Y:S01]  /*1e140*/  IMAD.MOV.U32 R4, RZ, RZ, R156 ;  /* 0x000000ffff047224 */ /* 0x000fe200078e009c */
[----:B------:R-:W-:Y:S01]  /*1e150*/  MOV R2, 0x1e180 ;  /* 0x0001e18000027802 */ /* 0x000fe20000000f00 */
[----:B------:R-:W-:Y:S02]  /*1e160*/  IMAD.MOV.U32 R3, RZ, RZ, 0x2 ;  /* 0x00000002ff037424 */ /* 0x000fe400078e00ff */
[----:B------:R-:W-:Y:S05]  /*1e170*/  CALL.REL.NOINC `($__internal_10_$__cuda_sm70_shflsync_bfly_p) ;  /* 0x0000e97000007944 */ /* 0x000fea0003c00000 */
[----:B------:R-:W-:Y:S01]  /*1e180*/  FMNMX.FTZ R156, R156, R158, !PT ;  /* 0x0000009e9c9c7209 */ /* 0x000fe20007810000 */
[----:B------:R-:W-:Y:S01]  /*1e190*/  IMAD.MOV.U32 R3, RZ, RZ, 0x1 ;  /* 0x00000001ff037424 */ /* 0x000fe200078e00ff */
[----:B------:R-:W-:-:S03]  /*1e1a0*/  MOV R2, 0x1e1d0 ;  /* 0x0001e1d000027802 */ /* 0x000fc60000000f00 */
[----:B------:R-:W-:Y:S02]  /*1e1b0*/  IMAD.MOV.U32 R4, RZ, RZ, R156 ;  /* 0x000000ffff047224 */ /* 0x000fe400078e009c */
[----:B------:R-:W-:Y:S05]  /*1e1c0*/  CALL.REL.NOINC `($__internal_10_$__cuda_sm70_shflsync_bfly_p) ;  /* 0x0000e92000007944 */ /* 0x000fea0003c00000 */
        /* <DEDUP_REMOVED lines=20> */
[----:B------:R-:W-:Y:S01]  /*1e310*/  MOV R7, R158 ;  /* 0x0000009e00077202 */ /* 0x000fe20000000f00 */
[----:B------:R-:W-:Y:S05]  /*1e320*/  BRA `(.L_x_3609) ;  /* 0xfffed16000007947 */ /* 0x000fea000383ffff */
.L_x_3468:
[----:B------:R-:W-:Y:S01]  /*1e330*/  MOV R3, 0x181f ;  /* 0x0000181f00037802 */ /* 0x000fe20000000f00 */
[----:B------:R-:W-:Y:S01]  /*1e340*/  IMAD.MOV.U32 R241, RZ, RZ, R0 ;  /* 0x000000fffff17224 */ /* 0x000fe200078e0000 */
[----:B------:R-:W-:Y:S01]  /*1e350*/  MOV R243, 0xffffffff ;  /* 0xffffffff00f37802 */ /* 0x000fe20000000f00 */
[----:B------:R-:W-:Y:S01]  /*1e360*/  IMAD.MOV.U32 R242, RZ, RZ, RZ ;  /* 0x000000fffff27224 */ /* 0x000fe200078e00ff */
[----:B------:R-:W-:Y:S02]  /*1e370*/  MOV R2, 0x1e390 ;  /* 0x0001e39000027802 */ /* 0x000fe40000000f00 */
[----:B------:R-:W-:Y:S05]  /*1e380*/  CALL.REL.NOINC `($__internal_11_$__cuda_sm70_shflsync_idx_p) ;  /* 0x0000e7c000007944 */ /* 0x000fea0003c00000 */
[----:B------:R-:W-:Y:S01]  /*1e390*/  MOV R6, R244 ;  /* 0x000000f400067202 */ /* 0x000fe20000000f00 */
[----:B------:R-:W-:-:S05]  /*1e3a0*/  BRA `(.L_x_3610) ;  /* 0xfffee9a000007947 */ /* 0x000fca000383ffff */
.L_x_3469:
[----:B------:R-:W-:Y:S01]  /*1e3b0*/  MOV R3, 0x181f ;  /* 0x0000181f00037802 */ /* 0x000fe20000000f00 */
[----:B------:R-:W-:Y:S01]  /*1e3c0*/  IMAD.MOV.U32 R241, RZ, RZ, R4 ;  /* 0x000000fffff17224 */ /* 0x000fe200078e0004 */
[----:B------:R-:W-:Y:S01]  /*1e3d0*/  MOV R243, 0xffffffff ;  /* 0xffffffff00f37802 */ /* 0x000fe20000000f00 */
[----:B------:R-:W-:Y:S01]  /*1e3e0*/  IMAD.MOV.U32 R242, RZ, RZ, RZ ;  /* 0x000000fffff27224 */ /* 0x000fe200078e00ff */
[----:B------:R-:W-:Y:S02]  /*1e3f0*/  MOV R2, 0x1e410 ;  /* 0x0001e41000027802 */ /* 0x000fe40000000f00 */
[----:B-12---:R-:W-:Y:S05]  /*1e400*/  CALL.REL.NOINC `($__internal_11_$__cuda_sm70_shflsync_idx_p) ;  /* 0x0000e74000007944 */ /* 0x006fea0003c00000 */
[----:B------:R-:W2:Y:S01]  /*1e410*/  LDL R2, [R1+0xd8] ;  /* 0x0000d80001027983 */ /* 0x000ea20000100800 */
[----:B------:R-:W-:Y:S01]  /*1e420*/  IADD3 R8, P0, R244, R233, RZ ;  /* 0x000000e9f4087210 */ /* 0x000fe20007f1e0ff */
[----:B------:R-:W-:Y:S01]  /*1e430*/  IMAD.MOV.U32 R241, RZ, RZ, R0 ;  /* 0x000000fffff17224 */ /* 0x000fe200078e0000 */
[----:B------:R-:W-:Y:S01]  /*1e440*/  MOV R242, 0x1 ;  /* 0x0000000100f27802 */ /* 0x000fe20000000f00 */
[----:B------:R-:W3:Y:S01]  /*1e450*/  LDL R3, [R1+0x80] ;  /* 0x0000800001037983 */ /* 0x000ee20000100800 */
[----:B------:R-:W-:Y:S01]  /*1e460*/  MOV R243, 0xffffffff ;  /* 0xffffffff00f37802 */ /* 0x000fe20000000f00 */
[----:B------:R-:W-:Y:S01]  /*1e470*/  IMAD.X R9, R6, 0x1, R234, P0 ;  /* 0x0000000106097824 */ /* 0x000fe200000e06ea */
[----:B---3--:R-:W-:Y:S02]  /*1e480*/  ISETP.GE.AND P2, PT, R3, c[0x0][0x1d4], PT ;  /* 0x0000750003007a0c */ /* 0x008fe40003f46270 */
[----:B--2---:R-:W-:Y:S02]  /*1e490*/  ISETP.GE.AND P1, PT, R2, c[0x0][0x1d4], PT ;  /* 0x0000750002007a0c */ /* 0x004fe40003f26270 */
[----:B------:R-:W-:Y:S05]  /*1e4a0*/  IADD3 R2, P0, R244, R231, RZ ;  /* 0x000000e7f4027210 */ /* 0x000fea0007f1e0ff */
[----:B------:R-:W-:Y:S02]  /*1e4b0*/  IMAD.X R3, R6, 0x1, R232, P0 ;  /* 0x0000000106037824 */ /* 0x000fe400000e06e8 */
[----:B------:R1:W5:Y:S04]  /*1e4c0*/  LDL R6, [R1+0x94] ;  /* 0x0000940001067983 */ /* 0x0003680000100800 */
[----:B------:R-:W-:Y:S01]  /*1e4d0*/  @!PT LDS RZ, [RZ] ;  /* 0x00000000fffff984 */ /* 0x000fe20000000800 */
[----:B------:R-:W-:Y:S01]  /*1e4e0*/  @!PT LDS RZ, [RZ] ;  /* 0x00000000fffff984 */ /* 0x000fe20000000800 */
[----:B------:R-:W-:Y:S01]  /*1e4f0*/  @!PT LDS RZ, [RZ] ;  /* 0x00000000fffff984 */ /* 0x000fe20000000800 */
[----:B------:R1:W-:Y:S04]  /*1e500*/  LDGSTS.E.BYPASS.LTC128B.128 [R239], [R8.64], !P2 ;  /* 0x0000000008ef7fae */ /* 0x0003e8000d101d46 */
[----:B------:R2:W-:Y:S02]  /*1e510*/  LDGSTS.E.BYPASS.LTC128B.128 [R239+0x1800], [R2.64], !P1 ;  /* 0x0180000002ef7fae */ /* 0x0005e4000c901d46 */
[----:B--2---:R-:W-:Y:S01]  /*1e520*/  MOV R2, 0x1e550 ;  /* 0x0001e55000027802 */ /* 0x004fe20000000f00 */
[----:B------:R-:W-:Y:S02]  /*1e530*/  IMAD.MOV.U32 R3, RZ, RZ, 0x181f ;  /* 0x0000181fff037424 */ /* 0x000fe400078e00ff */
[----:B-1---5:R-:W-:Y:S05]  /*1e540*/  CALL.REL.NOINC `($__internal_11_$__cuda_sm70_shflsync_idx_p) ;  /* 0x0000e60000007944 */ /* 0x022fea0003c00000 */
[----:B------:R-:W-:Y:S01]  /*1e550*/  MOV R241, R4 ;  /* 0x0000000400f17202 */ /* 0x000fe20000000f00 */
[----:B------:R-:W-:Y:S01]  /*1e560*/  IMAD.MOV.U32 R8, RZ, RZ, R244 ;  /* 0x000000ffff087224 */ /* 0x000fe200078e00f4 */
[----:B------:R-:W-:Y:S01]  /*1e570*/  MOV R3, 0x181f ;  /* 0x0000181f00037802 */ /* 0x000fe20000000f00 */
[----:B------:R-:W-:Y:S01]  /*1e580*/  IMAD.MOV.U32 R242, RZ, RZ, 0x1 ;  /* 0x00000001fff27424 */ /* 0x000fe200078e00ff */
[----:B------:R-:W-:Y:S01]  /*1e590*/  MOV R2, 0x1e5c0 ;  /* 0x0001e5c000027802 */ /* 0x000fe20000000f00 */
[----:B------:R-:W-:Y:S02]  /*1e5a0*/  IMAD.MOV.U32 R243, RZ, RZ, -0x1 ;  /* 0xfffffffffff37424 */ /* 0x000fe400078e00ff */
[----:B------:R-:W-:Y:S05]  /*1e5b0*/  CALL.REL.NOINC `($__internal_11_$__cuda_sm70_shflsync_idx_p) ;  /* 0x0000e59000007944 */ /* 0x000fea0003c00000 */
[----:B------:R-:W2:Y:S01]  /*1e5c0*/  LDL R2, [R1+0x80] ;  /* 0x0000800001027983 */ /* 0x000ea20000100800 */
[----:B------:R-:W-:Y:S02]  /*1e5d0*/  IMAD.MOV.U32 R241, RZ, RZ, R0 ;  /* 0x000000fffff17224 */ /* 0x000fe400078e0000 */
[----:B------:R-:W-:Y:S02]  /*1e5e0*/  IMAD.MOV.U32 R242, RZ, RZ, 0x2 ;  /* 0x00000002fff27424 */ /* 0x000fe400078e00ff */
[----:B------:R-:W-:Y:S01]  /*1e5f0*/  IMAD.MOV.U32 R243, RZ, RZ, -0x1 ;  /* 0xfffffffffff37424 */ /* 0x000fe200078e00ff */
[----:B--2---:R-:W-:Y:S02]  /*1e600*/  ISETP.GE.AND P1, PT, R2, c[0x0][0x1d4], PT ;  /* 0x0000750002007a0c */ /* 0x004fe40003f26270 */
[----:B------:R-:W-:Y:S05]  /*1e610*/  IADD3 R2, P0, R244, R233, RZ ;  /* 0x000000e9f4027210 */ /* 0x000fea0007f1e0ff */
[----:B------:R-:W-:Y:S06]  /*1e620*/  IMAD.X R3, R8, 0x1, R234, P0 ;  /* 0x0000000108037824 */ /* 0x000fec00000e06ea */
[----:B------:R-:W-:Y:S01]  /*1e630*/  @!PT LDS RZ, [RZ] ;  /* 0x00000000fffff984 */ /* 0x000fe20000000800 */
[----:B------:R-:W-:Y:S01]  /*1e640*/  @!PT LDS RZ, [RZ] ;  /* 0x00000000fffff984 */ /* 0x000fe20000000800 */
[----:B------:R-:W-:Y:S01]  /*1e650*/  @!PT LDS RZ, [RZ] ;  /* 0x00000000fffff984 */ /* 0x000fe20000000800 */
[----:B------:R1:W-:Y:S02]  /*1e660*/  LDGSTS.E.BYPASS.LTC128B.128 [R239+0x800], [R2.64], !P1 ;  /* 0x0080000002ef7fae */ /* 0x0003e4000c901d46 */
[----:B-1----:R-:W-:Y:S04]  /*1e670*/  IADD3 R2, -R6, 0x10, RZ ;  /* 0x0000001006027810 */ /* 0x002fe80007ffe1ff */
[----:B------:R-:W-:Y:S04]  /*1e680*/  LOP3.LUT R2, R2, 0xf, RZ, 0xc0, !PT ;  /* 0x0000000f02027812 */ /* 0x000fe800078ec0ff */
[----:B------:R-:W-:Y:S04]  /*1e690*/  IADD3 R2, P1, P0, R2, R244, R231 ;  /* 0x000000f402027210 */ /* 0x000fe8000783e0e7 */
[----:B------:R-:W-:Y:S02]  /*1e6a0*/  IADD3.X R3, RZ, R8, R232, P1, P0 ;  /* 0x00000008ff037210 */ /* 0x000fe40000fe04e8 */
[----:B------:R-:W-:Y:S11]  /*1e6b0*/  ISETP.NE.U32.AND P0, PT, R6, RZ, PT ;  /* 0x000000ff0600720c */ /* 0x000ff60003f05070 */
[----:B------:R-:W-:Y:S02]  /*1e6c0*/  @!UPT UIADD3 URZ, URZ, URZ, URZ ;  /* 0x0000003f3f3ff290 */ /* 0x000fe4000fffe03f */
[----:B------:R1:W-:Y:S02]  /*1e6d0*/  LDGSTS.E.BYPASS.LTC128B.128.ZFILL [R239+0x2000], [R2.64], P0 ;  /* 0x0200000002ef7fae */ /* 0x0003e40008141d46 */
[----:B-1----:R-:W-:Y:S01]  /*1e6e0*/  MOV R2, 0x1e710 ;  /* 0x0001e71000027802 */ /* 0x002fe20000000f00 */
[----:B------:R-:W-:Y:S02]  /*1e6f0*/  IMAD.MOV.U32 R3, RZ, RZ, 0x181f ;  /* 0x0000181fff037424 */ /* 0x000fe400078e00ff */
[----:B------:R-:W-:Y:S05]  /*1e700*/  CALL.REL.NOINC `($__internal_11_$__cuda_sm70_shflsync_idx_p) ;  /* 0x0000e44000007944 */ /* 0x000fea0003c00000 */
[----:B------:R-:W-:Y:S01]  /*1e710*/  MOV R241, R4 ;  /* 0x0000000400f17202 */ /* 0x000fe20000000f00 */
[----:B------:R-:W-:Y:S01]  /*1e720*/  IMAD.MOV.U32 R0, RZ, RZ, R244 ;  /* 0x000000ffff007224 */ /* 0x000fe200078e00f4 */
[----:B------:R-:W-:Y:S01]  /*1e730*/  MOV R3, 0x181f ;  /* 0x0000181f00037802 */ /* 0x000fe20000000f00 */
[----:B------:R-:W-:Y:S01]  /*1e740*/  IMAD.MOV.U32 R242, RZ, RZ, 0x2 ;  /* 0x00000002fff27424 */ /* 0x000fe200078e00ff */
[----:B------:R-:W-:Y:S01]  /*1e750*/  MOV R2, 0x1e780 ;  /* 0x0001e78000027802 */ /* 0x000fe20000000f00 */
[----:B------:R-:W-:Y:S02]  /*1e760*/  IMAD.MOV.U32 R243, RZ, RZ, -0x1 ;  /* 0xfffffffffff37424 */ /* 0x000fe400078e00ff */
[----:B------:R-:W-:Y:S05]  /*1e770*/  CALL.REL.NOINC `($__internal_11_$__cuda_sm70_shflsync_idx_p) ;  /* 0x0000e3d000007944 */ /* 0x000fea0003c00000 */
[----:B------:R-:W-:Y:S01]  /*1e780*/  MOV R2, R244 ;  /* 0x000000f400027202 */ /* 0x000fe20000000f00 */
[----:B------:R-:W-:-:S05]  /*1e790*/  BRA `(.L_x_3611) ;  /* 0xfffee72000007947 */ /* 0x000fca000383ffff */
.L_x_3472:
        /* <DEDUP_REMOVED lines=8> */
.L_x_3473:
        /* <DEDUP_REMOVED lines=21> */
[----:B------:R1:W-:Y:S04]  /*1e970*/  LDGSTS.E.BYPASS.LTC128B.128 [R238+0x5080], [R152.64], !P2 ;  /* 0x0508000098ee7fae */ /* 0x0003e8000d101d46 */
        /* <DEDUP_REMOVED lines=41> */
.L_x_3474:
        /* <DEDUP_REMOVED lines=8> */
.L_x_3479:
[----:B------:R-:W-:Y:S01]  /*1ec90*/  MOV R3, 0x1c1f ;  /* 0x00001c1f00037802 */ /* 0x000fe20000000f00 */
[----:B------:R-:W-:Y:S01]  /*1eca0*/  IMAD.MOV.U32 R241, RZ, RZ, R158 ;  /* 0x000000fffff17224 */ /* 0x000fe200078e009e */
[----:B------:R-:W-:Y:S01]  /*1ecb0*/  MOV R243, 0xffffffff ;  /* 0xffffffff00f37802 */ /* 0x000fe20000000f00 */
[----:B------:R-:W-:Y:S01]  /*1ecc0*/  IMAD.MOV.U32 R242, RZ, RZ, 0x1 ;  /* 0x00000001fff27424 */ /* 0x000fe200078e00ff */
[----:B------:R-:W-:Y:S02]  /*1ecd0*/  MOV R2, 0x1ecf0 ;  /* 0x0001ecf000027802 */ /* 0x000fe40000000f00 */
[----:B-1----:R-:W-:Y:S05]  /*1ece0*/  CALL.REL.NOINC `($__internal_11_$__cuda_sm70_shflsync_idx_p) ;  /* 0x0000de6000007944 */ /* 0x002fea0003c00000 */
[----:B------:R-:W-:Y:S01]  /*1ecf0*/  MOV R2, R244 ;  /* 0x000000f400027202 */ /* 0x000fe20000000f00 */
[----:B------:R-:W-:-:S05]  /*1ed00*/  BRA `(.L_x_3615) ;  /* 0xfffef3b000007947 */ /* 0x000fca000383ffff */
.L_x_3484:
[----:B------:R-:W-:Y:S01]  /*1ed10*/  MOV R3, 0x1c1f ;  /* 0x00001c1f00037802 */ /* 0x000fe20000000f00 */
[----:B------:R-:W-:Y:S01]  /*1ed20*/  IMAD.MOV.U32 R241, RZ, RZ, R158 ;  /* 0x000000fffff17224 */ /* 0x000fe200078e009e */
[----:B------:R-:W-:Y:S01]  /*1ed30*/  MOV R243, 0xffffffff ;  /* 0xffffffff00f37802 */ /* 0x000fe20000000f00 */
[----:B------:R-:W-:Y:S01]  /*1ed40*/  IMAD.MOV.U32 R242, RZ, RZ, 0x2 ;  /* 0x00000002fff27424 */ /* 0x000fe200078e00ff */
[----:B------:R-:W-:Y:S02]  /*1ed50*/  MOV R2, 0x1ed70 ;  /* 0x0001ed7000027802 */ /* 0x000fe40000000f00 */
[----:B-12---:R-:W-:Y:S05]  /*1ed60*/  CALL.REL.NOINC `($__internal_11_$__cuda_sm70_shflsync_idx_p) ;  /* 0x0000dde000007944 */ /* 0x006fea0003c00000 */
[----:B------:R-:W-:Y:S01]  /*1ed70*/  MOV R154, R244 ;  /* 0x000000f4009a7202 */ /* 0x000fe20000000f00 */
[----:B------:R-:W-:-:S05]  /*1ed80*/  BRA `(.L_x_3616) ;  /* 0xfffef55000007947 */ /* 0x000fca000383ffff */
.L_x_3489:
[----:B------:R-:W-:Y:S01]  /*1ed90*/  MOV R3, 0x1c1f ;  /* 0x00001c1f00037802 */ /* 0x000fe20000000f00 */
[----:B------:R-:W-:Y:S01]  /*1eda0*/  IMAD.MOV.U32 R241, RZ, RZ, R158 ;  /* 0x000000fffff17224 */ /* 0x000fe200078e009e */
[----:B------:R-:W-:Y:S01]  /*1edb0*/  MOV R243, 0xffffffff ;  /* 0xffffffff00f37802 */ /* 0x000fe20000000f00 */
[----:B------:R-:W-:Y:S01]  /*1edc0*/  IMAD.MOV.U32 R242, RZ, RZ, 0x3 ;  /* 0x00000003fff27424 */ /* 0x000fe200078e00ff */
[----:B------:R-:W-:Y:S02]  /*1edd0*/  MOV R2, 0x1edf0 ;  /* 0x0001edf000027802 */ /* 0x000fe40000000f00 */
[----:B-123--:R-:W-:Y:S05]  /*1ede0*/  CALL.REL.NOINC `($__internal_11_$__cuda_sm70_shflsync_idx_p) ;  /* 0x0000dd6000007944 */ /* 0x00efea0003c00000 */
[----:B------:R-:W-:Y:S01]  /*1edf0*/  MOV R3, R244 ;  /* 0x000000f400037202 */ /* 0x000fe20000000f00 */
[----:B------:R-:W-:-:S05]  /*1ee00*/  BRA `(.L_x_3617) ;  /* 0xfffeff9000007947 */ /* 0x000fca000383ffff */
.L_x_3494:
[----:B------:R-:W-:Y:S02]  /*1ee10*/  MOV R3, 0x2 ;  /* 0x0000000200037802 */ /* 0x000fe40000000f00 */
[----:B------:R-:W-:Y:S02]  /*1ee20*/  MOV R2, 0x1ee40 ;  /* 0x0001ee4000027802 */ /* 0x000fe40000000f00 */
[----:B--234-:R-:W-:Y:S05]  /*1ee30*/  CALL.REL.NOINC `($__internal_10_$__cuda_sm70_shflsync_bfly_p) ;  /* 0x0000dcb000007944 */ /* 0x01cfea0003c00000 */
[----:B------:R-:W-:Y:S01]  /*1ee40*/  MOV R0, R158 ;  /* 0x0000009e00007202 */ /* 0x000fe20000000f00 */
[----:B------:R-:W-:-:S05]  /*1ee50*/  BRA `(.L_x_3618) ;  /* 0xffff070000007947 */ /* 0x000fca000383ffff */
.L_x_3495:
[----:B------:R-:W-:Y:S02]  /*1ee60*/  MOV R3, 0x1 ;  /* 0x0000000100037802 */ /* 0x000fe40000000f00 */
[----:B------:R-:W-:Y:S02]  /*1ee70*/  MOV R2, 0x1ee90 ;  /* 0x0001ee9000027802 */ /* 0x000fe40000000f00 */
[----:B---34-:R-:W-:Y:S05]  /*1ee80*/  CALL.REL.NOINC `($__internal_10_$__cuda_sm70_shflsync_bfly_p) ;  /* 0x0000dc6000007944 */ /* 0x018fea0003c00000 */
[----:B------:R-:W-:Y:S01]  /*1ee90*/  IMAD.MOV.U32 R3, RZ, RZ, 0x2 ;  /* 0x00000002ff037424 */ /* 0x000fe200078e00ff */
[----:B------:R-:W-:Y:S01]  /*1eea0*/  FMNMX.FTZ R154, R4, R158, !PT ;  /* 0x0000009e049a7209 */ /* 0x000fe20007810000 */
[----:B------:R-:W-:Y:S01]  /*1eeb0*/  IMAD.MOV.U32 R4, RZ, RZ, R153 ;  /* 0x000000ffff047224 */ /* 0x000fe200078e0099 */
[----:B------:R-:W-:Y:S02]  /*1eec0*/  MOV R2, 0x1eee0 ;  /* 0x0001eee000027802 */ /* 0x000fe40000000f00 */
[----:B------:R-:W-:Y:S05]  /*1eed0*/  CALL.REL.NOINC `($__internal_10_$__cuda_sm70_shflsync_bfly_p) ;  /* 0x0000dc1000007944 */ /* 0x000fea0003c00000 */
[----:B------:R-:W-:Y:S01]  /*1eee0*/  FMNMX.FTZ R4, R153, R158, !PT ;  /* 0x0000009e99047209 */ /* 0x000fe20007810000 */
[----:B------:R-:W-:Y:S01]  /*1eef0*/  IMAD.MOV.U32 R3, RZ, RZ, 0x1 ;  /* 0x00000001ff037424 */ /* 0x000fe200078e00ff */
[----:B------:R-:W-:Y:S02]  /*1ef00*/  MOV R2, 0x1ef20 ;  /* 0x0001ef2000027802 */ /* 0x000fe40000000f00 */
[----:B------:R-:W-:Y:S05]  /*1ef10*/  CALL.REL.NOINC `($__internal_10_$__cuda_sm70_shflsync_bfly_p) ;  /* 0x0000dbd000007944 */ /* 0x000fea0003c00000 */
        /* <DEDUP_REMOVED lines=14> */
[----:B------:R-:W-:Y:S01]  /*1f000*/  IMAD.MOV.U32 R3, RZ, RZ, 0x1 ;  /* 0x00000001ff037424 */ /* 0x000fe200078e00ff */
[----:B------:R-:W-:Y:S02]  /*1f010*/  FMNMX.FTZ R6, R6, R158, !PT ;  /* 0x0000009e06067209 */ /* 0x000fe40007810000 */
[----:B------:R-:W-:Y:S03]  /*1f020*/  MOV R2, 0x1f050 ;  /* 0x0001f05000027802 */ /* 0x000fe60000000f00 */
[----:B------:R-:W-:Y:S02]  /*1f030*/  IMAD.MOV.U32 R4, RZ, RZ, R6 ;  /* 0x000000ffff047224 */ /* 0x000fe400078e0006 */
[----:B------:R-:W-:Y:S05]  /*1f040*/  CALL.REL.NOINC `($__internal_10_$__cuda_sm70_shflsync_bfly_p) ;  /* 0x0000daa000007944 */ /* 0x000fea0003c00000 */
[----:B------:R-:W-:Y:S01]  /*1f050*/  MOV R3, R158 ;  /* 0x0000009e00037202 */ /* 0x000fe20000000f00 */
[----:B------:R-:W-:-:S05]  /*1f060*/  BRA `(.L_x_3619) ;  /* 0xffff05e000007947 */ /* 0x000fca000383ffff */
.L_x_3504:
        /* <DEDUP_REMOVED lines=8> */
.L_x_3505:
        /* <DEDUP_REMOVED lines=10> */
[----:B------:R1:W5:Y:S01]  /*1f190*/  LDL R8, [R1+0x94] ;  /* 0x0000940001087983 */ /* 0x0003620000100800 */
[----:B------:R-:W-:Y:S01]  /*1f1a0*/  MOV R243, 0xffffffff ;  /* 0xffffffff00f37802 */ /* 0x000fe20000000f00 */
[C---:B------:R-:W-:Y:S05]  /*1f1b0*/  IMAD.X R11, R9.reuse, 0x1, R215, P0 ;  /* 0x00000001090b7824 */ /* 0x040fea00000e06d7 */
[----:B------:R-:W-:Y:S01]  /*1f1c0*/  @!PT LDS RZ, [RZ] ;  /* 0x00000000fffff984 */ /* 0x000fe20000000800 */
[----:B------:R-:W-:Y:S01]  /*1f1d0*/  @!PT LDS RZ, [RZ] ;  /* 0x00000000fffff984 */ /* 0x000fe20000000800 */
[----:B------:R-:W-:Y:S01]  /*1f1e0*/  @!PT LDS RZ, [RZ] ;  /* 0x00000000fffff984 */ /* 0x000fe20000000800 */
[----:B------:R1:W-:Y:S01]  /*1f1f0*/  LDGSTS.E.BYPASS.LTC128B.128 [R239], [R10.64], !P3 ;  /* 0x000000000aef7fae */ /* 0x0003e2000d901d46 */
[----:B--2---:R-:W-:Y:S02]  /*1f200*/  ISETP.GE.AND P1, PT, R2, c[0x0][0x1d4], PT ;  /* 0x0000750002007a0c */ /* 0x004fe40003f26270 */
[----:B------:R-:W-:Y:S05]  /*1f210*/  IADD3 R2, P0, R244, R212, RZ ;  /* 0x000000d4f4027210 */ /* 0x000fea0007f1e0ff */
[----:B------:R-:W-:Y:S06]  /*1f220*/  IMAD.X R3, R9, 0x1, R213, P0 ;  /* 0x0000000109037824 */ /* 0x000fec00000e06d5 */
        /* <DEDUP_REMOVED lines=11> */
[----:B------:R-:W-:Y:S01]  /*1f2e0*/  IADD3 R2, P0, R244, R214, RZ ;  /* 0x000000d6f4027210 */ /* 0x000fe20007f1e0ff */
[----:B------:R-:W-:Y:S02]  /*1f2f0*/  IMAD.MOV.U32 R241, RZ, RZ, R4 ;  /* 0x000000fffff17224 */ /* 0x000fe400078e0004 */
[----:B------:R-:W-:Y:S02]  /*1f300*/  IMAD.MOV.U32 R242, RZ, RZ, 0x2 ;  /* 0x00000002fff27424 */ /* 0x000fe400078e00ff */
[----:B------:R-:W-:Y:S02]  /*1f310*/  IMAD.X R3, R9, 0x1, R215, P0 ;  /* 0x0000000109037824 */ /* 0x000fe400000e06d7 */
[----:B------:R-:W-:Y:S03]  /*1f320*/  IMAD.MOV.U32 R243, RZ, RZ, -0x1 ;  /* 0xfffffffffff37424 */ /* 0x000fe600078e00ff */
        /* <DEDUP_REMOVED lines=23> */
.L_x_3508:
        /* <DEDUP_REMOVED lines=8> */
.L_x_3509:
        /* <DEDUP_REMOVED lines=16> */
[----:B------:R1:W-:Y:S01]  /*1f620*/  LDGSTS.E.BYPASS.LTC128B.128 [R238+0x5080], [R156.64], !P3 ;  /* 0x050800009cee7fae */ /* 0x0003e2000d901d46 */
        /* <DEDUP_REMOVED lines=42> */
.L_x_3510:
[----:B------:R-:W-:Y:S02]  /*1f8d0*/  MOV R3, 0x2 ;  /* 0x0000000200037802 */ /* 0x000fe40000000f00 */
[----:B------:R-:W-:Y:S02]  /*1f8e0*/  MOV R2, 0x1f900 ;  /* 0x0001f90000027802 */ /* 0x000fe40000000f00 */
[----:B------:R-:W-:Y:S05]  /*1f8f0*/  CALL.REL.NOINC `($__internal_10_$__cuda_sm70_shflsync_bfly_p) ;  /* 0x0000d1f000007944 */ /* 0x000fea0003c00000 */
[----:B------:R-:W-:Y:S01]  /*1f900*/  MOV R155, R158 ;  /* 0x0000009e009b7202 */ /* 0x000fe20000000f00 */
[----:B------:R-:W-:-:S05]  /*1f910*/  BRA `(.L_x_3624) ;  /* 0xffff344000007947 */ /* 0x000fca000383ffff */
.L_x_3511:
[----:B------:R-:W-:Y:S01]  /*1f920*/  MOV R3, 0x1 ;  /* 0x0000000100037802 */ /* 0x000fe20000000f00 */
[----:B-1----:R-:W-:Y:S01]  /*1f930*/  IMAD.MOV.U32 R4, RZ, RZ, R155 ;  /* 0x000000ffff047224 */ /* 0x002fe200078e009b */
[----:B------:R-:W-:Y:S02]  /*1f940*/  MOV R2, 0x1f960 ;  /* 0x0001f96000027802 */ /* 0x000fe40000000f00 */
[----:B------:R-:W-:Y:S05]  /*1f950*/  CALL.REL.NOINC `($__internal_10_$__cuda_sm70_shflsync_bfly_p) ;  /* 0x0000d19000007944 */ /* 0x000fea0003c00000 */
[----:B------:R-:W-:Y:S01]  /*1f960*/  IMAD.MOV.U32 R4, RZ, RZ, R156 ;  /* 0x000000ffff047224 */ /* 0x000fe200078e009c */
[----:B------:R-:W-:Y:S01]  /*1f970*/  FMNMX.FTZ R155, R155, R158, !PT ;  /* 0x0000009e9b9b7209 */ /* 0x000fe20007810000 */
[----:B------:R-:W-:Y:S01]  /*1f980*/  IMAD.MOV.U32 R3, RZ, RZ, 0x2 ;  /* 0x00000002ff037424 */ /* 0x000fe200078e00ff */
        /* <DEDUP_REMOVED lines=24> */
[----:B------:R-:W-:Y:S01]  /*1fb10*/  MOV R2, R158 ;  /* 0x0000009e00027202 */ /* 0x000fe20000000f00 */
[----:B------:R-:W-:-:S05]  /*1fb20*/  BRA `(.L_x_3625) ;  /* 0xffff332000007947 */ /* 0x000fca000383ffff */
.L_x_3514:
[----:B------:R-:W-:Y:S01]  /*1fb30*/  MOV R3, 0x181f ;  /* 0x0000181f00037802 */ /* 0x000fe20000000f00 */
[----:B------:R-:W-:Y:S01]  /*1fb40*/  IMAD.MOV.U32 R241, RZ, RZ, R0 ;  /* 0x000000fffff17224 */ /* 0x000fe200078e0000 */
[----:B------:R-:W-:Y:S01]  /*1fb50*/  MOV R243, 0xffffffff ;  /* 0xffffffff00f37802 */ /* 0x000fe20000000f00 */
[----:B------:R-:W-:Y:S01]  /*1fb60*/  IMAD.MOV.U32 R242, RZ, RZ, RZ ;  /* 0x000000fffff27224 */ /* 0x000fe200078e00ff */
[----:B------:R-:W-:Y:S02]  /*1fb70*/  MOV R2, 0x1fb90 ;  /* 0x0001fb9000027802 */ /* 0x000fe40000000f00 */
[----:B-1234-:R-:W-:Y:S05]  /*1fb80*/  CALL.REL.NOINC `($__internal_11_$__cuda_sm70_shflsync_idx_p) ;  /* 0x0000cfc000007944 */ /* 0x01efea0003c00000 */
[----:B------:R-:W-:Y:S01]  /*1fb90*/  MOV R7, R244 ;  /* 0x000000f400077202 */ /* 0x000fe20000000f00 */
[----:B------:R-:W-:-:S05]  /*1fba0*/  BRA `(.L_x_3626) ;  /* 0xffff51d000007947 */ /* 0x000fca000383ffff */
.L_x_3517:
        /* <DEDUP_REMOVED lines=8> */
.L_x_3518:
        /* <DEDUP_REMOVED lines=16> */
[----:B------:R-:W-:Y:S06]  /*1fd30*/  IMAD.X R3, R7, 0x1, R214, P0 ;  /* 0x0000000107037824 */ /* 0x000fec00000e06d6 */
[----:B------:R-:W-:Y:S01]  /*1fd40*/  @!PT LDS RZ, [RZ] ;  /* 0x00000000fffff984 */ /* 0x000fe20000000800 */
[----:B------:R-:W-:Y:S01]  /*1fd50*/  @!PT LDS RZ, [RZ] ;  /* 0x00000000fffff984 */ /* 0x000fe20000000800 */
[----:B------:R-:W-:Y:S01]  /*1fd60*/  @!PT LDS RZ, [RZ] ;  /* 0x00000000fffff984 */ /* 0x000fe20000000800 */
[----:B------:R1:W-:Y:S04]  /*1fd70*/  LDGSTS.E.BYPASS.LTC128B.128 [R238+0x5080], [R156.64], !P2 ;  /* 0x050800009cee7fae */ /* 0x0003e8000d101d46 */
[----:B------:R2:W-:Y:S02]  /*1fd80*/  LDGSTS.E.BYPASS.LTC128B.128 [R238+0x6880], [R2.64], !P1 ;  /* 0x0688000002ee7fae */ /* 0x0005e4000c901d46 */
[----:B--2---:R-:W-:Y:S01]  /*1fd90*/  MOV R2, 0x1fdc0 ;  /* 0x0001fdc000027802 */ /* 0x004fe20000000f00 */
[----:B------:R-:W-:Y:S02]  /*1fda0*/  IMAD.MOV.U32 R3, RZ, RZ, 0x181f ;  /* 0x0000181fff037424 */ /* 0x000fe400078e00ff */
[----:B-1----:R-:W-:Y:S05]  /*1fdb0*/  CALL.REL.NOINC `($__internal_11_$__cuda_sm70_shflsync_idx_p) ;  /* 0x0000cd9000007944 */ /* 0x002fea0003c00000 */
        /* <DEDUP_REMOVED lines=35> */
.L_x_3519:
        /* <DEDUP_REMOVED lines=8> */
.L_x_3524:
        /* <DEDUP_REMOVED lines=8> */
.L_x_3529:
        /* <DEDUP_REMOVED lines=8> */
.L_x_3534:
        /* <DEDUP_REMOVED lines=8> */
.L_x_3539:
[----:B------:R-:W-:Y:S02]  /*201f0*/  MOV R3, 0x2 ;  /* 0x0000000200037802 */ /* 0x000fe40000000f00 */
[----:B------:R-:W-:Y:S02]  /*20200*/  MOV R2, 0x20220 ;  /* 0x0002022000027802 */ /* 0x000fe40000000f00 */
[----:B------:R-:W-:Y:S05]  /*20210*/  CALL.REL.NOINC `($__internal_10_$__cuda_sm70_shflsync_bfly_p) ;  /* 0x0000c8d000007944 */ /* 0x000fea0003c00000 */
[----:B------:R-:W-:Y:S01]  /*20220*/  MOV R155, R158 ;  /* 0x0000009e009b7202 */ /* 0x000fe20000000f00 */
[----:B------:R-:W-:-:S05]  /*20230*/  BRA `(.L_x_3633) ;  /* 0xffff72e000007947 */ /* 0x000fca000383ffff */
.L_x_3540:
        /* <DEDUP_REMOVED lines=33> */
.L_x_3542:
[----:B------:R2:W5:Y:S01]  /*20450*/  LDL R4, [R1+0x74] ;  /* 0x0000740001047983 */ /* 0x0005620000100800 */
[----:B-1----:R-:W-:-:S02]  /*20460*/  MOV R3, 0x2 ;  /* 0x0000000200037802 */ /* 0x002fc40000000f00 */
[----:B------:R-:W-:Y:S02]  /*20470*/  MOV R2, 0x20490 ;  /* 0x0002049000027802 */ /* 0x000fe40000000f00 */
[----:B--2--5:R-:W-:Y:S05]  /*20480*/  CALL.REL.NOINC `($__internal_10_$__cuda_sm70_shflsync_bfly_p) ;  /* 0x0000c66000007944 */ /* 0x024fea0003c00000 */
[----:B------:R-:W-:Y:S01]  /*20490*/  MOV R6, R158 ;  /* 0x0000009e00067202 */ /* 0x000fe20000000f00 */
[----:B------:R-:W-:Y:S05]  /*204a0*/  BRA `(.L_x_3635) ;  /* 0xffff908000007947 */ /* 0x000fea000383ffff */
.L_x_3543:
[----:B------:R-:W-:Y:S01]  /*204b0*/  IMAD.MOV.U32 R4, RZ, RZ, R6 ;  /* 0x000000ffff047224 */ /* 0x000fe200078e0006 */
[----:B-1----:R-:W-:Y:S02]  /*204c0*/  MOV R3, 0x1 ;  /* 0x0000000100037802 */ /* 0x002fe40000000f00 */
[----:B------:R-:W-:Y:S02]  /*204d0*/  MOV R2, 0x204f0 ;  /* 0x000204f000027802 */ /* 0x000fe40000000f00 */
[----:B------:R-:W-:Y:S05]  /*204e0*/  CALL.REL.NOINC `($__internal_10_$__cuda_sm70_shflsync_bfly_p) ;  /* 0x0000c60000007944 */ /* 0x000fea0003c00000 */
[----:B------:R1:W5:Y:S01]  /*204f0*/  LDL R4, [R1+0x78] ;  /* 0x0000780001047983 */ /* 0x0003620000100800 */
[----:B------:R-:W-:Y:S01]  /*20500*/  FADD.FTZ R6, R6, R158 ;  /* 0x0000009e06067221 */ /* 0x000fe20000010000 */
[----:B------:R-:W-:Y:S02]  /*20510*/  MOV R3, 0x2 ;  /* 0x0000000200037802 */ /* 0x000fe40000000f00 */
[----:B------:R-:W-:Y:S02]  /*20520*/  MOV R2, 0x20540 ;  /* 0x0002054000027802 */ /* 0x000fe40000000f00 */
[----:B-1---5:R-:W-:Y:S05]  /*20530*/  CALL.REL.NOINC `($__internal_10_$__cuda_sm70_shflsync_bfly_p) ;  /* 0x0000c5b000007944 */ /* 0x022fea0003c00000 */
[----:B------:R-:W2:Y:S01]  /*20540*/  LDL.LU R0, [R1+0x78] ;  /* 0x0000780001007983 */ /* 0x000ea20000300800 */
[----:B------:R-:W-:Y:S02]  /*20550*/  MOV R3, 0x1 ;  /* 0x0000000100037802 */ /* 0x000fe40000000f00 */
[----:B------:R-:W-:Y:S01]  /*20560*/  MOV R2, 0x205a0 ;  /* 0x000205a000027802 */ /* 0x000fe20000000f00 */
[----:B--2---:R-:W-:-:S05]  /*20570*/  FADD.FTZ R5, R0, R158 ;  /* 0x0000009e00057221 */ /* 0x004fca0000010000 */
[----:B------:R-:W-:Y:S02]  /*20580*/  MOV R4, R5 ;  /* 0x0000000500047202 */ /* 0x000fe40000000f00 */
        /* <DEDUP_REMOVED lines=23> */
[----:B------:R-:W-:Y:S05]  /*20700*/  BRA `(.L_x_3636) ;  /* 0xffff8f5000007947 */ /* 0x000fea000383ffff */
.L_x_3563:
        /* <DEDUP_REMOVED lines=8> */
.L_x_3564:
[----:B------:R-:W-:Y:S01]  /*20790*/  IMAD.MOV.U32 R241, RZ, RZ, R11 ;  /* 0x000000fffff17224 */ /* 0x000fe200078e000b */
[----:B------:R-:W-:Y:S01]  /*207a0*/  MOV R3, 0x181f ;  /* 0x0000181f00037802 */ /* 0x000fe20000000f00 */
[----:B------:R-:W-:Y:S01]  /*207b0*/  IMAD.MOV.U32 R242, RZ, RZ, RZ ;  /* 0x000000fffff27224 */ /* 0x000fe200078e00ff */
[----:B------:R-:W-:Y:S02]  /*207c0*/  MOV R243, 0xffffffff ;  /* 0xffffffff00f37802 */ /* 0x000fe40000000f00 */
[----:B------:R-:W-:-:S02]  /*207d0*/  MOV R2, 0x207f0 ;  /* 0x000207f000027802 */ /* 0x000fc40000000f00 */
[----:B-12--5:R-:W-:Y:S05]  /*207e0*/  CALL.REL.NOINC `($__internal_11_$__cuda_sm70_shflsync_idx_p) ;  /* 0x0000c36000007944 */ /* 0x026fea0003c00000 */
[----:B------:R-:W-:Y:S01]  /*207f0*/  MOV R2, R244 ;  /* 0x000000f400027202 */ /* 0x000fe20000000f00 */
[----:B------:R-:W-:Y:S05]  /*20800*/  BRA `(.L_x_3638) ;  /* 0xffffbbe000007947 */ /* 0x000fea000383ffff */
.L_x_3567:
[----:B------:R-:W-:Y:S01]  /*20810*/  IMAD.MOV.U32 R241, RZ, RZ, R9 ;  /* 0x000000fffff17224 */ /* 0x000fe200078e0009 */
[----:B--2---:R-:W-:Y:S01]  /*20820*/  MOV R3, 0x181f ;  /* 0x0000181f00037802 */ /* 0x004fe20000000f00 */
[----:B------:R-:W-:Y:S01]  /*20830*/  IMAD.MOV.U32 R242, RZ, RZ, 0x1 ;  /* 0x00000001fff27424 */ /* 0x000fe200078e00ff */
[----:B------:R-:W-:-:S02]  /*20840*/  MOV R243, 0xffffffff ;  /* 0xffffffff00f37802 */ /* 0x000fc40000000f00 */
[----:B----4-:R-:W-:Y:S02]  /*20850*/  MOV R2, 0x20870 ;  /* 0x0002087000027802 */ /* 0x010fe40000000f00 */
[----:B-1-3--:R-:W-:Y:S05]  /*20860*/  CALL.REL.NOINC `($__internal_11_$__cuda_sm70_shflsync_idx_p) ;  /* 0x0000c2e000007944 */ /* 0x00afea0003c00000 */
        /* <DEDUP_REMOVED lines=9> */
.L_x_3570:
[----:B------:R-:W-:Y:S01]  /*20900*/  IMAD.MOV.U32 R241, RZ, RZ, R9 ;  /* 0x000000fffff17224 */ /* 0x000fe200078e0009 */
[----:B--2---:R-:W-:Y:S01]  /*20910*/  MOV R3, 0x181f ;  /* 0x0000181f00037802 */ /* 0x004fe20000000f00 */
[----:B------:R-:W-:Y:S01]  /*20920*/  IMAD.MOV.U32 R242, RZ, RZ, 0x2 ;  /* 0x00000002fff27424 */ /* 0x000fe200078e00ff */
[----:B------:R-:W-:Y:S02]  /*20930*/  MOV R243, 0xffffffff ;  /* 0xffffffff00f37802 */ /* 0x000fe40000000f00 */
[----:B------:R-:W-:-:S02]  /*20940*/  MOV R2, 0x20960 ;  /* 0x0002096000027802 */ /* 0x000fc40000000f00 */
[----:B-1-3--:R-:W-:Y:S05]  /*20950*/  CALL.REL.NOINC `($__internal_11_$__cuda_sm70_shflsync_idx_p) ;  /* 0x0000c1f000007944 */ /* 0x00afea0003c00000 */
[----:B------:R-:W-:Y:S01]  /*20960*/  MOV R0, R244 ;  /* 0x000000f400007202 */ /* 0x000fe20000000f00 */
[----:B------:R-:W-:Y:S05]  /*20970*/  BRA `(.L_x_3640) ;  /* 0xffffbca000007947 */ /* 0x000fea000383ffff */
.L_x_3571:
[----:B------:R-:W-:Y:S01]  /*20980*/  IMAD.MOV.U32 R241, RZ, RZ, R11 ;  /* 0x000000fffff17224 */ /* 0x000fe200078e000b */
[----:B--2---:R-:W-:Y:S01]  /*20990*/  MOV R3, 0x181f ;  /* 0x0000181f00037802 */ /* 0x004fe20000000f00 */
[----:B------:R-:W-:Y:S01]  /*209a0*/  IMAD.MOV.U32 R242, RZ, RZ, 0x2 ;  /* 0x00000002fff27424 */ /* 0x000fe200078e00ff */
[----:B------:R-:W-:-:S02]  /*209b0*/  MOV R243, 0xffffffff ;  /* 0xffffffff00f37802 */ /* 0x000fc40000000f00 */
[----:B------:R-:W-:Y:S02]  /*209c0*/  MOV R2, 0x209e0 ;  /* 0x000209e000027802 */ /* 0x000fe40000000f00 */
[----:B-1-34-:R-:W-:Y:S05]  /*209d0*/  CALL.REL.NOINC `($__internal_11_$__cuda_sm70_shflsync_idx_p) ;  /* 0x0000c17000007944 */ /* 0x01afea0003c00000 */
[----:B------:R-:W-:Y:S01]  /*209e0*/  MOV R2, R244 ;  /* 0x000000f400027202 */ /* 0x000fe20000000f00 */
[----:B------:R-:W-:Y:S05]  /*209f0*/  BRA `(.L_x_3641) ;  /* 0xffffbc4000007947 */ /* 0x000fea000383ffff */
.L_x_3574:
[----:B------:R-:W-:Y:S01]  /*20a00*/  IMAD.MOV.U32 R241, RZ, RZ, R9 ;  /* 0x000000fffff17224 */ /* 0x000fe200078e0009 */
[----:B-1----:R-:W-:Y:S01]  /*20a10*/  MOV R3, 0x181f ;  /* 0x0000181f00037802 */ /* 0x002fe20000000f00 */
[----:B------:R-:W-:Y:S01]  /*20a20*/  IMAD.MOV.U32 R242, RZ, RZ, 0x3 ;  /* 0x00000003fff27424 */ /* 0x000fe200078e00ff */
[----:B------:R-:W-:Y:S02]  /*20a30*/  MOV R243, 0xffffffff ;  /* 0xffffffff00f37802 */ /* 0x000fe40000000f00 */
[----:B---3--:R-:W-:Y:S02]  /*20a40*/  MOV R2, 0x20a60 ;  /* 0x00020a6000027802 */ /* 0x008fe40000000f00 */
[----:B--2-4-:R-:W-:Y:S05]  /*20a50*/  CALL.REL.NOINC `($__internal_11_$__cuda_sm70_shflsync_idx_p) ;  /* 0x0000c0f000007944 */ /* 0x014fea0003c00000 */
        /* <DEDUP_REMOVED lines=9> */
.L_x_3577:
[----:B------:R-:W-:Y:S01]  /*20af0*/  IMAD.MOV.U32 R241, RZ, RZ, R9 ;  /* 0x000000fffff17224 */ /* 0x000fe200078e0009 */
[----:B--2---:R-:W-:Y:S01]  /*20b00*/  MOV R3, 0x181f ;  /* 0x0000181f00037802 */ /* 0x004fe20000000f00 */
[----:B------:R-:W-:Y:S01]  /*20b10*/  IMAD.MOV.U32 R242, RZ, RZ, 0x4 ;  /* 0x00000004fff27424 */ /* 0x000fe200078e00ff */
[----:B------:R-:W-:-:S02]  /*20b20*/  MOV R243, 0xffffffff ;  /* 0xffffffff00f37802 */ /* 0x000fc40000000f00 */
[----:B---3--:R-:W-:Y:S02]  /*20b30*/  MOV R2, 0x20b50 ;  /* 0x00020b5000027802 */ /* 0x008fe40000000f00 */
[----:B-1--4-:R-:W-:Y:S05]  /*20b40*/  CALL.REL.NOINC `($__internal_11_$__cuda_sm70_shflsync_idx_p) ;  /* 0x0000c00000007944 */ /* 0x012fea0003c00000 */
[----:B------:R-:W-:Y:S01]  /*20b50*/  MOV R0, R244 ;  /* 0x000000f400007202 */ /* 0x000fe20000000f00 */
[----:B------:R-:W-:Y:S05]  /*20b60*/  BRA `(.L_x_3643) ;  /* 0xffffbd0000007947 */ /* 0x000fea000383ffff */
.L_x_3578:
[----:B------:R-:W-:Y:S01]  /*20b70*/  IMAD.MOV.U32 R241, RZ, RZ, R11 ;  /* 0x000000fffff17224 */ /* 0x000fe200078e000b */
[----:B--2---:R-:W-:Y:S01]  /*20b80*/  MOV R3, 0x181f ;  /* 0x0000181f00037802 */ /* 0x004fe20000000f00 */
[----:B------:R-:W-:Y:S01]  /*20b90*/  IMAD.MOV.U32 R242, RZ, RZ, 0x4 ;  /* 0x00000004fff27424 */ /* 0x000fe200078e00ff */
[----:B------:R-:W-:Y:S02]  /*20ba0*/  MOV R243, 0xffffffff ;  /* 0xffffffff00f37802 */ /* 0x000fe40000000f00 */
[----:B---3--:R-:W-:Y:S02]  /*20bb0*/  MOV R2, 0x20bd0 ;  /* 0x00020bd000027802 */ /* 0x008fe40000000f00 */
[----:B-1--4-:R-:W-:Y:S05]  /*20bc0*/  CALL.REL.NOINC `($__internal_11_$__cuda_sm70_shflsync_idx_p) ;  /* 0x0000bf8000007944 */ /* 0x012fea0003c00000 */
[----:B------:R-:W-:Y:S01]  /*20bd0*/  MOV R2, R244 ;  /* 0x000000f400027202 */ /* 0x000fe20000000f00 */
[----:B------:R-:W-:Y:S05]  /*20be0*/  BRA `(.L_x_3644) ;  /* 0xffffbca000007947 */ /* 0x000fea000383ffff */
.L_x_3581:
[----:B------:R-:W-:Y:S01]  /*20bf0*/  IMAD.MOV.U32 R241, RZ, RZ, R9 ;  /* 0x000000fffff17224 */ /* 0x000fe200078e0009 */
[----:B---3--:R-:W-:Y:S01]  /*20c00*/  MOV R3, 0x181f ;  /* 0x0000181f00037802 */ /* 0x008fe20000000f00 */
[----:B------:R-:W-:Y:S01]  /*20c10*/  IMAD.MOV.U32 R242, RZ, RZ, 0x5 ;  /* 0x00000005fff27424 */ /* 0x000fe200078e00ff */
[----:B------:R-:W-:-:S02]  /*20c20*/  MOV R243, 0xffffffff ;  /* 0xffffffff00f37802 */ /* 0x000fc40000000f00 */
[----:B------:R-:W-:Y:S02]  /*20c30*/  MOV R2, 0x20c50 ;  /* 0x00020c5000027802 */ /* 0x000fe40000000f00 */
[----:B-12-4-:R-:W-:Y:S05]  /*20c40*/  CALL.REL.NOINC `($__internal_11_$__cuda_sm70_shflsync_idx_p) ;  /* 0x0000bf0000007944 */ /* 0x016fea0003c00000 */
        /* <DEDUP_REMOVED lines=9> */
.L_x_3584:
[----:B------:R-:W-:Y:S01]  /*20ce0*/  IMAD.MOV.U32 R241, RZ, RZ, R9 ;  /* 0x000000fffff17224 */ /* 0x000fe200078e0009 */
[----:B--2---:R-:W-:Y:S01]  /*20cf0*/  MOV R3, 0x181f ;  /* 0x0000181f00037802 */ /* 0x004fe20000000f00 */
[----:B------:R-:W-:Y:S01]  /*20d00*/  IMAD.MOV.U32 R242, RZ, RZ, 0x6 ;  /* 0x00000006fff27424 */ /* 0x000fe200078e00ff */
[----:B------:R-:W-:Y:S02]  /*20d10*/  MOV R243, 0xffffffff ;  /* 0xffffffff00f37802 */ /* 0x000fe40000000f00 */
[----:B---3--:R-:W-:-:S02]  /*20d20*/  MOV R2, 0x20d40 ;  /* 0x00020d4000027802 */ /* 0x008fc40000000f00 */
[----:B-1--4-:R-:W-:Y:S05]  /*20d30*/  CALL.REL.NOINC `($__internal_11_$__cuda_sm70_shflsync_idx_p) ;  /* 0x0000be1000007944 */ /* 0x012fea0003c00000 */
[----:B------:R-:W-:Y:S01]  /*20d40*/  MOV R0, R244 ;  /* 0x000000f400007202 */ /* 0x000fe20000000f00 */
[----:B------:R-:W-:Y:S05]  /*20d50*/  BRA `(.L_x_3646) ;  /* 0xffffbd6000007947 */ /* 0x000fea000383ffff */
.L_x_3585:
        /* <DEDUP_REMOVED lines=8> */
.L_x_3588:
[----:B------:R-:W-:Y:S01]  /*20de0*/  IMAD.MOV.U32 R241, RZ, RZ, R9 ;  /* 0x000000fffff17224 */ /* 0x000fe200078e0009 */
[----:B---3--:R-:W-:Y:S01]  /*20df0*/  MOV R3, 0x181f ;  /* 0x0000181f00037802 */ /* 0x008fe20000000f00 */
[----:B------:R-:W-:Y:S01]  /*20e00*/  IMAD.MOV.U32 R242, RZ, RZ, 0x7 ;  /* 0x00000007fff27424 */ /* 0x000fe200078e00ff */
[----:B------:R-:W-:Y:S02]  /*20e10*/  MOV R243, 0xffffffff ;  /* 0xffffffff00f37802 */ /* 0x000fe40000000f00 */
[----:B------:R-:W-:Y:S02]  /*20e20*/  MOV R2, 0x20e40 ;  /* 0x00020e4000027802 */ /* 0x000fe40000000f00 */
[----:B-12-4-:R-:W-:Y:S05]  /*20e30*/  CALL.REL.NOINC `($__internal_11_$__cuda_sm70_shflsync_idx_p) ;  /* 0x0000bd1000007944 */ /* 0x016fea0003c00000 */
        /* <DEDUP_REMOVED lines=9> */
        .type           $_ZN7cutlass13device_kernelIN5flash19enable_sm80_to_sm89INS1_16FlashAttnFwdSm80INS1_25CollectiveMainloopFwdSm80ILi4ELi1ELb0EN4cute5tupleIJNS5_1CILi128EEENS7_ILi48EEES8_EEELi128ENS_6half_tEfNS_4arch4Sm80ELb0ELb1ELb0ELb1ELb1ELb1ELb1ELb0EEENS1_21CollectiveEpilogueFwdINS6_IJS8_S8_S9_EEENS6_IJNS7_ILi1EEESH_SH_EEESB_SD_Li128ELb1ELb1ELb0ELb0EEENS1_19SingleTileSchedulerILb1ELb0ELb1ELi128EEEEEEEEEvNT_6ParamsE$_ZZN5flash25CollectiveMainloopFwdSm80ILi4ELi1ELb0EN4cute5tupleIJNS1_1CILi128EEENS3_ILi48EEES4_EEELi128EN7cutlass6half_tEfNS7_4arch4Sm80ELb0ELb1ELb0ELb1ELb1ELb1ELb1ELb0EE3mmaINS_16FlashAttnFwdSm80ISB_NS_21CollectiveEpilogueFwdINS2_IJS4_S4_S5_EEENS2_IJNS3_ILi1EEESG_SG_EEES8_SA_Li128ELb1ELb1ELb0ELb0EEENS_19SingleTileSchedulerILb1ELb0ELb1ELi128EEEE13SharedStorageENS1_6TensorINS1_11ArrayEngineIfLm128EEENS1_6LayoutINS2_IJNS2_IJNS3_ILi2EEESR_EEESR_NS3_ILi16EEEEEENS2_IJNS2_IJSG_SR_EEENS3_ILi4EEENS3_ILi8EEEEEEEEEENS_7SoftmaxILi4ELi0EEEEEbRKNSB_6ParamsERT0_RT1_iRKNS_16SeqlenInfoQKNewKILb1ELb1EEENS2_IJiiiiEEERT_ENKUlvE_clEv,@function
        .size           $_ZN7cutlass13device_kernelIN5flash19enable_sm80_to_sm89INS1_16FlashAttnFwdSm80INS1_25CollectiveMainloopFwdSm80ILi4ELi1ELb0EN4cute5tupleIJNS5_1CILi128EEENS7_ILi48EEES8_EEELi128ENS_6half_tEfNS_4arch4Sm80ELb0ELb1ELb0ELb1ELb1ELb1ELb1ELb0EEENS1_21CollectiveEpilogueFwdINS6_IJS8_S8_S9_EEENS6_IJNS7_ILi1EEESH_SH_EEESB_SD_Li128ELb1ELb1ELb0ELb0EEENS1_19SingleTileSchedulerILb1ELb0ELb1ELi128EEEEEEEEEvNT_6ParamsE$_ZZN5flash25CollectiveMainloopFwdSm80ILi4ELi1ELb0EN4cute5tupleIJNS1_1CILi128EEENS3_ILi48EEES4_EEELi128EN7cutlass6half_tEfNS7_4arch4Sm80ELb0ELb1ELb0ELb1ELb1ELb1ELb1ELb0EE3mmaINS_16FlashAttnFwdSm80ISB_NS_21CollectiveEpilogueFwdINS2_IJS4_S4_S5_EEENS2_IJNS3_ILi1EEESG_SG_EEES8_SA_Li128ELb1ELb1ELb0ELb0EEENS_19SingleTileSchedulerILb1ELb0ELb1ELi128EEEE13SharedStorageENS1_6TensorINS1_11ArrayEngineIfLm128EEENS1_6LayoutINS2_IJNS2_IJNS3_ILi2EEESR_EEESR_NS3_ILi16EEEEEENS2_IJNS2_IJSG_SR_EEENS3_ILi4EEENS3_ILi8EEEEEEEEEENS_7SoftmaxILi4ELi0EEEEEbRKNSB_6ParamsERT0_RT1_iRKNS_16SeqlenInfoQKNewKILb1ELb1EEENS2_IJiiiiEEERT_ENKUlvE_clEv,($__internal_10_$__cuda_sm70_shflsync_bfly_p - $_ZN7cutlass13device_kernelIN5flash19enable_sm80_to_sm89INS1_16FlashAttnFwdSm80INS1_25CollectiveMainloopFwdSm80ILi4ELi1ELb0EN4cute5tupleIJNS5_1CILi128EEENS7_ILi48EEES8_EEELi128ENS_6half_tEfNS_4arch4Sm80ELb0ELb1ELb0ELb1ELb1ELb1ELb1ELb0EEENS1_21CollectiveEpilogueFwdINS6_IJS8_S8_S9_EEENS6_IJNS7_ILi1EEESH_SH_EEESB_SD_Li128ELb1ELb1ELb0ELb0EEENS1_19SingleTileSchedulerILb1ELb0ELb1ELi128EEEEEEEEEvNT_6ParamsE$_ZZN5flash25CollectiveMainloopFwdSm80ILi4ELi1ELb0EN4cute5tupleIJNS1_1CILi128EEENS3_ILi48EEES4_EEELi128EN7cutlass6half_tEfNS7_4arch4Sm80ELb0ELb1ELb0ELb1ELb1ELb1ELb1ELb0EE3mmaINS_16FlashAttnFwdSm80ISB_NS_21CollectiveEpilogueFwdINS2_IJS4_S4_S5_EEENS2_IJNS3_ILi1EEESG_SG_EEES8_SA_Li128ELb1ELb1ELb0ELb0EEENS_19SingleTileSchedulerILb1ELb0ELb1ELi128EEEE13SharedStorageENS1_6TensorINS1_11ArrayEngineIfLm128EEENS1_6LayoutINS2_IJNS2_IJNS3_ILi2EEESR_EEESR_NS3_ILi16EEEEEENS2_IJNS2_IJSG_SR_EEENS3_ILi4EEENS3_ILi8EEEEEEEEEENS_7SoftmaxILi4ELi0EEEEEbRKNSB_6ParamsERT0_RT1_iRKNS_16SeqlenInfoQKNewKILb1ELb1EEENS2_IJiiiiEEERT_ENKUlvE_clEv)
$_ZN7cutlass13device_kernelIN5flash19enable_sm80_to_sm89INS1_16FlashAttnFwdSm80INS1_25CollectiveMainloopFwdSm80ILi4ELi1ELb0EN4cute5tupleIJNS5_1CILi128EEENS7_ILi48EEES8_EEELi128ENS_6half_tEfNS_4arch4Sm80ELb0ELb1ELb0ELb1ELb1ELb1ELb1ELb0EEENS1_21CollectiveEpilogueFwdINS6_IJS8_S8_S9_EEENS6_IJNS7_ILi1EEESH_SH_EEESB_SD_Li128ELb1ELb1ELb0ELb0EEENS1_19SingleTileSchedulerILb1ELb0ELb1ELi128EEEEEEEEEvNT_6ParamsE$_ZZN5flash25CollectiveMainloopFwdSm80ILi4ELi1ELb0EN4cute5tupleIJNS1_1CILi128EEENS3_ILi48EEES4_EEELi128EN7cutlass6half_tEfNS7_4arch4Sm80ELb0ELb1ELb0ELb1ELb1ELb1ELb1ELb0EE3mmaINS_16FlashAttnFwdSm80ISB_NS_21CollectiveEpilogueFwdINS2_IJS4_S4_S5_EEENS2_IJNS3_ILi1EEESG_SG_EEES8_SA_Li128ELb1ELb1ELb0ELb0EEENS_19SingleTileSchedulerILb1ELb0ELb1ELi128EEEE13SharedStorageENS1_6TensorINS1_11ArrayEngineIfLm128EEENS1_6LayoutINS2_IJNS2_IJNS3_ILi2EEESR_EEESR_NS3_ILi16EEEEEENS2_IJNS2_IJSG_SR_EEENS3_ILi4EEENS3_ILi8EEEEEEEEEENS_7SoftmaxILi4ELi0EEEEEbRKNSB_6ParamsERT0_RT1_iRKNS_16SeqlenInfoQKNewKILb1ELb1EEENS2_IJiiiiEEERT_ENKUlvE_clEv:
        /* <DEDUP_REMOVED lines=9> */
[----:B------:R-:W-:Y:S05]  /*20f60*/  RET.REL.NODEC R2 `(_ZN7cutlass13device_kernelIN5flash19enable_sm80_to_sm89INS1_16FlashAttnFwdSm80INS1_25CollectiveMainloopFwdSm80ILi4ELi1ELb0EN4cute5tupleIJNS5_1CILi128EEENS7_ILi48EEES8_EEELi128ENS_6half_tEfNS_4arch4Sm80ELb0ELb1ELb0ELb1ELb1ELb1ELb1ELb0EEENS1_21CollectiveEpilogueFwdINS6_IJS8_S8_S9_EEENS6_IJNS7_ILi1EEESH_SH_EEESB_SD_Li128ELb1ELb1ELb0ELb0EEENS1_19SingleTileSchedulerILb1ELb0ELb1ELi128EEEEEEEEEvNT_6ParamsE) ;  /* 0xfffdf09002007950 */ /* 0x000fea0003c3ffff */
.L_x_3649:
        /* <DEDUP_REMOVED lines=47> */
.L_x_3652:
[----:B------:R-:W-:Y:S05]  /*21260*/  BSYNC B0 ;  /* 0x0000000000007941 */ /* 0x000fea0003800000 */
.L_x_3651:
        /* <DEDUP_REMOVED lines=17> */
.L_x_3751:
[----:B------:R-:W-:Y:S05]  /*21380*/  BRA.DIV ~URZ, `(.L_x_3654) ;  /* 0x000099727f007947 */ /* 0x000fea000b800000 */
[----:B------:R3:W4:Y:S01]  /*21390*/  SHFL.IDX PT, R12, R18, RZ, 0x181f ;  /* 0x00181fff120c7589 */ /* 0x00072200000e0000 */
[----:B--2---:R-:W-:-:S03]  /*213a0*/  MOV R13, R11 ;  /* 0x0000000b000d7202 */ /* 0x004fc60000000f00 */
[----:B------:R3:W2:Y:S04]  /*213b0*/  SHFL.IDX PT, R14, R24, RZ, 0x181f ;  /* 0x00181fff180e7589 */ /* 0x0006a800000e0000 */
[----:B------:R3:W1:Y:S02]  /*213c0*/  SHFL.IDX PT, R2, R19, RZ, 0x181f ;  /* 0x00181fff13027589 */ /* 0x00066400000e0000 */
.L_x_3752:
        /* <DEDUP_REMOVED lines=28> */
.L_x_3656:
[----:B------:R-:W-:Y:S05]  /*21590*/  BSYNC B0 ;  /* 0x0000000000007941 */ /* 0x000fea0003800000 */
.L_x_3655:
        /* <DEDUP_REMOVED lines=21> */
.L_x_3753:
        /* <DEDUP_REMOVED lines=26> */
.L_x_3659:
[----:B------:R-:W-:Y:S05]  /*21890*/  BSYNC B0 ;  /* 0x0000000000007941 */ /* 0x000fea0003800000 */
.L_x_3658:
        /* <DEDUP_REMOVED lines=18> */
.L_x_3754:
[----:B------:R-:W-:Y:S05]  /*219c0*/  BRA.DIV ~URZ, `(.L_x_3661) ;  /* 0x000097027f007947 */ /* 0x000fea000b800000 */
[----:B------:R3:W4:Y:S01]  /*219d0*/  SHFL.IDX PT, R12, R18, 0x2, 0x181f ;  /* 0x00581f00120c7f89 */ /* 0x00072200000e0000 */
[----:B--2---:R-:W-:-:S03]  /*219e0*/  MOV R13, R11 ;  /* 0x0000000b000d7202 */ /* 0x004fc60000000f00 */
[----:B------:R3:W2:Y:S04]  /*219f0*/  SHFL.IDX PT, R14, R24, 0x2, 0x181f ;  /* 0x00581f00180e7f89 */ /* 0x0006a800000e0000 */
[----:B------:R3:W1:Y:S02]  /*21a00*/  SHFL.IDX PT, R2, R19, 0x2, 0x181f ;  /* 0x00581f0013027f89 */ /* 0x00066400000e0000 */
.L_x_3755:
        /* <DEDUP_REMOVED lines=28> */
.L_x_3663:
[----:B------:R-:W-:Y:S05]  /*21bd0*/  BSYNC B0 ;  /* 0x0000000000007941 */ /* 0x000fea0003800000 */
.L_x_3662:
        /* <DEDUP_REMOVED lines=21> */
.L_x_3756:
        /* <DEDUP_REMOVED lines=26> */
.L_x_3666:
[----:B------:R-:W-:Y:S05]  /*21ed0*/  BSYNC B0 ;  /* 0x0000000000007941 */ /* 0x000fea0003800000 */
.L_x_3665:
        /* <DEDUP_REMOVED lines=18> */
.L_x_3757:
[----:B------:R-:W-:Y:S05]  /*22000*/  BRA.DIV ~URZ, `(.L_x_3668) ;  /* 0x000094927f007947 */ /* 0x000fea000b800000 */
[----:B------:R3:W4:Y:S01]  /*22010*/  SHFL.IDX PT, R12, R18, 0x4, 0x181f ;  /* 0x00981f00120c7f89 */ /* 0x00072200000e0000 */
[----:B--2---:R-:W-:-:S03]  /*22020*/  MOV R13, R11 ;  /* 0x0000000b000d7202 */ /* 0x004fc60000000f00 */
[----:B------:R3:W2:Y:S04]  /*22030*/  SHFL.IDX PT, R14, R24, 0x4, 0x181f ;  /* 0x00981f00180e7f89 */ /* 0x0006a800000e0000 */
[----:B------:R3:W1:Y:S02]  /*22040*/  SHFL.IDX PT, R2, R19, 0x4, 0x181f ;  /* 0x00981f0013027f89 */ /* 0x00066400000e0000 */
.L_x_3758:
        /* <DEDUP_REMOVED lines=28> */
.L_x_3670:
[----:B------:R-:W-:Y:S05]  /*22210*/  BSYNC B0 ;  /* 0x0000000000007941 */ /* 0x000fea0003800000 */
.L_x_3669:
        /* <DEDUP_REMOVED lines=19> */
.L_x_3759:
[----:B------:R-:W-:Y:S05]  /*22350*/  BRA.DIV ~URZ, `(.L_x_3672) ;  /* 0x000093327f007947 */ /* 0x000fea000b800000 */
[----:B------:R4:W1:Y:S01]  /*22360*/  SHFL.IDX PT, R12, R18, 0x5, 0x181f ;  /* 0x00b81f00120c7f89 */ /* 0x00086200000e0000 */
[----:B--2---:R-:W-:-:S03]  /*22370*/  MOV R13, R11 ;  /* 0x0000000b000d7202 */ /* 0x004fc60000000f00 */
[----:B------:R4:W2:Y:S04]  /*22380*/  SHFL.IDX PT, R14, R24, 0x5, 0x181f ;  /* 0x00b81f00180e7f89 */ /* 0x0008a800000e0000 */
[----:B------:R4:W3:Y:S02]  /*22390*/  SHFL.IDX PT, R2, R19, 0x5, 0x181f ;  /* 0x00b81f0013027f89 */ /* 0x0008e400000e0000 */
.L_x_3760:
        /* <DEDUP_REMOVED lines=27> */
.L_x_3674:
[----:B------:R-:W-:Y:S05]  /*22550*/  BSYNC B0 ;  /* 0x0000000000007941 */ /* 0x000fea0003800000 */
.L_x_3673:
        /* <DEDUP_REMOVED lines=18> */
.L_x_3761:
        /* <DEDUP_REMOVED lines=8> */
.L_x_3762:
        /* <DEDUP_REMOVED lines=28> */
.L_x_3678:
[----:B------:R-:W-:Y:S05]  /*228c0*/  BSYNC B0 ;  /* 0x0000000000007941 */ /* 0x000fea0003800000 */
.L_x_3677:
        /* <DEDUP_REMOVED lines=19> */
.L_x_3763:
        /* <DEDUP_REMOVED lines=8> */
.L_x_3764:
        /* <DEDUP_REMOVED lines=27> */
.L_x_3682:
[----:B------:R-:W-:Y:S05]  /*22c30*/  BSYNC B0 ;  /* 0x0000000000007941 */ /* 0x000fea0003800000 */
.L_x_3681:
        /* <DEDUP_REMOVED lines=88> */
.L_x_3686:
[----:B------:R-:W-:Y:S05]  /*231c0*/  BSYNC B0 ;  /* 0x0000000000007941 */ /* 0x000fea0003800000 */
.L_x_3685:
        /* <DEDUP_REMOVED lines=45> */
.L_x_3684:
[----:B------:R-:W-:Y:S05]  /*234a0*/  BSYNC B1 ;  /* 0x0000000000017941 */ /* 0x000fea0003800000 */
.L_x_3683:
        /* <DEDUP_REMOVED lines=49> */
.L_x_3690:
[----:B------:R-:W-:Y:S05]  /*237c0*/  BSYNC B0 ;  /* 0x0000000000007941 */ /* 0x000fea0003800000 */
.L_x_3689:
        /* <DEDUP_REMOVED lines=45> */
.L_x_3688:
[----:B------:R-:W-:Y:S05]  /*23aa0*/  BSYNC B1 ;  /* 0x0000000000017941 */ /* 0x000fea0003800000 */
.L_x_3687:
        /* <DEDUP_REMOVED lines=49> */
.L_x_3694:
[----:B------:R-:W-:Y:S05]  /*23dc0*/  BSYNC B0 ;  /* 0x0000000000007941 */ /* 0x000fea0003800000 */
.L_x_3693:
        /* <DEDUP_REMOVED lines=45> */
.L_x_3692:
[----:B------:R-:W-:Y:S05]  /*240a0*/  BSYNC B1 ;  /* 0x0000000000017941 */ /* 0x000fea0003800000 */
.L_x_3691:
        /* <DEDUP_REMOVED lines=49> */
.L_x_3698:
[----:B------:R-:W-:Y:S05]  /*243c0*/  BSYNC B0 ;  /* 0x0000000000007941 */ /* 0x000fea0003800000 */
.L_x_3697:
        /* <DEDUP_REMOVED lines=45> */
.L_x_3696:
[----:B------:R-:W-:Y:S05]  /*246a0*/  BSYNC B1 ;  /* 0x0000000000017941 */ /* 0x000fea0003800000 */
.L_x_3695:
        /* <DEDUP_REMOVED lines=49> */
.L_x_3702:
[----:B------:R-:W-:Y:S05]  /*249c0*/  BSYNC B0 ;  /* 0x0000000000007941 */ /* 0x000fea0003800000 */
.L_x_3701:
        /* <DEDUP_REMOVED lines=45> */
.L_x_3700:
[----:B------:R-:W-:Y:S05]  /*24ca0*/  BSYNC B1 ;  /* 0x0000000000017941 */ /* 0x000fea0003800000 */
.L_x_3699:
        /* <DEDUP_REMOVED lines=49> */
.L_x_3706:
[----:B------:R-:W-:Y:S05]  /*24fc0*/  BSYNC B0 ;  /* 0x0000000000007941 */ /* 0x000fea0003800000 */
.L_x_3705:
        /* <DEDUP_REMOVED lines=45> */
.L_x_3704:
[----:B------:R-:W-:Y:S05]  /*252a0*/  BSYNC B1 ;  /* 0x0000000000017941 */ /* 0x000fea0003800000 */
.L_x_3703:
        /* <DEDUP_REMOVED lines=49> */
.L_x_3710:
[----:B------:R-:W-:Y:S05]  /*255c0*/  BSYNC B0 ;  /* 0x0000000000007941 */ /* 0x000fea0003800000 */
.L_x_3709:
        /* <DEDUP_REMOVED lines=45> */
.L_x_3708:
[----:B------:R-:W-:Y:S05]  /*258a0*/  BSYNC B1 ;  /* 0x0000000000017941 */ /* 0x000fea0003800000 */
.L_x_3707:
[----:B------:R-:W-:Y:S01]  /*258b0*/  IADD3 R2, R68, 0x70, RZ ;  /* 0x0000007044027810 */ /* 0x000fe20007ffe0ff */
[----:B------:R-:W-:-:S03]  /*258c0*/  IMAD.MOV.U32 R3, RZ, RZ, 0x0 ;  /* 0x00000000ff037424 */ /* 0x000fc600078e00ff */
[----:B------:R-:W-:Y:S01]  /*258d0*/  ISETP.GE.AND P0, PT, R2, R30, PT ;  /* 0x0000001e0200720c */ /* 0x000fe20003f06270 */
[----:B------:R-:W-:-:S12]  /*258e0*/  IMAD.MOV.U32 R2, RZ, RZ, R143 ;  /* 0x000000ffff027224 */ /* 0x000fd800078e008f */
[----:B------:R-:W-:Y:S05]  /*258f0*/  @P0 RET.REL.NODEC R2 `(_ZN7cutlass13device_kernelIN5flash19enable_sm80_to_sm89INS1_16FlashAttnFwdSm80INS1_25CollectiveMainloopFwdSm80ILi4ELi1ELb0EN4cute5tupleIJNS5_1CILi128EEENS7_ILi48EEES8_EEELi128ENS_6half_tEfNS_4arch4Sm80ELb0ELb1ELb0ELb1ELb1ELb1ELb1ELb0EEENS1_21CollectiveEpilogueFwdINS6_IJS8_S8_S9_EEENS6_IJNS7_ILi1EEESH_SH_EEESB_SD_Li128ELb1ELb1ELb0ELb0EEENS1_19SingleTileSchedulerILb1ELb0ELb1ELi128EEEEEEEEEvNT_6ParamsE) ;  /* 0xfffda70002000950 */ /* 0x000fea0003c3ffff */
        /* <DEDUP_REMOVED lines=45> */
.L_x_3712:
[----:B------:R-:W-:Y:S05]  /*25bd0*/  BSYNC B0 ;  /* 0x0000000000007941 */ /* 0x000fea0003800000 */
.L_x_3711:
[----:B------:R-:W-:Y:S01]  /*25be0*/  IADD3 R2, R32, 0x20, RZ ;  /* 0x0000002020027810 */ /* 0x000fe20007ffe0ff */
[----:B------:R-:W-:-:S03]  /*25bf0*/  IMAD.MOV.U32 R3, RZ, RZ, 0x0 ;  /* 0x00000000ff037424 */ /* 0x000fc600078e00ff */
[----:B------:R-:W-:Y:S01]  /*25c00*/  ISETP.GE.AND P0, PT, R2, R39, PT ;  /* 0x000000270200720c */ /* 0x000fe20003f06270 */
[----:B------:R-:W-:-:S12]  /*25c10*/  IMAD.MOV.U32 R2, RZ, RZ, R143 ;  /* 0x000000ffff027224 */ /* 0x000fd800078e008f */
[----:B------:R-:W-:Y:S05]  /*25c20*/  @P0 RET.REL.NODEC R2 `(_ZN7cutlass13device_kernelIN5flash19enable_sm80_to_sm89INS1_16FlashAttnFwdSm80INS1_25CollectiveMainloopFwdSm80ILi4ELi1ELb0EN4cute5tupleIJNS5_1CILi128EEENS7_ILi48EEES8_EEELi128ENS_6half_tEfNS_4arch4Sm80ELb0ELb1ELb0ELb1ELb1ELb1ELb1ELb0EEENS1_21CollectiveEpilogueFwdINS6_IJS8_S8_S9_EEENS6_IJNS7_ILi1EEESH_SH_EEESB_SD_Li128ELb1ELb1ELb0ELb0EEENS1_19SingleTileSchedulerILb1ELb0ELb1ELi128EEEEEEEEEvNT_6ParamsE) ;  /* 0xfffda3d002000950 */ /* 0x000fea0003c3ffff */
        /* <DEDUP_REMOVED lines=44> */
[----:B------:R-:W-:Y:S05]  /*25ef0*/  RET.REL.NODEC R2 `(_ZN7cutlass13device_kernelIN5flash19enable_sm80_to_sm89INS1_16FlashAttnFwdSm80INS1_25CollectiveMainloopFwdSm80ILi4ELi1ELb0EN4cute5tupleIJNS5_1CILi128EEENS7_ILi48EEES8_EEELi128ENS_6half_tEfNS_4arch4Sm80ELb0ELb1ELb0ELb1ELb1ELb1ELb1ELb0EEENS1_21CollectiveEpilogueFwdINS6_IJS8_S8_S9_EEENS6_IJNS7_ILi1EEESH_SH_EEESB_SD_Li128ELb1ELb1ELb0ELb0EEENS1_19SingleTileSchedulerILb1ELb0ELb1ELi128EEEEEEEEEvNT_6ParamsE) ;  /* 0xfffda10002007950 */ /* 0x000fea0003c3ffff */
.L_x_3650:
        /* <DEDUP_REMOVED lines=8> */
.L_x_3714:
[----:B------:R-:W-:Y:S05]  /*25f80*/  BSYNC B0 ;  /* 0x0000000000007941 */ /* 0x000fea0003800000 */
.L_x_3713:
        /* <DEDUP_REMOVED lines=18> */
.L_x_3765:
[----:B------:R-:W-:Y:S05]  /*260b0*/  BRA.DIV ~URZ, `(.L_x_3716) ;  /* 0x00005b827f007947 */ /* 0x000fea000b800000 */
[----:B------:R3:W4:Y:S01]  /*260c0*/  SHFL.IDX PT, R12, R18, RZ, 0x181f ;  /* 0x00181fff120c7589 */ /* 0x00072200000e0000 */
[----:B--2---:R-:W-:-:S03]  /*260d0*/  MOV R13, R11 ;  /* 0x0000000b000d7202 */ /* 0x004fc60000000f00 */
[----:B------:R3:W2:Y:S04]  /*260e0*/  SHFL.IDX PT, R15, R16, RZ, 0x181f ;  /* 0x00181fff100f7589 */ /* 0x0006a800000e0000 */
[----:B------:R3:W1:Y:S02]  /*260f0*/  SHFL.IDX PT, R14, R19, RZ, 0x181f ;  /* 0x00181fff130e7589 */ /* 0x00066400000e0000 */
.L_x_3766:
        /* <DEDUP_REMOVED lines=38> */
.L_x_3767:
        /* <DEDUP_REMOVED lines=20> */
.L_x_3719:
[----:B------:R-:W-:Y:S05]  /*264a0*/  BSYNC B0 ;  /* 0x0000000000007941 */ /* 0x000fea0003800000 */
.L_x_3718:
        /* <DEDUP_REMOVED lines=18> */
.L_x_3768:
[----:B------:R-:W-:Y:S05]  /*265d0*/  BRA.DIV ~URZ, `(.L_x_3721) ;  /* 0x00005a327f007947 */ /* 0x000fea000b800000 */
[----:B------:R4:W1:Y:S01]  /*265e0*/  SHFL.IDX PT, R12, R18, 0x2, 0x181f ;  /* 0x00581f00120c7f89 */ /* 0x00086200000e0000 */
[----:B--23--:R-:W-:-:S03]  /*265f0*/  MOV R13, R11 ;  /* 0x0000000b000d7202 */ /* 0x00cfc60000000f00 */
[----:B------:R4:W2:Y:S04]  /*26600*/  SHFL.IDX PT, R15, R16, 0x2, 0x181f ;  /* 0x00581f00100f7f89 */ /* 0x0008a800000e0000 */
[----:B------:R4:W3:Y:S02]  /*26610*/  SHFL.IDX PT, R14, R19, 0x2, 0x181f ;  /* 0x00581f00130e7f89 */ /* 0x0008e400000e0000 */
.L_x_3769:
        /* <DEDUP_REMOVED lines=37> */
.L_x_3770:
        /* <DEDUP_REMOVED lines=20> */
.L_x_3724:
[----:B------:R-:W-:Y:S05]  /*269b0*/  BSYNC B0 ;  /* 0x0000000000007941 */ /* 0x000fea0003800000 */
.L_x_3723:
        /* <DEDUP_REMOVED lines=18> */
.L_x_3771:
[----:B------:R-:W-:Y:S05]  /*26ae0*/  BRA.DIV ~URZ, `(.L_x_3726) ;  /* 0x000058f27f007947 */ /* 0x000fea000b800000 */
[----:B------:R4:W1:Y:S01]  /*26af0*/  SHFL.IDX PT, R12, R18, 0x4, 0x181f ;  /* 0x00981f00120c7f89 */ /* 0x00086200000e0000 */
[----:B--23--:R-:W-:-:S03]  /*26b00*/  MOV R13, R11 ;  /* 0x0000000b000d7202 */ /* 0x00cfc60000000f00 */
[----:B------:R4:W2:Y:S04]  /*26b10*/  SHFL.IDX PT, R15, R16, 0x4, 0x181f ;  /* 0x00981f00100f7f89 */ /* 0x0008a800000e0000 */
[----:B------:R4:W3:Y:S02]  /*26b20*/  SHFL.IDX PT, R14, R19, 0x4, 0x181f ;  /* 0x00981f00130e7f89 */ /* 0x0008e400000e0000 */
.L_x_3772:
        /* <DEDUP_REMOVED lines=37> */
.L_x_3773:
        /* <DEDUP_REMOVED lines=20> */
.L_x_3729:
[----:B------:R-:W-:Y:S05]  /*26ec0*/  BSYNC B0 ;  /* 0x0000000000007941 */ /* 0x000fea0003800000 */
.L_x_3728:
        /* <DEDUP_REMOVED lines=18> */
.L_x_3774:
[----:B------:R-:W-:Y:S05]  /*26ff0*/  BRA.DIV ~URZ, `(.L_x_3731) ;  /* 0x000057b27f007947 */ /* 0x000fea000b800000 */
[----:B------:R4:W1:Y:S01]  /*27000*/  SHFL.IDX PT, R12, R18, 0x6, 0x181f ;  /* 0x00d81f00120c7f89 */ /* 0x00086200000e0000 */
[----:B--23--:R-:W-:-:S03]  /*27010*/  MOV R13, R11 ;  /* 0x0000000b000d7202 */ /* 0x00cfc60000000f00 */
[----:B------:R4:W2:Y:S04]  /*27020*/  SHFL.IDX PT, R14, R16, 0x6, 0x181f ;  /* 0x00d81f00100e7f89 */ /* 0x0008a800000e0000 */
[----:B------:R4:W3:Y:S02]  /*27030*/  SHFL.IDX PT, R2, R19, 0x6, 0x181f ;  /* 0x00d81f0013027f89 */ /* 0x0008e400000e0000 */
.L_x_3775:
        /* <DEDUP_REMOVED lines=20> */
.L_x_3733:
[----:B------:R-:W-:Y:S05]  /*27180*/  BSYNC B0 ;  /* 0x0000000000007941 */ /* 0x000fea0003800000 */
.L_x_3732:
        /* <DEDUP_REMOVED lines=22> */
.L_x_3776:
        /* <DEDUP_REMOVED lines=19> */
.L_x_3736:
[----:B------:R-:W-:Y:S05]  /*27420*/  BSYNC B0 ;  /* 0x0000000000007941 */ /* 0x000fea0003800000 */
.L_x_3735:
        /* <DEDUP_REMOVED lines=134> */
.L_x_3738:
[----:B------:R-:W-:Y:S05]  /*27c90*/  BSYNC B0 ;  /* 0x0000000000007941 */ /* 0x000fea0003800000 */
.L_x_3737:
        /* <DEDUP_REMOVED lines=108> */
.L_x_3740:
[----:B------:R-:W-:Y:S05]  /*28360*/  BSYNC B0 ;  /* 0x0000000000007941 */ /* 0x000fea0003800000 */
.L_x_3739:
        /* <DEDUP_REMOVED lines=108> */
.L_x_3742:
[----:B------:R-:W-:Y:S05]  /*28a30*/  BSYNC B0 ;  /* 0x0000000000007941 */ /* 0x000fea0003800000 */
.L_x_3741:
        /* <DEDUP_REMOVED lines=108> */
.L_x_3744:
[----:B------:R-:W-:Y:S05]  /*29100*/  BSYNC B0 ;  /* 0x0000000000007941 */ /* 0x000fea0003800000 */
.L_x_3743:
        /* <DEDUP_REMOVED lines=108> */
.L_x_3746:
[----:B------:R-:W-:Y:S05]  /*297d0*/  BSYNC B0 ;  /* 0x0000000000007941 */ /* 0x000fea0003800000 */
.L_x_3745:
        /* <DEDUP_REMOVED lines=108> */
.L_x_3748:
[----:B------:R-:W-:Y:S05]  /*29ea0*/  BSYNC B0 ;  /* 0x0000000000007941 */ /* 0x000fea0003800000 */
.L_x_3747:
        /* <DEDUP_REMOVED lines=108> */
.L_x_3750:
[----:B------:R-:W-:Y:S05]  /*2a570*/  BSYNC B0 ;  /* 0x0000000000007941 */ /* 0x000fea0003800000 */
.L_x_3749:
[----:B------:R-:W-:Y:S01]  /*2a580*/  IADD3 R2, R68, 0x70, RZ ;  /* 0x0000007044027810 */ /* 0x000fe20007ffe0ff */
[----:B-1----:R-:W-:-:S02]  /*2a590*/  IMAD.MOV.U32 R12, RZ, RZ, R143 ;  /* 0x000000ffff0c7224 */ /* 0x002fc400078e008f */
[----:B------:R-:W-:Y:S01]  /*2a5a0*/  IMAD.MOV.U32 R13, RZ, RZ, 0x0 ;  /* 0x00000000ff0d7424 */ /* 0x000fe200078e00ff */
[----:B------:R-:W-:-:S13]  /*2a5b0*/  ISETP.GE.OR P0, PT, R2, R70, P1 ;  /* 0x000000460200720c */ /* 0x000fda0000f06670 */
[----:B------:R-:W-:Y:S05]  /*2a5c0*/  @P0 RET.REL.NODEC R12 `(_ZN7cutlass13device_kernelIN5flash19enable_sm80_to_sm89INS1_16FlashAttnFwdSm80INS1_25CollectiveMainloopFwdSm80ILi4ELi1ELb0EN4cute5tupleIJNS5_1CILi128EEENS7_ILi48EEES8_EEELi128ENS_6half_tEfNS_4arch4Sm80ELb0ELb1ELb0ELb1ELb1ELb1ELb1ELb0EEENS1_21CollectiveEpilogueFwdINS6_IJS8_S8_S9_EEENS6_IJNS7_ILi1EEESH_SH_EEESB_SD_Li128ELb1ELb1ELb0ELb0EEENS1_19SingleTileSchedulerILb1ELb0ELb1ELi128EEEEEEEEEvNT_6ParamsE) ;  /* 0xfffd5a300c000950 */ /* 0x000fea0003c3ffff */
        /* <DEDUP_REMOVED lines=106> */
[----:B------:R-:W-:Y:S05]  /*2ac70*/  RET.REL.NODEC R2 `(_ZN7cutlass13device_kernelIN5flash19enable_sm80_to_sm89INS1_16FlashAttnFwdSm80INS1_25CollectiveMainloopFwdSm80ILi4ELi1ELb0EN4cute5tupleIJNS5_1CILi128EEENS7_ILi48EEES8_EEELi128ENS_6half_tEfNS_4arch4Sm80ELb0ELb1ELb0ELb1ELb1ELb1ELb1ELb0EEENS1_21CollectiveEpilogueFwdINS6_IJS8_S8_S9_EEENS6_IJNS7_ILi1EEESH_SH_EEESB_SD_Li128ELb1ELb1ELb0ELb0EEENS1_19SingleTileSchedulerILb1ELb0ELb1ELi128EEEEEEEEEvNT_6ParamsE) ;  /* 0xfffd538002007950 */ /* 0x000fea0003c3ffff */
.L_x_3653:
        /* <DEDUP_REMOVED lines=8> */
.L_x_3654:
[----:B------:R-:W-:Y:S01]  /*2ad00*/  IMAD.MOV.U32 R241, RZ, RZ, R18 ;  /* 0x000000fffff17224 */ /* 0x000fe200078e0012 */
[----:B------:R-:W-:Y:S01]  /*2ad10*/  MOV R3, 0x181f ;  /* 0x0000181f00037802 */ /* 0x000fe20000000f00 */
[----:B------:R-:W-:Y:S01]  /*2ad20*/  IMAD.MOV.U32 R242, RZ, RZ, RZ ;  /* 0x000000fffff27224 */ /* 0x000fe200078e00ff */
[----:B------:R-:W-:Y:S02]  /*2ad30*/  MOV R243, 0xffffffff ;  /* 0xffffffff00f37802 */ /* 0x000fe40000000f00 */
[----:B------:R-:W-:Y:S02]  /*2ad40*/  MOV R2, 0x2ad60 ;  /* 0x0002ad6000027802 */ /* 0x000fe40000000f00 */
[----:B-12---:R-:W-:Y:S05]  /*2ad50*/  CALL.REL.NOINC `($__internal_11_$__cuda_sm70_shflsync_idx_p) ;  /* 0x00001df000007944 */ /* 0x006fea0003c00000 */
[----:B------:R-:W-:Y:S01]  /*2ad60*/  IMAD.MOV.U32 R241, RZ, RZ, R24 ;  /* 0x000000fffff17224 */ /* 0x000fe200078e0018 */
[----:B------:R-:W-:Y:S01]  /*2ad70*/  MOV R3, 0x181f ;  /* 0x0000181f00037802 */ /* 0x000fe20000000f00 */
[----:B------:R-:W-:Y:S01]  /*2ad80*/  IMAD.MOV.U32 R242, RZ, RZ, RZ ;  /* 0x000000fffff27224 */ /* 0x000fe200078e00ff */
[----:B------:R-:W-:Y:S01]  /*2ad90*/  MOV R12, R244 ;  /* 0x000000f4000c7202 */ /* 0x000fe20000000f00 */
[----:B------:R-:W-:Y:S01]  /*2ada0*/  IMAD.MOV.U32 R243, RZ, RZ, -0x1 ;  /* 0xfffffffffff37424 */ /* 0x000fe200078e00ff */
[----:B------:R-:W-:-:S02]  /*2adb0*/  MOV R13, R11 ;  /* 0x0000000b000d7202 */ /* 0x000fc40000000f00 */
[----:B------:R-:W-:Y:S02]  /*2adc0*/  MOV R2, 0x2ade0 ;  /* 0x0002ade000027802 */ /* 0x000fe40000000f00 */
[----:B------:R-:W-:Y:S05]  /*2add0*/  CALL.REL.NOINC `($__internal_11_$__cuda_sm70_shflsync_idx_p) ;  /* 0x00001d7000007944 */ /* 0x000fea0003c00000 */
[----:B------:R-:W-:Y:S01]  /*2ade0*/  IMAD.MOV.U32 R14, RZ, RZ, R244 ;  /* 0x000000ffff0e7224 */ /* 0x000fe200078e00f4 */
[----:B------:R-:W-:Y:S01]  /*2adf0*/  MOV R241, R19 ;  /* 0x0000001300f17202 */ /* 0x000fe20000000f00 */
[----:B------:R-:W-:Y:S01]  /*2ae00*/  IMAD.MOV.U32 R242, RZ, RZ, RZ ;  /* 0x000000fffff27224 */ /* 0x000fe200078e00ff */
[----:B------:R-:W-:Y:S01]  /*2ae10*/  MOV R3, 0x181f ;  /* 0x0000181f00037802 */ /* 0x000fe20000000f00 */
[----:B------:R-:W-:Y:S01]  /*2ae20*/  IMAD.MOV.U32 R243, RZ, RZ, -0x1 ;  /* 0xfffffffffff37424 */ /* 0x000fe200078e00ff */
[----:B------:R-:W-:Y:S02]  /*2ae30*/  MOV R2, 0x2ae50 ;  /* 0x0002ae5000027802 */ /* 0x000fe40000000f00 */
[----:B------:R-:W-:Y:S05]  /*2ae40*/  CALL.REL.NOINC `($__internal_11_$__cuda_sm70_shflsync_idx_p) ;  /* 0x00001d0000007944 */ /* 0x000fea0003c00000 */
[----:B------:R-:W-:Y:S01]  /*2ae50*/  MOV R2, R244 ;  /* 0x000000f400027202 */ /* 0x000fe20000000f00 */
[----:B------:R-:W-:Y:S05]  /*2ae60*/  BRA `(.L_x_3752) ;  /* 0xffff656000007947 */ /* 0x000fea000383ffff */
.L_x_3657:
[----:B------:R-:W-:Y:S01]  /*2ae70*/  IMAD.MOV.U32 R241, RZ, RZ, R20 ;  /* 0x000000fffff17224 */ /* 0x000fe200078e0014 */
[----:B------:R-:W-:Y:S01]  /*2ae80*/  MOV R3, 0x181f ;  /* 0x0000181f00037802 */ /* 0x000fe20000000f00 */
[----:B------:R-:W-:Y:S01]  /*2ae90*/  IMAD.MOV.U32 R242, RZ, RZ, 0x1 ;  /* 0x00000001fff27424 */ /* 0x000fe200078e00ff */
[----:B------:R-:W-:Y:S02]  /*2aea0*/  MOV R243, 0xffffffff ;  /* 0xffffffff00f37802 */ /* 0x000fe40000000f00 */
[----:B------:R-:W-:-:S02]  /*2aeb0*/  MOV R2, 0x2aed0 ;  /* 0x0002aed000027802 */ /* 0x000fc40000000f00 */
[----:B---3--:R-:W-:Y:S05]  /*2aec0*/  CALL.REL.NOINC `($__internal_11_$__cuda_sm70_shflsync_idx_p) ;  /* 0x00001c8000007944 */ /* 0x008fea0003c00000 */
[----:B------:R-:W-:Y:S01]  /*2aed0*/  IMAD.MOV.U32 R11, RZ, RZ, R244 ;  /* 0x000000ffff0b7224 */ /* 0x000fe200078e00f4 */
[----:B------:R-:W-:Y:S01]  /*2aee0*/  MOV R241, R18 ;  /* 0x0000001200f17202 */ /* 0x000fe20000000f00 */
[----:B------:R-:W-:Y:S01]  /*2aef0*/  IMAD.MOV.U32 R242, RZ, RZ, 0x1 ;  /* 0x00000001fff27424 */ /* 0x000fe200078e00ff */
[----:B------:R-:W-:Y:S01]  /*2af00*/  MOV R3, 0x181f ;  /* 0x0000181f00037802 */ /* 0x000fe20000000f00 */
[----:B------:R-:W-:Y:S01]  /*2af10*/  IMAD.MOV.U32 R243, RZ, RZ, -0x1 ;  /* 0xfffffffffff37424 */ /* 0x000fe200078e00ff */
[----:B------:R-:W-:-:S02]  /*2af20*/  MOV R2, 0x2af40 ;  /* 0x0002af4000027802 */ /* 0x000fc40000000f00 */
[----:B------:R-:W-:Y:S05]  /*2af30*/  CALL.REL.NOINC `($__internal_11_$__cuda_sm70_shflsync_idx_p) ;  /* 0x00001c1000007944 */ /* 0x000fea0003c00000 */
[----:B------:R-:W-:Y:S01]  /*2af40*/  IMAD.MOV.U32 R241, RZ, RZ, R24 ;  /* 0x000000fffff17224 */ /* 0x000fe200078e0018 */
[----:B------:R-:W-:Y:S01]  /*2af50*/  MOV R3, 0x181f ;  /* 0x0000181f00037802 */ /* 0x000fe20000000f00 */
[----:B------:R-:W-:Y:S01]  /*2af60*/  IMAD.MOV.U32 R242, RZ, RZ, 0x1 ;  /* 0x00000001fff27424 */ /* 0x000fe200078e00ff */
[----:B------:R-:W-:Y:S01]  /*2af70*/  MOV R12, R244 ;  /* 0x000000f4000c7202 */ /* 0x000fe20000000f00 */
[----:B------:R-:W-:Y:S01]  /*2af80*/  IMAD.MOV.U32 R243, RZ, RZ, -0x1 ;  /* 0xfffffffffff37424 */ /* 0x000fe200078e00ff */
[----:B------:R-:W-:-:S02]  /*2af90*/  MOV R13, R11 ;  /* 0x0000000b000d7202 */ /* 0x000fc40000000f00 */
[----:B------:R-:W-:Y:S02]  /*2afa0*/  MOV R2, 0x2afc0 ;  /* 0x0002afc000027802 */ /* 0x000fe40000000f00 */
[----:B------:R-:W-:Y:S05]  /*2afb0*/  CALL.REL.NOINC `($__internal_11_$__cuda_sm70_shflsync_idx_p) ;  /* 0x00001b9000007944 */ /* 0x000fea0003c00000 */
        /* <DEDUP_REMOVED lines=9> */
.L_x_3660:
[----:B------:R-:W-:Y:S01]  /*2b050*/  IMAD.MOV.U32 R241, RZ, RZ, R20 ;  /* 0x000000fffff17224 */ /* 0x000fe200078e0014 */
[----:B------:R-:W-:Y:S01]  /*2b060*/  MOV R3, 0x181f ;  /* 0x0000181f00037802 */ /* 0x000fe20000000f00 */
[----:B------:R-:W-:Y:S01]  /*2b070*/  IMAD.MOV.U32 R242, RZ, RZ, 0x2 ;  /* 0x00000002fff27424 */ /* 0x000fe200078e00ff */
[----:B------:R-:W-:Y:S02]  /*2b080*/  MOV R243, 0xffffffff ;  /* 0xffffffff00f37802 */ /* 0x000fe40000000f00 */
[----:B------:R-:W-:-:S02]  /*2b090*/  MOV R2, 0x2b0b0 ;  /* 0x0002b0b000027802 */ /* 0x000fc40000000f00 */
[----:B------:R-:W-:Y:S05]  /*2b0a0*/  CALL.REL.NOINC `($__internal_11_$__cuda_sm70_shflsync_idx_p) ;  /* 0x00001aa000007944 */ /* 0x000fea0003c00000 */
[----:B------:R-:W-:Y:S01]  /*2b0b0*/  MOV R11, R244 ;  /* 0x000000f4000b7202 */ /* 0x000fe20000000f00 */
[----:B------:R-:W-:Y:S05]  /*2b0c0*/  BRA `(.L_x_3754) ;  /* 0xffff68f000007947 */ /* 0x000fea000383ffff */
.L_x_3661:
[----:B------:R-:W-:Y:S01]  /*2b0d0*/  IMAD.MOV.U32 R241, RZ, RZ, R18 ;  /* 0x000000fffff17224 */ /* 0x000fe200078e0012 */
[----:B------:R-:W-:Y:S01]  /*2b0e0*/  MOV R3, 0x181f ;  /* 0x0000181f00037802 */ /* 0x000fe20000000f00 */
[----:B------:R-:W-:Y:S01]  /*2b0f0*/  IMAD.MOV.U32 R242, RZ, RZ, 0x2 ;  /* 0x00000002fff27424 */ /* 0x000fe200078e00ff */
[----:B------:R-:W-:-:S02]  /*2b100*/  MOV R243, 0xffffffff ;  /* 0xffffffff00f37802 */ /* 0x000fc40000000f00 */
[----:B------:R-:W-:Y:S02]  /*2b110*/  MOV R2, 0x2b130 ;  /* 0x0002b13000027802 */ /* 0x000fe40000000f00 */
[----:B-12---:R-:W-:Y:S05]  /*2b120*/  CALL.REL.NOINC `($__internal_11_$__cuda_sm70_shflsync_idx_p) ;  /* 0x00001a2000007944 */ /* 0x006fea0003c00000 */
[----:B------:R-:W-:Y:S01]  /*2b130*/  IMAD.MOV.U32 R241, RZ, RZ, R24 ;  /* 0x000000fffff17224 */ /* 0x000fe200078e0018 */
[----:B------:R-:W-:Y:S01]  /*2b140*/  MOV R3, 0x181f ;  /* 0x0000181f00037802 */ /* 0x000fe20000000f00 */
[----:B------:R-:W-:Y:S01]  /*2b150*/  IMAD.MOV.U32 R242, RZ, RZ, 0x2 ;  /* 0x00000002fff27424 */ /* 0x000fe200078e00ff */
[----:B------:R-:W-:Y:S01]  /*2b160*/  MOV R12, R244 ;  /* 0x000000f4000c7202 */ /* 0x000fe20000000f00 */
[----:B------:R-:W-:Y:S01]  /*2b170*/  IMAD.MOV.U32 R243, RZ, RZ, -0x1 ;  /* 0xfffffffffff37424 */ /* 0x000fe200078e00ff */
[----:B------:R-:W-:Y:S02]  /*2b180*/  MOV R13, R11 ;  /* 0x0000000b000d7202 */ /* 0x000fe40000000f00 */
[----:B------:R-:W-:Y:S02]  /*2b190*/  MOV R2, 0x2b1b0 ;  /* 0x0002b1b000027802 */ /* 0x000fe40000000f00 */
[----:B------:R-:W-:Y:S05]  /*2b1a0*/  CALL.REL.NOINC `($__internal_11_$__cuda_sm70_shflsync_idx_p) ;  /* 0x000019a000007944 */ /* 0x000fea0003c00000 */
        /* <DEDUP_REMOVED lines=9> */
.L_x_3664:
[----:B------:R-:W-:Y:S01]  /*2b240*/  IMAD.MOV.U32 R241, RZ, RZ, R20 ;  /* 0x000000fffff17224 */ /* 0x000fe200078e0014 */
[----:B------:R-:W-:Y:S01]  /*2b250*/  MOV R3, 0x181f ;  /* 0x0000181f00037802 */ /* 0x000fe20000000f00 */
[----:B------:R-:W-:Y:S01]  /*2b260*/  IMAD.MOV.U32 R242, RZ, RZ, 0x3 ;  /* 0x00000003fff27424 */ /* 0x000fe200078e00ff */
[----:B------:R-:W-:-:S02]  /*2b270*/  MOV R243, 0xffffffff ;  /* 0xffffffff00f37802 */ /* 0x000fc40000000f00 */
[----:B------:R-:W-:Y:S02]  /*2b280*/  MOV R2, 0x2b2a0 ;  /* 0x0002b2a000027802 */ /* 0x000fe40000000f00 */
[----:B---3--:R-:W-:Y:S05]  /*2b290*/  CALL.REL.NOINC `($__internal_11_$__cuda_sm70_shflsync_idx_p) ;  /* 0x000018b000007944 */ /* 0x008fea0003c00000 */
[----:B------:R-:W-:Y:S01]  /*2b2a0*/  IMAD.MOV.U32 R11, RZ, RZ, R244 ;  /* 0x000000ffff0b7224 */ /* 0x000fe200078e00f4 */
[----:B------:R-:W-:Y:S01]  /*2b2b0*/  MOV R241, R18 ;  /* 0x0000001200f17202 */ /* 0x000fe20000000f00 */
[----:B------:R-:W-:Y:S01]  /*2b2c0*/  IMAD.MOV.U32 R242, RZ, RZ, 0x3 ;  /* 0x00000003fff27424 */ /* 0x000fe200078e00ff */
[----:B------:R-:W-:Y:S01]  /*2b2d0*/  MOV R3, 0x181f ;  /* 0x0000181f00037802 */ /* 0x000fe20000000f00 */
[----:B------:R-:W-:Y:S01]  /*2b2e0*/  IMAD.MOV.U32 R243, RZ, RZ, -0x1 ;  /* 0xfffffffffff37424 */ /* 0x000fe200078e00ff */
[----:B------:R-:W-:Y:S02]  /*2b2f0*/  MOV R2, 0x2b310 ;  /* 0x0002b31000027802 */ /* 0x000fe40000000f00 */
        /* <DEDUP_REMOVED lines=18> */
.L_x_3667:
        /* <DEDUP_REMOVED lines=8> */
.L_x_3668:
        /* <DEDUP_REMOVED lines=23> */
.L_x_3671:
[----:B------:R-:W-:Y:S01]  /*2b610*/  IMAD.MOV.U32 R241, RZ, RZ, R20 ;  /* 0x000000fffff17224 */ /* 0x000fe200078e0014 */
[----:B------:R-:W-:Y:S01]  /*2b620*/  MOV R3, 0x181f ;  /* 0x0000181f00037802 */ /* 0x000fe20000000f00 */
[----:B------:R-:W-:Y:S01]  /*2b630*/  IMAD.MOV.U32 R242, RZ, RZ, 0x5 ;  /* 0x00000005fff27424 */ /* 0x000fe200078e00ff */
[----:B------:R-:W-:-:S02]  /*2b640*/  MOV R243, 0xffffffff ;  /* 0xffffffff00f37802 */ /* 0x000fc40000000f00 */
[----:B------:R-:W-:Y:S02]  /*2b650*/  MOV R2, 0x2b670 ;  /* 0x0002b67000027802 */ /* 0x000fe40000000f00 */
[----:B---3--:R-:W-:Y:S05]  /*2b660*/  CALL.REL.NOINC `($__internal_11_$__cuda_sm70_shflsync_idx_p) ;  /* 0x000014e000007944 */ /* 0x008fea0003c00000 */
[----:B------:R-:W-:Y:S01]  /*2b670*/  MOV R11, R244 ;  /* 0x000000f4000b7202 */ /* 0x000fe20000000f00 */
[----:B------:R-:W-:Y:S05]  /*2b680*/  BRA `(.L_x_3759) ;  /* 0xffff6cc000007947 */ /* 0x000fea000383ffff */
.L_x_3672:
[----:B------:R-:W-:Y:S01]  /*2b690*/  IMAD.MOV.U32 R241, RZ, RZ, R18 ;  /* 0x000000fffff17224 */ /* 0x000fe200078e0012 */
[----:B------:R-:W-:Y:S01]  /*2b6a0*/  MOV R3, 0x181f ;  /* 0x0000181f00037802 */ /* 0x000fe20000000f00 */
[----:B------:R-:W-:Y:S01]  /*2b6b0*/  IMAD.MOV.U32 R242, RZ, RZ, 0x5 ;  /* 0x00000005fff27424 */ /* 0x000fe200078e00ff */
[----:B------:R-:W-:Y:S02]  /*2b6c0*/  MOV R243, 0xffffffff ;  /* 0xffffffff00f37802 */ /* 0x000fe40000000f00 */
[----:B------:R-:W-:Y:S02]  /*2b6d0*/  MOV R2, 0x2b6f0 ;  /* 0x0002b6f000027802 */ /* 0x000fe40000000f00 */
[----:B-123--:R-:W-:Y:S05]  /*2b6e0*/  CALL.REL.NOINC `($__internal_11_$__cuda_sm70_shflsync_idx_p) ;  /* 0x0000146000007944 */ /* 0x00efea0003c00000 */
        /* <DEDUP_REMOVED lines=17> */
.L_x_3675:
[----:B------:R-:W-:Y:S01]  /*2b800*/  IMAD.MOV.U32 R241, RZ, RZ, R20 ;  /* 0x000000fffff17224 */ /* 0x000fe200078e0014 */
[----:B------:R-:W-:Y:S01]  /*2b810*/  MOV R3, 0x181f ;  /* 0x0000181f00037802 */ /* 0x000fe20000000f00 */
[----:B------:R-:W-:Y:S01]  /*2b820*/  IMAD.MOV.U32 R242, RZ, RZ, 0x6 ;  /* 0x00000006fff27424 */ /* 0x000fe200078e00ff */
[----:B------:R-:W-:Y:S02]  /*2b830*/  MOV R243, 0xffffffff ;  /* 0xffffffff00f37802 */ /* 0x000fe40000000f00 */
[----:B------:R-:W-:-:S02]  /*2b840*/  MOV R2, 0x2b860 ;  /* 0x0002b86000027802 */ /* 0x000fc40000000f00 */
[----:B----4-:R-:W-:Y:S05]  /*2b850*/  CALL.REL.NOINC `($__internal_11_$__cuda_sm70_shflsync_idx_p) ;  /* 0x000012f000007944 */ /* 0x010fea0003c00000 */
[----:B------:R-:W-:Y:S01]  /*2b860*/  MOV R13, R244 ;  /* 0x000000f4000d7202 */ /* 0x000fe20000000f00 */
[----:B------:R-:W-:Y:S05]  /*2b870*/  BRA `(.L_x_3761) ;  /* 0xffff6e0000007947 */ /* 0x000fea000383ffff */
.L_x_3676:
[----:B------:R-:W-:Y:S01]  /*2b880*/  IMAD.MOV.U32 R241, RZ, RZ, R18 ;  /* 0x000000fffff17224 */ /* 0x000fe200078e0012 */
[----:B------:R-:W-:Y:S01]  /*2b890*/  MOV R3, 0x181f ;  /* 0x0000181f00037802 */ /* 0x000fe20000000f00 */
[----:B------:R-:W-:Y:S01]  /*2b8a0*/  IMAD.MOV.U32 R242, RZ, RZ, 0x6 ;  /* 0x00000006fff27424 */ /* 0x000fe200078e00ff */
[----:B------:R-:W-:-:S02]  /*2b8b0*/  MOV R243, 0xffffffff ;  /* 0xffffffff00f37802 */ /* 0x000fc40000000f00 */
[----:B------:R-:W-:Y:S02]  /*2b8c0*/  MOV R2, 0x2b8e0 ;  /* 0x0002b8e000027802 */ /* 0x000fe40000000f00 */
[----:B-12-4-:R-:W-:Y:S05]  /*2b8d0*/  CALL.REL.NOINC `($__internal_11_$__cuda_sm70_shflsync_idx_p) ;  /* 0x0000127000007944 */ /* 0x016fea0003c00000 */
[----:B------:R-:W-:Y:S01]  /*2b8e0*/  IMAD.MOV.U32 R241, RZ, RZ, R24 ;  /* 0x000000fffff17224 */ /* 0x000fe200078e0018 */
[----:B------:R-:W-:Y:S01]  /*2b8f0*/  MOV R242, 0x6 ;  /* 0x0000000600f27802 */ /* 0x000fe20000000f00 */
[----:B------:R-:W-:Y:S01]  /*2b900*/  IMAD.MOV.U32 R3, RZ, RZ, 0x181f ;  /* 0x0000181fff037424 */ /* 0x000fe200078e00ff */
[----:B------:R-:W-:Y:S01]  /*2b910*/  MOV R243, 0xffffffff ;  /* 0xffffffff00f37802 */ /* 0x000fe20000000f00 */
[----:B------:R-:W-:Y:S01]  /*2b920*/  IMAD.MOV.U32 R12, RZ, RZ, R244 ;  /* 0x000000ffff0c7224 */ /* 0x000fe200078e00f4 */
        /* <DEDUP_REMOVED lines=11> */
.L_x_3679:
        /* <DEDUP_REMOVED lines=8> */
.L_x_3680:
        /* <DEDUP_REMOVED lines=9> */
[----:B------:R-:W-:Y:S01]  /*2baf0*/  MOV R243, 0xffffffff ;  /* 0xffffffff00f37802 */ /* 0x000fe20000000f00 */
[----:B------:R-:W-:Y:S01]  /*2bb00*/  IMAD.MOV.U32 R12, RZ, RZ, R244 ;  /* 0x000000ffff0c7224 */ /* 0x000fe200078e00f4 */
[----:B------:R-:W-:-:S02]  /*2bb10*/  MOV R2, 0x2bb30 ;  /* 0x0002bb3000027802 */ /* 0x000fc40000000f00 */
        /* <DEDUP_REMOVED lines=10> */
.L_x_3715:
        /* <DEDUP_REMOVED lines=8> */
.L_x_3716:
        /* <DEDUP_REMOVED lines=23> */
.L_x_3717:
        /* <DEDUP_REMOVED lines=30> */
.L_x_3720:
[----:B------:R-:W-:Y:S01]  /*2bf90*/  IMAD.MOV.U32 R241, RZ, RZ, R17 ;  /* 0x000000fffff17224 */ /* 0x000fe200078e0011 */
[----:B------:R-:W-:Y:S01]  /*2bfa0*/  MOV R3, 0x181f ;  /* 0x0000181f00037802 */ /* 0x000fe20000000f00 */
[----:B------:R-:W-:Y:S01]  /*2bfb0*/  IMAD.MOV.U32 R242, RZ, RZ, 0x2 ;  /* 0x00000002fff27424 */ /* 0x000fe200078e00ff */
[----:B------:R-:W-:Y:S02]  /*2bfc0*/  MOV R243, 0xffffffff ;  /* 0xffffffff00f37802 */ /* 0x000fe40000000f00 */
[----:B------:R-:W-:-:S02]  /*2bfd0*/  MOV R2, 0x2bff0 ;  /* 0x0002bff000027802 */ /* 0x000fc40000000f00 */
[----:B--2---:R-:W-:Y:S05]  /*2bfe0*/  CALL.REL.NOINC `($__internal_11_$__cuda_sm70_shflsync_idx_p) ;  /* 0x00000b6000007944 */ /* 0x004fea0003c00000 */
[----:B------:R-:W-:Y:S01]  /*2bff0*/  MOV R11, R244 ;  /* 0x000000f4000b7202 */ /* 0x000fe20000000f00 */
[----:B------:R-:W-:Y:S05]  /*2c000*/  BRA `(.L_x_3768) ;  /* 0xffffa5c000007947 */ /* 0x000fea000383ffff */
.L_x_3721:
[----:B------:R-:W-:Y:S01]  /*2c010*/  IMAD.MOV.U32 R241, RZ, RZ, R18 ;  /* 0x000000fffff17224 */ /* 0x000fe200078e0012 */
[----:B------:R-:W-:Y:S01]  /*2c020*/  MOV R3, 0x181f ;  /* 0x0000181f00037802 */ /* 0x000fe20000000f00 */
[----:B------:R-:W-:Y:S01]  /*2c030*/  IMAD.MOV.U32 R242, RZ, RZ, 0x2 ;  /* 0x00000002fff27424 */ /* 0x000fe200078e00ff */
[----:B------:R-:W-:-:S02]  /*2c040*/  MOV R243, 0xffffffff ;  /* 0xffffffff00f37802 */ /* 0x000fc40000000f00 */
[----:B------:R-:W-:Y:S02]  /*2c050*/  MOV R2, 0x2c070 ;  /* 0x0002c07000027802 */ /* 0x000fe40000000f00 */
[----:B-123--:R-:W-:Y:S05]  /*2c060*/  CALL.REL.NOINC `($__internal_11_$__cuda_sm70_shflsync_idx_p) ;  /* 0x00000ae000007944 */ /* 0x00efea0003c00000 */
        /* <DEDUP_REMOVED lines=17> */
.L_x_3722:
[----:B------:R-:W-:Y:S01]  /*2c180*/  IMAD.MOV.U32 R241, RZ, RZ, R17 ;  /* 0x000000fffff17224 */ /* 0x000fe200078e0011 */
[----:B------:R-:W-:Y:S01]  /*2c190*/  MOV R3, 0x181f ;  /* 0x0000181f00037802 */ /* 0x000fe20000000f00 */
[----:B------:R-:W-:Y:S01]  /*2c1a0*/  IMAD.MOV.U32 R242, RZ, RZ, 0x3 ;  /* 0x00000003fff27424 */ /* 0x000fe200078e00ff */
[----:B------:R-:W-:-:S02]  /*2c1b0*/  MOV R243, 0xffffffff ;  /* 0xffffffff00f37802 */ /* 0x000fc40000000f00 */
[----:B------:R-:W-:Y:S02]  /*2c1c0*/  MOV R2, 0x2c1e0 ;  /* 0x0002c1e000027802 */ /* 0x000fe40000000f00 */
[----:B----4-:R-:W-:Y:S05]  /*2c1d0*/  CALL.REL.NOINC `($__internal_11_$__cuda_sm70_shflsync_idx_p) ;  /* 0x0000097000007944 */ /* 0x010fea0003c00000 */
        /* <DEDUP_REMOVED lines=24> */
.L_x_3725:
        /* <DEDUP_REMOVED lines=8> */
.L_x_3726:
        /* <DEDUP_REMOVED lines=23> */
.L_x_3727:
        /* <DEDUP_REMOVED lines=30> */
.L_x_3730:
        /* <DEDUP_REMOVED lines=8> */
.L_x_3731:
        /* <DEDUP_REMOVED lines=23> */
.L_x_3734:
[----:B------:R-:W-:Y:S01]  /*2c920*/  IMAD.MOV.U32 R241, RZ, RZ, R17 ;  /* 0x000000fffff17224 */ /* 0x000fe200078e0011 */
[----:B------:R-:W-:Y:S01]  /*2c930*/  MOV R3, 0x181f ;  /* 0x0000181f00037802 */ /* 0x000fe20000000f00 */
[----:B------:R-:W-:Y:S01]  /*2c940*/  IMAD.MOV.U32 R242, RZ, RZ, 0x7 ;  /* 0x00000007fff27424 */ /* 0x000fe200078e00ff */
[----:B------:R-:W-:-:S02]  /*2c950*/  MOV R243, 0xffffffff ;  /* 0xffffffff00f37802 */ /* 0x000fc40000000f00 */
[----:B------:R-:W-:Y:S02]  /*2c960*/  MOV R2, 0x2c980 ;  /* 0x0002c98000027802 */ /* 0x000fe40000000f00 */
[----:B--2-4-:R-:W-:Y:S05]  /*2c970*/  CALL.REL.NOINC `($__internal_11_$__cuda_sm70_shflsync_idx_p) ;  /* 0x000001d000007944 */ /* 0x014fea0003c00000 */
        /* <DEDUP_REMOVED lines=23> */
        .weak           $__internal_10_$__cuda_sm70_shflsync_bfly_p
        .type           $__internal_10_$__cuda_sm70_shflsync_bfly_p,@function
        .size           $__internal_10_$__cuda_sm70_shflsync_bfly_p,($__internal_11_$__cuda_sm70_shflsync_idx_p - $__internal_10_$__cuda_sm70_shflsync_bfly_p)
$__internal_10_$__cuda_sm70_shflsync_bfly_p:
[----:B------:R-:W-:Y:S02]  /*2caf0*/  MOV R158, 0x1f ;  /* 0x0000001f009e7802 */ /* 0x000fe40000000f00 */
[----:B------:R-:W-:-:S04]  /*2cb00*/  MOV R159, 0xffffffff ;  /* 0xffffffff009f7802 */ /* 0x000fc80000000f00 */
[----:B------:R-:W-:Y:S04]  /*2cb10*/  WARPSYNC R159 ;  /* 0x0000009f00007348 */ /* 0x000fe80003800000 */
[----:B------:R1:W2:Y:S02]  /*2cb20*/  SHFL.BFLY PT, R158, R4, R3, R158 ;  /* 0x0c000003049e7389 */ /* 0x0002a400000e009e */
[----:B-1----:R-:W-:-:S04]  /*2cb30*/  MOV R3, 0x0 ;  /* 0x0000000000037802 */ /* 0x002fc80000000f00 */
[----:B--2---:R-:W-:Y:S05]  /*2cb40*/  RET.REL.NODEC R2 `(_ZN7cutlass13device_kernelIN5flash19enable_sm80_to_sm89INS1_16FlashAttnFwdSm80INS1_25CollectiveMainloopFwdSm80ILi4ELi1ELb0EN4cute5tupleIJNS5_1CILi128EEENS7_ILi48EEES8_EEELi128ENS_6half_tEfNS_4arch4Sm80ELb0ELb1ELb0ELb1ELb1ELb1ELb1ELb0EEENS1_21CollectiveEpilogueFwdINS6_IJS8_S8_S9_EEENS6_IJNS7_ILi1EEESH_SH_EEESB_SD_Li128ELb1ELb1ELb0ELb0EEENS1_19SingleTileSchedulerILb1ELb0ELb1ELi128EEEEEEEEEvNT_6ParamsE) ;  /* 0xfffd34b002007950 */ /* 0x004fea0003c3ffff */
        .weak           $__internal_11_$__cuda_sm70_shflsync_idx_p
        .type           $__internal_11_$__cuda_sm70_shflsync_idx_p,@function
        .size           $__internal_11_$__cuda_sm70_shflsync_idx_p,(.L_x_4374 - $__internal_11_$__cuda_sm70_shflsync_idx_p)
$__internal_11_$__cuda_sm70_shflsync_idx_p:
[----:B------:R-:W-:Y:S04]  /*2cb50*/  WARPSYNC R243 ;  /* 0x000000f300007348 */ /* 0x000fe80003800000 */
[----:B------:R1:W2:Y:S02]  /*2cb60*/  SHFL.IDX PT, R244, R241, R242, R3 ;  /* 0x000000f2f1f47389 */ /* 0x0002a400000e0003 */
[----:B-1----:R-:W-:-:S04]  /*2cb70*/  MOV R3, 0x0 ;  /* 0x0000000000037802 */ /* 0x002fc80000000f00 */
[----:B--2---:R-:W-:Y:S05]  /*2cb80*/  RET.REL.NODEC R2 `(_ZN7cutlass13device_kernelIN5flash19enable_sm80_to_sm89INS1_16FlashAttnFwdSm80INS1_25CollectiveMainloopFwdSm80ILi4ELi1ELb0EN4cute5tupleIJNS5_1CILi128EEENS7_ILi48EEES8_EEELi128ENS_6half_tEfNS_4arch4Sm80ELb0ELb1ELb0ELb1ELb1ELb1ELb1ELb0EEENS1_21CollectiveEpilogueFwdINS6_IJS8_S8_S9_EEENS6_IJNS7_ILi1EEESH_SH_EEESB_SD_Li128ELb1ELb1ELb0ELb0EEENS1_19SingleTileSchedulerILb1ELb0ELb1ELi128EEEEEEEEEvNT_6ParamsE) ;  /* 0xfffd347002007950 */ /* 0x004fea0003c3ffff */
.L_x_3777:
        /* <DEDUP_REMOVED lines=15> */
.L_x_4374:


//--------------------- .text._ZN7cutlass13device_kernelIN5flash19enable_sm80_to_sm89INS1_16FlashAttnFwdSm80INS1_25CollectiveMainloopFwdSm80ILi4ELi1ELb0EN4cute5tupleIJNS5_1CILi128EEENS7_ILi64EEES8_EEELi128ENS_6half_tEfNS_4arch4Sm80ELb1ELb0ELb0ELb0ELb1ELb0ELb1ELb0EEENS1_21CollectiveEpilogueFwdINS6_IJS8_S8_S9_EEENS6_IJNS7_ILi1EEESH_SH_EEESB_SD_Li128ELb0ELb1ELb0ELb0EEENS1_30DynamicPersistentTileSchedulerILi128ELi128ELb0ELb1ELb0EEEEEEEEEvNT_6ParamsE --------------------------
	.section	.text._ZN7cutlass13device_kernelIN5flash19enable_sm80_to_sm89INS1_16FlashAttnFwdSm80INS1_25CollectiveMainloopFwdSm80ILi4ELi1ELb0EN4cute5tupleIJNS5_1CILi128EEENS7_ILi64EEES8_EEELi128ENS_6half_tEfNS_4arch4Sm80ELb1ELb0ELb0ELb0ELb1ELb0ELb1ELb0EEENS1_21CollectiveEpilogueFwdINS6_IJS8_S8_S9_EEENS6_IJNS7_ILi1EEESH_SH_EEESB_SD_Li128ELb0ELb1ELb0ELb0EEENS1_30DynamicPersistentTileSchedulerILi128ELi128ELb0ELb1ELb0EEEEEEEEEvNT_6ParamsE,"ax",@progbits
	.sectioninfo	@"SHI_REGISTERS=255"
	.align	128
.text._ZN7cutlass13device_kernelIN5flash19enable_sm80_to_sm89INS1_16FlashAttnFwdSm80INS1_25CollectiveMainloopFwdSm80ILi4ELi1ELb0EN4cute5tupleIJNS5_1CILi128EEENS7_ILi64EEES8_EEELi128ENS_6half_tEfNS_4arch4Sm80ELb1ELb0ELb0ELb0ELb1ELb0ELb1ELb0EEENS1_21CollectiveEpilogueFwdINS6_IJS8_S8_S9_EEENS6_IJNS7_ILi1EEESH_SH_EEESB_SD_Li128ELb0ELb1ELb0ELb0EEENS1_30DynamicPersistentTileSchedulerILi128ELi128ELb0ELb1ELb0EEEEEEEEEvNT_6ParamsE:
        .type           _ZN7cutlass13device_kernelIN5flash19enable_sm80_to_sm89INS1_16FlashAttnFwdSm80INS1_25CollectiveMainloopFwdSm80ILi4ELi1ELb0EN4cute5tupleIJNS5_1CILi128EEENS7_ILi64EEES8_EEELi128ENS_6half_tEfNS_4arch4Sm80ELb1ELb0ELb0ELb0ELb1ELb0ELb1ELb0EEENS1_21CollectiveEpilogueFwdINS6_IJS8_S8_S9_EEENS6_IJNS7_ILi1EEESH_SH_EEESB_SD_Li128ELb0ELb1ELb0ELb0EEENS1_30DynamicPersistentTileSchedulerILi128ELi128ELb0ELb1ELb0EEEEEEEEEvNT_6ParamsE,@function
        .size           _ZN7cutlass13device_kernelIN5flash19enable_sm80_to_sm89INS1_16FlashAttnFwdSm80INS1_25CollectiveMainloopFwdSm80ILi4ELi1ELb0EN4cute5tupleIJNS5_1CILi128EEENS7_ILi64EEES8_EEELi128ENS_6half_tEfNS_4arch4Sm80ELb1ELb0ELb0ELb0ELb1ELb0ELb1ELb0EEENS1_21CollectiveEpilogueFwdINS6_IJS8_S8_S9_EEENS6_IJNS7_ILi1EEESH_SH_EEESB_SD_Li128ELb0ELb1ELb0ELb0EEENS1_30DynamicPersistentTileSchedulerILi128ELi128ELb0ELb1ELb0EEEEEEEEEvNT_6ParamsE,(.L_x_4378 - _ZN7cutlass13device_kernelIN5flash19enable_sm80_to_sm89INS1_16FlashAttnFwdSm80INS1_25CollectiveMainloopFwdSm80ILi4ELi1ELb0EN4cute5tupleIJNS5_1CILi128EEENS7_ILi64EEES8_EEELi128ENS_6half_tEfNS_4arch4Sm80ELb1ELb0ELb0ELb0ELb1ELb0ELb1ELb0EEENS1_21CollectiveEpilogueFwdINS6_IJS8_S8_S9_EEENS6_IJNS7_ILi1EEESH_SH_EEESB_SD_Li128ELb0ELb1ELb0ELb0EEENS1_30DynamicPersistentTileSchedulerILi128ELi128ELb0ELb1ELb0EEEEEEEEEvNT_6ParamsE)
        .other          _ZN7cutlass13device_kernelIN5flash19enable_sm80_to_sm89INS1_16FlashAttnFwdSm80INS1_25CollectiveMainloopFwdSm80ILi4ELi1ELb0EN4cute5tupleIJNS5_1CILi128EEENS7_ILi64EEES8_EEELi128ENS_6half_tEfNS_4arch4Sm80ELb1ELb0ELb0ELb0ELb1ELb0ELb1ELb0EEENS1_21CollectiveEpilogueFwdINS6_IJS8_S8_S9_EEENS6_IJNS7_ILi1EEESH_SH_EEESB_SD_Li128ELb0ELb1ELb0ELb0EEENS1_30DynamicPersistentTileSchedulerILi128ELi128ELb0ELb1ELb0EEEEEEEEEvNT_6ParamsE,@"STO_CUDA_ENTRY STV_DEFAULT"
_ZN7cutlass13device_kernelIN5flash19enable_sm80_to_sm89INS1_16FlashAttnFwdSm80INS1_25CollectiveMainloopFwdSm80ILi4ELi1ELb0EN4cute5tupleIJNS5_1CILi128EEENS7_ILi64EEES8_EEELi128ENS_6half_tEfNS_4arch4Sm80ELb1ELb0ELb0ELb0ELb1ELb0ELb1ELb0EEENS1_21CollectiveEpilogueFwdINS6_IJS8_S8_S9_EEENS6_IJNS7_ILi1EEESH_SH_EEESB_SD_Li128ELb0ELb1ELb0ELb0EEENS1_30DynamicPersistentTileSchedulerILi128ELi128ELb0ELb1ELb0EEEEEEEEEvNT_6ParamsE:
        /* <DEDUP_REMOVED lines=15> */
[CC--:B------:R-:W-:Y:S02]  /*00f0*/  LEA.HI R12, R15.reuse, R21.reuse, RZ, 0x3 ;  /* 0x000000150f0c7211 */ /* 0x0c0fe400078f18ff */
[----:B------:R-:W-:Y:S02]  /*0100*/  SHF.R.S32.HI R3, RZ, 0x4, R2 ;  /* 0x00000004ff037819 */ /* 0x000fe40000011402 */
[----:B------:R-:W-:-:S02]  /*0110*/  LEA.HI R9, R15, R21, RZ, 0x2 ;  /* 0x000000150f097211 */ /* 0x000fc400078f10ff */
[----:B------:R-:W-:Y:S02]  /*0120*/  LEA.HI R0, R2, R3, RZ, 0x1 ;  /* 0x0000000302007211 */ /* 0x000fe400078f08ff */
[----:B------:R-:W-:Y:S02]  /*0130*/  SHF.R.S32.HI R20, RZ, 0x3, R12 ;  /* 0x00000003ff147819 */ /* 0x000fe4000001140c */
[----:B------:R-:W-:Y:S02]  /*0140*/  LOP3.LUT R0, R0, 0xfffffffe, RZ, 0xc0, !PT ;  /* 0xfffffffe00007812 */ /* 0x000fe400078ec0ff */
[----:B------:R-:W-:Y:S01]  /*0150*/  LOP3.LUT R5, R12, 0xfffffff8, RZ, 0xc0, !PT ;  /* 0xfffffff80c057812 */ /* 0x000fe200078ec0ff */
[----:B------:R-:W-:Y:S01]  /*0160*/  IMAD.SHL.U32 R4, R20, 0x40, RZ ;  /* 0x0000004014047824 */ /* 0x000fe200078e00ff */
[----:B------:R-:W-:Y:S01]  /*0170*/  SHF.R.S32.HI R7, RZ, 0x2, R9 ;  /* 0x00000002ff077819 */ /* 0x000fe20000011409 */
[----:B------:R-:W-:Y:S01]  /*0180*/  IMAD.IADD R13, R3, 0x1, -R0 ;  /* 0x00000001030d7824 */ /* 0x000fe200078e0a00 */
[----:B------:R-:W-:Y:S01]  /*0190*/  LOP3.LUT R0, R2, 0xfffffff0, RZ, 0xc0, !PT ;  /* 0xfffffff002007812 */ /* 0x000fe200078ec0ff */
[----:B------:R-:W-:Y:S01]  /*01a0*/  IMAD.IADD R19, R21, 0x1, -R5 ;  /* 0x0000000115137824 */ /* 0x000fe200078e0a05 */
[----:B------:R-:W-:Y:S01]  /*01b0*/  SHF.R.S32.HI R3, RZ, 0x1f, R9 ;  /* 0x0000001fff037819 */ /* 0x000fe20000011409 */
[----:B------:R-:W-:-:S02]  /*01c0*/  IMAD.SHL.U32 R236, R13, 0x8, RZ ;  /* 0x000000080dec7824 */ /* 0x000fc400078e00ff */
[----:B------:R-:W-:Y:S01]  /*01d0*/  IMAD.IADD R2, R21, 0x1, -R0 ;  /* 0x0000000115027824 */ /* 0x000fe200078e0a00 */
[----:B------:R-:W-:Y:S01]  /*01e0*/  LEA.HI R0, R3, R7, RZ, 0x3 ;  /* 0x0000000703007211 */ /* 0x000fe200078f18ff */
[C---:B------:R-:W-:Y:S02]  /*01f0*/  IMAD.SHL.U32 R250, R19.reuse, 0x8, RZ ;  /* 0x0000000813fa7824 */ /* 0x040fe400078e00ff */
[----:B------:R-:W-:Y:S01]  /*0200*/  IMAD.SHL.U32 R8, R19, 0x40, RZ ;  /* 0x0000004013087824 */ /* 0x000fe200078e00ff */
[----:B------:R-:W-:Y:S02]  /*0210*/  SHF.R.S32.HI R5, RZ, 0x1f, R2 ;  /* 0x0000001fff057819 */ /* 0x000fe40000011402 */
[----:B------:R-:W-:Y:S02]  /*0220*/  LOP3.LUT R3, R0, 0xfffffff8, RZ, 0xc0, !PT ;  /* 0xfffffff800037812 */ /* 0x000fe400078ec0ff */
[----:B------:R-:W-:Y:S02]  /*0230*/  LOP3.LUT R0, R4, 0x1c0, RZ, 0xc0, !PT ;  /* 0x000001c004007812 */ /* 0x000fe400078ec0ff */
[----:B------:R-:W-:Y:S01]  /*0240*/  LEA.HI R10, R5, R2, RZ, 0x3 ;  /* 0x00000002050a7211 */ /* 0x000fe200078f18ff */
[----:B------:R-:W-:Y:S01]  /*0250*/  IMAD.IADD R7, R7, 0x1, -R3 ;  /* 0x0000000107077824 */ /* 0x000fe200078e0a03 */
[----:B------:R-:W-:-:S02]  /*0260*/  SHF.R.U32.HI R6, RZ, 0x3, R0 ;  /* 0x00000003ff067819 */ /* 0x000fc40000011600 */
[----:B------:R-:W-:Y:S02]  /*0270*/  LOP3.LUT R4, R0, 0x38, R250, 0xf8, !PT ;  /* 0x0000003800047812 */ /* 0x000fe400078ef8fa */
[----:B------:R-:W-:Y:S02]  /*0280*/  LOP3.LUT R5, R10, 0xfffffff8, RZ, 0xc0, !PT ;  /* 0xfffffff80a057812 */ /* 0x000fe400078ec0ff */
[----:B------:R-:W-:Y:S02]  /*0290*/  LOP3.LUT R0, R8, 0x1c0, RZ, 0xc0, !PT ;  /* 0x000001c008007812 */ /* 0x000fe400078ec0ff */
[----:B------:R-:W-:Y:S01]  /*02a0*/  LOP3.LUT R3, R9, 0xfffffffc, RZ, 0xc0, !PT ;  /* 0xfffffffc09037812 */ /* 0x000fe200078ec0ff */
[----:B------:R-:W-:Y:S01]  /*02b0*/  IMAD.IADD R8, R2, 0x1, -R5 ;  /* 0x0000000102087824 */ /* 0x000fe200078e0a05 */
[----:B------:R-:W-:Y:S01]  /*02c0*/  LOP3.LUT R11, R4, R6, RZ, 0x3c, !PT ;  /* 0x00000006040b7212 */ /* 0x000fe200078e3cff */
[----:B------:R-:W-:Y:S01]  /*02d0*/  IMAD.SHL.U32 R5, R10, 0x40, RZ ;  /* 0x000000400a057824 */ /* 0x000fe200078e00ff */
[----:B------:R-:W-:Y:S01]  /*02e0*/  LOP3.LUT R4, R0, 0x8, R12, 0xf8, !PT ;  /* 0x0000000800047812 */ /* 0x000fe200078ef80c */
[----:B------:R-:W-:Y:S01]  /*02f0*/  IMAD.IADD R6, R21, 0x1, -R3 ;  /* 0x0000000115067824 */ /* 0x000fe200078e0a03 */
[----:B------:R-:W-:-:S02]  /*0300*/  LOP3.LUT R2, R7, 0x1, RZ, 0xc0, !PT ;  /* 0x0000000107027812 */ /* 0x000fc400078ec0ff */
[----:B------:R-:W-:Y:S02]  /*0310*/  SHF.R.U32.HI R0, RZ, 0x3, R0 ;  /* 0x00000003ff007819 */ /* 0x000fe40000011600 */
[----:B------:R-:W-:Y:S02]  /*0320*/  LEA.HI R3, R15, R21, RZ, 0x5 ;  /* 0x000000150f037211 */ /* 0x000fe400078f28ff */
[----:B------:R-:W-:Y:S02]  /*0330*/  ISETP.NE.U32.AND P0, PT, R2, 0x1, PT ;  /* 0x000000010200780c */ /* 0x000fe40003f05070 */
[----:B------:R-:W-:Y:S02]  /*0340*/  LOP3.LUT R12, R4, R0, RZ, 0x3c, !PT ;  /* 0x00000000040c7212 */ /* 0x000fe400078e3cff */
[----:B------:R-:W-:Y:S02]  /*0350*/  LEA.HI R0, R6, R6, RZ, 0x1 ;  /* 0x0000000606007211 */ /* 0x000fe400078f08ff */
[----:B------:R-:W-:-:S02]  /*0360*/  LOP3.LUT R2, R3, 0xffffffe0, RZ, 0xc0, !PT ;  /* 0xffffffe003027812 */ /* 0x000fc400078ec0ff */
[--C-:B------:R-:W-:Y:S02]  /*0370*/  SHF.R.S32.HI R240, RZ, 0x5, R3.reuse ;  /* 0x00000005fff07819 */ /* 0x100fe40000011403 */
[----:B------:R-:W-:Y:S01]  /*0380*/  SHF.R.S32.HI R3, RZ, 0x1f, R3 ;  /* 0x0000001fff037819 */ /* 0x000fe20000011403 */
[----:B------:R-:W-:Y:S01]  /*0390*/  IMAD.IADD R18, R21, 0x1, -R2 ;  /* 0x0000000115127824 */ /* 0x000fe200078e0a02 */
[C---:B------:R-:W-:Y:S01]  /*03a0*/  LOP3.LUT R4, R0.reuse, 0x1ffffffe, RZ, 0xc0, !PT ;  /* 0x1ffffffe00047812 */ /* 0x040fe200078ec0ff */
[----:B------:R-:W-:Y:S01]  /*03b0*/  IMAD.SHL.U32 R0, R0, 0x20, RZ ;  /* 0x0000002000007824 */ /* 0x000fe200078e00ff */
[----:B------:R-:W-:Y:S02]  /*03c0*/  LEA.HI R2, R3, R240, RZ, 0x2 ;  /* 0x000000f003027211 */ /* 0x000fe400078f10ff */
[----:B------:R-:W-:Y:S01]  /*03d0*/  SHF.R.S32.HI R9, RZ, 0x1f, R18 ;  /* 0x0000001fff097819 */ /* 0x000fe20000011412 */
[----:B------:R-:W-:Y:S01]  /*03e0*/  IMAD.IADD R3, R6, 0x1, -R4 ;  /* 0x0000000106037824 */ /* 0x000fe200078e0a04 */
[----:B------:R-:W-:-:S02]  /*03f0*/  LOP3.LUT R0, R0, 0xffffffc0, RZ, 0xc0, !PT ;  /* 0xffffffc000007812 */ /* 0x000fc400078ec0ff */
[----:B------:R-:W-:Y:S02]  /*0400*/  LOP3.LUT R2, R2, 0xffffffc, RZ, 0xc0, !PT ;  /* 0x0ffffffc02027812 */ /* 0x000fe400078ec0ff */
[----:B------:R-:W-:Y:S01]  /*0410*/  LEA.HI R9, R9, R18, RZ, 0x2 ;  /* 0x0000001209097211 */ /* 0x000fe200078f10ff */
[----:B------:R-:W-:Y:S01]  /*0420*/  IMAD R14, R3, 0x8, R0 ;  /* 0x00000008030e7824 */ /* 0x000fe200078e0200 */
[----:B------:R-:W-:Y:S01]  /*0430*/  LEA.HI R4, R15, R21, RZ, 0x6 ;  /* 0x000000150f047211 */ /* 0x000fe200078f30ff */
[----:B------:R-:W-:Y:S01]  /*0440*/  IMAD.SHL.U32 R0, R8, 0x40, RZ ;  /* 0x0000004008007824 */ /* 0x000fe200078e00ff */
[----:B------:R-:W-:Y:S01]  /*0450*/  R2P PR, R7, 0x6 ;  /* 0x0000000607007804 */ /* 0x000fe20000000000 */
[----:B------:R-:W-:Y:S01]  /*0460*/  IMAD.IADD R3, R240, 0x1, -R2 ;  /* 0x00000001f0037824 */ /* 0x000fe200078e0a02 */
[----:B------:R-:W-:Y:S01]  /*0470*/  SHF.R.S32.HI R2, RZ, 0x2, R9 ;  /* 0x00000002ff027819 */ /* 0x000fe20000011409 */
[----:B------:R-:W-:Y:S01]  /*0480*/  IMAD.SHL.U32 R4, R4, 0x8, RZ ;  /* 0x0000000804047824 */ /* 0x000fe200078e00ff */
[----:B------:R-:W-:Y:S01]  /*0490*/  LOP3.LUT R0, R0, 0x1c0, RZ, 0xc0, !PT ;  /* 0x000001c000007812 */ /* 0x000fe200078ec0ff */
[----:B------:R-:W-:Y:S01]  /*04a0*/  IMAD.SHL.U32 R240, R240, 0x400, RZ ;  /* 0x00000400f0f07824 */ /* 0x000fe200078e00ff */
[----:B------:R-:W-:Y:S01]  /*04b0*/  LOP3.LUT P4, RZ, R8, 0x2, RZ, 0xc0, !PT ;  /* 0x0000000208ff7812 */ /* 0x000fe2000788c0ff */
[----:B------:R-:W-:Y:S01]  /*04c0*/  IMAD R17, R3, 0x10, R2 ;  /* 0x0000001003117824 */ /* 0x000fe200078e0202 */
[----:B------:R-:W-:Y:S01]  /*04d0*/  LOP3.LUT R236, R0, 0x8, R236, 0xf8, !PT ;  /* 0x0000000800ec7812 */ /* 0x000fe200078ef8ec */
[----:B------:R-:W-:Y:S01]  /*04e0*/  IMAD.SHL.U32 R2, R7, 0x40, RZ ;  /* 0x0000004007027824 */ /* 0x000fe200078e00ff */
[----:B------:R-:W-:-:S02]  /*04f0*/  SHF.R.U32.HI R0, RZ, 0x3, R0 ;  /* 0x00000003ff007819 */ /* 0x000fc40000011600 */
[----:B------:R-:W-:Y:S01]  /*0500*/  LOP3.LUT R11, R11, 0x7ffffe00, R4, 0xf8, !PT ;  /* 0x7ffffe000b0b7812 */ /* 0x000fe200078ef804 */
[----:B------:R-:W-:Y:S01]  /*0510*/  IMAD R4, R6, 0x2, R240 ;  /* 0x0000000206047824 */ /* 0x000fe200078e02f0 */
[----:B------:R-:W-:Y:S01]  /*0520*/  LOP3.LUT R3, R2, 0x1c0, RZ, 0xc0, !PT ;  /* 0x000001c002037812 */ /* 0x000fe200078ec0ff */
[----:B------:R-:W-:Y:S01]  /*0530*/  IMAD.MOV.U32 R6, RZ, RZ, 0x20 ;  /* 0x00000020ff067424 */ /* 0x000fe200078e00ff */
[----:B------:R-:W-:Y:S01]  /*0540*/  LOP3.LUT R236, R236, R0, RZ, 0x3c, !PT ;  /* 0x00000000ecec7212 */ /* 0x000fe200078e3cff */
[----:B------:R-:W-:Y:S01]  /*0550*/  STL [R1+0x80], R17 ;  /* 0x0000801101007387 */ /* 0x000fe20000100800 */
[----:B------:R-:W-:Y:S01]  /*0560*/  LOP3.LUT R2, R5, 0xfffffe00, RZ, 0xc0, !PT ;  /* 0xfffffe0005027812 */ /* 0x000fe200078ec0ff */
[----:B------:R-:W-:Y:S01]  /*0570*/  IMAD R0, R13, 0x200, R12 ;  /* 0x000002000d007824 */ /* 0x000fe200078e020c */
[----:B------:R-:W-:Y:S01]  /*0580*/  LEA.HI R3, R3, R3, RZ, 0x1d ;  /* 0x0000000303037211 */ /* 0x000fe200078fe8ff */
[----:B------:R-:W-:Y:S01]  /*0590*/  STL [R1+0x58], R16 ;  /* 0x0000581001007387 */ /* 0x000fe20000100800 */
[CC--:B------:R-:W-:Y:S01]  /*05a0*/  IADD3 R240, R236.reuse, R2.reuse, R240 ;  /* 0x00000002ecf07210 */ /* 0x0c0fe20007ffe0f0 */
[----:B------:R-:W-:Y:S01]  /*05b0*/  IMAD.SHL.U32 R247, R11, 0x2, RZ ;  /* 0x000000020bf77824 */ /* 0x000fe200078e00ff */
[----:B------:R-:W-:Y:S01]  /*05c0*/  LOP3.LUT R236, R236, R2, RZ, 0xfc, !PT ;  /* 0x00000002ecec7212 */ /* 0x000fe200078efcff */
[----:B------:R-:W-:Y:S01]  /*05d0*/  IMAD.IADD R5, R4, 0x1, R3 ;  /* 0x0000000104057824 */ /* 0x000fe200078e0203 */
[----:B------:R-:W-:-:S02]  /*05e0*/  LEA.HI R2, R15, R21, RZ, 0x7 ;  /* 0x000000150f027211 */ /* 0x000fc400078f38ff */
[----:B------:R-:W-:Y:S02]  /*05f0*/  LOP3.LUT P3, RZ, R8, 0x4, RZ, 0xc0, !PT ;  /* 0x0000000408ff7812 */ /* 0x000fe4000786c0ff */
[----:B------:R-:W-:Y:S01]  /*0600*/  SHF.R.S32.HI R3, RZ, 0x7, R2 ;  /* 0x00000007ff037819 */ /* 0x000fe20000011402 */
[----:B------:R-:W-:Y:S01]  /*0610*/  IMAD R3, R19, 0x10, R20 ;  /* 0x0000001013037824 */ /* 0x000fe200078e0214 */
[----:B------:R-:W-:Y:S02]  /*0620*/  LOP3.LUT R2, R9, 0x7ffffffc, RZ, 0xc0, !PT ;  /* 0x7ffffffc09027812 */ /* 0x000fe400078ec0ff */
[----:B------:R-:W-:Y:S02]  /*0630*/  IADD3 R251, R250, 0x40, RZ ;  /* 0x00000040fafb7810 */ /* 0x000fe40007ffe0ff */
[----:B------:R-:W-:Y:S01]  /*0640*/  LEA R8, R5, 0x80, 0x1 ;  /* 0x0000008005087811 */ /* 0x000fe200078e08ff */
[----:B------:R1:W-:Y:S01]  /*0650*/  STL [R1+0x10], R3 ;  /* 0x0000100301007387 */ /* 0x0003e20000100800 */
[----:B------:R-:W-:Y:S01]  /*0660*/  IMAD.IADD R5, R17, 0x1, R14 ;  /* 0x0000000111057824 */ /* 0x000fe200078e020e */
[----:B------:R-:W-:-:S02]  /*0670*/  SHF.R.S32.HI R4, RZ, 0x1f, R251 ;  /* 0x0000001fff047819 */ /* 0x000fc400000114fb */
[----:B------:R-:W-:Y:S01]  /*0680*/  SEL R4, R238, 0xffffffc0, !P2 ;  /* 0xffffffc0ee047807 */ /* 0x000fe20005000000 */
[----:B------:R-:W-:Y:S01]  /*0690*/  STL [R1+0x5c], R8 ;  /* 0x00005c0801007387 */ /* 0x000fe20000100800 */
[----:B------:R-:W-:Y:S02]  /*06a0*/  SHF.R.S32.HI R7, RZ, 0x1f, R250 ;  /* 0x0000001fff077819 */ /* 0x000fe400000114fa */
[----:B------:R-:W-:Y:S01]  /*06b0*/  LEA R233, R0, 0x4100, 0x1 ;  /* 0x0000410000e97811 */ /* 0x000fe200078e08ff */
[----:B------:R2:W-:Y:S01]  /*06c0*/  STL [R1+0x54], R5 ;  /* 0x0000540501007387 */ /* 0x0005e20000100800 */
[----:B------:R-:W-:Y:S02]  /*06d0*/  SEL R0, R6, 0xffffffe0, !P4 ;  /* 0xffffffe006007807 */ /* 0x000fe40006000000 */
[----:B------:R-:W-:Y:S02]  /*06e0*/  LEA R240, R240, 0x8100, 0x1 ;  /* 0x00008100f0f07811 */ /* 0x000fe400078e08ff */
[----:B------:R-:W-:-:S02]  /*06f0*/  SEL R238, R238, 0xffffffc0, !P3 ;  /* 0xffffffc0eeee7807 */ /* 0x000fc40005800000 */
[----:B------:R-:W-:Y:S01]  /*0700*/  LEA R236, R236, 0x100, 0x1 ;  /* 0x00000100ecec7811 */ /* 0x000fe200078e08ff */
[C---:B------:R-:W-:Y:S02]  /*0710*/  IMAD.IADD R242, R240.reuse, 0x1, R0 ;  /* 0x00000001f0f27824 */ /* 0x040fe400078e0200 */
[----:B------:R-:W-:Y:S02]  /*0720*/  IMAD.IADD R241, R240, 0x1, R238 ;  /* 0x00000001f0f17824 */ /* 0x000fe400078e02ee */
[--C-:B------:R-:W-:Y:S02]  /*0730*/  IMAD.IADD R237, R0, 0x1, R236.reuse ;  /* 0x0000000100ed7824 */ /* 0x100fe400078e02ec */
[----:B------:R-:W-:Y:S02]  /*0740*/  IMAD.IADD R239, R238, 0x1, R236 ;  /* 0x00000001eeef7824 */ /* 0x000fe400078e02ec */
[----:B-1----:R-:W-:Y:S01]  /*0750*/  IMAD.IADD R3, R18, 0x1, -R2 ;  /* 0x0000000112037824 */ /* 0x002fe200078e0a02 */
[----:B------:R-:W-:Y:S01]  /*0760*/  SEL R2, R6, 0xffffffe0, !P1 ;  /* 0xffffffe006027807 */ /* 0x000fe20004800000 */
[----:B------:R-:W-:-:S02]  /*0770*/  IMAD.IADD R6, R8, 0x1, R4 ;  /* 0x0000000108067824 */ /* 0x000fc400078e0204 */
[----:B------:R-:W-:Y:S02]  /*0780*/  IMAD.SHL.U32 R3, R3, 0x2, RZ ;  /* 0x0000000203037824 */ /* 0x000fe400078e00ff */
[----:B------:R-:W-:Y:S02]  /*0790*/  IMAD.IADD R7, R8, 0x1, R2 ;  /* 0x0000000108077824 */ /* 0x000fe400078e0202 */
[----:B------:R-:W-:Y:S01]  /*07a0*/  IMAD.IADD R243, R242, 0x1, R238 ;  /* 0x00000001f2f37824 */ /* 0x000fe200078e02ee */
[C---:B--2---:R-:W-:Y:S01]  /*07b0*/  IADD3 R5, R8.reuse, -0x10, RZ ;  /* 0xfffffff008057810 */ /* 0x044fe20007ffe0ff */
[----:B------:R1:W-:Y:S01]  /*07c0*/  STL [R1+0x50], R3 ;  /* 0x0000500301007387 */ /* 0x0003e20000100800 */
[----:B------:R-:W-:Y:S01]  /*07d0*/  @P0 IADD3 R5, R8, 0x10, RZ ;  /* 0x0000001008050810 */ /* 0x000fe20007ffe0ff */
[----:B------:R-:W-:Y:S02]  /*07e0*/  IMAD.IADD R244, R0, 0x1, R241 ;  /* 0x0000000100f47824 */ /* 0x000fe400078e02f1 */
[----:B------:R-:W-:Y:S01]  /*07f0*/  STL [R1+0x68], R7 ;  /* 0x0000680701007387 */ /* 0x000fe20000100800 */
[----:B------:R-:W-:-:S02]  /*0800*/  IMAD.IADD R238, R238, 0x1, R237 ;  /* 0x00000001eeee7824 */ /* 0x000fc400078e02ed */
[----:B------:R-:W-:Y:S01]  /*0810*/  IMAD.IADD R2, R2, 0x1, R5 ;  /* 0x0000000102027824 */ /* 0x000fe200078e0205 */
[----:B------:R-:W-:Y:S04]  /*0820*/  STL [R1+0x78], R6 ;  /* 0x0000780601007387 */ /* 0x000fe80000100800 */
[----:B------:R-:W-:Y:S01]  /*0830*/  STL [R1+0x60], R5 ;  /* 0x0000600501007387 */ /* 0x000fe20000100800 */
[----:B-1----:R-:W-:-:S05]  /*0840*/  IMAD.IADD R3, R7, 0x1, R4 ;  /* 0x0000000107037824 */ /* 0x002fca00078e0204 */
[----:B------:R1:W-:Y:S04]  /*0850*/  STL [R1+0x74], R3 ;  /* 0x0000740301007387 */ /* 0x0003e80000100800 */
[----:B------:R2:W-:Y:S01]  /*0860*/  STL [R1+0x64], R2 ;  /* 0x0000640201007387 */ /* 0x0005e20000100800 */
[----:B-1----:R-:W-:Y:S02]  /*0870*/  IMAD.IADD R3, R4, 0x1, R5 ;  /* 0x0000000104037824 */ /* 0x002fe400078e0205 */
[----:B--2---:R-:W-:-:S03]  /*0880*/  IMAD.IADD R2, R2, 0x1, R4 ;  /* 0x0000000102027824 */ /* 0x004fc600078e0204 */
[----:B------:R1:W-:Y:S04]  /*0890*/  STL [R1+0x70], R3 ;  /* 0x0000700301007387 */ /* 0x0003e80000100800 */
[----:B------:R1:W-:Y:S02]  /*08a0*/  STL [R1+0x6c], R2 ;  /* 0x00006c0201007387 */ /* 0x0003e40000100800 */
.L_x_3887:
[----:B------:R-:W2:Y:S01]  /*08b0*/  LDL R4, [R1+0x58] ;  /* 0x0000580001047983 */ /* 0x000ea20000100800 */
[----:B------:R-:W-:Y:S01]  /*08c0*/  IMAD.MOV.U32 R0, RZ, RZ, c[0x0][0x560] ;  /* 0x00015800ff007624 */ /* 0x000fe200078e00ff */
[----:B------:R-:W-:Y:S01]  /*08d0*/  YIELD ;  /* 0x0000000000007946 */ /* 0x000fe20003800000 */
[----:B------:R-:W-:Y:S03]  /*08e0*/  BSSY B0, `(.L_x_3778) ;  /* 0x0000016000007945 */ /* 0x000fe60003800000 */
[----:B------:R-:W-:-:S13]  /*08f0*/  ISETP.NE.AND P0, PT, R0, 0x1, PT ;  /* 0x000000010000780c */ /* 0x000fda0003f05270 */
[----:B--2---:R-:W-:Y:S01]  /*0900*/  @P0 IMAD.HI.U32 R0, R4, c[0x0][0x564], RZ ;  /* 0x0001590004000a27 */ /* 0x004fe200078e00ff */
[----:B-1----:R-:W-:-:S04]  /*0910*/  MOV R3, R4 ;  /* 0x0000000400037202 */ /* 0x002fc80000000f00 */
        /* <DEDUP_REMOVED lines=12> */
.L_x_3779:
[----:B------:R-:W-:-:S04]  /*09e0*/  MOV R0, c[0x0][0x554] ;  /* 0x0001550000007a02 */ /* 0x000fc80000000f00 */
[----:B------:R-:W-:Y:S02]  /*09f0*/  ISETP.NE.AND P0, PT, R0, 0x1, PT ;  /* 0x000000010000780c */ /* 0x000fe40003f05270 */
[----:B------:R-:W-:-:S11]  /*0a00*/  MOV R0, R2 ;  /* 0x0000000200007202 */ /* 0x000fd60000000f00 */
[----:B------:R-:W-:-:S05]  /*0a10*/  @P0 IMAD.HI.U32 R4, R2, c[0x0][0x558], RZ ;  /* 0x0001560002040a27 */ /* 0x000fca00078e00ff */
[----:B------:R-:W-:-:S05]  /*0a20*/  @P0 SHF.R.U32.HI R0, RZ, c[0x0][0x55c], R4 ;  /* 0x00015700ff000a19 */ /* 0x000fca0000011604 */
[----:B------:R-:W-:Y:S02]  /*0a30*/  IMAD R4, R0, c[0x0][0x554], RZ ;  /* 0x0001550000047a24 */ /* 0x000fe400078e02ff */
.L_x_3780:
[----:B------:R-:W-:Y:S05]  /*0a40*/  BSYNC B0 ;  /* 0x0000000000007941 */ /* 0x000fea0003800000 */
.L_x_3778:
        /* <DEDUP_REMOVED lines=13> */
[----:B------:R-:W-:Y:S04]  /*0b20*/  STL [R1+0x48], R62 ;  /* 0x0000483e01007387 */ /* 0x000fe80000100800 */
[----:B------:R1:W2:Y:S01]  /*0b30*/  @P0 LDG.E R6, [R2.64] ;  /* 0x0000000602060981 */ /* 0x0002a2000c1e1900 */
[----:B------:R-:W-:Y:S01]  /*0b40*/  IADD3 R0, R0, c[0x0][0x53c], RZ ;  /* 0x00014f0000007a10 */ /* 0x000fe20007ffe0ff */
[----:B------:R-:W-:Y:S01]  /*0b50*/  IMAD.MOV.U32 R5, RZ, RZ, 0x40 ;  /* 0x00000040ff057424 */ /* 0x000fe200078e00ff */
[----:B------:R-:W-:Y:S01]  /*0b60*/  CS2R R126, SRZ ;  /* 0x00000000007e7805 */ /* 0x000fe2000001ff00 */
[----:B------:R-:W-:Y:S01]  /*0b70*/  CS2R R124, SRZ ;  /* 0x00000000007c7805 */ /* 0x000fe2000001ff00 */
[----:B------:R-:W-:Y:S01]  /*0b80*/  CS2R R130, SRZ ;  /* 0x0000000000827805 */ /* 0x000fe2000001ff00 */
[----:B------:R-:W-:Y:S01]  /*0b90*/  IMAD.SHL.U32 R8, R0, 0x80, RZ ;  /* 0x0000008000087824 */ /* 0x000fe200078e00ff */
[----:B------:R-:W-:Y:S01]  /*0ba0*/  IADD3 R5, R5, -c[0x0][0x168], RZ ;  /* 0x80005a0005057a10 */ /* 0x000fe20007ffe0ff */
[----:B------:R-:W-:Y:S01]  /*0bb0*/  CS2R R128, SRZ ;  /* 0x0000000000807805 */ /* 0x000fe2000001ff00 */
[----:B------:R-:W-:Y:S01]  /*0bc0*/  IMAD.MOV.U32 R122, RZ, RZ, RZ ;  /* 0x000000ffff7a7224 */ /* 0x000fe200078e00ff */
[----:B------:R-:W-:Y:S01]  /*0bd0*/  CS2R R120, SRZ ;  /* 0x0000000000787805 */ /* 0x000fe2000001ff00 */
[----:B------:R-:W-:Y:S01]  /*0be0*/  IADD3 R0, R8, 0x7f, RZ ;  /* 0x0000007f08007810 */ /* 0x000fe20007ffe0ff */
[----:B------:R-:W-:Y:S01]  /*0bf0*/  STL [R1+0x44], R8 ;  /* 0x0000440801007387 */ /* 0x000fe20000100800 */
[----:B------:R-:W-:Y:S01]  /*0c00*/  CS2R R118, SRZ ;  /* 0x0000000000767805 */ /* 0x000fe2000001ff00 */
[----:B------:R-:W-:Y:S01]  /*0c10*/  CS2R R116, SRZ ;  /* 0x0000000000747805 */ /* 0x000fe2000001ff00 */
        /* <DEDUP_REMOVED lines=10> */
[----:B-1----:R-:W-:Y:S01]  /*0cc0*/  MOV R2, c[0x0][0x2c4] ;  /* 0x0000b10000027a02 */ /* 0x002fe20000000f00 */
[----:B------:R-:W-:Y:S01]  /*0cd0*/  CS2R R16, SRZ ;  /* 0x0000000000107805 */ /* 0x000fe2000001ff00 */
[----:B------:R-:W-:Y:S01]  /*0ce0*/  MOV R102, RZ ;  /* 0x000000ff00667202 */ /* 0x000fe20000000f00 */
[----:B------:R-:W-:Y:S01]  /*0cf0*/  IMAD.MOV.U32 R100, RZ, RZ, RZ ;  /* 0x000000ffff647224 */ /* 0x000fe200078e00ff */
[----:B------:R-:W-:Y:S01]  /*0d00*/  ISETP.NE.AND P4, PT, R2, 0x1, PT ;  /* 0x000000010200780c */ /* 0x000fe20003f85270 */
[----:B------:R-:W-:Y:S01]  /*0d10*/  IMAD.MOV.U32 R94, RZ, RZ, RZ ;  /* 0x000000ffff5e7224 */ /* 0x000fe200078e00ff */
[----:B------:R-:W-:Y:S01]  /*0d20*/  MOV R2, c[0x0][0x2ac] ;  /* 0x0000ab0000027a02 */ /* 0x000fe20000000f00 */
        /* <DEDUP_REMOVED lines=11> */
[----:B------:R-:W-:Y:S01]  /*0de0*/  @P4 IMAD.HI.U32 R3, R0, c[0x0][0x2c8], RZ ;  /* 0x0000b20000034a27 */ /* 0x000fe200078e00ff */
[----:B------:R-:W-:Y:S01]  /*0df0*/  CS2R R26, SRZ ;  /* 0x00000000001a7805 */ /* 0x000fe2000001ff00 */
[----:B------:R-:W-:Y:S01]  /*0e00*/  MOV R82, RZ ;  /* 0x000000ff00527202 */ /* 0x000fe20000000f00 */
[----:B------:R-:W-:Y:S01]  /*0e10*/  CS2R R28, SRZ ;  /* 0x00000000001c7805 */ /* 0x000fe2000001ff00 */
[----:B------:R-:W-:Y:S01]  /*0e20*/  IMAD.MOV.U32 R78, RZ, RZ, RZ ;  /* 0x000000ffff4e7224 */ /* 0x000fe200078e00ff */
[----:B------:R-:W-:Y:S01]  /*0e30*/  @P4 SHF.R.U32.HI R0, RZ, c[0x0][0x2cc], R3 ;  /* 0x0000b300ff004a19 */ /* 0x000fe20000011603 */
[----:B------:R-:W-:Y:S01]  /*0e40*/  IMAD.MOV.U32 R76, RZ, RZ, RZ ;  /* 0x000000ffff4c7224 */ /* 0x000fe200078e00ff */
[----:B------:R-:W-:Y:S01]  /*0e50*/  MOV R74, RZ ;  /* 0x000000ff004a7202 */ /* 0x000fe20000000f00 */
[----:B------:R-:W-:Y:S01]  /*0e60*/  IMAD.MOV.U32 R80, RZ, RZ, RZ ;  /* 0x000000ffff507224 */ /* 0x000fe200078e00ff */
        /* <DEDUP_REMOVED lines=51> */
[----:B--2---:R1:W-:Y:S02]  /*11a0*/  STL [R1+0x18], R6 ;  /* 0x0000180601007387 */ /* 0x0043e40000100800 */
[----:B-1----:R-:W-:-:S02]  /*11b0*/  IMAD R6, R2, c[0x0][0x1d0], RZ ;  /* 0x0000740002067a24 */ /* 0x002fc400078e02ff */
[----:B------:R-:W-:-:S03]  /*11c0*/  IMAD R2, R2, c[0x0][0x1d0], R5 ;  /* 0x0000740002027a24 */ /* 0x000fc600078e0205 */
[----:B------:R-:W-:Y:S01]  /*11d0*/  IADD3 R5, R6, 0x3f, RZ ;  /* 0x0000003f06057810 */ /* 0x000fe20007ffe0ff */
[----:B------:R-:W-:-:S03]  /*11e0*/  IMAD.IADD R0, R2, 0x1, R0 ;  /* 0x0000000102007824 */ /* 0x000fc600078e0200 */
[----:B------:R-:W-:Y:S02]  /*11f0*/  SHF.R.S32.HI R2, RZ, 0x1f, R5 ;  /* 0x0000001fff027819 */ /* 0x000fe40000011405 */
[----:B------:R-:W-:Y:S02]  /*1200*/  SHF.R.S32.HI R3, RZ, 0x1f, R0 ;  /* 0x0000001fff037819 */ /* 0x000fe40000011400 */
[----:B------:R-:W-:Y:S02]  /*1210*/  LEA.HI R2, R2, R5, RZ, 0x6 ;  /* 0x0000000502027211 */ /* 0x000fe400078f30ff */
[----:B------:R-:W-:Y:S01]  /*1220*/  LEA.HI R3, R3, R0, RZ, 0x6 ;  /* 0x0000000003037211 */ /* 0x000fe200078f30ff */
[----:B------:R-:W-:Y:S01]  /*1230*/  IMAD.MOV R0, RZ, RZ, -R62 ;  /* 0x000000ffff007224 */ /* 0x000fe200078e0a3e */
[----:B------:R-:W-:Y:S02]  /*1240*/  SHF.R.S32.HI R2, RZ, 0x6, R2 ;  /* 0x00000006ff027819 */ /* 0x000fe40000011402 */
[----:B------:R-:W-:Y:S01]  /*1250*/  SHF.R.S32.HI R3, RZ, 0x6, R3 ;  /* 0x00000006ff037819 */ /* 0x000fe20000011403 */
[----:B------:R-:W-:Y:S01]  /*1260*/  IMAD R6, R0, c[0x0][0x548], R4 ;  /* 0x0001520000067a24 */ /* 0x000fe200078e0204 */
[----:B------:R-:W-:-:S02]  /*1270*/  PRMT R0, RZ, 0x7610, R0 ;  /* 0x00007610ff007816 */ /* 0x000fc40000000000 */
[----:B------:R-:W-:Y:S02]  /*1280*/  IMNMX R224, R2, R3, PT ;  /* 0x0000000302e07217 */ /* 0x000fe40003800200 */
[----:B------:R1:W-:Y:S01]  /*1290*/  STL [R1+0x4c], R6 ;  /* 0x00004c0601007387 */ /* 0x0003e20000100800 */
[----:B------:R-:W-:Y:S02]  /*12a0*/  MOV R5, RZ ;  /* 0x000000ff00057202 */ /* 0x000fe40000000f00 */
[----:B------:R-:W-:-:S13]  /*12b0*/  ISETP.GE.AND P0, PT, R224, 0x1, PT ;  /* 0x00000001e000780c */ /* 0x000fda0003f06270 */
[----:B------:R-:W-:Y:S05]  /*12c0*/  @!P0 BRA `(.L_x_3781) ;  /* 0x0000ec0000008947 */ /* 0x000fea0003800000 */
[----:B------:R-:W2:Y:S01]  /*12d0*/  LDL R7, [R1+0x10] ;  /* 0x0000100001077983 */ /* 0x000ea20000100800 */
[----:B------:R-:W-:-:S04]  /*12e0*/  ISETP.NE.U32.AND P1, PT, RZ, c[0x0][0x340], PT ;  /* 0x0000d000ff007a0c */ /* 0x000fc80003f25070 */
[----:B------:R-:W-:-:S13]  /*12f0*/  ISETP.NE.AND.EX P1, PT, RZ, c[0x0][0x344], PT, P1 ;  /* 0x0000d100ff007a0c */ /* 0x000fda0003f25310 */
[----:B------:R-:W-:-:S05]  /*1300*/  @P1 MOV R2, 0x4 ;  /* 0x0000000400021802 */ /* 0x000fca0000000f00 */
[----:B------:R-:W-:-:S05]  /*1310*/  @P1 IMAD.WIDE R2, R62, R2, c[0x0][0x340] ;  /* 0x0000d0003e021625 */ /* 0x000fca00078e0202 */
[----:B------:R3:W5:Y:S01]  /*1320*/  @P1 LDG.E R10, [R2.64] ;  /* 0x00000006020a1981 */ /* 0x000762000c1e1900 */
[----:B------:R-:W-:Y:S02]  /*1330*/  SHF.R.S32.HI R21, RZ, 0x1f, R6 ;  /* 0x0000001fff157819 */ /* 0x000fe40000011406 */
[----:B------:R-:W-:Y:S02]  /*1340*/  ISETP.GE.AND P5, PT, R250, c[0x0][0x198], PT ;  /* 0x00006600fa007a0c */ /* 0x000fe40003fa6270 */
[----:B------:R-:W-:Y:S01]  /*1350*/  ISETP.GE.AND P3, PT, R251, c[0x0][0x198], PT ;  /* 0x00006600fb007a0c */ /* 0x000fe20003f66270 */
[----:B------:R-:W-:-:S04]  /*1360*/  IMAD R0, R21, c[0x0][0x1b8], RZ ;  /* 0x00006e0015007a24 */ /* 0x000fc800078e02ff */
[C---:B------:R-:W-:Y:S02]  /*1370*/  IMAD R5, R6.reuse, c[0x0][0x1bc], R0 ;  /* 0x00006f0006057a24 */ /* 0x040fe400078e0200 */
[----:B---3--:R-:W-:Y:S01]  /*1380*/  IMAD.WIDE.U32 R2, R6, c[0x0][0x1b8], RZ ;  /* 0x00006e0006027a25 */ /* 0x008fe200078e00ff */
[----:B-1----:R-:W-:-:S03]  /*1390*/  SHF.R.S32.HI R6, RZ, 0x1f, R62 ;  /* 0x0000001fff067819 */ /* 0x002fc6000001143e */
[----:B------:R-:W-:Y:S02]  /*13a0*/  IMAD.IADD R3, R3, 0x1, R5 ;  /* 0x0000000103037824 */ /* 0x000fe400078e0205 */
[----:B------:R-:W-:Y:S02]  /*13b0*/  IMAD R5, R6, c[0x0][0x1c0], RZ ;  /* 0x0000700006057a24 */ /* 0x000fe400078e02ff */
[----:B------:R-:W-:-:S04]  /*13c0*/  IMAD.WIDE.U32 R2, R62, c[0x0][0x1c0], R2 ;  /* 0x000070003e027a25 */ /* 0x000fc800078e0002 */
[----:B------:R-:W-:-:S05]  /*13d0*/  IMAD R5, R62, c[0x0][0x1c4], R5 ;  /* 0x000071003e057a24 */ /* 0x000fca00078e0205 */
[----:B------:R-:W-:Y:S02]  /*13e0*/  IADD3 R3, R3, R5, RZ ;  /* 0x0000000503037210 */ /* 0x000fe40007ffe0ff */
[----:B--2---:R-:W-:-:S04]  /*13f0*/  IADD3 R4, R7, R8, RZ ;  /* 0x0000000807047210 */ /* 0x004fc80007ffe0ff */
        /* <DEDUP_REMOVED lines=9> */
[----:B------:R-:W-:Y:S01]  /*1490*/  SHF.R.S32.HI R0, RZ, 0x1f, R4 ;  /* 0x0000001fff007819 */ /* 0x000fe20000011404 */
[----:B------:R-:W-:Y:S01]  /*14a0*/  IMAD.IADD R3, R3, 0x1, R5 ;  /* 0x0000000103037824 */ /* 0x000fe200078e0205 */
[----:B------:R-:W-:-:S03]  /*14b0*/  @!P1 MOV R10, R62 ;  /* 0x0000003e000a9202 */ /* 0x000fc60000000f00 */
        /* <DEDUP_REMOVED lines=8> */
.L_x_3888:
[----:B------:R-:W-:Y:S05]  /*1540*/  BRA.DIV ~URZ, `(.L_x_3783) ;  /* 0x000112a27f007947 */ /* 0x000fea000b800000 */
[----:B------:R3:W4:Y:S02]  /*1550*/  SHFL.IDX PT, R0, R8, RZ, 0x181f ;  /* 0x00181fff08007589 */ /* 0x00072400000e0000 */
.L_x_3889:
[----:B---3--:R-:W3:Y:S04]  /*1560*/  LDL R3, [R1+0x44] ;  /* 0x0000440001037983 */ /* 0x008ee80000100800 */
[----:B------:R-:W1:Y:S01]  /*1570*/  S2R R4, SR_TID.X ;  /* 0x0000000000047919 */ /* 0x000e620000002100 */
[----:B------:R-:W-:-:S04]  /*1580*/  IMAD.MOV.U32 R11, RZ, RZ, c[0x0][0x2c4] ;  /* 0x0000b100ff0b7624 */ /* 0x000fc800078e00ff */
[----:B------:R-:W-:Y:S01]  /*1590*/  IMAD R11, R11, c[0x0][0x168], RZ ;  /* 0x00005a000b0b7a24 */ /* 0x000fe200078e02ff */
[----:B-1----:R-:W-:-:S04]  /*15a0*/  SHF.R.S32.HI R2, RZ, 0x1f, R4 ;  /* 0x0000001fff027819 */ /* 0x002fc80000011404 */
[----:B------:R-:W-:-:S04]  /*15b0*/  LEA.HI R2, R2, R4, RZ, 0x3 ;  /* 0x0000000402027211 */ /* 0x000fc800078f18ff */
[----:B------:R-:W-:Y:S01]  /*15c0*/  SHF.R.S32.HI R2, RZ, 0x3, R2 ;  /* 0x00000003ff027819 */ /* 0x000fe20000011402 */
[----:B------:R-:W-:Y:S04]  /*15d0*/  BSSY B0, `(.L_x_3784) ;  /* 0x000000f000007945 */ /* 0x000fe80003800000 */
[----:B---3--:R-:W-:-:S05]  /*15e0*/  IMAD.IADD R6, R2, 0x1, R3 ;  /* 0x0000000102067824 */ /* 0x008fca00078e0203 */
[----:B------:R-:W-:-:S13]  /*15f0*/  ISETP.GE.AND P0, PT, R6, R11, PT ;  /* 0x0000000b0600720c */ /* 0x000fda0003f06270 */
[----:B------:R-:W-:Y:S05]  /*1600*/  @P0 BRA `(.L_x_3785) ;  /* 0x000000b000000947 */ /* 0x000fea0003800000 */
[----:B------:R-:W-:Y:S02]  /*1610*/  SHF.R.S32.HI R13, RZ, 0x1f, R250 ;  /* 0x0000001fff0d7819 */ /* 0x000fe400000114fa */
[CC--:B----4-:R-:W-:Y:S02]  /*1620*/  LEA R4, P1, R250.reuse, R0.reuse, 0x1 ;  /* 0x00000000fa047211 */ /* 0x0d0fe400078208ff */
[----:B------:R-:W-:Y:S02]  /*1630*/  SHF.R.S32.HI R12, RZ, 0x1f, R251 ;  /* 0x0000001fff0c7819 */ /* 0x000fe400000114fb */
[C---:B------:R-:W-:Y:S02]  /*1640*/  LEA R2, P0, R251.reuse, R0, 0x1 ;  /* 0x00000000fb027211 */ /* 0x040fe400078008ff */
[-C--:B--2---:R-:W-:Y:S02]  /*1650*/  LEA.HI.X R5, R250, R9.reuse, R13, 0x1, P1 ;  /* 0x00000009fa057211 */ /* 0x084fe400008f0c0d */
[----:B------:R-:W-:-:S03]  /*1660*/  LEA.HI.X R3, R251, R9, R12, 0x1, P0 ;  /* 0x00000009fb037211 */ /* 0x000fc600000f0c0c */
[----:B------:R-:W-:Y:S01]  /*1670*/  @!PT LDS RZ, [RZ] ;  /* 0x00000000fffff984 */ /* 0x000fe20000000800 */
[----:B------:R-:W-:Y:S01]  /*1680*/  @!PT LDS RZ, [RZ] ;  /* 0x00000000fffff984 */ /* 0x000fe20000000800 */
[----:B------:R-:W-:Y:S01]  /*1690*/  @!PT LDS RZ, [RZ] ;  /* 0x00000000fffff984 */ /* 0x000fe20000000800 */
[----:B------:R1:W-:Y:S04]  /*16a0*/  LDGSTS.E.BYPASS.LTC128B.128 [R247+0x8100], [R4.64], !P5 ;  /* 0x0810000004f77fae */ /* 0x0003e8000e901d46 */
[----:B------:R1:W-:Y:S02]  /*16b0*/  LDGSTS.E.BYPASS.LTC128B.128 [R247+0xc100], [R2.64], !P3 ;  /* 0x0c10000002f77fae */ /* 0x0003e4000d901d46 */
.L_x_3785:
[----:B------:R-:W-:Y:S05]  /*16c0*/  BSYNC B0 ;  /* 0x0000000000007941 */ /* 0x000fea0003800000 */
.L_x_3784:
[----:B------:R-:W-:Y:S05]  /*16d0*/  BRA.DIV ~URZ, `(.L_x_3786) ;  /* 0x000111827f007947 */ /* 0x000fea000b800000 */
[----:B--2---:R2:W3:Y:S04]  /*16e0*/  SHFL.IDX PT, R9, R7, 0x1, 0x181f ;  /* 0x00381f0007097f89 */ /* 0x0044e800000e0000 */
[----:B----4-:R2:W4:Y:S02]  /*16f0*/  SHFL.IDX PT, R0, R8, 0x1, 0x181f ;  /* 0x00381f0008007f89 */ /* 0x01052400000e0000 */
.L_x_3890:
[----:B-1----:R-:W-:Y:S01]  /*1700*/  IADD3 R2, R6, 0x10, RZ ;  /* 0x0000001006027810 */ /* 0x002fe20007ffe0ff */
[----:B------:R-:W-:Y:S03]  /*1710*/  BSSY B0, `(.L_x_3787) ;  /* 0x000000e000007945 */ /* 0x000fe60003800000 */
[----:B------:R-:W-:-:S13]  /*1720*/  ISETP.GE.AND P0, PT, R2, R11, PT ;  /* 0x0000000b0200720c */ /* 0x000fda0003f06270 */
[----:B------:R-:W-:Y:S05]  /*1730*/  @P0 BRA `(.L_x_3788) ;  /* 0x000000b000000947 */ /* 0x000fea0003800000 */
[----:B------:R-:W-:Y:S02]  /*1740*/  SHF.R.S32.HI R13, RZ, 0x1f, R250 ;  /* 0x0000001fff0d7819 */ /* 0x000fe400000114fa */
[CC--:B----4-:R-:W-:Y:S02]  /*1750*/  LEA R4, P1, R250.reuse, R0.reuse, 0x1 ;  /* 0x00000000fa047211 */ /* 0x0d0fe400078208ff */
[----:B------:R-:W-:Y:S02]  /*1760*/  SHF.R.S32.HI R12, RZ, 0x1f, R251 ;  /* 0x0000001fff0c7819 */ /* 0x000fe400000114fb */
[C---:B------:R-:W-:Y:S02]  /*1770*/  LEA R2, P0, R251.reuse, R0, 0x1 ;  /* 0x00000000fb027211 */ /* 0x040fe400078008ff */
[-C--:B---3--:R-:W-:Y:S02]  /*1780*/  LEA.HI.X R5, R250, R9.reuse, R13, 0x1, P1 ;  /* 0x00000009fa057211 */ /* 0x088fe400008f0c0d */
[----:B------:R-:W-:-:S03]  /*1790*/  LEA.HI.X R3, R251, R9, R12, 0x1, P0 ;  /* 0x00000009fb037211 */ /* 0x000fc600000f0c0c */
[----:B------:R-:W-:Y:S01]  /*17a0*/  @!PT LDS RZ, [RZ] ;  /* 0x00000000fffff984 */ /* 0x000fe20000000800 */
[----:B------:R-:W-:Y:S01]  /*17b0*/  @!PT LDS RZ, [RZ] ;  /* 0x00000000fffff984 */ /* 0x000fe20000000800 */
[----:B------:R-:W-:Y:S01]  /*17c0*/  @!PT LDS RZ, [RZ] ;  /* 0x00000000fffff984 */ /* 0x000fe20000000800 */
[----:B------:R1:W-:Y:S04]  /*17d0*/  LDGSTS.E.BYPASS.LTC128B.128 [R247+0x8900], [R4.64], !P5 ;  /* 0x0890000004f77fae */ /* 0x0003e8000e901d46 */
[----:B------:R1:W-:Y:S02]  /*17e0*/  LDGSTS.E.BYPASS.LTC128B.128 [R247+0xc900], [R2.64], !P3 ;  /* 0x0c90000002f77fae */ /* 0x0003e4000d901d46 */
.L_x_3788:
[----:B------:R-:W-:Y:S05]  /*17f0*/  BSYNC B0 ;  /* 0x0000000000007941 */ /* 0x000fea0003800000 */
.L_x_3787:
[----:B------:R-:W-:Y:S05]  /*1800*/  BRA.DIV ~URZ, `(.L_x_3789) ;  /* 0x000111227f007947 */ /* 0x000fea000b800000 */
[----:B---3--:R3:W1:Y:S02]  /*1810*/  SHFL.IDX PT, R9, R7, 0x2, 0x181f ;  /* 0x00581f0007097f89 */ /* 0x00866400000e0000 */
.L_x_3891:
[----:B------:R-:W-:Y:S05]  /*1820*/  BRA.DIV ~URZ, `(.L_x_3790) ;  /* 0x000111727f007947 */ /* 0x000fea000b800000 */
[----:B----4-:R4:W2:Y:S02]  /*1830*/  SHFL.IDX PT, R0, R8, 0x2, 0x181f ;  /* 0x00581f0008007f89 */ /* 0x0108a400000e0000 */
.L_x_3892:
[----:B-1----:R-:W-:Y:S01]  /*1840*/  IADD3 R2, R6, 0x20, RZ ;  /* 0x0000002006027810 */ /* 0x002fe20007ffe0ff */
[----:B------:R-:W-:Y:S03]  /*1850*/  BSSY B0, `(.L_x_3791) ;  /* 0x000000e000007945 */ /* 0x000fe60003800000 */
[----:B------:R-:W-:-:S13]  /*1860*/  ISETP.GE.AND P0, PT, R2, R11, PT ;  /* 0x0000000b0200720c */ /* 0x000fda0003f06270 */
[----:B------:R-:W-:Y:S05]  /*1870*/  @P0 BRA `(.L_x_3792) ;  /* 0x000000b000000947 */ /* 0x000fea0003800000 */
[----:B------:R-:W-:Y:S02]  /*1880*/  SHF.R.S32.HI R13, RZ, 0x1f, R250 ;  /* 0x0000001fff0d7819 */ /* 0x000fe400000114fa */
[CC--:B--2---:R-:W-:Y:S02]  /*1890*/  LEA R4, P1, R250.reuse, R0.reuse, 0x1 ;  /* 0x00000000fa047211 */ /* 0x0c4fe400078208ff */
[----:B------:R-:W-:Y:S02]  /*18a0*/  SHF.R.S32.HI R12, RZ, 0x1f, R251 ;  /* 0x0000001fff0c7819 */ /* 0x000fe400000114fb */
[C---:B------:R-:W-:Y:S02]  /*18b0*/  LEA R2, P0, R251.reuse, R0, 0x1 ;  /* 0x00000000fb027211 */ /* 0x040fe400078008ff */
[-C--:B------:R-:W-:Y:S02]  /*18c0*/  LEA.HI.X R5, R250, R9.reuse, R13, 0x1, P1 ;  /* 0x00000009fa057211 */ /* 0x080fe400008f0c0d */
[----:B------:R-:W-:-:S03]  /*18d0*/  LEA.HI.X R3, R251, R9, R12, 0x1, P0 ;  /* 0x00000009fb037211 */ /* 0x000fc600000f0c0c */
[----:B------:R-:W-:Y:S01]  /*18e0*/  @!PT LDS RZ, [RZ] ;  /* 0x00000000fffff984 */ /* 0x000fe20000000800 */
[----:B------:R-:W-:Y:S01]  /*18f0*/  @!PT LDS RZ, [RZ] ;  /* 0x00000000fffff984 */ /* 0x000fe20000000800 */
[----:B------:R-:W-:Y:S01]  /*1900*/  @!PT LDS RZ, [RZ] ;  /* 0x00000000fffff984 */ /* 0x000fe20000000800 */
[----:B------:R1:W-:Y:S04]  /*1910*/  LDGSTS.E.BYPASS.LTC128B.128 [R247+0x9100], [R4.64], !P5 ;  /* 0x0910000004f77fae */ /* 0x0003e8000e901d46 */
[----:B------:R1:W-:Y:S02]  /*1920*/  LDGSTS.E.BYPASS.LTC128B.128 [R247+0xd100], [R2.64], !P3 ;  /* 0x0d10000002f77fae */ /* 0x0003e4000d901d46 */
.L_x_3792:
[----:B------:R-:W-:Y:S05]  /*1930*/  BSYNC B0 ;  /* 0x0000000000007941 */ /* 0x000fea0003800000 */
.L_x_3791:
[----:B------:R-:W-:Y:S05]  /*1940*/  BRA.DIV ~URZ, `(.L_x_3793) ;  /* 0x000110c27f007947 */ /* 0x000fea000b800000 */
[----:B------:R1:W3:Y:S04]  /*1950*/  SHFL.IDX PT, R9, R7, 0x3, 0x181f ;  /* 0x00781f0007097f89 */ /* 0x0002e800000e0000 */
[----:B--2---:R1:W2:Y:S02]  /*1960*/  SHFL.IDX PT, R0, R8, 0x3, 0x181f ;  /* 0x00781f0008007f89 */ /* 0x0042a400000e0000 */
.L_x_3893:
        /* <DEDUP_REMOVED lines=15> */
.L_x_3795:
[----:B------:R-:W-:Y:S05]  /*1a60*/  BSYNC B0 ;  /* 0x0000000000007941 */ /* 0x000fea0003800000 */
.L_x_3794:
[----:B------:R-:W-:Y:S05]  /*1a70*/  BRA.DIV ~URZ, `(.L_x_3796) ;  /* 0x000110627f007947 */ /* 0x000fea000b800000 */
[----:B---3--:R3:W1:Y:S02]  /*1a80*/  SHFL.IDX PT, R9, R7, 0x4, 0x181f ;  /* 0x00981f0007097f89 */ /* 0x00866400000e0000 */
.L_x_3894:
[----:B------:R-:W-:Y:S05]  /*1a90*/  BRA.DIV ~URZ, `(.L_x_3797) ;  /* 0x000110b27f007947 */ /* 0x000fea000b800000 */
[----:B--2---:R2:W3:Y:S02]  /*1aa0*/  SHFL.IDX PT, R0, R8, 0x4, 0x181f ;  /* 0x00981f0008007f89 */ /* 0x0044e400000e0000 */
.L_x_3895:
[----:B-1----:R-:W-:Y:S01]  /*1ab0*/  IADD3 R2, R6, 0x40, RZ ;  /* 0x0000004006027810 */ /* 0x002fe20007ffe0ff */
[----:B------:R-:W-:Y:S03]  /*1ac0*/  BSSY B0, `(.L_x_3798) ;  /* 0x000000e000007945 */ /* 0x000fe60003800000 */
[----:B------:R-:W-:-:S13]  /*1ad0*/  ISETP.GE.AND P0, PT, R2, R11, PT ;  /* 0x0000000b0200720c */ /* 0x000fda0003f06270 */
[----:B------:R-:W-:Y:S05]  /*1ae0*/  @P0 BRA `(.L_x_3799) ;  /* 0x000000b000000947 */ /* 0x000fea0003800000 */
[----:B------:R-:W-:Y:S02]  /*1af0*/  SHF.R.S32.HI R13, RZ, 0x1f, R250 ;  /* 0x0000001fff0d7819 */ /* 0x000fe400000114fa */
[CC--:B---3--:R-:W-:Y:S02]  /*1b00*/  LEA R4, P1, R250.reuse, R0.reuse, 0x1 ;  /* 0x00000000fa047211 */ /* 0x0c8fe400078208ff */
        /* <DEDUP_REMOVED lines=9> */
.L_x_3799:
[----:B------:R-:W-:Y:S05]  /*1ba0*/  BSYNC B0 ;  /* 0x0000000000007941 */ /* 0x000fea0003800000 */
.L_x_3798:
[----:B------:R-:W-:Y:S05]  /*1bb0*/  BRA.DIV ~URZ, `(.L_x_3800) ;  /* 0x000110027f007947 */ /* 0x000fea000b800000 */
[----:B------:R1:W2:Y:S04]  /*1bc0*/  SHFL.IDX PT, R9, R7, 0x5, 0x181f ;  /* 0x00b81f0007097f89 */ /* 0x0002a800000e0000 */
[----:B---3--:R1:W3:Y:S02]  /*1bd0*/  SHFL.IDX PT, R0, R8, 0x5, 0x181f ;  /* 0x00b81f0008007f89 */ /* 0x0082e400000e0000 */
.L_x_3896:
        /* <DEDUP_REMOVED lines=15> */
.L_x_3802:
[----:B------:R-:W-:Y:S05]  /*1cd0*/  BSYNC B0 ;  /* 0x0000000000007941 */ /* 0x000fea0003800000 */
.L_x_3801:
[----:B------:R-:W-:Y:S05]  /*1ce0*/  BRA.DIV ~URZ, `(.L_x_3803) ;  /* 0x00010fa27f007947 */ /* 0x000fea000b800000 */
[----:B--2---:R2:W1:Y:S02]  /*1cf0*/  SHFL.IDX PT, R9, R7, 0x6, 0x181f ;  /* 0x00d81f0007097f89 */ /* 0x00446400000e0000 */
.L_x_3897:
[----:B------:R-:W-:Y:S05]  /*1d00*/  BRA.DIV ~URZ, `(.L_x_3804) ;  /* 0x00010ff27f007947 */ /* 0x000fea000b800000 */
[----:B---3--:R3:W2:Y:S02]  /*1d10*/  SHFL.IDX PT, R0, R8, 0x6, 0x181f ;  /* 0x00d81f0008007f89 */ /* 0x0086a400000e0000 */
.L_x_3898:
        /* <DEDUP_REMOVED lines=15> */
.L_x_3806:
[----:B------:R-:W-:Y:S05]  /*1e10*/  BSYNC B0 ;  /* 0x0000000000007941 */ /* 0x000fea0003800000 */
.L_x_3805:
[----:B------:R-:W-:Y:S05]  /*1e20*/  BRA.DIV ~URZ, `(.L_x_3807) ;  /* 0x00010f427f007947 */ /* 0x000fea000b800000 */
[----:B--2---:R-:W2:Y:S04]  /*1e30*/  SHFL.IDX PT, R7, R7, 0x7, 0x181f ;  /* 0x00f81f0007077f89 */ /* 0x004ea800000e0000 */
[----:B------:R1:W3:Y:S02]  /*1e40*/  SHFL.IDX PT, R0, R8, 0x7, 0x181f ;  /* 0x00f81f0008007f89 */ /* 0x0002e400000e0000 */
.L_x_3899:
[----:B------:R-:W-:Y:S01]  /*1e50*/  IADD3 R6, R6, 0x70, RZ ;  /* 0x0000007006067810 */ /* 0x000fe20007ffe0ff */
[----:B-----5:R-:W-:Y:S01]  /*1e60*/  IMAD.WIDE.U32 R158, R10, c[0x0][0x2b0], RZ ;  /* 0x0000ac000a9e7a25 */ /* 0x020fe200078e00ff */
[----:B------:R-:W-:-:S02]  /*1e70*/  SHF.R.S32.HI R23, RZ, 0x1f, R250 ;  /* 0x0000001fff177819 */ /* 0x000fc400000114fa */
[----:B------:R-:W-:Y:S02]  /*1e80*/  ISETP.GE.AND P2, PT, R6, R11, PT ;  /* 0x0000000b0600720c */ /* 0x000fe40003f46270 */
[----:B------:R1:W-:Y:S01]  /*1e90*/  STL.64 [R1+0x28], R158 ;  /* 0x0000289e01007387 */ /* 0x0003e20000100a00 */
[----:B------:R-:W-:-:S10]  /*1ea0*/  SHF.R.S32.HI R22, RZ, 0x1f, R251 ;  /* 0x0000001fff167819 */ /* 0x000fd400000114fb */
[CC--:B-1-3--:R-:W-:Y:S02]  /*1eb0*/  @!P2 LEA R4, P1, R250.reuse, R0.reuse, 0x1 ;  /* 0x00000000fa04a211 */ /* 0x0cafe400078208ff */
[C---:B------:R-:W-:Y:S02]  /*1ec0*/  @!P2 LEA R2, P0, R251.reuse, R0, 0x1 ;  /* 0x00000000fb02a211 */ /* 0x040fe400078008ff */
[----:B------:R-:W-:Y:S02]  /*1ed0*/  SHF.R.S32.HI R0, RZ, 0x1f, R10 ;  /* 0x0000001fff007819 */ /* 0x000fe4000001140a */
[-C--:B--2---:R-:W-:Y:S02]  /*1ee0*/  @!P2 LEA.HI.X R5, R250, R7.reuse, R23, 0x1, P1 ;  /* 0x00000007fa05a211 */ /* 0x084fe400008f0c17 */
[----:B------:R-:W-:Y:S01]  /*1ef0*/  @!P2 LEA.HI.X R3, R251, R7, R22, 0x1, P0 ;  /* 0x00000007fb03a211 */ /* 0x000fe200000f0c16 */
[----:B------:R-:W-:Y:S02]  /*1f00*/  IMAD R0, R0, c[0x0][0x2b0], RZ ;  /* 0x0000ac0000007a24 */ /* 0x000fe400078e02ff */
[----:B------:R-:W-:Y:S01]  /*1f10*/  @!PT LDS RZ, [RZ] ;  /* 0x00000000fffff984 */ /* 0x000fe20000000800 */
[----:B------:R-:W-:Y:S01]  /*1f20*/  @!PT LDS RZ, [RZ] ;  /* 0x00000000fffff984 */ /* 0x000fe20000000800 */
[----:B------:R-:W-:Y:S01]  /*1f30*/  @!PT LDS RZ, [RZ] ;  /* 0x00000000fffff984 */ /* 0x000fe20000000800 */
[----:B------:R1:W-:Y:S02]  /*1f40*/  @!P2 LDGSTS.E.BYPASS.LTC128B.128 [R247+0xb900], [R4.64], !P5 ;  /* 0x0b90000004f7afae */ /* 0x0003e4000e901d46 */
[----:B------:R-:W-:-:S02]  /*1f50*/  IMAD R0, R10, c[0x0][0x2b4], R0 ;  /* 0x0000ad000a007a24 */ /* 0x000fc400078e0200 */
[----:B------:R1:W-:Y:S02]  /*1f60*/  @!P2 LDGSTS.E.BYPASS.LTC128B.128 [R247+0xf900], [R2.64], !P3 ;  /* 0x0f90000002f7afae */ /* 0x0003e4000d901d46 */
[----:B------:R-:W-:Y:S02]  /*1f70*/  IMAD.IADD R156, R159, 0x1, R0 ;  /* 0x000000019f9c7824 */ /* 0x000fe400078e0200 */
[----:B------:R-:W0:Y:S01]  /*1f80*/  LDGDEPBAR ;  /* 0x00000000000079af */ /* 0x000e220000000000 */
[----:B------:R-:W-:Y:S03]  /*1f90*/  WARPSYNC 0xffffffff ;  /* 0xffffffff00007948 */ /* 0x000fe60003800000 */
[----:B------:R1:W-:Y:S02]  /*1fa0*/  STL [R1+0x3c], R156 ;  /* 0x00003c9c01007387 */ /* 0x0003e40000100800 */
[----:B------:R-:W2:Y:S04]  /*1fb0*/  LDL R157, [R1+0x10] ;  /* 0x00001000019d7983 */ /* 0x000ea80000100800 */
[----:B------:R-:W3:Y:S01]  /*1fc0*/  LDL R160, [R1+0x18] ;  /* 0x0000180001a07983 */ /* 0x000ee20000100800 */
[----:B------:R-:W-:-:S02]  /*1fd0*/  IMAD.MOV.U32 R0, RZ, RZ, c[0x0][0x2b8] ;  /* 0x0000ae00ff007624 */ /* 0x000fc400078e00ff */
[----:B------:R-:W-:Y:S01]  /*1fe0*/  IMAD.MOV.U32 R9, RZ, RZ, c[0x0][0x2ac] ;  /* 0x0000ab00ff097624 */ /* 0x000fe200078e00ff */
[----:B------:R-:W5:Y:S02]  /*1ff0*/  LDL R26, [R1+0x4c] ;  /* 0x00004c00011a7983 */ /* 0x000f640000100800 */
[----:B------:R-:W-:Y:S01]  /*2000*/  ISETP.NE.AND P3, PT, R0, 0x1, PT ;  /* 0x000000010000780c */ /* 0x000fe20003f65270 */
[----:B------:R-:W-:Y:S02]  /*2010*/  IMAD R9, R9, c[0x0][0x1d0], RZ ;  /* 0x0000740009097a24 */ /* 0x000fe400078e02ff */
[----:B------:R-:W-:Y:S01]  /*2020*/  IMAD.MOV.U32 R246, RZ, RZ, RZ ;  /* 0x000000fffff67224 */ /* 0x000fe200078e00ff */
[----:B------:R-:W-:Y:S01]  /*2030*/  BAR.SYNC.DEFER_BLOCKING 0x0 ;  /* 0x0000000000007b1d */ /* 0x000fe20000010000 */
[----:B-12---:R-:W-:-:S05]  /*2040*/  IMAD R2, R224, 0x40, R157 ;  /* 0x00000040e0027824 */ /* 0x006fca00078e029d */
[----:B------:R-:W-:-:S04]  /*2050*/  IADD3 R2, R2, -0x40, RZ ;  /* 0xffffffc002027810 */ /* 0x000fc80007ffe0ff */
[C---:B------:R-:W-:Y:S01]  /*2060*/  ISETP.GE.AND P1, PT, R2.reuse, R9, PT ;  /* 0x000000090200720c */ /* 0x040fe20003f26270 */
[----:B---3--:R-:W-:-:S03]  /*2070*/  IMAD.IADD R2, R2, 0x1, R160 ;  /* 0x0000000102027824 */ /* 0x008fc600078e02a0 */
        /* <DEDUP_REMOVED lines=8> */
[----:B------:R-:W2:Y:S01]  /*2100*/  @!P1 LDG.E R246, [R4.64] ;  /* 0x0000000604f69981 */ /* 0x000ea2000c1e1900 */
[----:B------:R-:W-:-:S04]  /*2110*/  IMAD.MOV R0, RZ, RZ, -R0 ;  /* 0x000000ffff007224 */ /* 0x000fc800078e0a00 */
[----:B------:R-:W-:Y:S01]  /*2120*/  IMAD R249, R0, c[0x0][0x2b8], R2 ;  /* 0x0000ae0000f97a24 */ /* 0x000fe200078e0202 */
[----:B------:R-:W1:Y:S04]  /*2130*/  S2R R12, SR_TID.X ;  /* 0x00000000000c7919 */ /* 0x000e680000002100 */
[----:B------:R-:W-:Y:S01]  /*2140*/  SHF.R.S32.HI R13, RZ, 0x1f, R249 ;  /* 0x0000001fff0d7819 */ /* 0x000fe200000114f9 */
[----:B------:R-:W-:-:S04]  /*2150*/  IMAD.WIDE.U32 R2, R249, c[0x0][0x1e0], RZ ;  /* 0x00007800f9027a25 */ /* 0x000fc800078e00ff */
[----:B------:R-:W-:-:S04]  /*2160*/  IMAD R0, R13, c[0x0][0x1e0], RZ ;  /* 0x000078000d007a24 */ /* 0x000fc800078e02ff */
[----:B------:R-:W-:-:S04]  /*2170*/  IMAD R0, R249, c[0x0][0x1e4], R0 ;  /* 0x00007900f9007a24 */ /* 0x000fc800078e0200 */
[----:B------:R-:W-:Y:S02]  /*2180*/  IMAD.IADD R3, R3, 0x1, R0 ;  /* 0x0000000103037824 */ /* 0x000fe400078e0200 */
[----:B------:R-:W-:Y:S02]  /*2190*/  IMAD R0, R21, c[0x0][0x1e8], RZ ;  /* 0x00007a0015007a24 */ /* 0x000fe400078e02ff */
[----:B-----5:R-:W-:-:S04]  /*21a0*/  IMAD.WIDE.U32 R154, R26, c[0x0][0x1e8], RZ ;  /* 0x00007a001a9a7a25 */ /* 0x020fc800078e00ff */
[----:B------:R-:W-:Y:S01]  /*21b0*/  IMAD R0, R26, c[0x0][0x1ec], R0 ;  /* 0x00007b001a007a24 */ /* 0x000fe200078e0200 */
[----:B-1--4-:R-:W-:-:S03]  /*21c0*/  SHF.R.S32.HI R8, RZ, 0x1f, R12 ;  /* 0x0000001fff087819 */ /* 0x012fc6000001140c */
[----:B------:R-:W-:Y:S01]  /*21d0*/  IMAD.IADD R153, R155, 0x1, R0 ;  /* 0x000000019b997824 */ /* 0x000fe200078e0200 */
[----:B------:R-:W-:-:S04]  /*21e0*/  LEA.HI R8, R8, R12, RZ, 0x3 ;  /* 0x0000000c08087211 */ /* 0x000fc800078f18ff */
[----:B------:R-:W-:Y:S01]  /*21f0*/  SHF.R.S32.HI R8, RZ, 0x3, R8 ;  /* 0x00000003ff087819 */ /* 0x000fe20000011408 */
[----:B------:R-:W-:Y:S01]  /*2200*/  IMAD.WIDE.U32 R24, R26, c[0x0][0x210], RZ ;  /* 0x000084001a187a25 */ /* 0x000fe200078e00ff */
[----:B------:R-:W-:Y:S04]  /*2210*/  STL.64 [R1+0x20], R154 ;  /* 0x0000209a01007387 */ /* 0x000fe80000100a00 */
[----:B------:R-:W-:Y:S04]  /*2220*/  STL [R1+0x38], R153 ;  /* 0x0000389901007387 */ /* 0x000fe80000100800 */
[----:B------:R-:W-:Y:S01]  /*2230*/  STL.64 [R1+0x30], R24 ;  /* 0x0000301801007387 */ /* 0x000fe20000100a00 */
[----:B------:R-:W-:-:S02]  /*2240*/  IMAD.SHL.U32 R67, R250, 0x2, RZ ;  /* 0x00000002fa437824 */ /* 0x000fc400078e00ff */
[----:B------:R-:W-:Y:S01]  /*2250*/  IMAD.SHL.U32 R152, R251, 0x2, RZ ;  /* 0x00000002fb987824 */ /* 0x000fe200078e00ff */
[----:B------:R-:W-:Y:S02]  /*2260*/  IADD3 R232, R233, 0x20, RZ ;  /* 0x00000020e9e87810 */ /* 0x000fe40007ffe0ff */
[----:B------:R-:W-:Y:S02]  /*2270*/  SHF.L.U64.HI R64, R250, 0x1, R23 ;  /* 0x00000001fa407819 */ /* 0x000fe40000010217 */
[----:B------:R-:W-:Y:S02]  /*2280*/  SHF.L.U64.HI R65, R251, 0x1, R22 ;  /* 0x00000001fb417819 */ /* 0x000fe40000010216 */
[----:B--2---:R-:W-:Y:S01]  /*2290*/  SHF.R.S32.HI R20, RZ, 0x1f, R246 ;  /* 0x0000001fff147819 */ /* 0x004fe200000114f6 */
[----:B------:R-:W-:-:S04]  /*22a0*/  IMAD.WIDE.U32 R2, R246, c[0x0][0x1f0], R2 ;  /* 0x00007c00f6027a25 */ /* 0x000fc800078e0002 */
[----:B------:R-:W-:Y:S01]  /*22b0*/  IMAD R4, R20, c[0x0][0x1f0], RZ ;  /* 0x00007c0014047a24 */ /* 0x000fe200078e02ff */
[----:B------:R-:W-:-:S03]  /*22c0*/  IADD3 R2, P0, R2, R154, RZ ;  /* 0x0000009a02027210 */ /* 0x000fc60007f1e0ff */
[----:B------:R-:W-:Y:S01]  /*22d0*/  IMAD R0, R246, c[0x0][0x1f4], R4 ;  /* 0x00007d00f6007a24 */ /* 0x000fe200078e0204 */
[----:B------:R-:W-:-:S04]  /*22e0*/  LEA R4, R224, 0xffffffc0, 0x6 ;  /* 0xffffffc0e0047811 */ /* 0x000fc800078e30ff */
[----:B------:R-:W-:Y:S02]  /*22f0*/  IADD3.X R3, R153, R3, R0, P0, !PT ;  /* 0x0000000399037210 */ /* 0x000fe400007fe400 */
[----:B------:R-:W-:Y:S01]  /*2300*/  LEA R0, P0, R2, c[0x0][0x1c8], 0x1 ;  /* 0x0000720002007a11 */ /* 0x000fe200078008ff */
[----:B------:R-:W-:-:S03]  /*2310*/  IMAD.IADD R66, R9, 0x1, -R4 ;  /* 0x0000000109427824 */ /* 0x000fc600078e0a04 */
[----:B------:R-:W-:Y:S01]  /*2320*/  LEA.HI.X R12, R2, c[0x0][0x1cc], R3, 0x1, P0 ;  /* 0x00007300020c7a11 */ /* 0x000fe200000f0c03 */
[----:B------:R-:W1:Y:S01]  /*2330*/  SHFL.IDX PT, R4, R0, RZ, 0x181f ;  /* 0x00181fff00047589 */ /* 0x000e6200000e0000 */
[----:B------:R-:W-:-:S03]  /*2340*/  IMAD.IADD R28, R66, 0x1, -R8 ;  /* 0x00000001421c7824 */ /* 0x000fc600078e0a08 */
[----:B------:R-:W2:Y:S02]  /*2350*/  SHFL.IDX PT, R7, R12, RZ, 0x181f ;  /* 0x00181fff0c077589 */ /* 0x000ea400000e0000 */
[C---:B------:R-:W-:Y:S02]  /*2360*/  ISETP.GE.AND P5, PT, R28.reuse, 0x1, PT ;  /* 0x000000011c00780c */ /* 0x040fe40003fa6270 */
[----:B------:R-:W3:Y:S04]  /*2370*/  SHFL.IDX PT, R5, R0, 0x1, 0x181f ;  /* 0x00381f0000057f89 */ /* 0x000ee800000e0000 */
[----:B------:R-:W4:Y:S01]  /*2380*/  SHFL.IDX PT, R10, R12, 0x1, 0x181f ;  /* 0x00381f000c0a7f89 */ /* 0x000f2200000e0000 */
[----:B------:R-:W-:-:S06]  /*2390*/  ISETP.GE.AND P2, PT, R28, 0x11, PT ;  /* 0x000000111c00780c */ /* 0x000fcc0003f46270 */
[C---:B------:R-:W-:Y:S02]  /*23a0*/  @P5 ISETP.GE.AND P1, PT, R250.reuse, c[0x0][0x1d4], PT ;  /* 0x00007500fa005a0c */ /* 0x040fe40003f26270 */
[C---:B-1----:R-:W-:Y:S01]  /*23b0*/  @P5 LEA R2, P0, R250.reuse, R4, 0x1 ;  /* 0x00000004fa025211 */ /* 0x042fe200078008ff */
[----:B------:R-:W1:Y:S03]  /*23c0*/  SHFL.IDX PT, R9, R0, 0x2, 0x181f ;  /* 0x00581f0000097f89 */ /* 0x000e6600000e0000 */
[C---:B--2---:R-:W-:Y:S01]  /*23d0*/  @P5 LEA.HI.X R3, R250.reuse, R7, R23, 0x1, P0 ;  /* 0x00000007fa035211 */ /* 0x044fe200000f0c17 */
[----:B------:R-:W2:Y:S06]  /*23e0*/  SHFL.IDX PT, R11, R12, 0x2, 0x181f ;  /* 0x00581f000c0b7f89 */ /* 0x000eac00000e0000 */
[----:B------:R5:W-:Y:S01]  /*23f0*/  @P5 LDGSTS.E.BYPASS.LTC128B.128 [R247+0x4100], [R2.64], !P1 ;  /* 0x0410000002f75fae */ /* 0x000be2000c901d46 */
[----:B---3--:R-:W-:-:S02]  /*2400*/  @P2 LEA R6, P6, R250, R5, 0x1 ;  /* 0x00000005fa062211 */ /* 0x008fc400078c08ff */
[C---:B------:R-:W-:Y:S01]  /*2410*/  @P5 ISETP.GE.AND P0, PT, R251.reuse, c[0x0][0x1d4], PT ;  /* 0x00007500fb005a0c */ /* 0x040fe20003f06270 */
[----:B------:R-:W3:Y:S04]  /*2420*/  SHFL.IDX PT, R8, R0, 0x3, 0x181f ;  /* 0x00781f0000087f89 */ /* 0x000ee800000e0000 */
[----:B------:R-:W1:Y:S01]  /*2430*/  SHFL.IDX PT, R0, R12, 0x3, 0x181f ;  /* 0x00781f000c007f89 */ /* 0x000e6200000e0000 */
[----:B-----5:R-:W-:-:S04]  /*2440*/  @P5 LEA R2, P1, R251, R4, 0x1 ;  /* 0x00000004fb025211 */ /* 0x020fc800078208ff */
[C---:B------:R-:W-:Y:S02]  /*2450*/  @P5 LEA.HI.X R3, R251.reuse, R7, R22, 0x1, P1 ;  /* 0x00000007fb035211 */ /* 0x040fe400008f0c16 */
[----:B----4-:R-:W-:Y:S02]  /*2460*/  @P2 LEA.HI.X R7, R250, R10, R23, 0x1, P6 ;  /* 0x0000000afa072211 */ /* 0x010fe400030f0c17 */
[----:B------:R-:W-:Y:S01]  /*2470*/  ISETP.GE.AND P6, PT, R28, 0x21, PT ;  /* 0x000000211c00780c */ /* 0x000fe20003fc6270 */
[----:B------:R1:W-:Y:S01]  /*2480*/  @P5 LDGSTS.E.BYPASS.LTC128B.128 [R247+0x6100], [R2.64], !P0 ;  /* 0x0610000002f75fae */ /* 0x0003e2000c101d46 */
[----:B------:R-:W-:Y:S02]  /*2490*/  @P2 ISETP.GE.AND P1, PT, R250, c[0x0][0x1d4], PT ;  /* 0x00007500fa002a0c */ /* 0x000fe40003f26270 */
[----:B------:R-:W-:-:S04]  /*24a0*/  @P2 LEA R4, P0, R251, R5, 0x1 ;  /* 0x00000005fb042211 */ /* 0x000fc800078008ff */
[----:B------:R-:W-:-:S07]  /*24b0*/  @P2 LEA.HI.X R5, R251, R10, R22, 0x1, P0 ;  /* 0x0000000afb052211 */ /* 0x000fce00000f0c16 */
[----:B------:R4:W-:Y:S01]  /*24c0*/  @P2 LDGSTS.E.BYPASS.LTC128B.128 [R247+0x4900], [R6.64], !P1 ;  /* 0x0490000006f72fae */ /* 0x0009e2000c901d46 */
[----:B------:R-:W-:Y:S02]  /*24d0*/  @P2 ISETP.GE.AND P1, PT, R251, c[0x0][0x1d4], PT ;  /* 0x00007500fb002a0c */ /* 0x000fe40003f26270 */
[C---:B------:R-:W-:Y:S02]  /*24e0*/  @P6 ISETP.GE.AND P0, PT, R250.reuse, c[0x0][0x1d4], PT ;  /* 0x00007500fa006a0c */ /* 0x040fe40003f06270 */
[----:B-1----:R-:W-:-:S09]  /*24f0*/  @P6 LEA R2, P5, R250, R9, 0x1 ;  /* 0x00000009fa026211 */ /* 0x002fd200078a08ff */
[----:B------:R3:W-:Y:S01]  /*2500*/  @P2 LDGSTS.E.BYPASS.LTC128B.128 [R247+0x6900], [R4.64], !P1 ;  /* 0x0690000004f72fae */ /* 0x0007e2000c901d46 */
[----:B--2---:R-:W-:Y:S02]  /*2510*/  @P6 LEA.HI.X R3, R250, R11, R23, 0x1, P5 ;  /* 0x0000000bfa036211 */ /* 0x004fe400028f0c17 */
[----:B------:R-:W-:-:S03]  /*2520*/  ISETP.GE.AND P5, PT, R28, 0x31, PT ;  /* 0x000000311c00780c */ /* 0x000fc60003fa6270 */
[----:B------:R1:W-:Y:S01]  /*2530*/  @P6 LDGSTS.E.BYPASS.LTC128B.128 [R247+0x5100], [R2.64], !P0 ;  /* 0x0510000002f76fae */ /* 0x0003e2000c101d46 */
[----:B----4-:R-:W-:-:S04]  /*2540*/  @P6 LEA R6, P2, R251, R9, 0x1 ;  /* 0x00000009fb066211 */ /* 0x010fc800078408ff */
[C---:B------:R-:W-:Y:S02]  /*2550*/  @P6 LEA.HI.X R7, R251.reuse, R11, R22, 0x1, P2 ;  /* 0x0000000bfb076211 */ /* 0x040fe400010f0c16 */
[----:B------:R-:W-:-:S03]  /*2560*/  @P6 ISETP.GE.AND P2, PT, R251, c[0x0][0x1d4], PT ;  /* 0x00007500fb006a0c */ /* 0x000fc60003f46270 */
[----:B---3--:R-:W-:-:S04]  /*2570*/  @P5 LEA R4, P1, R250, R8, 0x1 ;  /* 0x00000008fa045211 */ /* 0x008fc800078208ff */
[----:B------:R-:W-:-:S06]  /*2580*/  @P5 LEA.HI.X R5, R250, R0, R23, 0x1, P1 ;  /* 0x00000000fa055211 */ /* 0x000fcc00008f0c17 */
[----:B------:R2:W-:Y:S01]  /*2590*/  @P6 LDGSTS.E.BYPASS.LTC128B.128 [R247+0x7100], [R6.64], !P2 ;  /* 0x0710000006f76fae */ /* 0x0005e2000d101d46 */
[C---:B-1----:R-:W-:Y:S02]  /*25a0*/  @P5 LEA R2, P0, R251.reuse, R8, 0x1 ;  /* 0x00000008fb025211 */ /* 0x042fe400078008ff */
[----:B------:R-:W-:Y:S02]  /*25b0*/  @P5 ISETP.GE.AND P1, PT, R250, c[0x0][0x1d4], PT ;  /* 0x00007500fa005a0c */ /* 0x000fe40003f26270 */
[C---:B------:R-:W-:Y:S02]  /*25c0*/  @P5 LEA.HI.X R3, R251.reuse, R0, R22, 0x1, P0 ;  /* 0x00000000fb035211 */ /* 0x040fe400000f0c16 */
[----:B------:R-:W-:-:S09]  /*25d0*/  @P5 ISETP.GE.AND P0, PT, R251, c[0x0][0x1d4], PT ;  /* 0x00007500fb005a0c */ /* 0x000fd20003f06270 */
[----:B------:R2:W-:Y:S04]  /*25e0*/  @P5 LDGSTS.E.BYPASS.LTC128B.128 [R247+0x5900], [R4.64], !P1 ;  /* 0x0590000004f75fae */ /* 0x0005e8000c901d46 */
[----:B------:R1:W-:Y:S04]  /*25f0*/  @P5 LDGSTS.E.BYPASS.LTC128B.128 [R247+0x7900], [R2.64], !P0 ;  /* 0x0790000002f75fae */ /* 0x0003e8000c101d46 */
[----:B------:R-:W0:Y:S01]  /*2600*/  LDGDEPBAR ;  /* 0x00000000000079af */ /* 0x000e220000000000 */
[----:B------:R-:W-:-:S04]  /*2610*/  IMAD R0, R13, c[0x0][0x208], RZ ;  /* 0x000082000d007a24 */ /* 0x000fc800078e02ff */
[C---:B------:R-:W-:Y:S02]  /*2620*/  IMAD R0, R249.reuse, c[0x0][0x20c], R0 ;  /* 0x00008300f9007a24 */ /* 0x040fe400078e0200 */
[----:B-1----:R-:W-:Y:S01]  /*2630*/  IMAD.WIDE.U32 R2, R249, c[0x0][0x208], RZ ;  /* 0x00008200f9027a25 */ /* 0x002fe200078e00ff */
[----:B------:R-:W-:-:S04]  /*2640*/  DEPBAR.LE SB0, 0x1 ;  /* 0x000080400000791a */ /* 0x000fc80000000000 */
[----:B------:R-:W-:Y:S01]  /*2650*/  IMAD.IADD R3, R3, 0x1, R0 ;  /* 0x0000000103037824 */ /* 0x000fe200078e0200 */
[----:B------:R-:W-:-:S04]  /*2660*/  DEPBAR.LE SB0, 0x0 ;  /* 0x000080000000791a */ /* 0x000fc80000000000 */
[----:B------:R-:W-:Y:S01]  /*2670*/  IMAD R0, R21, c[0x0][0x210], RZ ;  /* 0x0000840015007a24 */ /* 0x000fe200078e02ff */
[----:B------:R-:W-:Y:S03]  /*2680*/  BAR.SYNC.DEFER_BLOCKING 0x0 ;  /* 0x0000000000007b1d */ /* 0x000fe60000010000 */
[----:B------:R-:W-:-:S04]  /*2690*/  IMAD R0, R26, c[0x0][0x214], R0 ;  /* 0x000085001a007a24 */ /* 0x000fc800078e0200 */
[----:B------:R-:W-:Y:S02]  /*26a0*/  IMAD.IADD R9, R25, 0x1, R0 ;  /* 0x0000000119097824 */ /* 0x000fe400078e0200 */
[----:B------:R-:W1:Y:S01]  /*26b0*/  S2R R25, SR_TID.X ;  /* 0x0000000000197919 */ /* 0x000e620000002100 */
[----:B------:R-:W-:Y:S02]  /*26c0*/  IMAD R8, R20, c[0x0][0x218], RZ ;  /* 0x0000860014087a24 */ /* 0x000fe400078e02ff */
[----:B------:R-:W-:-:S04]  /*26d0*/  IMAD.WIDE.U32 R2, R246, c[0x0][0x218], R2 ;  /* 0x00008600f6027a25 */ /* 0x000fc800078e0002 */
[----:B------:R-:W-:Y:S01]  /*26e0*/  IMAD R0, R246, c[0x0][0x21c], R8 ;  /* 0x00008700f6007a24 */ /* 0x000fe200078e0208 */
[----:B------:R-:W-:-:S04]  /*26f0*/  IADD3 R2, P0, R2, R24, RZ ;  /* 0x0000001802027210 */ /* 0x000fc80007f1e0ff */
[----:B------:R-:W-:Y:S01]  /*2700*/  IADD3.X R3, R9, R3, R0, P0, !PT ;  /* 0x0000000309037210 */ /* 0x000fe200007fe400 */
[----:B--2---:R-:W-:Y:S04]  /*2710*/  LDSM.16.M88.4 R4, [R240+0x2000] ;  /* 0x00200000f004783b */ /* 0x004fe80000000200 */
[----:B------:R-:W-:Y:S04]  /*2720*/  LDSM.16.M88.4 R16, [R233] ;  /* 0x00000000e910783b */ /* 0x000fe80000000200 */
[----:B------:R-:W-:Y:S01]  /*2730*/  LDSM.16.M88.4 R12, [R240] ;  /* 0x00000000f00c783b */ /* 0x000fe20000000200 */
[----:B-1----:R-:W-:-:S02]  /*2740*/  SHF.R.S32.HI R24, RZ, 0x1f, R25 ;  /* 0x0000001fff187819 */ /* 0x002fc40000011419 */
[----:B------:R-:W-:Y:S01]  /*2750*/  LEA R0, P0, R2, c[0x0][0x1f8], 0x1 ;  /* 0x00007e0002007a11 */ /* 0x000fe200078008ff */
[----:B------:R-:W-:Y:S01]  /*2760*/  LDSM.16.M88.4 R32, [R233+0x800] ;  /* 0x00080000e920783b */ /* 0x000fe20000000200 */
[----:B------:R-:W-:Y:S02]  /*2770*/  LEA.HI R24, R24, R25, RZ, 0x3 ;  /* 0x0000001918187211 */ /* 0x000fe400078f18ff */
[----:B------:R-:W-:Y:S01]  /*2780*/  LEA.HI.X R20, R2, c[0x0][0x1fc], R3, 0x1, P0 ;  /* 0x00007f0002147a11 */ /* 0x000fe200000f0c03 */
[----:B------:R-:W-:Y:S01]  /*2790*/  LDSM.16.M88.4 R44, [R233+0x1000] ;  /* 0x00100000e92c783b */ /* 0x000fe20000000200 */
[----:B------:R-:W-:-:S03]  /*27a0*/  LOP3.LUT R24, R24, 0xfffffff8, RZ, 0xc0, !PT ;  /* 0xfffffff818187812 */ /* 0x000fc600078ec0ff */
[----:B------:R-:W1:Y:S02]  /*27b0*/  SHFL.IDX PT, R3, R0, RZ, 0x181f ;  /* 0x00181fff00037589 */ /* 0x000e6400000e0000 */
[----:B------:R-:W-:Y:S02]  /*27c0*/  IMAD.IADD R24, R25, 0x1, -R24 ;  /* 0x0000000119187824 */ /* 0x000fe400078e0a18 */
[----:B------:R-:W2:Y:S04]  /*27d0*/  SHFL.IDX PT, R8, R20, RZ, 0x181f ;  /* 0x00181fff14087589 */ /* 0x000ea800000e0000 */
[----:B------:R-:W-:Y:S04]  /*27e0*/  LDSM.16.M88.4 R48, [R233+0x1800] ;  /* 0x00180000e930783b */ /* 0x000fe80000000200 */
[----:B------:R-:W3:Y:S01]  /*27f0*/  SHFL.IDX PT, R2, R0, 0x1, 0x181f ;  /* 0x00381f0000027f89 */ /* 0x000ee200000e0000 */
[----:B------:R-:W-:-:S03]  /*2800*/  R2P PR, R24, 0x6 ;  /* 0x0000000618007804 */ /* 0x000fc60000000000 */
[----:B------:R-:W-:Y:S04]  /*2810*/  STL [R1+0x40], R9 ;  /* 0x0000400901007387 */ /* 0x000fe80000100800 */
[----:B------:R-:W4:Y:S04]  /*2820*/  SHFL.IDX PT, R10, R20, 0x1, 0x181f ;  /* 0x00381f00140a7f89 */ /* 0x000f2800000e0000 */
[----:B------:R-:W5:Y:S04]  /*2830*/  SHFL.IDX PT, R9, R0, 0x2, 0x181f ;  /* 0x00581f0000097f89 */ /* 0x000f6800000e0000 */
[----:B------:R-:W5:Y:S04]  /*2840*/  SHFL.IDX PT, R11, R20, 0x2, 0x181f ;  /* 0x00581f00140b7f89 */ /* 0x000f6800000e0000 */
[----:B------:R-:W5:Y:S01]  /*2850*/  SHFL.IDX PT, R0, R0, 0x3, 0x181f ;  /* 0x00781f0000007f89 */ /* 0x000f6200000e0000 */
[----:B-1----:R-:W-:-:S03]  /*2860*/  IADD3 R26, P0, R3, R67, RZ ;  /* 0x00000043031a7210 */ /* 0x002fc60007f1e0ff */
[----:B------:R1:W1:Y:S01]  /*2870*/  SHFL.IDX PT, R29, R20, 0x3, 0x181f ;  /* 0x00781f00141d7f89 */ /* 0x00026200000e0000 */
[----:B------:R-:W-:Y:S02]  /*2880*/  @P1 IADD3 R232, R233, -0x20, RZ ;  /* 0xffffffe0e9e81810 */ /* 0x000fe40007ffe0ff */
[----:B------:R-:W-:Y:S01]  /*2890*/  IADD3 R24, P1, R3, R152, RZ ;  /* 0x0000009803187210 */ /* 0x000fe20007f3e0ff */
[--C-:B--2---:R-:W-:Y:S01]  /*28a0*/  IMAD.X R27, R8, 0x1, R64.reuse, P0 ;  /* 0x00000001081b7824 */ /* 0x104fe200000e0640 */
[----:B---3--:R-:W-:Y:S01]  /*28b0*/  IADD3 R22, P0, R2, R67, RZ ;  /* 0x0000004302167210 */ /* 0x008fe20007f1e0ff */
[----:B------:R-:W-:Y:S01]  /*28c0*/  HMMA.16816.F32 R52, R4, R16, RZ ;  /* 0x000000100434723c */ /* 0x000fe200000018ff */
[----:B------:R-:W-:Y:S01]  /*28d0*/  ISETP.GE.AND P5, PT, R250, c[0x0][0x1d4], PT ;  /* 0x00007500fa007a0c */ /* 0x000fe20003fa6270 */
[----:B------:R-:W-:Y:S01]  /*28e0*/  IMAD.X R25, R8, 0x1, R65, P1 ;  /* 0x0000000108197824 */ /* 0x000fe200008e0641 */
[----:B------:R-:W-:Y:S01]  /*28f0*/  LDSM.16.M88.4 R60, [R232] ;  /* 0x00000000e83c783b */ /* 0x000fe20000000200 */
[----:B----4-:R-:W-:-:S04]  /*2900*/  IMAD.X R23, R10, 0x1, R64, P0 ;  /* 0x000000010a177824 */ /* 0x010fc800000e0640 */
[----:B------:R-:W-:Y:S01]  /*2910*/  HMMA.16816.F32 R128, R12, R16, RZ ;  /* 0x000000100c80723c */ /* 0x000fe200000018ff */
[----:B------:R-:W-:Y:S01]  /*2920*/  ISETP.LT.OR P6, PT, R28, 0x1, P5 ;  /* 0x000000011c00780c */ /* 0x000fe20002fc1670 */
[----:B------:R-:W-:Y:S04]  /*2930*/  LDSM.16.M88.4 R40, [R232+0x800] ;  /* 0x00080000e828783b */ /* 0x000fe80000000200 */
[----:B------:R-:W-:Y:S01]  /*2940*/  LDSM.16.M88.4 R36, [R232+0x1000] ;  /* 0x00100000e824783b */ /* 0x000fe20000000200 */
[----:B------:R-:W-:Y:S02]  /*2950*/  IADD3 R16, P1, R2, R152, RZ ;  /* 0x0000009802107210 */ /* 0x000fe40007f3e0ff */
[----:B-----5:R-:W-:-:S03]  /*2960*/  IADD3 R2, P0, R9, R67, RZ ;  /* 0x0000004309027210 */ /* 0x020fc60007f1e0ff */
[----:B------:R-:W-:Y:S01]  /*2970*/  IMAD.X R17, R10, 0x1, R65, P1 ;  /* 0x000000010a117824 */ /* 0x000fe200008e0641 */
[----:B-1----:R-:W-:Y:S01]  /*2980*/  IADD3 R20, P1, R9, R152, RZ ;  /* 0x0000009809147210 */ /* 0x002fe20007f3e0ff */
[----:B------:R-:W-:Y:S01]  /*2990*/  HMMA.16816.F32 R96, R4, R18, RZ ;  /* 0x000000120460723c */ /* 0x000fe200000018ff */
[----:B------:R-:W-:-:S03]  /*29a0*/  IMAD.X R3, R11, 0x1, R64, P0 ;  /* 0x000000010b037824 */ /* 0x000fc600000e0640 */
[----:B------:R-:W-:Y:S01]  /*29b0*/  IMAD.X R21, R11, 0x1, R65, P1 ;  /* 0x000000010b157824 */ /* 0x000fe200008e0641 */
[----:B------:R-:W-:Y:S01]  /*29c0*/  ISETP.GE.AND P1, PT, R251, c[0x0][0x1d4], PT ;  /* 0x00007500fb007a0c */ /* 0x000fe20003f26270 */
[----:B------:R-:W-:Y:S02]  /*29d0*/  LDSM.16.M88.4 R8, [R242] ;  /* 0x00000000f208783b */ /* 0x000fe40000000200 */
[----:B------:R-:W-:Y:S07]  /*29e0*/  HMMA.16816.F32 R100, R12, R18, RZ ;  /* 0x000000120c64723c */ /* 0x000fee00000018ff */
[----:B------:R-:W-:Y:S01]  /*29f0*/  IADD3 R18, P0, R0, R67, RZ ;  /* 0x0000004300127210 */ /* 0x000fe20007f1e0ff */
[----:B------:R-:W-:Y:S04]  /*2a00*/  HMMA.16816.F32 R68, R4, R32, RZ ;  /* 0x000000200444723c */ /* 0x000fe800000018ff */
[----:B------:R-:W-:Y:S01]  /*2a10*/  IMAD.X R19, R29, 0x1, R64, P0 ;  /* 0x000000011d137824 */ /* 0x000fe200000e0640 */
[----:B------:R-:W-:-:S03]  /*2a20*/  ISETP.LT.OR P0, PT, R28, 0x1, P1 ;  /* 0x000000011c00780c */ /* 0x000fc60000f01670 */
[C---:B------:R-:W-:Y:S08]  /*2a30*/  HMMA.16816.F32 R56, R4.reuse, R44, RZ ;  /* 0x0000002c0438723c */ /* 0x040ff000000018ff */
[C---:B------:R-:W-:Y:S08]  /*2a40*/  HMMA.16816.F32 R76, R4.reuse, R48, RZ ;  /* 0x00000030044c723c */ /* 0x040ff000000018ff */
[C---:B------:R-:W-:Y:S08]  /*2a50*/  HMMA.16816.F32 R116, R4.reuse, R34, RZ ;  /* 0x000000220474723c */ /* 0x040ff000000018ff */
[C---:B------:R-:W-:Y:S08]  /*2a60*/  HMMA.16816.F32 R120, R4.reuse, R46, RZ ;  /* 0x0000002e0478723c */ /* 0x040ff000000018ff */
[----:B------:R-:W-:Y:S01]  /*2a70*/  HMMA.16816.F32 R124, R4, R50, RZ ;  /* 0x00000032047c723c */ /* 0x000fe200000018ff */
[----:B------:R-:W1:Y:S07]  /*2a80*/  LDSM.16.M88.4 R4, [R242+0x2000] ;  /* 0x00200000f204783b */ /* 0x000e6e0000000200 */
[C---:B------:R-:W-:Y:S08]  /*2a90*/  HMMA.16816.F32 R88, R12.reuse, R32, RZ ;  /* 0x000000200c58723c */ /* 0x040ff000000018ff */
[----:B------:R-:W-:Y:S01]  /*2aa0*/  HMMA.16816.F32 R92, R12, R34, RZ ;  /* 0x000000220c5c723c */ /* 0x000fe200000018ff */
[----:B------:R-:W2:Y:S04]  /*2ab0*/  LDSM.16.M88.4 R32, [R232+0x1800] ;  /* 0x00180000e820783b */ /* 0x000ea80000000200 */
        /* <DEDUP_REMOVED lines=12> */
[----:B------:R-:W-:-:S05]  /*2b80*/  ISETP.LT.OR P1, PT, R28, 0x31, P1 ;  /* 0x000000311c00780c */ /* 0x000fca0000f21670 */
[----:B------:R1:W-:Y:S01]  /*2b90*/  LDGSTS.E.BYPASS.LTC128B.128 [R247+0x1100], [R2.64], !P6 ;  /* 0x0110000002f77fae */ /* 0x0003e2000f101d46 */
[C---:B------:R-:W-:Y:S03]  /*2ba0*/  HMMA.16816.F32 R84, R12.reuse, R44, RZ ;  /* 0x0000002c0c54723c */ /* 0x040fe600000018ff */
[----:B------:R4:W-:Y:S04]  /*2bb0*/  LDGSTS.E.BYPASS.LTC128B.128 [R247+0x3100], [R20.64], !P0 ;  /* 0x0310000014f77fae */ /* 0x0009e8000c101d46 */
[----:B------:R5:W-:Y:S01]  /*2bc0*/  LDGSTS.E.BYPASS.LTC128B.128 [R247+0x1900], [R18.64], !P5 ;  /* 0x0190000012f77fae */ /* 0x000be2000e901d46 */
[C---:B------:R-:W-:Y:S08]  /*2bd0*/  HMMA.16816.F32 R80, R12.reuse, R46, RZ ;  /* 0x0000002e0c50723c */ /* 0x040ff000000018ff */
[----:B------:R-:W-:Y:S01]  /*2be0*/  HMMA.16816.F32 R72, R12, R48, RZ ;  /* 0x000000300c48723c */ /* 0x000fe200000018ff */
[----:B-1----:R-:W-:Y:S01]  /*2bf0*/  IMAD.MOV.U32 R3, RZ, RZ, 0x40 ;  /* 0x00000040ff037424 */ /* 0x002fe200078e00ff */
[----:B------:R-:W-:-:S06]  /*2c00*/  IADD3 R2, P6, R0, R152, RZ ;  /* 0x0000009800027210 */ /* 0x000fcc0007fde0ff */
[----:B---3--:R-:W-:Y:S01]  /*2c10*/  HMMA.16816.F32 R24, R12, R50, RZ ;  /* 0x000000320c18723c */ /* 0x008fe200000018ff */
[----:B------:R-:W-:Y:S01]  /*2c20*/  SEL R0, R3, 0xffffffc0, !P2 ;  /* 0xffffffc003007807 */ /* 0x000fe20005000000 */
[----:B------:R-:W-:-:S04]  /*2c30*/  IMAD.X R3, R29, 0x1, R65, P6 ;  /* 0x000000011d037824 */ /* 0x000fc800030e0641 */
[----:B------:R-:W-:Y:S02]  /*2c40*/  IMAD.IADD R235, R233, 0x1, R0 ;  /* 0x00000001e9eb7824 */ /* 0x000fe400078e0200 */
[C---:B------:R-:W-:Y:S01]  /*2c50*/  HMMA.16816.F32 R140, R4.reuse, R36, R56 ;  /* 0x00000024048c723c */ /* 0x040fe20000001838 */
[----:B------:R1:W-:Y:S04]  /*2c60*/  LDGSTS.E.BYPASS.LTC128B.128 [R247+0x3900], [R2.64], !P1 ;  /* 0x0390000002f77fae */ /* 0x0003e8000c901d46 */
[----:B-----5:R-:W-:Y:S04]  /*2c70*/  LDSM.16.M88.4 R16, [R241+0x2000] ;  /* 0x00200000f110783b */ /* 0x020fe80000000200 */
[----:B------:R-:W3:Y:S01]  /*2c80*/  LDSM.16.M88.4 R56, [R235] ;  /* 0x00000000eb38783b */ /* 0x000ee20000000200 */
[C---:B------:R-:W-:Y:S03]  /*2c90*/  HMMA.16816.F32 R12, R4.reuse, R60, R52 ;  /* 0x0000003c040c723c */ /* 0x040fe60000001834 */
[----:B------:R-:W5:Y:S04]  /*2ca0*/  LDSM.16.M88.4 R52, [R235+0x800] ;  /* 0x00080000eb34783b */ /* 0x000f680000000200 */
[----:B------:R-:W1:Y:S01]  /*2cb0*/  LDSM.16.M88.4 R44, [R235+0x1800] ;  /* 0x00180000eb2c783b */ /* 0x000e620000000200 */
[C---:B------:R-:W-:Y:S03]  /*2cc0*/  HMMA.16816.F32 R68, R4.reuse, R40, R68 ;  /* 0x000000280444723c */ /* 0x040fe60000001844 */
[----:B------:R-:W-:Y:S04]  /*2cd0*/  LDSM.16.M88.4 R48, [R235+0x1000] ;  /* 0x00100000eb30783b */ /* 0x000fe80000000200 */
[----:B------:R-:W0:Y:S01]  /*2ce0*/  LDGDEPBAR ;  /* 0x00000000000079af */ /* 0x000e220000000000 */
[----:B------:R-:W-:Y:S08]  /*2cf0*/  HMMA.16816.F32 R116, R4, R42, R116 ;  /* 0x0000002a0474723c */ /* 0x000ff00000001874 */
[C---:B------:R-:W-:Y:S08]  /*2d00*/  HMMA.16816.F32 R132, R8.reuse, R40, R88 ;  /* 0x000000280884723c */ /* 0x040ff00000001858 */
[C---:B------:R-:W-:Y:S08]  /*2d10*/  HMMA.16816.F32 R128, R8.reuse, R60, R128 ;  /* 0x0000003c0880723c */ /* 0x040ff00000001880 */
[C---:B------:R-:W-:Y:S08]  /*2d20*/  HMMA.16816.F32 R144, R8.reuse, R36, R84 ;  /* 0x000000240890723c */ /* 0x040ff00000001854 */
[C---:B--2---:R-:W-:Y:S08]  /*2d30*/  HMMA.16816.F32 R148, R8.reuse, R32, R72 ;  /* 0x000000200894723c */ /* 0x044ff00000001848 */
[C---:B------:R-:W-:Y:S08]  /*2d40*/  HMMA.16816.F32 R88, R8.reuse, R62, R100 ;  /* 0x0000003e0858723c */ /* 0x040ff00000001864 */
[C---:B------:R-:W-:Y:S08]  /*2d50*/  HMMA.16816.F32 R40, R8.reuse, R42, R92 ;  /* 0x0000002a0828723c */ /* 0x040ff0000000185c */
[C---:B------:R-:W-:Y:S08]  /*2d60*/  HMMA.16816.F32 R112, R8.reuse, R38, R80 ;  /* 0x000000260870723c */ /* 0x040ff00000001850 */
[----:B------:R-:W-:Y:S01]  /*2d70*/  HMMA.16816.F32 R108, R8, R34, R24 ;  /* 0x00000022086c723c */ /* 0x000fe20000001818 */
[----:B------:R-:W2:Y:S01]  /*2d80*/  LDSM.16.M88.4 R8, [R241] ;  /* 0x00000000f108783b */ /* 0x000ea20000000200 */
[----:B-1----:R-:W-:-:S06]  /*2d90*/  IADD3 R2, R232, 0x2000, RZ ;  /* 0x00002000e8027810 */ /* 0x002fcc0007ffe0ff */
[----:B------:R-:W-:Y:S01]  /*2da0*/  HMMA.16816.F32 R76, R4, R32, R76 ;  /* 0x00000020044c723c */ /* 0x000fe2000000184c */
[----:B------:R-:W-:-:S05]  /*2db0*/  IMAD.IADD R234, R2, 0x1, R0 ;  /* 0x0000000102ea7824 */ /* 0x000fca00078e0200 */
[----:B------:R-:W-:Y:S02]  /*2dc0*/  LDSM.16.M88.4 R28, [R234+-0x2000] ;  /* 0xffe00000ea1c783b */ /* 0x000fe40000000200 */
[C---:B------:R-:W-:Y:S02]  /*2dd0*/  HMMA.16816.F32 R136, R4.reuse, R62, R96 ;  /* 0x0000003e0488723c */ /* 0x040fe40000001860 */
[----:B------:R-:W-:Y:S04]  /*2de0*/  LDSM.16.M88.4 R24, [R234+-0x1800] ;  /* 0xffe80000ea18783b */ /* 0x000fe80000000200 */
[----:B----4-:R-:W-:Y:S02]  /*2df0*/  LDSM.16.M88.4 R20, [R234+-0x1000] ;  /* 0xfff00000ea14783b */ /* 0x010fe40000000200 */
[C---:B------:R-:W-:Y:S02]  /*2e00*/  HMMA.16816.F32 R120, R4.reuse, R38, R120 ;  /* 0x000000260478723c */ /* 0x040fe40000001878 */
[----:B------:R-:W-:Y:S06]  /*2e10*/  LDSM.16.M88.4 R36, [R234+-0x800] ;  /* 0xfff80000ea24783b */ /* 0x000fec0000000200 */
[----:B------:R-:W-:Y:S01]  /*2e20*/  HMMA.16816.F32 R124, R4, R34, R124 ;  /* 0x00000022047c723c */ /* 0x000fe2000000187c */
[----:B------:R-:W1:Y:S07]  /*2e30*/  LDSM.16.M88.4 R4, [R243+0x2000] ;  /* 0x00200000f304783b */ /* 0x000e6e0000000200 */
[C---:B---3--:R-:W-:Y:S01]  /*2e40*/  HMMA.16816.F32 R104, R16.reuse, R56, R12 ;  /* 0x000000381068723c */ /* 0x048fe2000000180c */
[----:B------:R-:W3:Y:S07]  /*2e50*/  LDSM.16.M88.4 R12, [R243] ;  /* 0x00000000f30c783b */ /* 0x000eee0000000200 */
[C---:B-----5:R-:W-:Y:S08]  /*2e60*/  HMMA.16816.F32 R100, R16.reuse, R52, R68 ;  /* 0x000000341064723c */ /* 0x060ff00000001844 */
[C---:B------:R-:W-:Y:S08]  /*2e70*/  HMMA.16816.F32 R68, R16.reuse, R44, R76 ;  /* 0x0000002c1044723c */ /* 0x040ff0000000184c */
[----:B------:R-:W-:Y:S08]  /*2e80*/  HMMA.16816.F32 R84, R16, R58, R136 ;  /* 0x0000003a1054723c */ /* 0x000ff00000001888 */
[C---:B--2---:R-:W-:Y:S08]  /*2e90*/  HMMA.16816.F32 R92, R8.reuse, R56, R128 ;  /* 0x00000038085c723c */ /* 0x044ff00000001880 */
[----:B------:R-:W-:Y:S08]  /*2ea0*/  HMMA.16816.F32 R80, R8, R58, R88 ;  /* 0x0000003a0850723c */ /* 0x000ff00000001858 */
[----:B------:R-:W-:Y:S08]  /*2eb0*/  HMMA.16816.F32 R76, R16, R54, R116 ;  /* 0x00000036104c723c */ /* 0x000ff00000001874 */
[----:B------:R-:W-:Y:S08]  /*2ec0*/  HMMA.16816.F32 R56, R8, R52, R132 ;  /* 0x000000340838723c */ /* 0x000ff00000001884 */
        /* <DEDUP_REMOVED lines=8> */
[----:B------:R-:W-:Y:S01]  /*2f50*/  HMMA.16816.F32 R44, R8, R46, R108 ;  /* 0x0000002e082c723c */ /* 0x000fe2000000186c */
[----:B------:R-:W-:Y:S07]  /*2f60*/  LDSM.16.M88.4 R8, [R240+0x6000] ;  /* 0x00600000f008783b */ /* 0x000fee0000000200 */
[C---:B-1----:R-:W-:Y:S08]  /*2f70*/  HMMA.16816.F32 R132, R4.reuse, R36, R68 ;  /* 0x000000240484723c */ /* 0x042ff00000001844 */
[----:B------:R-:W-:Y:S08]  /*2f80*/  HMMA.16816.F32 R108, R4, R24, R100 ;  /* 0x00000018046c723c */ /* 0x000ff00000001864 */
[C---:B---3--:R-:W-:Y:S08]  /*2f90*/  HMMA.16816.F32 R124, R12.reuse, R28, R92 ;  /* 0x0000001c0c7c723c */ /* 0x048ff0000000185c */
        /* <DEDUP_REMOVED lines=28> */
[-C--:B------:R-:W-:Y:S08]  /*3160*/  HMMA.16816.F32 R76, R8, R48.reuse, R88 ;  /* 0x00000030084c723c */ /* 0x080ff00000001858 */
        /* <DEDUP_REMOVED lines=14> */
[C---:B---3--:R-:W-:Y:S01]  /*3250*/  HMMA.16816.F32 R116, R20.reuse, R26, R40 ;  /* 0x0000001a1474723c */ /* 0x048fe20000001828 */
        /* <DEDUP_REMOVED lines=19> */
[----:B------:R-:W3:Y:S07]  /*3390*/  LDSM.16.M88.4 R44, [R234] ;  /* 0x00000000ea2c783b */ /* 0x000eee0000000200 */
[C---:B------:R-:W-:Y:S08]  /*33a0*/  HMMA.16816.F32 R104, R20.reuse, R52, R100 ;  /* 0x000000341468723c */ /* 0x040ff00000001864 */
[----:B------:R-:W-:Y:S01]  /*33b0*/  HMMA.16816.F32 R72, R20, R54, R80 ;  /* 0x000000361448723c */ /* 0x000fe20000001850 */
[----:B------:R-:W4:Y:S01]  /*33c0*/  LDSM.16.M88.4 R20, [R234+0x1800] ;  /* 0x00180000ea14783b */ /* 0x000f220000000200 */
[----:B------:R-:W-:Y:S01]  /*33d0*/  ISETP.GE.AND P0, PT, R224, 0x2, PT ;  /* 0x00000002e000780c */ /* 0x000fe20003f06270 */
[----:B------:R-:W-:-:S05]  /*33e0*/  DEPBAR.LE SB0, 0x0 ;  /* 0x000080000000791a */ /* 0x000fca0000000000 */
        /* <DEDUP_REMOVED lines=15> */
[----:B------:R-:W-:Y:S01]  /*34e0*/  HMMA.16816.F32 R12, R12, R34, R72 ;  /* 0x000000220c0c723c */ /* 0x000fe20000001848 */
[----:B------:R-:W-:Y:S01]  /*34f0*/  BSSY B0, `(.L_x_3808) ;  /* 0x000005e000007945 */ /* 0x000fe20003800000 */
[----:B------:R-:W-:-:S06]  /*3500*/  ISETP.GT.AND P1, PT, R157, 0x3f, PT ;  /* 0x0000003f9d00780c */ /* 0x000fcc0003f24270 */
        /* <DEDUP_REMOVED lines=47> */
.L_x_3900:
[----:B------:R-:W-:Y:S05]  /*3800*/  BRA.DIV ~URZ, `(.L_x_3811) ;  /* 0x0000f6a27f007947 */ /* 0x000fea000b800000 */
[----:B------:R-:W3:Y:S01]  /*3810*/  SHFL.IDX PT, R2, R4, RZ, 0x181f ;  /* 0x00181fff04027589 */ /* 0x000ee200000e0000 */
[----:B------:R-:W-:Y:S02]  /*3820*/  ISETP.GE.AND P2, PT, R250, c[0x0][0x1d4], PT ;  /* 0x00007500fa007a0c */ /* 0x000fe40003f46270 */
[----:B------:R-:W-:Y:S01]  /*3830*/  ISETP.GE.AND P0, PT, R251, c[0x0][0x1d4], PT ;  /* 0x00007500fb007a0c */ /* 0x000fe20003f06270 */
[----:B------:R-:W4:Y:S04]  /*3840*/  SHFL.IDX PT, R5, R4, 0x1, 0x181f ;  /* 0x00381f0004057f89 */ /* 0x000f2800000e0000 */
[----:B------:R-:W5:Y:S04]  /*3850*/  SHFL.IDX PT, R9, R0, 0x1, 0x181f ;  /* 0x00381f0000097f89 */ /* 0x000f6800000e0000 */
[----:B------:R-:W1:Y:S04]  /*3860*/  SHFL.IDX PT, R12, R4, 0x2, 0x181f ;  /* 0x00581f00040c7f89 */ /* 0x000e6800000e0000 */
[----:B------:R-:W2:Y:S01]  /*3870*/  SHFL.IDX PT, R13, R0, 0x2, 0x181f ;  /* 0x00581f00000d7f89 */ /* 0x000ea200000e0000 */
        /* <DEDUP_REMOVED lines=13> */
[----:B-1----:R-:W-:-:S02]  /*3950*/  IADD3 R6, P5, R12, R152, RZ ;  /* 0x000000980c067210 */ /* 0x002fc40007fbe0ff */
[----:B--2---:R-:W-:-:S03]  /*3960*/  IADD3 R2, P6, R12, R67, RZ ;  /* 0x000000430c027210 */ /* 0x004fc60007fde0ff */
[C---:B------:R-:W-:Y:S02]  /*3970*/  IMAD.X R7, R13.reuse, 0x1, R65, P5 ;  /* 0x000000010d077824 */ /* 0x040fe400028e0641 */
[----:B------:R-:W-:Y:S01]  /*3980*/  IMAD.X R3, R13, 0x1, R64, P6 ;  /* 0x000000010d037824 */ /* 0x000fe200030e0640 */
[----:B----4-:R3:W1:Y:S04]  /*3990*/  SHFL.IDX PT, R8, R0, 0x3, 0x181f ;  /* 0x00781f0000087f89 */ /* 0x01066800000e0000 */
[----:B------:R3:W2:Y:S04]  /*39a0*/  SHFL.IDX PT, R0, R4, 0x3, 0x181f ;  /* 0x00781f0004007f89 */ /* 0x0006a800000e0000 */
[----:B------:R3:W-:Y:S04]  /*39b0*/  LDGSTS.E.BYPASS.LTC128B.128 [R247+0x5100], [R2.64], !P2 ;  /* 0x0510000002f77fae */ /* 0x0007e8000d101d46 */
[----:B------:R4:W-:Y:S02]  /*39c0*/  LDGSTS.E.BYPASS.LTC128B.128 [R247+0x7100], [R6.64], !P0 ;  /* 0x0710000006f77fae */ /* 0x0009e4000c101d46 */
[----:B----4-:R-:W-:-:S04]  /*39d0*/  SEL R6, RZ, 0x10, P2 ;  /* 0x00000010ff067807 */ /* 0x010fc80001000000 */
.L_x_3901:
[----:B-123--:R-:W-:Y:S02]  /*39e0*/  IADD3 R2, -R6, 0x10, RZ ;  /* 0x0000001006027810 */ /* 0x00efe40007ffe1ff */
        /* <DEDUP_REMOVED lines=14> */
.L_x_3809:
[----:B------:R-:W-:Y:S05]  /*3ad0*/  BSYNC B0 ;  /* 0x0000000000007941 */ /* 0x000fea0003800000 */
.L_x_3808:
[----:B-1----:R-:W2:Y:S04]  /*3ae0*/  LDL R3, [R1+0x44] ;  /* 0x0000440001037983 */ /* 0x002ea80000100800 */
[----:B------:R-:W2:Y:S04]  /*3af0*/  LDL R0, [R1+0x54] ;  /* 0x0000540001007983 */ /* 0x000ea80000100800 */
[----:B------:R-:W3:Y:S01]  /*3b00*/  LDL R6, [R1+0x50] ;  /* 0x0000500001067983 */ /* 0x000ee20000100800 */
[----:B------:R-:W-:Y:S02]  /*3b10*/  MOV R2, 0xffffffc0 ;  /* 0xffffffc000027802 */ /* 0x000fe40000000f00 */
[----:B------:R-:W-:Y:S01]  /*3b20*/  MOV R4, c[0x0][0x2ac] ;  /* 0x0000ab0000047a02 */ /* 0x000fe20000000f00 */
[----:B------:R-:W0:Y:S02]  /*3b30*/  LDGDEPBAR ;  /* 0x00000000000079af */ /* 0x000e240000000000 */
[----:B------:R-:W-:-:S04]  /*3b40*/  IMAD R2, R224, R2, 0x41 ;  /* 0x00000041e0027424 */ /* 0x000fc800078e0202 */
[----:B------:R-:W-:Y:S01]  /*3b50*/  IMAD R2, R4, c[0x0][0x1d0], R2 ;  /* 0x0000740004027a24 */ /* 0x000fe200078e0202 */
[----:B--2---:R-:W-:Y:S02]  /*3b60*/  IADD3 R0, R0, R3, RZ ;  /* 0x0000000300007210 */ /* 0x004fe40007ffe0ff */
[----:B---3--:R-:W-:-:S03]  /*3b70*/  IADD3 R5, -R6, R66, RZ ;  /* 0x0000004206057210 */ /* 0x008fc60007ffe1ff */
[----:B------:R-:W-:Y:S01]  /*3b80*/  @P4 IMAD.HI.U32 R3, R0, c[0x0][0x2c8], RZ ;  /* 0x0000b20000034a27 */ /* 0x000fe200078e00ff */
[----:B------:R-:W-:-:S04]  /*3b90*/  IADD3 R4, R2, -c[0x0][0x168], -R6 ;  /* 0x80005a0002047a10 */ /* 0x000fc80007ffe806 */
[----:B------:R-:W-:Y:S01]  /*3ba0*/  @P4 SHF.R.U32.HI R0, RZ, c[0x0][0x2cc], R3 ;  /* 0x0000b300ff004a19 */ /* 0x000fe20000011603 */
[----:B------:R-:W-:Y:S05]  /*3bb0*/  BRA.DIV ~URZ, `(.L_x_3812) ;  /* 0x0000f8227f007947 */ /* 0x000fea000b800000 */
[----:B------:R1:W2:Y:S02]  /*3bc0*/  SHFL.IDX PT, R2, R0, RZ, 0x1c1f ;  /* 0x001c1fff00027589 */ /* 0x0002a400000e0000 */
.L_x_3902:
        /* <DEDUP_REMOVED lines=42> */
[C---:B------:R-:W-:Y:S02]  /*3e70*/  ISETP.GT.AND P0, PT, R3.reuse, 0x9, PT ;  /* 0x000000090300780c */ /* 0x040fe40003f04270 */
[----:B------:R-:W-:Y:S02]  /*3e80*/  ISETP.GT.AND P2, PT, R3, 0x8, PT ;  /* 0x000000080300780c */ /* 0x000fe40003f44270 */
[----:B------:R-:W-:Y:S02]  /*3e90*/  FSEL R16, R59, -INF , P0 ;  /* 0xff8000003b107808 */ /* 0x000fe40000000000 */
[----:B------:R-:W-:Y:S02]  /*3ea0*/  ISETP.GT.AND P0, PT, R3, 0x19, PT ;  /* 0x000000190300780c */ /* 0x000fe40003f04270 */
[----:B------:R-:W-:Y:S02]  /*3eb0*/  IMNMX R2, R5, R2, PT ;  /* 0x0000000205027217 */ /* 0x000fe40003800200 */
[----:B------:R-:W-:-:S02]  /*3ec0*/  FSEL R26, R51, -INF , P0 ;  /* 0xff800000331a7808 */ /* 0x000fc40000000000 */
[C---:B------:R-:W-:Y:S02]  /*3ed0*/  ISETP.GT.AND P0, PT, R3.reuse, 0x29, PT ;  /* 0x000000290300780c */ /* 0x040fe40003f04270 */
[----:B------:R-:W-:Y:S02]  /*3ee0*/  ISETP.GT.AND P5, PT, R3, 0x1, PT ;  /* 0x000000010300780c */ /* 0x000fe40003fa4270 */
[----:B------:R-:W-:Y:S02]  /*3ef0*/  FSEL R146, R39, -INF , P0 ;  /* 0xff80000027927808 */ /* 0x000fe40000000000 */
[----:B------:R-:W-:Y:S02]  /*3f00*/  ISETP.GT.AND P0, PT, R3, 0x31, PT ;  /* 0x000000310300780c */ /* 0x000fe40003f04270 */
[----:B------:R-:W-:Y:S02]  /*3f10*/  FSEL R14, R58, -INF , P2 ;  /* 0xff8000003a0e7808 */ /* 0x000fe40001000000 */
[----:B------:R-:W-:-:S02]  /*3f20*/  FSEL R141, R35, -INF , P0 ;  /* 0xff800000238d7808 */ /* 0x000fc40000000000 */
[----:B------:R-:W-:Y:S02]  /*3f30*/  ISETP.GT.AND P2, PT, R3, 0x18, PT ;  /* 0x000000180300780c */ /* 0x000fe40003f44270 */
[----:B------:R-:W-:Y:S02]  /*3f40*/  ISETP.GT.AND P0, PT, R2, RZ, PT ;  /* 0x000000ff0200720c */ /* 0x000fe40003f04270 */
[----:B------:R-:W-:Y:S02]  /*3f50*/  IMNMX R0, R5, R0, PT ;  /* 0x0000000005007217 */ /* 0x000fe40003800200 */
[----:B------:R-:W-:Y:S02]  /*3f60*/  FSEL R10, R63, -INF , P5 ;  /* 0xff8000003f0a7808 */ /* 0x000fe40002800000 */
[----:B------:R-:W-:Y:S02]  /*3f70*/  ISETP.GT.AND P5, PT, R3, 0x11, PT ;  /* 0x000000110300780c */ /* 0x000fe40003fa4270 */
[----:B------:R-:W-:-:S02]  /*3f80*/  FSEL R25, R50, -INF , P2 ;  /* 0xff80000032197808 */ /* 0x000fc40001000000 */
[----:B------:R-:W-:Y:S02]  /*3f90*/  FSEL R22, R100, -INF , P0 ;  /* 0xff80000064167808 */ /* 0x000fe40000000000 */
[----:B------:R-:W-:Y:S02]  /*3fa0*/  ISETP.GT.AND P2, PT, R3, 0x28, PT ;  /* 0x000000280300780c */ /* 0x000fe40003f44270 */
[----:B------:R-:W-:Y:S02]  /*3fb0*/  ISETP.GT.AND P0, PT, R0, 0x1, PT ;  /* 0x000000010000780c */ /* 0x000fe40003f04270 */
[----:B------:R-:W-:Y:S02]  /*3fc0*/  FSEL R21, R55, -INF , P5 ;  /* 0xff80000037157808 */ /* 0x000fe40002800000 */
[----:B------:R-:W-:Y:S02]  /*3fd0*/  ISETP.GT.AND P5, PT, R3, 0x21, PT ;  /* 0x000000210300780c */ /* 0x000fe40003fa4270 */
[----:B------:R-:W-:-:S02]  /*3fe0*/  FSEL R147, R38, -INF , P2 ;  /* 0xff80000026937808 */ /* 0x000fc40001000000 */
[----:B------:R-:W-:Y:S02]  /*3ff0*/  FSEL R27, R103, -INF , P0 ;  /* 0xff800000671b7808 */ /* 0x000fe40000000000 */
[----:B------:R-:W-:Y:S02]  /*4000*/  ISETP.GT.AND P2, PT, R3, 0x39, PT ;  /* 0x000000390300780c */ /* 0x000fe40003f44270 */
[----:B------:R-:W-:Y:S02]  /*4010*/  ISETP.GT.AND P0, PT, R2, 0x9, PT ;  /* 0x000000090200780c */ /* 0x000fe40003f04270 */
[----:B------:R-:W-:Y:S02]  /*4020*/  FSEL R148, R43, -INF , P5 ;  /* 0xff8000002b947808 */ /* 0x000fe40002800000 */
[C---:B------:R-:W-:Y:S02]  /*4030*/  ISETP.GT.AND P6, PT, R3.reuse, RZ, PT ;  /* 0x000000ff0300720c */ /* 0x040fe40003fc4270 */
[----:B------:R-:W-:-:S02]  /*4040*/  ISETP.GT.AND P5, PT, R3, 0x38, PT ;  /* 0x000000380300780c */ /* 0x000fc40003fa4270 */
[----:B------:R-:W-:Y:S02]  /*4050*/  FSEL R130, R31, -INF , P2 ;  /* 0xff8000001f827808 */ /* 0x000fe40001000000 */
[----:B------:R-:W-:Y:S02]  /*4060*/  FSEL R29, R97, -INF , P0 ;  /* 0xff800000611d7808 */ /* 0x000fe40000000000 */
[C---:B------:R-:W-:Y:S02]  /*4070*/  ISETP.GT.AND P2, PT, R2.reuse, 0x1, PT ;  /* 0x000000010200780c */ /* 0x040fe40003f44270 */
[----:B------:R-:W-:Y:S02]  /*4080*/  ISETP.GT.AND P0, PT, R2, 0x10, PT ;  /* 0x000000100200780c */ /* 0x000fe40003f04270 */
[----:B------:R-:W-:Y:S02]  /*4090*/  FSEL R9, R62, -INF , P6 ;  /* 0xff8000003e097808 */ /* 0x000fe40003000000 */
[----:B------:R-:W-:-:S02]  /*40a0*/  FSEL R139, R30, -INF , P5 ;  /* 0xff8000001e8b7808 */ /* 0x000fc40002800000 */
[----:B------:R-:W-:Y:S02]  /*40b0*/  ISETP.GT.AND P6, PT, R3, 0x10, PT ;  /* 0x000000100300780c */ /* 0x000fe40003fc4270 */
[----:B------:R-:W-:Y:S02]  /*40c0*/  FSEL R24, R101, -INF , P2 ;  /* 0xff80000065187808 */ /* 0x000fe40001000000 */
[----:B------:R-:W-:Y:S02]  /*40d0*/  FSEL R30, R92, -INF , P0 ;  /* 0xff8000005c1e7808 */ /* 0x000fe40000000000 */
[----:B------:R-:W-:Y:S02]  /*40e0*/  ISETP.GT.AND P5, PT, R0, RZ, PT ;  /* 0x000000ff0000720c */ /* 0x000fe40003fa4270 */
[----:B------:R-:W-:Y:S02]  /*40f0*/  ISETP.GT.AND P2, PT, R2, 0x8, PT ;  /* 0x000000080200780c */ /* 0x000fe40003f44270 */
[----:B------:R-:W-:-:S02]  /*4100*/  ISETP.GT.AND P0, PT, R0, 0x11, PT ;  /* 0x000000110000780c */ /* 0x000fc40003f04270 */
[----:B------:R-:W-:Y:S02]  /*4110*/  FSEL R17, R54, -INF , P6 ;  /* 0xff80000036117808 */ /* 0x000fe40003000000 */
[----:B------:R-:W-:Y:S02]  /*4120*/  ISETP.GT.AND P6, PT, R3, 0x20, PT ;  /* 0x000000200300780c */ /* 0x000fe40003fc4270 */
[----:B------:R-:W-:Y:S02]  /*4130*/  FSEL R19, R102, -INF , P5 ;  /* 0xff80000066137808 */ /* 0x000fe40002800000 */
[----:B------:R-:W-:Y:S02]  /*4140*/  FSEL R28, R96, -INF , P2 ;  /* 0xff800000601c7808 */ /* 0x000fe40001000000 */
[----:B------:R-:W-:Y:S02]  /*4150*/  FSEL R37, R95, -INF , P0 ;  /* 0xff8000005f257808 */ /* 0x000fe40000000000 */
[----:B------:R-:W-:-:S02]  /*4160*/  ISETP.GT.AND P5, PT, R0, 0x8, PT ;  /* 0x000000080000780c */ /* 0x000fc40003fa4270 */
[----:B------:R-:W-:Y:S02]  /*4170*/  ISETP.GT.AND P2, PT, R0, 0x9, PT ;  /* 0x000000090000780c */ /* 0x000fe40003f44270 */
[----:B------:R-:W-:Y:S02]  /*4180*/  ISETP.GT.AND P0, PT, R2, 0x19, PT ;  /* 0x000000190200780c */ /* 0x000fe40003f04270 */
[----:B------:R-:W-:Y:S02]  /*4190*/  FSEL R149, R42, -INF , P6 ;  /* 0xff8000002a957808 */ /* 0x000fe40003000000 */
[----:B------:R-:W-:Y:S02]  /*41a0*/  ISETP.GT.AND P6, PT, R3, 0x30, PT ;  /* 0x000000300300780c */ /* 0x000fe40003fc4270 */
[----:B------:R-:W-:Y:S02]  /*41b0*/  FSEL R32, R98, -INF , P5 ;  /* 0xff80000062207808 */ /* 0x000fe40002800000 */
[----:B------:R-:W-:-:S02]  /*41c0*/  FSEL R33, R99, -INF , P2 ;  /* 0xff80000063217808 */ /* 0x000fc40001000000 */
[----:B------:R-:W-:Y:S02]  /*41d0*/  FSEL R36, R89, -INF , P0 ;  /* 0xff80000059247808 */ /* 0x000fe40000000000 */
[----:B------:R-:W-:Y:S02]  /*41e0*/  ISETP.GT.AND P5, PT, R2, 0x11, PT ;  /* 0x000000110200780c */ /* 0x000fe40003fa4270 */
[C---:B------:R-:W-:Y:S02]  /*41f0*/  ISETP.GT.AND P2, PT, R0.reuse, 0x10, PT ;  /* 0x000000100000780c */ /* 0x040fe40003f44270 */
[----:B------:R-:W-:Y:S02]  /*4200*/  ISETP.GT.AND P0, PT, R0, 0x18, PT ;  /* 0x000000180000780c */ /* 0x000fe40003f04270 */
[----:B------:R-:W-:Y:S02]  /*4210*/  FSEL R145, R34, -INF , P6 ;  /* 0xff80000022917808 */ /* 0x000fe40003000000 */
[----:B------:R-:W-:-:S02]  /*4220*/  FSEL R31, R93, -INF , P5 ;  /* 0xff8000005d1f7808 */ /* 0x000fc40002800000 */
[----:B------:R-:W-:Y:S02]  /*4230*/  FSEL R34, R94, -INF , P2 ;  /* 0xff8000005e227808 */ /* 0x000fe40001000000 */
[----:B------:R-:W-:Y:S02]  /*4240*/  FSEL R38, R90, -INF , P0 ;  /* 0xff8000005a267808 */ /* 0x000fe40000000000 */
[C---:B------:R-:W-:Y:S02]  /*4250*/  ISETP.GT.AND P5, PT, R2.reuse, 0x18, PT ;  /* 0x000000180200780c */ /* 0x040fe40003fa4270 */
[----:B------:R-:W-:Y:S02]  /*4260*/  ISETP.GT.AND P2, PT, R2, 0x20, PT ;  /* 0x000000200200780c */ /* 0x000fe40003f44270 */
[----:B------:R-:W-:Y:S02]  /*4270*/  ISETP.GT.AND P0, PT, R0, 0x21, PT ;  /* 0x000000210000780c */ /* 0x000fe40003f04270 */
[----:B------:R-:W-:-:S02]  /*4280*/  FSEL R35, R88, -INF , P5 ;  /* 0xff80000058237808 */ /* 0x000fc40002800000 */
[----:B------:R-:W-:Y:S02]  /*4290*/  FSEL R129, R84, -INF , P2 ;  /* 0xff80000054817808 */ /* 0x000fe40001000000 */
[----:B------:R-:W-:Y:S02]  /*42a0*/  FSEL R124, R87, -INF , P0 ;  /* 0xff800000577c7808 */ /* 0x000fe40000000000 */
[C---:B------:R-:W-:Y:S02]  /*42b0*/  ISETP.GT.AND P5, PT, R0.reuse, 0x19, PT ;  /* 0x000000190000780c */ /* 0x040fe40003fa4270 */
[----:B------:R-:W-:Y:S02]  /*42c0*/  ISETP.GT.AND P2, PT, R0, 0x20, PT ;  /* 0x000000200000780c */ /* 0x000fe40003f44270 */
        /* <DEDUP_REMOVED lines=15> */
[----:B------:R-:W-:Y:S02]  /*43c0*/  ISETP.GT.AND P2, PT, R2, 0x38, PT ;  /* 0x000000380200780c */ /* 0x000fe40003f44270 */
[----:B------:R-:W-:Y:S02]  /*43d0*/  FSEL R127, R82, -INF , P6 ;  /* 0xff800000527f7808 */ /* 0x000fe40003000000 */
[----:B------:R-:W-:Y:S02]  /*43e0*/  ISETP.GT.AND P0, PT, R0, 0x30, PT ;  /* 0x000000300000780c */ /* 0x000fe40003f04270 */
[----:B------:R-:W-:Y:S02]  /*43f0*/  ISETP.GT.AND P6, PT, R2, 0x39, PT ;  /* 0x000000390200780c */ /* 0x000fe40003fc4270 */
[----:B------:R-:W-:-:S02]  /*4400*/  FMNMX.FTZ R2, R11, R3, !PT ;  /* 0x000000030b027209 */ /* 0x000fc40007810000 */
[----:B------:R-:W-:Y:S02]  /*4410*/  FSEL R137, R77, -INF , P5 ;  /* 0xff8000004d897808 */ /* 0x000fe40002800000 */
[----:B------:R-:W-:Y:S02]  /*4420*/  FSEL R131, R68, -INF , P2 ;  /* 0xff80000044837808 */ /* 0x000fe40001000000 */
[----:B------:R-:W-:Y:S02]  /*4430*/  FSEL R125, R78, -INF , P0 ;  /* 0xff8000004e7d7808 */ /* 0x000fe40000000000 */
[C---:B------:R-:W-:Y:S02]  /*4440*/  ISETP.GT.AND P5, PT, R0.reuse, 0x31, PT ;  /* 0x000000310000780c */ /* 0x040fe40003fa4270 */
[C---:B------:R-:W-:Y:S02]  /*4450*/  ISETP.GT.AND P2, PT, R0.reuse, 0x38, PT ;  /* 0x000000380000780c */ /* 0x040fe40003f44270 */
[----:B------:R-:W-:-:S02]  /*4460*/  ISETP.GT.AND P0, PT, R0, 0x39, PT ;  /* 0x000000390000780c */ /* 0x000fc40003f04270 */
        /* <DEDUP_REMOVED lines=77> */
.L_x_3903:
[C---:B------:R-:W-:Y:S01]  /*4940*/  FMUL.FTZ R20, R136.reuse, c[0x0][0x2d0] ;  /* 0x0000b40088147a20 */ /* 0x040fe20000410000 */
[----:B------:R-:W-:Y:S01]  /*4950*/  FSETP.NEU.FTZ.AND P0, PT, R136, -INF , PT ;  /* 0xff8000008800780b */ /* 0x000fe20003f1d000 */
[----:B------:R-:W-:Y:S01]  /*4960*/  FMUL.FTZ R3, R135, c[0x0][0x2d0] ;  /* 0x0000b40087037a20 */ /* 0x000fe20000410000 */
[----:B----4-:R-:W-:Y:S01]  /*4970*/  FMNMX.FTZ R133, R133, R6, !PT ;  /* 0x0000000685857209 */ /* 0x010fe20007810000 */
[----:B------:R-:W-:Y:S01]  /*4980*/  WARPSYNC 0xffffffff ;  /* 0xffffffff00007948 */ /* 0x000fe20003800000 */
[----:B------:R-:W-:Y:S01]  /*4990*/  FSEL R20, R20, RZ, P0 ;  /* 0x000000ff14147208 */ /* 0x000fe20000000000 */
[----:B------:R-:W1:Y:S01]  /*49a0*/  LDSM.16.MT88.4 R68, [R237] ;  /* 0x00000000ed44783b */ /* 0x000e620000004200 */
[----:B------:R-:W-:-:S03]  /*49b0*/  FSETP.NEU.FTZ.AND P0, PT, R135, -INF , PT ;  /* 0xff8000008700780b */ /* 0x000fc60003f1d000 */
[--C-:B------:R-:W-:Y:S01]  /*49c0*/  FFMA.FTZ R0, R7, c[0x0][0x2d0], -R20.reuse ;  /* 0x0000b40007007a23 */ /* 0x100fe20000010814 */
[----:B------:R-:W-:Y:S01]  /*49d0*/  FSEL R3, R3, RZ, P0 ;  /* 0x000000ff03037208 */ /* 0x000fe20000000000 */
[--C-:B------:R-:W-:Y:S01]  /*49e0*/  FFMA.FTZ R2, R18, c[0x0][0x2d0], -R20.reuse ;  /* 0x0000b40012027a23 */ /* 0x100fe20000010814 */
[----:B------:R-:W-:Y:S01]  /*49f0*/  FSETP.NEU.FTZ.AND P0, PT, R134, -INF , PT ;  /* 0xff8000008600780b */ /* 0x000fe20003f1d000 */
[----:B------:R2:W-:Y:S01]  /*4a00*/  MUFU.EX2 R159, R0 ;  /* 0x00000000009f7308 */ /* 0x0005e20000000800 */
[----:B------:R-:W-:Y:S01]  /*4a10*/  LDSM.16.MT88.4 R64, [R237+0x800] ;  /* 0x00080000ed40783b */ /* 0x000fe20000004200 */
[--C-:B------:R-:W-:Y:S02]  /*4a20*/  FFMA.FTZ R4, R25, c[0x0][0x2d0], -R3.reuse ;  /* 0x0000b40019047a23 */ /* 0x100fe40000010803 */
[----:B------:R-:W-:Y:S01]  /*4a30*/  FFMA.FTZ R139, R139, c[0x0][0x2d0], -R3 ;  /* 0x0000b4008b8b7a23 */ /* 0x000fe20000010803 */
[----:B------:R-:W-:Y:S03]  /*4a40*/  LDSM.16.MT88.4 R84, [R239] ;  /* 0x00000000ef54783b */ /* 0x000fe60000004200 */
[----:B------:R3:W-:Y:S01]  /*4a50*/  MUFU.EX2 R61, R2 ;  /* 0x00000002003d7308 */ /* 0x0007e20000000800 */
[----:B------:R-:W4:Y:S04]  /*4a60*/  LDSM.16.MT88.4 R92, [R238] ;  /* 0x00000000ee5c783b */ /* 0x000f280000004200 */
[----:B------:R-:W-:Y:S01]  /*4a70*/  LDSM.16.MT88.4 R104, [R239+0x2000] ;  /* 0x00200000ef68783b */ /* 0x000fe20000004200 */
[----:B--2---:R-:W-:-:S02]  /*4a80*/  FFMA.FTZ R0, R8, c[0x0][0x2d0], -R20 ;  /* 0x0000b40008007a23 */ /* 0x004fc40000010814 */
[----:B------:R2:W-:Y:S01]  /*4a90*/  MUFU.EX2 R60, R4 ;  /* 0x00000004003c7308 */ /* 0x0005e20000000800 */
[----:B------:R-:W5:Y:S04]  /*4aa0*/  LDSM.16.MT88.4 R72, [R236+0x2000] ;  /* 0x00200000ec48783b */ /* 0x000f680000004200 */
[----:B------:R-:W1:Y:S01]  /*4ab0*/  LDSM.16.MT88.4 R80, [R237+0x2000] ;  /* 0x00200000ed50783b */ /* 0x000e620000004200 */
[----:B---3--:R-:W-:Y:S02]  /*4ac0*/  FMUL.FTZ R2, R134, c[0x0][0x2d0] ;  /* 0x0000b40086027a20 */ /* 0x008fe40000410000 */
[----:B------:R3:W-:Y:S01]  /*4ad0*/  MUFU.EX2 R158, R0 ;  /* 0x00000000009e7308 */ /* 0x0007e20000000800 */
[----:B------:R-:W-:Y:S02]  /*4ae0*/  LDSM.16.MT88.4 R76, [R238+0x800] ;  /* 0x00080000ee4c783b */ /* 0x000fe40000004200 */
[----:B------:R-:W-:-:S02]  /*4af0*/  FSEL R2, R2, RZ, P0 ;  /* 0x000000ff02027208 */ /* 0x000fc40000000000 */
[----:B------:R-:W-:Y:S01]  /*4b00*/  LDSM.16.MT88.4 R116, [R238+0x2000] ;  /* 0x00200000ee74783b */ /* 0x000fe20000004200 */
[----:B------:R-:W-:Y:S02]  /*4b10*/  FSETP.NEU.FTZ.AND P0, PT, R133, -INF , PT ;  /* 0xff8000008500780b */ /* 0x000fe40003f1d000 */
[--C-:B--2---:R-:W-:Y:S02]  /*4b20*/  FFMA.FTZ R4, R35, c[0x0][0x2d0], -R2.reuse ;  /* 0x0000b40023047a23 */ /* 0x104fe40000010802 */
[--C-:B------:R-:W-:Y:S02]  /*4b30*/  FFMA.FTZ R131, R131, c[0x0][0x2d0], -R2.reuse ;  /* 0x0000b40083837a23 */ /* 0x100fe40000010802 */
[----:B------:R2:W-:Y:S01]  /*4b40*/  MUFU.EX2 R59, R4 ;  /* 0x00000004003b7308 */ /* 0x0005e20000000800 */
[----:B------:R-:W-:Y:S02]  /*4b50*/  FFMA.FTZ R128, R128, c[0x0][0x2d0], -R2 ;  /* 0x0000b40080807a23 */ /* 0x000fe40000010802 */
[----:B---3--:R-:W-:-:S05]  /*4b60*/  FFMA.FTZ R0, R11, c[0x0][0x2d0], -R20 ;  /* 0x0000b4000b007a23 */ /* 0x008fca0000010814 */
[----:B------:R3:W-:Y:S01]  /*4b70*/  MUFU.EX2 R180, R0 ;  /* 0x0000000000b47308 */ /* 0x0007e20000000800 */
[----:B--2---:R-:W-:-:S07]  /*4b80*/  FFMA.FTZ R4, R36, c[0x0][0x2d0], -R2 ;  /* 0x0000b40024047a23 */ /* 0x004fce0000010802 */
[----:B------:R-:W2:Y:S01]  /*4b90*/  MUFU.EX2 R58, R4 ;  /* 0x00000004003a7308 */ /* 0x000ea20000000800 */
[----:B---3--:R-:W-:-:S07]  /*4ba0*/  FFMA.FTZ R0, R12, c[0x0][0x2d0], -R20 ;  /* 0x0000b4000c007a23 */ /* 0x008fce0000010814 */
[----:B------:R3:W1:Y:S01]  /*4bb0*/  MUFU.EX2 R245, R0 ;  /* 0x0000000000f57308 */ /* 0x0006620000000800 */
[----:B--2---:R-:W-:Y:S01]  /*4bc0*/  F2FP.PACK_AB R6, R58, R59 ;  /* 0x0000003b3a06723e */ /* 0x004fe200000000ff */
[----:B---3--:R-:W-:Y:S01]  /*4bd0*/  FFMA.FTZ R0, R13, c[0x0][0x2d0], -R20 ;  /* 0x0000b4000d007a23 */ /* 0x008fe20000010814 */
[----:B-1----:R-:W-:-:S05]  /*4be0*/  F2FP.PACK_AB R18, R245, R180 ;  /* 0x000000b4f512723e */ /* 0x002fca00000000ff */
[----:B------:R1:W-:Y:S02]  /*4bf0*/  MUFU.EX2 R248, R0 ;  /* 0x0000000000f87308 */ /* 0x0003e40000000800 */
[----:B-1----:R-:W-:-:S06]  /*4c00*/  FFMA.FTZ R0, R15, c[0x0][0x2d0], -R20 ;  /* 0x0000b4000f007a23 */ /* 0x002fcc0000010814 */
[----:B------:R1:W2:Y:S02]  /*4c10*/  MUFU.EX2 R252, R0 ;  /* 0x0000000000fc7308 */ /* 0x0002a40000000800 */
[----:B-1----:R-:W-:Y:S01]  /*4c20*/  FFMA.FTZ R0, R23, c[0x0][0x2d0], -R20 ;  /* 0x0000b40017007a23 */ /* 0x002fe20000010814 */
[----:B--2---:R-:W-:-:S05]  /*4c30*/  F2FP.PACK_AB R8, R252, R248 ;  /* 0x000000f8fc08723e */ /* 0x004fca00000000ff */
[----:B------:R1:W2:Y:S02]  /*4c40*/  MUFU.EX2 R88, R0 ;  /* 0x0000000000587308 */ /* 0x0002a40000000800 */
[----:B-1----:R-:W-:-:S06]  /*4c50*/  FFMA.FTZ R0, R9, c[0x0][0x2d0], -R3 ;  /* 0x0000b40009007a23 */ /* 0x002fcc0000010803 */
[----:B------:R1:W-:Y:S02]  /*4c60*/  MUFU.EX2 R143, R0 ;  /* 0x00000000008f7308 */ /* 0x0003e40000000800 */
[----:B-1----:R-:W-:Y:S01]  /*4c70*/  FFMA.FTZ R0, R10, c[0x0][0x2d0], -R3 ;  /* 0x0000b4000a007a23 */ /* 0x002fe20000010803 */
[----:B--2---:R-:W-:-:S05]  /*4c80*/  F2FP.PACK_AB R10, R88, R61 ;  /* 0x0000003d580a723e */ /* 0x004fca00000000ff */
[----:B------:R1:W2:Y:S02]  /*4c90*/  MUFU.EX2 R23, R0 ;  /* 0x0000000000177308 */ /* 0x0002a40000000800 */
[----:B-1----:R-:W-:-:S06]  /*4ca0*/  FFMA.FTZ R0, R14, c[0x0][0x2d0], -R3 ;  /* 0x0000b4000e007a23 */ /* 0x002fcc0000010803 */
[----:B------:R1:W-:Y:S02]  /*4cb0*/  MUFU.EX2 R225, R0 ;  /* 0x0000000000e17308 */ /* 0x0003e40000000800 */
[----:B-1----:R-:W-:Y:S01]  /*4cc0*/  FFMA.FTZ R0, R16, c[0x0][0x2d0], -R3 ;  /* 0x0000b40010007a23 */ /* 0x002fe20000010803 */
[----:B------:R-:W-:-:S05]  /*4cd0*/  F2FP.PACK_AB R16, R158, R159 ;  /* 0x0000009f9e10723e */ /* 0x000fca00000000ff */
[----:B------:R1:W-:Y:S02]  /*4ce0*/  MUFU.EX2 R226, R0 ;  /* 0x0000000000e27308 */ /* 0x0003e40000000800 */
[----:B-1----:R-:W-:Y:S01]  /*4cf0*/  FFMA.FTZ R0, R17, c[0x0][0x2d0], -R3 ;  /* 0x0000b40011007a23 */ /* 0x002fe20000010803 */
[----:B--2---:R-:W-:-:S05]  /*4d00*/  F2FP.PACK_AB R17, R23, R143 ;  /* 0x0000008f1711723e */ /* 0x004fca00000000ff */
        /* <DEDUP_REMOVED lines=18> */
[----:B-1----:R-:W-:Y:S02]  /*4e30*/  FFMA.FTZ R0, R31, c[0x0][0x2d0], -R2 ;  /* 0x0000b4001f007a23 */ /* 0x002fe40000010802 */
[----:B------:R-:W1:Y:S04]  /*4e40*/  LDSM.16.MT88.4 R28, [R236] ;  /* 0x00000000ec1c783b */ /* 0x000e680000004200 */
[----:B------:R2:W-:Y:S02]  /*4e50*/  MUFU.EX2 R41, R0 ;  /* 0x0000000000297308 */ /* 0x0005e40000000800 */
[----:B--2---:R-:W-:-:S05]  /*4e60*/  FMUL.FTZ R0, R133, c[0x0][0x2d0] ;  /* 0x0000b40085007a20 */ /* 0x004fca0000410000 */
[----:B------:R-:W-:-:S05]  /*4e70*/  FSEL R0, R0, RZ, P0 ;  /* 0x000000ff00007208 */ /* 0x000fca0000000000 */
[--C-:B------:R-:W-:Y:S01]  /*4e80*/  FFMA.FTZ R4, R19, c[0x0][0x2d0], -R0.reuse ;  /* 0x0000b40013047a23 */ /* 0x100fe20000010800 */
[----:B------:R-:W-:Y:S01]  /*4e90*/  F2FP.PACK_AB R19, R226, R225 ;  /* 0x000000e1e213723e */ /* 0x000fe200000000ff */
[--C-:B------:R-:W-:Y:S02]  /*4ea0*/  FFMA.FTZ R125, R125, c[0x0][0x2d0], -R0.reuse ;  /* 0x0000b4007d7d7a23 */ /* 0x100fe40000010800 */
[----:B------:R2:W-:Y:S04]  /*4eb0*/  MUFU.EX2 R182, R4 ;  /* 0x0000000400b67308 */ /* 0x0005e80000000800 */
[C---:B------:R-:W-:Y:S08]  /*4ec0*/  HMMA.16816.F32 R44, R16.reuse, R68, RZ ;  /* 0x00000044102c723c */ /* 0x040ff000000018ff */
[----:B----4-:R-:W-:Y:S01]  /*4ed0*/  HMMA.16816.F32 R52, R16, R92, RZ ;  /* 0x0000005c1034723c */ /* 0x010fe200000018ff */
[----:B--2---:R-:W-:-:S02]  /*4ee0*/  FFMA.FTZ R4, R27, c[0x0][0x2d0], -R0 ;  /* 0x0000b4001b047a23 */ /* 0x004fc40000010800 */
[----:B------:R-:W2:Y:S02]  /*4ef0*/  LDSM.16.MT88.4 R24, [R236+0x800] ;  /* 0x00080000ec18783b */ /* 0x000ea40000004200 */
[----:B------:R3:W4:Y:S03]  /*4f00*/  MUFU.EX2 R181, R4 ;  /* 0x0000000400b57308 */ /* 0x0007260000000800 */
[C---:B-----5:R-:W-:Y:S08]  /*4f10*/  HMMA.16816.F32 R112, R16.reuse, R72, RZ ;  /* 0x000000481070723c */ /* 0x060ff000000018ff */
[----:B------:R-:W-:Y:S01]  /*4f20*/  HMMA.16816.F32 R108, R16, R80, RZ ;  /* 0x00000050106c723c */ /* 0x000fe200000018ff */
[----:B---3--:R-:W-:Y:S01]  /*4f30*/  FFMA.FTZ R4, R32, c[0x0][0x2d0], -R0 ;  /* 0x0000b40020047a23 */ /* 0x008fe20000010800 */
[----:B----4-:R-:W-:-:S03]  /*4f40*/  F2FP.PACK_AB R13, R181, R182 ;  /* 0x000000b6b50d723e */ /* 0x010fc600000000ff */
[----:B------:R3:W-:Y:S02]  /*4f50*/  MUFU.EX2 R183, R4 ;  /* 0x0000000400b77308 */ /* 0x0007e40000000800 */
[----:B---3--:R-:W-:-:S06]  /*4f60*/  FFMA.FTZ R4, R33, c[0x0][0x2d0], -R0 ;  /* 0x0000b40021047a23 */ /* 0x008fcc0000010800 */
[----:B------:R3:W4:Y:S02]  /*4f70*/  MUFU.EX2 R204, R4 ;  /* 0x0000000400cc7308 */ /* 0x0007240000000800 */
[----:B---3--:R-:W-:Y:S01]  /*4f80*/  FFMA.FTZ R4, R34, c[0x0][0x2d0], -R0 ;  /* 0x0000b40022047a23 */ /* 0x008fe20000010800 */
[----:B----4-:R-:W-:-:S05]  /*4f90*/  F2FP.PACK_AB R15, R204, R183 ;  /* 0x000000b7cc0f723e */ /* 0x010fca00000000ff */
[----:B------:R3:W-:Y:S02]  /*4fa0*/  MUFU.EX2 R132, R4 ;  /* 0x0000000400847308 */ /* 0x0007e40000000800 */
[C---:B-1----:R-:W-:Y:S08]  /*4fb0*/  HMMA.16816.F32 R32, R12.reuse, R28, RZ ;  /* 0x0000001c0c20723c */ /* 0x042ff000000018ff */
[----:B------:R-:W-:Y:S01]  /*4fc0*/  HMMA.16816.F32 R48, R12, R84, RZ ;  /* 0x000000540c30723c */ /* 0x000fe200000018ff */
[----:B---3--:R-:W-:-:S04]  /*4fd0*/  FFMA.FTZ R4, R37, c[0x0][0x2d0], -R0 ;  /* 0x0000b40025047a23 */ /* 0x008fc80000010800 */
[----:B------:R1:W3:Y:S03]  /*4fe0*/  MUFU.EX2 R56, R4 ;  /* 0x0000000400387308 */ /* 0x0002e60000000800 */
[C---:B------:R-:W-:Y:S07]  /*4ff0*/  HMMA.16816.F32 R100, R12.reuse, R72, RZ ;  /* 0x000000480c64723c */ /* 0x040fee00000018ff */
[--C-:B------:R-:W-:Y:S01]  /*5000*/  FFMA.FTZ R72, R155, c[0x0][0x2d0], -R20.reuse ;  /* 0x0000b4009b487a23 */ /* 0x100fe20000010814 */
[----:B------:R-:W-:Y:S01]  /*5010*/  HMMA.16816.F32 R96, R12, R80, RZ ;  /* 0x000000500c60723c */ /* 0x000fe200000018ff */
[----:B------:R-:W-:-:S02]  /*5020*/  FFMA.FTZ R155, R153, c[0x0][0x2d0], -R20 ;  /* 0x0000b400999b7a23 */ /* 0x000fc40000010814 */
[--C-:B------:R-:W-:Y:S02]  /*5030*/  FFMA.FTZ R153, R151, c[0x0][0x2d0], -R20.reuse ;  /* 0x0000b40097997a23 */ /* 0x100fe40000010814 */
[----:B------:R-:W-:Y:S02]  /*5040*/  FFMA.FTZ R73, R156, c[0x0][0x2d0], -R20 ;  /* 0x0000b4009c497a23 */ /* 0x000fe40000010814 */
[----:B-1----:R-:W-:Y:S02]  /*5050*/  FFMA.FTZ R4, R38, c[0x0][0x2d0], -R0 ;  /* 0x0000b40026047a23 */ /* 0x002fe40000010800 */
[----:B------:R-:W-:Y:S01]  /*5060*/  HMMA.16816.F32 R36, R16, R28, RZ ;  /* 0x0000001c1024723c */ /* 0x000fe200000018ff */
[--C-:B------:R-:W-:Y:S01]  /*5070*/  FFMA.FTZ R81, R146, c[0x0][0x2d0], -R3.reuse ;  /* 0x0000b40092517a23 */ /* 0x100fe20000010803 */
[----:B------:R1:W-:Y:S01]  /*5080*/  MUFU.EX2 R62, R4 ;  /* 0x00000004003e7308 */ /* 0x0003e20000000800 */
[--C-:B------:R-:W-:Y:S02]  /*5090*/  FFMA.FTZ R146, R145, c[0x0][0x2d0], -R3.reuse ;  /* 0x0000b40091927a23 */ /* 0x100fe40000010803 */
[----:B------:R-:W-:-:S02]  /*50a0*/  FFMA.FTZ R145, R141, c[0x0][0x2d0], -R3 ;  /* 0x0000b4008d917a23 */ /* 0x000fc40000010803 */
[----:B------:R-:W-:Y:S01]  /*50b0*/  MOV R29, R5 ;  /* 0x00000005001d7202 */ /* 0x000fe20000000f00 */
[----:B------:R-:W-:Y:S01]  /*50c0*/  FFMA.FTZ R80, R157, c[0x0][0x2d0], -R20 ;  /* 0x0000b4009d507a23 */ /* 0x000fe20000010814 */
[----:B------:R-:W-:Y:S02]  /*50d0*/  MOV R28, R41 ;  /* 0x00000029001c7202 */ /* 0x000fe40000000f00 */
[----:B------:R-:W-:Y:S02]  /*50e0*/  F2FP.PACK_AB R9, R29, R227 ;  /* 0x000000e31d09723e */ /* 0x000fe400000000ff */
[----:B---3--:R-:W-:Y:S01]  /*50f0*/  F2FP.PACK_AB R5, R56, R132 ;  /* 0x000000843805723e */ /* 0x008fe200000000ff */
[----:B------:R-:W-:Y:S01]  /*5100*/  MUFU.EX2 R80, R80 ;  /* 0x0000005000507308 */ /* 0x000fe20000000800 */
[----:B-1----:R-:W-:-:S03]  /*5110*/  FFMA.FTZ R4, R40, c[0x0][0x2d0], -R0 ;  /* 0x0000b40028047a23 */ /* 0x002fc60000010800 */
[----:B------:R-:W-:Y:S04]  /*5120*/  HMMA.16816.F32 R184, R8, R64, R44 ;  /* 0x0000004008b8723c */ /* 0x000fe8000000182c */
[----:B------:R1:W3:Y:S04]  /*5130*/  MUFU.EX2 R63, R4 ;  /* 0x00000004003f7308 */ /* 0x0002e80000000800 */
[----:B------:R-:W-:Y:S07]  /*5140*/  HMMA.16816.F32 R40, R12, R68, RZ ;  /* 0x000000440c28723c */ /* 0x000fee00000018ff */
[----:B------:R-:W-:Y:S01]  /*5150*/  MOV R68, R56 ;  /* 0x0000003800447202 */ /* 0x000fe20000000f00 */
[----:B--2---:R-:W-:Y:S01]  /*5160*/  HMMA.16816.F32 R176, R8, R24, R36 ;  /* 0x0000001808b0723c */ /* 0x004fe20000001824 */
[--C-:B------:R-:W-:Y:S01]  /*5170*/  FFMA.FTZ R69, R154, c[0x0][0x2d0], -R20.reuse ;  /* 0x0000b4009a457a23 */ /* 0x100fe20000010814 */
[----:B-1----:R-:W-:Y:S01]  /*5180*/  F2FP.PACK_AB R4, R28, R207 ;  /* 0x000000cf1c04723e */ /* 0x002fe200000000ff */
[--C-:B------:R-:W-:Y:S01]  /*5190*/  FFMA.FTZ R154, R152, c[0x0][0x2d0], -R20.reuse ;  /* 0x0000b400989a7a23 */ /* 0x100fe20000010814 */
[----:B---3--:R-:W-:Y:S01]  /*51a0*/  F2FP.PACK_AB R7, R63, R62 ;  /* 0x0000003e3f07723e */ /* 0x008fe200000000ff */
[----:B------:R-:W-:Y:S01]  /*51b0*/  FFMA.FTZ R152, R150, c[0x0][0x2d0], -R20 ;  /* 0x0000b40096987a23 */ /* 0x000fe20000010814 */
[----:B------:R-:W-:-:S02]  /*51c0*/  MOV R151, R68 ;  /* 0x0000004400977202 */ /* 0x000fc40000000f00 */
[----:B------:R-:W-:Y:S01]  /*51d0*/  HMMA.16816.F32 R36, R16, R84, RZ ;  /* 0x000000541024723c */ /* 0x000fe200000018ff */
[----:B------:R-:W-:-:S06]  /*51e0*/  FFMA.FTZ R68, R149, c[0x0][0x2d0], -R3 ;  /* 0x0000b40095447a23 */ /* 0x000fcc0000010803 */
[----:B------:R-:W-:Y:S01]  /*51f0*/  MOV R84, R63 ;  /* 0x0000003f00547202 */ /* 0x000fe20000000f00 */
[----:B------:R-:W-:Y:S01]  /*5200*/  HMMA.16816.F32 R172, R4, R24, R32 ;  /* 0x0000001804ac723c */ /* 0x000fe20000001820 */
[----:B------:R-:W1:Y:S01]  /*5210*/  LDSM.16.MT88.4 R32, [R239+0x800] ;  /* 0x00080000ef20783b */ /* 0x000e620000004200 */
[----:B------:R-:W-:-:S05]  /*5220*/  MOV R85, R88 ;  /* 0x0000005800557202 */ /* 0x000fca0000000f00 */
[----:B------:R-:W-:Y:S01]  /*5230*/  MOV R24, R61 ;  /* 0x0000003d00187202 */ /* 0x000fe20000000f00 */
[----:B------:R-:W-:Y:S01]  /*5240*/  HMMA.16816.F32 R44, R12, R92, RZ ;  /* 0x0000005c0c2c723c */ /* 0x000fe200000018ff */
[----:B------:R-:W-:-:S04]  /*5250*/  MOV R25, R57 ;  /* 0x0000003900197202 */ /* 0x000fc80000000f00 */
[----:B------:R-:W-:Y:S01]  /*5260*/  MOV R149, R25 ;  /* 0x0000001900957202 */ /* 0x000fe20000000f00 */
[----:B------:R-:W-:Y:S01]  /*5270*/  FFMA.FTZ R25, R148, c[0x0][0x2d0], -R3 ;  /* 0x0000b40094197a23 */ /* 0x000fe20000010803 */
[----:B------:R-:W-:Y:S01]  /*5280*/  MOV R93, R62 ;  /* 0x0000003e005d7202 */ /* 0x000fe20000000f00 */
[----:B------:R-:W-:Y:S01]  /*5290*/  HMMA.16816.F32 R164, R4, R64, R40 ;  /* 0x0000004004a4723c */ /* 0x000fe20000001828 */
[----:B------:R-:W-:Y:S01]  /*52a0*/  MOV R92, R60 ;  /* 0x0000003c005c7202 */ /* 0x000fe20000000f00 */
[----:B------:R-:W-:Y:S04]  /*52b0*/  LDSM.16.MT88.4 R40, [R237+0x2800] ;  /* 0x00280000ed28783b */ /* 0x000fe80000004200 */
[----:B------:R-:W2:Y:S01]  /*52c0*/  LDSM.16.MT88.4 R60, [R239+0x2800] ;  /* 0x00280000ef3c783b */ /* 0x000ea20000004200 */
[----:B------:R-:W-:Y:S01]  /*52d0*/  MOV R65, R59 ;  /* 0x0000003b00417202 */ /* 0x000fe20000000f00 */
[----:B------:R-:W-:Y:S01]  /*52e0*/  HMMA.16816.F32 R88, R16, R104, RZ ;  /* 0x000000681058723c */ /* 0x000fe200000018ff */
[----:B------:R-:W-:-:S04]  /*52f0*/  MOV R64, R58 ;  /* 0x0000003a00407202 */ /* 0x000fc80000000f00 */
[----:B------:R-:W-:Y:S02]  /*5300*/  MOV R148, R64 ;  /* 0x0000004000947202 */ /* 0x000fe40000000f00 */
[----:B------:R-:W-:Y:S01]  /*5310*/  MOV R64, R24 ;  /* 0x0000001800407202 */ /* 0x000fe20000000f00 */
[----:B------:R-:W-:Y:S01]  /*5320*/  HMMA.16816.F32 R56, R12, R104, RZ ;  /* 0x000000680c38723c */ /* 0x000fe200000018ff */
[----:B------:R-:W-:Y:S02]  /*5330*/  FFMA.FTZ R24, R147, c[0x0][0x2d0], -R3 ;  /* 0x0000b40093187a23 */ /* 0x000fe40000010803 */
[----:B------:R-:W-:Y:S04]  /*5340*/  MUFU.EX2 R147, R25 ;  /* 0x0000001900937308 */ /* 0x000fe80000000800 */
[----:B------:R-:W-:Y:S01]  /*5350*/  FADD.FTZ R104, R22, R21 ;  /* 0x0000001516687221 */ /* 0x000fe20000010000 */
[C---:B------:R-:W-:Y:S08]  /*5360*/  HMMA.16816.F32 R200, R8.reuse, R76, R52 ;  /* 0x0000004c08c8723c */ /* 0x040ff00000001834 */
[-C--:B-1----:R-:W-:Y:S01]  /*5370*/  HMMA.16816.F32 R192, R8, R32.reuse, R36 ;  /* 0x0000002008c0723c */ /* 0x082fe20000001824 */
[----:B------:R-:W1:Y:S07]  /*5380*/  LDSM.16.MT88.4 R36, [R236+0x2800] ;  /* 0x00280000ec24783b */ /* 0x000e6e0000004200 */
[C---:B------:R-:W-:Y:S01]  /*5390*/  HMMA.16816.F32 R160, R4.reuse, R32, R48 ;  /* 0x0000002004a0723c */ /* 0x040fe20000001830 */
[----:B------:R-:W3:Y:S07]  /*53a0*/  LDSM.16.MT88.4 R48, [R238+0x2800] ;  /* 0x00280000ee30783b */ /* 0x000eee0000004200 */
[C---:B--2---:R-:W-:Y:S08]  /*53b0*/  HMMA.16816.F32 R220, R4.reuse, R60, R56 ;  /* 0x0000003c04dc723c */ /* 0x044ff00000001838 */
[C---:B------:R-:W-:Y:S08]  /*53c0*/  HMMA.16816.F32 R196, R4.reuse, R40, R96 ;  /* 0x0000002804c4723c */ /* 0x040ff00000001860 */
[C---:B------:R-:W-:Y:S08]  /*53d0*/  HMMA.16816.F32 R168, R4.reuse, R76, R44 ;  /* 0x0000004c04a8723c */ /* 0x040ff0000000182c */
[----:B------:R-:W-:Y:S01]  /*53e0*/  MOV R32, R220 ;  /* 0x000000dc00207202 */ /* 0x000fe20000000f00 */
[----:B-1----:R-:W-:Y:S01]  /*53f0*/  HMMA.16816.F32 R208, R4, R36, R100 ;  /* 0x0000002404d0723c */ /* 0x002fe20000001864 */
[----:B------:R-:W-:-:S02]  /*5400*/  MOV R33, R222 ;  /* 0x000000de00217202 */ /* 0x000fc40000000f00 */
[----:B------:R-:W-:Y:S02]  /*5410*/  MOV R150, R32 ;  /* 0x0000002000967202 */ /* 0x000fe40000000f00 */
[----:B------:R-:W-:Y:S02]  /*5420*/  MOV R32, R65 ;  /* 0x0000004100207202 */ /* 0x000fe40000000f00 */
[----:B------:R-:W-:Y:S01]  /*5430*/  MOV R65, R132 ;  /* 0x0000008400417202 */ /* 0x000fe20000000f00 */
[----:B------:R-:W-:Y:S01]  /*5440*/  FFMA.FTZ R132, R130, c[0x0][0x2d0], -R3 ;  /* 0x0000b40082847a23 */ /* 0x000fe20000010803 */
[----:B------:R-:W-:Y:S01]  /*5450*/  HMMA.16816.F32 R52, R16, R116, RZ ;  /* 0x000000741034723c */ /* 0x000fe200000018ff */
[----:B------:R-:W-:Y:S01]  /*5460*/  FADD.FTZ R3, R143, R23 ;  /* 0x000000178f037221 */ /* 0x000fe20000010000 */
[----:B------:R-:W-:Y:S01]  /*5470*/  MOV R105, R221 ;  /* 0x000000dd00697202 */ /* 0x000fe20000000f00 */
[--C-:B------:R-:W-:Y:S01]  /*5480*/  FFMA.FTZ R130, R142, c[0x0][0x2d0], -R2.reuse ;  /* 0x0000b4008e827a23 */ /* 0x100fe20000010802 */
[----:B------:R-:W-:Y:S01]  /*5490*/  MOV R156, R33 ;  /* 0x00000021009c7202 */ /* 0x000fe20000000f00 */
[----:B------:R-:W-:Y:S01]  /*54a0*/  FADD.FTZ R3, R225, R3 ;  /* 0x00000003e1037221 */ /* 0x000fe20000010000 */
[----:B------:R-:W-:Y:S01]  /*54b0*/  MOV R33, R92 ;  /* 0x0000005c00217202 */ /* 0x000fe20000000f00 */
[--C-:B------:R-:W-:Y:S01]  /*54c0*/  FFMA.FTZ R92, R129, c[0x0][0x2d0], -R2.reuse ;  /* 0x0000b400815c7a23 */ /* 0x100fe20000010802 */
[----:B------:R-:W-:Y:S01]  /*54d0*/  HMMA.16816.F32 R20, R12, R94, RZ ;  /* 0x0000005e0c14723c */ /* 0x000fe200000018ff */
[----:B------:R-:W-:Y:S01]  /*54e0*/  FFMA.FTZ R129, R137, c[0x0][0x2d0], -R2 ;  /* 0x0000b40089817a23 */ /* 0x000fe20000010802 */
[----:B------:R-:W-:Y:S01]  /*54f0*/  MOV R141, R65 ;  /* 0x00000041008d7202 */ /* 0x000fe20000000f00 */
[----:B------:R-:W-:Y:S01]  /*5500*/  FADD.FTZ R3, R226, R3 ;  /* 0x00000003e2037221 */ /* 0x000fe20000010000 */
[----:B------:R-:W-:Y:S01]  /*5510*/  MOV R143, R32 ;  /* 0x00000020008f7202 */ /* 0x000fe20000000f00 */
[----:B------:R-:W-:Y:S01]  /*5520*/  MUFU.EX2 R137, R69 ;  /* 0x0000004500897308 */ /* 0x000fe20000000800 */
[----:B------:R-:W-:-:S02]  /*5530*/  MOV R142, R33 ;  /* 0x00000021008e7202 */ /* 0x000fc40000000f00 */
[----:B------:R-:W-:Y:S05]  /*5540*/  HMMA.16816.F32 R44, R12, R116, RZ ;  /* 0x000000740c2c723c */ /* 0x000fea00000018ff */
[----:B------:R-:W-:Y:S02]  /*5550*/  MUFU.EX2 R92, R92 ;  /* 0x0000005c005c7308 */ /* 0x000fe40000000800 */
[----:B------:R-:W-:Y:S01]  /*5560*/  MOV R116, R28 ;  /* 0x0000001c00747202 */ /* 0x000fe20000000f00 */
[----:B------:R-:W-:Y:S01]  /*5570*/  HMMA.16816.F32 R188, R8, R36, R112 ;  /* 0x0000002408bc723c */ /* 0x000fe20000001870 */
[----:B------:R-:W-:-:S06]  /*5580*/  MOV R117, R29 ;  /* 0x0000001d00757202 */ /* 0x000fcc0000000f00 */
[----:B------:R-:W-:Y:S01]  /*5590*/  MOV R36, R223 ;  /* 0x000000df00247202 */ /* 0x000fe20000000f00 */
[----:B------:R-:W-:Y:S03]  /*55a0*/  HMMA.16816.F32 R96, R4, R78, R20 ;  /* 0x0000004e0460723c */ /* 0x000fe60000001814 */
[----:B------:R-:W-:-:S05]  /*55b0*/  MOV R157, R36 ;  /* 0x00000024009d7202 */ /* 0x000fca0000000f00 */
[----:B------:R-:W-:Y:S08]  /*55c0*/  HMMA.16816.F32 R20, R12, R74, RZ ;  /* 0x0000004a0c14723c */ /* 0x000ff000000018ff */
[C---:B------:R-:W-:Y:S08]  /*55d0*/  HMMA.16816.F32 R212, R8.reuse, R40, R108 ;  /* 0x0000002808d4723c */ /* 0x040ff0000000186c */
[----:B---3--:R-:W-:Y:S08]  /*55e0*/  HMMA.16816.F32 R220, R8, R48, R52 ;  /* 0x0000003008dc723c */ /* 0x008ff00000001834 */
[----:B------:R-:W-:Y:S08]  /*55f0*/  HMMA.16816.F32 R100, R4, R38, R20 ;  /* 0x000000260464723c */ /* 0x000ff00000001814 */
[----:B------:R-:W-:Y:S08]  /*5600*/  HMMA.16816.F32 R20, R12, R82, RZ ;  /* 0x000000520c14723c */ /* 0x000ff000000018ff */
[----:B------:R-:W-:Y:S08]  /*5610*/  HMMA.16816.F32 R228, R4, R48, R44 ;  /* 0x0000003004e4723c */ /* 0x000ff0000000182c */
[----:B------:R-:W-:Y:S08]  /*5620*/  HMMA.16816.F32 R56, R12, R30, RZ ;  /* 0x0000001e0c38723c */ /* 0x000ff000000018ff */
[----:B------:R-:W-:Y:S08]  /*5630*/  HMMA.16816.F32 R108, R4, R42, R20 ;  /* 0x0000002a046c723c */ /* 0x000ff00000001814 */
[C---:B------:R-:W-:Y:S08]  /*5640*/  HMMA.16816.F32 R52, R12.reuse, R70, RZ ;  /* 0x000000460c34723c */ /* 0x040ff000000018ff */
[C---:B------:R-:W-:Y:S08]  /*5650*/  HMMA.16816.F32 R44, R12.reuse, R86, RZ ;  /* 0x000000560c2c723c */ /* 0x040ff000000018ff */
[C---:B------:R-:W-:Y:S08]  /*5660*/  HMMA.16816.F32 R20, R12.reuse, R106, RZ ;  /* 0x0000006a0c14723c */ /* 0x040ff000000018ff */
[----:B------:R-:W-:Y:S08]  /*5670*/  HMMA.16816.F32 R12, R12, R118, RZ ;  /* 0x000000760c0c723c */ /* 0x000ff000000018ff */
[----:B------:R-:W-:Y:S07]  /*5680*/  HMMA.16816.F32 R216, R8, R60, R88 ;  /* 0x0000003c08d8723c */ /* 0x000fee0000001858 */
[--C-:B------:R-:W-:Y:S01]  /*5690*/  FFMA.FTZ R91, R138, c[0x0][0x2d0], -R2.reuse ;  /* 0x0000b4008a5b7a23 */ /* 0x100fe20000010802 */
[----:B------:R-:W-:Y:S01]  /*56a0*/  MOV R138, R84 ;  /* 0x00000054008a7202 */ /* 0x000fe20000000f00 */
[--C-:B------:R-:W-:Y:S01]  /*56b0*/  FFMA.FTZ R90, R140, c[0x0][0x2d0], -R2.reuse ;  /* 0x0000b4008c5a7a23 */ /* 0x100fe20000010802 */
[C---:B------:R-:W-:Y:S01]  /*56c0*/  HMMA.16816.F32 R56, R4.reuse, R26, R56 ;  /* 0x0000001a0438723c */ /* 0x040fe20000001838 */
[----:B------:R-:W-:Y:S01]  /*56d0*/  FFMA.FTZ R89, R144, c[0x0][0x2d0], -R2 ;  /* 0x0000b40090597a23 */ /* 0x000fe20000010802 */
[----:B------:R-:W-:Y:S01]  /*56e0*/  MOV R140, R64 ;  /* 0x00000040008c7202 */ /* 0x000fe20000000f00 */
[----:B------:R-:W-:Y:S01]  /*56f0*/  FADD.FTZ R2, R159, R158 ;  /* 0x0000009e9f027221 */ /* 0x000fe20000010000 */
[----:B------:R-:W-:Y:S01]  /*5700*/  MOV R158, R93 ;  /* 0x0000005d009e7202 */ /* 0x000fe20000000f00 */
[--C-:B------:R-:W-:Y:S01]  /*5710*/  FFMA.FTZ R84, R124, c[0x0][0x2d0], -R0.reuse ;  /* 0x0000b4007c547a23 */ /* 0x100fe20000010800 */
[----:B------:R-:W-:Y:S01]  /*5720*/  MOV R159, R85 ;  /* 0x00000055009f7202 */ /* 0x000fe20000000f00 */
[--C-:B------:R-:W-:Y:S01]  /*5730*/  FFMA.FTZ R88, R127, c[0x0][0x2d0], -R0.reuse ;  /* 0x0000b4007f587a23 */ /* 0x100fe20000010800 */
[----:B------:R-:W-:Y:S01]  /*5740*/  HMMA.16816.F32 R52, R4, R66, R52 ;  /* 0x000000420434723c */ /* 0x000fe20000001834 */
[--C-:B------:R-:W-:Y:S01]  /*5750*/  FFMA.FTZ R93, R126, c[0x0][0x2d0], -R0.reuse ;  /* 0x0000b4007e5d7a23 */ /* 0x100fe20000010800 */
[----:B------:R-:W1:Y:S01]  /*5760*/  MUFU.EX2 R89, R89 ;  /* 0x0000005900597308 */ /* 0x000e620000000800 */
[----:B------:R-:W-:-:S02]  /*5770*/  FFMA.FTZ R85, R123, c[0x0][0x2d0], -R0 ;  /* 0x0000b4007b557a23 */ /* 0x000fc40000010800 */
[--C-:B------:R-:W-:Y:S02]  /*5780*/  FFMA.FTZ R124, R122, c[0x0][0x2d0], -R0.reuse ;  /* 0x0000b4007a7c7a23 */ /* 0x100fe40000010800 */
[--C-:B------:R-:W-:Y:S01]  /*5790*/  FFMA.FTZ R126, R121, c[0x0][0x2d0], -R0.reuse ;  /* 0x0000b400797e7a23 */ /* 0x100fe20000010800 */
[C---:B------:R-:W-:Y:S01]  /*57a0*/  HMMA.16816.F32 R44, R4.reuse, R34, R44 ;  /* 0x00000022042c723c */ /* 0x040fe2000000182c */
[----:B------:R-:W-:Y:S01]  /*57b0*/  FFMA.FTZ R127, R120, c[0x0][0x2d0], -R0 ;  /* 0x0000b400787f7a23 */ /* 0x000fe20000010800 */
[----:B------:R-:W-:Y:S01]  /*57c0*/  MUFU.EX2 R84, R84 ;  /* 0x0000005400547308 */ /* 0x000fe20000000800 */
[----:B------:R-:W-:Y:S02]  /*57d0*/  FADD.FTZ R0, R180, R2 ;  /* 0x00000002b4007221 */ /* 0x000fe40000010000 */
[----:B------:R-:W-:Y:S02]  /*57e0*/  FADD.FTZ R2, R205, R104 ;  /* 0x00000068cd027221 */ /* 0x000fe40000010000 */
[----:B------:R-:W-:Y:S01]  /*57f0*/  FADD.FTZ R0, R245, R0 ;  /* 0x00000000f5007221 */ /* 0x000fe20000010000 */
[----:B------:R-:W-:Y:S01]  /*5800*/  HMMA.16816.F32 R120, R4, R62, R20 ;  /* 0x0000003e0478723c */ /* 0x000fe20000001814 */
[----:B------:R-:W-:Y:S01]  /*5810*/  FADD.FTZ R2, R206, R2 ;  /* 0x00000002ce027221 */ /* 0x000fe20000010000 */
[----:B------:R-:W2:Y:S01]  /*5820*/  MUFU.EX2 R180, R81 ;  /* 0x0000005100b47308 */ /* 0x000ea20000000800 */
[----:B------:R-:W-:Y:S01]  /*5830*/  FADD.FTZ R0, R248, R0 ;  /* 0x00000000f8007221 */ /* 0x000fe20000010000 */
[----:B-1----:R-:W-:-:S03]  /*5840*/  MOV R248, R89 ;  /* 0x0000005900f87202 */ /* 0x002fc60000000f00 */
[----:B------:R-:W-:Y:S01]  /*5850*/  FADD.FTZ R20, R227, R3 ;  /* 0x00000003e3147221 */ /* 0x000fe20000010000 */
[----:B------:R-:W-:Y:S01]  /*5860*/  HMMA.16816.F32 R112, R4, R50, R12 ;  /* 0x000000320470723c */ /* 0x000fe2000000180c */
[----:B------:R-:W1:Y:S01]  /*5870*/  LDSM.16.MT88.4 R12, [R236+0x1000] ;  /* 0x00100000ec0c783b */ /* 0x000e620000004200 */
[----:B------:R-:W-:Y:S01]  /*5880*/  MUFU.EX2 R144, R91 ;  /* 0x0000005b00907308 */ /* 0x000fe20000000800 */
[----:B------:R-:W-:Y:S01]  /*5890*/  MOV R22, R148 ;  /* 0x0000009400167202 */ /* 0x000fe20000000f00 */
[----:B------:R-:W-:Y:S01]  /*58a0*/  FADD.FTZ R3, R207, R2 ;  /* 0x00000002cf037221 */ /* 0x000fe20000010000 */
[----:B------:R-:W-:Y:S01]  /*58b0*/  MOV R148, R149 ;  /* 0x0000009500947202 */ /* 0x000fe20000000f00 */
[----:B------:R-:W-:Y:S01]  /*58c0*/  FADD.FTZ R2, R252, R0 ;  /* 0x00000000fc027221 */ /* 0x000fe20000010000 */
[----:B------:R-:W-:Y:S01]  /*58d0*/  MOV R149, R150 ;  /* 0x0000009600957202 */ /* 0x000fe20000000f00 */
[----:B------:R-:W-:Y:S01]  /*58e0*/  HMMA.16816.F32 R4, R16, R70, RZ ;  /* 0x000000461004723c */ /* 0x000fe200000018ff */
[----:B------:R-:W-:Y:S01]  /*58f0*/  MOV R23, R158 ;  /* 0x0000009e00177202 */ /* 0x000fe20000000f00 */
[----:B------:R-:W3:Y:S01]  /*5900*/  MUFU.EX2 R81, R90 ;  /* 0x0000005a00517308 */ /* 0x000ee20000000800 */
[----:B--2---:R-:W-:-:S02]  /*5910*/  MOV R227, R180 ;  /* 0x000000b400e37202 */ /* 0x004fc40000000f00 */
[----:B------:R-:W-:Y:S02]  /*5920*/  MOV R150, R156 ;  /* 0x0000009c00967202 */ /* 0x000fe40000000f00 */
[----:B------:R-:W-:Y:S01]  /*5930*/  MOV R71, R151 ;  /* 0x0000009700477202 */ /* 0x000fe20000000f00 */
[----:B------:R-:W-:Y:S01]  /*5940*/  HMMA.16816.F32 R28, R16, R30, RZ ;  /* 0x0000001e101c723c */ /* 0x000fe200000018ff */
[----:B------:R-:W-:Y:S01]  /*5950*/  MOV R70, R159 ;  /* 0x0000009f00467202 */ /* 0x000fe20000000f00 */
[----:B------:R-:W2:Y:S01]  /*5960*/  MUFU.EX2 R245, R85 ;  /* 0x0000005500f57308 */ /* 0x000ea20000000800 */
[----:B------:R-:W-:Y:S02]  /*5970*/  MOV R151, R157 ;  /* 0x0000009d00977202 */ /* 0x000fe40000000f00 */
[----:B------:R-:W-:Y:S02]  /*5980*/  MOV R252, R148 ;  /* 0x0000009400fc7202 */ /* 0x000fe40000000f00 */
[----:B------:R-:W-:-:S02]  /*5990*/  MOV R104, R149 ;  /* 0x0000009500687202 */ /* 0x000fc40000000f00 */
[----:B------:R-:W-:Y:S01]  /*59a0*/  MOV R0, R117 ;  /* 0x0000007500007202 */ /* 0x000fe20000000f00 */
[----:B------:R-:W-:Y:S04]  /*59b0*/  MUFU.EX2 R226, R88 ;  /* 0x0000005800e27308 */ /* 0x000fe80000000800 */
[----:B------:R-:W-:Y:S02]  /*59c0*/  FADD.FTZ R0, R0, R20 ;  /* 0x0000001400007221 */ /* 0x000fe40000010000 */
[----:B------:R-:W-:Y:S02]  /*59d0*/  HMMA.16816.F32 R64, R8, R66, R4 ;  /* 0x000000420840723c */ /* 0x000fe40000001804 */
[----:B------:R4:W5:Y:S06]  /*59e0*/  MUFU.EX2 R225, R93 ;  /* 0x0000005d00e17308 */ /* 0x00096c0000000800 */
[----:B------:R-:W-:Y:S02]  /*59f0*/  HMMA.16816.F32 R4, R16, R86, RZ ;  /* 0x000000561004723c */ /* 0x000fe400000018ff */
[----:B------:R-:W-:Y:S06]  /*5a00*/  MUFU.EX2 R20, R125 ;  /* 0x0000007d00147308 */ /* 0x000fec0000000800 */
[C---:B------:R-:W-:Y:S01]  /*5a10*/  HMMA.16816.F32 R28, R8.reuse, R26, R28 ;  /* 0x0000001a081c723c */ /* 0x040fe2000000181c */
[----:B----4-:R-:W-:Y:S11]  /*5a20*/  MOV R93, R84 ;  /* 0x00000054005d7202 */ /* 0x010ff60000000f00 */
[----:B------:R-:W-:Y:S04]  /*5a30*/  @!UPT UIADD3 URZ, URZ, URZ, URZ ;  /* 0x0000003f3f3ff290 */ /* 0x000fe8000fffe03f */
[----:B------:R-:W-:Y:S08]  /*5a40*/  HMMA.16816.F32 R32, R8, R34, R4 ;  /* 0x000000220820723c */ /* 0x000ff00000001804 */
[----:B------:R-:W-:Y:S01]  /*5a50*/  HMMA.16816.F32 R4, R16, R94, RZ ;  /* 0x0000005e1004723c */ /* 0x000fe200000018ff */
[----:B------:R-:W-:Y:S08]  /*5a60*/  MUFU.EX2 R95, R72 ;  /* 0x00000048005f7308 */ /* 0x000ff00000000800 */
[----:B------:R-:W-:Y:S11]  /*5a70*/  MUFU.EX2 R94, R24 ;  /* 0x00000018005e7308 */ /* 0x000ff60000000800 */
[----:B------:R-:W-:Y:S04]  /*5a80*/  @!UPT UIADD3 URZ, URZ, URZ, URZ ;  /* 0x0000003f3f3ff290 */ /* 0x000fe8000fffe03f */
[----:B------:R-:W-:Y:S08]  /*5a90*/  HMMA.16816.F32 R76, R8, R78, R4 ;  /* 0x0000004e084c723c */ /* 0x000ff00000001804 */
[----:B------:R-:W-:Y:S11]  /*5aa0*/  HMMA.16816.F32 R4, R16, R74, RZ ;  /* 0x0000004a1004723c */ /* 0x000ff600000018ff */
[----:B------:R-:W-:Y:S11]  /*5ab0*/  @!UPT UIADD3 URZ, URZ, URZ, URZ ;  /* 0x0000003f3f3ff290 */ /* 0x000ff6000fffe03f */
[----:B------:R-:W-:Y:S02]  /*5ac0*/  @!UPT UIADD3 URZ, URZ, URZ, URZ ;  /* 0x0000003f3f3ff290 */ /* 0x000fe4000fffe03f */
[----:B------:R-:W-:Y:S08]  /*5ad0*/  HMMA.16816.F32 R36, R8, R38, R4 ;  /* 0x000000260824723c */ /* 0x000ff00000001804 */
[----:B------:R-:W-:Y:S01]  /*5ae0*/  HMMA.16816.F32 R4, R16, R82, RZ ;  /* 0x000000521004723c */ /* 0x000fe200000018ff */
[----:B------:R-:W4:Y:S08]  /*5af0*/  MUFU.EX2 R83, R73 ;  /* 0x0000004900537308 */ /* 0x000f300000000800 */
[----:B------:R-:W1:Y:S11]  /*5b00*/  MUFU.EX2 R82, R68 ;  /* 0x0000004400527308 */ /* 0x000e760000000800 */
[----:B------:R-:W-:Y:S04]  /*5b10*/  @!UPT UIADD3 URZ, URZ, URZ, URZ ;  /* 0x0000003f3f3ff290 */ /* 0x000fe8000fffe03f */
[----:B------:R-:W-:Y:S08]  /*5b20*/  HMMA.16816.F32 R40, R8, R42, R4 ;  /* 0x0000002a0828723c */ /* 0x000ff00000001804 */
[C---:B------:R-:W-:Y:S07]  /*5b30*/  HMMA.16816.F32 R4, R16.reuse, R106, RZ ;  /* 0x0000006a1004723c */ /* 0x040fee00000018ff */
[----:B------:R-:W-:Y:S01]  /*5b40*/  MOV R106, R150 ;  /* 0x00000096006a7202 */ /* 0x000fe20000000f00 */
[----:B------:R-:W-:Y:S01]  /*5b50*/  HMMA.16816.F32 R16, R16, R118, RZ ;  /* 0x000000761010723c */ /* 0x000fe200000018ff */
[----:B------:R-:W-:Y:S11]  /*5b60*/  MOV R107, R151 ;  /* 0x00000097006b7202 */ /* 0x000ff60000000f00 */
[----:B------:R-:W-:Y:S04]  /*5b70*/  @!UPT UIADD3 URZ, URZ, URZ, URZ ;  /* 0x0000003f3f3ff290 */ /* 0x000fe8000fffe03f */
[C---:B------:R-:W-:Y:S07]  /*5b80*/  HMMA.16816.F32 R60, R8.reuse, R62, R4 ;  /* 0x0000003e083c723c */ /* 0x040fee0000001804 */
[----:B------:R-:W-:Y:S01]  /*5b90*/  FADD.FTZ R4, R182, R181 ;  /* 0x000000b5b6047221 */ /* 0x000fe20000010000 */
[----:B------:R-:W-:Y:S01]  /*5ba0*/  HMMA.16816.F32 R48, R8, R50, R16 ;  /* 0x000000320830723c */ /* 0x000fe20000001810 */
[----:B---3--:R-:W-:Y:S01]  /*5bb0*/  F2FP.PACK_AB R6, R248, R81 ;  /* 0x00000051f806723e */ /* 0x008fe200000000ff */
[----:B------:R-:W3:Y:S01]  /*5bc0*/  LDSM.16.MT88.4 R16, [R239+0x3000] ;  /* 0x00300000ef10783b */ /* 0x000ee20000004200 */
[----:B------:R-:W-:Y:S01]  /*5bd0*/  FADD.FTZ R4, R183, R4 ;  /* 0x00000004b7047221 */ /* 0x000fe20000010000 */
[----:B--2---:R-:W-:-:S02]  /*5be0*/  F2FP.PACK_AB R5, R93, R245 ;  /* 0x000000f55d05723e */ /* 0x004fc400000000ff */
[----:B-----5:R-:W-:Y:S01]  /*5bf0*/  F2FP.PACK_AB R7, R225, R226 ;  /* 0x000000e2e107723e */ /* 0x020fe200000000ff */
[----:B------:R-:W-:Y:S01]  /*5c00*/  FADD.FTZ R21, R204, R4 ;  /* 0x00000004cc157221 */ /* 0x000fe20000010000 */
[----:B----4-:R-:W-:Y:S02]  /*5c10*/  F2FP.PACK_AB R8, R83, R80 ;  /* 0x000000505308723e */ /* 0x010fe400000000ff */
[----:B-1----:R-:W-:Y:S02]  /*5c20*/  F2FP.PACK_AB R9, R147, R82 ;  /* 0x000000529309723e */ /* 0x002fe400000000ff */
[----:B------:R-:W-:Y:S02]  /*5c30*/  F2FP.PACK_AB R10, R137, R95 ;  /* 0x0000005f890a723e */ /* 0x000fe400000000ff */
[----:B------:R-:W-:Y:S02]  /*5c40*/  F2FP.PACK_AB R11, R227, R94 ;  /* 0x0000005ee30b723e */ /* 0x000fe400000000ff */
[----:B------:R-:W-:-:S05]  /*5c50*/  F2FP.PACK_AB R4, R144, R92 ;  /* 0x0000005c9004723e */ /* 0x000fca00000000ff */
[-C--:B------:R-:W-:Y:S08]  /*5c60*/  HMMA.16816.F32 R176, R8, R12.reuse, R176 ;  /* 0x0000000c08b0723c */ /* 0x080ff000000018b0 */
[----:B------:R-:W-:Y:S08]  /*5c70*/  HMMA.16816.F32 R172, R4, R12, R172 ;  /* 0x0000000c04ac723c */ /* 0x000ff000000018ac */
[-C--:B------:R-:W-:Y:S08]  /*5c80*/  HMMA.16816.F32 R180, R8, R14.reuse, R28 ;  /* 0x0000000e08b4723c */ /* 0x080ff0000000181c */
[----:B------:R-:W-:Y:S01]  /*5c90*/  HMMA.16816.F32 R24, R4, R14, R56 ;  /* 0x0000000e0418723c */ /* 0x000fe20000001838 */
[----:B------:R-:W1:Y:S07]  /*5ca0*/  LDSM.16.MT88.4 R12, [R237+0x1000] ;  /* 0x00100000ed0c783b */ /* 0x000e6e0000004200 */
[----:B---3--:R-:W-:Y:S08]  /*5cb0*/  HMMA.16816.F32 R60, R8, R18, R60 ;  /* 0x00000012083c723c */ /* 0x008ff0000000183c */
[----:B------:R-:W-:Y:S08]  /*5cc0*/  HMMA.16816.F32 R104, R4, R16, R104 ;  /* 0x000000100468723c */ /* 0x000ff00000001868 */
[-C--:B-1----:R-:W-:Y:S08]  /*5cd0*/  HMMA.16816.F32 R184, R8, R12.reuse, R184 ;  /* 0x0000000c08b8723c */ /* 0x082ff000000018b8 */
[----:B------:R-:W-:Y:S08]  /*5ce0*/  HMMA.16816.F32 R164, R4, R12, R164 ;  /* 0x0000000c04a4723c */ /* 0x000ff000000018a4 */
[-C--:B------:R-:W-:Y:S08]  /*5cf0*/  HMMA.16816.F32 R64, R8, R14.reuse, R64 ;  /* 0x0000000e0840723c */ /* 0x080ff00000001840 */
[----:B------:R-:W-:Y:S01]  /*5d00*/  HMMA.16816.F32 R28, R4, R14, R52 ;  /* 0x0000000e041c723c */ /* 0x000fe20000001834 */
[----:B------:R-:W1:Y:S07]  /*5d10*/  LDSM.16.MT88.4 R12, [R239+0x1000] ;  /* 0x00100000ef0c783b */ /* 0x000e6e0000004200 */
[-C--:B-1----:R-:W-:Y:S08]  /*5d20*/  HMMA.16816.F32 R192, R8, R12.reuse, R192 ;  /* 0x0000000c08c0723c */ /* 0x082ff000000018c0 */
[----:B------:R-:W-:Y:S07]  /*5d30*/  HMMA.16816.F32 R156, R4, R12, R160 ;  /* 0x0000000c049c723c */ /* 0x000fee00000018a0 */
[----:B------:R-:W-:Y:S01]  /*5d40*/  MOV R160, R70 ;  /* 0x0000004600a07202 */ /* 0x000fe20000000f00 */
[----:B------:R-:W-:Y:S01]  /*5d50*/  HMMA.16816.F32 R32, R8, R14, R32 ;  /* 0x0000000e0820723c */ /* 0x000fe20000001820 */
[----:B------:R-:W-:-:S02]  /*5d60*/  MOV R161, R252 ;  /* 0x000000fc00a17202 */ /* 0x000fc40000000f00 */
[----:B------:R-:W-:Y:S02]  /*5d70*/  MOV R162, R22 ;  /* 0x0000001600a27202 */ /* 0x000fe40000000f00 */
[----:B------:R-:W-:Y:S01]  /*5d80*/  MOV R163, R23 ;  /* 0x0000001700a37202 */ /* 0x000fe20000000f00 */
[----:B------:R-:W-:Y:S01]  /*5d90*/  MUFU.EX2 R22, R130 ;  /* 0x0000008200167308 */ /* 0x000fe20000000800 */
[----:B------:R-:W-:Y:S01]  /*5da0*/  MOV R252, R137 ;  /* 0x0000008900fc7202 */ /* 0x000fe20000000f00 */
[----:B------:R-:W-:Y:S01]  /*5db0*/  HMMA.16816.F32 R44, R4, R14, R44 ;  /* 0x0000000e042c723c */ /* 0x000fe2000000182c */
[----:B------:R-:W1:Y:S05]  /*5dc0*/  LDSM.16.MT88.4 R12, [R238+0x1000] ;  /* 0x00100000ee0c783b */ /* 0x000e6a0000004200 */
[----:B------:R-:W-:Y:S08]  /*5dd0*/  MUFU.EX2 R23, R146 ;  /* 0x0000009200177308 */ /* 0x000ff00000000800 */
[----:B------:R-:W2:Y:S01]  /*5de0*/  MUFU.EX2 R137, R145 ;  /* 0x0000009100897308 */ /* 0x000ea20000000800 */
[-C--:B-1----:R-:W-:Y:S08]  /*5df0*/  HMMA.16816.F32 R200, R8, R12.reuse, R200 ;  /* 0x0000000c08c8723c */ /* 0x082ff000000018c8 */
[----:B------:R-:W-:Y:S07]  /*5e00*/  HMMA.16816.F32 R148, R4, R12, R168 ;  /* 0x0000000c0494723c */ /* 0x000fee00000018a8 */
[----:B------:R-:W-:Y:S01]  /*5e10*/  MOV R171, R142 ;  /* 0x0000008e00ab7202 */ /* 0x000fe20000000f00 */
[----:B------:R-:W-:Y:S01]  /*5e20*/  HMMA.16816.F32 R204, R8, R14, R76 ;  /* 0x0000000e08cc723c */ /* 0x000fe2000000184c */
[----:B------:R-:W-:-:S02]  /*5e30*/  MOV R170, R140 ;  /* 0x0000008c00aa7202 */ /* 0x000fc40000000f00 */
[----:B------:R-:W-:Y:S01]  /*5e40*/  MOV R169, R141 ;  /* 0x0000008d00a97202 */ /* 0x000fe20000000f00 */
[----:B------:R-:W-:Y:S01]  /*5e50*/  FADD.FTZ R0, R171, R0 ;  /* 0x00000000ab007221 */ /* 0x000fe20000010000 */
[----:B------:R-:W-:Y:S01]  /*5e60*/  MOV R168, R116 ;  /* 0x0000007400a87202 */ /* 0x000fe20000000f00 */
[----:B------:R-:W-:Y:S01]  /*5e70*/  FADD.FTZ R2, R170, R2 ;  /* 0x00000002aa027221 */ /* 0x000fe20000010000 */
[----:B------:R-:W-:Y:S01]  /*5e80*/  MOV R78, R71 ;  /* 0x00000047004e7202 */ /* 0x000fe20000000f00 */
[----:B------:R-:W-:Y:S01]  /*5e90*/  HMMA.16816.F32 R72, R4, R14, R96 ;  /* 0x0000000e0448723c */ /* 0x000fe20000001860 */
[----:B------:R-:W1:Y:S01]  /*5ea0*/  LDSM.16.MT88.4 R12, [R236+0x3000] ;  /* 0x00300000ec0c783b */ /* 0x000e620000004200 */
[----:B------:R-:W-:Y:S01]  /*5eb0*/  MOV R77, R143 ;  /* 0x0000008f004d7202 */ /* 0x000fe20000000f00 */
[----:B------:R-:W-:Y:S01]  /*5ec0*/  FADD.FTZ R3, R168, R3 ;  /* 0x00000003a8037221 */ /* 0x000fe20000010000 */
[----:B------:R-:W-:Y:S02]  /*5ed0*/  MOV R79, R138 ;  /* 0x0000008a004f7202 */ /* 0x000fe40000000f00 */
[----:B------:R-:W-:Y:S01]  /*5ee0*/  MUFU.EX2 R138, R155 ;  /* 0x0000009b008a7308 */ /* 0x000fe20000000800 */
[----:B------:R-:W-:Y:S01]  /*5ef0*/  FADD.FTZ R3, R77, R3 ;  /* 0x000000034d037221 */ /* 0x000fe20000010000 */
[-C--:B-1----:R-:W-:Y:S08]  /*5f00*/  HMMA.16816.F32 R68, R8, R12.reuse, R188 ;  /* 0x0000000c0844723c */ /* 0x082ff000000018bc */
[----:B------:R-:W-:Y:S08]  /*5f10*/  HMMA.16816.F32 R208, R4, R12, R208 ;  /* 0x0000000c04d0723c */ /* 0x000ff000000018d0 */
[-C--:B------:R-:W-:Y:S08]  /*5f20*/  HMMA.16816.F32 R36, R8, R14.reuse, R36 ;  /* 0x0000000e0824723c */ /* 0x080ff00000001824 */
[----:B------:R-:W-:Y:S01]  /*5f30*/  HMMA.16816.F32 R88, R4, R14, R100 ;  /* 0x0000000e0458723c */ /* 0x000fe20000001864 */
[----:B------:R-:W1:Y:S07]  /*5f40*/  LDSM.16.MT88.4 R12, [R237+0x3000] ;  /* 0x00300000ed0c783b */ /* 0x000e6e0000004200 */
[----:B------:R-:W-:Y:S01]  /*5f50*/  HMMA.16816.F32 R100, R8, R16, R216 ;  /* 0x000000100864723c */ /* 0x000fe200000018d8 */
[----:B------:R-:W-:Y:S06]  /*5f60*/  MUFU.EX2 R217, R152 ;  /* 0x0000009800d97308 */ /* 0x000fec0000000800 */
[----:B------:R-:W-:Y:S01]  /*5f70*/  MOV R219, R93 ;  /* 0x0000005d00db7202 */ /* 0x000fe20000000f00 */
[----:B------:R-:W-:Y:S01]  /*5f80*/  HMMA.16816.F32 R16, R4, R18, R120 ;  /* 0x000000120410723c */ /* 0x000fe20000001878 */
[----:B------:R-:W-:Y:S01]  /*5f90*/  MUFU.EX2 R216, R132 ;  /* 0x0000008400d87308 */ /* 0x000fe20000000800 */
[----:B------:R-:W-:-:S07]  /*5fa0*/  MOV R218, R81 ;  /* 0x0000005100da7202 */ /* 0x000fce0000000f00 */
[----:B------:R2:W-:Y:S01]  /*5fb0*/  MUFU.EX2 R132, R129 ;  /* 0x0000008100847308 */ /* 0x0005e20000000800 */
[-C--:B-1----:R-:W-:Y:S07]  /*5fc0*/  HMMA.16816.F32 R84, R8, R12.reuse, R212 ;  /* 0x0000000c0854723c */ /* 0x082fee00000018d4 */
[----:B------:R-:W-:Y:S01]  /*5fd0*/  MUFU.EX2 R212, R154 ;  /* 0x0000009a00d47308 */ /* 0x000fe20000000800 */
[----:B--2---:R-:W-:Y:S01]  /*5fe0*/  F2FP.PACK_AB R129, R137, R23 ;  /* 0x000000178981723e */ /* 0x004fe200000000ff */
[----:B------:R-:W-:Y:S06]  /*5ff0*/  HMMA.16816.F32 R140, R4, R12, R196 ;  /* 0x0000000c048c723c */ /* 0x000fec00000018c4 */
[----:B------:R-:W1:Y:S02]  /*6000*/  MUFU.EX2 R215, R153 ;  /* 0x0000009900d77308 */ /* 0x000e640000000800 */
[-C--:B------:R-:W-:Y:S06]  /*6010*/  HMMA.16816.F32 R40, R8, R14.reuse, R40 ;  /* 0x0000000e0828723c */ /* 0x080fec0000001828 */
[----:B------:R-:W2:Y:S02]  /*6020*/  MUFU.EX2 R214, R139 ;  /* 0x0000008b00d67308 */ /* 0x000ea40000000800 */
[----:B------:R-:W-:Y:S01]  /*6030*/  HMMA.16816.F32 R56, R4, R14, R108 ;  /* 0x0000000e0438723c */ /* 0x000fe2000000186c */
[----:B------:R-:W3:Y:S05]  /*6040*/  LDSM.16.MT88.4 R12, [R238+0x3000] ;  /* 0x00300000ee0c783b */ /* 0x000eea0000004200 */
[----:B------:R2:W-:Y:S01]  /*6050*/  MUFU.EX2 R139, R131 ;  /* 0x00000083008b7308 */ /* 0x0005e20000000800 */
[----:B-1----:R-:W-:Y:S01]  /*6060*/  F2FP.PACK_AB R130, R217, R215 ;  /* 0x000000d7d982723e */ /* 0x002fe200000000ff */
[----:B------:R-:W-:Y:S04]  /*6070*/  LDSM.16.MT88.4 R152, [R239+0x1800] ;  /* 0x00180000ef98783b */ /* 0x000fe80000004200 */
[----:B------:R-:W-:Y:S02]  /*6080*/  LDSM.16.MT88.4 R108, [R239+0x3800] ;  /* 0x00380000ef6c783b */ /* 0x000fe40000004200 */
[----:B------:R1:W4:Y:S01]  /*6090*/  MUFU.EX2 R213, R128 ;  /* 0x0000008000d57308 */ /* 0x0003220000000800 */
[----:B--2---:R-:W-:-:S02]  /*60a0*/  F2FP.PACK_AB R131, R216, R214 ;  /* 0x000000d6d883723e */ /* 0x004fc400000000ff */
[----:B-1----:R-:W-:Y:S01]  /*60b0*/  F2FP.PACK_AB R128, R212, R138 ;  /* 0x0000008ad480723e */ /* 0x002fe200000000ff */
[C---:B---3--:R-:W-:Y:S08]  /*60c0*/  HMMA.16816.F32 R120, R4.reuse, R12, R228 ;  /* 0x0000000c0478723c */ /* 0x048ff000000018e4 */
[----:B------:R-:W-:Y:S07]  /*60d0*/  HMMA.16816.F32 R52, R4, R14, R112 ;  /* 0x0000000e0434723c */ /* 0x000fee0000001870 */
[----:B------:R-:W-:Y:S01]  /*60e0*/  FADD.FTZ R4, R169, R21 ;  /* 0x00000015a9047221 */ /* 0x000fe20000010000 */
[----:B------:R-:W-:Y:S01]  /*60f0*/  HMMA.16816.F32 R116, R8, R12, R220 ;  /* 0x0000000c0874723c */ /* 0x000fe200000018dc */
[----:B------:R-:W1:Y:S01]  /*6100*/  LDSM.16.MT88.4 R168, [R236+0x1800] ;  /* 0x00180000eca8783b */ /* 0x000e620000004200 */
[----:B------:R4:W-:Y:S01]  /*6110*/  MUFU.EX2 R13, R126 ;  /* 0x0000007e000d7308 */ /* 0x0009e20000000800 */
[----:B------:R-:W-:-:S02]  /*6120*/  FADD.FTZ R5, R78, R4 ;  /* 0x000000044e057221 */ /* 0x000fc40000010000 */
[----:B------:R-:W-:Y:S02]  /*6130*/  FADD.FTZ R4, R160, R2 ;  /* 0x00000002a0047221 */ /* 0x000fe40000010000 */
[----:B------:R-:W-:Y:S01]  /*6140*/  FADD.FTZ R2, R161, R0 ;  /* 0x00000000a1027221 */ /* 0x000fe20000010000 */
[----:B------:R-:W-:Y:S01]  /*6150*/  HMMA.16816.F32 R48, R8, R14, R48 ;  /* 0x0000000e0830723c */ /* 0x000fe20000001830 */
[----:B------:R-:W-:Y:S01]  /*6160*/  FADD.FTZ R0, R162, R3 ;  /* 0x00000003a2007221 */ /* 0x000fe20000010000 */
[----:B------:R-:W-:Y:S01]  /*6170*/  MOV R221, R144 ;  /* 0x0000009000dd7202 */ /* 0x000fe20000000f00 */
[----:B------:R-:W-:Y:S01]  /*6180*/  FADD.FTZ R5, R163, R5 ;  /* 0x00000005a3057221 */ /* 0x000fe20000010000 */
[----:B------:R-:W-:Y:S01]  /*6190*/  MOV R220, R147 ;  /* 0x0000009300dc7202 */ /* 0x000fe20000000f00 */
[----:B------:R-:W-:Y:S01]  /*61a0*/  FADD.FTZ R3, R80, R4 ;  /* 0x0000000450037221 */ /* 0x000fe20000010000 */
[----:B------:R-:W-:Y:S01]  /*61b0*/  LDSM.16.MT88.4 R144, [R238+0x1800] ;  /* 0x00180000ee90783b */ /* 0x000fe20000004200 */
[----:B------:R-:W-:Y:S01]  /*61c0*/  FADD.FTZ R10, R92, R0 ;  /* 0x000000005c0a7221 */ /* 0x000fe20000010000 */
[----:B------:R-:W-:Y:S01]  /*61d0*/  MOV R223, R94 ;  /* 0x0000005e00df7202 */ /* 0x000fe20000000f00 */
[----:B------:R-:W-:Y:S01]  /*61e0*/  FADD.FTZ R12, R79, R5 ;  /* 0x000000054f0c7221 */ /* 0x000fe20000010000 */
[----:B------:R-:W2:Y:S01]  /*61f0*/  LDL R0, [R1+0x44] ;  /* 0x0000440001007983 */ /* 0x000ea20000100800 */
[----:B------:R-:W-:Y:S01]  /*6200*/  MOV R222, R95 ;  /* 0x0000005f00de7202 */ /* 0x000fe20000000f00 */
[----:B------:R-:W-:Y:S01]  /*6210*/  FADD.FTZ R11, R82, R2 ;  /* 0x00000002520b7221 */ /* 0x000fe20000010000 */
[----:B------:R-:W-:Y:S01]  /*6220*/  MOV R8, c[0x0][0x2ac] ;  /* 0x0000ab0000087a02 */ /* 0x000fe20000000f00 */
[----:B------:R-:W3:Y:S01]  /*6230*/  LDSM.16.MT88.4 R4, [R238+0x3800] ;  /* 0x00380000ee04783b */ /* 0x000ee20000004200 */
[----:B------:R5:W1:Y:S03]  /*6240*/  MUFU.EX2 R15, R124 ;  /* 0x0000007c000f7308 */ /* 0x000a660000000800 */
[----:B------:R-:W3:Y:S04]  /*6250*/  LDSM.16.MT88.4 R76, [R236+0x3800] ;  /* 0x00380000ec4c783b */ /* 0x000ee80000004200 */
[----:B------:R-:W3:Y:S01]  /*6260*/  LDSM.16.MT88.4 R160, [R237+0x1800] ;  /* 0x00180000eda0783b */ /* 0x000ee20000004200 */
[----:B------:R-:W1:Y:S03]  /*6270*/  MUFU.EX2 R14, R127 ;  /* 0x0000007f000e7308 */ /* 0x000e660000000800 */
[----:B------:R-:W3:Y:S01]  /*6280*/  LDSM.16.MT88.4 R92, [R237+0x3800] ;  /* 0x00380000ed5c783b */ /* 0x000ee20000004200 */
[----:B------:R-:W-:Y:S01]  /*6290*/  IMAD R8, R8, c[0x0][0x1d0], RZ ;  /* 0x0000740008087a24 */ /* 0x000fe200078e02ff */
[----:B----4-:R-:W-:Y:S01]  /*62a0*/  F2FP.PACK_AB R126, R213, R139 ;  /* 0x0000008bd57e723e */ /* 0x010fe200000000ff */
[----:B------:R-:W-:Y:S01]  /*62b0*/  FADD.FTZ R9, R83, R3 ;  /* 0x0000000353097221 */ /* 0x000fe20000010000 */
[----:B-----5:R-:W-:-:S02]  /*62c0*/  F2FP.PACK_AB R124, R132, R22 ;  /* 0x00000016847c723e */ /* 0x020fc400000000ff */
[----:B-1----:R-:W-:Y:S01]  /*62d0*/  F2FP.PACK_AB R125, R15, R20 ;  /* 0x000000140f7d723e */ /* 0x002fe200000000ff */
[----:B------:R-:W-:Y:S01]  /*62e0*/  FADD.FTZ R3, R221, R10 ;  /* 0x0000000add037221 */ /* 0x000fe20000010000 */
[----:B------:R-:W-:-:S03]  /*62f0*/  F2FP.PACK_AB R127, R14, R13 ;  /* 0x0000000d0e7f723e */ /* 0x000fc600000000ff */
[----:B------:R-:W-:Y:S01]  /*6300*/  FADD.FTZ R3, R218, R3 ;  /* 0x00000003da037221 */ /* 0x000fe20000010000 */
[C---:B------:R-:W-:Y:S08]  /*6310*/  HMMA.16816.F32 R176, R128.reuse, R168, R176 ;  /* 0x000000a880b0723c */ /* 0x040ff000000018b0 */
[-C--:B---3--:R-:W-:Y:S08]  /*6320*/  HMMA.16816.F32 R116, R128, R4.reuse, R116 ;  /* 0x000000048074723c */ /* 0x088ff00000001874 */
[----:B------:R-:W-:Y:S07]  /*6330*/  HMMA.16816.F32 R120, R124, R4, R120 ;  /* 0x000000047c78723c */ /* 0x000fee0000001878 */
[----:B------:R-:W-:Y:S01]  /*6340*/  FADD.FTZ R4, R222, R9 ;  /* 0x00000009de047221 */ /* 0x000fe20000010000 */
[----:B------:R-:W-:Y:S03]  /*6350*/  HMMA.16816.F32 R200, R128, R144, R200 ;  /* 0x0000009080c8723c */ /* 0x000fe600000018c8 */
[----:B------:R-:W-:-:S05]  /*6360*/  FADD.FTZ R4, R252, R4 ;  /* 0x00000004fc047221 */ /* 0x000fca0000010000 */
[----:B------:R-:W-:Y:S01]  /*6370*/  HMMA.16816.F32 R204, R128, R146, R204 ;  /* 0x0000009280cc723c */ /* 0x000fe200000018cc */
[----:B------:R-:W-:-:S07]  /*6380*/  FADD.FTZ R4, R138, R4 ;  /* 0x000000048a047221 */ /* 0x000fce0000010000 */
[C---:B------:R-:W-:Y:S08]  /*6390*/  HMMA.16816.F32 R148, R124.reuse, R144, R148 ;  /* 0x000000907c94723c */ /* 0x040ff00000001894 */
[----:B------:R-:W-:Y:S01]  /*63a0*/  HMMA.16816.F32 R144, R124, R146, R72 ;  /* 0x000000927c90723c */ /* 0x000fe20000001848 */
[----:B------:R-:W-:-:S07]  /*63b0*/  FADD.FTZ R4, R212, R4 ;  /* 0x00000004d4047221 */ /* 0x000fce0000010000 */
[C---:B------:R-:W-:Y:S08]  /*63c0*/  HMMA.16816.F32 R68, R128.reuse, R76, R68 ;  /* 0x0000004c8044723c */ /* 0x040ff00000001844 */
[----:B------:R-:W-:Y:S08]  /*63d0*/  HMMA.16816.F32 R80, R128, R78, R36 ;  /* 0x0000004e8050723c */ /* 0x000ff00000001824 */
[C---:B------:R-:W-:Y:S08]  /*63e0*/  HMMA.16816.F32 R72, R124.reuse, R76, R208 ;  /* 0x0000004c7c48723c */ /* 0x040ff000000018d0 */
[C---:B------:R-:W-:Y:S08]  /*63f0*/  HMMA.16816.F32 R76, R124.reuse, R78, R88 ;  /* 0x0000004e7c4c723c */ /* 0x040ff00000001858 */
[----:B------:R-:W-:Y:S08]  /*6400*/  HMMA.16816.F32 R172, R124, R168, R172 ;  /* 0x000000a87cac723c */ /* 0x000ff000000018ac */
[C---:B------:R-:W-:Y:S08]  /*6410*/  HMMA.16816.F32 R180, R128.reuse, R170, R180 ;  /* 0x000000aa80b4723c */ /* 0x040ff000000018b4 */
[-C--:B------:R-:W-:Y:S08]  /*6420*/  HMMA.16816.F32 R184, R128, R160.reuse, R184 ;  /* 0x000000a080b8723c */ /* 0x080ff000000018b8 */
[----:B------:R-:W-:Y:S08]  /*6430*/  HMMA.16816.F32 R164, R124, R160, R164 ;  /* 0x000000a07ca4723c */ /* 0x000ff000000018a4 */
[C---:B------:R-:W-:Y:S08]  /*6440*/  HMMA.16816.F32 R188, R128.reuse, R162, R64 ;  /* 0x000000a280bc723c */ /* 0x040ff00000001840 */
[-C--:B------:R-:W-:Y:S08]  /*6450*/  HMMA.16816.F32 R192, R128, R152.reuse, R192 ;  /* 0x0000009880c0723c */ /* 0x080ff000000018c0 */
        /* <DEDUP_REMOVED lines=12> */
[----:B--2---:R-:W-:-:S05]  /*6520*/  @P4 IMAD.HI.U32 R2, R0, c[0x0][0x2c8], RZ ;  /* 0x0000b20000024a27 */ /* 0x004fca00078e00ff */
[----:B------:R-:W-:-:S04]  /*6530*/  @P4 SHF.R.U32.HI R0, RZ, c[0x0][0x2cc], R2 ;  /* 0x0000b300ff004a19 */ /* 0x000fc80000011602 */
[----:B------:R-:W-:-:S04]  /*6540*/  IADD3 R0, R0, -c[0x0][0x168], R8 ;  /* 0x80005a0000007a10 */ /* 0x000fc80007ffe008 */
[----:B------:R-:W-:-:S04]  /*6550*/  SHF.R.S32.HI R2, RZ, 0x1f, R0 ;  /* 0x0000001fff027819 */ /* 0x000fc80000011400 */
[----:B------:R-:W-:Y:S01]  /*6560*/  LEA.HI R8, R2, R0, RZ, 0x6 ;  /* 0x0000000002087211 */ /* 0x000fe200078f30ff */
        /* <DEDUP_REMOVED lines=9> */
[----:B------:R-:W-:Y:S01]  /*6600*/  FADD.FTZ R2, R225, R5 ;  /* 0x00000005e1027221 */ /* 0x000fe20000010000 */
[----:B------:R-:W-:Y:S01]  /*6610*/  HMMA.16816.F32 R108, R124, R110, R16 ;  /* 0x0000006e7c6c723c */ /* 0x000fe20000001810 */
[----:B------:R-:W-:Y:S02]  /*6620*/  FADD.FTZ R5, R132, R0 ;  /* 0x0000000084057221 */ /* 0x000fe40000010000 */
[----:B------:R-:W-:-:S05]  /*6630*/  FADD.FTZ R0, R20, R2 ;  /* 0x0000000214007221 */ /* 0x000fca0000010000 */
[----:B------:R-:W-:Y:S01]  /*6640*/  HMMA.16816.F32 R128, R128, R6, R48 ;  /* 0x000000068080723c */ /* 0x000fe20000001830 */
[----:B------:R-:W-:-:S07]  /*6650*/  FADD.FTZ R0, R15, R0 ;  /* 0x000000000f007221 */ /* 0x000fce0000010000 */
[----:B------:R-:W-:Y:S07]  /*6660*/  HMMA.16816.F32 R124, R124, R6, R52 ;  /* 0x000000067c7c723c */ /* 0x000fee0000001834 */
[----:B------:R-:W-:Y:S01]  /*6670*/  FADD.FTZ R6, R137, R3 ;  /* 0x0000000389067221 */ /* 0x000fe20000010000 */
[----:B------:R-:W-:Y:S01]  /*6680*/  SHF.R.S32.HI R3, RZ, 0x6, R8 ;  /* 0x00000006ff037819 */ /* 0x000fe20000011408 */
[----:B------:R-:W-:-:S03]  /*6690*/  FADD.FTZ R0, R13, R0 ;  /* 0x000000000d007221 */ /* 0x000fc60000010000 */
[----:B------:R-:W-:Y:S01]  /*66a0*/  IMNMX R7, RZ, R3, !PT ;  /* 0x00000003ff077217 */ /* 0x000fe20007800200 */
[----:B------:R-:W-:Y:S02]  /*66b0*/  FADD.FTZ R3, R215, R4 ;  /* 0x00000004d7037221 */ /* 0x000fe40000010000 */
[----:B------:R-:W-:Y:S02]  /*66c0*/  FADD.FTZ R2, R214, R6 ;  /* 0x00000006d6027221 */ /* 0x000fe40000010000 */
[----:B------:R-:W-:Y:S02]  /*66d0*/  FADD.FTZ R4, R139, R5 ;  /* 0x000000058b047221 */ /* 0x000fe40000010000 */
[----:B------:R-:W-:Y:S02]  /*66e0*/  FADD.FTZ R5, R217, R3 ;  /* 0x00000003d9057221 */ /* 0x000fe40000010000 */
[----:B------:R-:W-:Y:S02]  /*66f0*/  FADD.FTZ R3, R216, R2 ;  /* 0x00000002d8037221 */ /* 0x000fe40000010000 */
[----:B------:R-:W-:Y:S01]  /*6700*/  FADD.FTZ R0, R14, R0 ;  /* 0x000000000e007221 */ /* 0x000fe20000010000 */
[----:B------:R1:W-:Y:S01]  /*6710*/  STL [R1+0x14], R7 ;  /* 0x0000140701007387 */ /* 0x0003e20000100800 */
[----:B------:R-:W-:-:S03]  /*6720*/  FADD.FTZ R2, R213, R4 ;  /* 0x00000004d5027221 */ /* 0x000fc60000010000 */
[----:B------:R1:W-:Y:S01]  /*6730*/  STL [R1+0x4], R5 ;  /* 0x0000040501007387 */ /* 0x0003e20000100800 */
[----:B------:R-:W-:-:S03]  /*6740*/  IADD3 R248, R224, -0x2, RZ ;  /* 0xfffffffee0f87810 */ /* 0x000fc60007ffe0ff */
[----:B------:R1:W-:Y:S04]  /*6750*/  STL [R1], R3 ;  /* 0x0000000301007387 */ /* 0x0003e80000100800 */
[----:B------:R1:W-:Y:S04]  /*6760*/  STL [R1+0xc], R0 ;  /* 0x00000c0001007387 */ /* 0x0003e80000100800 */
[----:B------:R1:W-:Y:S01]  /*6770*/  STL [R1+0x8], R2 ;  /* 0x0000080201007387 */ /* 0x0003e20000100800 */
[----:B------:R-:W-:Y:S11]  /*6780*/  ISETP.GE.AND P0, PT, R248, R7, PT ;  /* 0x00000007f800720c */ /* 0x000ff60003f06270 */
[----:B------:R-:W-:Y:S02]  /*6790*/  @!UPT UIADD3 URZ, URZ, URZ, URZ ;  /* 0x0000003f3f3ff290 */ /* 0x000fe4000fffe03f */
[----:B------:R-:W-:Y:S05]  /*67a0*/  @!P0 BRA `(.L_x_3814) ;  /* 0x00004af000008947 */ /* 0x000fea0003800000 */
[----:B------:R-:W-:Y:S01]  /*67b0*/  IMAD.MOV.U32 R138, RZ, RZ, R135 ;  /* 0x000000ffff8a7224 */ /* 0x000fe200078e0087 */
[----:B------:R-:W-:Y:S01]  /*67c0*/  MOV R140, R133 ;  /* 0x00000085008c7202 */ /* 0x000fe20000000f00 */
[----:B------:R-:W-:Y:S01]  /*67d0*/  IMAD.MOV.U32 R137, RZ, RZ, R136 ;  /* 0x000000ffff897224 */ /* 0x000fe200078e0088 */
[----:B------:R-:W-:Y:S02]  /*67e0*/  MOV R139, R134 ;  /* 0x00000086008b7202 */ /* 0x000fe40000000f00 */
.L_x_3825:
[----:B------:R-:W-:Y:S04]  /*67f0*/  DEPBAR.LE SB0, 0x0 ;  /* 0x000080000000791a */ /* 0x000fe80000000000 */
[----:B------:R-:W-:Y:S01]  /*6800*/  WARPSYNC 0xffffffff ;  /* 0xffffffff00007948 */ /* 0x000fe20003800000 */
[----:B------:R-:W-:Y:S01]  /*6810*/  BAR.SYNC.DEFER_BLOCKING 0x0 ;  /* 0x0000000000007b1d */ /* 0x000fe20000010000 */
[----:B------:R-:W-:Y:S05]  /*6820*/  ISETP.GE.AND P0, PT, R248, RZ, PT ;  /* 0x000000fff800720c */ /* 0x000fea0003f06270 */
        /* <DEDUP_REMOVED lines=37> */
.L_x_3904:
[----:B------:R-:W-:-:S05]  /*6a80*/  BRA.DIV ~URZ, `(.L_x_3818) ;  /* 0x0000d7d27f007947 */ /* 0x000fca000b800000 */
[----:B------:R-:W4:Y:S01]  /*6a90*/  SHFL.IDX PT, R10, R4, RZ, 0x181f ;  /* 0x00181fff040a7589 */ /* 0x000f2200000e0000 */
[----:B------:R-:W-:Y:S02]  /*6aa0*/  ISETP.GE.AND P2, PT, R250, c[0x0][0x1d4], PT ;  /* 0x00007500fa007a0c */ /* 0x000fe40003f46270 */
[CC--:B----4-:R-:W-:Y:S02]  /*6ab0*/  IADD3 R2, P0, R10.reuse, R12.reuse, RZ ;  /* 0x0000000c0a027210 */ /* 0x0d0fe40007f1e0ff */
[-C--:B------:R-:W-:Y:S03]  /*6ac0*/  IADD3 R10, P5, R10, R13.reuse, RZ ;  /* 0x0000000d0a0a7210 */ /* 0x080fe60007fbe0ff */
[--C-:B---3--:R-:W-:Y:S01]  /*6ad0*/  IMAD.X R3, R7, 0x1, R5.reuse, P0 ;  /* 0x0000000107037824 */ /* 0x108fe200000e0605 */
[----:B------:R-:W-:Y:S01]  /*6ae0*/  ISETP.GE.AND P0, PT, R251, c[0x0][0x1d4], PT ;  /* 0x00007500fb007a0c */ /* 0x000fe20003f06270 */
[--C-:B------:R-:W-:Y:S02]  /*6af0*/  IMAD.X R11, R7, 0x1, R6.reuse, P5 ;  /* 0x00000001070b7824 */ /* 0x100fe400028e0606 */
[----:B------:R-:W-:Y:S04]  /*6b00*/  SHFL.IDX PT, R7, R4, 0x2, 0x181f ;  /* 0x00581f0004077f89 */ /* 0x000fe800000e0000 */
[----:B------:R-:W-:Y:S01]  /*6b10*/  @!PT LDS RZ, [RZ] ;  /* 0x00000000fffff984 */ /* 0x000fe20000000800 */
[----:B------:R3:W-:Y:S06]  /*6b20*/  LDGSTS.E.BYPASS.LTC128B.128 [R247+0x100], [R2.64], !P2 ;  /* 0x0010000002f77fae */ /* 0x0007ec000d101d46 */
[----:B------:R4:W-:Y:S04]  /*6b30*/  LDGSTS.E.BYPASS.LTC128B.128 [R247+0x2100], [R10.64], !P0 ;  /* 0x021000000af77fae */ /* 0x0009e8000c101d46 */
[----:B---3--:R-:W3:Y:S04]  /*6b40*/  SHFL.IDX PT, R2, R4, 0x1, 0x181f ;  /* 0x00381f0004027f89 */ /* 0x008ee800000e0000 */
[----:B------:R-:W5:Y:S01]  /*6b50*/  SHFL.IDX PT, R3, R0, 0x1, 0x181f ;  /* 0x00381f0000037f89 */ /* 0x000f6200000e0000 */
[CC--:B---3--:R-:W-:Y:S02]  /*6b60*/  IADD3 R8, P6, R2.reuse, R12.reuse, RZ ;  /* 0x0000000c02087210 */ /* 0x0c8fe40007fde0ff */
[-C--:B------:R-:W-:Y:S03]  /*6b70*/  IADD3 R2, P5, R2, R13.reuse, RZ ;  /* 0x0000000d02027210 */ /* 0x080fe60007fbe0ff */
[C-C-:B-----5:R-:W-:Y:S02]  /*6b80*/  IMAD.X R9, R3.reuse, 0x1, R5.reuse, P6 ;  /* 0x0000000103097824 */ /* 0x160fe400030e0605 */
[--C-:B------:R-:W-:Y:S03]  /*6b90*/  IMAD.X R3, R3, 0x1, R6.reuse, P5 ;  /* 0x0000000103037824 */ /* 0x100fe600028e0606 */
[----:B------:R3:W-:Y:S04]  /*6ba0*/  LDGSTS.E.BYPASS.LTC128B.128 [R247+0x900], [R8.64], !P2 ;  /* 0x0090000008f77fae */ /* 0x0007e8000d101d46 */
[----:B------:R5:W-:Y:S04]  /*6bb0*/  LDGSTS.E.BYPASS.LTC128B.128 [R247+0x2900], [R2.64], !P0 ;  /* 0x0290000002f77fae */ /* 0x000be8000c101d46 */
[----:B---3--:R-:W3:Y:S04]  /*6bc0*/  SHFL.IDX PT, R8, R0, 0x2, 0x181f ;  /* 0x00581f0000087f89 */ /* 0x008ee800000e0000 */
[----:B------:R4:W1:Y:S01]  /*6bd0*/  SHFL.IDX PT, R9, R0, 0x3, 0x181f ;  /* 0x00781f0000097f89 */ /* 0x00086200000e0000 */
[C---:B-----5:R-:W-:Y:S03]  /*6be0*/  IADD3 R2, P5, R7.reuse, R12, RZ ;  /* 0x0000000c07027210 */ /* 0x060fe60007fbe0ff */
[----:B-1----:R4:W1:Y:S02]  /*6bf0*/  SHFL.IDX PT, R0, R4, 0x3, 0x181f ;  /* 0x00781f0004007f89 */ /* 0x00286400000e0000 */
[C---:B---3--:R-:W-:Y:S05]  /*6c00*/  IMAD.X R3, R8.reuse, 0x1, R5, P5 ;  /* 0x0000000108037824 */ /* 0x048fea00028e0605 */
[----:B------:R3:W-:Y:S02]  /*6c10*/  LDGSTS.E.BYPASS.LTC128B.128 [R247+0x1100], [R2.64], !P2 ;  /* 0x0110000002f77fae */ /* 0x0007e4000d101d46 */
[----:B---3--:R-:W-:Y:S02]  /*6c20*/  IADD3 R2, P5, R7, R13, RZ ;  /* 0x0000000d07027210 */ /* 0x008fe40007fbe0ff */
[----:B------:R-:W-:Y:S03]  /*6c30*/  SEL R7, RZ, 0x10, P0 ;  /* 0x00000010ff077807 */ /* 0x000fe60000000000 */
[----:B------:R-:W-:Y:S01]  /*6c40*/  IMAD.X R3, R8, 0x1, R6, P5 ;  /* 0x0000000108037824 */ /* 0x000fe200028e0606 */
[----:B------:R-:W-:Y:S04]  /*6c50*/  SEL R8, RZ, 0x10, P2 ;  /* 0x00000010ff087807 */ /* 0x000fe80001000000 */
[----:B------:R4:W-:Y:S03]  /*6c60*/  LDGSTS.E.BYPASS.LTC128B.128 [R247+0x3100], [R2.64], !P0 ;  /* 0x0310000002f77fae */ /* 0x0009e6000c101d46 */
.L_x_3905:
[C---:B-1----:R-:W-:Y:S02]  /*6c70*/  ISETP.NE.U32.AND P6, PT, R8.reuse, RZ, PT ;  /* 0x000000ff0800720c */ /* 0x042fe40003fc5070 */
[----:B------:R-:W-:Y:S02]  /*6c80*/  IADD3 R8, -R8, 0x10, RZ ;  /* 0x0000001008087810 */ /* 0x000fe40007ffe1ff */
[C---:B----4-:R-:W-:Y:S02]  /*6c90*/  IADD3 R2, -R7.reuse, 0x10, RZ ;  /* 0x0000001007027810 */ /* 0x050fe40007ffe1ff */
[----:B------:R-:W-:Y:S02]  /*6ca0*/  LOP3.LUT R8, R8, 0xf, RZ, 0xc0, !PT ;  /* 0x0000000f08087812 */ /* 0x000fe400078ec0ff */
[----:B------:R-:W-:Y:S02]  /*6cb0*/  LOP3.LUT R2, R2, 0xf, RZ, 0xc0, !PT ;  /* 0x0000000f02027812 */ /* 0x000fe400078ec0ff */
[-C--:B------:R-:W-:Y:S02]  /*6cc0*/  IADD3 R4, P2, P0, R8, R0.reuse, R12 ;  /* 0x0000000008047210 */ /* 0x080fe4000785e00c */
[----:B------:R-:W-:Y:S02]  /*6cd0*/  ISETP.NE.U32.AND P5, PT, R7, RZ, PT ;  /* 0x000000ff0700720c */ /* 0x000fe40003fa5070 */
[-C--:B------:R-:W-:Y:S02]  /*6ce0*/  IADD3.X R5, RZ, R9.reuse, R5, P2, P0 ;  /* 0x00000009ff057210 */ /* 0x080fe400017e0405 */
[----:B------:R-:W-:Y:S03]  /*6cf0*/  IADD3 R2, P2, P0, R2, R0, R13 ;  /* 0x0000000002027210 */ /* 0x000fe6000785e00d */
[----:B------:R-:W-:Y:S01]  /*6d00*/  @!PT LDS RZ, [RZ] ;  /* 0x00000000fffff984 */ /* 0x000fe20000000800 */
[----:B------:R-:W-:Y:S01]  /*6d10*/  @!PT LDS RZ, [RZ] ;  /* 0x00000000fffff984 */ /* 0x000fe20000000800 */
[----:B------:R-:W-:Y:S01]  /*6d20*/  @!PT LDS RZ, [RZ] ;  /* 0x00000000fffff984 */ /* 0x000fe20000000800 */
[----:B------:R1:W-:Y:S01]  /*6d30*/  LDGSTS.E.BYPASS.LTC128B.128.ZFILL [R247+0x1900], [R4.64], P6 ;  /* 0x0190000004f77fae */ /* 0x0003e2000b141d46 */
[----:B------:R-:W-:Y:S05]  /*6d40*/  IADD3.X R3, RZ, R9, R6, P2, P0 ;  /* 0x00000009ff037210 */ /* 0x000fea00017e0406 */
[----:B------:R1:W-:Y:S04]  /*6d50*/  LDGSTS.E.BYPASS.LTC128B.128.ZFILL [R247+0x3900], [R2.64], P5 ;  /* 0x0390000002f77fae */ /* 0x0003e8000a941d46 */
.L_x_3816:
[----:B---34-:R-:W-:Y:S05]  /*6d60*/  BSYNC B0 ;  /* 0x0000000000007941 */ /* 0x018fea0003800000 */
.L_x_3815:
[----:B------:R-:W0:Y:S01]  /*6d70*/  LDGDEPBAR ;  /* 0x00000000000079af */ /* 0x000e220000000000 */
[----:B------:R-:W-:Y:S01]  /*6d80*/  WARPSYNC 0xffffffff ;  /* 0xffffffff00007948 */ /* 0x000fe20003800000 */
[-C--:B-1----:R-:W-:Y:S01]  /*6d90*/  HMMA.16816.F32 R4, R64, R16.reuse, RZ ;  /* 0x000000104004723c */ /* 0x082fe200000018ff */
[----:B------:R-:W-:Y:S02]  /*6da0*/  BSSY B0, `(.L_x_3819) ;  /* 0x00000fe000007945 */ /* 0x000fe40003800000 */
[----:B------:R-:W-:Y:S05]  /*6db0*/  ISETP.GE.AND P0, PT, R248, 0x1, PT ;  /* 0x00000001f800780c */ /* 0x000fea0003f06270 */
        /* <DEDUP_REMOVED lines=37> */
[-C--:B-1----:R-:W-:Y:S08]  /*7010*/  HMMA.16816.F32 R4, R132, R212.reuse, R4 ;  /* 0x000000d48404723c */ /* 0x082ff00000001804 */
[C---:B---3--:R-:W-:Y:S08]  /*7020*/  HMMA.16816.F32 R8, R220.reuse, R212, R8 ;  /* 0x000000d4dc08723c */ /* 0x048ff00000001808 */
[-C--:B------:R-:W-:Y:S08]  /*7030*/  HMMA.16816.F32 R12, R220, R214.reuse, R12 ;  /* 0x000000d6dc0c723c */ /* 0x080ff0000000180c */
[C---:B------:R-:W-:Y:S01]  /*7040*/  HMMA.16816.F32 R16, R132.reuse, R214, R16 ;  /* 0x000000d68410723c */ /* 0x040fe20000001810 */
[----:B------:R-:W-:Y:S07]  /*7050*/  LDSM.16.M88.4 R212, [R234+-0x2000] ;  /* 0xffe00000ead4783b */ /* 0x000fee0000000200 */
[-C--:B----4-:R-:W-:Y:S08]  /*7060*/  HMMA.16816.F32 R20, R132, R208.reuse, R20 ;  /* 0x000000d08414723c */ /* 0x090ff00000001814 */
        /* <DEDUP_REMOVED lines=58> */
[----:B------:R-:W3:Y:S07]  /*7410*/  LDSM.16.M88.4 R132, [R232+0x2800] ;  /* 0x00280000e884783b */ /* 0x000eee0000000200 */
[-C--:B-1----:R-:W-:Y:S01]  /*7420*/  HMMA.16816.F32 R4, R208, R212.reuse, R4 ;  /* 0x000000d4d004723c */ /* 0x082fe20000001804 */
[----:B------:R-:W1:Y:S07]  /*7430*/  LDSM.16.M88.4 R224, [R232+0x3800] ;  /* 0x00380000e8e0783b */ /* 0x000e6e0000000200 */
        /* <DEDUP_REMOVED lines=43> */
[----:B------:R-:W1:Y:S01]  /*76f0*/  LDSM.16.M88.4 R224, [R234+0x1800] ;  /* 0x00180000eae0783b */ /* 0x000e620000000200 */
[----:B------:R-:W-:Y:S06]  /*7700*/  DEPBAR.LE SB0, 0x0 ;  /* 0x000080000000791a */ /* 0x000fec0000000000 */
[C---:B----4-:R-:W-:Y:S01]  /*7710*/  HMMA.16816.F32 R8, R216.reuse, R212, R8 ;  /* 0x000000d4d808723c */ /* 0x050fe20000001808 */
[----:B------:R-:W-:Y:S07]  /*7720*/  BAR.SYNC.DEFER_BLOCKING 0x0 ;  /* 0x0000000000007b1d */ /* 0x000fee0000010000 */
        /* <DEDUP_REMOVED lines=16> */
[----:B------:R-:W-:Y:S01]  /*7830*/  IMAD.MOV.U32 R246, RZ, RZ, RZ ;  /* 0x000000fffff67224 */ /* 0x000fe200078e00ff */
[----:B------:R-:W3:Y:S01]  /*7840*/  LDL R2, [R1+0x18] ;  /* 0x0000180001027983 */ /* 0x000ee20000100800 */
[----:B------:R-:W-:Y:S03]  /*7850*/  IMAD.SHL.U32 R210, R251, 0x2, RZ ;  /* 0x00000002fbd27824 */ /* 0x000fe600078e00ff */
[----:B------:R-:W4:Y:S04]  /*7860*/  LDL R0, [R1+0x10] ;  /* 0x0000100001007983 */ /* 0x000f280000100800 */
        /* <DEDUP_REMOVED lines=12> */
[C---:B------:R-:W-:Y:S02]  /*7930*/  @!P1 LEA R132, P0, R3.reuse, c[0x0][0x2a0], 0x2 ;  /* 0x0000a80003849a11 */ /* 0x040fe400078010ff */
[----:B------:R-:W-:Y:S01]  /*7940*/  SHF.R.S32.HI R141, RZ, 0x1f, R251 ;  /* 0x0000001fff8d7819 */ /* 0x000fe200000114fb */
[----:B------:R-:W-:Y:S01]  /*7950*/  IMAD R249, R0, c[0x0][0x2b8], R2 ;  /* 0x0000ae0000f97a24 */ /* 0x000fe200078e0202 */
[----:B------:R-:W-:Y:S02]  /*7960*/  @!P1 LEA.HI.X R133, R3, c[0x0][0x2a4], R133, 0x2, P0 ;  /* 0x0000a90003859a11 */ /* 0x000fe400000f1485 */
[----:B------:R-:W-:Y:S01]  /*7970*/  SHF.L.U64.HI R134, R251, 0x1, R141 ;  /* 0x00000001fb867819 */ /* 0x000fe2000001028d */
[C---:B------:R-:W-:Y:S01]  /*7980*/  IMAD.WIDE.U32 R2, R249.reuse, c[0x0][0x1e0], RZ ;  /* 0x00007800f9027a25 */ /* 0x040fe200078e00ff */
[----:B------:R-:W-:Y:S01]  /*7990*/  SHF.R.S32.HI R0, RZ, 0x1f, R249 ;  /* 0x0000001fff007819 */ /* 0x000fe200000114f9 */
[----:B------:R-:W2:Y:S02]  /*79a0*/  @!P1 LDG.E R246, [R132.64] ;  /* 0x0000000684f69981 */ /* 0x000ea4000c1e1900 */
[----:B------:R-:W-:Y:S02]  /*79b0*/  IMAD.SHL.U32 R141, R250, 0x2, RZ ;  /* 0x00000002fa8d7824 */ /* 0x000fe400078e00ff */
        /* <DEDUP_REMOVED lines=15> */
.L_x_3906:
[----:B------:R-:W-:-:S05]  /*7ab0*/  BRA.DIV ~URZ, `(.L_x_3822) ;  /* 0x0000cd427f007947 */ /* 0x000fca000b800000 */
[----:B------:R-:W3:Y:S01]  /*7ac0*/  SHFL.IDX PT, R208, R132, RZ, 0x181f ;  /* 0x00181fff84d07589 */ /* 0x000ee200000e0000 */
[----:B------:R-:W-:Y:S03]  /*7ad0*/  ISETP.GE.AND P2, PT, R250, c[0x0][0x1d4], PT ;  /* 0x00007500fa007a0c */ /* 0x000fe60003f46270 */
[----:B------:R-:W-:Y:S01]  /*7ae0*/  SHFL.IDX PT, R136, R0, 0x2, 0x181f ;  /* 0x00581f0000887f89 */ /* 0x000fe200000e0000 */
[CC--:B---3--:R-:W-:Y:S02]  /*7af0*/  IADD3 R2, P0, R208.reuse, R141.reuse, RZ ;  /* 0x0000008dd0027210 */ /* 0x0c8fe40007f1e0ff */
[-C--:B------:R-:W-:Y:S03]  /*7b00*/  IADD3 R208, P5, R208, R210.reuse, RZ ;  /* 0x000000d2d0d07210 */ /* 0x080fe60007fbe0ff */
[--C-:B--2---:R-:W-:Y:S01]  /*7b10*/  IMAD.X R3, R135, 0x1, R133.reuse, P0 ;  /* 0x0000000187037824 */ /* 0x104fe200000e0685 */
[----:B------:R-:W-:Y:S01]  /*7b20*/  ISETP.GE.AND P0, PT, R251, c[0x0][0x1d4], PT ;  /* 0x00007500fb007a0c */ /* 0x000fe20003f06270 */
[--C-:B------:R-:W-:Y:S02]  /*7b30*/  IMAD.X R209, R135, 0x1, R134.reuse, P5 ;  /* 0x0000000187d17824 */ /* 0x100fe400028e0686 */
[----:B------:R-:W-:Y:S04]  /*7b40*/  SHFL.IDX PT, R135, R132, 0x2, 0x181f ;  /* 0x00581f0084877f89 */ /* 0x000fe800000e0000 */
[----:B------:R2:W-:Y:S06]  /*7b50*/  LDGSTS.E.BYPASS.LTC128B.128 [R247+0x4100], [R2.64], !P2 ;  /* 0x0410000002f77fae */ /* 0x0005ec000d101d46 */
[----:B------:R3:W-:Y:S04]  /*7b60*/  LDGSTS.E.BYPASS.LTC128B.128 [R247+0x6100], [R208.64], !P0 ;  /* 0x06100000d0f77fae */ /* 0x0007e8000c101d46 */
[----:B--2---:R-:W2:Y:S04]  /*7b70*/  SHFL.IDX PT, R2, R132, 0x1, 0x181f ;  /* 0x00381f0084027f89 */ /* 0x004ea800000e0000 */
[----:B------:R-:W4:Y:S04]  /*7b80*/  SHFL.IDX PT, R3, R0, 0x1, 0x181f ;  /* 0x00381f0000037f89 */ /* 0x000f2800000e0000 */
[----:B-1----:R-:W1:Y:S04]  /*7b90*/  SHFL.IDX PT, R0, R0, 0x3, 0x181f ;  /* 0x00781f0000007f89 */ /* 0x002e6800000e0000 */
[----:B------:R-:W1:Y:S01]  /*7ba0*/  SHFL.IDX PT, R132, R132, 0x3, 0x181f ;  /* 0x00781f0084847f89 */ /* 0x000e6200000e0000 */
[CC--:B--2---:R-:W-:Y:S02]  /*7bb0*/  IADD3 R142, P6, R2.reuse, R141.reuse, RZ ;  /* 0x0000008d028e7210 */ /* 0x0c4fe40007fde0ff */
[-C--:B------:R-:W-:Y:S03]  /*7bc0*/  IADD3 R2, P5, R2, R210.reuse, RZ ;  /* 0x000000d202027210 */ /* 0x080fe60007fbe0ff */
[C-C-:B----4-:R-:W-:Y:S02]  /*7bd0*/  IMAD.X R143, R3.reuse, 0x1, R133.reuse, P6 ;  /* 0x00000001038f7824 */ /* 0x150fe400030e0685 */
[--C-:B------:R-:W-:Y:S03]  /*7be0*/  IMAD.X R3, R3, 0x1, R134.reuse, P5 ;  /* 0x0000000103037824 */ /* 0x100fe600028e0686 */
[----:B------:R3:W-:Y:S04]  /*7bf0*/  LDGSTS.E.BYPASS.LTC128B.128 [R247+0x4900], [R142.64], !P2 ;  /* 0x049000008ef77fae */ /* 0x0007e8000d101d46 */
[----:B------:R2:W-:Y:S02]  /*7c00*/  LDGSTS.E.BYPASS.LTC128B.128 [R247+0x6900], [R2.64], !P0 ;  /* 0x0690000002f77fae */ /* 0x0005e4000c101d46 */
[C---:B--2---:R-:W-:Y:S05]  /*7c10*/  IADD3 R2, P5, R135.reuse, R141, RZ ;  /* 0x0000008d87027210 */ /* 0x044fea0007fbe0ff */
[C---:B------:R-:W-:Y:S05]  /*7c20*/  IMAD.X R3, R136.reuse, 0x1, R133, P5 ;  /* 0x0000000188037824 */ /* 0x040fea00028e0685 */
[----:B------:R2:W-:Y:S02]  /*7c30*/  LDGSTS.E.BYPASS.LTC128B.128 [R247+0x5100], [R2.64], !P2 ;  /* 0x0510000002f77fae */ /* 0x0005e4000d101d46 */
[----:B--2---:R-:W-:Y:S02]  /*7c40*/  IADD3 R2, P5, R135, R210, RZ ;  /* 0x000000d287027210 */ /* 0x004fe40007fbe0ff */
[----:B------:R-:W-:Y:S03]  /*7c50*/  SEL R135, RZ, 0x10, P2 ;  /* 0x00000010ff877807 */ /* 0x000fe60001000000 */
[----:B------:R-:W-:Y:S01]  /*7c60*/  IMAD.X R3, R136, 0x1, R134, P5 ;  /* 0x0000000188037824 */ /* 0x000fe200028e0686 */
[----:B------:R-:W-:Y:S04]  /*7c70*/  SEL R136, RZ, 0x10, P0 ;  /* 0x00000010ff887807 */ /* 0x000fe80000000000 */
[----:B------:R3:W-:Y:S03]  /*7c80*/  LDGSTS.E.BYPASS.LTC128B.128 [R247+0x7100], [R2.64], !P0 ;  /* 0x0710000002f77fae */ /* 0x0007e6000c101d46 */
.L_x_3907:
[C---:B-1----:R-:W-:Y:S02]  /*7c90*/  ISETP.NE.U32.AND P5, PT, R135.reuse, RZ, PT ;  /* 0x000000ff8700720c */ /* 0x042fe40003fa5070 */
[----:B------:R-:W-:Y:S04]  /*7ca0*/  IADD3 R135, -R135, 0x10, RZ ;  /* 0x0000001087877810 */ /* 0x000fe80007ffe1ff */
[----:B------:R-:W-:Y:S04]  /*7cb0*/  LOP3.LUT R135, R135, 0xf, RZ, 0xc0, !PT ;  /* 0x0000000f87877812 */ /* 0x000fe800078ec0ff */
[----:B---3--:R-:W-:Y:S04]  /*7cc0*/  IADD3 R2, P2, P0, R135, R132, R141 ;  /* 0x0000008487027210 */ /* 0x008fe8000785e08d */
[----:B------:R-:W-:Y:S05]  /*7cd0*/  IADD3.X R3, RZ, R0, R133, P2, P0 ;  /* 0x00000000ff037210 */ /* 0x000fea00017e0485 */
[----:B------:R-:W-:Y:S01]  /*7ce0*/  @!PT LDS RZ, [RZ] ;  /* 0x00000000fffff984 */ /* 0x000fe20000000800 */
[----:B------:R-:W-:Y:S01]  /*7cf0*/  @!PT LDS RZ, [RZ] ;  /* 0x00000000fffff984 */ /* 0x000fe20000000800 */
[----:B------:R-:W-:Y:S01]  /*7d00*/  @!PT LDS RZ, [RZ] ;  /* 0x00000000fffff984 */ /* 0x000fe20000000800 */
[----:B------:R1:W-:Y:S01]  /*7d10*/  LDGSTS.E.BYPASS.LTC128B.128.ZFILL [R247+0x5900], [R2.64], P5 ;  /* 0x0590000002f77fae */ /* 0x0003e2000a941d46 */
[C---:B------:R-:W-:Y:S02]  /*7d20*/  ISETP.NE.U32.AND P5, PT, R136.reuse, RZ, PT ;  /* 0x000000ff8800720c */ /* 0x040fe40003fa5070 */
[----:B------:R-:W-:Y:S04]  /*7d30*/  IADD3 R136, -R136, 0x10, RZ ;  /* 0x0000001088887810 */ /* 0x000fe80007ffe1ff */
[----:B------:R-:W-:Y:S04]  /*7d40*/  LOP3.LUT R136, R136, 0xf, RZ, 0xc0, !PT ;  /* 0x0000000f88887812 */ /* 0x000fe800078ec0ff */
[----:B-1----:R-:W-:Y:S04]  /*7d50*/  IADD3 R2, P2, P0, R136, R132, R210 ;  /* 0x0000008488027210 */ /* 0x002fe8000785e0d2 */
[----:B------:R-:W-:Y:S05]  /*7d60*/  IADD3.X R3, RZ, R0, R134, P2, P0 ;  /* 0x00000000ff037210 */ /* 0x000fea00017e0486 */
[----:B------:R1:W-:Y:S04]  /*7d70*/  LDGSTS.E.BYPASS.LTC128B.128.ZFILL [R247+0x7900], [R2.64], P5 ;  /* 0x0790000002f77fae */ /* 0x0003e8000a941d46 */
.L_x_3820:
[----:B------:R-:W-:Y:S05]  /*7d80*/  BSYNC B0 ;  /* 0x0000000000007941 */ /* 0x000fea0003800000 */
.L_x_3819:
[----:B-1----:R-:W3:Y:S01]  /*7d90*/  LDL R3, [R1+0x44] ;  /* 0x0000440001037983 */ /* 0x002ee20000100800 */
[----:B------:R-:W-:Y:S03]  /*7da0*/  MOV R133, 0xffffffc0 ;  /* 0xffffffc000857802 */ /* 0x000fe60000000f00 */
[----:B------:R-:W3:Y:S02]  /*7db0*/  LDL R0, [R1+0x54] ;  /* 0x0000540001007983 */ /* 0x000ee40000100800 */
[----:B------:R-:W-:Y:S02]  /*7dc0*/  IMAD R133, R248, R133, 0x1 ;  /* 0x00000001f8857424 */ /* 0x000fe400078e0285 */
[----:B------:R-:W4:Y:S04]  /*7dd0*/  LDL R2, [R1+0x50] ;  /* 0x0000500001027983 */ /* 0x000f280000100800 */
[----:B------:R-:W0:Y:S01]  /*7de0*/  LDGDEPBAR ;  /* 0x00000000000079af */ /* 0x000e220000000000 */
[----:B---3--:R-:W-:Y:S02]  /*7df0*/  IADD3 R132, R0, R3, RZ ;  /* 0x0000000300847210 */ /* 0x008fe40007ffe0ff */
[----:B----4-:R-:W-:Y:S03]  /*7e00*/  IADD3 R133, -R2, R133, RZ ;  /* 0x0000008502857210 */ /* 0x010fe60007ffe1ff */
[----:B------:R-:W-:Y:S05]  /*7e10*/  @P4 IMAD.HI.U32 R0, R132, c[0x0][0x2c8], RZ ;  /* 0x0000b20084004a27 */ /* 0x000fea00078e00ff */
[----:B------:R-:W-:Y:S02]  /*7e20*/  @P4 SHF.R.U32.HI R132, RZ, c[0x0][0x2cc], R0 ;  /* 0x0000b300ff844a19 */ /* 0x000fe40000011600 */
[----:B------:R-:W-:Y:S05]  /*7e30*/  MOV R0, c[0x0][0x2ac] ;  /* 0x0000ab0000007a02 */ /* 0x000fea0000000f00 */
[----:B------:R-:W-:Y:S05]  /*7e40*/  IMAD R133, R0, c[0x0][0x1d0], R133 ;  /* 0x0000740000857a24 */ /* 0x000fea00078e0285 */
[----:B------:R-:W-:Y:S01]  /*7e50*/  IADD3 R133, R133, -c[0x0][0x168], RZ ;  /* 0x80005a0085857a10 */ /* 0x000fe20007ffe0ff */
[----:B------:R-:W-:-:S05]  /*7e60*/  BRA.DIV ~URZ, `(.L_x_3823) ;  /* 0x0000cec27f007947 */ /* 0x000fca000b800000 */
[----:B------:R1:W3:Y:S02]  /*7e70*/  SHFL.IDX PT, R0, R132, RZ, 0x1c1f ;  /* 0x001c1fff84007589 */ /* 0x0002e400000e0000 */
.L_x_3908:
[----:B---3--:R-:W-:Y:S05]  /*7e80*/  IMAD.IADD R0, R133, 0x1, R0 ;  /* 0x0000000185007824 */ /* 0x008fea00078e0200 */
        /* <DEDUP_REMOVED lines=42> */
[----:B------:R-:W-:Y:S04]  /*8130*/  FMNMX.FTZ R136, R32, R136, !PT ;  /* 0x0000008820887209 */ /* 0x000fe80007810000 */
[----:B------:R-:W-:Y:S04]  /*8140*/  FMNMX.FTZ R136, R33, R136, !PT ;  /* 0x0000008821887209 */ /* 0x000fe80007810000 */
[----:B------:R-:W-:Y:S04]  /*8150*/  FMNMX.FTZ R136, R36, R136, !PT ;  /* 0x0000008824887209 */ /* 0x000fe80007810000 */
[----:B------:R-:W-:Y:S04]  /*8160*/  FMNMX.FTZ R136, R37, R136, !PT ;  /* 0x0000008825887209 */ /* 0x000fe80007810000 */
[----:B------:R-:W-:Y:S01]  /*8170*/  FMNMX.FTZ R136, R48, R136, !PT ;  /* 0x0000008830887209 */ /* 0x000fe20007810000 */
[C---:B---3--:R-:W-:Y:S02]  /*8180*/  IMAD.IADD R2, R133.reuse, 0x1, R2 ;  /* 0x0000000185027824 */ /* 0x048fe400078e0202 */
[----:B----4-:R-:W-:Y:S01]  /*8190*/  IMAD.IADD R0, R133, 0x1, R0 ;  /* 0x0000000185007824 */ /* 0x010fe200078e0200 */
[----:B------:R-:W-:Y:S01]  /*81a0*/  FMNMX.FTZ R136, R49, R136, !PT ;  /* 0x0000008831887209 */ /* 0x000fe20007810000 */
[----:B-1----:R-:W-:Y:S01]  /*81b0*/  IMAD.IADD R133, R133, 0x1, R132 ;  /* 0x0000000185857824 */ /* 0x002fe200078e0284 */
[C---:B------:R-:W-:Y:S02]  /*81c0*/  ISETP.GT.AND P6, PT, R2.reuse, RZ, PT ;  /* 0x000000ff0200720c */ /* 0x040fe40003fc4270 */
[C---:B------:R-:W-:Y:S02]  /*81d0*/  ISETP.GT.AND P5, PT, R2.reuse, 0x1, PT ;  /* 0x000000010200780c */ /* 0x040fe40003fa4270 */
[C---:B------:R-:W-:Y:S02]  /*81e0*/  ISETP.GT.AND P2, PT, R2.reuse, 0x8, PT ;  /* 0x000000080200780c */ /* 0x040fe40003f44270 */
[----:B------:R-:W-:Y:S02]  /*81f0*/  ISETP.GT.AND P0, PT, R2, 0x9, PT ;  /* 0x000000090200780c */ /* 0x000fe40003f04270 */
[----:B------:R-:W-:Y:S02]  /*8200*/  FSEL R6, R6, -INF , P6 ;  /* 0xff80000006067808 */ /* 0x000fe40003000000 */
[----:B------:R-:W-:Y:S02]  /*8210*/  FSEL R17, R7, -INF , P5 ;  /* 0xff80000007117808 */ /* 0x000fe40002800000 */
[----:B------:R-:W-:Y:S02]  /*8220*/  FSEL R18, R18, -INF , P2 ;  /* 0xff80000012127808 */ /* 0x000fe40001000000 */
[----:B------:R-:W-:Y:S02]  /*8230*/  FSEL R19, R19, -INF , P0 ;  /* 0xff80000013137808 */ /* 0x000fe40000000000 */
[C---:B------:R-:W-:Y:S02]  /*8240*/  ISETP.GT.AND P6, PT, R2.reuse, 0x10, PT ;  /* 0x000000100200780c */ /* 0x040fe40003fc4270 */
        /* <DEDUP_REMOVED lines=23> */
[C---:B------:R-:W-:Y:S02]  /*83c0*/  ISETP.GT.AND P6, PT, R0.reuse, RZ, PT ;  /* 0x000000ff0000720c */ /* 0x040fe40003fc4270 */
[----:B------:R-:W-:Y:S02]  /*83d0*/  ISETP.GT.AND P5, PT, R0, 0x1, PT ;  /* 0x000000010000780c */ /* 0x000fe40003fa4270 */
[C---:B------:R-:W-:Y:S02]  /*83e0*/  ISETP.GT.AND P2, PT, R133.reuse, RZ, PT ;  /* 0x000000ff8500720c */ /* 0x040fe40003f44270 */
[----:B------:R-:W-:Y:S02]  /*83f0*/  ISETP.GT.AND P0, PT, R133, 0x1, PT ;  /* 0x000000018500780c */ /* 0x000fe40003f04270 */
[----:B------:R-:W-:Y:S02]  /*8400*/  FSEL R16, R8, -INF , P6 ;  /* 0xff80000008107808 */ /* 0x000fe40003000000 */
[----:B------:R-:W-:Y:S02]  /*8410*/  FSEL R9, R9, -INF , P5 ;  /* 0xff80000009097808 */ /* 0x000fe40002800000 */
[----:B------:R-:W-:Y:S02]  /*8420*/  FSEL R10, R10, -INF , P2 ;  /* 0xff8000000a0a7808 */ /* 0x000fe40001000000 */
[----:B------:R-:W-:Y:S02]  /*8430*/  FSEL R11, R11, -INF , P0 ;  /* 0xff8000000b0b7808 */ /* 0x000fe40000000000 */
[C---:B------:R-:W-:Y:S02]  /*8440*/  ISETP.GT.AND P6, PT, R0.reuse, 0x8, PT ;  /* 0x000000080000780c */ /* 0x040fe40003fc4270 */
[----:B------:R-:W-:Y:S02]  /*8450*/  ISETP.GT.AND P5, PT, R0, 0x9, PT ;  /* 0x000000090000780c */ /* 0x000fe40003fa4270 */
[C---:B------:R-:W-:Y:S02]  /*8460*/  ISETP.GT.AND P2, PT, R133.reuse, 0x8, PT ;  /* 0x000000088500780c */ /* 0x040fe40003f44270 */
        /* <DEDUP_REMOVED lines=9> */
[----:B------:R-:W-:Y:S02]  /*8500*/  FMNMX.FTZ R136, R52, R136, !PT ;  /* 0x0000008834887209 */ /* 0x000fe40007810000 */
        /* <DEDUP_REMOVED lines=64> */
[----:B------:R-:W-:Y:S02]  /*8910*/  FSEL R56, R56, -INF , P6 ;  /* 0xff80000038387808 */ /* 0x000fe40003000000 */
[----:B------:R-:W-:Y:S02]  /*8920*/  FMNMX.FTZ R135, R67, R135, !PT ;  /* 0x0000008743877209 */ /* 0x000fe40007810000 */
[----:B------:R-:W-:Y:S02]  /*8930*/  FMNMX.FTZ R134, R45, R134, !PT ;  /* 0x000000862d867209 */ /* 0x000fe40007810000 */
[----:B-1----:R-:W-:Y:S02]  /*8940*/  FMNMX.FTZ R136, R136, R0, !PT ;  /* 0x0000000088887209 */ /* 0x002fe40007810000 */
[----:B------:R-:W-:Y:S01]  /*8950*/  FSEL R57, R57, -INF , P5 ;  /* 0xff80000039397808 */ /* 0x000fe20002800000 */
[----:B------:R-:W1:Y:S01]  /*8960*/  SHFL.BFLY PT, R0, R135, 0x2, 0x1f ;  /* 0x0c401f0087007f89 */ /* 0x000e6200000e0000 */
[----:B------:R-:W-:Y:S02]  /*8970*/  FMNMX.FTZ R134, R56, R134, !PT ;  /* 0x0000008638867209 */ /* 0x000fe40007810000 */
[----:B------:R-:W-:Y:S02]  /*8980*/  FSEL R60, R60, -INF , P2 ;  /* 0xff8000003c3c7808 */ /* 0x000fe40001000000 */
[----:B------:R-:W-:Y:S02]  /*8990*/  FMNMX.FTZ R134, R57, R134, !PT ;  /* 0x0000008639867209 */ /* 0x000fe40007810000 */
[----:B------:R-:W-:Y:S02]  /*89a0*/  FSEL R61, R61, -INF , P0 ;  /* 0xff8000003d3d7808 */ /* 0x000fe40000000000 */
[----:B------:R-:W-:Y:S02]  /*89b0*/  FMNMX.FTZ R134, R60, R134, !PT ;  /* 0x000000863c867209 */ /* 0x000fe40007810000 */
[----:B------:R-:W-:Y:S02]  /*89c0*/  ISETP.GT.AND P6, PT, R133, 0x30, PT ;  /* 0x000000308500780c */ /* 0x000fe40003fc4270 */
[----:B------:R-:W-:Y:S02]  /*89d0*/  FMNMX.FTZ R134, R61, R134, !PT ;  /* 0x000000863d867209 */ /* 0x000fe40007810000 */
[C---:B------:R-:W-:Y:S02]  /*89e0*/  ISETP.GT.AND P5, PT, R133.reuse, 0x31, PT ;  /* 0x000000318500780c */ /* 0x040fe40003fa4270 */
[----:B------:R-:W-:Y:S02]  /*89f0*/  FSEL R58, R58, -INF , P6 ;  /* 0xff8000003a3a7808 */ /* 0x000fe40003000000 */
[----:B------:R-:W-:Y:S02]  /*8a00*/  ISETP.GT.AND P2, PT, R133, 0x38, PT ;  /* 0x000000388500780c */ /* 0x000fe40003f44270 */
[----:B------:R-:W-:Y:S02]  /*8a10*/  FSEL R59, R59, -INF , P5 ;  /* 0xff8000003b3b7808 */ /* 0x000fe40002800000 */
[----:B------:R-:W-:Y:S02]  /*8a20*/  ISETP.GT.AND P0, PT, R133, 0x39, PT ;  /* 0x000000398500780c */ /* 0x000fe40003f04270 */
[----:B-1----:R-:W-:Y:S02]  /*8a30*/  FMNMX.FTZ R135, R135, R0, !PT ;  /* 0x0000000087877209 */ /* 0x002fe40007810000 */
[----:B------:R-:W-:Y:S02]  /*8a40*/  FSEL R62, R62, -INF , P2 ;  /* 0xff8000003e3e7808 */ /* 0x000fe40001000000 */
[----:B------:R-:W-:Y:S01]  /*8a50*/  FSEL R63, R63, -INF , P0 ;  /* 0xff8000003f3f7808 */ /* 0x000fe20000000000 */
        /* <DEDUP_REMOVED lines=24> */
[----:B------:R1:W3:Y:S02]  /*8be0*/  SHFL.BFLY PT, R0, R132, 0x1, 0x1f ;  /* 0x0c201f0084007f89 */ /* 0x0002e400000e0000 */
.L_x_3909:
[----:B------:R-:W4:Y:S01]  /*8bf0*/  LDL.LU R7, [R1+0x4] ;  /* 0x0000040001077983 */ /* 0x000f220000300800 */
[C---:B------:R-:W-:Y:S01]  /*8c00*/  FSETP.NEU.FTZ.AND P0, PT, R136.reuse, -INF , PT ;  /* 0xff8000008800780b */ /* 0x040fe20003f1d000 */
[----:B------:R-:W-:Y:S01]  /*8c10*/  FMUL.FTZ R2, R136, c[0x0][0x2d0] ;  /* 0x0000b40088027a20 */ /* 0x000fe20000410000 */
[----:B---3--:R-:W-:Y:S01]  /*8c20*/  FMNMX.FTZ R133, R0, R132, !PT ;  /* 0x0000008400857209 */ /* 0x008fe20007810000 */
[----:B------:R-:W3:Y:S01]  /*8c30*/  LDL.LU R213, [R1] ;  /* 0x0000000001d57983 */ /* 0x000ee20000300800 */
        /* <DEDUP_REMOVED lines=8> */
[----:B-1----:R-:W-:Y:S01]  /*8cc0*/  MUFU.EX2 R132, R0 ;  /* 0x0000000000847308 */ /* 0x002fe20000000800 */
        /* <DEDUP_REMOVED lines=14> */
[--C-:B------:R-:W-:Y:S02]  /*8db0*/  FFMA.FTZ R49, R49, c[0x0][0x2d0], -R2.reuse ;  /* 0x0000b40031317a23 */ /* 0x100fe40000010802 */
[----:B------:R-:W-:Y:S01]  /*8dc0*/  FFMA.FTZ R64, R65, c[0x0][0x2d0], -R2 ;  /* 0x0000b40041407a23 */ /* 0x000fe20000010802 */
[----:B------:R-:W-:Y:S01]  /*8dd0*/  MOV R65, R37 ;  /* 0x0000002500417202 */ /* 0x000fe20000000f00 */
[----:B------:R-:W-:Y:S01]  /*8de0*/  FMUL.FTZ R2, R135, c[0x0][0x2d0] ;  /* 0x0000b40087027a20 */ /* 0x000fe20000410000 */
[----:B------:R-:W-:Y:S04]  /*8df0*/  MUFU.EX2 R8, R8 ;  /* 0x0000000800087308 */ /* 0x000fe80000000800 */
[----:B------:R-:W-:Y:S05]  /*8e00*/  FSEL R2, R2, RZ, P0 ;  /* 0x000000ff02027208 */ /* 0x000fea0000000000 */
[--C-:B------:R-:W-:Y:S01]  /*8e10*/  FFMA.FTZ R224, R22, c[0x0][0x2d0], -R2.reuse ;  /* 0x0000b40016e07a23 */ /* 0x100fe20000010802 */
[----:B------:R-:W-:Y:S01]  /*8e20*/  MOV R22, R210 ;  /* 0x000000d200167202 */ /* 0x000fe20000000f00 */
[--C-:B------:R-:W-:Y:S01]  /*8e30*/  FFMA.FTZ R36, R19, c[0x0][0x2d0], -R2.reuse ;  /* 0x0000b40013247a23 */ /* 0x100fe20000010802 */
[----:B------:R5:W2:Y:S01]  /*8e40*/  MUFU.EX2 R210, R5 ;  /* 0x0000000500d27308 */ /* 0x000aa20000000800 */
        /* <DEDUP_REMOVED lines=12> */
[--C-:B------:R-:W-:Y:S01]  /*8f10*/  FFMA.FTZ R51, R51, c[0x0][0x2d0], -R2.reuse ;  /* 0x0000b40033337a23 */ /* 0x100fe20000010802 */
        /* <DEDUP_REMOVED lines=17> */
[----:B----4-:R-:W-:Y:S02]  /*9030*/  FFMA.FTZ R0, R132, R7, R3 ;  /* 0x0000000784007223 */ /* 0x010fe40000010003 */
[----:B------:R-:W-:Y:S02]  /*9040*/  FFMA.FTZ R3, R6, c[0x0][0x2d0], -R2 ;  /* 0x0000b40006037a23 */ /* 0x000fe40000010802 */
[----:B------:R-:W-:Y:S01]  /*9050*/  FADD.FTZ R7, R4, R0 ;  /* 0x0000000004077221 */ /* 0x000fe20000010000 */
[----:B------:R-:W-:Y:S01]  /*9060*/  FSEL R0, R135, RZ, P0 ;  /* 0x000000ff87007208 */ /* 0x000fe20000000000 */
[--C-:B------:R-:W-:Y:S01]  /*9070*/  FFMA.FTZ R4, R17, c[0x0][0x2d0], -R2.reuse ;  /* 0x0000b40011047a23 */ /* 0x100fe20000010802 */
[----:B------:R-:W-:Y:S01]  /*9080*/  FSETP.NEU.FTZ.AND P0, PT, R134, -INF , PT ;  /* 0xff8000008600780b */ /* 0x000fe20003f1d000 */
[----:B------:R-:W-:Y:S01]  /*9090*/  FFMA.FTZ R6, R18, c[0x0][0x2d0], -R2 ;  /* 0x0000b40012067a23 */ /* 0x000fe20000010802 */
[----:B------:R-:W-:Y:S01]  /*90a0*/  MUFU.EX2 R209, R3 ;  /* 0x0000000300d17308 */ /* 0x000fe20000000800 */
[----:B------:R-:W-:Y:S02]  /*90b0*/  FMUL.FTZ R2, R134, c[0x0][0x2d0] ;  /* 0x0000b40086027a20 */ /* 0x000fe40000410000 */
[----:B------:R-:W-:Y:S01]  /*90c0*/  FADD.FTZ R0, -R0, R138 ;  /* 0x0000008a00007221 */ /* 0x000fe20000010100 */
[----:B------:R-:W-:Y:S02]  /*90d0*/  MOV R138, R212 ;  /* 0x000000d4008a7202 */ /* 0x000fe40000000f00 */
[----:B------:R-:W-:Y:S01]  /*90e0*/  FSEL R2, R2, RZ, P0 ;  /* 0x000000ff02027208 */ /* 0x000fe20000000000 */
[----:B------:R-:W-:Y:S03]  /*90f0*/  FMUL.FTZ R0, R0, c[0x0][0x2d0] ;  /* 0x0000b40000007a20 */ /* 0x000fe60000410000 */
[----:B------:R-:W-:Y:S01]  /*9100*/  MUFU.EX2 R4, R4 ;  /* 0x0000000400047308 */ /* 0x000fe20000000800 */
[--C-:B-----5:R-:W-:Y:S02]  /*9110*/  FFMA.FTZ R5, R9, c[0x0][0x2d0], -R2.reuse ;  /* 0x0000b40009057a23 */ /* 0x120fe40000010802 */
[----:B------:R-:W4:Y:S01]  /*9120*/  LDL.LU R9, [R1+0x8] ;  /* 0x0000080001097983 */ /* 0x000f220000300800 */
[--C-:B------:R-:W-:Y:S02]  /*9130*/  FFMA.FTZ R54, R60, c[0x0][0x2d0], -R2.reuse ;  /* 0x0000b4003c367a23 */ /* 0x100fe40000010802 */
        /* <DEDUP_REMOVED lines=14> */
[----:B------:R-:W-:Y:S01]  /*9220*/  MUFU.EX2 R6, R6 ;  /* 0x0000000600067308 */ /* 0x000fe20000000800 */
[----:B--2---:R-:W-:Y:S01]  /*9230*/  FADD.FTZ R5, R210, R7 ;  /* 0x00000007d2057221 */ /* 0x004fe20000010000 */
[----:B------:R-:W-:Y:S02]  /*9240*/  MOV R7, R141 ;  /* 0x0000008d00077202 */ /* 0x000fe40000000f00 */
[C---:B------:R-:W-:Y:S01]  /*9250*/  F2FP.PACK_AB R210, R8.reuse, R210 ;  /* 0x000000d208d2723e */ /* 0x040fe200000000ff */
[----:B------:R-:W-:Y:S02]  /*9260*/  FADD.FTZ R212, R8, R5 ;  /* 0x0000000508d47221 */ /* 0x000fe40000010000 */
[----:B------:R-:W2:Y:S03]  /*9270*/  LDL.LU R5, [R1+0xc] ;  /* 0x00000c0001057983 */ /* 0x000ea60000300800 */
[----:B------:R-:W-:Y:S01]  /*9280*/  MUFU.EX2 R218, R218 ;  /* 0x000000da00da7308 */ /* 0x000fe20000000800 */
[C---:B---3--:R-:W-:Y:S01]  /*9290*/  FFMA.FTZ R0, R3.reuse, R213, R209 ;  /* 0x000000d503007223 */ /* 0x048fe200000100d1 */
[C---:B------:R-:W-:Y:S01]  /*92a0*/  F2FP.PACK_AB R209, R4.reuse, R209 ;  /* 0x000000d104d1723e */ /* 0x040fe200000000ff */
[----:B------:R-:W-:Y:S02]  /*92b0*/  FMUL.FTZ R70, R3, R70 ;  /* 0x0000004603467220 */ /* 0x000fe40000410000 */
[----:B------:R-:W-:Y:S01]  /*92c0*/  FADD.FTZ R33, R4, R0 ;  /* 0x0000000004217221 */ /* 0x000fe20000010000 */
[----:B------:R-:W-:Y:S01]  /*92d0*/  FSEL R0, R134, RZ, P0 ;  /* 0x000000ff86007208 */ /* 0x000fe20000000000 */
[--C-:B------:R-:W-:Y:S01]  /*92e0*/  FFMA.FTZ R4, R16, c[0x0][0x2d0], -R2.reuse ;  /* 0x0000b40010047a23 */ /* 0x100fe20000010802 */
[----:B------:R-:W-:Y:S01]  /*92f0*/  FSETP.NEU.FTZ.AND P0, PT, R133, -INF , PT ;  /* 0xff8000008500780b */ /* 0x000fe20003f1d000 */
[----:B------:R-:W-:Y:S01]  /*9300*/  FMUL.FTZ R71, R3, R71 ;  /* 0x0000004703477220 */ /* 0x000fe20000410000 */
[----:B------:R-:W-:Y:S01]  /*9310*/  MUFU.EX2 R231, R231 ;  /* 0x000000e700e77308 */ /* 0x000fe20000000800 */
[----:B------:R-:W-:Y:S02]  /*9320*/  FADD.FTZ R0, -R0, R139 ;  /* 0x0000008b00007221 */ /* 0x000fe40000010100 */
[----:B------:R-:W-:Y:S01]  /*9330*/  FFMA.FTZ R139, R56, c[0x0][0x2d0], -R2 ;  /* 0x0000b400388b7a23 */ /* 0x000fe20000010802 */
[----:B------:R-:W-:Y:S01]  /*9340*/  FSEL R2, R133, RZ, P0 ;  /* 0x000000ff85027208 */ /* 0x000fe20000000000 */
[----:B------:R-:W-:Y:S02]  /*9350*/  FMUL.FTZ R0, R0, c[0x0][0x2d0] ;  /* 0x0000b40000007a20 */ /* 0x000fe40000410000 */
[C---:B------:R-:W-:Y:S02]  /*9360*/  FMUL.FTZ R82, R3.reuse, R82 ;  /* 0x0000005203527220 */ /* 0x040fe40000410000 */
[----:B------:R-:W-:Y:S01]  /*9370*/  FADD.FTZ R2, -R2, R140 ;  /* 0x0000008c02027221 */ /* 0x000fe20000010100 */
[----:B------:R1:W-:Y:S01]  /*9380*/  MUFU.EX2 R21, R4 ;  /* 0x0000000400157308 */ /* 0x0003e20000000800 */
[C---:B------:R-:W-:Y:S02]  /*9390*/  FMUL.FTZ R83, R3.reuse, R83 ;  /* 0x0000005303537220 */ /* 0x040fe40000410000 */
[----:B------:R-:W-:Y:S02]  /*93a0*/  FMUL.FTZ R2, R2, c[0x0][0x2d0] ;  /* 0x0000b40002027a20 */ /* 0x000fe40000410000 */
        /* <DEDUP_REMOVED lines=9> */
[----:B------:R-:W5:Y:S01]  /*9440*/  MUFU.EX2 R2, R2 ;  /* 0x0000000200027308 */ /* 0x000f620000000800 */
[C---:B------:R-:W-:Y:S02]  /*9450*/  FMUL.FTZ R118, R3.reuse, R118 ;  /* 0x0000007603767220 */ /* 0x040fe40000410000 */
[----:B------:R-:W-:Y:S02]  /*9460*/  FMUL.FTZ R119, R3, R119 ;  /* 0x0000007703777220 */ /* 0x000fe40000410000 */
[----:B-1----:R-:W-:Y:S02]  /*9470*/  FMUL.FTZ R4, R133, c[0x0][0x2d0] ;  /* 0x0000b40085047a20 */ /* 0x002fe40000410000 */
[C---:B------:R-:W-:Y:S02]  /*9480*/  FMUL.FTZ R130, R3.reuse, R130 ;  /* 0x0000008203827220 */ /* 0x040fe40000410000 */
[----:B------:R-:W-:Y:S01]  /*9490*/  FMUL.FTZ R131, R3, R131 ;  /* 0x0000008303837220 */ /* 0x000fe20000410000 */
[----:B------:R-:W-:Y:S01]  /*94a0*/  FSEL R4, R4, RZ, P0 ;  /* 0x000000ff04047208 */ /* 0x000fe20000000000 */
[----:B------:R-:W-:Y:S01]  /*94b0*/  MUFU.EX2 R252, R252 ;  /* 0x000000fc00fc7308 */ /* 0x000fe20000000800 */
[----:B---3--:R-:W-:Y:S01]  /*94c0*/  FMUL.FTZ R13, R0, R169 ;  /* 0x000000a9000d7220 */ /* 0x008fe20000410000 */
[----:B------:R-:W-:Y:S02]  /*94d0*/  MOV R169, R23 ;  /* 0x0000001700a97202 */ /* 0x000fe40000000f00 */
        /* <DEDUP_REMOVED lines=15> */
[--C-:B------:R-:W-:Y:S01]  /*95d0*/  FFMA.FTZ R66, R46, c[0x0][0x2d0], -R4.reuse ;  /* 0x0000b4002e427a23 */ /* 0x100fe20000010804 */
[----:B------:R-:W-:Y:S01]  /*95e0*/  MUFU.EX2 R215, R215 ;  /* 0x000000d700d77308 */ /* 0x000fe20000000800 */
[----:B------:R-:W-:Y:S02]  /*95f0*/  FFMA.FTZ R142, R47, c[0x0][0x2d0], -R4 ;  /* 0x0000b4002f8e7a23 */ /* 0x000fe40000010804 */
[C---:B-----5:R-:W-:Y:S02]  /*9600*/  FMUL.FTZ R42, R2.reuse, R158 ;  /* 0x0000009e022a7220 */ /* 0x060fe40000410000 */
[C---:B-1----:R-:W-:Y:S01]  /*9610*/  FMUL.FTZ R10, R2.reuse, R174 ;  /* 0x000000ae020a7220 */ /* 0x042fe20000410000 */
[----:B------:R-:W-:Y:S01]  /*9620*/  MOV R174, R140 ;  /* 0x0000008c00ae7202 */ /* 0x000fe20000000f00 */
[----:B------:R-:W-:Y:S01]  /*9630*/  FMUL.FTZ R30, R2, R162 ;  /* 0x000000a2021e7220 */ /* 0x000fe20000410000 */
[----:B------:R-:W-:Y:S01]  /*9640*/  F2FP.PACK_AB R140, R20, R21 ;  /* 0x00000015148c723e */ /* 0x000fe200000000ff */
[----:B------:R-:W-:Y:S01]  /*9650*/  FMUL.FTZ R43, R2, R159 ;  /* 0x0000009f022b7220 */ /* 0x000fe20000410000 */
[----:B------:R-:W1:Y:S01]  /*9660*/  MUFU.EX2 R162, R36 ;  /* 0x0000002400a27308 */ /* 0x000e620000000800 */
[C---:B------:R-:W-:Y:S02]  /*9670*/  FMUL.FTZ R24, R0.reuse, R164 ;  /* 0x000000a400187220 */ /* 0x040fe40000410000 */
[C---:B------:R-:W-:Y:S02]  /*9680*/  FMUL.FTZ R28, R0.reuse, R160 ;  /* 0x000000a0001c7220 */ /* 0x040fe40000410000 */
[----:B------:R-:W-:Y:S02]  /*9690*/  FMUL.FTZ R29, R0, R161 ;  /* 0x000000a1001d7220 */ /* 0x000fe40000410000 */
[----:B------:R-:W-:Y:S02]  /*96a0*/  FMUL.FTZ R31, R2, R163 ;  /* 0x000000a3021f7220 */ /* 0x000fe40000410000 */
[C---:B------:R-:W-:Y:S01]  /*96b0*/  FMUL.FTZ R12, R0.reuse, R168 ;  /* 0x000000a8000c7220 */ /* 0x040fe20000410000 */
[----:B------:R3:W-:Y:S01]  /*96c0*/  MUFU.EX2 R159, R18 ;  /* 0x00000012009f7308 */ /* 0x0007e20000000800 */
[C---:B------:R-:W-:Y:S01]  /*96d0*/  FMUL.FTZ R25, R0.reuse, R165 ;  /* 0x000000a500197220 */ /* 0x040fe20000410000 */
[----:B------:R-:W-:Y:S01]  /*96e0*/  MOV R165, R211 ;  /* 0x000000d300a57202 */ /* 0x000fe20000000f00 */
[C---:B------:R-:W-:Y:S01]  /*96f0*/  FMUL.FTZ R40, R0.reuse, R156 ;  /* 0x0000009c00287220 */ /* 0x040fe20000410000 */
[----:B------:R-:W-:Y:S01]  /*9700*/  MOV R168, R7 ;  /* 0x0000000700a87202 */ /* 0x000fe20000000f00 */
[----:B------:R-:W-:Y:S02]  /*9710*/  FMUL.FTZ R41, R0, R157 ;  /* 0x0000009d00297220 */ /* 0x000fe40000410000 */
[----:B------:R-:W-:Y:S02]  /*9720*/  FADD.FTZ R157, R6, R33 ;  /* 0x00000021069d7221 */ /* 0x000fe40000010000 */
[C---:B------:R-:W-:Y:S01]  /*9730*/  FMUL.FTZ R7, R3.reuse, R179 ;  /* 0x000000b303077220 */ /* 0x040fe20000410000 */
[----:B------:R5:W-:Y:S01]  /*9740*/  MUFU.EX2 R164, R19 ;  /* 0x0000001300a47308 */ /* 0x000be20000000800 */
[----:B------:R-:W-:Y:S01]  /*9750*/  FMUL.FTZ R8, R0, R172 ;  /* 0x000000ac00087220 */ /* 0x000fe20000410000 */
[----:B------:R-:W-:Y:S01]  /*9760*/  MOV R172, R142 ;  /* 0x0000008e00ac7202 */ /* 0x000fe20000000f00 */
[----:B------:R-:W-:Y:S01]  /*9770*/  FMUL.FTZ R11, R2, R175 ;  /* 0x000000af020b7220 */ /* 0x000fe20000410000 */
[----:B-1----:R-:W-:Y:S01]  /*9780*/  F2FP.PACK_AB R211, R162, R6 ;  /* 0x00000006a2d3723e */ /* 0x002fe200000000ff */
[C---:B------:R-:W-:Y:S01]  /*9790*/  FMUL.FTZ R6, R3.reuse, R178 ;  /* 0x000000b203067220 */ /* 0x040fe20000410000 */
[----:B------:R-:W-:Y:S01]  /*97a0*/  MOV R178, R38 ;  /* 0x0000002600b27202 */ /* 0x000fe20000000f00 */
[C---:B------:R-:W-:Y:S01]  /*97b0*/  FMUL.FTZ R14, R2.reuse, R170 ;  /* 0x000000aa020e7220 */ /* 0x040fe20000410000 */
[----:B------:R-:W-:Y:S01]  /*97c0*/  MOV R179, R35 ;  /* 0x0000002300b37202 */ /* 0x000fe20000000f00 */
[C---:B------:R-:W-:Y:S01]  /*97d0*/  FMUL.FTZ R15, R2.reuse, R171 ;  /* 0x000000ab020f7220 */ /* 0x040fe20000410000 */
[----:B------:R1:W-:Y:S01]  /*97e0*/  MUFU.EX2 R163, R16 ;  /* 0x0000001000a37308 */ /* 0x0003e20000000800 */
[----:B------:R-:W-:Y:S01]  /*97f0*/  MOV R35, R64 ;  /* 0x0000004000237202 */ /* 0x000fe20000000f00 */
[C---:B------:R-:W-:Y:S01]  /*9800*/  FMUL.FTZ R26, R2.reuse, R166 ;  /* 0x000000a6021a7220 */ /* 0x040fe20000410000 */
[----:B------:R-:W-:Y:S01]  /*9810*/  MOV R64, R143 ;  /* 0x0000008f00407202 */ /* 0x000fe20000000f00 */
[C---:B---3--:R-:W-:Y:S01]  /*9820*/  FMUL.FTZ R18, R3.reuse, R182 ;  /* 0x000000b603127220 */ /* 0x048fe20000410000 */
[----:B------:R-:W-:Y:S01]  /*9830*/  MOV R182, R169 ;  /* 0x000000a900b67202 */ /* 0x000fe20000000f00 */
[----:B------:R-:W-:Y:S01]  /*9840*/  FMUL.FTZ R27, R2, R167 ;  /* 0x000000a7021b7220 */ /* 0x000fe20000410000 */
[----:B------:R-:W-:Y:S01]  /*9850*/  MOV R166, R54 ;  /* 0x0000003600a67202 */ /* 0x000fe20000000f00 */
[----:B------:R-:W-:Y:S01]  /*9860*/  FMUL.FTZ R33, R132, R189 ;  /* 0x000000bd84217220 */ /* 0x000fe20000410000 */
[----:B------:R-:W-:Y:S01]  /*9870*/  MOV R167, R53 ;  /* 0x0000003500a77202 */ /* 0x000fe20000000f00 */
[----:B------:R-:W3:Y:S01]  /*9880*/  MUFU.EX2 R161, R32 ;  /* 0x0000002000a17308 */ /* 0x000ee20000000800 */
[----:B------:R-:W-:Y:S01]  /*9890*/  MOV R189, R34 ;  /* 0x0000002200bd7202 */ /* 0x000fe20000000f00 */
[C---:B------:R-:W-:Y:S01]  /*98a0*/  FMUL.FTZ R34, R3.reuse, R190 ;  /* 0x000000be03227220 */ /* 0x040fe20000410000 */
[----:B------:R-:W-:Y:S01]  /*98b0*/  MOV R175, R51 ;  /* 0x0000003300af7202 */ /* 0x000fe20000000f00 */
[C---:B-----5:R-:W-:Y:S01]  /*98c0*/  FMUL.FTZ R19, R3.reuse, R183 ;  /* 0x000000b703137220 */ /* 0x060fe20000410000 */
[----:B------:R-:W-:Y:S01]  /*98d0*/  MOV R183, R35 ;  /* 0x0000002300b77202 */ /* 0x000fe20000000f00 */
[C---:B------:R-:W-:Y:S01]  /*98e0*/  FMUL.FTZ R35, R3.reuse, R191 ;  /* 0x000000bf03237220 */ /* 0x040fe20000410000 */
[----:B------:R-:W-:Y:S01]  /*98f0*/  MOV R191, R66 ;  /* 0x0000004200bf7202 */ /* 0x000fe20000000f00 */
[C---:B------:R-:W-:Y:S01]  /*9900*/  FMUL.FTZ R60, R0.reuse, R144 ;  /* 0x00000090003c7220 */ /* 0x040fe20000410000 */
[----:B------:R-:W-:Y:S01]  /*9910*/  MOV R190, R172 ;  /* 0x000000ac00be7202 */ /* 0x000fe20000000f00 */
[----:B------:R-:W5:Y:S01]  /*9920*/  MUFU.EX2 R160, R17 ;  /* 0x0000001100a07308 */ /* 0x000f620000000800 */
[----:B------:R-:W-:Y:S02]  /*9930*/  FMUL.FTZ R61, R0, R145 ;  /* 0x00000091003d7220 */ /* 0x000fe40000410000 */
[----:B------:R-:W-:Y:S02]  /*9940*/  FMUL.FTZ R62, R2, R146 ;  /* 0x00000092023e7220 */ /* 0x000fe40000410000 */
[----:B-1----:R-:W-:Y:S01]  /*9950*/  FMUL.FTZ R16, R132, R180 ;  /* 0x000000b484107220 */ /* 0x002fe20000410000 */
[----:B------:R-:W-:Y:S01]  /*9960*/  MOV R180, R67 ;  /* 0x0000004300b47202 */ /* 0x000fe20000000f00 */
[----:B------:R-:W-:Y:S02]  /*9970*/  FMUL.FTZ R63, R2, R147 ;  /* 0x00000093023f7220 */ /* 0x000fe40000410000 */
[----:B------:R-:W-:Y:S01]  /*9980*/  LDSM.16.MT88.4 R144, [R238] ;  /* 0x00000000ee90783b */ /* 0x000fe20000004200 */
[C---:B------:R-:W-:Y:S01]  /*9990*/  FMUL.FTZ R44, R0.reuse, R152 ;  /* 0x00000098002c7220 */ /* 0x040fe20000410000 */
[----:B------:R-:W-:Y:S01]  /*99a0*/  MUFU.EX2 R172, R223 ;  /* 0x000000df00ac7308 */ /* 0x000fe20000000800 */
[----:B------:R-:W-:Y:S01]  /*99b0*/  FMUL.FTZ R45, R0, R153 ;  /* 0x00000099002d7220 */ /* 0x000fe20000410000 */
[----:B---3--:R-:W-:Y:S01]  /*99c0*/  F2FP.PACK_AB R142, R164, R161 ;  /* 0x000000a1a48e723e */ /* 0x008fe200000000ff */
[----:B------:R-:W-:Y:S01]  /*99d0*/  FMUL.FTZ R32, R132, R188 ;  /* 0x000000bc84207220 */ /* 0x000fe20000410000 */
[----:B------:R-:W-:Y:S01]  /*99e0*/  MOV R188, R165 ;  /* 0x000000a500bc7202 */ /* 0x000fe20000000f00 */
[C---:B------:R-:W-:Y:S01]  /*99f0*/  FMUL.FTZ R46, R2.reuse, R154 ;  /* 0x0000009a022e7220 */ /* 0x040fe20000410000 */
[----:B------:R-:W-:Y:S01]  /*9a00*/  MOV R165, R55 ;  /* 0x0000003700a57202 */ /* 0x000fe20000000f00 */
[----:B------:R-:W-:Y:S02]  /*9a10*/  FMUL.FTZ R47, R2, R155 ;  /* 0x0000009b022f7220 */ /* 0x000fe40000410000 */
[----:B------:R-:W-:Y:S01]  /*9a20*/  FMUL.FTZ R51, R3, R199 ;  /* 0x000000c703337220 */ /* 0x000fe20000410000 */
[----:B------:R-:W-:Y:S01]  /*9a30*/  MOV R199, R64 ;  /* 0x0000004000c77202 */ /* 0x000fe20000000f00 */
[----:B------:R-:W-:Y:S01]  /*9a40*/  FMUL.FTZ R56, R0, R148 ;  /* 0x0000009400387220 */ /* 0x000fe20000410000 */
[----:B-----5:R-:W-:Y:S01]  /*9a50*/  F2FP.PACK_AB R143, R163, R160 ;  /* 0x000000a0a38f723e */ /* 0x020fe200000000ff */
[----:B------:R-:W-:Y:S01]  /*9a60*/  FMUL.FTZ R17, R132, R181 ;  /* 0x000000b584117220 */ /* 0x000fe20000410000 */
[----:B------:R-:W-:Y:S01]  /*9a70*/  MOV R181, R139 ;  /* 0x0000008b00b57202 */ /* 0x000fe20000000f00 */
[----:B------:R-:W-:Y:S01]  /*9a80*/  FMUL.FTZ R57, R0, R149 ;  /* 0x0000009500397220 */ /* 0x000fe20000410000 */
[----:B------:R-:W-:Y:S01]  /*9a90*/  MUFU.EX2 R139, R226 ;  /* 0x000000e2008b7308 */ /* 0x000fe20000000800 */
[C---:B------:R-:W-:Y:S01]  /*9aa0*/  FMUL.FTZ R58, R2.reuse, R150 ;  /* 0x00000096023a7220 */ /* 0x040fe20000410000 */
[----:B------:R-:W-:Y:S01]  /*9ab0*/  LDSM.16.MT88.4 R152, [R237+0x800] ;  /* 0x00080000ed98783b */ /* 0x000fe20000004200 */
[----:B------:R-:W-:Y:S02]  /*9ac0*/  FMUL.FTZ R59, R2, R151 ;  /* 0x00000097023b7220 */ /* 0x000fe40000410000 */
[----:B------:R-:W-:Y:S02]  /*9ad0*/  FMUL.FTZ R64, R132, R204 ;  /* 0x000000cc84407220 */ /* 0x000fe40000410000 */
[C---:B------:R-:W-:Y:S02]  /*9ae0*/  FMUL.FTZ R66, R3.reuse, R206 ;  /* 0x000000ce03427220 */ /* 0x040fe40000410000 */
[----:B------:R-:W-:Y:S01]  /*9af0*/  FMUL.FTZ R67, R3, R207 ;  /* 0x000000cf03437220 */ /* 0x000fe20000410000 */
[----:B------:R-:W-:Y:S01]  /*9b00*/  LDSM.16.MT88.4 R148, [R236+0x800] ;  /* 0x00080000ec94783b */ /* 0x000fe20000004200 */
        /* <DEDUP_REMOVED lines=36> */
[C---:B------:R-:W-:Y:S02]  /*9d50*/  FMUL.FTZ R124, R0.reuse, R124 ;  /* 0x0000007c007c7220 */ /* 0x040fe40000410000 */
[C---:B------:R-:W-:Y:S02]  /*9d60*/  FMUL.FTZ R125, R0.reuse, R125 ;  /* 0x0000007d007d7220 */ /* 0x040fe40000410000 */
[C---:B----4-:R-:W-:Y:S02]  /*9d70*/  FFMA.FTZ R4, R0.reuse, R9, R21 ;  /* 0x0000000900047223 */ /* 0x050fe40000010015 */
[----:B------:R-:W-:Y:S01]  /*9d80*/  FMUL.FTZ R9, R0, R173 ;  /* 0x000000ad00097220 */ /* 0x000fe20000410000 */
[----:B------:R-:W-:Y:S01]  /*9d90*/  MOV R173, R39 ;  /* 0x0000002700ad7202 */ /* 0x000fe20000000f00 */
[----:B------:R-:W-:Y:S01]  /*9da0*/  FADD.FTZ R158, R20, R4 ;  /* 0x00000004149e7221 */ /* 0x000fe20000010000 */
[----:B------:R-:W-:Y:S01]  /*9db0*/  MOV R39, R22 ;  /* 0x0000001600277202 */ /* 0x000fe20000000f00 */
[C---:B------:R-:W-:Y:S01]  /*9dc0*/  FMUL.FTZ R4, R132.reuse, R176 ;  /* 0x000000b084047220 */ /* 0x040fe20000410000 */
[----:B------:R-:W1:Y:S01]  /*9dd0*/  LDSM.16.MT88.4 R20, [R236] ;  /* 0x00000000ec14783b */ /* 0x000e620000004200 */
[----:B------:R-:W-:Y:S01]  /*9de0*/  MOV R176, R173 ;  /* 0x000000ad00b07202 */ /* 0x000fe20000000f00 */
[----:B------:R-:W-:Y:S01]  /*9df0*/  FADD.FTZ R0, R137, R212 ;  /* 0x000000d489007221 */ /* 0x000fe20000010000 */
[----:B------:R-:W-:Y:S02]  /*9e00*/  MOV R169, R39 ;  /* 0x0000002700a97202 */ /* 0x000fe40000000f00 */
[----:B------:R-:W-:Y:S01]  /*9e10*/  MOV R173, R50 ;  /* 0x0000003200ad7202 */ /* 0x000fe20000000f00 */
[----:B------:R-:W-:Y:S01]  /*9e20*/  FMUL.FTZ R50, R3, R198 ;  /* 0x000000c603327220 */ /* 0x000fe20000410000 */
[----:B------:R-:W-:Y:S01]  /*9e30*/  MOV R198, R65 ;  /* 0x0000004100c67202 */ /* 0x000fe20000000f00 */
[----:B------:R-:W-:Y:S01]  /*9e40*/  FMUL.FTZ R65, R132, R205 ;  /* 0x000000cd84417220 */ /* 0x000fe20000410000 */
[----:B------:R-:W-:Y:S01]  /*9e50*/  MUFU.EX2 R169, R169 ;  /* 0x000000a900a97308 */ /* 0x000fe20000000800 */
[----:B------:R-:W-:Y:S09]  /*9e60*/  LDSM.16.MT88.4 R204, [R238+0x1800] ;  /* 0x00180000eecc783b */ /* 0x000ff20000004200 */
[----:B------:R-:W-:Y:S10]  /*9e70*/  MUFU.EX2 R173, R173 ;  /* 0x000000ad00ad7308 */ /* 0x000ff40000000800 */
[----:B------:R-:W-:Y:S01]  /*9e80*/  MUFU.EX2 R216, R176 ;  /* 0x000000b000d87308 */ /* 0x000fe20000000800 */
[----:B--2---:R-:W-:Y:S01]  /*9e90*/  FFMA.FTZ R156, R2, R5, R141 ;  /* 0x00000005029c7223 */ /* 0x004fe2000001008d */
[----:B------:R-:W-:Y:S01]  /*9ea0*/  F2FP.PACK_AB R141, R159, R141 ;  /* 0x0000008d9f8d723e */ /* 0x000fe200000000ff */
[C---:B------:R-:W-:Y:S01]  /*9eb0*/  FMUL.FTZ R5, R132.reuse, R177 ;  /* 0x000000b184057220 */ /* 0x040fe20000410000 */
[----:B------:R-:W-:Y:S02]  /*9ec0*/  MOV R177, R37 ;  /* 0x0000002500b17202 */ /* 0x000fe40000000f00 */
[----:B------:R-:W2:Y:S04]  /*9ed0*/  LDSM.16.MT88.4 R36, [R237] ;  /* 0x00000000ed24783b */ /* 0x000ea80000004200 */
[----:B------:R-:W3:Y:S01]  /*9ee0*/  MUFU.EX2 R2, R227 ;  /* 0x000000e300027308 */ /* 0x000ee20000000800 */
[-C--:B-1----:R-:W-:Y:S08]  /*9ef0*/  HMMA.16816.F32 R4, R208, R20.reuse, R4 ;  /* 0x00000014d004723c */ /* 0x082ff00000001804 */
[C---:B------:R-:W-:Y:S01]  /*9f00*/  HMMA.16816.F32 R8, R140.reuse, R20, R8 ;  /* 0x000000148c08723c */ /* 0x040fe20000001808 */
[----:B------:R-:W-:Y:S06]  /*9f10*/  MUFU.EX2 R217, R177 ;  /* 0x000000b100d97308 */ /* 0x000fec0000000800 */
[C---:B------:R-:W-:Y:S01]  /*9f20*/  FMUL.FTZ R20, R132.reuse, R184 ;  /* 0x000000b884147220 */ /* 0x040fe20000410000 */
[-C--:B------:R-:W-:Y:S03]  /*9f30*/  HMMA.16816.F32 R12, R140, R22.reuse, R12 ;  /* 0x000000168c0c723c */ /* 0x080fe6000000180c */
[----:B------:R-:W-:Y:S01]  /*9f40*/  MUFU.EX2 R184, R213 ;  /* 0x000000d500b87308 */ /* 0x000fe20000000800 */
[----:B------:R-:W-:Y:S02]  /*9f50*/  FMUL.FTZ R21, R132, R185 ;  /* 0x000000b984157220 */ /* 0x000fe40000410000 */
[----:B---3--:R-:W-:Y:S02]  /*9f60*/  FADD.FTZ R0, R2, R0 ;  /* 0x0000000002007221 */ /* 0x008fe40000010000 */
[C---:B------:R-:W-:Y:S04]  /*9f70*/  HMMA.16816.F32 R16, R208.reuse, R22, R16 ;  /* 0x00000016d010723c */ /* 0x040fe80000001810 */
[----:B------:R-:W-:Y:S01]  /*9f80*/  FADD.FTZ R0, R139, R0 ;  /* 0x000000008b007221 */ /* 0x000fe20000010000 */
[----:B------:R-:W-:Y:S02]  /*9f90*/  MUFU.EX2 R185, R222 ;  /* 0x000000de00b97308 */ /* 0x000fe40000000800 */
[C---:B------:R-:W-:Y:S01]  /*9fa0*/  FMUL.FTZ R22, R3.reuse, R186 ;  /* 0x000000ba03167220 */ /* 0x040fe20000410000 */
[----:B------:R-:W-:Y:S01]  /*9fb0*/  MOV R186, R48 ;  /* 0x0000003000ba7202 */ /* 0x000fe20000000f00 */
[C---:B------:R-:W-:Y:S03]  /*9fc0*/  FMUL.FTZ R23, R3.reuse, R187 ;  /* 0x000000bb03177220 */ /* 0x040fe60000410000 */
[----:B------:R-:W-:Y:S01]  /*9fd0*/  MOV R187, R52 ;  /* 0x0000003400bb7202 */ /* 0x000fe20000000f00 */
[C---:B------:R-:W-:Y:S01]  /*9fe0*/  FMUL.FTZ R48, R132.reuse, R196 ;  /* 0x000000c484307220 */ /* 0x040fe20000410000 */
[----:B------:R-:W1:Y:S01]  /*9ff0*/  LDSM.16.MT88.4 R52, [R239] ;  /* 0x00000000ef34783b */ /* 0x000e620000004200 */
[----:B------:R-:W-:Y:S01]  /*a000*/  MOV R196, R49 ;  /* 0x0000003100c47202 */ /* 0x000fe20000000f00 */
[-C--:B--2---:R-:W-:Y:S01]  /*a010*/  HMMA.16816.F32 R20, R208, R36.reuse, R20 ;  /* 0x00000024d014723c */ /* 0x084fe20000001814 */
[----:B------:R-:W-:Y:S02]  /*a020*/  MUFU.EX2 R186, R186 ;  /* 0x000000ba00ba7308 */ /* 0x000fe40000000800 */
[C---:B------:R-:W-:Y:S01]  /*a030*/  FMUL.FTZ R49, R132.reuse, R197 ;  /* 0x000000c584317220 */ /* 0x040fe20000410000 */
[----:B------:R-:W-:Y:S04]  /*a040*/  MOV R197, R138 ;  /* 0x0000008a00c57202 */ /* 0x000fe80000000f00 */
[C---:B------:R-:W-:Y:S03]  /*a050*/  HMMA.16816.F32 R24, R140.reuse, R36, R24 ;  /* 0x000000248c18723c */ /* 0x040fe60000001818 */
[----:B------:R-:W2:Y:S04]  /*a060*/  MUFU.EX2 R138, R225 ;  /* 0x000000e1008a7308 */ /* 0x000ea80000000800 */
[C---:B------:R-:W-:Y:S01]  /*a070*/  FMUL.FTZ R36, R132.reuse, R192 ;  /* 0x000000c084247220 */ /* 0x040fe20000410000 */
[-C--:B------:R-:W-:Y:S04]  /*a080*/  HMMA.16816.F32 R28, R140, R38.reuse, R28 ;  /* 0x000000268c1c723c */ /* 0x080fe8000000181c */
[C---:B------:R-:W-:Y:S01]  /*a090*/  FMUL.FTZ R37, R132.reuse, R193 ;  /* 0x000000c184257220 */ /* 0x040fe20000410000 */
[----:B------:R-:W-:Y:S03]  /*a0a0*/  MUFU.EX2 R192, R220 ;  /* 0x000000dc00c07308 */ /* 0x000fe60000000800 */
[C---:B------:R-:W-:Y:S07]  /*a0b0*/  HMMA.16816.F32 R32, R208.reuse, R38, R32 ;  /* 0x00000026d020723c */ /* 0x040fee0000001820 */
[C---:B------:R-:W-:Y:S01]  /*a0c0*/  FMUL.FTZ R38, R3.reuse, R194 ;  /* 0x000000c203267220 */ /* 0x040fe20000410000 */
[----:B------:R-:W3:Y:S01]  /*a0d0*/  MUFU.EX2 R193, R221 ;  /* 0x000000dd00c17308 */ /* 0x000ee20000000800 */
[C---:B------:R-:W-:Y:S07]  /*a0e0*/  FMUL.FTZ R39, R3.reuse, R195 ;  /* 0x000000c303277220 */ /* 0x040fee0000410000 */
[-C--:B-1----:R-:W-:Y:S02]  /*a0f0*/  HMMA.16816.F32 R36, R208, R52.reuse, R36 ;  /* 0x00000034d024723c */ /* 0x082fe40000001824 */
[----:B------:R-:W-:Y:S06]  /*a100*/  MUFU.EX2 R194, R214 ;  /* 0x000000d600c27308 */ /* 0x000fec0000000800 */
[C---:B------:R-:W-:Y:S04]  /*a110*/  HMMA.16816.F32 R40, R140.reuse, R52, R40 ;  /* 0x000000348c28723c */ /* 0x040fe80000001828 */
[----:B------:R-:W1:Y:S03]  /*a120*/  MUFU.EX2 R195, R219 ;  /* 0x000000db00c37308 */ /* 0x000e660000000800 */
[C---:B------:R-:W-:Y:S01]  /*a130*/  FMUL.FTZ R52, R132.reuse, R200 ;  /* 0x000000c884347220 */ /* 0x040fe20000410000 */
[-C--:B------:R-:W-:Y:S04]  /*a140*/  HMMA.16816.F32 R44, R140, R54.reuse, R44 ;  /* 0x000000368c2c723c */ /* 0x080fe8000000182c */
[----:B------:R-:W-:Y:S02]  /*a150*/  FMUL.FTZ R53, R132, R201 ;  /* 0x000000c984357220 */ /* 0x000fe40000410000 */
[----:B------:R-:W-:Y:S01]  /*a160*/  FADD.FTZ R132, R162, R157 ;  /* 0x0000009da2847221 */ /* 0x000fe20000010000 */
[----:B------:R-:W-:Y:S01]  /*a170*/  MUFU.EX2 R219, R178 ;  /* 0x000000b200db7308 */ /* 0x000fe20000000800 */
[C---:B------:R-:W-:Y:S07]  /*a180*/  HMMA.16816.F32 R48, R208.reuse, R54, R48 ;  /* 0x00000036d030723c */ /* 0x040fee0000001830 */
[C---:B------:R-:W-:Y:S02]  /*a190*/  FMUL.FTZ R54, R3.reuse, R202 ;  /* 0x000000ca03367220 */ /* 0x040fe40000410000 */
[----:B------:R-:W-:Y:S01]  /*a1a0*/  FMUL.FTZ R55, R3, R203 ;  /* 0x000000cb03377220 */ /* 0x000fe20000410000 */
[----:B------:R-:W-:Y:S02]  /*a1b0*/  MUFU.EX2 R187, R187 ;  /* 0x000000bb00bb7308 */ /* 0x000fe40000000800 */
[----:B------:R-:W-:Y:S04]  /*a1c0*/  FADD.FTZ R3, R161, R158 ;  /* 0x0000009ea1037221 */ /* 0x000fe80000010000 */
[-C--:B------:R-:W-:Y:S04]  /*a1d0*/  HMMA.16816.F32 R52, R208, R144.reuse, R52 ;  /* 0x00000090d034723c */ /* 0x080fe80000001834 */
[----:B------:R-:W-:Y:S04]  /*a1e0*/  MUFU.EX2 R161, R197 ;  /* 0x000000c500a17308 */ /* 0x000fe80000000800 */
[C---:B------:R-:W-:Y:S06]  /*a1f0*/  HMMA.16816.F32 R56, R140.reuse, R144, R56 ;  /* 0x000000908c38723c */ /* 0x040fec0000001838 */
[----:B------:R-:W-:Y:S02]  /*a200*/  MUFU.EX2 R200, R230 ;  /* 0x000000e600c87308 */ /* 0x000fe40000000800 */
[-C--:B------:R-:W-:Y:S08]  /*a210*/  HMMA.16816.F32 R60, R140, R146.reuse, R60 ;  /* 0x000000928c3c723c */ /* 0x080ff0000000183c */
[C---:B------:R-:W-:Y:S01]  /*a220*/  HMMA.16816.F32 R64, R208.reuse, R146, R64 ;  /* 0x00000092d040723c */ /* 0x040fe20000001840 */
[----:B------:R-:W4:Y:S01]  /*a230*/  LDSM.16.MT88.4 R144, [R236+0x2000] ;  /* 0x00200000ec90783b */ /* 0x000f220000004200 */
[----:B------:R-:W-:Y:S06]  /*a240*/  MUFU.EX2 R230, R228 ;  /* 0x000000e400e67308 */ /* 0x000fec0000000800 */
[-C--:B----4-:R-:W-:Y:S08]  /*a250*/  HMMA.16816.F32 R68, R208, R144.reuse, R68 ;  /* 0x00000090d044723c */ /* 0x090ff00000001844 */
[C---:B------:R-:W-:Y:S08]  /*a260*/  HMMA.16816.F32 R72, R140.reuse, R144, R72 ;  /* 0x000000908c48723c */ /* 0x040ff00000001848 */
[-C--:B------:R-:W-:Y:S08]  /*a270*/  HMMA.16816.F32 R76, R140, R146.reuse, R76 ;  /* 0x000000928c4c723c */ /* 0x080ff0000000184c */
        /* <DEDUP_REMOVED lines=14> */
[----:B------:R-:W-:Y:S01]  /*a360*/  F2FP.PACK_AB R145, R215, R170 ;  /* 0x000000aad791723e */ /* 0x000fe200000000ff */
[-C--:B------:R-:W-:Y:S04]  /*a370*/  HMMA.16816.F32 R124, R140, R146.reuse, R124 ;  /* 0x000000928c7c723c */ /* 0x080fe8000000187c */
[----:B------:R-:W-:Y:S03]  /*a380*/  F2FP.PACK_AB R144, R171, R218 ;  /* 0x000000daab90723e */ /* 0x000fe600000000ff */
[----:B------:R-:W-:Y:S01]  /*a390*/  F2FP.PACK_AB R140, R2, R137 ;  /* 0x00000089028c723e */ /* 0x000fe200000000ff */
[----:B------:R-:W-:Y:S04]  /*a3a0*/  HMMA.16816.F32 R128, R208, R146, R128 ;  /* 0x00000092d080723c */ /* 0x000fe80000001880 */
[C---:B--2---:R-:W-:Y:S01]  /*a3b0*/  F2FP.PACK_AB R142, R138.reuse, R139 ;  /* 0x0000008b8a8e723e */ /* 0x044fe200000000ff */
[----:B------:R-:W-:Y:S01]  /*a3c0*/  FADD.FTZ R2, R138, R0 ;  /* 0x000000008a027221 */ /* 0x000fe20000010000 */
[----:B------:R-:W-:Y:S01]  /*a3d0*/  F2FP.PACK_AB R141, R172, R224 ;  /* 0x000000e0ac8d723e */ /* 0x000fe200000000ff */
[----:B------:R-:W-:Y:S01]  /*a3e0*/  FADD.FTZ R0, R159, R156 ;  /* 0x0000009c9f007221 */ /* 0x000fe20000010000 */
[----:B---3--:R-:W-:Y:S01]  /*a3f0*/  F2FP.PACK_AB R143, R193, R185 ;  /* 0x000000b9c18f723e */ /* 0x008fe200000000ff */
[----:B------:R-:W2:Y:S01]  /*a400*/  LDSM.16.MT88.4 R156, [R239+0x800] ;  /* 0x00080000ef9c783b */ /* 0x000ea20000004200 */
[----:B------:R-:W3:Y:S02]  /*a410*/  MUFU.EX2 R139, R199 ;  /* 0x000000c7008b7308 */ /* 0x000ee40000000800 */
[----:B-1----:R-:W-:Y:S01]  /*a420*/  F2FP.PACK_AB R146, R192, R195 ;  /* 0x000000c3c092723e */ /* 0x002fe200000000ff */
[----:B------:R-:W-:Y:S01]  /*a430*/  FADD.FTZ R137, R160, R0 ;  /* 0x00000000a0897221 */ /* 0x000fe20000010000 */
[----:B------:R-:W-:Y:S01]  /*a440*/  F2FP.PACK_AB R147, R184, R194 ;  /* 0x000000c2b893723e */ /* 0x000fe200000000ff */
[-C--:B------:R-:W-:Y:S05]  /*a450*/  HMMA.16816.F32 R4, R140, R148.reuse, R4 ;  /* 0x000000948c04723c */ /* 0x080fea0000001804 */
[----:B------:R1:W-:Y:S01]  /*a460*/  MUFU.EX2 R160, R196 ;  /* 0x000000c400a07308 */ /* 0x0003e20000000800 */
[----:B------:R-:W-:Y:S01]  /*a470*/  FADD.FTZ R137, R163, R137 ;  /* 0x00000089a3897221 */ /* 0x000fe20000010000 */
[----:B------:R-:W-:Y:S01]  /*a480*/  F2FP.PACK_AB R211, R216, R217 ;  /* 0x000000d9d8d3723e */ /* 0x000fe200000000ff */
[C---:B------:R-:W-:Y:S07]  /*a490*/  HMMA.16816.F32 R8, R144.reuse, R148, R8 ;  /* 0x000000949008723c */ /* 0x040fee0000001808 */
[----:B------:R-:W4:Y:S01]  /*a4a0*/  MUFU.EX2 R138, R198 ;  /* 0x000000c6008a7308 */ /* 0x000f220000000800 */
[-C--:B------:R-:W-:Y:S04]  /*a4b0*/  HMMA.16816.F32 R12, R144, R150.reuse, R12 ;  /* 0x00000096900c723c */ /* 0x080fe8000000180c */
[----:B---3--:R-:W-:Y:S04]  /*a4c0*/  FADD.FTZ R0, R139, R2 ;  /* 0x000000028b007221 */ /* 0x008fe80000010000 */
[C---:B------:R-:W-:Y:S01]  /*a4d0*/  HMMA.16816.F32 R16, R140.reuse, R150, R16 ;  /* 0x000000968c10723c */ /* 0x040fe20000001810 */
[----:B------:R-:W3:Y:S03]  /*a4e0*/  LDSM.16.MT88.4 R148, [R238+0x800] ;  /* 0x00080000ee94783b */ /* 0x000ee60000004200 */
[----:B-1----:R-:W-:Y:S02]  /*a4f0*/  MOV R196, R191 ;  /* 0x000000bf00c47202 */ /* 0x002fe40000000f00 */
[----:B------:R-:W-:Y:S02]  /*a500*/  MOV R191, R190 ;  /* 0x000000be00bf7202 */ /* 0x000fe40000000f00 */
[-C--:B------:R-:W-:Y:S02]  /*a510*/  HMMA.16816.F32 R20, R140, R152.reuse, R20 ;  /* 0x000000988c14723c */ /* 0x080fe40000001814 */
[----:B------:R1:W-:Y:S02]  /*a520*/  MUFU.EX2 R228, R191 ;  /* 0x000000bf00e47308 */ /* 0x0003e40000000800 */
[----:B------:R-:W-:Y:S02]  /*a530*/  MOV R190, R188 ;  /* 0x000000bc00be7202 */ /* 0x000fe40000000f00 */
[----:B------:R-:W-:Y:S01]  /*a540*/  MOV R188, R179 ;  /* 0x000000b300bc7202 */ /* 0x000fe20000000f00 */
[----:B----4-:R-:W-:Y:S01]  /*a550*/  FADD.FTZ R0, R138, R0 ;  /* 0x000000008a007221 */ /* 0x010fe20000010000 */
[C---:B------:R-:W-:Y:S04]  /*a560*/  HMMA.16816.F32 R24, R144.reuse, R152, R24 ;  /* 0x000000989018723c */ /* 0x040fe80000001818 */
[----:B------:R-:W-:Y:S01]  /*a570*/  FADD.FTZ R0, R161, R0 ;  /* 0x00000000a1007221 */ /* 0x000fe20000010000 */
[----:B------:R-:W-:Y:S01]  /*a580*/  MUFU.EX2 R225, R190 ;  /* 0x000000be00e17308 */ /* 0x000fe20000000800 */
[----:B------:R-:W-:Y:S02]  /*a590*/  MOV R179, R174 ;  /* 0x000000ae00b37202 */ /* 0x000fe40000000f00 */
[-C--:B------:R-:W-:Y:S04]  /*a5a0*/  HMMA.16816.F32 R28, R144, R154.reuse, R28 ;  /* 0x0000009a901c723c */ /* 0x080fe8000000181c */
[----:B------:R-:W-:Y:S02]  /*a5b0*/  FADD.FTZ R2, R160, R0 ;  /* 0x00000000a0027221 */ /* 0x000fe40000010000 */
[----:B------:R-:W-:Y:S01]  /*a5c0*/  FADD.FTZ R0, R164, R3 ;  /* 0x00000003a4007221 */ /* 0x000fe20000010000 */
[----:B------:R-:W-:Y:S01]  /*a5d0*/  MUFU.EX2 R174, R229 ;  /* 0x000000e500ae7308 */ /* 0x000fe20000000800 */
[C---:B------:R-:W-:Y:S01]  /*a5e0*/  HMMA.16816.F32 R32, R140.reuse, R154, R32 ;  /* 0x0000009a8c20723c */ /* 0x040fe20000001820 */
[----:B------:R-:W4:Y:S03]  /*a5f0*/  LDSM.16.MT88.4 R152, [R236+0x2800] ;  /* 0x00280000ec98783b */ /* 0x000f260000004200 */
[----:B-1----:R-:W-:Y:S01]  /*a600*/  MOV R191, R188 ;  /* 0x000000bc00bf7202 */ /* 0x002fe20000000f00 */
[----:B------:R-:W-:Y:S01]  /*a610*/  FADD.FTZ R3, R224, R132 ;  /* 0x00000084e0037221 */ /* 0x000fe20000010000 */
[----:B------:R-:W-:Y:S01]  /*a620*/  MOV R188, R182 ;  /* 0x000000b600bc7202 */ /* 0x000fe20000000f00 */
[----:B------:R-:W-:Y:S01]  /*a630*/  FADD.FTZ R132, R218, R0 ;  /* 0x00000000da847221 */ /* 0x000fe20000010000 */
[-C--:B--2---:R-:W-:Y:S01]  /*a640*/  HMMA.16816.F32 R36, R140, R156.reuse, R36 ;  /* 0x0000009c8c24723c */ /* 0x084fe20000001824 */
[----:B------:R-:W-:Y:S03]  /*a650*/  MUFU.EX2 R227, R191 ;  /* 0x000000bf00e37308 */ /* 0x000fe60000000800 */
[----:B------:R-:W-:Y:S01]  /*a660*/  MOV R182, R180 ;  /* 0x000000b400b67202 */ /* 0x000fe20000000f00 */
[----:B------:R-:W-:Y:S01]  /*a670*/  FADD.FTZ R0, R169, R2 ;  /* 0x00000002a9007221 */ /* 0x000fe20000010000 */
[----:B------:R-:W-:Y:S01]  /*a680*/  MOV R180, R165 ;  /* 0x000000a500b47202 */ /* 0x000fe20000000f00 */
[----:B------:R-:W-:Y:S01]  /*a690*/  FADD.FTZ R3, R172, R3 ;  /* 0x00000003ac037221 */ /* 0x000fe20000010000 */
[C---:B------:R-:W-:Y:S03]  /*a6a0*/  HMMA.16816.F32 R40, R144.reuse, R156, R40 ;  /* 0x0000009c9028723c */ /* 0x040fe60000001828 */
[----:B------:R-:W-:Y:S01]  /*a6b0*/  MUFU.EX2 R222, R182 ;  /* 0x000000b600de7308 */ /* 0x000fe20000000800 */
[----:B------:R-:W-:Y:S02]  /*a6c0*/  FADD.FTZ R0, R168, R0 ;  /* 0x00000000a8007221 */ /* 0x000fe40000010000 */
[----:B------:R-:W-:Y:S02]  /*a6d0*/  FADD.FTZ R132, R171, R132 ;  /* 0x00000084ab847221 */ /* 0x000fe40000010000 */
[-C--:B------:R-:W-:Y:S05]  /*a6e0*/  HMMA.16816.F32 R44, R144, R158.reuse, R44 ;  /* 0x0000009e902c723c */ /* 0x080fea000000182c */
[----:B------:R-:W-:Y:S03]  /*a6f0*/  MUFU.EX2 R220, R180 ;  /* 0x000000b400dc7308 */ /* 0x000fe60000000800 */
[C---:B------:R-:W-:Y:S01]  /*a700*/  HMMA.16816.F32 R48, R140.reuse, R158, R48 ;  /* 0x0000009e8c30723c */ /* 0x040fe20000001830 */
[----:B------:R-:W1:Y:S06]  /*a710*/  LDSM.16.MT88.4 R156, [R237+0x2800] ;  /* 0x00280000ed9c783b */ /* 0x000e6c0000004200 */
[----:B------:R2:W-:Y:S01]  /*a720*/  MUFU.EX2 R224, R188 ;  /* 0x000000bc00e07308 */ /* 0x0005e20000000800 */
[-C--:B---3--:R-:W-:Y:S08]  /*a730*/  HMMA.16816.F32 R52, R140, R148.reuse, R52 ;  /* 0x000000948c34723c */ /* 0x088ff00000001834 */
[C---:B------:R-:W-:Y:S01]  /*a740*/  HMMA.16816.F32 R56, R144.reuse, R148, R56 ;  /* 0x000000949038723c */ /* 0x040fe20000001838 */
[----:B------:R3:W-:Y:S07]  /*a750*/  MUFU.EX2 R229, R196 ;  /* 0x000000c400e57308 */ /* 0x0007ee0000000800 */
[-C--:B------:R-:W-:Y:S03]  /*a760*/  HMMA.16816.F32 R60, R144, R150.reuse, R60 ;  /* 0x00000096903c723c */ /* 0x080fe6000000183c */
[----:B------:R-:W5:Y:S01]  /*a770*/  MUFU.EX2 R218, R179 ;  /* 0x000000b300da7308 */ /* 0x000f620000000800 */
[----:B--2---:R-:W-:Y:S04]  /*a780*/  LDSM.16.MT88.4 R188, [R237+0x1800] ;  /* 0x00180000edbc783b */ /* 0x004fe80000004200 */
[C---:B------:R-:W-:Y:S04]  /*a790*/  HMMA.16816.F32 R64, R140.reuse, R150, R64 ;  /* 0x000000968c40723c */ /* 0x040fe80000001840 */
[----:B------:R-:W2:Y:S04]  /*a7a0*/  LDSM.16.MT88.4 R148, [R239+0x2800] ;  /* 0x00280000ef94783b */ /* 0x000ea80000004200 */
[-C--:B----4-:R-:W-:Y:S04]  /*a7b0*/  HMMA.16816.F32 R68, R140, R152.reuse, R68 ;  /* 0x000000988c44723c */ /* 0x090fe80000001844 */
[----:B---3--:R-:W-:Y:S02]  /*a7c0*/  MOV R196, R183 ;  /* 0x000000b700c47202 */ /* 0x008fe40000000f00 */
[----:B------:R-:W-:Y:S02]  /*a7d0*/  MOV R183, R181 ;  /* 0x000000b500b77202 */ /* 0x000fe40000000f00 */
[C---:B------:R-:W-:Y:S02]  /*a7e0*/  HMMA.16816.F32 R72, R144.reuse, R152, R72 ;  /* 0x000000989048723c */ /* 0x040fe40000001848 */
[----:B------:R-:W3:Y:S02]  /*a7f0*/  MUFU.EX2 R223, R183 ;  /* 0x000000b700df7308 */ /* 0x000ee40000000800 */
[----:B------:R-:W-:Y:S02]  /*a800*/  MOV R181, R166 ;  /* 0x000000a600b57202 */ /* 0x000fe40000000f00 */
[----:B-----5:R-:W-:Y:S02]  /*a810*/  F2FP.PACK_AB R209, R219, R218 ;  /* 0x000000dadbd1723e */ /* 0x020fe400000000ff */
[-C--:B------:R-:W-:Y:S04]  /*a820*/  HMMA.16816.F32 R76, R144, R154.reuse, R76 ;  /* 0x0000009a904c723c */ /* 0x080fe8000000184c */
[----:B------:R4:W5:Y:S04]  /*a830*/  MUFU.EX2 R221, R181 ;  /* 0x000000b500dd7308 */ /* 0x0009680000000800 */
[C---:B------:R-:W-:Y:S01]  /*a840*/  HMMA.16816.F32 R80, R140.reuse, R154, R80 ;  /* 0x0000009a8c50723c */ /* 0x040fe20000001850 */
[----:B------:R-:W2:Y:S07]  /*a850*/  LDSM.16.MT88.4 R152, [R238+0x2800] ;  /* 0x00280000ee98783b */ /* 0x000eae0000004200 */
[-C--:B-1----:R-:W-:Y:S04]  /*a860*/  HMMA.16816.F32 R84, R140, R156.reuse, R84 ;  /* 0x0000009c8c54723c */ /* 0x082fe80000001854 */
[----:B---3--:R-:W-:Y:S04]  /*a870*/  F2FP.PACK_AB R208, R222, R223 ;  /* 0x000000dfded0723e */ /* 0x008fe800000000ff */
[C---:B------:R-:W-:Y:S01]  /*a880*/  HMMA.16816.F32 R88, R144.reuse, R156, R88 ;  /* 0x0000009c9058723c */ /* 0x040fe20000001858 */
[----:B----4-:R-:W-:Y:S03]  /*a890*/  LDSM.16.MT88.4 R180, [R236+0x1800] ;  /* 0x00180000ecb4783b */ /* 0x010fe60000004200 */
[----:B-----5:R-:W-:Y:S04]  /*a8a0*/  F2FP.PACK_AB R210, R220, R221 ;  /* 0x000000dddcd2723e */ /* 0x020fe800000000ff */
        /* <DEDUP_REMOVED lines=8> */
[-C--:B------:R-:W-:Y:S08]  /*a930*/  HMMA.16816.F32 R116, R140, R152.reuse, R116 ;  /* 0x000000988c74723c */ /* 0x080ff00000001874 */
[C---:B------:R-:W-:Y:S08]  /*a940*/  HMMA.16816.F32 R120, R144.reuse, R152, R120 ;  /* 0x000000989078723c */ /* 0x040ff00000001878 */
[-C--:B------:R-:W-:Y:S07]  /*a950*/  HMMA.16816.F32 R124, R144, R154.reuse, R124 ;  /* 0x0000009a907c723c */ /* 0x080fee000000187c */
[----:B------:R-:W-:Y:S01]  /*a960*/  F2FP.PACK_AB R146, R160, R161 ;  /* 0x000000a1a092723e */ /* 0x000fe200000000ff */
[----:B------:R-:W-:Y:S01]  /*a970*/  HMMA.16816.F32 R128, R140, R154, R128 ;  /* 0x0000009a8c80723c */ /* 0x000fe20000001880 */
[----:B------:R-:W3:Y:S03]  /*a980*/  LDSM.16.MT88.4 R152, [R239+0x1000] ;  /* 0x00100000ef98783b */ /* 0x000ee60000004200 */
[----:B------:R-:W-:Y:S02]  /*a990*/  F2FP.PACK_AB R144, R138, R139 ;  /* 0x0000008b8a90723e */ /* 0x000fe400000000ff */
[----:B------:R-:W-:Y:S01]  /*a9a0*/  F2FP.PACK_AB R145, R187, R186 ;  /* 0x000000babb91723e */ /* 0x000fe200000000ff */
[----:B------:R4:W5:Y:S01]  /*a9b0*/  MUFU.EX2 R139, R167 ;  /* 0x000000a7008b7308 */ /* 0x0009620000000800 */
[----:B------:R-:W-:Y:S01]  /*a9c0*/  F2FP.PACK_AB R147, R175, R173 ;  /* 0x000000adaf93723e */ /* 0x000fe200000000ff */
[----:B------:R-:W-:Y:S03]  /*a9d0*/  LDSM.16.MT88.4 R160, [R236+0x3000] ;  /* 0x00300000eca0783b */ /* 0x000fe60000004200 */
[----:B------:R-:W-:Y:S02]  /*a9e0*/  F2FP.PACK_AB R140, R200, R231 ;  /* 0x000000e7c88c723e */ /* 0x000fe400000000ff */
[----:B------:R-:W-:Y:S01]  /*a9f0*/  F2FP.PACK_AB R142, R252, R174 ;  /* 0x000000aefc8e723e */ /* 0x000fe200000000ff */
[-C--:B-1----:R-:W-:Y:S02]  /*aa00*/  HMMA.16816.F32 R4, R144, R156.reuse, R4 ;  /* 0x0000009c9004723c */ /* 0x082fe40000001804 */
[----:B------:R1:W1:Y:S03]  /*aa10*/  MUFU.EX2 R138, R196 ;  /* 0x000000c4008a7308 */ /* 0x0002660000000800 */
[----:B------:R-:W-:Y:S02]  /*aa20*/  F2FP.PACK_AB R141, R245, R230 ;  /* 0x000000e6f58d723e */ /* 0x000fe400000000ff */
[----:B------:R-:W-:Y:S07]  /*aa30*/  F2FP.PACK_AB R143, R228, R229 ;  /* 0x000000e5e48f723e */ /* 0x000fee00000000ff */
[C---:B------:R-:W-:Y:S01]  /*aa40*/  HMMA.16816.F32 R8, R140.reuse, R156, R8 ;  /* 0x0000009c8c08723c */ /* 0x040fe20000001808 */
[----:B----4-:R-:W-:Y:S03]  /*aa50*/  LDSM.16.MT88.4 R164, [R237+0x3000] ;  /* 0x00300000eda4783b */ /* 0x010fe60000004200 */
[----:B-----5:R-:W-:Y:S04]  /*aa60*/  FADD.FTZ R0, R139, R0 ;  /* 0x000000008b007221 */ /* 0x020fe80000010000 */
[-C--:B------:R-:W-:Y:S01]  /*aa70*/  HMMA.16816.F32 R12, R140, R158.reuse, R12 ;  /* 0x0000009e8c0c723c */ /* 0x080fe2000000180c */
[----:B-1----:R-:W-:Y:S03]  /*aa80*/  LDSM.16.MT88.4 R196, [R239+0x1800] ;  /* 0x00180000efc4783b */ /* 0x002fe60000004200 */
[----:B------:R-:W-:Y:S04]  /*aa90*/  FADD.FTZ R0, R138, R0 ;  /* 0x000000008a007221 */ /* 0x000fe80000010000 */
[C---:B------:R-:W-:Y:S01]  /*aaa0*/  HMMA.16816.F32 R16, R144.reuse, R158, R16 ;  /* 0x0000009e9010723c */ /* 0x040fe20000001810 */
[----:B------:R-:W1:Y:S07]  /*aab0*/  LDSM.16.MT88.4 R156, [R238+0x1000] ;  /* 0x00100000ee9c783b */ /* 0x000e6e0000004200 */
[-C--:B--2---:R-:W-:Y:S01]  /*aac0*/  HMMA.16816.F32 R20, R144, R148.reuse, R20 ;  /* 0x000000949014723c */ /* 0x084fe20000001814 */
[----:B------:R2:W-:Y:S07]  /*aad0*/  STL [R1+0x4], R0 ;  /* 0x0000040001007387 */ /* 0x0005ee0000100800 */
[C---:B------:R-:W-:Y:S08]  /*aae0*/  HMMA.16816.F32 R24, R140.reuse, R148, R24 ;  /* 0x000000948c18723c */ /* 0x040ff00000001818 */
[-C--:B------:R-:W-:Y:S08]  /*aaf0*/  HMMA.16816.F32 R28, R140, R150.reuse, R28 ;  /* 0x000000968c1c723c */ /* 0x080ff0000000181c */
[C---:B------:R-:W-:Y:S01]  /*ab00*/  HMMA.16816.F32 R32, R144.reuse, R150, R32 ;  /* 0x000000969020723c */ /* 0x040fe20000001820 */
[----:B------:R-:W4:Y:S03]  /*ab10*/  LDSM.16.MT88.4 R148, [R239+0x3000] ;  /* 0x00300000ef94783b */ /* 0x000f260000004200 */
[----:B--2---:R-:W-:Y:S01]  /*ab20*/  FADD.FTZ R0, R170, R137 ;  /* 0x00000089aa007221 */ /* 0x004fe20000010000 */
[----:B------:R-:W-:Y:S03]  /*ab30*/  MOV R137, R173 ;  /* 0x000000ad00897202 */ /* 0x000fe60000000f00 */
[-C--:B---3--:R-:W-:Y:S04]  /*ab40*/  HMMA.16816.F32 R36, R144, R152.reuse, R36 ;  /* 0x000000989024723c */ /* 0x088fe80000001824 */
[----:B------:R-:W-:Y:S01]  /*ab50*/  FADD.FTZ R2, R215, R0 ;  /* 0x00000000d7027221 */ /* 0x000fe20000010000 */
[----:B------:R-:W-:Y:S01]  /*ab60*/  MOV R0, R185 ;  /* 0x000000b900007202 */ /* 0x000fe20000000f00 */
[----:B------:R-:W-:Y:S02]  /*ab70*/  LDSM.16.MT88.4 R212, [R236+0x3800] ;  /* 0x00380000ecd4783b */ /* 0x000fe40000004200 */
        /* <DEDUP_REMOVED lines=22> */
[C---:B------:R-:W-:Y:S08]  /*ace0*/  HMMA.16816.F32 R120, R140.reuse, R152, R120 ;  /* 0x000000988c78723c */ /* 0x040ff00000001878 */
[-C--:B------:R-:W-:Y:S07]  /*acf0*/  HMMA.16816.F32 R124, R140, R154.reuse, R124 ;  /* 0x0000009a8c7c723c */ /* 0x080fee000000187c */
[----:B------:R-:W-:Y:S01]  /*ad00*/  F2FP.PACK_AB R140, R168, R169 ;  /* 0x000000a9a88c723e */ /* 0x000fe200000000ff */
[----:B------:R-:W-:Y:S04]  /*ad10*/  HMMA.16816.F32 R128, R144, R154, R128 ;  /* 0x0000009a9080723c */ /* 0x000fe80000001880 */
[----:B------:R-:W-:Y:S02]  /*ad20*/  F2FP.PACK_AB R142, R138, R139 ;  /* 0x0000008b8a8e723e */ /* 0x000fe400000000ff */
[----:B------:R-:W-:Y:S02]  /*ad30*/  F2FP.PACK_AB R141, R225, R227 ;  /* 0x000000e3e18d723e */ /* 0x000fe400000000ff */
[----:B------:R-:W-:Y:S04]  /*ad40*/  F2FP.PACK_AB R143, R224, R226 ;  /* 0x000000e2e08f723e */ /* 0x000fe800000000ff */
[----:B------:R-:W-:Y:S02]  /*ad50*/  MOV R138, R175 ;  /* 0x000000af008a7202 */ /* 0x000fe40000000f00 */
[----:B------:R-:W-:Y:S01]  /*ad60*/  MOV R139, R174 ;  /* 0x000000ae008b7202 */ /* 0x000fe20000000f00 */
[-C--:B------:R-:W-:Y:S01]  /*ad70*/  HMMA.16816.F32 R176, R140, R180.reuse, R4 ;  /* 0x000000b48cb0723c */ /* 0x080fe20000001804 */
[----:B------:R-:W1:Y:S07]  /*ad80*/  LDSM.16.MT88.4 R4, [R237+0x3800] ;  /* 0x00380000ed04783b */ /* 0x000e6e0000004200 */
[C---:B------:R-:W-:Y:S01]  /*ad90*/  HMMA.16816.F32 R172, R208.reuse, R180, R8 ;  /* 0x000000b4d0ac723c */ /* 0x040fe20000001808 */
[----:B------:R-:W2:Y:S07]  /*ada0*/  LDSM.16.MT88.4 R8, [R239+0x3800] ;  /* 0x00380000ef08783b */ /* 0x000eae0000004200 */
[-C--:B------:R-:W-:Y:S01]  /*adb0*/  HMMA.16816.F32 R168, R208, R182.reuse, R12 ;  /* 0x000000b6d0a8723c */ /* 0x080fe2000000180c */
[----:B------:R-:W3:Y:S07]  /*adc0*/  LDSM.16.MT88.4 R12, [R238+0x3800] ;  /* 0x00380000ee0c783b */ /* 0x000eee0000004200 */
[C---:B------:R-:W-:Y:S07]  /*add0*/  HMMA.16816.F32 R180, R140.reuse, R182, R16 ;  /* 0x000000b68cb4723c */ /* 0x040fee0000001810 */
[----:B------:R-:W-:Y:S02]  /*ade0*/  MOV R18, R187 ;  /* 0x000000bb00127202 */ /* 0x000fe40000000f00 */
[----:B------:R-:W-:Y:S03]  /*adf0*/  MOV R17, R186 ;  /* 0x000000ba00117202 */ /* 0x000fe60000000f00 */
[----:B------:R-:W-:Y:S02]  /*ae00*/  MOV R16, R184 ;  /* 0x000000b800107202 */ /* 0x000fe40000000f00 */
[-C--:B------:R-:W-:Y:S03]  /*ae10*/  HMMA.16816.F32 R184, R140, R188.reuse, R20 ;  /* 0x000000bc8cb8723c */ /* 0x080fe60000001814 */
[----:B------:R-:W-:Y:S04]  /*ae20*/  MOV R19, R200 ;  /* 0x000000c800137202 */ /* 0x000fe80000000f00 */
[----:B------:R-:W-:Y:S01]  /*ae30*/  MOV R23, R192 ;  /* 0x000000c000177202 */ /* 0x000fe20000000f00 */
[C---:B------:R-:W-:Y:S04]  /*ae40*/  HMMA.16816.F32 R164, R208.reuse, R188, R24 ;  /* 0x000000bcd0a4723c */ /* 0x040fe80000001818 */
[----:B------:R-:W-:Y:S02]  /*ae50*/  MOV R20, R195 ;  /* 0x000000c300147202 */ /* 0x000fe40000000f00 */
[----:B------:R-:W-:Y:S02]  /*ae60*/  MOV R21, R194 ;  /* 0x000000c200157202 */ /* 0x000fe40000000f00 */
        /* <DEDUP_REMOVED lines=38> */
[-C--:B-1----:R-:W-:Y:S08]  /*b0d0*/  HMMA.16816.F32 R84, R140, R4.reuse, R84 ;  /* 0x000000048c54723c */ /* 0x082ff00000001854 */
[C---:B------:R-:W-:Y:S01]  /*b0e0*/  HMMA.16816.F32 R88, R208.reuse, R4, R88 ;  /* 0x00000004d058723c */ /* 0x040fe20000001858 */
[----:B------:R-:W4:Y:S06]  /*b0f0*/  LDL R5, [R1+0x14] ;  /* 0x0000140001057983 */ /* 0x000f2c0000100800 */
[----:B------:R-:W-:Y:S01]  /*b100*/  FADD.FTZ R4, R225, R0 ;  /* 0x00000000e1047221 */ /* 0x000fe20000010000 */
[-C--:B------:R-:W-:Y:S04]  /*b110*/  HMMA.16816.F32 R92, R208, R6.reuse, R92 ;  /* 0x00000006d05c723c */ /* 0x080fe8000000185c */
[----:B------:R-:W-:Y:S02]  /*b120*/  FADD.FTZ R4, R226, R4 ;  /* 0x00000004e2047221 */ /* 0x000fe40000010000 */
[----:B------:R-:W-:Y:S02]  /*b130*/  FADD.FTZ R0, R222, R3 ;  /* 0x00000003de007221 */ /* 0x000fe40000010000 */
[C---:B------:R-:W-:Y:S04]  /*b140*/  HMMA.16816.F32 R96, R140.reuse, R6, R96 ;  /* 0x000000068c60723c */ /* 0x040fe80000001860 */
        /* <DEDUP_REMOVED lines=8> */
[-C--:B------:R-:W-:Y:S01]  /*b1d0*/  HMMA.16816.F32 R108, R208, R10.reuse, R108 ;  /* 0x0000000ad06c723c */ /* 0x080fe2000000186c */
[----:B------:R1:W-:Y:S04]  /*b1e0*/  STL [R1], R3 ;  /* 0x0000000301007387 */ /* 0x0003e80000100800 */
[----:B------:R1:W-:Y:S03]  /*b1f0*/  STL [R1+0x8], R2 ;  /* 0x0000080201007387 */ /* 0x0003e60000100800 */
[C---:B------:R-:W-:Y:S01]  /*b200*/  HMMA.16816.F32 R112, R140.reuse, R10, R112 ;  /* 0x0000000a8c70723c */ /* 0x040fe20000001870 */
[----:B------:R1:W-:Y:S07]  /*b210*/  STL [R1+0xc], R0 ;  /* 0x00000c0001007387 */ /* 0x0003ee0000100800 */
[-C--:B---3--:R-:W-:Y:S08]  /*b220*/  HMMA.16816.F32 R116, R140, R12.reuse, R116 ;  /* 0x0000000c8c74723c */ /* 0x088ff00000001874 */
[C---:B------:R-:W-:Y:S08]  /*b230*/  HMMA.16816.F32 R120, R208.reuse, R12, R120 ;  /* 0x0000000cd078723c */ /* 0x040ff00000001878 */
[-C--:B------:R-:W-:Y:S08]  /*b240*/  HMMA.16816.F32 R124, R208, R14.reuse, R124 ;  /* 0x0000000ed07c723c */ /* 0x080ff0000000187c */
[----:B------:R-:W-:Y:S07]  /*b250*/  HMMA.16816.F32 R128, R140, R14, R128 ;  /* 0x0000000e8c80723c */ /* 0x000fee0000001880 */
[----:B------:R-:W-:Y:S02]  /*b260*/  MOV R140, R133 ;  /* 0x00000085008c7202 */ /* 0x000fe40000000f00 */
[C---:B----4-:R-:W-:Y:S03]  /*b270*/  ISETP.GT.AND P0, PT, R248.reuse, R5, PT ;  /* 0x00000005f800720c */ /* 0x050fe60003f04270 */
[----:B------:R-:W-:Y:S10]  /*b280*/  IADD3 R248, R248, -0x1, RZ ;  /* 0xfffffffff8f87810 */ /* 0x000ff40007ffe0ff */
[----:B-1----:R-:W-:-:S05]  /*b290*/  @P0 BRA `(.L_x_3825) ;  /* 0xffffb55000000947 */ /* 0x002fca000383ffff */
.L_x_3814:
[----:B------:R-:W-:-:S13]  /*b2a0*/  ISETP.GE.AND P0, PT, R248, RZ, PT ;  /* 0x000000fff800720c */ /* 0x000fda0003f06270 */
[----:B------:R-:W-:Y:S05]  /*b2b0*/  @!P0 BRA `(.L_x_3826) ;  /* 0x0000405000008947 */ /* 0x000fea0003800000 */
[----:B------:R-:W-:Y:S01]  /*b2c0*/  IMAD.MOV.U32 R138, RZ, RZ, R135 ;  /* 0x000000ffff8a7224 */ /* 0x000fe200078e0087 */
[----:B------:R-:W-:Y:S01]  /*b2d0*/  MOV R140, R133 ;  /* 0x00000085008c7202 */ /* 0x000fe20000000f00 */
[----:B------:R-:W-:Y:S01]  /*b2e0*/  IMAD.MOV.U32 R137, RZ, RZ, R136 ;  /* 0x000000ffff897224 */ /* 0x000fe200078e0088 */
[----:B------:R-:W-:Y:S02]  /*b2f0*/  MOV R139, R134 ;  /* 0x00000086008b7202 */ /* 0x000fe40000000f00 */
.L_x_3833:
        /* <DEDUP_REMOVED lines=11> */
[C---:B------:R-:W-:Y:S01]  /*b3b0*/  IADD3 R141, R232.reuse, 0x3000, RZ ;  /* 0x00003000e88d7810 */ /* 0x040fe20007ffe0ff */
[----:B------:R-:W-:Y:S01]  /*b3c0*/  IMAD R0, R249, c[0x0][0x20c], R0 ;  /* 0x00008300f9007a24 */ /* 0x000fe200078e0200 */
[----:B------:R-:W-:Y:S01]  /*b3d0*/  IADD3 R136, R232, 0x2800, RZ ;  /* 0x00002800e8887810 */ /* 0x000fe20007ffe0ff */
[----:B------:R-:W-:Y:S01]  /*b3e0*/  IMAD.SHL.U32 R55, R250, 0x2, RZ ;  /* 0x00000002fa377824 */ /* 0x000fe200078e00ff */
[----:B------:R-:W-:Y:S01]  /*b3f0*/  SHF.L.U64.HI R52, R251, 0x1, R5 ;  /* 0x00000001fb347819 */ /* 0x000fe20000010205 */
[----:B------:R-:W-:Y:S01]  /*b400*/  IMAD.IADD R3, R3, 0x1, R0 ;  /* 0x0000000103037824 */ /* 0x000fe200078e0200 */
[----:B------:R-:W-:Y:S03]  /*b410*/  SHF.R.S32.HI R0, RZ, 0x1f, R246 ;  /* 0x0000001fff007819 */ /* 0x000fe600000114f6 */
[----:B------:R-:W-:Y:S04]  /*b420*/  IMAD.WIDE.U32 R2, R246, c[0x0][0x218], R2 ;  /* 0x00008600f6027a25 */ /* 0x000fe800078e0002 */
[----:B------:R-:W-:Y:S04]  /*b430*/  IMAD R0, R0, c[0x0][0x218], RZ ;  /* 0x0000860000007a24 */ /* 0x000fe800078e02ff */
[----:B------:R-:W-:Y:S01]  /*b440*/  IMAD R0, R246, c[0x0][0x21c], R0 ;  /* 0x00008700f6007a24 */ /* 0x000fe200078e0200 */
[----:B------:R1:W4:Y:S04]  /*b450*/  LDSM.16.M88.4 R64, [R240] ;  /* 0x00000000f040783b */ /* 0x0003280000000200 */
        /* <DEDUP_REMOVED lines=20> */
.L_x_3910:
[-C--:B------:R-:W-:Y:S01]  /*b5a0*/  HMMA.16816.F32 R4, R64, R16.reuse, RZ ;  /* 0x000000104004723c */ /* 0x080fe200000018ff */
[----:B------:R-:W3:Y:S01]  /*b5b0*/  SHFL.IDX PT, R3, R28, RZ, 0x181f ;  /* 0x00181fff1c037589 */ /* 0x000ee200000e0000 */
[----:B------:R-:W-:Y:S01]  /*b5c0*/  BSSY B0, `(.L_x_3828) ;  /* 0x0000123000007945 */ /* 0x000fe20003800000 */
[----:B------:R-:W-:Y:S02]  /*b5d0*/  ISETP.GE.AND P2, PT, R250, c[0x0][0x1d4], PT ;  /* 0x00007500fa007a0c */ /* 0x000fe40003f46270 */
[----:B------:R-:W-:Y:S02]  /*b5e0*/  ISETP.GE.AND P0, PT, R251, c[0x0][0x1d4], PT ;  /* 0x00007500fb007a0c */ /* 0x000fe40003f06270 */
[----:B------:R-:W-:Y:S01]  /*b5f0*/  SEL R245, RZ, 0x10, P2 ;  /* 0x00000010fff57807 */ /* 0x000fe20001000000 */
[C---:B------:R-:W-:Y:S01]  /*b600*/  HMMA.16816.F32 R8, R60.reuse, R16, RZ ;  /* 0x000000103c08723c */ /* 0x040fe200000018ff */
[----:B------:R-:W4:Y:S02]  /*b610*/  SHFL.IDX PT, R40, R28, 0x1, 0x181f ;  /* 0x00381f001c287f89 */ /* 0x000f2400000e0000 */
[C---:B------:R-:W-:Y:S02]  /*b620*/  ISETP.NE.U32.AND P6, PT, R245.reuse, RZ, PT ;  /* 0x000000fff500720c */ /* 0x040fe40003fc5070 */
[----:B------:R-:W-:Y:S02]  /*b630*/  SEL R57, RZ, 0x10, P0 ;  /* 0x00000010ff397807 */ /* 0x000fe40000000000 */
[----:B------:R-:W-:Y:S01]  /*b640*/  IADD3 R54, -R245, 0x10, RZ ;  /* 0x00000010f5367810 */ /* 0x000fe20007ffe1ff */
[-C--:B------:R-:W-:Y:S01]  /*b650*/  HMMA.16816.F32 R12, R60, R18.reuse, RZ ;  /* 0x000000123c0c723c */ /* 0x080fe200000018ff */
[----:B------:R-:W5:Y:S03]  /*b660*/  SHFL.IDX PT, R37, R36, 0x1, 0x181f ;  /* 0x00381f0024257f89 */ /* 0x000f6600000e0000 */
[----:B------:R-:W-:Y:S04]  /*b670*/  LOP3.LUT R54, R54, 0xf, RZ, 0xc0, !PT ;  /* 0x0000000f36367812 */ /* 0x000fe800078ec0ff */
[C---:B------:R-:W-:Y:S01]  /*b680*/  HMMA.16816.F32 R16, R64.reuse, R18, RZ ;  /* 0x000000124010723c */ /* 0x040fe200000018ff */
[----:B------:R-:W1:Y:S07]  /*b690*/  SHFL.IDX PT, R45, R28, 0x2, 0x181f ;  /* 0x00581f001c2d7f89 */ /* 0x000e6e00000e0000 */
[-C--:B------:R-:W-:Y:S01]  /*b6a0*/  HMMA.16816.F32 R20, R64, R32.reuse, RZ ;  /* 0x000000204014723c */ /* 0x080fe200000018ff */
[----:B------:R-:W2:Y:S07]  /*b6b0*/  SHFL.IDX PT, R46, R36, 0x2, 0x181f ;  /* 0x00581f00242e7f89 */ /* 0x000eae00000e0000 */
[C---:B------:R-:W-:Y:S01]  /*b6c0*/  HMMA.16816.F32 R24, R60.reuse, R32, RZ ;  /* 0x000000203c18723c */ /* 0x040fe200000018ff */
[----:B------:R1:W2:Y:S08]  /*b6d0*/  SHFL.IDX PT, R56, R28, 0x3, 0x181f ;  /* 0x00781f001c387f89 */ /* 0x0002b000000e0000 */
[----:B------:R2:W2:Y:S03]  /*b6e0*/  SHFL.IDX PT, R53, R36, 0x3, 0x181f ;  /* 0x00781f0024357f89 */ /* 0x0004a600000e0000 */
[C---:B---3--:R-:W-:Y:S02]  /*b6f0*/  IADD3 R2, P4, R3.reuse, R55, RZ ;  /* 0x0000003703027210 */ /* 0x048fe40007f9e0ff */
[----:B------:R-:W-:Y:S03]  /*b700*/  IADD3 R38, P5, R3, R47, RZ ;  /* 0x0000002f03267210 */ /* 0x000fe60007fbe0ff */
[C---:B--2---:R-:W-:Y:S01]  /*b710*/  IMAD.X R3, R29.reuse, 0x1, R44, P4 ;  /* 0x000000011d037824 */ /* 0x044fe200020e062c */
[C---:B----4-:R-:W-:Y:S01]  /*b720*/  IADD3 R42, P4, R40.reuse, R55, RZ ;  /* 0x00000037282a7210 */ /* 0x050fe20007f9e0ff */
[----:B------:R-:W-:Y:S01]  /*b730*/  IMAD.X R39, R29, 0x1, R52, P5 ;  /* 0x000000011d277824 */ /* 0x000fe200028e0634 */
[----:B------:R-:W-:Y:S02]  /*b740*/  IADD3 R40, P5, R40, R47, RZ ;  /* 0x0000002f28287210 */ /* 0x000fe40007fbe0ff */
[----:B------:R2:W-:Y:S01]  /*b750*/  LDGSTS.E.BYPASS.LTC128B.128 [R247+0x100], [R2.64], !P2 ;  /* 0x0010000002f77fae */ /* 0x0005e2000d101d46 */
[C---:B-----5:R-:W-:Y:S01]  /*b760*/  IMAD.X R43, R37.reuse, 0x1, R44, P4 ;  /* 0x00000001252b7824 */ /* 0x060fe200020e062c */
[-C--:B-1----:R-:W-:Y:S01]  /*b770*/  HMMA.16816.F32 R28, R60, R34.reuse, RZ ;  /* 0x000000223c1c723c */ /* 0x082fe200000018ff */
[----:B------:R-:W-:Y:S01]  /*b780*/  IMAD.X R41, R37, 0x1, R52, P5 ;  /* 0x0000000125297824 */ /* 0x000fe200028e0634 */
[C---:B------:R-:W-:Y:S02]  /*b790*/  ISETP.NE.U32.AND P5, PT, R57.reuse, RZ, PT ;  /* 0x000000ff3900720c */ /* 0x040fe40003fa5070 */
[----:B------:R-:W-:Y:S02]  /*b7a0*/  IADD3 R57, -R57, 0x10, RZ ;  /* 0x0000001039397810 */ /* 0x000fe40007ffe1ff */
[----:B------:R1:W-:Y:S02]  /*b7b0*/  LDGSTS.E.BYPASS.LTC128B.128 [R247+0x2100], [R38.64], !P0 ;  /* 0x0210000026f77fae */ /* 0x0003e4000c101d46 */
[C---:B------:R-:W-:Y:S04]  /*b7c0*/  HMMA.16816.F32 R32, R64.reuse, R34, RZ ;  /* 0x000000224020723c */ /* 0x040fe800000018ff */
[----:B------:R-:W-:Y:S02]  /*b7d0*/  LOP3.LUT R57, R57, 0xf, RZ, 0xc0, !PT ;  /* 0x0000000f39397812 */ /* 0x000fe400078ec0ff */
[----:B------:R3:W-:Y:S08]  /*b7e0*/  LDGSTS.E.BYPASS.LTC128B.128 [R247+0x900], [R42.64], !P2 ;  /* 0x009000002af77fae */ /* 0x0007f0000d101d46 */
[----:B------:R3:W-:Y:S01]  /*b7f0*/  LDGSTS.E.BYPASS.LTC128B.128 [R247+0x2900], [R40.64], !P0 ;  /* 0x0290000028f77fae */ /* 0x0007e2000c101d46 */
[C---:B--2---:R-:W-:Y:S05]  /*b800*/  IADD3 R2, P4, R45.reuse, R55, RZ ;  /* 0x000000372d027210 */ /* 0x044fea0007f9e0ff */
[C---:B------:R-:W-:Y:S01]  /*b810*/  IMAD.X R3, R46.reuse, 0x1, R44, P4 ;  /* 0x000000012e037824 */ /* 0x040fe200020e062c */
[-C--:B-1----:R-:W-:Y:S04]  /*b820*/  HMMA.16816.F32 R36, R64, R48.reuse, RZ ;  /* 0x000000304024723c */ /* 0x082fe800000018ff */
[----:B------:R1:W-:Y:S04]  /*b830*/  LDGSTS.E.BYPASS.LTC128B.128 [R247+0x1100], [R2.64], !P2 ;  /* 0x0110000002f77fae */ /* 0x0003e8000d101d46 */
[C---:B---3--:R-:W-:Y:S04]  /*b840*/  HMMA.16816.F32 R40, R60.reuse, R48, RZ ;  /* 0x000000303c28723c */ /* 0x048fe800000018ff */
[----:B-1----:R-:W-:Y:S05]  /*b850*/  IADD3 R2, P2, R45, R47, RZ ;  /* 0x0000002f2d027210 */ /* 0x002fea0007f5e0ff */
[----:B------:R-:W-:Y:S03]  /*b860*/  IMAD.X R3, R46, 0x1, R52, P2 ;  /* 0x000000012e037824 */ /* 0x000fe600010e0634 */
[-C--:B------:R-:W-:Y:S02]  /*b870*/  IADD3 R54, P4, P2, R54, R56.reuse, R55 ;  /* 0x0000003836367210 */ /* 0x080fe40007a9e037 */
[----:B------:R1:W-:Y:S02]  /*b880*/  LDGSTS.E.BYPASS.LTC128B.128 [R247+0x3100], [R2.64], !P0 ;  /* 0x0310000002f77fae */ /* 0x0003e4000c101d46 */
[-C--:B------:R-:W-:Y:S02]  /*b890*/  IADD3.X R55, RZ, R53.reuse, R44, P4, P2 ;  /* 0x00000035ff377210 */ /* 0x080fe400027e442c */
[----:B------:R-:W-:Y:S02]  /*b8a0*/  IADD3 R56, P4, P2, R57, R56, R47 ;  /* 0x0000003839387210 */ /* 0x000fe40007a9e02f */
[-C--:B------:R-:W-:Y:S02]  /*b8b0*/  HMMA.16816.F32 R44, R60, R50.reuse, RZ ;  /* 0x000000323c2c723c */ /* 0x080fe400000018ff */
[----:B------:R-:W-:Y:S01]  /*b8c0*/  IADD3.X R57, RZ, R53, R52, P4, P2 ;  /* 0x00000035ff397210 */ /* 0x000fe200027e4434 */
[----:B------:R2:W-:Y:S01]  /*b8d0*/  LDGSTS.E.BYPASS.LTC128B.128.ZFILL [R247+0x1900], [R54.64], P6 ;  /* 0x0190000036f77fae */ /* 0x0005e2000b141d46 */
[----:B------:R-:W-:Y:S04]  /*b8e0*/  ISETP.GE.AND P2, PT, R248, 0x1, PT ;  /* 0x00000001f800780c */ /* 0x000fe80003f46270 */
[C---:B------:R-:W-:Y:S03]  /*b8f0*/  HMMA.16816.F32 R48, R64.reuse, R50, RZ ;  /* 0x000000324030723c */ /* 0x040fe600000018ff */
[----:B------:R3:W-:Y:S08]  /*b900*/  LDGSTS.E.BYPASS.LTC128B.128.ZFILL [R247+0x3900], [R56.64], P5 ;  /* 0x0390000038f77fae */ /* 0x0007f0000a941d46 */
[----:B------:R-:W0:Y:S01]  /*b910*/  LDGDEPBAR ;  /* 0x00000000000079af */ /* 0x000e220000000000 */
[-C--:B--2---:R-:W-:Y:S08]  /*b920*/  HMMA.16816.F32 R52, R64, R132.reuse, RZ ;  /* 0x000000844034723c */ /* 0x084ff000000018ff */
        /* <DEDUP_REMOVED lines=8> */
[----:B------:R-:W2:Y:S07]  /*b9b0*/  LDSM.16.M88.4 R212, [R235] ;  /* 0x00000000ebd4783b */ /* 0x000eae0000000200 */
        /* <DEDUP_REMOVED lines=16> */
[-C--:B--2---:R-:W-:Y:S01]  /*bac0*/  HMMA.16816.F32 R4, R132, R212.reuse, R4 ;  /* 0x000000d48404723c */ /* 0x084fe20000001804 */
[----:B------:R-:W-:Y:S07]  /*bad0*/  LDSM.16.M88.4 R228, [R141] ;  /* 0x000000008de4783b */ /* 0x000fee0000000200 */
        /* <DEDUP_REMOVED lines=20> */
[-C--:B--2---:R-:W-:Y:S01]  /*bc20*/  HMMA.16816.F32 R4, R208, R212.reuse, R4 ;  /* 0x000000d4d004723c */ /* 0x084fe20000001804 */
[----:B------:R-:W2:Y:S07]  /*bc30*/  LDSM.16.M88.4 R224, [R234+-0x800] ;  /* 0xfff80000eae0783b */ /* 0x000eae0000000200 */
        /* <DEDUP_REMOVED lines=22> */
[C---:B----4-:R-:W-:Y:S08]  /*bda0*/  HMMA.16816.F32 R8, R220.reuse, R212, R8 ;  /* 0x000000d4dc08723c */ /* 0x050ff00000001808 */
[-C--:B------:R-:W-:Y:S08]  /*bdb0*/  HMMA.16816.F32 R12, R220, R214.reuse, R12 ;  /* 0x000000d6dc0c723c */ /* 0x080ff0000000180c */
[C---:B------:R-:W-:Y:S01]  /*bdc0*/  HMMA.16816.F32 R16, R132.reuse, R214, R16 ;  /* 0x000000d68410723c */ /* 0x040fe20000001810 */
[----:B------:R-:W-:Y:S07]  /*bdd0*/  LDSM.16.M88.4 R212, [R0] ;  /* 0x0000000000d4783b */ /* 0x000fee0000000200 */
        /* <DEDUP_REMOVED lines=13> */
[----:B------:R-:W3:Y:S07]  /*beb0*/  LDSM.16.M88.4 R220, [R136] ;  /* 0x0000000088dc783b */ /* 0x000eee0000000200 */
[----:B------:R-:W-:Y:S01]  /*bec0*/  HMMA.16816.F32 R64, R132, R226, R64 ;  /* 0x000000e28440723c */ /* 0x000fe20000001840 */
[----:B------:R-:W5:Y:S07]  /*bed0*/  LDSM.16.M88.4 R132, [R142] ;  /* 0x000000008e84783b */ /* 0x000f6e0000000200 */
[-C--:B--2---:R-:W-:Y:S01]  /*bee0*/  HMMA.16816.F32 R4, R208, R212.reuse, R4 ;  /* 0x000000d4d004723c */ /* 0x084fe20000001804 */
[----:B------:R-:W-:Y:S07]  /*bef0*/  LDSM.16.M88.4 R224, [R241+0x6000] ;  /* 0x00600000f1e0783b */ /* 0x000fee0000000200 */
        /* <DEDUP_REMOVED lines=14> */
[-C--:B-----5:R-:W-:Y:S08]  /*bfe0*/  HMMA.16816.F32 R52, R208, R132.reuse, R52 ;  /* 0x00000084d034723c */ /* 0x0a0ff00000001834 */
[C---:B------:R-:W-:Y:S08]  /*bff0*/  HMMA.16816.F32 R56, R216.reuse, R132, R56 ;  /* 0x00000084d838723c */ /* 0x040ff00000001838 */
[-C--:B------:R-:W-:Y:S01]  /*c000*/  HMMA.16816.F32 R60, R216, R134.reuse, R60 ;  /* 0x00000086d83c723c */ /* 0x080fe2000000183c */
[----:B------:R-:W4:Y:S07]  /*c010*/  LDSM.16.M88.4 R216, [R235+0x3000] ;  /* 0x00300000ebd8783b */ /* 0x000f2e0000000200 */
[----:B------:R-:W-:Y:S01]  /*c020*/  HMMA.16816.F32 R64, R208, R134, R64 ;  /* 0x00000086d040723c */ /* 0x000fe20000001840 */
[----:B------:R-:W5:Y:S07]  /*c030*/  LDSM.16.M88.4 R132, [R235+0x3800] ;  /* 0x00380000eb84783b */ /* 0x000f6e0000000200 */
[-C--:B--2---:R-:W-:Y:S01]  /*c040*/  HMMA.16816.F32 R4, R212, R220.reuse, R4 ;  /* 0x000000dcd404723c */ /* 0x084fe20000001804 */
[----:B------:R-:W-:Y:S07]  /*c050*/  LDSM.16.M88.4 R208, [R243+0x4000] ;  /* 0x00400000f3d0783b */ /* 0x000fee0000000200 */
        /* <DEDUP_REMOVED lines=8> */
[----:B------:R-:W-:Y:S07]  /*c0e0*/  LDSM.16.M88.4 R228, [R234+0x1000] ;  /* 0x00100000eae4783b */ /* 0x000fee0000000200 */
[-C--:B----4-:R-:W-:Y:S08]  /*c0f0*/  HMMA.16816.F32 R36, R212, R216.reuse, R36 ;  /* 0x000000d8d424723c */ /* 0x090ff00000001824 */
[C---:B------:R-:W-:Y:S08]  /*c100*/  HMMA.16816.F32 R40, R224.reuse, R216, R40 ;  /* 0x000000d8e028723c */ /* 0x040ff00000001828 */
[-C--:B------:R-:W-:Y:S08]  /*c110*/  HMMA.16816.F32 R44, R224, R218.reuse, R44 ;  /* 0x000000dae02c723c */ /* 0x080ff0000000182c */
[C---:B------:R-:W-:Y:S01]  /*c120*/  HMMA.16816.F32 R48, R212.reuse, R218, R48 ;  /* 0x000000dad430723c */ /* 0x040fe20000001830 */
[----:B------:R-:W2:Y:S07]  /*c130*/  LDSM.16.M88.4 R216, [R234] ;  /* 0x00000000ead8783b */ /* 0x000eae0000000200 */
[-C--:B-----5:R-:W-:Y:S08]  /*c140*/  HMMA.16816.F32 R52, R212, R132.reuse, R52 ;  /* 0x00000084d434723c */ /* 0x0a0ff00000001834 */
[C---:B------:R-:W-:Y:S08]  /*c150*/  HMMA.16816.F32 R56, R224.reuse, R132, R56 ;  /* 0x00000084e038723c */ /* 0x040ff00000001838 */
[-C--:B------:R-:W-:Y:S01]  /*c160*/  HMMA.16816.F32 R60, R224, R134.reuse, R60 ;  /* 0x00000086e03c723c */ /* 0x080fe2000000183c */
[----:B------:R-:W3:Y:S07]  /*c170*/  LDSM.16.M88.4 R224, [R234+0x800] ;  /* 0x00080000eae0783b */ /* 0x000eee0000000200 */
[----:B------:R-:W-:Y:S01]  /*c180*/  HMMA.16816.F32 R64, R212, R134, R64 ;  /* 0x00000086d440723c */ /* 0x000fe20000001840 */
[----:B------:R-:W4:Y:S01]  /*c190*/  LDSM.16.M88.4 R132, [R234+0x1800] ;  /* 0x00180000ea84783b */ /* 0x000f220000000200 */
[----:B------:R-:W-:Y:S06]  /*c1a0*/  DEPBAR.LE SB0, 0x0 ;  /* 0x000080000000791a */ /* 0x000fec0000000000 */
[-C--:B--2---:R-:W-:Y:S01]  /*c1b0*/  HMMA.16816.F32 R4, R208, R216.reuse, R4 ;  /* 0x000000d8d004723c */ /* 0x084fe20000001804 */
[----:B------:R-:W-:Y:S07]  /*c1c0*/  BAR.SYNC.DEFER_BLOCKING 0x0 ;  /* 0x0000000000007b1d */ /* 0x000fee0000010000 */
        /* <DEDUP_REMOVED lines=17> */
[----:B-1----:R-:W-:Y:S01]  /*c2e0*/  IMAD.MOV.U32 R246, RZ, RZ, RZ ;  /* 0x000000fffff67224 */ /* 0x002fe200078e00ff */
        /* <DEDUP_REMOVED lines=39> */
.L_x_3911:
[----:B------:R-:W-:-:S05]  /*c560*/  BRA.DIV ~URZ, `(.L_x_3831) ;  /* 0x000096627f007947 */ /* 0x000fca000b800000 */
[----:B------:R-:W3:Y:S01]  /*c570*/  SHFL.IDX PT, R142, R132, RZ, 0x181f ;  /* 0x00181fff848e7589 */ /* 0x000ee200000e0000 */
[C---:B------:R-:W-:Y:S02]  /*c580*/  IADD3 R2, -R245.reuse, 0x10, RZ ;  /* 0x00000010f5027810 */ /* 0x040fe40007ffe1ff */
[----:B------:R-:W-:Y:S01]  /*c590*/  ISETP.NE.U32.AND P2, PT, R245, RZ, PT ;  /* 0x000000fff500720c */ /* 0x000fe20003f45070 */
[----:B------:R-:W4:Y:S01]  /*c5a0*/  SHFL.IDX PT, R3, R132, 0x1, 0x181f ;  /* 0x00381f0084037f89 */ /* 0x000f2200000e0000 */
[----:B------:R-:W-:Y:S03]  /*c5b0*/  LOP3.LUT R2, R2, 0xf, RZ, 0xc0, !PT ;  /* 0x0000000f02027812 */ /* 0x000fe600078ec0ff */
[----:B------:R-:W-:Y:S01]  /*c5c0*/  SHFL.IDX PT, R136, R0, 0x2, 0x181f ;  /* 0x00581f0000887f89 */ /* 0x000fe200000e0000 */
[----:B---3--:R-:W-:Y:S04]  /*c5d0*/  IADD3 R208, P5, P4, R2, R142, R141 ;  /* 0x0000008e02d07210 */ /* 0x008fe80007cbe08d */
[----:B--2---:R-:W-:Y:S02]  /*c5e0*/  IADD3.X R209, RZ, R135, R133, P5, P4 ;  /* 0x00000087ffd17210 */ /* 0x004fe40002fe8485 */
[-C--:B------:R-:W-:Y:S03]  /*c5f0*/  IADD3 R142, P4, R142, R210.reuse, RZ ;  /* 0x000000d28e8e7210 */ /* 0x080fe60007f9e0ff */
[----:B------:R2:W-:Y:S02]  /*c600*/  LDGSTS.E.BYPASS.LTC128B.128.ZFILL [R247+0x4100], [R208.64], P2 ;  /* 0x04100000d0f77fae */ /* 0x0005e40009141d46 */
[--C-:B------:R-:W-:Y:S02]  /*c610*/  IMAD.X R143, R135, 0x1, R134.reuse, P4 ;  /* 0x00000001878f7824 */ /* 0x100fe400020e0686 */
[----:B------:R-:W3:Y:S04]  /*c620*/  SHFL.IDX PT, R135, R0, 0x1, 0x181f ;  /* 0x00381f0000877f89 */ /* 0x000ee800000e0000 */
[----:B------:R4:W-:Y:S04]  /*c630*/  LDGSTS.E.BYPASS.LTC128B.128 [R247+0x6100], [R142.64], !P0 ;  /* 0x061000008ef77fae */ /* 0x0009e8000c101d46 */
[----:B-1----:R-:W-:Y:S01]  /*c640*/  SHFL.IDX PT, R0, R0, 0x3, 0x181f ;  /* 0x00781f0000007f89 */ /* 0x002fe200000e0000 */
[C---:B----4-:R-:W-:Y:S04]  /*c650*/  IADD3 R142, P5, P4, R2.reuse, R3, R141 ;  /* 0x00000003028e7210 */ /* 0x050fe80007cbe08d */
[----:B---3--:R-:W-:Y:S05]  /*c660*/  IADD3.X R143, RZ, R135, R133, P5, P4 ;  /* 0x00000087ff8f7210 */ /* 0x008fea0002fe8485 */
[----:B------:R1:W-:Y:S02]  /*c670*/  LDGSTS.E.BYPASS.LTC128B.128.ZFILL [R247+0x4900], [R142.64], P2 ;  /* 0x049000008ef77fae */ /* 0x0003e40009141d46 */
[----:B-1----:R-:W-:Y:S05]  /*c680*/  IADD3 R142, P4, R3, R210, RZ ;  /* 0x000000d2038e7210 */ /* 0x002fea0007f9e0ff */
[--C-:B------:R-:W-:Y:S02]  /*c690*/  IMAD.X R143, R135, 0x1, R134.reuse, P4 ;  /* 0x00000001878f7824 */ /* 0x100fe400020e0686 */
[----:B------:R-:W1:Y:S04]  /*c6a0*/  SHFL.IDX PT, R135, R132, 0x2, 0x181f ;  /* 0x00581f0084877f89 */ /* 0x000e6800000e0000 */
[----:B------:R2:W-:Y:S04]  /*c6b0*/  LDGSTS.E.BYPASS.LTC128B.128 [R247+0x6900], [R142.64], !P0 ;  /* 0x069000008ef77fae */ /* 0x0005e8000c101d46 */
[----:B------:R-:W3:Y:S01]  /*c6c0*/  SHFL.IDX PT, R132, R132, 0x3, 0x181f ;  /* 0x00781f0084847f89 */ /* 0x000ee200000e0000 */
[----:B-1----:R-:W-:Y:S04]  /*c6d0*/  IADD3 R2, P5, P4, R2, R135, R141 ;  /* 0x0000008702027210 */ /* 0x002fe80007cbe08d */
[----:B------:R-:W-:Y:S05]  /*c6e0*/  IADD3.X R3, RZ, R136, R133, P5, P4 ;  /* 0x00000088ff037210 */ /* 0x000fea0002fe8485 */
[----:B------:R1:W-:Y:S02]  /*c6f0*/  LDGSTS.E.BYPASS.LTC128B.128.ZFILL [R247+0x5100], [R2.64], P2 ;  /* 0x0510000002f77fae */ /* 0x0003e40009141d46 */
[----:B-1----:R-:W-:Y:S05]  /*c700*/  IADD3 R2, P2, R135, R210, RZ ;  /* 0x000000d287027210 */ /* 0x002fea0007f5e0ff */
[----:B------:R-:W-:Y:S05]  /*c710*/  IMAD.X R3, R136, 0x1, R134, P2 ;  /* 0x0000000188037824 */ /* 0x000fea00010e0686 */
[----:B------:R2:W-:Y:S03]  /*c720*/  LDGSTS.E.BYPASS.LTC128B.128 [R247+0x7100], [R2.64], !P0 ;  /* 0x0710000002f77fae */ /* 0x0005e6000c101d46 */
.L_x_3912:
[C---:B--23--:R-:W-:Y:S02]  /*c730*/  IADD3 R2, -R245.reuse, 0x10, RZ ;  /* 0x00000010f5027810 */ /* 0x04cfe40007ffe1ff */
[----:B------:R-:W-:Y:S02]  /*c740*/  ISETP.NE.U32.AND P2, PT, R245, RZ, PT ;  /* 0x000000fff500720c */ /* 0x000fe40003f45070 */
[----:B------:R-:W-:Y:S04]  /*c750*/  LOP3.LUT R2, R2, 0xf, RZ, 0xc0, !PT ;  /* 0x0000000f02027812 */ /* 0x000fe800078ec0ff */
[----:B------:R-:W-:Y:S04]  /*c760*/  IADD3 R2, P5, P4, R2, R132, R141 ;  /* 0x0000008402027210 */ /* 0x000fe80007cbe08d */
[----:B------:R-:W-:Y:S05]  /*c770*/  IADD3.X R3, RZ, R0, R133, P5, P4 ;  /* 0x00000000ff037210 */ /* 0x000fea0002fe8485 */
[----:B------:R-:W-:Y:S01]  /*c780*/  @!PT LDS RZ, [RZ] ;  /* 0x00000000fffff984 */ /* 0x000fe20000000800 */
[----:B------:R-:W-:Y:S01]  /*c790*/  @!PT LDS RZ, [RZ] ;  /* 0x00000000fffff984 */ /* 0x000fe20000000800 */
[----:B------:R-:W-:Y:S01]  /*c7a0*/  @!PT LDS RZ, [RZ] ;  /* 0x00000000fffff984 */ /* 0x000fe20000000800 */
[----:B------:R1:W-:Y:S02]  /*c7b0*/  LDGSTS.E.BYPASS.LTC128B.128.ZFILL [R247+0x5900], [R2.64], P2 ;  /* 0x0590000002f77fae */ /* 0x0003e40009141d46 */
[----:B-1----:R-:W-:Y:S05]  /*c7c0*/  IADD3 R2, P2, R132, R210, RZ ;  /* 0x000000d284027210 */ /* 0x002fea0007f5e0ff */
[----:B------:R-:W-:Y:S05]  /*c7d0*/  IMAD.X R3, R0, 0x1, R134, P2 ;  /* 0x0000000100037824 */ /* 0x000fea00010e0686 */
[----:B------:R1:W-:Y:S03]  /*c7e0*/  LDGSTS.E.BYPASS.LTC128B.128 [R247+0x7900], [R2.64], !P0 ;  /* 0x0790000002f77fae */ /* 0x0003e6000c101d46 */
.L_x_3829:
[----:B-1----:R-:W-:Y:S05]  /*c7f0*/  BSYNC B0 ;  /* 0x0000000000007941 */ /* 0x002fea0003800000 */
.L_x_3828:
        /* <DEDUP_REMOVED lines=67> */
[----:B-1----:R-:W-:Y:S02]  /*cc30*/  FMNMX.FTZ R132, R132, R0, !PT ;  /* 0x0000000084847209 */ /* 0x002fe40007810000 */
[----:B------:R-:W1:Y:S04]  /*cc40*/  SHFL.BFLY PT, R0, R135, 0x2, 0x1f ;  /* 0x0c401f0087007f89 */ /* 0x000e6800000e0000 */
[----:B------:R-:W2:Y:S01]  /*cc50*/  SHFL.BFLY PT, R136, R132, 0x1, 0x1f ;  /* 0x0c201f0084887f89 */ /* 0x000ea200000e0000 */
[----:B-1----:R-:W-:Y:S02]  /*cc60*/  FMNMX.FTZ R135, R135, R0, !PT ;  /* 0x0000000087877209 */ /* 0x002fe40007810000 */
[----:B--2---:R-:W-:Y:S03]  /*cc70*/  FMNMX.FTZ R136, R132, R136, !PT ;  /* 0x0000008884887209 */ /* 0x004fe60007810000 */
[----:B------:R-:W1:Y:S04]  /*cc80*/  SHFL.BFLY PT, R0, R135, 0x1, 0x1f ;  /* 0x0c201f0087007f89 */ /* 0x000e6800000e0000 */
[----:B------:R-:W2:Y:S01]  /*cc90*/  SHFL.BFLY PT, R132, R133, 0x2, 0x1f ;  /* 0x0c401f0085847f89 */ /* 0x000ea200000e0000 */
[----:B-1----:R-:W-:Y:S03]  /*cca0*/  FMNMX.FTZ R135, R135, R0, !PT ;  /* 0x0000000087877209 */ /* 0x002fe60007810000 */
[----:B------:R-:W1:Y:S01]  /*ccb0*/  SHFL.BFLY PT, R0, R134, 0x2, 0x1f ;  /* 0x0c401f0086007f89 */ /* 0x000e6200000e0000 */
[----:B--2---:R-:W-:Y:S02]  /*ccc0*/  FMNMX.FTZ R132, R133, R132, !PT ;  /* 0x0000008485847209 */ /* 0x004fe40007810000 */
[----:B-1----:R-:W-:Y:S05]  /*ccd0*/  FMNMX.FTZ R134, R134, R0, !PT ;  /* 0x0000000086867209 */ /* 0x002fea0007810000 */
[----:B------:R-:W1:Y:S02]  /*cce0*/  SHFL.BFLY PT, R0, R134, 0x1, 0x1f ;  /* 0x0c201f0086007f89 */ /* 0x000e6400000e0000 */
[----:B-1----:R-:W-:Y:S02]  /*ccf0*/  FMNMX.FTZ R134, R134, R0, !PT ;  /* 0x0000000086867209 */ /* 0x002fe40007810000 */
[----:B------:R1:W2:Y:S04]  /*cd00*/  SHFL.BFLY PT, R0, R132, 0x1, 0x1f ;  /* 0x0c201f0084007f89 */ /* 0x0002a800000e0000 */
.L_x_3913:
[----:B------:R-:W3:Y:S01]  /*cd10*/  LDL.LU R3, [R1+0x4] ;  /* 0x0000040001037983 */ /* 0x000ee20000300800 */
[----:B------:R-:W-:Y:S01]  /*cd20*/  FMUL.FTZ R2, R136, c[0x0][0x2d0] ;  /* 0x0000b40088027a20 */ /* 0x000fe20000410000 */
[----:B--2---:R-:W-:Y:S01]  /*cd30*/  FMNMX.FTZ R133, R0, R132, !PT ;  /* 0x0000008400857209 */ /* 0x004fe20007810000 */
[----:B------:R-:W-:Y:S01]  /*cd40*/  FADD.FTZ R0, -R136, R137 ;  /* 0x0000008988007221 */ /* 0x000fe20000010100 */
[----:B------:R-:W2:Y:S01]  /*cd50*/  LDL.LU R210, [R1] ;  /* 0x0000000001d27983 */ /* 0x000ea20000300800 */
[--C-:B------:R-:W-:Y:S01]  /*cd60*/  FFMA.FTZ R4, R4, c[0x0][0x2d0], -R2.reuse ;  /* 0x0000b40004047a23 */ /* 0x100fe20000010802 */
[----:B------:R-:W-:Y:S01]  /*cd70*/  WARPSYNC 0xffffffff ;  /* 0xffffffff00007948 */ /* 0x000fe20003800000 */
[----:B------:R-:W-:Y:S01]  /*cd80*/  FMUL.FTZ R0, R0, c[0x0][0x2d0] ;  /* 0x0000b40000007a20 */ /* 0x000fe20000410000 */
[----:B------:R-:W-:Y:S01]  /*cd90*/  ISETP.GT.AND P0, PT, R248, RZ, PT ;  /* 0x000000fff800720c */ /* 0x000fe20003f04270 */
[--C-:B------:R-:W-:Y:S02]  /*cda0*/  FFMA.FTZ R5, R5, c[0x0][0x2d0], -R2.reuse ;  /* 0x0000b40005057a23 */ /* 0x100fe40000010802 */
[----:B-1----:R-:W1:Y:S01]  /*cdb0*/  MUFU.EX2 R132, R0 ;  /* 0x0000000000847308 */ /* 0x002e620000000800 */
        /* <DEDUP_REMOVED lines=15> */
[----:B------:R-:W-:Y:S02]  /*ceb0*/  FFMA.FTZ R209, R64, c[0x0][0x2d0], -R2 ;  /* 0x0000b40040d17a23 */ /* 0x000fe40000010802 */
[----:B------:R-:W-:Y:S01]  /*cec0*/  FMUL.FTZ R2, R135, c[0x0][0x2d0] ;  /* 0x0000b40087027a20 */ /* 0x000fe20000410000 */
[----:B------:R-:W-:Y:S03]  /*ced0*/  MUFU.EX2 R20, R16 ;  /* 0x0000001000147308 */ /* 0x000fe60000000800 */
        /* <DEDUP_REMOVED lines=8> */
[--C-:B------:R-:W-:Y:S01]  /*cf60*/  FFMA.FTZ R222, R34, c[0x0][0x2d0], -R2.reuse ;  /* 0x0000b40022de7a23 */ /* 0x100fe20000010802 */
[----:B------:R-:W-:Y:S01]  /*cf70*/  MOV R34, R212 ;  /* 0x000000d400227202 */ /* 0x000fe20000000f00 */
[--C-:B------:R-:W-:Y:S01]  /*cf80*/  FFMA.FTZ R221, R35, c[0x0][0x2d0], -R2.reuse ;  /* 0x0000b40023dd7a23 */ /* 0x100fe20000010802 */
[----:B------:R-:W5:Y:S01]  /*cf90*/  MUFU.EX2 R7, R7 ;  /* 0x0000000700077308 */ /* 0x000f620000000800 */
[--C-:B------:R-:W-:Y:S02]  /*cfa0*/  FFMA.FTZ R51, R51, c[0x0][0x2d0], -R2.reuse ;  /* 0x0000b40033337a23 */ /* 0x100fe40000010802 */
[--C-:B------:R-:W-:Y:S02]  /*cfb0*/  FFMA.FTZ R143, R54, c[0x0][0x2d0], -R2.reuse ;  /* 0x0000b400368f7a23 */ /* 0x100fe40000010802 */
[--C-:B------:R-:W-:Y:S02]  /*cfc0*/  FFMA.FTZ R49, R55, c[0x0][0x2d0], -R2.reuse ;  /* 0x0000b40037317a23 */ /* 0x100fe40000010802 */
[--C-:B------:R-:W-:Y:S02]  /*cfd0*/  FFMA.FTZ R64, R66, c[0x0][0x2d0], -R2.reuse ;  /* 0x0000b40042407a23 */ /* 0x100fe40000010802 */
[--C-:B------:R-:W-:Y:S01]  /*cfe0*/  FFMA.FTZ R211, R18, c[0x0][0x2d0], -R2.reuse ;  /* 0x0000b40012d37a23 */ /* 0x100fe20000010802 */
[----:B------:R-:W-:Y:S01]  /*cff0*/  MUFU.EX2 R224, R224 ;  /* 0x000000e000e07308 */ /* 0x000fe20000000800 */
[--C-:B------:R-:W-:Y:S02]  /*d000*/  FFMA.FTZ R50, R50, c[0x0][0x2d0], -R2.reuse ;  /* 0x0000b40032327a23 */ /* 0x100fe40000010802 */
[----:B------:R-:W-:Y:S07]  /*d010*/  FFMA.FTZ R141, R67, c[0x0][0x2d0], -R2 ;  /* 0x0000b400438d7a23 */ /* 0x000fee0000010802 */
[----:B------:R-:W-:Y:S10]  /*d020*/  MUFU.EX2 R211, R211 ;  /* 0x000000d300d37308 */ /* 0x000ff40000000800 */
[----:B------:R-:W-:Y:S01]  /*d030*/  MUFU.EX2 R137, R137 ;  /* 0x0000008900897308 */ /* 0x000fe20000000800 */
        /* <DEDUP_REMOVED lines=16> */
[----:B---3--:R-:W-:Y:S04]  /*d140*/  FFMA.FTZ R0, R132, R3, R4 ;  /* 0x0000000384007223 */ /* 0x008fe80000010004 */
[C---:B----4-:R-:W-:Y:S01]  /*d150*/  FADD.FTZ R5, R208.reuse, R0 ;  /* 0x00000000d0057221 */ /* 0x050fe20000010000 */
[----:B------:R-:W-:Y:S01]  /*d160*/  F2FP.PACK_AB R208, R208, R4 ;  /* 0x00000004d0d0723e */ /* 0x000fe200000000ff */
[----:B------:R-:W-:Y:S01]  /*d170*/  FADD.FTZ R0, -R135, R138 ;  /* 0x0000008a87007221 */ /* 0x000fe20000010100 */
[----:B------:R-:W-:Y:S01]  /*d180*/  MOV R138, R209 ;  /* 0x000000d1008a7202 */ /* 0x000fe20000000f00 */
[----:B------:R-:W-:Y:S01]  /*d190*/  FMUL.FTZ R4, R134, c[0x0][0x2d0] ;  /* 0x0000b40086047a20 */ /* 0x000fe20000410000 */
[----:B-----5:R-:W-:Y:S01]  /*d1a0*/  F2FP.PACK_AB R209, R7, R6 ;  /* 0x0000000607d1723e */ /* 0x020fe200000000ff */
[----:B------:R-:W-:Y:S02]  /*d1b0*/  FMUL.FTZ R0, R0, c[0x0][0x2d0] ;  /* 0x0000b40000007a20 */ /* 0x000fe40000410000 */
[----:B------:R-:W-:Y:S02]  /*d1c0*/  FADD.FTZ R5, R20, R5 ;  /* 0x0000000514057221 */ /* 0x000fe40000010000 */
[----:B------:R-:W2:Y:S01]  /*d1d0*/  MUFU.EX2 R3, R0 ;  /* 0x0000000000037308 */ /* 0x000ea20000000800 */
[--C-:B------:R-:W-:Y:S02]  /*d1e0*/  FFMA.FTZ R54, R61, c[0x0][0x2d0], -R4.reuse ;  /* 0x0000b4003d367a23 */ /* 0x100fe40000010804 */
[--C-:B------:R-:W-:Y:S02]  /*d1f0*/  FFMA.FTZ R8, R8, c[0x0][0x2d0], -R4.reuse ;  /* 0x0000b40008087a23 */ /* 0x100fe40000010804 */
[--C-:B------:R-:W-:Y:S02]  /*d200*/  FFMA.FTZ R9, R9, c[0x0][0x2d0], -R4.reuse ;  /* 0x0000b40009097a23 */ /* 0x100fe40000010804 */
[--C-:B------:R-:W-:Y:S01]  /*d210*/  FFMA.FTZ R18, R12, c[0x0][0x2d0], -R4.reuse ;  /* 0x0000b4000c127a23 */ /* 0x100fe20000010804 */
[----:B------:R-:W-:Y:S01]  /*d220*/  MOV R12, R213 ;  /* 0x000000d5000c7202 */ /* 0x000fe20000000f00 */
        /* <DEDUP_REMOVED lines=10> */
[----:B--2---:R-:W-:Y:S02]  /*d2d0*/  FFMA.FTZ R0, R3, R210, R6 ;  /* 0x000000d203007223 */ /* 0x004fe40000010006 */
[----:B------:R-:W-:Y:S02]  /*d2e0*/  FFMA.FTZ R219, R29, c[0x0][0x2d0], -R4 ;  /* 0x0000b4001ddb7a23 */ /* 0x000fe40000010804 */
[----:B------:R-:W-:Y:S01]  /*d2f0*/  FADD.FTZ R32, R7, R0 ;  /* 0x0000000007207221 */ /* 0x000fe20000010000 */
[----:B------:R1:W2:Y:S01]  /*d300*/  MUFU.EX2 R210, R17 ;  /* 0x0000001100d27308 */ /* 0x0002a20000000800 */
[----:B------:R-:W-:Y:S02]  /*d310*/  FADD.FTZ R0, -R134, R139 ;  /* 0x0000008b86007221 */ /* 0x000fe40000010100 */
[--C-:B------:R-:W-:Y:S02]  /*d320*/  FFMA.FTZ R231, R40, c[0x0][0x2d0], -R4.reuse ;  /* 0x0000b40028e77a23 */ /* 0x100fe40000010804 */
[----:B------:R-:W-:Y:S02]  /*d330*/  FMUL.FTZ R0, R0, c[0x0][0x2d0] ;  /* 0x0000b40000007a20 */ /* 0x000fe40000410000 */
[--C-:B------:R-:W-:Y:S02]  /*d340*/  FFMA.FTZ R230, R41, c[0x0][0x2d0], -R4.reuse ;  /* 0x0000b40029e67a23 */ /* 0x100fe40000010804 */
        /* <DEDUP_REMOVED lines=10> */
[----:B-1----:R-:W-:Y:S02]  /*d3f0*/  FFMA.FTZ R17, R13, c[0x0][0x2d0], -R4 ;  /* 0x0000b4000d117a23 */ /* 0x002fe40000010804 */
[----:B------:R-:W5:Y:S01]  /*d400*/  LDL.LU R13, [R1+0x8] ;  /* 0x00000800010d7983 */ /* 0x000f620000300800 */
[C---:B--2---:R-:W-:Y:S01]  /*d410*/  FADD.FTZ R220, R210.reuse, R5 ;  /* 0x00000005d2dc7221 */ /* 0x044fe20000010000 */
[----:B------:R-:W-:Y:S01]  /*d420*/  F2FP.PACK_AB R210, R210, R20 ;  /* 0x00000014d2d2723e */ /* 0x000fe200000000ff */
[----:B------:R-:W-:Y:S01]  /*d430*/  FMUL.FTZ R4, R133, c[0x0][0x2d0] ;  /* 0x0000b40085047a20 */ /* 0x000fe20000410000 */
[----:B------:R-:W2:Y:S01]  /*d440*/  LDL.LU R20, [R1+0xc] ;  /* 0x00000c0001147983 */ /* 0x000ea20000300800 */
[----:B------:R-:W-:Y:S01]  /*d450*/  MOV R5, R141 ;  /* 0x0000008d00057202 */ /* 0x000fe20000000f00 */
[----:B------:R-:W-:Y:S01]  /*d460*/  FMUL.FTZ R102, R3, R102 ;  /* 0x0000006603667220 */ /* 0x000fe20000410000 */
[----:B------:R-:W-:Y:S01]  /*d470*/  MUFU.EX2 R216, R216 ;  /* 0x000000d800d87308 */ /* 0x000fe20000000800 */
[----:B---3--:R-:W-:Y:S01]  /*d480*/  FADD.FTZ R0, -R133, R140 ;  /* 0x0000008c85007221 */ /* 0x008fe20000010100 */
[----:B------:R-:W-:Y:S01]  /*d490*/  MOV R140, R12 ;  /* 0x0000000c008c7202 */ /* 0x000fe20000000f00 */
        /* <DEDUP_REMOVED lines=20> */
[C---:B----4-:R-:W-:Y:S01]  /*d5e0*/  FMUL.FTZ R12, R2.reuse, R168 ;  /* 0x000000a8020c7220 */ /* 0x050fe20000410000 */
[----:B------:R-:W-:Y:S01]  /*d5f0*/  MOV R168, R23 ;  /* 0x0000001700a87202 */ /* 0x000fe20000000f00 */
[C---:B------:R-:W-:Y:S01]  /*d600*/  FMUL.FTZ R29, R2.reuse, R161 ;  /* 0x000000a1021d7220 */ /* 0x040fe20000410000 */
[----:B------:R-:W-:Y:S01]  /*d610*/  MUFU.EX2 R215, R215 ;  /* 0x000000d700d77308 */ /* 0x000fe20000000800 */
[C---:B------:R-:W-:Y:S02]  /*d620*/  FMUL.FTZ R40, R2.reuse, R156 ;  /* 0x0000009c02287220 */ /* 0x040fe40000410000 */
[----:B------:R-:W-:Y:S01]  /*d630*/  FMUL.FTZ R8, R2, R172 ;  /* 0x000000ac02087220 */ /* 0x000fe20000410000 */
[----:B------:R-:W-:Y:S01]  /*d640*/  MOV R172, R140 ;  /* 0x0000008c00ac7202 */ /* 0x000fe20000000f00 */
[C---:B-1----:R-:W-:Y:S01]  /*d650*/  FMUL.FTZ R30, R0.reuse, R162 ;  /* 0x000000a2001e7220 */ /* 0x042fe20000410000 */
[----:B------:R-:W-:Y:S01]  /*d660*/  F2FP.PACK_AB R140, R21, R22 ;  /* 0x00000016158c723e */ /* 0x000fe200000000ff */
[----:B------:R-:W-:Y:S02]  /*d670*/  FMUL.FTZ R31, R0, R163 ;  /* 0x000000a3001f7220 */ /* 0x000fe40000410000 */
[C---:B------:R-:W-:Y:S01]  /*d680*/  FMUL.FTZ R28, R2.reuse, R160 ;  /* 0x000000a0021c7220 */ /* 0x040fe20000410000 */
[----:B------:R-:W1:Y:S01]  /*d690*/  MUFU.EX2 R162, R19 ;  /* 0x0000001300a27308 */ /* 0x000e620000000800 */
[----:B------:R-:W-:Y:S02]  /*d6a0*/  FMUL.FTZ R24, R2, R164 ;  /* 0x000000a402187220 */ /* 0x000fe40000410000 */
[C---:B------:R-:W-:Y:S02]  /*d6b0*/  FMUL.FTZ R42, R0.reuse, R158 ;  /* 0x0000009e002a7220 */ /* 0x040fe40000410000 */
[----:B------:R-:W-:Y:S02]  /*d6c0*/  FMUL.FTZ R43, R0, R159 ;  /* 0x0000009f002b7220 */ /* 0x000fe40000410000 */
[----:B------:R-:W-:Y:S02]  /*d6d0*/  FMUL.FTZ R41, R2, R157 ;  /* 0x0000009d02297220 */ /* 0x000fe40000410000 */
[----:B------:R-:W-:Y:S01]  /*d6e0*/  FADD.FTZ R157, R211, R32 ;  /* 0x00000020d39d7221 */ /* 0x000fe20000010000 */
[----:B------:R3:W-:Y:S01]  /*d6f0*/  MUFU.EX2 R163, R6 ;  /* 0x0000000600a37308 */ /* 0x0007e20000000800 */
        /* <DEDUP_REMOVED lines=9> */
[----:B------:R-:W4:Y:S01]  /*d790*/  MUFU.EX2 R160, R7 ;  /* 0x0000000700a07308 */ /* 0x000f220000000800 */
[----:B------:R-:W-:Y:S01]  /*d7a0*/  FMUL.FTZ R25, R2, R165 ;  /* 0x000000a502197220 */ /* 0x000fe20000410000 */
[----:B------:R-:W-:Y:S01]  /*d7b0*/  MOV R165, R54 ;  /* 0x0000003600a57202 */ /* 0x000fe20000000f00 */
[----:B------:R-:W-:Y:S01]  /*d7c0*/  FMUL.FTZ R26, R0, R166 ;  /* 0x000000a6001a7220 */ /* 0x000fe20000410000 */
[----:B-1----:R-:W-:Y:S01]  /*d7d0*/  F2FP.PACK_AB R211, R162, R211 ;  /* 0x000000d3a2d3723e */ /* 0x002fe200000000ff */
[C---:B------:R-:W-:Y:S01]  /*d7e0*/  FMUL.FTZ R19, R3.reuse, R183 ;  /* 0x000000b703137220 */ /* 0x040fe20000410000 */
[----:B------:R-:W-:Y:S01]  /*d7f0*/  MOV R183, R49 ;  /* 0x0000003100b77202 */ /* 0x000fe20000000f00 */
[----:B------:R-:W-:Y:S01]  /*d800*/  FMUL.FTZ R27, R0, R167 ;  /* 0x000000a7001b7220 */ /* 0x000fe20000410000 */
[----:B------:R-:W-:Y:S01]  /*d810*/  MOV R49, R36 ;  /* 0x0000002400317202 */ /* 0x000fe20000000f00 */
[----:B------:R-:W-:Y:S01]  /*d820*/  FMUL.FTZ R32, R132, R188 ;  /* 0x000000bc84207220 */ /* 0x000fe20000410000 */
[----:B------:R1:W-:Y:S01]  /*d830*/  MUFU.EX2 R159, R18 ;  /* 0x00000012009f7308 */ /* 0x0003e20000000800 */
[----:B------:R-:W-:Y:S01]  /*d840*/  MOV R188, R64 ;  /* 0x0000004000bc7202 */ /* 0x000fe20000000f00 */
[----:B------:R-:W-:Y:S01]  /*d850*/  FMUL.FTZ R60, R2, R144 ;  /* 0x00000090023c7220 */ /* 0x000fe20000410000 */
        /* <DEDUP_REMOVED lines=8> */
[----:B------:R-:W-:Y:S01]  /*d8e0*/  FMUL.FTZ R61, R2, R145 ;  /* 0x00000091023d7220 */ /* 0x000fe20000410000 */
[----:B------:R-:W-:Y:S01]  /*d8f0*/  MOV R167, R138 ;  /* 0x0000008a00a77202 */ /* 0x000fe20000000f00 */
[C---:B------:R-:W-:Y:S01]  /*d900*/  FMUL.FTZ R62, R0.reuse, R146 ;  /* 0x00000092003e7220 */ /* 0x040fe20000410000 */
[----:B----4-:R-:W-:Y:S01]  /*d910*/  F2FP.PACK_AB R143, R163, R160 ;  /* 0x000000a0a38f723e */ /* 0x010fe200000000ff */
[C---:B------:R-:W-:Y:S01]  /*d920*/  FMUL.FTZ R7, R3.reuse, R179 ;  /* 0x000000b303077220 */ /* 0x040fe20000410000 */
[----:B------:R-:W-:Y:S01]  /*d930*/  MOV R179, R66 ;  /* 0x0000004200b37202 */ /* 0x000fe20000000f00 */
[----:B------:R-:W-:Y:S01]  /*d940*/  FMUL.FTZ R63, R0, R147 ;  /* 0x00000093003f7220 */ /* 0x000fe20000410000 */
[----:B------:R-:W-:Y:S01]  /*d950*/  MOV R189, R139 ;  /* 0x0000008b00bd7202 */ /* 0x000fe20000000f00 */
[----:B------:R-:W-:Y:S01]  /*d960*/  LDSM.16.MT88.4 R144, [R238] ;  /* 0x00000000ee90783b */ /* 0x000fe20000004200 */
[----:B------:R4:W2:Y:S01]  /*d970*/  MUFU.EX2 R158, R16 ;  /* 0x00000010009e7308 */ /* 0x0008a20000000800 */
[C---:B------:R-:W-:Y:S02]  /*d980*/  FMUL.FTZ R44, R2.reuse, R152 ;  /* 0x00000098022c7220 */ /* 0x040fe40000410000 */
[----:B------:R-:W-:Y:S02]  /*d990*/  FMUL.FTZ R45, R2, R153 ;  /* 0x00000099022d7220 */ /* 0x000fe40000410000 */
[C---:B-1----:R-:W-:Y:S01]  /*d9a0*/  FMUL.FTZ R18, R3.reuse, R182 ;  /* 0x000000b603127220 */ /* 0x042fe20000410000 */
[----:B------:R-:W-:Y:S01]  /*d9b0*/  MOV R182, R34 ;  /* 0x0000002200b67202 */ /* 0x000fe20000000f00 */
[C---:B------:R-:W-:Y:S01]  /*d9c0*/  FMUL.FTZ R34, R3.reuse, R190 ;  /* 0x000000be03227220 */ /* 0x040fe20000410000 */
[----:B------:R-:W-:Y:S01]  /*d9d0*/  MOV R190, R55 ;  /* 0x0000003700be7202 */ /* 0x000fe20000000f00 */
[C---:B------:R-:W-:Y:S01]  /*d9e0*/  FMUL.FTZ R46, R0.reuse, R154 ;  /* 0x0000009a002e7220 */ /* 0x040fe20000410000 */
[----:B------:R-:W-:Y:S01]  /*d9f0*/  MUFU.EX2 R139, R226 ;  /* 0x000000e2008b7308 */ /* 0x000fe20000000800 */
[----:B------:R-:W-:Y:S02]  /*da00*/  FMUL.FTZ R47, R0, R155 ;  /* 0x0000009b002f7220 */ /* 0x000fe40000410000 */
[C---:B------:R-:W-:Y:S01]  /*da10*/  FMUL.FTZ R51, R3.reuse, R199 ;  /* 0x000000c703337220 */ /* 0x040fe20000410000 */
[----:B---3--:R-:W-:Y:S01]  /*da20*/  F2FP.PACK_AB R142, R164, R159 ;  /* 0x0000009fa48e723e */ /* 0x008fe200000000ff */
[C---:B------:R-:W-:Y:S01]  /*da30*/  FMUL.FTZ R17, R132.reuse, R181 ;  /* 0x000000b584117220 */ /* 0x040fe20000410000 */
[----:B------:R-:W-:Y:S01]  /*da40*/  LDSM.16.MT88.4 R152, [R237+0x800] ;  /* 0x00080000ed98783b */ /* 0x000fe20000004200 */
[C---:B------:R-:W-:Y:S01]  /*da50*/  FMUL.FTZ R48, R132.reuse, R196 ;  /* 0x000000c484307220 */ /* 0x040fe20000410000 */
[----:B------:R-:W-:Y:S01]  /*da60*/  MOV R196, R49 ;  /* 0x0000003100c47202 */ /* 0x000fe20000000f00 */
[----:B------:R-:W-:Y:S01]  /*da70*/  FMUL.FTZ R49, R132, R197 ;  /* 0x000000c584317220 */ /* 0x000fe20000410000 */
[----:B------:R-:W-:Y:S01]  /*da80*/  MUFU.EX2 R226, R188 ;  /* 0x000000bc00e27308 */ /* 0x000fe20000000800 */
[C---:B------:R-:W-:Y:S02]  /*da90*/  FMUL.FTZ R56, R2.reuse, R148 ;  /* 0x0000009402387220 */ /* 0x040fe40000410000 */
[----:B------:R-:W-:Y:S02]  /*daa0*/  FMUL.FTZ R57, R2, R149 ;  /* 0x0000009502397220 */ /* 0x000fe40000410000 */
[----:B----4-:R-:W-:Y:S01]  /*dab0*/  FMUL.FTZ R16, R132, R180 ;  /* 0x000000b484107220 */ /* 0x010fe20000410000 */
[----:B------:R-:W-:Y:S01]  /*dac0*/  MOV R180, R67 ;  /* 0x0000004300b47202 */ /* 0x000fe20000000f00 */
[C---:B------:R-:W-:Y:S02]  /*dad0*/  FMUL.FTZ R58, R0.reuse, R150 ;  /* 0x00000096003a7220 */ /* 0x040fe40000410000 */
[----:B------:R-:W-:Y:S01]  /*dae0*/  FMUL.FTZ R59, R0, R151 ;  /* 0x00000097003b7220 */ /* 0x000fe20000410000 */
[----:B------:R-:W-:Y:S01]  /*daf0*/  MUFU.EX2 R138, R225 ;  /* 0x000000e1008a7308 */ /* 0x000fe20000000800 */
[C---:B------:R-:W-:Y:S01]  /*db00*/  FMUL.FTZ R66, R3.reuse, R206 ;  /* 0x000000ce03427220 */ /* 0x040fe20000410000 */
[----:B------:R-:W-:Y:S01]  /*db10*/  LDSM.16.MT88.4 R148, [R236+0x800] ;  /* 0x00080000ec94783b */ /* 0x000fe20000004200 */
        /* <DEDUP_REMOVED lines=45> */
[C---:B-----5:R-:W-:Y:S02]  /*ddf0*/  FFMA.FTZ R4, R2.reuse, R13, R22 ;  /* 0x0000000d02047223 */ /* 0x060fe40000010016 */
[----:B------:R-:W-:Y:S01]  /*de00*/  FMUL.FTZ R13, R2, R169 ;  /* 0x000000a9020d7220 */ /* 0x000fe20000410000 */
[----:B------:R-:W-:Y:S01]  /*de10*/  MOV R169, R5 ;  /* 0x0000000500a97202 */ /* 0x000fe20000000f00 */
[----:B--2---:R-:W-:Y:S01]  /*de20*/  FFMA.FTZ R156, R0, R20, R141 ;  /* 0x00000014009c7223 */ /* 0x004fe2000001008d */
[----:B------:R-:W-:Y:S01]  /*de30*/  F2FP.PACK_AB R141, R158, R141 ;  /* 0x0000008d9e8d723e */ /* 0x000fe200000000ff */
[----:B------:R-:W-:Y:S01]  /*de40*/  FADD.FTZ R161, R21, R4 ;  /* 0x0000000415a17221 */ /* 0x000fe20000010000 */
[----:B------:R-:W-:Y:S01]  /*de50*/  MOV R181, R169 ;  /* 0x000000a900b57202 */ /* 0x000fe20000000f00 */
[----:B------:R-:W1:Y:S01]  /*de60*/  LDSM.16.MT88.4 R20, [R236] ;  /* 0x00000000ec14783b */ /* 0x000e620000004200 */
[C---:B------:R-:W-:Y:S01]  /*de70*/  FMUL.FTZ R4, R132.reuse, R176 ;  /* 0x000000b084047220 */ /* 0x040fe20000410000 */
[----:B------:R-:W-:Y:S01]  /*de80*/  MOV R176, R39 ;  /* 0x0000002700b07202 */ /* 0x000fe20000000f00 */
[C---:B------:R-:W-:Y:S01]  /*de90*/  FMUL.FTZ R5, R132.reuse, R177 ;  /* 0x000000b184057220 */ /* 0x040fe20000410000 */
[----:B------:R-:W-:Y:S01]  /*dea0*/  MOV R177, R65 ;  /* 0x0000004100b17202 */ /* 0x000fe20000000f00 */
[----:B------:R-:W-:Y:S01]  /*deb0*/  FADD.FTZ R161, R159, R161 ;  /* 0x000000a19fa17221 */ /* 0x000fe20000010000 */
[----:B------:R-:W-:Y:S01]  /*dec0*/  MOV R65, R37 ;  /* 0x0000002500417202 */ /* 0x000fe20000000f00 */
[----:B------:R-:W2:Y:S01]  /*ded0*/  MUFU.EX2 R2, R227 ;  /* 0x000000e300027308 */ /* 0x000ea20000000800 */
[----:B------:R-:W3:Y:S01]  /*dee0*/  LDSM.16.MT88.4 R36, [R237] ;  /* 0x00000000ed24783b */ /* 0x000ee20000004200 */
[----:B------:R-:W-:Y:S01]  /*def0*/  MOV R169, R172 ;  /* 0x000000ac00a97202 */ /* 0x000fe20000000f00 */
[----:B------:R-:W-:Y:S01]  /*df00*/  FADD.FTZ R0, R137, R220 ;  /* 0x000000dc89007221 */ /* 0x000fe20000010000 */
[----:B------:R-:W-:Y:S01]  /*df10*/  MOV R197, R65 ;  /* 0x0000004100c57202 */ /* 0x000fe20000000f00 */
[C---:B------:R-:W-:Y:S01]  /*df20*/  FMUL.FTZ R65, R132.reuse, R205 ;  /* 0x000000cd84417220 */ /* 0x040fe20000410000 */
[----:B------:R-:W-:Y:S01]  /*df30*/  MOV R172, R50 ;  /* 0x0000003200ac7202 */ /* 0x000fe20000000f00 */
[----:B------:R-:W-:Y:S01]  /*df40*/  FMUL.FTZ R50, R3, R198 ;  /* 0x000000c603327220 */ /* 0x000fe20000410000 */
[----:B------:R-:W-:Y:S01]  /*df50*/  MOV R198, R64 ;  /* 0x0000004000c67202 */ /* 0x000fe20000000f00 */
[----:B------:R-:W-:Y:S01]  /*df60*/  FMUL.FTZ R64, R132, R204 ;  /* 0x000000cc84407220 */ /* 0x000fe20000410000 */
[----:B------:R-:W-:Y:S01]  /*df70*/  MUFU.EX2 R169, R169 ;  /* 0x000000a900a97308 */ /* 0x000fe20000000800 */
[----:B------:R-:W-:Y:S09]  /*df80*/  LDSM.16.MT88.4 R204, [R238+0x1800] ;  /* 0x00180000eecc783b */ /* 0x000ff20000004200 */
[----:B------:R-:W-:Y:S01]  /*df90*/  MUFU.EX2 R172, R172 ;  /* 0x000000ac00ac7308 */ /* 0x000fe20000000800 */
[----:B--2---:R-:W-:Y:S04]  /*dfa0*/  FADD.FTZ R0, R2, R0 ;  /* 0x0000000002007221 */ /* 0x004fe80000010000 */
[----:B------:R-:W-:Y:S05]  /*dfb0*/  FADD.FTZ R0, R139, R0 ;  /* 0x000000008b007221 */ /* 0x000fea0000010000 */
[----:B------:R-:W-:Y:S01]  /*dfc0*/  MUFU.EX2 R217, R176 ;  /* 0x000000b000d97308 */ /* 0x000fe20000000800 */
[-C--:B-1----:R-:W-:Y:S08]  /*dfd0*/  HMMA.16816.F32 R4, R208, R20.reuse, R4 ;  /* 0x00000014d004723c */ /* 0x082ff00000001804 */
[C---:B------:R-:W-:Y:S07]  /*dfe0*/  HMMA.16816.F32 R8, R140.reuse, R20, R8 ;  /* 0x000000148c08723c */ /* 0x040fee0000001808 */
[C---:B------:R-:W-:Y:S01]  /*dff0*/  FMUL.FTZ R20, R132.reuse, R184 ;  /* 0x000000b884147220 */ /* 0x040fe20000410000 */
[-C--:B------:R-:W-:Y:S01]  /*e000*/  HMMA.16816.F32 R12, R140, R22.reuse, R12 ;  /* 0x000000168c0c723c */ /* 0x080fe2000000180c */
[----:B------:R-:W-:Y:S03]  /*e010*/  MUFU.EX2 R184, R212 ;  /* 0x000000d400b87308 */ /* 0x000fe60000000800 */
[C---:B------:R-:W-:Y:S04]  /*e020*/  FMUL.FTZ R21, R132.reuse, R185 ;  /* 0x000000b984157220 */ /* 0x040fe80000410000 */
[C---:B------:R-:W-:Y:S03]  /*e030*/  HMMA.16816.F32 R16, R208.reuse, R22, R16 ;  /* 0x00000016d010723c */ /* 0x040fe60000001810 */
[----:B------:R-:W-:Y:S04]  /*e040*/  MUFU.EX2 R185, R222 ;  /* 0x000000de00b97308 */ /* 0x000fe80000000800 */
[C---:B------:R-:W-:Y:S01]  /*e050*/  FMUL.FTZ R22, R3.reuse, R186 ;  /* 0x000000ba03167220 */ /* 0x040fe20000410000 */
[----:B------:R-:W-:Y:S01]  /*e060*/  MOV R186, R52 ;  /* 0x0000003400ba7202 */ /* 0x000fe20000000f00 */
[C---:B------:R-:W-:Y:S03]  /*e070*/  FMUL.FTZ R23, R3.reuse, R187 ;  /* 0x000000bb03177220 */ /* 0x040fe60000410000 */
[----:B------:R-:W-:Y:S02]  /*e080*/  MOV R187, R53 ;  /* 0x0000003500bb7202 */ /* 0x000fe40000000f00 */
[----:B------:R-:W1:Y:S01]  /*e090*/  LDSM.16.MT88.4 R52, [R239] ;  /* 0x00000000ef34783b */ /* 0x000e620000004200 */
[----:B------:R-:W-:Y:S01]  /*e0a0*/  MUFU.EX2 R186, R186 ;  /* 0x000000ba00ba7308 */ /* 0x000fe20000000800 */
[-C--:B---3--:R-:W-:Y:S08]  /*e0b0*/  HMMA.16816.F32 R20, R208, R36.reuse, R20 ;  /* 0x00000024d014723c */ /* 0x088ff00000001814 */
[C---:B------:R-:W-:Y:S01]  /*e0c0*/  HMMA.16816.F32 R24, R140.reuse, R36, R24 ;  /* 0x000000248c18723c */ /* 0x040fe20000001818 */
[----:B------:R-:W-:Y:S06]  /*e0d0*/  MUFU.EX2 R187, R187 ;  /* 0x000000bb00bb7308 */ /* 0x000fec0000000800 */
[C---:B------:R-:W-:Y:S01]  /*e0e0*/  FMUL.FTZ R36, R132.reuse, R192 ;  /* 0x000000c084247220 */ /* 0x040fe20000410000 */
[-C--:B------:R-:W-:Y:S03]  /*e0f0*/  HMMA.16816.F32 R28, R140, R38.reuse, R28 ;  /* 0x000000268c1c723c */ /* 0x080fe6000000181c */
[----:B------:R-:W-:Y:S01]  /*e100*/  MUFU.EX2 R192, R219 ;  /* 0x000000db00c07308 */ /* 0x000fe20000000800 */
[C---:B------:R-:W-:Y:S04]  /*e110*/  FMUL.FTZ R37, R132.reuse, R193 ;  /* 0x000000c184257220 */ /* 0x040fe80000410000 */
[C---:B------:R-:W-:Y:S05]  /*e120*/  HMMA.16816.F32 R32, R208.reuse, R38, R32 ;  /* 0x00000026d020723c */ /* 0x040fea0000001820 */
[----:B------:R-:W2:Y:S02]  /*e130*/  MUFU.EX2 R193, R221 ;  /* 0x000000dd00c17308 */ /* 0x000ea40000000800 */
[C---:B------:R-:W-:Y:S02]  /*e140*/  FMUL.FTZ R38, R3.reuse, R194 ;  /* 0x000000c203267220 */ /* 0x040fe40000410000 */
[C---:B------:R-:W-:Y:S06]  /*e150*/  FMUL.FTZ R39, R3.reuse, R195 ;  /* 0x000000c303277220 */ /* 0x040fec0000410000 */
[----:B------:R-:W-:Y:S01]  /*e160*/  MUFU.EX2 R194, R213 ;  /* 0x000000d500c27308 */ /* 0x000fe20000000800 */
[-C--:B-1----:R-:W-:Y:S08]  /*e170*/  HMMA.16816.F32 R36, R208, R52.reuse, R36 ;  /* 0x00000034d024723c */ /* 0x082ff00000001824 */
[C---:B------:R-:W-:Y:S01]  /*e180*/  HMMA.16816.F32 R40, R140.reuse, R52, R40 ;  /* 0x000000348c28723c */ /* 0x040fe20000001828 */
[----:B------:R-:W-:Y:S06]  /*e190*/  MUFU.EX2 R219, R177 ;  /* 0x000000b100db7308 */ /* 0x000fec0000000800 */
[C---:B------:R-:W-:Y:S01]  /*e1a0*/  FMUL.FTZ R52, R132.reuse, R200 ;  /* 0x000000c884347220 */ /* 0x040fe20000410000 */
[-C--:B------:R-:W-:Y:S03]  /*e1b0*/  HMMA.16816.F32 R44, R140, R54.reuse, R44 ;  /* 0x000000368c2c723c */ /* 0x080fe6000000182c */
[----:B------:R-:W1:Y:S01]  /*e1c0*/  MUFU.EX2 R195, R218 ;  /* 0x000000da00c37308 */ /* 0x000e620000000800 */
[----:B------:R-:W-:Y:S04]  /*e1d0*/  FMUL.FTZ R53, R132, R201 ;  /* 0x000000c984357220 */ /* 0x000fe80000410000 */
[C---:B------:R-:W-:Y:S05]  /*e1e0*/  HMMA.16816.F32 R48, R208.reuse, R54, R48 ;  /* 0x00000036d030723c */ /* 0x040fea0000001830 */
[----:B------:R-:W3:Y:S02]  /*e1f0*/  MUFU.EX2 R132, R198 ;  /* 0x000000c600847308 */ /* 0x000ee40000000800 */
[C---:B------:R-:W-:Y:S02]  /*e200*/  FMUL.FTZ R54, R3.reuse, R202 ;  /* 0x000000ca03367220 */ /* 0x040fe40000410000 */
[----:B------:R-:W-:Y:S06]  /*e210*/  FMUL.FTZ R55, R3, R203 ;  /* 0x000000cb03377220 */ /* 0x000fec0000410000 */
[----:B------:R-:W4:Y:S01]  /*e220*/  MUFU.EX2 R3, R197 ;  /* 0x000000c500037308 */ /* 0x000f220000000800 */
[-C--:B------:R-:W-:Y:S08]  /*e230*/  HMMA.16816.F32 R52, R208, R144.reuse, R52 ;  /* 0x00000090d034723c */ /* 0x080ff00000001834 */
[C---:B------:R-:W-:Y:S01]  /*e240*/  HMMA.16816.F32 R56, R140.reuse, R144, R56 ;  /* 0x000000908c38723c */ /* 0x040fe20000001838 */
[----:B------:R-:W-:Y:S07]  /*e250*/  MUFU.EX2 R200, R230 ;  /* 0x000000e600c87308 */ /* 0x000fee0000000800 */
[-C--:B------:R-:W-:Y:S03]  /*e260*/  HMMA.16816.F32 R60, R140, R146.reuse, R60 ;  /* 0x000000928c3c723c */ /* 0x080fe6000000183c */
[----:B------:R-:W-:Y:S05]  /*e270*/  MUFU.EX2 R230, R228 ;  /* 0x000000e400e67308 */ /* 0x000fea0000000800 */
[C---:B------:R-:W-:Y:S01]  /*e280*/  HMMA.16816.F32 R64, R208.reuse, R146, R64 ;  /* 0x00000092d040723c */ /* 0x040fe20000001840 */
[----:B------:R-:W5:Y:S07]  /*e290*/  LDSM.16.MT88.4 R144, [R236+0x2000] ;  /* 0x00200000ec90783b */ /* 0x000f6e0000004200 */
[-C--:B-----5:R-:W-:Y:S08]  /*e2a0*/  HMMA.16816.F32 R68, R208, R144.reuse, R68 ;  /* 0x00000090d044723c */ /* 0x0a0ff00000001844 */
[C---:B------:R-:W-:Y:S08]  /*e2b0*/  HMMA.16816.F32 R72, R140.reuse, R144, R72 ;  /* 0x000000908c48723c */ /* 0x040ff00000001848 */
[-C--:B------:R-:W-:Y:S08]  /*e2c0*/  HMMA.16816.F32 R76, R140, R146.reuse, R76 ;  /* 0x000000928c4c723c */ /* 0x080ff0000000184c */
        /* <DEDUP_REMOVED lines=13> */
[C---:B------:R-:W-:Y:S07]  /*e3a0*/  HMMA.16816.F32 R120, R140.reuse, R144, R120 ;  /* 0x000000908c78723c */ /* 0x040fee0000001878 */
[----:B------:R-:W-:Y:S01]  /*e3b0*/  F2FP.PACK_AB R144, R214, R216 ;  /* 0x000000d8d690723e */ /* 0x000fe200000000ff */
[-C--:B------:R-:W-:Y:S04]  /*e3c0*/  HMMA.16816.F32 R124, R140, R146.reuse, R124 ;  /* 0x000000928c7c723c */ /* 0x080fe8000000187c */
[----:B------:R-:W-:Y:S03]  /*e3d0*/  F2FP.PACK_AB R145, R215, R170 ;  /* 0x000000aad791723e */ /* 0x000fe600000000ff */
[----:B------:R-:W-:Y:S01]  /*e3e0*/  F2FP.PACK_AB R140, R2, R137 ;  /* 0x00000089028c723e */ /* 0x000fe200000000ff */
[----:B------:R-:W-:Y:S01]  /*e3f0*/  HMMA.16816.F32 R128, R208, R146, R128 ;  /* 0x00000092d080723c */ /* 0x000fe20000001880 */
[----:B------:R5:W-:Y:S03]  /*e400*/  MUFU.EX2 R137, R191 ;  /* 0x000000bf00897308 */ /* 0x000be60000000800 */
[----:B------:R-:W-:Y:S01]  /*e410*/  F2FP.PACK_AB R142, R138, R139 ;  /* 0x0000008b8a8e723e */ /* 0x000fe200000000ff */
[----:B------:R-:W-:Y:S01]  /*e420*/  FADD.FTZ R139, R162, R157 ;  /* 0x0000009da28b7221 */ /* 0x000fe20000010000 */
[----:B------:R-:W-:Y:S01]  /*e430*/  F2FP.PACK_AB R141, R171, R224 ;  /* 0x000000e0ab8d723e */ /* 0x000fe200000000ff */
[----:B------:R-:W-:Y:S01]  /*e440*/  FADD.FTZ R2, R138, R0 ;  /* 0x000000008a027221 */ /* 0x000fe20000010000 */
[----:B--2---:R-:W-:Y:S01]  /*e450*/  F2FP.PACK_AB R143, R193, R185 ;  /* 0x000000b9c18f723e */ /* 0x004fe200000000ff */
[----:B------:R-:W-:Y:S02]  /*e460*/  FADD.FTZ R0, R158, R156 ;  /* 0x0000009c9e007221 */ /* 0x000fe40000010000 */
[----:B------:R-:W2:Y:S01]  /*e470*/  LDSM.16.MT88.4 R156, [R239+0x800] ;  /* 0x00080000ef9c783b */ /* 0x000ea20000004200 */
[----:B------:R4:W4:Y:S01]  /*e480*/  MUFU.EX2 R138, R196 ;  /* 0x000000c4008a7308 */ /* 0x0009220000000800 */
[----:B------:R-:W-:Y:S01]  /*e490*/  FADD.FTZ R160, R160, R0 ;  /* 0x00000000a0a07221 */ /* 0x000fe20000010000 */
[----:B-1----:R-:W-:Y:S01]  /*e4a0*/  F2FP.PACK_AB R146, R192, R195 ;  /* 0x000000c3c092723e */ /* 0x002fe200000000ff */
[-C--:B------:R-:W-:Y:S05]  /*e4b0*/  HMMA.16816.F32 R4, R140, R148.reuse, R4 ;  /* 0x000000948c04723c */ /* 0x080fea0000001804 */
[----:B------:R-:W-:Y:S01]  /*e4c0*/  F2FP.PACK_AB R147, R184, R194 ;  /* 0x000000c2b893723e */ /* 0x000fe200000000ff */
[----:B---3--:R-:W-:Y:S06]  /*e4d0*/  FADD.FTZ R0, R132, R2 ;  /* 0x0000000284007221 */ /* 0x008fec0000010000 */
[C---:B------:R-:W-:Y:S04]  /*e4e0*/  HMMA.16816.F32 R8, R144.reuse, R148, R8 ;  /* 0x000000949008723c */ /* 0x040fe80000001808 */
[----:B-----5:R-:W-:Y:S01]  /*e4f0*/  MOV R191, R190 ;  /* 0x000000be00bf7202 */ /* 0x020fe20000000f00 */
[----:B----4-:R-:W-:Y:S01]  /*e500*/  FADD.FTZ R0, R3, R0 ;  /* 0x0000000003007221 */ /* 0x010fe20000010000 */
[----:B------:R-:W-:Y:S02]  /*e510*/  MOV R190, R189 ;  /* 0x000000bd00be7202 */ /* 0x000fe40000000f00 */
[-C--:B------:R-:W-:Y:S01]  /*e520*/  HMMA.16816.F32 R12, R144, R150.reuse, R12 ;  /* 0x00000096900c723c */ /* 0x080fe2000000180c */
[----:B------:R-:W-:Y:S01]  /*e530*/  LDSM.16.MT88.4 R196, [R239+0x1800] ;  /* 0x00180000efc4783b */ /* 0x000fe20000004200 */
[----:B------:R1:W-:Y:S02]  /*e540*/  MUFU.EX2 R228, R190 ;  /* 0x000000be00e47308 */ /* 0x0003e40000000800 */
[----:B------:R-:W-:Y:S01]  /*e550*/  MOV R189, R183 ;  /* 0x000000b700bd7202 */ /* 0x000fe20000000f00 */
[----:B------:R-:W-:Y:S01]  /*e560*/  FADD.FTZ R0, R138, R0 ;  /* 0x000000008a007221 */ /* 0x000fe20000010000 */
[----:B------:R-:W-:Y:S02]  /*e570*/  MOV R183, R178 ;  /* 0x000000b200b77202 */ /* 0x000fe40000000f00 */
[C---:B------:R-:W-:Y:S01]  /*e580*/  HMMA.16816.F32 R16, R140.reuse, R150, R16 ;  /* 0x000000968c10723c */ /* 0x040fe20000001810 */
[----:B------:R-:W3:Y:S03]  /*e590*/  LDSM.16.MT88.4 R148, [R238+0x800] ;  /* 0x00080000ee94783b */ /* 0x000ee60000004200 */
[----:B------:R-:W-:Y:S01]  /*e5a0*/  MUFU.EX2 R225, R189 ;  /* 0x000000bd00e17308 */ /* 0x000fe20000000800 */
[----:B------:R-:W-:Y:S01]  /*e5b0*/  MOV R178, R168 ;  /* 0x000000a800b27202 */ /* 0x000fe20000000f00 */
[----:B------:R-:W-:Y:S01]  /*e5c0*/  FADD.FTZ R2, R137, R0 ;  /* 0x0000000089027221 */ /* 0x000fe20000010000 */
[----:B------:R-:W-:Y:S01]  /*e5d0*/  MOV R168, R173 ;  /* 0x000000ad00a87202 */ /* 0x000fe20000000f00 */
[-C--:B------:R-:W-:Y:S04]  /*e5e0*/  HMMA.16816.F32 R20, R140, R152.reuse, R20 ;  /* 0x000000988c14723c */ /* 0x080fe80000001814 */
[----:B------:R-:W-:Y:S02]  /*e5f0*/  FADD.FTZ R0, R164, R161 ;  /* 0x000000a1a4007221 */ /* 0x000fe40000010000 */
[----:B------:R-:W-:Y:S02]  /*e600*/  MUFU.EX2 R173, R229 ;  /* 0x000000e500ad7308 */ /* 0x000fe40000000800 */
[C---:B------:R-:W-:Y:S04]  /*e610*/  HMMA.16816.F32 R24, R144.reuse, R152, R24 ;  /* 0x000000989018723c */ /* 0x040fe80000001818 */
[----:B-1----:R-:W-:Y:S02]  /*e620*/  MOV R190, R183 ;  /* 0x000000b700be7202 */ /* 0x002fe40000000f00 */
[----:B------:R-:W-:Y:S02]  /*e630*/  MOV R183, R181 ;  /* 0x000000b500b77202 */ /* 0x000fe40000000f00 */
[-C--:B------:R-:W-:Y:S01]  /*e640*/  HMMA.16816.F32 R28, R144, R154.reuse, R28 ;  /* 0x0000009a901c723c */ /* 0x080fe2000000181c */
[----:B------:R-:W-:Y:S03]  /*e650*/  MUFU.EX2 R227, R190 ;  /* 0x000000be00e37308 */ /* 0x000fe60000000800 */
[----:B------:R-:W-:Y:S02]  /*e660*/  MOV R181, R179 ;  /* 0x000000b300b57202 */ /* 0x000fe40000000f00 */
[----:B------:R-:W-:Y:S02]  /*e670*/  MOV R179, R165 ;  /* 0x000000a500b37202 */ /* 0x000fe40000000f00 */
[C---:B------:R-:W-:Y:S01]  /*e680*/  HMMA.16816.F32 R32, R140.reuse, R154, R32 ;  /* 0x0000009a8c20723c */ /* 0x040fe20000001820 */
[----:B------:R-:W1:Y:S02]  /*e690*/  LDSM.16.MT88.4 R152, [R236+0x2800] ;  /* 0x00280000ec98783b */ /* 0x000e640000004200 */
[----:B------:R-:W-:Y:S05]  /*e6a0*/  MUFU.EX2 R222, R181 ;  /* 0x000000b500de7308 */ /* 0x000fea0000000800 */
[-C--:B--2---:R-:W-:Y:S05]  /*e6b0*/  HMMA.16816.F32 R36, R140, R156.reuse, R36 ;  /* 0x0000009c8c24723c */ /* 0x084fea0000001824 */
[----:B------:R2:W-:Y:S03]  /*e6c0*/  MUFU.EX2 R229, R191 ;  /* 0x000000bf00e57308 */ /* 0x0005e60000000800 */
[C---:B------:R-:W-:Y:S07]  /*e6d0*/  HMMA.16816.F32 R40, R144.reuse, R156, R40 ;  /* 0x0000009c9028723c */ /* 0x040fee0000001828 */
[----:B------:R-:W-:Y:S01]  /*e6e0*/  MUFU.EX2 R168, R168 ;  /* 0x000000a800a87308 */ /* 0x000fe20000000800 */
[-C--:B------:R-:W-:Y:S08]  /*e6f0*/  HMMA.16816.F32 R44, R144, R158.reuse, R44 ;  /* 0x0000009e902c723c */ /* 0x080ff0000000182c */
[C---:B------:R-:W-:Y:S01]  /*e700*/  HMMA.16816.F32 R48, R140.reuse, R158, R48 ;  /* 0x0000009e8c30723c */ /* 0x040fe20000001830 */
[----:B------:R-:W4:Y:S01]  /*e710*/  LDSM.16.MT88.4 R156, [R237+0x2800] ;  /* 0x00280000ed9c783b */ /* 0x000f220000004200 */
[----:B------:R-:W-:Y:S02]  /*e720*/  MUFU.EX2 R220, R179 ;  /* 0x000000b300dc7308 */ /* 0x000fe40000000800 */
[----:B--2---:R-:W-:Y:S02]  /*e730*/  MOV R191, R182 ;  /* 0x000000b600bf7202 */ /* 0x004fe40000000f00 */
[----:B------:R-:W-:Y:S02]  /*e740*/  MOV R182, R180 ;  /* 0x000000b400b67202 */ /* 0x000fe40000000f00 */
[-C--:B---3--:R-:W-:Y:S04]  /*e750*/  HMMA.16816.F32 R52, R140, R148.reuse, R52 ;  /* 0x000000948c34723c */ /* 0x088fe80000001834 */
[----:B------:R-:W-:Y:S01]  /*e760*/  MOV R180, R166 ;  /* 0x000000a600b47202 */ /* 0x000fe20000000f00 */
[----:B------:R-:W2:Y:S03]  /*e770*/  MUFU.EX2 R223, R182 ;  /* 0x000000b600df7308 */ /* 0x000ea60000000800 */
[C---:B------:R-:W-:Y:S07]  /*e780*/  HMMA.16816.F32 R56, R144.reuse, R148, R56 ;  /* 0x000000949038723c */ /* 0x040fee0000001838 */
[----:B------:R-:W3:Y:S01]  /*e790*/  MUFU.EX2 R221, R180 ;  /* 0x000000b400dd7308 */ /* 0x000ee20000000800 */
[-C--:B------:R-:W-:Y:S08]  /*e7a0*/  HMMA.16816.F32 R60, R144, R150.reuse, R60 ;  /* 0x00000096903c723c */ /* 0x080ff0000000183c */
[C---:B------:R-:W-:Y:S01]  /*e7b0*/  HMMA.16816.F32 R64, R140.reuse, R150, R64 ;  /* 0x000000968c40723c */ /* 0x040fe20000001840 */
[----:B------:R-:W5:Y:S01]  /*e7c0*/  LDSM.16.MT88.4 R148, [R239+0x2800] ;  /* 0x00280000ef94783b */ /* 0x000f620000004200 */
[----:B------:R-:W4:Y:S02]  /*e7d0*/  MUFU.EX2 R218, R178 ;  /* 0x000000b200da7308 */ /* 0x000f240000000800 */
[----:B--2---:R-:W-:Y:S04]  /*e7e0*/  F2FP.PACK_AB R208, R222, R223 ;  /* 0x000000dfded0723e */ /* 0x004fe800000000ff */
[-C--:B-1----:R-:W-:Y:S04]  /*e7f0*/  HMMA.16816.F32 R68, R140, R152.reuse, R68 ;  /* 0x000000988c44723c */ /* 0x082fe80000001844 */
[----:B---3--:R-:W-:Y:S04]  /*e800*/  F2FP.PACK_AB R210, R220, R221 ;  /* 0x000000dddcd2723e */ /* 0x008fe800000000ff */
[C---:B------:R-:W-:Y:S08]  /*e810*/  HMMA.16816.F32 R72, R144.reuse, R152, R72 ;  /* 0x000000989048723c */ /* 0x040ff00000001848 */
[-C--:B------:R-:W-:Y:S04]  /*e820*/  HMMA.16816.F32 R76, R144, R154.reuse, R76 ;  /* 0x0000009a904c723c */ /* 0x080fe8000000184c */
[----:B----4-:R-:W-:Y:S04]  /*e830*/  F2FP.PACK_AB R209, R219, R218 ;  /* 0x000000dadbd1723e */ /* 0x010fe800000000ff */
[C---:B------:R-:W-:Y:S01]  /*e840*/  HMMA.16816.F32 R80, R140.reuse, R154, R80 ;  /* 0x0000009a8c50723c */ /* 0x040fe20000001850 */
[----:B------:R-:W1:Y:S07]  /*e850*/  LDSM.16.MT88.4 R152, [R238+0x2800] ;  /* 0x00280000ee98783b */ /* 0x000e6e0000004200 */
[-C--:B------:R-:W-:Y:S08]  /*e860*/  HMMA.16816.F32 R84, R140, R156.reuse, R84 ;  /* 0x0000009c8c54723c */ /* 0x080ff00000001854 */
[C---:B------:R-:W-:Y:S08]  /*e870*/  HMMA.16816.F32 R88, R144.reuse, R156, R88 ;  /* 0x0000009c9058723c */ /* 0x040ff00000001858 */
[-C--:B------:R-:W-:Y:S08]  /*e880*/  HMMA.16816.F32 R92, R144, R158.reuse, R92 ;  /* 0x0000009e905c723c */ /* 0x080ff0000000185c */
        /* <DEDUP_REMOVED lines=13> */
[----:B------:R-:W-:Y:S01]  /*e960*/  F2FP.PACK_AB R146, R137, R138 ;  /* 0x0000008a8992723e */ /* 0x000fe200000000ff */
[----:B------:R-:W-:Y:S01]  /*e970*/  FADD.FTZ R137, R163, R160 ;  /* 0x000000a0a3897221 */ /* 0x000fe20000010000 */
[----:B------:R-:W-:Y:S01]  /*e980*/  F2FP.PACK_AB R145, R187, R186 ;  /* 0x000000babb91723e */ /* 0x000fe200000000ff */
[----:B------:R4:W-:Y:S01]  /*e990*/  MUFU.EX2 R138, R191 ;  /* 0x000000bf008a7308 */ /* 0x0009e20000000800 */
[----:B------:R-:W-:Y:S01]  /*e9a0*/  F2FP.PACK_AB R147, R174, R172 ;  /* 0x000000acae93723e */ /* 0x000fe200000000ff */
[----:B------:R-:W-:Y:S03]  /*e9b0*/  LDSM.16.MT88.4 R160, [R236+0x3000] ;  /* 0x00300000eca0783b */ /* 0x000fe60000004200 */
[----:B------:R-:W-:Y:S01]  /*e9c0*/  F2FP.PACK_AB R140, R200, R231 ;  /* 0x000000e7c88c723e */ /* 0x000fe200000000ff */
[----:B------:R-:W-:Y:S01]  /*e9d0*/  FADD.FTZ R3, R224, R139 ;  /* 0x0000008be0037221 */ /* 0x000fe20000010000 */
[----:B------:R-:W-:Y:S01]  /*e9e0*/  F2FP.PACK_AB R142, R245, R173 ;  /* 0x000000adf58e723e */ /* 0x000fe200000000ff */
[-C--:B--2---:R-:W-:Y:S02]  /*e9f0*/  HMMA.16816.F32 R4, R144, R156.reuse, R4 ;  /* 0x0000009c9004723c */ /* 0x084fe40000001804 */
[----:B------:R2:W5:Y:S03]  /*ea00*/  MUFU.EX2 R139, R167 ;  /* 0x000000a7008b7308 */ /* 0x0005660000000800 */
[----:B------:R-:W-:Y:S01]  /*ea10*/  F2FP.PACK_AB R141, R252, R230 ;  /* 0x000000e6fc8d723e */ /* 0x000fe200000000ff */
[----:B------:R-:W-:Y:S01]  /*ea20*/  FADD.FTZ R132, R216, R0 ;  /* 0x00000000d8847221 */ /* 0x000fe20000010000 */
[----:B------:R-:W-:Y:S01]  /*ea30*/  F2FP.PACK_AB R143, R228, R229 ;  /* 0x000000e5e48f723e */ /* 0x000fe200000000ff */
[----:B------:R-:W-:Y:S04]  /*ea40*/  FADD.FTZ R0, R169, R2 ;  /* 0x00000002a9007221 */ /* 0x000fe80000010000 */
[----:B------:R1:W-:Y:S01]  /*ea50*/  MUFU.EX2 R224, R183 ;  /* 0x000000b700e07308 */ /* 0x0003e20000000800 */
[----:B------:R-:W-:Y:S01]  /*ea60*/  FADD.FTZ R132, R214, R132 ;  /* 0x00000084d6847221 */ /* 0x000fe20000010000 */
[C---:B------:R-:W-:Y:S01]  /*ea70*/  HMMA.16816.F32 R8, R140.reuse, R156, R8 ;  /* 0x0000009c8c08723c */ /* 0x040fe20000001808 */
[----:B----4-:R-:W-:Y:S03]  /*ea80*/  LDSM.16.MT88.4 R188, [R237+0x1800] ;  /* 0x00180000edbc783b */ /* 0x010fe60000004200 */
[----:B------:R-:W-:Y:S02]  /*ea90*/  FADD.FTZ R0, R168, R0 ;  /* 0x00000000a8007221 */ /* 0x000fe40000010000 */
[----:B------:R-:W-:Y:S02]  /*eaa0*/  FADD.FTZ R3, R171, R3 ;  /* 0x00000003ab037221 */ /* 0x000fe40000010000 */
[-C--:B------:R-:W-:Y:S01]  /*eab0*/  HMMA.16816.F32 R12, R140, R158.reuse, R12 ;  /* 0x0000009e8c0c723c */ /* 0x080fe2000000180c */
[----:B------:R-:W4:Y:S01]  /*eac0*/  MUFU.EX2 R216, R175 ;  /* 0x000000af00d87308 */ /* 0x000f220000000800 */
[----:B--2---:R-:W-:Y:S02]  /*ead0*/  LDSM.16.MT88.4 R164, [R237+0x3000] ;  /* 0x00300000eda4783b */ /* 0x004fe40000004200 */
[----:B-----5:R-:W-:Y:S04]  /*eae0*/  FADD.FTZ R0, R139, R0 ;  /* 0x000000008b007221 */ /* 0x020fe80000010000 */
[C---:B------:R-:W-:Y:S02]  /*eaf0*/  HMMA.16816.F32 R16, R144.reuse, R158, R16 ;  /* 0x0000009e9010723c */ /* 0x040fe40000001810 */
[----:B------:R-:W2:Y:S02]  /*eb00*/  LDSM.16.MT88.4 R156, [R238+0x1000] ;  /* 0x00100000ee9c783b */ /* 0x000ea40000004200 */
[----:B------:R-:W-:Y:S04]  /*eb10*/  FADD.FTZ R0, R138, R0 ;  /* 0x000000008a007221 */ /* 0x000fe80000010000 */
[-C--:B---3--:R-:W-:Y:S02]  /*eb20*/  HMMA.16816.F32 R20, R144, R148.reuse, R20 ;  /* 0x000000949014723c */ /* 0x088fe40000001814 */
[----:B-1----:R-:W-:Y:S06]  /*eb30*/  LDSM.16.MT88.4 R180, [R236+0x1800] ;  /* 0x00180000ecb4783b */ /* 0x002fec0000004200 */
[C---:B------:R-:W-:Y:S02]  /*eb40*/  HMMA.16816.F32 R24, R140.reuse, R148, R24 ;  /* 0x000000948c18723c */ /* 0x040fe40000001818 */
[----:B------:R1:W-:Y:S02]  /*eb50*/  STL [R1+0x4], R0 ;  /* 0x0000040001007387 */ /* 0x0003e40000100800 */
[----:B----4-:R-:W-:Y:S04]  /*eb60*/  F2FP.PACK_AB R211, R216, R217 ;  /* 0x000000d9d8d3723e */ /* 0x010fe800000000ff */
[-C--:B------:R-:W-:Y:S08]  /*eb70*/  HMMA.16816.F32 R28, R140, R150.reuse, R28 ;  /* 0x000000968c1c723c */ /* 0x080ff0000000181c */
[C---:B------:R-:W-:Y:S01]  /*eb80*/  HMMA.16816.F32 R32, R144.reuse, R150, R32 ;  /* 0x000000969020723c */ /* 0x040fe20000001820 */
[----:B------:R-:W3:Y:S07]  /*eb90*/  LDSM.16.MT88.4 R148, [R239+0x3000] ;  /* 0x00300000ef94783b */ /* 0x000eee0000004200 */
[-C--:B------:R-:W-:Y:S04]  /*eba0*/  HMMA.16816.F32 R36, R144, R152.reuse, R36 ;  /* 0x000000989024723c */ /* 0x080fe80000001824 */
[----:B-1----:R-:W-:Y:S01]  /*ebb0*/  FADD.FTZ R0, R170, R137 ;  /* 0x00000089aa007221 */ /* 0x002fe20000010000 */
[----:B------:R-:W-:Y:S03]  /*ebc0*/  MOV R137, R172 ;  /* 0x000000ac00897202 */ /* 0x000fe60000000f00 */
[C---:B------:R-:W-:Y:S04]  /*ebd0*/  HMMA.16816.F32 R40, R140.reuse, R152, R40 ;  /* 0x000000988c28723c */ /* 0x040fe80000001828 */
[----:B------:R-:W-:Y:S01]  /*ebe0*/  FADD.FTZ R2, R215, R0 ;  /* 0x00000000d7027221 */ /* 0x000fe20000010000 */
[----:B------:R-:W-:Y:S01]  /*ebf0*/  MOV R0, R185 ;  /* 0x000000b900007202 */ /* 0x000fe20000000f00 */
[----:B------:R-:W-:Y:S02]  /*ec00*/  LDSM.16.MT88.4 R212, [R236+0x3800] ;  /* 0x00380000ecd4783b */ /* 0x000fe40000004200 */
[-C--:B------:R-:W-:Y:S04]  /*ec10*/  HMMA.16816.F32 R44, R140, R154.reuse, R44 ;  /* 0x0000009a8c2c723c */ /* 0x080fe8000000182c */
[----:B------:R-:W-:Y:S04]  /*ec20*/  FADD.FTZ R0, R0, R3 ;  /* 0x0000000300007221 */ /* 0x000fe80000010000 */
[C---:B------:R-:W-:Y:S01]  /*ec30*/  HMMA.16816.F32 R48, R144.reuse, R154, R48 ;  /* 0x0000009a9030723c */ /* 0x040fe20000001830 */
[----:B------:R-:W1:Y:S07]  /*ec40*/  LDSM.16.MT88.4 R152, [R238+0x3000] ;  /* 0x00300000ee98783b */ /* 0x000e6e0000004200 */
[-C--:B--2---:R-:W-:Y:S08]  /*ec50*/  HMMA.16816.F32 R52, R144, R156.reuse, R52 ;  /* 0x0000009c9034723c */ /* 0x084ff00000001834 */
        /* <DEDUP_REMOVED lines=62> */
[----:B------:R-:W-:Y:S04]  /*f040*/  FADD.FTZ R0, R22, R0 ;  /* 0x0000000016007221 */ /* 0x000fe80000010000 */
        /* <DEDUP_REMOVED lines=23> */
[-C--:B--2---:R-:W-:Y:S01]  /*f1c0*/  HMMA.16816.F32 R100, R140, R8.reuse, R100 ;  /* 0x000000088c64723c */ /* 0x084fe20000001864 */
[----:B------:R1:W-:Y:S03]  /*f1d0*/  STL [R1], R4 ;  /* 0x0000000401007387 */ /* 0x0003e60000100800 */
[----:B------:R-:W-:Y:S02]  /*f1e0*/  FADD.FTZ R2, R222, R5 ;  /* 0x00000005de027221 */ /* 0x000fe40000010000 */
[----:B------:R-:W-:Y:S02]  /*f1f0*/  FADD.FTZ R0, R219, R3 ;  /* 0x00000003db007221 */ /* 0x000fe40000010000 */
[C---:B------:R-:W-:Y:S04]  /*f200*/  HMMA.16816.F32 R104, R208.reuse, R8, R104 ;  /* 0x00000008d068723c */ /* 0x040fe80000001868 */
[----:B------:R-:W-:Y:S02]  /*f210*/  FADD.FTZ R3, R221, R2 ;  /* 0x00000002dd037221 */ /* 0x000fe40000010000 */
[----:B------:R-:W-:Y:S01]  /*f220*/  FADD.FTZ R2, R217, R0 ;  /* 0x00000000d9027221 */ /* 0x000fe20000010000 */
[----:B------:R-:W-:Y:S01]  /*f230*/  IADD3 R0, R248, -0x1, RZ ;  /* 0xfffffffff8007810 */ /* 0x000fe20007ffe0ff */
[-C--:B------:R-:W-:Y:S04]  /*f240*/  HMMA.16816.F32 R108, R208, R10.reuse, R108 ;  /* 0x0000000ad06c723c */ /* 0x080fe8000000186c */
[----:B------:R-:W-:Y:S01]  /*f250*/  FADD.FTZ R3, R220, R3 ;  /* 0x00000003dc037221 */ /* 0x000fe20000010000 */
[----:B------:R-:W-:Y:S01]  /*f260*/  MOV R248, R0 ;  /* 0x0000000000f87202 */ /* 0x000fe20000000f00 */
[----:B------:R-:W-:Y:S02]  /*f270*/  FADD.FTZ R2, R216, R2 ;  /* 0x00000002d8027221 */ /* 0x000fe40000010000 */
[C---:B------:R-:W-:Y:S01]  /*f280*/  HMMA.16816.F32 R112, R140.reuse, R10, R112 ;  /* 0x0000000a8c70723c */ /* 0x040fe20000001870 */
[----:B------:R1:W-:Y:S04]  /*f290*/  STL [R1+0x8], R3 ;  /* 0x0000080301007387 */ /* 0x0003e80000100800 */
[----:B------:R1:W-:Y:S03]  /*f2a0*/  STL [R1+0xc], R2 ;  /* 0x00000c0201007387 */ /* 0x0003e60000100800 */
[-C--:B---3--:R-:W-:Y:S08]  /*f2b0*/  HMMA.16816.F32 R116, R140, R12.reuse, R116 ;  /* 0x0000000c8c74723c */ /* 0x088ff00000001874 */
[C---:B------:R-:W-:Y:S08]  /*f2c0*/  HMMA.16816.F32 R120, R208.reuse, R12, R120 ;  /* 0x0000000cd078723c */ /* 0x040ff00000001878 */
[-C--:B------:R-:W-:Y:S08]  /*f2d0*/  HMMA.16816.F32 R124, R208, R14.reuse, R124 ;  /* 0x0000000ed07c723c */ /* 0x080ff0000000187c */
[----:B------:R-:W-:Y:S07]  /*f2e0*/  HMMA.16816.F32 R128, R140, R14, R128 ;  /* 0x0000000e8c80723c */ /* 0x000fee0000001880 */
[----:B------:R-:W-:Y:S01]  /*f2f0*/  MOV R140, R133 ;  /* 0x00000085008c7202 */ /* 0x000fe20000000f00 */
[----:B-1----:R-:W-:-:S11]  /*f300*/  @P0 BRA `(.L_x_3833) ;  /* 0xffffbff000000947 */ /* 0x002fd6000383ffff */
.L_x_3826:
[----:B------:R-:W-:Y:S05]  /*f310*/  BRA.DIV ~URZ, `(.L_x_3834) ;  /* 0x00006fa27f007947 */ /* 0x000fea000b800000 */
[----:B-1----:R-:W2:Y:S04]  /*f320*/  LDL R0, [R1+0x4] ;  /* 0x0000040001007983 */ /* 0x002ea80000100800 */
[----:B--2---:R1:W2:Y:S02]  /*f330*/  SHFL.BFLY PT, R6, R0, 0x2, 0x1f ;  /* 0x0c401f0000067f89 */ /* 0x0042a400000e0000 */
.L_x_3914:
[----:B-1----:R-:W3:Y:S02]  /*f340*/  LDL.LU R0, [R1+0x4] ;  /* 0x0000040001007983 */ /* 0x002ee40000300800 */
[----:B--23--:R-:W-:Y:S01]  /*f350*/  FADD.FTZ R6, R6, R0 ;  /* 0x0000000006067221 */ /* 0x00cfe20000010000 */
[----:B------:R-:W-:Y:S05]  /*f360*/  BRA.DIV ~URZ, `(.L_x_3835) ;  /* 0x00006fb27f007947 */ /* 0x000fea000b800000 */
[----:B------:R-:W2:Y:S04]  /*f370*/  LDL.LU R2, [R1] ;  /* 0x0000000001027983 */ /* 0x000ea80000300800 */
        /* <DEDUP_REMOVED lines=14> */
[----:B---3--:R-:W-:Y:S02]  /*f460*/  FADD.FTZ R4, R4, R3 ;  /* 0x0000000304047221 */ /* 0x008fe40000010000 */
.L_x_3915:
        /* <DEDUP_REMOVED lines=24> */
[----:B------:R4:W5:Y:S01]  /*f5f0*/  @P2 MUFU.LG2 R6, R5 ;  /* 0x0000000500062308 */ /* 0x0009620000000c00 */
        /* <DEDUP_REMOVED lines=8> */
[----:B----4-:R-:W-:Y:S01]  /*f680*/  @P3 MOV R5, 0x3f317218 ;  /* 0x3f31721800053802 */ /* 0x010fe20000000f00 */
        /* <DEDUP_REMOVED lines=16> */
[----:B------:R4:W1:Y:S01]  /*f790*/  @P1 MUFU.LG2 R3, R4 ;  /* 0x0000000400031308 */ /* 0x0008620000000c00 */
[----:B--2---:R-:W-:-:S02]  /*f7a0*/  FMUL.FTZ R176, R0, R176 ;  /* 0x000000b000b07220 */ /* 0x004fc40000410000 */
        /* <DEDUP_REMOVED lines=32> */
[----:B------:R-:W-:Y:S01]  /*f9b0*/  MOV R0, RZ ;  /* 0x000000ff00007202 */ /* 0x000fe20000000f00 */
[C---:B---3--:R-:W-:Y:S02]  /*f9c0*/  FMUL.FTZ R172, R2.reuse, R172 ;  /* 0x000000ac02ac7220 */ /* 0x048fe40000410000 */
[C---:B------:R-:W-:Y:S02]  /*f9d0*/  FMUL.FTZ R55, R2.reuse, R173 ;  /* 0x000000ad02377220 */ /* 0x040fe40000410000 */
[C---:B------:R-:W-:Y:S01]  /*f9e0*/  FMUL.FTZ R168, R2.reuse, R168 ;  /* 0x000000a802a87220 */ /* 0x040fe20000410000 */
[----:B------:R-:W-:Y:S01]  /*f9f0*/  @P0 MUFU.RCP R0, R7 ;  /* 0x0000000700000308 */ /* 0x000fe20000001000 */
        /* <DEDUP_REMOVED lines=31> */
[----:B-----5:R-:W-:Y:S02]  /*fbf0*/  @P2 FMUL.FTZ R8, R6, 0.69314718246459960938 ;  /* 0x3f31721806082820 */ /* 0x020fe40000410000 */
[----:B------:R-:W-:-:S02]  /*fc00*/  @P1 FMUL.FTZ R6, R3, 0.69314718246459960938 ;  /* 0x3f31721803061820 */ /* 0x000fc40000410000 */
[----:B------:R-:W-:Y:S02]  /*fc10*/  @P1 FMUL.FTZ R3, R13, c[0x0][0x2d0] ;  /* 0x0000b4000d031a20 */ /* 0x000fe40000410000 */
[----:B------:R-:W-:Y:S02]  /*fc20*/  @P2 FMUL.FTZ R4, R4, c[0x0][0x2d0] ;  /* 0x0000b40004042a20 */ /* 0x000fe40000410000 */
[----:B------:R-:W-:Y:S01]  /*fc30*/  @P1 FFMA.FTZ R61, R3, R134, R6 ;  /* 0x00000086033d1223 */ /* 0x000fe20000010006 */
[----:B------:R-:W-:Y:S01]  /*fc40*/  @P0 MOV R3, 0x3f317218 ;  /* 0x3f31721800030802 */ /* 0x000fe20000000f00 */
[----:B------:R-:W-:Y:S02]  /*fc50*/  @P3 FMUL.FTZ R5, R5, c[0x0][0x2d0] ;  /* 0x0000b40005053a20 */ /* 0x000fe40000410000 */
[----:B------:R-:W-:Y:S01]  /*fc60*/  @P2 FFMA.FTZ R60, R4, R135, R8 ;  /* 0x00000087043c2223 */ /* 0x000fe20000010008 */
[----:B------:R-:W-:Y:S01]  /*fc70*/  MOV R4, 0x1 ;  /* 0x0000000100047802 */ /* 0x000fe20000000f00 */
        /* <DEDUP_REMOVED lines=35> */
[----:B------:R-:W-:Y:S01]  /*feb0*/  PRMT R0, R4, 0x7610, R0 ;  /* 0x0000761004007816 */ /* 0x000fe20000000000 */
[----:B------:R-:W-:Y:S02]  /*fec0*/  @P0 FFMA.FTZ R58, R3, R133, R2 ;  /* 0x00000085033a0223 */ /* 0x000fe40000010002 */
.L_x_3781:
[----:B------:R2:W5:Y:S01]  /*fed0*/  LDL R8, [R1+0x58] ;  /* 0x0000580001087983 */ /* 0x0005620000100800 */
[----:B------:R-:W-:Y:S03]  /*fee0*/  BSSY B0, `(.L_x_3836) ;  /* 0x0000012000007945 */ /* 0x000fe60003800000 */
[----:B------:R-:W3:Y:S02]  /*fef0*/  S2R R63, SR_TID.X ;  /* 0x00000000003f7919 */ /* 0x000ee40000002100 */
[----:B---3--:R-:W-:-:S13]  /*ff00*/  LOP3.LUT P4, RZ, R63, 0x7f, RZ, 0xc0, !PT ;  /* 0x0000007f3fff7812 */ /* 0x008fda000788c0ff */
[----:B------:R-:W-:Y:S05]  /*ff10*/  @P4 BRA `(.L_x_3837) ;  /* 0x000000e000004947 */ /* 0x000fea0003800000 */
[----:B--2---:R-:W2:Y:S01]  /*ff20*/  S2R R4, SR_LANEID ;  /* 0x0000000000047919 */ /* 0x004ea20000000000 */
[----:B------:R-:W-:Y:S01]  /*ff30*/  VOTEU.ANY UR4, UPT, PT ;  /* 0x0000000000047886 */ /* 0x000fe200038e0100 */
[----:B-1----:R-:W-:Y:S01]  /*ff40*/  IMAD.MOV.U32 R6, RZ, RZ, c[0x0][0x580] ;  /* 0x00016000ff067624 */ /* 0x002fe200078e00ff */
[----:B------:R-:W2:Y:S01]  /*ff50*/  FLO.U32 R3, UR4 ;  /* 0x0000000400037d00 */ /* 0x000ea200080e0000 */
[----:B------:R-:W-:-:S07]  /*ff60*/  IMAD.MOV.U32 R7, RZ, RZ, c[0x0][0x584] ;  /* 0x00016100ff077624 */ /* 0x000fce00078e00ff */
[----:B------:R-:W1:Y:S01]  /*ff70*/  POPC R2, UR4 ;  /* 0x0000000400027d09 */ /* 0x000e620008000000 */
[----:B--2---:R-:W-:-:S13]  /*ff80*/  ISETP.EQ.U32.AND P0, PT, R3, R4, PT ;  /* 0x000000040300720c */ /* 0x004fda0003f02070 */
[----:B-1----:R-:W2:Y:S04]  /*ff90*/  @P0 ATOMG.E.ADD.STRONG.GPU PT, R2, [R6.64], R2 ;  /* 0x00000002060209a8 */ /* 0x002ea800081ee1c6 */
[----:B------:R-:W1:Y:S04]  /*ffa0*/  S2R R4, SR_LTMASK ;  /* 0x0000000000047919 */ /* 0x000e680000003900 */
[----:B--2---:R1:W2:Y:S02]  /*ffb0*/  SHFL.IDX PT, R3, R2, R3, 0x1f ;  /* 0x00001f0302037589 */ /* 0x0042a400000e0000 */
[----:B-1----:R-:W-:-:S06]  /*ffc0*/  LOP3.LUT R2, R4, UR4, RZ, 0xc0, !PT ;  /* 0x0000000404027c12 */ /* 0x002fcc000f8ec0ff */
[----:B------:R-:W2:Y:S02]  /*ffd0*/  POPC R2, R2 ;  /* 0x0000000200027309 */ /* 0x000ea40000000000 */
[----:B--2--5:R-:W-:-:S05]  /*ffe0*/  IADD3 R8, R3, c[0x0][0xc], R2 ;  /* 0x0000030003087a10 */ /* 0x024fca0007ffe002 */
[----:B------:R1:W-:Y:S02]  /*fff0*/  STL [R1+0x58], R8 ;  /* 0x0000580801007387 */ /* 0x0003e40000100800 */
.L_x_3837:
[----:B--2---:R-:W-:Y:S05]  /*10000*/  BSYNC B0 ;  /* 0x0000000000007941 */ /* 0x004fea0003800000 */
.L_x_3836:
        /* <DEDUP_REMOVED lines=10> */
[----:B------:R-:W4:Y:S04]  /*100b0*/  LDL R65, [R1+0x70] ;  /* 0x0000700001417983 */ /* 0x000f280000100800 */
[----:B------:R-:W4:Y:S04]  /*100c0*/  LDL R64, [R1+0x74] ;  /* 0x0000740001407983 */ /* 0x000f280000100800 */
[----:B------:R-:W4:Y:S01]  /*100d0*/  LDL R62, [R1+0x6c] ;  /* 0x00006c00013e7983 */ /* 0x000f220000100800 */
        /* <DEDUP_REMOVED lines=58> */
[----:B-1----:R-:W-:Y:S02]  /*10480*/  F2FP.PACK_AB R8, R117, R116 ;  /* 0x000000747508723e */ /* 0x002fe400000000ff */
[----:B------:R-:W-:Y:S02]  /*10490*/  F2FP.PACK_AB R7, R119, R118 ;  /* 0x000000767707723e */ /* 0x000fe400000000ff */
[----:B------:R-:W-:Y:S02]  /*104a0*/  F2FP.PACK_AB R4, R129, R128 ;  /* 0x000000808104723e */ /* 0x000fe400000000ff */
[----:B------:R-:W-:Y:S02]  /*104b0*/  F2FP.PACK_AB R3, R131, R130 ;  /* 0x000000828303723e */ /* 0x000fe400000000ff */
[----:B------:R-:W-:-:S02]  /*104c0*/  F2FP.PACK_AB R6, R121, R120 ;  /* 0x000000787906723e */ /* 0x000fc400000000ff */
[----:B------:R-:W-:Y:S02]  /*104d0*/  F2FP.PACK_AB R5, R5, R122 ;  /* 0x0000007a0505723e */ /* 0x000fe400000000ff */
[----:B------:R-:W-:Y:S02]  /*104e0*/  F2FP.PACK_AB R2, R125, R124 ;  /* 0x0000007c7d02723e */ /* 0x000fe400000000ff */
[----:B------:R-:W-:Y:S01]  /*104f0*/  F2FP.PACK_AB R0, R127, R126 ;  /* 0x0000007e7f00723e */ /* 0x000fe200000000ff */
[----:B--2---:R1:W-:Y:S04]  /*10500*/  STS [R73], R57 ;  /* 0x0000003949007388 */ /* 0x0043e80000000800 */
[----:B------:R1:W-:Y:S04]  /*10510*/  STS [R73+0x400], R56 ;  /* 0x0004003849007388 */ /* 0x0003e80000000800 */
[----:B---3--:R1:W-:Y:S04]  /*10520*/  STS [R71], R54 ;  /* 0x0000003647007388 */ /* 0x0083e80000000800 */
        /* <DEDUP_REMOVED lines=70> */
[----:B------:R-:W-:Y:S05]  /*10990*/  CALL.REL.NOINC `($__internal_13_$__cuda_sm70_shflsync_idx_p) ;  /* 0x0000638000007944 */ /* 0x000fea0003c00000 */
.L_x_3840:
[----:B-1----:R-:W2:Y:S04]  /*109a0*/  LDL R2, [R1+0x54] ;  /* 0x0000540001027983 */ /* 0x002ea80000100800 */
[----:B------:R-:W3:Y:S04]  /*109b0*/  LDL.LU R11, [R1+0x4c] ;  /* 0x00004c00010b7983 */ /* 0x000ee80000300800 */
[----:B------:R-:W4:Y:S04]  /*109c0*/  LDL.LU R14, [R1+0x48] ;  /* 0x00004800010e7983 */ /* 0x000f280000300800 */
[----:B------:R-:W2:Y:S04]  /*109d0*/  LDL R12, [R1+0x10] ;  /* 0x00001000010c7983 */ /* 0x000ea80000100800 */
[----:B------:R-:W2:Y:S01]  /*109e0*/  LDL.LU R19, [R1+0x44] ;  /* 0x0000440001137983 */ /* 0x000ea20000300800 */
[----:B-----5:R-:W-:-:S03]  /*109f0*/  IMAD.MOV.U32 R0, RZ, RZ, 0x1 ;  /* 0x00000001ff007424 */ /* 0x020fc600078e00ff */
[----:B------:R-:W2:Y:S02]  /*10a00*/  LDL R13, [R1+0x80] ;  /* 0x00008000010d7983 */ /* 0x000ea40000100800 */
[----:B------:R-:W-:Y:S02]  /*10a10*/  ISETP.NE.AND P1, PT, R0, c[0x0][0x4e8], PT ;  /* 0x00013a0000007a0c */ /* 0x000fe40003f25270 */
[----:B------:R-:W1:Y:S01]  /*10a20*/  S2R R15, SR_TID.X ;  /* 0x00000000000f7919 */ /* 0x000e620000002100 */
[----:B------:R-:W-:Y:S02]  /*10a30*/  ULDC UR5, c[0x0][0x4e8] ;  /* 0x00013a0000057ab9 */ /* 0x000fe40000000800 */
[----:B------:R-:W-:Y:S02]  /*10a40*/  ULDC UR4, c[0x0][0x388] ;  /* 0x0000e20000047ab9 */ /* 0x000fe40000000800 */
[----:B------:R-:W-:Y:S01]  /*10a50*/  UIMAD UR4, UR5, UR4, URZ ;  /* 0x00000004050472a4 */ /* 0x000fe2000f8e023f */
[----:B------:R-:W1:Y:S02]  /*10a60*/  S2R R76, SR_TID.X ;  /* 0x00000000004c7919 */ /* 0x000e640000002100 */
[----:B-1----:R-:W-:-:S04]  /*10a70*/  SHF.R.S32.HI R18, RZ, 0x1f, R76 ;  /* 0x0000001fff127819 */ /* 0x002fc8000001144c */
[----:B------:R-:W-:-:S04]  /*10a80*/  LEA.HI R18, R18, R76, RZ, 0x3 ;  /* 0x0000004c12127211 */ /* 0x000fc800078f18ff */
[----:B------:R-:W-:Y:S01]  /*10a90*/  SHF.R.S32.HI R18, RZ, 0x3, R18 ;  /* 0x00000003ff127819 */ /* 0x000fe20000011412 */
[----:B------:R-:W-:Y:S01]  /*10aa0*/  BSSY B0, `(.L_x_3841) ;  /* 0x000006e000007945 */ /* 0x000fe20003800000 */
[----:B------:R-:W-:Y:S02]  /*10ab0*/  SHF.R.S32.HI R76, RZ, 0x1f, R251 ;  /* 0x0000001fff4c7819 */ /* 0x000fe400000114fb */
[----:B------:R-:W-:Y:S02]  /*10ac0*/  SHF.R.S32.HI R78, RZ, 0x1f, R250 ;  /* 0x0000001fff4e7819 */ /* 0x000fe400000114fa */
[----:B---3--:R-:W-:Y:S02]  /*10ad0*/  SHF.R.S32.HI R5, RZ, 0x1f, R11 ;  /* 0x0000001fff057819 */ /* 0x008fe4000001140b */
[----:B----4-:R-:W-:-:S03]  /*10ae0*/  SHF.R.S32.HI R9, RZ, 0x1f, R14 ;  /* 0x0000001fff097819 */ /* 0x010fc6000001140e */
[C---:B------:R-:W-:Y:S02]  /*10af0*/  IMAD R6, R5.reuse, c[0x0][0x490], RZ ;  /* 0x0001240005067a24 */ /* 0x040fe400078e02ff */
[----:B------:R-:W-:Y:S02]  /*10b00*/  IMAD R5, R5, c[0x0][0x3e8], RZ ;  /* 0x0000fa0005057a24 */ /* 0x000fe400078e02ff */
[C---:B------:R-:W-:Y:S02]  /*10b10*/  IMAD R6, R11.reuse, c[0x0][0x494], R6 ;  /* 0x000125000b067a24 */ /* 0x040fe400078e0206 */
[C---:B------:R-:W-:Y:S02]  /*10b20*/  IMAD R10, R11.reuse, c[0x0][0x3ec], R5 ;  /* 0x0000fb000b0a7a24 */ /* 0x040fe400078e0205 */
[----:B--2---:R-:W-:Y:S02]  /*10b30*/  IMAD.IADD R4, R2, 0x1, R19 ;  /* 0x0000000102047824 */ /* 0x004fe400078e0213 */
[----:B------:R-:W-:-:S03]  /*10b40*/  IMAD.WIDE.U32 R2, R11, c[0x0][0x490], RZ ;  /* 0x000124000b027a25 */ /* 0x000fc600078e00ff */
[----:B------:R-:W-:Y:S01]  /*10b50*/  MOV R0, R4 ;  /* 0x0000000400007202 */ /* 0x000fe20000000f00 */
[----:B------:R-:W-:-:S04]  /*10b60*/  @P1 IMAD.HI.U32 R7, R4, c[0x0][0x4ec], RZ ;  /* 0x00013b0004071a27 */ /* 0x000fc800078e00ff */
[----:B------:R-:W-:Y:S01]  /*10b70*/  IMAD.IADD R3, R3, 0x1, R6 ;  /* 0x0000000103037824 */ /* 0x000fe200078e0206 */
[----:B------:R-:W-:Y:S01]  /*10b80*/  @P1 SHF.R.U32.HI R0, RZ, c[0x0][0x4f0], R7 ;  /* 0x00013c00ff001a19 */ /* 0x000fe20000011607 */
[----:B------:R-:W-:-:S04]  /*10b90*/  IMAD.WIDE.U32 R6, R11, c[0x0][0x3e8], RZ ;  /* 0x0000fa000b067a25 */ /* 0x000fc800078e00ff */
[----:B------:R-:W-:Y:S02]  /*10ba0*/  IMAD.MOV R8, RZ, RZ, -R0 ;  /* 0x000000ffff087224 */ /* 0x000fe400078e0a00 */
[----:B------:R-:W-:Y:S02]  /*10bb0*/  IMAD R11, R9, c[0x0][0x498], RZ ;  /* 0x00012600090b7a24 */ /* 0x000fe400078e02ff */
[----:B------:R-:W-:Y:S02]  /*10bc0*/  IMAD R8, R8, c[0x0][0x4e8], R4 ;  /* 0x00013a0008087a24 */ /* 0x000fe400078e0204 */
[C---:B------:R-:W-:Y:S01]  /*10bd0*/  IMAD.WIDE.U32 R4, R14.reuse, c[0x0][0x498], R2 ;  /* 0x000126000e047a25 */ /* 0x040fe200078e0002 */
[----:B------:R-:W-:Y:S02]  /*10be0*/  IADD3 R3, R7, R10, RZ ;  /* 0x0000000a07037210 */ /* 0x000fe40007ffe0ff */
[----:B------:R-:W-:Y:S01]  /*10bf0*/  SHF.R.S32.HI R7, RZ, 0x1f, R0 ;  /* 0x0000001fff077819 */ /* 0x000fe20000011400 */
[----:B------:R-:W-:Y:S01]  /*10c00*/  IMAD R11, R14, c[0x0][0x49c], R11 ;  /* 0x000127000e0b7a24 */ /* 0x000fe200078e020b */
[----:B------:R-:W-:Y:S01]  /*10c10*/  IADD3 R4, P0, R0, R4, RZ ;  /* 0x0000000400047210 */ /* 0x000fe20007f1e0ff */
[----:B------:R-:W-:Y:S01]  /*10c20*/  IMAD R9, R9, c[0x0][0x3f0], RZ ;  /* 0x0000fc0009097a24 */ /* 0x000fe200078e02ff */
[----:B------:R-:W-:Y:S01]  /*10c30*/  SHF.R.S32.HI R0, RZ, 0x1f, R8 ;  /* 0x0000001fff007819 */ /* 0x000fe20000011408 */
[----:B------:R-:W-:Y:S01]  /*10c40*/  IMAD.MOV.U32 R2, RZ, RZ, R6 ;  /* 0x000000ffff027224 */ /* 0x000fe200078e0006 */
[----:B------:R-:W-:Y:S01]  /*10c50*/  IADD3.X R5, R7, R5, R11, P0, !PT ;  /* 0x0000000507057210 */ /* 0x000fe200007fe40b */
[----:B------:R-:W-:-:S02]  /*10c60*/  IMAD R10, R14, c[0x0][0x3f4], R9 ;  /* 0x0000fd000e0a7a24 */ /* 0x000fc400078e0209 */
[----:B------:R-:W-:-:S04]  /*10c70*/  IMAD.WIDE.U32 R6, R14, c[0x0][0x3f0], R2 ;  /* 0x0000fc000e067a25 */ /* 0x000fc800078e0002 */
[----:B------:R-:W-:Y:S01]  /*10c80*/  IMAD.IADD R14, R12, 0x1, R19 ;  /* 0x000000010c0e7824 */ /* 0x000fe200078e0213 */
[----:B------:R-:W-:Y:S01]  /*10c90*/  SHF.R.S32.HI R12, RZ, 0x1f, R15 ;  /* 0x0000001fff0c7819 */ /* 0x000fe2000001140f */
[----:B------:R-:W-:Y:S02]  /*10ca0*/  IMAD R0, R0, c[0x0][0x488], RZ ;  /* 0x0001220000007a24 */ /* 0x000fe400078e02ff */
[----:B------:R-:W-:Y:S01]  /*10cb0*/  IMAD.WIDE.U32 R2, R8, c[0x0][0x488], R4 ;  /* 0x0001220008027a25 */ /* 0x000fe200078e0004 */
[----:B------:R-:W-:-:S03]  /*10cc0*/  LEA.HI R12, R12, R15, RZ, 0x5 ;  /* 0x0000000f0c0c7211 */ /* 0x000fc600078f28ff */
[----:B------:R-:W-:Y:S02]  /*10cd0*/  IMAD R9, R8, c[0x0][0x48c], R0 ;  /* 0x0001230008097a24 */ /* 0x000fe400078e0200 */
[----:B------:R-:W-:Y:S01]  /*10ce0*/  @P1 IMAD.HI.U32 R5, R14, c[0x0][0x4ec], RZ ;  /* 0x00013b000e051a27 */ /* 0x000fe200078e00ff */
[----:B------:R-:W-:Y:S02]  /*10cf0*/  LOP3.LUT R12, R12, 0xffffffe0, RZ, 0xc0, !PT ;  /* 0xffffffe00c0c7812 */ /* 0x000fe400078ec0ff */
[----:B------:R-:W-:Y:S01]  /*10d00*/  LEA R4, P0, R2, c[0x0][0x450], 0x2 ;  /* 0x0001140002047a11 */ /* 0x000fe200078010ff */
[----:B------:R-:W-:Y:S01]  /*10d10*/  IMAD.IADD R3, R3, 0x1, R9 ;  /* 0x0000000103037824 */ /* 0x000fe200078e0209 */
[----:B------:R-:W-:Y:S02]  /*10d20*/  MOV R0, R14 ;  /* 0x0000000e00007202 */ /* 0x000fe40000000f00 */
[----:B------:R-:W-:Y:S02]  /*10d30*/  @P1 SHF.R.U32.HI R0, RZ, c[0x0][0x4f0], R5 ;  /* 0x00013c00ff001a19 */ /* 0x000fe40000011605 */
[----:B------:R-:W-:-:S02]  /*10d40*/  IADD3 R12, -R12, R15, RZ ;  /* 0x0000000f0c0c7210 */ /* 0x000fc40007ffe1ff */
[----:B------:R-:W-:Y:S02]  /*10d50*/  LEA.HI.X R3, R2, c[0x0][0x454], R3, 0x2, P0 ;  /* 0x0001150002037a11 */ /* 0x000fe400000f1403 */
[----:B------:R-:W-:Y:S01]  /*10d60*/  SHF.R.S32.HI R5, RZ, 0x1f, R0 ;  /* 0x0000001fff057819 */ /* 0x000fe20000011400 */
[----:B------:R-:W-:Y:S01]  /*10d70*/  IMAD.IADD R2, R13, 0x1, R19 ;  /* 0x000000010d027824 */ /* 0x000fe200078e0213 */
[----:B------:R-:W-:Y:S01]  /*10d80*/  LOP3.LUT P0, RZ, R12, 0x3, RZ, 0xc0, !PT ;  /* 0x000000030cff7812 */ /* 0x000fe2000780c0ff */
[----:B------:R-:W-:Y:S01]  /*10d90*/  IMAD.IADD R7, R7, 0x1, R10 ;  /* 0x0000000107077824 */ /* 0x000fe200078e020a */
[----:B------:R-:W-:Y:S01]  /*10da0*/  SHFL.IDX PT, R12, R4, RZ, 0x1c1f ;  /* 0x001c1fff040c7589 */ /* 0x000fe200000e0000 */
[----:B------:R-:W-:-:S03]  /*10db0*/  IMAD R15, R5, c[0x0][0x3e0], RZ ;  /* 0x0000f800050f7a24 */ /* 0x000fc600078e02ff */
[----:B------:R-:W1:Y:S04]  /*10dc0*/  SHFL.IDX PT, R13, R3, RZ, 0x1c1f ;  /* 0x001c1fff030d7589 */ /* 0x000e6800000e0000 */
[----:B------:R-:W-:Y:S04]  /*10dd0*/  SHFL.IDX PT, R10, R4, 0x1, 0x1c1f ;  /* 0x003c1f00040a7f89 */ /* 0x000fe800000e0000 */
[----:B------:R-:W2:Y:S04]  /*10de0*/  SHFL.IDX PT, R11, R3, 0x1, 0x1c1f ;  /* 0x003c1f00030b7f89 */ /* 0x000ea800000e0000 */
[----:B------:R-:W-:Y:S04]  /*10df0*/  SHFL.IDX PT, R8, R4, 0x2, 0x1c1f ;  /* 0x005c1f0004087f89 */ /* 0x000fe800000e0000 */
[----:B------:R-:W3:Y:S04]  /*10e00*/  SHFL.IDX PT, R9, R3, 0x2, 0x1c1f ;  /* 0x005c1f0003097f89 */ /* 0x000ee800000e0000 */
[----:B------:R-:W-:Y:S04]  /*10e10*/  SHFL.IDX PT, R4, R4, 0x3, 0x1c1f ;  /* 0x007c1f0004047f89 */ /* 0x000fe800000e0000 */
[----:B------:R4:W1:Y:S01]  /*10e20*/  SHFL.IDX PT, R5, R3, 0x3, 0x1c1f ;  /* 0x007c1f0003057f89 */ /* 0x00086200000e0000 */
[----:B------:R-:W-:-:S02]  /*10e30*/  IADD3 R17, R2, 0x8, RZ ;  /* 0x0000000802117810 */ /* 0x000fc40007ffe0ff */
[----:B------:R-:W-:Y:S02]  /*10e40*/  ISETP.GE.OR P3, PT, R2, UR4, P0 ;  /* 0x0000000402007c0c */ /* 0x000fe40008766670 */
[----:B------:R-:W-:Y:S02]  /*10e50*/  ISETP.GE.OR P2, PT, R17, UR4, P0 ;  /* 0x0000000411007c0c */ /* 0x000fe40008746670 */
[C---:B------:R-:W-:Y:S01]  /*10e60*/  IADD3 R16, -R0.reuse, RZ, RZ ;  /* 0x000000ff00107210 */ /* 0x040fe20007ffe1ff */
[----:B------:R-:W-:Y:S01]  /*10e70*/  IMAD R15, R0, c[0x0][0x3e4], R15 ;  /* 0x0000f900000f7a24 */ /* 0x000fe200078e020f */
[C---:B----4-:R-:W-:Y:S02]  /*10e80*/  IADD3 R3, R2.reuse, 0x40, RZ ;  /* 0x0000004002037810 */ /* 0x050fe40007ffe0ff */
[----:B------:R-:W-:Y:S02]  /*10e90*/  IADD3 R2, R2, 0x48, RZ ;  /* 0x0000004802027810 */ /* 0x000fe40007ffe0ff */
[----:B------:R-:W-:-:S02]  /*10ea0*/  ISETP.GE.OR P1, PT, R3, UR4, P0 ;  /* 0x0000000403007c0c */ /* 0x000fc40008726670 */
[----:B------:R-:W-:Y:S01]  /*10eb0*/  ISETP.GE.OR P0, PT, R2, UR4, P0 ;  /* 0x0000000402007c0c */ /* 0x000fe20008706670 */
[----:B------:R-:W-:Y:S01]  /*10ec0*/  IMAD.WIDE.U32 R6, R0, c[0x0][0x3e0], R6 ;  /* 0x0000f80000067a25 */ /* 0x000fe200078e0006 */
[----:B-1----:R-:W-:Y:S03]  /*10ed0*/  @!P3 ST.E [R12.64], R59 ;  /* 0x0000003b0c00b985 */ /* 0x002fe6000c101906 */
[----:B------:R-:W-:Y:S01]  /*10ee0*/  IMAD R0, R16, c[0x0][0x4e8], R14 ;  /* 0x00013a0010007a24 */ /* 0x000fe200078e020e */
[----:B--2---:R-:W-:Y:S01]  /*10ef0*/  @!P2 ST.E [R10.64], R60 ;  /* 0x0000003c0a00a985 */ /* 0x004fe2000c101906 */
[----:B------:R-:W-:-:S04]  /*10f00*/  IMAD.IADD R3, R7, 0x1, R15 ;  /* 0x0000000107037824 */ /* 0x000fc800078e020f */
[----:B---3--:R1:W-:Y:S01]  /*10f10*/  @!P1 ST.E [R8.64], R61 ;  /* 0x0000003d08009985 */ /* 0x0083e2000c101906 */
[----:B------:R-:W-:-:S03]  /*10f20*/  SHF.R.S32.HI R7, RZ, 0x1f, R0 ;  /* 0x0000001fff077819 */ /* 0x000fc60000011400 */
[----:B------:R2:W-:Y:S04]  /*10f30*/  @!P0 ST.E [R4.64], R58 ;  /* 0x0000003a04008985 */ /* 0x0005e8000c101906 */
[----:B------:R2:W3:Y:S04]  /*10f40*/  LDS.128 R24, [R247+0x880] ;  /* 0x00088000f7187984 */ /* 0x0004e80000000c00 */
[----:B------:R2:W4:Y:S04]  /*10f50*/  LDS.128 R32, [R247+0x1080] ;  /* 0x00108000f7207984 */ /* 0x0005280000000c00 */
[----:B------:R2:W1:Y:S04]  /*10f60*/  LDS.128 R40, [R247+0x1880] ;  /* 0x00188000f7287984 */ /* 0x0004680000000c00 */
[----:B------:R2:W1:Y:S04]  /*10f70*/  LDS.128 R48, [R247+0x2080] ;  /* 0x00208000f7307984 */ /* 0x0004680000000c00 */
[----:B------:R2:W1:Y:S04]  /*10f80*/  LDS.128 R56, [R247+0x2880] ;  /* 0x00288000f7387984 */ /* 0x0004680000000c00 */
        /* <DEDUP_REMOVED lines=8> */
[----:B------:R2:W2:Y:S01]  /*11010*/  LDS.128 R72, [R247+0x7880] ;  /* 0x00788000f7487984 */ /* 0x0004a20000000c00 */
[----:B------:R-:W-:Y:S01]  /*11020*/  MOV R2, R6 ;  /* 0x0000000600027202 */ /* 0x000fe20000000f00 */
[----:B------:R-:W-:-:S04]  /*11030*/  IMAD R6, R7, c[0x0][0x3d8], RZ ;  /* 0x0000f60007067a24 */ /* 0x000fc800078e02ff */
[C---:B------:R-:W-:Y:S02]  /*11040*/  IMAD R6, R0.reuse, c[0x0][0x3dc], R6 ;  /* 0x0000f70000067a24 */ /* 0x040fe400078e0206 */
[----:B------:R-:W-:-:S04]  /*11050*/  IMAD.WIDE.U32 R2, R0, c[0x0][0x3d8], R2 ;  /* 0x0000f60000027a25 */ /* 0x000fc800078e0002 */
[----:B------:R-:W-:Y:S01]  /*11060*/  IMAD.IADD R0, R3, 0x1, R6 ;  /* 0x0000000103007824 */ /* 0x000fe200078e0206 */
[----:B-1----:R-:W-:Y:S02]  /*11070*/  LEA R8, P0, R2, c[0x0][0x380], 0x1 ;  /* 0x0000e00002087a11 */ /* 0x002fe400078008ff */
[----:B------:R-:W-:Y:S02]  /*11080*/  IADD3 R6, R18, R19, RZ ;  /* 0x0000001312067210 */ /* 0x000fe40007ffe0ff */
[----:B------:R-:W-:Y:S02]  /*11090*/  LEA.HI.X R7, R2, c[0x0][0x384], R0, 0x1, P0 ;  /* 0x0000e10002077a11 */ /* 0x000fe400000f0c00 */
[----:B------:R-:W-:Y:S01]  /*110a0*/  ISETP.GE.AND P0, PT, R6, UR4, PT ;  /* 0x0000000406007c0c */ /* 0x000fe2000bf06270 */
[----:B------:R1:W1:Y:S04]  /*110b0*/  SHFL.IDX PT, R0, R8, RZ, 0x181f ;  /* 0x00181fff08007589 */ /* 0x00026800000e0000 */
[----:B------:R1:W1:Y:S08]  /*110c0*/  SHFL.IDX PT, R3, R7, RZ, 0x181f ;  /* 0x00181fff07037589 */ /* 0x00027000000e0000 */
[----:B------:R-:W-:Y:S05]  /*110d0*/  @P0 BRA `(.L_x_3842) ;  /* 0x000000a000000947 */ /* 0x000fea0003800000 */
[----:B---34-:R-:W3:Y:S01]  /*110e0*/  LDS.128 R16, [R247+0x80] ;  /* 0x00008000f7107984 */ /* 0x018ee20000000c00 */
[----:B------:R-:W-:-:S02]  /*110f0*/  ISETP.GE.AND P3, PT, R250, c[0x0][0x3c8], PT ;  /* 0x0000f200fa007a0c */ /* 0x000fc40003f66270 */
[----:B------:R-:W-:Y:S01]  /*11100*/  ISETP.GE.AND P2, PT, R251, c[0x0][0x3c8], PT ;  /* 0x0000f200fb007a0c */ /* 0x000fe20003f46270 */
[----:B------:R-:W4:Y:S10]  /*11110*/  LDS.128 R12, [R247+0x4080] ;  /* 0x00408000f70c7984 */ /* 0x000f340000000c00 */
[----:B-12---:R-:W-:-:S02]  /*11120*/  @!P3 LEA R4, P1, R250, R0, 0x1 ;  /* 0x00000000fa04b211 */ /* 0x006fc400078208ff */
[C---:B------:R-:W-:Y:S02]  /*11130*/  @!P2 LEA R2, P0, R251.reuse, R0, 0x1 ;  /* 0x00000000fb02a211 */ /* 0x040fe400078008ff */
[-C--:B------:R-:W-:Y:S02]  /*11140*/  @!P3 LEA.HI.X R5, R250, R3.reuse, R78, 0x1, P1 ;  /* 0x00000003fa05b211 */ /* 0x080fe400008f0c4e */
[----:B------:R-:W-:-:S03]  /*11150*/  @!P2 LEA.HI.X R3, R251, R3, R76, 0x1, P0 ;  /* 0x00000003fb03a211 */ /* 0x000fc600000f0c4c */
[----:B---3--:R1:W-:Y:S04]  /*11160*/  @!P3 ST.E.128 [R4.64], R16 ;  /* 0x000000100400b985 */ /* 0x0083e8000c101d06 */
[----:B----4-:R1:W-:Y:S02]  /*11170*/  @!P2 ST.E.128 [R2.64], R12 ;  /* 0x0000000c0200a985 */ /* 0x0103e4000c101d06 */
.L_x_3842:
[----:B---34-:R-:W-:Y:S05]  /*11180*/  BSYNC B0 ;  /* 0x0000000000007941 */ /* 0x018fea0003800000 */
.L_x_3841:
[----:B-1----:R-:W-:Y:S01]  /*11190*/  IADD3 R2, R6, 0x10, RZ ;  /* 0x0000001006027810 */ /* 0x002fe20007ffe0ff */
[----:B------:R1:W3:Y:S01]  /*111a0*/  SHFL.IDX PT, R3, R7, 0x1, 0x181f ;  /* 0x00381f0007037f89 */ /* 0x0002e200000e0000 */
[----:B------:R-:W-:Y:S02]  /*111b0*/  BSSY B0, `(.L_x_3843) ;  /* 0x000000c000007945 */ /* 0x000fe40003800000 */
[----:B------:R-:W-:Y:S01]  /*111c0*/  ISETP.GE.AND P0, PT, R2, UR4, PT ;  /* 0x0000000402007c0c */ /* 0x000fe2000bf06270 */
[----:B------:R1:W4:-:S12]  /*111d0*/  SHFL.IDX PT, R0, R8, 0x1, 0x181f ;  /* 0x00381f0008007f89 */ /* 0x00031800000e0000 */
        /* <DEDUP_REMOVED lines=9> */
.L_x_3844:
[----:B------:R-:W-:Y:S05]  /*11270*/  BSYNC B0 ;  /* 0x0000000000007941 */ /* 0x000fea0003800000 */
.L_x_3843:
        /* <DEDUP_REMOVED lines=14> */
.L_x_3846:
[----:B------:R-:W-:Y:S05]  /*11360*/  BSYNC B0 ;  /* 0x0000000000007941 */ /* 0x000fea0003800000 */
.L_x_3845:
[----:B---3--:R-:W-:Y:S01]  /*11370*/  IADD3 R2, R6, 0x30, RZ ;  /* 0x0000003006027810 */ /* 0x008fe20007ffe0ff */
[----:B------:R3:W1:Y:S01]  /*11380*/  SHFL.IDX PT, R3, R7, 0x3, 0x181f ;  /* 0x00781f0007037f89 */ /* 0x00066200000e0000 */
        /* <DEDUP_REMOVED lines=8> */
[-C--:B-1----:R-:W-:Y:S02]  /*11410*/  @!P1 LEA.HI.X R5, R250, R3.reuse, R78, 0x1, P3 ;  /* 0x00000003fa059211 */ /* 0x082fe400018f0c4e */
[----:B------:R-:W-:-:S03]  /*11420*/  @!P0 LEA.HI.X R3, R251, R3, R76, 0x1, P2 ;  /* 0x00000003fb038211 */ /* 0x000fc600010f0c4c */
[----:B------:R1:W-:Y:S04]  /*11430*/  @!P1 ST.E.128 [R4.64], R40 ;  /* 0x0000002804009985 */ /* 0x0003e8000c101d06 */
[----:B------:R1:W-:Y:S02]  /*11440*/  @!P0 ST.E.128 [R2.64], R36 ;  /* 0x0000002402008985 */ /* 0x0003e4000c101d06 */
.L_x_3848:
[----:B------:R-:W-:Y:S05]  /*11450*/  BSYNC B0 ;  /* 0x0000000000007941 */ /* 0x000fea0003800000 */
.L_x_3847:
[----:B-1----:R-:W-:Y:S01]  /*11460*/  IADD3 R2, R6, 0x40, RZ ;  /* 0x0000004006027810 */ /* 0x002fe20007ffe0ff */
[----:B------:R1:W2:Y:S01]  /*11470*/  SHFL.IDX PT, R3, R7, 0x4, 0x181f ;  /* 0x00981f0007037f89 */ /* 0x0002a200000e0000 */
        /* <DEDUP_REMOVED lines=8> */
[-C--:B--2---:R-:W-:Y:S02]  /*11500*/  @!P1 LEA.HI.X R5, R250, R3.reuse, R78, 0x1, P3 ;  /* 0x00000003fa059211 */ /* 0x084fe400018f0c4e */
[----:B------:R-:W-:-:S03]  /*11510*/  @!P0 LEA.HI.X R3, R251, R3, R76, 0x1, P2 ;  /* 0x00000003fb038211 */ /* 0x000fc600010f0c4c */
[----:B------:R2:W-:Y:S04]  /*11520*/  @!P1 ST.E.128 [R4.64], R48 ;  /* 0x0000003004009985 */ /* 0x0005e8000c101d06 */
[----:B------:R2:W-:Y:S02]  /*11530*/  @!P0 ST.E.128 [R2.64], R44 ;  /* 0x0000002c02008985 */ /* 0x0005e4000c101d06 */
.L_x_3850:
[----:B------:R-:W-:Y:S05]  /*11540*/  BSYNC B0 ;  /* 0x0000000000007941 */ /* 0x000fea0003800000 */
.L_x_3849:
[----:B--2---:R-:W-:Y:S01]  /*11550*/  IADD3 R2, R6, 0x50, RZ ;  /* 0x0000005006027810 */ /* 0x004fe20007ffe0ff */
        /* <DEDUP_REMOVED lines=13> */
.L_x_3852:
[----:B------:R-:W-:Y:S05]  /*11630*/  BSYNC B0 ;  /* 0x0000000000007941 */ /* 0x000fea0003800000 */
.L_x_3851:
        /* <DEDUP_REMOVED lines=14> */
.L_x_3854:
[----:B------:R-:W-:Y:S05]  /*11720*/  BSYNC B0 ;  /* 0x0000000000007941 */ /* 0x000fea0003800000 */
.L_x_3853:
[----:B--2---:R-:W-:Y:S01]  /*11730*/  IADD3 R2, R6, 0x70, RZ ;  /* 0x0000007006027810 */ /* 0x004fe20007ffe0ff */
        /* <DEDUP_REMOVED lines=14> */
.L_x_3839:
        /* <DEDUP_REMOVED lines=13> */
[----:B-1----:R-:W-:-:S03]  /*118f0*/  IADD3 R6, R13, R3, RZ ;  /* 0x000000030d067210 */ /* 0x002fc60007ffe0ff */
        /* <DEDUP_REMOVED lines=28> */
.L_x_3857:
[----:B------:R-:W-:Y:S05]  /*11ac0*/  BSYNC B0 ;  /* 0x0000000000007941 */ /* 0x000fea0003800000 */
.L_x_3856:
        /* <DEDUP_REMOVED lines=31> */
.L_x_3916:
[----:B------:R-:W-:Y:S05]  /*11cc0*/  BRA.DIV ~URZ, `(.L_x_3859) ;  /* 0x000049327f007947 */ /* 0x000fea000b800000 */
[----:B------:R3:W4:Y:S02]  /*11cd0*/  SHFL.IDX PT, R0, R8, RZ, 0x181f ;  /* 0x00181fff08007589 */ /* 0x00072400000e0000 */
.L_x_3917:
        /* <DEDUP_REMOVED lines=21> */
.L_x_3861:
[----:B------:R-:W-:Y:S05]  /*11e30*/  BSYNC B0 ;  /* 0x0000000000007941 */ /* 0x000fea0003800000 */
.L_x_3860:
[----:B------:R-:W-:Y:S05]  /*11e40*/  BRA.DIV ~URZ, `(.L_x_3862) ;  /* 0x000048227f007947 */ /* 0x000fea000b800000 */
[----:B--2---:R2:W1:Y:S04]  /*11e50*/  SHFL.IDX PT, R9, R7, 0x1, 0x181f ;  /* 0x00381f0007097f89 */ /* 0x00446800000e0000 */
[----:B----4-:R2:W4:Y:S02]  /*11e60*/  SHFL.IDX PT, R0, R8, 0x1, 0x181f ;  /* 0x00381f0008007f89 */ /* 0x01052400000e0000 */
.L_x_3918:
        /* <DEDUP_REMOVED lines=14> */
.L_x_3864:
[----:B------:R-:W-:Y:S05]  /*11f50*/  BSYNC B0 ;  /* 0x0000000000007941 */ /* 0x000fea0003800000 */
.L_x_3863:
[----:B------:R-:W-:Y:S05]  /*11f60*/  BRA.DIV ~URZ, `(.L_x_3865) ;  /* 0x000047d27f007947 */ /* 0x000fea000b800000 */
[----:B------:R1:W2:Y:S02]  /*11f70*/  SHFL.IDX PT, R9, R7, 0x2, 0x181f ;  /* 0x00581f0007097f89 */ /* 0x0002a400000e0000 */
.L_x_3919:
[----:B------:R-:W-:Y:S05]  /*11f80*/  BRA.DIV ~URZ, `(.L_x_3866) ;  /* 0x000048227f007947 */ /* 0x000fea000b800000 */
[----:B----4-:R4:W1:Y:S02]  /*11f90*/  SHFL.IDX PT, R0, R8, 0x2, 0x181f ;  /* 0x00581f0008007f89 */ /* 0x01086400000e0000 */
.L_x_3920:
        /* <DEDUP_REMOVED lines=14> */
.L_x_3868:
[----:B------:R-:W-:Y:S05]  /*12080*/  BSYNC B0 ;  /* 0x0000000000007941 */ /* 0x000fea0003800000 */
.L_x_3867:
[----:B------:R-:W-:Y:S05]  /*12090*/  BRA.DIV ~URZ, `(.L_x_3869) ;  /* 0x000047827f007947 */ /* 0x000fea000b800000 */
[----:B--2---:R2:W1:Y:S04]  /*120a0*/  SHFL.IDX PT, R9, R7, 0x3, 0x181f ;  /* 0x00781f0007097f89 */ /* 0x00446800000e0000 */
[----:B------:R2:W3:Y:S02]  /*120b0*/  SHFL.IDX PT, R0, R8, 0x3, 0x181f ;  /* 0x00781f0008007f89 */ /* 0x0004e400000e0000 */
.L_x_3921:
        /* <DEDUP_REMOVED lines=10> */
[-C--:B------:R-:W-:Y:S02]  /*12160*/  @!P1 LEA.HI.X R5, R250, R9.reuse, R12, 0x1, P3 ;  /* 0x00000009fa059211 */ /* 0x080fe400018f0c0c */
[----:B------:R-:W-:-:S03]  /*12170*/  @!P0 LEA.HI.X R3, R251, R9, R11, 0x1, P2 ;  /* 0x00000009fb038211 */ /* 0x000fc600010f0c0b */
[----:B------:R1:W-:Y:S04]  /*12180*/  @!P1 ST.E.128 [R4.64], RZ ;  /* 0x000000ff04009985 */ /* 0x0003e8000c101d06 */
[----:B------:R1:W-:Y:S02]  /*12190*/  @!P0 ST.E.128 [R2.64], RZ ;  /* 0x000000ff02008985 */ /* 0x0003e4000c101d06 */
.L_x_3871:
[----:B------:R-:W-:Y:S05]  /*121a0*/  BSYNC B0 ;  /* 0x0000000000007941 */ /* 0x000fea0003800000 */
.L_x_3870:
[----:B------:R-:W-:Y:S05]  /*121b0*/  BRA.DIV ~URZ, `(.L_x_3872) ;  /* 0x000047327f007947 */ /* 0x000fea000b800000 */
[----:B------:R1:W2:Y:S02]  /*121c0*/  SHFL.IDX PT, R9, R7, 0x4, 0x181f ;  /* 0x00981f0007097f89 */ /* 0x0002a400000e0000 */
.L_x_3922:
[----:B------:R-:W-:Y:S05]  /*121d0*/  BRA.DIV ~URZ, `(.L_x_3873) ;  /* 0x000047827f007947 */ /* 0x000fea000b800000 */
[----:B---3--:R3:W1:Y:S02]  /*121e0*/  SHFL.IDX PT, R0, R8, 0x4, 0x181f ;  /* 0x00981f0008007f89 */ /* 0x00866400000e0000 */
.L_x_3923:
        /* <DEDUP_REMOVED lines=14> */
.L_x_3875:
[----:B------:R-:W-:Y:S05]  /*122d0*/  BSYNC B0 ;  /* 0x0000000000007941 */ /* 0x000fea0003800000 */
.L_x_3874:
[----:B------:R-:W-:Y:S05]  /*122e0*/  BRA.DIV ~URZ, `(.L_x_3876) ;  /* 0x000046e27f007947 */ /* 0x000fea000b800000 */
[----:B--2---:R2:W1:Y:S04]  /*122f0*/  SHFL.IDX PT, R9, R7, 0x5, 0x181f ;  /* 0x00b81f0007097f89 */ /* 0x00446800000e0000 */
[----:B------:R2:W3:Y:S02]  /*12300*/  SHFL.IDX PT, R0, R8, 0x5, 0x181f ;  /* 0x00b81f0008007f89 */ /* 0x0004e400000e0000 */
.L_x_3924:
        /* <DEDUP_REMOVED lines=14> */
.L_x_3878:
[----:B------:R-:W-:Y:S05]  /*123f0*/  BSYNC B0 ;  /* 0x0000000000007941 */ /* 0x000fea0003800000 */
.L_x_3877:
[----:B------:R-:W-:Y:S05]  /*12400*/  BRA.DIV ~URZ, `(.L_x_3879) ;  /* 0x000046927f007947 */ /* 0x000fea000b800000 */
[----:B------:R1:W2:Y:S02]  /*12410*/  SHFL.IDX PT, R9, R7, 0x6, 0x181f ;  /* 0x00d81f0007097f89 */ /* 0x0002a400000e0000 */
.L_x_3925:
[----:B------:R-:W-:Y:S05]  /*12420*/  BRA.DIV ~URZ, `(.L_x_3880) ;  /* 0x000046e27f007947 */ /* 0x000fea000b800000 */
[----:B---3--:R3:W1:Y:S02]  /*12430*/  SHFL.IDX PT, R0, R8, 0x6, 0x181f ;  /* 0x00d81f0008007f89 */ /* 0x00866400000e0000 */
.L_x_3926:
        /* <DEDUP_REMOVED lines=14> */
.L_x_3882:
[----:B------:R-:W-:Y:S05]  /*12520*/  BSYNC B0 ;  /* 0x0000000000007941 */ /* 0x000fea0003800000 */
.L_x_3881:
[----:B------:R-:W-:Y:S05]  /*12530*/  BRA.DIV ~URZ, `(.L_x_3883) ;  /* 0x000046427f007947 */ /* 0x000fea000b800000 */
[----:B--2---:R-:W2:Y:S04]  /*12540*/  SHFL.IDX PT, R7, R7, 0x7, 0x181f ;  /* 0x00f81f0007077f89 */ /* 0x004ea800000e0000 */
[----:B------:R1:W3:Y:S02]  /*12550*/  SHFL.IDX PT, R0, R8, 0x7, 0x181f ;  /* 0x00f81f0008007f89 */ /* 0x0002e400000e0000 */
.L_x_3927:
[----:B------:R-:W-:-:S04]  /*12560*/  IADD3 R6, R6, 0x70, RZ ;  /* 0x0000007006067810 */ /* 0x000fc80007ffe0ff */
[----:B------:R-:W-:-:S13]  /*12570*/  ISETP.GE.AND P0, PT, R6, R10, PT ;  /* 0x0000000a0600720c */ /* 0x000fda0003f06270 */
[----:B------:R-:W-:Y:S05]  /*12580*/  @P0 BRA `(.L_x_3855) ;  /* 0x000000a000000947 */ /* 0x000fea0003800000 */
[----:B------:R-:W-:Y:S02]  /*12590*/  ISETP.GE.AND P1, PT, R250, c[0x0][0x3c8], PT ;  /* 0x0000f200fa007a0c */ /* 0x000fe40003f26270 */
[----:B------:R-:W-:Y:S02]  /*125a0*/  ISETP.GE.AND P0, PT, R251, c[0x0][0x3c8], PT ;  /* 0x0000f200fb007a0c */ /* 0x000fe40003f06270 */
[----:B------:R-:W-:Y:S02]  /*125b0*/  SHF.R.S32.HI R9, RZ, 0x1f, R250 ;  /* 0x0000001fff097819 */ /* 0x000fe400000114fa */
[----:B-1-34-:R-:W-:-:S07]  /*125c0*/  SHF.R.S32.HI R8, RZ, 0x1f, R251 ;  /* 0x0000001fff087819 */ /* 0x01afce00000114fb */
[CC--:B------:R-:W-:Y:S02]  /*125d0*/  @!P1 LEA R4, P3, R250.reuse, R0.reuse, 0x1 ;  /* 0x00000000fa049211 */ /* 0x0c0fe400078608ff */
[C---:B------:R-:W-:Y:S02]  /*125e0*/  @!P0 LEA R2, P2, R251.reuse, R0, 0x1 ;  /* 0x00000000fb028211 */ /* 0x040fe400078408ff */
[-C--:B--2---:R-:W-:Y:S02]  /*125f0*/  @!P1 LEA.HI.X R5, R250, R7.reuse, R9, 0x1, P3 ;  /* 0x00000007fa059211 */ /* 0x084fe400018f0c09 */
[----:B------:R-:W-:-:S03]  /*12600*/  @!P0 LEA.HI.X R3, R251, R7, R8, 0x1, P2 ;  /* 0x00000007fb038211 */ /* 0x000fc600010f0c08 */
[----:B------:R1:W-:Y:S04]  /*12610*/  @!P1 ST.E.128 [R4.64], RZ ;  /* 0x000000ff04009985 */ /* 0x0003e8000c101d06 */
[----:B------:R1:W-:Y:S02]  /*12620*/  @!P0 ST.E.128 [R2.64], RZ ;  /* 0x000000ff02008985 */ /* 0x0003e4000c101d06 */
.L_x_3855:
[----:B------:R-:W-:Y:S05]  /*12630*/  BSYNC B1 ;  /* 0x0000000000017941 */ /* 0x000fea0003800000 */
.L_x_3838:
        /* <DEDUP_REMOVED lines=9> */
[----:B---3--:R3:W4:Y:S02]  /*126d0*/  SHFL.IDX PT, R0, R77, RZ, 0x1f ;  /* 0x00001fff4d007589 */ /* 0x00872400000e0000 */
.L_x_3928:
[----:B------:R-:W-:Y:S01]  /*126e0*/  WARPSYNC 0xffffffff ;  /* 0xffffffff00007948 */ /* 0x000fe20003800000 */
[----:B------:R-:W-:Y:S06]  /*126f0*/  BAR.SYNC.DEFER_BLOCKING 0x4, 0x80 ;  /* 0x0102000000007b1d */ /* 0x000fec0000010000 */
[----:B----4-:R4:W-:Y:S04]  /*12700*/  STL [R1+0x58], R0 ;  /* 0x0000580001007387 */ /* 0x0109e80000100800 */
[----:B------:R4:W-:Y:S04]  /*12710*/  @!P4 STS [0x10100], R77 ;  /* 0x0101004dff00c388 */ /* 0x0009e80000000800 */
[----:B------:R-:W-:Y:S06]  /*12720*/  BAR.ARV 0x5, 0x80 ;  /* 0x0142000000007b1d */ /* 0x000fec0000002000 */
.L_x_3884:
[----:B---34-:R-:W3:Y:S02]  /*12730*/  LDL R0, [R1+0x58] ;  /* 0x0000580001007983 */ /* 0x018ee40000100800 */
[----:B---3--:R-:W-:-:S13]  /*12740*/  ISETP.GE.AND P0, PT, R0, c[0x0][0x538], PT ;  /* 0x00014e0000007a0c */ /* 0x008fda0003f06270 */
[----:B-12---:R-:W-:Y:S01]  /*12750*/  @P0 CALL.REL.NOINC `(.L_x_3886) ;  /* 0x0000001000000944 */ /* 0x006fe20003c00000 */
[----:B------:R-:W-:Y:S05]  /*12760*/  BRA `(.L_x_3887) ;  /* 0xfffee14000007947 */ /* 0x000fea000383ffff */
.L_x_3886:
[----:B------:R-:W-:Y:S05]  /*12770*/  EXIT ;  /* 0x000000000000794d */ /* 0x000fea0003800000 */
.L_x_3782:
[----:B------:R-:W-:Y:S01]  /*12780*/  IMAD.MOV.U32 R143, RZ, RZ, R7 ;  /* 0x000000ffff8f7224 */ /* 0x000fe200078e0007 */
[----:B------:R-:W-:Y:S01]  /*12790*/  MOV R252, RZ ;  /* 0x000000ff00fc7202 */ /* 0x000fe20000000f00 */
[----:B------:R-:W-:Y:S01]  /*127a0*/  IMAD.MOV.U32 R3, RZ, RZ, 0x181f ;  /* 0x0000181fff037424 */ /* 0x000fe200078e00ff */
[----:B------:R-:W-:Y:S02]  /*127b0*/  MOV R2, 0x127d0 ;  /* 0x000127d000027802 */ /* 0x000fe40000000f00 */
[----:B-----5:R-:W-:Y:S05]  /*127c0*/  CALL.REL.NOINC `($__internal_13_$__cuda_sm70_shflsync_idx_p) ;  /* 0x0000455000007944 */ /* 0x020fea0003c00000 */
[----:B------:R-:W-:Y:S01]  /*127d0*/  MOV R9, R143 ;  /* 0x0000008f00097202 */ /* 0x000fe20000000f00 */
[----:B-1---5:R-:W-:Y:S05]  /*127e0*/  BRA `(.L_x_3888) ;  /* 0xfffeed5000007947 */ /* 0x022fea000383ffff */
.L_x_3783:
[----:B------:R-:W-:Y:S01]  /*127f0*/  IMAD.MOV.U32 R143, RZ, RZ, R8 ;  /* 0x000000ffff8f7224 */ /* 0x000fe200078e0008 */
[----:B------:R-:W-:Y:S01]  /*12800*/  MOV R252, RZ ;  /* 0x000000ff00fc7202 */ /* 0x000fe20000000f00 */
[----:B------:R-:W-:Y:S01]  /*12810*/  IMAD.MOV.U32 R3, RZ, RZ, 0x181f ;  /* 0x0000181fff037424 */ /* 0x000fe200078e00ff */
[----:B------:R-:W-:Y:S02]  /*12820*/  MOV R2, 0x12840 ;  /* 0x0001284000027802 */ /* 0x000fe40000000f00 */
[----:B-12--5:R-:W-:Y:S05]  /*12830*/  CALL.REL.NOINC `($__internal_13_$__cuda_sm70_shflsync_idx_p) ;  /* 0x000044e000007944 */ /* 0x026fea0003c00000 */
[----:B-----5:R-:W-:Y:S01]  /*12840*/  MOV R0, R143 ;  /* 0x0000008f00007202 */ /* 0x020fe20000000f00 */
[----:B-1----:R-:W-:Y:S05]  /*12850*/  BRA `(.L_x_3889) ;  /* 0xfffeed0000007947 */ /* 0x002fea000383ffff */
.L_x_3786:
[----:B------:R-:W-:Y:S01]  /*12860*/  IMAD.MOV.U32 R143, RZ, RZ, R7 ;  /* 0x000000ffff8f7224 */ /* 0x000fe200078e0007 */
[----:B------:R-:W-:Y:S01]  /*12870*/  MOV R252, 0x1 ;  /* 0x0000000100fc7802 */ /* 0x000fe20000000f00 */
[----:B-1----:R-:W-:Y:S01]  /*12880*/  IMAD.MOV.U32 R3, RZ, RZ, 0x181f ;  /* 0x0000181fff037424 */ /* 0x002fe200078e00ff */
[----:B------:R-:W-:-:S02]  /*12890*/  MOV R2, 0x128b0 ;  /* 0x000128b000027802 */ /* 0x000fc40000000f00 */
[----:B--2-45:R-:W-:Y:S05]  /*128a0*/  CALL.REL.NOINC `($__internal_13_$__cuda_sm70_shflsync_idx_p) ;  /* 0x0000447000007944 */ /* 0x034fea0003c00000 */
[----:B------:R-:W-:Y:S01]  /*128b0*/  IMAD.MOV.U32 R9, RZ, RZ, R143 ;  /* 0x000000ffff097224 */ /* 0x000fe200078e008f */
[----:B------:R-:W-:Y:S01]  /*128c0*/  MOV R252, 0x1 ;  /* 0x0000000100fc7802 */ /* 0x000fe20000000f00 */
[----:B------:R-:W-:Y:S01]  /*128d0*/  IMAD.MOV.U32 R143, RZ, RZ, R8 ;  /* 0x000000ffff8f7224 */ /* 0x000fe200078e0008 */
[----:B------:R-:W-:-:S02]  /*128e0*/  MOV R3, 0x181f ;  /* 0x0000181f00037802 */ /* 0x000fc40000000f00 */
[----:B------:R-:W-:Y:S02]  /*128f0*/  MOV R2, 0x12910 ;  /* 0x0001291000027802 */ /* 0x000fe40000000f00 */
[----:B-1---5:R-:W-:Y:S05]  /*12900*/  CALL.REL.NOINC `($__internal_13_$__cuda_sm70_shflsync_idx_p) ;  /* 0x0000441000007944 */ /* 0x022fea0003c00000 */
[----:B-----5:R-:W-:Y:S01]  /*12910*/  MOV R0, R143 ;  /* 0x0000008f00007202 */ /* 0x020fe20000000f00 */
[----:B-1----:R-:W-:Y:S05]  /*12920*/  BRA `(.L_x_3890) ;  /* 0xfffeedd000007947 */ /* 0x002fea000383ffff */
.L_x_3789:
[----:B------:R-:W-:Y:S01]  /*12930*/  IMAD.MOV.U32 R143, RZ, RZ, R7 ;  /* 0x000000ffff8f7224 */ /* 0x000fe200078e0007 */
[----:B------:R-:W-:Y:S01]  /*12940*/  MOV R252, 0x2 ;  /* 0x0000000200fc7802 */ /* 0x000fe20000000f00 */
[----:B-1----:R-:W-:Y:S01]  /*12950*/  IMAD.MOV.U32 R3, RZ, RZ, 0x181f ;  /* 0x0000181fff037424 */ /* 0x002fe200078e00ff */
[----:B------:R-:W-:Y:S02]  /*12960*/  MOV R2, 0x12980 ;  /* 0x0001298000027802 */ /* 0x000fe40000000f00 */
[----:B--2345:R-:W-:Y:S05]  /*12970*/  CALL.REL.NOINC `($__internal_13_$__cuda_sm70_shflsync_idx_p) ;  /* 0x000043a000007944 */ /* 0x03cfea0003c00000 */
[----:B------:R-:W-:Y:S01]  /*12980*/  MOV R9, R143 ;  /* 0x0000008f00097202 */ /* 0x000fe20000000f00 */
[----:B-1---5:R-:W-:Y:S05]  /*12990*/  BRA `(.L_x_3891) ;  /* 0xfffeee8000007947 */ /* 0x022fea000383ffff */
.L_x_3790:
[----:B------:R-:W-:Y:S01]  /*129a0*/  IMAD.MOV.U32 R143, RZ, RZ, R8 ;  /* 0x000000ffff8f7224 */ /* 0x000fe200078e0008 */
[----:B------:R-:W-:Y:S01]  /*129b0*/  MOV R252, 0x2 ;  /* 0x0000000200fc7802 */ /* 0x000fe20000000f00 */
[----:B-1----:R-:W-:Y:S01]  /*129c0*/  IMAD.MOV.U32 R3, RZ, RZ, 0x181f ;  /* 0x0000181fff037424 */ /* 0x002fe200078e00ff */
[----:B------:R-:W-:Y:S02]  /*129d0*/  MOV R2, 0x129f0 ;  /* 0x000129f000027802 */ /* 0x000fe40000000f00 */
[----:B--2345:R-:W-:Y:S05]  /*129e0*/  CALL.REL.NOINC `($__internal_13_$__cuda_sm70_shflsync_idx_p) ;  /* 0x0000433000007944 */ /* 0x03cfea0003c00000 */
[----:B-----5:R-:W-:Y:S01]  /*129f0*/  MOV R0, R143 ;  /* 0x0000008f00007202 */ /* 0x020fe20000000f00 */
[----:B-1----:R-:W-:Y:S05]  /*12a00*/  BRA `(.L_x_3892) ;  /* 0xfffeee3000007947 */ /* 0x002fea000383ffff */
.L_x_3793:
[----:B------:R-:W-:Y:S01]  /*12a10*/  IMAD.MOV.U32 R143, RZ, RZ, R7 ;  /* 0x000000ffff8f7224 */ /* 0x000fe200078e0007 */
[----:B------:R-:W-:Y:S01]  /*12a20*/  MOV R252, 0x3 ;  /* 0x0000000300fc7802 */ /* 0x000fe20000000f00 */
[----:B-1----:R-:W-:Y:S01]  /*12a30*/  IMAD.MOV.U32 R3, RZ, RZ, 0x181f ;  /* 0x0000181fff037424 */ /* 0x002fe200078e00ff */
[----:B------:R-:W-:-:S02]  /*12a40*/  MOV R2, 0x12a60 ;  /* 0x00012a6000027802 */ /* 0x000fc40000000f00 */
[----:B--2345:R-:W-:Y:S05]  /*12a50*/  CALL.REL.NOINC `($__internal_13_$__cuda_sm70_shflsync_idx_p) ;  /* 0x000042c000007944 */ /* 0x03cfea0003c00000 */
        /* <DEDUP_REMOVED lines=8> */
.L_x_3796:
[----:B------:R-:W-:Y:S01]  /*12ae0*/  IMAD.MOV.U32 R143, RZ, RZ, R7 ;  /* 0x000000ffff8f7224 */ /* 0x000fe200078e0007 */
[----:B------:R-:W-:Y:S01]  /*12af0*/  MOV R252, 0x4 ;  /* 0x0000000400fc7802 */ /* 0x000fe20000000f00 */
[----:B-1----:R-:W-:Y:S01]  /*12b00*/  IMAD.MOV.U32 R3, RZ, RZ, 0x181f ;  /* 0x0000181fff037424 */ /* 0x002fe200078e00ff */
[----:B------:R-:W-:Y:S02]  /*12b10*/  MOV R2, 0x12b30 ;  /* 0x00012b3000027802 */ /* 0x000fe40000000f00 */
[----:B--2345:R-:W-:Y:S05]  /*12b20*/  CALL.REL.NOINC `($__internal_13_$__cuda_sm70_shflsync_idx_p) ;  /* 0x000041f000007944 */ /* 0x03cfea0003c00000 */
[----:B------:R-:W-:Y:S01]  /*12b30*/  MOV R9, R143 ;  /* 0x0000008f00097202 */ /* 0x000fe20000000f00 */
[----:B-1---5:R-:W-:Y:S05]  /*12b40*/  BRA `(.L_x_3894) ;  /* 0xfffeef4000007947 */ /* 0x022fea000383ffff */
.L_x_3797:
[----:B------:R-:W-:Y:S01]  /*12b50*/  IMAD.MOV.U32 R143, RZ, RZ, R8 ;  /* 0x000000ffff8f7224 */ /* 0x000fe200078e0008 */
[----:B------:R-:W-:Y:S01]  /*12b60*/  MOV R252, 0x4 ;  /* 0x0000000400fc7802 */ /* 0x000fe20000000f00 */
[----:B-1----:R-:W-:Y:S01]  /*12b70*/  IMAD.MOV.U32 R3, RZ, RZ, 0x181f ;  /* 0x0000181fff037424 */ /* 0x002fe200078e00ff */
[----:B------:R-:W-:Y:S02]  /*12b80*/  MOV R2, 0x12ba0 ;  /* 0x00012ba000027802 */ /* 0x000fe40000000f00 */
[----:B--2345:R-:W-:Y:S05]  /*12b90*/  CALL.REL.NOINC `($__internal_13_$__cuda_sm70_shflsync_idx_p) ;  /* 0x0000418000007944 */ /* 0x03cfea0003c00000 */
[----:B-----5:R-:W-:Y:S01]  /*12ba0*/  MOV R0, R143 ;  /* 0x0000008f00007202 */ /* 0x020fe20000000f00 */
[----:B-1----:R-:W-:Y:S05]  /*12bb0*/  BRA `(.L_x_3895) ;  /* 0xfffeeef000007947 */ /* 0x002fea000383ffff */
.L_x_3800:
        /* <DEDUP_REMOVED lines=13> */
.L_x_3803:
[----:B------:R-:W-:Y:S01]  /*12c90*/  IMAD.MOV.U32 R143, RZ, RZ, R7 ;  /* 0x000000ffff8f7224 */ /* 0x000fe200078e0007 */
[----:B------:R-:W-:Y:S01]  /*12ca0*/  MOV R252, 0x6 ;  /* 0x0000000600fc7802 */ /* 0x000fe20000000f00 */
[----:B-1----:R-:W-:Y:S01]  /*12cb0*/  IMAD.MOV.U32 R3, RZ, RZ, 0x181f ;  /* 0x0000181fff037424 */ /* 0x002fe200078e00ff */
[----:B------:R-:W-:Y:S02]  /*12cc0*/  MOV R2, 0x12ce0 ;  /* 0x00012ce000027802 */ /* 0x000fe40000000f00 */
[----:B--2345:R-:W-:Y:S05]  /*12cd0*/  CALL.REL.NOINC `($__internal_13_$__cuda_sm70_shflsync_idx_p) ;  /* 0x0000404000007944 */ /* 0x03cfea0003c00000 */
[----:B------:R-:W-:Y:S01]  /*12ce0*/  MOV R9, R143 ;  /* 0x0000008f00097202 */ /* 0x000fe20000000f00 */
[----:B-1---5:R-:W-:Y:S05]  /*12cf0*/  BRA `(.L_x_3897) ;  /* 0xfffef00000007947 */ /* 0x022fea000383ffff */
.L_x_3804:
[----:B------:R-:W-:Y:S01]  /*12d00*/  IMAD.MOV.U32 R143, RZ, RZ, R8 ;  /* 0x000000ffff8f7224 */ /* 0x000fe200078e0008 */
[----:B------:R-:W-:Y:S01]  /*12d10*/  MOV R252, 0x6 ;  /* 0x0000000600fc7802 */ /* 0x000fe20000000f00 */
[----:B-1----:R-:W-:Y:S01]  /*12d20*/  IMAD.MOV.U32 R3, RZ, RZ, 0x181f ;  /* 0x0000181fff037424 */ /* 0x002fe200078e00ff */
[----:B------:R-:W-:Y:S02]  /*12d30*/  MOV R2, 0x12d50 ;  /* 0x00012d5000027802 */ /* 0x000fe40000000f00 */
[----:B--2345:R-:W-:Y:S05]  /*12d40*/  CALL.REL.NOINC `($__internal_13_$__cuda_sm70_shflsync_idx_p) ;  /* 0x00003fd000007944 */ /* 0x03cfea0003c00000 */
[----:B-----5:R-:W-:Y:S01]  /*12d50*/  MOV R0, R143 ;  /* 0x0000008f00007202 */ /* 0x020fe20000000f00 */
[----:B-1----:R-:W-:Y:S05]  /*12d60*/  BRA `(.L_x_3898) ;  /* 0xfffeefb000007947 */ /* 0x002fea000383ffff */
.L_x_3807:
        /* <DEDUP_REMOVED lines=13> */
.L_x_3810:
[----:B------:R-:W-:Y:S01]  /*12e40*/  IMAD.MOV.U32 R143, RZ, RZ, R0 ;  /* 0x000000ffff8f7224 */ /* 0x000fe200078e0000 */
[----:B------:R-:W-:Y:S01]  /*12e50*/  MOV R252, RZ ;  /* 0x000000ff00fc7202 */ /* 0x000fe20000000f00 */
[----:B------:R-:W-:Y:S01]  /*12e60*/  IMAD.MOV.U32 R3, RZ, RZ, 0x181f ;  /* 0x0000181fff037424 */ /* 0x000fe200078e00ff */
[----:B------:R-:W-:Y:S02]  /*12e70*/  MOV R2, 0x12e90 ;  /* 0x00012e9000027802 */ /* 0x000fe40000000f00 */
[----:B------:R-:W-:Y:S05]  /*12e80*/  CALL.REL.NOINC `($__internal_13_$__cuda_sm70_shflsync_idx_p) ;  /* 0x00003e9000007944 */ /* 0x000fea0003c00000 */
[----:B------:R-:W-:Y:S01]  /*12e90*/  MOV R8, R143 ;  /* 0x0000008f00087202 */ /* 0x000fe20000000f00 */
[----:B-1---5:R-:W-:Y:S05]  /*12ea0*/  BRA `(.L_x_3900) ;  /* 0xffff095000007947 */ /* 0x022fea000383ffff */
.L_x_3811:
[----:B------:R-:W-:Y:S01]  /*12eb0*/  IMAD.MOV.U32 R143, RZ, RZ, R4 ;  /* 0x000000ffff8f7224 */ /* 0x000fe200078e0004 */
[----:B------:R-:W-:Y:S01]  /*12ec0*/  MOV R252, RZ ;  /* 0x000000ff00fc7202 */ /* 0x000fe20000000f00 */
[----:B------:R-:W-:Y:S01]  /*12ed0*/  IMAD.MOV.U32 R3, RZ, RZ, 0x181f ;  /* 0x0000181fff037424 */ /* 0x000fe200078e00ff */
[----:B------:R-:W-:Y:S02]  /*12ee0*/  MOV R2, 0x12f00 ;  /* 0x00012f0000027802 */ /* 0x000fe40000000f00 */
[----:B-12---:R-:W-:Y:S05]  /*12ef0*/  CALL.REL.NOINC `($__internal_13_$__cuda_sm70_shflsync_idx_p) ;  /* 0x00003e2000007944 */ /* 0x006fea0003c00000 */
[----:B------:R-:W-:Y:S01]  /*12f00*/  ISETP.GE.AND P2, PT, R250, c[0x0][0x1d4], PT ;  /* 0x00007500fa007a0c */ /* 0x000fe20003f46270 */
[----:B------:R-:W-:Y:S01]  /*12f10*/  IMAD.MOV.U32 R252, RZ, RZ, 0x1 ;  /* 0x00000001fffc7424 */ /* 0x000fe200078e00ff */
[----:B------:R-:W-:-:S02]  /*12f20*/  ISETP.GE.AND P0, PT, R251, c[0x0][0x1d4], PT ;  /* 0x00007500fb007a0c */ /* 0x000fc40003f06270 */
[C---:B------:R-:W-:Y:S02]  /*12f30*/  IADD3 R6, P6, R143.reuse, R67, RZ ;  /* 0x000000438f067210 */ /* 0x040fe40007fde0ff */
[----:B------:R-:W-:Y:S01]  /*12f40*/  IADD3 R2, P5, R143, R152, RZ ;  /* 0x000000988f027210 */ /* 0x000fe20007fbe0ff */
[----:B-----5:R-:W-:Y:S01]  /*12f50*/  IMAD.MOV.U32 R143, RZ, RZ, R0 ;  /* 0x000000ffff8f7224 */ /* 0x020fe200078e0000 */
        /* <DEDUP_REMOVED lines=8> */
[----:B--2---:R-:W-:Y:S01]  /*12fe0*/  SEL R6, RZ, 0x10, P2 ;  /* 0x00000010ff067807 */ /* 0x004fe20001000000 */
[----:B---3--:R-:W-:Y:S01]  /*12ff0*/  IMAD.MOV.U32 R3, RZ, RZ, 0x181f ;  /* 0x0000181fff037424 */ /* 0x008fe200078e00ff */
[----:B------:R-:W-:Y:S02]  /*13000*/  MOV R2, 0x13020 ;  /* 0x0001302000027802 */ /* 0x000fe40000000f00 */
[----:B-1----:R-:W-:Y:S05]  /*13010*/  CALL.REL.NOINC `($__internal_13_$__cuda_sm70_shflsync_idx_p) ;  /* 0x00003d0000007944 */ /* 0x002fea0003c00000 */
[----:B------:R-:W-:Y:S01]  /*13020*/  IMAD.MOV.U32 R7, RZ, RZ, R143 ;  /* 0x000000ffff077224 */ /* 0x000fe200078e008f */
[----:B------:R-:W-:Y:S01]  /*13030*/  MOV R252, 0x1 ;  /* 0x0000000100fc7802 */ /* 0x000fe20000000f00 */
[----:B------:R-:W-:Y:S01]  /*13040*/  IMAD.MOV.U32 R143, RZ, RZ, R4 ;  /* 0x000000ffff8f7224 */ /* 0x000fe200078e0004 */
[----:B------:R-:W-:-:S02]  /*13050*/  MOV R3, 0x181f ;  /* 0x0000181f00037802 */ /* 0x000fc40000000f00 */
[----:B------:R-:W-:Y:S02]  /*13060*/  MOV R2, 0x13080 ;  /* 0x0001308000027802 */ /* 0x000fe40000000f00 */
[----:B-1---5:R-:W-:Y:S05]  /*13070*/  CALL.REL.NOINC `($__internal_13_$__cuda_sm70_shflsync_idx_p) ;  /* 0x00003ca000007944 */ /* 0x022fea0003c00000 */
[----:B------:R-:W-:Y:S01]  /*13080*/  IADD3 R8, -R6, 0x10, RZ ;  /* 0x0000001006087810 */ /* 0x000fe20007ffe1ff */
[----:B------:R-:W-:Y:S01]  /*13090*/  IMAD.MOV.U32 R252, RZ, RZ, 0x2 ;  /* 0x00000002fffc7424 */ /* 0x000fe200078e00ff */
        /* <DEDUP_REMOVED lines=8> */
[----:B-----5:R-:W-:Y:S02]  /*13120*/  IMAD.MOV.U32 R143, RZ, RZ, R0 ;  /* 0x000000ffff8f7224 */ /* 0x020fe400078e0000 */
[----:B------:R-:W-:Y:S01]  /*13130*/  @!PT LDS RZ, [RZ] ;  /* 0x00000000fffff984 */ /* 0x000fe20000000800 */
[----:B------:R-:W-:Y:S01]  /*13140*/  @!PT LDS RZ, [RZ] ;  /* 0x00000000fffff984 */ /* 0x000fe20000000800 */
[----:B------:R-:W-:Y:S01]  /*13150*/  @!PT LDS RZ, [RZ] ;  /* 0x00000000fffff984 */ /* 0x000fe20000000800 */
[----:B------:R2:W-:Y:S01]  /*13160*/  LDGSTS.E.BYPASS.LTC128B.128.ZFILL [R247+0x4900], [R8.64], P6 ;  /* 0x0490000008f77fae */ /* 0x0005e2000b141d46 */
[----:B------:R-:W-:-:S05]  /*13170*/  IADD3.X R3, RZ, R7, R65, P2, P0 ;  /* 0x00000007ff037210 */ /* 0x000fca00017e0441 */
[----:B------:R3:W-:Y:S02]  /*13180*/  LDGSTS.E.BYPASS.LTC128B.128.ZFILL [R247+0x6900], [R2.64], P5 ;  /* 0x0690000002f77fae */ /* 0x0007e4000a941d46 */
[----:B---3--:R-:W-:Y:S01]  /*13190*/  IMAD.MOV.U32 R3, RZ, RZ, 0x181f ;  /* 0x0000181fff037424 */ /* 0x008fe200078e00ff */
[----:B------:R-:W-:Y:S02]  /*131a0*/  MOV R2, 0x131c0 ;  /* 0x000131c000027802 */ /* 0x000fe40000000f00 */
[----:B-12---:R-:W-:Y:S05]  /*131b0*/  CALL.REL.NOINC `($__internal_13_$__cuda_sm70_shflsync_idx_p) ;  /* 0x00003b6000007944 */ /* 0x006fea0003c00000 */
[----:B------:R-:W-:Y:S01]  /*131c0*/  IMAD.MOV.U32 R7, RZ, RZ, R143 ;  /* 0x000000ffff077224 */ /* 0x000fe200078e008f */
[----:B------:R-:W-:Y:S01]  /*131d0*/  MOV R252, 0x2 ;  /* 0x0000000200fc7802 */ /* 0x000fe20000000f00 */
[----:B------:R-:W-:Y:S01]  /*131e0*/  IMAD.MOV.U32 R143, RZ, RZ, R4 ;  /* 0x000000ffff8f7224 */ /* 0x000fe200078e0004 */
[----:B------:R-:W-:Y:S02]  /*131f0*/  MOV R3, 0x181f ;  /* 0x0000181f00037802 */ /* 0x000fe40000000f00 */
[----:B------:R-:W-:Y:S02]  /*13200*/  MOV R2, 0x13220 ;  /* 0x0001322000027802 */ /* 0x000fe40000000f00 */
[----:B-1---5:R-:W-:Y:S05]  /*13210*/  CALL.REL.NOINC `($__internal_13_$__cuda_sm70_shflsync_idx_p) ;  /* 0x00003b0000007944 */ /* 0x022fea0003c00000 */
[----:B------:R-:W-:Y:S01]  /*13220*/  IADD3 R8, -R6, 0x10, RZ ;  /* 0x0000001006087810 */ /* 0x000fe20007ffe1ff */
[----:B------:R-:W-:Y:S01]  /*13230*/  IMAD.MOV.U32 R252, RZ, RZ, 0x3 ;  /* 0x00000003fffc7424 */ /* 0x000fe200078e00ff */
        /* <DEDUP_REMOVED lines=24> */
[----:B-----5:R-:W-:Y:S01]  /*133c0*/  MOV R0, R143 ;  /* 0x0000008f00007202 */ /* 0x020fe20000000f00 */
[----:B-1----:R-:W-:Y:S05]  /*133d0*/  BRA `(.L_x_3901) ;  /* 0xffff060000007947 */ /* 0x002fea000383ffff */
.L_x_3812:
[----:B------:R-:W-:Y:S01]  /*133e0*/  IMAD.MOV.U32 R143, RZ, RZ, R0 ;  /* 0x000000ffff8f7224 */ /* 0x000fe200078e0000 */
[----:B------:R-:W-:Y:S01]  /*133f0*/  MOV R252, RZ ;  /* 0x000000ff00fc7202 */ /* 0x000fe20000000f00 */
[----:B------:R-:W-:Y:S01]  /*13400*/  IMAD.MOV.U32 R3, RZ, RZ, 0x1c1f ;  /* 0x00001c1fff037424 */ /* 0x000fe200078e00ff */
[----:B------:R-:W-:-:S02]  /*13410*/  MOV R2, 0x13430 ;  /* 0x0001343000027802 */ /* 0x000fc40000000f00 */
[----:B------:R-:W-:Y:S05]  /*13420*/  CALL.REL.NOINC `($__internal_13_$__cuda_sm70_shflsync_idx_p) ;  /* 0x000038f000007944 */ /* 0x000fea0003c00000 */
[----:B------:R-:W-:Y:S01]  /*13430*/  MOV R2, R143 ;  /* 0x0000008f00027202 */ /* 0x000fe20000000f00 */
[----:B-1---5:R-:W-:Y:S05]  /*13440*/  BRA `(.L_x_3902) ;  /* 0xffff078000007947 */ /* 0x022fea000383ffff */
.L_x_3813:
[----:B------:R-:W-:Y:S01]  /*13450*/  IMAD.MOV.U32 R143, RZ, RZ, R0 ;  /* 0x000000ffff8f7224 */ /* 0x000fe200078e0000 */
[----:B------:R-:W-:Y:S01]  /*13460*/  MOV R252, 0x1 ;  /* 0x0000000100fc7802 */ /* 0x000fe20000000f00 */
[----:B------:R-:W-:Y:S01]  /*13470*/  IMAD.MOV.U32 R3, RZ, RZ, 0x1c1f ;  /* 0x00001c1fff037424 */ /* 0x000fe200078e00ff */
[----:B------:R-:W-:-:S02]  /*13480*/  MOV R2, 0x134a0 ;  /* 0x000134a000027802 */ /* 0x000fc40000000f00 */
[----:B-1----:R-:W-:Y:S05]  /*13490*/  CALL.REL.NOINC `($__internal_13_$__cuda_sm70_shflsync_idx_p) ;  /* 0x0000388000007944 */ /* 0x002fea0003c00000 */
[----:B------:R-:W-:Y:S02]  /*134a0*/  IMAD.IADD R2, R4, 0x1, R143 ;  /* 0x0000000104027824 */ /* 0x000fe400078e028f */
[----:B-----5:R-:W-:-:S02]  /*134b0*/  IMAD.MOV.U32 R143, RZ, RZ, R0 ;  /* 0x000000ffff8f7224 */ /* 0x020fc400078e0000 */
[----:B------:R-:W-:Y:S01]  /*134c0*/  IMAD.MOV.U32 R252, RZ, RZ, 0x2 ;  /* 0x00000002fffc7424 */ /* 0x000fe200078e00ff */
[----:B------:R-:W-:Y:S01]  /*134d0*/  IMNMX R2, R5, R2, PT ;  /* 0x0000000205027217 */ /* 0x000fe20003800200 */
[----:B------:R-:W-:-:S03]  /*134e0*/  IMAD.MOV.U32 R3, RZ, RZ, 0x1c1f ;  /* 0x00001c1fff037424 */ /* 0x000fc600078e00ff */
        /* <DEDUP_REMOVED lines=32> */
[----:B------:R-:W-:Y:S02]  /*136f0*/  MOV R2, 0x13710 ;  /* 0x0001371000027802 */ /* 0x000fe40000000f00 */
[----:B-1----:R-:W-:Y:S05]  /*13700*/  CALL.REL.NOINC `($__internal_13_$__cuda_sm70_shflsync_idx_p) ;  /* 0x0000361000007944 */ /* 0x002fea0003c00000 */
[----:B------:R-:W-:Y:S02]  /*13710*/  IMAD.IADD R2, R4, 0x1, R143 ;  /* 0x0000000104027824 */ /* 0x000fe400078e028f */
[----:B-----5:R-:W-:Y:S02]  /*13720*/  IMAD.MOV.U32 R143, RZ, RZ, R0 ;  /* 0x000000ffff8f7224 */ /* 0x020fe400078e0000 */
        /* <DEDUP_REMOVED lines=37> */
[----:B------:R-:W-:Y:S01]  /*13980*/  IMAD.IADD R4, R4, 0x1, R143 ;  /* 0x0000000104047824 */ /* 0x000fe200078e028f */
[----:B------:R-:W-:Y:S01]  /*13990*/  FMNMX.FTZ R136, R7, R8, !PT ;  /* 0x0000000807887209 */ /* 0x000fe20007810000 */
[----:B-----5:R-:W-:Y:S01]  /*139a0*/  IMAD.MOV.U32 R0, RZ, RZ, 0x2 ;  /* 0x00000002ff007424 */ /* 0x020fe200078e00ff */
[----:B------:R-:W-:Y:S02]  /*139b0*/  FMNMX.FTZ R135, R9, R10, !PT ;  /* 0x0000000a09877209 */ /* 0x000fe40007810000 */
[----:B------:R-:W-:Y:S02]  /*139c0*/  IMNMX R5, R5, R4, PT ;  /* 0x0000000405057217 */ /* 0x000fe40003800200 */
[----:B------:R-:W-:-:S02]  /*139d0*/  FMNMX.FTZ R136, R11, R136, !PT ;  /* 0x000000880b887209 */ /* 0x000fc40007810000 */
        /* <DEDUP_REMOVED lines=8> */
[----:B------:R-:W-:Y:S02]  /*13a60*/  FMNMX.FTZ R6, R19, R27, !PT ;  /* 0x0000001b13067209 */ /* 0x000fe40007810000 */
[----:B------:R-:W-:Y:S02]  /*13a70*/  FMNMX.FTZ R136, R12, R136, !PT ;  /* 0x000000880c887209 */ /* 0x000fe40007810000 */
[----:B------:R-:W-:Y:S02]  /*13a80*/  FSEL R33, R99, -INF , P0 ;  /* 0xff80000063217808 */ /* 0x000fe40000000000 */
[----:B------:R-:W-:-:S02]  /*13a90*/  ISETP.GT.AND P6, PT, R5, 0x10, PT ;  /* 0x000000100500780c */ /* 0x000fc40003fc4270 */
        /* <DEDUP_REMOVED lines=79> */
[----:B-1----:R-:W-:Y:S05]  /*13f90*/  CALL.REL.NOINC `($__internal_12_$__cuda_sm70_shflsync_bfly_p) ;  /* 0x00002d2000007944 */ /* 0x002fea0003c00000 */
[----:B------:R-:W-:Y:S01]  /*13fa0*/  FMNMX.FTZ R136, R136, R0, !PT ;  /* 0x0000000088887209 */ /* 0x000fe20007810000 */
[----:B------:R-:W-:Y:S01]  /*13fb0*/  IMAD.MOV.U32 R0, RZ, RZ, 0x1 ;  /* 0x00000001ff007424 */ /* 0x000fe200078e00ff */
[----:B------:R-:W-:-:S03]  /*13fc0*/  MOV R2, 0x13ff0 ;  /* 0x00013ff000027802 */ /* 0x000fc60000000f00 */
[----:B------:R-:W-:Y:S02]  /*13fd0*/  IMAD.MOV.U32 R132, RZ, RZ, R136 ;  /* 0x000000ffff847224 */ /* 0x000fe400078e0088 */
[----:B------:R-:W-:Y:S05]  /*13fe0*/  CALL.REL.NOINC `($__internal_12_$__cuda_sm70_shflsync_bfly_p) ;  /* 0x00002cd000007944 */ /* 0x000fea0003c00000 */
[----:B------:R-:W-:Y:S01]  /*13ff0*/  FMNMX.FTZ R136, R136, R0, !PT ;  /* 0x0000000088887209 */ /* 0x000fe20007810000 */
[----:B------:R-:W-:Y:S01]  /*14000*/  IMAD.MOV.U32 R132, RZ, RZ, R135 ;  /* 0x000000ffff847224 */ /* 0x000fe200078e0087 */
[----:B------:R-:W-:Y:S01]  /*14010*/  MOV R2, 0x14040 ;  /* 0x0001404000027802 */ /* 0x000fe20000000f00 */
[----:B------:R-:W-:Y:S02]  /*14020*/  IMAD.MOV.U32 R0, RZ, RZ, 0x2 ;  /* 0x00000002ff007424 */ /* 0x000fe400078e00ff */
[----:B------:R-:W-:Y:S05]  /*14030*/  CALL.REL.NOINC `($__internal_12_$__cuda_sm70_shflsync_bfly_p) ;  /* 0x00002c8000007944 */ /* 0x000fea0003c00000 */
        /* <DEDUP_REMOVED lines=25> */
[----:B------:R-:W-:Y:S01]  /*141d0*/  MOV R133, R0 ;  /* 0x0000000000857202 */ /* 0x000fe20000000f00 */
[----:B------:R-:W-:Y:S05]  /*141e0*/  BRA `(.L_x_3903) ;  /* 0xffff075000007947 */ /* 0x000fea000383ffff */
.L_x_3817:
[----:B------:R-:W-:Y:S01]  /*141f0*/  MOV R252, RZ ;  /* 0x000000ff00fc7202 */ /* 0x000fe20000000f00 */
[----:B------:R-:W-:Y:S01]  /*14200*/  IMAD.MOV.U32 R143, RZ, RZ, R0 ;  /* 0x000000ffff8f7224 */ /* 0x000fe200078e0000 */
[----:B------:R-:W-:Y:S01]  /*14210*/  MOV R2, 0x14240 ;  /* 0x0001424000027802 */ /* 0x000fe20000000f00 */
[----:B------:R-:W-:Y:S02]  /*14220*/  IMAD.MOV.U32 R3, RZ, RZ, 0x181f ;  /* 0x0000181fff037424 */ /* 0x000fe400078e00ff */
[----:B--2---:R-:W-:Y:S05]  /*14230*/  CALL.REL.NOINC `($__internal_13_$__cuda_sm70_shflsync_idx_p) ;  /* 0x00002ae000007944 */ /* 0x004fea0003c00000 */
[----:B------:R-:W-:Y:S01]  /*14240*/  MOV R7, R143 ;  /* 0x0000008f00077202 */ /* 0x000fe20000000f00 */
[----:B-1---5:R-:W-:-:S05]  /*14250*/  BRA `(.L_x_3904) ;  /* 0xffff282000007947 */ /* 0x022fca000383ffff */
.L_x_3818:
[----:B------:R-:W-:Y:S01]  /*14260*/  MOV R252, RZ ;  /* 0x000000ff00fc7202 */ /* 0x000fe20000000f00 */
[----:B------:R-:W-:Y:S01]  /*14270*/  IMAD.MOV.U32 R143, RZ, RZ, R4 ;  /* 0x000000ffff8f7224 */ /* 0x000fe200078e0004 */
[----:B------:R-:W-:Y:S01]  /*14280*/  MOV R2, 0x142b0 ;  /* 0x000142b000027802 */ /* 0x000fe20000000f00 */
[----:B------:R-:W-:Y:S02]  /*14290*/  IMAD.MOV.U32 R3, RZ, RZ, 0x181f ;  /* 0x0000181fff037424 */ /* 0x000fe400078e00ff */
[----:B-123--:R-:W-:Y:S05]  /*142a0*/  CALL.REL.NOINC `($__internal_13_$__cuda_sm70_shflsync_idx_p) ;  /* 0x00002a7000007944 */ /* 0x00efea0003c00000 */
[----:B------:R-:W-:Y:S01]  /*142b0*/  ISETP.GE.AND P5, PT, R250, c[0x0][0x1d4], PT ;  /* 0x00007500fa007a0c */ /* 0x000fe20003fa6270 */
[----:B------:R-:W-:Y:S01]  /*142c0*/  IMAD.MOV.U32 R252, RZ, RZ, 0x1 ;  /* 0x00000001fffc7424 */ /* 0x000fe200078e00ff */
[----:B------:R-:W-:Y:S02]  /*142d0*/  IADD3 R8, P2, R143, R12, RZ ;  /* 0x0000000c8f087210 */ /* 0x000fe40007f5e0ff */
[----:B------:R-:W-:Y:S03]  /*142e0*/  ISETP.GE.AND P0, PT, R251, c[0x0][0x1d4], PT ;  /* 0x00007500fb007a0c */ /* 0x000fe60003f06270 */
[----:B------:R-:W-:Y:S01]  /*142f0*/  IMAD.X R9, R7, 0x1, R5, P2 ;  /* 0x0000000107097824 */ /* 0x000fe200010e0605 */
[----:B------:R-:W-:Y:S01]  /*14300*/  IADD3 R2, P2, R143, R13, RZ ;  /* 0x0000000d8f027210 */ /* 0x000fe20007f5e0ff */
[----:B-----5:R-:W-:Y:S04]  /*14310*/  IMAD.MOV.U32 R143, RZ, RZ, R0 ;  /* 0x000000ffff8f7224 */ /* 0x020fe800078e0000 */
[----:B------:R-:W-:Y:S01]  /*14320*/  @!PT LDS RZ, [RZ] ;  /* 0x00000000fffff984 */ /* 0x000fe20000000800 */
[----:B------:R-:W-:Y:S01]  /*14330*/  @!PT LDS RZ, [RZ] ;  /* 0x00000000fffff984 */ /* 0x000fe20000000800 */
[----:B------:R-:W-:Y:S01]  /*14340*/  @!PT LDS RZ, [RZ] ;  /* 0x00000000fffff984 */ /* 0x000fe20000000800 */
[----:B------:R2:W-:Y:S01]  /*14350*/  LDGSTS.E.BYPASS.LTC128B.128 [R247+0x100], [R8.64], !P5 ;  /* 0x0010000008f77fae */ /* 0x0005e2000e901d46 */
[----:B------:R-:W-:Y:S01]  /*14360*/  IMAD.X R3, R7, 0x1, R6, P2 ;  /* 0x0000000107037824 */ /* 0x000fe200010e0606 */
[----:B------:R-:W-:Y:S04]  /*14370*/  SEL R7, RZ, 0x10, P0 ;  /* 0x00000010ff077807 */ /* 0x000fe80000000000 */
[----:B------:R3:W-:Y:S01]  /*14380*/  LDGSTS.E.BYPASS.LTC128B.128 [R247+0x2100], [R2.64], !P0 ;  /* 0x0210000002f77fae */ /* 0x0007e2000c101d46 */
[----:B--2---:R-:W-:Y:S02]  /*14390*/  SEL R8, RZ, 0x10, P5 ;  /* 0x00000010ff087807 */ /* 0x004fe40002800000 */
[----:B---3--:R-:W-:Y:S01]  /*143a0*/  MOV R2, 0x143d0 ;  /* 0x000143d000027802 */ /* 0x008fe20000000f00 */
[----:B------:R-:W-:Y:S02]  /*143b0*/  IMAD.MOV.U32 R3, RZ, RZ, 0x181f ;  /* 0x0000181fff037424 */ /* 0x000fe400078e00ff */
[----:B-1----:R-:W-:Y:S05]  /*143c0*/  CALL.REL.NOINC `($__internal_13_$__cuda_sm70_shflsync_idx_p) ;  /* 0x0000295000007944 */ /* 0x002fea0003c00000 */
[----:B------:R-:W-:Y:S01]  /*143d0*/  MOV R252, 0x1 ;  /* 0x0000000100fc7802 */ /* 0x000fe20000000f00 */
[----:B------:R-:W-:Y:S01]  /*143e0*/  IMAD.MOV.U32 R9, RZ, RZ, R143 ;  /* 0x000000ffff097224 */ /* 0x000fe200078e008f */
[----:B------:R-:W-:Y:S01]  /*143f0*/  MOV R3, 0x181f ;  /* 0x0000181f00037802 */ /* 0x000fe20000000f00 */
[----:B------:R-:W-:Y:S01]  /*14400*/  IMAD.MOV.U32 R143, RZ, RZ, R4 ;  /* 0x000000ffff8f7224 */ /* 0x000fe200078e0004 */
[----:B------:R-:W-:Y:S02]  /*14410*/  MOV R2, 0x14430 ;  /* 0x0001443000027802 */ /* 0x000fe40000000f00 */
[----:B-1---5:R-:W-:Y:S05]  /*14420*/  CALL.REL.NOINC `($__internal_13_$__cuda_sm70_shflsync_idx_p) ;  /* 0x000028f000007944 */ /* 0x022fea0003c00000 */
[C---:B------:R-:W-:Y:S01]  /*14430*/  IADD3 R2, -R8.reuse, 0x10, RZ ;  /* 0x0000001008027810 */ /* 0x040fe20007ffe1ff */
[----:B------:R-:W-:Y:S01]  /*14440*/  IMAD.MOV.U32 R252, RZ, RZ, 0x2 ;  /* 0x00000002fffc7424 */ /* 0x000fe200078e00ff */
        /* <DEDUP_REMOVED lines=9> */
[----:B--2---:R-:W-:Y:S04]  /*144e0*/  IADD3 R2, -R7, 0x10, RZ ;  /* 0x0000001007027810 */ /* 0x004fe80007ffe1ff */
[----:B------:R-:W-:Y:S04]  /*144f0*/  LOP3.LUT R2, R2, 0xf, RZ, 0xc0, !PT ;  /* 0x0000000f02027812 */ /* 0x000fe800078ec0ff */
[----:B------:R-:W-:Y:S01]  /*14500*/  IADD3 R2, P2, P0, R2, R143, R13 ;  /* 0x0000008f02027210 */ /* 0x000fe2000785e00d */
[----:B-----5:R-:W-:Y:S03]  /*14510*/  IMAD.MOV.U32 R143, RZ, RZ, R0 ;  /* 0x000000ffff8f7224 */ /* 0x020fe600078e0000 */
[----:B------:R-:W-:Y:S05]  /*14520*/  IADD3.X R3, RZ, R9, R6, P2, P0 ;  /* 0x00000009ff037210 */ /* 0x000fea00017e0406 */
[----:B------:R2:W-:Y:S02]  /*14530*/  LDGSTS.E.BYPASS.LTC128B.128.ZFILL [R247+0x2900], [R2.64], P5 ;  /* 0x0290000002f77fae */ /* 0x0005e4000a941d46 */
[----:B--2---:R-:W-:Y:S01]  /*14540*/  MOV R2, 0x14570 ;  /* 0x0001457000027802 */ /* 0x004fe20000000f00 */
[----:B------:R-:W-:Y:S03]  /*14550*/  IMAD.MOV.U32 R3, RZ, RZ, 0x181f ;  /* 0x0000181fff037424 */ /* 0x000fe600078e00ff */
        /* <DEDUP_REMOVED lines=33> */
[----:B-----5:R-:W-:Y:S01]  /*14770*/  MOV R0, R143 ;  /* 0x0000008f00007202 */ /* 0x020fe20000000f00 */
[----:B-1----:R-:W-:-:S05]  /*14780*/  BRA `(.L_x_3905) ;  /* 0xffff24e000007947 */ /* 0x002fca000383ffff */
.L_x_3821:
[----:B------:R-:W-:Y:S01]  /*14790*/  MOV R252, RZ ;  /* 0x000000ff00fc7202 */ /* 0x000fe20000000f00 */
[----:B------:R-:W-:Y:S01]  /*147a0*/  IMAD.MOV.U32 R143, RZ, RZ, R0 ;  /* 0x000000ffff8f7224 */ /* 0x000fe200078e0000 */
[----:B------:R-:W-:Y:S01]  /*147b0*/  MOV R2, 0x147e0 ;  /* 0x000147e000027802 */ /* 0x000fe20000000f00 */
[----:B------:R-:W-:Y:S02]  /*147c0*/  IMAD.MOV.U32 R3, RZ, RZ, 0x181f ;  /* 0x0000181fff037424 */ /* 0x000fe400078e00ff */
[----:B------:R-:W-:Y:S05]  /*147d0*/  CALL.REL.NOINC `($__internal_13_$__cuda_sm70_shflsync_idx_p) ;  /* 0x0000254000007944 */ /* 0x000fea0003c00000 */
[----:B------:R-:W-:Y:S01]  /*147e0*/  MOV R135, R143 ;  /* 0x0000008f00877202 */ /* 0x000fe20000000f00 */
[----:B-1---5:R-:W-:-:S05]  /*147f0*/  BRA `(.L_x_3906) ;  /* 0xffff32b000007947 */ /* 0x022fca000383ffff */
.L_x_3822:
[----:B------:R-:W-:Y:S01]  /*14800*/  MOV R252, RZ ;  /* 0x000000ff00fc7202 */ /* 0x000fe20000000f00 */
[----:B------:R-:W-:Y:S01]  /*14810*/  IMAD.MOV.U32 R143, RZ, RZ, R132 ;  /* 0x000000ffff8f7224 */ /* 0x000fe200078e0084 */
[----:B------:R-:W-:Y:S01]  /*14820*/  MOV R2, 0x14850 ;  /* 0x0001485000027802 */ /* 0x000fe20000000f00 */
[----:B------:R-:W-:Y:S02]  /*14830*/  IMAD.MOV.U32 R3, RZ, RZ, 0x181f ;  /* 0x0000181fff037424 */ /* 0x000fe400078e00ff */
[----:B-12---:R-:W-:Y:S05]  /*14840*/  CALL.REL.NOINC `($__internal_13_$__cuda_sm70_shflsync_idx_p) ;  /* 0x000024d000007944 */ /* 0x006fea0003c00000 */
[----:B------:R-:W-:Y:S01]  /*14850*/  ISETP.GE.AND P5, PT, R250, c[0x0][0x1d4], PT ;  /* 0x00007500fa007a0c */ /* 0x000fe20003fa6270 */
[----:B------:R-:W-:Y:S01]  /*14860*/  IMAD.MOV.U32 R252, RZ, RZ, 0x1 ;  /* 0x00000001fffc7424 */ /* 0x000fe200078e00ff */
[----:B------:R-:W-:Y:S02]  /*14870*/  IADD3 R208, P2, R143, R141, RZ ;  /* 0x0000008d8fd07210 */ /* 0x000fe40007f5e0ff */
[----:B------:R-:W-:Y:S03]  /*14880*/  ISETP.GE.AND P0, PT, R251, c[0x0][0x1d4], PT ;  /* 0x00007500fb007a0c */ /* 0x000fe60003f06270 */
[----:B------:R-:W-:Y:S01]  /*14890*/  IMAD.X R209, R135, 0x1, R133, P2 ;  /* 0x0000000187d17824 */ /* 0x000fe200010e0685 */
[----:B------:R-:W-:Y:S01]  /*148a0*/  IADD3 R2, P2, R143, R210, RZ ;  /* 0x000000d28f027210 */ /* 0x000fe20007f5e0ff */
[----:B-----5:R-:W-:Y:S01]  /*148b0*/  IMAD.MOV.U32 R143, RZ, RZ, R0 ;  /* 0x000000ffff8f7224 */ /* 0x020fe200078e0000 */
[----:B------:R-:W-:Y:S03]  /*148c0*/  SEL R136, RZ, 0x10, P0 ;  /* 0x00000010ff887807 */ /* 0x000fe60000000000 */
[----:B------:R-:W-:Y:S01]  /*148d0*/  @!PT LDS RZ, [RZ] ;  /* 0x00000000fffff984 */ /* 0x000fe20000000800 */
[----:B------:R-:W-:Y:S01]  /*148e0*/  @!PT LDS RZ, [RZ] ;  /* 0x00000000fffff984 */ /* 0x000fe20000000800 */
[----:B------:R-:W-:Y:S01]  /*148f0*/  @!PT LDS RZ, [RZ] ;  /* 0x00000000fffff984 */ /* 0x000fe20000000800 */
[----:B------:R2:W-:Y:S01]  /*14900*/  LDGSTS.E.BYPASS.LTC128B.128 [R247+0x4100], [R208.64], !P5 ;  /* 0x04100000d0f77fae */ /* 0x0005e2000e901d46 */
[----:B------:R-:W-:Y:S01]  /*14910*/  IMAD.X R3, R135, 0x1, R134, P2 ;  /* 0x0000000187037824 */ /* 0x000fe200010e0686 */
[----:B------:R-:W-:Y:S04]  /*14920*/  SEL R135, RZ, 0x10, P5 ;  /* 0x00000010ff877807 */ /* 0x000fe80002800000 */
[----:B------:R3:W-:Y:S02]  /*14930*/  LDGSTS.E.BYPASS.LTC128B.128 [R247+0x6100], [R2.64], !P0 ;  /* 0x0610000002f77fae */ /* 0x0007e4000c101d46 */
[----:B---3--:R-:W-:Y:S01]  /*14940*/  MOV R2, 0x14970 ;  /* 0x0001497000027802 */ /* 0x008fe20000000f00 */
[----:B------:R-:W-:Y:S02]  /*14950*/  IMAD.MOV.U32 R3, RZ, RZ, 0x181f ;  /* 0x0000181fff037424 */ /* 0x000fe400078e00ff */
[----:B-12---:R-:W-:Y:S05]  /*14960*/  CALL.REL.NOINC `($__internal_13_$__cuda_sm70_shflsync_idx_p) ;  /* 0x000023b000007944 */ /* 0x006fea0003c00000 */
        /* <DEDUP_REMOVED lines=53> */
[----:B-----5:R-:W-:Y:S01]  /*14cc0*/  IMAD.MOV.U32 R0, RZ, RZ, R143 ;  /* 0x000000ffff007224 */ /* 0x020fe200078e008f */
[----:B------:R-:W-:Y:S01]  /*14cd0*/  MOV R3, 0x181f ;  /* 0x0000181f00037802 */ /* 0x000fe20000000f00 */
[----:B------:R-:W-:Y:S01]  /*14ce0*/  IMAD.MOV.U32 R143, RZ, RZ, R132 ;  /* 0x000000ffff8f7224 */ /* 0x000fe200078e0084 */
[----:B------:R-:W-:Y:S02]  /*14cf0*/  MOV R2, 0x14d10 ;  /* 0x00014d1000027802 */ /* 0x000fe40000000f00 */
[----:B-1----:R-:W-:Y:S05]  /*14d00*/  CALL.REL.NOINC `($__internal_13_$__cuda_sm70_shflsync_idx_p) ;  /* 0x0000201000007944 */ /* 0x002fea0003c00000 */
[----:B------:R-:W-:Y:S01]  /*14d10*/  MOV R132, R143 ;  /* 0x0000008f00847202 */ /* 0x000fe20000000f00 */
[----:B-1---5:R-:W-:-:S05]  /*14d20*/  BRA `(.L_x_3907) ;  /* 0xffff2f6000007947 */ /* 0x022fca000383ffff */
.L_x_3823:
[----:B------:R-:W-:Y:S01]  /*14d30*/  MOV R252, RZ ;  /* 0x000000ff00fc7202 */ /* 0x000fe20000000f00 */
[----:B------:R-:W-:Y:S01]  /*14d40*/  IMAD.MOV.U32 R143, RZ, RZ, R132 ;  /* 0x000000ffff8f7224 */ /* 0x000fe200078e0084 */
[----:B------:R-:W-:Y:S01]  /*14d50*/  MOV R2, 0x14d80 ;  /* 0x00014d8000027802 */ /* 0x000fe20000000f00 */
[----:B------:R-:W-:Y:S02]  /*14d60*/  IMAD.MOV.U32 R3, RZ, RZ, 0x1c1f ;  /* 0x00001c1fff037424 */ /* 0x000fe400078e00ff */
[----:B--2---:R-:W-:Y:S05]  /*14d70*/  CALL.REL.NOINC `($__internal_13_$__cuda_sm70_shflsync_idx_p) ;  /* 0x00001fa000007944 */ /* 0x004fea0003c00000 */
[----:B-----5:R-:W-:Y:S01]  /*14d80*/  MOV R0, R143 ;  /* 0x0000008f00007202 */ /* 0x020fe20000000f00 */
[----:B-1----:R-:W-:-:S05]  /*14d90*/  BRA `(.L_x_3908) ;  /* 0xffff30e000007947 */ /* 0x002fca000383ffff */
.L_x_3824:
[----:B------:R-:W-:Y:S01]  /*14da0*/  MOV R252, 0x1 ;  /* 0x0000000100fc7802 */ /* 0x000fe20000000f00 */
[----:B------:R-:W-:Y:S01]  /*14db0*/  IMAD.MOV.U32 R143, RZ, RZ, R132 ;  /* 0x000000ffff8f7224 */ /* 0x000fe200078e0084 */
[----:B------:R-:W-:Y:S01]  /*14dc0*/  MOV R2, 0x14df0 ;  /* 0x00014df000027802 */ /* 0x000fe20000000f00 */
[----:B------:R-:W-:Y:S02]  /*14dd0*/  IMAD.MOV.U32 R3, RZ, RZ, 0x1c1f ;  /* 0x00001c1fff037424 */ /* 0x000fe400078e00ff */
[----:B-12---:R-:W-:Y:S05]  /*14de0*/  CALL.REL.NOINC `($__internal_13_$__cuda_sm70_shflsync_idx_p) ;  /* 0x00001f3000007944 */ /* 0x006fea0003c00000 */
[----:B------:R-:W-:Y:S01]  /*14df0*/  MOV R2, 0x15050 ;  /* 0x0001505000027802 */ /* 0x000fe20000000f00 */
[----:B------:R-:W-:Y:S02]  /*14e00*/  IMAD.IADD R143, R133, 0x1, R143 ;  /* 0x00000001858f7824 */ /* 0x000fe400078e028f */
[----:B------:R-:W-:Y:S02]  /*14e10*/  IMAD.MOV.U32 R252, RZ, RZ, 0x2 ;  /* 0x00000002fffc7424 */ /* 0x000fe400078e00ff */
[----:B------:R-:W-:Y:S01]  /*14e20*/  IMAD.MOV.U32 R3, RZ, RZ, 0x1c1f ;  /* 0x00001c1fff037424 */ /* 0x000fe200078e00ff */
        /* <DEDUP_REMOVED lines=27> */
[----:B------:R-:W-:Y:S01]  /*14fe0*/  ISETP.GT.AND P0, PT, R143, 0x39, PT ;  /* 0x000000398f00780c */ /* 0x000fe20003f04270 */
[----:B------:R-:W-:Y:S01]  /*14ff0*/  IMAD.MOV.U32 R143, RZ, RZ, R132 ;  /* 0x000000ffff8f7224 */ /* 0x000fe200078e0084 */
[----:B------:R-:W-:Y:S02]  /*15000*/  FSEL R54, R54, -INF , P6 ;  /* 0xff80000036367808 */ /* 0x000fe40003000000 */
[----:B------:R-:W-:Y:S02]  /*15010*/  FSEL R55, R55, -INF , P5 ;  /* 0xff80000037377808 */ /* 0x000fe40002800000 */
[----:B------:R-:W-:Y:S02]  /*15020*/  FSEL R66, R66, -INF , P2 ;  /* 0xff80000042427808 */ /* 0x000fe40001000000 */
[----:B------:R-:W-:Y:S02]  /*15030*/  FSEL R67, R67, -INF , P0 ;  /* 0xff80000043437808 */ /* 0x000fe40000000000 */
[----:B-1---5:R-:W-:Y:S05]  /*15040*/  CALL.REL.NOINC `($__internal_13_$__cuda_sm70_shflsync_idx_p) ;  /* 0x00001cd000007944 */ /* 0x022fea0003c00000 */
[----:B------:R-:W-:Y:S01]  /*15050*/  MOV R2, 0x152b0 ;  /* 0x000152b000027802 */ /* 0x000fe20000000f00 */
[----:B------:R-:W-:Y:S02]  /*15060*/  IMAD.IADD R143, R133, 0x1, R143 ;  /* 0x00000001858f7824 */ /* 0x000fe400078e028f */
[----:B------:R-:W-:Y:S02]  /*15070*/  IMAD.MOV.U32 R252, RZ, RZ, 0x3 ;  /* 0x00000003fffc7424 */ /* 0x000fe400078e00ff */
[----:B------:R-:W-:Y:S01]  /*15080*/  IMAD.MOV.U32 R3, RZ, RZ, 0x1c1f ;  /* 0x00001c1fff037424 */ /* 0x000fe200078e00ff */
        /* <DEDUP_REMOVED lines=28> */
[----:B------:R-:W-:Y:S01]  /*15250*/  IMAD.MOV.U32 R143, RZ, RZ, R132 ;  /* 0x000000ffff8f7224 */ /* 0x000fe200078e0084 */
[----:B------:R-:W-:Y:S02]  /*15260*/  FSEL R56, R56, -INF , P6 ;  /* 0xff80000038387808 */ /* 0x000fe40003000000 */
[----:B------:R-:W-:Y:S02]  /*15270*/  FSEL R57, R57, -INF , P5 ;  /* 0xff80000039397808 */ /* 0x000fe40002800000 */
[----:B------:R-:W-:Y:S02]  /*15280*/  FSEL R60, R60, -INF , P2 ;  /* 0xff8000003c3c7808 */ /* 0x000fe40001000000 */
[----:B------:R-:W-:Y:S02]  /*15290*/  FSEL R61, R61, -INF , P0 ;  /* 0xff8000003d3d7808 */ /* 0x000fe40000000000 */
[----:B-1---5:R-:W-:Y:S05]  /*152a0*/  CALL.REL.NOINC `($__internal_13_$__cuda_sm70_shflsync_idx_p) ;  /* 0x00001a7000007944 */ /* 0x022fea0003c00000 */
[----:B------:R-:W-:Y:S01]  /*152b0*/  FMNMX.FTZ R132, R4, R137, !PT ;  /* 0x0000008904847209 */ /* 0x000fe20007810000 */
[----:B------:R-:W-:Y:S01]  /*152c0*/  IMAD.IADD R133, R133, 0x1, R143 ;  /* 0x0000000185857824 */ /* 0x000fe200078e028f */
[----:B------:R-:W-:Y:S01]  /*152d0*/  FMNMX.FTZ R7, R6, R138, !PT ;  /* 0x0000008a06077209 */ /* 0x000fe20007810000 */
[----:B-----5:R-:W-:Y:S01]  /*152e0*/  IMAD.MOV.U32 R0, RZ, RZ, 0x2 ;  /* 0x00000002ff007424 */ /* 0x020fe200078e00ff */
[----:B------:R-:W-:Y:S02]  /*152f0*/  FMNMX.FTZ R8, R16, R139, !PT ;  /* 0x0000008b10087209 */ /* 0x000fe40007810000 */
        /* <DEDUP_REMOVED lines=97> */
[----:B------:R-:W-:Y:S02]  /*15910*/  MOV R2, 0x15930 ;  /* 0x0001593000027802 */ /* 0x000fe40000000f00 */
        /* <DEDUP_REMOVED lines=28> */
[----:B------:R-:W-:-:S05]  /*15ae0*/  BRA `(.L_x_3909) ;  /* 0xffff310000007947 */ /* 0x000fca000383ffff */
.L_x_3827:
[----:B-1--4-:R-:W-:Y:S01]  /*15af0*/  MOV R252, RZ ;  /* 0x000000ff00fc7202 */ /* 0x012fe20000000f00 */
[----:B------:R-:W-:Y:S01]  /*15b00*/  IMAD.MOV.U32 R143, RZ, RZ, R36 ;  /* 0x000000ffff8f7224 */ /* 0x000fe200078e0024 */
[----:B------:R-:W-:Y:S01]  /*15b10*/  MOV R2, 0x15b40 ;  /* 0x00015b4000027802 */ /* 0x000fe20000000f00 */
[----:B------:R-:W-:Y:S02]  /*15b20*/  IMAD.MOV.U32 R3, RZ, RZ, 0x181f ;  /* 0x0000181fff037424 */ /* 0x000fe400078e00ff */
[----:B------:R-:W-:Y:S05]  /*15b30*/  CALL.REL.NOINC `($__internal_13_$__cuda_sm70_shflsync_idx_p) ;  /* 0x000011e000007944 */ /* 0x000fea0003c00000 */
[----:B------:R-:W-:Y:S01]  /*15b40*/  MOV R29, R143 ;  /* 0x0000008f001d7202 */ /* 0x000fe20000000f00 */
[----:B-1---5:R-:W-:-:S05]  /*15b50*/  BRA `(.L_x_3910) ;  /* 0xffff5a4000007947 */ /* 0x022fca000383ffff */
.L_x_3830:
[----:B------:R-:W-:Y:S01]  /*15b60*/  MOV R252, RZ ;  /* 0x000000ff00fc7202 */ /* 0x000fe20000000f00 */
[----:B------:R-:W-:Y:S01]  /*15b70*/  IMAD.MOV.U32 R143, RZ, RZ, R0 ;  /* 0x000000ffff8f7224 */ /* 0x000fe200078e0000 */
[----:B------:R-:W-:Y:S01]  /*15b80*/  MOV R2, 0x15bb0 ;  /* 0x00015bb000027802 */ /* 0x000fe20000000f00 */
[----:B------:R-:W-:Y:S02]  /*15b90*/  IMAD.MOV.U32 R3, RZ, RZ, 0x181f ;  /* 0x0000181fff037424 */ /* 0x000fe400078e00ff */
[----:B------:R-:W-:Y:S05]  /*15ba0*/  CALL.REL.NOINC `($__internal_13_$__cuda_sm70_shflsync_idx_p) ;  /* 0x0000117000007944 */ /* 0x000fea0003c00000 */
[----:B------:R-:W-:Y:S01]  /*15bb0*/  MOV R135, R143 ;  /* 0x0000008f00877202 */ /* 0x000fe20000000f00 */
[----:B-1---5:R-:W-:-:S05]  /*15bc0*/  BRA `(.L_x_3911) ;  /* 0xffff699000007947 */ /* 0x022fca000383ffff */
.L_x_3831:
[----:B------:R-:W-:Y:S01]  /*15bd0*/  MOV R252, RZ ;  /* 0x000000ff00fc7202 */ /* 0x000fe20000000f00 */
[----:B------:R-:W-:Y:S01]  /*15be0*/  IMAD.MOV.U32 R143, RZ, RZ, R132 ;  /* 0x000000ffff8f7224 */ /* 0x000fe200078e0084 */
[----:B------:R-:W-:Y:S01]  /*15bf0*/  MOV R2, 0x15c20 ;  /* 0x00015c2000027802 */ /* 0x000fe20000000f00 */
[----:B------:R-:W-:Y:S02]  /*15c00*/  IMAD.MOV.U32 R3, RZ, RZ, 0x181f ;  /* 0x0000181fff037424 */ /* 0x000fe400078e00ff */
[----:B-12---:R-:W-:Y:S05]  /*15c10*/  CALL.REL.NOINC `($__internal_13_$__cuda_sm70_shflsync_idx_p) ;  /* 0x0000110000007944 */ /* 0x006fea0003c00000 */
[C---:B------:R-:W-:Y:S01]  /*15c20*/  IADD3 R208, -R245.reuse, 0x10, RZ ;  /* 0x00000010f5d07810 */ /* 0x040fe20007ffe1ff */
[----:B------:R-:W-:Y:S01]  /*15c30*/  IMAD.MOV.U32 R252, RZ, RZ, 0x1 ;  /* 0x00000001fffc7424 */ /* 0x000fe200078e00ff */
[----:B------:R-:W-:Y:S02]  /*15c40*/  ISETP.NE.U32.AND P2, PT, R245, RZ, PT ;  /* 0x000000fff500720c */ /* 0x000fe40003f45070 */
[----:B------:R-:W-:Y:S04]  /*15c50*/  LOP3.LUT R208, R208, 0xf, RZ, 0xc0, !PT ;  /* 0x0000000fd0d07812 */ /* 0x000fe800078ec0ff */
[----:B------:R-:W-:Y:S04]  /*15c60*/  IADD3 R208, P5, P4, R208, R143, R141 ;  /* 0x0000008fd0d07210 */ /* 0x000fe80007cbe08d */
[----:B------:R-:W-:Y:S02]  /*15c70*/  IADD3.X R209, RZ, R135, R133, P5, P4 ;  /* 0x00000087ffd17210 */ /* 0x000fe40002fe8485 */
[----:B------:R-:W-:Y:S01]  /*15c80*/  IADD3 R2, P4, R143, R210, RZ ;  /* 0x000000d28f027210 */ /* 0x000fe20007f9e0ff */
[----:B-----5:R-:W-:Y:S02]  /*15c90*/  IMAD.MOV.U32 R143, RZ, RZ, R0 ;  /* 0x000000ffff8f7224 */ /* 0x020fe400078e0000 */
[----:B------:R-:W-:Y:S01]  /*15ca0*/  @!PT LDS RZ, [RZ] ;  /* 0x00000000fffff984 */ /* 0x000fe20000000800 */
[----:B------:R-:W-:Y:S01]  /*15cb0*/  @!PT LDS RZ, [RZ] ;  /* 0x00000000fffff984 */ /* 0x000fe20000000800 */
[----:B------:R-:W-:Y:S01]  /*15cc0*/  @!PT LDS RZ, [RZ] ;  /* 0x00000000fffff984 */ /* 0x000fe20000000800 */
[----:B------:R2:W-:Y:S02]  /*15cd0*/  LDGSTS.E.BYPASS.LTC128B.128.ZFILL [R247+0x4100], [R208.64], P2 ;  /* 0x04100000d0f77fae */ /* 0x0005e40009141d46 */
[----:B------:R-:W-:Y:S05]  /*15ce0*/  IMAD.X R3, R135, 0x1, R134, P4 ;  /* 0x0000000187037824 */ /* 0x000fea00020e0686 */
        /* <DEDUP_REMOVED lines=58> */
.L_x_3832:
[----:B------:R-:W-:Y:S02]  /*16090*/  MOV R0, 0x2 ;  /* 0x0000000200007802 */ /* 0x000fe40000000f00 */
[----:B------:R-:W-:Y:S02]  /*160a0*/  MOV R2, 0x160c0 ;  /* 0x000160c000027802 */ /* 0x000fe40000000f00 */
        /* <DEDUP_REMOVED lines=33> */
.L_x_3834:
[----:B------:R2:W5:Y:S01]  /*162c0*/  LDL R132, [R1+0x4] ;  /* 0x0000040001847983 */ /* 0x0005620000100800 */
[----:B-1----:R-:W-:-:S02]  /*162d0*/  MOV R0, 0x2 ;  /* 0x0000000200007802 */ /* 0x002fc40000000f00 */
[----:B------:R-:W-:Y:S02]  /*162e0*/  MOV R2, 0x16300 ;  /* 0x0001630000027802 */ /* 0x000fe40000000f00 */
[----:B--2--5:R-:W-:Y:S05]  /*162f0*/  CALL.REL.NOINC `($__internal_12_$__cuda_sm70_shflsync_bfly_p) ;  /* 0x000009c000007944 */ /* 0x024fea0003c00000 */
[----:B------:R-:W-:Y:S01]  /*16300*/  MOV R6, R0 ;  /* 0x0000000000067202 */ /* 0x000fe20000000f00 */
[----:B------:R-:W-:Y:S05]  /*16310*/  BRA `(.L_x_3914) ;  /* 0xffff902000007947 */ /* 0x000fea000383ffff */
.L_x_3835:
[----:B------:R-:W-:Y:S01]  /*16320*/  IMAD.MOV.U32 R132, RZ, RZ, R6 ;  /* 0x000000ffff847224 */ /* 0x000fe200078e0006 */
[----:B------:R-:W-:Y:S02]  /*16330*/  MOV R0, 0x1 ;  /* 0x0000000100007802 */ /* 0x000fe40000000f00 */
[----:B------:R-:W-:Y:S02]  /*16340*/  MOV R2, 0x16360 ;  /* 0x0001636000027802 */ /* 0x000fe40000000f00 */
[----:B------:R-:W-:Y:S05]  /*16350*/  CALL.REL.NOINC `($__internal_12_$__cuda_sm70_shflsync_bfly_p) ;  /* 0x0000096000007944 */ /* 0x000fea0003c00000 */
[----:B------:R1:W5:Y:S01]  /*16360*/  LDL R132, [R1] ;  /* 0x0000000001847983 */ /* 0x0003620000100800 */
[----:B------:R-:W-:Y:S01]  /*16370*/  FADD.FTZ R6, R6, R0 ;  /* 0x0000000006067221 */ /* 0x000fe20000010000 */
[----:B------:R-:W-:Y:S02]  /*16380*/  MOV R0, 0x2 ;  /* 0x0000000200007802 */ /* 0x000fe40000000f00 */
[----:B------:R-:W-:Y:S02]  /*16390*/  MOV R2, 0x163b0 ;  /* 0x000163b000027802 */ /* 0x000fe40000000f00 */
[----:B-1---5:R-:W-:Y:S05]  /*163a0*/  CALL.REL.NOINC `($__internal_12_$__cuda_sm70_shflsync_bfly_p) ;  /* 0x0000091000007944 */ /* 0x022fea0003c00000 */
[----:B------:R-:W2:Y:S02]  /*163b0*/  LDL.LU R2, [R1] ;  /* 0x0000000001027983 */ /* 0x000ea40000300800 */
[----:B--2---:R-:W-:Y:S01]  /*163c0*/  FADD.FTZ R5, R2, R0 ;  /* 0x0000000002057221 */ /* 0x004fe20000010000 */
[----:B------:R-:W-:-:S02]  /*163d0*/  MOV R0, 0x1 ;  /* 0x0000000100007802 */ /* 0x000fc40000000f00 */
[----:B------:R-:W-:Y:S02]  /*163e0*/  MOV R2, 0x16410 ;  /* 0x0001641000027802 */ /* 0x000fe40000000f00 */
[----:B------:R-:W-:Y:S02]  /*163f0*/  MOV R132, R5 ;  /* 0x0000000500847202 */ /* 0x000fe40000000f00 */
[----:B------:R-:W-:Y:S05]  /*16400*/  CALL.REL.NOINC `($__internal_12_$__cuda_sm70_shflsync_bfly_p) ;  /* 0x000008b000007944 */ /* 0x000fea0003c00000 */
[----:B------:R1:W5:Y:S01]  /*16410*/  LDL R132, [R1+0x8] ;  /* 0x0000080001847983 */ /* 0x0003620000100800 */
[----:B------:R-:W-:Y:S01]  /*16420*/  FADD.FTZ R5, R5, R0 ;  /* 0x0000000005057221 */ /* 0x000fe20000010000 */
[----:B------:R-:W-:Y:S02]  /*16430*/  MOV R0, 0x2 ;  /* 0x0000000200007802 */ /* 0x000fe40000000f00 */
[----:B------:R-:W-:Y:S02]  /*16440*/  MOV R2, 0x16460 ;  /* 0x0001646000027802 */ /* 0x000fe40000000f00 */
[----:B-1---5:R-:W-:Y:S05]  /*16450*/  CALL.REL.NOINC `($__internal_12_$__cuda_sm70_shflsync_bfly_p) ;  /* 0x0000086000007944 */ /* 0x022fea0003c00000 */
[----:B------:R-:W2:Y:S02]  /*16460*/  LDL.LU R2, [R1+0x8] ;  /* 0x0000080001027983 */ /* 0x000ea40000300800 */
[----:B--2---:R-:W-:Y:S01]  /*16470*/  FADD.FTZ R4, R2, R0 ;  /* 0x0000000002047221 */ /* 0x004fe20000010000 */
[----:B------:R-:W-:Y:S02]  /*16480*/  MOV R0, 0x1 ;  /* 0x0000000100007802 */ /* 0x000fe40000000f00 */
[----:B------:R-:W-:-:S02]  /*16490*/  MOV R2, 0x164c0 ;  /* 0x000164c000027802 */ /* 0x000fc40000000f00 */
        /* <DEDUP_REMOVED lines=10> */
[----:B------:R-:W-:Y:S02]  /*16540*/  MOV R2, 0x16570 ;  /* 0x0001657000027802 */ /* 0x000fe40000000f00 */
[----:B------:R-:W-:-:S02]  /*16550*/  MOV R132, R7 ;  /* 0x0000000700847202 */ /* 0x000fc40000000f00 */
[----:B------:R-:W-:Y:S05]  /*16560*/  CALL.REL.NOINC `($__internal_12_$__cuda_sm70_shflsync_bfly_p) ;  /* 0x0000075000007944 */ /* 0x000fea0003c00000 */
[----:B------:R-:W-:Y:S01]  /*16570*/  MOV R8, R0 ;  /* 0x0000000000087202 */ /* 0x000fe20000000f00 */
[----:B------:R-:W-:Y:S05]  /*16580*/  BRA `(.L_x_3915) ;  /* 0xffff8ee000007947 */ /* 0x000fea000383ffff */
.L_x_3858:
[----:B------:R-:W-:Y:S01]  /*16590*/  IMAD.MOV.U32 R143, RZ, RZ, R7 ;  /* 0x000000ffff8f7224 */ /* 0x000fe200078e0007 */
[----:B------:R-:W-:Y:S01]  /*165a0*/  MOV R252, RZ ;  /* 0x000000ff00fc7202 */ /* 0x000fe20000000f00 */
[----:B------:R-:W-:Y:S01]  /*165b0*/  IMAD.MOV.U32 R3, RZ, RZ, 0x181f ;  /* 0x0000181fff037424 */ /* 0x000fe200078e00ff */
[----:B------:R-:W-:-:S02]  /*165c0*/  MOV R2, 0x165e0 ;  /* 0x000165e000027802 */ /* 0x000fc40000000f00 */
[----:B------:R-:W-:Y:S05]  /*165d0*/  CALL.REL.NOINC `($__internal_13_$__cuda_sm70_shflsync_idx_p) ;  /* 0x0000074000007944 */ /* 0x000fea0003c00000 */
[----:B------:R-:W-:Y:S01]  /*165e0*/  MOV R9, R143 ;  /* 0x0000008f00097202 */ /* 0x000fe20000000f00 */
[----:B-1---5:R-:W-:Y:S05]  /*165f0*/  BRA `(.L_x_3916) ;  /* 0xffffb6c000007947 */ /* 0x022fea000383ffff */
.L_x_3859:
[----:B------:R-:W-:Y:S01]  /*16600*/  IMAD.MOV.U32 R143, RZ, RZ, R8 ;  /* 0x000000ffff8f7224 */ /* 0x000fe200078e0008 */
[----:B------:R-:W-:Y:S01]  /*16610*/  MOV R252, RZ ;  /* 0x000000ff00fc7202 */ /* 0x000fe20000000f00 */
[----:B------:R-:W-:Y:S01]  /*16620*/  IMAD.MOV.U32 R3, RZ, RZ, 0x181f ;  /* 0x0000181fff037424 */ /* 0x000fe200078e00ff */
[----:B------:R-:W-:-:S02]  /*16630*/  MOV R2, 0x16650 ;  /* 0x0001665000027802 */ /* 0x000fc40000000f00 */
[----:B-12---:R-:W-:Y:S05]  /*16640*/  CALL.REL.NOINC `($__internal_13_$__cuda_sm70_shflsync_idx_p) ;  /* 0x000006d000007944 */ /* 0x006fea0003c00000 */
[----:B-----5:R-:W-:Y:S01]  /*16650*/  MOV R0, R143 ;  /* 0x0000008f00007202 */ /* 0x020fe20000000f00 */
[----:B-1----:R-:W-:Y:S05]  /*16660*/  BRA `(.L_x_3917) ;  /* 0xffffb67000007947 */ /* 0x002fea000383ffff */
.L_x_3862:
[----:B------:R-:W-:Y:S01]  /*16670*/  IMAD.MOV.U32 R143, RZ, RZ, R7 ;  /* 0x000000ffff8f7224 */ /* 0x000fe200078e0007 */
[----:B------:R-:W-:Y:S01]  /*16680*/  MOV R252, 0x1 ;  /* 0x0000000100fc7802 */ /* 0x000fe20000000f00 */
[----:B-1----:R-:W-:Y:S01]  /*16690*/  IMAD.MOV.U32 R3, RZ, RZ, 0x181f ;  /* 0x0000181fff037424 */ /* 0x002fe200078e00ff */
[----:B------:R-:W-:-:S02]  /*166a0*/  MOV R2, 0x166c0 ;  /* 0x000166c000027802 */ /* 0x000fc40000000f00 */
[----:B--234-:R-:W-:Y:S05]  /*166b0*/  CALL.REL.NOINC `($__internal_13_$__cuda_sm70_shflsync_idx_p) ;  /* 0x0000066000007944 */ /* 0x01cfea0003c00000 */
        /* <DEDUP_REMOVED lines=8> */
.L_x_3865:
[----:B------:R-:W-:Y:S01]  /*16740*/  IMAD.MOV.U32 R143, RZ, RZ, R7 ;  /* 0x000000ffff8f7224 */ /* 0x000fe200078e0007 */
[----:B------:R-:W-:Y:S01]  /*16750*/  MOV R252, 0x2 ;  /* 0x0000000200fc7802 */ /* 0x000fe20000000f00 */
[----:B-1----:R-:W-:Y:S01]  /*16760*/  IMAD.MOV.U32 R3, RZ, RZ, 0x181f ;  /* 0x0000181fff037424 */ /* 0x002fe200078e00ff */
[----:B------:R-:W-:Y:S02]  /*16770*/  MOV R2, 0x16790 ;  /* 0x0001679000027802 */ /* 0x000fe40000000f00 */
[----:B--234-:R-:W-:Y:S05]  /*16780*/  CALL.REL.NOINC `($__internal_13_$__cuda_sm70_shflsync_idx_p) ;  /* 0x0000059000007944 */ /* 0x01cfea0003c00000 */
[----:B------:R-:W-:Y:S01]  /*16790*/  MOV R9, R143 ;  /* 0x0000008f00097202 */ /* 0x000fe20000000f00 */
[----:B-1---5:R-:W-:Y:S05]  /*167a0*/  BRA `(.L_x_3919) ;  /* 0xffffb7d000007947 */ /* 0x022fea000383ffff */
.L_x_3866:
[----:B------:R-:W-:Y:S01]  /*167b0*/  IMAD.MOV.U32 R143, RZ, RZ, R8 ;  /* 0x000000ffff8f7224 */ /* 0x000fe200078e0008 */
[----:B------:R-:W-:Y:S01]  /*167c0*/  MOV R252, 0x2 ;  /* 0x0000000200fc7802 */ /* 0x000fe20000000f00 */
[----:B-1----:R-:W-:Y:S01]  /*167d0*/  IMAD.MOV.U32 R3, RZ, RZ, 0x181f ;  /* 0x0000181fff037424 */ /* 0x002fe200078e00ff */
[----:B------:R-:W-:Y:S02]  /*167e0*/  MOV R2, 0x16800 ;  /* 0x0001680000027802 */ /* 0x000fe40000000f00 */
[----:B--234-:R-:W-:Y:S05]  /*167f0*/  CALL.REL.NOINC `($__internal_13_$__cuda_sm70_shflsync_idx_p) ;  /* 0x0000052000007944 */ /* 0x01cfea0003c00000 */
[----:B-----5:R-:W-:Y:S01]  /*16800*/  MOV R0, R143 ;  /* 0x0000008f00007202 */ /* 0x020fe20000000f00 */
[----:B-1----:R-:W-:Y:S05]  /*16810*/  BRA `(.L_x_3920) ;  /* 0xffffb78000007947 */ /* 0x002fea000383ffff */
.L_x_3869:
        /* <DEDUP_REMOVED lines=13> */
.L_x_3872:
[----:B------:R-:W-:Y:S01]  /*168f0*/  IMAD.MOV.U32 R143, RZ, RZ, R7 ;  /* 0x000000ffff8f7224 */ /* 0x000fe200078e0007 */
[----:B------:R-:W-:Y:S01]  /*16900*/  MOV R252, 0x4 ;  /* 0x0000000400fc7802 */ /* 0x000fe20000000f00 */
[----:B-1----:R-:W-:Y:S01]  /*16910*/  IMAD.MOV.U32 R3, RZ, RZ, 0x181f ;  /* 0x0000181fff037424 */ /* 0x002fe200078e00ff */
[----:B------:R-:W-:Y:S02]  /*16920*/  MOV R2, 0x16940 ;  /* 0x0001694000027802 */ /* 0x000fe40000000f00 */
[----:B--234-:R-:W-:Y:S05]  /*16930*/  CALL.REL.NOINC `($__internal_13_$__cuda_sm70_shflsync_idx_p) ;  /* 0x000003e000007944 */ /* 0x01cfea0003c00000 */
[----:B------:R-:W-:Y:S01]  /*16940*/  MOV R9, R143 ;  /* 0x0000008f00097202 */ /* 0x000fe20000000f00 */
[----:B-1---5:R-:W-:Y:S05]  /*16950*/  BRA `(.L_x_3922) ;  /* 0xffffb87000007947 */ /* 0x022fea000383ffff */
.L_x_3873:
[----:B------:R-:W-:Y:S01]  /*16960*/  IMAD.MOV.U32 R143, RZ, RZ, R8 ;  /* 0x000000ffff8f7224 */ /* 0x000fe200078e0008 */
[----:B------:R-:W-:Y:S01]  /*16970*/  MOV R252, 0x4 ;  /* 0x0000000400fc7802 */ /* 0x000fe20000000f00 */
[----:B-1----:R-:W-:Y:S01]  /*16980*/  IMAD.MOV.U32 R3, RZ, RZ, 0x181f ;  /* 0x0000181fff037424 */ /* 0x002fe200078e00ff */
[----:B------:R-:W-:Y:S02]  /*16990*/  MOV R2, 0x169b0 ;  /* 0x000169b000027802 */ /* 0x000fe40000000f00 */
[----:B--234-:R-:W-:Y:S05]  /*169a0*/  CALL.REL.NOINC `($__internal_13_$__cuda_sm70_shflsync_idx_p) ;  /* 0x0000037000007944 */ /* 0x01cfea0003c00000 */
[----:B-----5:R-:W-:Y:S01]  /*169b0*/  MOV R0, R143 ;  /* 0x0000008f00007202 */ /* 0x020fe20000000f00 */
[----:B-1----:R-:W-:Y:S05]  /*169c0*/  BRA `(.L_x_3923) ;  /* 0xffffb82000007947 */ /* 0x002fea000383ffff */
.L_x_3876:
        /* <DEDUP_REMOVED lines=13> */
.L_x_3879:
[----:B------:R-:W-:Y:S01]  /*16aa0*/  IMAD.MOV.U32 R143, RZ, RZ, R7 ;  /* 0x000000ffff8f7224 */ /* 0x000fe200078e0007 */
[----:B------:R-:W-:Y:S01]  /*16ab0*/  MOV R252, 0x6 ;  /* 0x0000000600fc7802 */ /* 0x000fe20000000f00 */
[----:B-1----:R-:W-:Y:S01]  /*16ac0*/  IMAD.MOV.U32 R3, RZ, RZ, 0x181f ;  /* 0x0000181fff037424 */ /* 0x002fe200078e00ff */
[----:B------:R-:W-:Y:S02]  /*16ad0*/  MOV R2, 0x16af0 ;  /* 0x00016af000027802 */ /* 0x000fe40000000f00 */
[----:B--234-:R-:W-:Y:S05]  /*16ae0*/  CALL.REL.NOINC `($__internal_13_$__cuda_sm70_shflsync_idx_p) ;  /* 0x0000023000007944 */ /* 0x01cfea0003c00000 */
[----:B------:R-:W-:Y:S01]  /*16af0*/  MOV R9, R143 ;  /* 0x0000008f00097202 */ /* 0x000fe20000000f00 */
[----:B-1---5:R-:W-:Y:S05]  /*16b00*/  BRA `(.L_x_3925) ;  /* 0xffffb91000007947 */ /* 0x022fea000383ffff */
.L_x_3880:
[----:B------:R-:W-:Y:S01]  /*16b10*/  IMAD.MOV.U32 R143, RZ, RZ, R8 ;  /* 0x000000ffff8f7224 */ /* 0x000fe200078e0008 */
[----:B------:R-:W-:Y:S01]  /*16b20*/  MOV R252, 0x6 ;  /* 0x0000000600fc7802 */ /* 0x000fe20000000f00 */
[----:B-1----:R-:W-:Y:S01]  /*16b30*/  IMAD.MOV.U32 R3, RZ, RZ, 0x181f ;  /* 0x0000181fff037424 */ /* 0x002fe200078e00ff */
[----:B------:R-:W-:Y:S02]  /*16b40*/  MOV R2, 0x16b60 ;  /* 0x00016b6000027802 */ /* 0x000fe40000000f00 */
[----:B--234-:R-:W-:Y:S05]  /*16b50*/  CALL.REL.NOINC `($__internal_13_$__cuda_sm70_shflsync_idx_p) ;  /* 0x000001c000007944 */ /* 0x01cfea0003c00000 */
[----:B-----5:R-:W-:Y:S01]  /*16b60*/  MOV R0, R143 ;  /* 0x0000008f00007202 */ /* 0x020fe20000000f00 */
[----:B-1----:R-:W-:Y:S05]  /*16b70*/  BRA `(.L_x_3926) ;  /* 0xffffb8c000007947 */ /* 0x002fea000383ffff */
.L_x_3883:
        /* <DEDUP_REMOVED lines=13> */
.L_x_3885:
[----:B------:R-:W-:Y:S01]  /*16c50*/  IMAD.MOV.U32 R143, RZ, RZ, R77 ;  /* 0x000000ffff8f7224 */ /* 0x000fe200078e004d */
[----:B------:R-:W-:Y:S01]  /*16c60*/  MOV R252, RZ ;  /* 0x000000ff00fc7202 */ /* 0x000fe20000000f00 */
[----:B-1----:R-:W-:Y:S01]  /*16c70*/  IMAD.MOV.U32 R3, RZ, RZ, 0x1f ;  /* 0x0000001fff037424 */ /* 0x002fe200078e00ff */
[----:B------:R-:W-:Y:S02]  /*16c80*/  MOV R2, 0x16ca0 ;  /* 0x00016ca000027802 */ /* 0x000fe40000000f00 */
[----:B--23--:R-:W-:Y:S05]  /*16c90*/  CALL.REL.NOINC `($__internal_13_$__cuda_sm70_shflsync_idx_p) ;  /* 0x0000008000007944 */ /* 0x00cfea0003c00000 */
[----:B-----5:R-:W-:Y:S01]  /*16ca0*/  MOV R0, R143 ;  /* 0x0000008f00007202 */ /* 0x020fe20000000f00 */
[----:B-1----:R-:W-:Y:S05]  /*16cb0*/  BRA `(.L_x_3928) ;  /* 0xffffba2000007947 */ /* 0x002fea000383ffff */
        .weak           $__internal_12_$__cuda_sm70_shflsync_bfly_p
        .type           $__internal_12_$__cuda_sm70_shflsync_bfly_p,@function
        .size           $__internal_12_$__cuda_sm70_shflsync_bfly_p,($__internal_13_$__cuda_sm70_shflsync_idx_p - $__internal_12_$__cuda_sm70_shflsync_bfly_p)
$__internal_12_$__cuda_sm70_shflsync_bfly_p:
[----:B------:R-:W-:Y:S02]  /*16cc0*/  MOV R143, 0xffffffff ;  /* 0xffffffff008f7802 */ /* 0x000fe40000000f00 */
[----:B------:R-:W-:Y:S02]  /*16cd0*/  MOV R3, 0x1f ;  /* 0x0000001f00037802 */ /* 0x000fe40000000f00 */
[----:B------:R-:W-:Y:S04]  /*16ce0*/  WARPSYNC R143 ;  /* 0x0000008f00007348 */ /* 0x000fe80003800000 */
[----:B------:R1:W2:Y:S02]  /*16cf0*/  SHFL.BFLY PT, R0, R132, R0, R3 ;  /* 0x0c00000084007389 */ /* 0x0002a400000e0003 */
[----:B-1----:R-:W-:-:S04]  /*16d00*/  MOV R3, 0x0 ;  /* 0x0000000000037802 */ /* 0x002fc80000000f00 */
[----:B--2---:R-:W-:Y:S05]  /*16d10*/  RET.REL.NODEC R2 `(_ZN7cutlass13device_kernelIN5flash19enable_sm80_to_sm89INS1_16FlashAttnFwdSm80INS1_25CollectiveMainloopFwdSm80ILi4ELi1ELb0EN4cute5tupleIJNS5_1CILi128EEENS7_ILi64EEES8_EEELi128ENS_6half_tEfNS_4arch4Sm80ELb1ELb0ELb0ELb0ELb1ELb0ELb1ELb0EEENS1_21CollectiveEpilogueFwdINS6_IJS8_S8_S9_EEENS6_IJNS7_ILi1EEESH_SH_EEESB_SD_Li128ELb0ELb1ELb0ELb0EEENS1_30DynamicPersistentTileSchedulerILi128ELi128ELb0ELb1ELb0EEEEEEEEEvNT_6ParamsE) ;  /* 0xfffe92e002007950 */ /* 0x004fea0003c3ffff */
        .weak           $__internal_13_$__cuda_sm70_shflsync_idx_p
        .type           $__internal_13_$__cuda_sm70_shflsync_idx_p,@function
        .size           $__internal_13_$__cuda_sm70_shflsync_idx_p,(.L_x_4378 - $__internal_13_$__cuda_sm70_shflsync_idx_p)
$__internal_13_$__cuda_sm70_shflsync_idx_p:
[----:B------:R1:W-:Y:S02]  /*16d20*/  STL [R1+0x84], R0 ;  /* 0x0000840001007387 */ /* 0x0003e40000100800 */
[----:B-1----:R-:W-:-:S04]  /*16d30*/  MOV R0, 0xffffffff ;  /* 0xffffffff00007802 */ /* 0x002fc80000000f00 */
[----:B------:R-:W-:Y:S04]  /*16d40*/  WARPSYNC R0 ;  /* 0x0000000000007348 */ /* 0x000fe80003800000 */
[----:B------:R1:W2:Y:S04]  /*16d50*/  SHFL.IDX PT, R143, R143, R252, R3 ;  /* 0x000000fc8f8f7389 */ /* 0x0002a800000e0003 */
[----:B-1----:R1:W5:Y:S01]  /*16d60*/  LDL.LU R0, [R1+0x84] ;  /* 0x0000840001007983 */ /* 0x0023620000300800 */
[----:B------:R-:W-:-:S04]  /*16d70*/  MOV R3, 0x0 ;  /* 0x0000000000037802 */ /* 0x000fc80000000f00 */
[----:B--2---:R-:W-:Y:S05]  /*16d80*/  RET.REL.NODEC R2 `(_ZN7cutlass13device_kernelIN5flash19enable_sm80_to_sm89INS1_16FlashAttnFwdSm80INS1_25CollectiveMainloopFwdSm80ILi4ELi1ELb0EN4cute5tupleIJNS5_1CILi128EEENS7_ILi64EEES8_EEELi128ENS_6half_tEfNS_4arch4Sm80ELb1ELb0ELb0ELb0ELb1ELb0ELb1ELb0EEENS1_21CollectiveEpilogueFwdINS6_IJS8_S8_S9_EEENS6_IJNS7_ILi1EEESH_SH_EEESB_SD_Li128ELb0ELb1ELb0ELb0EEENS1_30DynamicPersistentTileSchedulerILi128ELi128ELb0ELb1ELb0EEEEEEEEEvNT_6ParamsE) ;  /* 0xfffe927002007950 */ /* 0x004fea0003c3ffff */
.L_x_3929:
        /* <DEDUP_REMOVED lines=15> */
.L_x_4378:


//--------------------- .text._ZN7cutlass13device_kernelIN5flash19enable_sm80_to_sm89INS1_16FlashAttnFwdSm80INS1_25CollectiveMainloopFwdSm80ILi4ELi1ELb0EN4cute5tupleIJNS5_1CILi128EEENS7_ILi64EEES8_EEELi128ENS_6half_tEfNS_4arch4Sm80ELb1ELb0ELb0ELb1ELb1ELb0ELb1ELb0EEENS1_21CollectiveEpilogueFwdINS6_IJS8_S8_S9_EEENS6_IJNS7_ILi1EEESH_SH_EEESB_SD_Li128ELb1ELb1ELb0ELb0EEENS1_19SingleTileSchedulerILb1ELb0ELb1ELi128EEEEEEEEEvNT_6ParamsE --------------------------
	.section	.text._ZN7cutlass13device_kernelIN5flash19enable_sm80_to_sm89INS1_16FlashAttnFwdSm80INS1_25CollectiveMainloopFwdSm80ILi4ELi1ELb0EN4cute5tupleIJNS5_1CILi128EEENS7_ILi64EEES8_EEELi128ENS_6half_tEfNS_4arch4Sm80ELb1ELb0ELb0ELb1ELb1ELb0ELb1ELb0EEENS1_21CollectiveEpilogueFwdINS6_IJS8_S8_S9_EEENS6_IJNS7_ILi1EEESH_SH_EEESB_SD_Li128ELb1ELb1ELb0ELb0EEENS1_19SingleTileSchedulerILb1ELb0ELb1ELi128EEEEEEEEEvNT_6ParamsE,"ax",@progbits
	.sectioninfo	@"SHI_REGISTERS=255"
	.align	128
.text._ZN7cutlass13device_kernelIN5flash19enable_sm80_to_sm89INS1_16FlashAttnFwdSm80INS1_25CollectiveMainloopFwdSm80ILi4ELi1ELb0EN4cute5tupleIJNS5_1CILi128EEENS7_ILi64EEES8_EEELi128ENS_6half_tEfNS_4arch4Sm80ELb1ELb0ELb0ELb1ELb1ELb0ELb1ELb0EEENS1_21CollectiveEpilogueFwdINS6_IJS8_S8_S9_EEENS6_IJNS7_ILi1EEESH_SH_EEESB_SD_Li128ELb1ELb1ELb0ELb0EEENS1_19SingleTileSchedulerILb1ELb0ELb1ELi128EEEEEEEEEvNT_6ParamsE:
        .type           _ZN7cutlass13device_kernelIN5flash19enable_sm80_to_sm89INS1_16FlashAttnFwdSm80INS1_25CollectiveMainloopFwdSm80ILi4ELi1ELb0EN4cute5tupleIJNS5_1CILi128EEENS7_ILi64EEES8_EEELi128ENS_6half_tEfNS_4arch4Sm80ELb1ELb0ELb0ELb1ELb1ELb0ELb1ELb0EEENS1_21CollectiveEpilogueFwdINS6_IJS8_S8_S9_EEENS6_IJNS7_ILi1EEESH_SH_EEESB_SD_Li128ELb1ELb1ELb0ELb0EEENS1_19SingleTileSchedulerILb1ELb0ELb1ELi128EEEEEEEEEvNT_6ParamsE,@function
        .size           _ZN7cutlass13device_kernelIN5flash19enable_sm80_to_sm89INS1_16FlashAttnFwdSm80INS1_25CollectiveMainloopFwdSm80ILi4ELi1ELb0EN4cute5tupleIJNS5_1CILi128EEENS7_ILi64EEES8_EEELi128ENS_6half_tEfNS_4arch4Sm80ELb1ELb0ELb0ELb1ELb1ELb0ELb1ELb0EEENS1_21CollectiveEpilogueFwdINS6_IJS8_S8_S9_EEENS6_IJNS7_ILi1EEESH_SH_EEESB_SD_Li128ELb1ELb1ELb0ELb0EEENS1_19SingleTileSchedulerILb1ELb0ELb1ELi128EEEEEEEEEvNT_6ParamsE,(.L_x_4381 - _ZN7cutlass13device_kernelIN5flash19enable_sm80_to_sm89INS1_16FlashAttnFwdSm80INS1_25CollectiveMainloopFwdSm80ILi4ELi1ELb0EN4cute5tupleIJNS5_1CILi128EEENS7_ILi64EEES8_EEELi128ENS_6half_tEfNS_4arch4Sm80ELb1ELb0ELb0ELb1ELb1ELb0ELb1ELb0EEENS1_21CollectiveEpilogueFwdINS6_IJS8_S8_S9_EEENS6_IJNS7_ILi1EEESH_SH_EEESB_SD_Li128ELb1ELb1ELb0ELb0EEENS1_19SingleTileSchedulerILb1ELb0ELb1ELi128EEEEEEEEEvNT_6ParamsE)
        .other          _ZN7cutlass13device_kernelIN5flash19enable_sm80_to_sm89INS1_16FlashAttnFwdSm80INS1_25CollectiveMainloopFwdSm80ILi4ELi1ELb0EN4cute5tupleIJNS5_1CILi128EEENS7_ILi64EEES8_EEELi128ENS_6half_tEfNS_4arch4Sm80ELb1ELb0ELb0ELb1ELb1ELb0ELb1ELb0EEENS1_21CollectiveEpilogueFwdINS6_IJS8_S8_S9_EEENS6_IJNS7_ILi1EEESH_SH_EEESB_SD_Li128ELb1ELb1ELb0ELb0EEENS1_19SingleTileSchedulerILb1ELb0ELb1ELi128EEEEEEEEEvNT_6ParamsE,@"STO_CUDA_ENTRY STV_DEFAULT"
_ZN7cutlass13device_kernelIN5flash19enable_sm80_to_sm89INS1_16FlashAttnFwdSm80INS1_25CollectiveMainloopFwdSm80ILi4ELi1ELb0EN4cute5tupleIJNS5_1CILi128EEENS7_ILi64EEES8_EEELi128ENS_6half_tEfNS_4arch4Sm80ELb1ELb0ELb0ELb1ELb1ELb0ELb1ELb0EEENS1_21CollectiveEpilogueFwdINS6_IJS8_S8_S9_EEENS6_IJNS7_ILi1EEESH_SH_EEESB_SD_Li128ELb1ELb1ELb0ELb0EEENS1_19SingleTileSchedulerILb1ELb0ELb1ELi128EEEEEEEEEvNT_6ParamsE:
        /* <DEDUP_REMOVED lines=21> */
.L_x_3931:
        /* <DEDUP_REMOVED lines=13> */
.L_x_3933:
[----:B------:R-:W-:Y:S02]  /*0220*/  ULDC UR5, c[0x0][0x54c] ;  /* 0x0001530000057ab9 */ /* 0x000fe40000000800 */
.L_x_3932:
[----:B------:R-:W-:Y:S02]  /*0230*/  ULDC UR4, c[0x0][0x548] ;  /* 0x0001520000047ab9 */ /* 0x000fe40000000800 */
[----:B------:R-:W-:-:S02]  /*0240*/  USHF.L.U32 UR10, UR10, 0x7, URZ ;  /* 0x000000070a0a7899 */ /* 0x000fc4000800063f */
[----:B------:R-:W-:-:S04]  /*0250*/  UIMAD UR4, UR5, UR4, URZ ;  /* 0x00000004050472a4 */ /* 0x000fc8000f8e023f */
[----:B------:R-:W-:-:S04]  /*0260*/  UISETP.GE.AND UP0, UPT, UR10, UR4, UPT ;  /* 0x000000040a00728c */ /* 0x000fc8000bf06270 */
[----:B------:R-:W-:Y:S01]  /*0270*/  USEL UR13, UR13, 0xffffffff, !UP0 ;  /* 0xffffffff0d0d7887 */ /* 0x000fe2000c000000 */
[----:B------:R-:W-:Y:S05]  /*0280*/  BRA `(.L_x_3934) ;  /* 0x000001b000007947 */ /* 0x000fea0003800000 */
.L_x_3930:
        /* <DEDUP_REMOVED lines=8> */
.L_x_3935:
        /* <DEDUP_REMOVED lines=13> */
.L_x_3937:
[----:B------:R-:W-:Y:S02]  /*03e0*/  ULDC UR5, c[0x0][0x54c] ;  /* 0x0001530000057ab9 */ /* 0x000fe40000000800 */
.L_x_3936:
[----:B------:R-:W-:Y:S02]  /*03f0*/  ULDC UR4, c[0x0][0x548] ;  /* 0x0001520000047ab9 */ /* 0x000fe40000000800 */
[----:B------:R-:W-:-:S02]  /*0400*/  USHF.L.U32 UR10, UR10, 0x7, URZ ;  /* 0x000000070a0a7899 */ /* 0x000fc4000800063f */
[----:B------:R-:W-:-:S04]  /*0410*/  UIMAD UR4, UR5, UR4, URZ ;  /* 0x00000004050472a4 */ /* 0x000fc8000f8e023f */
[----:B------:R-:W-:-:S04]  /*0420*/  UISETP.GE.AND UP0, UPT, UR10, UR4, UPT ;  /* 0x000000040a00728c */ /* 0x000fc8000bf06270 */
[----:B------:R-:W-:-:S06]  /*0430*/  USEL UR13, UR13, 0xffffffff, !UP0 ;  /* 0xffffffff0d0d7887 */ /* 0x000fcc000c000000 */
.L_x_3934:
        /* <DEDUP_REMOVED lines=47> */
.L_x_3938:
        /* <DEDUP_REMOVED lines=10> */
.L_x_3939:
        /* <DEDUP_REMOVED lines=12> */
.L_x_3940:
        /* <DEDUP_REMOVED lines=160> */
[C---:B------:R-:W-:Y:S01]  /*1290*/  IADD3 R24, R165.reuse, 0x40, RZ ;  /* 0x00000040a5187810 */ /* 0x040fe20007ffe0ff */
        /* <DEDUP_REMOVED lines=56> */
.L_x_3943:
[----:B---3--:R-:W-:Y:S05]  /*1620*/  BSYNC B0 ;  /* 0x0000000000007941 */ /* 0x008fea0003800000 */
.L_x_3942:
        /* <DEDUP_REMOVED lines=15> */
.L_x_3945:
[----:B------:R-:W-:Y:S05]  /*1720*/  BSYNC B0 ;  /* 0x0000000000007941 */ /* 0x000fea0003800000 */
.L_x_3944:
        /* <DEDUP_REMOVED lines=15> */
.L_x_3947:
[----:B------:R-:W-:Y:S05]  /*1820*/  BSYNC B0 ;  /* 0x0000000000007941 */ /* 0x000fea0003800000 */
.L_x_3946:
        /* <DEDUP_REMOVED lines=15> */
.L_x_3949:
[----:B------:R-:W-:Y:S05]  /*1920*/  BSYNC B0 ;  /* 0x0000000000007941 */ /* 0x000fea0003800000 */
.L_x_3948:
        /* <DEDUP_REMOVED lines=15> */
.L_x_3951:
[----:B------:R-:W-:Y:S05]  /*1a20*/  BSYNC B0 ;  /* 0x0000000000007941 */ /* 0x000fea0003800000 */
.L_x_3950:
        /* <DEDUP_REMOVED lines=15> */
.L_x_3953:
[----:B------:R-:W-:Y:S05]  /*1b20*/  BSYNC B0 ;  /* 0x0000000000007941 */ /* 0x000fea0003800000 */
.L_x_3952:
        /* <DEDUP_REMOVED lines=15> */
.L_x_3955:
[----:B------:R-:W-:Y:S05]  /*1c20*/  BSYNC B0 ;  /* 0x0000000000007941 */ /* 0x000fea0003800000 */
.L_x_3954:
        /* <DEDUP_REMOVED lines=33> */
[----:B------:R-:W-:Y:S02]  /*1e40*/  @!P5 IADD3 R9, P1, R0, UR18, RZ ;  /* 0x000000120009dc10 */ /* 0x000fe4000ff3e0ff */
        /* <DEDUP_REMOVED lines=74> */
[----:B------:R-:W-:Y:S01]  /*22f0*/  @P1 IMAD.WIDE R10, R164, 0x2, R10 ;  /* 0x00000002a40a1825 */ /* 0x000fe200078e020a */
        /* <DEDUP_REMOVED lines=84> */
[----:B----4-:R-:W-:Y:S01]  /*2840*/  IMAD.X R29, R9, 0x1, R15, P3 ;  /* 0x00000001091d7824 */ /* 0x010fe200018e060f */
        /* <DEDUP_REMOVED lines=11> */
[C---:B------:R-:W-:Y:S01]  /*2900*/  IMAD.X R23, R7.reuse, 0x1, R15, P0 ;  /* 0x0000000107177824 */ /* 0x040fe200000e060f */
        /* <DEDUP_REMOVED lines=190> */
[C---:B------:R-:W-:Y:S08]  /*34f0*/  HMMA.16816.F32 R84, R8.reuse, R30, R84 ;  /* 0x0000001e0854723c */ /* 0x040ff00000001854 */
[C---:B------:R-:W-:Y:S08]  /*3500*/  HMMA.16816.F32 R80, R8.reuse, R24, R80 ;  /* 0x000000180850723c */ /* 0x040ff00000001850 */
[----:B------:R-:W-:Y:S01]  /*3510*/  HMMA.16816.F32 R68, R8, R26, R68 ;  /* 0x0000001a0844723c */ /* 0x000fe20000001844 */
[----:B------:R-:W-:Y:S06]  /*3520*/  BAR.SYNC.DEFER_BLOCKING 0x0 ;  /* 0x0000000000007b1d */ /* 0x000fec0000010000 */
[----:B------:R-:W-:Y:S05]  /*3530*/  @!P0 BRA `(.L_x_3956) ;  /* 0x0000048000008947 */ /* 0x000fea0003800000 */
[----:B-1----:R-:W-:Y:S01]  /*3540*/  ULEA UR4, UR6, UR11, 0x6 ;  /* 0x0000000b06047291 */ /* 0x002fe2000f8e303f */
        /* <DEDUP_REMOVED lines=71> */
.L_x_3956:
[----:B-1----:R-:W-:Y:S01]  /*39c0*/  LOP3.LUT R3, R159, 0xffffffe0, RZ, 0xc0, !PT ;  /* 0xffffffe09f037812 */ /* 0x002fe200078ec0ff */
[----:B------:R-:W-:Y:S01]  /*39d0*/  UMOV UR4, 0xffffffc0 ;  /* 0xffffffc000047882 */ /* 0x000fe20000000000 */
[----:B--2---:R-:W-:Y:S01]  /*39e0*/  LEA.HI R6, R160, R161, RZ, 0x2 ;  /* 0x000000a1a0067211 */ /* 0x004fe200078f10ff */
        /* <DEDUP_REMOVED lines=10> */
[----:B------:R-:W-:Y:S01]  /*3a90*/  IMAD R240, R2, 0x2, R237 ;  /* 0x0000000202f07824 */ /* 0x000fe200078e02ed */
[----:B------:R-:W-:-:S02]  /*3aa0*/  LEA.HI R7, R9, R5, RZ, 0x2 ;  /* 0x0000000509077211 */ /* 0x000fc400078f10ff */
[----:B------:R-:W-:Y:S01]  /*3ab0*/  LEA.HI R3, R6, R6, RZ, 0x1 ;  /* 0x0000000606037211 */ /* 0x000fe200078f08ff */
[----:B------:R-:W-:Y:S01]  /*3ac0*/  IMAD.IADD R9, R158, 0x1, -R8 ;  /* 0x000000019e097824 */ /* 0x000fe200078e0a08 */
[----:B------:R-:W-:Y:S01]  /*3ad0*/  LEA.HI.SX32 R8, R7, UR10, 0x1e ;  /* 0x0000000a07087c11 */ /* 0x000fe2000f8ff2ff */
[----:B------:R-:W-:Y:S01]  /*3ae0*/  LDSM.16.MT88.4 R76, [R240+0x100] ;  /* 0x00010000f04c783b */ /* 0x000fe20000004200 */
[----:B------:R-:W-:Y:S01]  /*3af0*/  PLOP3.LUT P1, PT, PT, PT, UP1, 0x80, 0x0 ;  /* 0x000000000000781c */ /* 0x000fe20003f2f018 */
[C---:B------:R-:W-:Y:S01]  /*3b00*/  IMAD.SHL.U32 R10, R3.reuse, 0x20, RZ ;  /* 0x00000020030a7824 */ /* 0x040fe200078e00ff */
[----:B------:R-:W-:Y:S01]  /*3b10*/  LOP3.LUT R3, R3, 0x1ffffffe, RZ, 0xc0, !PT ;  /* 0x1ffffffe03037812 */ /* 0x000fe200078ec0ff */
[----:B------:R-:W-:Y:S01]  /*3b20*/  IMAD R9, R9, 0x10, R8 ;  /* 0x0000001009097824 */ /* 0x000fe200078e0208 */
[----:B------:R-:W-:Y:S02]  /*3b30*/  PLOP3.LUT P0, PT, PT, PT, UP1, 0x80, 0x0 ;  /* 0x000000000000781c */ /* 0x000fe40003f0f018 */
[----:B------:R-:W-:-:S02]  /*3b40*/  LOP3.LUT R8, R10, 0xffffffc0, RZ, 0xc0, !PT ;  /* 0xffffffc00a087812 */ /* 0x000fc400078ec0ff */
[----:B------:R-:W-:Y:S02]  /*3b50*/  IADD3 R6, R6, -R3, RZ ;  /* 0x8000000306067210 */ /* 0x000fe40007ffe0ff */
[----:B------:R-:W-:Y:S01]  /*3b60*/  LOP3.LUT R7, R7, 0x7ffffffc, RZ, 0xc0, !PT ;  /* 0x7ffffffc07077812 */ /* 0x000fe200078ec0ff */
[----:B------:R-:W-:Y:S01]  /*3b70*/  IMAD.IADD R3, R8, 0x1, R9 ;  /* 0x0000000108037824 */ /* 0x000fe200078e0209 */
[----:B------:R-:W-:-:S03]  /*3b80*/  LEA R238, R4, R237, 0x1 ;  /* 0x000000ed04ee7211 */ /* 0x000fc600078e08ff */
[----:B------:R-:W-:Y:S02]  /*3b90*/  IMAD R11, R6, 0x8, R3 ;  /* 0x00000008060b7824 */ /* 0x000fe400078e0203 */
[----:B------:R-:W-:Y:S02]  /*3ba0*/  IMAD R239, R2, 0x2, R238 ;  /* 0x0000000202ef7824 */ /* 0x000fe400078e02ee */
[----:B------:R-:W-:Y:S01]  /*3bb0*/  @P1 IMAD.HI.U32 R6, R11, c[0x0][0x2c8], RZ ;  /* 0x0000b2000b061a27 */ /* 0x000fe200078e00ff */
[----:B------:R-:W-:Y:S03]  /*3bc0*/  STL [R1+0x48], R11 ;  /* 0x0000480b01007387 */ /* 0x000fe60000100800 */
[----:B------:R-:W-:Y:S01]  /*3bd0*/  IMAD.MOV.U32 R3, RZ, RZ, R11 ;  /* 0x000000ffff037224 */ /* 0x000fe200078e000b */
[----:B------:R-:W-:Y:S01]  /*3be0*/  @P0 SHF.R.U32.HI R3, RZ, c[0x0][0x2cc], R6 ;  /* 0x0000b300ff030a19 */ /* 0x000fe20000011606 */
[----:B------:R-:W-:Y:S04]  /*3bf0*/  LDSM.16.MT88.4 R72, [R239+0x100] ;  /* 0x00010000ef48783b */ /* 0x000fe80000004200 */
[----:B------:R-:W1:Y:S04]  /*3c00*/  SHFL.IDX PT, R8, R3, RZ, 0x1c1f ;  /* 0x001c1fff03087589 */ /* 0x000e6800000e0000 */
[----:B------:R-:W2:Y:S04]  /*3c10*/  SHFL.IDX PT, R9, R3, 0x1, 0x1c1f ;  /* 0x003c1f0003097f89 */ /* 0x000ea800000e0000 */
[----:B------:R-:W3:Y:S04]  /*3c20*/  SHFL.IDX PT, R11, R3, 0x2, 0x1c1f ;  /* 0x005c1f00030b7f89 */ /* 0x000ee800000e0000 */
[----:B------:R4:W5:Y:S02]  /*3c30*/  SHFL.IDX PT, R10, R3, 0x3, 0x1c1f ;  /* 0x007c1f00030a7f89 */ /* 0x00096400000e0000 */
[----:B----4-:R-:W-:-:S02]  /*3c40*/  IMAD.IADD R3, R5, 0x1, -R7 ;  /* 0x0000000105037824 */ /* 0x010fc400078e0a07 */
[----:B------:R-:W-:Y:S01]  /*3c50*/  IMAD.U32 R5, RZ, RZ, UR4 ;  /* 0x00000004ff057e24 */ /* 0x000fe2000f8e00ff */
[----:B------:R-:W-:Y:S02]  /*3c60*/  ULDC.64 UR4, c[0x0][0x2c8] ;  /* 0x0000b20000047ab9 */ /* 0x000fe40000000a00 */
[----:B------:R-:W-:-:S04]  /*3c70*/  SHF.L.U32 R12, R3, 0x1, RZ ;  /* 0x00000001030c7819 */ /* 0x000fc800000006ff */
[C---:B------:R-:W-:Y:S01]  /*3c80*/  IADD3 R3, -R12.reuse, UR7, R5 ;  /* 0x000000070c037c10 */ /* 0x040fe2000fffe105 */
[----:B------:R4:W-:Y:S01]  /*3c90*/  STL [R1+0x4c], R12 ;  /* 0x00004c0c01007387 */ /* 0x0009e20000100800 */
[----:B------:R-:W-:Y:S01]  /*3ca0*/  IADD3 R6, -R12, UR20, RZ ;  /* 0x000000140c067c10 */ /* 0x000fe2000fffe1ff */
[----:B------:R-:W-:Y:S01]  /*3cb0*/  UIMAD.WIDE.U32 UR20, UR10, UR4, URZ ;  /* 0x000000040a1472a5 */ /* 0x000fe2000f8e003f */
[----:B------:R-:W-:-:S03]  /*3cc0*/  IADD3 R3, R3, -UR12, RZ ;  /* 0x8000000c03037c10 */ /* 0x000fc6000fffe0ff */
[----:B------:R-:W-:Y:S02]  /*3cd0*/  @UP1 USHF.R.U32.HI UR10, URZ, UR5, UR21 ;  /* 0x000000053f0a1299 */ /* 0x000fe40008011615 */
[C---:B-1----:R-:W-:Y:S02]  /*3ce0*/  IMAD.IADD R5, R3.reuse, 0x1, R8 ;  /* 0x0000000103057824 */ /* 0x042fe400078e0208 */
[C---:B--2---:R-:W-:Y:S01]  /*3cf0*/  IMAD.IADD R7, R3.reuse, 0x1, R9 ;  /* 0x0000000103077824 */ /* 0x044fe200078e0209 */
[----:B------:R-:W-:Y:S01]  /*3d00*/  UIADD3 UR10, UR10, UR7, -UR12 ;  /* 0x000000070a0a7290 */ /* 0x000fe2000fffe80c */
[C---:B---3--:R-:W-:Y:S01]  /*3d10*/  IMAD.IADD R9, R3.reuse, 0x1, R11 ;  /* 0x0000000103097824 */ /* 0x048fe200078e020b */
[C---:B------:R-:W-:Y:S01]  /*3d20*/  IMNMX R5, R6.reuse, R5, PT ;  /* 0x0000000506057217 */ /* 0x040fe20003800200 */
[----:B-----5:R-:W-:Y:S01]  /*3d30*/  IMAD.IADD R8, R3, 0x1, R10 ;  /* 0x0000000103087824 */ /* 0x020fe200078e020a */
[----:B------:R-:W-:Y:S01]  /*3d40*/  IMNMX R3, R6, R7, PT ;  /* 0x0000000706037217 */ /* 0x000fe20003800200 */
[----:B------:R-:W-:Y:S01]  /*3d50*/  USHF.R.S32.HI UR4, URZ, 0x1f, UR10 ;  /* 0x0000001f3f047899 */ /* 0x000fe2000801140a */
[----:B------:R-:W-:-:S02]  /*3d60*/  ISETP.GT.AND P0, PT, R5, RZ, PT ;  /* 0x000000ff0500720c */ /* 0x000fc40003f04270 */
[----:B------:R-:W-:Y:S01]  /*3d70*/  ISETP.GT.AND P2, PT, R5, 0x1, PT ;  /* 0x000000010500780c */ /* 0x000fe20003f44270 */
[----:B------:R-:W-:Y:S01]  /*3d80*/  ULEA.HI UR4, UR4, UR10, URZ, 0x6 ;  /* 0x0000000a04047291 */ /* 0x000fe2000f8f303f */
[----:B------:R-:W-:Y:S01]  /*3d90*/  ISETP.GT.AND P1, PT, R3, RZ, PT ;  /* 0x000000ff0300720c */ /* 0x000fe20003f24270 */
[----:B------:R-:W-:Y:S01]  /*3da0*/  UIADD3 UR10, UR6, -0x2, URZ ;  /* 0xfffffffe060a7890 */ /* 0x000fe2000fffe03f */
[----:B------:R-:W-:Y:S01]  /*3db0*/  FSEL R10, R64, -INF , P0 ;  /* 0xff800000400a7808 */ /* 0x000fe20000000000 */
[----:B------:R-:W-:Y:S01]  /*3dc0*/  USHF.R.S32.HI UR5, URZ, 0x6, UR4 ;  /* 0x000000063f057899 */ /* 0x000fe20008011404 */
[----:B------:R-:W-:Y:S02]  /*3dd0*/  FSEL R11, R65, -INF , P2 ;  /* 0xff800000410b7808 */ /* 0x000fe40001000000 */
[----:B------:R-:W-:Y:S01]  /*3de0*/  ISETP.GT.AND P0, PT, R3, 0x1, PT ;  /* 0x000000010300780c */ /* 0x000fe20003f04270 */
[----:B------:R-:W-:Y:S01]  /*3df0*/  UISETP.LT.AND UP0, UPT, URZ, UR5, UPT ;  /* 0x000000053f00728c */ /* 0x000fe2000bf01270 */
[----:B------:R-:W-:-:S02]  /*3e00*/  ISETP.GT.AND P2, PT, R5, 0x8, PT ;  /* 0x000000080500780c */ /* 0x000fc40003f44270 */
[C---:B------:R-:W-:Y:S01]  /*3e10*/  IMNMX R7, R6.reuse, R9, PT ;  /* 0x0000000906077217 */ /* 0x040fe20003800200 */
[----:B------:R-:W-:Y:S01]  /*3e20*/  USEL UR5, URZ, UR5, !UP0 ;  /* 0x000000053f057287 */ /* 0x000fe2000c000000 */
[----:B------:R-:W-:Y:S02]  /*3e30*/  IMNMX R6, R6, R8, PT ;  /* 0x0000000806067217 */ /* 0x000fe40003800200 */
[----:B------:R-:W-:Y:S01]  /*3e40*/  FSEL R22, R66, -INF , P1 ;  /* 0xff80000042167808 */ /* 0x000fe20000800000 */
[----:B------:R-:W-:Y:S01]  /*3e50*/  UISETP.GE.AND UP0, UPT, UR10, UR5, UPT ;  /* 0x000000050a00728c */ /* 0x000fe2000bf06270 */
[----:B------:R-:W-:Y:S02]  /*3e60*/  ISETP.GT.AND P1, PT, R5, 0x9, PT ;  /* 0x000000090500780c */ /* 0x000fe40003f24270 */
[----:B------:R-:W-:Y:S02]  /*3e70*/  FSEL R25, R67, -INF , P0 ;  /* 0xff80000043197808 */ /* 0x000fe40000000000 */
[----:B----4-:R-:W-:Y:S01]  /*3e80*/  FSEL R12, R60, -INF , P2 ;  /* 0xff8000003c0c7808 */ /* 0x010fe20001000000 */
[----:B------:R-:W-:Y:S01]  /*3e90*/  LDSM.16.MT88.4 R64, [R238+0x2100] ;  /* 0x00210000ee40783b */ /* 0x000fe20000004200 */
[----:B------:R-:W-:-:S02]  /*3ea0*/  FMNMX.FTZ R8, R10, R11, !PT ;  /* 0x0000000b0a087209 */ /* 0x000fc40007810000 */
[----:B------:R-:W-:Y:S02]  /*3eb0*/  ISETP.GT.AND P0, PT, R3, 0x8, PT ;  /* 0x000000080300780c */ /* 0x000fe40003f04270 */
[----:B------:R-:W-:Y:S02]  /*3ec0*/  FSEL R13, R61, -INF , P1 ;  /* 0xff8000003d0d7808 */ /* 0x000fe40000800000 */
[C---:B------:R-:W-:Y:S02]  /*3ed0*/  ISETP.GT.AND P2, PT, R5.reuse, 0x10, PT ;  /* 0x000000100500780c */ /* 0x040fe40003f44270 */
[----:B------:R-:W-:Y:S02]  /*3ee0*/  FMNMX.FTZ R8, R12, R8, !PT ;  /* 0x000000080c087209 */ /* 0x000fe40007810000 */
[----:B------:R-:W-:Y:S02]  /*3ef0*/  FSEL R29, R62, -INF , P0 ;  /* 0xff8000003e1d7808 */ /* 0x000fe40000000000 */
[----:B------:R-:W-:-:S02]  /*3f00*/  ISETP.GT.AND P0, PT, R5, 0x11, PT ;  /* 0x000000110500780c */ /* 0x000fc40003f04270 */
[----:B------:R-:W-:Y:S02]  /*3f10*/  FSEL R14, R56, -INF , P2 ;  /* 0xff800000380e7808 */ /* 0x000fe40001000000 */
[----:B------:R-:W-:Y:S02]  /*3f20*/  FMNMX.FTZ R8, R13, R8, !PT ;  /* 0x000000080d087209 */ /* 0x000fe40007810000 */
[----:B------:R-:W-:Y:S02]  /*3f30*/  ISETP.GT.AND P1, PT, R3, 0x9, PT ;  /* 0x000000090300780c */ /* 0x000fe40003f24270 */
[----:B------:R-:W-:Y:S02]  /*3f40*/  FSEL R15, R57, -INF , P0 ;  /* 0xff800000390f7808 */ /* 0x000fe40000000000 */
[----:B------:R-:W-:Y:S02]  /*3f50*/  ISETP.GT.AND P0, PT, R3, 0x11, PT ;  /* 0x000000110300780c */ /* 0x000fe40003f04270 */
[----:B------:R-:W-:-:S02]  /*3f60*/  ISETP.GT.AND P2, PT, R5, 0x18, PT ;  /* 0x000000180500780c */ /* 0x000fc40003f44270 */
[----:B------:R-:W-:Y:S02]  /*3f70*/  FMNMX.FTZ R8, R14, R8, !PT ;  /* 0x000000080e087209 */ /* 0x000fe40007810000 */
[----:B------:R-:W-:Y:S02]  /*3f80*/  FSEL R30, R63, -INF , P1 ;  /* 0xff8000003f1e7808 */ /* 0x000fe40000800000 */
[----:B------:R-:W-:Y:S01]  /*3f90*/  ISETP.GT.AND P1, PT, R3, 0x10, PT ;  /* 0x000000100300780c */ /* 0x000fe20003f24270 */
[----:B------:R-:W-:Y:S01]  /*3fa0*/  LDSM.16.MT88.4 R60, [R237+0x900] ;  /* 0x00090000ed3c783b */ /* 0x000fe20000004200 */
[----:B------:R-:W-:Y:S02]  /*3fb0*/  FSEL R31, R59, -INF , P0 ;  /* 0xff8000003b1f7808 */ /* 0x000fe40000000000 */
[----:B------:R-:W-:Y:S02]  /*3fc0*/  ISETP.GT.AND P0, PT, R5, 0x19, PT ;  /* 0x000000190500780c */ /* 0x000fe40003f04270 */
[----:B------:R-:W-:-:S02]  /*3fd0*/  FSEL R16, R52, -INF , P2 ;  /* 0xff80000034107808 */ /* 0x000fc40001000000 */
[----:B------:R-:W-:Y:S02]  /*3fe0*/  FMNMX.FTZ R8, R15, R8, !PT ;  /* 0x000000080f087209 */ /* 0x000fe40007810000 */
[----:B------:R-:W-:Y:S02]  /*3ff0*/  FSEL R28, R58, -INF , P1 ;  /* 0xff8000003a1c7808 */ /* 0x000fe40000800000 */
[----:B------:R-:W-:Y:S01]  /*4000*/  ISETP.GT.AND P1, PT, R5, 0x20, PT ;  /* 0x000000200500780c */ /* 0x000fe20003f24270 */
[----:B------:R-:W-:Y:S01]  /*4010*/  LDSM.16.MT88.4 R56, [R240+0x900] ;  /* 0x00090000f038783b */ /* 0x000fe20000004200 */
[----:B------:R-:W-:Y:S02]  /*4020*/  FSEL R17, R53, -INF , P0 ;  /* 0xff80000035117808 */ /* 0x000fe40000000000 */
[----:B------:R-:W-:Y:S02]  /*4030*/  FMNMX.FTZ R8, R16, R8, !PT ;  /* 0x0000000810087209 */ /* 0x000fe40007810000 */
[----:B------:R-:W-:-:S02]  /*4040*/  FSEL R170, R44, -INF , P1 ;  /* 0xff8000002caa7808 */ /* 0x000fc40000800000 */
[C---:B------:R-:W-:Y:S02]  /*4050*/  ISETP.GT.AND P0, PT, R5.reuse, 0x21, PT ;  /* 0x000000210500780c */ /* 0x040fe40003f04270 */
[----:B------:R-:W-:Y:S02]  /*4060*/  ISETP.GT.AND P1, PT, R5, 0x28, PT ;  /* 0x000000280500780c */ /* 0x000fe40003f24270 */
[----:B------:R-:W-:Y:S02]  /*4070*/  FMNMX.FTZ R8, R17, R8, !PT ;  /* 0x0000000811087209 */ /* 0x000fe40007810000 */
[----:B------:R-:W-:Y:S02]  /*4080*/  FSEL R169, R45, -INF , P0 ;  /* 0xff8000002da97808 */ /* 0x000fe40000000000 */
[----:B------:R-:W-:Y:S02]  /*4090*/  FSEL R168, R40, -INF , P1 ;  /* 0xff80000028a87808 */ /* 0x000fe40000800000 */
[----:B------:R-:W-:-:S02]  /*40a0*/  FMNMX.FTZ R8, R170, R8, !PT ;  /* 0x00000008aa087209 */ /* 0x000fc40007810000 */
[C---:B------:R-:W-:Y:S02]  /*40b0*/  ISETP.GT.AND P1, PT, R5.reuse, 0x30, PT ;  /* 0x000000300500780c */ /* 0x040fe40003f24270 */
[----:B------:R-:W-:Y:S02]  /*40c0*/  ISETP.GT.AND P0, PT, R5, 0x29, PT ;  /* 0x000000290500780c */ /* 0x000fe40003f04270 */
[----:B------:R-:W-:Y:S02]  /*40d0*/  FMNMX.FTZ R8, R169, R8, !PT ;  /* 0x00000008a9087209 */ /* 0x000fe40007810000 */
[----:B------:R-:W-:Y:S02]  /*40e0*/  FSEL R115, R36, -INF , P1 ;  /* 0xff80000024737808 */ /* 0x000fe40000800000 */
[----:B------:R-:W-:Y:S02]  /*40f0*/  ISETP.GT.AND P1, PT, R3, 0x18, PT ;  /* 0x000000180300780c */ /* 0x000fe40003f24270 */
[----:B------:R-:W-:-:S02]  /*4100*/  FSEL R171, R41, -INF , P0 ;  /* 0xff80000029ab7808 */ /* 0x000fc40000000000 */
[----:B------:R-:W-:Y:S02]  /*4110*/  FMNMX.FTZ R8, R168, R8, !PT ;  /* 0x00000008a8087209 */ /* 0x000fe40007810000 */
[----:B------:R-:W-:Y:S02]  /*4120*/  FSEL R24, R54, -INF , P1 ;  /* 0xff80000036187808 */ /* 0x000fe40000800000 */
[C---:B------:R-:W-:Y:S02]  /*4130*/  ISETP.GT.AND P0, PT, R5.reuse, 0x31, PT ;  /* 0x000000310500780c */ /* 0x040fe40003f04270 */
[C---:B------:R-:W-:Y:S02]  /*4140*/  ISETP.GT.AND P2, PT, R5.reuse, 0x38, PT ;  /* 0x000000380500780c */ /* 0x040fe40003f44270 */
[----:B------:R-:W-:Y:S02]  /*4150*/  ISETP.GT.AND P1, PT, R5, 0x39, PT ;  /* 0x000000390500780c */ /* 0x000fe40003f24270 */
[----:B------:R-:W-:-:S02]  /*4160*/  FMNMX.FTZ R5, R171, R8, !PT ;  /* 0x00000008ab057209 */ /* 0x000fc40007810000 */
[----:B------:R-:W-:Y:S02]  /*4170*/  FSEL R223, R37, -INF , P0 ;  /* 0xff80000025df7808 */ /* 0x000fe40000000000 */
[----:B------:R-:W-:Y:S02]  /*4180*/  FMNMX.FTZ R5, R115, R5, !PT ;  /* 0x0000000573057209 */ /* 0x000fe40007810000 */
[----:B------:R-:W-:Y:S02]  /*4190*/  FSEL R222, R32, -INF , P2 ;  /* 0xff80000020de7808 */ /* 0x000fe40001000000 */
[----:B------:R-:W-:Y:S02]  /*41a0*/  FMNMX.FTZ R5, R223, R5, !PT ;  /* 0x00000005df057209 */ /* 0x000fe40007810000 */
[----:B------:R-:W-:Y:S02]  /*41b0*/  ISETP.GT.AND P0, PT, R3, 0x19, PT ;  /* 0x000000190300780c */ /* 0x000fe40003f04270 */
[----:B------:R-:W-:-:S02]  /*41c0*/  FSEL R220, R33, -INF , P1 ;  /* 0xff80000021dc7808 */ /* 0x000fc40000800000 */
[----:B------:R-:W-:Y:S02]  /*41d0*/  FMNMX.FTZ R5, R222, R5, !PT ;  /* 0x00000005de057209 */ /* 0x000fe40007810000 */
[----:B------:R-:W-:Y:S02]  /*41e0*/  FSEL R27, R55, -INF , P0 ;  /* 0xff800000371b7808 */ /* 0x000fe40000000000 */
[C---:B------:R-:W-:Y:S01]  /*41f0*/  ISETP.GT.AND P0, PT, R3.reuse, 0x20, PT ;  /* 0x000000200300780c */ /* 0x040fe20003f04270 */
[----:B------:R-:W-:Y:S01]  /*4200*/  LDSM.16.MT88.4 R52, [R239+0x900] ;  /* 0x00090000ef34783b */ /* 0x000fe20000004200 */
[----:B------:R-:W-:Y:S02]  /*4210*/  FMNMX.FTZ R5, R220, R5, !PT ;  /* 0x00000005dc057209 */ /* 0x000fe40007810000 */
[----:B------:R-:W-:Y:S02]  /*4220*/  FSEL R165, R46, -INF , P0 ;  /* 0xff8000002ea57808 */ /* 0x000fe40000000000 */
[C---:B------:R-:W-:Y:S01]  /*4230*/  ISETP.GT.AND P0, PT, R3.reuse, 0x29, PT ;  /* 0x000000290300780c */ /* 0x040fe20003f04270 */
[----:B------:R-:W1:Y:S01]  /*4240*/  SHFL.BFLY PT, R9, R5, 0x2, 0x1f ;  /* 0x0c401f0005097f89 */ /* 0x000e6200000e0000 */
[----:B------:R-:W-:-:S02]  /*4250*/  ISETP.GT.AND P2, PT, R3, 0x21, PT ;  /* 0x000000210300780c */ /* 0x000fc40003f44270 */
[----:B------:R-:W-:Y:S02]  /*4260*/  FSEL R166, R43, -INF , P0 ;  /* 0xff8000002ba67808 */ /* 0x000fe40000000000 */
[C---:B------:R-:W-:Y:S02]  /*4270*/  ISETP.GT.AND P1, PT, R3.reuse, 0x28, PT ;  /* 0x000000280300780c */ /* 0x040fe40003f24270 */
[----:B------:R-:W-:Y:S02]  /*4280*/  ISETP.GT.AND P0, PT, R3, 0x30, PT ;  /* 0x000000300300780c */ /* 0x000fe40003f04270 */
[----:B------:R-:W-:Y:S02]  /*4290*/  FSEL R164, R47, -INF , P2 ;  /* 0xff8000002fa47808 */ /* 0x000fe40001000000 */
[----:B------:R-:W-:Y:S02]  /*42a0*/  FSEL R167, R42, -INF , P1 ;  /* 0xff8000002aa77808 */ /* 0x000fe40000800000 */
[----:B------:R-:W-:Y:S01]  /*42b0*/  FSEL R108, R38, -INF , P0 ;  /* 0xff800000266c7808 */ /* 0x000fe20000000000 */
[----:B------:R-:W-:Y:S01]  /*42c0*/  LDSM.16.MT88.4 R40, [R237+0x100] ;  /* 0x00010000ed28783b */ /* 0x000fe20000004200 */
[----:B------:R-:W-:-:S02]  /*42d0*/  ISETP.GT.AND P1, PT, R3, 0x31, PT ;  /* 0x000000310300780c */ /* 0x000fc40003f24270 */
[C---:B------:R-:W-:Y:S02]  /*42e0*/  ISETP.GT.AND P2, PT, R3.reuse, 0x38, PT ;  /* 0x000000380300780c */ /* 0x040fe40003f44270 */
[----:B------:R-:W-:Y:S02]  /*42f0*/  ISETP.GT.AND P0, PT, R3, 0x39, PT ;  /* 0x000000390300780c */ /* 0x000fe40003f04270 */
[----:B------:R-:W-:Y:S02]  /*4300*/  FMNMX.FTZ R3, R22, R25, !PT ;  /* 0x0000001916037209 */ /* 0x000fe40007810000 */
[----:B------:R-:W-:Y:S02]  /*4310*/  FSEL R221, R35, -INF , P0 ;  /* 0xff80000023dd7808 */ /* 0x000fe40000000000 */
[----:B------:R-:W-:Y:S02]  /*4320*/  FMNMX.FTZ R3, R29, R3, !PT ;  /* 0x000000031d037209 */ /* 0x000fe40007810000 */
[----:B------:R-:W-:-:S02]  /*4330*/  ISETP.GT.AND P0, PT, R7, 0x1, PT ;  /* 0x000000010700780c */ /* 0x000fc40003f04270 */
[----:B------:R-:W-:Y:S02]  /*4340*/  FMNMX.FTZ R3, R30, R3, !PT ;  /* 0x000000031e037209 */ /* 0x000fe40007810000 */
[----:B------:R-:W-:Y:S02]  /*4350*/  FSEL R235, R39, -INF , P1 ;  /* 0xff80000027eb7808 */ /* 0x000fe40000800000 */
[----:B------:R-:W-:Y:S02]  /*4360*/  FMNMX.FTZ R8, R28, R3, !PT ;  /* 0x000000031c087209 */ /* 0x000fe40007810000 */
[----:B-1----:R-:W-:Y:S02]  /*4370*/  FMNMX.FTZ R3, R9, R5, !PT ;  /* 0x0000000509037209 */ /* 0x002fe40007810000 */
[----:B------:R-:W-:Y:S02]  /*4380*/  FMNMX.FTZ R5, R31, R8, !PT ;  /* 0x000000081f057209 */ /* 0x000fe40007810000 */
[----:B------:R-:W-:Y:S01]  /*4390*/  FSEL R19, R105, -INF , P0 ;  /* 0xff80000069137808 */ /* 0x000fe20000000000 */
[----:B------:R-:W1:Y:S01]  /*43a0*/  SHFL.BFLY PT, R9, R3, 0x1, 0x1f ;  /* 0x0c201f0003097f89 */ /* 0x000e6200000e0000 */
[----:B------:R-:W-:-:S02]  /*43b0*/  FMNMX.FTZ R5, R24, R5, !PT ;  /* 0x0000000518057209 */ /* 0x000fc40007810000 */
[----:B------:R-:W-:Y:S02]  /*43c0*/  ISETP.GT.AND P1, PT, R7, RZ, PT ;  /* 0x000000ff0700720c */ /* 0x000fe40003f24270 */
[----:B------:R-:W-:Y:S02]  /*43d0*/  ISETP.GT.AND P0, PT, R6, RZ, PT ;  /* 0x000000ff0600720c */ /* 0x000fe40003f04270 */
[----:B------:R-:W-:Y:S02]  /*43e0*/  FMNMX.FTZ R5, R27, R5, !PT ;  /* 0x000000051b057209 */ /* 0x000fe40007810000 */
[----:B------:R-:W-:Y:S02]  /*43f0*/  FSEL R18, R104, -INF , P1 ;  /* 0xff80000068127808 */ /* 0x000fe40000800000 */
[----:B------:R-:W-:Y:S02]  /*4400*/  FSEL R33, R106, -INF , P0 ;  /* 0xff8000006a217808 */ /* 0x000fe40000000000 */
[----:B------:R-:W-:-:S02]  /*4410*/  ISETP.GT.AND P1, PT, R7, 0x9, PT ;  /* 0x000000090700780c */ /* 0x000fc40003f24270 */
[C---:B------:R-:W-:Y:S02]  /*4420*/  ISETP.GT.AND P0, PT, R6.reuse, 0x9, PT ;  /* 0x000000090600780c */ /* 0x040fe40003f04270 */
[----:B------:R-:W-:Y:S02]  /*4430*/  FMNMX.FTZ R5, R165, R5, !PT ;  /* 0x00000005a5057209 */ /* 0x000fe40007810000 */
[----:B------:R-:W-:Y:S02]  /*4440*/  FSEL R26, R101, -INF , P1 ;  /* 0xff800000651a7808 */ /* 0x000fe40000800000 */
[----:B------:R-:W-:Y:S02]  /*4450*/  FSEL R36, R103, -INF , P0 ;  /* 0xff80000067247808 */ /* 0x000fe40000000000 */
[----:B------:R-:W-:Y:S02]  /*4460*/  ISETP.GT.AND P1, PT, R6, 0x8, PT ;  /* 0x000000080600780c */ /* 0x000fe40003f24270 */
[----:B------:R-:W-:-:S02]  /*4470*/  ISETP.GT.AND P0, PT, R7, 0x11, PT ;  /* 0x000000110700780c */ /* 0x000fc40003f04270 */
[----:B------:R-:W-:Y:S02]  /*4480*/  FMNMX.FTZ R5, R164, R5, !PT ;  /* 0x00000005a4057209 */ /* 0x000fe40007810000 */
[----:B------:R-:W-:Y:S02]  /*4490*/  FSEL R48, R34, -INF , P2 ;  /* 0xff80000022307808 */ /* 0x000fe40001000000 */
[----:B------:R-:W-:Y:S02]  /*44a0*/  FSEL R34, R102, -INF , P1 ;  /* 0xff80000066227808 */ /* 0x000fe40000800000 */
[----:B------:R-:W-:Y:S02]  /*44b0*/  FSEL R37, R97, -INF , P0 ;  /* 0xff80000061257808 */ /* 0x000fe40000000000 */
[----:B------:R-:W-:Y:S02]  /*44c0*/  ISETP.GT.AND P1, PT, R7, 0x10, PT ;  /* 0x000000100700780c */ /* 0x000fe40003f24270 */
[----:B------:R-:W-:-:S02]  /*44d0*/  ISETP.GT.AND P0, PT, R6, 0x11, PT ;  /* 0x000000110600780c */ /* 0x000fc40003f04270 */
[----:B------:R-:W-:Y:S02]  /*44e0*/  FMNMX.FTZ R5, R167, R5, !PT ;  /* 0x00000005a7057209 */ /* 0x000fe40007810000 */
[----:B------:R-:W-:Y:S02]  /*44f0*/  FSEL R35, R96, -INF , P1 ;  /* 0xff80000060237808 */ /* 0x000fe40000800000 */
[----:B------:R-:W-:Y:S02]  /*4500*/  FSEL R45, R99, -INF , P0 ;  /* 0xff800000632d7808 */ /* 0x000fe40000000000 */
[----:B------:R-:W-:Y:S02]  /*4510*/  FMNMX.FTZ R5, R166, R5, !PT ;  /* 0x00000005a6057209 */ /* 0x000fe40007810000 */
[----:B------:R-:W-:Y:S02]  /*4520*/  ISETP.GT.AND P1, PT, R6, 0x10, PT ;  /* 0x000000100600780c */ /* 0x000fe40003f24270 */
[----:B------:R-:W-:-:S02]  /*4530*/  ISETP.GT.AND P0, PT, R7, 0x19, PT ;  /* 0x000000190700780c */ /* 0x000fc40003f04270 */
[----:B------:R-:W-:Y:S02]  /*4540*/  ISETP.GT.AND P2, PT, R7, 0x8, PT ;  /* 0x000000080700780c */ /* 0x000fe40003f44270 */
[----:B------:R-:W-:Y:S02]  /*4550*/  FMNMX.FTZ R5, R108, R5, !PT ;  /* 0x000000056c057209 */ /* 0x000fe40007810000 */
[----:B------:R-:W-:Y:S02]  /*4560*/  FSEL R44, R98, -INF , P1 ;  /* 0xff800000622c7808 */ /* 0x000fe40000800000 */
[----:B------:R-:W-:Y:S02]  /*4570*/  FSEL R39, R93, -INF , P0 ;  /* 0xff8000005d277808 */ /* 0x000fe40000000000 */
[----:B------:R-:W-:Y:S02]  /*4580*/  FSEL R23, R100, -INF , P2 ;  /* 0xff80000064177808 */ /* 0x000fe40001000000 */
[----:B------:R-:W-:-:S02]  /*4590*/  ISETP.GT.AND P1, PT, R6, 0x18, PT ;  /* 0x000000180600780c */ /* 0x000fc40003f24270 */
[----:B------:R-:W-:Y:S02]  /*45a0*/  ISETP.GT.AND P0, PT, R6, 0x19, PT ;  /* 0x000000190600780c */ /* 0x000fe40003f04270 */
[----:B------:R-:W-:Y:S02]  /*45b0*/  FMNMX.FTZ R8, R18, R19, !PT ;  /* 0x0000001312087209 */ /* 0x000fe40007810000 */
[----:B------:R-:W-:Y:S02]  /*45c0*/  FMNMX.FTZ R5, R235, R5, !PT ;  /* 0x00000005eb057209 */ /* 0x000fe40007810000 */
[----:B------:R-:W-:Y:S02]  /*45d0*/  FSEL R46, R94, -INF , P1 ;  /* 0xff8000005e2e7808 */ /* 0x000fe40000800000 */
[----:B------:R-:W-:Y:S02]  /*45e0*/  FSEL R47, R95, -INF , P0 ;  /* 0xff8000005f2f7808 */ /* 0x000fe40000000000 */
[----:B------:R-:W-:-:S02]  /*45f0*/  FMNMX.FTZ R8, R23, R8, !PT ;  /* 0x0000000817087209 */ /* 0x000fc40007810000 */
[----:B------:R-:W-:Y:S02]  /*4600*/  ISETP.GT.AND P0, PT, R7, 0x21, PT ;  /* 0x000000210700780c */ /* 0x000fe40003f04270 */
[----:B------:R-:W-:Y:S02]  /*4610*/  ISETP.GT.AND P1, PT, R6, 0x20, PT ;  /* 0x000000200600780c */ /* 0x000fe40003f24270 */
[----:B-1----:R-:W-:Y:S02]  /*4620*/  FMNMX.FTZ R186, R3, R9, !PT ;  /* 0x0000000903ba7209 */ /* 0x002fe40007810000 */
[----:B------:R-:W-:Y:S02]  /*4630*/  FMNMX.FTZ R3, R48, R5, !PT ;  /* 0x0000000530037209 */ /* 0x000fe40007810000 */
[----:B------:R-:W-:Y:S02]  /*4640*/  ISETP.GT.AND P2, PT, R6, 0x1, PT ;  /* 0x000000010600780c */ /* 0x000fe40003f44270 */
[----:B------:R-:W-:-:S02]  /*4650*/  FMNMX.FTZ R5, R26, R8, !PT ;  /* 0x000000081a057209 */ /* 0x000fc40007810000 */
[----:B------:R-:W-:Y:S02]  /*4660*/  FSEL R161, R89, -INF , P0 ;  /* 0xff80000059a17808 */ /* 0x000fe40000000000 */
[----:B------:R-:W-:Y:S02]  /*4670*/  FSEL R162, R90, -INF , P1 ;  /* 0xff8000005aa27808 */ /* 0x000fe40000800000 */
[----:B------:R-:W-:Y:S02]  /*4680*/  ISETP.GT.AND P0, PT, R6, 0x21, PT ;  /* 0x000000210600780c */ /* 0x000fe40003f04270 */
[----:B------:R-:W-:Y:S02]  /*4690*/  ISETP.GT.AND P1, PT, R7, 0x29, PT ;  /* 0x000000290700780c */ /* 0x000fe40003f24270 */
[----:B------:R-:W-:Y:S02]  /*46a0*/  FMNMX.FTZ R3, R221, R3, !PT ;  /* 0x00000003dd037209 */ /* 0x000fe40007810000 */
[----:B------:R-:W-:-:S02]  /*46b0*/  FSEL R32, R107, -INF , P2 ;  /* 0xff8000006b207808 */ /* 0x000fc40001000000 */
[----:B------:R-:W-:Y:S01]  /*46c0*/  ISETP.GT.AND P2, PT, R7, 0x18, PT ;  /* 0x000000180700780c */ /* 0x000fe20003f44270 */
[----:B------:R-:W1:Y:S01]  /*46d0*/  SHFL.BFLY PT, R9, R3, 0x2, 0x1f ;  /* 0x0c401f0003097f89 */ /* 0x000e6200000e0000 */
[----:B------:R-:W-:Y:S01]  /*46e0*/  FMNMX.FTZ R8, R35, R5, !PT ;  /* 0x0000000523087209 */ /* 0x000fe20007810000 */
[C---:B------:R-:W-:Y:S01]  /*46f0*/  FMUL.FTZ R5, R186.reuse, c[0x0][0x2d0] ;  /* 0x0000b400ba057a20 */ /* 0x040fe20000410000 */
[----:B------:R-:W-:Y:S02]  /*4700*/  FSEL R163, R91, -INF , P0 ;  /* 0xff8000005ba37808 */ /* 0x000fe40000000000 */
[----:B------:R-:W-:Y:S02]  /*4710*/  FSEL R159, R85, -INF , P1 ;  /* 0xff800000559f7808 */ /* 0x000fe40000800000 */
[----:B------:R-:W-:Y:S02]  /*4720*/  ISETP.GT.AND P0, PT, R7, 0x28, PT ;  /* 0x000000280700780c */ /* 0x000fe40003f04270 */
[----:B------:R-:W-:-:S02]  /*4730*/  FSETP.NEU.FTZ.AND P1, PT, R186, -INF , PT ;  /* 0xff800000ba00780b */ /* 0x000fc40003f3d000 */
[----:B------:R-:W-:Y:S02]  /*4740*/  FSEL R38, R92, -INF , P2 ;  /* 0xff8000005c267808 */ /* 0x000fe40001000000 */
[----:B------:R-:W-:Y:S02]  /*4750*/  FMNMX.FTZ R8, R37, R8, !PT ;  /* 0x0000000825087209 */ /* 0x000fe40007810000 */
[----:B------:R-:W-:Y:S02]  /*4760*/  FSEL R157, R84, -INF , P0 ;  /* 0xff800000549d7808 */ /* 0x000fe40000000000 */
[----:B------:R-:W-:Y:S02]  /*4770*/  FSEL R21, R5, RZ, P1 ;  /* 0x000000ff05157208 */ /* 0x000fe40000800000 */
[C---:B------:R-:W-:Y:S02]  /*4780*/  ISETP.GT.AND P2, PT, R7.reuse, 0x20, PT ;  /* 0x000000200700780c */ /* 0x040fe40003f44270 */
[----:B------:R-:W-:-:S02]  /*4790*/  ISETP.GT.AND P0, PT, R7, 0x30, PT ;  /* 0x000000300700780c */ /* 0x000fc40003f04270 */
[----:B------:R-:W-:Y:S01]  /*47a0*/  FMNMX.FTZ R5, R38, R8, !PT ;  /* 0x0000000826057209 */ /* 0x000fe20007810000 */
[----:B------:R-:W-:Y:S01]  /*47b0*/  FFMA.FTZ R8, R10, c[0x0][0x2d0], -R21 ;  /* 0x0000b4000a087a23 */ /* 0x000fe20000010815 */
[----:B------:R-:W-:Y:S02]  /*47c0*/  FSEL R160, R88, -INF , P2 ;  /* 0xff80000058a07808 */ /* 0x000fe40001000000 */
[----:B------:R-:W-:Y:S01]  /*47d0*/  FSEL R199, R80, -INF , P0 ;  /* 0xff80000050c77808 */ /* 0x000fe20000000000 */
[----:B------:R2:W-:Y:S01]  /*47e0*/  MUFU.EX2 R234, R8 ;  /* 0x0000000800ea7308 */ /* 0x0005e20000000800 */
[----:B------:R-:W-:Y:S02]  /*47f0*/  FMNMX.FTZ R5, R39, R5, !PT ;  /* 0x0000000527057209 */ /* 0x000fe40007810000 */
[C---:B------:R-:W-:Y:S02]  /*4800*/  ISETP.GT.AND P0, PT, R7.reuse, 0x31, PT ;  /* 0x000000310700780c */ /* 0x040fe40003f04270 */
[----:B------:R-:W-:-:S02]  /*4810*/  ISETP.GT.AND P2, PT, R7, 0x38, PT ;  /* 0x000000380700780c */ /* 0x000fc40003f44270 */
[----:B------:R-:W-:Y:S02]  /*4820*/  ISETP.GT.AND P1, PT, R7, 0x39, PT ;  /* 0x000000390700780c */ /* 0x000fe40003f24270 */
[----:B------:R-:W-:Y:S02]  /*4830*/  FMNMX.FTZ R7, R33, R32, !PT ;  /* 0x0000002021077209 */ /* 0x000fe40007810000 */
[----:B------:R-:W-:Y:S02]  /*4840*/  FMNMX.FTZ R5, R160, R5, !PT ;  /* 0x00000005a0057209 */ /* 0x000fe40007810000 */
[----:B------:R-:W-:Y:S02]  /*4850*/  FMNMX.FTZ R7, R34, R7, !PT ;  /* 0x0000000722077209 */ /* 0x000fe40007810000 */
[----:B------:R-:W-:Y:S01]  /*4860*/  FMNMX.FTZ R5, R161, R5, !PT ;  /* 0x00000005a1057209 */ /* 0x000fe20007810000 */
[----:B--2---:R-:W-:Y:S01]  /*4870*/  FFMA.FTZ R8, R11, c[0x0][0x2d0], -R21 ;  /* 0x0000b4000b087a23 */ /* 0x004fe20000010815 */
[----:B-1----:R-:W-:-:S02]  /*4880*/  FMNMX.FTZ R3, R3, R9, !PT ;  /* 0x0000000903037209 */ /* 0x002fc40007810000 */
[----:B------:R-:W-:Y:S01]  /*4890*/  FSEL R198, R81, -INF , P0 ;  /* 0xff80000051c67808 */ /* 0x000fe20000000000 */
[----:B------:R1:W2:Y:S01]  /*48a0*/  MUFU.EX2 R232, R8 ;  /* 0x0000000800e87308 */ /* 0x0002a20000000800 */
[----:B------:R-:W-:Y:S01]  /*48b0*/  FSEL R197, R68, -INF , P2 ;  /* 0xff80000044c57808 */ /* 0x000fe20001000000 */
[----:B------:R-:W3:Y:S01]  /*48c0*/  SHFL.BFLY PT, R185, R3, 0x1, 0x1f ;  /* 0x0c201f0003b97f89 */ /* 0x000ee200000e0000 */
[----:B------:R-:W-:Y:S02]  /*48d0*/  ISETP.GT.AND P0, PT, R6, 0x28, PT ;  /* 0x000000280600780c */ /* 0x000fe40003f04270 */
[----:B------:R-:W-:Y:S02]  /*48e0*/  FSEL R196, R69, -INF , P1 ;  /* 0xff80000045c47808 */ /* 0x000fe40000800000 */
[----:B------:R-:W-:Y:S02]  /*48f0*/  FSEL R158, R86, -INF , P0 ;  /* 0xff800000569e7808 */ /* 0x000fe40000000000 */
[----:B------:R-:W-:-:S02]  /*4900*/  ISETP.GT.AND P0, PT, R6, 0x29, PT ;  /* 0x000000290600780c */ /* 0x000fc40003f04270 */
[C---:B------:R-:W-:Y:S02]  /*4910*/  ISETP.GT.AND P2, PT, R6.reuse, 0x31, PT ;  /* 0x000000310600780c */ /* 0x040fe40003f44270 */
[----:B------:R-:W-:Y:S02]  /*4920*/  FSEL R156, R87, -INF , P0 ;  /* 0xff800000579c7808 */ /* 0x000fe40000000000 */
[----:B------:R-:W-:Y:S01]  /*4930*/  ISETP.GT.AND P0, PT, R6, 0x30, PT ;  /* 0x000000300600780c */ /* 0x000fe20003f04270 */
[----:B------:R-:W-:Y:S01]  /*4940*/  LDSM.16.MT88.4 R84, [R240+0x2900] ;  /* 0x00290000f054783b */ /* 0x000fe20000004200 */
[----:B-1----:R-:W-:Y:S02]  /*4950*/  FMNMX.FTZ R8, R36, R7, !PT ;  /* 0x0000000724087209 */ /* 0x002fe40007810000 */
[----:B------:R-:W-:Y:S01]  /*4960*/  FMNMX.FTZ R7, R157, R5, !PT ;  /* 0x000000059d077209 */ /* 0x000fe20007810000 */
[----:B------:R-:W-:Y:S01]  /*4970*/  FFMA.FTZ R5, R12, c[0x0][0x2d0], -R21 ;  /* 0x0000b4000c057a23 */ /* 0x000fe20000010815 */
[----:B------:R-:W-:-:S02]  /*4980*/  FMNMX.FTZ R8, R44, R8, !PT ;  /* 0x000000082c087209 */ /* 0x000fc40007810000 */
[----:B------:R-:W-:Y:S01]  /*4990*/  FMNMX.FTZ R7, R159, R7, !PT ;  /* 0x000000079f077209 */ /* 0x000fe20007810000 */
[----:B------:R1:W-:Y:S01]  /*49a0*/  MUFU.EX2 R233, R5 ;  /* 0x0000000500e97308 */ /* 0x0003e20000000800 */
[----:B------:R-:W-:Y:S02]  /*49b0*/  FSEL R231, R82, -INF , P0 ;  /* 0xff80000052e77808 */ /* 0x000fe40000000000 */
[----:B------:R-:W-:Y:S01]  /*49c0*/  FMNMX.FTZ R184, R199, R7, !PT ;  /* 0x00000007c7b87209 */ /* 0x000fe20007810000 */
[--C-:B------:R-:W-:Y:S01]  /*49d0*/  FFMA.FTZ R7, R13, c[0x0][0x2d0], -R21.reuse ;  /* 0x0000b4000d077a23 */ /* 0x100fe20000010815 */
[----:B---3--:R-:W-:Y:S01]  /*49e0*/  FMNMX.FTZ R185, R3, R185, !PT ;  /* 0x000000b903b97209 */ /* 0x008fe20007810000 */
[----:B------:R-:W-:Y:S01]  /*49f0*/  FFMA.FTZ R3, R16, c[0x0][0x2d0], -R21 ;  /* 0x0000b40010037a23 */ /* 0x000fe20000010815 */
[----:B------:R-:W-:Y:S01]  /*4a00*/  FMNMX.FTZ R184, R198, R184, !PT ;  /* 0x000000b8c6b87209 */ /* 0x000fe20007810000 */
[----:B------:R3:W-:Y:S01]  /*4a10*/  MUFU.EX2 R116, R7 ;  /* 0x0000000700747308 */ /* 0x0007e20000000800 */
[----:B------:R-:W-:Y:S01]  /*4a20*/  ISETP.GT.AND P1, PT, R6, 0x38, PT ;  /* 0x000000380600780c */ /* 0x000fe20003f24270 */
[----:B------:R-:W-:Y:S01]  /*4a30*/  FMUL.FTZ R20, R185, c[0x0][0x2d0] ;  /* 0x0000b400b9147a20 */ /* 0x000fe20000410000 */
[----:B------:R-:W-:-:S02]  /*4a40*/  FMNMX.FTZ R184, R197, R184, !PT ;  /* 0x000000b8c5b87209 */ /* 0x000fc40007810000 */
[----:B------:R-:W-:Y:S02]  /*4a50*/  FSEL R229, R83, -INF , P2 ;  /* 0xff80000053e57808 */ /* 0x000fe40001000000 */
[----:B------:R-:W-:Y:S01]  /*4a60*/  FMNMX.FTZ R184, R196, R184, !PT ;  /* 0x000000b8c4b87209 */ /* 0x000fe20007810000 */
[----:B------:R-:W-:Y:S01]  /*4a70*/  MUFU.EX2 R111, R3 ;  /* 0x00000003006f7308 */ /* 0x000fe20000000800 */
[----:B-1----:R-:W-:Y:S01]  /*4a80*/  FMNMX.FTZ R5, R45, R8, !PT ;  /* 0x000000082d057209 */ /* 0x002fe20007810000 */
[----:B------:R-:W-:Y:S01]  /*4a90*/  LDSM.16.MT88.4 R80, [R239+0x2900] ;  /* 0x00290000ef50783b */ /* 0x000fe20000004200 */
[----:B------:R-:W-:Y:S02]  /*4aa0*/  ISETP.GT.AND P0, PT, R6, 0x39, PT ;  /* 0x000000390600780c */ /* 0x000fe40003f04270 */
[----:B------:R-:W-:Y:S01]  /*4ab0*/  FMNMX.FTZ R5, R46, R5, !PT ;  /* 0x000000052e057209 */ /* 0x000fe20007810000 */
[----:B------:R-:W1:Y:S01]  /*4ac0*/  SHFL.BFLY PT, R8, R184, 0x2, 0x1f ;  /* 0x0c401f00b8087f89 */ /* 0x000e6200000e0000 */
[----:B------:R-:W-:Y:S01]  /*4ad0*/  FSEL R228, R70, -INF , P1 ;  /* 0xff80000046e47808 */ /* 0x000fe20000800000 */
[----:B---3--:R-:W-:Y:S01]  /*4ae0*/  FFMA.FTZ R7, R14, c[0x0][0x2d0], -R21 ;  /* 0x0000b4000e077a23 */ /* 0x008fe20000010815 */
[----:B------:R-:W-:-:S02]  /*4af0*/  FMNMX.FTZ R5, R47, R5, !PT ;  /* 0x000000052f057209 */ /* 0x000fc40007810000 */
[----:B------:R-:W-:Y:S01]  /*4b00*/  FSEL R227, R71, -INF , P0 ;  /* 0xff80000047e37808 */ /* 0x000fe20000000000 */
[----:B------:R3:W-:Y:S01]  /*4b10*/  MUFU.EX2 R205, R7 ;  /* 0x0000000700cd7308 */ /* 0x0007e20000000800 */
[----:B------:R-:W-:Y:S01]  /*4b20*/  FMNMX.FTZ R5, R162, R5, !PT ;  /* 0x00000005a2057209 */ /* 0x000fe20007810000 */
[----:B------:R-:W-:Y:S01]  /*4b30*/  LDSM.16.MT88.4 R68, [R237+0x2100] ;  /* 0x00210000ed44783b */ /* 0x000fe20000004200 */
[----:B------:R-:W-:Y:S02]  /*4b40*/  FSETP.NEU.FTZ.AND P0, PT, R185, -INF , PT ;  /* 0xff800000b900780b */ /* 0x000fe40003f1d000 */
[----:B------:R-:W-:Y:S02]  /*4b50*/  FMNMX.FTZ R5, R163, R5, !PT ;  /* 0x00000005a3057209 */ /* 0x000fe40007810000 */
[----:B------:R-:W-:Y:S02]  /*4b60*/  FSEL R20, R20, RZ, P0 ;  /* 0x000000ff14147208 */ /* 0x000fe40000000000 */
[----:B------:R-:W-:-:S02]  /*4b70*/  FMNMX.FTZ R5, R158, R5, !PT ;  /* 0x000000059e057209 */ /* 0x000fc40007810000 */
[----:B--2---:R-:W-:Y:S02]  /*4b80*/  F2FP.PACK_AB R16, R232, R234 ;  /* 0x000000eae810723e */ /* 0x004fe400000000ff */
[----:B------:R-:W-:Y:S01]  /*4b90*/  FMNMX.FTZ R5, R156, R5, !PT ;  /* 0x000000059c057209 */ /* 0x000fe20007810000 */
[----:B---3--:R-:W-:-:S03]  /*4ba0*/  FFMA.FTZ R7, R15, c[0x0][0x2d0], -R21 ;  /* 0x0000b4000f077a23 */ /* 0x008fc60000010815 */
[----:B------:R-:W-:Y:S02]  /*4bb0*/  FMNMX.FTZ R5, R231, R5, !PT ;  /* 0x00000005e7057209 */ /* 0x000fe40007810000 */
[----:B-1----:R-:W-:Y:S01]  /*4bc0*/  FMNMX.FTZ R184, R184, R8, !PT ;  /* 0x00000008b8b87209 */ /* 0x002fe20007810000 */
[----:B------:R-:W1:Y:S01]  /*4bd0*/  MUFU.EX2 R209, R7 ;  /* 0x0000000700d17308 */ /* 0x000e620000000800 */
[----:B------:R-:W-:Y:S01]  /*4be0*/  FMNMX.FTZ R3, R229, R5, !PT ;  /* 0x00000005e5037209 */ /* 0x000fe20007810000 */
[----:B------:R-:W-:Y:S02]  /*4bf0*/  FFMA.FTZ R5, R17, c[0x0][0x2d0], -R21 ;  /* 0x0000b40011057a23 */ /* 0x000fe40000010815 */
[----:B------:R-:W2:Y:S01]  /*4c00*/  SHFL.BFLY PT, R6, R184, 0x1, 0x1f ;  /* 0x0c201f00b8067f89 */ /* 0x000ea200000e0000 */
[----:B------:R-:W-:-:S03]  /*4c10*/  FMNMX.FTZ R3, R228, R3, !PT ;  /* 0x00000003e4037209 */ /* 0x000fc60007810000 */
[----:B------:R3:W4:Y:S01]  /*4c20*/  MUFU.EX2 R112, R5 ;  /* 0x0000000500707308 */ /* 0x0007220000000800 */
[----:B------:R-:W-:-:S05]  /*4c30*/  FMNMX.FTZ R3, R227, R3, !PT ;  /* 0x00000003e3037209 */ /* 0x000fca0007810000 */
[----:B------:R-:W5:Y:S01]  /*4c40*/  SHFL.BFLY PT, R182, R3, 0x2, 0x1f ;  /* 0x0c401f0003b67f89 */ /* 0x000f6200000e0000 */
[----:B-1----:R-:W-:Y:S01]  /*4c50*/  F2FP.PACK_AB R8, R209, R205 ;  /* 0x000000cdd108723e */ /* 0x002fe200000000ff */
[----:B---3--:R-:W-:Y:S01]  /*4c60*/  FFMA.FTZ R5, R22, c[0x0][0x2d0], -R20 ;  /* 0x0000b40016057a23 */ /* 0x008fe20000010814 */
[----:B----4-:R-:W-:Y:S01]  /*4c70*/  F2FP.PACK_AB R10, R112, R111 ;  /* 0x0000006f700a723e */ /* 0x010fe200000000ff */
[----:B------:R-:W-:Y:S02]  /*4c80*/  IMAD.MOV.U32 R22, RZ, RZ, R48 ;  /* 0x000000ffff167224 */ /* 0x000fe400078e0030 */
[----:B------:R1:W-:Y:S01]  /*4c90*/  MUFU.EX2 R226, R5 ;  /* 0x0000000500e27308 */ /* 0x0003e20000000800 */
[----:B--2---:R-:W-:-:S04]  /*4ca0*/  FMNMX.FTZ R184, R184, R6, !PT ;  /* 0x00000006b8b87209 */ /* 0x004fc80007810000 */
[----:B------:R-:W-:Y:S02]  /*4cb0*/  FSETP.NEU.FTZ.AND P0, PT, R184, -INF , PT ;  /* 0xff800000b800780b */ /* 0x000fe40003f1d000 */
[----:B-----5:R-:W-:Y:S01]  /*4cc0*/  FMNMX.FTZ R182, R3, R182, !PT ;  /* 0x000000b603b67209 */ /* 0x020fe20007810000 */
[----:B------:R-:W-:-:S04]  /*4cd0*/  FFMA.FTZ R3, R31, c[0x0][0x2d0], -R20 ;  /* 0x0000b4001f037a23 */ /* 0x000fc80000010814 */
[----:B------:R-:W2:Y:S01]  /*4ce0*/  SHFL.BFLY PT, R6, R182, 0x1, 0x1f ;  /* 0x0c201f00b6067f89 */ /* 0x000ea200000e0000 */
[----:B-1----:R-:W-:Y:S01]  /*4cf0*/  FFMA.FTZ R5, R25, c[0x0][0x2d0], -R20 ;  /* 0x0000b40019057a23 */ /* 0x002fe20000010814 */
[----:B------:R1:W-:Y:S08]  /*4d00*/  MUFU.EX2 R211, R3 ;  /* 0x0000000300d37308 */ /* 0x0003f00000000800 */
[----:B------:R3:W4:Y:S01]  /*4d10*/  MUFU.EX2 R225, R5 ;  /* 0x0000000500e17308 */ /* 0x0007220000000800 */
[----:B-1----:R-:W-:-:S05]  /*4d20*/  FMUL.FTZ R3, R184, c[0x0][0x2d0] ;  /* 0x0000b400b8037a20 */ /* 0x002fca0000410000 */
[----:B------:R-:W-:Y:S02]  /*4d30*/  FSEL R3, R3, RZ, P0 ;  /* 0x000000ff03037208 */ /* 0x000fe40000000000 */
[----:B--2---:R-:W-:Y:S01]  /*4d40*/  FMNMX.FTZ R182, R6, R182, !PT ;  /* 0x000000b606b67209 */ /* 0x004fe20007810000 */
[----:B---3--:R-:W-:Y:S01]  /*4d50*/  FFMA.FTZ R5, R29, c[0x0][0x2d0], -R20 ;  /* 0x0000b4001d057a23 */ /* 0x008fe20000010814 */
[----:B----4-:R-:W-:Y:S01]  /*4d60*/  F2FP.PACK_AB R17, R225, R226 ;  /* 0x000000e2e111723e */ /* 0x010fe200000000ff */
[----:B------:R-:W-:Y:S01]  /*4d70*/  FFMA.FTZ R2, R37, c[0x0][0x2d0], -R3 ;  /* 0x0000b40025027a23 */ /* 0x000fe20000010803 */
[C---:B------:R-:W-:Y:S01]  /*4d80*/  FSETP.NEU.FTZ.AND P0, PT, R182.reuse, -INF , PT ;  /* 0xff800000b600780b */ /* 0x040fe20003f1d000 */
[----:B------:R1:W-:Y:S01]  /*4d90*/  MUFU.EX2 R230, R5 ;  /* 0x0000000500e67308 */ /* 0x0003e20000000800 */
[----:B------:R-:W-:-:S05]  /*4da0*/  FMUL.FTZ R6, R182, c[0x0][0x2d0] ;  /* 0x0000b400b6067a20 */ /* 0x000fca0000410000 */
[----:B------:R-:W-:Y:S02]  /*4db0*/  FSEL R0, R6, RZ, P0 ;  /* 0x000000ff06007208 */ /* 0x000fe40000000000 */
[----:B------:R2:W-:Y:S01]  /*4dc0*/  MUFU.EX2 R210, R2 ;  /* 0x0000000200d27308 */ /* 0x0005e20000000800 */
[----:B------:R-:W-:Y:S02]  /*4dd0*/  PLOP3.LUT P0, PT, PT, PT, UP0, 0x80, 0x0 ;  /* 0x000000000000781c */ /* 0x000fe40003f0f008 */
[----:B------:R-:W-:Y:S02]  /*4de0*/  FFMA.FTZ R4, R34, c[0x0][0x2d0], -R0 ;  /* 0x0000b40022047a23 */ /* 0x000fe40000010800 */
[----:B-1----:R-:W-:-:S04]  /*4df0*/  FFMA.FTZ R5, R30, c[0x0][0x2d0], -R20 ;  /* 0x0000b4001e057a23 */ /* 0x002fc80000010814 */
[----:B------:R1:W-:Y:S01]  /*4e00*/  MUFU.EX2 R114, R5 ;  /* 0x0000000500727308 */ /* 0x0003e20000000800 */
[----:B--2---:R-:W-:Y:S02]  /*4e10*/  FFMA.FTZ R2, R38, c[0x0][0x2d0], -R3 ;  /* 0x0000b40026027a23 */ /* 0x004fe40000010803 */
[--C-:B-1----:R-:W-:Y:S02]  /*4e20*/  FFMA.FTZ R5, R28, c[0x0][0x2d0], -R20.reuse ;  /* 0x0000b4001c057a23 */ /* 0x102fe40000010814 */
[----:B------:R-:W-:Y:S03]  /*4e30*/  LDSM.16.MT88.4 R28, [R238+0x900] ;  /* 0x00090000ee1c783b */ /* 0x000fe60000004200 */
[----:B------:R1:W2:Y:S02]  /*4e40*/  MUFU.EX2 R204, R5 ;  /* 0x0000000500cc7308 */ /* 0x0002a40000000800 */
[----:B-1----:R-:W-:Y:S01]  /*4e50*/  FFMA.FTZ R5, R24, c[0x0][0x2d0], -R20 ;  /* 0x0000b40018057a23 */ /* 0x002fe20000010814 */
[----:B--2---:R-:W-:-:S05]  /*4e60*/  F2FP.PACK_AB R9, R211, R204 ;  /* 0x000000ccd309723e */ /* 0x004fca00000000ff */
[----:B------:R1:W-:Y:S02]  /*4e70*/  MUFU.EX2 R49, R5 ;  /* 0x0000000500317308 */ /* 0x0003e40000000800 */
[----:B-1----:R-:W-:-:S06]  /*4e80*/  FFMA.FTZ R5, R27, c[0x0][0x2d0], -R20 ;  /* 0x0000b4001b057a23 */ /* 0x002fcc0000010814 */
[----:B------:R1:W-:Y:S02]  /*4e90*/  MUFU.EX2 R109, R5 ;  /* 0x00000005006d7308 */ /* 0x0003e40000000800 */
[----:B-1----:R-:W-:Y:S01]  /*4ea0*/  FFMA.FTZ R5, R18, c[0x0][0x2d0], -R3 ;  /* 0x0000b40012057a23 */ /* 0x002fe20000010803 */
[----:B------:R-:W-:-:S05]  /*4eb0*/  F2FP.PACK_AB R18, R116, R233 ;  /* 0x000000e97412723e */ /* 0x000fca00000000ff */
[----:B------:R1:W-:Y:S02]  /*4ec0*/  MUFU.EX2 R187, R5 ;  /* 0x0000000500bb7308 */ /* 0x0003e40000000800 */
[----:B-1----:R-:W-:Y:S01]  /*4ed0*/  FFMA.FTZ R5, R19, c[0x0][0x2d0], -R3 ;  /* 0x0000b40013057a23 */ /* 0x002fe20000010803 */
[----:B------:R-:W-:-:S05]  /*4ee0*/  F2FP.PACK_AB R19, R114, R230 ;  /* 0x000000e67213723e */ /* 0x000fca00000000ff */
[----:B------:R1:W2:Y:S02]  /*4ef0*/  MUFU.EX2 R183, R5 ;  /* 0x0000000500b77308 */ /* 0x0002a40000000800 */
[----:B------:R-:W-:Y:S01]  /*4f00*/  HMMA.16816.F32 R100, R16, R40, RZ ;  /* 0x000000281064723c */ /* 0x000fe200000018ff */
[----:B-1----:R-:W-:Y:S01]  /*4f10*/  FFMA.FTZ R5, R23, c[0x0][0x2d0], -R3 ;  /* 0x0000b40017057a23 */ /* 0x002fe20000010803 */
[----:B--2---:R-:W-:-:S04]  /*4f20*/  F2FP.PACK_AB R12, R183, R187 ;  /* 0x000000bbb70c723e */ /* 0x004fc800000000ff */
[----:B------:R1:W-:Y:S08]  /*4f30*/  MUFU.EX2 R23, R4 ;  /* 0x0000000400177308 */ /* 0x0003f00000000800 */
[----:B------:R2:W-:Y:S01]  /*4f40*/  MUFU.EX2 R224, R5 ;  /* 0x0000000500e07308 */ /* 0x0005e20000000800 */
[----:B-1----:R-:W-:-:S07]  /*4f50*/  FFMA.FTZ R4, R36, c[0x0][0x2d0], -R0 ;  /* 0x0000b40024047a23 */ /* 0x002fce0000010800 */
[----:B------:R-:W1:Y:S01]  /*4f60*/  MUFU.EX2 R206, R4 ;  /* 0x0000000400ce7308 */ /* 0x000e620000000800 */
[--C-:B--2---:R-:W-:Y:S02]  /*4f70*/  FFMA.FTZ R5, R26, c[0x0][0x2d0], -R3.reuse ;  /* 0x0000b4001a057a23 */ /* 0x104fe40000010803 */
[----:B------:R-:W2:Y:S05]  /*4f80*/  LDSM.16.MT88.4 R24, [R238+0x100] ;  /* 0x00010000ee18783b */ /* 0x000eaa0000004200 */
[----:B------:R3:W4:Y:S01]  /*4f90*/  MUFU.EX2 R207, R5 ;  /* 0x0000000500cf7308 */ /* 0x0007220000000800 */
[----:B-1----:R-:W-:Y:S01]  /*4fa0*/  F2FP.PACK_AB R15, R206, R23 ;  /* 0x00000017ce0f723e */ /* 0x002fe200000000ff */
[----:B------:R-:W-:-:S06]  /*4fb0*/  FFMA.FTZ R4, R35, c[0x0][0x2d0], -R3 ;  /* 0x0000b40023047a23 */ /* 0x000fcc0000010803 */
[----:B------:R-:W1:Y:S01]  /*4fc0*/  MUFU.EX2 R113, R4 ;  /* 0x0000000400717308 */ /* 0x000e620000000800 */
[----:B---3--:R-:W-:Y:S01]  /*4fd0*/  FFMA.FTZ R5, R33, c[0x0][0x2d0], -R0 ;  /* 0x0000b40021057a23 */ /* 0x008fe20000010800 */
[----:B----4-:R-:W-:-:S06]  /*4fe0*/  F2FP.PACK_AB R14, R207, R224 ;  /* 0x000000e0cf0e723e */ /* 0x010fcc00000000ff */
[----:B------:R3:W-:Y:S01]  /*4ff0*/  MUFU.EX2 R181, R5 ;  /* 0x0000000500b57308 */ /* 0x0007e20000000800 */
[----:B-1----:R-:W-:Y:S01]  /*5000*/  F2FP.PACK_AB R4, R210, R113 ;  /* 0x00000071d204723e */ /* 0x002fe200000000ff */
[----:B---3--:R-:W-:Y:S01]  /*5010*/  FFMA.FTZ R5, R32, c[0x0][0x2d0], -R0 ;  /* 0x0000b40020057a23 */ /* 0x008fe20000010800 */
[----:B--2---:R-:W-:Y:S01]  /*5020*/  HMMA.16816.F32 R92, R16, R24, RZ ;  /* 0x00000018105c723c */ /* 0x004fe200000018ff */
[----:B------:R-:W1:Y:S04]  /*5030*/  LDSM.16.MT88.4 R32, [R239+0x2100] ;  /* 0x00210000ef20783b */ /* 0x000e680000004200 */
[----:B------:R-:W2:Y:S02]  /*5040*/  MUFU.EX2 R180, R5 ;  /* 0x0000000500b47308 */ /* 0x000ea40000000800 */
[----:B--2---:R-:W-:-:S07]  /*5050*/  F2FP.PACK_AB R13, R180, R181 ;  /* 0x000000b5b40d723e */ /* 0x004fce00000000ff */
[C---:B------:R-:W-:Y:S01]  /*5060*/  HMMA.16816.F32 R96, R12.reuse, R40, RZ ;  /* 0x000000280c60723c */ /* 0x040fe200000018ff */
[----:B------:R2:W-:Y:S07]  /*5070*/  MUFU.EX2 R40, R2 ;  /* 0x0000000200287308 */ /* 0x0005ee0000000800 */
[C---:B------:R-:W-:Y:S07]  /*5080*/  HMMA.16816.F32 R88, R12.reuse, R24, RZ ;  /* 0x000000180c58723c */ /* 0x040fee00000018ff */
[----:B------:R-:W-:Y:S01]  /*5090*/  IMAD.MOV.U32 R25, RZ, RZ, R49 ;  /* 0x000000ffff197224 */ /* 0x000fe200078e0031 */
[C---:B------:R-:W-:Y:S01]  /*50a0*/  HMMA.16816.F32 R140, R12.reuse, R64, RZ ;  /* 0x000000400c8c723c */ /* 0x040fe200000018ff */
[----:B--2---:R-:W-:Y:S01]  /*50b0*/  FFMA.FTZ R2, R39, c[0x0][0x2d0], -R3 ;  /* 0x0000b40027027a23 */ /* 0x004fe20000010803 */
[----:B------:R-:W-:Y:S02]  /*50c0*/  LDSM.16.MT88.4 R48, [R237+0x2900] ;  /* 0x00290000ed30783b */ /* 0x000fe40000004200 */
[----:B------:R-:W-:Y:S01]  /*50d0*/  F2FP.PACK_AB R11, R109, R25 ;  /* 0x000000196d0b723e */ /* 0x000fe200000000ff */
[----:B------:R2:W3:Y:S01]  /*50e0*/  MUFU.EX2 R110, R2 ;  /* 0x00000002006e7308 */ /* 0x0004e20000000800 */
[----:B------:R-:W4:Y:S02]  /*50f0*/  LDSM.16.MT88.4 R36, [R240+0x2100] ;  /* 0x00210000f024783b */ /* 0x000f240000004200 */
[----:B------:R-:W-:Y:S08]  /*5100*/  HMMA.16816.F32 R152, R12, R76, RZ ;  /* 0x0000004c0c98723c */ /* 0x000ff000000018ff */
[----:B------:R-:W-:Y:S01]  /*5110*/  HMMA.16816.F32 R176, R8, R28, R92 ;  /* 0x0000001c08b0723c */ /* 0x000fe2000000185c */
[----:B--2---:R-:W-:Y:S01]  /*5120*/  FFMA.FTZ R2, R44, c[0x0][0x2d0], -R0 ;  /* 0x0000b4002c027a23 */ /* 0x004fe20000010800 */
[----:B---3--:R-:W-:-:S05]  /*5130*/  F2FP.PACK_AB R6, R110, R40 ;  /* 0x000000286e06723e */ /* 0x008fca00000000ff */
[----:B------:R-:W-:Y:S01]  /*5140*/  IMAD.MOV.U32 R95, RZ, RZ, R114 ;  /* 0x000000ffff5f7224 */ /* 0x000fe200078e0072 */
[----:B------:R-:W-:Y:S01]  /*5150*/  MOV R94, R115 ;  /* 0x00000073005e7202 */ /* 0x000fe20000000f00 */
[----:B------:R2:W-:Y:S01]  /*5160*/  MUFU.EX2 R212, R2 ;  /* 0x0000000200d47308 */ /* 0x0005e20000000800 */
[----:B------:R-:W-:Y:S08]  /*5170*/  HMMA.16816.F32 R192, R8, R60, R100 ;  /* 0x0000003c08c0723c */ /* 0x000ff00000001864 */
[----:B------:R-:W-:Y:S01]  /*5180*/  HMMA.16816.F32 R148, R12, R72, RZ ;  /* 0x000000480c94723c */ /* 0x000fe200000018ff */
[----:B--2---:R-:W-:-:S07]  /*5190*/  FFMA.FTZ R2, R45, c[0x0][0x2d0], -R0 ;  /* 0x0000b4002d027a23 */ /* 0x004fce0000010800 */
[C---:B------:R-:W-:Y:S01]  /*51a0*/  HMMA.16816.F32 R144, R12.reuse, R68, RZ ;  /* 0x000000440c90723c */ /* 0x040fe200000018ff */
[----:B------:R2:W3:Y:S07]  /*51b0*/  MUFU.EX2 R208, R2 ;  /* 0x0000000200d07308 */ /* 0x0004ee0000000800 */
[C---:B-1----:R-:W-:Y:S08]  /*51c0*/  HMMA.16816.F32 R104, R12.reuse, R32, RZ ;  /* 0x000000200c68723c */ /* 0x042ff000000018ff */
[----:B------:R-:W-:Y:S01]  /*51d0*/  HMMA.16816.F32 R136, R12, R42, RZ ;  /* 0x0000002a0c88723c */ /* 0x000fe200000018ff */
[----:B--2---:R-:W-:Y:S01]  /*51e0*/  FFMA.FTZ R2, R46, c[0x0][0x2d0], -R0 ;  /* 0x0000b4002e027a23 */ /* 0x004fe20000010800 */
[----:B---3--:R-:W-:-:S03]  /*51f0*/  F2FP.PACK_AB R5, R208, R212 ;  /* 0x000000d4d005723e */ /* 0x008fc600000000ff */
[----:B------:R1:W-:Y:S03]  /*5200*/  MUFU.EX2 R41, R2 ;  /* 0x0000000200297308 */ /* 0x0003e60000000800 */
[C---:B------:R-:W-:Y:S08]  /*5210*/  HMMA.16816.F32 R132, R12.reuse, R26, RZ ;  /* 0x0000001a0c84723c */ /* 0x040ff000000018ff */
[----:B------:R-:W-:Y:S01]  /*5220*/  HMMA.16816.F32 R128, R12, R78, RZ ;  /* 0x0000004e0c80723c */ /* 0x000fe200000018ff */
[----:B-1----:R-:W-:-:S07]  /*5230*/  FFMA.FTZ R2, R47, c[0x0][0x2d0], -R0 ;  /* 0x0000b4002f027a23 */ /* 0x002fce0000010800 */
[C---:B------:R-:W-:Y:S01]  /*5240*/  HMMA.16816.F32 R124, R12.reuse, R74, RZ ;  /* 0x0000004a0c7c723c */ /* 0x040fe200000018ff */
[----:B------:R-:W1:Y:S01]  /*5250*/  LDSM.16.MT88.4 R44, [R238+0x2900] ;  /* 0x00290000ee2c783b */ /* 0x000e620000004200 */
[----:B------:R-:W2:Y:S06]  /*5260*/  MUFU.EX2 R24, R2 ;  /* 0x0000000200187308 */ /* 0x000eac0000000800 */
[C---:B------:R-:W-:Y:S08]  /*5270*/  HMMA.16816.F32 R120, R12.reuse, R70, RZ ;  /* 0x000000460c78723c */ /* 0x040ff000000018ff */
[----:B------:R-:W-:Y:S01]  /*5280*/  HMMA.16816.F32 R100, R12, R34, RZ ;  /* 0x000000220c64723c */ /* 0x000fe200000018ff */
[----:B--2---:R-:W-:Y:S01]  /*5290*/  F2FP.PACK_AB R7, R24, R41 ;  /* 0x000000291807723e */ /* 0x004fe200000000ff */
[----:B------:R-:W-:-:S06]  /*52a0*/  IMAD.MOV.U32 R2, RZ, RZ, R116 ;  /* 0x000000ffff027224 */ /* 0x000fcc00078e0074 */
[----:B------:R-:W-:Y:S08]  /*52b0*/  HMMA.16816.F32 R116, R12, R66, RZ ;  /* 0x000000420c74723c */ /* 0x000ff000000018ff */
[C---:B------:R-:W-:Y:S07]  /*52c0*/  HMMA.16816.F32 R172, R4.reuse, R28, R88 ;  /* 0x0000001c04ac723c */ /* 0x040fee0000001858 */
[----:B------:R-:W-:Y:S01]  /*52d0*/  IMAD.MOV.U32 R29, RZ, RZ, R113 ;  /* 0x000000ffff1d7224 */ /* 0x000fe200078e0071 */
[----:B------:R-:W-:Y:S01]  /*52e0*/  HMMA.16816.F32 R200, R4, R60, R96 ;  /* 0x0000003c04c8723c */ /* 0x000fe20000001860 */
[----:B------:R-:W-:-:S02]  /*52f0*/  IMAD.MOV.U32 R91, RZ, RZ, R112 ;  /* 0x000000ffff5b7224 */ /* 0x000fc400078e0070 */
[----:B------:R-:W-:Y:S02]  /*5300*/  IMAD.MOV.U32 R90, RZ, RZ, R24 ;  /* 0x000000ffff5a7224 */ /* 0x000fe400078e0018 */
[----:B------:R-:W-:Y:S02]  /*5310*/  IMAD.MOV.U32 R28, RZ, RZ, R111 ;  /* 0x000000ffff1c7224 */ /* 0x000fe400078e006f */
[----:B------:R-:W-:Y:S01]  /*5320*/  MOV R60, R110 ;  /* 0x0000006e003c7202 */ /* 0x000fe20000000f00 */
[----:B----4-:R-:W-:Y:S01]  /*5330*/  HMMA.16816.F32 R112, R12, R36, RZ ;  /* 0x000000240c70723c */ /* 0x010fe200000018ff */
[----:B------:R-:W-:Y:S02]  /*5340*/  IMAD.MOV.U32 R61, RZ, RZ, R109 ;  /* 0x000000ffff3d7224 */ /* 0x000fe400078e006d */
[----:B------:R-:W-:-:S05]  /*5350*/  IMAD.MOV.U32 R24, RZ, RZ, R108 ;  /* 0x000000ffff187224 */ /* 0x000fca00078e006c */
[----:B------:R-:W-:Y:S08]  /*5360*/  HMMA.16816.F32 R108, R12, R38, RZ ;  /* 0x000000260c6c723c */ /* 0x000ff000000018ff */
[C---:B-1----:R-:W-:Y:S08]  /*5370*/  HMMA.16816.F32 R12, R4.reuse, R44, R140 ;  /* 0x0000002c040c723c */ /* 0x042ff0000000188c */
[C---:B------:R-:W-:Y:S08]  /*5380*/  HMMA.16816.F32 R140, R4.reuse, R84, R112 ;  /* 0x00000054048c723c */ /* 0x040ff00000001870 */
[C---:B------:R-:W-:Y:S08]  /*5390*/  HMMA.16816.F32 R104, R4.reuse, R80, R104 ;  /* 0x000000500468723c */ /* 0x040ff00000001868 */
[----:B------:R-:W-:Y:S01]  /*53a0*/  IMAD.MOV.U32 R219, RZ, RZ, R12 ;  /* 0x000000ffffdb7224 */ /* 0x000fe200078e000c */
[----:B------:R-:W-:Y:S01]  /*53b0*/  MOV R217, R14 ;  /* 0x0000000e00d97202 */ /* 0x000fe20000000f00 */
[----:B------:R-:W-:Y:S01]  /*53c0*/  IMAD.MOV.U32 R218, RZ, RZ, R13 ;  /* 0x000000ffffda7224 */ /* 0x000fe200078e000d */
[----:B------:R-:W-:Y:S01]  /*53d0*/  HMMA.16816.F32 R188, R4, R52, R148 ;  /* 0x0000003404bc723c */ /* 0x000fe20000001894 */
[----:B------:R-:W-:-:S04]  /*53e0*/  IMAD.MOV.U32 R216, RZ, RZ, R15 ;  /* 0x000000ffffd87224 */ /* 0x000fc800078e000f */
[----:B------:R-:W-:Y:S02]  /*53f0*/  IMAD.MOV.U32 R113, RZ, RZ, R141 ;  /* 0x000000ffff717224 */ /* 0x000fe400078e008d */
[----:B------:R-:W-:Y:S01]  /*5400*/  IMAD.MOV.U32 R112, RZ, RZ, R142 ;  /* 0x000000ffff707224 */ /* 0x000fe200078e008e */
[----:B------:R-:W-:Y:S01]  /*5410*/  HMMA.16816.F32 R12, R16, R64, RZ ;  /* 0x00000040100c723c */ /* 0x000fe200000018ff */
[----:B------:R-:W-:Y:S01]  /*5420*/  MOV R149, R143 ;  /* 0x0000008f00957202 */ /* 0x000fe20000000f00 */
[----:B------:R-:W-:Y:S01]  /*5430*/  IMAD.MOV.U32 R148, RZ, RZ, R140 ;  /* 0x000000ffff947224 */ /* 0x000fe200078e008c */
[----:B------:R-:W-:Y:S01]  /*5440*/  MOV R150, R211 ;  /* 0x000000d300967202 */ /* 0x000fe20000000f00 */
[----:B------:R-:W-:-:S03]  /*5450*/  IMAD.MOV.U32 R151, RZ, RZ, R212 ;  /* 0x000000ffff977224 */ /* 0x000fc600078e00d4 */
[----:B------:R-:W-:Y:S01]  /*5460*/  IMAD.MOV.U32 R65, RZ, RZ, R24 ;  /* 0x000000ffff417224 */ /* 0x000fe200078e0018 */
[----:B------:R-:W-:Y:S01]  /*5470*/  HMMA.16816.F32 R96, R16, R76, RZ ;  /* 0x0000004c1060723c */ /* 0x000fe200000018ff */
[----:B------:R-:W-:Y:S02]  /*5480*/  IMAD.MOV.U32 R64, RZ, RZ, R25 ;  /* 0x000000ffff407224 */ /* 0x000fe400078e0019 */
[----:B------:R-:W-:Y:S02]  /*5490*/  IMAD.MOV.U32 R25, RZ, RZ, R107 ;  /* 0x000000ffff197224 */ /* 0x000fe400078e006b */
[----:B------:R-:W-:Y:S01]  /*54a0*/  IMAD.MOV.U32 R24, RZ, RZ, R106 ;  /* 0x000000ffff187224 */ /* 0x000fe200078e006a */
[----:B------:R-:W-:Y:S01]  /*54b0*/  MOV R106, R113 ;  /* 0x00000071006a7202 */ /* 0x000fe20000000f00 */
[----:B------:R-:W-:Y:S01]  /*54c0*/  IMAD.MOV.U32 R77, RZ, RZ, R94 ;  /* 0x000000ffff4d7224 */ /* 0x000fe200078e005e */
[----:B------:R-:W-:Y:S01]  /*54d0*/  HMMA.16816.F32 R140, R4, R30, R132 ;  /* 0x0000001e048c723c */ /* 0x000fe20000001884 */
[----:B------:R-:W-:-:S02]  /*54e0*/  IMAD.MOV.U32 R76, RZ, RZ, R95 ;  /* 0x000000ffff4c7224 */ /* 0x000fc400078e005f */
[----:B------:R-:W-:-:S04]  /*54f0*/  IMAD.MOV.U32 R107, RZ, RZ, R112 ;  /* 0x000000ffff6b7224 */ /* 0x000fc800078e0070 */
[----:B------:R-:W-:Y:S01]  /*5500*/  IMAD.MOV.U32 R133, RZ, RZ, R210 ;  /* 0x000000ffff857224 */ /* 0x000fe200078e00d2 */
[----:B------:R-:W-:Y:S01]  /*5510*/  HMMA.16816.F32 R92, R16, R72, RZ ;  /* 0x00000048105c723c */ /* 0x000fe200000018ff */
[----:B------:R-:W-:Y:S02]  /*5520*/  IMAD.MOV.U32 R134, RZ, RZ, R209 ;  /* 0x000000ffff867224 */ /* 0x000fe400078e00d1 */
[----:B------:R-:W-:Y:S02]  /*5530*/  IMAD.MOV.U32 R135, RZ, RZ, R208 ;  /* 0x000000ffff877224 */ /* 0x000fe400078e00d0 */
[----:B------:R-:W-:Y:S02]  /*5540*/  IMAD.MOV.U32 R132, RZ, RZ, R25 ;  /* 0x000000ffff847224 */ /* 0x000fe400078e0019 */
[----:B------:R-:W-:Y:S01]  /*5550*/  IMAD.MOV.U32 R73, RZ, RZ, R90 ;  /* 0x000000ffff497224 */ /* 0x000fe200078e005a */
[----:B------:R-:W-:Y:S01]  /*5560*/  HMMA.16816.F32 R208, R4, R46, R116 ;  /* 0x0000002e04d0723c */ /* 0x000fe20000001874 */
[----:B------:R-:W-:-:S07]  /*5570*/  IMAD.MOV.U32 R72, RZ, RZ, R91 ;  /* 0x000000ffff487224 */ /* 0x000fce00078e005b */
[----:B------:R-:W-:Y:S08]  /*5580*/  HMMA.16816.F32 R116, R8, R44, R12 ;  /* 0x0000002c0874723c */ /* 0x000ff0000000180c */
[C---:B------:R-:W-:Y:S07]  /*5590*/  HMMA.16816.F32 R88, R16.reuse, R68, RZ ;  /* 0x000000441058723c */ /* 0x040fee00000018ff */
[----:B------:R-:W-:Y:S01]  /*55a0*/  MOV R69, R60 ;  /* 0x0000003c00457202 */ /* 0x000fe20000000f00 */
[----:B------:R-:W-:Y:S01]  /*55b0*/  HMMA.16816.F32 R12, R16, R36, RZ ;  /* 0x00000024100c723c */ /* 0x000fe200000018ff */
[----:B------:R-:W-:-:S02]  /*55c0*/  IMAD.MOV.U32 R68, RZ, RZ, R61 ;  /* 0x000000ffff447224 */ /* 0x000fc400078e003d */
[----:B------:R-:W-:Y:S02]  /*55d0*/  IMAD.MOV.U32 R60, RZ, RZ, R104 ;  /* 0x000000ffff3c7224 */ /* 0x000fe400078e0068 */
[----:B------:R-:W-:Y:S02]  /*55e0*/  IMAD.MOV.U32 R61, RZ, RZ, R105 ;  /* 0x000000ffff3d7224 */ /* 0x000fe400078e0069 */
[----:B------:R-:W-:Y:S01]  /*55f0*/  IMAD.MOV.U32 R105, RZ, RZ, R151 ;  /* 0x000000ffff697224 */ /* 0x000fe200078e0097 */
[----:B------:R-:W-:Y:S01]  /*5600*/  HMMA.16816.F32 R36, R16, R38, RZ ;  /* 0x000000261024723c */ /* 0x000fe200000018ff */
[----:B------:R-:W-:Y:S02]  /*5610*/  IMAD.MOV.U32 R104, RZ, RZ, R28 ;  /* 0x000000ffff687224 */ /* 0x000fe400078e001c */
[----:B------:R-:W-:Y:S02]  /*5620*/  IMAD.MOV.U32 R28, RZ, RZ, R40 ;  /* 0x000000ffff1c7224 */ /* 0x000fe400078e0028 */
[----:B------:R-:W-:-:S03]  /*5630*/  IMAD.MOV.U32 R151, RZ, RZ, R41 ;  /* 0x000000ffff977224 */ /* 0x000fc600078e0029 */
[----:B------:R-:W-:Y:S08]  /*5640*/  HMMA.16816.F32 R40, R16, R42, RZ ;  /* 0x0000002a1028723c */ /* 0x000ff000000018ff */
[-C--:B------:R-:W-:Y:S08]  /*5650*/  HMMA.16816.F32 R212, R4, R48.reuse, R144 ;  /* 0x0000003004d4723c */ /* 0x080ff00000001890 */
[C---:B------:R-:W-:Y:S07]  /*5660*/  HMMA.16816.F32 R88, R8.reuse, R48, R88 ;  /* 0x000000300858723c */ /* 0x040fee0000001858 */
[----:B------:R-:W-:Y:S01]  /*5670*/  IMAD.MOV.U32 R49, RZ, RZ, R135 ;  /* 0x000000ffff317224 */ /* 0x000fe200078e0087 */
[C---:B------:R-:W-:Y:S01]  /*5680*/  HMMA.16816.F32 R112, R8.reuse, R84, R12 ;  /* 0x000000540870723c */ /* 0x040fe2000000180c */
[----:B------:R-:W-:Y:S01]  /*5690*/  MOV R135, R73 ;  /* 0x0000004900877202 */ /* 0x000fe20000000f00 */
[----:B------:R-:W1:Y:S05]  /*56a0*/  LDSM.16.MT88.4 R12, [R237+0x1100] ;  /* 0x00110000ed0c783b */ /* 0x000e6a0000004200 */
[----:B------:R-:W-:Y:S01]  /*56b0*/  IMAD.MOV.U32 R84, RZ, RZ, R134 ;  /* 0x000000ffff547224 */ /* 0x000fe200078e0086 */
[----:B------:R-:W-:Y:S01]  /*56c0*/  HMMA.16816.F32 R92, R8, R52, R92 ;  /* 0x00000034085c723c */ /* 0x000fe2000000185c */
[----:B------:R-:W-:-:S02]  /*56d0*/  IMAD.MOV.U32 R134, RZ, RZ, R72 ;  /* 0x000000ffff867224 */ /* 0x000fc400078e0048 */
[----:B------:R-:W-:Y:S02]  /*56e0*/  IMAD.MOV.U32 R85, RZ, RZ, R133 ;  /* 0x000000ffff557224 */ /* 0x000fe400078e0085 */
[----:B------:R-:W-:Y:S02]  /*56f0*/  IMAD.MOV.U32 R133, RZ, RZ, R69 ;  /* 0x000000ffff857224 */ /* 0x000fe400078e0045 */
[----:B------:R-:W-:Y:S01]  /*5700*/  IMAD.MOV.U32 R52, RZ, RZ, R104 ;  /* 0x000000ffff347224 */ /* 0x000fe200078e0068 */
[----:B------:R-:W-:Y:S01]  /*5710*/  HMMA.16816.F32 R72, R16, R74, RZ ;  /* 0x0000004a1048723c */ /* 0x000fe200000018ff */
[----:B------:R-:W-:Y:S01]  /*5720*/  MOV R53, R105 ;  /* 0x0000006900357202 */ /* 0x000fe20000000f00 */
[----:B------:R-:W-:Y:S02]  /*5730*/  IMAD.MOV.U32 R104, RZ, RZ, R76 ;  /* 0x000000ffff687224 */ /* 0x000fe400078e004c */
[----:B------:R-:W-:Y:S02]  /*5740*/  IMAD.MOV.U32 R105, RZ, RZ, R77 ;  /* 0x000000ffff697224 */ /* 0x000fe400078e004d */
[----:B------:R-:W-:-:S02]  /*5750*/  IMAD.MOV.U32 R48, RZ, RZ, R53 ;  /* 0x000000ffff307224 */ /* 0x000fc400078e0035 */
[-C--:B------:R-:W-:Y:S08]  /*5760*/  HMMA.16816.F32 R136, R4, R62.reuse, R136 ;  /* 0x0000003e0488723c */ /* 0x080ff00000001888 */
[----:B------:R-:W-:Y:S07]  /*5770*/  HMMA.16816.F32 R40, R8, R62, R40 ;  /* 0x0000003e0828723c */ /* 0x000fee0000001828 */
[----:B------:R-:W-:Y:S01]  /*5780*/  IMAD.MOV.U32 R63, RZ, RZ, R132 ;  /* 0x000000ffff3f7224 */ /* 0x000fe200078e0084 */
[----:B------:R-:W-:Y:S01]  /*5790*/  HMMA.16816.F32 R76, R16, R78, RZ ;  /* 0x0000004e104c723c */ /* 0x000fe200000018ff */
[----:B------:R-:W-:-:S07]  /*57a0*/  IMAD.MOV.U32 R132, RZ, RZ, R68 ;  /* 0x000000ffff847224 */ /* 0x000fce00078e0044 */
[-C--:B------:R-:W-:Y:S08]  /*57b0*/  HMMA.16816.F32 R108, R4, R86.reuse, R108 ;  /* 0x00000056046c723c */ /* 0x080ff0000000186c */
[----:B------:R-:W-:Y:S07]  /*57c0*/  HMMA.16816.F32 R36, R8, R86, R36 ;  /* 0x000000560824723c */ /* 0x000fee0000001824 */
[----:B------:R-:W-:Y:S01]  /*57d0*/  IMAD.MOV.U32 R86, RZ, RZ, R52 ;  /* 0x000000ffff567224 */ /* 0x000fe200078e0034 */
[----:B------:R-:W-:Y:S01]  /*57e0*/  HMMA.16816.F32 R152, R4, R56, R152 ;  /* 0x000000380498723c */ /* 0x000fe20000001898 */
[----:B------:R-:W-:-:S02]  /*57f0*/  IMAD.MOV.U32 R52, RZ, RZ, R132 ;  /* 0x000000ffff347224 */ /* 0x000fc400078e0084 */
[----:B------:R-:W-:Y:S02]  /*5800*/  IMAD.MOV.U32 R132, RZ, RZ, R133 ;  /* 0x000000ffff847224 */ /* 0x000fe400078e0085 */
[----:B------:R-:W-:Y:S02]  /*5810*/  IMAD.MOV.U32 R133, RZ, RZ, R134 ;  /* 0x000000ffff857224 */ /* 0x000fe400078e0086 */
[----:B------:R-:W-:Y:S01]  /*5820*/  IMAD.MOV.U32 R134, RZ, RZ, R135 ;  /* 0x000000ffff867224 */ /* 0x000fe200078e0087 */
[----:B------:R-:W-:Y:S01]  /*5830*/  HMMA.16816.F32 R96, R8, R56, R96 ;  /* 0x000000380860723c */ /* 0x000fe20000001860 */
[----:B------:R-:W-:Y:S01]  /*5840*/  MOV R135, R104 ;  /* 0x0000006800877202 */ /* 0x000fe20000000f00 */
[----:B------:R-:W-:Y:S02]  /*5850*/  IMAD.MOV.U32 R104, RZ, RZ, R105 ;  /* 0x000000ffff687224 */ /* 0x000fe400078e0069 */
[----:B------:R-:W-:Y:S02]  /*5860*/  IMAD.MOV.U32 R105, RZ, RZ, R2 ;  /* 0x000000ffff697224 */ /* 0x000fe400078e0002 */
[----:B------:R-:W-:-:S02]  /*5870*/  FFMA.FTZ R2, R170, c[0x0][0x2d0], -R21 ;  /* 0x0000b400aa027a23 */ /* 0x000fc40000010815 */
[----:B------:R-:W-:Y:S01]  /*5880*/  IMAD.MOV.U32 R57, RZ, RZ, R24 ;  /* 0x000000ffff397224 */ /* 0x000fe200078e0018 */
[----:B------:R-:W-:Y:S01]  /*5890*/  HMMA.16816.F32 R68, R16, R70, RZ ;  /* 0x000000461044723c */ /* 0x000fe200000018ff */
[----:B------:R-:W-:Y:S02]  /*58a0*/  IMAD.MOV.U32 R87, RZ, RZ, R49 ;  /* 0x000000ffff577224 */ /* 0x000fe400078e0031 */
[----:B------:R-:W-:Y:S01]  /*58b0*/  IMAD.MOV.U32 R56, RZ, RZ, R64 ;  /* 0x000000ffff387224 */ /* 0x000fe200078e0040 */
[----:B------:R-:W-:Y:S01]  /*58c0*/  MOV R62, R57 ;  /* 0x00000039003e7202 */ /* 0x000fe20000000f00 */
[----:B------:R-:W-:-:S03]  /*58d0*/  IMAD.MOV.U32 R57, RZ, RZ, R65 ;  /* 0x000000ffff397224 */ /* 0x000fc600078e0041 */
[----:B------:R-:W-:Y:S01]  /*58e0*/  HMMA.16816.F32 R124, R4, R54, R124 ;  /* 0x00000036047c723c */ /* 0x000fe2000000187c */
[----:B------:R-:W-:Y:S01]  /*58f0*/  IMAD.MOV.U32 R49, RZ, RZ, R57 ;  /* 0x000000ffff317224 */ /* 0x000fe200078e0039 */
[----:B------:R-:W-:-:S03]  /*5900*/  MOV R45, R56 ;  /* 0x00000038002d7202 */ /* 0x000fc60000000f00 */
[----:B------:R-:W-:-:S03]  /*5910*/  IMAD.MOV.U32 R170, RZ, RZ, R49 ;  /* 0x000000ffffaa7224 */ /* 0x000fc600078e0031 */
[----:B------:R-:W-:Y:S01]  /*5920*/  HMMA.16816.F32 R72, R8, R54, R72 ;  /* 0x000000360848723c */ /* 0x000fe20000001848 */
[----:B------:R2:W-:Y:S07]  /*5930*/  MUFU.EX2 R54, R2 ;  /* 0x0000000200367308 */ /* 0x0005ee0000000800 */
[-C--:B------:R-:W-:Y:S08]  /*5940*/  HMMA.16816.F32 R128, R4, R58.reuse, R128 ;  /* 0x0000003a0480723c */ /* 0x080ff00000001880 */
[----:B------:R-:W-:Y:S01]  /*5950*/  HMMA.16816.F32 R76, R8, R58, R76 ;  /* 0x0000003a084c723c */ /* 0x000fe2000000184c */
[----:B--2---:R-:W-:Y:S01]  /*5960*/  FFMA.FTZ R2, R169, c[0x0][0x2d0], -R21 ;  /* 0x0000b400a9027a23 */ /* 0x004fe20000010815 */
[----:B------:R-:W-:-:S03]  /*5970*/  MOV R169, R52 ;  /* 0x0000003400a97202 */ /* 0x000fc60000000f00 */
[----:B------:R2:W3:Y:S03]  /*5980*/  MUFU.EX2 R57, R2 ;  /* 0x0000000200397308 */ /* 0x0004e60000000800 */
[-C--:B------:R-:W-:Y:S08]  /*5990*/  HMMA.16816.F32 R120, R4, R50.reuse, R120 ;  /* 0x000000320478723c */ /* 0x080ff00000001878 */
[----:B------:R-:W-:Y:S01]  /*59a0*/  HMMA.16816.F32 R68, R8, R50, R68 ;  /* 0x000000320844723c */ /* 0x000fe20000001844 */
[----:B--2---:R-:W-:-:S02]  /*59b0*/  FFMA.FTZ R2, R168, c[0x0][0x2d0], -R21 ;  /* 0x0000b400a8027a23 */ /* 0x004fc40000010815 */
[----:B------:R-:W-:-:S05]  /*59c0*/  IMAD.MOV.U32 R168, RZ, RZ, R132 ;  /* 0x000000ffffa87224 */ /* 0x000fca00078e0084 */
[----:B------:R-:W-:Y:S01]  /*59d0*/  HMMA.16816.F32 R144, R4, R82, R100 ;  /* 0x000000520490723c */ /* 0x000fe20000001864 */
[----:B------:R2:W-:Y:S07]  /*59e0*/  MUFU.EX2 R58, R2 ;  /* 0x00000002003a7308 */ /* 0x0005ee0000000800 */
[C---:B------:R-:W-:Y:S08]  /*59f0*/  HMMA.16816.F32 R64, R16.reuse, R66, RZ ;  /* 0x000000421040723c */ /* 0x040ff000000018ff */
[----:B------:R-:W-:Y:S01]  /*5a00*/  HMMA.16816.F32 R4, R16, R32, RZ ;  /* 0x000000201004723c */ /* 0x000fe200000018ff */
[----:B--2---:R-:W-:-:S02]  /*5a10*/  FFMA.FTZ R2, R171, c[0x0][0x2d0], -R21 ;  /* 0x0000b400ab027a23 */ /* 0x004fc40000010815 */
[----:B------:R-:W-:Y:S02]  /*5a20*/  IMAD.MOV.U32 R171, RZ, RZ, R133 ;  /* 0x000000ffffab7224 */ /* 0x000fe400078e0085 */
[----:B------:R2:W4:Y:S03]  /*5a30*/  MUFU.EX2 R59, R2 ;  /* 0x00000002003b7308 */ /* 0x0005260000000800 */
[C---:B------:R-:W-:Y:S08]  /*5a40*/  HMMA.16816.F32 R24, R16.reuse, R26, RZ ;  /* 0x0000001a1018723c */ /* 0x040ff000000018ff */
[----:B------:R-:W-:Y:S01]  /*5a50*/  HMMA.16816.F32 R16, R16, R34, RZ ;  /* 0x000000221010723c */ /* 0x000fe200000018ff */
[----:B--2---:R-:W-:-:S02]  /*5a60*/  FFMA.FTZ R2, R165, c[0x0][0x2d0], -R20 ;  /* 0x0000b400a5027a23 */ /* 0x004fc40000010814 */
[----:B------:R-:W-:-:S05]  /*5a70*/  IMAD.MOV.U32 R165, RZ, RZ, R134 ;  /* 0x000000ffffa57224 */ /* 0x000fca00078e0086 */
[C---:B------:R-:W-:Y:S01]  /*5a80*/  HMMA.16816.F32 R64, R8.reuse, R46, R64 ;  /* 0x0000002e0840723c */ /* 0x040fe20000001840 */
[----:B------:R2:W-:Y:S07]  /*5a90*/  MUFU.EX2 R51, R2 ;  /* 0x0000000200337308 */ /* 0x0005ee0000000800 */
[C---:B------:R-:W-:Y:S07]  /*5aa0*/  HMMA.16816.F32 R100, R8.reuse, R80, R4 ;  /* 0x000000500864723c */ /* 0x040fee0000001804 */
[----:B------:R-:W-:Y:S01]  /*5ab0*/  FFMA.FTZ R4, R159, c[0x0][0x2d0], -R3 ;  /* 0x0000b4009f047a23 */ /* 0x000fe20000010803 */
[----:B------:R-:W-:Y:S01]  /*5ac0*/  HMMA.16816.F32 R24, R8, R30, R24 ;  /* 0x0000001e0818723c */ /* 0x000fe20000001818 */
[----:B--2---:R-:W-:-:S02]  /*5ad0*/  FFMA.FTZ R2, R164, c[0x0][0x2d0], -R20 ;  /* 0x0000b400a4027a23 */ /* 0x004fc40000010814 */
[----:B------:R-:W-:Y:S01]  /*5ae0*/  MUFU.EX2 R52, R4 ;  /* 0x0000000400347308 */ /* 0x000fe20000000800 */
[----:B------:R-:W-:Y:S02]  /*5af0*/  IMAD.MOV.U32 R159, RZ, RZ, R151 ;  /* 0x000000ffff9f7224 */ /* 0x000fe400078e0097 */
[----:B------:R-:W-:Y:S02]  /*5b00*/  IMAD.MOV.U32 R151, RZ, RZ, R28 ;  /* 0x000000ffff977224 */ /* 0x000fe400078e001c */
[----:B------:R-:W-:Y:S01]  /*5b10*/  HMMA.16816.F32 R80, R8, R82, R16 ;  /* 0x000000520850723c */ /* 0x000fe20000001810 */
[----:B------:R-:W2:Y:S01]  /*5b20*/  LDSM.16.MT88.4 R16, [R238+0x1100] ;  /* 0x00110000ee10783b */ /* 0x000ea20000004200 */
[----:B------:R-:W-:Y:S01]  /*5b30*/  IMAD.MOV.U32 R164, RZ, RZ, R135 ;  /* 0x000000ffffa47224 */ /* 0x000fe200078e0087 */
[----:B------:R5:W1:Y:S04]  /*5b40*/  MUFU.EX2 R53, R2 ;  /* 0x0000000200357308 */ /* 0x000a680000000800 */
[----:B---3--:R-:W-:-:S02]  /*5b50*/  F2FP.PACK_AB R8, R57, R54 ;  /* 0x000000363908723e */ /* 0x008fc400000000ff */
[----:B----4-:R-:W-:Y:S01]  /*5b60*/  F2FP.PACK_AB R10, R59, R58 ;  /* 0x0000003a3b0a723e */ /* 0x010fe200000000ff */
[----:B-----5:R-:W-:Y:S01]  /*5b70*/  FFMA.FTZ R2, R167, c[0x0][0x2d0], -R20 ;  /* 0x0000b400a7027a23 */ /* 0x020fe20000010814 */
[----:B-1----:R-:W-:Y:S01]  /*5b80*/  F2FP.PACK_AB R9, R53, R51 ;  /* 0x000000333509723e */ /* 0x002fe200000000ff */
[----:B------:R-:W-:Y:S02]  /*5b90*/  IMAD.MOV.U32 R167, RZ, RZ, R104 ;  /* 0x000000ffffa77224 */ /* 0x000fe400078e0068 */
[----:B------:R1:W-:Y:S01]  /*5ba0*/  MUFU.EX2 R55, R2 ;  /* 0x0000000200377308 */ /* 0x0003e20000000800 */
[----:B------:R-:W-:Y:S02]  /*5bb0*/  IMAD.MOV.U32 R104, RZ, RZ, R148 ;  /* 0x000000ffff687224 */ /* 0x000fe400078e0094 */
[----:B-1----:R-:W-:Y:S01]  /*5bc0*/  FFMA.FTZ R2, R166, c[0x0][0x2d0], -R20 ;  /* 0x0000b400a6027a23 */ /* 0x002fe20000010814 */
[----:B------:R-:W-:Y:S01]  /*5bd0*/  MOV R166, R105 ;  /* 0x0000006900a67202 */ /* 0x000fe20000000f00 */
[----:B------:R-:W-:-:S03]  /*5be0*/  IMAD.MOV.U32 R105, RZ, RZ, R106 ;  /* 0x000000ffff697224 */ /* 0x000fc600078e006a */
[----:B------:R1:W3:Y:S01]  /*5bf0*/  MUFU.EX2 R56, R2 ;  /* 0x0000000200387308 */ /* 0x0002e20000000800 */
[----:B------:R-:W-:Y:S02]  /*5c00*/  IMAD.MOV.U32 R106, RZ, RZ, R107 ;  /* 0x000000ffff6a7224 */ /* 0x000fe400078e006b */
[----:B------:R-:W-:Y:S02]  /*5c10*/  IMAD.MOV.U32 R107, RZ, RZ, R149 ;  /* 0x000000ffff6b7224 */ /* 0x000fe400078e0095 */
[----:B------:R-:W-:Y:S02]  /*5c20*/  IMAD.MOV.U32 R149, RZ, RZ, R29 ;  /* 0x000000ffff957224 */ /* 0x000fe400078e001d */
[--C-:B-1----:R-:W-:Y:S01]  /*5c30*/  FFMA.FTZ R2, R160, c[0x0][0x2d0], -R3.reuse ;  /* 0x0000b400a0027a23 */ /* 0x102fe20000010803 */
[----:B---3--:R-:W-:Y:S01]  /*5c40*/  F2FP.PACK_AB R11, R56, R55 ;  /* 0x00000037380b723e */ /* 0x008fe200000000ff */
[----:B------:R-:W-:Y:S02]  /*5c50*/  IMAD.MOV.U32 R160, RZ, RZ, R48 ;  /* 0x000000ffffa07224 */ /* 0x000fe400078e0030 */
[----:B------:R1:W-:Y:S04]  /*5c60*/  MUFU.EX2 R48, R2 ;  /* 0x0000000200307308 */ /* 0x0003e80000000800 */
[C---:B------:R-:W-:Y:S08]  /*5c70*/  HMMA.16816.F32 R192, R8.reuse, R12, R192 ;  /* 0x0000000c08c0723c */ /* 0x040ff000000018c0 */
[----:B------:R-:W-:Y:S01]  /*5c80*/  HMMA.16816.F32 R28, R8, R14, R40 ;  /* 0x0000000e081c723c */ /* 0x000fe20000001828 */
[----:B-1----:R-:W-:-:S02]  /*5c90*/  FFMA.FTZ R2, R161, c[0x0][0x2d0], -R3 ;  /* 0x0000b400a1027a23 */ /* 0x002fc40000010803 */
[----:B------:R-:W-:Y:S02]  /*5ca0*/  IMAD.MOV.U32 R161, RZ, RZ, R45 ;  /* 0x000000ffffa17224 */ /* 0x000fe400078e002d */
[----:B------:R1:W3:Y:S03]  /*5cb0*/  MUFU.EX2 R49, R2 ;  /* 0x0000000200317308 */ /* 0x0002e60000000800 */
[C---:B--2---:R-:W-:Y:S07]  /*5cc0*/  HMMA.16816.F32 R132, R8.reuse, R16, R176 ;  /* 0x000000100884723c */ /* 0x044fee00000018b0 */
[----:B------:R-:W-:Y:S01]  /*5cd0*/  IMAD.MOV.U32 R178, RZ, RZ, R149 ;  /* 0x000000ffffb27224 */ /* 0x000fe200078e0095 */
[----:B------:R-:W-:Y:S01]  /*5ce0*/  HMMA.16816.F32 R32, R8, R18, R24 ;  /* 0x000000120820723c */ /* 0x000fe20000001818 */
[----:B------:R-:W-:Y:S01]  /*5cf0*/  MOV R176, R151 ;  /* 0x0000009700b07202 */ /* 0x000fe20000000f00 */
[----:B------:R-:W-:Y:S01]  /*5d00*/  LDSM.16.MT88.4 R24, [R238+0x3100] ;  /* 0x00310000ee18783b */ /* 0x000fe20000004200 */
[----:B-1----:R-:W-:Y:S01]  /*5d10*/  FFMA.FTZ R2, R157, c[0x0][0x2d0], -R3 ;  /* 0x0000b4009d027a23 */ /* 0x002fe20000010803 */
[----:B---3--:R-:W-:-:S02]  /*5d20*/  F2FP.PACK_AB R4, R49, R48 ;  /* 0x000000303104723e */ /* 0x008fc400000000ff */
[----:B------:R-:W-:Y:S01]  /*5d30*/  MOV R157, R150 ;  /* 0x00000096009d7202 */ /* 0x000fe20000000f00 */
[----:B------:R1:W2:Y:S01]  /*5d40*/  MUFU.EX2 R50, R2 ;  /* 0x0000000200327308 */ /* 0x0002a20000000800 */
[----:B------:R-:W-:Y:S02]  /*5d50*/  IMAD.MOV.U32 R150, RZ, RZ, R207 ;  /* 0x000000ffff967224 */ /* 0x000fe400078e00cf */
[----:B------:R-:W-:Y:S02]  /*5d60*/  MOV R179, R157 ;  /* 0x0000009d00b37202 */ /* 0x000fe40000000f00 */
[----:B------:R-:W-:Y:S02]  /*5d70*/  IMAD.MOV.U32 R177, RZ, RZ, R150 ;  /* 0x000000ffffb17224 */ /* 0x000fe400078e0096 */
[--C-:B-1----:R-:W-:Y:S01]  /*5d80*/  FFMA.FTZ R2, R162, c[0x0][0x2d0], -R0.reuse ;  /* 0x0000b400a2027a23 */ /* 0x102fe20000010800 */
[----:B--2---:R-:W-:Y:S02]  /*5d90*/  F2FP.PACK_AB R6, R52, R50 ;  /* 0x000000323406723e */ /* 0x004fe400000000ff */
[----:B------:R-:W-:Y:S01]  /*5da0*/  MOV R162, R206 ;  /* 0x000000ce00a27202 */ /* 0x000fe20000000f00 */
[----:B------:R1:W-:Y:S02]  /*5db0*/  MUFU.EX2 R44, R2 ;  /* 0x00000002002c7308 */ /* 0x0003e40000000800 */
[----:B-1----:R-:W-:-:S02]  /*5dc0*/  FFMA.FTZ R2, R163, c[0x0][0x2d0], -R0 ;  /* 0x0000b400a3027a23 */ /* 0x002fc40000010800 */
[----:B------:R-:W-:-:S04]  /*5dd0*/  IMAD.MOV.U32 R163, RZ, RZ, R205 ;  /* 0x000000ffffa37224 */ /* 0x000fc800078e00cd */
[----:B------:R1:W2:Y:S02]  /*5de0*/  MUFU.EX2 R45, R2 ;  /* 0x00000002002d7308 */ /* 0x0002a40000000800 */
[----:B-1----:R-:W-:Y:S01]  /*5df0*/  FFMA.FTZ R2, R158, c[0x0][0x2d0], -R0 ;  /* 0x0000b4009e027a23 */ /* 0x002fe20000010800 */
[----:B--2---:R-:W-:Y:S01]  /*5e00*/  F2FP.PACK_AB R5, R45, R44 ;  /* 0x0000002c2d05723e */ /* 0x004fe200000000ff */
[----:B------:R-:W-:-:S04]  /*5e10*/  IMAD.MOV.U32 R158, RZ, RZ, R204 ;  /* 0x000000ffff9e7224 */ /* 0x000fc800078e00cc */
[----:B------:R1:W-:Y:S02]  /*5e20*/  MUFU.EX2 R46, R2 ;  /* 0x00000002002e7308 */ /* 0x0003e40000000800 */
[----:B-1----:R-:W-:-:S06]  /*5e30*/  FFMA.FTZ R2, R156, c[0x0][0x2d0], -R0 ;  /* 0x0000b4009c027a23 */ /* 0x002fcc0000010800 */
[----:B------:R-:W1:Y:S02]  /*5e40*/  MUFU.EX2 R47, R2 ;  /* 0x00000002002f7308 */ /* 0x000e640000000800 */
[----:B-1----:R-:W-:Y:S01]  /*5e50*/  F2FP.PACK_AB R7, R47, R46 ;  /* 0x0000002e2f07723e */ /* 0x002fe200000000ff */
[----:B------:R-:W-:-:S04]  /*5e60*/  IMAD.MOV.U32 R2, RZ, RZ, R167 ;  /* 0x000000ffff027224 */ /* 0x000fc800078e00a7 */
[----:B------:R-:W-:Y:S02]  /*5e70*/  FFMA.FTZ R2, R2, c[0x0][0x2d0], -R21 ;  /* 0x0000b40002027a23 */ /* 0x000fe40000010815 */
[C---:B------:R-:W-:Y:S08]  /*5e80*/  HMMA.16816.F32 R200, R4.reuse, R12, R200 ;  /* 0x0000000c04c8723c */ /* 0x040ff000000018c8 */
[C---:B------:R-:W-:Y:S01]  /*5e90*/  HMMA.16816.F32 R204, R4.reuse, R14, R136 ;  /* 0x0000000e04cc723c */ /* 0x040fe20000001888 */
[----:B------:R-:W1:Y:S07]  /*5ea0*/  LDSM.16.MT88.4 R12, [R240+0x1100] ;  /* 0x00110000f00c783b */ /* 0x000e6e0000004200 */
[C---:B------:R-:W-:Y:S08]  /*5eb0*/  HMMA.16816.F32 R136, R4.reuse, R16, R172 ;  /* 0x000000100488723c */ /* 0x040ff000000018ac */
[----:B------:R-:W-:Y:S01]  /*5ec0*/  HMMA.16816.F32 R140, R4, R18, R140 ;  /* 0x00000012048c723c */ /* 0x000fe2000000188c */
[----:B------:R-:W2:Y:S07]  /*5ed0*/  LDSM.16.MT88.4 R16, [R239+0x1100] ;  /* 0x00110000ef10783b */ /* 0x000eae0000004200 */
[-C--:B-1----:R-:W-:Y:S07]  /*5ee0*/  HMMA.16816.F32 R148, R8, R12.reuse, R96 ;  /* 0x0000000c0894723c */ /* 0x082fee0000001860 */
        /* <DEDUP_REMOVED lines=8> */
[----:B------:R-:W-:Y:S01]  /*5f70*/  IMAD.MOV.U32 R128, RZ, RZ, R165 ;  /* 0x000000ffff807224 */ /* 0x000fe200078e00a5 */
[----:B------:R-:W-:Y:S01]  /*5f80*/  HMMA.16816.F32 R76, R8, R14, R76 ;  /* 0x0000000e084c723c */ /* 0x000fe2000000184c */
[----:B------:R-:W1:Y:S01]  /*5f90*/  LDSM.16.MT88.4 R12, [R237+0x3100] ;  /* 0x00310000ed0c783b */ /* 0x000e620000004200 */
[----:B------:R-:W-:Y:S01]  /*5fa0*/  MOV R129, R171 ;  /* 0x000000ab00817202 */ /* 0x000fe20000000f00 */
[----:B------:R-:W-:Y:S02]  /*5fb0*/  IMAD.MOV.U32 R130, RZ, RZ, R168 ;  /* 0x000000ffff827224 */ /* 0x000fe400078e00a8 */
[----:B------:R-:W-:-:S03]  /*5fc0*/  IMAD.MOV.U32 R131, RZ, RZ, R169 ;  /* 0x000000ffff837224 */ /* 0x000fc600078e00a9 */
[-C--:B--2---:R-:W-:Y:S07]  /*5fd0*/  HMMA.16816.F32 R164, R8, R16.reuse, R92 ;  /* 0x0000001008a4723c */ /* 0x084fee000000185c */
[----:B------:R-:W-:Y:S01]  /*5fe0*/  IMAD.MOV.U32 R92, RZ, RZ, R170 ;  /* 0x000000ffff5c7224 */ /* 0x000fe200078e00aa */
[----:B------:R-:W-:Y:S01]  /*5ff0*/  MOV R94, R222 ;  /* 0x000000de005e7202 */ /* 0x000fe20000000f00 */
[----:B------:R-:W-:Y:S01]  /*6000*/  HMMA.16816.F32 R168, R4, R16, R188 ;  /* 0x0000001004a8723c */ /* 0x000fe200000018bc */
[----:B------:R-:W-:-:S02]  /*6010*/  IMAD.MOV.U32 R93, RZ, RZ, R223 ;  /* 0x000000ffff5d7224 */ /* 0x000fc400078e00df */
[----:B------:R-:W-:-:S04]  /*6020*/  IMAD.MOV.U32 R95, RZ, RZ, R221 ;  /* 0x000000ffff5f7224 */ /* 0x000fc800078e00dd */
[----:B------:R-:W-:Y:S01]  /*6030*/  IMAD.MOV.U32 R191, RZ, RZ, R220 ;  /* 0x000000ffffbf7224 */ /* 0x000fe200078e00dc */
[----:B------:R-:W-:Y:S01]  /*6040*/  HMMA.16816.F32 R172, R4, R18, R124 ;  /* 0x0000001204ac723c */ /* 0x000fe2000000187c */
[----:B------:R-:W-:Y:S01]  /*6050*/  IMAD.MOV.U32 R189, RZ, RZ, R93 ;  /* 0x000000ffffbd7224 */ /* 0x000fe200078e005d */
[----:B------:R-:W-:Y:S01]  /*6060*/  MOV R190, R94 ;  /* 0x0000005e00be7202 */ /* 0x000fe20000000f00 */
[----:B------:R-:W-:-:S04]  /*6070*/  IMAD.MOV.U32 R188, RZ, RZ, R92 ;  /* 0x000000ffffbc7224 */ /* 0x000fc800078e005c */
[----:B------:R-:W-:Y:S01]  /*6080*/  IMAD.MOV.U32 R124, RZ, RZ, R219 ;  /* 0x000000ffff7c7224 */ /* 0x000fe200078e00db */
[----:B------:R-:W-:Y:S01]  /*6090*/  HMMA.16816.F32 R220, R8, R18, R72 ;  /* 0x0000001208dc723c */ /* 0x000fe20000001848 */
[----:B------:R-:W2:Y:S01]  /*60a0*/  LDSM.16.MT88.4 R16, [R240+0x3100] ;  /* 0x00310000f010783b */ /* 0x000ea20000004200 */
[----:B------:R-:W-:Y:S01]  /*60b0*/  IMAD.MOV.U32 R125, RZ, RZ, R218 ;  /* 0x000000ffff7d7224 */ /* 0x000fe200078e00da */
[----:B------:R-:W-:Y:S01]  /*60c0*/  MOV R126, R217 ;  /* 0x000000d9007e7202 */ /* 0x000fe20000000f00 */
[----:B------:R-:W-:-:S04]  /*60d0*/  IMAD.MOV.U32 R127, RZ, RZ, R216 ;  /* 0x000000ffff7f7224 */ /* 0x000fc800078e00d8 */
[-C--:B-1----:R-:W-:Y:S08]  /*60e0*/  HMMA.16816.F32 R72, R4, R12.reuse, R212 ;  /* 0x0000000c0448723c */ /* 0x082ff000000018d4 */
[----:B------:R-:W-:Y:S08]  /*60f0*/  HMMA.16816.F32 R216, R8, R12, R88 ;  /* 0x0000000c08d8723c */ /* 0x000ff00000001858 */
[-C--:B------:R-:W-:Y:S08]  /*6100*/  HMMA.16816.F32 R40, R4, R14.reuse, R120 ;  /* 0x0000000e0428723c */ /* 0x080ff00000001878 */
[----:B------:R-:W-:Y:S01]  /*6110*/  HMMA.16816.F32 R212, R8, R14, R68 ;  /* 0x0000000e08d4723c */ /* 0x000fe20000001844 */
[----:B------:R-:W1:Y:S06]  /*6120*/  LDSM.16.MT88.4 R12, [R239+0x3100] ;  /* 0x00310000ef0c783b */ /* 0x000e6c0000004200 */
[----:B------:R-:W-:Y:S01]  /*6130*/  IMAD.MOV.U32 R69, RZ, RZ, R189 ;  /* 0x000000ffff457224 */ /* 0x000fe200078e00bd */
[----:B------:R-:W-:Y:S01]  /*6140*/  HMMA.16816.F32 R88, R4, R24, R124 ;  /* 0x000000180458723c */ /* 0x000fe2000000187c */
[----:B------:R-:W-:Y:S01]  /*6150*/  MOV R70, R190 ;  /* 0x000000be00467202 */ /* 0x000fe20000000f00 */
[----:B------:R-:W-:-:S05]  /*6160*/  IMAD.MOV.U32 R68, RZ, RZ, R188 ;  /* 0x000000ffff447224 */ /* 0x000fca00078e00bc */
[----:B------:R-:W-:Y:S01]  /*6170*/  IMAD.MOV.U32 R127, RZ, RZ, R191 ;  /* 0x000000ffff7f7224 */ /* 0x000fe200078e00bf */
[-C--:B--2---:R-:W-:Y:S01]  /*6180*/  HMMA.16816.F32 R108, R4, R18.reuse, R108 ;  /* 0x00000012046c723c */ /* 0x084fe2000000186c */
[----:B------:R-:W-:Y:S02]  /*6190*/  IMAD.MOV.U32 R191, RZ, RZ, R95 ;  /* 0x000000ffffbf7224 */ /* 0x000fe400078e005f */
[----:B------:R-:W-:Y:S02]  /*61a0*/  IMAD.MOV.U32 R124, RZ, RZ, R128 ;  /* 0x000000ffff7c7224 */ /* 0x000fe400078e0080 */
[----:B------:R-:W-:Y:S02]  /*61b0*/  IMAD.MOV.U32 R71, RZ, RZ, R191 ;  /* 0x000000ffff477224 */ /* 0x000fe400078e00bf */
[----:B------:R-:W-:Y:S01]  /*61c0*/  IMAD.MOV.U32 R125, RZ, RZ, R130 ;  /* 0x000000ffff7d7224 */ /* 0x000fe200078e0082 */
[----:B------:R-:W-:Y:S01]  /*61d0*/  HMMA.16816.F32 R36, R8, R18, R36 ;  /* 0x000000120824723c */ /* 0x000fe20000001824 */
[----:B------:R2:W-:Y:S01]  /*61e0*/  MUFU.EX2 R19, R2 ;  /* 0x0000000200137308 */ /* 0x0005e20000000800 */
[----:B------:R-:W-:Y:S01]  /*61f0*/  IMAD.MOV.U32 R128, RZ, RZ, R96 ;  /* 0x000000ffff807224 */ /* 0x000fe200078e0060 */
[----:B------:R-:W-:Y:S01]  /*6200*/  MOV R130, R161 ;  /* 0x000000a100827202 */ /* 0x000fe20000000f00 */
        /* <DEDUP_REMOVED lines=8> */
[----:B-1----:R-:W-:Y:S01]  /*6290*/  HMMA.16816.F32 R120, R4, R12, R60 ;  /* 0x0000000c0478723c */ /* 0x002fe2000000183c */
[----:B--2---:R-:W-:Y:S01]  /*62a0*/  FFMA.FTZ R2, R69, c[0x0][0x2d0], -R21 ;  /* 0x0000b40045027a23 */ /* 0x004fe20000010815 */
[----:B------:R-:W-:-:S03]  /*62b0*/  MOV R69, R22 ;  /* 0x0000001600457202 */ /* 0x000fc60000000f00 */
[----:B------:R1:W-:Y:S03]  /*62c0*/  MUFU.EX2 R22, R2 ;  /* 0x0000000200167308 */ /* 0x0003e60000000800 */
[----:B------:R-:W-:Y:S07]  /*62d0*/  HMMA.16816.F32 R60, R4, R14, R144 ;  /* 0x0000000e043c723c */ /* 0x000fee0000001890 */
[----:B------:R-:W-:Y:S01]  /*62e0*/  IMAD.MOV.U32 R147, RZ, RZ, R127 ;  /* 0x000000ffff937224 */ /* 0x000fe200078e007f */
[----:B------:R-:W-:Y:S01]  /*62f0*/  MOV R127, R131 ;  /* 0x00000083007f7202 */ /* 0x000fe20000000f00 */
[----:B------:R-:W-:Y:S01]  /*6300*/  IMAD.MOV.U32 R131, RZ, RZ, R86 ;  /* 0x000000ffff837224 */ /* 0x000fe200078e0056 */
[----:B------:R-:W-:Y:S01]  /*6310*/  HMMA.16816.F32 R208, R8, R26, R64 ;  /* 0x0000001a08d0723c */ /* 0x000fe20000001840 */
[----:B-1----:R-:W-:-:S02]  /*6320*/  FFMA.FTZ R2, R70, c[0x0][0x2d0], -R21 ;  /* 0x0000b40046027a23 */ /* 0x002fc40000010815 */
[----:B------:R-:W-:Y:S02]  /*6330*/  IMAD.MOV.U32 R70, RZ, RZ, R71 ;  /* 0x000000ffff467224 */ /* 0x000fe400078e0047 */
[----:B------:R-:W-:-:S03]  /*6340*/  IMAD.MOV.U32 R71, RZ, RZ, R124 ;  /* 0x000000ffff477224 */ /* 0x000fc600078e007c */
[C---:B------:R-:W-:Y:S01]  /*6350*/  HMMA.16816.F32 R84, R8.reuse, R24, R116 ;  /* 0x000000180854723c */ /* 0x040fe20000001874 */
        /* <DEDUP_REMOVED lines=13> */
[-C--:B------:R-:W-:Y:S01]  /*6430*/  HMMA.16816.F32 R104, R4, R16.reuse, R104 ;  /* 0x000000100468723c */ /* 0x080fe20000001868 */
[----:B------:R-:W-:Y:S02]  /*6440*/  IMAD.MOV.U32 R163, RZ, RZ, R162 ;  /* 0x000000ffffa37224 */ /* 0x000fe400078e00a2 */
[----:B------:R-:W-:Y:S02]  /*6450*/  IMAD.MOV.U32 R162, RZ, RZ, R23 ;  /* 0x000000ffffa27224 */ /* 0x000fe400078e0017 */
[----:B------:R1:W-:Y:S01]  /*6460*/  MUFU.EX2 R23, R2 ;  /* 0x0000000200177308 */ /* 0x0003e20000000800 */
[----:B------:R-:W-:Y:S02]  /*6470*/  IMAD.MOV.U32 R26, RZ, RZ, R124 ;  /* 0x000000ffff1a7224 */ /* 0x000fe400078e007c */
[C---:B------:R-:W-:Y:S01]  /*6480*/  HMMA.16816.F32 R188, R8.reuse, R16, R112 ;  /* 0x0000001008bc723c */ /* 0x040fe20000001870 */
[----:B------:R-:W-:Y:S01]  /*6490*/  FADD.FTZ R5, R226, R225 ;  /* 0x000000e1e2057221 */ /* 0x000fe20000010000 */
[----:B------:R-:W-:Y:S01]  /*64a0*/  MOV R226, R178 ;  /* 0x000000b200e27202 */ /* 0x000fe20000000f00 */
[----:B------:R-:W-:Y:S01]  /*64b0*/  FADD.FTZ R4, R187, R183 ;  /* 0x000000b7bb047221 */ /* 0x000fe20000010000 */
[----:B------:R-:W-:Y:S01]  /*64c0*/  MOV R187, R160 ;  /* 0x000000a000bb7202 */ /* 0x000fe20000000f00 */
[----:B------:R-:W-:Y:S01]  /*64d0*/  FADD.FTZ R25, R230, R5 ;  /* 0x00000005e6197221 */ /* 0x000fe20000010000 */
[----:B------:R-:W-:Y:S01]  /*64e0*/  LDSM.16.MT88.4 R112, [R240+0x3900] ;  /* 0x00390000f070783b */ /* 0x000fe20000004200 */
[----:B------:R-:W-:Y:S01]  /*64f0*/  IMAD.MOV.U32 R225, RZ, RZ, R177 ;  /* 0x000000ffffe17224 */ /* 0x000fe200078e00b1 */
[----:B------:R-:W-:Y:S01]  /*6500*/  HMMA.16816.F32 R116, R8, R12, R100 ;  /* 0x0000000c0874723c */ /* 0x000fe20000001864 */
[----:B------:R-:W-:-:S02]  /*6510*/  IMAD.MOV.U32 R177, RZ, RZ, R179 ;  /* 0x000000ffffb17224 */ /* 0x000fc400078e00b3 */
[----:B------:R-:W-:Y:S02]  /*6520*/  IMAD.MOV.U32 R179, RZ, RZ, R162 ;  /* 0x000000ffffb37224 */ /* 0x000fe400078e00a2 */
[----:B-1----:R-:W-:Y:S02]  /*6530*/  FFMA.FTZ R2, R147, c[0x0][0x2d0], -R21 ;  /* 0x0000b40093027a23 */ /* 0x002fe40000010815 */
[----:B------:R-:W-:Y:S01]  /*6540*/  IMAD.MOV.U32 R178, RZ, RZ, R163 ;  /* 0x000000ffffb27224 */ /* 0x000fe200078e00a3 */
[----:B------:R-:W-:Y:S01]  /*6550*/  LDSM.16.MT88.4 R144, [R238+0x1900] ;  /* 0x00190000ee90783b */ /* 0x000fe20000004200 */
[----:B------:R1:W-:Y:S01]  /*6560*/  MUFU.EX2 R24, R2 ;  /* 0x0000000200187308 */ /* 0x0003e20000000800 */
[----:B------:R-:W-:Y:S02]  /*6570*/  FADD.FTZ R8, R181, R180 ;  /* 0x000000b4b5087221 */ /* 0x000fe40000010000 */
[----:B------:R-:W-:Y:S02]  /*6580*/  IMAD.MOV.U32 R230, RZ, RZ, R99 ;  /* 0x000000ffffe67224 */ /* 0x000fe400078e0063 */
[----:B------:R-:W-:-:S02]  /*6590*/  IMAD.MOV.U32 R183, RZ, RZ, R161 ;  /* 0x000000ffffb77224 */ /* 0x000fc400078e00a1 */
[----:B------:R-:W-:Y:S01]  /*65a0*/  IMAD.MOV.U32 R181, RZ, RZ, R97 ;  /* 0x000000ffffb57224 */ /* 0x000fe200078e0061 */
[----:B------:R-:W-:Y:S01]  /*65b0*/  LDSM.16.MT88.4 R160, [R240+0x1900] ;  /* 0x00190000f0a0783b */ /* 0x000fe20000004200 */
[----:B------:R-:W-:Y:S02]  /*65c0*/  IMAD.MOV.U32 R180, RZ, RZ, R96 ;  /* 0x000000ffffb47224 */ /* 0x000fe400078e0060 */
[----:B-1----:R-:W-:-:S04]  /*65d0*/  FFMA.FTZ R2, R68, c[0x0][0x2d0], -R20 ;  /* 0x0000b40044027a23 */ /* 0x002fc80000010814 */
[----:B------:R1:W-:Y:S02]  /*65e0*/  MUFU.EX2 R15, R2 ;  /* 0x00000002000f7308 */ /* 0x0003e40000000800 */
[----:B-1----:R-:W-:Y:S02]  /*65f0*/  FFMA.FTZ R2, R235, c[0x0][0x2d0], -R20 ;  /* 0x0000b400eb027a23 */ /* 0x002fe40000010814 */
[----:B------:R-:W-:-:S04]  /*6600*/  IMAD.MOV.U32 R235, RZ, RZ, R125 ;  /* 0x000000ffffeb7224 */ /* 0x000fc800078e007d */
        /* <DEDUP_REMOVED lines=9> */
[--C-:B-1----:R-:W-:Y:S01]  /*66a0*/  FFMA.FTZ R2, R197, c[0x0][0x2d0], -R3.reuse ;  /* 0x0000b400c5027a23 */ /* 0x102fe20000010803 */
[----:B--2---:R-:W-:Y:S01]  /*66b0*/  F2FP.PACK_AB R124, R14, R11 ;  /* 0x0000000b0e7c723e */ /* 0x004fe200000000ff */
[----:B------:R-:W-:-:S04]  /*66c0*/  FFMA.FTZ R3, R196, c[0x0][0x2d0], -R3 ;  /* 0x0000b400c4037a23 */ /* 0x000fc80000010803 */
[----:B------:R1:W-:Y:S01]  /*66d0*/  MUFU.EX2 R16, R2 ;  /* 0x0000000200107308 */ /* 0x0003e20000000800 */
[----:B------:R-:W2:Y:S07]  /*66e0*/  LDSM.16.MT88.4 R196, [R237+0x1900] ;  /* 0x00190000edc4783b */ /* 0x000eae0000004200 */
[----:B------:R3:W4:Y:S01]  /*66f0*/  MUFU.EX2 R18, R3 ;  /* 0x0000000300127308 */ /* 0x0007220000000800 */
[----:B-1----:R-:W-:Y:S02]  /*6700*/  FFMA.FTZ R2, R231, c[0x0][0x2d0], -R0 ;  /* 0x0000b400e7027a23 */ /* 0x002fe40000010800 */
[----:B------:R-:W-:-:S05]  /*6710*/  IMAD.MOV.U32 R231, RZ, RZ, R126 ;  /* 0x000000ffffe77224 */ /* 0x000fca00078e007e */
[----:B------:R1:W-:Y:S01]  /*6720*/  MUFU.EX2 R9, R2 ;  /* 0x0000000200097308 */ /* 0x0003e20000000800 */
[----:B---3--:R-:W-:Y:S01]  /*6730*/  FFMA.FTZ R3, R228, c[0x0][0x2d0], -R0 ;  /* 0x0000b400e4037a23 */ /* 0x008fe20000010800 */
[----:B------:R-:W-:Y:S02]  /*6740*/  MOV R228, R128 ;  /* 0x0000008000e47202 */ /* 0x000fe40000000f00 */
[----:B------:R-:W-:-:S04]  /*6750*/  F2FP.PACK_AB R128, R22, R19 ;  /* 0x000000131680723e */ /* 0x000fc800000000ff */
[----:B------:R-:W-:Y:S01]  /*6760*/  MUFU.EX2 R12, R3 ;  /* 0x00000003000c7308 */ /* 0x000fe20000000800 */
[----:B----4-:R-:W-:Y:S01]  /*6770*/  F2FP.PACK_AB R126, R18, R16 ;  /* 0x00000010127e723e */ /* 0x010fe200000000ff */
[----:B-1----:R-:W-:Y:S02]  /*6780*/  FFMA.FTZ R2, R229, c[0x0][0x2d0], -R0 ;  /* 0x0000b400e5027a23 */ /* 0x002fe40000010800 */
[----:B------:R-:W-:-:S04]  /*6790*/  IMAD.MOV.U32 R229, RZ, RZ, R127 ;  /* 0x000000ffffe57224 */ /* 0x000fc800078e007f */
[----:B------:R1:W3:Y:S02]  /*67a0*/  MUFU.EX2 R10, R2 ;  /* 0x00000002000a7308 */ /* 0x0002e40000000800 */
[----:B-1----:R-:W-:Y:S01]  /*67b0*/  FFMA.FTZ R2, R227, c[0x0][0x2d0], -R0 ;  /* 0x0000b400e3027a23 */ /* 0x002fe20000010800 */
[----:B---3--:R-:W-:Y:S01]  /*67c0*/  F2FP.PACK_AB R125, R10, R9 ;  /* 0x000000090a7d723e */ /* 0x008fe200000000ff */
[----:B------:R-:W-:-:S04]  /*67d0*/  FADD.FTZ R0, R234, R232 ;  /* 0x000000e8ea007221 */ /* 0x000fc80000010000 */
[----:B------:R1:W3:Y:S01]  /*67e0*/  MUFU.EX2 R13, R2 ;  /* 0x00000002000d7308 */ /* 0x0002e20000000800 */
[----:B------:R-:W-:Y:S01]  /*67f0*/  IMAD.MOV.U32 R227, RZ, RZ, R129 ;  /* 0x000000ffffe37224 */ /* 0x000fe200078e0081 */
[----:B------:R-:W-:Y:S01]  /*6800*/  F2FP.PACK_AB R129, R17, R15 ;  /* 0x0000000f1181723e */ /* 0x000fe200000000ff */
[----:B------:R-:W-:Y:S01]  /*6810*/  IMAD.MOV.U32 R232, RZ, RZ, R130 ;  /* 0x000000ffffe87224 */ /* 0x000fe200078e0082 */
[----:B------:R-:W-:Y:S01]  /*6820*/  F2FP.PACK_AB R130, R24, R23 ;  /* 0x000000171882723e */ /* 0x000fe200000000ff */
[----:B------:R-:W-:Y:S01]  /*6830*/  IMAD.MOV.U32 R234, RZ, RZ, R131 ;  /* 0x000000ffffea7224 */ /* 0x000fe200078e0083 */
[----:B------:R-:W-:Y:S01]  /*6840*/  F2FP.PACK_AB R131, R20, R21 ;  /* 0x000000151483723e */ /* 0x000fe200000000ff */
[----:B------:R-:W-:Y:S02]  /*6850*/  FADD.FTZ R3, R233, R0 ;  /* 0x00000000e9037221 */ /* 0x000fe40000010000 */
[----:B------:R-:W-:Y:S02]  /*6860*/  IMAD.MOV.U32 R0, RZ, RZ, R179 ;  /* 0x000000ffff007224 */ /* 0x000fe400078e00b3 */
[----:B------:R-:W-:-:S02]  /*6870*/  IMAD.MOV.U32 R233, RZ, RZ, R98 ;  /* 0x000000ffffe97224 */ /* 0x000fc400078e0062 */
[C---:B--2---:R-:W-:Y:S01]  /*6880*/  HMMA.16816.F32 R192, R128.reuse, R196, R192 ;  /* 0x000000c480c0723c */ /* 0x044fe200000018c0 */
[----:B------:R-:W-:Y:S01]  /*6890*/  FADD.FTZ R0, R0, R8 ;  /* 0x0000000800007221 */ /* 0x000fe20000010000 */
[----:B------:R-:W-:Y:S01]  /*68a0*/  LDSM.16.MT88.4 R96, [R238+0x3900] ;  /* 0x00390000ee60783b */ /* 0x000fe20000004200 */
[----:B-1----:R-:W-:Y:S01]  /*68b0*/  FADD.FTZ R2, R224, R4 ;  /* 0x00000004e0027221 */ /* 0x002fe20000010000 */
[----:B---3--:R-:W-:Y:S01]  /*68c0*/  F2FP.PACK_AB R127, R13, R12 ;  /* 0x0000000c0d7f723e */ /* 0x008fe200000000ff */
[----:B------:R-:W-:Y:S01]  /*68d0*/  FADD.FTZ R0, R230, R0 ;  /* 0x00000000e6007221 */ /* 0x000fe20000010000 */
[----:B------:R-:W1:Y:S01]  /*68e0*/  LDSM.16.MT88.4 R4, [R239+0x3900] ;  /* 0x00390000ef04783b */ /* 0x000e620000004200 */
[----:B------:R-:W-:Y:S01]  /*68f0*/  MOV R224, R176 ;  /* 0x000000b000e07202 */ /* 0x000fe20000000f00 */
[----:B------:R-:W-:Y:S04]  /*6900*/  HMMA.16816.F32 R148, R128, R160, R148 ;  /* 0x000000a08094723c */ /* 0x000fe80000001894 */
[----:B------:R-:W-:-:S04]  /*6910*/  FADD.FTZ R2, R224, R2 ;  /* 0x00000002e0027221 */ /* 0x000fc80000010000 */
[C---:B------:R-:W-:Y:S08]  /*6920*/  HMMA.16816.F32 R200, R124.reuse, R196, R200 ;  /* 0x000000c47cc8723c */ /* 0x040ff000000018c8 */
[-C--:B------:R-:W-:Y:S08]  /*6930*/  HMMA.16816.F32 R204, R124, R198.reuse, R204 ;  /* 0x000000c67ccc723c */ /* 0x080ff000000018cc */
[----:B------:R-:W-:Y:S07]  /*6940*/  HMMA.16816.F32 R196, R128, R198, R28 ;  /* 0x000000c680c4723c */ /* 0x000fee000000181c */
[----:B------:R-:W-:Y:S01]  /*6950*/  IMAD.MOV.U32 R30, RZ, RZ, R178 ;  /* 0x000000ffff1e7224 */ /* 0x000fe200078e00b2 */
[----:B------:R-:W-:Y:S01]  /*6960*/  HMMA.16816.F32 R152, R124, R160, R152 ;  /* 0x000000a07c98723c */ /* 0x000fe20000001898 */
[----:B------:R-:W-:-:S02]  /*6970*/  IMAD.MOV.U32 R31, RZ, RZ, R177 ;  /* 0x000000ffff1f7224 */ /* 0x000fc400078e00b1 */
[----:B------:R-:W-:Y:S01]  /*6980*/  FADD.FTZ R8, R30, R3 ;  /* 0x000000031e087221 */ /* 0x000fe20000010000 */
[----:B------:R-:W2:Y:S01]  /*6990*/  LDSM.16.MT88.4 R176, [R239+0x1900] ;  /* 0x00190000efb0783b */ /* 0x000ea20000004200 */
[----:B------:R-:W-:Y:S02]  /*69a0*/  FADD.FTZ R3, R31, R25 ;  /* 0x000000191f037221 */ /* 0x000fe40000010000 */
[----:B------:R-:W-:Y:S01]  /*69b0*/  FADD.FTZ R8, R233, R8 ;  /* 0x00000008e9087221 */ /* 0x000fe20000010000 */
[-C--:B-1----:R-:W-:Y:S08]  /*69c0*/  HMMA.16816.F32 R120, R124, R4.reuse, R120 ;  /* 0x000000047c78723c */ /* 0x082ff00000001878 */
[----:B------:R-:W-:Y:S07]  /*69d0*/  HMMA.16816.F32 R116, R128, R4, R116 ;  /* 0x000000048074723c */ /* 0x000fee0000001874 */
        /* <DEDUP_REMOVED lines=11> */
[-C--:B------:R-:W-:Y:S01]  /*6a90*/  HMMA.16816.F32 R132, R128, R144.reuse, R132 ;  /* 0x000000908084723c */ /* 0x080fe20000001884 */
        /* <DEDUP_REMOVED lines=14> */
[C---:B--2---:R-:W-:Y:S01]  /*6b80*/  HMMA.16816.F32 R168, R124.reuse, R176, R168 ;  /* 0x000000b07ca8723c */ /* 0x044fe200000018a8 */
        /* <DEDUP_REMOVED lines=26> */
[----:B------:R-:W-:Y:S01]  /*6d30*/  FADD.FTZ R4, R12, R4 ;  /* 0x000000040c047221 */ /* 0x000fe20000010000 */
[----:B------:R1:W-:Y:S01]  /*6d40*/  STL [R1+0xc], R0 ;  /* 0x00000c0001007387 */ /* 0x0003e20000100800 */
[----:B------:R-:W-:-:S02]  /*6d50*/  FADD.FTZ R3, R16, R3 ;  /* 0x0000000310037221 */ /* 0x000fc40000010000 */
[----:B------:R-:W-:Y:S01]  /*6d60*/  FADD.FTZ R5, R20, R2 ;  /* 0x0000000214057221 */ /* 0x000fe20000010000 */
[----:B------:R-:W-:Y:S01]  /*6d70*/  HMMA.16816.F32 R104, R124, R112, R104 ;  /* 0x000000707c68723c */ /* 0x000fe20000001868 */
[----:B------:R-:W-:-:S03]  /*6d80*/  FADD.FTZ R2, R18, R3 ;  /* 0x0000000312027221 */ /* 0x000fc60000010000 */
[----:B------:R2:W-:Y:S04]  /*6d90*/  STL [R1+0x40], R5 ;  /* 0x0000400501007387 */ /* 0x0005e80000100800 */
[----:B------:R-:W-:Y:S08]  /*6da0*/  HMMA.16816.F32 R108, R124, R114, R108 ;  /* 0x000000727c6c723c */ /* 0x000ff0000000186c */
        /* <DEDUP_REMOVED lines=15> */
[----:B--2---:R-:W2:Y:S04]  /*6ea0*/  LDL.LU R229, [R1+0x34] ;  /* 0x0000340001e57983 */ /* 0x004ea80000300800 */
[----:B------:R-:W2:Y:S04]  /*6eb0*/  LDL R235, [R1+0x38] ;  /* 0x0000380001eb7983 */ /* 0x000ea80000100800 */
[----:B------:R-:W3:Y:S04]  /*6ec0*/  LDL R231, [R1+0x48] ;  /* 0x0000480001e77983 */ /* 0x000ee80000100800 */
[----:B------:R-:W4:Y:S04]  /*6ed0*/  LDL R26, [R1+0x58] ;  /* 0x00005800011a7983 */ /* 0x000f280000100800 */
[----:B------:R-:W4:Y:S01]  /*6ee0*/  LDL R27, [R1+0x50] ;  /* 0x00005000011b7983 */ /* 0x000f220000100800 */
[----:B------:R-:W-:-:S02]  /*6ef0*/  PLOP3.LUT P1, PT, PT, PT, UP1, 0x80, 0x0 ;  /* 0x000000000000781c */ /* 0x000fc40003f2f018 */
[----:B------:R-:W-:Y:S01]  /*6f00*/  PLOP3.LUT P0, PT, PT, PT, UP1, 0x80, 0x0 ;  /* 0x000000000000781c */ /* 0x000fe20003f0f018 */
[----:B------:R-:W-:Y:S01]  /*6f10*/  IMAD.MOV.U32 R181, RZ, RZ, R185 ;  /* 0x000000ffffb57224 */ /* 0x000fe200078e00b9 */
[----:B------:R-:W-:Y:S01]  /*6f20*/  MOV R187, R184 ;  /* 0x000000b800bb7202 */ /* 0x000fe20000000f00 */
        /* <DEDUP_REMOVED lines=13> */
[----:B------:R1:W-:Y:S02]  /*7000*/  @P0 STL [R1+0x44], R0 ;  /* 0x0000440001000387 */ /* 0x0003e40000100800 */
.L_x_3960:
[----:B-1----:R-:W2:Y:S01]  /*7010*/  LDL R3, [R1+0x8] ;  /* 0x0000080001037983 */ /* 0x002ea20000100800 */
[----:B------:R-:W-:Y:S04]  /*7020*/  DEPBAR.LE SB0, 0x0 ;  /* 0x000080000000791a */ /* 0x000fe80000000000 */
[----:B------:R-:W3:Y:S04]  /*7030*/  LDL R2, [R1+0x4] ;  /* 0x0000040001027983 */ /* 0x000ee80000100800 */
[----:B------:R-:W-:Y:S01]  /*7040*/  BAR.SYNC.DEFER_BLOCKING 0x0 ;  /* 0x0000000000007b1d */ /* 0x000fe20000010000 */
[----:B------:R-:W-:Y:S05]  /*7050*/  ISETP.LE.AND P0, PT, RZ, UR10, PT ;  /* 0x0000000aff007c0c */ /* 0x000fea000bf03270 */
[----:B------:R-:W4:Y:S04]  /*7060*/  LDL R0, [R1] ;  /* 0x0000000001007983 */ /* 0x000f280000100800 */
[----:B-----5:R1:W5:Y:S04]  /*7070*/  LDL R182, [R1+0x54] ;  /* 0x0000540001b67983 */ /* 0x0203680000100800 */
[----:B------:R1:W1:Y:S04]  /*7080*/  LDSM.16.M88.4 R64, [R243+0x8100] ;  /* 0x00810000f340783b */ /* 0x0002680000000200 */
        /* <DEDUP_REMOVED lines=12> */
[----:B--2---:R-:W2:Y:S01]  /*7150*/  LDL R4, [R1+0x30] ;  /* 0x0000300001047983 */ /* 0x004ea20000100800 */
[----:B------:R-:W-:Y:S03]  /*7160*/  SEL R25, RZ, 0x10, P5 ;  /* 0x00000010ff197807 */ /* 0x000fe60002800000 */
[----:B----4-:R-:W4:Y:S04]  /*7170*/  LDL R5, [R1+0x1c] ;  /* 0x00001c0001057983 */ /* 0x010f280000100800 */
[----:B---3--:R-:W3:Y:S04]  /*7180*/  LDL R27, [R1+0x24] ;  /* 0x00002400011b7983 */ /* 0x008ee80000100800 */
[----:B------:R-:W3:Y:S04]  /*7190*/  LDL R26, [R1+0x2c] ;  /* 0x00002c00011a7983 */ /* 0x000ee80000100800 */
[----:B------:R-:W3:Y:S04]  /*71a0*/  LDL R24, [R1+0x28] ;  /* 0x0000280001187983 */ /* 0x000ee80000100800 */
[----:B------:R-:W3:Y:S01]  /*71b0*/  LDL R23, [R1+0x20] ;  /* 0x0000200001177983 */ /* 0x000ee20000100800 */
[----:B--2---:R-:W-:Y:S01]  /*71c0*/  SHF.R.S32.HI R0, RZ, 0x1f, R4 ;  /* 0x0000001fff007819 */ /* 0x004fe20000011404 */
[----:B------:R-:W-:Y:S04]  /*71d0*/  IMAD.WIDE.U32 R2, R4, c[0x0][0x208], RZ ;  /* 0x0000820004027a25 */ /* 0x000fe800078e00ff */
[----:B------:R-:W-:Y:S04]  /*71e0*/  IMAD R0, R0, c[0x0][0x208], RZ ;  /* 0x0000820000007a24 */ /* 0x000fe800078e02ff */
[----:B------:R-:W-:Y:S01]  /*71f0*/  IMAD R0, R4, c[0x0][0x20c], R0 ;  /* 0x0000830004007a24 */ /* 0x000fe200078e0200 */
[----:B----4-:R-:W-:Y:S03]  /*7200*/  SHF.R.S32.HI R4, RZ, 0x1f, R5 ;  /* 0x0000001fff047819 */ /* 0x010fe60000011405 */
        /* <DEDUP_REMOVED lines=8> */
[----:B------:R-:W2:Y:S04]  /*7290*/  SHFL.IDX PT, R10, R2, 0x1, 0x181f ;  /* 0x00381f00020a7f89 */ /* 0x000ea800000e0000 */
[----:B------:R-:W4:Y:S04]  /*72a0*/  SHFL.IDX PT, R3, R2, RZ, 0x181f ;  /* 0x00181fff02037589 */ /* 0x000f2800000e0000 */
[----:B------:R-:W1:Y:S04]  /*72b0*/  SHFL.IDX PT, R4, R0, RZ, 0x181f ;  /* 0x00181fff00047589 */ /* 0x000e6800000e0000 */
[----:B------:R-:W1:Y:S04]  /*72c0*/  SHFL.IDX PT, R5, R0, 0x1, 0x181f ;  /* 0x00381f0000057f89 */ /* 0x000e6800000e0000 */
[----:B------:R-:W1:Y:S04]  /*72d0*/  SHFL.IDX PT, R6, R2, 0x2, 0x181f ;  /* 0x00581f0002067f89 */ /* 0x000e6800000e0000 */
[----:B------:R-:W1:Y:S04]  /*72e0*/  SHFL.IDX PT, R7, R0, 0x2, 0x181f ;  /* 0x00581f0000077f89 */ /* 0x000e6800000e0000 */
[----:B------:R-:W1:Y:S01]  /*72f0*/  SHFL.IDX PT, R22, R2, 0x3, 0x181f ;  /* 0x00781f0002167f89 */ /* 0x000e6200000e0000 */
[-C--:B--2--5:R-:W-:Y:S03]  /*7300*/  IADD3 R12, P2, R10, R182.reuse, RZ ;  /* 0x000000b60a0c7210 */ /* 0x0a4fe60007f5e0ff */
[----:B------:R-:W2:Y:S01]  /*7310*/  SHFL.IDX PT, R0, R0, 0x3, 0x181f ;  /* 0x00781f0000007f89 */ /* 0x000ea200000e0000 */
[CC--:B----4-:R-:W-:Y:S02]  /*7320*/  IADD3 R20, P1, R3.reuse, R182.reuse, RZ ;  /* 0x000000b603147210 */ /* 0x0d0fe40007f3e0ff */
[-C--:B---3--:R-:W-:Y:S03]  /*7330*/  IADD3 R14, P0, R3, R27.reuse, RZ ;  /* 0x0000001b030e7210 */ /* 0x088fe60007f1e0ff */
[----:B-1----:R-:W-:Y:S01]  /*7340*/  IMAD.X R21, R4, 0x1, R26, P1 ;  /* 0x0000000104157824 */ /* 0x002fe200008e061a */
[-C--:B------:R-:W-:Y:S01]  /*7350*/  IADD3 R10, P1, R10, R27.reuse, RZ ;  /* 0x0000001b0a0a7210 */ /* 0x080fe20007f3e0ff */
[----:B------:R-:W-:Y:S02]  /*7360*/  IMAD.X R15, R4, 0x1, R24, P0 ;  /* 0x00000001040f7824 */ /* 0x000fe400000e0618 */
[C---:B------:R-:W-:Y:S01]  /*7370*/  IMAD.X R13, R5.reuse, 0x1, R26, P2 ;  /* 0x00000001050d7824 */ /* 0x040fe200010e061a */
        /* <DEDUP_REMOVED lines=11> */
[----:B--2---:R-:W-:Y:S01]  /*7430*/  IMAD.X R5, R0, 0x1, R26, P2 ;  /* 0x0000000100057824 */ /* 0x004fe200010e061a */
        /* <DEDUP_REMOVED lines=8> */
.L_x_3958:
        /* <DEDUP_REMOVED lines=151> */
[----:B------:R-:W1:Y:S01]  /*7e30*/  LDSM.16.M88.4 R228, [R241+0x3800] ;  /* 0x00380000f1e4783b */ /* 0x000e620000000200 */
[----:B------:R-:W-:Y:S06]  /*7e40*/  DEPBAR.LE SB0, 0x0 ;  /* 0x000080000000791a */ /* 0x000fec0000000000 */
[C---:B---3--:R-:W-:Y:S01]  /*7e50*/  HMMA.16816.F32 R8, R220.reuse, R216, R8 ;  /* 0x000000d8dc08723c */ /* 0x048fe20000001808 */
[----:B------:R-:W-:Y:S07]  /*7e60*/  BAR.SYNC.DEFER_BLOCKING 0x0 ;  /* 0x0000000000007b1d */ /* 0x000fee0000010000 */
[-C--:B------:R-:W-:Y:S08]  /*7e70*/  HMMA.16816.F32 R12, R220, R218.reuse, R12 ;  /* 0x000000dadc0c723c */ /* 0x080ff0000000180c */
[C---:B------:R-:W-:Y:S08]  /*7e80*/  HMMA.16816.F32 R16, R212.reuse, R218, R16 ;  /* 0x000000dad410723c */ /* 0x040ff00000001810 */
        /* <DEDUP_REMOVED lines=14> */
[----:B------:R-:W-:Y:S01]  /*7f70*/  ULEA UR6, UR10, UR11, 0x6 ;  /* 0x0000000b0a067291 */ /* 0x000fe2000f8e303f */
[----:B-----5:R-:W-:Y:S01]  /*7f80*/  IMAD.MOV.U32 R0, RZ, RZ, R182 ;  /* 0x000000ffff007224 */ /* 0x020fe200078e00b6 */
[----:B------:R-:W-:Y:S01]  /*7f90*/  SEL R232, RZ, 0x10, P5 ;  /* 0x00000010ffe87807 */ /* 0x000fe20002800000 */
[----:B------:R-:W3:Y:S01]  /*7fa0*/  LDL R234, [R1+0x24] ;  /* 0x0000240001ea7983 */ /* 0x000ee20000100800 */
[----:B------:R-:W-:Y:S02]  /*7fb0*/  IMAD.MOV.U32 R184, RZ, RZ, RZ ;  /* 0x000000ffffb87224 */ /* 0x000fe400078e00ff */
[----:B------:R-:W-:Y:S01]  /*7fc0*/  IMAD.U32 R2, RZ, RZ, UR6 ;  /* 0x00000006ff027e24 */ /* 0x000fe2000f8e00ff */
[----:B------:R-:W4:Y:S01]  /*7fd0*/  LDL R235, [R1+0x2c] ;  /* 0x00002c0001eb7983 */ /* 0x000f220000100800 */
[----:B------:R-:W-:Y:S03]  /*7fe0*/  IMAD.MOV.U32 R217, RZ, RZ, R0 ;  /* 0x000000ffffd97224 */ /* 0x000fe600078e0000 */
        /* <DEDUP_REMOVED lines=30> */
[----:B------:R-:W4:Y:S04]  /*81d0*/  SHFL.IDX PT, R184, R0, RZ, 0x181f ;  /* 0x00181fff00b87589 */ /* 0x000f2800000e0000 */
[----:B------:R-:W2:Y:S04]  /*81e0*/  SHFL.IDX PT, R185, R2, 0x2, 0x181f ;  /* 0x00581f0002b97f89 */ /* 0x000ea800000e0000 */
[----:B------:R3:W-:Y:S04]  /*81f0*/  SHFL.IDX PT, R189, R2, 0x3, 0x181f ;  /* 0x00781f0002bd7f89 */ /* 0x0007e800000e0000 */
[----:B------:R-:W-:Y:S04]  /*8200*/  SHFL.IDX PT, R186, R0, 0x1, 0x181f ;  /* 0x00381f0000ba7f89 */ /* 0x000fe800000e0000 */
[----:B------:R-:W3:Y:S04]  /*8210*/  SHFL.IDX PT, R212, R0, 0x2, 0x181f ;  /* 0x00581f0000d47f89 */ /* 0x000ee800000e0000 */
[----:B------:R-:W3:Y:S01]  /*8220*/  SHFL.IDX PT, R0, R0, 0x3, 0x181f ;  /* 0x00781f0000007f89 */ /* 0x000ee200000e0000 */
[-C--:B-1----:R-:W-:Y:S05]  /*8230*/  IADD3 R182, P1, R3, R217.reuse, RZ ;  /* 0x000000d903b67210 */ /* 0x082fea0007f3e0ff */
[C---:B----4-:R-:W-:Y:S01]  /*8240*/  IMAD.X R183, R184.reuse, 0x1, R235, P1 ;  /* 0x00000001b8b77824 */ /* 0x050fe200008e06eb */
[-C--:B--2---:R-:W-:Y:S04]  /*8250*/  IADD3 R190, P1, R185, R217.reuse, RZ ;  /* 0x000000d9b9be7210 */ /* 0x084fe80007f3e0ff */
[----:B---3--:R1:W-:Y:S01]  /*8260*/  LDGSTS.E.BYPASS.LTC128B.128 [R213+0x4100], [R182.64], !P6 ;  /* 0x04100000b6d57fae */ /* 0x0083e2000f101d4e */
[-C--:B------:R-:W-:Y:S05]  /*8270*/  IADD3 R2, P0, R3, R234.reuse, RZ ;  /* 0x000000ea03027210 */ /* 0x080fea0007f1e0ff */
[----:B------:R-:W-:Y:S01]  /*8280*/  IMAD.X R3, R184, 0x1, R233, P0 ;  /* 0x00000001b8037824 */ /* 0x000fe200000e06e9 */
[CC--:B------:R-:W-:Y:S02]  /*8290*/  IADD3 R210, P0, R208.reuse, R217.reuse, RZ ;  /* 0x000000d9d0d27210 */ /* 0x0c0fe40007f1e0ff */
[-C--:B------:R-:W-:Y:S01]  /*82a0*/  IADD3 R208, P2, R208, R234.reuse, RZ ;  /* 0x000000ead0d07210 */ /* 0x080fe20007f5e0ff */
[--C-:B------:R-:W-:Y:S01]  /*82b0*/  IMAD.X R191, R212, 0x1, R235.reuse, P1 ;  /* 0x00000001d4bf7824 */ /* 0x100fe200008e06eb */
[----:B------:R2:W-:Y:S01]  /*82c0*/  LDGSTS.E.BYPASS.LTC128B.128 [R213+0x6100], [R2.64], !P5 ;  /* 0x0610000002d57fae */ /* 0x0005e2000e901d4e */
[C---:B------:R-:W-:Y:S01]  /*82d0*/  IMAD.X R211, R186.reuse, 0x1, R235, P0 ;  /* 0x00000001bad37824 */ /* 0x040fe200000e06eb */
[----:B------:R-:W-:Y:S01]  /*82e0*/  IADD3 R184, P0, R185, R234, RZ ;  /* 0x000000eab9b87210 */ /* 0x000fe20007f1e0ff */
[--C-:B------:R-:W-:Y:S03]  /*82f0*/  IMAD.X R209, R186, 0x1, R233.reuse, P2 ;  /* 0x00000001bad17824 */ /* 0x100fe600010e06e9 */
[----:B------:R3:W-:Y:S01]  /*8300*/  LDGSTS.E.BYPASS.LTC128B.128 [R213+0x4900], [R210.64], !P6 ;  /* 0x04900000d2d57fae */ /* 0x0007e2000f101d4e */
[----:B------:R-:W-:Y:S03]  /*8310*/  IMAD.X R185, R212, 0x1, R233, P0 ;  /* 0x00000001d4b97824 */ /* 0x000fe600000e06e9 */
[----:B------:R3:W-:Y:S04]  /*8320*/  LDGSTS.E.BYPASS.LTC128B.128 [R213+0x6900], [R208.64], !P5 ;  /* 0x06900000d0d57fae */ /* 0x0007e8000e901d4e */
[----:B------:R3:W-:Y:S01]  /*8330*/  LDGSTS.E.BYPASS.LTC128B.128 [R213+0x5100], [R190.64], !P6 ;  /* 0x05100000bed57fae */ /* 0x0007e2000f101d4e */
[----:B-1----:R-:W-:Y:S03]  /*8340*/  IADD3 R182, -R232, 0x10, RZ ;  /* 0x00000010e8b67810 */ /* 0x002fe60007ffe1ff */
[----:B------:R3:W-:Y:S01]  /*8350*/  LDGSTS.E.BYPASS.LTC128B.128 [R213+0x7100], [R184.64], !P5 ;  /* 0x07100000b8d57fae */ /* 0x0007e2000e901d4e */
[----:B--2---:R-:W-:Y:S02]  /*8360*/  LOP3.LUT R2, R182, 0xf, RZ, 0xc0, !PT ;  /* 0x0000000fb6027812 */ /* 0x004fe400078ec0ff */
[----:B------:R-:W-:Y:S02]  /*8370*/  IADD3 R182, P2, R189, R217, RZ ;  /* 0x000000d9bdb67210 */ /* 0x000fe40007f5e0ff */
[----:B------:R-:W-:Y:S03]  /*8380*/  IADD3 R2, P1, P0, R2, R189, R234 ;  /* 0x000000bd02027210 */ /* 0x000fe6000783e0ea */
[----:B------:R-:W-:Y:S01]  /*8390*/  IMAD.X R183, R0, 0x1, R235, P2 ;  /* 0x0000000100b77824 */ /* 0x000fe200010e06eb */
[----:B------:R-:W-:Y:S02]  /*83a0*/  ISETP.NE.U32.AND P2, PT, R232, RZ, PT ;  /* 0x000000ffe800720c */ /* 0x000fe40003f45070 */
[----:B------:R-:W-:Y:S02]  /*83b0*/  IADD3.X R3, RZ, R0, R233, P1, P0 ;  /* 0x00000000ff037210 */ /* 0x000fe40000fe04e9 */
[----:B------:R3:W-:Y:S09]  /*83c0*/  LDGSTS.E.BYPASS.LTC128B.128 [R213+0x5900], [R182.64], !P6 ;  /* 0x05900000b6d57fae */ /* 0x0007f2000f101d4e */
[----:B------:R3:W-:Y:S02]  /*83d0*/  LDGSTS.E.BYPASS.LTC128B.128.ZFILL [R213+0x7900], [R2.64], P2 ;  /* 0x0790000002d57fae */ /* 0x0007e40009141d4e */
.L_x_3959:
[----:B---3--:R-:W2:Y:S01]  /*83e0*/  LDL R2, [R1+0x44] ;  /* 0x0000440001027983 */ /* 0x008ea20000100800 */
[----:B------:R-:W-:Y:S01]  /*83f0*/  PLOP3.LUT P0, PT, PT, PT, UP1, 0x80, 0x0 ;  /* 0x000000000000781c */ /* 0x000fe20003f0f018 */
[----:B------:R-:W-:Y:S02]  /*8400*/  UIMAD UR6, UR10, UR4, 0x1 ;  /* 0x000000010a0674a4 */ /* 0x000fe4000f8e0204 */
[----:B-----5:R-:W3:Y:S01]  /*8410*/  LDL R182, [R1+0x4c] ;  /* 0x00004c0001b67983 */ /* 0x020ee20000100800 */
[----:B------:R-:W-:Y:S02]  /*8420*/  UISETP.GT.AND UP0, UPT, UR10, UR5, UPT ;  /* 0x000000050a00728c */ /* 0x000fe4000bf04270 */
[----:B------:R-:W-:Y:S01]  /*8430*/  UIADD3 UR10, UR10, -0x1, URZ ;  /* 0xffffffff0a0a7890 */ /* 0x000fe2000fffe03f */
[----:B------:R-:W-:Y:S04]  /*8440*/  STL [R1+0x6c], R244 ;  /* 0x00006cf401007387 */ /* 0x000fe80000100800 */
[----:B------:R-:W-:Y:S04]  /*8450*/  STL [R1+0x68], R243 ;  /* 0x000068f301007387 */ /* 0x000fe80000100800 */
[----:B------:R-:W-:Y:S04]  /*8460*/  STL [R1+0x64], R242 ;  /* 0x000064f201007387 */ /* 0x000fe80000100800 */
[----:B------:R-:W-:Y:S04]  /*8470*/  STL [R1+0x60], R241 ;  /* 0x000060f101007387 */ /* 0x000fe80000100800 */
[----:B------:R-:W-:Y:S04]  /*8480*/  STL [R1+0x5c], R236 ;  /* 0x00005cec01007387 */ /* 0x000fe80000100800 */
[----:B------:R1:W2:Y:S04]  /*8490*/  LDL R0, [R1+0x48] ;  /* 0x0000480001007983 */ /* 0x0002a80000100800 */
[----:B------:R-:W0:Y:S01]  /*84a0*/  LDGDEPBAR ;  /* 0x00000000000079af */ /* 0x000e220000000000 */
[----:B--2---:R-:W-:Y:S07]  /*84b0*/  @P0 MOV R0, R2 ;  /* 0x0000000200000202 */ /* 0x004fee0000000f00 */
[----:B------:R-:W-:Y:S08]  /*84c0*/  SHFL.IDX PT, R184, R0, 0x2, 0x1c1f ;  /* 0x005c1f0000b87f89 */ /* 0x000ff000000e0000 */
[----:B------:R-:W-:Y:S08]  /*84d0*/  SHFL.IDX PT, R183, R0, 0x3, 0x1c1f ;  /* 0x007c1f0000b77f89 */ /* 0x000ff000000e0000 */
[----:B------:R-:W2:Y:S08]  /*84e0*/  SHFL.IDX PT, R3, R0, RZ, 0x1c1f ;  /* 0x001c1fff00037589 */ /* 0x000eb000000e0000 */
[----:B------:R4:W1:Y:S02]  /*84f0*/  SHFL.IDX PT, R2, R0, 0x1, 0x1c1f ;  /* 0x003c1f0000027f89 */ /* 0x00086400000e0000 */
[----:B----4-:R-:W-:Y:S05]  /*8500*/  IMAD.U32 R0, RZ, RZ, UR7 ;  /* 0x00000007ff007e24 */ /* 0x010fea000f8e00ff */
[----:B---3--:R-:W-:Y:S04]  /*8510*/  IADD3 R0, R0, UR6, -R182 ;  /* 0x0000000600007c10 */ /* 0x008fe8000fffe8b6 */
[----:B------:R-:W-:Y:S04]  /*8520*/  IADD3 R182, R0, -UR12, RZ ;  /* 0x8000000c00b67c10 */ /* 0x000fe8000fffe0ff */
[C---:B--2---:R-:W-:Y:S01]  /*8530*/  IADD3 R3, R182.reuse, R3, RZ ;  /* 0x00000003b6037210 */ /* 0x044fe20007ffe0ff */
[C---:B-1----:R-:W-:Y:S01]  /*8540*/  IMAD.IADD R2, R182.reuse, 0x1, R2 ;  /* 0x00000001b6027824 */ /* 0x042fe200078e0202 */
[C---:B------:R-:W-:Y:S01]  /*8550*/  IADD3 R0, R182.reuse, R184, RZ ;  /* 0x000000b8b6007210 */ /* 0x040fe20007ffe0ff */
[----:B------:R-:W-:Y:S01]  /*8560*/  IMAD.IADD R182, R182, 0x1, R183 ;  /* 0x00000001b6b67824 */ /* 0x000fe200078e02b7 */
[C---:B------:R-:W-:Y:S02]  /*8570*/  ISETP.GT.AND P1, PT, R3.reuse, RZ, PT ;  /* 0x000000ff0300720c */ /* 0x040fe40003f24270 */
[----:B------:R-:W-:Y:S02]  /*8580*/  ISETP.GT.AND P0, PT, R3, 0x1, PT ;  /* 0x000000010300780c */ /* 0x000fe40003f04270 */
        /* <DEDUP_REMOVED lines=17> */
[C---:B------:R-:W-:Y:S02]  /*86a0*/  ISETP.GT.AND P2, PT, R2.reuse, 0x8, PT ;  /* 0x000000080200780c */ /* 0x040fe40003f44270 */
[----:B------:R-:W-:Y:S02]  /*86b0*/  ISETP.GT.AND P1, PT, R2, 0x11, PT ;  /* 0x000000110200780c */ /* 0x000fe40003f24270 */
[----:B------:R-:W-:Y:S02]  /*86c0*/  FSEL R32, R32, -INF , P0 ;  /* 0xff80000020207808 */ /* 0x000fe40000000000 */
[----:B------:R-:W-:Y:S02]  /*86d0*/  ISETP.GT.AND P0, PT, R2, 0x19, PT ;  /* 0x000000190200780c */ /* 0x000fe40003f04270 */
[----:B------:R-:W-:Y:S02]  /*86e0*/  FMNMX.FTZ R4, R183, R180, !PT ;  /* 0x000000b4b7047209 */ /* 0x000fe40007810000 */
[----:B------:R-:W-:Y:S02]  /*86f0*/  FSEL R18, R18, -INF , P2 ;  /* 0xff80000012127808 */ /* 0x000fe40001000000 */
[----:B------:R-:W-:Y:S02]  /*8700*/  FSEL R23, R23, -INF , P1 ;  /* 0xff80000017177808 */ /* 0x000fe40000800000 */
[----:B------:R-:W-:Y:S02]  /*8710*/  FSEL R35, R35, -INF , P0 ;  /* 0xff80000023237808 */ /* 0x000fe40000000000 */
[----:B------:R-:W-:Y:S02]  /*8720*/  ISETP.GT.AND P2, PT, R2, 0x10, PT ;  /* 0x000000100200780c */ /* 0x000fe40003f44270 */
[----:B------:R-:W-:Y:S02]  /*8730*/  ISETP.GT.AND P0, PT, R3, 0x21, PT ;  /* 0x000000210300780c */ /* 0x000fe40003f04270 */
[----:B------:R-:W-:Y:S02]  /*8740*/  FMNMX.FTZ R4, R189, R4, !PT ;  /* 0x00000004bd047209 */ /* 0x000fe40007810000 */
[----:B------:R-:W-:Y:S02]  /*8750*/  ISETP.GT.AND P1, PT, R3, 0x19, PT ;  /* 0x000000190300780c */ /* 0x000fe40003f24270 */
[----:B------:R-:W-:Y:S02]  /*8760*/  FSEL R22, R22, -INF , P2 ;  /* 0xff80000016167808 */ /* 0x000fe40001000000 */
[----:B------:R-:W-:Y:S02]  /*8770*/  FSEL R37, R37, -INF , P0 ;  /* 0xff80000025257808 */ /* 0x000fe40000000000 */
[----:B------:R-:W-:Y:S02]  /*8780*/  ISETP.GT.AND P2, PT, R2, 0x18, PT ;  /* 0x000000180200780c */ /* 0x000fe40003f44270 */
[----:B------:R-:W-:Y:S02]  /*8790*/  FSEL R33, R33, -INF , P1 ;  /* 0xff80000021217808 */ /* 0x000fe40000800000 */
[C---:B------:R-:W-:Y:S02]  /*87a0*/  ISETP.GT.AND P1, PT, R3.reuse, 0x20, PT ;  /* 0x000000200300780c */ /* 0x040fe40003f24270 */
[----:B------:R-:W-:Y:S02]  /*87b0*/  ISETP.GT.AND P0, PT, R3, 0x28, PT ;  /* 0x000000280300780c */ /* 0x000fe40003f04270 */
[----:B------:R-:W-:Y:S02]  /*87c0*/  FMNMX.FTZ R4, R7, R4, !PT ;  /* 0x0000000407047209 */ /* 0x000fe40007810000 */
        /* <DEDUP_REMOVED lines=8> */
[----:B------:R-:W-:Y:S02]  /*8850*/  FSEL R39, R39, -INF , P1 ;  /* 0xff80000027277808 */ /* 0x000fe40000800000 */
[----:B------:R-:W-:Y:S02]  /*8860*/  FSEL R51, R51, -INF , P0 ;  /* 0xff80000033337808 */ /* 0x000fe40000000000 */
[----:B------:R-:W-:Y:S02]  /*8870*/  FMNMX.FTZ R4, R20, R4, !PT ;  /* 0x0000000414047209 */ /* 0x000fe40007810000 */
[----:B------:R-:W-:Y:S02]  /*8880*/  ISETP.GT.AND P1, PT, R2, 0x28, PT ;  /* 0x000000280200780c */ /* 0x000fe40003f24270 */
[C---:B------:R-:W-:Y:S02]  /*8890*/  ISETP.GT.AND P2, PT, R3.reuse, 0x29, PT ;  /* 0x000000290300780c */ /* 0x040fe40003f44270 */
[----:B------:R-:W-:Y:S02]  /*88a0*/  ISETP.GT.AND P0, PT, R3, 0x30, PT ;  /* 0x000000300300780c */ /* 0x000fe40003f04270 */
[----:B------:R-:W-:Y:S02]  /*88b0*/  FSEL R50, R50, -INF , P1 ;  /* 0xff80000032327808 */ /* 0x000fe40000800000 */
[----:B------:R-:W-:Y:S02]  /*88c0*/  FMNMX.FTZ R4, R21, R4, !PT ;  /* 0x0000000415047209 */ /* 0x000fe40007810000 */
[----:B------:R-:W-:Y:S02]  /*88d0*/  FSEL R49, R49, -INF , P2 ;  /* 0xff80000031317808 */ /* 0x000fe40001000000 */
[----:B------:R-:W-:Y:S02]  /*88e0*/  ISETP.GT.AND P2, PT, R3, 0x31, PT ;  /* 0x000000310300780c */ /* 0x000fe40003f44270 */
[----:B------:R-:W-:Y:S02]  /*88f0*/  ISETP.GT.AND P1, PT, R2, 0x30, PT ;  /* 0x000000300200780c */ /* 0x000fe40003f24270 */
[----:B------:R-:W-:Y:S02]  /*8900*/  FSEL R52, R52, -INF , P0 ;  /* 0xff80000034347808 */ /* 0x000fe40000000000 */
[----:B------:R-:W-:Y:S02]  /*8910*/  ISETP.GT.AND P0, PT, R2, 0x31, PT ;  /* 0x000000310200780c */ /* 0x000fe40003f04270 */
[----:B------:R-:W-:Y:S02]  /*8920*/  FSEL R53, R53, -INF , P2 ;  /* 0xff80000035357808 */ /* 0x000fe40001000000 */
[----:B------:R-:W-:Y:S02]  /*8930*/  FSEL R54, R54, -INF , P1 ;  /* 0xff80000036367808 */ /* 0x000fe40000800000 */
[----:B------:R-:W-:Y:S02]  /*8940*/  FSEL R55, R55, -INF , P0 ;  /* 0xff80000037377808 */ /* 0x000fe40000000000 */
[----:B------:R-:W-:Y:S02]  /*8950*/  FMNMX.FTZ R4, R32, R4, !PT ;  /* 0x0000000420047209 */ /* 0x000fe40007810000 */
[C---:B------:R-:W-:Y:S02]  /*8960*/  ISETP.GT.AND P0, PT, R0.reuse, RZ, PT ;  /* 0x000000ff0000720c */ /* 0x040fe40003f04270 */
[----:B------:R-:W-:Y:S02]  /*8970*/  ISETP.GT.AND P2, PT, R0, 0x1, PT ;  /* 0x000000010000780c */ /* 0x000fe40003f44270 */
[----:B------:R-:W-:Y:S02]  /*8980*/  ISETP.GT.AND P1, PT, R182, RZ, PT ;  /* 0x000000ffb600720c */ /* 0x000fe40003f24270 */
[----:B------:R-:W-:Y:S02]  /*8990*/  FSEL R16, R8, -INF , P0 ;  /* 0xff80000008107808 */ /* 0x000fe40000000000 */
[----:B------:R-:W-:Y:S02]  /*89a0*/  FSEL R17, R9, -INF , P2 ;  /* 0xff80000009117808 */ /* 0x000fe40001000000 */
[----:B------:R-:W-:Y:S02]  /*89b0*/  FSEL R10, R10, -INF , P1 ;  /* 0xff8000000a0a7808 */ /* 0x000fe40000800000 */
[----:B------:R-:W-:Y:S02]  /*89c0*/  ISETP.GT.AND P0, PT, R182, 0x1, PT ;  /* 0x00000001b600780c */ /* 0x000fe40003f04270 */
[C---:B------:R-:W-:Y:S02]  /*89d0*/  ISETP.GT.AND P2, PT, R3.reuse, 0x38, PT ;  /* 0x000000380300780c */ /* 0x040fe40003f44270 */
        /* <DEDUP_REMOVED lines=22> */
[----:B------:R-:W-:Y:S01]  /*8b40*/  ISETP.GT.AND P0, PT, R0, 0x8, PT ;  /* 0x000000080000780c */ /* 0x000fe20003f04270 */
[----:B------:R-:W1:Y:S01]  /*8b50*/  SHFL.BFLY PT, R4, R186, 0x2, 0x1f ;  /* 0x0c401f00ba047f89 */ /* 0x000e6200000e0000 */
        /* <DEDUP_REMOVED lines=8> */
[----:B------:R-:W-:Y:S02]  /*8be0*/  FMNMX.FTZ R2, R38, R2, !PT ;  /* 0x0000000226027209 */ /* 0x000fe40007810000 */
[----:B------:R-:W-:Y:S02]  /*8bf0*/  FSEL R13, R13, -INF , P2 ;  /* 0xff8000000d0d7808 */ /* 0x000fe40001000000 */
[----:B------:R-:W-:Y:S02]  /*8c00*/  FSEL R15, R15, -INF , P0 ;  /* 0xff8000000f0f7808 */ /* 0x000fe40000000000 */
[----:B------:R-:W-:Y:S02]  /*8c10*/  ISETP.GT.AND P0, PT, R0, 0x10, PT ;  /* 0x000000100000780c */ /* 0x000fe40003f04270 */
        /* <DEDUP_REMOVED lines=8> */
[----:B------:R-:W-:Y:S02]  /*8ca0*/  FMNMX.FTZ R3, R24, R3, !PT ;  /* 0x0000000318037209 */ /* 0x000fe40007810000 */
        /* <DEDUP_REMOVED lines=9> */
[----:B------:R-:W-:Y:S02]  /*8d40*/  ISETP.GT.AND P2, PT, R0, 0x19, PT ;  /* 0x000000190000780c */ /* 0x000fe40003f44270 */
[----:B------:R-:W-:Y:S02]  /*8d50*/  FSEL R222, R26, -INF , P1 ;  /* 0xff8000001ade7808 */ /* 0x000fe40000800000 */
[----:B------:R-:W-:Y:S02]  /*8d60*/  FSEL R223, R31, -INF , P0 ;  /* 0xff8000001fdf7808 */ /* 0x000fe40000000000 */
[----:B------:R-:W-:Y:S02]  /*8d70*/  FMNMX.FTZ R2, R54, R2, !PT ;  /* 0x0000000236027209 */ /* 0x000fe40007810000 */
[----:B------:R-:W-:Y:S02]  /*8d80*/  ISETP.GT.AND P1, PT, R182, 0x18, PT ;  /* 0x00000018b600780c */ /* 0x000fe40003f24270 */
[----:B------:R-:W-:Y:S02]  /*8d90*/  FSEL R29, R29, -INF , P2 ;  /* 0xff8000001d1d7808 */ /* 0x000fe40001000000 */
[----:B------:R-:W-:Y:S02]  /*8da0*/  ISETP.GT.AND P0, PT, R0, 0x20, PT ;  /* 0x000000200000780c */ /* 0x000fe40003f04270 */
[----:B-1----:R-:W-:Y:S02]  /*8db0*/  FMNMX.FTZ R186, R4, R186, !PT ;  /* 0x000000ba04ba7209 */ /* 0x002fe40007810000 */
[----:B------:R-:W-:Y:S02]  /*8dc0*/  FMNMX.FTZ R4, R10, R188, !PT ;  /* 0x000000bc0a047209 */ /* 0x000fe40007810000 */
[----:B------:R-:W-:Y:S01]  /*8dd0*/  FMNMX.FTZ R3, R28, R3, !PT ;  /* 0x000000031c037209 */ /* 0x000fe20007810000 */
[----:B------:R-:W-:Y:S01]  /*8de0*/  SHFL.BFLY PT, R6, R186, 0x1, 0x1f ;  /* 0x0c201f00ba067f89 */ /* 0x000fe200000e0000 */
[----:B------:R-:W-:Y:S02]  /*8df0*/  FSEL R224, R30, -INF , P1 ;  /* 0xff8000001ee07808 */ /* 0x000fe40000800000 */
[----:B------:R-:W-:Y:S02]  /*8e00*/  ISETP.GT.AND P1, PT, R182, 0x20, PT ;  /* 0x00000020b600780c */ /* 0x000fe40003f24270 */
[----:B------:R-:W-:Y:S02]  /*8e10*/  FSEL R40, R40, -INF , P0 ;  /* 0xff80000028287808 */ /* 0x000fe40000000000 */
[----:B------:R-:W-:Y:S02]  /*8e20*/  FMNMX.FTZ R2, R55, R2, !PT ;  /* 0x0000000237027209 */ /* 0x000fe40007810000 */
[----:B------:R-:W-:Y:S02]  /*8e30*/  ISETP.GT.AND P2, PT, R0, 0x21, PT ;  /* 0x000000210000780c */ /* 0x000fe40003f44270 */
[----:B------:R-:W-:Y:S02]  /*8e40*/  FMNMX.FTZ R4, R11, R4, !PT ;  /* 0x000000040b047209 */ /* 0x000fe40007810000 */
[----:B------:R-:W-:Y:S02]  /*8e50*/  FMNMX.FTZ R3, R29, R3, !PT ;  /* 0x000000031d037209 */ /* 0x000fe40007810000 */
        /* <DEDUP_REMOVED lines=12> */
[----:B------:R-:W1:Y:S01]  /*8f20*/  SHFL.BFLY PT, R4, R185, 0x2, 0x1f ;  /* 0x0c401f00b9047f89 */ /* 0x000e6200000e0000 */
[----:B------:R-:W-:Y:S02]  /*8f30*/  ISETP.GT.AND P0, PT, R0, 0x29, PT ;  /* 0x000000290000780c */ /* 0x000fe40003f04270 */
[----:B------:R-:W-:Y:S02]  /*8f40*/  FSEL R56, R56, -INF , P2 ;  /* 0xff80000038387808 */ /* 0x000fe40001000000 */
[C---:B------:R-:W-:Y:S02]  /*8f50*/  ISETP.GT.AND P1, PT, R0.reuse, 0x31, PT ;  /* 0x000000310000780c */ /* 0x040fe40003f24270 */
[----:B------:R-:W-:Y:S02]  /*8f60*/  FSEL R45, R45, -INF , P0 ;  /* 0xff8000002d2d7808 */ /* 0x000fe40000000000 */
[C---:B------:R-:W-:Y:S02]  /*8f70*/  ISETP.GT.AND P0, PT, R0.reuse, 0x38, PT ;  /* 0x000000380000780c */ /* 0x040fe40003f04270 */
        /* <DEDUP_REMOVED lines=13> */
[----:B-1----:R-:W-:Y:S01]  /*9050*/  FMNMX.FTZ R185, R185, R4, !PT ;  /* 0x00000004b9b97209 */ /* 0x002fe20007810000 */
[----:B------:R-:W1:Y:S01]  /*9060*/  SHFL.BFLY PT, R3, R184, 0x2, 0x1f ;  /* 0x0c401f00b8037f89 */ /* 0x000e6200000e0000 */
[----:B------:R-:W-:Y:S02]  /*9070*/  FMNMX.FTZ R186, R186, R6, !PT ;  /* 0x00000006baba7209 */ /* 0x000fe40007810000 */
[----:B------:R-:W-:Y:S02]  /*9080*/  FMNMX.FTZ R2, R224, R2, !PT ;  /* 0x00000002e0027209 */ /* 0x000fe40007810000 */
[C---:B------:R-:W-:Y:S01]  /*9090*/  FSETP.NEU.FTZ.AND P2, PT, R186.reuse, -INF , PT ;  /* 0xff800000ba00780b */ /* 0x040fe20003f5d000 */
[----:B------:R-:W-:Y:S01]  /*90a0*/  FMUL.FTZ R8, R186, c[0x0][0x2d0] ;  /* 0x0000b400ba087a20 */ /* 0x000fe20000410000 */
[----:B------:R-:W-:Y:S01]  /*90b0*/  FMNMX.FTZ R2, R223, R2, !PT ;  /* 0x00000002df027209 */ /* 0x000fe20007810000 */
[----:B------:R-:W2:Y:S01]  /*90c0*/  SHFL.BFLY PT, R4, R185, 0x1, 0x1f ;  /* 0x0c201f00b9047f89 */ /* 0x000ea200000e0000 */
[----:B------:R-:W-:Y:S02]  /*90d0*/  ISETP.GT.AND P1, PT, R182, 0x28, PT ;  /* 0x00000028b600780c */ /* 0x000fe40003f24270 */
[----:B------:R-:W-:Y:S02]  /*90e0*/  FSEL R8, R8, RZ, P2 ;  /* 0x000000ff08087208 */ /* 0x000fe40001000000 */
[----:B------:R-:W-:Y:S02]  /*90f0*/  FMNMX.FTZ R0, R221, R2, !PT ;  /* 0x00000002dd007209 */ /* 0x000fe40007810000 */
[----:B------:R-:W-:Y:S01]  /*9100*/  FSEL R219, R46, -INF , P1 ;  /* 0xff8000002edb7808 */ /* 0x000fe20000800000 */
[--C-:B------:R-:W-:Y:S01]  /*9110*/  FFMA.FTZ R9, R183, c[0x0][0x2d0], -R8.reuse ;  /* 0x0000b400b7097a23 */ /* 0x100fe20000010808 */
[----:B------:R-:W-:Y:S01]  /*9120*/  FMNMX.FTZ R0, R220, R0, !PT ;  /* 0x00000000dc007209 */ /* 0x000fe20007810000 */
[--C-:B------:R-:W-:Y:S01]  /*9130*/  FFMA.FTZ R30, R20, c[0x0][0x2d0], -R8.reuse ;  /* 0x0000b400141e7a23 */ /* 0x100fe20000010808 */
[C---:B------:R-:W-:Y:S01]  /*9140*/  ISETP.GT.AND P1, PT, R182.reuse, 0x30, PT ;  /* 0x00000030b600780c */ /* 0x040fe20003f24270 */
[--C-:B------:R-:W-:Y:S01]  /*9150*/  FFMA.FTZ R235, R21, c[0x0][0x2d0], -R8.reuse ;  /* 0x0000b40015eb7a23 */ /* 0x100fe20000010808 */
[----:B------:R-:W-:Y:S01]  /*9160*/  FMNMX.FTZ R2, R219, R0, !PT ;  /* 0x00000000db027209 */ /* 0x000fe20007810000 */
[--C-:B------:R-:W-:Y:S01]  /*9170*/  FFMA.FTZ R0, R189, c[0x0][0x2d0], -R8.reuse ;  /* 0x0000b400bd007a23 */ /* 0x100fe20000010808 */
[----:B------:R-:W-:Y:S01]  /*9180*/  ISETP.GT.AND P0, PT, R182, 0x29, PT ;  /* 0x00000029b600780c */ /* 0x000fe20003f04270 */
[----:B------:R-:W-:Y:S01]  /*9190*/  MUFU.EX2 R9, R9 ;  /* 0x0000000900097308 */ /* 0x000fe20000000800 */
[----:B-1----:R-:W-:Y:S01]  /*91a0*/  FMNMX.FTZ R184, R184, R3, !PT ;  /* 0x00000003b8b87209 */ /* 0x002fe20007810000 */
[--C-:B------:R-:W-:Y:S01]  /*91b0*/  FFMA.FTZ R3, R191, c[0x0][0x2d0], -R8.reuse ;  /* 0x0000b400bf037a23 */ /* 0x100fe20000010808 */
[----:B------:R-:W-:Y:S01]  /*91c0*/  FSEL R216, R58, -INF , P1 ;  /* 0xff8000003ad87808 */ /* 0x000fe20000800000 */
[--C-:B------:R-:W-:Y:S01]  /*91d0*/  FFMA.FTZ R58, R37, c[0x0][0x2d0], -R8.reuse ;  /* 0x0000b400253a7a23 */ /* 0x100fe20000010808 */
[----:B------:R-:W-:Y:S01]  /*91e0*/  ISETP.GT.AND P1, PT, R182, 0x38, PT ;  /* 0x00000038b600780c */ /* 0x000fe20003f24270 */
[--C-:B------:R-:W-:Y:S01]  /*91f0*/  FFMA.FTZ R189, R49, c[0x0][0x2d0], -R8.reuse ;  /* 0x0000b40031bd7a23 */ /* 0x100fe20000010808 */
[----:B------:R-:W-:Y:S01]  /*9200*/  FSEL R218, R47, -INF , P0 ;  /* 0xff8000002fda7808 */ /* 0x000fe20000000000 */
[--C-:B------:R-:W-:Y:S01]  /*9210*/  FFMA.FTZ R46, R33, c[0x0][0x2d0], -R8.reuse ;  /* 0x0000b400212e7a23 */ /* 0x100fe20000010808 */
[----:B--2---:R-:W-:Y:S01]  /*9220*/  FMNMX.FTZ R185, R185, R4, !PT ;  /* 0x00000004b9b97209 */ /* 0x004fe20007810000 */
[----:B------:R1:W-:Y:S01]  /*9230*/  MUFU.EX2 R242, R3 ;  /* 0x0000000300f27308 */ /* 0x0003e20000000800 */
[----:B------:R-:W-:Y:S01]  /*9240*/  FSEL R214, R62, -INF , P1 ;  /* 0xff8000003ed67808 */ /* 0x000fe20000800000 */
[----:B------:R-:W2:Y:S01]  /*9250*/  SHFL.BFLY PT, R4, R184, 0x1, 0x1f ;  /* 0x0c201f00b8047f89 */ /* 0x000ea200000e0000 */
[C---:B------:R-:W-:Y:S01]  /*9260*/  FSETP.NEU.FTZ.AND P1, PT, R185.reuse, -INF , PT ;  /* 0xff800000b900780b */ /* 0x040fe20003f3d000 */
[----:B------:R-:W-:Y:S01]  /*9270*/  FMUL.FTZ R6, R185, c[0x0][0x2d0] ;  /* 0x0000b400b9067a20 */ /* 0x000fe20000410000 */
[----:B------:R-:W-:Y:S01]  /*9280*/  FMNMX.FTZ R2, R218, R2, !PT ;  /* 0x00000002da027209 */ /* 0x000fe20007810000 */
[--C-:B------:R-:W-:Y:S01]  /*9290*/  FFMA.FTZ R47, R36, c[0x0][0x2d0], -R8.reuse ;  /* 0x0000b400242f7a23 */ /* 0x100fe20000010808 */
[----:B------:R-:W-:Y:S01]  /*92a0*/  ISETP.GT.AND P0, PT, R182, 0x31, PT ;  /* 0x00000031b600780c */ /* 0x000fe20003f04270 */
[--C-:B------:R-:W-:Y:S01]  /*92b0*/  FFMA.FTZ R31, R32, c[0x0][0x2d0], -R8.reuse ;  /* 0x0000b400201f7a23 */ /* 0x100fe20000010808 */
[----:B------:R-:W-:Y:S01]  /*92c0*/  FSEL R6, R6, RZ, P1 ;  /* 0x000000ff06067208 */ /* 0x000fe20000800000 */
[----:B------:R3:W-:Y:S01]  /*92d0*/  MUFU.EX2 R217, R0 ;  /* 0x0000000000d97308 */ /* 0x0007e20000000800 */
[----:B------:R-:W-:Y:S01]  /*92e0*/  FSEL R215, R59, -INF , P0 ;  /* 0xff8000003bd77808 */ /* 0x000fe20000000000 */
[----:B------:R-:W-:Y:S01]  /*92f0*/  FFMA.FTZ R59, R53, c[0x0][0x2d0], -R8 ;  /* 0x0000b400353b7a23 */ /* 0x000fe20000010808 */
[----:B------:R-:W-:Y:S01]  /*9300*/  FMNMX.FTZ R2, R216, R2, !PT ;  /* 0x00000002d8027209 */ /* 0x000fe20007810000 */
[--C-:B------:R-:W-:Y:S01]  /*9310*/  FFMA.FTZ R232, R22, c[0x0][0x2d0], -R6.reuse ;  /* 0x0000b40016e87a23 */ /* 0x100fe20000010806 */
[----:B------:R-:W-:Y:S01]  /*9320*/  ISETP.GT.AND P0, PT, R182, 0x39, PT ;  /* 0x00000039b600780c */ /* 0x000fe20003f04270 */
[--C-:B------:R-:W-:Y:S01]  /*9330*/  FFMA.FTZ R231, R23, c[0x0][0x2d0], -R6.reuse ;  /* 0x0000b40017e77a23 */ /* 0x100fe20000010806 */
[----:B------:R-:W-:Y:S01]  /*9340*/  FMNMX.FTZ R2, R215, R2, !PT ;  /* 0x00000002d7027209 */ /* 0x000fe20007810000 */
[--C-:B------:R-:W-:Y:S01]  /*9350*/  FFMA.FTZ R230, R34, c[0x0][0x2d0], -R6.reuse ;  /* 0x0000b40022e67a23 */ /* 0x100fe20000010806 */
[----:B------:R-:W-:Y:S01]  /*9360*/  FSEL R183, R63, -INF , P0 ;  /* 0xff8000003fb77808 */ /* 0x000fe20000000000 */
[--C-:B------:R-:W-:Y:S02]  /*9370*/  FFMA.FTZ R228, R35, c[0x0][0x2d0], -R6.reuse ;  /* 0x0000b40023e47a23 */ /* 0x100fe40000010806 */
[--C-:B------:R-:W-:Y:S02]  /*9380*/  FFMA.FTZ R38, R38, c[0x0][0x2d0], -R6.reuse ;  /* 0x0000b40026267a23 */ /* 0x100fe40000010806 */
[--C-:B-1----:R-:W-:Y:S02]  /*9390*/  FFMA.FTZ R3, R190, c[0x0][0x2d0], -R6.reuse ;  /* 0x0000b400be037a23 */ /* 0x102fe40000010806 */
[--C-:B------:R-:W-:Y:S01]  /*93a0*/  FFMA.FTZ R39, R39, c[0x0][0x2d0], -R6.reuse ;  /* 0x0000b40027277a23 */ /* 0x100fe20000010806 */
[----:B--2---:R-:W-:Y:S01]  /*93b0*/  FMNMX.FTZ R184, R184, R4, !PT ;  /* 0x00000004b8b87209 */ /* 0x004fe20007810000 */
[----:B------:R1:W-:Y:S01]  /*93c0*/  MUFU.EX2 R211, R3 ;  /* 0x0000000300d37308 */ /* 0x0003e20000000800 */
[--C-:B------:R-:W-:Y:S01]  /*93d0*/  FFMA.FTZ R42, R50, c[0x0][0x2d0], -R6.reuse ;  /* 0x0000b400322a7a23 */ /* 0x100fe20000010806 */
[----:B------:R-:W-:Y:S01]  /*93e0*/  FSEL R4, R185, RZ, P1 ;  /* 0x000000ffb9047208 */ /* 0x000fe20000800000 */
[--C-:B------:R-:W-:Y:S01]  /*93f0*/  FFMA.FTZ R43, R51, c[0x0][0x2d0], -R6.reuse ;  /* 0x0000b400332b7a23 */ /* 0x100fe20000010806 */
[----:B------:R-:W-:Y:S01]  /*9400*/  FSETP.NEU.FTZ.AND P0, PT, R184, -INF , PT ;  /* 0xff800000b800780b */ /* 0x000fe20003f1d000 */
[----:B------:R-:W-:Y:S01]  /*9410*/  FFMA.FTZ R54, R54, c[0x0][0x2d0], -R6 ;  /* 0x0000b40036367a23 */ /* 0x000fe20000010806 */
[----:B---3--:R-:W-:Y:S01]  /*9420*/  FMNMX.FTZ R0, R214, R2, !PT ;  /* 0x00000002d6007209 */ /* 0x008fe20007810000 */
[----:B------:R-:W-:Y:S02]  /*9430*/  FFMA.FTZ R2, R7, c[0x0][0x2d0], -R8 ;  /* 0x0000b40007027a23 */ /* 0x000fe40000010808 */
[--C-:B------:R-:W-:Y:S01]  /*9440*/  FFMA.FTZ R55, R55, c[0x0][0x2d0], -R6.reuse ;  /* 0x0000b40037377a23 */ /* 0x100fe20000010806 */
[----:B------:R-:W-:Y:S01]  /*9450*/  FMNMX.FTZ R0, R183, R0, !PT ;  /* 0x00000000b7007209 */ /* 0x000fe20007810000 */
[----:B------:R2:W-:Y:S01]  /*9460*/  MUFU.EX2 R241, R2 ;  /* 0x0000000200f17308 */ /* 0x0005e20000000800 */
[--C-:B------:R-:W-:Y:S02]  /*9470*/  FFMA.FTZ R66, R66, c[0x0][0x2d0], -R6.reuse ;  /* 0x0000b40042427a23 */ /* 0x100fe40000010806 */
[----:B------:R-:W-:Y:S02]  /*9480*/  FFMA.FTZ R67, R67, c[0x0][0x2d0], -R6 ;  /* 0x0000b40043437a23 */ /* 0x000fe40000010806 */
[----:B------:R-:W-:Y:S02]  /*9490*/  FMUL.FTZ R7, R184, c[0x0][0x2d0] ;  /* 0x0000b400b8077a20 */ /* 0x000fe40000410000 */
[--C-:B------:R-:W-:Y:S02]  /*94a0*/  FFMA.FTZ R63, R48, c[0x0][0x2d0], -R8.reuse ;  /* 0x0000b400303f7a23 */ /* 0x100fe40000010808 */
[----:B------:R-:W-:Y:S01]  /*94b0*/  FFMA.FTZ R62, R52, c[0x0][0x2d0], -R8 ;  /* 0x0000b400343e7a23 */ /* 0x000fe20000010808 */
[----:B------:R-:W-:Y:S01]  /*94c0*/  FSEL R7, R7, RZ, P0 ;  /* 0x000000ff07077208 */ /* 0x000fe20000000000 */
[----:B------:R-:W-:Y:S02]  /*94d0*/  IMAD.MOV.U32 R34, RZ, RZ, R189 ;  /* 0x000000ffff227224 */ /* 0x000fe400078e00bd */
[--C-:B-1----:R-:W-:Y:S02]  /*94e0*/  FFMA.FTZ R3, R208, c[0x0][0x2d0], -R6.reuse ;  /* 0x0000b400d0037a23 */ /* 0x102fe40000010806 */
[--C-:B------:R-:W-:Y:S02]  /*94f0*/  FFMA.FTZ R229, R25, c[0x0][0x2d0], -R7.reuse ;  /* 0x0000b40019e57a23 */ /* 0x100fe40000010807 */
[----:B------:R1:W3:Y:S01]  /*9500*/  MUFU.EX2 R213, R3 ;  /* 0x0000000300d57308 */ /* 0x0002e20000000800 */
[--C-:B------:R-:W-:Y:S02]  /*9510*/  FFMA.FTZ R41, R41, c[0x0][0x2d0], -R7.reuse ;  /* 0x0000b40029297a23 */ /* 0x100fe40000010807 */
[--C-:B------:R-:W-:Y:S02]  /*9520*/  FFMA.FTZ R40, R40, c[0x0][0x2d0], -R7.reuse ;  /* 0x0000b40028287a23 */ /* 0x100fe40000010807 */
[--C-:B------:R-:W-:Y:S01]  /*9530*/  FFMA.FTZ R244, R56, c[0x0][0x2d0], -R7.reuse ;  /* 0x0000b40038f47a23 */ /* 0x100fe20000010807 */
[----:B--2---:R-:W2:Y:S01]  /*9540*/  SHFL.BFLY PT, R2, R0, 0x2, 0x1f ;  /* 0x0c401f0000027f89 */ /* 0x004ea200000e0000 */
[--C-:B------:R-:W-:Y:S02]  /*9550*/  FFMA.FTZ R243, R57, c[0x0][0x2d0], -R7.reuse ;  /* 0x0000b40039f37a23 */ /* 0x100fe40000010807 */
[--C-:B------:R-:W-:Y:S01]  /*9560*/  FFMA.FTZ R227, R29, c[0x0][0x2d0], -R7.reuse ;  /* 0x0000b4001de37a23 */ /* 0x100fe20000010807 */
[----:B------:R-:W-:Y:S01]  /*9570*/  MUFU.EX2 R229, R229 ;  /* 0x000000e500e57308 */ /* 0x000fe20000000800 */
[--C-:B------:R-:W-:Y:S02]  /*9580*/  FFMA.FTZ R44, R44, c[0x0][0x2d0], -R7.reuse ;  /* 0x0000b4002c2c7a23 */ /* 0x100fe40000010807 */
[--C-:B------:R-:W-:Y:S02]  /*9590*/  FFMA.FTZ R45, R45, c[0x0][0x2d0], -R7.reuse ;  /* 0x0000b4002d2d7a23 */ /* 0x100fe40000010807 */
[----:B-1----:R-:W-:Y:S01]  /*95a0*/  FFMA.FTZ R3, R19, c[0x0][0x2d0], -R6 ;  /* 0x0000b40013037a23 */ /* 0x002fe20000010806 */
[----:B---3--:R-:W-:Y:S01]  /*95b0*/  F2FP.PACK_AB R189, R213, R211 ;  /* 0x000000d3d5bd723e */ /* 0x008fe200000000ff */
[----:B------:R-:W-:Y:S03]  /*95c0*/  FFMA.FTZ R19, R65, c[0x0][0x2d0], -R8 ;  /* 0x0000b40041137a23 */ /* 0x000fe60000010808 */
[----:B------:R1:W-:Y:S01]  /*95d0*/  MUFU.EX2 R209, R3 ;  /* 0x0000000300d17308 */ /* 0x0003e20000000800 */
[----:B--2---:R-:W-:Y:S01]  /*95e0*/  FMNMX.FTZ R0, R0, R2, !PT ;  /* 0x0000000200007209 */ /* 0x004fe20007810000 */
[----:B------:R-:W-:Y:S02]  /*95f0*/  FFMA.FTZ R2, R18, c[0x0][0x2d0], -R6 ;  /* 0x0000b40012027a23 */ /* 0x000fe40000010806 */
[----:B------:R-:W2:Y:S01]  /*9600*/  LDL.LU R6, [R1+0xc] ;  /* 0x00000c0001067983 */ /* 0x000ea20000300800 */
[----:B------:R-:W-:Y:S05]  /*9610*/  FFMA.FTZ R18, R64, c[0x0][0x2d0], -R8 ;  /* 0x0000b40040127a23 */ /* 0x000fea0000010808 */
[----:B------:R3:W4:Y:S01]  /*9620*/  MUFU.EX2 R226, R2 ;  /* 0x0000000200e27308 */ /* 0x0007220000000800 */
[--C-:B-1----:R-:W-:Y:S09]  /*9630*/  FFMA.FTZ R3, R16, c[0x0][0x2d0], -R7.reuse ;  /* 0x0000b40010037a23 */ /* 0x102ff20000010807 */
[----:B------:R1:W-:Y:S01]  /*9640*/  MUFU.EX2 R210, R3 ;  /* 0x0000000300d27308 */ /* 0x0003e20000000800 */
[----:B---3--:R-:W3:Y:S01]  /*9650*/  SHFL.BFLY PT, R2, R0, 0x1, 0x1f ;  /* 0x0c201f0000027f89 */ /* 0x008ee200000e0000 */
[--C-:B-1----:R-:W-:Y:S08]  /*9660*/  FFMA.FTZ R3, R17, c[0x0][0x2d0], -R7.reuse ;  /* 0x0000b40011037a23 */ /* 0x102ff00000010807 */
[----:B------:R1:W-:Y:S01]  /*9670*/  MUFU.EX2 R212, R3 ;  /* 0x0000000300d47308 */ /* 0x0003e20000000800 */
[----:B---3--:R-:W-:Y:S01]  /*9680*/  FMNMX.FTZ R182, R2, R0, !PT ;  /* 0x0000000002b67209 */ /* 0x008fe20007810000 */
[--C-:B------:R-:W-:Y:S01]  /*9690*/  FFMA.FTZ R0, R12, c[0x0][0x2d0], -R7.reuse ;  /* 0x0000b4000c007a23 */ /* 0x100fe20000010807 */
[----:B----4-:R-:W-:Y:S01]  /*96a0*/  MOV R12, R226 ;  /* 0x000000e2000c7202 */ /* 0x010fe20000000f00 */
[----:B------:R-:W-:Y:S02]  /*96b0*/  FFMA.FTZ R2, R13, c[0x0][0x2d0], -R7 ;  /* 0x0000b4000d027a23 */ /* 0x000fe40000010807 */
[----:B------:R-:W-:Y:S02]  /*96c0*/  FMUL.FTZ R208, R182, c[0x0][0x2d0] ;  /* 0x0000b400b6d07a20 */ /* 0x000fe40000410000 */
[----:B------:R-:W-:Y:S02]  /*96d0*/  IMAD.MOV.U32 R13, RZ, RZ, R241 ;  /* 0x000000ffff0d7224 */ /* 0x000fe400078e00f1 */
[----:B------:R3:W-:Y:S01]  /*96e0*/  MUFU.EX2 R191, R0 ;  /* 0x0000000000bf7308 */ /* 0x0007e20000000800 */
[--C-:B------:R-:W-:Y:S02]  /*96f0*/  FFMA.FTZ R241, R61, c[0x0][0x2d0], -R7.reuse ;  /* 0x0000b4003df17a23 */ /* 0x100fe40000010807 */
[----:B------:R-:W-:Y:S07]  /*9700*/  FFMA.FTZ R226, R28, c[0x0][0x2d0], -R7 ;  /* 0x0000b4001ce27a23 */ /* 0x000fee0000010807 */
[----:B------:R4:W-:Y:S01]  /*9710*/  MUFU.EX2 R190, R2 ;  /* 0x0000000200be7308 */ /* 0x0009e20000000800 */
[----:B-1----:R-:W-:Y:S02]  /*9720*/  FSEL R3, R184, RZ, P0 ;  /* 0x000000ffb8037208 */ /* 0x002fe40000000000 */
[----:B------:R-:W-:Y:S02]  /*9730*/  PLOP3.LUT P0, PT, PT, PT, UP0, 0x80, 0x0 ;  /* 0x000000000000781c */ /* 0x000fe40003f0f008 */
[----:B---3--:R-:W-:Y:S02]  /*9740*/  FSEL R0, R186, RZ, P2 ;  /* 0x000000ffba007208 */ /* 0x008fe40001000000 */
[----:B------:R-:W-:Y:S03]  /*9750*/  FSETP.NEU.FTZ.AND P2, PT, R182, -INF , PT ;  /* 0xff800000b600780b */ /* 0x000fe60003f5d000 */
[----:B------:R-:W-:Y:S01]  /*9760*/  FADD.FTZ R0, -R0, R180 ;  /* 0x000000b400007221 */ /* 0x000fe20000010100 */
[----:B------:R-:W-:Y:S03]  /*9770*/  FSEL R208, R208, RZ, P2 ;  /* 0x000000ffd0d07208 */ /* 0x000fe60001000000 */
[----:B------:R-:W-:Y:S02]  /*9780*/  FMUL.FTZ R0, R0, c[0x0][0x2d0] ;  /* 0x0000b40000007a20 */ /* 0x000fe40000410000 */
[--C-:B----4-:R-:W-:Y:S02]  /*9790*/  FFMA.FTZ R2, R10, c[0x0][0x2d0], -R208.reuse ;  /* 0x0000b4000a027a23 */ /* 0x110fe400000108d0 */
[----:B------:R-:W-:Y:S02]  /*97a0*/  IMAD.MOV.U32 R10, RZ, RZ, R209 ;  /* 0x000000ffff0a7224 */ /* 0x000fe400078e00d1 */
[----:B------:R1:W-:Y:S01]  /*97b0*/  MUFU.EX2 R209, R2 ;  /* 0x0000000200d17308 */ /* 0x0003e20000000800 */
[--C-:B------:R-:W-:Y:S02]  /*97c0*/  FFMA.FTZ R5, R14, c[0x0][0x2d0], -R208.reuse ;  /* 0x0000b4000e057a23 */ /* 0x100fe400000108d0 */
[--C-:B------:R-:W-:Y:S07]  /*97d0*/  FFMA.FTZ R214, R214, c[0x0][0x2d0], -R208.reuse ;  /* 0x0000b400d6d67a23 */ /* 0x100fee00000108d0 */
[----:B------:R3:W-:Y:S01]  /*97e0*/  MUFU.EX2 R233, R5 ;  /* 0x0000000500e97308 */ /* 0x0007e20000000800 */
[----:B-1----:R-:W-:Y:S09]  /*97f0*/  FFMA.FTZ R2, R11, c[0x0][0x2d0], -R208 ;  /* 0x0000b4000b027a23 */ /* 0x002ff200000108d0 */
[----:B------:R1:W-:Y:S01]  /*9800*/  MUFU.EX2 R234, R2 ;  /* 0x0000000200ea7308 */ /* 0x0003e20000000800 */
[----:B---3--:R-:W-:Y:S02]  /*9810*/  FADD.FTZ R5, -R4, R181 ;  /* 0x000000b504057221 */ /* 0x008fe40000010100 */
[----:B------:R-:W-:Y:S02]  /*9820*/  FADD.FTZ R4, -R3, R187 ;  /* 0x000000bb03047221 */ /* 0x000fe40000010100 */
[----:B------:R-:W-:Y:S02]  /*9830*/  FFMA.FTZ R187, R24, c[0x0][0x2d0], -R7 ;  /* 0x0000b40018bb7a23 */ /* 0x000fe40000010807 */
[----:B------:R-:W3:Y:S01]  /*9840*/  LDSM.16.MT88.4 R24, [R237+0x100] ;  /* 0x00010000ed18783b */ /* 0x000ee20000004200 */
[----:B-1----:R-:W-:Y:S05]  /*9850*/  FSEL R2, R182, RZ, P2 ;  /* 0x000000ffb6027208 */ /* 0x002fea0001000000 */
[----:B------:R-:W-:Y:S01]  /*9860*/  FADD.FTZ R3, -R2, R188 ;  /* 0x000000bc02037221 */ /* 0x000fe20000010100 */
[----:B------:R-:W-:Y:S01]  /*9870*/  F2FP.PACK_AB R188, R217, R9 ;  /* 0x00000009d9bc723e */ /* 0x000fe200000000ff */
[----:B------:R-:W-:Y:S04]  /*9880*/  FFMA.FTZ R2, R15, c[0x0][0x2d0], -R208 ;  /* 0x0000b4000f027a23 */ /* 0x000fe800000108d0 */
[----:B------:R-:W-:Y:S10]  /*9890*/  MUFU.EX2 R236, R2 ;  /* 0x0000000200ec7308 */ /* 0x000ff40000000800 */
[----:B------:R1:W4:Y:S02]  /*98a0*/  MUFU.EX2 R2, R0 ;  /* 0x0000000000027308 */ /* 0x0003240000000800 */
[----:B-1----:R-:W-:Y:S02]  /*98b0*/  FMUL.FTZ R0, R5, c[0x0][0x2d0] ;  /* 0x0000b40005007a20 */ /* 0x002fe40000410000 */
[C---:B----4-:R-:W-:Y:S01]  /*98c0*/  FMUL.FTZ R37, R2.reuse, R149 ;  /* 0x0000009502257220 */ /* 0x050fe20000410000 */
[----:B------:R-:W-:Y:S05]  /*98d0*/  MOV R149, R10 ;  /* 0x0000000a00957202 */ /* 0x000fea0000000f00 */
[----:B------:R1:W4:Y:S01]  /*98e0*/  MUFU.EX2 R181, R0 ;  /* 0x0000000000b57308 */ /* 0x0003220000000800 */
[C---:B------:R-:W-:Y:S02]  /*98f0*/  FMUL.FTZ R36, R2.reuse, R148 ;  /* 0x0000009402247220 */ /* 0x040fe40000410000 */
[C---:B------:R-:W-:Y:S02]  /*9900*/  FMUL.FTZ R52, R2.reuse, R164 ;  /* 0x000000a402347220 */ /* 0x040fe40000410000 */
[C---:B------:R-:W-:Y:S01]  /*9910*/  FMUL.FTZ R53, R2.reuse, R165 ;  /* 0x000000a502357220 */ /* 0x040fe20000410000 */
[----:B------:R-:W-:Y:S01]  /*9920*/  MOV R165, R191 ;  /* 0x000000bf00a57202 */ /* 0x000fe20000000f00 */
[----:B------:R-:W-:Y:S01]  /*9930*/  IMAD.MOV.U32 R164, RZ, RZ, R190 ;  /* 0x000000ffffa47224 */ /* 0x000fe200078e00be */
[----:B------:R-:W-:Y:S01]  /*9940*/  F2FP.PACK_AB R191, R149, R12 ;  /* 0x0000000c95bf723e */ /* 0x000fe200000000ff */
[----:B------:R-:W-:Y:S01]  /*9950*/  FMUL.FTZ R5, R2, R193 ;  /* 0x000000c102057220 */ /* 0x000fe20000410000 */
[----:B------:R-:W-:Y:S01]  /*9960*/  F2FP.PACK_AB R193, R234, R209 ;  /* 0x000000d1eac1723e */ /* 0x000fe200000000ff */
[C---:B------:R-:W-:Y:S01]  /*9970*/  FMUL.FTZ R16, R2.reuse, R196 ;  /* 0x000000c402107220 */ /* 0x040fe20000410000 */
[----:B------:R-:W-:Y:S01]  /*9980*/  MOV R196, R67 ;  /* 0x0000004300c47202 */ /* 0x000fe20000000f00 */
[C---:B------:R-:W-:Y:S02]  /*9990*/  FMUL.FTZ R17, R2.reuse, R197 ;  /* 0x000000c502117220 */ /* 0x040fe40000410000 */
[C---:B------:R-:W-:Y:S01]  /*99a0*/  FMUL.FTZ R65, R2.reuse, R177 ;  /* 0x000000b102417220 */ /* 0x040fe20000410000 */
[----:B------:R-:W-:Y:S01]  /*99b0*/  MOV R177, R59 ;  /* 0x0000003b00b17202 */ /* 0x000fe20000000f00 */
[C---:B------:R-:W-:Y:S02]  /*99c0*/  FMUL.FTZ R20, R2.reuse, R132 ;  /* 0x0000008402147220 */ /* 0x040fe40000410000 */
[C---:B------:R-:W-:Y:S02]  /*99d0*/  FMUL.FTZ R21, R2.reuse, R133 ;  /* 0x0000008502157220 */ /* 0x040fe40000410000 */
[C---:B------:R-:W-:Y:S01]  /*99e0*/  FMUL.FTZ R49, R2.reuse, R161 ;  /* 0x000000a102317220 */ /* 0x040fe20000410000 */
[----:B------:R-:W-:Y:S01]  /*99f0*/  MOV R161, R30 ;  /* 0x0000001e00a17202 */ /* 0x000fe20000000f00 */
[----:B------:R-:W-:Y:S02]  /*9a00*/  FMUL.FTZ R32, R2, R144 ;  /* 0x0000009002207220 */ /* 0x000fe40000410000 */
[----:B-1----:R-:W-:Y:S02]  /*9a10*/  FMUL.FTZ R0, R4, c[0x0][0x2d0] ;  /* 0x0000b40004007a20 */ /* 0x002fe40000410000 */
[----:B------:R-:W-:Y:S01]  /*9a20*/  FMUL.FTZ R4, R2, R192 ;  /* 0x000000c002047220 */ /* 0x000fe20000410000 */
[----:B------:R-:W-:Y:S01]  /*9a30*/  F2FP.PACK_AB R192, R212, R210 ;  /* 0x000000d2d4c0723e */ /* 0x000fe200000000ff */
[----:B------:R1:W1:Y:S01]  /*9a40*/  MUFU.EX2 R180, R0 ;  /* 0x0000000000b47308 */ /* 0x0002620000000800 */
[C---:B----4-:R-:W-:Y:S02]  /*9a50*/  FMUL.FTZ R22, R181.reuse, R134 ;  /* 0x00000086b5167220 */ /* 0x050fe40000410000 */
[C---:B------:R-:W-:Y:S02]  /*9a60*/  FMUL.FTZ R23, R181.reuse, R135 ;  /* 0x00000087b5177220 */ /* 0x040fe40000410000 */
[C---:B------:R-:W-:Y:S01]  /*9a70*/  FMUL.FTZ R33, R2.reuse, R145 ;  /* 0x0000009102217220 */ /* 0x040fe20000410000 */
[----:B------:R-:W-:Y:S01]  /*9a80*/  LDSM.16.MT88.4 R132, [R239+0x100] ;  /* 0x00010000ef84783b */ /* 0x000fe20000004200 */
[C---:B------:R-:W-:Y:S01]  /*9a90*/  FMUL.FTZ R35, R181.reuse, R147 ;  /* 0x00000093b5237220 */ /* 0x040fe20000410000 */
[----:B------:R-:W-:Y:S01]  /*9aa0*/  MOV R145, R44 ;  /* 0x0000002c00917202 */ /* 0x000fe20000000f00 */
[----:B------:R-:W-:Y:S01]  /*9ab0*/  IMAD.MOV.U32 R144, RZ, RZ, R47 ;  /* 0x000000ffff907224 */ /* 0x000fe200078e002f */
        /* <DEDUP_REMOVED lines=9> */
[----:B-1----:R-:W-:Y:S01]  /*9b50*/  FMUL.FTZ R0, R3, c[0x0][0x2d0] ;  /* 0x0000b40003007a20 */ /* 0x002fe20000410000 */
[----:B------:R-:W-:Y:S01]  /*9b60*/  MOV R3, R242 ;  /* 0x000000f200037202 */ /* 0x000fe20000000f00 */
[C---:B------:R-:W-:Y:S01]  /*9b70*/  FMUL.FTZ R8, R180.reuse, R200 ;  /* 0x000000c8b4087220 */ /* 0x040fe20000410000 */
[----:B------:R-:W-:Y:S01]  /*9b80*/  MOV R200, R12 ;  /* 0x0000000c00c87202 */ /* 0x000fe20000000f00 */
[C---:B------:R-:W-:Y:S01]  /*9b90*/  FMUL.FTZ R12, R180.reuse, R204 ;  /* 0x000000ccb40c7220 */ /* 0x040fe20000410000 */
[----:B------:R-:W-:Y:S01]  /*9ba0*/  F2FP.PACK_AB R190, R3, R13 ;  /* 0x0000000d03be723e */ /* 0x000fe200000000ff */
[----:B------:R-:W1:Y:S01]  /*9bb0*/  MUFU.EX2 R0, R0 ;  /* 0x0000000000007308 */ /* 0x000e620000000800 */
[----:B------:R-:W-:Y:S02]  /*9bc0*/  IMAD.MOV.U32 R204, RZ, RZ, R13 ;  /* 0x000000ffffcc7224 */ /* 0x000fe400078e000d */
[----:B------:R-:W-:Y:S01]  /*9bd0*/  FMUL.FTZ R13, R180, R205 ;  /* 0x000000cdb40d7220 */ /* 0x000fe20000410000 */
[----:B------:R-:W-:Y:S01]  /*9be0*/  MOV R205, R19 ;  /* 0x0000001300cd7202 */ /* 0x000fe20000000f00 */
[C---:B------:R-:W-:Y:S02]  /*9bf0*/  FMUL.FTZ R19, R181.reuse, R199 ;  /* 0x000000c7b5137220 */ /* 0x040fe40000410000 */
[----:B------:R-:W-:Y:S02]  /*9c00*/  IMAD.MOV.U32 R199, RZ, RZ, R42 ;  /* 0x000000ffffc77224 */ /* 0x000fe400078e002a */
[----:B------:R-:W-:Y:S02]  /*9c10*/  FFMA.FTZ R242, R60, c[0x0][0x2d0], -R7 ;  /* 0x0000b4003cf27a23 */ /* 0x000fe40000010807 */
[C---:B------:R-:W-:Y:S01]  /*9c20*/  FMUL.FTZ R7, R181.reuse, R195 ;  /* 0x000000c3b5077220 */ /* 0x040fe20000410000 */
[----:B------:R-:W-:Y:S01]  /*9c30*/  F2FP.PACK_AB R195, R236, R233 ;  /* 0x000000e9ecc3723e */ /* 0x000fe200000000ff */
[C---:B------:R-:W-:Y:S01]  /*9c40*/  FMUL.FTZ R28, R180.reuse, R140 ;  /* 0x0000008cb41c7220 */ /* 0x040fe20000410000 */
[----:B------:R-:W-:Y:S01]  /*9c50*/  MOV R140, R46 ;  /* 0x0000002e008c7202 */ /* 0x000fe20000000f00 */
[C---:B------:R-:W-:Y:S02]  /*9c60*/  FMUL.FTZ R29, R180.reuse, R141 ;  /* 0x0000008db41d7220 */ /* 0x040fe40000410000 */
[----:B------:R-:W-:Y:S02]  /*9c70*/  IMAD.MOV.U32 R141, RZ, RZ, R31 ;  /* 0x000000ffff8d7224 */ /* 0x000fe400078e001f */
[----:B------:R-:W-:Y:S02]  /*9c80*/  FMUL.FTZ R44, R180, R156 ;  /* 0x0000009cb42c7220 */ /* 0x000fe40000410000 */
[C---:B------:R-:W-:Y:S02]  /*9c90*/  FMUL.FTZ R81, R2.reuse, R81 ;  /* 0x0000005102517220 */ /* 0x040fe40000410000 */
[----:B------:R-:W-:Y:S02]  /*9ca0*/  FMUL.FTZ R84, R2, R84 ;  /* 0x0000005402547220 */ /* 0x000fe40000410000 */
[C---:B-1----:R-:W-:Y:S02]  /*9cb0*/  FMUL.FTZ R14, R0.reuse, R206 ;  /* 0x000000ce000e7220 */ /* 0x042fe40000410000 */
[C---:B------:R-:W-:Y:S01]  /*9cc0*/  FMUL.FTZ R15, R0.reuse, R207 ;  /* 0x000000cf000f7220 */ /* 0x040fe20000410000 */
[----:B------:R-:W-:Y:S01]  /*9cd0*/  MOV R207, R41 ;  /* 0x0000002900cf7202 */ /* 0x000fe20000000f00 */
[----:B------:R-:W-:Y:S02]  /*9ce0*/  IMAD.MOV.U32 R206, RZ, RZ, R18 ;  /* 0x000000ffffce7224 */ /* 0x000fe400078e0012 */
[C---:B------:R-:W-:Y:S01]  /*9cf0*/  FMUL.FTZ R18, R181.reuse, R198 ;  /* 0x000000c6b5127220 */ /* 0x040fe20000410000 */
[----:B------:R-:W-:Y:S01]  /*9d00*/  MOV R198, R43 ;  /* 0x0000002b00c67202 */ /* 0x000fe20000000f00 */
[C---:B------:R-:W-:Y:S01]  /*9d10*/  FMUL.FTZ R10, R0.reuse, R202 ;  /* 0x000000ca000a7220 */ /* 0x040fe20000410000 */
[----:B------:R-:W-:Y:S01]  /*9d20*/  MOV R202, R38 ;  /* 0x0000002600ca7202 */ /* 0x000fe20000000f00 */
[----:B------:R-:W-:Y:S01]  /*9d30*/  FMUL.FTZ R11, R0, R203 ;  /* 0x000000cb000b7220 */ /* 0x000fe20000410000 */
[----:B------:R-:W-:Y:S01]  /*9d40*/  MOV R147, R198 ;  /* 0x000000c600937202 */ /* 0x000fe20000000f00 */
[----:B------:R-:W-:Y:S02]  /*9d50*/  IMAD.MOV.U32 R203, RZ, RZ, R58 ;  /* 0x000000ffffcb7224 */ /* 0x000fe400078e003a */
[----:B------:R-:W-:Y:S01]  /*9d60*/  LDSM.16.MT88.4 R56, [R240+0x100] ;  /* 0x00010000f038783b */ /* 0x000fe20000004200 */
[----:B--2---:R-:W-:Y:S01]  /*9d70*/  FFMA.FTZ R148, R2, R6, R9 ;  /* 0x0000000602947223 */ /* 0x004fe20000010009 */
[----:B------:R-:W-:Y:S01]  /*9d80*/  MUFU.EX2 R202, R202 ;  /* 0x000000ca00ca7308 */ /* 0x000fe20000000800 */
[----:B------:R-:W-:Y:S02]  /*9d90*/  FMUL.FTZ R9, R180, R201 ;  /* 0x000000c9b4097220 */ /* 0x000fe40000410000 */
[----:B------:R-:W-:Y:S02]  /*9da0*/  IMAD.MOV.U32 R201, RZ, RZ, R40 ;  /* 0x000000ffffc97224 */ /* 0x000fe400078e0028 */
[C---:B------:R-:W-:Y:S01]  /*9db0*/  FMUL.FTZ R6, R181.reuse, R194 ;  /* 0x000000c2b5067220 */ /* 0x040fe20000410000 */
[----:B------:R-:W1:Y:S01]  /*9dc0*/  LDSM.16.MT88.4 R40, [R238+0x100] ;  /* 0x00010000ee28783b */ /* 0x000e620000004200 */
[----:B------:R-:W-:Y:S01]  /*9dd0*/  FMUL.FTZ R46, R0, R158 ;  /* 0x0000009e002e7220 */ /* 0x000fe20000410000 */
[----:B------:R-:W-:Y:S01]  /*9de0*/  F2FP.PACK_AB R194, R164, R165 ;  /* 0x000000a5a4c2723e */ /* 0x000fe200000000ff */
[----:B------:R-:W-:Y:S01]  /*9df0*/  IMAD.MOV.U32 R197, RZ, RZ, R66 ;  /* 0x000000ffffc57224 */ /* 0x000fe200078e0042 */
[----:B------:R-:W-:Y:S01]  /*9e00*/  MUFU.EX2 R201, R201 ;  /* 0x000000c900c97308 */ /* 0x000fe20000000800 */
[--C-:B------:R-:W-:Y:S01]  /*9e10*/  FFMA.FTZ R156, R218, c[0x0][0x2d0], -R208.reuse ;  /* 0x0000b400da9c7a23 */ /* 0x100fe200000108d0 */
[-C--:B---3--:R-:W-:Y:S01]  /*9e20*/  HMMA.16816.F32 R4, R188, R24.reuse, R4 ;  /* 0x00000018bc04723c */ /* 0x088fe20000001804 */
[C---:B------:R-:W-:Y:S01]  /*9e30*/  FMUL.FTZ R30, R0.reuse, R142 ;  /* 0x0000008e001e7220 */ /* 0x040fe20000410000 */
[----:B------:R-:W2:Y:S01]  /*9e40*/  LDL.LU R158, [R1+0x40] ;  /* 0x00004000019e7983 */ /* 0x000ea20000300800 */
[C---:B------:R-:W-:Y:S02]  /*9e50*/  FMUL.FTZ R31, R0.reuse, R143 ;  /* 0x0000008f001f7220 */ /* 0x040fe40000410000 */
[C---:B------:R-:W-:Y:S02]  /*9e60*/  FMUL.FTZ R38, R181.reuse, R150 ;  /* 0x00000096b5267220 */ /* 0x040fe40000410000 */
[----:B------:R-:W-:Y:S01]  /*9e70*/  IMAD.MOV.U32 R150, RZ, RZ, R207 ;  /* 0x000000ffff967224 */ /* 0x000fe200078e00cf */
[C---:B------:R-:W-:Y:S01]  /*9e80*/  HMMA.16816.F32 R8, R192.reuse, R24, R8 ;  /* 0x00000018c008723c */ /* 0x040fe20000001808 */
[----:B------:R-:W-:Y:S03]  /*9e90*/  FMUL.FTZ R47, R0, R159 ;  /* 0x0000009f002f7220 */ /* 0x000fe60000410000 */
[C---:B------:R-:W-:Y:S01]  /*9ea0*/  FMUL.FTZ R85, R2.reuse, R85 ;  /* 0x0000005502557220 */ /* 0x040fe20000410000 */
[----:B------:R-:W-:Y:S01]  /*9eb0*/  MOV R207, R206 ;  /* 0x000000ce00cf7202 */ /* 0x000fe20000000f00 */
[----:B------:R-:W-:Y:S02]  /*9ec0*/  FMUL.FTZ R96, R2, R96 ;  /* 0x0000006002607220 */ /* 0x000fe40000410000 */
[-C--:B------:R-:W-:Y:S01]  /*9ed0*/  HMMA.16816.F32 R12, R192, R26.reuse, R12 ;  /* 0x0000001ac00c723c */ /* 0x080fe2000000180c */
[C---:B------:R-:W-:Y:S03]  /*9ee0*/  FMUL.FTZ R24, R180.reuse, R136 ;  /* 0x00000088b4187220 */ /* 0x040fe60000410000 */
[----:B------:R-:W-:Y:S01]  /*9ef0*/  MOV R136, R34 ;  /* 0x0000002200887202 */ /* 0x000fe20000000f00 */
[----:B------:R-:W-:Y:S02]  /*9f00*/  FMUL.FTZ R25, R180, R137 ;  /* 0x00000089b4197220 */ /* 0x000fe40000410000 */
[----:B------:R-:W-:Y:S01]  /*9f10*/  IMAD.MOV.U32 R137, RZ, RZ, R63 ;  /* 0x000000ffff897224 */ /* 0x000fe200078e003f */
[C---:B------:R-:W-:Y:S01]  /*9f20*/  HMMA.16816.F32 R16, R188.reuse, R26, R16 ;  /* 0x0000001abc10723c */ /* 0x040fe20000001810 */
[----:B------:R-:W-:Y:S03]  /*9f30*/  MOV R143, R136 ;  /* 0x00000088008f7202 */ /* 0x000fe60000000f00 */
[----:B------:R-:W-:Y:S01]  /*9f40*/  IMAD.MOV.U32 R142, RZ, RZ, R137 ;  /* 0x000000ffff8e7224 */ /* 0x000fe200078e0089 */
[----:B------:R-:W-:Y:S01]  /*9f50*/  MOV R163, R143 ;  /* 0x0000008f00a37202 */ /* 0x000fe20000000f00 */
[C---:B------:R-:W-:Y:S02]  /*9f60*/  FMUL.FTZ R34, R181.reuse, R146 ;  /* 0x00000092b5227220 */ /* 0x040fe40000410000 */
[----:B------:R-:W-:Y:S01]  /*9f70*/  IMAD.MOV.U32 R146, RZ, RZ, R199 ;  /* 0x000000ffff927224 */ /* 0x000fe200078e00c7 */
[-C--:B-1----:R-:W-:Y:S02]  /*9f80*/  HMMA.16816.F32 R20, R188, R40.reuse, R20 ;  /* 0x00000028bc14723c */ /* 0x082fe40000001814 */
[----:B------:R-:W-:Y:S01]  /*9f90*/  MUFU.EX2 R163, R163 ;  /* 0x000000a300a37308 */ /* 0x000fe20000000800 */
[C---:B------:R-:W-:Y:S01]  /*9fa0*/  FMUL.FTZ R26, R0.reuse, R138 ;  /* 0x0000008a001a7220 */ /* 0x040fe20000410000 */
[----:B------:R-:W-:Y:S01]  /*9fb0*/  MOV R138, R39 ;  /* 0x00000027008a7202 */ /* 0x000fe20000000f00 */
[----:B------:R-:W-:Y:S02]  /*9fc0*/  FMUL.FTZ R27, R0, R139 ;  /* 0x0000008b001b7220 */ /* 0x000fe40000410000 */
[----:B------:R-:W-:Y:S02]  /*9fd0*/  IMAD.MOV.U32 R139, RZ, RZ, R45 ;  /* 0x000000ffff8b7224 */ /* 0x000fe400078e002d */
[----:B------:R-:W-:Y:S02]  /*9fe0*/  FMUL.FTZ R45, R180, R157 ;  /* 0x0000009db42d7220 */ /* 0x000fe40000410000 */
[----:B------:R-:W3:Y:S01]  /*9ff0*/  LDL.LU R157, [R1+0x14] ;  /* 0x00001400019d7983 */ /* 0x000ee20000300800 */
[C---:B------:R-:W-:Y:S01]  /*a000*/  HMMA.16816.F32 R24, R192.reuse, R40, R24 ;  /* 0x00000028c018723c */ /* 0x040fe20000001818 */
[----:B------:R-:W-:Y:S01]  /*a010*/  FMUL.FTZ R39, R181, R151 ;  /* 0x00000097b5277220 */ /* 0x000fe20000410000 */
[----:B------:R-:W-:Y:S01]  /*a020*/  MOV R151, R204 ;  /* 0x000000cc00977202 */ /* 0x000fe20000000f00 */
[C---:B------:R-:W-:Y:S01]  /*a030*/  FMUL.FTZ R97, R2.reuse, R97 ;  /* 0x0000006102617220 */ /* 0x040fe20000410000 */
[----:B------:R-:W-:Y:S01]  /*a040*/  MUFU.EX2 R204, R226 ;  /* 0x000000e200cc7308 */ /* 0x000fe20000000800 */
[----:B------:R-:W-:Y:S01]  /*a050*/  FMUL.FTZ R100, R2, R100 ;  /* 0x0000006402647220 */ /* 0x000fe20000410000 */
[----:B------:R-:W-:Y:S01]  /*a060*/  MOV R159, R151 ;  /* 0x00000097009f7202 */ /* 0x000fe20000000f00 */
[----:B------:R-:W-:Y:S01]  /*a070*/  FMUL.FTZ R40, R180, R152 ;  /* 0x00000098b4287220 */ /* 0x000fe20000410000 */
[-C--:B------:R-:W-:Y:S01]  /*a080*/  HMMA.16816.F32 R28, R192, R42.reuse, R28 ;  /* 0x0000002ac01c723c */ /* 0x080fe2000000181c */
[--C-:B------:R-:W-:Y:S03]  /*a090*/  FFMA.FTZ R152, R220, c[0x0][0x2d0], -R208.reuse ;  /* 0x0000b400dc987a23 */ /* 0x100fe600000108d0 */
[----:B------:R-:W-:Y:S02]  /*a0a0*/  FMUL.FTZ R41, R180, R153 ;  /* 0x00000099b4297220 */ /* 0x000fe40000410000 */
[----:B------:R-:W-:Y:S01]  /*a0b0*/  FFMA.FTZ R153, R219, c[0x0][0x2d0], -R208 ;  /* 0x0000b400db997a23 */ /* 0x000fe200000108d0 */
[----:B------:R-:W-:Y:S01]  /*a0c0*/  MUFU.EX2 R226, R243 ;  /* 0x000000f300e27308 */ /* 0x000fe20000000800 */
[C---:B------:R-:W-:Y:S01]  /*a0d0*/  HMMA.16816.F32 R32, R188.reuse, R42, R32 ;  /* 0x0000002abc20723c */ /* 0x040fe20000001820 */
[C---:B------:R-:W-:Y:S03]  /*a0e0*/  FMUL.FTZ R101, R2.reuse, R101 ;  /* 0x0000006502657220 */ /* 0x040fe60000410000 */
[C---:B------:R-:W-:Y:S02]  /*a0f0*/  FMUL.FTZ R112, R2.reuse, R112 ;  /* 0x0000007002707220 */ /* 0x040fe40000410000 */
[----:B------:R-:W-:Y:S02]  /*a100*/  FMUL.FTZ R113, R2, R113 ;  /* 0x0000007102717220 */ /* 0x000fe40000410000 */
[-C--:B------:R-:W-:Y:S01]  /*a110*/  HMMA.16816.F32 R36, R188, R56.reuse, R36 ;  /* 0x00000038bc24723c */ /* 0x080fe20000001824 */
[C---:B------:R-:W-:Y:S02]  /*a120*/  FMUL.FTZ R43, R0.reuse, R155 ;  /* 0x0000009b002b7220 */ /* 0x040fe40000410000 */
[----:B------:R-:W4:Y:S01]  /*a130*/  LDL.LU R155, [R1+0x10] ;  /* 0x00001000019b7983 */ /* 0x000f220000300800 */
[----:B------:R-:W-:Y:S02]  /*a140*/  FMUL.FTZ R42, R0, R154 ;  /* 0x0000009a002a7220 */ /* 0x000fe40000410000 */
[----:B------:R-:W-:Y:S02]  /*a150*/  IMAD.MOV.U32 R160, RZ, RZ, R55 ;  /* 0x000000ffffa07224 */ /* 0x000fe400078e0037 */
[C---:B------:R-:W-:Y:S02]  /*a160*/  FMUL.FTZ R55, R181.reuse, R167 ;  /* 0x000000a7b5377220 */ /* 0x040fe40000410000 */
[----:B------:R1:W-:Y:S01]  /*a170*/  MUFU.EX2 R167, R235 ;  /* 0x000000eb00a77308 */ /* 0x0003e20000000800 */
[C---:B------:R-:W-:Y:S01]  /*a180*/  HMMA.16816.F32 R40, R192.reuse, R56, R40 ;  /* 0x00000038c028723c */ /* 0x040fe20000001828 */
[----:B------:R-:W-:Y:S02]  /*a190*/  IMAD.MOV.U32 R176, RZ, RZ, R62 ;  /* 0x000000ffffb07224 */ /* 0x000fe400078e003e */
[C---:B------:R-:W-:Y:S02]  /*a1a0*/  FMUL.FTZ R60, R180.reuse, R172 ;  /* 0x000000acb43c7220 */ /* 0x040fe40000410000 */
[C---:B------:R-:W-:Y:S02]  /*a1b0*/  FMUL.FTZ R61, R180.reuse, R173 ;  /* 0x000000adb43d7220 */ /* 0x040fe40000410000 */
[C---:B------:R-:W-:Y:S01]  /*a1c0*/  FMUL.FTZ R56, R180.reuse, R168 ;  /* 0x000000a8b4387220 */ /* 0x040fe20000410000 */
[-C--:B------:R-:W-:Y:S01]  /*a1d0*/  HMMA.16816.F32 R44, R192, R58.reuse, R44 ;  /* 0x0000003ac02c723c */ /* 0x080fe2000000182c */
[----:B------:R-:W-:Y:S01]  /*a1e0*/  FMUL.FTZ R57, R180, R169 ;  /* 0x000000a9b4397220 */ /* 0x000fe20000410000 */
[----:B------:R1:W-:Y:S02]  /*a1f0*/  MUFU.EX2 R172, R140 ;  /* 0x0000008c00ac7308 */ /* 0x0003e40000000800 */
[C---:B------:R-:W-:Y:S02]  /*a200*/  FMUL.FTZ R62, R0.reuse, R174 ;  /* 0x000000ae003e7220 */ /* 0x040fe40000410000 */
[----:B------:R-:W-:Y:S02]  /*a210*/  FMUL.FTZ R63, R0, R175 ;  /* 0x000000af003f7220 */ /* 0x000fe40000410000 */
[C---:B------:R-:W-:Y:S01]  /*a220*/  HMMA.16816.F32 R48, R188.reuse, R58, R48 ;  /* 0x0000003abc30723c */ /* 0x040fe20000001830 */
[C---:B------:R-:W-:Y:S03]  /*a230*/  FMUL.FTZ R116, R2.reuse, R116 ;  /* 0x0000007402747220 */ /* 0x040fe60000410000 */
[C---:B------:R-:W-:Y:S01]  /*a240*/  FMUL.FTZ R117, R2.reuse, R117 ;  /* 0x0000007502757220 */ /* 0x040fe20000410000 */
[----:B------:R1:W-:Y:S01]  /*a250*/  MUFU.EX2 R169, R141 ;  /* 0x0000008d00a97308 */ /* 0x0003e20000000800 */
[C---:B------:R-:W-:Y:S02]  /*a260*/  FMUL.FTZ R128, R2.reuse, R128 ;  /* 0x0000008002807220 */ /* 0x040fe40000410000 */
[----:B------:R-:W-:Y:S01]  /*a270*/  FMUL.FTZ R129, R2, R129 ;  /* 0x0000008102817220 */ /* 0x000fe20000410000 */
[----:B------:R-:W-:Y:S03]  /*a280*/  MOV R2, R54 ;  /* 0x0000003600027202 */ /* 0x000fe60000000f00 */
[C---:B------:R-:W-:Y:S01]  /*a290*/  FMUL.FTZ R54, R181.reuse, R166 ;  /* 0x000000a6b5367220 */ /* 0x040fe20000410000 */
[----:B------:R-:W-:Y:S01]  /*a2a0*/  MOV R199, R2 ;  /* 0x0000000200c77202 */ /* 0x000fe20000000f00 */
[----:B------:R-:W-:Y:S01]  /*a2b0*/  FFMA.FTZ R2, R222, c[0x0][0x2d0], -R208 ;  /* 0x0000b400de027a23 */ /* 0x000fe200000108d0 */
[----:B------:R1:W-:Y:S02]  /*a2c0*/  MUFU.EX2 R168, R231 ;  /* 0x000000e700a87308 */ /* 0x0003e40000000800 */
[----:B-1----:R-:W-:Y:S02]  /*a2d0*/  IMAD.MOV.U32 R235, RZ, RZ, R146 ;  /* 0x000000ffffeb7224 */ /* 0x002fe400078e0092 */
[----:B------:R-:W-:Y:S01]  /*a2e0*/  IMAD.MOV.U32 R140, RZ, RZ, R139 ;  /* 0x000000ffff8c7224 */ /* 0x000fe200078e008b */
[-C--:B------:R-:W-:Y:S01]  /*a2f0*/  HMMA.16816.F32 R52, R188, R132.reuse, R52 ;  /* 0x00000084bc34723c */ /* 0x080fe20000001834 */
[C---:B------:R-:W-:Y:S02]  /*a300*/  FMUL.FTZ R58, R0.reuse, R170 ;  /* 0x000000aa003a7220 */ /* 0x040fe40000410000 */
[----:B------:R-:W-:Y:S02]  /*a310*/  FMUL.FTZ R59, R0, R171 ;  /* 0x000000ab003b7220 */ /* 0x000fe40000410000 */
[C---:B------:R-:W-:Y:S01]  /*a320*/  FMUL.FTZ R66, R181.reuse, R178 ;  /* 0x000000b2b5427220 */ /* 0x040fe20000410000 */
[----:B------:R-:W-:Y:S01]  /*a330*/  MOV R178, R147 ;  /* 0x0000009300b27202 */ /* 0x000fe20000000f00 */
[C---:B------:R-:W-:Y:S01]  /*a340*/  FMUL.FTZ R67, R181.reuse, R179 ;  /* 0x000000b3b5437220 */ /* 0x040fe20000410000 */
[----:B------:R-:W-:Y:S01]  /*a350*/  MUFU.EX2 R171, R228 ;  /* 0x000000e400ab7308 */ /* 0x000fe20000000800 */
[----:B------:R-:W-:Y:S01]  /*a360*/  IMAD.MOV.U32 R179, RZ, RZ, R150 ;  /* 0x000000ffffb37224 */ /* 0x000fe200078e0096 */
[C---:B------:R-:W-:Y:S02]  /*a370*/  HMMA.16816.F32 R56, R192.reuse, R132, R56 ;  /* 0x00000084c038723c */ /* 0x040fe40000001838 */
[----:B------:R-:W-:Y:S01]  /*a380*/  MOV R141, R138 ;  /* 0x0000008a008d7202 */ /* 0x000fe20000000f00 */
[C---:B------:R-:W-:Y:S01]  /*a390*/  FMUL.FTZ R70, R181.reuse, R70 ;  /* 0x00000046b5467220 */ /* 0x040fe20000410000 */
[----:B------:R-:W-:Y:S01]  /*a3a0*/  LDSM.16.MT88.4 R136, [R237+0x900] ;  /* 0x00090000ed88783b */ /* 0x000fe20000004200 */
[C---:B------:R-:W-:Y:S02]  /*a3b0*/  FMUL.FTZ R71, R181.reuse, R71 ;  /* 0x00000047b5477220 */ /* 0x040fe40000410000 */
[C---:B------:R-:W-:Y:S01]  /*a3c0*/  FMUL.FTZ R72, R180.reuse, R72 ;  /* 0x00000048b4487220 */ /* 0x040fe20000410000 */
[-C--:B------:R-:W-:Y:S01]  /*a3d0*/  HMMA.16816.F32 R60, R192, R134.reuse, R60 ;  /* 0x00000086c03c723c */ /* 0x080fe2000000183c */
[----:B------:R-:W-:Y:S03]  /*a3e0*/  MUFU.EX2 R178, R178 ;  /* 0x000000b200b27308 */ /* 0x000fe60000000800 */
[----:B------:R-:W-:Y:S01]  /*a3f0*/  FMUL.FTZ R73, R180, R73 ;  /* 0x00000049b4497220 */ /* 0x000fe20000410000 */
[----:B------:R-:W-:Y:S01]  /*a400*/  MOV R231, R141 ;  /* 0x0000008d00e77202 */ /* 0x000fe20000000f00 */
[C---:B------:R-:W-:Y:S02]  /*a410*/  FMUL.FTZ R74, R0.reuse, R74 ;  /* 0x0000004a004a7220 */ /* 0x040fe40000410000 */
[C---:B------:R-:W-:Y:S01]  /*a420*/  HMMA.16816.F32 R64, R188.reuse, R134, R64 ;  /* 0x00000086bc40723c */ /* 0x040fe20000001840 */
[----:B------:R-:W1:Y:S02]  /*a430*/  LDSM.16.MT88.4 R132, [R237+0x2100] ;  /* 0x00210000ed84783b */ /* 0x000e640000004200 */
[----:B------:R-:W-:Y:S01]  /*a440*/  MUFU.EX2 R228, R196 ;  /* 0x000000c400e47308 */ /* 0x000fe20000000800 */
[----:B------:R-:W-:Y:S02]  /*a450*/  FMUL.FTZ R75, R0, R75 ;  /* 0x0000004b004b7220 */ /* 0x000fe40000410000 */
[C---:B------:R-:W-:Y:S02]  /*a460*/  FMUL.FTZ R76, R180.reuse, R76 ;  /* 0x0000004cb44c7220 */ /* 0x040fe40000410000 */
[----:B------:R-:W-:Y:S04]  /*a470*/  FMUL.FTZ R77, R180, R77 ;  /* 0x0000004db44d7220 */ /* 0x000fe80000410000 */
        /* <DEDUP_REMOVED lines=13> */
[----:B------:R-:W1:Y:S01]  /*a550*/  MUFU.EX2 R175, R227 ;  /* 0x000000e300af7308 */ /* 0x000e620000000800 */
[----:B------:R-:W-:Y:S02]  /*a560*/  FMUL.FTZ R93, R180, R93 ;  /* 0x0000005db45d7220 */ /* 0x000fe40000410000 */
[C---:B------:R-:W-:Y:S02]  /*a570*/  FMUL.FTZ R94, R0.reuse, R94 ;  /* 0x0000005e005e7220 */ /* 0x040fe40000410000 */
[----:B------:R-:W-:Y:S02]  /*a580*/  FMUL.FTZ R95, R0, R95 ;  /* 0x0000005f005f7220 */ /* 0x000fe40000410000 */
[C---:B------:R-:W-:Y:S01]  /*a590*/  FMUL.FTZ R98, R181.reuse, R98 ;  /* 0x00000062b5627220 */ /* 0x040fe20000410000 */
[-C--:B-1----:R-:W-:Y:S01]  /*a5a0*/  HMMA.16816.F32 R68, R188, R132.reuse, R68 ;  /* 0x00000084bc44723c */ /* 0x082fe20000001844 */
[C---:B------:R-:W-:Y:S01]  /*a5b0*/  FMUL.FTZ R99, R181.reuse, R99 ;  /* 0x00000063b5637220 */ /* 0x040fe20000410000 */
[----:B------:R1:W-:Y:S01]  /*a5c0*/  MUFU.EX2 R227, R244 ;  /* 0x000000f400e37308 */ /* 0x0003e20000000800 */
[C---:B------:R-:W-:Y:S02]  /*a5d0*/  FMUL.FTZ R102, R181.reuse, R102 ;  /* 0x00000066b5667220 */ /* 0x040fe40000410000 */
[C---:B------:R-:W-:Y:S02]  /*a5e0*/  FMUL.FTZ R103, R181.reuse, R103 ;  /* 0x00000067b5677220 */ /* 0x040fe40000410000 */
[----:B------:R-:W-:Y:S01]  /*a5f0*/  IMAD.MOV.U32 R198, RZ, RZ, R165 ;  /* 0x000000ffffc67224 */ /* 0x000fe200078e00a5 */
[C---:B------:R-:W-:Y:S01]  /*a600*/  HMMA.16816.F32 R72, R192.reuse, R132, R72 ;  /* 0x00000084c048723c */ /* 0x040fe20000001848 */
[C---:B------:R-:W-:Y:S03]  /*a610*/  FMUL.FTZ R104, R180.reuse, R104 ;  /* 0x00000068b4687220 */ /* 0x040fe60000410000 */
[----:B------:R1:W-:Y:S01]  /*a620*/  MUFU.EX2 R165, R2 ;  /* 0x0000000200a57308 */ /* 0x0003e20000000800 */
[----:B------:R-:W-:Y:S02]  /*a630*/  FMUL.FTZ R105, R180, R105 ;  /* 0x00000069b4697220 */ /* 0x000fe40000410000 */
[C---:B------:R-:W-:Y:S01]  /*a640*/  FMUL.FTZ R106, R0.reuse, R106 ;  /* 0x0000006a006a7220 */ /* 0x040fe20000410000 */
[-C--:B------:R-:W-:Y:S01]  /*a650*/  HMMA.16816.F32 R76, R192, R134.reuse, R76 ;  /* 0x00000086c04c723c */ /* 0x080fe2000000184c */
[----:B------:R-:W-:Y:S03]  /*a660*/  FMUL.FTZ R107, R0, R107 ;  /* 0x0000006b006b7220 */ /* 0x000fe60000410000 */
[C---:B------:R-:W-:Y:S02]  /*a670*/  FMUL.FTZ R108, R180.reuse, R108 ;  /* 0x0000006cb46c7220 */ /* 0x040fe40000410000 */
[----:B------:R-:W-:Y:S01]  /*a680*/  FMUL.FTZ R109, R180, R109 ;  /* 0x0000006db46d7220 */ /* 0x000fe20000410000 */
[----:B------:R1:W-:Y:S01]  /*a690*/  MUFU.EX2 R174, R230 ;  /* 0x000000e600ae7308 */ /* 0x0003e20000000800 */
[C---:B------:R-:W-:Y:S01]  /*a6a0*/  HMMA.16816.F32 R80, R188.reuse, R134, R80 ;  /* 0x00000086bc50723c */ /* 0x040fe20000001850 */
[----:B------:R-:W1:Y:S03]  /*a6b0*/  LDSM.16.MT88.4 R132, [R238+0x2100] ;  /* 0x00210000ee84783b */ /* 0x000e660000004200 */
[C---:B------:R-:W-:Y:S02]  /*a6c0*/  FMUL.FTZ R110, R0.reuse, R110 ;  /* 0x0000006e006e7220 */ /* 0x040fe40000410000 */
[----:B------:R-:W-:Y:S02]  /*a6d0*/  FMUL.FTZ R111, R0, R111 ;  /* 0x0000006f006f7220 */ /* 0x000fe40000410000 */
[C---:B------:R-:W-:Y:S01]  /*a6e0*/  FMUL.FTZ R114, R181.reuse, R114 ;  /* 0x00000072b5727220 */ /* 0x040fe20000410000 */
[----:B-1----:R1:W5:Y:S03]  /*a6f0*/  LDL.LU R244, [R1+0x6c] ;  /* 0x00006c0001f47983 */ /* 0x0023660000300800 */
[----:B------:R-:W-:Y:S01]  /*a700*/  FMUL.FTZ R115, R181, R115 ;  /* 0x00000073b5737220 */ /* 0x000fe20000410000 */
[----:B------:R1:W5:Y:S01]  /*a710*/  LDL.LU R243, [R1+0x68] ;  /* 0x0000680001f37983 */ /* 0x0003620000300800 */
[--C-:B------:R-:W-:Y:S02]  /*a720*/  FFMA.FTZ R2, R225, c[0x0][0x2d0], -R208.reuse ;  /* 0x0000b400e1027a23 */ /* 0x100fe400000108d0 */
[----:B------:R-:W-:Y:S01]  /*a730*/  FFMA.FTZ R225, R216, c[0x0][0x2d0], -R208 ;  /* 0x0000b400d8e17a23 */ /* 0x000fe200000108d0 */
[----:B------:R1:W5:Y:S01]  /*a740*/  LDL.LU R242, [R1+0x64] ;  /* 0x0000640001f27983 */ /* 0x0003620000300800 */
[----:B------:R-:W1:Y:S01]  /*a750*/  MUFU.EX2 R170, R2 ;  /* 0x0000000200aa7308 */ /* 0x000e620000000800 */
[C---:B------:R-:W-:Y:S02]  /*a760*/  FMUL.FTZ R122, R0.reuse, R122 ;  /* 0x0000007a007a7220 */ /* 0x040fe40000410000 */
[C---:B------:R-:W-:Y:S02]  /*a770*/  FMUL.FTZ R123, R0.reuse, R123 ;  /* 0x0000007b007b7220 */ /* 0x040fe40000410000 */
[C---:B------:R-:W-:Y:S01]  /*a780*/  FMUL.FTZ R126, R0.reuse, R126 ;  /* 0x0000007e007e7220 */ /* 0x040fe20000410000 */
[----:B------:R-:W-:Y:S01]  /*a790*/  MOV R230, R203 ;  /* 0x000000cb00e67202 */ /* 0x000fe20000000f00 */
[----:B------:R-:W-:Y:S02]  /*a7a0*/  IMAD.MOV.U32 R203, RZ, RZ, R144 ;  /* 0x000000ffffcb7224 */ /* 0x000fe400078e0090 */
[----:B------:R-:W-:Y:S01]  /*a7b0*/  FMUL.FTZ R127, R0, R127 ;  /* 0x0000007f007f7220 */ /* 0x000fe20000410000 */
[----:B------:R-:W-:Y:S01]  /*a7c0*/  MUFU.EX2 R225, R225 ;  /* 0x000000e100e17308 */ /* 0x000fe20000000800 */
[----:B------:R-:W-:Y:S01]  /*a7d0*/  IMAD.MOV.U32 R154, RZ, RZ, R200 ;  /* 0x000000ffff9a7224 */ /* 0x000fe200078e00c8 */
[----:B------:R-:W-:Y:S01]  /*a7e0*/  MOV R200, R3 ;  /* 0x0000000300c87202 */ /* 0x000fe20000000f00 */
[----:B------:R-:W-:Y:S02]  /*a7f0*/  FFMA.FTZ R3, R221, c[0x0][0x2d0], -R208 ;  /* 0x0000b400dd037a23 */ /* 0x000fe400000108d0 */
[----:B------:R-:W-:Y:S01]  /*a800*/  IMAD.MOV.U32 R232, RZ, RZ, R142 ;  /* 0x000000ffffe87224 */ /* 0x000fe200078e008e */
[----:B------:R-:W-:Y:S01]  /*a810*/  F2FP.PACK_AB R142, R175, R204 ;  /* 0x000000ccaf8e723e */ /* 0x000fe200000000ff */
[C---:B------:R-:W-:Y:S02]  /*a820*/  FMUL.FTZ R118, R181.reuse, R118 ;  /* 0x00000076b5767220 */ /* 0x040fe40000410000 */
[----:B------:R-:W-:Y:S01]  /*a830*/  FMUL.FTZ R119, R181, R119 ;  /* 0x00000077b5777220 */ /* 0x000fe20000410000 */
[----:B------:R-:W-:Y:S01]  /*a840*/  MUFU.EX2 R203, R203 ;  /* 0x000000cb00cb7308 */ /* 0x000fe20000000800 */
[----:B------:R-:W-:Y:S01]  /*a850*/  FMUL.FTZ R120, R180, R120 ;  /* 0x00000078b4787220 */ /* 0x000fe20000410000 */
[-C--:B------:R-:W-:Y:S01]  /*a860*/  HMMA.16816.F32 R84, R188, R132.reuse, R84 ;  /* 0x00000084bc54723c */ /* 0x080fe20000001854 */
[----:B-1----:R-:W-:Y:S01]  /*a870*/  F2FP.PACK_AB R141, R170, R165 ;  /* 0x000000a5aa8d723e */ /* 0x002fe200000000ff */
[--C-:B------:R-:W-:Y:S02]  /*a880*/  FFMA.FTZ R2, R224, c[0x0][0x2d0], -R208.reuse ;  /* 0x0000b400e0027a23 */ /* 0x100fe400000108d0 */
[--C-:B------:R-:W-:Y:S02]  /*a890*/  FFMA.FTZ R224, R215, c[0x0][0x2d0], -R208.reuse ;  /* 0x0000b400d7e07a23 */ /* 0x100fe400000108d0 */
[C---:B------:R-:W-:Y:S02]  /*a8a0*/  FMUL.FTZ R121, R180.reuse, R121 ;  /* 0x00000079b4797220 */ /* 0x040fe40000410000 */
[----:B------:R1:W-:Y:S01]  /*a8b0*/  MUFU.EX2 R173, R2 ;  /* 0x0000000200ad7308 */ /* 0x0003e20000000800 */
[C---:B------:R-:W-:Y:S03]  /*a8c0*/  HMMA.16816.F32 R88, R192.reuse, R132, R88 ;  /* 0x00000084c058723c */ /* 0x040fe60000001858 */
[C---:B------:R-:W-:Y:S02]  /*a8d0*/  FMUL.FTZ R124, R180.reuse, R124 ;  /* 0x0000007cb47c7220 */ /* 0x040fe40000410000 */
[C---:B------:R-:W-:Y:S02]  /*a8e0*/  FMUL.FTZ R125, R180.reuse, R125 ;  /* 0x0000007db47d7220 */ /* 0x040fe40000410000 */
[----:B------:R-:W-:Y:S01]  /*a8f0*/  IMAD.MOV.U32 R206, RZ, RZ, R205 ;  /* 0x000000ffffce7224 */ /* 0x000fe200078e00cd */
[-C--:B------:R-:W-:Y:S01]  /*a900*/  HMMA.16816.F32 R92, R192, R134.reuse, R92 ;  /* 0x00000086c05c723c */ /* 0x080fe2000000185c */
[C---:B------:R-:W-:Y:S01]  /*a910*/  FMUL.FTZ R130, R181.reuse, R130 ;  /* 0x00000082b5827220 */ /* 0x040fe20000410000 */
[----:B------:R-:W-:Y:S02]  /*a920*/  MUFU.EX2 R224, R224 ;  /* 0x000000e000e07308 */ /* 0x000fe40000000800 */
[----:B------:R-:W-:Y:S04]  /*a930*/  FMUL.FTZ R131, R181, R131 ;  /* 0x00000083b5837220 */ /* 0x000fe80000410000 */
[C---:B------:R-:W-:Y:S01]  /*a940*/  HMMA.16816.F32 R96, R188.reuse, R134, R96 ;  /* 0x00000086bc60723c */ /* 0x040fe20000001860 */
[----:B------:R-:W2:Y:S03]  /*a950*/  LDSM.16.MT88.4 R132, [R240+0x2100] ;  /* 0x00210000f084783b */ /* 0x000ea60000004200 */
[--C-:B-1----:R-:W-:Y:S05]  /*a960*/  FFMA.FTZ R2, R223, c[0x0][0x2d0], -R208.reuse ;  /* 0x0000b400df027a23 */ /* 0x102fea00000108d0 */
[----:B------:R-:W-:Y:S01]  /*a970*/  LDSM.16.MT88.4 R220, [R240+0x3900] ;  /* 0x00390000f0dc783b */ /* 0x000fe20000004200 */
[----:B------:R-:W1:Y:S02]  /*a980*/  MUFU.EX2 R205, R2 ;  /* 0x0000000200cd7308 */ /* 0x000e640000000800 */
[----:B------:R-:W-:Y:S08]  /*a990*/  FFMA.FTZ R208, R183, c[0x0][0x2d0], -R208 ;  /* 0x0000b400b7d07a23 */ /* 0x000ff000000108d0 */
[----:B------:R2:W2:Y:S02]  /*a9a0*/  MUFU.EX2 R183, R241 ;  /* 0x000000f100b77308 */ /* 0x0004a40000000800 */
[----:B--2---:R-:W-:Y:S02]  /*a9b0*/  FFMA.FTZ R181, R181, R158, R211 ;  /* 0x0000009eb5b57223 */ /* 0x004fe400000100d3 */
[----:B------:R-:W-:Y:S02]  /*a9c0*/  IMAD.MOV.U32 R158, RZ, RZ, R154 ;  /* 0x000000ffff9e7224 */ /* 0x000fe400078e009a */
[----:B------:R-:W-:Y:S01]  /*a9d0*/  IMAD.MOV.U32 R154, RZ, RZ, R140 ;  /* 0x000000ffff9a7224 */ /* 0x000fe200078e008c */
[----:B------:R-:W-:Y:S01]  /*a9e0*/  F2FP.PACK_AB R140, R229, R166 ;  /* 0x000000a6e58c723e */ /* 0x000fe200000000ff */
[----:B------:R-:W-:Y:S01]  /*a9f0*/  FADD.FTZ R181, R213, R181 ;  /* 0x000000b5d5b57221 */ /* 0x000fe20000010000 */
[----:B-1----:R-:W-:Y:S01]  /*aa00*/  F2FP.PACK_AB R143, R205, R173 ;  /* 0x000000adcd8f723e */ /* 0x002fe200000000ff */
[-C--:B------:R-:W-:Y:S01]  /*aa10*/  HMMA.16816.F32 R100, R188, R132.reuse, R100 ;  /* 0x00000084bc64723c */ /* 0x080fe20000001864 */
[----:B------:R1:W5:Y:S07]  /*aa20*/  LDL.LU R241, [R1+0x60] ;  /* 0x0000600001f17983 */ /* 0x00036e0000300800 */
[C---:B------:R-:W-:Y:S08]  /*aa30*/  HMMA.16816.F32 R104, R192.reuse, R132, R104 ;  /* 0x00000084c068723c */ /* 0x040ff00000001868 */
[-C--:B------:R-:W-:Y:S08]  /*aa40*/  HMMA.16816.F32 R108, R192, R134.reuse, R108 ;  /* 0x00000086c06c723c */ /* 0x080ff0000000186c */
[C---:B------:R-:W-:Y:S01]  /*aa50*/  HMMA.16816.F32 R112, R188.reuse, R134, R112 ;  /* 0x00000086bc70723c */ /* 0x040fe20000001870 */
[----:B------:R-:W2:Y:S03]  /*aa60*/  LDSM.16.MT88.4 R132, [R239+0x2100] ;  /* 0x00210000ef84783b */ /* 0x000ea60000004200 */
[----:B---3--:R-:W-:Y:S01]  /*aa70*/  FFMA.FTZ R180, R180, R157, R210 ;  /* 0x0000009db4b47223 */ /* 0x008fe200000100d2 */
[----:B------:R-:W-:Y:S04]  /*aa80*/  MOV R157, R145 ;  /* 0x00000091009d7202 */ /* 0x000fe80000000f00 */
[----:B------:R-:W3:Y:S03]  /*aa90*/  LDSM.16.MT88.4 R144, [R238+0x900] ;  /* 0x00090000ee90783b */ /* 0x000ee60000004200 */
[----:B------:R-:W-:Y:S01]  /*aaa0*/  FADD.FTZ R180, R212, R180 ;  /* 0x000000b4d4b47221 */ /* 0x000fe20000010000 */
[----:B------:R-:W-:Y:S01]  /*aab0*/  F2FP.PACK_AB R210, R183, R187 ;  /* 0x000000bbb7d2723e */ /* 0x000fe200000000ff */
[----:B----4-:R-:W-:Y:S01]  /*aac0*/  FFMA.FTZ R2, R0, R155, R209 ;  /* 0x0000009b00027223 */ /* 0x010fe200000100d1 */
[----:B------:R-:W-:Y:S01]  /*aad0*/  F2FP.PACK_AB R209, R224, R225 ;  /* 0x000000e1e0d1723e */ /* 0x000fe200000000ff */
[----:B------:R-:W-:Y:S02]  /*aae0*/  IMAD.MOV.U32 R155, RZ, RZ, R149 ;  /* 0x000000ffff9b7224 */ /* 0x000fe400078e0095 */
[----:B------:R-:W-:Y:S01]  /*aaf0*/  FADD.FTZ R0, R217, R148 ;  /* 0x00000094d9007221 */ /* 0x000fe20000010000 */
[-C--:B--2---:R-:W-:Y:S01]  /*ab00*/  HMMA.16816.F32 R116, R188, R132.reuse, R116 ;  /* 0x00000084bc74723c */ /* 0x084fe20000001874 */
[----:B------:R-:W2:Y:S01]  /*ab10*/  LDSM.16.MT88.4 R148, [R240+0x900] ;  /* 0x00090000f094783b */ /* 0x000ea20000004200 */
[----:B------:R-:W-:Y:S02]  /*ab20*/  FADD.FTZ R2, R234, R2 ;  /* 0x00000002ea027221 */ /* 0x000fe40000010000 */
[----:B------:R-:W-:Y:S04]  /*ab30*/  MUFU.EX2 R234, R207 ;  /* 0x000000cf00ea7308 */ /* 0x000fe80000000800 */
[C---:B------:R-:W-:Y:S01]  /*ab40*/  HMMA.16816.F32 R120, R192.reuse, R132, R120 ;  /* 0x00000084c078723c */ /* 0x040fe20000001878 */
[----:B------:R-:W-:Y:S06]  /*ab50*/  LDSM.16.MT88.4 R216, [R238+0x3900] ;  /* 0x00390000eed8783b */ /* 0x000fec0000004200 */
[----:B------:R-:W-:Y:S01]  /*ab60*/  F2FP.PACK_AB R132, R167, R161 ;  /* 0x000000a1a784723e */ /* 0x000fe200000000ff */
[-C--:B------:R-:W-:Y:S01]  /*ab70*/  HMMA.16816.F32 R124, R192, R134.reuse, R124 ;  /* 0x00000086c07c723c */ /* 0x080fe2000000187c */
[----:B------:R-:W-:Y:S01]  /*ab80*/  F2FP.PACK_AB R133, R168, R162 ;  /* 0x000000a2a885723e */ /* 0x000fe200000000ff */
[----:B------:R-:W-:Y:S06]  /*ab90*/  MUFU.EX2 R192, R152 ;  /* 0x0000009800c07308 */ /* 0x000fec0000000800 */
[----:B------:R-:W-:Y:S04]  /*aba0*/  HMMA.16816.F32 R128, R188, R134, R128 ;  /* 0x00000086bc80723c */ /* 0x000fe80000001880 */
[----:B------:R-:W-:Y:S03]  /*abb0*/  MUFU.EX2 R188, R153 ;  /* 0x0000009900bc7308 */ /* 0x000fe60000000800 */
[----:B------:R-:W-:Y:S02]  /*abc0*/  F2FP.PACK_AB R134, R172, R169 ;  /* 0x000000a9ac86723e */ /* 0x000fe400000000ff */
[----:B------:R-:W-:Y:S05]  /*abd0*/  F2FP.PACK_AB R135, R171, R174 ;  /* 0x000000aeab87723e */ /* 0x000fea00000000ff */
[----:B------:R4:W-:Y:S02]  /*abe0*/  MUFU.EX2 R191, R232 ;  /* 0x000000e800bf7308 */ /* 0x0009e40000000800 */
[-C--:B------:R-:W-:Y:S08]  /*abf0*/  HMMA.16816.F32 R4, R132, R136.reuse, R4 ;  /* 0x000000888404723c */ /* 0x080ff00000001804 */
[C---:B------:R-:W-:Y:S01]  /*ac00*/  HMMA.16816.F32 R8, R140.reuse, R136, R8 ;  /* 0x000000888c08723c */ /* 0x040fe20000001808 */
[----:B------:R1:W-:Y:S07]  /*ac10*/  MUFU.EX2 R189, R157 ;  /* 0x0000009d00bd7308 */ /* 0x0003ee0000000800 */
[-C--:B------:R-:W-:Y:S03]  /*ac20*/  HMMA.16816.F32 R12, R140, R138.reuse, R12 ;  /* 0x0000008a8c0c723c */ /* 0x080fe6000000180c */
[----:B------:R2:W-:Y:S01]  /*ac30*/  MUFU.EX2 R190, R235 ;  /* 0x000000eb00be7308 */ /* 0x0005e20000000800 */
[----:B----4-:R-:W-:Y:S01]  /*ac40*/  MOV R232, R159 ;  /* 0x0000009f00e87202 */ /* 0x010fe20000000f00 */
[----:B------:R-:W-:Y:S03]  /*ac50*/  IMAD.MOV.U32 R159, RZ, RZ, R200 ;  /* 0x000000ffff9f7224 */ /* 0x000fe600078e00c8 */
[C---:B------:R-:W-:Y:S01]  /*ac60*/  HMMA.16816.F32 R16, R132.reuse, R138, R16 ;  /* 0x0000008a8410723c */ /* 0x040fe20000001810 */
[----:B------:R-:W4:Y:S03]  /*ac70*/  LDSM.16.MT88.4 R136, [R239+0x900] ;  /* 0x00090000ef88783b */ /* 0x000f260000004200 */
[----:B------:R-:W-:Y:S01]  /*ac80*/  FADD.FTZ R0, R232, R0 ;  /* 0x00000000e8007221 */ /* 0x000fe20000010000 */
[----:B------:R-:W4:Y:S03]  /*ac90*/  MUFU.EX2 R193, R179 ;  /* 0x000000b300c17308 */ /* 0x000f260000000800 */
[-C--:B---3--:R-:W-:Y:S01]  /*aca0*/  HMMA.16816.F32 R20, R132, R144.reuse, R20 ;  /* 0x000000908414723c */ /* 0x088fe20000001814 */
[----:B-1----:R-:W-:Y:S03]  /*acb0*/  MOV R157, R177 ;  /* 0x000000b1009d7202 */ /* 0x002fe60000000f00 */
[----:B------:R-:W-:Y:S03]  /*acc0*/  IMAD.MOV.U32 R177, RZ, RZ, R176 ;  /* 0x000000ffffb17224 */ /* 0x000fe600078e00b0 */
[----:B------:R1:W-:Y:S01]  /*acd0*/  MUFU.EX2 R179, R154 ;  /* 0x0000009a00b37308 */ /* 0x0003e20000000800 */
[C---:B------:R-:W-:Y:S01]  /*ace0*/  HMMA.16816.F32 R24, R140.reuse, R144, R24 ;  /* 0x000000908c18723c */ /* 0x040fe20000001818 */
[----:B--2---:R-:W-:Y:S03]  /*acf0*/  MOV R235, R158 ;  /* 0x0000009e00eb7202 */ /* 0x004fe60000000f00 */
[----:B------:R-:W-:Y:S04]  /*ad00*/  MOV R158, R155 ;  /* 0x0000009b009e7202 */ /* 0x000fe80000000f00 */
[-C--:B------:R-:W-:Y:S01]  /*ad10*/  HMMA.16816.F32 R28, R140, R146.reuse, R28 ;  /* 0x000000928c1c723c */ /* 0x080fe2000000181c */
[----:B------:R-:W-:Y:S07]  /*ad20*/  MUFU.EX2 R176, R156 ;  /* 0x0000009c00b07308 */ /* 0x000fee0000000800 */
[C---:B------:R-:W-:Y:S01]  /*ad30*/  HMMA.16816.F32 R32, R132.reuse, R146, R32 ;  /* 0x000000928420723c */ /* 0x040fe20000001820 */
[----:B------:R-:W2:Y:S02]  /*ad40*/  LDSM.16.MT88.4 R144, [R237+0x2900] ;  /* 0x00290000ed90783b */ /* 0x000ea40000004200 */
[----:B------:R-:W-:Y:S05]  /*ad50*/  MUFU.EX2 R177, R177 ;  /* 0x000000b100b17308 */ /* 0x000fea0000000800 */
[-C--:B------:R-:W-:Y:S01]  /*ad60*/  HMMA.16816.F32 R36, R132, R148.reuse, R36 ;  /* 0x000000948424723c */ /* 0x080fe20000001824 */
[----:B-1----:R-:W-:Y:S04]  /*ad70*/  LDSM.16.MT88.4 R152, [R238+0x1100] ;  /* 0x00110000ee98783b */ /* 0x002fe80000004200 */
[----:B------:R-:W-:Y:S03]  /*ad80*/  MUFU.EX2 R195, R230 ;  /* 0x000000e600c37308 */ /* 0x000fe60000000800 */
[C---:B------:R-:W-:Y:S07]  /*ad90*/  HMMA.16816.F32 R40, R140.reuse, R148, R40 ;  /* 0x000000948c28723c */ /* 0x040fee0000001828 */
[----:B------:R-:W-:Y:S01]  /*ada0*/  MUFU.EX2 R230, R197 ;  /* 0x000000c500e67308 */ /* 0x000fe20000000800 */
[-C--:B------:R-:W-:Y:S08]  /*adb0*/  HMMA.16816.F32 R44, R140, R150.reuse, R44 ;  /* 0x000000968c2c723c */ /* 0x080ff0000000182c */
[C---:B------:R-:W-:Y:S01]  /*adc0*/  HMMA.16816.F32 R48, R132.reuse, R150, R48 ;  /* 0x000000968430723c */ /* 0x040fe20000001830 */
[----:B------:R-:W1:Y:S01]  /*add0*/  LDSM.16.MT88.4 R148, [R238+0x2900] ;  /* 0x00290000ee94783b */ /* 0x000e620000004200 */
[----:B------:R-:W-:Y:S06]  /*ade0*/  MUFU.EX2 R194, R231 ;  /* 0x000000e700c27308 */ /* 0x000fec0000000800 */
[-C--:B----4-:R-:W-:Y:S04]  /*adf0*/  HMMA.16816.F32 R52, R132, R136.reuse, R52 ;  /* 0x000000888434723c */ /* 0x090fe80000001834 */
[----:B------:R-:W-:Y:S04]  /*ae00*/  MUFU.EX2 R231, R206 ;  /* 0x000000ce00e77308 */ /* 0x000fe80000000800 */
[C---:B------:R-:W-:Y:S06]  /*ae10*/  HMMA.16816.F32 R56, R140.reuse, R136, R56 ;  /* 0x000000888c38723c */ /* 0x040fec0000001838 */
[----:B------:R3:W4:Y:S02]  /*ae20*/  MUFU.EX2 R200, R3 ;  /* 0x0000000300c87308 */ /* 0x0007240000000800 */
[-C--:B------:R-:W-:Y:S08]  /*ae30*/  HMMA.16816.F32 R60, R140, R138.reuse, R60 ;  /* 0x0000008a8c3c723c */ /* 0x080ff0000000183c */
[C---:B------:R-:W-:Y:S01]  /*ae40*/  HMMA.16816.F32 R64, R132.reuse, R138, R64 ;  /* 0x0000008a8440723c */ /* 0x040fe20000001840 */
[----:B------:R-:W4:Y:S07]  /*ae50*/  LDSM.16.MT88.4 R136, [R240+0x2900] ;  /* 0x00290000f088783b */ /* 0x000f2e0000004200 */
[-C--:B--2---:R-:W-:Y:S01]  /*ae60*/  HMMA.16816.F32 R68, R132, R144.reuse, R68 ;  /* 0x000000908444723c */ /* 0x084fe20000001844 */
[----:B---3--:R-:W-:Y:S03]  /*ae70*/  FADD.FTZ R3, R198, R180 ;  /* 0x000000b4c6037221 */ /* 0x008fe60000010000 */
[----:B------:R-:W-:Y:S04]  /*ae80*/  MOV R198, R160 ;  /* 0x000000a000c67202 */ /* 0x000fe80000000f00 */
[C---:B------:R-:W-:Y:S01]  /*ae90*/  HMMA.16816.F32 R72, R140.reuse, R144, R72 ;  /* 0x000000908c48723c */ /* 0x040fe20000001848 */
[----:B------:R-:W-:Y:S01]  /*aea0*/  FADD.FTZ R160, R233, R2 ;  /* 0x00000002e9a07221 */ /* 0x000fe20000010000 */
[----:B------:R2:W-:Y:S02]  /*aeb0*/  MUFU.EX2 R180, R208 ;  /* 0x000000d000b47308 */ /* 0x0005e40000000800 */
[----:B------:R-:W-:Y:S02]  /*aec0*/  FADD.FTZ R2, R159, R0 ;  /* 0x000000009f027221 */ /* 0x000fe40000010000 */
[----:B------:R-:W-:Y:S02]  /*aed0*/  FADD.FTZ R164, R164, R3 ;  /* 0x00000003a4a47221 */ /* 0x000fe40000010000 */
[-C--:B------:R-:W-:Y:S01]  /*aee0*/  HMMA.16816.F32 R76, R140, R146.reuse, R76 ;  /* 0x000000928c4c723c */ /* 0x080fe2000000184c */
[----:B------:R-:W-:Y:S02]  /*aef0*/  FADD.FTZ R3, R236, R160 ;  /* 0x000000a0ec037221 */ /* 0x000fe40000010000 */
[----:B------:R3:W5:Y:S01]  /*af00*/  LDL.LU R236, [R1+0x5c] ;  /* 0x00005c0001ec7983 */ /* 0x0007620000300800 */
[----:B------:R-:W-:Y:S01]  /*af10*/  MUFU.EX2 R233, R199 ;  /* 0x000000c700e97308 */ /* 0x000fe20000000800 */
[----:B------:R-:W-:Y:S02]  /*af20*/  FADD.FTZ R2, R161, R2 ;  /* 0x00000002a1027221 */ /* 0x000fe40000010000 */
[----:B------:R-:W-:Y:S01]  /*af30*/  FADD.FTZ R3, R165, R3 ;  /* 0x00000003a5037221 */ /* 0x000fe20000010000 */
[C---:B------:R-:W-:Y:S01]  /*af40*/  HMMA.16816.F32 R80, R132.reuse, R146, R80 ;  /* 0x000000928450723c */ /* 0x040fe20000001850 */
[----:B------:R-:W3:Y:S03]  /*af50*/  LDSM.16.MT88.4 R144, [R239+0x2900] ;  /* 0x00290000ef90783b */ /* 0x000ee60000004200 */
[----:B------:R-:W-:Y:S02]  /*af60*/  FADD.FTZ R2, R167, R2 ;  /* 0x00000002a7027221 */ /* 0x000fe40000010000 */
[----:B------:R4:W-:Y:S02]  /*af70*/  MUFU.EX2 R232, R198 ;  /* 0x000000c600e87308 */ /* 0x0009e40000000800 */
[-C--:B-1----:R-:W-:Y:S01]  /*af80*/  HMMA.16816.F32 R84, R132, R148.reuse, R84 ;  /* 0x000000948454723c */ /* 0x082fe20000001854 */
[----:B--2---:R-:W-:Y:S07]  /*af90*/  F2FP.PACK_AB R208, R226, R227 ;  /* 0x000000e3e2d0723e */ /* 0x004fee00000000ff */
[C---:B------:R-:W-:Y:S08]  /*afa0*/  HMMA.16816.F32 R88, R140.reuse, R148, R88 ;  /* 0x000000948c58723c */ /* 0x040ff00000001858 */
[-C--:B------:R-:W-:Y:S01]  /*afb0*/  HMMA.16816.F32 R92, R140, R150.reuse, R92 ;  /* 0x000000968c5c723c */ /* 0x080fe2000000185c */
[----:B----4-:R-:W-:Y:S07]  /*afc0*/  LDSM.16.MT88.4 R196, [R237+0x1900] ;  /* 0x00190000edc4783b */ /* 0x010fee0000004200 */
[C---:B------:R-:W-:Y:S01]  /*afd0*/  HMMA.16816.F32 R96, R132.reuse, R150, R96 ;  /* 0x000000968460723c */ /* 0x040fe20000001860 */
[----:B------:R-:W1:Y:S07]  /*afe0*/  LDSM.16.MT88.4 R148, [R237+0x1100] ;  /* 0x00110000ed94783b */ /* 0x000e6e0000004200 */
[-C--:B------:R-:W-:Y:S08]  /*aff0*/  HMMA.16816.F32 R100, R132, R136.reuse, R100 ;  /* 0x000000888464723c */ /* 0x080ff00000001864 */
[C---:B------:R-:W-:Y:S07]  /*b000*/  HMMA.16816.F32 R104, R140.reuse, R136, R104 ;  /* 0x000000888c68723c */ /* 0x040fee0000001868 */
[----:B------:R-:W-:Y:S01]  /*b010*/  FADD.FTZ R136, R235, R181 ;  /* 0x000000b5eb887221 */ /* 0x000fe20000010000 */
[-C--:B------:R-:W-:Y:S01]  /*b020*/  HMMA.16816.F32 R108, R140, R138.reuse, R108 ;  /* 0x0000008a8c6c723c */ /* 0x080fe2000000186c */
[----:B------:R2:W-:Y:S03]  /*b030*/  MUFU.EX2 R235, R157 ;  /* 0x0000009d00eb7308 */ /* 0x0005e60000000800 */
[----:B------:R-:W-:Y:S01]  /*b040*/  FADD.FTZ R0, R158, R136 ;  /* 0x000000889e007221 */ /* 0x000fe20000010000 */
[----:B------:R-:W-:Y:S02]  /*b050*/  F2FP.PACK_AB R136, R193, R201 ;  /* 0x000000c9c188723e */ /* 0x000fe400000000ff */
[----:B------:R-:W-:Y:S01]  /*b060*/  F2FP.PACK_AB R137, R192, R200 ;  /* 0x000000c8c089723e */ /* 0x000fe200000000ff */
[C---:B------:R-:W-:Y:S01]  /*b070*/  HMMA.16816.F32 R112, R132.reuse, R138, R112 ;  /* 0x0000008a8470723c */ /* 0x040fe20000001870 */
[----:B------:R-:W-:Y:S02]  /*b080*/  FADD.FTZ R0, R162, R0 ;  /* 0x00000000a2007221 */ /* 0x000fe40000010000 */
[----:B------:R-:W4:Y:S02]  /*b090*/  MUFU.EX2 R181, R214 ;  /* 0x000000d600b57308 */ /* 0x000f240000000800 */
[----:B------:R-:W-:Y:S02]  /*b0a0*/  FADD.FTZ R0, R168, R0 ;  /* 0x00000000a8007221 */ /* 0x000fe40000010000 */
[----:B------:R-:W-:Y:S01]  /*b0b0*/  F2FP.PACK_AB R138, R179, R189 ;  /* 0x000000bdb38a723e */ /* 0x000fe200000000ff */
[-C--:B---3--:R-:W-:Y:S01]  /*b0c0*/  HMMA.16816.F32 R116, R132, R144.reuse, R116 ;  /* 0x000000908474723c */ /* 0x088fe20000001874 */
[----:B------:R-:W-:Y:S07]  /*b0d0*/  F2FP.PACK_AB R139, R176, R188 ;  /* 0x000000bcb08b723e */ /* 0x000fee00000000ff */
[C---:B------:R-:W-:Y:S01]  /*b0e0*/  HMMA.16816.F32 R120, R140.reuse, R144, R120 ;  /* 0x000000908c78723c */ /* 0x040fe20000001878 */
[----:B--2---:R-:W-:Y:S07]  /*b0f0*/  LDSM.16.MT88.4 R156, [R238+0x3100] ;  /* 0x00310000ee9c783b */ /* 0x004fee0000004200 */
[-C--:B------:R-:W-:Y:S01]  /*b100*/  HMMA.16816.F32 R124, R140, R146.reuse, R124 ;  /* 0x000000928c7c723c */ /* 0x080fe2000000187c */
[----:B------:R-:W2:Y:S03]  /*b110*/  LDSM.16.MT88.4 R140, [R240+0x1100] ;  /* 0x00110000f08c783b */ /* 0x000ea60000004200 */
[----:B----4-:R-:W-:Y:S04]  /*b120*/  F2FP.PACK_AB R211, R180, R181 ;  /* 0x000000b5b4d3723e */ /* 0x010fe800000000ff */
[----:B------:R-:W-:Y:S01]  /*b130*/  HMMA.16816.F32 R128, R132, R146, R128 ;  /* 0x000000928480723c */ /* 0x000fe20000001880 */
[----:B------:R-:W3:Y:S06]  /*b140*/  LDSM.16.MT88.4 R144, [R239+0x1100] ;  /* 0x00110000ef90783b */ /* 0x000eec0000004200 */
[----:B------:R-:W-:Y:S02]  /*b150*/  F2FP.PACK_AB R134, R163, R191 ;  /* 0x000000bfa386723e */ /* 0x000fe400000000ff */
[----:B------:R-:W-:Y:S01]  /*b160*/  F2FP.PACK_AB R135, R178, R190 ;  /* 0x000000beb287723e */ /* 0x000fe200000000ff */
[----:B------:R-:W-:Y:S02]  /*b170*/  LDSM.16.MT88.4 R212, [R237+0x3900] ;  /* 0x00390000edd4783b */ /* 0x000fe40000004200 */
[----:B------:R-:W-:Y:S02]  /*b180*/  F2FP.PACK_AB R132, R195, R203 ;  /* 0x000000cbc384723e */ /* 0x000fe400000000ff */
[-C--:B------:R-:W-:Y:S07]  /*b190*/  F2FP.PACK_AB R133, R194, R202.reuse ;  /* 0x000000cac285723e */ /* 0x080fee00000000ff */
        /* <DEDUP_REMOVED lines=22> */
[----:B------:R-:W-:Y:S01]  /*b300*/  MOV R149, R205 ;  /* 0x000000cd00957202 */ /* 0x000fe20000000f00 */
[-C--:B------:R-:W-:Y:S01]  /*b310*/  HMMA.16816.F32 R76, R136, R150.reuse, R76 ;  /* 0x00000096884c723c */ /* 0x080fe2000000184c */
[----:B------:R-:W-:Y:S07]  /*b320*/  IMAD.MOV.U32 R148, RZ, RZ, R204 ;  /* 0x000000ffff947224 */ /* 0x000fee00078e00cc */
[C---:B------:R-:W-:Y:S07]  /*b330*/  HMMA.16816.F32 R80, R132.reuse, R150, R80 ;  /* 0x000000968450723c */ /* 0x040fee0000001850 */
[----:B------:R-:W-:Y:S01]  /*b340*/  MOV R151, R203 ;  /* 0x000000cb00977202 */ /* 0x000fe20000000f00 */
[-C--:B------:R-:W-:Y:S01]  /*b350*/  HMMA.16816.F32 R84, R132, R156.reuse, R84 ;  /* 0x0000009c8454723c */ /* 0x080fe20000001854 */
[----:B------:R-:W-:Y:S07]  /*b360*/  MOV R150, R202 ;  /* 0x000000ca00967202 */ /* 0x000fee0000000f00 */
[C---:B------:R-:W-:Y:S07]  /*b370*/  HMMA.16816.F32 R88, R136.reuse, R156, R88 ;  /* 0x0000009c8858723c */ /* 0x040fee0000001858 */
[----:B------:R-:W-:Y:S01]  /*b380*/  IMAD.MOV.U32 R157, RZ, RZ, R201 ;  /* 0x000000ffff9d7224 */ /* 0x000fe200078e00c9 */
[-C--:B------:R-:W-:Y:S01]  /*b390*/  HMMA.16816.F32 R92, R136, R158.reuse, R92 ;  /* 0x0000009e885c723c */ /* 0x080fe2000000185c */
[----:B------:R-:W-:Y:S07]  /*b3a0*/  MOV R156, R200 ;  /* 0x000000c8009c7202 */ /* 0x000fee0000000f00 */
[C---:B------:R-:W-:Y:S07]  /*b3b0*/  HMMA.16816.F32 R96, R132.reuse, R158, R96 ;  /* 0x0000009e8460723c */ /* 0x040fee0000001860 */
[----:B------:R-:W-:Y:S01]  /*b3c0*/  MOV R159, R195 ;  /* 0x000000c3009f7202 */ /* 0x000fe20000000f00 */
[-C--:B----4-:R-:W-:Y:S01]  /*b3d0*/  HMMA.16816.F32 R100, R132, R152.reuse, R100 ;  /* 0x000000988464723c */ /* 0x090fe20000001864 */
[----:B------:R-:W-:Y:S07]  /*b3e0*/  IMAD.MOV.U32 R158, RZ, RZ, R194 ;  /* 0x000000ffff9e7224 */ /* 0x000fee00078e00c2 */
[C---:B------:R-:W-:Y:S07]  /*b3f0*/  HMMA.16816.F32 R104, R136.reuse, R152, R104 ;  /* 0x000000988868723c */ /* 0x040fee0000001868 */
[----:B------:R-:W-:Y:S01]  /*b400*/  MOV R153, R193 ;  /* 0x000000c100997202 */ /* 0x000fe20000000f00 */
[-C--:B------:R-:W-:Y:S01]  /*b410*/  HMMA.16816.F32 R108, R136, R154.reuse, R108 ;  /* 0x0000009a886c723c */ /* 0x080fe2000000186c */
[----:B------:R-:W-:Y:S07]  /*b420*/  MOV R152, R192 ;  /* 0x000000c000987202 */ /* 0x000fee0000000f00 */
[C---:B------:R-:W-:Y:S07]  /*b430*/  HMMA.16816.F32 R112, R132.reuse, R154, R112 ;  /* 0x0000009a8470723c */ /* 0x040fee0000001870 */
[----:B------:R-:W-:Y:S01]  /*b440*/  IMAD.MOV.U32 R155, RZ, RZ, R191 ;  /* 0x000000ffff9b7224 */ /* 0x000fe200078e00bf */
[-C--:B--2---:R-:W-:Y:S01]  /*b450*/  HMMA.16816.F32 R116, R132, R140.reuse, R116 ;  /* 0x0000008c8474723c */ /* 0x084fe20000001874 */
[----:B------:R-:W-:Y:S03]  /*b460*/  F2FP.PACK_AB R191, R228, R230 ;  /* 0x000000e6e4bf723e */ /* 0x000fe600000000ff */
[----:B------:R-:W-:Y:S02]  /*b470*/  MOV R154, R190 ;  /* 0x000000be009a7202 */ /* 0x000fe40000000f00 */
[----:B------:R-:W-:Y:S02]  /*b480*/  F2FP.PACK_AB R190, R231, R234 ;  /* 0x000000eae7be723e */ /* 0x000fe400000000ff */
[C---:B------:R-:W-:Y:S07]  /*b490*/  HMMA.16816.F32 R120, R136.reuse, R140, R120 ;  /* 0x0000008c8878723c */ /* 0x040fee0000001878 */
[----:B------:R-:W-:Y:S01]  /*b4a0*/  MOV R141, R189 ;  /* 0x000000bd008d7202 */ /* 0x000fe20000000f00 */
[-C--:B------:R-:W-:Y:S01]  /*b4b0*/  HMMA.16816.F32 R124, R136, R142.reuse, R124 ;  /* 0x0000008e887c723c */ /* 0x080fe2000000187c */
[----:B------:R-:W-:Y:S03]  /*b4c0*/  F2FP.PACK_AB R189, R232, R233 ;  /* 0x000000e9e8bd723e */ /* 0x000fe600000000ff */
[----:B------:R-:W-:Y:S03]  /*b4d0*/  IMAD.MOV.U32 R140, RZ, RZ, R188 ;  /* 0x000000ffff8c7224 */ /* 0x000fe600078e00bc */
[----:B------:R-:W-:Y:S01]  /*b4e0*/  FADD.FTZ R136, R166, R164 ;  /* 0x000000a4a6887221 */ /* 0x000fe20000010000 */
[----:B------:R-:W-:Y:S01]  /*b4f0*/  HMMA.16816.F32 R128, R132, R142, R128 ;  /* 0x0000008e8480723c */ /* 0x000fe20000001880 */
[----:B------:R-:W-:Y:S03]  /*b500*/  MOV R166, R177 ;  /* 0x000000b100a67202 */ /* 0x000fe60000000f00 */
[----:B------:R-:W-:Y:S01]  /*b510*/  IMAD.MOV.U32 R139, RZ, RZ, R163 ;  /* 0x000000ffff8b7224 */ /* 0x000fe200078e00a3 */
[----:B------:R-:W-:Y:S01]  /*b520*/  F2FP.PACK_AB R188, R235, R166 ;  /* 0x000000a6ebbc723e */ /* 0x000fe200000000ff */
[----:B------:R-:W1:Y:S01]  /*b530*/  LDSM.16.MT88.4 R160, [R240+0x1900] ;  /* 0x00190000f0a0783b */ /* 0x000e620000004200 */
[----:B------:R-:W-:Y:S01]  /*b540*/  MOV R138, R178 ;  /* 0x000000b2008a7202 */ /* 0x000fe20000000f00 */
[----:B------:R-:W-:Y:S01]  /*b550*/  FADD.FTZ R229, R229, R136 ;  /* 0x00000088e5e57221 */ /* 0x000fe20000010000 */
[----:B------:R-:W-:Y:S03]  /*b560*/  MOV R137, R179 ;  /* 0x000000b300897202 */ /* 0x000fe60000000f00 */
[-C--:B------:R-:W-:Y:S01]  /*b570*/  HMMA.16816.F32 R192, R188, R196.reuse, R4 ;  /* 0x000000c4bcc0723c */ /* 0x080fe20000001804 */
[----:B------:R-:W-:Y:S01]  /*b580*/  MOV R164, R176 ;  /* 0x000000b000a47202 */ /* 0x000fe20000000f00 */
[----:B------:R-:W-:Y:S06]  /*b590*/  LDSM.16.MT88.4 R4, [R239+0x3900] ;  /* 0x00390000ef04783b */ /* 0x000fec0000004200 */
[C---:B------:R-:W-:Y:S02]  /*b5a0*/  HMMA.16816.F32 R200, R208.reuse, R196, R8 ;  /* 0x000000c4d0c8723c */ /* 0x040fe40000001808 */
[----:B------:R-:W2:Y:S05]  /*b5b0*/  LDSM.16.MT88.4 R176, [R239+0x1900] ;  /* 0x00190000efb0783b */ /* 0x000eaa0000004200 */
[----:B------:R-:W-:Y:S01]  /*b5c0*/  MOV R9, R151 ;  /* 0x0000009700097202 */ /* 0x000fe20000000f00 */
[-C--:B------:R-:W-:Y:S01]  /*b5d0*/  HMMA.16816.F32 R204, R208, R198.reuse, R12 ;  /* 0x000000c6d0cc723c */ /* 0x080fe2000000180c */
[----:B------:R-:W-:Y:S03]  /*b5e0*/  IMAD.MOV.U32 R8, RZ, RZ, R150 ;  /* 0x000000ffff087224 */ /* 0x000fe600078e0096 */
[----:B------:R-:W-:Y:S01]  /*b5f0*/  IMAD.MOV.U32 R10, RZ, RZ, R149 ;  /* 0x000000ffff0a7224 */ /* 0x000fe200078e0095 */
[----:B------:R-:W-:Y:S02]  /*b600*/  MOV R11, R148 ;  /* 0x00000094000b7202 */ /* 0x000fe40000000f00 */
[----:B------:R-:W-:Y:S01]  /*b610*/  MOV R13, R137 ;  /* 0x00000089000d7202 */ /* 0x000fe20000000f00 */
[C---:B------:R-:W-:Y:S01]  /*b620*/  HMMA.16816.F32 R196, R188.reuse, R198, R16 ;  /* 0x000000c6bcc4723c */ /* 0x040fe20000001810 */
[----:B------:R-:W-:Y:S03]  /*b630*/  IMAD.MOV.U32 R15, RZ, RZ, R166 ;  /* 0x000000ffff0f7224 */ /* 0x000fe600078e00a6 */
[----:B------:R-:W-:Y:S01]  /*b640*/  IMAD.MOV.U32 R12, RZ, RZ, R138 ;  /* 0x000000ffff0c7224 */ /* 0x000fe200078e008a */
[----:B------:R-:W-:Y:S01]  /*b650*/  MOV R14, R164 ;  /* 0x000000a4000e7202 */ /* 0x000fe20000000f00 */
[----:B------:R-:W-:Y:S01]  /*b660*/  FADD.FTZ R11, R11, R229 ;  /* 0x000000e50b0b7221 */ /* 0x000fe20000010000 */
[----:B------:R-:W-:Y:S01]  /*b670*/  MOV R19, R139 ;  /* 0x0000008b00137202 */ /* 0x000fe20000000f00 */
[-C--:B---3--:R-:W-:Y:S01]  /*b680*/  HMMA.16816.F32 R132, R188, R144.reuse, R20 ;  /* 0x00000090bc84723c */ /* 0x088fe20000001814 */
[----:B------:R-:W-:Y:S03]  /*b690*/  MOV R18, R140 ;  /* 0x0000008c00127202 */ /* 0x000fe60000000f00 */
[----:B------:R-:W-:Y:S01]  /*b6a0*/  IMAD.MOV.U32 R17, RZ, RZ, R141 ;  /* 0x000000ffff117224 */ /* 0x000fe200078e008d */
[----:B------:R-:W-:Y:S02]  /*b6b0*/  MOV R16, R154 ;  /* 0x0000009a00107202 */ /* 0x000fe40000000f00 */
[----:B------:R-:W-:Y:S01]  /*b6c0*/  MOV R23, R155 ;  /* 0x0000009b00177202 */ /* 0x000fe20000000f00 */
[C---:B------:R-:W-:Y:S01]  /*b6d0*/  HMMA.16816.F32 R136, R208.reuse, R144, R24 ;  /* 0x00000090d088723c */ /* 0x040fe20000001818 */
[----:B------:R-:W-:Y:S03]  /*b6e0*/  IMAD.MOV.U32 R22, RZ, RZ, R152 ;  /* 0x000000ffff167224 */ /* 0x000fe600078e0098 */
[----:B------:R-:W-:Y:S02]  /*b6f0*/  MOV R21, R153 ;  /* 0x0000009900157202 */ /* 0x000fe40000000f00 */
[----:B------:R-:W-:Y:S01]  /*b700*/  MOV R20, R158 ;  /* 0x0000009e00147202 */ /* 0x000fe20000000f00 */
[----:B------:R-:W-:Y:S01]  /*b710*/  IMAD.MOV.U32 R27, RZ, RZ, R159 ;  /* 0x000000ffff1b7224 */ /* 0x000fe200078e009f */
[-C--:B------:R-:W-:Y:S01]  /*b720*/  HMMA.16816.F32 R140, R208, R146.reuse, R28 ;  /* 0x00000092d08c723c */ /* 0x080fe2000000181c */
[----:B------:R-:W-:Y:S03]  /*b730*/  MOV R26, R156 ;  /* 0x0000009c001a7202 */ /* 0x000fe60000000f00 */
[----:B------:R-:W-:Y:S02]  /*b740*/  MOV R25, R157 ;  /* 0x0000009d00197202 */ /* 0x000fe40000000f00 */
[----:B------:R-:W-:Y:S01]  /*b750*/  MOV R24, R175 ;  /* 0x000000af00187202 */ /* 0x000fe20000000f00 */
[----:B------:R-:W-:Y:S01]  /*b760*/  IMAD.MOV.U32 R29, RZ, RZ, R173 ;  /* 0x000000ffff1d7224 */ /* 0x000fe200078e00ad */
[C---:B------:R-:W-:Y:S01]  /*b770*/  HMMA.16816.F32 R144, R188.reuse, R146, R32 ;  /* 0x00000092bc90723c */ /* 0x040fe20000001820 */
[----:B------:R-:W-:Y:S03]  /*b780*/  MOV R31, R171 ;  /* 0x000000ab001f7202 */ /* 0x000fe60000000f00 */
[----:B------:R-:W-:Y:S01]  /*b790*/  FADD.FTZ R11, R24, R11 ;  /* 0x0000000b180b7221 */ /* 0x000fe20000010000 */
[----:B------:R-:W-:Y:S02]  /*b7a0*/  MOV R30, R172 ;  /* 0x000000ac001e7202 */ /* 0x000fe40000000f00 */
[----:B------:R-:W-:Y:S01]  /*b7b0*/  IMAD.MOV.U32 R34, RZ, RZ, R170 ;  /* 0x000000ffff227224 */ /* 0x000fe200078e00aa */
[-C--:B-1----:R-:W-:Y:S01]  /*b7c0*/  HMMA.16816.F32 R148, R188, R160.reuse, R36 ;  /* 0x000000a0bc94723c */ /* 0x082fe20000001824 */
[----:B------:R-:W-:Y:S03]  /*b7d0*/  MOV R35, R169 ;  /* 0x000000a900237202 */ /* 0x000fe60000000f00 */
[----:B------:R-:W-:Y:S01]  /*b7e0*/  FADD.FTZ R3, R34, R3 ;  /* 0x0000000322037221 */ /* 0x000fe20000010000 */
[----:B------:R-:W-:Y:S01]  /*b7f0*/  MOV R28, R174 ;  /* 0x000000ae001c7202 */ /* 0x000fe20000000f00 */
        /* <DEDUP_REMOVED lines=12> */
[-C--:B--2---:R-:W-:Y:S01]  /*b8c0*/  HMMA.16816.F32 R164, R188, R176.reuse, R52 ;  /* 0x000000b0bca4723c */ /* 0x084fe20000001834 */
        /* <DEDUP_REMOVED lines=46> */
[----:B------:R-:W-:Y:S01]  /*bbb0*/  FADD.FTZ R0, R224, R5 ;  /* 0x00000005e0007221 */ /* 0x000fe20000010000 */
[----:B------:R-:W-:Y:S01]  /*bbc0*/  MOV R187, R184 ;  /* 0x000000b800bb7202 */ /* 0x000fe20000000f00 */
[----:B------:R-:W-:Y:S01]  /*bbd0*/  FADD.FTZ R2, R183, R2 ;  /* 0x00000002b7027221 */ /* 0x000fe20000010000 */
[----:B------:R1:W-:Y:S01]  /*bbe0*/  STL [R1+0x40], R3 ;  /* 0x0000400301007387 */ /* 0x0003e20000100800 */
[----:B------:R-:W-:Y:S02]  /*bbf0*/  FADD.FTZ R0, R181, R0 ;  /* 0x00000000b5007221 */ /* 0x000fe40000010000 */
[----:B------:R-:W-:Y:S01]  /*bc00*/  IMAD.MOV.U32 R181, RZ, RZ, R185 ;  /* 0x000000ffffb57224 */ /* 0x000fe200078e00b9 */
[----:B------:R1:W-:Y:S01]  /*bc10*/  STL [R1+0x14], R2 ;  /* 0x0000140201007387 */ /* 0x0003e20000100800 */
[----:B------:R-:W-:Y:S01]  /*bc20*/  FADD.FTZ R0, R180, R0 ;  /* 0x00000000b4007221 */ /* 0x000fe20000010000 */
[----:B------:R-:W-:Y:S04]  /*bc30*/  MOV R180, R186 ;  /* 0x000000ba00b47202 */ /* 0x000fe80000000f00 */
[----:B------:R1:W-:Y:S01]  /*bc40*/  STL [R1+0x10], R0 ;  /* 0x0000100001007387 */ /* 0x0003e20000100800 */
[----:B------:R-:W-:-:S05]  /*bc50*/  @P0 BRA `(.L_x_3960) ;  /* 0xffffb3b000000947 */ /* 0x000fca000383ffff */
.L_x_3957:
[----:B--2---:R-:W-:-:S13]  /*bc60*/  ISETP.LE.AND P0, PT, RZ, UR10, PT ;  /* 0x0000000aff007c0c */ /* 0x004fda000bf03270 */
[----:B------:R-:W-:Y:S05]  /*bc70*/  @!P0 BRA `(.L_x_3961) ;  /* 0x00003cf000008947 */ /* 0x000fea0003800000 */
[----:B-1----:R-:W2:Y:S01]  /*bc80*/  LDL.LU R2, [R1+0x38] ;  /* 0x0000380001027983 */ /* 0x002ea20000300800 */
        /* <DEDUP_REMOVED lines=10> */
[----:B------:R-:W-:Y:S01]  /*bd30*/  IMAD.SHL.U32 R228, R2, 0x2, RZ ;  /* 0x0000000202e47824 */ /* 0x000fe200078e00ff */
[----:B------:R-:W-:Y:S05]  /*bd40*/  BRA `(.L_x_3962) ;  /* 0x0000040000007947 */ /* 0x000fea0003800000 */
.L_x_3964:
[----:B------:R-:W2:Y:S01]  /*bd50*/  LDL R2, [R1+0x3c] ;  /* 0x00003c0001027983 */ /* 0x000ea20000100800 */
[----:B------:R-:W-:Y:S01]  /*bd60*/  ULEA UR4, UR10, UR11, 0x6 ;  /* 0x0000000b0a047291 */ /* 0x000fe2000f8e303f */
[----:B------:R-:W-:Y:S02]  /*bd70*/  IMAD.MOV.U32 R186, RZ, RZ, RZ ;  /* 0x000000ffffba7224 */ /* 0x000fe400078e00ff */
[----:B------:R-:W3:Y:S03]  /*bd80*/  LDL R211, [R1+0x18] ;  /* 0x0000180001d37983 */ /* 0x000ee60000100800 */
[----:B------:R-:W-:Y:S05]  /*bd90*/  IMAD.U32 R181, RZ, RZ, UR4 ;  /* 0x00000004ffb57e24 */ /* 0x000fea000f8e00ff */
        /* <DEDUP_REMOVED lines=41> */
[----:B-----5:R-:W-:Y:S01]  /*c030*/  IMAD.X R185, R209, 0x1, R231, P0 ;  /* 0x00000001d1b97824 */ /* 0x020fe200000e06e7 */
[----:B------:R3:W-:Y:S01]  /*c040*/  LDGSTS.E.BYPASS.LTC128B.128 [R211+0x6100], [R186.64], !P5 ;  /* 0x06100000bad37fae */ /* 0x0007e2000e901d4e */
[----:B------:R-:W-:Y:S01]  /*c050*/  IADD3 R190, P0, R191, R230, RZ ;  /* 0x000000e6bfbe7210 */ /* 0x000fe20007f1e0ff */
[----:B------:R-:W-:Y:S02]  /*c060*/  IMAD.X R209, R209, 0x1, R229, P1 ;  /* 0x00000001d1d17824 */ /* 0x000fe400008e06e5 */
[----:B------:R4:W-:Y:S04]  /*c070*/  LDGSTS.E.BYPASS.LTC128B.128 [R211+0x4900], [R184.64], !P6 ;  /* 0x04900000b8d37fae */ /* 0x0009e8000f101d4e */
[----:B------:R1:W-:Y:S01]  /*c080*/  LDGSTS.E.BYPASS.LTC128B.128 [R211+0x6900], [R208.64], !P5 ;  /* 0x06900000d0d37fae */ /* 0x0003e2000e901d4e */
[----:B--2---:R-:W-:Y:S01]  /*c090*/  IADD3 R188, P2, R191, R228, RZ ;  /* 0x000000e4bfbc7210 */ /* 0x004fe20007f5e0ff */
[C-C-:B------:R-:W-:Y:S01]  /*c0a0*/  IMAD.X R191, R210.reuse, 0x1, R231.reuse, P0 ;  /* 0x00000001d2bf7824 */ /* 0x140fe200000e06e7 */
[C---:B---3--:R-:W-:Y:S04]  /*c0b0*/  IADD3 R186, P1, R181.reuse, R230, RZ ;  /* 0x000000e6b5ba7210 */ /* 0x048fe80007f3e0ff */
[----:B------:R2:W-:Y:S01]  /*c0c0*/  LDGSTS.E.BYPASS.LTC128B.128 [R211+0x5100], [R190.64], !P6 ;  /* 0x05100000bed37fae */ /* 0x0005e2000f101d4e */
[----:B------:R-:W-:Y:S02]  /*c0d0*/  IADD3.X R189, R210, R229, RZ, P2, !PT ;  /* 0x000000e5d2bd7210 */ /* 0x000fe400017fe4ff */
[----:B----4-:R-:W-:Y:S01]  /*c0e0*/  IADD3 R184, P0, R181, R228, RZ ;  /* 0x000000e4b5b87210 */ /* 0x010fe20007f1e0ff */
[C---:B-1----:R-:W-:Y:S02]  /*c0f0*/  IMAD.X R187, R2.reuse, 0x1, R231, P1 ;  /* 0x0000000102bb7824 */ /* 0x042fe400008e06e7 */
[----:B------:R2:W-:Y:S02]  /*c100*/  LDGSTS.E.BYPASS.LTC128B.128 [R211+0x7100], [R188.64], !P5 ;  /* 0x07100000bcd37fae */ /* 0x0005e4000e901d4e */
[----:B------:R-:W-:Y:S02]  /*c110*/  IMAD.X R185, R2, 0x1, R229, P0 ;  /* 0x0000000102b97824 */ /* 0x000fe400000e06e5 */
[----:B------:R2:W-:Y:S04]  /*c120*/  LDGSTS.E.BYPASS.LTC128B.128 [R211+0x5900], [R186.64], !P6 ;  /* 0x05900000bad37fae */ /* 0x0005e8000f101d4e */
[----:B------:R2:W-:Y:S01]  /*c130*/  LDGSTS.E.BYPASS.LTC128B.128 [R211+0x7900], [R184.64], !P5 ;  /* 0x07900000b8d37fae */ /* 0x0005e2000e901d4e */
[----:B------:R-:W-:-:S05]  /*c140*/  BRA `(.L_x_3963) ;  /* 0x00000eb000007947 */ /* 0x000fca0003800000 */
.L_x_3962:
[----:B------:R-:W2:Y:S01]  /*c150*/  LDL R4, [R1+0x30] ;  /* 0x0000300001047983 */ /* 0x000ea20000100800 */
[----:B------:R-:W-:Y:S04]  /*c160*/  DEPBAR.LE SB0, 0x0 ;  /* 0x000080000000791a */ /* 0x000fe80000000000 */
[----:B------:R-:W-:Y:S01]  /*c170*/  UISETP.GE.AND UP0, UPT, UR10, 0x1, UPT ;  /* 0x000000010a00788c */ /* 0x000fe2000bf06270 */
[----:B------:R-:W3:Y:S06]  /*c180*/  LDL R10, [R1+0x1c] ;  /* 0x00001c00010a7983 */ /* 0x000eec0000100800 */
[----:B------:R-:W4:Y:S06]  /*c190*/  LDL R40, [R1] ;  /* 0x0000000001287983 */ /* 0x000f2c0000100800 */
[----:B------:R-:W3:Y:S06]  /*c1a0*/  LDL R41, [R1+0x4] ;  /* 0x0000040001297983 */ /* 0x000eec0000100800 */
[----:B------:R-:W3:Y:S06]  /*c1b0*/  LDL R28, [R1+0x8] ;  /* 0x00000800011c7983 */ /* 0x000eec0000100800 */
[----:B------:R-:W3:Y:S06]  /*c1c0*/  LDL R55, [R1+0x20] ;  /* 0x0000200001377983 */ /* 0x000eec0000100800 */
[----:B------:R-:W-:Y:S06]  /*c1d0*/  BAR.SYNC.DEFER_BLOCKING 0x0 ;  /* 0x0000000000007b1d */ /* 0x000fec0000010000 */
[----:B-----5:R-:W-:Y:S06]  /*c1e0*/  LDSM.16.M88.4 R64, [R243+0x8100] ;  /* 0x00810000f340783b */ /* 0x020fec0000000200 */
[----:B------:R-:W1:Y:S06]  /*c1f0*/  LDSM.16.M88.4 R16, [R236+0x4100] ;  /* 0x00410000ec10783b */ /* 0x000e6c0000000200 */
[----:B------:R-:W1:Y:S06]  /*c200*/  LDSM.16.M88.4 R60, [R243+0xa100] ;  /* 0x00a10000f33c783b */ /* 0x000e6c0000000200 */
[----:B------:R-:W1:Y:S06]  /*c210*/  LDSM.16.M88.4 R32, [R236+0x4900] ;  /* 0x00490000ec20783b */ /* 0x000e6c0000000200 */
[----:B------:R-:W-:Y:S06]  /*c220*/  LDSM.16.M88.4 R48, [R236+0x5100] ;  /* 0x00510000ec30783b */ /* 0x000fec0000000200 */
[----:B------:R-:W-:Y:S06]  /*c230*/  LDSM.16.M88.4 R184, [R236+0x5900] ;  /* 0x00590000ecb8783b */ /* 0x000fec0000000200 */
[----:B------:R-:W-:Y:S06]  /*c240*/  LDSM.16.M88.4 R188, [R245+0x8100] ;  /* 0x00810000f5bc783b */ /* 0x000fec0000000200 */
[----:B------:R-:W-:Y:S06]  /*c250*/  LDSM.16.M88.4 R208, [R247] ;  /* 0x00000000f7d0783b */ /* 0x000fec0000000200 */
[----:B------:R-:W-:Y:S01]  /*c260*/  LDSM.16.M88.4 R212, [R245+0xa100] ;  /* 0x00a10000f5d4783b */ /* 0x000fe20000000200 */
[----:B--2---:R-:W-:Y:S01]  /*c270*/  SHF.R.S32.HI R2, RZ, 0x1f, R4 ;  /* 0x0000001fff027819 */ /* 0x004fe20000011404 */
[----:B------:R-:W-:Y:S04]  /*c280*/  IMAD.WIDE.U32 R8, R4, c[0x0][0x208], RZ ;  /* 0x0000820004087a25 */ /* 0x000fe800078e00ff */
[----:B------:R-:W-:Y:S04]  /*c290*/  IMAD R2, R2, c[0x0][0x208], RZ ;  /* 0x0000820002027a24 */ /* 0x000fe800078e02ff */
[----:B------:R-:W-:Y:S02]  /*c2a0*/  IMAD R2, R4, c[0x0][0x20c], R2 ;  /* 0x0000830004027a24 */ /* 0x000fe400078e0202 */
[-C--:B-1----:R-:W-:Y:S01]  /*c2b0*/  HMMA.16816.F32 R4, R64, R16.reuse, RZ ;  /* 0x000000104004723c */ /* 0x082fe200000018ff */
[----:B----4-:R-:W-:Y:S02]  /*c2c0*/  LDSM.16.M88.4 R224, [R40] ;  /* 0x0000000028e0783b */ /* 0x010fe40000000200 */
[----:B------:R-:W-:Y:S01]  /*c2d0*/  IMAD.IADD R9, R9, 0x1, R2 ;  /* 0x0000000109097824 */ /* 0x000fe200078e0202 */
[----:B---3--:R-:W-:Y:S03]  /*c2e0*/  SHF.R.S32.HI R2, RZ, 0x1f, R10 ;  /* 0x0000001fff027819 */ /* 0x008fe6000001140a */
[----:B------:R-:W-:Y:S01]  /*c2f0*/  IMAD.WIDE.U32 R12, R10, c[0x0][0x218], R8 ;  /* 0x000086000a0c7a25 */ /* 0x000fe200078e0008 */
[----:B------:R-:W-:Y:S04]  /*c300*/  LDSM.16.M88.4 R220, [R41] ;  /* 0x0000000029dc783b */ /* 0x000fe80000000200 */
[----:B------:R-:W-:Y:S02]  /*c310*/  IMAD R2, R2, c[0x0][0x218], RZ ;  /* 0x0000860002027a24 */ /* 0x000fe400078e02ff */
[----:B------:R-:W-:Y:S02]  /*c320*/  LDSM.16.M88.4 R216, [R28] ;  /* 0x000000001cd8783b */ /* 0x000fe40000000200 */
[----:B------:R-:W-:Y:S01]  /*c330*/  IMAD R14, R10, c[0x0][0x21c], R2 ;  /* 0x000087000a0e7a24 */ /* 0x000fe200078e0202 */
[----:B------:R-:W-:Y:S01]  /*c340*/  IADD3 R2, P0, R12, UR24, RZ ;  /* 0x000000180c027c10 */ /* 0x000fe2000ff1e0ff */
[C---:B------:R-:W-:Y:S07]  /*c350*/  HMMA.16816.F32 R8, R60.reuse, R16, RZ ;  /* 0x000000103c08723c */ /* 0x040fee00000018ff */
[----:B------:R-:W-:Y:S02]  /*c360*/  IADD3.X R16, R13, UR8, R14, P0, !PT ;  /* 0x000000080d107c10 */ /* 0x000fe400087fe40e */
[-C--:B------:R-:W-:Y:S03]  /*c370*/  HMMA.16816.F32 R12, R60, R18.reuse, RZ ;  /* 0x000000123c0c723c */ /* 0x080fe600000018ff */
[C---:B------:R-:W-:Y:S04]  /*c380*/  LEA R36, P0, R2.reuse, c[0x0][0x1f8], 0x1 ;  /* 0x00007e0002247a11 */ /* 0x040fe800078008ff */
[----:B------:R-:W-:Y:S01]  /*c390*/  LEA.HI.X R2, R2, c[0x0][0x1fc], R16, 0x1, P0 ;  /* 0x00007f0002027a11 */ /* 0x000fe200000f0c10 */
[----:B------:R-:W1:Y:S01]  /*c3a0*/  SHFL.IDX PT, R42, R36, RZ, 0x181f ;  /* 0x00181fff242a7589 */ /* 0x000e6200000e0000 */
[C---:B------:R-:W-:Y:S05]  /*c3b0*/  HMMA.16816.F32 R16, R64.reuse, R18, RZ ;  /* 0x000000124010723c */ /* 0x040fea00000018ff */
[----:B------:R-:W2:Y:S03]  /*c3c0*/  SHFL.IDX PT, R37, R2, RZ, 0x181f ;  /* 0x00181fff02257589 */ /* 0x000ea600000e0000 */
[-C--:B------:R-:W-:Y:S03]  /*c3d0*/  HMMA.16816.F32 R20, R64, R32.reuse, RZ ;  /* 0x000000204014723c */ /* 0x080fe600000018ff */
[----:B------:R-:W3:Y:S05]  /*c3e0*/  SHFL.IDX PT, R46, R36, 0x1, 0x181f ;  /* 0x00381f00242e7f89 */ /* 0x000eea00000e0000 */
[C---:B------:R-:W-:Y:S01]  /*c3f0*/  HMMA.16816.F32 R24, R60.reuse, R32, RZ ;  /* 0x000000203c18723c */ /* 0x040fe200000018ff */
[----:B------:R-:W4:Y:S03]  /*c400*/  SHFL.IDX PT, R45, R2, 0x1, 0x181f ;  /* 0x00381f00022d7f89 */ /* 0x000f2600000e0000 */
[C---:B-1----:R-:W-:Y:S04]  /*c410*/  IADD3 R38, P1, R42.reuse, R230, RZ ;  /* 0x000000e62a267210 */ /* 0x042fe80007f3e0ff */
[-C--:B------:R-:W-:Y:S01]  /*c420*/  HMMA.16816.F32 R28, R60, R34.reuse, RZ ;  /* 0x000000223c1c723c */ /* 0x080fe200000018ff */
[----:B------:R-:W1:Y:S03]  /*c430*/  SHFL.IDX PT, R52, R36, 0x2, 0x181f ;  /* 0x00581f0024347f89 */ /* 0x000e6600000e0000 */
[----:B------:R-:W-:Y:S01]  /*c440*/  IADD3 R42, P0, R42, R228, RZ ;  /* 0x000000e42a2a7210 */ /* 0x000fe20007f1e0ff */
[C---:B--2---:R-:W-:Y:S02]  /*c450*/  IMAD.X R39, R37.reuse, 0x1, R231, P1 ;  /* 0x0000000125277824 */ /* 0x044fe400008e06e7 */
[----:B------:R-:W2:Y:S01]  /*c460*/  SHFL.IDX PT, R53, R2, 0x2, 0x181f ;  /* 0x00581f0002357f89 */ /* 0x000ea200000e0000 */
[C---:B------:R-:W-:Y:S04]  /*c470*/  HMMA.16816.F32 R32, R64.reuse, R34, RZ ;  /* 0x000000224020723c */ /* 0x040fe800000018ff */
[----:B------:R-:W-:Y:S01]  /*c480*/  IMAD.X R43, R37, 0x1, R229, P0 ;  /* 0x00000001252b7824 */ /* 0x000fe200000e06e5 */
[----:B------:R2:W-:Y:S01]  /*c490*/  LDGSTS.E.BYPASS.LTC128B.128 [R55], [R38.64], !P6 ;  /* 0x0000000026377fae */ /* 0x0005e2000f101d4e */
[C---:B---3--:R-:W-:Y:S02]  /*c4a0*/  IADD3 R40, P0, R46.reuse, R230, RZ ;  /* 0x000000e62e287210 */ /* 0x048fe40007f1e0ff */
[----:B------:R-:W-:Y:S03]  /*c4b0*/  IADD3 R46, P2, R46, R228, RZ ;  /* 0x000000e42e2e7210 */ /* 0x000fe60007f5e0ff */
[----:B------:R3:W-:Y:S01]  /*c4c0*/  LDGSTS.E.BYPASS.LTC128B.128 [R55+0x2000], [R42.64], !P5 ;  /* 0x020000002a377fae */ /* 0x0007e2000e901d4e */
[C---:B----4-:R-:W-:Y:S02]  /*c4d0*/  IMAD.X R41, R45.reuse, 0x1, R231, P0 ;  /* 0x000000012d297824 */ /* 0x050fe400000e06e7 */
[----:B------:R-:W-:Y:S03]  /*c4e0*/  IMAD.X R47, R45, 0x1, R229, P2 ;  /* 0x000000012d2f7824 */ /* 0x000fe600010e06e5 */
[----:B------:R4:W3:Y:S01]  /*c4f0*/  SHFL.IDX PT, R54, R36, 0x3, 0x181f ;  /* 0x00781f0024367f89 */ /* 0x0008e200000e0000 */
[C---:B-1----:R-:W-:Y:S02]  /*c500*/  IADD3 R44, P1, R52.reuse, R230, RZ ;  /* 0x000000e6342c7210 */ /* 0x042fe40007f3e0ff */
[----:B------:R-:W-:Y:S03]  /*c510*/  IADD3 R52, P0, R52, R228, RZ ;  /* 0x000000e434347210 */ /* 0x000fe60007f1e0ff */
[----:B------:R3:W-:Y:S01]  /*c520*/  LDGSTS.E.BYPASS.LTC128B.128 [R55+0x800], [R40.64], !P6 ;  /* 0x0080000028377fae */ /* 0x0007e2000f101d4e */
[C---:B--2---:R-:W-:Y:S02]  /*c530*/  IMAD.X R45, R53.reuse, 0x1, R231, P1 ;  /* 0x00000001352d7824 */ /* 0x044fe400008e06e7 */
[----:B------:R-:W-:Y:S03]  /*c540*/  IMAD.X R53, R53, 0x1, R229, P0 ;  /* 0x0000000135357824 */ /* 0x000fe600000e06e5 */
[----:B------:R1:W-:Y:S06]  /*c550*/  LDGSTS.E.BYPASS.LTC128B.128 [R55+0x2800], [R46.64], !P5 ;  /* 0x028000002e377fae */ /* 0x0003ec000e901d4e */
[----:B------:R1:W-:Y:S01]  /*c560*/  LDGSTS.E.BYPASS.LTC128B.128 [R55+0x1000], [R44.64], !P6 ;  /* 0x010000002c377fae */ /* 0x0003e2000f101d4e */
[-C--:B----4-:R-:W-:Y:S05]  /*c570*/  HMMA.16816.F32 R36, R64, R48.reuse, RZ ;  /* 0x000000304024723c */ /* 0x090fea00000018ff */
[----:B------:R2:W-:Y:S06]  /*c580*/  LDGSTS.E.BYPASS.LTC128B.128 [R55+0x3000], [R52.64], !P5 ;  /* 0x0300000034377fae */ /* 0x0005ec000e901d4e */
[----:B------:R-:W4:Y:S01]  /*c590*/  SHFL.IDX PT, R2, R2, 0x3, 0x181f ;  /* 0x00781f0002027f89 */ /* 0x000f2200000e0000 */
[C---:B---3--:R-:W-:Y:S07]  /*c5a0*/  HMMA.16816.F32 R40, R60.reuse, R48, RZ ;  /* 0x000000303c28723c */ /* 0x048fee00000018ff */
[----:B------:R-:W-:Y:S01]  /*c5b0*/  IADD3 R48, P0, R54, R230, RZ ;  /* 0x000000e636307210 */ /* 0x000fe20007f1e0ff */
[-C--:B-1----:R-:W-:Y:S04]  /*c5c0*/  HMMA.16816.F32 R44, R60, R50.reuse, RZ ;  /* 0x000000323c2c723c */ /* 0x082fe800000018ff */
[----:B----4-:R-:W-:Y:S01]  /*c5d0*/  IMAD.X R49, R2, 0x1, R231, P0 ;  /* 0x0000000102317824 */ /* 0x010fe200000e06e7 */
[----:B--2---:R-:W-:Y:S04]  /*c5e0*/  IADD3 R52, P0, R54, R228, RZ ;  /* 0x000000e436347210 */ /* 0x004fe80007f1e0ff */
        /* <DEDUP_REMOVED lines=161> */
.L_x_3963:
[----:B------:R-:W-:Y:S01]  /*d000*/  FMNMX.FTZ R2, R4, R0, !PT ;  /* 0x0000000004027209 */ /* 0x000fe20007810000 */
[----:B------:R-:W-:Y:S01]  /*d010*/  STL [R1+0x60], R229 ;  /* 0x000060e501007387 */ /* 0x000fe20000100800 */
[----:B------:R-:W-:Y:S02]  /*d020*/  FMNMX.FTZ R182, R6, R3, !PT ;  /* 0x0000000306b67209 */ /* 0x000fe40007810000 */
[----:B------:R-:W-:Y:S01]  /*d030*/  FMNMX.FTZ R2, R5, R2, !PT ;  /* 0x0000000205027209 */ /* 0x000fe20007810000 */
[----:B------:R-:W-:Y:S01]  /*d040*/  STL [R1+0x5c], R228 ;  /* 0x00005ce401007387 */ /* 0x000fe20000100800 */
[----:B------:R-:W-:Y:S02]  /*d050*/  FMNMX.FTZ R182, R7, R182, !PT ;  /* 0x000000b607b67209 */ /* 0x000fe40007810000 */
[----:B------:R-:W-:Y:S01]  /*d060*/  FMNMX.FTZ R2, R16, R2, !PT ;  /* 0x0000000210027209 */ /* 0x000fe20007810000 */
[----:B--2---:R-:W-:Y:S01]  /*d070*/  LDSM.16.MT88.4 R208, [R237+0x100] ;  /* 0x00010000edd0783b */ /* 0x004fe20000004200 */
        /* <DEDUP_REMOVED lines=53> */
[----:B--2---:R-:W-:Y:S02]  /*d3d0*/  FMNMX.FTZ R182, R182, R185, !PT ;  /* 0x000000b9b6b67209 */ /* 0x004fe40007810000 */
[----:B------:R-:W-:Y:S01]  /*d3e0*/  FMNMX.FTZ R181, R61, R181, !PT ;  /* 0x000000b53db57209 */ /* 0x000fe20007810000 */
[----:B------:R-:W1:Y:S01]  /*d3f0*/  SHFL.BFLY PT, R186, R2, 0x1, 0x1f ;  /* 0x0c201f0002ba7f89 */ /* 0x000e6200000e0000 */
[----:B------:R-:W-:Y:S02]  /*d400*/  FMNMX.FTZ R184, R31, R184, !PT ;  /* 0x000000b81fb87209 */ /* 0x000fe40007810000 */
[----:B------:R-:W-:Y:S01]  /*d410*/  ISETP.LT.AND P0, PT, RZ, UR10, PT ;  /* 0x0000000aff007c0c */ /* 0x000fe2000bf01270 */
[----:B------:R-:W-:Y:S01]  /*d420*/  UIADD3 UR10, UR10, -0x1, URZ ;  /* 0xffffffff0a0a7890 */ /* 0x000fe2000fffe03f */
[----:B------:R-:W-:Y:S03]  /*d430*/  FMNMX.FTZ R184, R42, R184, !PT ;  /* 0x000000b82ab87209 */ /* 0x000fe60007810000 */
[----:B------:R-:W2:Y:S01]  /*d440*/  SHFL.BFLY PT, R185, R182, 0x1, 0x1f ;  /* 0x0c201f00b6b97f89 */ /* 0x000ea200000e0000 */
[----:B------:R-:W-:Y:S04]  /*d450*/  FMNMX.FTZ R184, R43, R184, !PT ;  /* 0x000000b82bb87209 */ /* 0x000fe80007810000 */
[----:B------:R-:W-:Y:S03]  /*d460*/  FMNMX.FTZ R184, R46, R184, !PT ;  /* 0x000000b82eb87209 */ /* 0x000fe60007810000 */
[----:B------:R-:W3:Y:S01]  /*d470*/  SHFL.BFLY PT, R187, R181, 0x2, 0x1f ;  /* 0x0c401f00b5bb7f89 */ /* 0x000ee200000e0000 */
[----:B-1----:R-:W-:Y:S02]  /*d480*/  FMNMX.FTZ R186, R2, R186, !PT ;  /* 0x000000ba02ba7209 */ /* 0x002fe40007810000 */
[----:B------:R-:W-:Y:S03]  /*d490*/  FMNMX.FTZ R2, R47, R184, !PT ;  /* 0x000000b82f027209 */ /* 0x000fe60007810000 */
[----:B------:R-:W-:Y:S01]  /*d4a0*/  FADD.FTZ R0, -R186, R0 ;  /* 0x00000000ba007221 */ /* 0x000fe20000010100 */
[----:B------:R-:W-:Y:S02]  /*d4b0*/  FMNMX.FTZ R184, R58, R2, !PT ;  /* 0x000000023ab87209 */ /* 0x000fe40007810000 */
[----:B--2---:R-:W-:Y:S01]  /*d4c0*/  FMNMX.FTZ R185, R182, R185, !PT ;  /* 0x000000b9b6b97209 */ /* 0x004fe20007810000 */
[----:B------:R-:W-:Y:S01]  /*d4d0*/  FMUL.FTZ R2, R0, c[0x0][0x2d0] ;  /* 0x0000b40000027a20 */ /* 0x000fe20000410000 */
[----:B------:R-:W-:Y:S03]  /*d4e0*/  FMNMX.FTZ R0, R59, R184, !PT ;  /* 0x000000b83b007209 */ /* 0x000fe60007810000 */
[----:B------:R1:W2:Y:S01]  /*d4f0*/  MUFU.EX2 R182, R2 ;  /* 0x0000000200b67308 */ /* 0x0002a20000000800 */
[----:B------:R-:W-:Y:S01]  /*d500*/  FMNMX.FTZ R0, R62, R0, !PT ;  /* 0x000000003e007209 */ /* 0x000fe20007810000 */
[----:B------:R-:W-:Y:S01]  /*d510*/  FMUL.FTZ R212, R185, c[0x0][0x2d0] ;  /* 0x0000b400b9d47a20 */ /* 0x000fe20000410000 */
[----:B---3--:R-:W-:Y:S02]  /*d520*/  FMNMX.FTZ R181, R181, R187, !PT ;  /* 0x000000bbb5b57209 */ /* 0x008fe40007810000 */
[----:B------:R-:W-:Y:S01]  /*d530*/  FMNMX.FTZ R0, R63, R0, !PT ;  /* 0x000000003f007209 */ /* 0x000fe20007810000 */
[--C-:B------:R-:W-:Y:S02]  /*d540*/  FFMA.FTZ R18, R18, c[0x0][0x2d0], -R212.reuse ;  /* 0x0000b40012127a23 */ /* 0x100fe400000108d4 */
[----:B------:R-:W3:Y:S01]  /*d550*/  SHFL.BFLY PT, R187, R181, 0x1, 0x1f ;  /* 0x0c201f00b5bb7f89 */ /* 0x000ee200000e0000 */
[--C-:B------:R-:W-:Y:S01]  /*d560*/  FFMA.FTZ R19, R19, c[0x0][0x2d0], -R212.reuse ;  /* 0x0000b40013137a23 */ /* 0x100fe200000108d4 */
[----:B------:R-:W-:Y:S01]  /*d570*/  MUFU.EX2 R219, R18 ;  /* 0x0000001200db7308 */ /* 0x000fe20000000800 */
[--C-:B------:R-:W-:Y:S02]  /*d580*/  FFMA.FTZ R6, R6, c[0x0][0x2d0], -R212.reuse ;  /* 0x0000b40006067a23 */ /* 0x100fe400000108d4 */
[--C-:B------:R-:W-:Y:S02]  /*d590*/  FFMA.FTZ R7, R7, c[0x0][0x2d0], -R212.reuse ;  /* 0x0000b40007077a23 */ /* 0x100fe400000108d4 */
[--C-:B------:R-:W-:Y:S02]  /*d5a0*/  FFMA.FTZ R22, R22, c[0x0][0x2d0], -R212.reuse ;  /* 0x0000b40016167a23 */ /* 0x100fe400000108d4 */
[--C-:B------:R-:W-:Y:S02]  /*d5b0*/  FFMA.FTZ R23, R23, c[0x0][0x2d0], -R212.reuse ;  /* 0x0000b40017177a23 */ /* 0x100fe400000108d4 */
[--C-:B------:R-:W-:Y:S01]  /*d5c0*/  FFMA.FTZ R34, R34, c[0x0][0x2d0], -R212.reuse ;  /* 0x0000b40022227a23 */ /* 0x100fe200000108d4 */
[----:B------:R-:W4:Y:S01]  /*d5d0*/  MUFU.EX2 R215, R19 ;  /* 0x0000001300d77308 */ /* 0x000f220000000800 */
[--C-:B------:R-:W-:Y:S02]  /*d5e0*/  FFMA.FTZ R35, R35, c[0x0][0x2d0], -R212.reuse ;  /* 0x0000b40023237a23 */ /* 0x100fe400000108d4 */
[----:B------:R-:W-:Y:S02]  /*d5f0*/  FFMA.FTZ R50, R50, c[0x0][0x2d0], -R212 ;  /* 0x0000b40032327a23 */ /* 0x000fe400000108d4 */
[----:B-1----:R-:W-:Y:S02]  /*d600*/  FADD.FTZ R2, -R185, R3 ;  /* 0x00000003b9027221 */ /* 0x002fe40000010100 */
[----:B------:R-:W1:Y:S01]  /*d610*/  SHFL.BFLY PT, R3, R0, 0x2, 0x1f ;  /* 0x0c401f0000037f89 */ /* 0x000e6200000e0000 */
[----:B--2---:R-:W-:Y:S02]  /*d620*/  FMUL.FTZ R132, R182, R132 ;  /* 0x00000084b6847220 */ /* 0x004fe40000410000 */
[----:B------:R-:W-:Y:S01]  /*d630*/  FMUL.FTZ R2, R2, c[0x0][0x2d0] ;  /* 0x0000b40002027a20 */ /* 0x000fe20000410000 */
[----:B------:R-:W-:Y:S01]  /*d640*/  MUFU.EX2 R226, R6 ;  /* 0x0000000600e27308 */ /* 0x000fe20000000800 */
[----:B---3--:R-:W-:Y:S01]  /*d650*/  FMNMX.FTZ R184, R181, R187, !PT ;  /* 0x000000bbb5b87209 */ /* 0x008fe20007810000 */
[----:B------:R-:W-:Y:S02]  /*d660*/  FMUL.FTZ R187, R186, c[0x0][0x2d0] ;  /* 0x0000b400babb7a20 */ /* 0x000fe40000410000 */
[----:B------:R-:W-:Y:S02]  /*d670*/  FMUL.FTZ R133, R182, R133 ;  /* 0x00000085b6857220 */ /* 0x000fe40000410000 */
[--C-:B------:R-:W-:Y:S02]  /*d680*/  FFMA.FTZ R16, R16, c[0x0][0x2d0], -R187.reuse ;  /* 0x0000b40010107a23 */ /* 0x100fe400000108bb */
[--C-:B------:R-:W-:Y:S02]  /*d690*/  FFMA.FTZ R17, R17, c[0x0][0x2d0], -R187.reuse ;  /* 0x0000b40011117a23 */ /* 0x100fe400000108bb */
[----:B------:R2:W3:Y:S01]  /*d6a0*/  MUFU.EX2 R181, R2 ;  /* 0x0000000200b57308 */ /* 0x0004e20000000800 */
[--C-:B------:R-:W-:Y:S02]  /*d6b0*/  FFMA.FTZ R4, R4, c[0x0][0x2d0], -R187.reuse ;  /* 0x0000b40004047a23 */ /* 0x100fe400000108bb */
[--C-:B------:R-:W-:Y:S01]  /*d6c0*/  FFMA.FTZ R5, R5, c[0x0][0x2d0], -R187.reuse ;  /* 0x0000b40005057a23 */ /* 0x100fe200000108bb */
[----:B----4-:R-:W-:Y:S01]  /*d6d0*/  F2FP.PACK_AB R191, R215, R219 ;  /* 0x000000dbd7bf723e */ /* 0x010fe200000000ff */
[C---:B------:R-:W-:Y:S02]  /*d6e0*/  FMUL.FTZ R144, R182.reuse, R144 ;  /* 0x00000090b6907220 */ /* 0x040fe40000410000 */
[C---:B------:R-:W-:Y:S02]  /*d6f0*/  FMUL.FTZ R145, R182.reuse, R145 ;  /* 0x00000091b6917220 */ /* 0x040fe40000410000 */
[----:B------:R-:W-:Y:S01]  /*d700*/  FMUL.FTZ R148, R182, R148 ;  /* 0x00000094b6947220 */ /* 0x000fe20000410000 */
[----:B-1----:R-:W-:Y:S01]  /*d710*/  FMNMX.FTZ R0, R0, R3, !PT ;  /* 0x0000000300007209 */ /* 0x002fe20007810000 */
[----:B------:R1:W-:Y:S01]  /*d720*/  MUFU.EX2 R220, R16 ;  /* 0x0000001000dc7308 */ /* 0x0003e20000000800 */
[C---:B------:R-:W-:Y:S02]  /*d730*/  FMUL.FTZ R149, R182.reuse, R149 ;  /* 0x00000095b6957220 */ /* 0x040fe40000410000 */
[C---:B------:R-:W-:Y:S02]  /*d740*/  FMUL.FTZ R160, R182.reuse, R160 ;  /* 0x000000a0b6a07220 */ /* 0x040fe40000410000 */
[C---:B------:R-:W-:Y:S02]  /*d750*/  FMUL.FTZ R161, R182.reuse, R161 ;  /* 0x000000a1b6a17220 */ /* 0x040fe40000410000 */
[C---:B------:R-:W-:Y:S02]  /*d760*/  FMUL.FTZ R164, R182.reuse, R164 ;  /* 0x000000a4b6a47220 */ /* 0x040fe40000410000 */
[C---:B------:R-:W-:Y:S01]  /*d770*/  FMUL.FTZ R165, R182.reuse, R165 ;  /* 0x000000a5b6a57220 */ /* 0x040fe20000410000 */
[----:B------:R-:W4:Y:S01]  /*d780*/  MUFU.EX2 R216, R17 ;  /* 0x0000001100d87308 */ /* 0x000f220000000800 */
[----:B------:R-:W-:Y:S02]  /*d790*/  FMUL.FTZ R176, R182, R176 ;  /* 0x000000b0b6b07220 */ /* 0x000fe40000410000 */
[----:B--2---:R-:W-:Y:S02]  /*d7a0*/  FADD.FTZ R2, -R184, R180 ;  /* 0x000000b4b8027221 */ /* 0x004fe40000010100 */
[C---:B---3--:R-:W-:Y:S02]  /*d7b0*/  FMUL.FTZ R18, R181.reuse, R198 ;  /* 0x000000c6b5127220 */ /* 0x048fe40000410000 */
[----:B------:R-:W-:Y:S02]  /*d7c0*/  FMUL.FTZ R2, R2, c[0x0][0x2d0] ;  /* 0x0000b40002027a20 */ /* 0x000fe40000410000 */
[C---:B------:R-:W-:Y:S01]  /*d7d0*/  FMUL.FTZ R19, R181.reuse, R199 ;  /* 0x000000c7b5137220 */ /* 0x040fe20000410000 */
[----:B------:R2:W-:Y:S01]  /*d7e0*/  MUFU.EX2 R233, R4 ;  /* 0x0000000400e97308 */ /* 0x0005e20000000800 */
[C---:B------:R-:W-:Y:S02]  /*d7f0*/  FMUL.FTZ R6, R181.reuse, R194 ;  /* 0x000000c2b5067220 */ /* 0x040fe40000410000 */
[C---:B------:R-:W-:Y:S02]  /*d800*/  FMUL.FTZ R134, R181.reuse, R134 ;  /* 0x00000086b5867220 */ /* 0x040fe40000410000 */
[----:B-1----:R-:W-:Y:S02]  /*d810*/  FMUL.FTZ R16, R182, R196 ;  /* 0x000000c4b6107220 */ /* 0x002fe40000410000 */
[C---:B------:R-:W-:Y:S02]  /*d820*/  FMUL.FTZ R135, R181.reuse, R135 ;  /* 0x00000087b5877220 */ /* 0x040fe40000410000 */
[C---:B------:R-:W-:Y:S01]  /*d830*/  FMUL.FTZ R146, R181.reuse, R146 ;  /* 0x00000092b5927220 */ /* 0x040fe20000410000 */
[----:B------:R1:W3:Y:S01]  /*d840*/  MUFU.EX2 R180, R2 ;  /* 0x0000000200b47308 */ /* 0x0002e20000000800 */
[C---:B------:R-:W-:Y:S02]  /*d850*/  FMUL.FTZ R147, R181.reuse, R147 ;  /* 0x00000093b5937220 */ /* 0x040fe40000410000 */
[C---:B------:R-:W-:Y:S01]  /*d860*/  FMUL.FTZ R150, R181.reuse, R150 ;  /* 0x00000096b5967220 */ /* 0x040fe20000410000 */
[----:B----4-:R-:W-:Y:S01]  /*d870*/  F2FP.PACK_AB R190, R216, R220 ;  /* 0x000000dcd8be723e */ /* 0x010fe200000000ff */
[C---:B------:R-:W-:Y:S02]  /*d880*/  FMUL.FTZ R17, R182.reuse, R197 ;  /* 0x000000c5b6117220 */ /* 0x040fe40000410000 */
[----:B------:R-:W-:Y:S01]  /*d890*/  LDSM.16.MT88.4 R196, [R238+0x100] ;  /* 0x00010000eec4783b */ /* 0x000fe20000004200 */
[C---:B------:R-:W-:Y:S02]  /*d8a0*/  FMUL.FTZ R151, R181.reuse, R151 ;  /* 0x00000097b5977220 */ /* 0x040fe40000410000 */
[----:B------:R-:W4:Y:S01]  /*d8b0*/  MUFU.EX2 R234, R5 ;  /* 0x0000000500ea7308 */ /* 0x000f220000000800 */
[C---:B------:R-:W-:Y:S02]  /*d8c0*/  FMUL.FTZ R162, R181.reuse, R162 ;  /* 0x000000a2b5a27220 */ /* 0x040fe40000410000 */
[C---:B------:R-:W-:Y:S02]  /*d8d0*/  FMUL.FTZ R163, R181.reuse, R163 ;  /* 0x000000a3b5a37220 */ /* 0x040fe40000410000 */
[C---:B--2---:R-:W-:Y:S02]  /*d8e0*/  FMUL.FTZ R4, R182.reuse, R192 ;  /* 0x000000c0b6047220 */ /* 0x044fe40000410000 */
[C---:B------:R-:W-:Y:S02]  /*d8f0*/  FMUL.FTZ R166, R181.reuse, R166 ;  /* 0x000000a6b5a67220 */ /* 0x040fe40000410000 */
[C---:B------:R-:W-:Y:S01]  /*d900*/  FMUL.FTZ R167, R181.reuse, R167 ;  /* 0x000000a7b5a77220 */ /* 0x040fe20000410000 */
[----:B------:R-:W2:Y:S01]  /*d910*/  MUFU.EX2 R235, R7 ;  /* 0x0000000700eb7308 */ /* 0x000ea20000000800 */
[----:B------:R-:W-:Y:S02]  /*d920*/  FMUL.FTZ R177, R182, R177 ;  /* 0x000000b1b6b17220 */ /* 0x000fe40000410000 */
[----:B------:R-:W-:Y:S01]  /*d930*/  FMUL.FTZ R178, R181, R178 ;  /* 0x000000b2b5b27220 */ /* 0x000fe20000410000 */
[----:B-1----:R-:W1:Y:S01]  /*d940*/  SHFL.BFLY PT, R2, R0, 0x1, 0x1f ;  /* 0x0c201f0000027f89 */ /* 0x002e6200000e0000 */
[C---:B---3--:R-:W-:Y:S02]  /*d950*/  FMUL.FTZ R136, R180.reuse, R136 ;  /* 0x00000088b4887220 */ /* 0x048fe40000410000 */
[C---:B------:R-:W-:Y:S02]  /*d960*/  FMUL.FTZ R137, R180.reuse, R137 ;  /* 0x00000089b4897220 */ /* 0x040fe40000410000 */
[C---:B------:R-:W-:Y:S01]  /*d970*/  FMUL.FTZ R140, R180.reuse, R140 ;  /* 0x0000008cb48c7220 */ /* 0x040fe20000410000 */
[----:B------:R-:W-:Y:S01]  /*d980*/  MUFU.EX2 R213, R35 ;  /* 0x0000002300d57308 */ /* 0x000fe20000000800 */
[C---:B------:R-:W-:Y:S02]  /*d990*/  FMUL.FTZ R141, R180.reuse, R141 ;  /* 0x0000008db48d7220 */ /* 0x040fe40000410000 */
[----:B------:R-:W-:Y:S01]  /*d9a0*/  FMUL.FTZ R152, R180, R152 ;  /* 0x00000098b4987220 */ /* 0x000fe20000410000 */
[----:B----4-:R-:W-:Y:S01]  /*d9b0*/  F2FP.PACK_AB R188, R234, R233 ;  /* 0x000000e9eabc723e */ /* 0x010fe200000000ff */
[----:B------:R-:W-:Y:S02]  /*d9c0*/  FMUL.FTZ R5, R182, R193 ;  /* 0x000000c1b6057220 */ /* 0x000fe40000410000 */
[C---:B------:R-:W-:Y:S02]  /*d9d0*/  FMUL.FTZ R153, R180.reuse, R153 ;  /* 0x00000099b4997220 */ /* 0x040fe40000410000 */
[C---:B------:R-:W-:Y:S02]  /*d9e0*/  FMUL.FTZ R156, R180.reuse, R156 ;  /* 0x0000009cb49c7220 */ /* 0x040fe40000410000 */
[C---:B------:R-:W-:Y:S02]  /*d9f0*/  FMUL.FTZ R157, R180.reuse, R157 ;  /* 0x0000009db49d7220 */ /* 0x040fe40000410000 */
[----:B------:R-:W-:Y:S01]  /*da00*/  FMUL.FTZ R168, R180, R168 ;  /* 0x000000a8b4a87220 */ /* 0x000fe20000410000 */
[----:B--2---:R-:W-:Y:S01]  /*da10*/  F2FP.PACK_AB R189, R235, R226 ;  /* 0x000000e2ebbd723e */ /* 0x004fe200000000ff */
[----:B------:R-:W-:Y:S02]  /*da20*/  FMUL.FTZ R7, R181, R195 ;  /* 0x000000c3b5077220 */ /* 0x000fe40000410000 */
[--C-:B------:R-:W-:Y:S01]  /*da30*/  FFMA.FTZ R20, R20, c[0x0][0x2d0], -R187.reuse ;  /* 0x0000b40014147a23 */ /* 0x100fe200000108bb */
[----:B-1----:R-:W-:Y:S01]  /*da40*/  FMNMX.FTZ R2, R2, R0, !PT ;  /* 0x0000000002027209 */ /* 0x002fe20007810000 */
[--C-:B------:R-:W-:Y:S02]  /*da50*/  FFMA.FTZ R21, R21, c[0x0][0x2d0], -R187.reuse ;  /* 0x0000b40015157a23 */ /* 0x100fe400000108bb */
[----:B------:R-:W-:Y:S01]  /*da60*/  FFMA.FTZ R32, R32, c[0x0][0x2d0], -R187 ;  /* 0x0000b40020207a23 */ /* 0x000fe200000108bb */
[-C--:B------:R-:W-:Y:S03]  /*da70*/  HMMA.16816.F32 R4, R188, R208.reuse, R4 ;  /* 0x000000d0bc04723c */ /* 0x080fe60000001804 */
[----:B------:R-:W-:Y:S02]  /*da80*/  MUFU.EX2 R221, R32 ;  /* 0x0000002000dd7308 */ /* 0x000fe40000000800 */
[----:B------:R-:W-:Y:S02]  /*da90*/  FADD.FTZ R0, -R2, R183 ;  /* 0x000000b702007221 */ /* 0x000fe40000010100 */
[----:B------:R-:W-:Y:S02]  /*daa0*/  FMUL.FTZ R183, R184, c[0x0][0x2d0] ;  /* 0x0000b400b8b77a20 */ /* 0x000fe40000410000 */
[----:B------:R-:W-:Y:S03]  /*dab0*/  FMUL.FTZ R3, R2, c[0x0][0x2d0] ;  /* 0x0000b40002037a20 */ /* 0x000fe60000410000 */
[----:B------:R-:W-:Y:S02]  /*dac0*/  FMUL.FTZ R0, R0, c[0x0][0x2d0] ;  /* 0x0000b40000007a20 */ /* 0x000fe40000410000 */
[----:B------:R-:W-:Y:S02]  /*dad0*/  FFMA.FTZ R13, R13, c[0x0][0x2d0], -R183 ;  /* 0x0000b4000d0d7a23 */ /* 0x000fe400000108b7 */
        /* <DEDUP_REMOVED lines=9> */
[C---:B------:R-:W-:Y:S02]  /*db70*/  FMUL.FTZ R169, R180.reuse, R169 ;  /* 0x000000a9b4a97220 */ /* 0x040fe40000410000 */
[C---:B------:R-:W-:Y:S02]  /*db80*/  FMUL.FTZ R172, R180.reuse, R172 ;  /* 0x000000acb4ac7220 */ /* 0x040fe40000410000 */
[----:B------:R-:W-:Y:S02]  /*db90*/  FMUL.FTZ R173, R180, R173 ;  /* 0x000000adb4ad7220 */ /* 0x000fe40000410000 */
[C---:B------:R-:W-:Y:S02]  /*dba0*/  FMUL.FTZ R179, R181.reuse, R179 ;  /* 0x000000b3b5b37220 */ /* 0x040fe40000410000 */
[C---:B------:R-:W-:Y:S01]  /*dbb0*/  FMUL.FTZ R68, R182.reuse, R68 ;  /* 0x00000044b6447220 */ /* 0x040fe20000410000 */
[----:B------:R2:W-:Y:S01]  /*dbc0*/  MUFU.EX2 R223, R8 ;  /* 0x0000000800df7308 */ /* 0x0005e20000000800 */
[----:B------:R-:W-:Y:S02]  /*dbd0*/  FMUL.FTZ R69, R182, R69 ;  /* 0x00000045b6457220 */ /* 0x000fe40000410000 */
[C---:B------:R-:W-:Y:S02]  /*dbe0*/  FMUL.FTZ R70, R181.reuse, R70 ;  /* 0x00000046b5467220 */ /* 0x040fe40000410000 */
[C---:B-1----:R-:W-:Y:S02]  /*dbf0*/  FMUL.FTZ R13, R180.reuse, R205 ;  /* 0x000000cdb40d7220 */ /* 0x042fe40000410000 */
[C---:B------:R-:W-:Y:S02]  /*dc00*/  FMUL.FTZ R71, R181.reuse, R71 ;  /* 0x00000047b5477220 */ /* 0x040fe40000410000 */
[C---:B------:R-:W-:Y:S01]  /*dc10*/  FMUL.FTZ R72, R180.reuse, R72 ;  /* 0x00000048b4487220 */ /* 0x040fe20000410000 */
[----:B------:R-:W1:Y:S01]  /*dc20*/  MUFU.EX2 R218, R12 ;  /* 0x0000000c00da7308 */ /* 0x000e620000000800 */
[C---:B------:R-:W-:Y:S02]  /*dc30*/  FMUL.FTZ R73, R180.reuse, R73 ;  /* 0x00000049b4497220 */ /* 0x040fe40000410000 */
[C---:B------:R-:W-:Y:S02]  /*dc40*/  FMUL.FTZ R76, R180.reuse, R76 ;  /* 0x0000004cb44c7220 */ /* 0x040fe40000410000 */
[----:B------:R-:W-:Y:S02]  /*dc50*/  FMUL.FTZ R77, R180, R77 ;  /* 0x0000004db44d7220 */ /* 0x000fe40000410000 */
[C---:B------:R-:W-:Y:S02]  /*dc60*/  FMUL.FTZ R80, R182.reuse, R80 ;  /* 0x00000050b6507220 */ /* 0x040fe40000410000 */
[----:B------:R-:W-:Y:S01]  /*dc70*/  FMUL.FTZ R81, R182, R81 ;  /* 0x00000051b6517220 */ /* 0x000fe20000410000 */
[----:B------:R-:W-:Y:S01]  /*dc80*/  MUFU.EX2 R222, R10 ;  /* 0x0000000a00de7308 */ /* 0x000fe20000000800 */
[C---:B------:R-:W-:Y:S02]  /*dc90*/  FMUL.FTZ R82, R181.reuse, R82 ;  /* 0x00000052b5527220 */ /* 0x040fe40000410000 */
[----:B------:R-:W-:Y:S02]  /*dca0*/  FMUL.FTZ R83, R181, R83 ;  /* 0x00000053b5537220 */ /* 0x000fe40000410000 */
[----:B--2---:R-:W-:Y:S02]  /*dcb0*/  FMUL.FTZ R8, R180, R200 ;  /* 0x000000c8b4087220 */ /* 0x004fe40000410000 */
[--C-:B------:R-:W-:Y:S02]  /*dcc0*/  FFMA.FTZ R24, R24, c[0x0][0x2d0], -R183.reuse ;  /* 0x0000b40018187a23 */ /* 0x100fe400000108b7 */
[----:B------:R-:W-:Y:S01]  /*dcd0*/  FFMA.FTZ R25, R25, c[0x0][0x2d0], -R183 ;  /* 0x0000b40019197a23 */ /* 0x000fe200000108b7 */
[----:B------:R-:W2:Y:S01]  /*dce0*/  MUFU.EX2 R217, R14 ;  /* 0x0000000e00d97308 */ /* 0x000ea20000000800 */
[--C-:B------:R-:W-:Y:S02]  /*dcf0*/  FFMA.FTZ R26, R26, c[0x0][0x2d0], -R3.reuse ;  /* 0x0000b4001a1a7a23 */ /* 0x100fe40000010803 */
[----:B------:R-:W-:Y:S01]  /*dd00*/  FFMA.FTZ R27, R27, c[0x0][0x2d0], -R3 ;  /* 0x0000b4001b1b7a23 */ /* 0x000fe20000010803 */
[----:B-1----:R-:W-:Y:S01]  /*dd10*/  F2FP.PACK_AB R194, R229, R218 ;  /* 0x000000dae5c2723e */ /* 0x002fe200000000ff */
[----:B------:R-:W-:Y:S02]  /*dd20*/  FMUL.FTZ R12, R180, R204 ;  /* 0x000000ccb40c7220 */ /* 0x000fe40000410000 */
[----:B------:R-:W-:Y:S02]  /*dd30*/  FFMA.FTZ R33, R33, c[0x0][0x2d0], -R187 ;  /* 0x0000b40021217a23 */ /* 0x000fe400000108bb */
[--C-:B------:R-:W-:Y:S01]  /*dd40*/  FFMA.FTZ R40, R40, c[0x0][0x2d0], -R183.reuse ;  /* 0x0000b40028287a23 */ /* 0x100fe200000108b7 */
[----:B------:R-:W1:Y:S01]  /*dd50*/  MUFU.EX2 R0, R0 ;  /* 0x0000000000007308 */ /* 0x000e620000000800 */
[--C-:B------:R-:W-:Y:S02]  /*dd60*/  FFMA.FTZ R41, R41, c[0x0][0x2d0], -R183.reuse ;  /* 0x0000b40029297a23 */ /* 0x100fe400000108b7 */
[--C-:B------:R-:W-:Y:S02]  /*dd70*/  FFMA.FTZ R44, R44, c[0x0][0x2d0], -R183.reuse ;  /* 0x0000b4002c2c7a23 */ /* 0x100fe400000108b7 */
[----:B------:R-:W-:Y:S02]  /*dd80*/  FFMA.FTZ R45, R45, c[0x0][0x2d0], -R183 ;  /* 0x0000b4002d2d7a23 */ /* 0x000fe400000108b7 */
[--C-:B------:R-:W-:Y:S02]  /*dd90*/  FFMA.FTZ R48, R48, c[0x0][0x2d0], -R187.reuse ;  /* 0x0000b40030307a23 */ /* 0x100fe400000108bb */
[----:B------:R-:W-:Y:S01]  /*dda0*/  FFMA.FTZ R49, R49, c[0x0][0x2d0], -R187 ;  /* 0x0000b40031317a23 */ /* 0x000fe200000108bb */
[----:B------:R-:W3:Y:S01]  /*ddb0*/  MUFU.EX2 R227, R9 ;  /* 0x0000000900e37308 */ /* 0x000ee20000000800 */
[--C-:B------:R-:W-:Y:S02]  /*ddc0*/  FFMA.FTZ R42, R42, c[0x0][0x2d0], -R3.reuse ;  /* 0x0000b4002a2a7a23 */ /* 0x100fe40000010803 */
[--C-:B------:R-:W-:Y:S01]  /*ddd0*/  FFMA.FTZ R43, R43, c[0x0][0x2d0], -R3.reuse ;  /* 0x0000b4002b2b7a23 */ /* 0x100fe20000010803 */
[----:B--2---:R-:W-:Y:S01]  /*dde0*/  F2FP.PACK_AB R195, R228, R217 ;  /* 0x000000d9e4c3723e */ /* 0x004fe200000000ff */
[--C-:B------:R-:W-:Y:S02]  /*ddf0*/  FFMA.FTZ R46, R46, c[0x0][0x2d0], -R3.reuse ;  /* 0x0000b4002e2e7a23 */ /* 0x100fe40000010803 */
[----:B------:R-:W-:Y:S02]  /*de00*/  FFMA.FTZ R47, R47, c[0x0][0x2d0], -R3 ;  /* 0x0000b4002f2f7a23 */ /* 0x000fe40000010803 */
[--C-:B------:R-:W-:Y:S01]  /*de10*/  FFMA.FTZ R36, R36, c[0x0][0x2d0], -R187.reuse ;  /* 0x0000b40024247a23 */ /* 0x100fe200000108bb */
[----:B------:R-:W2:Y:S01]  /*de20*/  MUFU.EX2 R224, R11 ;  /* 0x0000000b00e07308 */ /* 0x000ea20000000800 */
[----:B------:R-:W-:Y:S02]  /*de30*/  FFMA.FTZ R37, R37, c[0x0][0x2d0], -R187 ;  /* 0x0000b40025257a23 */ /* 0x000fe400000108bb */
[--C-:B------:R-:W-:Y:S02]  /*de40*/  FFMA.FTZ R38, R38, c[0x0][0x2d0], -R212.reuse ;  /* 0x0000b40026267a23 */ /* 0x100fe400000108d4 */
[C---:B-1----:R-:W-:Y:S02]  /*de50*/  FMUL.FTZ R10, R0.reuse, R202 ;  /* 0x000000ca000a7220 */ /* 0x042fe40000410000 */
[C---:B------:R-:W-:Y:S02]  /*de60*/  FMUL.FTZ R14, R0.reuse, R206 ;  /* 0x000000ce000e7220 */ /* 0x040fe40000410000 */
[C---:B------:R-:W-:Y:S01]  /*de70*/  FMUL.FTZ R15, R0.reuse, R207 ;  /* 0x000000cf000f7220 */ /* 0x040fe20000410000 */
[----:B------:R-:W-:Y:S01]  /*de80*/  MUFU.EX2 R200, R20 ;  /* 0x0000001400c87308 */ /* 0x000fe20000000800 */
[C---:B------:R-:W-:Y:S02]  /*de90*/  FMUL.FTZ R138, R0.reuse, R138 ;  /* 0x0000008a008a7220 */ /* 0x040fe40000410000 */
[----:B------:R-:W-:Y:S01]  /*dea0*/  FMUL.FTZ R139, R0, R139 ;  /* 0x0000008b008b7220 */ /* 0x000fe20000410000 */
[----:B---3--:R-:W-:Y:S01]  /*deb0*/  F2FP.PACK_AB R192, R227, R223 ;  /* 0x000000dfe3c0723e */ /* 0x008fe200000000ff */
[----:B------:R-:W-:Y:S02]  /*dec0*/  FMUL.FTZ R9, R180, R201 ;  /* 0x000000c9b4097220 */ /* 0x000fe40000410000 */
[C---:B------:R-:W-:Y:S02]  /*ded0*/  FMUL.FTZ R142, R0.reuse, R142 ;  /* 0x0000008e008e7220 */ /* 0x040fe40000410000 */
[C---:B------:R-:W-:Y:S01]  /*dee0*/  FMUL.FTZ R143, R0.reuse, R143 ;  /* 0x0000008f008f7220 */ /* 0x040fe20000410000 */
[----:B------:R-:W-:Y:S01]  /*def0*/  MUFU.EX2 R201, R22 ;  /* 0x0000001600c97308 */ /* 0x000fe20000000800 */
[C---:B------:R-:W-:Y:S02]  /*df00*/  FMUL.FTZ R154, R0.reuse, R154 ;  /* 0x0000009a009a7220 */ /* 0x040fe40000410000 */
[----:B------:R-:W-:Y:S01]  /*df10*/  FMUL.FTZ R155, R0, R155 ;  /* 0x0000009b009b7220 */ /* 0x000fe20000410000 */
[----:B--2---:R-:W-:Y:S01]  /*df20*/  F2FP.PACK_AB R193, R224, R222 ;  /* 0x000000dee0c1723e */ /* 0x004fe200000000ff */
[C---:B------:R-:W-:Y:S02]  /*df30*/  FMUL.FTZ R11, R0.reuse, R203 ;  /* 0x000000cb000b7220 */ /* 0x040fe40000410000 */
[--C-:B------:R-:W-:Y:S02]  /*df40*/  FFMA.FTZ R39, R39, c[0x0][0x2d0], -R212.reuse ;  /* 0x0000b40027277a23 */ /* 0x100fe400000108d4 */
[C---:B------:R-:W-:Y:S01]  /*df50*/  FMUL.FTZ R158, R0.reuse, R158 ;  /* 0x0000009e009e7220 */ /* 0x040fe20000410000 */
[----:B------:R-:W-:Y:S01]  /*df60*/  MUFU.EX2 R203, R21 ;  /* 0x0000001500cb7308 */ /* 0x000fe20000000800 */
[C---:B------:R-:W-:Y:S01]  /*df70*/  FMUL.FTZ R159, R0.reuse, R159 ;  /* 0x0000009f009f7220 */ /* 0x040fe20000410000 */
[C---:B------:R-:W-:Y:S04]  /*df80*/  HMMA.16816.F32 R8, R192.reuse, R208, R8 ;  /* 0x000000d0c008723c */ /* 0x040fe80000001808 */
[C---:B------:R-:W-:Y:S02]  /*df90*/  FMUL.FTZ R170, R0.reuse, R170 ;  /* 0x000000aa00aa7220 */ /* 0x040fe40000410000 */
[C---:B------:R-:W-:Y:S02]  /*dfa0*/  FMUL.FTZ R171, R0.reuse, R171 ;  /* 0x000000ab00ab7220 */ /* 0x040fe40000410000 */
[-C--:B------:R-:W-:Y:S01]  /*dfb0*/  HMMA.16816.F32 R12, R192, R210.reuse, R12 ;  /* 0x000000d2c00c723c */ /* 0x080fe2000000180c */
[----:B------:R1:W-:Y:S03]  /*dfc0*/  MUFU.EX2 R205, R23 ;  /* 0x0000001700cd7308 */ /* 0x0003e60000000800 */
[C---:B------:R-:W-:Y:S02]  /*dfd0*/  FMUL.FTZ R174, R0.reuse, R174 ;  /* 0x000000ae00ae7220 */ /* 0x040fe40000410000 */
[C---:B------:R-:W-:Y:S02]  /*dfe0*/  FMUL.FTZ R175, R0.reuse, R175 ;  /* 0x000000af00af7220 */ /* 0x040fe40000410000 */
[C---:B------:R-:W-:Y:S03]  /*dff0*/  HMMA.16816.F32 R16, R188.reuse, R210, R16 ;  /* 0x000000d2bc10723c */ /* 0x040fe60000001810 */
[----:B------:R-:W-:Y:S01]  /*e000*/  MUFU.EX2 R204, R24 ;  /* 0x0000001800cc7308 */ /* 0x000fe20000000800 */
[C---:B------:R-:W-:Y:S02]  /*e010*/  FMUL.FTZ R74, R0.reuse, R74 ;  /* 0x0000004a004a7220 */ /* 0x040fe40000410000 */
[C---:B------:R-:W-:Y:S02]  /*e020*/  FMUL.FTZ R75, R0.reuse, R75 ;  /* 0x0000004b004b7220 */ /* 0x040fe40000410000 */
[-C--:B------:R-:W-:Y:S04]  /*e030*/  HMMA.16816.F32 R132, R188, R196.reuse, R132 ;  /* 0x000000c4bc84723c */ /* 0x080fe80000001884 */
[C---:B------:R-:W-:Y:S01]  /*e040*/  FMUL.FTZ R78, R0.reuse, R78 ;  /* 0x0000004e004e7220 */ /* 0x040fe20000410000 */
[----:B------:R-:W2:Y:S01]  /*e050*/  MUFU.EX2 R206, R25 ;  /* 0x0000001900ce7308 */ /* 0x000ea20000000800 */
[----:B------:R-:W-:Y:S02]  /*e060*/  FMUL.FTZ R79, R0, R79 ;  /* 0x0000004f004f7220 */ /* 0x000fe40000410000 */
[C---:B------:R-:W-:Y:S01]  /*e070*/  HMMA.16816.F32 R136, R192.reuse, R196, R136 ;  /* 0x000000c4c088723c */ /* 0x040fe20000001888 */
[----:B-1----:R-:W-:Y:S03]  /*e080*/  LDSM.16.MT88.4 R20, [R239+0x2100] ;  /* 0x00210000ef14783b */ /* 0x002fe60000004200 */
[C---:B------:R-:W-:Y:S02]  /*e090*/  FMUL.FTZ R84, R182.reuse, R84 ;  /* 0x00000054b6547220 */ /* 0x040fe40000410000 */
[----:B------:R-:W-:Y:S01]  /*e0a0*/  FMUL.FTZ R85, R182, R85 ;  /* 0x00000055b6557220 */ /* 0x000fe20000410000 */
[----:B------:R-:W-:Y:S01]  /*e0b0*/  MUFU.EX2 R202, R26 ;  /* 0x0000001a00ca7308 */ /* 0x000fe20000000800 */
[-C--:B------:R-:W-:Y:S04]  /*e0c0*/  HMMA.16816.F32 R140, R192, R198.reuse, R140 ;  /* 0x000000c6c08c723c */ /* 0x080fe8000000188c */
[C---:B------:R-:W-:Y:S02]  /*e0d0*/  FMUL.FTZ R86, R181.reuse, R86 ;  /* 0x00000056b5567220 */ /* 0x040fe40000410000 */
[C---:B------:R-:W-:Y:S02]  /*e0e0*/  FMUL.FTZ R87, R181.reuse, R87 ;  /* 0x00000057b5577220 */ /* 0x040fe40000410000 */
[C---:B------:R-:W-:Y:S01]  /*e0f0*/  HMMA.16816.F32 R144, R188.reuse, R198, R144 ;  /* 0x000000c6bc90723c */ /* 0x040fe20000001890 */
[----:B------:R-:W1:Y:S01]  /*e100*/  LDSM.16.MT88.4 R196, [R240+0x100] ;  /* 0x00010000f0c4783b */ /* 0x000e620000004200 */
[----:B------:R3:W-:Y:S02]  /*e110*/  MUFU.EX2 R207, R27 ;  /* 0x0000001b00cf7308 */ /* 0x0007e40000000800 */
[C---:B------:R-:W-:Y:S02]  /*e120*/  FMUL.FTZ R88, R180.reuse, R88 ;  /* 0x00000058b4587220 */ /* 0x040fe40000410000 */
[----:B------:R-:W-:Y:S02]  /*e130*/  FMUL.FTZ R89, R180, R89 ;  /* 0x00000059b4597220 */ /* 0x000fe40000410000 */
[C---:B------:R-:W-:Y:S04]  /*e140*/  FMUL.FTZ R90, R0.reuse, R90 ;  /* 0x0000005a005a7220 */ /* 0x040fe80000410000 */
[----:B------:R-:W-:Y:S01]  /*e150*/  MUFU.EX2 R208, R33 ;  /* 0x0000002100d07308 */ /* 0x000fe20000000800 */
[----:B------:R-:W-:Y:S02]  /*e160*/  FMUL.FTZ R91, R0, R91 ;  /* 0x0000005b005b7220 */ /* 0x000fe40000410000 */
[C---:B------:R-:W-:Y:S02]  /*e170*/  FMUL.FTZ R92, R180.reuse, R92 ;  /* 0x0000005cb45c7220 */ /* 0x040fe40000410000 */
[----:B------:R-:W-:Y:S02]  /*e180*/  FMUL.FTZ R93, R180, R93 ;  /* 0x0000005db45d7220 */ /* 0x000fe40000410000 */
[C---:B------:R-:W-:Y:S02]  /*e190*/  FMUL.FTZ R94, R0.reuse, R94 ;  /* 0x0000005e005e7220 */ /* 0x040fe40000410000 */
[----:B------:R-:W-:Y:S01]  /*e1a0*/  FMUL.FTZ R95, R0, R95 ;  /* 0x0000005f005f7220 */ /* 0x000fe20000410000 */
[----:B------:R4:W-:Y:S01]  /*e1b0*/  MUFU.EX2 R209, R34 ;  /* 0x0000002200d17308 */ /* 0x0009e20000000800 */
[C---:B------:R-:W-:Y:S02]  /*e1c0*/  FMUL.FTZ R96, R182.reuse, R96 ;  /* 0x00000060b6607220 */ /* 0x040fe40000410000 */
[----:B------:R-:W-:Y:S01]  /*e1d0*/  FMUL.FTZ R97, R182, R97 ;  /* 0x00000061b6617220 */ /* 0x000fe20000410000 */
[----:B---3--:R-:W-:Y:S01]  /*e1e0*/  LDSM.16.MT88.4 R24, [R237+0x900] ;  /* 0x00090000ed18783b */ /* 0x008fe20000004200 */
[C---:B------:R-:W-:Y:S02]  /*e1f0*/  FMUL.FTZ R98, R181.reuse, R98 ;  /* 0x00000062b5627220 */ /* 0x040fe40000410000 */
[----:B------:R-:W-:Y:S02]  /*e200*/  FMUL.FTZ R99, R181, R99 ;  /* 0x00000063b5637220 */ /* 0x000fe40000410000 */
[--C-:B------:R-:W-:Y:S01]  /*e210*/  FFMA.FTZ R30, R30, c[0x0][0x2d0], -R3.reuse ;  /* 0x0000b4001e1e7a23 */ /* 0x100fe20000010803 */
[----:B------:R-:W-:Y:S01]  /*e220*/  MUFU.EX2 R210, R40 ;  /* 0x0000002800d27308 */ /* 0x000fe20000000800 */
[--C-:B------:R-:W-:Y:S02]  /*e230*/  FFMA.FTZ R31, R31, c[0x0][0x2d0], -R3.reuse ;  /* 0x0000b4001f1f7a23 */ /* 0x100fe40000010803 */
[--C-:B------:R-:W-:Y:S02]  /*e240*/  FFMA.FTZ R58, R58, c[0x0][0x2d0], -R3.reuse ;  /* 0x0000b4003a3a7a23 */ /* 0x100fe40000010803 */
[--C-:B------:R-:W-:Y:S02]  /*e250*/  FFMA.FTZ R59, R59, c[0x0][0x2d0], -R3.reuse ;  /* 0x0000b4003b3b7a23 */ /* 0x100fe40000010803 */
[--C-:B------:R-:W-:Y:S01]  /*e260*/  FFMA.FTZ R62, R62, c[0x0][0x2d0], -R3.reuse ;  /* 0x0000b4003e3e7a23 */ /* 0x100fe20000010803 */
[-C--:B-1----:R-:W-:Y:S02]  /*e270*/  HMMA.16816.F32 R148, R188, R196.reuse, R148 ;  /* 0x000000c4bc94723c */ /* 0x082fe40000001894 */
[----:B------:R-:W-:Y:S01]  /*e280*/  MUFU.EX2 R211, R43 ;  /* 0x0000002b00d37308 */ /* 0x000fe20000000800 */
[----:B------:R-:W-:Y:S01]  /*e290*/  FFMA.FTZ R3, R63, c[0x0][0x2d0], -R3 ;  /* 0x0000b4003f037a23 */ /* 0x000fe20000010803 */
[----:B----4-:R-:W-:Y:S01]  /*e2a0*/  LDSM.16.MT88.4 R32, [R238+0x900] ;  /* 0x00090000ee20783b */ /* 0x010fe20000004200 */
[--C-:B------:R-:W-:Y:S03]  /*e2b0*/  FFMA.FTZ R51, R51, c[0x0][0x2d0], -R212.reuse ;  /* 0x0000b40033337a23 */ /* 0x100fe600000108d4 */
[C---:B------:R-:W-:Y:S04]  /*e2c0*/  HMMA.16816.F32 R152, R192.reuse, R196, R152 ;  /* 0x000000c4c098723c */ /* 0x040fe80000001898 */
[----:B------:R-:W-:Y:S01]  /*e2d0*/  MUFU.EX2 R232, R30 ;  /* 0x0000001e00e87308 */ /* 0x000fe20000000800 */
[--C-:B------:R-:W-:Y:S01]  /*e2e0*/  FFMA.FTZ R52, R52, c[0x0][0x2d0], -R187.reuse ;  /* 0x0000b40034347a23 */ /* 0x100fe200000108bb */
[----:B------:R-:W3:Y:S01]  /*e2f0*/  LDL.LU R63, [R1+0x10] ;  /* 0x00001000013f7983 */ /* 0x000ee20000300800 */
[----:B------:R-:W-:Y:S01]  /*e300*/  FFMA.FTZ R53, R53, c[0x0][0x2d0], -R187 ;  /* 0x0000b40035357a23 */ /* 0x000fe200000108bb */
[-C--:B------:R-:W-:Y:S04]  /*e310*/  HMMA.16816.F32 R156, R192, R198.reuse, R156 ;  /* 0x000000c6c09c723c */ /* 0x080fe8000000189c */
[--C-:B------:R-:W-:Y:S02]  /*e320*/  FFMA.FTZ R54, R54, c[0x0][0x2d0], -R212.reuse ;  /* 0x0000b40036367a23 */ /* 0x100fe400000108d4 */
[----:B------:R-:W-:Y:S01]  /*e330*/  MUFU.EX2 R59, R59 ;  /* 0x0000003b003b7308 */ /* 0x000fe20000000800 */
[--C-:B------:R-:W-:Y:S01]  /*e340*/  FFMA.FTZ R55, R55, c[0x0][0x2d0], -R212.reuse ;  /* 0x0000b40037377a23 */ /* 0x100fe200000108d4 */
[C---:B------:R-:W-:Y:S01]  /*e350*/  HMMA.16816.F32 R160, R188.reuse, R198, R160 ;  /* 0x000000c6bca0723c */ /* 0x040fe200000018a0 */
[----:B------:R-:W1:Y:S03]  /*e360*/  LDSM.16.MT88.4 R196, [R239+0x100] ;  /* 0x00010000efc4783b */ /* 0x000e660000004200 */
[C---:B------:R-:W-:Y:S02]  /*e370*/  FMUL.FTZ R100, R182.reuse, R100 ;  /* 0x00000064b6647220 */ /* 0x040fe40000410000 */
[----:B------:R-:W-:Y:S02]  /*e380*/  FMUL.FTZ R101, R182, R101 ;  /* 0x00000065b6657220 */ /* 0x000fe40000410000 */
[----:B------:R-:W-:Y:S01]  /*e390*/  MUFU.EX2 R62, R62 ;  /* 0x0000003e003e7308 */ /* 0x000fe20000000800 */
[C---:B------:R-:W-:Y:S03]  /*e3a0*/  FMUL.FTZ R102, R181.reuse, R102 ;  /* 0x00000066b5667220 */ /* 0x040fe60000410000 */
[C---:B------:R-:W-:Y:S02]  /*e3b0*/  FMUL.FTZ R103, R181.reuse, R103 ;  /* 0x00000067b5677220 */ /* 0x040fe40000410000 */
[C---:B------:R-:W-:Y:S02]  /*e3c0*/  FMUL.FTZ R104, R180.reuse, R104 ;  /* 0x00000068b4687220 */ /* 0x040fe40000410000 */
[----:B------:R-:W-:Y:S02]  /*e3d0*/  FMUL.FTZ R105, R180, R105 ;  /* 0x00000069b4697220 */ /* 0x000fe40000410000 */
[----:B------:R-:W-:Y:S01]  /*e3e0*/  MUFU.EX2 R58, R58 ;  /* 0x0000003a003a7308 */ /* 0x000fe20000000800 */
        /* <DEDUP_REMOVED lines=11> */
[----:B------:R-:W-:Y:S01]  /*e4a0*/  FMUL.FTZ R117, R182, R117 ;  /* 0x00000075b6757220 */ /* 0x000fe20000410000 */
[-C--:B-1----:R-:W-:Y:S03]  /*e4b0*/  HMMA.16816.F32 R164, R188, R196.reuse, R164 ;  /* 0x000000c4bca4723c */ /* 0x082fe600000018a4 */
[C---:B------:R-:W-:Y:S02]  /*e4c0*/  FMUL.FTZ R118, R181.reuse, R118 ;  /* 0x00000076b5767220 */ /* 0x040fe40000410000 */
[----:B------:R-:W-:Y:S02]  /*e4d0*/  FMUL.FTZ R119, R181, R119 ;  /* 0x00000077b5777220 */ /* 0x000fe40000410000 */
[--C-:B------:R-:W-:Y:S01]  /*e4e0*/  FFMA.FTZ R28, R28, c[0x0][0x2d0], -R183.reuse ;  /* 0x0000b4001c1c7a23 */ /* 0x100fe200000108b7 */
[C---:B------:R-:W-:Y:S03]  /*e4f0*/  HMMA.16816.F32 R168, R192.reuse, R196, R168 ;  /* 0x000000c4c0a8723c */ /* 0x040fe600000018a8 */
[----:B------:R2:W-:Y:S01]  /*e500*/  MUFU.EX2 R225, R28 ;  /* 0x0000001c00e17308 */ /* 0x0005e20000000800 */
        /* <DEDUP_REMOVED lines=8> */
[----:B------:R-:W-:Y:S02]  /*e590*/  FMUL.FTZ R125, R180, R125 ;  /* 0x0000007db47d7220 */ /* 0x000fe40000410000 */
[----:B------:R-:W-:Y:S01]  /*e5a0*/  FMUL.FTZ R126, R0, R126 ;  /* 0x0000007e007e7220 */ /* 0x000fe20000410000 */
[----:B--2---:R-:W-:Y:S03]  /*e5b0*/  F2FP.PACK_AB R28, R206, R204 ;  /* 0x000000ccce1c723e */ /* 0x004fe600000000ff */
[----:B------:R-:W-:Y:S02]  /*e5c0*/  FMUL.FTZ R127, R0, R127 ;  /* 0x0000007f007f7220 */ /* 0x000fe40000410000 */
[--C-:B------:R-:W-:Y:S02]  /*e5d0*/  FFMA.FTZ R29, R29, c[0x0][0x2d0], -R183.reuse ;  /* 0x0000b4001d1d7a23 */ /* 0x100fe400000108b7 */
[C---:B------:R-:W-:Y:S02]  /*e5e0*/  FMUL.FTZ R128, R182.reuse, R128 ;  /* 0x00000080b6807220 */ /* 0x040fe40000410000 */
[----:B------:R-:W2:Y:S01]  /*e5f0*/  MUFU.EX2 R214, R29 ;  /* 0x0000001d00d67308 */ /* 0x000ea20000000800 */
[----:B------:R-:W-:Y:S02]  /*e600*/  FMUL.FTZ R129, R182, R129 ;  /* 0x00000081b6817220 */ /* 0x000fe40000410000 */
[C---:B------:R-:W-:Y:S02]  /*e610*/  FMUL.FTZ R130, R181.reuse, R130 ;  /* 0x00000082b5827220 */ /* 0x040fe40000410000 */
[----:B------:R-:W-:Y:S02]  /*e620*/  FMUL.FTZ R131, R181, R131 ;  /* 0x00000083b5837220 */ /* 0x000fe40000410000 */
[--C-:B------:R-:W-:Y:S02]  /*e630*/  FFMA.FTZ R56, R56, c[0x0][0x2d0], -R183.reuse ;  /* 0x0000b40038387a23 */ /* 0x100fe400000108b7 */
[--C-:B------:R-:W-:Y:S02]  /*e640*/  FFMA.FTZ R57, R57, c[0x0][0x2d0], -R183.reuse ;  /* 0x0000b40039397a23 */ /* 0x100fe400000108b7 */
[--C-:B------:R-:W-:Y:S02]  /*e650*/  FFMA.FTZ R60, R60, c[0x0][0x2d0], -R183.reuse ;  /* 0x0000b4003c3c7a23 */ /* 0x100fe400000108b7 */
[----:B------:R-:W-:Y:S02]  /*e660*/  FFMA.FTZ R183, R61, c[0x0][0x2d0], -R183 ;  /* 0x0000b4003db77a23 */ /* 0x000fe400000108b7 */
[--C-:B------:R-:W-:Y:S01]  /*e670*/  FFMA.FTZ R64, R64, c[0x0][0x2d0], -R187.reuse ;  /* 0x0000b40040407a23 */ /* 0x100fe200000108bb */
[----:B------:R-:W-:Y:S01]  /*e680*/  MUFU.EX2 R57, R57 ;  /* 0x0000003900397308 */ /* 0x000fe20000000800 */
[----:B------:R-:W-:Y:S01]  /*e690*/  FFMA.FTZ R187, R65, c[0x0][0x2d0], -R187 ;  /* 0x0000b40041bb7a23 */ /* 0x000fe200000108bb */
[----:B------:R-:W-:Y:S01]  /*e6a0*/  MOV R65, R216 ;  /* 0x000000d800417202 */ /* 0x000fe20000000f00 */
[--C-:B------:R-:W-:Y:S02]  /*e6b0*/  FFMA.FTZ R66, R66, c[0x0][0x2d0], -R212.reuse ;  /* 0x0000b40042427a23 */ /* 0x100fe400000108d4 */
[----:B------:R-:W-:Y:S01]  /*e6c0*/  FFMA.FTZ R212, R67, c[0x0][0x2d0], -R212 ;  /* 0x0000b40043d47a23 */ /* 0x000fe200000108d4 */
[-C--:B-1----:R-:W-:Y:S03]  /*e6d0*/  HMMA.16816.F32 R68, R188, R196.reuse, R68 ;  /* 0x000000c4bc44723c */ /* 0x082fe60000001844 */
[----:B--2---:R-:W-:Y:S01]  /*e6e0*/  MOV R61, R214 ;  /* 0x000000d6003d7202 */ /* 0x004fe20000000f00 */
[----:B------:R-:W-:Y:S01]  /*e6f0*/  MUFU.EX2 R216, R39 ;  /* 0x0000002700d87308 */ /* 0x000fe20000000800 */
[----:B------:R-:W-:Y:S02]  /*e700*/  F2FP.PACK_AB R29, R207, R202 ;  /* 0x000000cacf1d723e */ /* 0x000fe400000000ff */
[----:B------:R-:W-:Y:S01]  /*e710*/  MOV R67, R215 ;  /* 0x000000d700437202 */ /* 0x000fe20000000f00 */
[C---:B------:R-:W-:Y:S06]  /*e720*/  HMMA.16816.F32 R72, R192.reuse, R196, R72 ;  /* 0x000000c4c048723c */ /* 0x040fec0000001848 */
[----:B------:R-:W-:Y:S02]  /*e730*/  MUFU.EX2 R215, R38 ;  /* 0x0000002600d77308 */ /* 0x000fe40000000800 */
[-C--:B------:R-:W-:Y:S08]  /*e740*/  HMMA.16816.F32 R76, R192, R198.reuse, R76 ;  /* 0x000000c6c04c723c */ /* 0x080ff0000000184c */
[C---:B------:R-:W-:Y:S01]  /*e750*/  HMMA.16816.F32 R80, R188.reuse, R198, R80 ;  /* 0x000000c6bc50723c */ /* 0x040fe20000001850 */
[----:B------:R-:W1:Y:S01]  /*e760*/  LDSM.16.MT88.4 R196, [R238+0x2100] ;  /* 0x00210000eec4783b */ /* 0x000e620000004200 */
[----:B------:R-:W-:Y:S10]  /*e770*/  MUFU.EX2 R214, R41 ;  /* 0x0000002900d67308 */ /* 0x000ff40000000800 */
[----:B------:R-:W-:Y:S10]  /*e780*/  MUFU.EX2 R187, R187 ;  /* 0x000000bb00bb7308 */ /* 0x000ff40000000800 */
[----:B------:R-:W-:Y:S10]  /*e790*/  MUFU.EX2 R212, R212 ;  /* 0x000000d400d47308 */ /* 0x000ff40000000800 */
[----:B------:R-:W-:Y:S01]  /*e7a0*/  MUFU.EX2 R183, R183 ;  /* 0x000000b700b77308 */ /* 0x000fe20000000800 */
[-C--:B-1----:R-:W-:Y:S09]  /*e7b0*/  HMMA.16816.F32 R84, R188, R196.reuse, R84 ;  /* 0x000000c4bc54723c */ /* 0x082ff20000001854 */
[----:B------:R-:W-:Y:S01]  /*e7c0*/  MUFU.EX2 R64, R64 ;  /* 0x0000004000407308 */ /* 0x000fe20000000800 */
[C---:B------:R-:W-:Y:S09]  /*e7d0*/  HMMA.16816.F32 R88, R192.reuse, R196, R88 ;  /* 0x000000c4c058723c */ /* 0x040ff20000001858 */
[----:B------:R-:W-:Y:S01]  /*e7e0*/  MUFU.EX2 R66, R66 ;  /* 0x0000004200427308 */ /* 0x000fe20000000800 */
[-C--:B------:R-:W-:Y:S09]  /*e7f0*/  HMMA.16816.F32 R92, R192, R198.reuse, R92 ;  /* 0x000000c6c05c723c */ /* 0x080ff2000000185c */
[----:B------:R-:W-:Y:S01]  /*e800*/  MUFU.EX2 R60, R60 ;  /* 0x0000003c003c7308 */ /* 0x000fe20000000800 */
[C---:B------:R-:W-:Y:S01]  /*e810*/  HMMA.16816.F32 R96, R188.reuse, R198, R96 ;  /* 0x000000c6bc60723c */ /* 0x040fe20000001860 */
[----:B------:R-:W1:Y:S07]  /*e820*/  LDSM.16.MT88.4 R196, [R240+0x2100] ;  /* 0x00210000f0c4783b */ /* 0x000e6e0000004200 */
[-C--:B-1----:R-:W-:Y:S08]  /*e830*/  HMMA.16816.F32 R100, R188, R196.reuse, R100 ;  /* 0x000000c4bc64723c */ /* 0x082ff00000001864 */
[C---:B------:R-:W-:Y:S07]  /*e840*/  HMMA.16816.F32 R104, R192.reuse, R196, R104 ;  /* 0x000000c4c068723c */ /* 0x040fee0000001868 */
[----:B------:R-:W-:Y:S01]  /*e850*/  MOV R196, R219 ;  /* 0x000000db00c47202 */ /* 0x000fe20000000f00 */
[-C--:B------:R-:W-:Y:S01]  /*e860*/  HMMA.16816.F32 R108, R192, R198.reuse, R108 ;  /* 0x000000c6c06c723c */ /* 0x080fe2000000186c */
[----:B------:R1:W-:Y:S03]  /*e870*/  MUFU.EX2 R219, R48 ;  /* 0x0000003000db7308 */ /* 0x0003e60000000800 */
[----:B------:R-:W-:Y:S04]  /*e880*/  MOV R197, R220 ;  /* 0x000000dc00c57202 */ /* 0x000fe80000000f00 */
[C---:B------:R-:W-:Y:S03]  /*e890*/  HMMA.16816.F32 R112, R188.reuse, R198, R112 ;  /* 0x000000c6bc70723c */ /* 0x040fe60000001870 */
[----:B------:R2:W-:Y:S04]  /*e8a0*/  MUFU.EX2 R220, R51 ;  /* 0x0000003300dc7308 */ /* 0x0005e80000000800 */
[----:B------:R-:W-:Y:S01]  /*e8b0*/  MOV R199, R218 ;  /* 0x000000da00c77202 */ /* 0x000fe20000000f00 */
[-C--:B------:R-:W-:Y:S04]  /*e8c0*/  HMMA.16816.F32 R116, R188, R20.reuse, R116 ;  /* 0x00000014bc74723c */ /* 0x080fe80000001874 */
[----:B------:R-:W-:Y:S01]  /*e8d0*/  MOV R198, R217 ;  /* 0x000000d900c67202 */ /* 0x000fe20000000f00 */
[----:B------:R-:W-:Y:S03]  /*e8e0*/  MUFU.EX2 R218, R50 ;  /* 0x0000003200da7308 */ /* 0x000fe60000000800 */
[C---:B------:R-:W-:Y:S01]  /*e8f0*/  HMMA.16816.F32 R120, R192.reuse, R20, R120 ;  /* 0x00000014c078723c */ /* 0x040fe20000001878 */
[----:B-1----:R-:W4:Y:S06]  /*e900*/  LDL.LU R48, [R1+0x14] ;  /* 0x0000140001307983 */ /* 0x002f2c0000300800 */
[----:B------:R-:W-:Y:S01]  /*e910*/  MUFU.EX2 R217, R37 ;  /* 0x0000002500d97308 */ /* 0x000fe20000000800 */
[-C--:B------:R-:W-:Y:S04]  /*e920*/  HMMA.16816.F32 R124, R192, R22.reuse, R124 ;  /* 0x00000016c07c723c */ /* 0x080fe8000000187c */
[----:B--2---:R-:W-:Y:S01]  /*e930*/  MOV R51, R65 ;  /* 0x0000004100337202 */ /* 0x004fe20000000f00 */
[----:B---3--:R-:W-:Y:S01]  /*e940*/  FFMA.FTZ R0, R0, R63, R222 ;  /* 0x0000003f00007223 */ /* 0x008fe200000100de */
[----:B------:R-:W-:Y:S02]  /*e950*/  MOV R222, R197 ;  /* 0x000000c500de7202 */ /* 0x000fe40000000f00 */
[----:B------:R-:W-:Y:S01]  /*e960*/  HMMA.16816.F32 R128, R188, R22, R128 ;  /* 0x00000016bc80723c */ /* 0x000fe20000001880 */
[----:B------:R-:W-:Y:S03]  /*e970*/  MUFU.EX2 R191, R45 ;  /* 0x0000002d00bf7308 */ /* 0x000fe60000000800 */
[----:B------:R-:W-:Y:S01]  /*e980*/  MOV R193, R225 ;  /* 0x000000e100c17202 */ /* 0x000fe20000000f00 */
[----:B------:R-:W-:Y:S01]  /*e990*/  FADD.FTZ R0, R224, R0 ;  /* 0x00000000e0007221 */ /* 0x000fe20000010000 */
[----:B------:R-:W-:Y:S02]  /*e9a0*/  MOV R192, R208 ;  /* 0x000000d000c07202 */ /* 0x000fe40000000f00 */
[----:B------:R-:W-:Y:S03]  /*e9b0*/  MOV R194, R209 ;  /* 0x000000d100c27202 */ /* 0x000fe60000000f00 */
[----:B------:R-:W1:Y:S01]  /*e9c0*/  MUFU.EX2 R225, R31 ;  /* 0x0000001f00e17308 */ /* 0x000e620000000800 */
[----:B------:R-:W-:Y:S02]  /*e9d0*/  MOV R195, R221 ;  /* 0x000000dd00c37202 */ /* 0x000fe40000000f00 */
[----:B------:R-:W-:Y:S02]  /*e9e0*/  MOV R188, R213 ;  /* 0x000000d500bc7202 */ /* 0x000fe40000000f00 */
[----:B------:R-:W-:Y:S02]  /*e9f0*/  F2FP.PACK_AB R20, R203, R200 ;  /* 0x000000c8cb14723e */ /* 0x000fe400000000ff */
[----:B------:R-:W-:Y:S02]  /*ea00*/  F2FP.PACK_AB R21, R205, R201 ;  /* 0x000000c9cd15723e */ /* 0x000fe400000000ff */
[----:B------:R-:W-:Y:S01]  /*ea10*/  F2FP.PACK_AB R22, R192, R195 ;  /* 0x000000c3c016723e */ /* 0x000fe200000000ff */
[----:B------:R2:W-:Y:S01]  /*ea20*/  MUFU.EX2 R221, R49 ;  /* 0x0000003100dd7308 */ /* 0x0005e20000000800 */
[----:B------:R-:W-:Y:S02]  /*ea30*/  F2FP.PACK_AB R23, R188, R194 ;  /* 0x000000c2bc17723e */ /* 0x000fe400000000ff */
[----:B------:R-:W-:Y:S02]  /*ea40*/  F2FP.PACK_AB R30, R61, R193 ;  /* 0x000000c13d1e723e */ /* 0x000fe400000000ff */
[----:B------:R-:W-:Y:S03]  /*ea50*/  MOV R224, R206 ;  /* 0x000000ce00e07202 */ /* 0x000fe60000000f00 */
[-C--:B------:R-:W-:Y:S02]  /*ea60*/  HMMA.16816.F32 R4, R20, R24.reuse, R4 ;  /* 0x000000181404723c */ /* 0x080fe40000001804 */
[----:B------:R3:W-:Y:S03]  /*ea70*/  MUFU.EX2 R213, R36 ;  /* 0x0000002400d57308 */ /* 0x0007e60000000800 */
[----:B-1----:R-:W-:Y:S07]  /*ea80*/  F2FP.PACK_AB R31, R225, R232 ;  /* 0x000000e8e11f723e */ /* 0x002fee00000000ff */
[----:B------:R1:W1:Y:S01]  /*ea90*/  MUFU.EX2 R209, R42 ;  /* 0x0000002a00d17308 */ /* 0x0002620000000800 */
[C---:B------:R-:W-:Y:S01]  /*eaa0*/  HMMA.16816.F32 R8, R28.reuse, R24, R8 ;  /* 0x000000181c08723c */ /* 0x040fe20000001808 */
[----:B--2---:R-:W2:Y:S04]  /*eab0*/  LDL.LU R49, [R1+0x40] ;  /* 0x0000400001317983 */ /* 0x004ea80000300800 */
[----:B------:R-:W2:Y:S03]  /*eac0*/  LDL.LU R50, [R1+0xc] ;  /* 0x00000c0001327983 */ /* 0x000ea60000300800 */
[-C--:B------:R-:W-:Y:S01]  /*ead0*/  HMMA.16816.F32 R12, R28, R26.reuse, R12 ;  /* 0x0000001a1c0c723c */ /* 0x080fe2000000180c */
[----:B------:R-:W4:Y:S01]  /*eae0*/  MUFU.EX2 R208, R44 ;  /* 0x0000002c00d07308 */ /* 0x000f220000000800 */
[----:B---3--:R-:W-:Y:S06]  /*eaf0*/  LDSM.16.MT88.4 R36, [R238+0x1100] ;  /* 0x00110000ee24783b */ /* 0x008fec0000004200 */
[C---:B------:R-:W-:Y:S03]  /*eb00*/  HMMA.16816.F32 R16, R20.reuse, R26, R16 ;  /* 0x0000001a1410723c */ /* 0x040fe60000001810 */
[----:B------:R-:W-:Y:S01]  /*eb10*/  MUFU.EX2 R190, R46 ;  /* 0x0000002e00be7308 */ /* 0x000fe20000000800 */
[----:B------:R-:W3:Y:S04]  /*eb20*/  LDSM.16.MT88.4 R24, [R240+0x900] ;  /* 0x00090000f018783b */ /* 0x000ee80000004200 */
[-C--:B------:R-:W-:Y:S04]  /*eb30*/  HMMA.16816.F32 R132, R20, R32.reuse, R132 ;  /* 0x000000201484723c */ /* 0x080fe80000001884 */
[----:B-1----:R-:W-:Y:S01]  /*eb40*/  LDSM.16.MT88.4 R40, [R237+0x3100] ;  /* 0x00310000ed28783b */ /* 0x002fe20000004200 */
[----:B------:R1:W1:Y:S03]  /*eb50*/  MUFU.EX2 R189, R47 ;  /* 0x0000002f00bd7308 */ /* 0x0002660000000800 */
[C---:B------:R-:W-:Y:S08]  /*eb60*/  HMMA.16816.F32 R136, R28.reuse, R32, R136 ;  /* 0x000000201c88723c */ /* 0x040ff00000001888 */
[-C--:B------:R-:W-:Y:S01]  /*eb70*/  HMMA.16816.F32 R140, R28, R34.reuse, R140 ;  /* 0x000000221c8c723c */ /* 0x080fe2000000188c */
[----:B------:R-:W-:Y:S07]  /*eb80*/  MUFU.EX2 R65, R54 ;  /* 0x0000003600417308 */ /* 0x000fee0000000800 */
[C---:B------:R-:W-:Y:S01]  /*eb90*/  HMMA.16816.F32 R144, R20.reuse, R34, R144 ;  /* 0x000000221490723c */ /* 0x040fe20000001890 */
[----:B------:R-:W3:Y:S02]  /*eba0*/  LDSM.16.MT88.4 R32, [R239+0x900] ;  /* 0x00090000ef20783b */ /* 0x000ee40000004200 */
[----:B------:R-:W-:Y:S06]  /*ebb0*/  MUFU.EX2 R63, R55 ;  /* 0x00000037003f7308 */ /* 0x000fec0000000800 */
[----:B-1----:R-:W-:Y:S01]  /*ebc0*/  LDSM.16.MT88.4 R44, [R240+0x3100] ;  /* 0x00310000f02c783b */ /* 0x002fe20000004200 */
[-C--:B---3--:R-:W-:Y:S08]  /*ebd0*/  HMMA.16816.F32 R148, R20, R24.reuse, R148 ;  /* 0x000000181494723c */ /* 0x088ff00000001894 */
        /* <DEDUP_REMOVED lines=26> */
[-C--:B------:R-:W-:Y:S04]  /*ed80*/  HMMA.16816.F32 R124, R28, R34.reuse, R124 ;  /* 0x000000221c7c723c */ /* 0x080fe8000000187c */
[----:B----4-:R-:W-:Y:S01]  /*ed90*/  FFMA.FTZ R180, R180, R48, R223 ;  /* 0x00000030b4b47223 */ /* 0x010fe200000100df */
[----:B------:R-:W-:Y:S02]  /*eda0*/  MOV R223, R196 ;  /* 0x000000c400df7202 */ /* 0x000fe40000000f00 */
[----:B------:R-:W-:Y:S01]  /*edb0*/  F2FP.PACK_AB R28, R214, R210 ;  /* 0x000000d2d61c723e */ /* 0x000fe200000000ff */
[----:B------:R-:W-:Y:S01]  /*edc0*/  HMMA.16816.F32 R128, R20, R34, R128 ;  /* 0x000000221480723c */ /* 0x000fe20000001880 */
[----:B------:R-:W3:Y:S03]  /*edd0*/  LDSM.16.MT88.4 R32, [R240+0x1100] ;  /* 0x00110000f020783b */ /* 0x000ee60000004200 */
[----:B------:R-:W-:Y:S01]  /*ede0*/  F2FP.PACK_AB R29, R211, R209 ;  /* 0x000000d1d31d723e */ /* 0x000fe200000000ff */
[----:B------:R-:W-:Y:S01]  /*edf0*/  FADD.FTZ R180, R227, R180 ;  /* 0x000000b4e3b47221 */ /* 0x000fe20000010000 */
[----:B------:R-:W-:Y:S02]  /*ee00*/  F2FP.PACK_AB R30, R191, R208 ;  /* 0x000000d0bf1e723e */ /* 0x000fe400000000ff */
[----:B------:R-:W-:Y:S04]  /*ee10*/  F2FP.PACK_AB R20, R217, R213 ;  /* 0x000000d5d914723e */ /* 0x000fe800000000ff */
[----:B------:R-:W-:Y:S02]  /*ee20*/  F2FP.PACK_AB R21, R216, R215 ;  /* 0x000000d7d815723e */ /* 0x000fe400000000ff */
[----:B------:R-:W-:Y:S02]  /*ee30*/  F2FP.PACK_AB R22, R221, R219 ;  /* 0x000000dbdd16723e */ /* 0x000fe400000000ff */
[----:B------:R-:W-:Y:S02]  /*ee40*/  F2FP.PACK_AB R23, R220, R218 ;  /* 0x000000dadc17723e */ /* 0x000fe400000000ff */
[----:B------:R-:W-:Y:S02]  /*ee50*/  F2FP.PACK_AB R31, R189, R190 ;  /* 0x000000bebd1f723e */ /* 0x000fe400000000ff */
[----:B------:R-:W-:Y:S02]  /*ee60*/  MOV R48, R188 ;  /* 0x000000bc00307202 */ /* 0x000fe40000000f00 */
[----:B------:R4:W-:Y:S01]  /*ee70*/  MUFU.EX2 R188, R52 ;  /* 0x0000003400bc7308 */ /* 0x0009e20000000800 */
[-C--:B-1----:R-:W-:Y:S03]  /*ee80*/  HMMA.16816.F32 R4, R20, R24.reuse, R4 ;  /* 0x000000181404723c */ /* 0x082fe60000001804 */
[----:B------:R-:W-:Y:S05]  /*ee90*/  MOV R227, R207 ;  /* 0x000000cf00e37202 */ /* 0x000fea0000000f00 */
[C---:B------:R-:W-:Y:S08]  /*eea0*/  HMMA.16816.F32 R8, R28.reuse, R24, R8 ;  /* 0x000000181c08723c */ /* 0x040ff00000001808 */
[-C--:B------:R-:W-:Y:S08]  /*eeb0*/  HMMA.16816.F32 R12, R28, R26.reuse, R12 ;  /* 0x0000001a1c0c723c */ /* 0x080ff0000000180c */
[C---:B------:R-:W-:Y:S01]  /*eec0*/  HMMA.16816.F32 R16, R20.reuse, R26, R16 ;  /* 0x0000001a1410723c */ /* 0x040fe20000001810 */
[----:B------:R-:W1:Y:S07]  /*eed0*/  LDSM.16.MT88.4 R24, [R239+0x1100] ;  /* 0x00110000ef18783b */ /* 0x000e6e0000004200 */
[-C--:B------:R-:W-:Y:S04]  /*eee0*/  HMMA.16816.F32 R132, R20, R36.reuse, R132 ;  /* 0x000000241484723c */ /* 0x080fe80000001884 */
[----:B--2---:R-:W-:Y:S01]  /*eef0*/  FFMA.FTZ R181, R181, R49, R226 ;  /* 0x00000031b5b57223 */ /* 0x004fe200000100e2 */
[----:B------:R-:W-:Y:S01]  /*ef00*/  MOV R226, R199 ;  /* 0x000000c700e27202 */ /* 0x000fe20000000f00 */
[----:B------:R-:W-:Y:S01]  /*ef10*/  FFMA.FTZ R182, R182, R50, R233 ;  /* 0x00000032b6b67223 */ /* 0x000fe200000100e9 */
[----:B------:R-:W-:Y:S01]  /*ef20*/  MOV R233, R198 ;  /* 0x000000c600e97202 */ /* 0x000fe20000000f00 */
[C---:B------:R-:W-:Y:S01]  /*ef30*/  HMMA.16816.F32 R136, R28.reuse, R36, R136 ;  /* 0x000000241c88723c */ /* 0x040fe20000001888 */
[----:B------:R-:W-:Y:S03]  /*ef40*/  LDSM.16.MT88.4 R196, [R237+0x1900] ;  /* 0x00190000edc4783b */ /* 0x000fe60000004200 */
[----:B------:R-:W-:Y:S01]  /*ef50*/  MOV R50, R67 ;  /* 0x0000004300327202 */ /* 0x000fe20000000f00 */
[----:B------:R-:W-:Y:S01]  /*ef60*/  FADD.FTZ R0, R233, R0 ;  /* 0x00000000e9007221 */ /* 0x000fe20000010000 */
[----:B------:R-:W-:Y:S01]  /*ef70*/  MOV R49, R61 ;  /* 0x0000003d00317202 */ /* 0x000fe20000000f00 */
[----:B------:R-:W-:Y:S01]  /*ef80*/  MUFU.EX2 R67, R53 ;  /* 0x0000003500437308 */ /* 0x000fe20000000800 */
[-C--:B------:R-:W-:Y:S04]  /*ef90*/  HMMA.16816.F32 R140, R28, R38.reuse, R140 ;  /* 0x000000261c8c723c */ /* 0x080fe8000000188c */
[----:B------:R-:W-:Y:S01]  /*efa0*/  MOV R233, R49 ;  /* 0x0000003100e97202 */ /* 0x000fe20000000f00 */
[----:B----4-:R-:W-:Y:S01]  /*efb0*/  FADD.FTZ R52, R228, R0 ;  /* 0x00000000e4347221 */ /* 0x010fe20000010000 */
[----:B------:R-:W-:Y:S01]  /*efc0*/  MOV R0, R201 ;  /* 0x000000c900007202 */ /* 0x000fe20000000f00 */
[----:B------:R-:W-:Y:S01]  /*efd0*/  FADD.FTZ R182, R234, R182 ;  /* 0x000000b6eab67221 */ /* 0x000fe20000010000 */
[C---:B------:R-:W-:Y:S01]  /*efe0*/  HMMA.16816.F32 R144, R20.reuse, R38, R144 ;  /* 0x000000261490723c */ /* 0x040fe20000001890 */
[----:B------:R-:W2:Y:S01]  /*eff0*/  LDSM.16.MT88.4 R36, [R238+0x3100] ;  /* 0x00310000ee24783b */ /* 0x000ea20000004200 */
[----:B------:R-:W4:Y:S02]  /*f000*/  MUFU.EX2 R61, R56 ;  /* 0x00000038003d7308 */ /* 0x000f240000000800 */
[----:B------:R-:W-:Y:S01]  /*f010*/  MOV R234, R194 ;  /* 0x000000c200ea7202 */ /* 0x000fe20000000f00 */
[----:B------:R-:W-:Y:S01]  /*f020*/  FADD.FTZ R181, R235, R181 ;  /* 0x000000b5ebb57221 */ /* 0x000fe20000010000 */
[----:B------:R-:W-:Y:S02]  /*f030*/  MOV R235, R195 ;  /* 0x000000c300eb7202 */ /* 0x000fe40000000f00 */
[-C--:B---3--:R-:W-:Y:S04]  /*f040*/  HMMA.16816.F32 R148, R20, R32.reuse, R148 ;  /* 0x000000201494723c */ /* 0x088fe80000001894 */
[----:B------:R3:W1:Y:S04]  /*f050*/  MUFU.EX2 R56, R3 ;  /* 0x0000000300387308 */ /* 0x0006680000000800 */
[C---:B------:R-:W-:Y:S08]  /*f060*/  HMMA.16816.F32 R152, R28.reuse, R32, R152 ;  /* 0x000000201c98723c */ /* 0x040ff00000001898 */
[-C--:B------:R-:W-:Y:S08]  /*f070*/  HMMA.16816.F32 R156, R28, R34.reuse, R156 ;  /* 0x000000221c9c723c */ /* 0x080ff0000000189c */
[C---:B------:R-:W-:Y:S01]  /*f080*/  HMMA.16816.F32 R160, R20.reuse, R34, R160 ;  /* 0x0000002214a0723c */ /* 0x040fe200000018a0 */
[----:B------:R-:W2:Y:S03]  /*f090*/  LDSM.16.MT88.4 R32, [R239+0x3100] ;  /* 0x00310000ef20783b */ /* 0x000ea60000004200 */
[----:B---3--:R-:W-:Y:S01]  /*f0a0*/  FADD.FTZ R3, R223, R181 ;  /* 0x000000b5df037221 */ /* 0x008fe20000010000 */
[----:B------:R-:W-:Y:S02]  /*f0b0*/  MOV R223, R192 ;  /* 0x000000c000df7202 */ /* 0x000fe40000000f00 */
[----:B------:R-:W-:Y:S01]  /*f0c0*/  MOV R181, R203 ;  /* 0x000000cb00b57202 */ /* 0x000fe20000000f00 */
[-C--:B-1----:R-:W-:Y:S04]  /*f0d0*/  HMMA.16816.F32 R164, R20, R24.reuse, R164 ;  /* 0x0000001814a4723c */ /* 0x082fe800000018a4 */
[----:B------:R-:W-:Y:S01]  /*f0e0*/  FADD.FTZ R54, R50, R3 ;  /* 0x0000000332367221 */ /* 0x000fe20000010000 */
[----:B------:R-:W-:Y:S03]  /*f0f0*/  MOV R3, R200 ;  /* 0x000000c800037202 */ /* 0x000fe60000000f00 */
[C---:B------:R-:W-:Y:S04]  /*f100*/  HMMA.16816.F32 R168, R28.reuse, R24, R168 ;  /* 0x000000181ca8723c */ /* 0x040fe800000018a8 */
[----:B------:R-:W-:Y:S03]  /*f110*/  FADD.FTZ R0, R0, R54 ;  /* 0x0000003600007221 */ /* 0x000fe60000010000 */
[----:B------:R-:W-:Y:S01]  /*f120*/  FADD.FTZ R24, R226, R180 ;  /* 0x000000b4e2187221 */ /* 0x000fe20000010000 */
[-C--:B------:R-:W-:Y:S04]  /*f130*/  HMMA.16816.F32 R172, R28, R26.reuse, R172 ;  /* 0x0000001a1cac723c */ /* 0x080fe800000018ac */
[----:B------:R-:W-:Y:S01]  /*f140*/  MOV R226, R48 ;  /* 0x0000003000e27202 */ /* 0x000fe20000000f00 */
[----:B------:R-:W-:Y:S01]  /*f150*/  FADD.FTZ R53, R229, R24 ;  /* 0x00000018e5357221 */ /* 0x000fe20000010000 */
[----:B----4-:R-:W-:Y:S01]  /*f160*/  F2FP.PACK_AB R24, R57, R61 ;  /* 0x0000003d3918723e */ /* 0x010fe200000000ff */
[----:B------:R1:W5:Y:S01]  /*f170*/  LDL.LU R229, [R1+0x60] ;  /* 0x0000600001e57983 */ /* 0x0003620000300800 */
[C---:B------:R-:W-:Y:S03]  /*f180*/  HMMA.16816.F32 R176, R20.reuse, R26, R176 ;  /* 0x0000001a14b0723c */ /* 0x040fe600000018b0 */
[----:B------:R1:W5:Y:S01]  /*f190*/  LDL.LU R228, [R1+0x5c] ;  /* 0x00005c0001e47983 */ /* 0x0003620000300800 */
[----:B------:R-:W-:Y:S01]  /*f1a0*/  FADD.FTZ R25, R222, R182 ;  /* 0x000000b6de197221 */ /* 0x000fe20000010000 */
[----:B------:R-:W-:Y:S02]  /*f1b0*/  MOV R222, R193 ;  /* 0x000000c100de7202 */ /* 0x000fe40000000f00 */
[----:B------:R-:W-:Y:S01]  /*f1c0*/  F2FP.PACK_AB R26, R183, R60 ;  /* 0x0000003cb71a723e */ /* 0x000fe200000000ff */
[-C--:B------:R-:W-:Y:S04]  /*f1d0*/  HMMA.16816.F32 R68, R20, R40.reuse, R68 ;  /* 0x000000281444723c */ /* 0x080fe80000001844 */
[----:B------:R-:W-:Y:S01]  /*f1e0*/  FADD.FTZ R55, R51, R25 ;  /* 0x0000001933377221 */ /* 0x000fe20000010000 */
[----:B------:R-:W-:Y:S01]  /*f1f0*/  F2FP.PACK_AB R25, R59, R58 ;  /* 0x0000003a3b19723e */ /* 0x000fe200000000ff */
[----:B------:R-:W-:Y:S01]  /*f200*/  LDSM.16.MT88.4 R48, [R240+0x3900] ;  /* 0x00390000f030783b */ /* 0x000fe20000004200 */
[----:B------:R-:W-:Y:S01]  /*f210*/  F2FP.PACK_AB R27, R56, R62 ;  /* 0x0000003e381b723e */ /* 0x000fe200000000ff */
        /* <DEDUP_REMOVED lines=8> */
[C---:B------:R-:W-:Y:S01]  /*f2a0*/  HMMA.16816.F32 R80, R20.reuse, R42, R80 ;  /* 0x0000002a1450723c */ /* 0x040fe20000001850 */
[----:B------:R-:W-:Y:S07]  /*f2b0*/  LDSM.16.MT88.4 R40, [R240+0x1900] ;  /* 0x00190000f028783b */ /* 0x000fee0000004200 */
        /* <DEDUP_REMOVED lines=9> */
[----:B------:R-:W-:Y:S07]  /*f350*/  LDSM.16.MT88.4 R44, [R238+0x3900] ;  /* 0x00390000ee2c783b */ /* 0x000fee0000004200 */
[-C--:B------:R-:W-:Y:S08]  /*f360*/  HMMA.16816.F32 R116, R20, R32.reuse, R116 ;  /* 0x000000201474723c */ /* 0x080ff00000001874 */
[C---:B------:R-:W-:Y:S08]  /*f370*/  HMMA.16816.F32 R120, R28.reuse, R32, R120 ;  /* 0x000000201c78723c */ /* 0x040ff00000001878 */
[-C--:B------:R-:W-:Y:S01]  /*f380*/  HMMA.16816.F32 R124, R28, R34.reuse, R124 ;  /* 0x000000221c7c723c */ /* 0x080fe2000000187c */
[----:B------:R-:W3:Y:S07]  /*f390*/  LDSM.16.MT88.4 R28, [R239+0x1900] ;  /* 0x00190000ef1c783b */ /* 0x000eee0000004200 */
[----:B------:R-:W-:Y:S01]  /*f3a0*/  HMMA.16816.F32 R128, R20, R34, R128 ;  /* 0x000000221480723c */ /* 0x000fe20000001880 */
[----:B------:R-:W4:Y:S06]  /*f3b0*/  LDSM.16.MT88.4 R32, [R237+0x3900] ;  /* 0x00390000ed20783b */ /* 0x000f2c0000004200 */
[----:B------:R-:W-:Y:S02]  /*f3c0*/  F2FP.PACK_AB R20, R67, R188 ;  /* 0x000000bc4314723e */ /* 0x000fe400000000ff */
[----:B------:R-:W-:Y:S03]  /*f3d0*/  F2FP.PACK_AB R21, R63, R65 ;  /* 0x000000413f15723e */ /* 0x000fe600000000ff */
[----:B------:R-:W-:Y:S02]  /*f3e0*/  F2FP.PACK_AB R22, R187, R64 ;  /* 0x00000040bb16723e */ /* 0x000fe400000000ff */
[----:B------:R-:W-:Y:S07]  /*f3f0*/  F2FP.PACK_AB R23, R212, R66 ;  /* 0x00000042d417723e */ /* 0x000fee00000000ff */
[-C--:B------:R-:W-:Y:S01]  /*f400*/  HMMA.16816.F32 R192, R20, R196.reuse, R4 ;  /* 0x000000c414c0723c */ /* 0x080fe20000001804 */
[----:B------:R-:W1:Y:S07]  /*f410*/  LDSM.16.MT88.4 R4, [R239+0x3900] ;  /* 0x00390000ef04783b */ /* 0x000e6e0000004200 */
[C---:B------:R-:W-:Y:S07]  /*f420*/  HMMA.16816.F32 R200, R24.reuse, R196, R8 ;  /* 0x000000c418c8723c */ /* 0x040fee0000001808 */
[----:B------:R-:W-:Y:S01]  /*f430*/  MOV R11, R204 ;  /* 0x000000cc000b7202 */ /* 0x000fe20000000f00 */
[----:B------:R-:W-:Y:S01]  /*f440*/  FADD.FTZ R10, R235, R3 ;  /* 0x00000003eb0a7221 */ /* 0x000fe20000010000 */
[-C--:B------:R-:W-:Y:S03]  /*f450*/  HMMA.16816.F32 R204, R24, R198.reuse, R12 ;  /* 0x000000c618cc723c */ /* 0x080fe6000000180c */
[----:B------:R-:W-:Y:S02]  /*f460*/  FADD.FTZ R9, R11, R53 ;  /* 0x000000350b097221 */ /* 0x000fe40000010000 */
[----:B------:R-:W-:Y:S01]  /*f470*/  FADD.FTZ R8, R180, R52 ;  /* 0x00000034b4087221 */ /* 0x000fe20000010000 */
[----:B------:R-:W-:Y:S01]  /*f480*/  MOV R180, R184 ;  /* 0x000000b800b47202 */ /* 0x000fe20000000f00 */
[----:B------:R-:W-:Y:S01]  /*f490*/  FADD.FTZ R12, R224, R9 ;  /* 0x00000009e00c7221 */ /* 0x000fe20000010000 */
        /* <DEDUP_REMOVED lines=31> */
[----:B------:R-:W-:Y:S04]  /*f690*/  FADD.FTZ R8, R61, R8 ;  /* 0x000000083d087221 */ /* 0x000fe80000010000 */
        /* <DEDUP_REMOVED lines=36> */
[----:B------:R-:W-:Y:S01]  /*f8e0*/  FADD.FTZ R3, R183, R3 ;  /* 0x00000003b7037221 */ /* 0x000fe20000010000 */
[----:B------:R-:W-:Y:S01]  /*f8f0*/  MOV R183, R2 ;  /* 0x0000000200b77202 */ /* 0x000fe20000000f00 */
[----:B------:R-:W-:Y:S01]  /*f900*/  FADD.FTZ R0, R56, R0 ;  /* 0x0000000038007221 */ /* 0x000fe20000010000 */
[----:B------:R-:W-:Y:S04]  /*f910*/  STL [R1+0x40], R4 ;  /* 0x0000400401007387 */ /* 0x000fe80000100800 */
[----:B------:R1:W-:Y:S04]  /*f920*/  STL [R1+0x14], R3 ;  /* 0x0000140301007387 */ /* 0x0003e80000100800 */
[----:B------:R2:W-:Y:S01]  /*f930*/  STL [R1+0x10], R0 ;  /* 0x0000100001007387 */ /* 0x0005e20000100800 */
[----:B-1----:R-:W-:Y:S02]  /*f940*/  MOV R3, R185 ;  /* 0x000000b900037202 */ /* 0x002fe40000000f00 */
[----:B--2---:R-:W-:Y:S01]  /*f950*/  MOV R0, R186 ;  /* 0x000000ba00007202 */ /* 0x004fe20000000f00 */
[----:B-----5:R-:W-:-:S05]  /*f960*/  @P0 BRA `(.L_x_3962) ;  /* 0xffffc7e000000947 */ /* 0x020fca000383ffff */
.L_x_3961:
[----:B------:R-:W2:Y:S04]  /*f970*/  LDL.LU R5, [R1+0xc] ;  /* 0x00000c0001057983 */ /* 0x000ea80000300800 */
[----:B------:R-:W3:Y:S04]  /*f980*/  LDL.LU R7, [R1+0x40] ;  /* 0x0000400001077983 */ /* 0x000ee80000300800 */
[----:B-1----:R-:W4:Y:S04]  /*f990*/  LDL.LU R4, [R1+0x14] ;  /* 0x0000140001047983 */ /* 0x002f280000300800 */
        /* <DEDUP_REMOVED lines=14> */
[----:B------:R-:W3:Y:S01]  /*fa80*/  SHFL.BFLY PT, R3, R8, 0x1, 0x1f ;  /* 0x0c201f0008037f89 */ /* 0x000ee200000e0000 */
[----:B-1----:R-:W-:-:S03]  /*fa90*/  FADD.FTZ R5, R5, R2 ;  /* 0x0000000205057221 */ /* 0x002fc60000010000 */
[----:B------:R-:W1:Y:S01]  /*faa0*/  SHFL.BFLY PT, R2, R6, 0x1, 0x1f ;  /* 0x0c201f0006027f89 */ /* 0x000e6200000e0000 */
[----:B--2---:R-:W-:Y:S01]  /*fab0*/  FADD.FTZ R10, R10, R0 ;  /* 0x000000000a0a7221 */ /* 0x004fe20000010000 */
[----:B------:R-:W-:Y:S02]  /*fac0*/  MOV R0, RZ ;  /* 0x000000ff00007202 */ /* 0x000fe40000000f00 */
[----:B------:R-:W2:Y:S01]  /*fad0*/  SHFL.BFLY PT, R4, R5, 0x1, 0x1f ;  /* 0x0c201f0005047f89 */ /* 0x000ea200000e0000 */
[----:B---3--:R-:W-:Y:S01]  /*fae0*/  FADD.FTZ R8, R8, R3 ;  /* 0x0000000308087221 */ /* 0x008fe20000010000 */
[----:B------:R-:W-:Y:S02]  /*faf0*/  FSETP.NE.FTZ.AND P3, PT, R10, RZ, PT ;  /* 0x000000ff0a00720b */ /* 0x000fe40003f75000 */
[----:B------:R-:W-:Y:S02]  /*fb00*/  MOV R3, RZ ;  /* 0x000000ff00037202 */ /* 0x000fe40000000f00 */
[----:B------:R-:W-:-:S09]  /*fb10*/  FSETP.NE.FTZ.AND P2, PT, R8, RZ, PT ;  /* 0x000000ff0800720b */ /* 0x000fd20003f55000 */
[----:B------:R-:W3:Y:S01]  /*fb20*/  @P3 MUFU.RCP R0, R10 ;  /* 0x0000000a00003308 */ /* 0x000ee20000001000 */
[----:B-1----:R-:W-:Y:S01]  /*fb30*/  FADD.FTZ R6, R6, R2 ;  /* 0x0000000206067221 */ /* 0x002fe20000010000 */
[----:B------:R-:W-:Y:S01]  /*fb40*/  MOV R2, RZ ;  /* 0x000000ff00027202 */ /* 0x000fe20000000f00 */
[----:B--2---:R-:W-:-:S03]  /*fb50*/  FADD.FTZ R5, R4, R5 ;  /* 0x0000000504057221 */ /* 0x004fc60000010000 */
[----:B------:R-:W-:Y:S02]  /*fb60*/  FSETP.NE.FTZ.AND P1, PT, R6, RZ, PT ;  /* 0x000000ff0600720b */ /* 0x000fe40003f35000 */
[----:B------:R-:W-:Y:S01]  /*fb70*/  @P2 MUFU.RCP R3, R8 ;  /* 0x0000000800032308 */ /* 0x000fe20000001000 */
[----:B------:R-:W-:Y:S01]  /*fb80*/  FSETP.NE.FTZ.AND P0, PT, R5, RZ, PT ;  /* 0x000000ff0500720b */ /* 0x000fe20003f15000 */
[C---:B---3--:R-:W-:Y:S02]  /*fb90*/  FMUL.FTZ R192, R0.reuse, R192 ;  /* 0x000000c000c07220 */ /* 0x048fe40000410000 */
[----:B------:R-:W-:-:S04]  /*fba0*/  FMUL.FTZ R57, R0, R193 ;  /* 0x000000c100397220 */ /* 0x000fc80000410000 */
[----:B------:R-:W-:Y:S01]  /*fbb0*/  @P3 MUFU.LG2 R10, R10 ;  /* 0x0000000a000a3308 */ /* 0x000fe20000000c00 */
[C---:B------:R-:W-:Y:S02]  /*fbc0*/  FMUL.FTZ R196, R0.reuse, R196 ;  /* 0x000000c400c47220 */ /* 0x040fe40000410000 */
[C---:B------:R-:W-:Y:S02]  /*fbd0*/  FMUL.FTZ R197, R0.reuse, R197 ;  /* 0x000000c500c57220 */ /* 0x040fe40000410000 */
[C---:B------:R-:W-:Y:S02]  /*fbe0*/  FMUL.FTZ R132, R0.reuse, R132 ;  /* 0x0000008400847220 */ /* 0x040fe40000410000 */
[C---:B------:R-:W-:Y:S01]  /*fbf0*/  FMUL.FTZ R51, R0.reuse, R133 ;  /* 0x0000008500337220 */ /* 0x040fe20000410000 */
[----:B------:R-:W1:Y:S01]  /*fc00*/  @P1 MUFU.RCP R2, R6 ;  /* 0x0000000600021308 */ /* 0x000e620000001000 */
        /* <DEDUP_REMOVED lines=38> */
[----:B------:R-:W2:Y:S01]  /*fe70*/  @P0 MUFU.LG2 R5, R5 ;  /* 0x0000000500050308 */ /* 0x000ea20000000c00 */
        /* <DEDUP_REMOVED lines=98> */
[----:B--2---:R-:W-:Y:S02]  /*104a0*/  @P0 FMUL.FTZ R3, R5, 0.69314718246459960938 ;  /* 0x3f31721805030820 */ /* 0x004fe40000410000 */
[----:B------:R-:W-:Y:S02]  /*104b0*/  @P0 FMUL.FTZ R0, R7, c[0x0][0x2d0] ;  /* 0x0000b40007000a20 */ /* 0x000fe40000410000 */
[----:B------:R-:W-:-:S02]  /*104c0*/  @P3 FFMA.FTZ R61, R9, R186, R10 ;  /* 0x000000ba093d3223 */ /* 0x000fc4000001000a */
[----:B------:R-:W-:Y:S02]  /*104d0*/  @P2 FFMA.FTZ R62, R4, R185, R8 ;  /* 0x000000b9043e2223 */ /* 0x000fe40000010008 */
[----:B------:R-:W-:Y:S02]  /*104e0*/  @P1 FFMA.FTZ R63, R2, R184, R6 ;  /* 0x000000b8023f1223 */ /* 0x000fe40000010006 */
[----:B------:R-:W-:Y:S02]  /*104f0*/  @P0 FFMA.FTZ R64, R0, R182, R3 ;  /* 0x000000b600400223 */ /* 0x000fe40000010003 */
.L_x_3941:
        /* <DEDUP_REMOVED lines=197> */
.L_x_3966:
        /* <DEDUP_REMOVED lines=157> */
.L_x_3968:
[----:B--234-:R-:W-:Y:S05]  /*11b20*/  BSYNC B0 ;  /* 0x0000000000007941 */ /* 0x01cfea0003800000 */
.L_x_3967:
        /* <DEDUP_REMOVED lines=16> */
.L_x_3970:
[----:B------:R-:W-:Y:S05]  /*11c30*/  BSYNC B0 ;  /* 0x0000000000007941 */ /* 0x000fea0003800000 */
.L_x_3969:
        /* <DEDUP_REMOVED lines=16> */
.L_x_3972:
[----:B------:R-:W-:Y:S05]  /*11d40*/  BSYNC B0 ;  /* 0x0000000000007941 */ /* 0x000fea0003800000 */
.L_x_3971:
        /* <DEDUP_REMOVED lines=16> */
.L_x_3974:
[----:B------:R-:W-:Y:S05]  /*11e50*/  BSYNC B0 ;  /* 0x0000000000007941 */ /* 0x000fea0003800000 */
.L_x_3973:
        /* <DEDUP_REMOVED lines=16> */
.L_x_3976:
[----:B------:R-:W-:Y:S05]  /*11f60*/  BSYNC B0 ;  /* 0x0000000000007941 */ /* 0x000fea0003800000 */
.L_x_3975:
        /* <DEDUP_REMOVED lines=16> */
.L_x_3978:
[----:B------:R-:W-:Y:S05]  /*12070*/  BSYNC B0 ;  /* 0x0000000000007941 */ /* 0x000fea0003800000 */
.L_x_3977:
        /* <DEDUP_REMOVED lines=16> */
.L_x_3980:
[----:B------:R-:W-:Y:S05]  /*12180*/  BSYNC B0 ;  /* 0x0000000000007941 */ /* 0x000fea0003800000 */
.L_x_3979:
        /* <DEDUP_REMOVED lines=17> */
.L_x_3965:
        /* <DEDUP_REMOVED lines=31> */
.L_x_3981:
        /* <DEDUP_REMOVED lines=43> */
.L_x_3983:
[----:B------:R-:W-:Y:S05]  /*12740*/  BSYNC B0 ;  /* 0x0000000000007941 */ /* 0x000fea0003800000 */
.L_x_3982:
        /* <DEDUP_REMOVED lines=63> */
.L_x_3985:
[----:B------:R-:W-:Y:S05]  /*12b40*/  BSYNC B0 ;  /* 0x0000000000007941 */ /* 0x000fea0003800000 */
.L_x_3984:
        /* <DEDUP_REMOVED lines=15> */
.L_x_3987:
[----:B------:R-:W-:Y:S05]  /*12c40*/  BSYNC B0 ;  /* 0x0000000000007941 */ /* 0x000fea0003800000 */
.L_x_3986:
        /* <DEDUP_REMOVED lines=15> */
.L_x_3989:
[----:B------:R-:W-:Y:S05]  /*12d40*/  BSYNC B0 ;  /* 0x0000000000007941 */ /* 0x000fea0003800000 */
.L_x_3988:
        /* <DEDUP_REMOVED lines=15> */
.L_x_3991:
[----:B------:R-:W-:Y:S05]  /*12e40*/  BSYNC B0 ;  /* 0x0000000000007941 */ /* 0x000fea0003800000 */
.L_x_3990:
        /* <DEDUP_REMOVED lines=15> */
.L_x_3993:
[----:B------:R-:W-:Y:S05]  /*12f40*/  BSYNC B0 ;  /* 0x0000000000007941 */ /* 0x000fea0003800000 */
.L_x_3992:
        /* <DEDUP_REMOVED lines=15> */
.L_x_3995:
[----:B------:R-:W-:Y:S05]  /*13040*/  BSYNC B0 ;  /* 0x0000000000007941 */ /* 0x000fea0003800000 */
.L_x_3994:
        /* <DEDUP_REMOVED lines=15> */
.L_x_3997:
[----:B------:R-:W-:Y:S05]  /*13140*/  BSYNC B0 ;  /* 0x0000000000007941 */ /* 0x000fea0003800000 */
.L_x_3996:
        /* <DEDUP_REMOVED lines=16> */
.L_x_3998:
        /* <DEDUP_REMOVED lines=11> */
.L_x_4381:


//--------------------- .text._ZN7cutlass13device_kernelIN5flash19enable_sm80_to_sm89INS1_16FlashAttnFwdSm80INS1_25CollectiveMainloopFwdSm80ILi4ELi1ELb0EN4cute5tupleIJNS5_1CILi128EEENS7_ILi64EEES8_EEELi128ENS_6half_tEfNS_4arch4Sm80ELb1ELb0ELb0ELb1ELb1ELb1ELb1ELb0EEENS1_21CollectiveEpilogueFwdINS6_IJS8_S8_S9_EEENS6_IJNS7_ILi1EEESH_SH_EEESB_SD_Li128ELb1ELb1ELb0ELb0EEENS1_19SingleTileSchedulerILb1ELb0ELb1ELi128EEEEEEEEEvNT_6ParamsE --------------------------
	.section	.text._ZN7cutlass13device_kernelIN5flash19enable_sm80_to_sm89INS1_16FlashAttnFwdSm80INS1_25CollectiveMainloopFwdSm80ILi4ELi1ELb0EN4cute5tupleIJNS5_1CILi128EEENS7_ILi64EEES8_EEELi128ENS_6half_tEfNS_4arch4Sm80ELb1ELb0ELb0ELb1ELb1ELb1ELb1ELb0EEENS1_21CollectiveEpilogueFwdINS6_IJS8_S8_S9_EEENS6_IJNS7_ILi1EEESH_SH_EEESB_SD_Li128ELb1ELb1ELb0ELb0EEENS1_19SingleTileSchedulerILb1ELb0ELb1ELi128EEEEEEEEEvNT_6ParamsE,"ax",@progbits
	.sectioninfo	@"SHI_REGISTERS=255"
	.align	128
.text._ZN7cutlass13device_kernelIN5flash19enable_sm80_to_sm89INS1_16FlashAttnFwdSm80INS1_25CollectiveMainloopFwdSm80ILi4ELi1ELb0EN4cute5tupleIJNS5_1CILi128EEENS7_ILi64EEES8_EEELi128ENS_6half_tEfNS_4arch4Sm80ELb1ELb0ELb0ELb1ELb1ELb1ELb1ELb0EEENS1_21CollectiveEpilogueFwdINS6_IJS8_S8_S9_EEENS6_IJNS7_ILi1EEESH_SH_EEESB_SD_Li128ELb1ELb1ELb0ELb0EEENS1_19SingleTileSchedulerILb1ELb0ELb1ELi128EEEEEEEEEvNT_6ParamsE:
        .type           _ZN7cutlass13device_kernelIN5flash19enable_sm80_to_sm89INS1_16FlashAttnFwdSm80INS1_25CollectiveMainloopFwdSm80ILi4ELi1ELb0EN4cute5tupleIJNS5_1CILi128EEENS7_ILi64EEES8_EEELi128ENS_6half_tEfNS_4arch4Sm80ELb1ELb0ELb0ELb1ELb1ELb1ELb1ELb0EEENS1_21CollectiveEpilogueFwdINS6_IJS8_S8_S9_EEENS6_IJNS7_ILi1EEESH_SH_EEESB_SD_Li128ELb1ELb1ELb0ELb0EEENS1_19SingleTileSchedulerILb1ELb0ELb1ELi128EEEEEEEEEvNT_6ParamsE,@function
        .size           _ZN7cutlass13device_kernelIN5flash19enable_sm80_to_sm89INS1_16FlashAttnFwdSm80INS1_25CollectiveMainloopFwdSm80ILi4ELi1ELb0EN4cute5tupleIJNS5_1CILi128EEENS7_ILi64EEES8_EEELi128ENS_6half_tEfNS_4arch4Sm80ELb1ELb0ELb0ELb1ELb1ELb1ELb1ELb0EEENS1_21CollectiveEpilogueFwdINS6_IJS8_S8_S9_EEENS6_IJNS7_ILi1EEESH_SH_EEESB_SD_Li128ELb1ELb1ELb0ELb0EEENS1_19SingleTileSchedulerILb1ELb0ELb1ELi128EEEEEEEEEvNT_6ParamsE,(.L_x_4382 - _ZN7cutlass13device_kernelIN5flash19enable_sm80_to_sm89INS1_16FlashAttnFwdSm80INS1_25CollectiveMainloopFwdSm80ILi4ELi1ELb0EN4cute5tupleIJNS5_1CILi128EEENS7_ILi64EEES8_EEELi128ENS_6half_tEfNS_4arch4Sm80ELb1ELb0ELb0ELb1ELb1ELb1ELb1ELb0EEENS1_21CollectiveEpilogueFwdINS6_IJS8_S8_S9_EEENS6_IJNS7_ILi1EEESH_SH_EEESB_SD_Li128ELb1ELb1ELb0ELb0EEENS1_19SingleTileSchedulerILb1ELb0ELb1ELi128EEEEEEEEEvNT_6ParamsE)
        .other          _ZN7cutlass13device_kernelIN5flash19enable_sm80_to_sm89INS1_16FlashAttnFwdSm80INS1_25CollectiveMainloopFwdSm80ILi4ELi1ELb0EN4cute5tupleIJNS5_1CILi128EEENS7_ILi64EEES8_EEELi128ENS_6half_tEfNS_4arch4Sm80ELb1ELb0ELb0ELb1ELb1ELb1ELb1ELb0EEENS1_21CollectiveEpilogueFwdINS6_IJS8_S8_S9_EEENS6_IJNS7_ILi1EEESH_SH_EEESB_SD_Li128ELb1ELb1ELb0ELb0EEENS1_19SingleTileSchedulerILb1ELb0ELb1ELi128EEEEEEEEEvNT_6ParamsE,@"STO_CUDA_ENTRY STV_DEFAULT"
_ZN7cutlass13device_kernelIN5flash19enable_sm80_to_sm89INS1_16FlashAttnFwdSm80INS1_25CollectiveMainloopFwdSm80ILi4ELi1ELb0EN4cute5tupleIJNS5_1CILi128EEENS7_ILi64EEES8_EEELi128ENS_6half_tEfNS_4arch4Sm80ELb1ELb0ELb0ELb1ELb1ELb1ELb1ELb0EEENS1_21CollectiveEpilogueFwdINS6_IJS8_S8_S9_EEENS6_IJNS7_ILi1EEESH_SH_EEESB_SD_Li128ELb1ELb1ELb0ELb0EEENS1_19SingleTileSchedulerILb1ELb0ELb1ELi128EEEEEEEEEvNT_6ParamsE:
        /* <DEDUP_REMOVED lines=17> */
.L_x_4000:
        /* <DEDUP_REMOVED lines=8> */
.L_x_4002:
[----:B------:R-:W-:-:S05]  /*0190*/  MOV R0, c[0x0][0x54c] ;  /* 0x0001530000007a02 */ /* 0x000fca0000000f00 */
.L_x_4001:
[----:B-----5:R-:W-:Y:S01]  /*01a0*/  IMAD R0, R0, c[0x0][0x548], RZ ;  /* 0x0001520000007a24 */ /* 0x020fe200078e02ff */
[----:B------:R-:W-:-:S04]  /*01b0*/  SHF.L.U32 R12, R6, 0x7, RZ ;  /* 0x00000007060c7819 */ /* 0x000fc800000006ff */
[----:B------:R-:W-:-:S04]  /*01c0*/  ISETP.GE.AND P0, PT, R12, R0, PT ;  /* 0x000000000c00720c */ /* 0x000fc80003f06270 */
[----:B------:R-:W-:-:S05]  /*01d0*/  SEL R0, R5, 0xffffffff, !P0 ;  /* 0xffffffff05007807 */ /* 0x000fca0004000000 */
[----:B------:R2:W-:Y:S01]  /*01e0*/  STL [R1+0xcc], R0 ;  /* 0x0000cc0001007387 */ /* 0x0005e20000100800 */
[----:B------:R-:W-:Y:S05]  /*01f0*/  BRA `(.L_x_4003) ;  /* 0x0000013000007947 */ /* 0x000fea0003800000 */
.L_x_3999:
[----:B---3--:R-:W-:-:S04]  /*0200*/  ISETP.NE.U32.AND P0, PT, RZ, c[0x0][0x568], PT ;  /* 0x00015a00ff007a0c */ /* 0x008fc80003f05070 */
[----:B------:R-:W-:-:S13]  /*0210*/  ISETP.NE.AND.EX P0, PT, RZ, c[0x0][0x56c], PT, P0 ;  /* 0x00015b00ff007a0c */ /* 0x000fda0003f05300 */
[----:B------:R-:W-:Y:S05]  /*0220*/  @!P0 BRA `(.L_x_4004) ;  /* 0x0000002000008947 */ /* 0x000fea0003800000 */
[----:B------:R1:W5:Y:S01]  /*0230*/  LDG.E R0, [R2.64] ;  /* 0x0000000602007981 */ /* 0x000362000c1e1900 */
[----:B------:R-:W-:Y:S05]  /*0240*/  BRA `(.L_x_4005) ;  /* 0x0000009000007947 */ /* 0x000fea0003800000 */
.L_x_4004:
        /* <DEDUP_REMOVED lines=8> */
.L_x_4006:
[----:B------:R-:W-:-:S05]  /*02d0*/  MOV R0, c[0x0][0x54c] ;  /* 0x0001530000007a02 */ /* 0x000fca0000000f00 */
.L_x_4005:
[----:B-----5:R-:W-:Y:S01]  /*02e0*/  IMAD R0, R0, c[0x0][0x548], RZ ;  /* 0x0001520000007a24 */ /* 0x020fe200078e02ff */
[----:B------:R-:W-:-:S04]  /*02f0*/  SHF.L.U32 R12, R6, 0x7, RZ ;  /* 0x00000007060c7819 */ /* 0x000fc800000006ff */
[----:B------:R-:W-:-:S04]  /*0300*/  ISETP.GE.AND P0, PT, R12, R0, PT ;  /* 0x000000000c00720c */ /* 0x000fc80003f06270 */
[----:B------:R-:W-:-:S05]  /*0310*/  SEL R0, R5, 0xffffffff, !P0 ;  /* 0xffffffff05007807 */ /* 0x000fca0004000000 */
[----:B------:R2:W-:Y:S04]  /*0320*/  STL [R1+0xcc], R0 ;  /* 0x0000cc0001007387 */ /* 0x0005e80000100800 */
.L_x_4003:
        /* <DEDUP_REMOVED lines=46> */
.L_x_4007:
[----:B-----5:R1:W-:Y:S01]  /*0610*/  STL [R1+0x58], R11 ;  /* 0x0000580b01007387 */ /* 0x0203e20000100800 */
[----:B------:R-:W-:-:S04]  /*0620*/  ISETP.NE.U32.AND P0, PT, RZ, c[0x0][0x368], PT ;  /* 0x0000da00ff007a0c */ /* 0x000fc80003f05070 */
[----:B------:R-:W-:-:S13]  /*0630*/  ISETP.NE.AND.EX P0, PT, RZ, c[0x0][0x36c], PT, P0 ;  /* 0x0000db00ff007a0c */ /* 0x000fda0003f05300 */
[----:B------:R-:W-:Y:S05]  /*0640*/  @!P0 BRA `(.L_x_4008) ;  /* 0x0000003000008947 */ /* 0x000fea0003800000 */
[----:B------:R-:W-:-:S05]  /*0650*/  IMAD.WIDE R4, R37, R30, c[0x0][0x368] ;  /* 0x0000da0025047625 */ /* 0x000fca00078e021e */
[----:B------:R3:W5:Y:S01]  /*0660*/  LDG.E R9, [R4.64] ;  /* 0x0000000604097981 */ /* 0x000762000c1e1900 */
[----:B------:R-:W-:Y:S05]  /*0670*/  BRA `(.L_x_4009) ;  /* 0x0000004000007947 */ /* 0x000fea0003800000 */
.L_x_4008:
[----:B------:R-:W-:Y:S05]  /*0680*/  @!P2 BRA `(.L_x_4009) ;  /* 0x000000300000a947 */ /* 0x000fea0003800000 */
[----:B--2---:R2:W3:Y:S04]  /*0690*/  LDG.E R0, [R4.64] ;  /* 0x0000000604007981 */ /* 0x0044e8000c1e1900 */
[----:B--2---:R-:W3:Y:S02]  /*06a0*/  LDG.E R4, [R4.64+0x4] ;  /* 0x0000040604047981 */ /* 0x004ee4000c1e1900 */
[----:B---3--:R-:W-:Y:S02]  /*06b0*/  IADD3 R9, -R0, R4, RZ ;  /* 0x0000000400097210 */ /* 0x008fe40007ffe1ff */
.L_x_4009:
        /* <DEDUP_REMOVED lines=290> */
.L_x_4057:
        /* <DEDUP_REMOVED lines=78> */
.L_x_4015:
[----:B------:R-:W-:Y:S05]  /*1dc0*/  BSYNC B0 ;  /* 0x0000000000007941 */ /* 0x000fea0003800000 */
.L_x_4014:
        /* <DEDUP_REMOVED lines=39> */
.L_x_4017:
[----:B------:R-:W-:Y:S05]  /*2040*/  BSYNC B0 ;  /* 0x0000000000007941 */ /* 0x000fea0003800000 */
.L_x_4016:
        /* <DEDUP_REMOVED lines=40> */
.L_x_4019:
[----:B------:R-:W-:Y:S05]  /*22d0*/  BSYNC B0 ;  /* 0x0000000000007941 */ /* 0x000fea0003800000 */
.L_x_4018:
        /* <DEDUP_REMOVED lines=38> */
.L_x_4021:
[----:B------:R-:W-:Y:S05]  /*2540*/  BSYNC B0 ;  /* 0x0000000000007941 */ /* 0x000fea0003800000 */
.L_x_4020:
        /* <DEDUP_REMOVED lines=72> */
.L_x_4025:
[----:B------:R-:W-:Y:S05]  /*29d0*/  BSYNC B0 ;  /* 0x0000000000007941 */ /* 0x000fea0003800000 */
.L_x_4024:
        /* <DEDUP_REMOVED lines=57> */
.L_x_4023:
[----:B------:R-:W-:Y:S05]  /*2d70*/  BSYNC B1 ;  /* 0x0000000000017941 */ /* 0x000fea0003800000 */
.L_x_4022:
        /* <DEDUP_REMOVED lines=60> */
.L_x_4029:
[----:B------:R-:W-:Y:S05]  /*3140*/  BSYNC B0 ;  /* 0x0000000000007941 */ /* 0x000fea0003800000 */
.L_x_4028:
        /* <DEDUP_REMOVED lines=57> */
.L_x_4027:
[----:B------:R-:W-:Y:S05]  /*34e0*/  BSYNC B1 ;  /* 0x0000000000017941 */ /* 0x000fea0003800000 */
.L_x_4026:
        /* <DEDUP_REMOVED lines=60> */
.L_x_4033:
[----:B------:R-:W-:Y:S05]  /*38b0*/  BSYNC B0 ;  /* 0x0000000000007941 */ /* 0x000fea0003800000 */
.L_x_4032:
        /* <DEDUP_REMOVED lines=57> */
.L_x_4031:
[----:B------:R-:W-:Y:S05]  /*3c50*/  BSYNC B1 ;  /* 0x0000000000017941 */ /* 0x000fea0003800000 */
.L_x_4030:
        /* <DEDUP_REMOVED lines=59> */
.L_x_4036:
[----:B------:R-:W-:Y:S05]  /*4010*/  BSYNC B0 ;  /* 0x0000000000007941 */ /* 0x000fea0003800000 */
.L_x_4035:
        /* <DEDUP_REMOVED lines=58> */
.L_x_4013:
        /* <DEDUP_REMOVED lines=235> */
.L_x_4038:
[----:B------:R-:W-:Y:S05]  /*5270*/  BSYNC B0 ;  /* 0x0000000000007941 */ /* 0x000fea0003800000 */
.L_x_4037:
        /* <DEDUP_REMOVED lines=122> */
.L_x_4040:
[----:B------:R-:W-:Y:S05]  /*5a20*/  BSYNC B0 ;  /* 0x0000000000007941 */ /* 0x000fea0003800000 */
.L_x_4039:
        /* <DEDUP_REMOVED lines=122> */
.L_x_4042:
[----:B------:R-:W-:Y:S05]  /*61d0*/  BSYNC B0 ;  /* 0x0000000000007941 */ /* 0x000fea0003800000 */
.L_x_4041:
        /* <DEDUP_REMOVED lines=124> */
.L_x_4012:
        /* <DEDUP_REMOVED lines=19> */
.L_x_4044:
[----:B-123--:R-:W-:Y:S05]  /*6ad0*/  BSYNC B0 ;  /* 0x0000000000007941 */ /* 0x00efea0003800000 */
.L_x_4043:
        /* <DEDUP_REMOVED lines=15> */
.L_x_4046:
[----:B------:R-:W-:Y:S05]  /*6bd0*/  BSYNC B0 ;  /* 0x0000000000007941 */ /* 0x000fea0003800000 */
.L_x_4045:
        /* <DEDUP_REMOVED lines=15> */
.L_x_4048:
[----:B------:R-:W-:Y:S05]  /*6cd0*/  BSYNC B0 ;  /* 0x0000000000007941 */ /* 0x000fea0003800000 */
.L_x_4047:
        /* <DEDUP_REMOVED lines=14> */
.L_x_4034:
[----:B------:R-:W-:Y:S05]  /*6dc0*/  BSYNC B2 ;  /* 0x0000000000027941 */ /* 0x000fea0003800000 */
.L_x_4011:
        /* <DEDUP_REMOVED lines=90> */
.L_x_4050:
[----:B------:R-:W-:Y:S05]  /*7370*/  BSYNC B0 ;  /* 0x0000000000007941 */ /* 0x000fea0003800000 */
.L_x_4049:
        /* <DEDUP_REMOVED lines=15> */
.L_x_4052:
[----:B------:R-:W-:Y:S05]  /*7470*/  BSYNC B0 ;  /* 0x0000000000007941 */ /* 0x000fea0003800000 */
.L_x_4051:
        /* <DEDUP_REMOVED lines=15> */
.L_x_4054:
[----:B------:R-:W-:Y:S05]  /*7570*/  BSYNC B0 ;  /* 0x0000000000007941 */ /* 0x000fea0003800000 */
.L_x_4053:
        /* <DEDUP_REMOVED lines=15> */
.L_x_4056:
[----:B------:R-:W-:Y:S05]  /*7670*/  BSYNC B0 ;  /* 0x0000000000007941 */ /* 0x000fea0003800000 */
.L_x_4055:
        /* <DEDUP_REMOVED lines=43> */
.L_x_4010:
        /* <DEDUP_REMOVED lines=199> */
.L_x_4160:
[----:B------:R-:W-:Y:S05]  /*85a0*/  BRA.DIV ~URZ, `(.L_x_4060) ;  /* 0x000123f27f007947 */ /* 0x000fea000b800000 */
[----:B------:R3:W4:Y:S02]  /*85b0*/  SHFL.IDX PT, R2, R10, RZ, 0x181f ;  /* 0x00181fff0a027589 */ /* 0x00072400000e0000 */
.L_x_4161:
        /* <DEDUP_REMOVED lines=18> */
.L_x_4062:
[----:B------:R-:W-:Y:S05]  /*86e0*/  BSYNC B0 ;  /* 0x0000000000007941 */ /* 0x000fea0003800000 */
.L_x_4061:
[----:B------:R-:W-:Y:S05]  /*86f0*/  BRA.DIV ~URZ, `(.L_x_4063) ;  /* 0x000123127f007947 */ /* 0x000fea000b800000 */
[----:B-1----:R1:W2:Y:S04]  /*8700*/  SHFL.IDX PT, R0, R5, 0x1, 0x181f ;  /* 0x00381f0005007f89 */ /* 0x0022a800000e0000 */
[----:B----4-:R1:W4:Y:S02]  /*8710*/  SHFL.IDX PT, R2, R10, 0x1, 0x181f ;  /* 0x00381f000a027f89 */ /* 0x01032400000e0000 */
.L_x_4162:
        /* <DEDUP_REMOVED lines=16> */
.L_x_4065:
[----:B------:R-:W-:Y:S05]  /*8820*/  BSYNC B0 ;  /* 0x0000000000007941 */ /* 0x000fea0003800000 */
.L_x_4064:
[----:B------:R-:W-:Y:S05]  /*8830*/  BRA.DIV ~URZ, `(.L_x_4066) ;  /* 0x000122a27f007947 */ /* 0x000fea000b800000 */
[----:B--2---:R2:W1:Y:S02]  /*8840*/  SHFL.IDX PT, R0, R5, 0x2, 0x181f ;  /* 0x00581f0005007f89 */ /* 0x00446400000e0000 */
.L_x_4163:
[----:B------:R-:W-:Y:S05]  /*8850*/  BRA.DIV ~URZ, `(.L_x_4067) ;  /* 0x000122f27f007947 */ /* 0x000fea000b800000 */
[----:B----4-:R4:W2:Y:S02]  /*8860*/  SHFL.IDX PT, R2, R10, 0x2, 0x181f ;  /* 0x00581f000a027f89 */ /* 0x0108a400000e0000 */
.L_x_4164:
        /* <DEDUP_REMOVED lines=16> */
.L_x_4069:
[----:B------:R-:W-:Y:S05]  /*8970*/  BSYNC B0 ;  /* 0x0000000000007941 */ /* 0x000fea0003800000 */
.L_x_4068:
[----:B------:R-:W-:Y:S05]  /*8980*/  BRA.DIV ~URZ, `(.L_x_4070) ;  /* 0x000122327f007947 */ /* 0x000fea000b800000 */
[----:B-1----:R1:W3:Y:S04]  /*8990*/  SHFL.IDX PT, R0, R5, 0x3, 0x181f ;  /* 0x00781f0005007f89 */ /* 0x0022e800000e0000 */
[----:B--2---:R1:W2:Y:S02]  /*89a0*/  SHFL.IDX PT, R2, R10, 0x3, 0x181f ;  /* 0x00781f000a027f89 */ /* 0x0042a400000e0000 */
.L_x_4165:
        /* <DEDUP_REMOVED lines=16> */
.L_x_4072:
[----:B------:R-:W-:Y:S05]  /*8ab0*/  BSYNC B0 ;  /* 0x0000000000007941 */ /* 0x000fea0003800000 */
.L_x_4071:
[----:B------:R-:W-:Y:S05]  /*8ac0*/  BRA.DIV ~URZ, `(.L_x_4073) ;  /* 0x000121c27f007947 */ /* 0x000fea000b800000 */
[----:B--2---:R2:W3:Y:S02]  /*8ad0*/  SHFL.IDX PT, R0, R5, 0x4, 0x181f ;  /* 0x00981f0005007f89 */ /* 0x0044e400000e0000 */
.L_x_4166:
[----:B------:R-:W-:Y:S05]  /*8ae0*/  BRA.DIV ~URZ, `(.L_x_4074) ;  /* 0x000122127f007947 */ /* 0x000fea000b800000 */
[----:B------:R1:W2:Y:S02]  /*8af0*/  SHFL.IDX PT, R2, R10, 0x4, 0x181f ;  /* 0x00981f000a027f89 */ /* 0x0002a400000e0000 */
.L_x_4167:
        /* <DEDUP_REMOVED lines=16> */
.L_x_4076:
[----:B------:R-:W-:Y:S05]  /*8c00*/  BSYNC B0 ;  /* 0x0000000000007941 */ /* 0x000fea0003800000 */
.L_x_4075:
[----:B------:R-:W-:Y:S05]  /*8c10*/  BRA.DIV ~URZ, `(.L_x_4077) ;  /* 0x000121527f007947 */ /* 0x000fea000b800000 */
[----:B--2---:R2:W3:Y:S04]  /*8c20*/  SHFL.IDX PT, R0, R5, 0x5, 0x181f ;  /* 0x00b81f0005007f89 */ /* 0x0044e800000e0000 */
[----:B------:R2:W1:Y:S02]  /*8c30*/  SHFL.IDX PT, R2, R10, 0x5, 0x181f ;  /* 0x00b81f000a027f89 */ /* 0x00046400000e0000 */
.L_x_4168:
        /* <DEDUP_REMOVED lines=16> */
.L_x_4079:
[----:B------:R-:W-:Y:S05]  /*8d40*/  BSYNC B0 ;  /* 0x0000000000007941 */ /* 0x000fea0003800000 */
.L_x_4078:
[----:B------:R-:W-:Y:S05]  /*8d50*/  BRA.DIV ~URZ, `(.L_x_4080) ;  /* 0x000120e27f007947 */ /* 0x000fea000b800000 */
[----:B-1----:R1:W3:Y:S02]  /*8d60*/  SHFL.IDX PT, R0, R5, 0x6, 0x181f ;  /* 0x00d81f0005007f89 */ /* 0x0022e400000e0000 */
.L_x_4169:
[----:B------:R-:W-:Y:S05]  /*8d70*/  BRA.DIV ~URZ, `(.L_x_4081) ;  /* 0x000121327f007947 */ /* 0x000fea000b800000 */
[----:B------:R1:W2:Y:S02]  /*8d80*/  SHFL.IDX PT, R2, R10, 0x6, 0x181f ;  /* 0x00d81f000a027f89 */ /* 0x0002a400000e0000 */
.L_x_4170:
        /* <DEDUP_REMOVED lines=16> */
.L_x_4083:
[----:B------:R-:W-:Y:S05]  /*8e90*/  BSYNC B0 ;  /* 0x0000000000007941 */ /* 0x000fea0003800000 */
.L_x_4082:
[----:B------:R-:W-:Y:S05]  /*8ea0*/  BRA.DIV ~URZ, `(.L_x_4084) ;  /* 0x000120727f007947 */ /* 0x000fea000b800000 */
[----:B------:R3:W1:Y:S04]  /*8eb0*/  SHFL.IDX PT, R4, R5, 0x7, 0x181f ;  /* 0x00f81f0005047f89 */ /* 0x00066800000e0000 */
[----:B--2---:R3:W2:Y:S02]  /*8ec0*/  SHFL.IDX PT, R0, R10, 0x7, 0x181f ;  /* 0x00f81f000a007f89 */ /* 0x0046a400000e0000 */
.L_x_4171:
        /* <DEDUP_REMOVED lines=9> */
[----:B------:R-:W-:-:S05]  /*8f60*/  IADD3 R16, P1, R1, c[0x0][0x20], RZ ;  /* 0x0000080001107a10 */ /* 0x000fca0007f3e0ff */
[----:B------:R-:W-:-:S06]  /*8f70*/  IMAD.X R17, RZ, RZ, c[0x0][0x24], P1 ;  /* 0x00000900ff117624 */ /* 0x000fcc00008e06ff */
[----:B------:R-:W-:Y:S02]  /*8f80*/  @!P0 IMAD.SHL.U32 R13, R13, 0x2, RZ ;  /* 0x000000020d0d8824 */ /* 0x000fe400078e00ff */
[----:B------:R-:W-:Y:S01]  /*8f90*/  @!P0 IMAD.WIDE R2, R12, 0x2, R10 ;  /* 0x000000020c028825 */ /* 0x000fe200078e020a */
[----:B------:R-:W-:-:S04]  /*8fa0*/  IADD3 R4, P1, R16, 0x4, RZ ;  /* 0x0000000410047810 */ /* 0x000fc80007f3e0ff */
[----:B------:R-:W-:Y:S01]  /*8fb0*/  @!PT LDS RZ, [RZ] ;  /* 0x00000000fffff984 */ /* 0x000fe20000000800 */
[----:B------:R-:W-:Y:S01]  /*8fc0*/  @!PT LDS RZ, [RZ] ;  /* 0x00000000fffff984 */ /* 0x000fe20000000800 */
[----:B------:R-:W-:Y:S01]  /*8fd0*/  @!PT LDS RZ, [RZ] ;  /* 0x00000000fffff984 */ /* 0x000fe20000000800 */
[----:B------:R1:W-:Y:S01]  /*8fe0*/  @!P0 LDGSTS.E.BYPASS.LTC128B.128 [R13+0xb900], [R2.64], !P3 ;  /* 0x0b900000020d8fae */ /* 0x0003e2000d901d46 */
[----:B------:R-:W-:Y:S01]  /*8ff0*/  IMAD.X R5, RZ, RZ, R17, P1 ;  /* 0x000000ffff057224 */ /* 0x000fe200008e0611 */
[----:B------:R-:W-:-:S04]  /*9000*/  UIADD3 UR4, UP0, UR4, 0x160, URZ ;  /* 0x0000016004047890 */ /* 0x000fc8000ff1e03f */
[----:B------:R2:W-:Y:S01]  /*9010*/  STL.64 [R1+0x38], R4 ;  /* 0x0000380401007387 */ /* 0x0005e20000100a00 */
[----:B------:R-:W-:Y:S01]  /*9020*/  @!P0 SHF.R.S32.HI R0, RZ, 0x1f, R14 ;  /* 0x0000001fff008819 */ /* 0x000fe2000001140e */
[----:B------:R-:W-:Y:S01]  /*9030*/  UIADD3.X UR5, URZ, UR5, URZ, UP0, !UPT ;  /* 0x000000053f057290 */ /* 0x000fe200087fe43f */
[----:B-1----:R-:W-:-:S04]  /*9040*/  LEA.HI R2, R23, R9, RZ, 0x1 ;  /* 0x0000000917027211 */ /* 0x002fc800078f08ff */
[----:B------:R-:W-:Y:S02]  /*9050*/  LOP3.LUT R2, R2, 0xfffffffe, RZ, 0xc0, !PT ;  /* 0xfffffffe02027812 */ /* 0x000fe400078ec0ff */
[----:B--2---:R-:W-:-:S03]  /*9060*/  IADD3 R4, P1, R16, 0x48, RZ ;  /* 0x0000004810047810 */ /* 0x004fc60007f3e0ff */
[----:B------:R-:W-:Y:S01]  /*9070*/  IMAD.IADD R25, R9, 0x1, -R2 ;  /* 0x0000000109197824 */ /* 0x000fe200078e0a02 */
[----:B------:R-:W-:Y:S01]  /*9080*/  IADD3 R2, P2, R16, 0x8, RZ ;  /* 0x0000000810027810 */ /* 0x000fe20007f5e0ff */
[----:B------:R-:W-:Y:S01]  /*9090*/  IMAD.X R5, RZ, RZ, R17, P1 ;  /* 0x000000ffff057224 */ /* 0x000fe200008e0611 */
[----:B------:R-:W-:-:S03]  /*90a0*/  @!P0 LEA.HI R12, R0, R14, RZ, 0x3 ;  /* 0x0000000e000c8211 */ /* 0x000fc600078f18ff */
[--C-:B------:R-:W-:Y:S02]  /*90b0*/  IMAD.X R3, RZ, RZ, R17.reuse, P2 ;  /* 0x000000ffff037224 */ /* 0x100fe400010e0611 */
[----:B------:R-:W-:Y:S01]  /*90c0*/  IMAD.SHL.U32 R0, R20, 0x40, RZ ;  /* 0x0000004014007824 */ /* 0x000fe200078e00ff */
[----:B------:R1:W-:Y:S04]  /*90d0*/  STL.64 [R1+0x30], R4 ;  /* 0x0000300401007387 */ /* 0x0003e80000100a00 */
[----:B------:R2:W-:Y:S01]  /*90e0*/  STL.64 [R1+0x40], R2 ;  /* 0x0000400201007387 */ /* 0x0005e20000100a00 */
[----:B------:R-:W-:Y:S02]  /*90f0*/  LOP3.LUT R0, R0, 0x1c0, RZ, 0xc0, !PT ;  /* 0x000001c000007812 */ /* 0x000fe400078ec0ff */
[----:B------:R-:W-:Y:S01]  /*9100*/  IADD3 R8, P3, R16, 0x10, RZ ;  /* 0x0000001010087810 */ /* 0x000fe20007f7e0ff */
[----:B------:R-:W2:Y:S04]  /*9110*/  S2R R28, SR_CTAID.Y ;  /* 0x00000000001c7919 */ /* 0x000ea80000002600 */
[----:B------:R-:W-:Y:S01]  /*9120*/  IMAD.X R9, RZ, RZ, R17, P3 ;  /* 0x000000ffff097224 */ /* 0x000fe200018e0611 */
[----:B-1----:R-:W-:Y:S01]  /*9130*/  @!P0 LOP3.LUT R4, R12, 0xfffffff8, RZ, 0xc0, !PT ;  /* 0xfffffff80c048812 */ /* 0x002fe200078ec0ff */
[----:B------:R-:W-:-:S02]  /*9140*/  IMAD.SHL.U32 R5, R25, 0x8, RZ ;  /* 0x0000000819057824 */ /* 0x000fc400078e00ff */
[----:B--2---:R-:W-:Y:S02]  /*9150*/  IMAD.U32 R2, RZ, RZ, UR4 ;  /* 0x00000004ff027e24 */ /* 0x004fe4000f8e00ff */
[----:B------:R-:W-:-:S05]  /*9160*/  IMAD.U32 R3, RZ, RZ, UR5 ;  /* 0x00000005ff037e24 */ /* 0x000fca000f8e00ff */
[----:B------:R1:W-:Y:S01]  /*9170*/  STL.64 [R1+0x18], R2 ;  /* 0x0000180201007387 */ /* 0x0003e20000100a00 */
[----:B-----5:R-:W-:-:S03]  /*9180*/  IMAD.WIDE.U32 R32, R19, c[0x0][0x2b0], RZ ;  /* 0x0000ac0013207a25 */ /* 0x020fc600078e00ff */
[----:B------:R2:W-:Y:S04]  /*9190*/  STL.64 [R1+0x28], R8 ;  /* 0x0000280801007387 */ /* 0x0005e80000100a00 */
[----:B------:R-:W2:Y:S01]  /*91a0*/  S2R R34, SR_CTAID.Y ;  /* 0x0000000000227919 */ /* 0x000ea20000002600 */
[----:B-1----:R-:W-:Y:S01]  /*91b0*/  @!P0 IMAD.WIDE R2, R4, 0x2, R10 ;  /* 0x0000000204028825 */ /* 0x002fe200078e020a */
[----:B------:R-:W-:Y:S02]  /*91c0*/  LOP3.LUT R4, R0, 0x8, R5, 0xf8, !PT ;  /* 0x0000000800047812 */ /* 0x000fe400078ef805 */
[----:B------:R-:W-:Y:S02]  /*91d0*/  SHF.R.U32.HI R0, RZ, 0x3, R0 ;  /* 0x00000003ff007819 */ /* 0x000fe40000011600 */
[----:B------:R-:W-:Y:S01]  /*91e0*/  SHF.R.S32.HI R5, RZ, 0x1f, R19 ;  /* 0x0000001fff057819 */ /* 0x000fe20000011413 */
[----:B------:R1:W-:Y:S01]  /*91f0*/  @!P0 LDGSTS.E.BYPASS.LTC128B.128 [R13+0xf900], [R2.64], !P4 ;  /* 0x0f900000020d8fae */ /* 0x0003e2000e101d46 */
[----:B------:R-:W-:-:S03]  /*9200*/  LOP3.LUT R23, R4, R0, RZ, 0x3c, !PT ;  /* 0x0000000004177212 */ /* 0x000fc600078e3cff */
[----:B------:R-:W-:Y:S01]  /*9210*/  IMAD R0, R5, c[0x0][0x2b0], RZ ;  /* 0x0000ac0005007a24 */ /* 0x000fe200078e02ff */
[----:B------:R3:W-:Y:S03]  /*9220*/  STL.64 [R1+0x20], R16 ;  /* 0x0000201001007387 */ /* 0x0007e60000100a00 */
[----:B--2---:R-:W-:Y:S01]  /*9230*/  IMAD R8, R19, c[0x0][0x2b4], R0 ;  /* 0x0000ad0013087a24 */ /* 0x004fe200078e0200 */
[----:B------:R2:W-:Y:S03]  /*9240*/  STL.64 [R1+0xc0], R32 ;  /* 0x0000c02001007387 */ /* 0x0005e60000100a00 */
[----:B------:R-:W-:Y:S01]  /*9250*/  IMAD.IADD R8, R33, 0x1, R8 ;  /* 0x0000000121087824 */ /* 0x000fe200078e0208 */
[----:B------:R-:W-:Y:S01]  /*9260*/  SHF.R.S32.HI R28, RZ, 0x1f, R28 ;  /* 0x0000001fff1c7819 */ /* 0x000fe2000001141c */
[----:B------:R-:W-:Y:S01]  /*9270*/  IMAD.MOV.U32 R10, RZ, RZ, 0x20 ;  /* 0x00000020ff0a7424 */ /* 0x000fe200078e00ff */
[C---:B------:R-:W-:Y:S01]  /*9280*/  LOP3.LUT P0, RZ, R21.reuse, 0x4, RZ, 0xc0, !PT ;  /* 0x0000000415ff7812 */ /* 0x040fe2000780c0ff */
[----:B------:R-:W-:Y:S01]  /*9290*/  IMAD.SHL.U32 R9, R21, 0x40, RZ ;  /* 0x0000004015097824 */ /* 0x000fe200078e00ff */
[----:B------:R2:W-:Y:S01]  /*92a0*/  STL [R1+0xc8], R8 ;  /* 0x0000c80801007387 */ /* 0x0005e20000100800 */
[----:B------:R-:W-:Y:S01]  /*92b0*/  IMAD R5, R28, c[0x0][0x210], RZ ;  /* 0x000084001c057a24 */ /* 0x000fe200078e02ff */
[----:B------:R-:W-:-:S02]  /*92c0*/  LOP3.LUT R161, R161, 0xfffffffe, RZ, 0xc0, !PT ;  /* 0xfffffffea1a17812 */ /* 0x000fc400078ec0ff */
[----:B------:R-:W0:Y:S01]  /*92d0*/  LDGDEPBAR ;  /* 0x00000000000079af */ /* 0x000e220000000000 */
[----:B-1----:R-:W-:Y:S02]  /*92e0*/  IMAD.SHL.U32 R3, R22, 0x40, RZ ;  /* 0x0000004016037824 */ /* 0x002fe400078e00ff */
        /* <DEDUP_REMOVED lines=15> */
[----:B------:R-:W-:Y:S01]  /*93e0*/  IMAD R3, R34, c[0x0][0x1ec], R2 ;  /* 0x00007b0022037a24 */ /* 0x000fe200078e0202 */
        /* <DEDUP_REMOVED lines=40> */
[C---:B------:R-:W-:Y:S01]  /*9670*/  ISETP.GE.AND P2, PT, R124.reuse, 0x11, PT ;  /* 0x000000117c00780c */ /* 0x040fe20003f46270 */
        /* <DEDUP_REMOVED lines=71> */
[----:B-1----:R-:W-:Y:S05]  /*9af0*/  CALL.REL.NOINC `($_ZN7cutlass13device_kernelIN5flash19enable_sm80_to_sm89INS1_16FlashAttnFwdSm80INS1_25CollectiveMainloopFwdSm80ILi4ELi1ELb0EN4cute5tupleIJNS5_1CILi128EEENS7_ILi64EEES8_EEELi128ENS_6half_tEfNS_4arch4Sm80ELb1ELb0ELb0ELb1ELb1ELb1ELb1ELb0EEENS1_21CollectiveEpilogueFwdINS6_IJS8_S8_S9_EEENS6_IJNS7_ILi1EEESH_SH_EEESB_SD_Li128ELb1ELb1ELb0ELb0EEENS1_19SingleTileSchedulerILb1ELb0ELb1ELi128EEEEEEEEEvNT_6ParamsE$_ZZN5flash25CollectiveMainloopFwdSm80ILi4ELi1ELb0EN4cute5tupleIJNS1_1CILi128EEENS3_ILi64EEES4_EEELi128EN7cutlass6half_tEfNS7_4arch4Sm80ELb1ELb0ELb0ELb1ELb1ELb1ELb1ELb0EE3mmaINS_16FlashAttnFwdSm80ISB_NS_21CollectiveEpilogueFwdINS2_IJS4_S4_S5_EEENS2_IJNS3_ILi1EEESG_SG_EEES8_SA_Li128ELb1ELb1ELb0ELb0EEENS_19SingleTileSchedulerILb1ELb0ELb1ELi128EEEE13SharedStorageENS1_6TensorINS1_11ArrayEngineIfLm128EEENS1_6LayoutINS2_IJNS2_IJNS3_ILi2EEESR_EEESR_NS3_ILi16EEEEEENS2_IJNS2_IJSG_SR_EEENS3_ILi4EEENS3_ILi8EEEEEEEEEENS_7SoftmaxILi4ELi0EEEEEbRKNSB_6ParamsERT0_RT1_iRKNS_16SeqlenInfoQKNewKILb1ELb1EEENS2_IJiiiiEEERT_ENKUlvE_clEv) ;  /* 0x0001539000007944 */ /* 0x002fea0003c00000 */
[----:B------:R-:W-:Y:S05]  /*9b00*/  BSYNC B2 ;  /* 0x0000000000027941 */ /* 0x000fea0003800000 */
.L_x_4085:
        /* <DEDUP_REMOVED lines=46> */
.L_x_4172:
        /* <DEDUP_REMOVED lines=72> */
[----:B------:R-:W4:Y:S01]  /*a270*/  LDSM.16.M88.4 R56, [R238+0x4100] ;  /* 0x00410000ee38783b */ /* 0x000f220000000200 */
        /* <DEDUP_REMOVED lines=16> */
[----:B------:R-:W-:Y:S07]  /*a380*/  LDSM.16.M88.4 R48, [R237+0x1800] ;  /* 0x00180000ed30783b */ /* 0x000fee0000000200 */
[C---:B------:R-:W-:Y:S01]  /*a390*/  HMMA.16816.F32 R112, R24.reuse, R64, R36 ;  /* 0x000000401870723c */ /* 0x040fe20000001824 */
[----:B------:R-:W-:Y:S07]  /*a3a0*/  LDSM.16.M88.4 R36, [R237] ;  /* 0x00000000ed24783b */ /* 0x000fee0000000200 */
[----:B------:R-:W-:Y:S01]  /*a3b0*/  HMMA.16816.F32 R104, R24, R66, R32 ;  /* 0x000000421868723c */ /* 0x000fe20000001820 */
[----:B------:R-:W-:Y:S04]  /*a3c0*/  LDSM.16.M88.4 R32, [R237+0x800] ;  /* 0x00080000ed20783b */ /* 0x000fe80000000200 */
[----:B------:R-:W-:Y:S03]  /*a3d0*/  LDSM.16.M88.4 R24, [R243+0x8100] ;  /* 0x00810000f318783b */ /* 0x000fe60000000200 */
[C---:B----4-:R-:W-:Y:S01]  /*a3e0*/  HMMA.16816.F32 R100, R16.reuse, R56, R12 ;  /* 0x000000381064723c */ /* 0x050fe2000000180c */
[----:B------:R-:W4:Y:S07]  /*a3f0*/  LDSM.16.M88.4 R12, [R243+0xa100] ;  /* 0x00a10000f30c783b */ /* 0x000f2e0000000200 */
[C---:B------:R-:W-:Y:S01]  /*a400*/  HMMA.16816.F32 R96, R16.reuse, R58, R28 ;  /* 0x0000003a1060723c */ /* 0x040fe2000000181c */
[----:B------:R-:W2:Y:S07]  /*a410*/  LDSM.16.M88.4 R28, [R237+0x1000] ;  /* 0x00100000ed1c783b */ /* 0x000eae0000000200 */
[C---:B---3--:R-:W-:Y:S08]  /*a420*/  HMMA.16816.F32 R88, R16.reuse, R52, R88 ;  /* 0x000000341058723c */ /* 0x048ff00000001858 */
[C---:B------:R-:W-:Y:S08]  /*a430*/  HMMA.16816.F32 R84, R16.reuse, R54, R144 ;  /* 0x000000361054723c */ /* 0x040ff00000001890 */
[C---:B------:R-:W-:Y:S08]  /*a440*/  HMMA.16816.F32 R80, R16.reuse, R44, R140 ;  /* 0x0000002c1050723c */ /* 0x040ff0000000188c */
[----:B------:R-:W-:Y:S08]  /*a450*/  HMMA.16816.F32 R76, R16, R46, R136 ;  /* 0x0000002e104c723c */ /* 0x000ff00000001888 */
[C---:B-1----:R-:W-:Y:S08]  /*a460*/  HMMA.16816.F32 R68, R20.reuse, R52, R124 ;  /* 0x000000341444723c */ /* 0x042ff0000000187c */
        /* <DEDUP_REMOVED lines=11> */
[C---:B----4-:R-:W-:Y:S08]  /*a520*/  HMMA.16816.F32 R128, R12.reuse, R32, R88 ;  /* 0x000000200c80723c */ /* 0x050ff00000001858 */
[C---:B------:R-:W-:Y:S08]  /*a530*/  HMMA.16816.F32 R112, R12.reuse, R38, R96 ;  /* 0x000000260c70723c */ /* 0x040ff00000001860 */
[C---:B------:R-:W-:Y:S08]  /*a540*/  HMMA.16816.F32 R88, R12.reuse, R34, R84 ;  /* 0x000000220c58723c */ /* 0x040ff00000001854 */
[----:B------:R-:W-:Y:S01]  /*a550*/  HMMA.16816.F32 R136, R12, R50, R16 ;  /* 0x000000320c88723c */ /* 0x000fe20000001810 */
[----:B------:R-:W-:Y:S07]  /*a560*/  LDSM.16.M88.4 R16, [R240+0xe100] ;  /* 0x00e10000f010783b */ /* 0x000fee0000000200 */
[C---:B--2---:R-:W-:Y:S01]  /*a570*/  HMMA.16816.F32 R96, R24.reuse, R30, R44 ;  /* 0x0000001e1860723c */ /* 0x044fe2000000182c */
[----:B------:R-:W1:Y:S07]  /*a580*/  LDSM.16.M88.4 R44, [R232+0x6900] ;  /* 0x00690000e82c783b */ /* 0x000e6e0000000200 */
[----:B------:R-:W-:Y:S01]  /*a590*/  HMMA.16816.F32 R84, R24, R50, R20 ;  /* 0x000000321854723c */ /* 0x000fe20000001814 */
[----:B------:R-:W2:Y:S07]  /*a5a0*/  LDSM.16.M88.4 R20, [R240+0xc100] ;  /* 0x00c10000f014783b */ /* 0x000eae0000000200 */
        /* <DEDUP_REMOVED lines=9> */
[----:B------:R-:W3:Y:S04]  /*a640*/  LDSM.16.M88.4 R24, [R232+0x7900] ;  /* 0x00790000e818783b */ /* 0x000ee80000000200 */
[----:B------:R-:W-:Y:S03]  /*a650*/  LDSM.16.M88.4 R52, [R239+0x3000] ;  /* 0x00300000ef34783b */ /* 0x000fe60000000200 */
[C---:B------:R-:W-:Y:S08]  /*a660*/  HMMA.16816.F32 R148, R12.reuse, R28, R80 ;  /* 0x0000001c0c94723c */ /* 0x040ff00000001850 */
[C---:B------:R-:W-:Y:S01]  /*a670*/  HMMA.16816.F32 R144, R12.reuse, R30, R76 ;  /* 0x0000001e0c90723c */ /* 0x040fe2000000184c */
[----:B------:R-:W4:Y:S07]  /*a680*/  LDSM.16.M88.4 R28, [R242+0xc100] ;  /* 0x00c10000f21c783b */ /* 0x000f2e0000000200 */
[----:B------:R-:W-:Y:S01]  /*a690*/  HMMA.16816.F32 R100, R12, R36, R100 ;  /* 0x000000240c64723c */ /* 0x000fe20000001864 */
[----:B------:R-:W3:Y:S04]  /*a6a0*/  LDSM.16.M88.4 R12, [R242+0xe100] ;  /* 0x00e10000f20c783b */ /* 0x000ee80000000200 */
[----:B------:R-:W3:Y:S03]  /*a6b0*/  LDSM.16.M88.4 R36, [R239+0x2000] ;  /* 0x00200000ef24783b */ /* 0x000ee60000000200 */
        /* <DEDUP_REMOVED lines=20> */
[C---:B----4-:R-:W-:Y:S01]  /*a800*/  HMMA.16816.F32 R128, R28.reuse, R32, R48 ;  /* 0x000000201c80723c */ /* 0x050fe20000001830 */
[----:B------:R-:W3:Y:S07]  /*a810*/  LDSM.16.M88.4 R48, [R238+0x6900] ;  /* 0x00690000ee30783b */ /* 0x000eee0000000200 */
[----:B------:R-:W-:Y:S01]  /*a820*/  HMMA.16816.F32 R120, R28, R34, R44 ;  /* 0x000000221c78723c */ /* 0x000fe2000000182c */
[----:B------:R-:W4:Y:S07]  /*a830*/  LDSM.16.M88.4 R44, [R238+0x7100] ;  /* 0x00710000ee2c783b */ /* 0x000f2e0000000200 */
        /* <DEDUP_REMOVED lines=9> */
[----:B------:R-:W-:Y:S08]  /*a8d0*/  HMMA.16816.F32 R140, R12, R54, R112 ;  /* 0x000000360c8c723c */ /* 0x000ff00000001870 */
[----:B------:R-:W-:Y:S01]  /*a8e0*/  HMMA.16816.F32 R116, R28, R52, R16 ;  /* 0x000000341c74723c */ /* 0x000fe20000001810 */
[----:B------:R-:W-:Y:S07]  /*a8f0*/  LDSM.16.M88.4 R16, [R243+0xc100] ;  /* 0x00c10000f310783b */ /* 0x000fee0000000200 */
[C---:B------:R-:W-:Y:S08]  /*a900*/  HMMA.16816.F32 R136, R12.reuse, R60, R108 ;  /* 0x0000003c0c88723c */ /* 0x040ff0000000186c */
[----:B------:R-:W-:Y:S01]  /*a910*/  HMMA.16816.F32 R132, R12, R62, R92 ;  /* 0x0000003e0c84723c */ /* 0x000fe2000000185c */
[----:B------:R-:W2:Y:S07]  /*a920*/  LDSM.16.M88.4 R12, [R244+0xe100] ;  /* 0x00e10000f40c783b */ /* 0x000eae0000000200 */
[C---:B------:R-:W-:Y:S01]  /*a930*/  HMMA.16816.F32 R112, R28.reuse, R54, R96 ;  /* 0x000000361c70723c */ /* 0x040fe20000001860 */
[----:B------:R-:W-:Y:S07]  /*a940*/  LDSM.16.M88.4 R52, [R237+0x2000] ;  /* 0x00200000ed34783b */ /* 0x000fee0000000200 */
[C---:B------:R-:W-:Y:S08]  /*a950*/  HMMA.16816.F32 R80, R28.reuse, R60, R104 ;  /* 0x0000003c1c50723c */ /* 0x040ff00000001868 */
[----:B------:R-:W-:Y:S01]  /*a960*/  HMMA.16816.F32 R76, R28, R62, R84 ;  /* 0x0000003e1c4c723c */ /* 0x000fe20000001854 */
[----:B------:R-:W4:Y:S01]  /*a970*/  LDSM.16.M88.4 R28, [R237+0x3800] ;  /* 0x00380000ed1c783b */ /* 0x000f220000000200 */
[----:B------:R-:W-:Y:S01]  /*a980*/  SHF.R.S32.HI R0, RZ, 0x1f, R163 ;  /* 0x0000001fff007819 */ /* 0x000fe200000114a3 */
        /* <DEDUP_REMOVED lines=9> */
[C---:B----4-:R-:W-:Y:S08]  /*aa20*/  HMMA.16816.F32 R92, R24.reuse, R44, R144 ;  /* 0x0000002c185c723c */ /* 0x050ff00000001890 */
[----:B------:R-:W-:Y:S08]  /*aa30*/  HMMA.16816.F32 R88, R24, R46, R140 ;  /* 0x0000002e1858723c */ /* 0x000ff0000000188c */
[----:B------:R-:W-:Y:S08]  /*aa40*/  HMMA.16816.F32 R48, R20, R44, R116 ;  /* 0x0000002c1430723c */ /* 0x000ff00000001874 */
[C---:B------:R-:W-:Y:S08]  /*aa50*/  HMMA.16816.F32 R84, R24.reuse, R40, R136 ;  /* 0x000000281854723c */ /* 0x040ff00000001888 */
[----:B------:R-:W-:Y:S08]  /*aa60*/  HMMA.16816.F32 R72, R24, R42, R132 ;  /* 0x0000002a1848723c */ /* 0x000ff00000001884 */
[C---:B------:R-:W-:Y:S08]  /*aa70*/  HMMA.16816.F32 R44, R20.reuse, R46, R112 ;  /* 0x0000002e142c723c */ /* 0x040ff00000001870 */
[C---:B------:R-:W-:Y:S01]  /*aa80*/  HMMA.16816.F32 R24, R20.reuse, R40, R80 ;  /* 0x000000281418723c */ /* 0x040fe20000001850 */
[----:B------:R1:W-:Y:S07]  /*aa90*/  STL [R1+0xd4], R0 ;  /* 0x0000d40001007387 */ /* 0x0003ee0000100800 */
[----:B------:R-:W-:Y:S01]  /*aaa0*/  HMMA.16816.F32 R20, R20, R42, R76 ;  /* 0x0000002a1414723c */ /* 0x000fe2000000184c */
[----:B------:R-:W-:Y:S01]  /*aab0*/  ISETP.GE.AND P0, PT, R167, 0x2, PT ;  /* 0x00000002a700780c */ /* 0x000fe20003f06270 */
[----:B------:R-:W-:Y:S01]  /*aac0*/  BSSY B0, `(.L_x_4087) ;  /* 0x0000079000007945 */ /* 0x000fe20003800000 */
[----:B------:R-:W-:-:S05]  /*aad0*/  IADD3 R249, R248, 0x100, RZ ;  /* 0x00000100f8f97810 */ /* 0x000fca0007ffe0ff */
[C---:B------:R-:W-:Y:S08]  /*aae0*/  HMMA.16816.F32 R92, R12.reuse, R32, R92 ;  /* 0x000000200c5c723c */ /* 0x040ff0000000185c */
[----:B------:R-:W-:Y:S08]  /*aaf0*/  HMMA.16816.F32 R88, R12, R34, R88 ;  /* 0x000000220c58723c */ /* 0x000ff00000001858 */
[C---:B------:R-:W-:Y:S08]  /*ab00*/  HMMA.16816.F32 R48, R16.reuse, R32, R48 ;  /* 0x000000201030723c */ /* 0x040ff00000001830 */
[----:B------:R-:W-:Y:S08]  /*ab10*/  HMMA.16816.F32 R44, R16, R34, R44 ;  /* 0x00000022102c723c */ /* 0x000ff0000000182c */
[C---:B------:R-:W-:Y:S08]  /*ab20*/  HMMA.16816.F32 R84, R12.reuse, R28, R84 ;  /* 0x0000001c0c54723c */ /* 0x040ff00000001854 */
[----:B------:R-:W-:Y:S08]  /*ab30*/  HMMA.16816.F32 R40, R12, R30, R72 ;  /* 0x0000001e0c28723c */ /* 0x000ff00000001848 */
        /* <DEDUP_REMOVED lines=56> */
.L_x_4173:
[----:B------:R-:W-:Y:S05]  /*aec0*/  BRA.DIV ~URZ, `(.L_x_4090) ;  /* 0x000102027f007947 */ /* 0x000fea000b800000 */
[----:B------:R-:W4:Y:S04]  /*aed0*/  LDL R0, [R1+0xd4] ;  /* 0x0000d40001007983 */ /* 0x000f280000100800 */
[----:B--2---:R-:W2:Y:S04]  /*aee0*/  LDL R17, [R1+0x88] ;  /* 0x0000880001117983 */ /* 0x004ea80000100800 */
[----:B---3--:R-:W3:Y:S04]  /*aef0*/  LDL R2, [R1+0xb4] ;  /* 0x0000b40001027983 */ /* 0x008ee80000100800 */
        /* <DEDUP_REMOVED lines=37> */
[----:B------:R-:W-:-:S03]  /*b150*/  IMAD.MOV.U32 R10, RZ, RZ, R21 ;  /* 0x000000ffff0a7224 */ /* 0x000fc600078e0015 */
.L_x_4174:
        /* <DEDUP_REMOVED lines=8> */
[----:B------:R-:W-:-:S03]  /*b1e0*/  IADD3 R2, P1, P0, R2, R8, R13 ;  /* 0x0000000802027210 */ /* 0x000fc6000783e00d */
[----:B------:R-:W-:Y:S01]  /*b1f0*/  @!PT LDS RZ, [RZ] ;  /* 0x00000000fffff984 */ /* 0x000fe20000000800 */
[----:B------:R-:W-:Y:S01]  /*b200*/  @!PT LDS RZ, [RZ] ;  /* 0x00000000fffff984 */ /* 0x000fe20000000800 */
[----:B------:R-:W-:Y:S01]  /*b210*/  @!PT LDS RZ, [RZ] ;  /* 0x00000000fffff984 */ /* 0x000fe20000000800 */
[----:B------:R1:W-:Y:S01]  /*b220*/  LDGSTS.E.BYPASS.LTC128B.128.ZFILL [R248+0x5900], [R4.64], P3 ;  /* 0x0590000004f87fae */ /* 0x0003e20009941d46 */
[----:B------:R-:W-:-:S05]  /*b230*/  IADD3.X R3, RZ, R14, R16, P1, P0 ;  /* 0x0000000eff037210 */ /* 0x000fca0000fe0410 */
[----:B------:R1:W-:Y:S04]  /*b240*/  LDGSTS.E.BYPASS.LTC128B.128.ZFILL [R248+0x7900], [R2.64], P2 ;  /* 0x0790000002f87fae */ /* 0x0003e80009141d46 */
.L_x_4088:
[----:B-1----:R-:W-:Y:S05]  /*b250*/  BSYNC B0 ;  /* 0x0000000000007941 */ /* 0x002fea0003800000 */
.L_x_4087:
[----:B------:R-:W2:Y:S04]  /*b260*/  LDL R11, [R1+0x4] ;  /* 0x00000400010b7983 */ /* 0x000ea80000100800 */
[----:B------:R-:W3:Y:S04]  /*b270*/  LDL R14, [R1+0x80] ;  /* 0x00008000010e7983 */ /* 0x000ee80000100800 */
[----:B------:R-:W4:Y:S04]  /*b280*/  LDL R13, [R1+0x90] ;  /* 0x00009000010d7983 */ /* 0x000f280000100800 */
[----:B------:R-:W3:Y:S01]  /*b290*/  LDL R12, [R1+0xa8] ;  /* 0x0000a800010c7983 */ /* 0x000ee20000100800 */
[----:B-----5:R-:W-:Y:S01]  /*b2a0*/  SHF.R.S32.HI R0, RZ, 0x1f, R160 ;  /* 0x0000001fff007819 */ /* 0x020fe200000114a0 */
[----:B------:R-:W-:-:S02]  /*b2b0*/  IMAD.MOV.U32 R15, RZ, RZ, c[0x0][0x2c4] ;  /* 0x0000b100ff0f7624 */ /* 0x000fc400078e00ff */
[----:B------:R-:W0:Y:S01]  /*b2c0*/  LDGDEPBAR ;  /* 0x00000000000079af */ /* 0x000e220000000000 */
[CC--:B------:R-:W-:Y:S02]  /*b2d0*/  LEA.HI R2, R0.reuse, R160.reuse, RZ, 0x2 ;  /* 0x000000a000027211 */ /* 0x0c0fe400078f10ff */
[----:B------:R-:W-:Y:S02]  /*b2e0*/  LEA.HI R0, R0, R160, RZ, 0x5 ;  /* 0x000000a000007211 */ /* 0x000fe400078f28ff */
[----:B------:R-:W-:Y:S02]  /*b2f0*/  LOP3.LUT R3, R2, 0xfffffffc, RZ, 0xc0, !PT ;  /* 0xfffffffc02037812 */ /* 0x000fe400078ec0ff */
[----:B------:R-:W-:Y:S02]  /*b300*/  LOP3.LUT R2, R0, 0xffffffe0, RZ, 0xc0, !PT ;  /* 0xffffffe000027812 */ /* 0x000fe400078ec0ff */
[--C-:B------:R-:W-:Y:S02]  /*b310*/  SHF.R.S32.HI R5, RZ, 0x5, R0.reuse ;  /* 0x00000005ff057819 */ /* 0x100fe40000011400 */
[----:B------:R-:W-:Y:S01]  /*b320*/  SHF.R.S32.HI R4, RZ, 0x1f, R0 ;  /* 0x0000001fff047819 */ /* 0x000fe20000011400 */
[----:B------:R-:W-:-:S02]  /*b330*/  IMAD.IADD R0, R160, 0x1, -R2 ;  /* 0x00000001a0007824 */ /* 0x000fc400078e0a02 */
[----:B------:R-:W-:Y:S01]  /*b340*/  IMAD.IADD R3, R160, 0x1, -R3 ;  /* 0x00000001a0037824 */ /* 0x000fe200078e0a03 */
[----:B------:R-:W-:Y:S02]  /*b350*/  LEA.HI R4, R4, R5, RZ, 0x2 ;  /* 0x0000000504047211 */ /* 0x000fe400078f10ff */
[----:B------:R-:W-:Y:S02]  /*b360*/  SHF.R.S32.HI R10, RZ, 0x1f, R0 ;  /* 0x0000001fff0a7819 */ /* 0x000fe40000011400 */
[----:B------:R-:W-:Y:S02]  /*b370*/  LEA.HI R2, R3, R3, RZ, 0x1 ;  /* 0x0000000303027211 */ /* 0x000fe400078f08ff */
[----:B------:R-:W-:Y:S02]  /*b380*/  LOP3.LUT R8, R4, 0xffffffc, RZ, 0xc0, !PT ;  /* 0x0ffffffc04087812 */ /* 0x000fe400078ec0ff */
[----:B------:R-:W-:Y:S02]  /*b390*/  LEA.HI R4, R10, R0, RZ, 0x2 ;  /* 0x000000000a047211 */ /* 0x000fe400078f10ff */
[C---:B------:R-:W-:Y:S01]  /*b3a0*/  LOP3.LUT R10, R2.reuse, 0x1ffffffe, RZ, 0xc0, !PT ;  /* 0x1ffffffe020a7812 */ /* 0x040fe200078ec0ff */
[----:B------:R-:W-:-:S02]  /*b3b0*/  IMAD.SHL.U32 R2, R2, 0x20, RZ ;  /* 0x0000002002027824 */ /* 0x000fc400078e00ff */
[----:B------:R-:W-:Y:S01]  /*b3c0*/  IMAD.IADD R8, R5, 0x1, -R8 ;  /* 0x0000000105087824 */ /* 0x000fe200078e0a08 */
[----:B------:R-:W-:Y:S01]  /*b3d0*/  ISETP.NE.AND P0, PT, R15, 0x1, PT ;  /* 0x000000010f00780c */ /* 0x000fe20003f05270 */
[----:B------:R-:W-:Y:S01]  /*b3e0*/  IMAD.IADD R5, R3, 0x1, -R10 ;  /* 0x0000000103057824 */ /* 0x000fe200078e0a0a */
[----:B------:R-:W-:Y:S01]  /*b3f0*/  SHF.R.S32.HI R16, RZ, 0x2, R4 ;  /* 0x00000002ff107819 */ /* 0x000fe20000011404 */
[----:B------:R-:W-:Y:S01]  /*b400*/  IMAD.SHL.U32 R15, R8, 0x10, RZ ;  /* 0x00000010080f7824 */ /* 0x000fe200078e00ff */
[----:B------:R-:W-:Y:S02]  /*b410*/  LOP3.LUT R10, R2, 0xffffffc0, RZ, 0xc0, !PT ;  /* 0xffffffc0020a7812 */ /* 0x000fe400078ec0ff */
[----:B------:R-:W-:Y:S01]  /*b420*/  LOP3.LUT R3, R4, 0x7ffffffc, RZ, 0xc0, !PT ;  /* 0x7ffffffc04037812 */ /* 0x000fe200078ec0ff */
[----:B------:R-:W-:Y:S04]  /*b430*/  STL [R1+0xa4], R16 ;  /* 0x0000a41001007387 */ /* 0x000fe80000100800 */
[----:B------:R-:W-:Y:S04]  /*b440*/  STL [R1+0xa0], R15 ;  /* 0x0000a00f01007387 */ /* 0x000fe80000100800 */
[----:B------:R-:W-:Y:S01]  /*b450*/  STL [R1+0x9c], R10 ;  /* 0x00009c0a01007387 */ /* 0x000fe20000100800 */
[----:B------:R-:W-:-:S02]  /*b460*/  IMAD.SHL.U32 R5, R5, 0x8, RZ ;  /* 0x0000000805057824 */ /* 0x000fc400078e00ff */
[----:B------:R-:W-:Y:S02]  /*b470*/  IMAD.MOV.U32 R4, RZ, RZ, -0x40 ;  /* 0xffffffc0ff047424 */ /* 0x000fe400078e00ff */
[----:B------:R-:W-:Y:S01]  /*b480*/  IMAD.IADD R3, R0, 0x1, -R3 ;  /* 0x0000000100037824 */ /* 0x000fe200078e0a03 */
[----:B------:R1:W-:Y:S01]  /*b490*/  STL [R1+0x98], R5 ;  /* 0x0000980501007387 */ /* 0x0003e20000100800 */
[----:B--2---:R-:W-:-:S05]  /*b4a0*/  IMAD R2, R11, 0x80, R16 ;  /* 0x000000800b027824 */ /* 0x004fca00078e0210 */
[----:B------:R-:W-:-:S05]  /*b4b0*/  IADD3 R2, R10, R2, R15 ;  /* 0x000000020a027210 */ /* 0x000fca0007ffe00f */
[----:B------:R-:W-:Y:S02]  /*b4c0*/  IMAD.IADD R0, R5, 0x1, R2 ;  /* 0x0000000105007824 */ /* 0x000fe400078e0202 */
[----:B---3--:R-:W-:Y:S02]  /*b4d0*/  IMAD R2, R14, R4, 0x41 ;  /* 0x000000410e027424 */ /* 0x008fe400078e0204 */
[----:B-1----:R-:W-:Y:S02]  /*b4e0*/  IMAD.SHL.U32 R5, R3, 0x2, RZ ;  /* 0x0000000203057824 */ /* 0x002fe400078e00ff */
[----:B------:R-:W-:-:S03]  /*b4f0*/  @P0 IMAD.HI.U32 R3, R0, c[0x0][0x2c8], RZ ;  /* 0x0000b20000030a27 */ /* 0x000fc600078e00ff */
[----:B----4-:R-:W-:Y:S01]  /*b500*/  IADD3 R2, -R5, R2, R13 ;  /* 0x0000000205027210 */ /* 0x010fe20007ffe10d */
[----:B------:R1:W-:Y:S01]  /*b510*/  STL [R1+0x94], R5 ;  /* 0x0000940501007387 */ /* 0x0003e20000100800 */
[----:B------:R-:W-:-:S03]  /*b520*/  @P0 SHF.R.U32.HI R0, RZ, c[0x0][0x2cc], R3 ;  /* 0x0000b300ff000a19 */ /* 0x000fc60000011603 */
[----:B------:R-:W-:Y:S01]  /*b530*/  IMAD.IADD R4, R2, 0x1, -R12 ;  /* 0x0000000102047824 */ /* 0x000fe200078e0a0c */
[----:B-1----:R-:W-:Y:S01]  /*b540*/  IADD3 R5, -R5, R13, -R162 ;  /* 0x0000000d05057210 */ /* 0x002fe20007ffe9a2 */
[----:B------:R-:W-:Y:S05]  /*b550*/  BRA.DIV ~URZ, `(.L_x_4091) ;  /* 0x000101227f007947 */ /* 0x000fea000b800000 */
[----:B------:R1:W2:Y:S02]  /*b560*/  SHFL.IDX PT, R2, R0, RZ, 0x1c1f ;  /* 0x001c1fff00027589 */ /* 0x0002a400000e0000 */
.L_x_4175:
[----:B--2---:R-:W-:-:S05]  /*b570*/  IMAD.IADD R2, R4, 0x1, R2 ;  /* 0x0000000104027824 */ /* 0x004fca00078e0202 */
[----:B------:R-:W-:-:S04]  /*b580*/  IMNMX R2, R5, R2, PT ;  /* 0x0000000205027217 */ /* 0x000fc80003800200 */
[C---:B------:R-:W-:Y:S02]  /*b590*/  ISETP.GT.AND P0, PT, R2.reuse, RZ, PT ;  /* 0x000000ff0200720c */ /* 0x040fe40003f04270 */
        /* <DEDUP_REMOVED lines=41> */
[----:B------:R-:W-:Y:S02]  /*b830*/  FSEL R12, R70, -INF , P0 ;  /* 0xff800000460c7808 */ /* 0x000fe40000000000 */
[----:B------:R-:W-:Y:S02]  /*b840*/  ISETP.GT.AND P0, PT, R3, 0x9, PT ;  /* 0x000000090300780c */ /* 0x000fe40003f04270 */
[----:B------:R-:W-:Y:S02]  /*b850*/  FSEL R13, R71, -INF , P1 ;  /* 0xff800000470d7808 */ /* 0x000fe40000800000 */
[----:B------:R-:W-:-:S02]  /*b860*/  FSEL R19, R67, -INF , P0 ;  /* 0xff80000043137808 */ /* 0x000fc40000000000 */
[C---:B------:R-:W-:Y:S02]  /*b870*/  ISETP.GT.AND P1, PT, R3.reuse, 0x10, PT ;  /* 0x000000100300780c */ /* 0x040fe40003f24270 */
[----:B------:R-:W-:Y:S02]  /*b880*/  ISETP.GT.AND P0, PT, R3, 0x11, PT ;  /* 0x000000110300780c */ /* 0x000fe40003f04270 */
[----:B------:R-:W-:Y:S02]  /*b890*/  FSEL R21, R62, -INF , P1 ;  /* 0xff8000003e157808 */ /* 0x000fe40000800000 */
[----:B------:R-:W-:Y:S02]  /*b8a0*/  FSEL R23, R63, -INF , P0 ;  /* 0xff8000003f177808 */ /* 0x000fe40000000000 */
[C---:B------:R-:W-:Y:S02]  /*b8b0*/  ISETP.GT.AND P1, PT, R3.reuse, 0x19, PT ;  /* 0x000000190300780c */ /* 0x040fe40003f24270 */
[----:B------:R-:W-:-:S02]  /*b8c0*/  ISETP.GT.AND P0, PT, R3, 0x20, PT ;  /* 0x000000200300780c */ /* 0x000fc40003f04270 */
        /* <DEDUP_REMOVED lines=17> */
[----:B------:R-:W-:-:S02]  /*b9e0*/  ISETP.GT.AND P0, PT, R2, RZ, PT ;  /* 0x000000ff0200720c */ /* 0x000fc40003f04270 */
[----:B------:R-:W-:Y:S02]  /*b9f0*/  IMNMX R0, R5, R0, PT ;  /* 0x0000000005007217 */ /* 0x000fe40003800200 */
[----:B------:R-:W-:Y:S02]  /*ba00*/  FSEL R150, R46, -INF , P2 ;  /* 0xff8000002e967808 */ /* 0x000fe40001000000 */
[----:B------:R-:W-:Y:S02]  /*ba10*/  FSEL R153, R31, -INF , P1 ;  /* 0xff8000001f997808 */ /* 0x000fe40000800000 */
[----:B------:R-:W-:Y:S02]  /*ba20*/  FSEL R24, R108, -INF , P0 ;  /* 0xff8000006c187808 */ /* 0x000fe40000000000 */
[----:B------:R-:W-:Y:S02]  /*ba30*/  ISETP.GT.AND P2, PT, R3, 0x38, PT ;  /* 0x000000380300780c */ /* 0x000fe40003f44270 */
[----:B------:R-:W-:-:S02]  /*ba40*/  ISETP.GT.AND P1, PT, R0, RZ, PT ;  /* 0x000000ff0000720c */ /* 0x000fc40003f24270 */
[----:B------:R-:W-:Y:S02]  /*ba50*/  ISETP.GT.AND P0, PT, R0, 0x1, PT ;  /* 0x000000010000780c */ /* 0x000fe40003f04270 */
[----:B------:R-:W-:Y:S02]  /*ba60*/  FSEL R154, R30, -INF , P2 ;  /* 0xff8000001e9a7808 */ /* 0x000fe40001000000 */
[----:B------:R-:W-:Y:S02]  /*ba70*/  FSEL R32, R110, -INF , P1 ;  /* 0xff8000006e207808 */ /* 0x000fe40000800000 */
[----:B------:R-:W-:Y:S02]  /*ba80*/  FSEL R33, R111, -INF , P0 ;  /* 0xff8000006f217808 */ /* 0x000fe40000000000 */
[----:B------:R-:W-:Y:S02]  /*ba90*/  ISETP.GT.AND P2, PT, R2, 0x1, PT ;  /* 0x000000010200780c */ /* 0x000fe40003f44270 */
[----:B------:R-:W-:-:S02]  /*baa0*/  ISETP.GT.AND P1, PT, R0, 0x8, PT ;  /* 0x000000080000780c */ /* 0x000fc40003f24270 */
        /* <DEDUP_REMOVED lines=35> */
[----:B------:R-:W-:-:S02]  /*bce0*/  ISETP.GT.AND P0, PT, R0, 0x28, PT ;  /* 0x000000280000780c */ /* 0x000fc40003f04270 */
[----:B------:R-:W-:Y:S02]  /*bcf0*/  FMNMX.FTZ R3, R10, R11, !PT ;  /* 0x0000000b0a037209 */ /* 0x000fe40007810000 */
[----:B------:R-:W-:Y:S02]  /*bd00*/  FSEL R36, R96, -INF , P3 ;  /* 0xff80000060247808 */ /* 0x000fe40001800000 */
[----:B------:R-:W-:Y:S02]  /*bd10*/  FSEL R141, R88, -INF , P2 ;  /* 0xff800000588d7808 */ /* 0x000fe40001000000 */
[----:B------:R-:W-:Y:S02]  /*bd20*/  FSEL R147, R85, -INF , P1 ;  /* 0xff80000055937808 */ /* 0x000fe40000800000 */
[----:B------:R-:W-:Y:S02]  /*bd30*/  FSEL R139, R90, -INF , P0 ;  /* 0xff8000005a8b7808 */ /* 0x000fe40000000000 */
[----:B------:R-:W-:-:S02]  /*bd40*/  ISETP.GT.AND P3, PT, R2, 0x20, PT ;  /* 0x000000200200780c */ /* 0x000fc40003f64270 */
[----:B------:R-:W-:Y:S02]  /*bd50*/  ISETP.GT.AND P1, PT, R0, 0x29, PT ;  /* 0x000000290000780c */ /* 0x000fe40003f24270 */
[C---:B------:R-:W-:Y:S02]  /*bd60*/  ISETP.GT.AND P2, PT, R2.reuse, 0x38, PT ;  /* 0x000000380200780c */ /* 0x040fe40003f44270 */
[----:B------:R-:W-:Y:S02]  /*bd70*/  ISETP.GT.AND P0, PT, R2, 0x39, PT ;  /* 0x000000390200780c */ /* 0x000fe40003f04270 */
[----:B------:R-:W-:Y:S02]  /*bd80*/  FMNMX.FTZ R2, R14, R3, !PT ;  /* 0x000000030e027209 */ /* 0x000fe40007810000 */
[----:B------:R-:W-:Y:S02]  /*bd90*/  FMNMX.FTZ R3, R12, R13, !PT ;  /* 0x0000000d0c037209 */ /* 0x000fe40007810000 */
[----:B------:R-:W-:-:S02]  /*bda0*/  FSEL R143, R92, -INF , P3 ;  /* 0xff8000005c8f7808 */ /* 0x000fc40001800000 */
[----:B------:R-:W-:Y:S02]  /*bdb0*/  FSEL R138, R91, -INF , P1 ;  /* 0xff8000005b8a7808 */ /* 0x000fe40000800000 */
[----:B------:R-:W-:Y:S02]  /*bdc0*/  FSEL R146, R40, -INF , P2 ;  /* 0xff80000028927808 */ /* 0x000fe40001000000 */
[----:B------:R-:W-:Y:S02]  /*bdd0*/  FSEL R145, R41, -INF , P0 ;  /* 0xff80000029917808 */ /* 0x000fe40000000000 */
[----:B------:R-:W-:Y:S02]  /*bde0*/  FMNMX.FTZ R4, R24, R26, !PT ;  /* 0x0000001a18047209 */ /* 0x000fe40007810000 */
        /* <DEDUP_REMOVED lines=79> */
.L_x_4176:
        /* <DEDUP_REMOVED lines=8> */
[----:B------:R-:W-:Y:S01]  /*c360*/  LEA R236, R6, R233, 0x1 ;  /* 0x000000e906ec7211 */ /* 0x000fe200078e08ff */
[--C-:B------:R-:W-:Y:S01]  /*c370*/  FFMA.FTZ R0, R10, c[0x0][0x2d0], -R20.reuse ;  /* 0x0000b4000a007a23 */ /* 0x100fe20000010814 */
[----:B------:R-:W-:Y:S01]  /*c380*/  FSEL R3, R3, RZ, P0 ;  /* 0x000000ff03037208 */ /* 0x000fe20000000000 */
[----:B------:R-:W-:Y:S01]  /*c390*/  FFMA.FTZ R2, R22, c[0x0][0x2d0], -R20 ;  /* 0x0000b40016027a23 */ /* 0x000fe20000010814 */
[----:B------:R-:W-:Y:S01]  /*c3a0*/  FSETP.NEU.FTZ.AND P0, PT, R134, -INF , PT ;  /* 0xff8000008600780b */ /* 0x000fe20003f1d000 */
[----:B------:R1:W-:Y:S01]  /*c3b0*/  MUFU.EX2 R183, R0 ;  /* 0x0000000000b77308 */ /* 0x0003e20000000800 */
[----:B------:R-:W2:Y:S01]  /*c3c0*/  LDSM.16.MT88.4 R44, [R236+0x100] ;  /* 0x00010000ec2c783b */ /* 0x000ea20000004200 */
[----:B------:R-:W-:Y:S01]  /*c3d0*/  FFMA.FTZ R4, R27, c[0x0][0x2d0], -R3 ;  /* 0x0000b4001b047a23 */ /* 0x000fe20000010803 */
[----:B----4-:R-:W-:-:S02]  /*c3e0*/  FMNMX.FTZ R133, R133, R8, !PT ;  /* 0x0000000885857209 */ /* 0x010fc40007810000 */
[----:B------:R-:W-:Y:S01]  /*c3f0*/  LEA R234, R7, R233, 0x1 ;  /* 0x000000e907ea7211 */ /* 0x000fe200078e08ff */
[----:B------:R-:W-:Y:S02]  /*c400*/  LDSM.16.MT88.4 R40, [R233+0x900] ;  /* 0x00090000e928783b */ /* 0x000fe40000004200 */
[----:B------:R3:W-:Y:S01]  /*c410*/  MUFU.EX2 R251, R2 ;  /* 0x0000000200fb7308 */ /* 0x0007e20000000800 */
[----:B------:R-:W-:Y:S01]  /*c420*/  LEA R235, R6, R234, 0x1 ;  /* 0x000000ea06eb7211 */ /* 0x000fe200078e08ff */
[----:B------:R-:W4:Y:S04]  /*c430*/  LDSM.16.MT88.4 R48, [R234+0x100] ;  /* 0x00010000ea30783b */ /* 0x000f280000004200 */
[----:B------:R-:W-:Y:S01]  /*c440*/  LDSM.16.MT88.4 R108, [R235+0x2100] ;  /* 0x00210000eb6c783b */ /* 0x000fe20000004200 */
[----:B-1----:R-:W-:Y:S01]  /*c450*/  FFMA.FTZ R0, R11, c[0x0][0x2d0], -R20 ;  /* 0x0000b4000b007a23 */ /* 0x002fe20000010814 */
[----:B------:R1:W-:Y:S02]  /*c460*/  MUFU.EX2 R250, R4 ;  /* 0x0000000400fa7308 */ /* 0x0003e40000000800 */
[----:B------:R-:W5:Y:S04]  /*c470*/  LDSM.16.MT88.4 R96, [R235+0x100] ;  /* 0x00010000eb60783b */ /* 0x000f680000004200 */
[----:B------:R-:W2:Y:S01]  /*c480*/  LDSM.16.MT88.4 R92, [R234+0x2100] ;  /* 0x00210000ea5c783b */ /* 0x000ea20000004200 */
[----:B---3--:R-:W-:Y:S01]  /*c490*/  FMUL.FTZ R2, R134, c[0x0][0x2d0] ;  /* 0x0000b40086027a20 */ /* 0x008fe20000410000 */
[----:B------:R3:W2:Y:S02]  /*c4a0*/  MUFU.EX2 R182, R0 ;  /* 0x0000000000b67308 */ /* 0x0006a40000000800 */
[----:B------:R-:W-:Y:S02]  /*c4b0*/  LDSM.16.MT88.4 R100, [R233+0x2100] ;  /* 0x00210000e964783b */ /* 0x000fe40000004200 */
[----:B------:R-:W-:-:S02]  /*c4c0*/  FSEL R2, R2, RZ, P0 ;  /* 0x000000ff02027208 */ /* 0x000fc40000000000 */
[----:B------:R-:W2:Y:S01]  /*c4d0*/  LDSM.16.MT88.4 R84, [R236+0x2100] ;  /* 0x00210000ec54783b */ /* 0x000ea20000004200 */
[----:B------:R-:W-:Y:S02]  /*c4e0*/  FSETP.NEU.FTZ.AND P0, PT, R133, -INF , PT ;  /* 0xff8000008500780b */ /* 0x000fe40003f1d000 */
[----:B-1----:R-:W-:-:S04]  /*c4f0*/  FFMA.FTZ R4, R34, c[0x0][0x2d0], -R2 ;  /* 0x0000b40022047a23 */ /* 0x002fc80000010802 */
[----:B------:R1:W-:Y:S01]  /*c500*/  MUFU.EX2 R22, R4 ;  /* 0x0000000400167308 */ /* 0x0003e20000000800 */
[----:B---3--:R-:W-:-:S07]  /*c510*/  FFMA.FTZ R0, R14, c[0x0][0x2d0], -R20 ;  /* 0x0000b4000e007a23 */ /* 0x008fce0000010814 */
[----:B------:R3:W-:Y:S01]  /*c520*/  MUFU.EX2 R212, R0 ;  /* 0x0000000000d47308 */ /* 0x0007e20000000800 */
[----:B-1----:R-:W-:-:S07]  /*c530*/  FFMA.FTZ R4, R36, c[0x0][0x2d0], -R2 ;  /* 0x0000b40024047a23 */ /* 0x002fce0000010802 */
[----:B------:R-:W-:Y:S01]  /*c540*/  MUFU.EX2 R246, R4 ;  /* 0x0000000400f67308 */ /* 0x000fe20000000800 */
[----:B---3--:R-:W-:-:S07]  /*c550*/  FFMA.FTZ R0, R15, c[0x0][0x2d0], -R20 ;  /* 0x0000b4000f007a23 */ /* 0x008fce0000010814 */
[----:B------:R1:W3:Y:S02]  /*c560*/  MUFU.EX2 R215, R0 ;  /* 0x0000000000d77308 */ /* 0x0002e40000000800 */
[----:B-1----:R-:W-:Y:S01]  /*c570*/  FFMA.FTZ R0, R16, c[0x0][0x2d0], -R20 ;  /* 0x0000b40010007a23 */ /* 0x002fe20000010814 */
[----:B--2---:R-:W-:-:S05]  /*c580*/  F2FP.PACK_AB R16, R182, R183 ;  /* 0x000000b7b610723e */ /* 0x004fca00000000ff */
[----:B------:R1:W-:Y:S02]  /*c590*/  MUFU.EX2 R164, R0 ;  /* 0x0000000000a47308 */ /* 0x0003e40000000800 */
[----:B-1----:R-:W-:Y:S01]  /*c5a0*/  FFMA.FTZ R0, R18, c[0x0][0x2d0], -R20 ;  /* 0x0000b40012007a23 */ /* 0x002fe20000010814 */
[----:B---3--:R-:W-:-:S05]  /*c5b0*/  F2FP.PACK_AB R18, R215, R212 ;  /* 0x000000d4d712723e */ /* 0x008fca00000000ff */
[----:B------:R1:W2:Y:S02]  /*c5c0*/  MUFU.EX2 R200, R0 ;  /* 0x0000000000c87308 */ /* 0x0002a40000000800 */
[----:B-1----:R-:W-:Y:S01]  /*c5d0*/  FFMA.FTZ R0, R25, c[0x0][0x2d0], -R20 ;  /* 0x0000b40019007a23 */ /* 0x002fe20000010814 */
[----:B--2---:R-:W-:-:S05]  /*c5e0*/  F2FP.PACK_AB R8, R200, R164 ;  /* 0x000000a4c808723e */ /* 0x004fca00000000ff */
        /* <DEDUP_REMOVED lines=14> */
[C---:B------:R-:W-:Y:S08]  /*c6d0*/  HMMA.16816.F32 R60, R16.reuse, R44, RZ ;  /* 0x0000002c103c723c */ /* 0x040ff000000018ff */
[----:B------:R-:W-:Y:S01]  /*c6e0*/  HMMA.16816.F32 R68, R16, R56, RZ ;  /* 0x000000381044723c */ /* 0x000fe200000018ff */
[----:B-1----:R-:W-:-:S04]  /*c6f0*/  FFMA.FTZ R0, R23, c[0x0][0x2d0], -R3 ;  /* 0x0000b40017007a23 */ /* 0x002fc80000010803 */
[----:B------:R1:W2:Y:S03]  /*c700*/  MUFU.EX2 R23, R0 ;  /* 0x0000000000177308 */ /* 0x0002a60000000800 */
[C---:B----4-:R-:W-:Y:S08]  /*c710*/  HMMA.16816.F32 R64, R16.reuse, R48, RZ ;  /* 0x000000301040723c */ /* 0x050ff000000018ff */
[----:B-----5:R-:W-:Y:S01]  /*c720*/  HMMA.16816.F32 R124, R16, R96, RZ ;  /* 0x00000060107c723c */ /* 0x020fe200000018ff */
[----:B-1----:R-:W-:Y:S01]  /*c730*/  FFMA.FTZ R0, R28, c[0x0][0x2d0], -R3 ;  /* 0x0000b4001c007a23 */ /* 0x002fe20000010803 */
[----:B--2---:R-:W-:-:S06]  /*c740*/  F2FP.PACK_AB R9, R23, R201 ;  /* 0x000000c91709723e */ /* 0x004fcc00000000ff */
[C---:B------:R-:W-:Y:S01]  /*c750*/  HMMA.16816.F32 R116, R16.reuse, R92, RZ ;  /* 0x0000005c1074723c */ /* 0x040fe200000018ff */
[----:B------:R1:W2:Y:S07]  /*c760*/  MUFU.EX2 R21, R0 ;  /* 0x0000000000157308 */ /* 0x0002ae0000000800 */
[C---:B------:R-:W-:Y:S08]  /*c770*/  HMMA.16816.F32 R112, R16.reuse, R84, RZ ;  /* 0x000000541070723c */ /* 0x040ff000000018ff */
[----:B------:R-:W-:Y:S01]  /*c780*/  HMMA.16816.F32 R120, R16, R100, RZ ;  /* 0x000000641078723c */ /* 0x000fe200000018ff */
[----:B-1----:R-:W-:Y:S01]  /*c790*/  FFMA.FTZ R0, R24, c[0x0][0x2d0], -R2 ;  /* 0x0000b40018007a23 */ /* 0x002fe20000010802 */
[----:B--2---:R-:W-:-:S03]  /*c7a0*/  F2FP.PACK_AB R11, R21, R250 ;  /* 0x000000fa150b723e */ /* 0x004fc600000000ff */
[----:B------:R1:W-:Y:S04]  /*c7b0*/  MUFU.EX2 R169, R0 ;  /* 0x0000000000a97308 */ /* 0x0003e80000000800 */
[----:B------:R-:W-:Y:S01]  /*c7c0*/  HMMA.16816.F32 R204, R8, R40, R68 ;  /* 0x0000002808cc723c */ /* 0x000fe20000001844 */
[----:B-1----:R-:W-:-:S04]  /*c7d0*/  FFMA.FTZ R0, R26, c[0x0][0x2d0], -R2 ;  /* 0x0000b4001a007a23 */ /* 0x002fc80000010802 */
[----:B------:R1:W2:Y:S02]  /*c7e0*/  MUFU.EX2 R132, R0 ;  /* 0x0000000000847308 */ /* 0x0002a40000000800 */
[----:B-1----:R-:W-:Y:S01]  /*c7f0*/  FFMA.FTZ R0, R29, c[0x0][0x2d0], -R2 ;  /* 0x0000b4001d007a23 */ /* 0x002fe20000010802 */
[----:B--2---:R-:W-:-:S05]  /*c800*/  F2FP.PACK_AB R12, R132, R169 ;  /* 0x000000a9840c723e */ /* 0x004fca00000000ff */
[----:B------:R1:W-:Y:S02]  /*c810*/  MUFU.EX2 R170, R0 ;  /* 0x0000000000aa7308 */ /* 0x0003e40000000800 */
[----:B-1----:R-:W-:-:S06]  /*c820*/  FFMA.FTZ R0, R30, c[0x0][0x2d0], -R2 ;  /* 0x0000b4001e007a23 */ /* 0x002fcc0000010802 */
[----:B------:R1:W2:Y:S02]  /*c830*/  MUFU.EX2 R166, R0 ;  /* 0x0000000000a67308 */ /* 0x0002a40000000800 */
[----:B-1----:R-:W-:Y:S01]  /*c840*/  FFMA.FTZ R0, R31, c[0x0][0x2d0], -R2 ;  /* 0x0000b4001f007a23 */ /* 0x002fe20000010802 */
[----:B--2---:R-:W-:Y:S01]  /*c850*/  F2FP.PACK_AB R14, R166, R170 ;  /* 0x000000aaa60e723e */ /* 0x004fe200000000ff */
[----:B------:R-:W1:Y:S04]  /*c860*/  LDSM.16.MT88.4 R28, [R236+0x900] ;  /* 0x00090000ec1c783b */ /* 0x000e680000004200 */
[----:B------:R2:W-:Y:S02]  /*c870*/  MUFU.EX2 R202, R0 ;  /* 0x0000000000ca7308 */ /* 0x0005e40000000800 */
[----:B--2---:R-:W-:-:S05]  /*c880*/  FMUL.FTZ R0, R133, c[0x0][0x2d0] ;  /* 0x0000b40085007a20 */ /* 0x004fca0000410000 */
[----:B------:R-:W-:-:S05]  /*c890*/  FSEL R0, R0, RZ, P0 ;  /* 0x000000ff00007208 */ /* 0x000fca0000000000 */
[----:B------:R-:W-:-:S04]  /*c8a0*/  FFMA.FTZ R4, R32, c[0x0][0x2d0], -R0 ;  /* 0x0000b40020047a23 */ /* 0x000fc80000010800 */
[----:B------:R2:W-:Y:S01]  /*c8b0*/  MUFU.EX2 R214, R4 ;  /* 0x0000000400d67308 */ /* 0x0005e20000000800 */
[----:B-1----:R-:W-:Y:S01]  /*c8c0*/  HMMA.16816.F32 R184, R8, R28, R60 ;  /* 0x0000001c08b8723c */ /* 0x002fe2000000183c */
[----:B------:R-:W-:Y:S01]  /*c8d0*/  LDSM.16.MT88.4 R60, [R235+0x2900] ;  /* 0x00290000eb3c783b */ /* 0x000fe20000004200 */
[----:B--2---:R-:W-:-:S05]  /*c8e0*/  FFMA.FTZ R4, R33, c[0x0][0x2d0], -R0 ;  /* 0x0000b40021047a23 */ /* 0x004fca0000010800 */
        /* <DEDUP_REMOVED lines=8> */
[----:B------:R1:W2:Y:S02]  /*c970*/  MUFU.EX2 R5, R4 ;  /* 0x0000000400057308 */ /* 0x0002a40000000800 */
[C---:B------:R-:W-:Y:S07]  /*c980*/  HMMA.16816.F32 R32, R12.reuse, R48, RZ ;  /* 0x000000300c20723c */ /* 0x040fee00000018ff */
[----:B------:R-:W-:Y:S01]  /*c990*/  MOV R48, R203 ;  /* 0x000000cb00307202 */ /* 0x000fe20000000f00 */
[C---:B------:R-:W-:Y:S01]  /*c9a0*/  HMMA.16816.F32 R68, R12.reuse, R108, RZ ;  /* 0x0000006c0c44723c */ /* 0x040fe200000018ff */
[----:B-1----:R-:W-:Y:S01]  /*c9b0*/  FFMA.FTZ R4, R38, c[0x0][0x2d0], -R0 ;  /* 0x0000b40026047a23 */ /* 0x002fe20000010800 */
[----:B--2---:R-:W-:Y:S01]  /*c9c0*/  MOV R49, R5 ;  /* 0x0000000500317202 */ /* 0x004fe20000000f00 */
[----:B------:R-:W1:Y:S02]  /*c9d0*/  LDSM.16.MT88.4 R36, [R234+0x900] ;  /* 0x00090000ea24783b */ /* 0x000e640000004200 */
[----:B------:R2:W-:Y:S03]  /*c9e0*/  MUFU.EX2 R252, R4 ;  /* 0x0000000400fc7308 */ /* 0x0005e60000000800 */
[----:B------:R-:W-:Y:S01]  /*c9f0*/  HMMA.16816.F32 R24, R12, R44, RZ ;  /* 0x0000002c0c18723c */ /* 0x000fe200000018ff */
[----:B------:R-:W-:-:S07]  /*ca00*/  F2FP.PACK_AB R6, R49, R246 ;  /* 0x000000f63106723e */ /* 0x000fce00000000ff */
[----:B------:R-:W-:Y:S01]  /*ca10*/  HMMA.16816.F32 R104, R12, R96, RZ ;  /* 0x000000600c68723c */ /* 0x000fe200000018ff */
[----:B--2---:R-:W-:-:S07]  /*ca20*/  FFMA.FTZ R4, R52, c[0x0][0x2d0], -R0 ;  /* 0x0000b40034047a23 */ /* 0x004fce0000010800 */
[C---:B------:R-:W-:Y:S01]  /*ca30*/  HMMA.16816.F32 R80, R12.reuse, R92, RZ ;  /* 0x0000005c0c50723c */ /* 0x040fe200000018ff */
[----:B------:R2:W-:Y:S07]  /*ca40*/  MUFU.EX2 R245, R4 ;  /* 0x0000000400f57308 */ /* 0x0005ee0000000800 */
[C---:B------:R-:W-:Y:S08]  /*ca50*/  HMMA.16816.F32 R52, R12.reuse, R56, RZ ;  /* 0x000000380c34723c */ /* 0x040ff000000018ff */
[----:B------:R-:W-:Y:S01]  /*ca60*/  HMMA.16816.F32 R88, R12, R100, RZ ;  /* 0x000000640c58723c */ /* 0x000fe200000018ff */
[----:B--2---:R-:W-:-:S04]  /*ca70*/  FFMA.FTZ R4, R72, c[0x0][0x2d0], -R0 ;  /* 0x0000b40048047a23 */ /* 0x004fc80000010800 */
[----:B------:R2:W3:Y:S03]  /*ca80*/  MUFU.EX2 R74, R4 ;  /* 0x00000004004a7308 */ /* 0x0004e60000000800 */
[----:B-1----:R-:W-:Y:S01]  /*ca90*/  HMMA.16816.F32 R196, R8, R36, R64 ;  /* 0x0000002408c4723c */ /* 0x002fe20000001840 */
[----:B------:R-:W1:Y:S07]  /*caa0*/  LDSM.16.MT88.4 R64, [R236+0x2900] ;  /* 0x00290000ec40783b */ /* 0x000e6e0000004200 */
[----:B------:R-:W-:Y:S01]  /*cab0*/  HMMA.16816.F32 R76, R12, R84, RZ ;  /* 0x000000540c4c723c */ /* 0x000fe200000018ff */
[----:B--2---:R-:W-:Y:S01]  /*cac0*/  FFMA.FTZ R4, R73, c[0x0][0x2d0], -R0 ;  /* 0x0000b40049047a23 */ /* 0x004fe20000010800 */
[----:B---3--:R-:W-:-:S06]  /*cad0*/  MOV R44, R74 ;  /* 0x0000004a002c7202 */ /* 0x008fcc0000000f00 */
[----:B------:R-:W-:Y:S01]  /*cae0*/  HMMA.16816.F32 R72, R16, R108, RZ ;  /* 0x0000006c1048723c */ /* 0x000fe200000018ff */
[----:B------:R-:W2:Y:S01]  /*caf0*/  MUFU.EX2 R5, R4 ;  /* 0x0000000400057308 */ /* 0x000ea20000000800 */
[----:B------:R-:W-:Y:S02]  /*cb00*/  MOV R96, R44 ;  /* 0x0000002c00607202 */ /* 0x000fe40000000f00 */
[----:B--2---:R-:W-:Y:S02]  /*cb10*/  MOV R45, R5 ;  /* 0x00000005002d7202 */ /* 0x004fe40000000f00 */
[----:B------:R-:W-:Y:S02]  /*cb20*/  F2FP.PACK_AB R4, R22, R202 ;  /* 0x000000ca1604723e */ /* 0x000fe400000000ff */
[----:B------:R-:W-:Y:S02]  /*cb30*/  F2FP.PACK_AB R5, R245, R252 ;  /* 0x000000fcf505723e */ /* 0x000fe400000000ff */
[----:B------:R-:W-:Y:S01]  /*cb40*/  F2FP.PACK_AB R7, R45, R44 ;  /* 0x0000002c2d07723e */ /* 0x000fe200000000ff */
[----:B-1----:R-:W-:Y:S01]  /*cb50*/  HMMA.16816.F32 R224, R8, R64, R112 ;  /* 0x0000004008e0723c */ /* 0x002fe20000001870 */
[----:B------:R-:W-:-:S07]  /*cb60*/  MOV R108, R45 ;  /* 0x0000002d006c7202 */ /* 0x000fce0000000f00 */
[C---:B------:R-:W-:Y:S08]  /*cb70*/  HMMA.16816.F32 R68, R4.reuse, R60, R68 ;  /* 0x0000003c0444723c */ /* 0x040ff00000001844 */
[C---:B------:R-:W-:Y:S01]  /*cb80*/  HMMA.16816.F32 R172, R4.reuse, R36, R32 ;  /* 0x0000002404ac723c */ /* 0x040fe20000001820 */
[----:B------:R-:W1:Y:S07]  /*cb90*/  LDSM.16.MT88.4 R32, [R235+0x900] ;  /* 0x00090000eb20783b */ /* 0x000e6e0000004200 */
[C---:B------:R-:W-:Y:S01]  /*cba0*/  HMMA.16816.F32 R176, R4.reuse, R28, R24 ;  /* 0x0000001c04b0723c */ /* 0x040fe20000001818 */
[----:B------:R-:W2:Y:S06]  /*cbb0*/  LDSM.16.MT88.4 R24, [R233+0x2900] ;  /* 0x00290000e918783b */ /* 0x000eac0000004200 */
[----:B------:R-:W-:Y:S01]  /*cbc0*/  MOV R29, R202 ;  /* 0x000000ca001d7202 */ /* 0x000fe20000000f00 */
[----:B------:R-:W-:Y:S01]  /*cbd0*/  HMMA.16816.F32 R188, R4, R40, R52 ;  /* 0x0000002804bc723c */ /* 0x000fe20000001834 */
[----:B------:R-:W-:Y:S01]  /*cbe0*/  MOV R97, R68 ;  /* 0x0000004400617202 */ /* 0x000fe20000000f00 */
[----:B------:R-:W3:Y:S01]  /*cbf0*/  LDSM.16.MT88.4 R52, [R234+0x2900] ;  /* 0x00290000ea34783b */ /* 0x000ee20000004200 */
[----:B------:R-:W-:-:S02]  /*cc00*/  MOV R92, R69 ;  /* 0x00000045005c7202 */ /* 0x000fc40000000f00 */
[----:B------:R-:W-:Y:S02]  /*cc10*/  MOV R37, R70 ;  /* 0x0000004600257202 */ /* 0x000fe40000000f00 */
[----:B------:R-:W-:Y:S01]  /*cc20*/  MOV R36, R71 ;  /* 0x0000004700247202 */ /* 0x000fe20000000f00 */
[----:B------:R-:W-:Y:S01]  /*cc30*/  HMMA.16816.F32 R220, R4, R64, R76 ;  /* 0x0000004004dc723c */ /* 0x000fe2000000184c */
[----:B------:R-:W-:Y:S02]  /*cc40*/  MOV R28, R201 ;  /* 0x000000c9001c7202 */ /* 0x000fe40000000f00 */
[----:B------:R-:W-:Y:S02]  /*cc50*/  MOV R41, R200 ;  /* 0x000000c800297202 */ /* 0x000fe40000000f00 */
[----:B------:R-:W-:-:S03]  /*cc60*/  MOV R40, R167 ;  /* 0x000000a700287202 */ /* 0x000fc60000000f00 */
[----:B------:R-:W-:Y:S08]  /*cc70*/  HMMA.16816.F32 R68, R12, R102, RZ ;  /* 0x000000660c44723c */ /* 0x000ff000000018ff */
[C---:B------:R-:W-:Y:S08]  /*cc80*/  HMMA.16816.F32 R228, R8.reuse, R60, R72 ;  /* 0x0000003c08e4723c */ /* 0x040ff00000001848 */
[----:B-1----:R-:W-:Y:S01]  /*cc90*/  HMMA.16816.F32 R192, R8, R32, R124 ;  /* 0x0000002008c0723c */ /* 0x002fe2000000187c */
[----:B------:R-:W-:-:S02]  /*cca0*/  MOV R101, R220 ;  /* 0x000000dc00657202 */ /* 0x000fc40000000f00 */
[----:B------:R-:W-:Y:S02]  /*ccb0*/  MOV R100, R221 ;  /* 0x000000dd00647202 */ /* 0x000fe40000000f00 */
[----:B------:R-:W-:Y:S02]  /*ccc0*/  MOV R85, R222 ;  /* 0x000000de00557202 */ /* 0x000fe40000000f00 */
[----:B------:R-:W-:Y:S01]  /*ccd0*/  MOV R84, R223 ;  /* 0x000000df00547202 */ /* 0x000fe20000000f00 */
[C---:B------:R-:W-:Y:S07]  /*cce0*/  HMMA.16816.F32 R124, R4.reuse, R32, R104 ;  /* 0x00000020047c723c */ /* 0x040fee0000001868 */
[----:B------:R-:W-:Y:S01]  /*ccf0*/  MOV R33, R165 ;  /* 0x000000a500217202 */ /* 0x000fe20000000f00 */
[----:B--2---:R-:W-:Y:S01]  /*cd00*/  HMMA.16816.F32 R104, R4, R26, R68 ;  /* 0x0000001a0468723c */ /* 0x004fe20000001844 */
[----:B------:R-:W-:-:S07]  /*cd10*/  FFMA.FTZ R32, R168, c[0x0][0x2d0], -R20 ;  /* 0x0000b400a8207a23 */ /* 0x000fce0000010814 */
[----:B------:R-:W-:Y:S08]  /*cd20*/  HMMA.16816.F32 R68, R12, R94, RZ ;  /* 0x0000005e0c44723c */ /* 0x000ff000000018ff */
[C---:B------:R-:W-:Y:S08]  /*cd30*/  HMMA.16816.F32 R216, R4.reuse, R24, R88 ;  /* 0x0000001804d8723c */ /* 0x040ff00000001858 */
[C---:B---3--:R-:W-:Y:S08]  /*cd40*/  HMMA.16816.F32 R208, R4.reuse, R52, R80 ;  /* 0x0000003404d0723c */ /* 0x048ff00000001850 */
        /* <DEDUP_REMOVED lines=22> */
[----:B------:R-:W-:Y:S01]  /*ceb0*/  FFMA.FTZ R28, R156, c[0x0][0x2d0], -R3 ;  /* 0x0000b4009c1c7a23 */ /* 0x000fe20000010803 */
[----:B------:R-:W-:Y:S01]  /*cec0*/  MOV R38, R29 ;  /* 0x0000001d00267202 */ /* 0x000fe20000000f00 */
[----:B------:R-:W-:-:S05]  /*ced0*/  FFMA.FTZ R29, R161, c[0x0][0x2d0], -R20 ;  /* 0x0000b400a11d7a23 */ /* 0x000fca0000010814 */
[C---:B------:R-:W-:Y:S08]  /*cee0*/  HMMA.16816.F32 R56, R8.reuse, R42, R56 ;  /* 0x0000002a0838723c */ /* 0x040ff00000001838 */
[C---:B------:R-:W-:Y:S07]  /*cef0*/  HMMA.16816.F32 R120, R8.reuse, R24, R120 ;  /* 0x000000180878723c */ /* 0x040fee0000001878 */
[----:B------:R-:W-:Y:S01]  /*cf00*/  FFMA.FTZ R24, R153, c[0x0][0x2d0], -R3 ;  /* 0x0000b40099187a23 */ /* 0x000fe20000010803 */
[----:B------:R-:W-:Y:S01]  /*cf10*/  HMMA.16816.F32 R68, R8, R30, R4 ;  /* 0x0000001e0844723c */ /* 0x000fe20000001804 */
[----:B------:R-:W-:-:S06]  /*cf20*/  MOV R153, R38 ;  /* 0x0000002600997202 */ /* 0x000fcc0000000f00 */
        /* <DEDUP_REMOVED lines=8> */
[----:B------:R-:W-:-:S06]  /*cfb0*/  MOV R34, R41 ;  /* 0x0000002900227202 */ /* 0x000fcc0000000f00 */
        /* <DEDUP_REMOVED lines=11> */
[--C-:B------:R-:W-:Y:S01]  /*d070*/  FFMA.FTZ R34, R129, c[0x0][0x2d0], -R0.reuse ;  /* 0x0000b40081227a23 */ /* 0x100fe20000010800 */
[----:B------:R-:W-:Y:S01]  /*d080*/  MOV R154, R35 ;  /* 0x00000023009a7202 */ /* 0x000fe20000000f00 */
[----:B------:R-:W-:Y:S01]  /*d090*/  FFMA.FTZ R35, R128, c[0x0][0x2d0], -R0 ;  /* 0x0000b40080237a23 */ /* 0x000fe20000010800 */
[----:B------:R-:W-:Y:S11]  /*d0a0*/  MOV R128, R215 ;  /* 0x000000d700807202 */ /* 0x000ff60000000f00 */
[----:B------:R-:W-:Y:S07]  /*d0b0*/  @!UPT UIADD3 URZ, URZ, URZ, URZ ;  /* 0x0000003f3f3ff290 */ /* 0x000fee000fffe03f */
[----:B------:R-:W-:Y:S08]  /*d0c0*/  HMMA.16816.F32 R52, R8, R54, R4 ;  /* 0x000000360834723c */ /* 0x000ff00000001804 */
[C---:B------:R-:W-:Y:S07]  /*d0d0*/  HMMA.16816.F32 R4, R16.reuse, R86, RZ ;  /* 0x000000561004723c */ /* 0x040fee00000018ff */
[----:B------:R-:W-:Y:S01]  /*d0e0*/  MOV R86, R252 ;  /* 0x000000fc00567202 */ /* 0x000fe20000000f00 */
[----:B------:R-:W-:Y:S01]  /*d0f0*/  HMMA.16816.F32 R16, R16, R110, RZ ;  /* 0x0000006e1010723c */ /* 0x000fe200000018ff */
[----:B------:R-:W-:Y:S01]  /*d100*/  MOV R87, R22 ;  /* 0x0000001600577202 */ /* 0x000fe20000000f00 */
[----:B------:R-:W-:Y:S01]  /*d110*/  FFMA.FTZ R22, R147, c[0x0][0x2d0], -R2 ;  /* 0x0000b40093167a23 */ /* 0x000fe20000010802 */
[----:B------:R-:W-:-:S02]  /*d120*/  MOV R162, R86 ;  /* 0x0000005600a27202 */ /* 0x000fc40000000f00 */
[----:B------:R-:W-:Y:S02]  /*d130*/  MOV R86, R92 ;  /* 0x0000005c00567202 */ /* 0x000fe40000000f00 */
[----:B------:R-:W-:Y:S02]  /*d140*/  MOV R110, R247 ;  /* 0x000000f7006e7202 */ /* 0x000fe40000000f00 */
[----:B------:R-:W-:Y:S02]  /*d150*/  MOV R111, R251 ;  /* 0x000000fb006f7202 */ /* 0x000fe40000000f00 */
[----:B------:R-:W-:Y:S02]  /*d160*/  MOV R161, R87 ;  /* 0x0000005700a17202 */ /* 0x000fe40000000f00 */
[----:B------:R-:W-:Y:S02]  /*d170*/  MOV R163, R111 ;  /* 0x0000006f00a37202 */ /* 0x000fe40000000f00 */
[----:B------:R-:W-:Y:S01]  /*d180*/  MOV R111, R102 ;  /* 0x00000066006f7202 */ /* 0x000fe20000000f00 */
[----:B------:R-:W-:Y:S01]  /*d190*/  HMMA.16816.F32 R64, R8, R66, R4 ;  /* 0x000000420840723c */ /* 0x000fe20000001804 */
[----:B------:R-:W-:-:S02]  /*d1a0*/  MOV R147, R39 ;  /* 0x0000002700937202 */ /* 0x000fc40000000f00 */
[----:B------:R-:W-:Y:S02]  /*d1b0*/  MOV R87, R37 ;  /* 0x0000002500577202 */ /* 0x000fe40000000f00 */
[----:B------:R-:W-:Y:S02]  /*d1c0*/  MOV R102, R36 ;  /* 0x0000002400667202 */ /* 0x000fe40000000f00 */
[----:B------:R-:W-:Y:S01]  /*d1d0*/  FFMA.FTZ R4, R160, c[0x0][0x2d0], -R20 ;  /* 0x0000b400a0047a23 */ /* 0x000fe20000010814 */
[----:B------:R-:W-:Y:S01]  /*d1e0*/  HMMA.16816.F32 R60, R8, R62, R16 ;  /* 0x0000003e083c723c */ /* 0x000fe20000001810 */
[----:B------:R-:W-:Y:S02]  /*d1f0*/  MOV R7, R250 ;  /* 0x000000fa00077202 */ /* 0x000fe40000000f00 */
[----:B------:R2:W-:Y:S01]  /*d200*/  MUFU.EX2 R93, R4 ;  /* 0x00000004005d7308 */ /* 0x0005e20000000800 */
[----:B------:R-:W-:Y:S02]  /*d210*/  MOV R5, R245 ;  /* 0x000000f500057202 */ /* 0x000fe40000000f00 */
[----:B------:R-:W-:-:S02]  /*d220*/  MOV R6, R246 ;  /* 0x000000f600067202 */ /* 0x000fc40000000f00 */
[----:B------:R-:W-:Y:S01]  /*d230*/  MOV R160, R5 ;  /* 0x0000000500a07202 */ /* 0x000fe20000000f00 */
[----:B--2---:R-:W-:-:S04]  /*d240*/  FFMA.FTZ R4, R159, c[0x0][0x2d0], -R20 ;  /* 0x0000b4009f047a23 */ /* 0x004fc80000010814 */
[----:B------:R2:W3:Y:S02]  /*d250*/  MUFU.EX2 R99, R4 ;  /* 0x0000000400637308 */ /* 0x0004e40000000800 */
[----:B--2---:R-:W-:Y:S01]  /*d260*/  FFMA.FTZ R4, R158, c[0x0][0x2d0], -R20 ;  /* 0x0000b4009e047a23 */ /* 0x004fe20000010814 */
[----:B---3--:R-:W-:-:S05]  /*d270*/  F2FP.PACK_AB R8, R99, R93 ;  /* 0x0000005d6308723e */ /* 0x008fca00000000ff */
[----:B------:R2:W-:Y:S02]  /*d280*/  MUFU.EX2 R95, R4 ;  /* 0x00000004005f7308 */ /* 0x0005e40000000800 */
[----:B--2---:R-:W-:Y:S02]  /*d290*/  FFMA.FTZ R4, R157, c[0x0][0x2d0], -R20 ;  /* 0x0000b4009d047a23 */ /* 0x004fe40000010814 */
[----:B------:R-:W-:Y:S01]  /*d2a0*/  FFMA.FTZ R20, R145, c[0x0][0x2d0], -R2 ;  /* 0x0000b40091147a23 */ /* 0x000fe20000010802 */
[----:B------:R-:W-:-:S03]  /*d2b0*/  MOV R145, R33 ;  /* 0x0000002100917202 */ /* 0x000fc60000000f00 */
[----:B------:R2:W-:Y:S01]  /*d2c0*/  MUFU.EX2 R19, R4 ;  /* 0x0000000400137308 */ /* 0x0005e20000000800 */
[----:B------:R-:W-:Y:S01]  /*d2d0*/  FFMA.FTZ R33, R131, c[0x0][0x2d0], -R0 ;  /* 0x0000b40083217a23 */ /* 0x000fe20000010800 */
[----:B------:R-:W-:Y:S01]  /*d2e0*/  MOV R131, R51 ;  /* 0x0000003300837202 */ /* 0x000fe20000000f00 */
[----:B--2---:R-:W-:Y:S02]  /*d2f0*/  FFMA.FTZ R4, R152, c[0x0][0x2d0], -R3 ;  /* 0x0000b40098047a23 */ /* 0x004fe40000010803 */
[----:B------:R-:W-:-:S03]  /*d300*/  IMAD.MOV.U32 R152, RZ, RZ, R6 ;  /* 0x000000ffff987224 */ /* 0x000fc600078e0006 */
[----:B------:R2:W-:Y:S02]  /*d310*/  MUFU.EX2 R109, R4 ;  /* 0x00000004006d7308 */ /* 0x0005e40000000800 */
[----:B--2---:R-:W-:-:S06]  /*d320*/  FFMA.FTZ R4, R151, c[0x0][0x2d0], -R3 ;  /* 0x0000b40097047a23 */ /* 0x004fcc0000010803 */
[----:B------:R2:W3:Y:S02]  /*d330*/  MUFU.EX2 R98, R4 ;  /* 0x0000000400627308 */ /* 0x0004e40000000800 */
[----:B--2---:R-:W-:Y:S01]  /*d340*/  FFMA.FTZ R4, R150, c[0x0][0x2d0], -R3 ;  /* 0x0000b40096047a23 */ /* 0x004fe20000010803 */
[----:B---3--:R-:W-:-:S05]  /*d350*/  F2FP.PACK_AB R9, R98, R109 ;  /* 0x0000006d6209723e */ /* 0x008fca00000000ff */
[----:B------:R2:W-:Y:S02]  /*d360*/  MUFU.EX2 R94, R4 ;  /* 0x00000004005e7308 */ /* 0x0005e40000000800 */
[----:B--2---:R-:W-:Y:S02]  /*d370*/  FFMA.FTZ R4, R149, c[0x0][0x2d0], -R3 ;  /* 0x0000b40095047a23 */ /* 0x004fe40000010803 */
[----:B------:R-:W-:-:S04]  /*d380*/  FFMA.FTZ R3, R140, c[0x0][0x2d0], -R0 ;  /* 0x0000b4008c037a23 */ /* 0x000fc80000010800 */
[----:B------:R2:W3:Y:S08]  /*d390*/  MUFU.EX2 R25, R4 ;  /* 0x0000000400197308 */ /* 0x0004f00000000800 */
[----:B------:R4:W-:Y:S01]  /*d3a0*/  MUFU.EX2 R245, R3 ;  /* 0x0000000300f57308 */ /* 0x0009e20000000800 */
[----:B--2---:R-:W-:-:S07]  /*d3b0*/  FFMA.FTZ R4, R143, c[0x0][0x2d0], -R2 ;  /* 0x0000b4008f047a23 */ /* 0x004fce0000010802 */
[----:B------:R2:W-:Y:S01]  /*d3c0*/  MUFU.EX2 R247, R4 ;  /* 0x0000000400f77308 */ /* 0x0005e20000000800 */
[--C-:B----4-:R-:W-:Y:S01]  /*d3d0*/  FFMA.FTZ R3, R139, c[0x0][0x2d0], -R0.reuse ;  /* 0x0000b4008b037a23 */ /* 0x110fe20000010800 */
[----:B---3--:R-:W-:Y:S01]  /*d3e0*/  MOV R139, R25 ;  /* 0x00000019008b7202 */ /* 0x008fe20000000f00 */
[----:B------:R-:W-:Y:S01]  /*d3f0*/  FFMA.FTZ R25, R137, c[0x0][0x2d0], -R0 ;  /* 0x0000b40089197a23 */ /* 0x000fe20000010800 */
[----:B------:R-:W-:Y:S02]  /*d400*/  MOV R137, R19 ;  /* 0x0000001300897202 */ /* 0x000fe40000000f00 */
[----:B------:R-:W-:Y:S02]  /*d410*/  F2FP.PACK_AB R11, R139, R94 ;  /* 0x0000005e8b0b723e */ /* 0x000fe400000000ff */
[----:B------:R-:W-:Y:S02]  /*d420*/  F2FP.PACK_AB R10, R137, R95 ;  /* 0x0000005f890a723e */ /* 0x000fe400000000ff */
[----:B------:R-:W-:-:S02]  /*d430*/  MOV R19, R97 ;  /* 0x0000006100137202 */ /* 0x000fc40000000f00 */
[----:B------:R-:W-:Y:S01]  /*d440*/  MOV R97, R49 ;  /* 0x0000003100617202 */ /* 0x000fe20000000f00 */
[--C-:B--2---:R-:W-:Y:S02]  /*d450*/  FFMA.FTZ R4, R142, c[0x0][0x2d0], -R2.reuse ;  /* 0x0000b4008e047a23 */ /* 0x104fe40000010802 */
[----:B-1----:R-:W-:Y:S02]  /*d460*/  HMMA.16816.F32 R204, R8, R12, R204 ;  /* 0x0000000c08cc723c */ /* 0x002fe400000018cc */
[----:B------:R1:W-:Y:S02]  /*d470*/  MUFU.EX2 R251, R4 ;  /* 0x0000000400fb7308 */ /* 0x0003e40000000800 */
[----:B-1----:R-:W-:-:S06]  /*d480*/  FFMA.FTZ R4, R141, c[0x0][0x2d0], -R2 ;  /* 0x0000b4008d047a23 */ /* 0x002fcc0000010802 */
[----:B------:R1:W-:Y:S02]  /*d490*/  MUFU.EX2 R252, R4 ;  /* 0x0000000400fc7308 */ /* 0x0003e40000000800 */
[----:B-1----:R-:W-:Y:S01]  /*d4a0*/  FFMA.FTZ R4, R144, c[0x0][0x2d0], -R2 ;  /* 0x0000b40090047a23 */ /* 0x002fe20000010802 */
[----:B------:R-:W-:Y:S01]  /*d4b0*/  MOV R144, R7 ;  /* 0x0000000700907202 */ /* 0x000fe20000000f00 */
[----:B------:R-:W-:-:S04]  /*d4c0*/  FFMA.FTZ R2, R138, c[0x0][0x2d0], -R0 ;  /* 0x0000b4008a027a23 */ /* 0x000fc80000010800 */
[----:B------:R1:W2:Y:S08]  /*d4d0*/  MUFU.EX2 R250, R4 ;  /* 0x0000000400fa7308 */ /* 0x0002b00000000800 */
[----:B------:R3:W-:Y:S01]  /*d4e0*/  MUFU.EX2 R138, R3 ;  /* 0x00000003008a7308 */ /* 0x0007e20000000800 */
[----:B-1----:R-:W-:Y:S01]  /*d4f0*/  FFMA.FTZ R4, R130, c[0x0][0x2d0], -R0 ;  /* 0x0000b40082047a23 */ /* 0x002fe20000010800 */
[----:B--2---:R-:W-:Y:S01]  /*d500*/  F2FP.PACK_AB R6, R250, R252 ;  /* 0x000000fcfa06723e */ /* 0x004fe200000000ff */
[----:B------:R-:W-:Y:S01]  /*d510*/  FADD.FTZ R0, R169, R132 ;  /* 0x00000084a9007221 */ /* 0x000fe20000010000 */
[----:B------:R-:W-:-:S04]  /*d520*/  MOV R130, R103 ;  /* 0x0000006700827202 */ /* 0x000fc80000000f00 */
[----:B------:R1:W2:Y:S01]  /*d530*/  MUFU.EX2 R246, R4 ;  /* 0x0000000400f67308 */ /* 0x0002a20000000800 */
[----:B------:R-:W-:Y:S01]  /*d540*/  MOV R103, R48 ;  /* 0x0000003000677202 */ /* 0x000fe20000000f00 */
[----:B---3--:R-:W-:-:S03]  /*d550*/  FADD.FTZ R3, R180, R171 ;  /* 0x000000abb4037221 */ /* 0x008fc60000010000 */
[----:B------:R-:W-:-:S03]  /*d560*/  MOV R129, R103 ;  /* 0x0000006700817202 */ /* 0x000fc60000000f00 */
[----:B------:R-:W3:Y:S01]  /*d570*/  MUFU.EX2 R132, R2 ;  /* 0x0000000200847308 */ /* 0x000ee20000000800 */
[----:B------:R-:W-:Y:S02]  /*d580*/  FADD.FTZ R3, R181, R3 ;  /* 0x00000003b5037221 */ /* 0x000fe40000010000 */
[----:B-1----:R-:W-:Y:S01]  /*d590*/  FADD.FTZ R4, R183, R182 ;  /* 0x000000b6b7047221 */ /* 0x002fe20000010000 */
[----:B--2---:R-:W-:Y:S01]  /*d5a0*/  F2FP.PACK_AB R5, R245, R246 ;  /* 0x000000f6f505723e */ /* 0x004fe200000000ff */
[----:B------:R-:W-:Y:S02]  /*d5b0*/  HMMA.16816.F32 R180, R8, R14, R56 ;  /* 0x0000000e08b4723c */ /* 0x000fe40000001838 */
[----:B------:R-:W-:Y:S01]  /*d5c0*/  FADD.FTZ R92, R212, R4 ;  /* 0x00000004d45c7221 */ /* 0x000fe20000010000 */
[----:B------:R-:W-:Y:S02]  /*d5d0*/  F2FP.PACK_AB R4, R251, R247 ;  /* 0x000000f7fb04723e */ /* 0x000fe400000000ff */
[----:B---3--:R-:W-:Y:S01]  /*d5e0*/  F2FP.PACK_AB R7, R132, R138 ;  /* 0x0000008a8407723e */ /* 0x008fe200000000ff */
[----:B------:R-:W-:Y:S01]  /*d5f0*/  FADD.FTZ R2, R170, R0 ;  /* 0x00000000aa027221 */ /* 0x000fe20000010000 */
[----:B------:R-:W-:-:S05]  /*d600*/  MOV R0, R214 ;  /* 0x000000d600007202 */ /* 0x000fca0000000f00 */
        /* <DEDUP_REMOVED lines=8> */
[----:B------:R-:W-:Y:S01]  /*d690*/  IMAD.MOV.U32 R81, RZ, RZ, R86 ;  /* 0x000000ffff517224 */ /* 0x000fe200078e0056 */
[----:B------:R-:W-:-:S02]  /*d6a0*/  MOV R82, R87 ;  /* 0x0000005700527202 */ /* 0x000fc40000000f00 */
[----:B------:R-:W-:Y:S02]  /*d6b0*/  MOV R80, R19 ;  /* 0x0000001300507202 */ /* 0x000fe40000000f00 */
[----:B------:R-:W2:Y:S01]  /*d6c0*/  LDSM.16.MT88.4 R16, [R236+0x3100] ;  /* 0x00310000ec10783b */ /* 0x000ea20000004200 */
[----:B------:R-:W-:Y:S01]  /*d6d0*/  MOV R83, R102 ;  /* 0x0000006600537202 */ /* 0x000fe20000000f00 */
[-C--:B-1----:R-:W-:Y:S08]  /*d6e0*/  HMMA.16816.F32 R184, R8, R12.reuse, R184 ;  /* 0x0000000c08b8723c */ /* 0x082ff000000018b8 */
[----:B------:R-:W-:Y:S07]  /*d6f0*/  HMMA.16816.F32 R156, R4, R12, R176 ;  /* 0x0000000c049c723c */ /* 0x000fee00000018b0 */
[----:B------:R-:W-:Y:S01]  /*d700*/  MOV R178, R85 ;  /* 0x0000005500b27202 */ /* 0x000fe20000000f00 */
[----:B------:R-:W-:Y:S01]  /*d710*/  HMMA.16816.F32 R68, R8, R14, R68 ;  /* 0x0000000e0844723c */ /* 0x000fe20000001844 */
[----:B------:R-:W-:-:S02]  /*d720*/  MOV R179, R84 ;  /* 0x0000005400b37202 */ /* 0x000fc40000000f00 */
[----:B------:R-:W-:Y:S02]  /*d730*/  MOV R176, R101 ;  /* 0x0000006500b07202 */ /* 0x000fe40000000f00 */
[----:B------:R-:W-:-:S03]  /*d740*/  MOV R177, R100 ;  /* 0x0000006400b17202 */ /* 0x000fc60000000f00 */
[----:B------:R-:W-:Y:S01]  /*d750*/  HMMA.16816.F32 R56, R4, R14, R76 ;  /* 0x0000000e0438723c */ /* 0x000fe2000000184c */
[----:B------:R-:W1:Y:S06]  /*d760*/  LDSM.16.MT88.4 R12, [R235+0x1100] ;  /* 0x00110000eb0c783b */ /* 0x000e6c0000004200 */
[----:B------:R-:W-:Y:S01]  /*d770*/  MOV R79, R213 ;  /* 0x000000d5004f7202 */ /* 0x000fe20000000f00 */
[----:B--2---:R-:W-:Y:S01]  /*d780*/  HMMA.16816.F32 R100, R8, R16, R224 ;  /* 0x000000100864723c */ /* 0x004fe200000018e0 */
[----:B------:R-:W-:Y:S02]  /*d790*/  FADD.FTZ R3, R129, R3 ;  /* 0x0000000381037221 */ /* 0x000fe40000010000 */
[----:B------:R-:W-:-:S05]  /*d7a0*/  FADD.FTZ R2, R131, R2 ;  /* 0x0000000283027221 */ /* 0x000fca0000010000 */
[C---:B------:R-:W-:Y:S08]  /*d7b0*/  HMMA.16816.F32 R64, R8.reuse, R18, R64 ;  /* 0x000000120840723c */ /* 0x040ff00000001840 */
        /* <DEDUP_REMOVED lines=8> */
[----:B------:R-:W-:Y:S02]  /*d840*/  LDSM.16.MT88.4 R192, [R234+0x1900] ;  /* 0x00190000eac0783b */ /* 0x000fe40000004200 */
        /* <DEDUP_REMOVED lines=10> */
[----:B------:R-:W-:-:S06]  /*d8f0*/  FADD.FTZ R3, R130, R3 ;  /* 0x0000000382037221 */ /* 0x000fcc0000010000 */
[C---:B------:R-:W-:Y:S01]  /*d900*/  HMMA.16816.F32 R104, R4.reuse, R16, R176 ;  /* 0x000000100468723c */ /* 0x040fe200000018b0 */
[----:B------:R-:W2:Y:S07]  /*d910*/  LDSM.16.MT88.4 R176, [R236+0x1900] ;  /* 0x00190000ecb0783b */ /* 0x000eae0000004200 */
[----:B------:R-:W-:Y:S01]  /*d920*/  HMMA.16816.F32 R16, R4, R18, R220 ;  /* 0x000000120410723c */ /* 0x000fe200000018dc */
[----:B------:R-:W-:-:S07]  /*d930*/  MOV R226, R95 ;  /* 0x0000005f00e27202 */ /* 0x000fce0000000f00 */
[C---:B-1----:R-:W-:Y:S08]  /*d940*/  HMMA.16816.F32 R116, R8.reuse, R12, R228 ;  /* 0x0000000c0874723c */ /* 0x042ff000000018e4 */
[----:B------:R-:W-:Y:S01]  /*d950*/  HMMA.16816.F32 R60, R8, R14, R60 ;  /* 0x0000000e083c723c */ /* 0x000fe2000000183c */
[----:B------:R-:W3:Y:S07]  /*d960*/  LDL R9, [R1+0x4] ;  /* 0x0000040001097983 */ /* 0x000eee0000100800 */
[C---:B------:R-:W-:Y:S01]  /*d970*/  HMMA.16816.F32 R120, R4.reuse, R12, R80 ;  /* 0x0000000c0478723c */ /* 0x040fe20000001850 */
[----:B------:R-:W-:Y:S01]  /*d980*/  FADD.FTZ R8, R0, R79 ;  /* 0x0000004f00087221 */ /* 0x000fe20000010000 */
[----:B------:R-:W-:Y:S01]  /*d990*/  MOV R231, R108 ;  /* 0x0000006c00e77202 */ /* 0x000fe20000000f00 */
[----:B------:R-:W-:Y:S01]  /*d9a0*/  FADD.FTZ R0, R128, R92 ;  /* 0x0000005c80007221 */ /* 0x000fe20000010000 */
[----:B------:R-:W1:Y:S03]  /*d9b0*/  LDSM.16.MT88.4 R76, [R233+0x3900] ;  /* 0x00390000e94c783b */ /* 0x000e660000004200 */
[----:B------:R-:W-:Y:S01]  /*d9c0*/  FADD.FTZ R0, R146, R0 ;  /* 0x0000000092007221 */ /* 0x000fe20000010000 */
[----:B------:R-:W-:Y:S01]  /*d9d0*/  HMMA.16816.F32 R12, R4, R14, R200 ;  /* 0x0000000e040c723c */ /* 0x000fe200000018c8 */
[----:B------:R-:W-:Y:S01]  /*d9e0*/  MOV R230, R109 ;  /* 0x0000006d00e67202 */ /* 0x000fe20000000f00 */
[----:B------:R-:W4:Y:S01]  /*d9f0*/  LDSM.16.MT88.4 R200, [R233+0x1900] ;  /* 0x00190000e9c8783b */ /* 0x000f220000004200 */
[----:B------:R-:W-:Y:S01]  /*da00*/  FADD.FTZ R0, R155, R0 ;  /* 0x000000009b007221 */ /* 0x000fe20000010000 */
[----:B------:R-:W-:-:S02]  /*da10*/  MOV R229, R93 ;  /* 0x0000005d00e57202 */ /* 0x000fc40000000f00 */
[----:B------:R-:W-:Y:S01]  /*da20*/  LDSM.16.MT88.4 R92, [R234+0x3900] ;  /* 0x00390000ea5c783b */ /* 0x000fe20000004200 */
[----:B------:R-:W-:Y:S02]  /*da30*/  FADD.FTZ R5, R145, R8 ;  /* 0x0000000891057221 */ /* 0x000fe40000010000 */
[----:B------:R-:W-:Y:S01]  /*da40*/  FADD.FTZ R4, R161, R2 ;  /* 0x00000002a1047221 */ /* 0x000fe20000010000 */
[----:B------:R-:W5:Y:S01]  /*da50*/  LDL R11, [R1+0x64] ;  /* 0x00006400010b7983 */ /* 0x000f620000100800 */
[----:B------:R-:W-:Y:S02]  /*da60*/  FADD.FTZ R5, R154, R5 ;  /* 0x000000059a057221 */ /* 0x000fe40000010000 */
[----:B------:R-:W-:Y:S01]  /*da70*/  FADD.FTZ R2, R163, R0 ;  /* 0x00000000a3027221 */ /* 0x000fe20000010000 */
[----:B------:R-:W5:Y:S01]  /*da80*/  LDL R10, [R1+0x58] ;  /* 0x00005800010a7983 */ /* 0x000f620000100800 */
[----:B------:R-:W-:Y:S02]  /*da90*/  FADD.FTZ R0, R144, R3 ;  /* 0x0000000390007221 */ /* 0x000fe40000010000 */
[----:B------:R-:W-:Y:S01]  /*daa0*/  FADD.FTZ R3, R152, R4 ;  /* 0x0000000498037221 */ /* 0x000fe20000010000 */
[----:B------:R-:W-:Y:S01]  /*dab0*/  MOV R4, 0x1 ;  /* 0x0000000100047802 */ /* 0x000fe20000000f00 */
[----:B------:R-:W-:-:S02]  /*dac0*/  FADD.FTZ R5, R162, R5 ;  /* 0x00000005a2057221 */ /* 0x000fc40000010000 */
[----:B------:R-:W-:Y:S01]  /*dad0*/  FADD.FTZ R2, R110, R2 ;  /* 0x000000026e027221 */ /* 0x000fe20000010000 */
[----:B------:R-:W-:Y:S01]  /*dae0*/  ISETP.NE.AND P0, PT, R4, c[0x0][0x2c4], PT ;  /* 0x0000b10004007a0c */ /* 0x000fe20003f05270 */
[----:B------:R-:W-:Y:S02]  /*daf0*/  FADD.FTZ R8, R160, R5 ;  /* 0x00000005a0087221 */ /* 0x000fe40000010000 */
[----:B------:R-:W-:Y:S01]  /*db00*/  FADD.FTZ R0, R111, R0 ;  /* 0x000000006f007221 */ /* 0x000fe20000010000 */
[----:B------:R-:W1:Y:S04]  /*db10*/  LDSM.16.MT88.4 R160, [R235+0x1900] ;  /* 0x00190000eba0783b */ /* 0x000e680000004200 */
[----:B------:R-:W1:Y:S04]  /*db20*/  LDSM.16.MT88.4 R108, [R236+0x3900] ;  /* 0x00390000ec6c783b */ /* 0x000e680000004200 */
[----:B------:R-:W1:Y:S01]  /*db30*/  LDSM.16.MT88.4 R4, [R235+0x3900] ;  /* 0x00390000eb04783b */ /* 0x000e620000004200 */
[----:B------:R-:W-:Y:S08]  /*db40*/  MUFU.EX2 R32, R32 ;  /* 0x0000002000207308 */ /* 0x000ff00000000800 */
[----:B------:R-:W1:Y:S08]  /*db50*/  MUFU.EX2 R31, R31 ;  /* 0x0000001f001f7308 */ /* 0x000e700000000800 */
[----:B------:R-:W-:Y:S08]  /*db60*/  MUFU.EX2 R30, R30 ;  /* 0x0000001e001e7308 */ /* 0x000ff00000000800 */
[----:B------:R-:W-:Y:S08]  /*db70*/  MUFU.EX2 R29, R29 ;  /* 0x0000001d001d7308 */ /* 0x000ff00000000800 */
[----:B------:R-:W-:Y:S08]  /*db80*/  MUFU.EX2 R28, R28 ;  /* 0x0000001c001c7308 */ /* 0x000ff00000000800 */
[----:B------:R-:W1:Y:S08]  /*db90*/  MUFU.EX2 R27, R27 ;  /* 0x0000001b001b7308 */ /* 0x000e700000000800 */
        /* <DEDUP_REMOVED lines=9> */
[----:B------:R-:W2:Y:S01]  /*dc30*/  MUFU.EX2 R35, R35 ;  /* 0x0000002300237308 */ /* 0x000ea20000000800 */
[----:B-1----:R-:W-:-:S02]  /*dc40*/  F2FP.PACK_AB R128, R31, R32 ;  /* 0x000000201f80723e */ /* 0x002fc400000000ff */
[----:B------:R-:W-:Y:S02]  /*dc50*/  F2FP.PACK_AB R129, R27, R28 ;  /* 0x0000001c1b81723e */ /* 0x000fe400000000ff */
[----:B------:R-:W-:Y:S02]  /*dc60*/  F2FP.PACK_AB R130, R29, R30 ;  /* 0x0000001e1d82723e */ /* 0x000fe400000000ff */
[----:B------:R-:W-:Y:S02]  /*dc70*/  F2FP.PACK_AB R131, R24, R26 ;  /* 0x0000001a1883723e */ /* 0x000fe400000000ff */
[----:B------:R-:W-:Y:S02]  /*dc80*/  F2FP.PACK_AB R124, R22, R23 ;  /* 0x00000017167c723e */ /* 0x000fe400000000ff */
[----:B------:R-:W-:Y:S02]  /*dc90*/  F2FP.PACK_AB R126, R20, R21 ;  /* 0x00000015147e723e */ /* 0x000fe400000000ff */
[----:B------:R-:W-:-:S02]  /*dca0*/  F2FP.PACK_AB R125, R33, R25 ;  /* 0x00000019217d723e */ /* 0x000fc400000000ff */
[----:B--2---:R-:W-:Y:S01]  /*dcb0*/  F2FP.PACK_AB R127, R35, R34 ;  /* 0x00000022237f723e */ /* 0x004fe200000000ff */
[----:B------:R-:W-:Y:S01]  /*dcc0*/  HMMA.16816.F32 R152, R128, R178, R68 ;  /* 0x000000b28098723c */ /* 0x000fe20000001844 */
[----:B------:R-:W-:Y:S02]  /*dcd0*/  MOV R225, R98 ;  /* 0x0000006200e17202 */ /* 0x000fe40000000f00 */
[----:B------:R-:W-:Y:S02]  /*dce0*/  MOV R224, R99 ;  /* 0x0000006300e07202 */ /* 0x000fe40000000f00 */
[----:B------:R-:W-:-:S03]  /*dcf0*/  MOV R228, R96 ;  /* 0x0000006000e47202 */ /* 0x000fc60000000f00 */
[----:B------:R-:W-:Y:S01]  /*dd00*/  HMMA.16816.F32 R68, R128, R76, R72 ;  /* 0x0000004c8044723c */ /* 0x000fe20000001848 */
[----:B------:R-:W-:-:S07]  /*dd10*/  MOV R223, R97 ;  /* 0x0000006100df7202 */ /* 0x000fce0000000f00 */
[----:B------:R-:W-:Y:S08]  /*dd20*/  HMMA.16816.F32 R80, R128, R78, R40 ;  /* 0x0000004e8050723c */ /* 0x000ff00000001828 */
[C---:B------:R-:W-:Y:S08]  /*dd30*/  HMMA.16816.F32 R72, R124.reuse, R76, R216 ;  /* 0x0000004c7c48723c */ /* 0x040ff000000018d8 */
[----:B------:R-:W-:Y:S08]  /*dd40*/  HMMA.16816.F32 R76, R124, R78, R88 ;  /* 0x0000004e7c4c723c */ /* 0x000ff00000001858 */
[-C--:B----4-:R-:W-:Y:S08]  /*dd50*/  HMMA.16816.F32 R204, R128, R200.reuse, R204 ;  /* 0x000000c880cc723c */ /* 0x090ff000000018cc */
        /* <DEDUP_REMOVED lines=24> */
[----:B------:R-:W2:Y:S01]  /*dee0*/  LDL.LU R12, [R1+0x80] ;  /* 0x00008000010c7983 */ /* 0x000ea20000300800 */
[----:B------:R-:W-:-:S06]  /*def0*/  FADD.FTZ R3, R223, R3 ;  /* 0x00000003df037221 */ /* 0x000fcc0000010000 */
[----:B------:R-:W-:Y:S01]  /*df00*/  HMMA.16816.F32 R116, R128, R4, R116 ;  /* 0x000000048074723c */ /* 0x000fe20000001874 */
[----:B------:R-:W-:-:S06]  /*df10*/  FADD.FTZ R2, R229, R2 ;  /* 0x00000002e5027221 */ /* 0x000fcc0000010000 */
        /* <DEDUP_REMOVED lines=12> */
[----:B-----5:R-:W-:Y:S01]  /*dfe0*/  IADD3 R0, -R10, R11, R0 ;  /* 0x0000000b0a007210 */ /* 0x020fe20007ffe100 */
        /* <DEDUP_REMOVED lines=34> */
[----:B--2---:R-:W-:-:S04]  /*e210*/  IADD3 R250, R12, -0x2, RZ ;  /* 0xfffffffe0cfa7810 */ /* 0x004fc80007ffe0ff */
[----:B------:R-:W-:Y:S11]  /*e220*/  ISETP.GE.AND P0, PT, R250, R7, PT ;  /* 0x00000007fa00720c */ /* 0x000ff60003f06270 */
[----:B------:R-:W-:Y:S02]  /*e230*/  @!UPT UIADD3 URZ, URZ, URZ, URZ ;  /* 0x0000003f3f3ff290 */ /* 0x000fe4000fffe03f */
[----:B------:R-:W-:Y:S05]  /*e240*/  @!P0 BRA `(.L_x_4093) ;  /* 0x00004bf000008947 */ /* 0x000fea0003800000 */
[----:B-1----:R-:W2:Y:S04]  /*e250*/  LDL R12, [R1+0x88] ;  /* 0x00008800010c7983 */ /* 0x002ea80000100800 */
[----:B------:R-:W3:Y:S04]  /*e260*/  LDL.LU R13, [R1+0xd4] ;  /* 0x0000d400010d7983 */ /* 0x000ee80000300800 */
[----:B------:R-:W4:Y:S04]  /*e270*/  LDL R10, [R1+0xd0] ;  /* 0x0000d000010a7983 */ /* 0x000f280000100800 */
[----:B------:R-:W4:Y:S01]  /*e280*/  LDL R9, [R1+0xb4] ;  /* 0x0000b40001097983 */ /* 0x000f220000100800 */
[----:B------:R-:W-:Y:S01]  /*e290*/  IMAD.MOV.U32 R138, RZ, RZ, R135 ;  /* 0x000000ffff8a7224 */ /* 0x000fe200078e0087 */
[----:B------:R-:W-:Y:S01]  /*e2a0*/  MOV R140, R133 ;  /* 0x00000085008c7202 */ /* 0x000fe20000000f00 */
[----:B------:R-:W-:-:S02]  /*e2b0*/  IMAD.MOV.U32 R137, RZ, RZ, R136 ;  /* 0x000000ffff897224 */ /* 0x000fc400078e0088 */
[----:B------:R-:W-:Y:S01]  /*e2c0*/  IMAD.MOV.U32 R139, RZ, RZ, R134 ;  /* 0x000000ffff8b7224 */ /* 0x000fe200078e0086 */
[----:B--2---:R-:W-:-:S05]  /*e2d0*/  SHF.L.U32 R0, R12, 0x1, RZ ;  /* 0x000000010c007819 */ /* 0x004fca00000006ff */
[----:B------:R1:W-:Y:S01]  /*e2e0*/  STL [R1+0xac], R0 ;  /* 0x0000ac0001007387 */ /* 0x0003e20000100800 */
[----:B---3--:R-:W-:Y:S02]  /*e2f0*/  SHF.L.U64.HI R247, R12, 0x1, R13 ;  /* 0x000000010cf77819 */ /* 0x008fe4000001020d */
[C---:B----4-:R-:W-:Y:S01]  /*e300*/  SHF.L.U64.HI R246, R9.reuse, 0x1, R10 ;  /* 0x0000000109f67819 */ /* 0x050fe2000001020a */
[----:B------:R-:W-:Y:S02]  /*e310*/  IMAD.SHL.U32 R245, R9, 0x2, RZ ;  /* 0x0000000209f57824 */ /* 0x000fe400078e00ff */
.L_x_4104:
[----:B------:R-:W-:Y:S04]  /*e320*/  DEPBAR.LE SB0, 0x0 ;  /* 0x000080000000791a */ /* 0x000fe80000000000 */
[----:B------:R-:W-:Y:S01]  /*e330*/  WARPSYNC 0xffffffff ;  /* 0xffffffff00007948 */ /* 0x000fe20003800000 */
[----:B------:R-:W-:Y:S01]  /*e340*/  BAR.SYNC.DEFER_BLOCKING 0x0 ;  /* 0x0000000000007b1d */ /* 0x000fe20000010000 */
[----:B------:R-:W-:Y:S05]  /*e350*/  ISETP.GE.AND P0, PT, R250, RZ, PT ;  /* 0x000000fffa00720c */ /* 0x000fea0003f06270 */
        /* <DEDUP_REMOVED lines=13> */
[----:B------:R-:W-:-:S05]  /*e430*/  @!P0 BRA `(.L_x_4095) ;  /* 0x0000046000008947 */ /* 0x000fca0003800000 */
[----:B---34-:R-:W3:Y:S04]  /*e440*/  LDL R4, [R1+0x74] ;  /* 0x0000740001047983 */ /* 0x018ee80000100800 */
[----:B------:R-:W4:Y:S04]  /*e450*/  LDL R6, [R1+0x70] ;  /* 0x0000700001067983 */ /* 0x000f280000100800 */
[----:B------:R-:W5:Y:S04]  /*e460*/  S2R R5, SR_CTAID.Y ;  /* 0x0000000000057919 */ /* 0x000f680000002600 */
[----:B------:R-:W2:Y:S02]  /*e470*/  S2R R7, SR_CTAID.Y ;  /* 0x0000000000077919 */ /* 0x000ea40000002600 */
[----:B--2---:R-:W-:Y:S01]  /*e480*/  IMAD.WIDE.U32 R8, R7, c[0x0][0x210], RZ ;  /* 0x0000840007087a25 */ /* 0x004fe200078e00ff */
[----:B-----5:R-:W-:Y:S05]  /*e490*/  SHF.R.S32.HI R5, RZ, 0x1f, R5 ;  /* 0x0000001fff057819 */ /* 0x020fea0000011405 */
[----:B------:R-:W-:Y:S04]  /*e4a0*/  IMAD R5, R5, c[0x0][0x210], RZ ;  /* 0x0000840005057a24 */ /* 0x000fe800078e02ff */
[----:B------:R-:W-:Y:S05]  /*e4b0*/  IMAD R5, R7, c[0x0][0x214], R5 ;  /* 0x0000850007057a24 */ /* 0x000fea00078e0205 */
[----:B------:R-:W-:Y:S01]  /*e4c0*/  IADD3 R5, R9, R5, RZ ;  /* 0x0000000509057210 */ /* 0x000fe20007ffe0ff */
[----:B---3--:R-:W-:Y:S01]  /*e4d0*/  IMAD.WIDE.U32 R2, R4, c[0x0][0x208], RZ ;  /* 0x0000820004027a25 */ /* 0x008fe200078e00ff */
[----:B-1----:R-:W-:Y:S05]  /*e4e0*/  SHF.R.S32.HI R0, RZ, 0x1f, R4 ;  /* 0x0000001fff007819 */ /* 0x002fea0000011404 */
[----:B------:R-:W-:Y:S04]  /*e4f0*/  IMAD R0, R0, c[0x0][0x208], RZ ;  /* 0x0000820000007a24 */ /* 0x000fe800078e02ff */
[----:B------:R-:W-:Y:S01]  /*e500*/  IMAD R0, R4, c[0x0][0x20c], R0 ;  /* 0x0000830004007a24 */ /* 0x000fe200078e0200 */
[----:B----4-:R-:W-:Y:S04]  /*e510*/  SHF.R.S32.HI R4, RZ, 0x1f, R6 ;  /* 0x0000001fff047819 */ /* 0x010fe80000011406 */
        /* <DEDUP_REMOVED lines=10> */
.L_x_4177:
[----:B------:R-:W-:-:S05]  /*e5c0*/  BRA.DIV ~URZ, `(.L_x_4097) ;  /* 0x0000df327f007947 */ /* 0x000fca000b800000 */
[----:B------:R-:W3:Y:S04]  /*e5d0*/  LDL R10, [R1+0x88] ;  /* 0x00008800010a7983 */ /* 0x000ee80000100800 */
[----:B------:R-:W4:Y:S04]  /*e5e0*/  LDL R14, [R1+0xac] ;  /* 0x0000ac00010e7983 */ /* 0x000f280000100800 */
[----:B------:R-:W4:Y:S04]  /*e5f0*/  SHFL.IDX PT, R2, R4, RZ, 0x181f ;  /* 0x00181fff04027589 */ /* 0x000f2800000e0000 */
[----:B------:R-:W5:Y:S04]  /*e600*/  SHFL.IDX PT, R8, R4, 0x1, 0x181f ;  /* 0x00381f0004087f89 */ /* 0x000f6800000e0000 */
[----:B------:R-:W1:Y:S04]  /*e610*/  SHFL.IDX PT, R13, R0, 0x1, 0x181f ;  /* 0x00381f00000d7f89 */ /* 0x000e6800000e0000 */
[----:B------:R-:W2:Y:S04]  /*e620*/  SHFL.IDX PT, R9, R4, 0x2, 0x181f ;  /* 0x00581f0004097f89 */ /* 0x000ea800000e0000 */
[----:B------:R-:W1:Y:S01]  /*e630*/  SHFL.IDX PT, R12, R0, 0x2, 0x181f ;  /* 0x00581f00000c7f89 */ /* 0x000e6200000e0000 */
[-C--:B----4-:R-:W-:Y:S02]  /*e640*/  IADD3 R6, P0, R2, R14.reuse, RZ ;  /* 0x0000000e02067210 */ /* 0x090fe40007f1e0ff */
[----:B---3--:R-:W-:Y:S02]  /*e650*/  ISETP.GE.AND P3, PT, R10, c[0x0][0x1d4], PT ;  /* 0x000075000a007a0c */ /* 0x008fe40003f66270 */
[-C--:B------:R-:W-:Y:S01]  /*e660*/  IADD3 R2, P1, R2, R245.reuse, RZ ;  /* 0x000000f502027210 */ /* 0x080fe20007f3e0ff */
[C-C-:B--2---:R-:W-:Y:S01]  /*e670*/  IMAD.X R7, R5.reuse, 0x1, R247.reuse, P0 ;  /* 0x0000000105077824 */ /* 0x144fe200000e06f7 */
[CC--:B-----5:R-:W-:Y:S02]  /*e680*/  IADD3 R10, P0, R8.reuse, R14.reuse, RZ ;  /* 0x0000000e080a7210 */ /* 0x0e0fe40007f1e0ff */
[-C--:B------:R-:W-:Y:S01]  /*e690*/  IADD3 R8, P2, R8, R245.reuse, RZ ;  /* 0x000000f508087210 */ /* 0x080fe20007f5e0ff */
[--C-:B------:R-:W-:Y:S02]  /*e6a0*/  IMAD.X R3, R5, 0x1, R246.reuse, P1 ;  /* 0x0000000105037824 */ /* 0x100fe400008e06f6 */
[--C-:B-1----:R-:W-:Y:S04]  /*e6b0*/  IMAD.X R11, R13, 0x1, R247.reuse, P0 ;  /* 0x000000010d0b7824 */ /* 0x102fe800000e06f7 */
[----:B------:R1:W-:Y:S04]  /*e6c0*/  LDGSTS.E.BYPASS.LTC128B.128 [R249], [R6.64], !P3 ;  /* 0x0000000006f97fae */ /* 0x0003e8000d901d46 */
        /* <DEDUP_REMOVED lines=14> */
.L_x_4178:
[----:B---3--:R-:W3:Y:S01]  /*e7b0*/  LDL R3, [R1+0x88] ;  /* 0x0000880001037983 */ /* 0x008ee20000100800 */
[C---:B------:R-:W-:Y:S02]  /*e7c0*/  IADD3 R2, -R5.reuse, 0x10, RZ ;  /* 0x0000001005027810 */ /* 0x040fe40007ffe1ff */
[----:B------:R-:W-:Y:S01]  /*e7d0*/  ISETP.NE.U32.AND P2, PT, R5, RZ, PT ;  /* 0x000000ff0500720c */ /* 0x000fe20003f45070 */
[----:B------:R-:W4:Y:S01]  /*e7e0*/  LDL R4, [R1+0xac] ;  /* 0x0000ac0001047983 */ /* 0x000f220000100800 */
[----:B------:R-:W-:Y:S02]  /*e7f0*/  LOP3.LUT R2, R2, 0xf, RZ, 0xc0, !PT ;  /* 0x0000000f02027812 */ /* 0x000fe400078ec0ff */
[----:B--2-4-:R-:W-:Y:S02]  /*e800*/  IADD3 R4, P0, R0, R4, RZ ;  /* 0x0000000400047210 */ /* 0x014fe40007f1e0ff */
[----:B---3--:R-:W-:Y:S03]  /*e810*/  ISETP.GE.AND P3, PT, R3, c[0x0][0x1d4], PT ;  /* 0x0000750003007a0c */ /* 0x008fe60003f66270 */
[----:B-1----:R-:W-:Y:S01]  /*e820*/  IMAD.X R5, R8, 0x1, R247, P0 ;  /* 0x0000000108057824 */ /* 0x002fe200000e06f7 */
[----:B------:R-:W-:Y:S04]  /*e830*/  IADD3 R2, P1, P0, R2, R0, R245 ;  /* 0x0000000002027210 */ /* 0x000fe8000783e0f5 */
[----:B------:R-:W-:Y:S05]  /*e840*/  IADD3.X R3, RZ, R8, R246, P1, P0 ;  /* 0x00000008ff037210 */ /* 0x000fea0000fe04f6 */
[----:B------:R-:W-:Y:S01]  /*e850*/  @!PT LDS RZ, [RZ] ;  /* 0x00000000fffff984 */ /* 0x000fe20000000800 */
[----:B------:R-:W-:Y:S01]  /*e860*/  @!PT LDS RZ, [RZ] ;  /* 0x00000000fffff984 */ /* 0x000fe20000000800 */
[----:B------:R-:W-:Y:S01]  /*e870*/  @!PT LDS RZ, [RZ] ;  /* 0x00000000fffff984 */ /* 0x000fe20000000800 */
[----:B------:R1:W-:Y:S04]  /*e880*/  LDGSTS.E.BYPASS.LTC128B.128 [R249+0x1800], [R4.64], !P3 ;  /* 0x0180000004f97fae */ /* 0x0003e8000d901d46 */
[----:B------:R1:W-:Y:S02]  /*e890*/  LDGSTS.E.BYPASS.LTC128B.128.ZFILL [R249+0x3800], [R2.64], P2 ;  /* 0x0380000002f97fae */ /* 0x0003e40009141d46 */
.L_x_4095:
[----:B---34-:R-:W-:Y:S05]  /*e8a0*/  BSYNC B0 ;  /* 0x0000000000007941 */ /* 0x018fea0003800000 */
.L_x_4094:
        /* <DEDUP_REMOVED lines=172> */
[----:B------:R-:W-:Y:S01]  /*f370*/  IMAD.MOV.U32 R0, RZ, RZ, c[0x0][0x2b8] ;  /* 0x0000ae00ff007624 */ /* 0x000fe200078e00ff */
[----:B------:R-:W3:Y:S01]  /*f380*/  LDL R2, [R1+0xb8] ;  /* 0x0000b80001027983 */ /* 0x000ee20000100800 */
[----:B------:R-:W-:Y:S03]  /*f390*/  MOV R133, RZ ;  /* 0x000000ff00857202 */ /* 0x000fe60000000f00 */
[----:B------:R-:W4:Y:S01]  /*f3a0*/  LDL R3, [R1+0xb0] ;  /* 0x0000b00001037983 */ /* 0x000f220000100800 */
[----:B------:R-:W-:Y:S03]  /*f3b0*/  ISETP.NE.AND P0, PT, R0, 0x1, PT ;  /* 0x000000010000780c */ /* 0x000fe60003f05270 */
[----:B------:R-:W5:Y:S04]  /*f3c0*/  LDL.64 R142, [R1+0xc0] ;  /* 0x0000c000018e7983 */ /* 0x000f680000100a00 */
[----:B--2---:R-:W2:Y:S04]  /*f3d0*/  LDL R136, [R1+0xc8] ;  /* 0x0000c80001887983 */ /* 0x004ea80000100800 */
[----:B------:R-:W1:Y:S01]  /*f3e0*/  S2R R141, SR_CTAID.Y ;  /* 0x00000000008d7919 */ /* 0x000e620000002600 */
[----:B---3--:R-:W-:Y:S05]  /*f3f0*/  IMAD R2, R250, 0x40, R2 ;  /* 0x00000040fa027824 */ /* 0x008fea00078e0202 */
[----:B----4-:R-:W-:Y:S04]  /*f400*/  IADD3 R2, R2, -0x40, R3 ;  /* 0xffffffc002027810 */ /* 0x010fe80007ffe003 */
[----:B------:R-:W-:Y:S01]  /*f410*/  MOV R0, R2 ;  /* 0x0000000200007202 */ /* 0x000fe20000000f00 */
[----:B------:R-:W-:Y:S05]  /*f420*/  @P0 IMAD.HI.U32 R3, R2, c[0x0][0x2bc], RZ ;  /* 0x0000af0002030a27 */ /* 0x000fea00078e00ff */
[----:B------:R-:W-:Y:S04]  /*f430*/  @P0 SHF.R.U32.HI R0, RZ, c[0x0][0x2c0], R3 ;  /* 0x0000b000ff000a19 */ /* 0x000fe80000011603 */
[C---:B-----5:R-:W-:Y:S01]  /*f440*/  @!P6 IADD3 R3, P0, R0.reuse, R142, RZ ;  /* 0x0000008e0003e210 */ /* 0x060fe20007f1e0ff */
[----:B------:R-:W-:Y:S02]  /*f450*/  IMAD.MOV R132, RZ, RZ, -R0 ;  /* 0x000000ffff847224 */ /* 0x000fe400078e0a00 */
[----:B-1----:R-:W-:Y:S01]  /*f460*/  IMAD.WIDE.U32 R142, R141, c[0x0][0x1e8], RZ ;  /* 0x00007a008d8e7a25 */ /* 0x002fe200078e00ff */
[----:B--2---:R-:W-:Y:S02]  /*f470*/  @!P6 LEA.HI.X.SX32 R0, R0, R136, 0x1, P0 ;  /* 0x000000880000e211 */ /* 0x004fe400000f0eff */
[----:B------:R-:W1:Y:S01]  /*f480*/  S2R R136, SR_CTAID.Y ;  /* 0x0000000000887919 */ /* 0x000e620000002600 */
[----:B------:R-:W-:Y:S01]  /*f490*/  IMAD R132, R132, c[0x0][0x2b8], R2 ;  /* 0x0000ae0084847a24 */ /* 0x000fe200078e0202 */
[C---:B------:R-:W-:Y:S04]  /*f4a0*/  @!P6 LEA R2, P0, R3.reuse, c[0x0][0x2a0], 0x2 ;  /* 0x0000a8000302ea11 */ /* 0x040fe800078010ff */
[----:B------:R-:W-:Y:S01]  /*f4b0*/  @!P6 LEA.HI.X R3, R3, c[0x0][0x2a4], R0, 0x2, P0 ;  /* 0x0000a9000303ea11 */ /* 0x000fe200000f1400 */
[----:B------:R2:W-:Y:S01]  /*f4c0*/  STL [R1+0x74], R132 ;  /* 0x0000748401007387 */ /* 0x0005e20000100800 */
[----:B------:R-:W-:Y:S03]  /*f4d0*/  SHF.R.S32.HI R0, RZ, 0x1f, R132 ;  /* 0x0000001fff007819 */ /* 0x000fe60000011484 */
[----:B------:R3:W4:Y:S02]  /*f4e0*/  @!P6 LDG.E R133, [R2.64] ;  /* 0x000000060285e981 */ /* 0x000724000c1e1900 */
[----:B------:R-:W-:Y:S04]  /*f4f0*/  IMAD R0, R0, c[0x0][0x1e0], RZ ;  /* 0x0000780000007a24 */ /* 0x000fe800078e02ff */
[----:B------:R-:W-:Y:S01]  /*f500*/  IMAD R0, R132, c[0x0][0x1e4], R0 ;  /* 0x0000790084007a24 */ /* 0x000fe200078e0200 */
[----:B-1----:R-:W-:Y:S05]  /*f510*/  SHF.R.S32.HI R136, RZ, 0x1f, R136 ;  /* 0x0000001fff887819 */ /* 0x002fea0000011488 */
[----:B------:R-:W-:Y:S04]  /*f520*/  IMAD R136, R136, c[0x0][0x1e8], RZ ;  /* 0x00007a0088887a24 */ /* 0x000fe800078e02ff */
[----:B------:R-:W-:Y:S02]  /*f530*/  IMAD R136, R141, c[0x0][0x1ec], R136 ;  /* 0x00007b008d887a24 */ /* 0x000fe400078e0288 */
[----:B---3--:R-:W-:Y:S03]  /*f540*/  IMAD.WIDE.U32 R2, R132, c[0x0][0x1e0], RZ ;  /* 0x0000780084027a25 */ /* 0x008fe600078e00ff */
[----:B------:R-:W-:Y:S01]  /*f550*/  IADD3 R136, R143, R136, RZ ;  /* 0x000000888f887210 */ /* 0x000fe20007ffe0ff */
[----:B------:R-:W-:Y:S01]  /*f560*/  IMAD.IADD R3, R3, 0x1, R0 ;  /* 0x0000000103037824 */ /* 0x000fe200078e0200 */
[----:B----4-:R-:W-:Y:S01]  /*f570*/  SHF.R.S32.HI R0, RZ, 0x1f, R133 ;  /* 0x0000001fff007819 */ /* 0x010fe20000011485 */
[----:B------:R1:W-:Y:S02]  /*f580*/  STL [R1+0x70], R133 ;  /* 0x0000708501007387 */ /* 0x0003e40000100800 */
        /* <DEDUP_REMOVED lines=9> */
.L_x_4179:
[----:B------:R-:W-:-:S05]  /*f620*/  BRA.DIV ~URZ, `(.L_x_4101) ;  /* 0x0000d4827f007947 */ /* 0x000fca000b800000 */
[----:B------:R-:W3:Y:S04]  /*f630*/  LDL R3, [R1+0x88] ;  /* 0x0000880001037983 */ /* 0x000ee80000100800 */
[----:B------:R-:W4:Y:S04]  /*f640*/  LDL R136, [R1+0xac] ;  /* 0x0000ac0001887983 */ /* 0x000f280000100800 */
[----:B------:R-:W4:Y:S02]  /*f650*/  SHFL.IDX PT, R2, R132, RZ, 0x181f ;  /* 0x00181fff84027589 */ /* 0x000f2400000e0000 */
[CC--:B----4-:R-:W-:Y:S02]  /*f660*/  IADD3 R134, P0, R2.reuse, R136.reuse, RZ ;  /* 0x0000008802867210 */ /* 0x0d0fe40007f1e0ff */
[----:B---3--:R-:W-:Y:S03]  /*f670*/  ISETP.GE.AND P1, PT, R3, c[0x0][0x1d4], PT ;  /* 0x0000750003007a0c */ /* 0x008fe60003f26270 */
[C-C-:B--2---:R-:W-:Y:S01]  /*f680*/  IMAD.X R135, R133.reuse, 0x1, R247.reuse, P0 ;  /* 0x0000000185877824 */ /* 0x144fe200000e06f7 */
[-C--:B------:R-:W-:Y:S05]  /*f690*/  IADD3 R2, P0, R2, R245.reuse, RZ ;  /* 0x000000f502027210 */ /* 0x080fea0007f1e0ff */
[--C-:B------:R-:W-:Y:S04]  /*f6a0*/  IMAD.X R3, R133, 0x1, R246.reuse, P0 ;  /* 0x0000000185037824 */ /* 0x100fe800000e06f6 */
[----:B------:R-:W-:Y:S01]  /*f6b0*/  @!PT LDS RZ, [RZ] ;  /* 0x00000000fffff984 */ /* 0x000fe20000000800 */
[----:B------:R-:W-:Y:S01]  /*f6c0*/  @!PT LDS RZ, [RZ] ;  /* 0x00000000fffff984 */ /* 0x000fe20000000800 */
[----:B------:R2:W-:Y:S04]  /*f6d0*/  LDGSTS.E.BYPASS.LTC128B.128 [R248+0x4100], [R134.64], !P1 ;  /* 0x0410000086f87fae */ /* 0x0005e8000c901d46 */
[----:B------:R3:W-:Y:S04]  /*f6e0*/  LDGSTS.E.BYPASS.LTC128B.128 [R248+0x6100], [R2.64], !P5 ;  /* 0x0610000002f87fae */ /* 0x0007e8000e901d46 */
[----:B---3--:R-:W2:Y:S04]  /*f6f0*/  SHFL.IDX PT, R2, R132, 0x1, 0x181f ;  /* 0x00381f0084027f89 */ /* 0x008ea800000e0000 */
[----:B------:R-:W3:Y:S01]  /*f700*/  SHFL.IDX PT, R3, R0, 0x1, 0x181f ;  /* 0x00381f0000037f89 */ /* 0x000ee200000e0000 */
[CC--:B--2---:R-:W-:Y:S05]  /*f710*/  IADD3 R134, P0, R2.reuse, R136.reuse, RZ ;  /* 0x0000008802867210 */ /* 0x0c4fea0007f1e0ff */
[C-C-:B---3--:R-:W-:Y:S01]  /*f720*/  IMAD.X R135, R3.reuse, 0x1, R247.reuse, P0 ;  /* 0x0000000103877824 */ /* 0x148fe200000e06f7 */
[-C--:B------:R-:W-:Y:S04]  /*f730*/  IADD3 R2, P0, R2, R245.reuse, RZ ;  /* 0x000000f502027210 */ /* 0x080fe80007f1e0ff */
[----:B------:R2:W-:Y:S01]  /*f740*/  LDGSTS.E.BYPASS.LTC128B.128 [R248+0x4900], [R134.64], !P1 ;  /* 0x0490000086f87fae */ /* 0x0005e2000c901d46 */
[----:B------:R-:W-:Y:S05]  /*f750*/  IMAD.X R3, R3, 0x1, R246, P0 ;  /* 0x0000000103037824 */ /* 0x000fea00000e06f6 */
        /* <DEDUP_REMOVED lines=13> */
.L_x_4180:
[----:B---3--:R-:W3:Y:S01]  /*f830*/  LDL R132, [R1+0x88] ;  /* 0x0000880001847983 */ /* 0x008ee20000100800 */
[C---:B------:R-:W-:Y:S02]  /*f840*/  IADD3 R2, -R133.reuse, 0x10, RZ ;  /* 0x0000001085027810 */ /* 0x040fe40007ffe1ff */
[----:B------:R-:W-:Y:S01]  /*f850*/  ISETP.NE.U32.AND P3, PT, R133, RZ, PT ;  /* 0x000000ff8500720c */ /* 0x000fe20003f65070 */
[----:B------:R-:W4:Y:S01]  /*f860*/  LDL R3, [R1+0xac] ;  /* 0x0000ac0001037983 */ /* 0x000f220000100800 */
[----:B------:R-:W-:Y:S04]  /*f870*/  LOP3.LUT R2, R2, 0xf, RZ, 0xc0, !PT ;  /* 0x0000000f02027812 */ /* 0x000fe800078ec0ff */
        /* <DEDUP_REMOVED lines=8> */
[----:B------:R1:W-:Y:S04]  /*f900*/  LDGSTS.E.BYPASS.LTC128B.128 [R248+0x5900], [R132.64], !P4 ;  /* 0x0590000084f87fae */ /* 0x0003e8000e101d46 */
[----:B------:R1:W-:Y:S02]  /*f910*/  LDGSTS.E.BYPASS.LTC128B.128.ZFILL [R248+0x7900], [R2.64], P3 ;  /* 0x0790000002f87fae */ /* 0x0003e40009941d46 */
.L_x_4099:
[----:B------:R-:W-:Y:S05]  /*f920*/  BSYNC B0 ;  /* 0x0000000000007941 */ /* 0x000fea0003800000 */
.L_x_4098:
[----:B------:R-:W3:Y:S01]  /*f930*/  LDL R136, [R1+0xa4] ;  /* 0x0000a40001887983 */ /* 0x000ee20000100800 */
[----:B------:R-:W-:Y:S03]  /*f940*/  IMAD.MOV.U32 R141, RZ, RZ, c[0x0][0x2c4] ;  /* 0x0000b100ff8d7624 */ /* 0x000fe600078e00ff */
[----:B-1----:R-:W3:Y:S02]  /*f950*/  LDL R132, [R1+0x4] ;  /* 0x0000040001847983 */ /* 0x002ee40000100800 */
[----:B------:R-:W-:Y:S02]  /*f960*/  ISETP.NE.AND P0, PT, R141, 0x1, PT ;  /* 0x000000018d00780c */ /* 0x000fe40003f05270 */
[----:B------:R-:W4:Y:S04]  /*f970*/  LDL R135, [R1+0xa0] ;  /* 0x0000a00001877983 */ /* 0x000f280000100800 */
[----:B------:R-:W4:Y:S04]  /*f980*/  LDL R133, [R1+0x9c] ;  /* 0x00009c0001857983 */ /* 0x000f280000100800 */
[----:B------:R-:W5:Y:S04]  /*f990*/  LDL R0, [R1+0x98] ;  /* 0x0000980001007983 */ /* 0x000f680000100800 */
[----:B--2---:R-:W2:Y:S04]  /*f9a0*/  LDL R134, [R1+0x94] ;  /* 0x0000940001867983 */ /* 0x004ea80000100800 */
[----:B------:R-:W2:Y:S04]  /*f9b0*/  LDL R3, [R1+0x90] ;  /* 0x0000900001037983 */ /* 0x000ea80000100800 */
[----:B------:R-:W2:Y:S04]  /*f9c0*/  LDL R2, [R1+0xa8] ;  /* 0x0000a80001027983 */ /* 0x000ea80000100800 */
[----:B------:R-:W0:Y:S01]  /*f9d0*/  LDGDEPBAR ;  /* 0x00000000000079af */ /* 0x000e220000000000 */
[----:B---3--:R-:W-:Y:S04]  /*f9e0*/  LEA R132, R132, R136, 0x7 ;  /* 0x0000008884847211 */ /* 0x008fe800078e38ff */
[----:B----4-:R-:W-:Y:S02]  /*f9f0*/  IADD3 R132, R133, R132, R135 ;  /* 0x0000008485847210 */ /* 0x010fe40007ffe087 */
[----:B------:R-:W-:Y:S03]  /*fa00*/  MOV R133, 0xffffffc0 ;  /* 0xffffffc000857802 */ /* 0x000fe60000000f00 */
[----:B-----5:R-:W-:Y:S02]  /*fa10*/  IMAD.IADD R132, R0, 0x1, R132 ;  /* 0x0000000100847824 */ /* 0x020fe400078e0284 */
[----:B------:R-:W-:Y:S02]  /*fa20*/  IMAD R133, R250, R133, 0x1 ;  /* 0x00000001fa857424 */ /* 0x000fe400078e0285 */
[----:B------:R-:W-:Y:S03]  /*fa30*/  @P0 IMAD.HI.U32 R0, R132, c[0x0][0x2c8], RZ ;  /* 0x0000b20084000a27 */ /* 0x000fe600078e00ff */
[----:B--2---:R-:W-:Y:S02]  /*fa40*/  IADD3 R133, R3, R133, -R134 ;  /* 0x0000008503857210 */ /* 0x004fe40007ffe886 */
[----:B------:R-:W-:Y:S03]  /*fa50*/  @P0 SHF.R.U32.HI R132, RZ, c[0x0][0x2cc], R0 ;  /* 0x0000b300ff840a19 */ /* 0x000fe60000011600 */
[----:B------:R-:W-:Y:S01]  /*fa60*/  IMAD.IADD R133, R133, 0x1, -R2 ;  /* 0x0000000185857824 */ /* 0x000fe200078e0a02 */
[----:B------:R-:W-:-:S05]  /*fa70*/  BRA.DIV ~URZ, `(.L_x_4102) ;  /* 0x0000d5727f007947 */ /* 0x000fca000b800000 */
[----:B------:R1:W2:Y:S02]  /*fa80*/  SHFL.IDX PT, R0, R132, RZ, 0x1c1f ;  /* 0x001c1fff84007589 */ /* 0x0002a400000e0000 */
.L_x_4181:
[----:B--2---:R-:W-:Y:S05]  /*fa90*/  IMAD.IADD R0, R133, 0x1, R0 ;  /* 0x0000000185007824 */ /* 0x004fea00078e0200 */
[C---:B------:R-:W-:Y:S02]  /*faa0*/  ISETP.GT.AND P0, PT, R0.reuse, RZ, PT ;  /* 0x000000ff0000720c */ /* 0x040fe40003f04270 */
[----:B------:R-:W-:Y:S02]  /*fab0*/  ISETP.GT.AND P1, PT, R0, 0x1, PT ;  /* 0x000000010000780c */ /* 0x000fe40003f24270 */
[----:B------:R-:W-:Y:S02]  /*fac0*/  FSEL R141, R4, -INF , P0 ;  /* 0xff800000048d7808 */ /* 0x000fe40000000000 */
[C---:B------:R-:W-:Y:S02]  /*fad0*/  ISETP.GT.AND P0, PT, R0.reuse, 0x9, PT ;  /* 0x000000090000780c */ /* 0x040fe40003f04270 */
[C---:B------:R-:W-:Y:S02]  /*fae0*/  ISETP.GT.AND P2, PT, R0.reuse, 0x8, PT ;  /* 0x000000080000780c */ /* 0x040fe40003f44270 */
        /* <DEDUP_REMOVED lines=31> */
[----:B------:R-:W-:Y:S01]  /*fce0*/  FMNMX.FTZ R136, R5, R136, !PT ;  /* 0x0000008805887209 */ /* 0x000fe20007810000 */
[----:B------:R-:W3:Y:S03]  /*fcf0*/  SHFL.IDX PT, R0, R132, 0x2, 0x1c1f ;  /* 0x005c1f0084007f89 */ /* 0x000ee600000e0000 */
        /* <DEDUP_REMOVED lines=9> */
[C---:B--2---:R-:W-:Y:S02]  /*fd90*/  IMAD.IADD R2, R133.reuse, 0x1, R2 ;  /* 0x0000000185027824 */ /* 0x044fe400078e0202 */
[----:B---3--:R-:W-:Y:S01]  /*fda0*/  IMAD.IADD R0, R133, 0x1, R0 ;  /* 0x0000000185007824 */ /* 0x008fe200078e0200 */
[----:B------:R-:W-:Y:S01]  /*fdb0*/  FMNMX.FTZ R136, R49, R136, !PT ;  /* 0x0000008831887209 */ /* 0x000fe20007810000 */
[----:B-1----:R-:W-:Y:S01]  /*fdc0*/  IMAD.IADD R133, R133, 0x1, R132 ;  /* 0x0000000185857824 */ /* 0x002fe200078e0284 */
[C---:B------:R-:W-:Y:S02]  /*fdd0*/  ISETP.GT.AND P0, PT, R2.reuse, RZ, PT ;  /* 0x000000ff0200720c */ /* 0x040fe40003f04270 */
[----:B------:R-:W-:Y:S02]  /*fde0*/  ISETP.GT.AND P1, PT, R2, 0x1, PT ;  /* 0x000000010200780c */ /* 0x000fe40003f24270 */
[----:B------:R-:W-:Y:S02]  /*fdf0*/  FSEL R6, R6, -INF , P0 ;  /* 0xff80000006067808 */ /* 0x000fe40000000000 */
[C---:B------:R-:W-:Y:S02]  /*fe00*/  ISETP.GT.AND P0, PT, R2.reuse, 0x9, PT ;  /* 0x000000090200780c */ /* 0x040fe40003f04270 */
[----:B------:R-:W-:Y:S02]  /*fe10*/  FSEL R17, R7, -INF , P1 ;  /* 0xff80000007117808 */ /* 0x000fe40000800000 */
[C---:B------:R-:W-:Y:S02]  /*fe20*/  ISETP.GT.AND P1, PT, R2.reuse, 0x10, PT ;  /* 0x000000100200780c */ /* 0x040fe40003f24270 */
[----:B------:R-:W-:Y:S02]  /*fe30*/  FSEL R19, R19, -INF , P0 ;  /* 0xff80000013137808 */ /* 0x000fe40000000000 */
        /* <DEDUP_REMOVED lines=22> */
[----:B------:R-:W-:Y:S02]  /*ffa0*/  ISETP.GT.AND P2, PT, R0, 0x1, PT ;  /* 0x000000010000780c */ /* 0x000fe40003f44270 */
[C---:B------:R-:W-:Y:S02]  /*ffb0*/  ISETP.GT.AND P1, PT, R133.reuse, RZ, PT ;  /* 0x000000ff8500720c */ /* 0x040fe40003f24270 */
[----:B------:R-:W-:Y:S02]  /*ffc0*/  ISETP.GT.AND P0, PT, R133, 0x1, PT ;  /* 0x000000018500780c */ /* 0x000fe40003f04270 */
[----:B------:R-:W-:Y:S02]  /*ffd0*/  FSEL R50, R50, -INF , P3 ;  /* 0xff80000032327808 */ /* 0x000fe40001800000 */
[----:B------:R-:W-:Y:S02]  /*ffe0*/  ISETP.GT.AND P3, PT, R0, RZ, PT ;  /* 0x000000ff0000720c */ /* 0x000fe40003f64270 */
[----:B------:R-:W-:Y:S02]  /*fff0*/  FSEL R9, R9, -INF , P2 ;  /* 0xff80000009097808 */ /* 0x000fe40001000000 */
[----:B------:R-:W-:Y:S02]  /*10000*/  FSEL R10, R10, -INF , P1 ;  /* 0xff8000000a0a7808 */ /* 0x000fe40000800000 */
[----:B------:R-:W-:Y:S02]  /*10010*/  FSEL R11, R11, -INF , P0 ;  /* 0xff8000000b0b7808 */ /* 0x000fe40000000000 */
[----:B------:R-:W-:Y:S02]  /*10020*/  ISETP.GT.AND P2, PT, R0, 0x9, PT ;  /* 0x000000090000780c */ /* 0x000fe40003f44270 */
[C---:B------:R-:W-:Y:S02]  /*10030*/  ISETP.GT.AND P1, PT, R133.reuse, 0x8, PT ;  /* 0x000000088500780c */ /* 0x040fe40003f24270 */
[----:B------:R-:W-:Y:S02]  /*10040*/  ISETP.GT.AND P0, PT, R133, 0x9, PT ;  /* 0x000000098500780c */ /* 0x000fe40003f04270 */
[----:B------:R-:W-:Y:S02]  /*10050*/  FSEL R16, R8, -INF , P3 ;  /* 0xff80000008107808 */ /* 0x000fe40001800000 */
[----:B------:R-:W-:Y:S02]  /*10060*/  ISETP.GT.AND P3, PT, R0, 0x8, PT ;  /* 0x000000080000780c */ /* 0x000fe40003f64270 */
        /* <DEDUP_REMOVED lines=25> */
[----:B------:R-:W-:Y:S02]  /*10200*/  FMNMX.FTZ R136, R64, R136, !PT ;  /* 0x0000008840887209 */ /* 0x000fe40007810000 */
        /* <DEDUP_REMOVED lines=11> */
[----:B------:R-:W-:Y:S02]  /*102c0*/  FSEL R66, R66, -INF , P4 ;  /* 0xff80000042427808 */ /* 0x000fe40002000000 */
[----:B------:R-:W-:Y:S02]  /*102d0*/  FSEL R40, R40, -INF , P3 ;  /* 0xff80000028287808 */ /* 0x000fe40001800000 */
[C---:B------:R-:W-:Y:S02]  /*102e0*/  ISETP.GT.AND P3, PT, R0.reuse, 0x28, PT ;  /* 0x000000280000780c */ /* 0x040fe40003f64270 */
[----:B------:R-:W-:Y:S02]  /*102f0*/  FSEL R45, R45, -INF , P2 ;  /* 0xff8000002d2d7808 */ /* 0x000fe40001000000 */
[----:B------:R-:W-:Y:S02]  /*10300*/  ISETP.GT.AND P2, PT, R0, 0x30, PT ;  /* 0x000000300000780c */ /* 0x000fe40003f44270 */
[----:B------:R-:W-:Y:S02]  /*10310*/  FSEL R46, R46, -INF , P1 ;  /* 0xff8000002e2e7808 */ /* 0x000fe40000800000 */
[----:B------:R-:W-:Y:S02]  /*10320*/  FSEL R47, R47, -INF , P0 ;  /* 0xff8000002f2f7808 */ /* 0x000fe40000000000 */
        /* <DEDUP_REMOVED lines=32> */
[----:B------:R-:W-:Y:S02]  /*10530*/  FSEL R56, R56, -INF , P2 ;  /* 0xff80000038387808 */ /* 0x000fe40001000000 */
[----:B-1----:R-:W-:Y:S02]  /*10540*/  FMNMX.FTZ R136, R136, R0, !PT ;  /* 0x0000000088887209 */ /* 0x002fe40007810000 */
[----:B------:R-:W-:Y:S01]  /*10550*/  FMNMX.FTZ R134, R45, R134, !PT ;  /* 0x000000862d867209 */ /* 0x000fe20007810000 */
[----:B------:R-:W1:Y:S01]  /*10560*/  SHFL.BFLY PT, R0, R135, 0x2, 0x1f ;  /* 0x0c401f0087007f89 */ /* 0x000e6200000e0000 */
[----:B------:R-:W-:Y:S02]  /*10570*/  FSEL R57, R57, -INF , P1 ;  /* 0xff80000039397808 */ /* 0x000fe40000800000 */
        /* <DEDUP_REMOVED lines=11> */
[----:B-1----:R-:W-:Y:S02]  /*10630*/  FMNMX.FTZ R135, R135, R0, !PT ;  /* 0x0000000087877209 */ /* 0x002fe40007810000 */
[----:B------:R-:W-:Y:S02]  /*10640*/  ISETP.GT.AND P0, PT, R133, 0x39, PT ;  /* 0x000000398500780c */ /* 0x000fe40003f04270 */
[----:B------:R-:W-:Y:S01]  /*10650*/  FSEL R62, R62, -INF , P1 ;  /* 0xff8000003e3e7808 */ /* 0x000fe20000800000 */
[----:B------:R-:W1:Y:S01]  /*10660*/  SHFL.BFLY PT, R0, R135, 0x1, 0x1f ;  /* 0x0c201f0087007f89 */ /* 0x000e6200000e0000 */
[----:B------:R-:W-:Y:S02]  /*10670*/  FSEL R63, R63, -INF , P0 ;  /* 0xff8000003f3f7808 */ /* 0x000fe40000000000 */
[----:B-1----:R-:W-:Y:S05]  /*10680*/  FMNMX.FTZ R135, R135, R0, !PT ;  /* 0x0000000087877209 */ /* 0x002fea0007810000 */
        /* <DEDUP_REMOVED lines=23> */
.L_x_4182:
        /* <DEDUP_REMOVED lines=12> */
[--C-:B-1----:R-:W-:Y:S02]  /*108c0*/  FFMA.FTZ R4, R143, c[0x0][0x2d0], -R2.reuse ;  /* 0x0000b4008f047a23 */ /* 0x102fe40000010802 */
        /* <DEDUP_REMOVED lines=8> */
[----:B------:R-:W-:Y:S01]  /*10950*/  MOV R48, R212 ;  /* 0x000000d400307202 */ /* 0x000fe20000000f00 */
        /* <DEDUP_REMOVED lines=8> */
[----:B------:R-:W-:Y:S02]  /*109e0*/  FFMA.FTZ R141, R53, c[0x0][0x2d0], -R2 ;  /* 0x0000b400358d7a23 */ /* 0x000fe40000010802 */
[----:B------:R-:W-:Y:S01]  /*109f0*/  FMUL.FTZ R2, R135, c[0x0][0x2d0] ;  /* 0x0000b40087027a20 */ /* 0x000fe20000410000 */
[----:B------:R-:W-:Y:S04]  /*10a00*/  MUFU.EX2 R8, R8 ;  /* 0x0000000800087308 */ /* 0x000fe80000000800 */
[----:B------:R-:W-:Y:S05]  /*10a10*/  FSEL R2, R2, RZ, P0 ;  /* 0x000000ff02027208 */ /* 0x000fea0000000000 */
[--C-:B------:R-:W-:Y:S01]  /*10a20*/  FFMA.FTZ R36, R19, c[0x0][0x2d0], -R2.reuse ;  /* 0x0000b40013247a23 */ /* 0x100fe20000010802 */
[----:B------:R-:W-:Y:S01]  /*10a30*/  MUFU.EX2 R137, R137 ;  /* 0x0000008900897308 */ /* 0x000fe20000000800 */
[--C-:B------:R-:W-:Y:S02]  /*10a40*/  FFMA.FTZ R37, R50, c[0x0][0x2d0], -R2.reuse ;  /* 0x0000b40032257a23 */ /* 0x100fe40000010802 */
        /* <DEDUP_REMOVED lines=11> */
[--C-:B------:R-:W-:Y:S02]  /*10b00*/  FFMA.FTZ R222, R34, c[0x0][0x2d0], -R2.reuse ;  /* 0x0000b40022de7a23 */ /* 0x100fe40000010802 */
        /* <DEDUP_REMOVED lines=18> */
[----:B---3--:R-:W-:Y:S02]  /*10c30*/  FFMA.FTZ R0, R132, R7, R3 ;  /* 0x0000000784007223 */ /* 0x008fe40000010003 */
[----:B------:R-:W-:Y:S02]  /*10c40*/  FFMA.FTZ R3, R6, c[0x0][0x2d0], -R2 ;  /* 0x0000b40006037a23 */ /* 0x000fe40000010802 */
[----:B------:R-:W-:Y:S01]  /*10c50*/  FADD.FTZ R7, R4, R0 ;  /* 0x0000000004077221 */ /* 0x000fe20000010000 */
[----:B------:R-:W-:Y:S01]  /*10c60*/  FSEL R0, R135, RZ, P0 ;  /* 0x000000ff87007208 */ /* 0x000fe20000000000 */
[--C-:B------:R-:W-:Y:S01]  /*10c70*/  FFMA.FTZ R4, R17, c[0x0][0x2d0], -R2.reuse ;  /* 0x0000b40011047a23 */ /* 0x100fe20000010802 */
[----:B------:R-:W-:Y:S01]  /*10c80*/  MUFU.EX2 R209, R3 ;  /* 0x0000000300d17308 */ /* 0x000fe20000000800 */
[----:B------:R-:W-:Y:S01]  /*10c90*/  FSETP.NEU.FTZ.AND P0, PT, R134, -INF , PT ;  /* 0xff8000008600780b */ /* 0x000fe20003f1d000 */
[----:B------:R-:W-:Y:S02]  /*10ca0*/  FFMA.FTZ R6, R18, c[0x0][0x2d0], -R2 ;  /* 0x0000b40012067a23 */ /* 0x000fe40000010802 */
[----:B------:R-:W-:Y:S01]  /*10cb0*/  FADD.FTZ R0, -R0, R138 ;  /* 0x0000008a00007221 */ /* 0x000fe20000010100 */
[----:B------:R-:W-:Y:S01]  /*10cc0*/  MOV R138, R214 ;  /* 0x000000d6008a7202 */ /* 0x000fe20000000f00 */
[----:B------:R-:W-:Y:S02]  /*10cd0*/  FMUL.FTZ R2, R134, c[0x0][0x2d0] ;  /* 0x0000b40086027a20 */ /* 0x000fe40000410000 */
[----:B------:R-:W-:Y:S02]  /*10ce0*/  FMUL.FTZ R0, R0, c[0x0][0x2d0] ;  /* 0x0000b40000007a20 */ /* 0x000fe40000410000 */
[----:B------:R-:W-:Y:S01]  /*10cf0*/  MUFU.EX2 R4, R4 ;  /* 0x0000000400047308 */ /* 0x000fe20000000800 */
[----:B------:R-:W-:Y:S05]  /*10d00*/  FSEL R2, R2, RZ, P0 ;  /* 0x000000ff02027208 */ /* 0x000fea0000000000 */
        /* <DEDUP_REMOVED lines=17> */
[C---:B--2---:R-:W-:Y:S01]  /*10e20*/  FFMA.FTZ R0, R3.reuse, R215, R209 ;  /* 0x000000d703007223 */ /* 0x044fe200000100d1 */
[C---:B------:R-:W-:Y:S01]  /*10e30*/  F2FP.PACK_AB R209, R4.reuse, R209 ;  /* 0x000000d104d1723e */ /* 0x040fe200000000ff */
[----:B------:R-:W-:Y:S02]  /*10e40*/  FMUL.FTZ R70, R3, R70 ;  /* 0x0000004603467220 */ /* 0x000fe40000410000 */
[----:B------:R-:W-:Y:S01]  /*10e50*/  FADD.FTZ R33, R4, R0 ;  /* 0x0000000004217221 */ /* 0x000fe20000010000 */
[----:B------:R-:W-:Y:S01]  /*10e60*/  FSEL R0, R134, RZ, P0 ;  /* 0x000000ff86007208 */ /* 0x000fe20000000000 */
[--C-:B------:R-:W-:Y:S01]  /*10e70*/  FFMA.FTZ R4, R16, c[0x0][0x2d0], -R2.reuse ;  /* 0x0000b40010047a23 */ /* 0x100fe20000010802 */
[----:B------:R-:W-:Y:S01]  /*10e80*/  FSETP.NEU.FTZ.AND P0, PT, R133, -INF , PT ;  /* 0xff8000008500780b */ /* 0x000fe20003f1d000 */
[C---:B------:R-:W-:Y:S01]  /*10e90*/  FMUL.FTZ R71, R3.reuse, R71 ;  /* 0x0000004703477220 */ /* 0x040fe20000410000 */
[----:B------:R-:W-:Y:S01]  /*10ea0*/  MUFU.EX2 R231, R231 ;  /* 0x000000e700e77308 */ /* 0x000fe20000000800 */
[----:B------:R-:W-:Y:S01]  /*10eb0*/  FADD.FTZ R0, -R0, R139 ;  /* 0x0000008b00007221 */ /* 0x000fe20000010100 */
[----:B------:R-:W-:Y:S01]  /*10ec0*/  MOV R139, R52 ;  /* 0x00000034008b7202 */ /* 0x000fe20000000f00 */
[C---:B------:R-:W-:Y:S01]  /*10ed0*/  FMUL.FTZ R82, R3.reuse, R82 ;  /* 0x0000005203527220 */ /* 0x040fe20000410000 */
[----:B------:R-:W-:Y:S01]  /*10ee0*/  MOV R52, R210 ;  /* 0x000000d200347202 */ /* 0x000fe20000000f00 */
[----:B------:R-:W-:Y:S02]  /*10ef0*/  FMUL.FTZ R0, R0, c[0x0][0x2d0] ;  /* 0x0000b40000007a20 */ /* 0x000fe40000410000 */
[C---:B------:R-:W-:Y:S02]  /*10f00*/  FMUL.FTZ R83, R3.reuse, R83 ;  /* 0x0000005303537220 */ /* 0x040fe40000410000 */
[C---:B------:R-:W-:Y:S01]  /*10f10*/  FMUL.FTZ R86, R3.reuse, R86 ;  /* 0x0000005603567220 */ /* 0x040fe20000410000 */
[----:B------:R1:W2:Y:S01]  /*10f20*/  MUFU.EX2 R210, R5 ;  /* 0x0000000500d27308 */ /* 0x0002a20000000800 */
        /* <DEDUP_REMOVED lines=13> */
[----:B-1----:R-:W-:Y:S01]  /*11000*/  FFMA.FTZ R5, R9, c[0x0][0x2d0], -R2 ;  /* 0x0000b40009057a23 */ /* 0x002fe20000010802 */
[C---:B------:R-:W-:Y:S01]  /*11010*/  FSEL R2, R133.reuse, RZ, P0 ;  /* 0x000000ff85027208 */ /* 0x040fe20000000000 */
[----:B------:R-:W5:Y:S05]  /*11020*/  LDL.LU R9, [R1+0x80] ;  /* 0x0000800001097983 */ /* 0x000f6a0000300800 */
[----:B------:R2:W-:Y:S01]  /*11030*/  MUFU.EX2 R20, R5 ;  /* 0x0000000500147308 */ /* 0x0005e20000000800 */
[----:B------:R-:W-:Y:S02]  /*11040*/  FADD.FTZ R2, -R2, R140 ;  /* 0x0000008c02027221 */ /* 0x000fe40000010100 */
[----:B---3--:R-:W-:Y:S02]  /*11050*/  FMUL.FTZ R4, R133, c[0x0][0x2d0] ;  /* 0x0000b40085047a20 */ /* 0x008fe40000410000 */
[----:B------:R-:W-:Y:S03]  /*11060*/  FMUL.FTZ R2, R2, c[0x0][0x2d0] ;  /* 0x0000b40002027a20 */ /* 0x000fe60000410000 */
[----:B------:R-:W-:Y:S02]  /*11070*/  FSEL R4, R4, RZ, P0 ;  /* 0x000000ff04047208 */ /* 0x000fe40000000000 */
[----:B------:R-:W-:Y:S03]  /*11080*/  MUFU.EX2 R252, R252 ;  /* 0x000000fc00fc7308 */ /* 0x000fe60000000800 */
[--C-:B------:R-:W-:Y:S02]  /*11090*/  FFMA.FTZ R23, R59, c[0x0][0x2d0], -R4.reuse ;  /* 0x0000b4003b177a23 */ /* 0x100fe40000010804 */
[--C-:B------:R-:W-:Y:S02]  /*110a0*/  FFMA.FTZ R22, R62, c[0x0][0x2d0], -R4.reuse ;  /* 0x0000b4003e167a23 */ /* 0x100fe40000010804 */
[--C-:B------:R-:W-:Y:S03]  /*110b0*/  FFMA.FTZ R140, R58, c[0x0][0x2d0], -R4.reuse ;  /* 0x0000b4003a8c7a23 */ /* 0x100fe60000010804 */
[----:B------:R-:W1:Y:S01]  /*110c0*/  MUFU.EX2 R2, R2 ;  /* 0x0000000200027308 */ /* 0x000e620000000800 */
[--C-:B------:R-:W-:Y:S02]  /*110d0*/  FFMA.FTZ R214, R30, c[0x0][0x2d0], -R4.reuse ;  /* 0x0000b4001ed67a23 */ /* 0x100fe40000010804 */
[--C-:B------:R-:W-:Y:S02]  /*110e0*/  FFMA.FTZ R213, R31, c[0x0][0x2d0], -R4.reuse ;  /* 0x0000b4001fd57a23 */ /* 0x100fe40000010804 */
[----:B--2---:R-:W-:Y:S01]  /*110f0*/  FADD.FTZ R5, R210, R7 ;  /* 0x00000007d2057221 */ /* 0x004fe20000010000 */
[----:B------:R-:W-:Y:S01]  /*11100*/  MOV R7, R141 ;  /* 0x0000008d00077202 */ /* 0x000fe20000000f00 */
[--C-:B------:R-:W-:Y:S01]  /*11110*/  FFMA.FTZ R38, R46, c[0x0][0x2d0], -R4.reuse ;  /* 0x0000b4002e267a23 */ /* 0x100fe20000010804 */
[C---:B------:R-:W-:Y:S01]  /*11120*/  F2FP.PACK_AB R210, R8.reuse, R210 ;  /* 0x000000d208d2723e */ /* 0x040fe200000000ff */
[----:B------:R-:W-:Y:S02]  /*11130*/  FADD.FTZ R212, R8, R5 ;  /* 0x0000000508d47221 */ /* 0x000fe40000010000 */
[----:B------:R-:W2:Y:S01]  /*11140*/  LDL.LU R5, [R1+0x84] ;  /* 0x0000840001057983 */ /* 0x000ea20000300800 */
        /* <DEDUP_REMOVED lines=9> */
[--C-:B------:R-:W-:Y:S02]  /*111e0*/  FFMA.FTZ R251, R43, c[0x0][0x2d0], -R4.reuse ;  /* 0x0000b4002bfb7a23 */ /* 0x100fe40000010804 */
[----:B------:R-:W-:Y:S01]  /*111f0*/  FFMA.FTZ R67, R63, c[0x0][0x2d0], -R4 ;  /* 0x0000b4003f437a23 */ /* 0x000fe20000010804 */
[----:B------:R-:W-:Y:S01]  /*11200*/  MUFU.EX2 R215, R215 ;  /* 0x000000d700d77308 */ /* 0x000fe20000000800 */
[C---:B----4-:R-:W-:Y:S01]  /*11210*/  FMUL.FTZ R12, R0.reuse, R200 ;  /* 0x000000c8000c7220 */ /* 0x050fe20000410000 */
[----:B------:R-:W-:Y:S01]  /*11220*/  MOV R200, R23 ;  /* 0x0000001700c87202 */ /* 0x000fe20000000f00 */
[----:B------:R-:W-:Y:S01]  /*11230*/  FMUL.FTZ R29, R0, R193 ;  /* 0x000000c1001d7220 */ /* 0x000fe20000410000 */
[----:B------:R-:W-:Y:S01]  /*11240*/  MOV R193, R140 ;  /* 0x0000008c00c17202 */ /* 0x000fe20000000f00 */
[----:B-1----:R-:W-:Y:S01]  /*11250*/  FMUL.FTZ R42, R2, R158 ;  /* 0x0000009e022a7220 */ /* 0x002fe20000410000 */
[----:B------:R-:W-:Y:S01]  /*11260*/  F2FP.PACK_AB R140, R20, R21 ;  /* 0x00000015148c723e */ /* 0x000fe200000000ff */
[----:B------:R-:W-:Y:S02]  /*11270*/  FMUL.FTZ R62, R2, R162 ;  /* 0x000000a2023e7220 */ /* 0x000fe40000410000 */
[----:B------:R-:W-:Y:S01]  /*11280*/  FMUL.FTZ R25, R0, R173 ;  /* 0x000000ad00197220 */ /* 0x000fe20000410000 */
[----:B------:R-:W1:Y:S01]  /*11290*/  MUFU.EX2 R162, R36 ;  /* 0x0000002400a27308 */ /* 0x000e620000000800 */
[----:B------:R-:W-:Y:S02]  /*112a0*/  FMUL.FTZ R43, R2, R159 ;  /* 0x0000009f022b7220 */ /* 0x000fe40000410000 */
        /* <DEDUP_REMOVED lines=9> */
[----:B------:R-:W-:Y:S01]  /*11340*/  FMUL.FTZ R41, R0, R157 ;  /* 0x0000009d00297220 */ /* 0x000fe20000410000 */
[----:B------:R-:W-:Y:S01]  /*11350*/  MOV R139, R49 ;  /* 0x00000031008b7202 */ /* 0x000fe20000000f00 */
[----:B------:R-:W-:Y:S01]  /*11360*/  FADD.FTZ R157, R6, R33 ;  /* 0x00000021069d7221 */ /* 0x000fe20000010000 */
[----:B------:R-:W-:Y:S01]  /*11370*/  MOV R49, R211 ;  /* 0x000000d300317202 */ /* 0x000fe20000000f00 */
[C---:B------:R-:W-:Y:S01]  /*11380*/  FMUL.FTZ R7, R3.reuse, R207 ;  /* 0x000000cf03077220 */ /* 0x040fe20000410000 */
[----:B------:R4:W-:Y:S01]  /*11390*/  MUFU.EX2 R173, R19 ;  /* 0x0000001300ad7308 */ /* 0x0009e20000000800 */
[C---:B---3--:R-:W-:Y:S01]  /*113a0*/  FMUL.FTZ R10, R2.reuse, R190 ;  /* 0x000000be020a7220 */ /* 0x048fe20000410000 */
        /* <DEDUP_REMOVED lines=10> */
[----:B------:R-:W-:Y:S01]  /*11450*/  FMUL.FTZ R14, R2, R202 ;  /* 0x000000ca020e7220 */ /* 0x000fe20000410000 */
[----:B------:R-:W-:Y:S01]  /*11460*/  MOV R203, R54 ;  /* 0x0000003600cb7202 */ /* 0x000fe20000000f00 */
[C---:B----4-:R-:W-:Y:S01]  /*11470*/  FMUL.FTZ R18, R3.reuse, R182 ;  /* 0x000000b603127220 */ /* 0x050fe20000410000 */
[----:B------:R-:W-:Y:S01]  /*11480*/  MOV R182, R38 ;  /* 0x0000002600b67202 */ /* 0x000fe20000000f00 */
[----:B------:R-:W-:Y:S01]  /*11490*/  FMUL.FTZ R24, R0, R172 ;  /* 0x000000ac00187220 */ /* 0x000fe20000410000 */
[----:B------:R-:W-:Y:S01]  /*114a0*/  MOV R191, R34 ;  /* 0x0000002200bf7202 */ /* 0x000fe20000000f00 */
[C---:B------:R-:W-:Y:S01]  /*114b0*/  FMUL.FTZ R26, R2.reuse, R174 ;  /* 0x000000ae021a7220 */ /* 0x040fe20000410000 */
[----:B------:R-:W-:Y:S01]  /*114c0*/  MOV R202, R50 ;  /* 0x0000003200ca7202 */ /* 0x000fe20000000f00 */
[----:B------:R3:W-:Y:S01]  /*114d0*/  MUFU.EX2 R161, R32 ;  /* 0x0000002000a17308 */ /* 0x0007e20000000800 */
[----:B------:R-:W-:Y:S01]  /*114e0*/  FMUL.FTZ R27, R2, R175 ;  /* 0x000000af021b7220 */ /* 0x000fe20000410000 */
[----:B------:R-:W-:Y:S01]  /*114f0*/  MOV R207, R138 ;  /* 0x0000008a00cf7202 */ /* 0x000fe20000000f00 */
[----:B------:R-:W-:Y:S01]  /*11500*/  FMUL.FTZ R28, R0, R192 ;  /* 0x000000c0001c7220 */ /* 0x000fe20000410000 */
[----:B------:R-:W-:Y:S01]  /*11510*/  MOV R192, R200 ;  /* 0x000000c800c07202 */ /* 0x000fe20000000f00 */
[C---:B------:R-:W-:Y:S01]  /*11520*/  FMUL.FTZ R19, R3.reuse, R183 ;  /* 0x000000b703137220 */ /* 0x040fe20000410000 */
[----:B------:R-:W-:Y:S01]  /*11530*/  MOV R183, R37 ;  /* 0x0000002500b77202 */ /* 0x000fe20000000f00 */
[----:B------:R-:W-:Y:S01]  /*11540*/  FMUL.FTZ R31, R2, R195 ;  /* 0x000000c3021f7220 */ /* 0x000fe20000410000 */
[----:B------:R-:W-:Y:S01]  /*11550*/  LDSM.16.MT88.4 R36, [R234+0x100] ;  /* 0x00010000ea24783b */ /* 0x000fe20000004200 */
[C---:B------:R-:W-:Y:S01]  /*11560*/  FMUL.FTZ R34, R3.reuse, R166 ;  /* 0x000000a603227220 */ /* 0x040fe20000410000 */
[----:B------:R-:W4:Y:S01]  /*11570*/  MUFU.EX2 R160, R17 ;  /* 0x0000001100a07308 */ /* 0x000f220000000800 */
[----:B------:R-:W-:Y:S01]  /*11580*/  FMUL.FTZ R35, R3, R167 ;  /* 0x000000a703237220 */ /* 0x000fe20000410000 */
[----:B------:R-:W-:Y:S01]  /*11590*/  MOV R200, R67 ;  /* 0x0000004300c87202 */ /* 0x000fe20000000f00 */
[C---:B------:R-:W-:Y:S01]  /*115a0*/  FMUL.FTZ R33, R132.reuse, R165 ;  /* 0x000000a584217220 */ /* 0x040fe20000410000 */
[----:B------:R-:W-:Y:S01]  /*115b0*/  MOV R165, R48 ;  /* 0x0000003000a57202 */ /* 0x000fe20000000f00 */
[----:B-1----:R-:W-:Y:S01]  /*115c0*/  FMUL.FTZ R16, R132, R180 ;  /* 0x000000b484107220 */ /* 0x002fe20000410000 */
[----:B------:R-:W-:Y:S01]  /*115d0*/  MOV R180, R201 ;  /* 0x000000c900b47202 */ /* 0x000fe20000000f00 */
[C---:B------:R-:W-:Y:S01]  /*115e0*/  FMUL.FTZ R56, R0.reuse, R148 ;  /* 0x0000009400387220 */ /* 0x040fe20000410000 */
[----:B------:R-:W-:Y:S01]  /*115f0*/  MOV R195, R66 ;  /* 0x0000004200c37202 */ /* 0x000fe20000000f00 */
[----:B------:R-:W-:Y:S01]  /*11600*/  FMUL.FTZ R57, R0, R149 ;  /* 0x0000009500397220 */ /* 0x000fe20000410000 */
[----:B------:R-:W-:Y:S01]  /*11610*/  MUFU.EX2 R138, R225 ;  /* 0x000000e1008a7308 */ /* 0x000fe20000000800 */
[C---:B------:R-:W-:Y:S02]  /*11620*/  FMUL.FTZ R58, R2.reuse, R150 ;  /* 0x00000096023a7220 */ /* 0x040fe40000410000 */
[----:B------:R-:W-:Y:S02]  /*11630*/  FMUL.FTZ R59, R2, R151 ;  /* 0x00000097023b7220 */ /* 0x000fe40000410000 */
[----:B---3--:R-:W-:Y:S01]  /*11640*/  FMUL.FTZ R32, R132, R164 ;  /* 0x000000a484207220 */ /* 0x008fe20000410000 */
[----:B------:R-:W-:Y:S01]  /*11650*/  LDSM.16.MT88.4 R148, [R235+0x100] ;  /* 0x00010000eb94783b */ /* 0x000fe20000004200 */
[C---:B------:R-:W-:Y:S01]  /*11660*/  FMUL.FTZ R44, R0.reuse, R176 ;  /* 0x000000b0002c7220 */ /* 0x040fe20000410000 */
[----:B------:R-:W-:Y:S01]  /*11670*/  MOV R164, R49 ;  /* 0x0000003100a47202 */ /* 0x000fe20000000f00 */
[----:B------:R-:W-:Y:S01]  /*11680*/  FMUL.FTZ R45, R0, R177 ;  /* 0x000000b1002d7220 */ /* 0x000fe20000410000 */
[----:B------:R-:W-:Y:S01]  /*11690*/  MUFU.EX2 R172, R223 ;  /* 0x000000df00ac7308 */ /* 0x000fe20000000800 */
[C---:B------:R-:W-:Y:S02]  /*116a0*/  FMUL.FTZ R46, R2.reuse, R178 ;  /* 0x000000b2022e7220 */ /* 0x040fe40000410000 */
[----:B------:R-:W-:Y:S01]  /*116b0*/  FMUL.FTZ R47, R2, R179 ;  /* 0x000000b3022f7220 */ /* 0x000fe20000410000 */
[----:B----4-:R-:W-:Y:S01]  /*116c0*/  F2FP.PACK_AB R143, R163, R160 ;  /* 0x000000a0a38f723e */ /* 0x010fe200000000ff */
[C---:B------:R-:W-:Y:S01]  /*116d0*/  FMUL.FTZ R17, R132.reuse, R181 ;  /* 0x000000b584117220 */ /* 0x040fe20000410000 */
[----:B------:R-:W-:Y:S01]  /*116e0*/  MOV R181, R55 ;  /* 0x0000003700b57202 */ /* 0x000fe20000000f00 */
[C---:B------:R-:W-:Y:S02]  /*116f0*/  FMUL.FTZ R48, R132.reuse, R152 ;  /* 0x0000009884307220 */ /* 0x040fe40000410000 */
[----:B------:R-:W-:Y:S01]  /*11700*/  FMUL.FTZ R49, R132, R153 ;  /* 0x0000009984317220 */ /* 0x000fe20000410000 */
[----:B------:R-:W-:Y:S01]  /*11710*/  MUFU.EX2 R179, R222 ;  /* 0x000000de00b37308 */ /* 0x000fe20000000800 */
        /* <DEDUP_REMOVED lines=31> */
[C---:B------:R-:W-:Y:S02]  /*11910*/  FMUL.FTZ R111, R2.reuse, R111 ;  /* 0x0000006f026f7220 */ /* 0x040fe40000410000 */
[C---:B------:R-:W-:Y:S02]  /*11920*/  FMUL.FTZ R122, R2.reuse, R122 ;  /* 0x0000007a027a7220 */ /* 0x040fe40000410000 */
[C---:B------:R-:W-:Y:S02]  /*11930*/  FMUL.FTZ R123, R2.reuse, R123 ;  /* 0x0000007b027b7220 */ /* 0x040fe40000410000 */
[C---:B------:R-:W-:Y:S01]  /*11940*/  FMUL.FTZ R126, R2.reuse, R126 ;  /* 0x0000007e027e7220 */ /* 0x040fe20000410000 */
[----:B------:R-:W-:Y:S01]  /*11950*/  MUFU.EX2 R221, R191 ;  /* 0x000000bf00dd7308 */ /* 0x000fe20000000800 */
[----:B------:R-:W-:Y:S02]  /*11960*/  FMUL.FTZ R127, R2, R127 ;  /* 0x0000007f027f7220 */ /* 0x000fe40000410000 */
[C---:B------:R-:W-:Y:S02]  /*11970*/  FMUL.FTZ R120, R0.reuse, R120 ;  /* 0x0000007800787220 */ /* 0x040fe40000410000 */
[C---:B------:R-:W-:Y:S02]  /*11980*/  FMUL.FTZ R121, R0.reuse, R121 ;  /* 0x0000007900797220 */ /* 0x040fe40000410000 */
[C---:B------:R-:W-:Y:S02]  /*11990*/  FMUL.FTZ R124, R0.reuse, R124 ;  /* 0x0000007c007c7220 */ /* 0x040fe40000410000 */
[C---:B------:R-:W-:Y:S01]  /*119a0*/  FMUL.FTZ R125, R0.reuse, R125 ;  /* 0x0000007d007d7220 */ /* 0x040fe20000410000 */
[----:B------:R-:W-:Y:S10]  /*119b0*/  MUFU.EX2 R177, R219 ;  /* 0x000000db00b17308 */ /* 0x000ff40000000800 */
[----:B------:R-:W-:Y:S10]  /*119c0*/  MUFU.EX2 R174, R220 ;  /* 0x000000dc00ae7308 */ /* 0x000ff40000000800 */
[----:B------:R-:W-:Y:S10]  /*119d0*/  MUFU.EX2 R220, R190 ;  /* 0x000000be00dc7308 */ /* 0x000ff40000000800 */
[----:B------:R-:W-:Y:S10]  /*119e0*/  MUFU.EX2 R251, R251 ;  /* 0x000000fb00fb7308 */ /* 0x000ff40000000800 */
[----:B------:R-:W-:Y:S01]  /*119f0*/  MUFU.EX2 R219, R192 ;  /* 0x000000c000db7308 */ /* 0x000fe20000000800 */
[C---:B-----5:R-:W-:Y:S02]  /*11a00*/  FFMA.FTZ R4, R0.reuse, R9, R21 ;  /* 0x0000000900047223 */ /* 0x060fe40000010015 */
[----:B------:R-:W-:Y:S01]  /*11a10*/  FMUL.FTZ R9, R0, R189 ;  /* 0x000000bd00097220 */ /* 0x000fe20000410000 */
[----:B------:R-:W-:Y:S01]  /*11a20*/  MOV R189, R22 ;  /* 0x0000001600bd7202 */ /* 0x000fe20000000f00 */
[----:B------:R-:W-:Y:S02]  /*11a30*/  FADD.FTZ R158, R20, R4 ;  /* 0x00000004149e7221 */ /* 0x000fe40000010000 */
[----:B------:R-:W1:Y:S01]  /*11a40*/  LDSM.16.MT88.4 R20, [R233+0x100] ;  /* 0x00010000e914783b */ /* 0x000e620000004200 */
[----:B------:R-:W-:Y:S01]  /*11a50*/  FMUL.FTZ R4, R132, R204 ;  /* 0x000000cc84047220 */ /* 0x000fe20000410000 */
[----:B------:R-:W-:Y:S01]  /*11a60*/  MOV R201, R189 ;  /* 0x000000bd00c97202 */ /* 0x000fe20000000f00 */
[----:B------:R-:W-:Y:S01]  /*11a70*/  FADD.FTZ R0, R137, R212 ;  /* 0x000000d489007221 */ /* 0x000fe20000010000 */
[----:B------:R-:W-:Y:S01]  /*11a80*/  MOV R189, R51 ;  /* 0x0000003300bd7202 */ /* 0x000fe20000000f00 */
[----:B------:R-:W-:Y:S01]  /*11a90*/  FMUL.FTZ R51, R3, R155 ;  /* 0x0000009b03337220 */ /* 0x000fe20000410000 */
[----:B------:R-:W-:Y:S02]  /*11aa0*/  MOV R204, R139 ;  /* 0x0000008b00cc7202 */ /* 0x000fe40000000f00 */
        /* <DEDUP_REMOVED lines=8> */
[----:B------:R-:W-:Y:S04]  /*11b30*/  F2FP.PACK_AB R142, R173, R161 ;  /* 0x000000a1ad8e723e */ /* 0x000fe800000000ff */
[----:B------:R-:W2:Y:S01]  /*11b40*/  MUFU.EX2 R2, R227 ;  /* 0x000000e300027308 */ /* 0x000ea20000000800 */
[-C--:B-1----:R-:W-:Y:S08]  /*11b50*/  HMMA.16816.F32 R4, R208, R20.reuse, R4 ;  /* 0x00000014d004723c */ /* 0x082ff00000001804 */
[C---:B------:R-:W-:Y:S01]  /*11b60*/  HMMA.16816.F32 R8, R140.reuse, R20, R8 ;  /* 0x000000148c08723c */ /* 0x040fe20000001808 */
[----:B------:R-:W-:Y:S06]  /*11b70*/  MUFU.EX2 R227, R205 ;  /* 0x000000cd00e37308 */ /* 0x000fec0000000800 */
[C---:B------:R-:W-:Y:S01]  /*11b80*/  FMUL.FTZ R20, R132.reuse, R196 ;  /* 0x000000c484147220 */ /* 0x040fe20000410000 */
[-C--:B------:R-:W-:Y:S03]  /*11b90*/  HMMA.16816.F32 R12, R140, R22.reuse, R12 ;  /* 0x000000168c0c723c */ /* 0x080fe6000000180c */
[----:B------:R-:W-:Y:S01]  /*11ba0*/  MUFU.EX2 R226, R195 ;  /* 0x000000c300e27308 */ /* 0x000fe20000000800 */
[C---:B------:R-:W-:Y:S01]  /*11bb0*/  FMUL.FTZ R21, R132.reuse, R197 ;  /* 0x000000c584157220 */ /* 0x040fe20000410000 */
[----:B------:R-:W-:Y:S01]  /*11bc0*/  MOV R196, R65 ;  /* 0x0000004100c47202 */ /* 0x000fe20000000f00 */
[C---:B------:R-:W-:Y:S01]  /*11bd0*/  FMUL.FTZ R65, R132.reuse, R145 ;  /* 0x0000009184417220 */ /* 0x040fe20000410000 */
[----:B------:R-:W-:Y:S01]  /*11be0*/  MOV R197, R64 ;  /* 0x0000004000c57202 */ /* 0x000fe20000000f00 */
[C---:B------:R-:W-:Y:S04]  /*11bf0*/  HMMA.16816.F32 R16, R208.reuse, R22, R16 ;  /* 0x00000016d010723c */ /* 0x040fe80000001810 */
[----:B------:R-:W-:Y:S02]  /*11c00*/  FMUL.FTZ R64, R132, R144 ;  /* 0x0000009084407220 */ /* 0x000fe40000410000 */
[----:B------:R-:W-:Y:S01]  /*11c10*/  LDSM.16.MT88.4 R144, [R233+0x2100] ;  /* 0x00210000e990783b */ /* 0x000fe20000004200 */
[C---:B------:R-:W-:Y:S01]  /*11c20*/  FMUL.FTZ R22, R3.reuse, R198 ;  /* 0x000000c603167220 */ /* 0x040fe20000410000 */
[----:B------:R-:W-:Y:S01]  /*11c30*/  MOV R198, R53 ;  /* 0x0000003500c67202 */ /* 0x000fe20000000f00 */
[----:B------:R-:W-:Y:S03]  /*11c40*/  FMUL.FTZ R23, R3, R199 ;  /* 0x000000c703177220 */ /* 0x000fe60000410000 */
[----:B------:R-:W-:Y:S01]  /*11c50*/  MOV R199, R52 ;  /* 0x0000003400c77202 */ /* 0x000fe20000000f00 */
[----:B--2---:R-:W-:Y:S01]  /*11c60*/  FADD.FTZ R0, R2, R0 ;  /* 0x0000000002007221 */ /* 0x004fe20000010000 */
[----:B------:R-:W1:Y:S02]  /*11c70*/  LDSM.16.MT88.4 R52, [R236+0x100] ;  /* 0x00010000ec34783b */ /* 0x000e640000004200 */
[-C--:B------:R-:W-:Y:S03]  /*11c80*/  HMMA.16816.F32 R20, R208, R36.reuse, R20 ;  /* 0x00000024d014723c */ /* 0x080fe60000001814 */
[----:B------:R-:W-:Y:S05]  /*11c90*/  FADD.FTZ R0, R139, R0 ;  /* 0x000000008b007221 */ /* 0x000fea0000010000 */
[C---:B------:R-:W-:Y:S07]  /*11ca0*/  HMMA.16816.F32 R24, R140.reuse, R36, R24 ;  /* 0x000000248c18723c */ /* 0x040fee0000001818 */
[C---:B------:R-:W-:Y:S01]  /*11cb0*/  FMUL.FTZ R36, R132.reuse, R184 ;  /* 0x000000b884247220 */ /* 0x040fe20000410000 */
[-C--:B------:R-:W-:Y:S01]  /*11cc0*/  HMMA.16816.F32 R28, R140, R38.reuse, R28 ;  /* 0x000000268c1c723c */ /* 0x080fe2000000181c */
[----:B------:R-:W-:Y:S03]  /*11cd0*/  MUFU.EX2 R184, R197 ;  /* 0x000000c500b87308 */ /* 0x000fe60000000800 */
[C---:B------:R-:W-:Y:S04]  /*11ce0*/  FMUL.FTZ R37, R132.reuse, R185 ;  /* 0x000000b984257220 */ /* 0x040fe80000410000 */
[C---:B------:R-:W-:Y:S03]  /*11cf0*/  HMMA.16816.F32 R32, R208.reuse, R38, R32 ;  /* 0x00000026d020723c */ /* 0x040fe60000001820 */
[----:B------:R-:W-:Y:S04]  /*11d00*/  MUFU.EX2 R185, R196 ;  /* 0x000000c400b97308 */ /* 0x000fe80000000800 */
[C---:B------:R-:W-:Y:S02]  /*11d10*/  FMUL.FTZ R38, R3.reuse, R186 ;  /* 0x000000ba03267220 */ /* 0x040fe40000410000 */
[C---:B------:R-:W-:Y:S04]  /*11d20*/  FMUL.FTZ R39, R3.reuse, R187 ;  /* 0x000000bb03277220 */ /* 0x040fe80000410000 */
[----:B------:R2:W-:Y:S03]  /*11d30*/  MUFU.EX2 R187, R183 ;  /* 0x000000b700bb7308 */ /* 0x0005e60000000800 */
[-C--:B-1----:R-:W-:Y:S07]  /*11d40*/  HMMA.16816.F32 R36, R208, R52.reuse, R36 ;  /* 0x00000034d024723c */ /* 0x082fee0000001824 */
[----:B------:R-:W-:Y:S01]  /*11d50*/  MUFU.EX2 R186, R230 ;  /* 0x000000e600ba7308 */ /* 0x000fe20000000800 */
[C---:B------:R-:W-:Y:S07]  /*11d60*/  HMMA.16816.F32 R40, R140.reuse, R52, R40 ;  /* 0x000000348c28723c */ /* 0x040fee0000001828 */
[C---:B------:R-:W-:Y:S01]  /*11d70*/  FMUL.FTZ R52, R132.reuse, R168 ;  /* 0x000000a884347220 */ /* 0x040fe20000410000 */
[-C--:B------:R-:W-:Y:S01]  /*11d80*/  HMMA.16816.F32 R44, R140, R54.reuse, R44 ;  /* 0x000000368c2c723c */ /* 0x080fe2000000182c */
[----:B------:R-:W-:Y:S03]  /*11d90*/  MUFU.EX2 R230, R228 ;  /* 0x000000e400e67308 */ /* 0x000fe60000000800 */
[----:B------:R-:W-:Y:S01]  /*11da0*/  FMUL.FTZ R53, R132, R169 ;  /* 0x000000a984357220 */ /* 0x000fe20000410000 */
[----:B--2---:R-:W-:Y:S01]  /*11db0*/  MOV R183, R182 ;  /* 0x000000b600b77202 */ /* 0x004fe20000000f00 */
[----:B------:R-:W-:Y:S01]  /*11dc0*/  FADD.FTZ R132, R162, R157 ;  /* 0x0000009da2847221 */ /* 0x000fe20000010000 */
[----:B------:R-:W-:Y:S01]  /*11dd0*/  MOV R182, R181 ;  /* 0x000000b500b67202 */ /* 0x000fe20000000f00 */
[C---:B------:R-:W-:Y:S03]  /*11de0*/  HMMA.16816.F32 R48, R208.reuse, R54, R48 ;  /* 0x00000036d030723c */ /* 0x040fe60000001830 */
[----:B------:R-:W-:Y:S01]  /*11df0*/  MUFU.EX2 R228, R182 ;  /* 0x000000b600e47308 */ /* 0x000fe20000000800 */
[----:B------:R-:W-:Y:S02]  /*11e00*/  MOV R181, R180 ;  /* 0x000000b400b57202 */ /* 0x000fe40000000f00 */
[----:B------:R-:W-:Y:S01]  /*11e10*/  MOV R180, R188 ;  /* 0x000000bc00b47202 */ /* 0x000fe20000000f00 */
[C---:B------:R-:W-:Y:S02]  /*11e20*/  FMUL.FTZ R54, R3.reuse, R170 ;  /* 0x000000aa03367220 */ /* 0x040fe40000410000 */
[----:B------:R-:W-:Y:S03]  /*11e30*/  FMUL.FTZ R55, R3, R171 ;  /* 0x000000ab03377220 */ /* 0x000fe60000410000 */
[----:B------:R-:W-:Y:S01]  /*11e40*/  FADD.FTZ R3, R161, R158 ;  /* 0x0000009ea1037221 */ /* 0x000fe20000010000 */
[----:B------:R-:W-:Y:S03]  /*11e50*/  MUFU.EX2 R169, R181 ;  /* 0x000000b500a97308 */ /* 0x000fe60000000800 */
[-C--:B------:R-:W-:Y:S07]  /*11e60*/  HMMA.16816.F32 R52, R208, R148.reuse, R52 ;  /* 0x00000094d034723c */ /* 0x080fee0000001834 */
[----:B------:R-:W-:Y:S01]  /*11e70*/  MUFU.EX2 R161, R199 ;  /* 0x000000c700a17308 */ /* 0x000fe20000000800 */
[C---:B------:R-:W-:Y:S08]  /*11e80*/  HMMA.16816.F32 R56, R140.reuse, R148, R56 ;  /* 0x000000948c38723c */ /* 0x040ff00000001838 */
[-C--:B------:R-:W-:Y:S01]  /*11e90*/  HMMA.16816.F32 R60, R140, R150.reuse, R60 ;  /* 0x000000968c3c723c */ /* 0x080fe2000000183c */
[----:B------:R-:W-:Y:S07]  /*11ea0*/  MUFU.EX2 R168, R180 ;  /* 0x000000b400a87308 */ /* 0x000fee0000000800 */
[C---:B------:R-:W-:Y:S01]  /*11eb0*/  HMMA.16816.F32 R64, R208.reuse, R150, R64 ;  /* 0x00000096d040723c */ /* 0x040fe20000001840 */
[----:B------:R-:W-:Y:S02]  /*11ec0*/  LDSM.16.MT88.4 R148, [R233+0x900] ;  /* 0x00090000e994783b */ /* 0x000fe40000004200 */
[----:B------:R-:W1:Y:S05]  /*11ed0*/  MUFU.EX2 R170, R216 ;  /* 0x000000d800aa7308 */ /* 0x000e6a0000000800 */
[-C--:B------:R-:W-:Y:S05]  /*11ee0*/  HMMA.16816.F32 R68, R208, R144.reuse, R68 ;  /* 0x00000090d044723c */ /* 0x080fea0000001844 */
[----:B------:R-:W-:Y:S03]  /*11ef0*/  MUFU.EX2 R188, R229 ;  /* 0x000000e500bc7308 */ /* 0x000fe60000000800 */
[C---:B------:R-:W-:Y:S07]  /*11f00*/  HMMA.16816.F32 R72, R140.reuse, R144, R72 ;  /* 0x000000908c48723c */ /* 0x040fee0000001848 */
[----:B------:R2:W-:Y:S01]  /*11f10*/  MUFU.EX2 R229, R183 ;  /* 0x000000b700e57308 */ /* 0x0005e20000000800 */
[-C--:B------:R-:W-:Y:S08]  /*11f20*/  HMMA.16816.F32 R76, R140, R146.reuse, R76 ;  /* 0x000000928c4c723c */ /* 0x080ff0000000184c */
[C---:B------:R-:W-:Y:S01]  /*11f30*/  HMMA.16816.F32 R80, R208.reuse, R146, R80 ;  /* 0x00000092d050723c */ /* 0x040fe20000001850 */
[----:B------:R-:W3:Y:S01]  /*11f40*/  LDSM.16.MT88.4 R144, [R234+0x2100] ;  /* 0x00210000ea90783b */ /* 0x000ee20000004200 */
[----:B------:R-:W-:Y:S10]  /*11f50*/  MUFU.EX2 R216, R200 ;  /* 0x000000c800d87308 */ /* 0x000ff40000000800 */
[----:B------:R-:W4:Y:S01]  /*11f60*/  MUFU.EX2 R171, R217 ;  /* 0x000000d900ab7308 */ /* 0x000f220000000800 */
[----:B--2---:R-:W-:Y:S09]  /*11f70*/  LDSM.16.MT88.4 R180, [R233+0x1900] ;  /* 0x00190000e9b4783b */ /* 0x004ff20000004200 */
[----:B------:R-:W2:Y:S01]  /*11f80*/  MUFU.EX2 R217, R201 ;  /* 0x000000c900d97308 */ /* 0x000ea20000000800 */
[-C--:B---3--:R-:W-:Y:S08]  /*11f90*/  HMMA.16816.F32 R84, R208, R144.reuse, R84 ;  /* 0x00000090d054723c */ /* 0x088ff00000001854 */
[C---:B------:R-:W-:Y:S08]  /*11fa0*/  HMMA.16816.F32 R88, R140.reuse, R144, R88 ;  /* 0x000000908c58723c */ /* 0x040ff00000001858 */
[-C--:B------:R-:W-:Y:S08]  /*11fb0*/  HMMA.16816.F32 R92, R140, R146.reuse, R92 ;  /* 0x000000928c5c723c */ /* 0x080ff0000000185c */
[C---:B------:R-:W-:Y:S01]  /*11fc0*/  HMMA.16816.F32 R96, R208.reuse, R146, R96 ;  /* 0x00000092d060723c */ /* 0x040fe20000001860 */
[----:B------:R-:W3:Y:S07]  /*11fd0*/  LDSM.16.MT88.4 R144, [R236+0x2100] ;  /* 0x00210000ec90783b */ /* 0x000eee0000004200 */
[-C--:B---3--:R-:W-:Y:S08]  /*11fe0*/  HMMA.16816.F32 R100, R208, R144.reuse, R100 ;  /* 0x00000090d064723c */ /* 0x088ff00000001864 */
[C---:B------:R-:W-:Y:S08]  /*11ff0*/  HMMA.16816.F32 R104, R140.reuse, R144, R104 ;  /* 0x000000908c68723c */ /* 0x040ff00000001868 */
[-C--:B------:R-:W-:Y:S08]  /*12000*/  HMMA.16816.F32 R108, R140, R146.reuse, R108 ;  /* 0x000000928c6c723c */ /* 0x080ff0000000186c */
[C---:B------:R-:W-:Y:S01]  /*12010*/  HMMA.16816.F32 R112, R208.reuse, R146, R112 ;  /* 0x00000092d070723c */ /* 0x040fe20000001870 */
[----:B------:R-:W3:Y:S07]  /*12020*/  LDSM.16.MT88.4 R144, [R235+0x2100] ;  /* 0x00210000eb90783b */ /* 0x000eee0000004200 */
[-C--:B---3--:R-:W-:Y:S08]  /*12030*/  HMMA.16816.F32 R116, R208, R144.reuse, R116 ;  /* 0x00000090d074723c */ /* 0x088ff00000001874 */
[C---:B------:R-:W-:Y:S07]  /*12040*/  HMMA.16816.F32 R120, R140.reuse, R144, R120 ;  /* 0x000000908c78723c */ /* 0x040fee0000001878 */
[----:B-1----:R-:W-:Y:S01]  /*12050*/  F2FP.PACK_AB R145, R215, R170 ;  /* 0x000000aad791723e */ /* 0x002fe200000000ff */
[-C--:B------:R-:W-:Y:S04]  /*12060*/  HMMA.16816.F32 R124, R140, R146.reuse, R124 ;  /* 0x000000928c7c723c */ /* 0x080fe8000000187c */
[----:B----4-:R-:W-:Y:S03]  /*12070*/  F2FP.PACK_AB R144, R171, R218 ;  /* 0x000000daab90723e */ /* 0x010fe600000000ff */
[----:B------:R-:W-:Y:S01]  /*12080*/  F2FP.PACK_AB R140, R2, R137 ;  /* 0x00000089028c723e */ /* 0x000fe200000000ff */
[----:B------:R-:W-:Y:S04]  /*12090*/  HMMA.16816.F32 R128, R208, R146, R128 ;  /* 0x00000092d080723c */ /* 0x000fe80000001880 */
[C---:B------:R-:W-:Y:S01]  /*120a0*/  F2FP.PACK_AB R142, R138.reuse, R139 ;  /* 0x0000008b8a8e723e */ /* 0x040fe200000000ff */
[----:B------:R-:W-:Y:S01]  /*120b0*/  FADD.FTZ R2, R138, R0 ;  /* 0x000000008a027221 */ /* 0x000fe20000010000 */
[----:B------:R-:W-:Y:S01]  /*120c0*/  F2FP.PACK_AB R141, R172, R224 ;  /* 0x000000e0ac8d723e */ /* 0x000fe200000000ff */
[----:B------:R-:W-:Y:S01]  /*120d0*/  FADD.FTZ R0, R159, R156 ;  /* 0x0000009c9f007221 */ /* 0x000fe20000010000 */
[----:B------:R-:W-:Y:S01]  /*120e0*/  F2FP.PACK_AB R143, R175, R179 ;  /* 0x000000b3af8f723e */ /* 0x000fe200000000ff */
[----:B------:R-:W1:Y:S01]  /*120f0*/  LDSM.16.MT88.4 R156, [R236+0x900] ;  /* 0x00090000ec9c783b */ /* 0x000e620000004200 */
[----:B------:R-:W3:Y:S02]  /*12100*/  MUFU.EX2 R139, R165 ;  /* 0x000000a5008b7308 */ /* 0x000ee40000000800 */
[----:B------:R-:W-:Y:S01]  /*12110*/  F2FP.PACK_AB R146, R174, R177 ;  /* 0x000000b1ae92723e */ /* 0x000fe200000000ff */
[----:B------:R-:W-:Y:S01]  /*12120*/  FADD.FTZ R137, R160, R0 ;  /* 0x00000000a0897221 */ /* 0x000fe20000010000 */
[----:B------:R-:W-:Y:S01]  /*12130*/  F2FP.PACK_AB R147, R178, R176 ;  /* 0x000000b0b293723e */ /* 0x000fe200000000ff */
[-C--:B------:R-:W-:Y:S05]  /*12140*/  HMMA.16816.F32 R4, R140, R148.reuse, R4 ;  /* 0x000000948c04723c */ /* 0x080fea0000001804 */
[----:B------:R-:W4:Y:S01]  /*12150*/  MUFU.EX2 R138, R164 ;  /* 0x000000a4008a7308 */ /* 0x000f220000000800 */
[----:B------:R-:W-:Y:S01]  /*12160*/  FADD.FTZ R137, R163, R137 ;  /* 0x00000089a3897221 */ /* 0x000fe20000010000 */
[----:B------:R-:W-:Y:S01]  /*12170*/  F2FP.PACK_AB R208, R222, R223 ;  /* 0x000000dfded0723e */ /* 0x000fe200000000ff */
[C---:B------:R-:W-:Y:S04]  /*12180*/  HMMA.16816.F32 R8, R144.reuse, R148, R8 ;  /* 0x000000949008723c */ /* 0x040fe80000001808 */
[----:B------:R-:W-:Y:S02]  /*12190*/  F2FP.PACK_AB R210, R220, R221 ;  /* 0x000000dddcd2723e */ /* 0x000fe400000000ff */
[----:B--2---:R-:W-:Y:S01]  /*121a0*/  F2FP.PACK_AB R211, R216, R217 ;  /* 0x000000d9d8d3723e */ /* 0x004fe200000000ff */
[----:B------:R-:W2:Y:S01]  /*121b0*/  MUFU.EX2 R160, R198 ;  /* 0x000000c600a07308 */ /* 0x000ea20000000800 */
[-C--:B------:R-:W-:Y:S04]  /*121c0*/  HMMA.16816.F32 R12, R144, R150.reuse, R12 ;  /* 0x00000096900c723c */ /* 0x080fe8000000180c */
[----:B---3--:R-:W-:Y:S04]  /*121d0*/  FADD.FTZ R0, R139, R2 ;  /* 0x000000028b007221 */ /* 0x008fe80000010000 */
[C---:B------:R-:W-:Y:S01]  /*121e0*/  HMMA.16816.F32 R16, R140.reuse, R150, R16 ;  /* 0x000000968c10723c */ /* 0x040fe20000001810 */
[----:B------:R-:W3:Y:S03]  /*121f0*/  LDSM.16.MT88.4 R148, [R235+0x900] ;  /* 0x00090000eb94783b */ /* 0x000ee60000004200 */
[----:B----4-:R-:W-:Y:S04]  /*12200*/  FADD.FTZ R0, R138, R0 ;  /* 0x000000008a007221 */ /* 0x010fe80000010000 */
[-C--:B------:R-:W-:Y:S01]  /*12210*/  HMMA.16816.F32 R20, R140, R152.reuse, R20 ;  /* 0x000000988c14723c */ /* 0x080fe20000001814 */
[----:B------:R-:W-:Y:S03]  /*12220*/  LDSM.16.MT88.4 R164, [R234+0x3100] ;  /* 0x00310000eaa4783b */ /* 0x000fe60000004200 */
[----:B------:R-:W-:Y:S04]  /*12230*/  FADD.FTZ R0, R161, R0 ;  /* 0x00000000a1007221 */ /* 0x000fe80000010000 */
[C---:B------:R-:W-:Y:S04]  /*12240*/  HMMA.16816.F32 R24, R144.reuse, R152, R24 ;  /* 0x000000989018723c */ /* 0x040fe80000001818 */
[----:B--2---:R-:W-:Y:S02]  /*12250*/  FADD.FTZ R2, R160, R0 ;  /* 0x00000000a0027221 */ /* 0x004fe40000010000 */
[----:B------:R-:W-:Y:S02]  /*12260*/  FADD.FTZ R0, R173, R3 ;  /* 0x00000003ad007221 */ /* 0x000fe40000010000 */
[-C--:B------:R-:W-:Y:S04]  /*12270*/  HMMA.16816.F32 R28, R144, R154.reuse, R28 ;  /* 0x0000009a901c723c */ /* 0x080fe8000000181c */
[----:B------:R-:W-:Y:S02]  /*12280*/  FADD.FTZ R3, R224, R132 ;  /* 0x00000084e0037221 */ /* 0x000fe40000010000 */
[----:B------:R-:W-:Y:S01]  /*12290*/  MUFU.EX2 R224, R194 ;  /* 0x000000c200e07308 */ /* 0x000fe20000000800 */
[----:B------:R-:W-:Y:S01]  /*122a0*/  FADD.FTZ R132, R218, R0 ;  /* 0x00000000da847221 */ /* 0x000fe20000010000 */
[C---:B------:R-:W-:Y:S01]  /*122b0*/  HMMA.16816.F32 R32, R140.reuse, R154, R32 ;  /* 0x0000009a8c20723c */ /* 0x040fe20000001820 */
[----:B------:R-:W2:Y:S03]  /*122c0*/  LDSM.16.MT88.4 R152, [R233+0x2900] ;  /* 0x00290000e998783b */ /* 0x000ea60000004200 */
[----:B------:R-:W-:Y:S02]  /*122d0*/  FADD.FTZ R0, R169, R2 ;  /* 0x00000002a9007221 */ /* 0x000fe40000010000 */
[----:B------:R-:W-:Y:S02]  /*122e0*/  FADD.FTZ R132, R171, R132 ;  /* 0x00000084ab847221 */ /* 0x000fe40000010000 */
[-C--:B-1----:R-:W-:Y:S01]  /*122f0*/  HMMA.16816.F32 R36, R140, R156.reuse, R36 ;  /* 0x0000009c8c24723c */ /* 0x082fe20000001824 */
[----:B------:R-:W1:Y:S03]  /*12300*/  MUFU.EX2 R218, R193 ;  /* 0x000000c100da7308 */ /* 0x000e660000000800 */
[----:B------:R-:W-:Y:S02]  /*12310*/  FADD.FTZ R0, R168, R0 ;  /* 0x00000000a8007221 */ /* 0x000fe40000010000 */
[----:B------:R-:W-:Y:S02]  /*12320*/  FADD.FTZ R3, R172, R3 ;  /* 0x00000003ac037221 */ /* 0x000fe40000010000 */
[C---:B------:R-:W-:Y:S08]  /*12330*/  HMMA.16816.F32 R40, R144.reuse, R156, R40 ;  /* 0x0000009c9028723c */ /* 0x040ff00000001828 */
[-C--:B------:R-:W-:Y:S08]  /*12340*/  HMMA.16816.F32 R44, R144, R158.reuse, R44 ;  /* 0x0000009e902c723c */ /* 0x080ff0000000182c */
[C---:B------:R-:W-:Y:S01]  /*12350*/  HMMA.16816.F32 R48, R140.reuse, R158, R48 ;  /* 0x0000009e8c30723c */ /* 0x040fe20000001830 */
[----:B------:R-:W4:Y:S03]  /*12360*/  LDSM.16.MT88.4 R156, [R234+0x2900] ;  /* 0x00290000ea9c783b */ /* 0x000f260000004200 */
[----:B-1----:R-:W-:Y:S04]  /*12370*/  F2FP.PACK_AB R209, R219, R218 ;  /* 0x000000dadbd1723e */ /* 0x002fe800000000ff */
[-C--:B---3--:R-:W-:Y:S08]  /*12380*/  HMMA.16816.F32 R52, R140, R148.reuse, R52 ;  /* 0x000000948c34723c */ /* 0x088ff00000001834 */
        /* <DEDUP_REMOVED lines=21> */
[-C--:B------:R-:W-:Y:S07]  /*124e0*/  HMMA.16816.F32 R124, R144, R154.reuse, R124 ;  /* 0x0000009a907c723c */ /* 0x080fee000000187c */
[----:B------:R-:W-:Y:S01]  /*124f0*/  F2FP.PACK_AB R144, R138, R139 ;  /* 0x0000008b8a90723e */ /* 0x000fe200000000ff */
[----:B------:R-:W-:Y:S01]  /*12500*/  HMMA.16816.F32 R128, R140, R154, R128 ;  /* 0x0000009a8c80723c */ /* 0x000fe20000001880 */
[----:B------:R-:W2:Y:S01]  /*12510*/  LDSM.16.MT88.4 R152, [R236+0x1100] ;  /* 0x00110000ec98783b */ /* 0x000ea20000004200 */
[----:B------:R-:W4:Y:S02]  /*12520*/  MUFU.EX2 R139, R207 ;  /* 0x000000cf008b7308 */ /* 0x000f240000000800 */
[----:B------:R-:W-:Y:S02]  /*12530*/  F2FP.PACK_AB R146, R160, R161 ;  /* 0x000000a1a092723e */ /* 0x000fe400000000ff */
[----:B------:R-:W-:Y:S02]  /*12540*/  F2FP.PACK_AB R145, R185, R184 ;  /* 0x000000b8b991723e */ /* 0x000fe400000000ff */
[----:B------:R-:W-:Y:S01]  /*12550*/  F2FP.PACK_AB R147, R189, R187 ;  /* 0x000000bbbd93723e */ /* 0x000fe200000000ff */
[----:B------:R-:W-:Y:S03]  /*12560*/  LDSM.16.MT88.4 R160, [R233+0x3100] ;  /* 0x00310000e9a0783b */ /* 0x000fe60000004200 */
[----:B------:R-:W-:Y:S01]  /*12570*/  F2FP.PACK_AB R140, R186, R231 ;  /* 0x000000e7ba8c723e */ /* 0x000fe200000000ff */
[----:B------:R-:W5:Y:S01]  /*12580*/  MUFU.EX2 R138, R206 ;  /* 0x000000ce008a7308 */ /* 0x000f620000000800 */
[----:B------:R-:W-:Y:S01]  /*12590*/  F2FP.PACK_AB R142, R252, R188 ;  /* 0x000000bcfc8e723e */ /* 0x000fe200000000ff */
[-C--:B---3--:R-:W-:Y:S05]  /*125a0*/  HMMA.16816.F32 R4, R144, R156.reuse, R4 ;  /* 0x0000009c9004723c */ /* 0x088fea0000001804 */
[----:B------:R-:W-:Y:S02]  /*125b0*/  F2FP.PACK_AB R141, R251, R230 ;  /* 0x000000e6fb8d723e */ /* 0x000fe400000000ff */
[----:B------:R-:W-:Y:S01]  /*125c0*/  F2FP.PACK_AB R143, R228, R229 ;  /* 0x000000e5e48f723e */ /* 0x000fe200000000ff */
[----:B----4-:R-:W-:Y:S06]  /*125d0*/  FADD.FTZ R0, R139, R0 ;  /* 0x000000008b007221 */ /* 0x010fec0000010000 */
[C---:B------:R-:W-:Y:S08]  /*125e0*/  HMMA.16816.F32 R8, R140.reuse, R156, R8 ;  /* 0x0000009c8c08723c */ /* 0x040ff00000001808 */
[-C--:B------:R-:W-:Y:S04]  /*125f0*/  HMMA.16816.F32 R12, R140, R158.reuse, R12 ;  /* 0x0000009e8c0c723c */ /* 0x080fe8000000180c */
[----:B-----5:R-:W-:Y:S04]  /*12600*/  FADD.FTZ R0, R138, R0 ;  /* 0x000000008a007221 */ /* 0x020fe80000010000 */
[C---:B------:R-:W-:Y:S01]  /*12610*/  HMMA.16816.F32 R16, R144.reuse, R158, R16 ;  /* 0x0000009e9010723c */ /* 0x040fe20000001810 */
[----:B------:R-:W3:Y:S07]  /*12620*/  LDSM.16.MT88.4 R156, [R235+0x1100] ;  /* 0x00110000eb9c783b */ /* 0x000eee0000004200 */
[-C--:B-1----:R-:W-:Y:S01]  /*12630*/  HMMA.16816.F32 R20, R144, R148.reuse, R20 ;  /* 0x000000949014723c */ /* 0x082fe20000001814 */
[----:B------:R1:W-:Y:S07]  /*12640*/  STL [R1+0x7c], R0 ;  /* 0x00007c0001007387 */ /* 0x0003ee0000100800 */
[C---:B------:R-:W-:Y:S08]  /*12650*/  HMMA.16816.F32 R24, R140.reuse, R148, R24 ;  /* 0x000000948c18723c */ /* 0x040ff00000001818 */
[-C--:B------:R-:W-:Y:S08]  /*12660*/  HMMA.16816.F32 R28, R140, R150.reuse, R28 ;  /* 0x000000968c1c723c */ /* 0x080ff0000000181c */
[C---:B------:R-:W-:Y:S01]  /*12670*/  HMMA.16816.F32 R32, R144.reuse, R150, R32 ;  /* 0x000000969020723c */ /* 0x040fe20000001820 */
[----:B------:R-:W4:Y:S03]  /*12680*/  LDSM.16.MT88.4 R148, [R236+0x3100] ;  /* 0x00310000ec94783b */ /* 0x000f260000004200 */
[----:B-1----:R-:W-:Y:S01]  /*12690*/  FADD.FTZ R0, R170, R137 ;  /* 0x00000089aa007221 */ /* 0x002fe20000010000 */
[----:B------:R-:W-:Y:S03]  /*126a0*/  MOV R137, R187 ;  /* 0x000000bb00897202 */ /* 0x000fe60000000f00 */
[-C--:B--2---:R-:W-:Y:S04]  /*126b0*/  HMMA.16816.F32 R36, R144, R152.reuse, R36 ;  /* 0x000000989024723c */ /* 0x084fe80000001824 */
[----:B------:R-:W-:Y:S01]  /*126c0*/  FADD.FTZ R2, R215, R0 ;  /* 0x00000000d7027221 */ /* 0x000fe20000010000 */
[----:B------:R-:W-:Y:S01]  /*126d0*/  MOV R0, R179 ;  /* 0x000000b300007202 */ /* 0x000fe20000000f00 */
[----:B------:R-:W-:Y:S02]  /*126e0*/  LDSM.16.MT88.4 R212, [R233+0x3900] ;  /* 0x00390000e9d4783b */ /* 0x000fe40000004200 */
[C---:B------:R-:W-:Y:S04]  /*126f0*/  HMMA.16816.F32 R40, R140.reuse, R152, R40 ;  /* 0x000000988c28723c */ /* 0x040fe80000001828 */
[----:B------:R-:W-:Y:S04]  /*12700*/  FADD.FTZ R0, R0, R3 ;  /* 0x0000000300007221 */ /* 0x000fe80000010000 */
[-C--:B------:R-:W-:Y:S08]  /*12710*/  HMMA.16816.F32 R44, R140, R154.reuse, R44 ;  /* 0x0000009a8c2c723c */ /* 0x080ff0000000182c */
[C---:B------:R-:W-:Y:S01]  /*12720*/  HMMA.16816.F32 R48, R144.reuse, R154, R48 ;  /* 0x0000009a9030723c */ /* 0x040fe20000001830 */
[----:B------:R-:W1:Y:S07]  /*12730*/  LDSM.16.MT88.4 R152, [R235+0x3100] ;  /* 0x00310000eb98783b */ /* 0x000e6e0000004200 */
        /* <DEDUP_REMOVED lines=13> */
[-C--:B----4-:R-:W-:Y:S08]  /*12810*/  HMMA.16816.F32 R100, R144, R148.reuse, R100 ;  /* 0x000000949064723c */ /* 0x090ff00000001864 */
[C---:B------:R-:W-:Y:S08]  /*12820*/  HMMA.16816.F32 R104, R140.reuse, R148, R104 ;  /* 0x000000948c68723c */ /* 0x040ff00000001868 */
[-C--:B------:R-:W-:Y:S08]  /*12830*/  HMMA.16816.F32 R108, R140, R150.reuse, R108 ;  /* 0x000000968c6c723c */ /* 0x080ff0000000186c */
[C---:B------:R-:W-:Y:S08]  /*12840*/  HMMA.16816.F32 R112, R144.reuse, R150, R112 ;  /* 0x000000969070723c */ /* 0x040ff00000001870 */
        /* <DEDUP_REMOVED lines=8> */
[----:B------:R-:W-:Y:S01]  /*128d0*/  F2FP.PACK_AB R143, R224, R226 ;  /* 0x000000e2e08f723e */ /* 0x000fe200000000ff */
[----:B------:R-:W3:Y:S03]  /*128e0*/  LDSM.16.MT88.4 R144, [R235+0x1900] ;  /* 0x00190000eb90783b */ /* 0x000ee60000004200 */
[----:B------:R-:W-:Y:S02]  /*128f0*/  MOV R138, R189 ;  /* 0x000000bd008a7202 */ /* 0x000fe40000000f00 */
[----:B------:R-:W-:Y:S01]  /*12900*/  MOV R139, R188 ;  /* 0x000000bc008b7202 */ /* 0x000fe20000000f00 */
[-C--:B------:R-:W-:Y:S02]  /*12910*/  HMMA.16816.F32 R204, R140, R180.reuse, R4 ;  /* 0x000000b48ccc723c */ /* 0x080fe40000001804 */
[----:B------:R-:W4:Y:S06]  /*12920*/  LDSM.16.MT88.4 R4, [R234+0x3900] ;  /* 0x00390000ea04783b */ /* 0x000f2c0000004200 */
[C---:B------:R-:W-:Y:S02]  /*12930*/  HMMA.16816.F32 R188, R208.reuse, R180, R8 ;  /* 0x000000b4d0bc723c */ /* 0x040fe40000001808 */
[----:B------:R-:W5:Y:S06]  /*12940*/  LDSM.16.MT88.4 R8, [R236+0x3900] ;  /* 0x00390000ec08783b */ /* 0x000f6c0000004200 */
[-C--:B------:R-:W-:Y:S02]  /*12950*/  HMMA.16816.F32 R200, R208, R182.reuse, R12 ;  /* 0x000000b6d0c8723c */ /* 0x080fe4000000180c */
[----:B------:R-:W1:Y:S06]  /*12960*/  LDSM.16.MT88.4 R12, [R235+0x3900] ;  /* 0x00390000eb0c783b */ /* 0x000e6c0000004200 */
[C---:B------:R-:W-:Y:S07]  /*12970*/  HMMA.16816.F32 R180, R140.reuse, R182, R16 ;  /* 0x000000b68cb4723c */ /* 0x040fee0000001810 */
[----:B------:R-:W-:Y:S01]  /*12980*/  MOV R19, R186 ;  /* 0x000000ba00137202 */ /* 0x000fe20000000f00 */
[-C--:B--2---:R-:W-:Y:S04]  /*12990*/  HMMA.16816.F32 R196, R140, R164.reuse, R20 ;  /* 0x000000a48cc4723c */ /* 0x084fe80000001814 */
[----:B------:R-:W-:Y:S02]  /*129a0*/  MOV R18, R185 ;  /* 0x000000b900127202 */ /* 0x000fe40000000f00 */
[----:B------:R-:W-:Y:S02]  /*129b0*/  MOV R17, R184 ;  /* 0x000000b800117202 */ /* 0x000fe40000000f00 */
[----:B------:R-:W-:Y:S04]  /*129c0*/  MOV R23, R174 ;  /* 0x000000ae00177202 */ /* 0x000fe80000000f00 */
[----:B------:R-:W-:Y:S02]  /*129d0*/  MOV R22, R175 ;  /* 0x000000af00167202 */ /* 0x000fe40000000f00 */
[C---:B------:R-:W-:Y:S04]  /*129e0*/  HMMA.16816.F32 R172, R208.reuse, R164, R24 ;  /* 0x000000a4d0ac723c */ /* 0x040fe80000001818 */
[----:B------:R-:W-:Y:S01]  /*129f0*/  MOV R16, R178 ;  /* 0x000000b200107202 */ /* 0x000fe20000000f00 */
[----:B------:R-:W-:Y:S01]  /*12a00*/  FADD.FTZ R0, R22, R0 ;  /* 0x0000000016007221 */ /* 0x000fe20000010000 */
        /* <DEDUP_REMOVED lines=8> */
[-C--:B-1----:R-:W-:Y:S04]  /*12a90*/  HMMA.16816.F32 R184, R140, R152.reuse, R36 ;  /* 0x000000988cb8723c */ /* 0x082fe80000001824 */
        /* <DEDUP_REMOVED lines=26> */
[----:B------:R-:W-:Y:S04]  /*12c40*/  FADD.FTZ R2, R218, R2 ;  /* 0x00000002da027221 */ /* 0x000fe80000010000 */
[-C--:B------:R-:W-:Y:S08]  /*12c50*/  HMMA.16816.F32 R76, R208, R214.reuse, R76 ;  /* 0x000000d6d04c723c */ /* 0x080ff0000000184c */
[C---:B------:R-:W-:Y:S08]  /*12c60*/  HMMA.16816.F32 R80, R140.reuse, R214, R80 ;  /* 0x000000d68c50723c */ /* 0x040ff00000001850 */
[-C--:B----4-:R-:W-:Y:S08]  /*12c70*/  HMMA.16816.F32 R84, R140, R4.reuse, R84 ;  /* 0x000000048c54723c */ /* 0x090ff00000001854 */
[C---:B------:R-:W-:Y:S01]  /*12c80*/  HMMA.16816.F32 R88, R208.reuse, R4, R88 ;  /* 0x00000004d058723c */ /* 0x040fe20000001858 */
[----:B------:R-:W2:Y:S06]  /*12c90*/  LDL R5, [R1+0x8c] ;  /* 0x00008c0001057983 */ /* 0x000eac0000100800 */
[----:B------:R-:W-:Y:S01]  /*12ca0*/  FADD.FTZ R4, R225, R0 ;  /* 0x00000000e1047221 */ /* 0x000fe20000010000 */
        /* <DEDUP_REMOVED lines=20> */
[----:B------:R-:W-:Y:S07]  /*12df0*/  HMMA.16816.F32 R128, R140, R14, R128 ;  /* 0x0000000e8c80723c */ /* 0x000fee0000001880 */
[----:B------:R-:W-:Y:S02]  /*12e00*/  MOV R140, R133 ;  /* 0x00000085008c7202 */ /* 0x000fe40000000f00 */
[C---:B--2---:R-:W-:Y:S03]  /*12e10*/  ISETP.GT.AND P0, PT, R250.reuse, R5, PT ;  /* 0x00000005fa00720c */ /* 0x044fe60003f04270 */
[----:B------:R-:W-:Y:S10]  /*12e20*/  IADD3 R250, R250, -0x1, RZ ;  /* 0xfffffffffafa7810 */ /* 0x000ff40007ffe0ff */
[----:B-1----:R-:W-:-:S05]  /*12e30*/  @P0 BRA `(.L_x_4104) ;  /* 0xffffb4e000000947 */ /* 0x002fca000383ffff */
.L_x_4093:
[----:B-1----:R-:W-:-:S13]  /*12e40*/  ISETP.GE.AND P0, PT, R250, RZ, PT ;  /* 0x000000fffa00720c */ /* 0x002fda0003f06270 */
        /* <DEDUP_REMOVED lines=9> */
[----:B------:R-:W-:Y:S02]  /*12ee0*/  SHF.L.U32 R246, R0, 0x1, RZ ;  /* 0x0000000100f67819 */ /* 0x000fe400000006ff */
.L_x_4112:
[----:B------:R-:W2:Y:S01]  /*12ef0*/  LDL R4, [R1+0x74] ;  /* 0x0000740001047983 */ /* 0x000ea20000100800 */
[----:B------:R-:W-:Y:S04]  /*12f00*/  DEPBAR.LE SB0, 0x0 ;  /* 0x000080000000791a */ /* 0x000fe80000000000 */
[----:B------:R-:W3:Y:S01]  /*12f10*/  LDL R6, [R1+0x70] ;  /* 0x0000700001067983 */ /* 0x000ee20000100800 */
[----:B------:R-:W-:Y:S03]  /*12f20*/  WARPSYNC 0xffffffff ;  /* 0xffffffff00007948 */ /* 0x000fe60003800000 */
[----:B------:R-:W-:Y:S06]  /*12f30*/  BAR.SYNC.DEFER_BLOCKING 0x0 ;  /* 0x0000000000007b1d */ /* 0x000fec0000010000 */
[----:B------:R-:W1:Y:S04]  /*12f40*/  S2R R5, SR_CTAID.Y ;  /* 0x0000000000057919 */ /* 0x000e680000002600 */
[----:B------:R-:W4:Y:S04]  /*12f50*/  S2R R7, SR_CTAID.Y ;  /* 0x0000000000077919 */ /* 0x000f280000002600 */
[----:B------:R1:W2:Y:S04]  /*12f60*/  LDSM.16.M88.4 R64, [R240+0x8100] ;  /* 0x00810000f040783b */ /* 0x0002a80000000200 */
[----:B------:R2:W2:Y:S04]  /*12f70*/  LDSM.16.M88.4 R60, [R240+0xa100] ;  /* 0x00a10000f03c783b */ /* 0x0004a80000000200 */
[----:B------:R2:W2:Y:S04]  /*12f80*/  LDSM.16.M88.4 R16, [R232+0x4100] ;  /* 0x00410000e810783b */ /* 0x0004a80000000200 */
[----:B------:R2:W2:Y:S04]  /*12f90*/  LDSM.16.M88.4 R32, [R232+0x4900] ;  /* 0x00490000e820783b */ /* 0x0004a80000000200 */
[----:B------:R2:W2:Y:S04]  /*12fa0*/  LDSM.16.M88.4 R48, [R232+0x5100] ;  /* 0x00510000e830783b */ /* 0x0004a80000000200 */
[----:B------:R2:W2:Y:S04]  /*12fb0*/  LDSM.16.M88.4 R132, [R232+0x5900] ;  /* 0x00590000e884783b */ /* 0x0004a80000000200 */
[----:B------:R2:W2:Y:S01]  /*12fc0*/  LDSM.16.M88.4 R208, [R242+0x8100] ;  /* 0x00810000f2d0783b */ /* 0x0004a20000000200 */
[----:B----4-:R-:W-:Y:S01]  /*12fd0*/  IMAD.WIDE.U32 R8, R7, c[0x0][0x210], RZ ;  /* 0x0000840007087a25 */ /* 0x010fe200078e00ff */
[----:B-1----:R-:W-:Y:S02]  /*12fe0*/  SHF.R.S32.HI R5, RZ, 0x1f, R5 ;  /* 0x0000001fff057819 */ /* 0x002fe40000011405 */
[----:B------:R1:W4:Y:S03]  /*12ff0*/  LDSM.16.M88.4 R216, [R242+0xa100] ;  /* 0x00a10000f2d8783b */ /* 0x0003260000000200 */
[----:B------:R-:W-:Y:S01]  /*13000*/  IMAD R5, R5, c[0x0][0x210], RZ ;  /* 0x0000840005057a24 */ /* 0x000fe200078e02ff */
[----:B------:R1:W1:Y:S03]  /*13010*/  LDSM.16.M88.4 R212, [R239] ;  /* 0x00000000efd4783b */ /* 0x0002660000000200 */
[----:B------:R-:W-:Y:S01]  /*13020*/  IMAD R5, R7, c[0x0][0x214], R5 ;  /* 0x0000850007057a24 */ /* 0x000fe200078e0205 */
[----:B------:R1:W1:Y:S04]  /*13030*/  LDSM.16.M88.4 R220, [R239+0x800] ;  /* 0x00080000efdc783b */ /* 0x0002680000000200 */
[----:B------:R-:W-:Y:S01]  /*13040*/  IADD3 R5, R9, R5, RZ ;  /* 0x0000000509057210 */ /* 0x000fe20007ffe0ff */
[----:B------:R1:W1:Y:S04]  /*13050*/  LDSM.16.M88.4 R224, [R239+0x1000] ;  /* 0x00100000efe0783b */ /* 0x0002680000000200 */
[----:B------:R1:W1:Y:S01]  /*13060*/  LDSM.16.M88.4 R228, [R239+0x1800] ;  /* 0x00180000efe4783b */ /* 0x0002620000000200 */
[----:B--2---:R-:W-:Y:S01]  /*13070*/  IMAD.WIDE.U32 R2, R4, c[0x0][0x208], RZ ;  /* 0x0000820004027a25 */ /* 0x004fe200078e00ff */
        /* <DEDUP_REMOVED lines=13> */
[----:B-1--4-:R1:W2:Y:S02]  /*13150*/  SHFL.IDX PT, R37, R0, RZ, 0x181f ;  /* 0x00181fff00257589 */ /* 0x0122a400000e0000 */
.L_x_4183:
[-C--:B------:R-:W-:Y:S01]  /*13160*/  HMMA.16816.F32 R4, R64, R16.reuse, RZ ;  /* 0x000000104004723c */ /* 0x080fe200000018ff */
[----:B------:R-:W3:Y:S01]  /*13170*/  LDL R39, [R1+0xb4] ;  /* 0x0000b40001277983 */ /* 0x000ee20000100800 */
[----:B------:R-:W-:Y:S03]  /*13180*/  BSSY B0, `(.L_x_4107) ;  /* 0x000011a000007945 */ /* 0x000fe60003800000 */
[----:B------:R-:W3:Y:S03]  /*13190*/  LDL R42, [R1+0xd0] ;  /* 0x0000d000012a7983 */ /* 0x000ee60000100800 */
[C---:B------:R-:W-:Y:S01]  /*131a0*/  HMMA.16816.F32 R8, R60.reuse, R16, RZ ;  /* 0x000000103c08723c */ /* 0x040fe200000018ff */
[----:B------:R-:W4:Y:S07]  /*131b0*/  SHFL.IDX PT, R38, R36, RZ, 0x181f ;  /* 0x00181fff24267589 */ /* 0x000f2e00000e0000 */
[-C--:B------:R-:W-:Y:S01]  /*131c0*/  HMMA.16816.F32 R12, R60, R18.reuse, RZ ;  /* 0x000000123c0c723c */ /* 0x080fe200000018ff */
[----:B------:R-:W-:Y:S07]  /*131d0*/  SHFL.IDX PT, R46, R36, 0x1, 0x181f ;  /* 0x00381f00242e7f89 */ /* 0x000fee00000e0000 */
[C---:B------:R-:W-:Y:S01]  /*131e0*/  HMMA.16816.F32 R16, R64.reuse, R18, RZ ;  /* 0x000000124010723c */ /* 0x040fe200000018ff */
[----:B------:R-:W-:Y:S07]  /*131f0*/  SHFL.IDX PT, R41, R0, 0x1, 0x181f ;  /* 0x00381f0000297f89 */ /* 0x000fee00000e0000 */
[-C--:B------:R-:W-:Y:S01]  /*13200*/  HMMA.16816.F32 R20, R64, R32.reuse, RZ ;  /* 0x000000204014723c */ /* 0x080fe200000018ff */
[----:B------:R-:W5:Y:S07]  /*13210*/  SHFL.IDX PT, R52, R36, 0x2, 0x181f ;  /* 0x00581f0024347f89 */ /* 0x000f6e00000e0000 */
[C---:B------:R-:W-:Y:S01]  /*13220*/  HMMA.16816.F32 R24, R60.reuse, R32, RZ ;  /* 0x000000203c18723c */ /* 0x040fe200000018ff */
[----:B------:R-:W1:Y:S07]  /*13230*/  SHFL.IDX PT, R40, R0, 0x2, 0x181f ;  /* 0x00581f0000287f89 */ /* 0x000e6e00000e0000 */
[-C--:B------:R-:W-:Y:S01]  /*13240*/  HMMA.16816.F32 R28, R60, R34.reuse, RZ ;  /* 0x000000223c1c723c */ /* 0x080fe200000018ff */
[----:B------:R2:W1:Y:S07]  /*13250*/  SHFL.IDX PT, R54, R36, 0x3, 0x181f ;  /* 0x00781f0024367f89 */ /* 0x00046e00000e0000 */
[C---:B------:R-:W-:Y:S01]  /*13260*/  HMMA.16816.F32 R32, R64.reuse, R34, RZ ;  /* 0x000000224020723c */ /* 0x040fe200000018ff */
[----:B-1----:R-:W1:Y:S03]  /*13270*/  SHFL.IDX PT, R0, R0, 0x3, 0x181f ;  /* 0x00781f0000007f89 */ /* 0x002e6600000e0000 */
[C---:B---3--:R-:W-:Y:S01]  /*13280*/  SHF.L.U64.HI R245, R39.reuse, 0x1, R42 ;  /* 0x0000000127f57819 */ /* 0x048fe2000001022a */
[----:B------:R-:W-:Y:S01]  /*13290*/  IMAD.SHL.U32 R141, R39, 0x2, RZ ;  /* 0x00000002278d7824 */ /* 0x000fe200078e00ff */
[CC--:B----4-:R-:W-:Y:S06]  /*132a0*/  IADD3 R2, P1, R38.reuse, R246.reuse, RZ ;  /* 0x000000f626027210 */ /* 0x0d0fec0007f3e0ff */
[-C--:B------:R-:W-:Y:S01]  /*132b0*/  IADD3 R38, P0, R38, R141.reuse, RZ ;  /* 0x0000008d26267210 */ /* 0x080fe20007f1e0ff */
[C---:B--2---:R-:W-:Y:S01]  /*132c0*/  IMAD.X R3, R37.reuse, 0x1, R247, P1 ;  /* 0x0000000125037824 */ /* 0x044fe200008e06f7 */
[-C--:B-----5:R-:W-:Y:S03]  /*132d0*/  IADD3 R44, P1, R52, R246.reuse, RZ ;  /* 0x000000f6342c7210 */ /* 0x0a0fe60007f3e0ff */
[----:B------:R-:W-:Y:S01]  /*132e0*/  IMAD.X R39, R37, 0x1, R245, P0 ;  /* 0x0000000125277824 */ /* 0x000fe200000e06f5 */
[----:B------:R2:W-:Y:S01]  /*132f0*/  LDGSTS.E.BYPASS.LTC128B.128 [R249], [R2.64], !P3 ;  /* 0x0000000002f97fae */ /* 0x0005e2000d901d46 */
[--C-:B------:R-:W-:Y:S07]  /*13300*/  IMAD.X R45, R40, 0x1, R247.reuse, P1 ;  /* 0x00000001282d7824 */ /* 0x100fee00008e06f7 */
[----:B------:R3:W-:Y:S01]  /*13310*/  LDGSTS.E.BYPASS.LTC128B.128 [R249+0x2000], [R38.64], !P5 ;  /* 0x0200000026f97fae */ /* 0x0007e2000e901d46 */
[CC--:B--2---:R-:W-:Y:S02]  /*13320*/  IADD3 R2, P0, R46.reuse, R246.reuse, RZ ;  /* 0x000000f62e027210 */ /* 0x0c4fe40007f1e0ff */
[-C--:B------:R-:W-:Y:S03]  /*13330*/  IADD3 R46, P2, R46, R141.reuse, RZ ;  /* 0x0000008d2e2e7210 */ /* 0x080fe60007f5e0ff */
[C---:B------:R-:W-:Y:S01]  /*13340*/  IMAD.X R3, R41.reuse, 0x1, R247, P0 ;  /* 0x0000000129037824 */ /* 0x040fe200000e06f7 */
[-C--:B------:R-:W-:Y:S01]  /*13350*/  IADD3 R52, P0, R52, R141.reuse, RZ ;  /* 0x0000008d34347210 */ /* 0x080fe20007f1e0ff */
[--C-:B------:R-:W-:Y:S01]  /*13360*/  IMAD.X R47, R41, 0x1, R245.reuse, P2 ;  /* 0x00000001292f7824 */ /* 0x100fe200010e06f5 */
[-C--:B---3--:R-:W-:Y:S02]  /*13370*/  HMMA.16816.F32 R36, R64, R48.reuse, RZ ;  /* 0x000000304024723c */ /* 0x088fe400000018ff */
[----:B------:R2:W-:Y:S01]  /*13380*/  LDGSTS.E.BYPASS.LTC128B.128 [R249+0x800], [R2.64], !P3 ;  /* 0x0080000002f97fae */ /* 0x0005e2000d901d46 */
[----:B------:R-:W-:Y:S05]  /*13390*/  IMAD.X R53, R40, 0x1, R245, P0 ;  /* 0x0000000128357824 */ /* 0x000fea00000e06f5 */
[C---:B------:R-:W-:Y:S02]  /*133a0*/  HMMA.16816.F32 R40, R60.reuse, R48, RZ ;  /* 0x000000303c28723c */ /* 0x040fe400000018ff */
[----:B------:R3:W-:Y:S08]  /*133b0*/  LDGSTS.E.BYPASS.LTC128B.128 [R249+0x2800], [R46.64], !P5 ;  /* 0x028000002ef97fae */ /* 0x0007f0000e901d46 */
[----:B------:R3:W-:Y:S08]  /*133c0*/  LDGSTS.E.BYPASS.LTC128B.128 [R249+0x1000], [R44.64], !P3 ;  /* 0x010000002cf97fae */ /* 0x0007f0000d901d46 */
[----:B------:R4:W-:Y:S01]  /*133d0*/  LDGSTS.E.BYPASS.LTC128B.128 [R249+0x3000], [R52.64], !P5 ;  /* 0x0300000034f97fae */ /* 0x0009e2000e901d46 */
[----:B--2---:R-:W-:Y:S05]  /*133e0*/  IADD3 R2, P0, R54, R246, RZ ;  /* 0x000000f636027210 */ /* 0x004fea0007f1e0ff */
[----:B-1----:R-:W-:Y:S05]  /*133f0*/  IMAD.X R3, R0, 0x1, R247, P0 ;  /* 0x0000000100037824 */ /* 0x002fea00000e06f7 */
[----:B------:R1:W-:Y:S01]  /*13400*/  LDGSTS.E.BYPASS.LTC128B.128 [R249+0x1800], [R2.64], !P3 ;  /* 0x0180000002f97fae */ /* 0x0003e2000d901d46 */
[-C--:B---3--:R-:W-:Y:S08]  /*13410*/  HMMA.16816.F32 R44, R60, R50.reuse, RZ ;  /* 0x000000323c2c723c */ /* 0x088ff000000018ff */
[C---:B------:R-:W-:Y:S04]  /*13420*/  HMMA.16816.F32 R48, R64.reuse, R50, RZ ;  /* 0x000000324030723c */ /* 0x040fe800000018ff */
[----:B----4-:R-:W-:Y:S05]  /*13430*/  IADD3 R52, P0, R54, R141, RZ ;  /* 0x0000008d36347210 */ /* 0x010fea0007f1e0ff */
[----:B------:R-:W-:Y:S01]  /*13440*/  IMAD.X R53, R0, 0x1, R245, P0 ;  /* 0x0000000100357824 */ /* 0x000fe200000e06f5 */
[----:B------:R-:W-:Y:S04]  /*13450*/  ISETP.GE.AND P0, PT, R250, 0x1, PT ;  /* 0x00000001fa00780c */ /* 0x000fe80003f06270 */
[----:B------:R2:W-:Y:S08]  /*13460*/  LDGSTS.E.BYPASS.LTC128B.128 [R249+0x3800], [R52.64], !P5 ;  /* 0x0380000034f97fae */ /* 0x0005f0000e901d46 */
        /* <DEDUP_REMOVED lines=92> */
[-C--:B--2---:R-:W-:Y:S01]  /*13a30*/  HMMA.16816.F32 R4, R208, R212.reuse, R4 ;  /* 0x000000d4d004723c */ /* 0x084fe20000001804 */
[----:B------:R-:W2:Y:S07]  /*13a40*/  LDSM.16.M88.4 R224, [R239+0x3800] ;  /* 0x00380000efe0783b */ /* 0x000eae0000000200 */
        /* <DEDUP_REMOVED lines=43> */
[----:B------:R-:W2:Y:S01]  /*13d00*/  LDSM.16.M88.4 R224, [R237+0x3800] ;  /* 0x00380000ede0783b */ /* 0x000ea20000000200 */
        /* <DEDUP_REMOVED lines=16> */
[----:B------:R-:W-:Y:S01]  /*13e10*/  HMMA.16816.F32 R64, R208, R226, R64 ;  /* 0x000000e2d040723c */ /* 0x000fe20000001840 */
[----:B------:R-:W-:Y:S07]  /*13e20*/  @!UPT UIADD3 URZ, URZ, URZ, URZ ;  /* 0x0000003f3f3ff290 */ /* 0x000fee000fffe03f */
[----:B------:R-:W-:-:S11]  /*13e30*/  @!P0 BRA `(.L_x_4108) ;  /* 0x000004e000008947 */ /* 0x000fd60003800000 */
[----:B-1----:R-:W-:Y:S01]  /*13e40*/  IMAD.MOV.U32 R0, RZ, RZ, 0x1 ;  /* 0x00000001ff007424 */ /* 0x002fe200078e00ff */
[----:B------:R-:W2:Y:S01]  /*13e50*/  LDL R3, [R1+0xb8] ;  /* 0x0000b80001037983 */ /* 0x000ea20000100800 */
[----:B------:R-:W-:Y:S03]  /*13e60*/  IMAD.MOV.U32 R134, RZ, RZ, RZ ;  /* 0x000000ffff867224 */ /* 0x000fe600078e00ff */
[----:B------:R-:W-:Y:S01]  /*13e70*/  ISETP.NE.AND P0, PT, R0, c[0x0][0x2b8], PT ;  /* 0x0000ae0000007a0c */ /* 0x000fe20003f05270 */
[----:B------:R-:W3:Y:S04]  /*13e80*/  LDL R251, [R1+0xb0] ;  /* 0x0000b00001fb7983 */ /* 0x000ee80000100800 */
[----:B------:R-:W4:Y:S04]  /*13e90*/  LDL.64 R142, [R1+0xc0] ;  /* 0x0000c000018e7983 */ /* 0x000f280000100a00 */
[----:B------:R-:W5:Y:S01]  /*13ea0*/  LDL R136, [R1+0xc8] ;  /* 0x0000c80001887983 */ /* 0x000f620000100800 */
[----:B--2---:R-:W-:Y:S05]  /*13eb0*/  IMAD R2, R250, 0x40, R3 ;  /* 0x00000040fa027824 */ /* 0x004fea00078e0203 */
[----:B---3--:R-:W-:Y:S02]  /*13ec0*/  IADD3 R2, R2, -0x40, R251 ;  /* 0xffffffc002027810 */ /* 0x008fe40007ffe0fb */
[----:B------:R-:W1:Y:S02]  /*13ed0*/  S2R R251, SR_CTAID.Y ;  /* 0x0000000000fb7919 */ /* 0x000e640000002600 */
[----:B------:R-:W-:Y:S01]  /*13ee0*/  MOV R0, R2 ;  /* 0x0000000200007202 */ /* 0x000fe20000000f00 */
[----:B------:R-:W-:Y:S05]  /*13ef0*/  @P0 IMAD.HI.U32 R3, R2, c[0x0][0x2bc], RZ ;  /* 0x0000af0002030a27 */ /* 0x000fea00078e00ff */
[----:B------:R-:W-:Y:S04]  /*13f00*/  @P0 SHF.R.U32.HI R0, RZ, c[0x0][0x2c0], R3 ;  /* 0x0000b000ff000a19 */ /* 0x000fe80000011603 */
[C---:B----4-:R-:W-:Y:S04]  /*13f10*/  @!P6 IADD3 R3, P0, R0.reuse, R142, RZ ;  /* 0x0000008e0003e210 */ /* 0x050fe80007f1e0ff */
[C---:B-----5:R-:W-:Y:S02]  /*13f20*/  @!P6 LEA.HI.X.SX32 R133, R0.reuse, R136, 0x1, P0 ;  /* 0x000000880085e211 */ /* 0x060fe400000f0eff */
[C---:B------:R-:W-:Y:S01]  /*13f30*/  @!P6 LEA R132, P0, R3.reuse, c[0x0][0x2a0], 0x2 ;  /* 0x0000a8000384ea11 */ /* 0x040fe200078010ff */
[----:B------:R-:W2:Y:S01]  /*13f40*/  S2R R136, SR_CTAID.Y ;  /* 0x0000000000887919 */ /* 0x000ea20000002600 */
[----:B------:R-:W-:Y:S02]  /*13f50*/  IADD3 R0, -R0, RZ, RZ ;  /* 0x000000ff00007210 */ /* 0x000fe40007ffe1ff */
[----:B------:R-:W-:Y:S01]  /*13f60*/  @!P6 LEA.HI.X R133, R3, c[0x0][0x2a4], R133, 0x2, P0 ;  /* 0x0000a9000385ea11 */ /* 0x000fe200000f1485 */
[----:B-1----:R-:W-:Y:S04]  /*13f70*/  IMAD.WIDE.U32 R142, R251, c[0x0][0x1e8], RZ ;  /* 0x00007a00fb8e7a25 */ /* 0x002fe800078e00ff */
[----:B------:R-:W3:Y:S01]  /*13f80*/  @!P6 LDG.E R134, [R132.64] ;  /* 0x000000068486e981 */ /* 0x000ee2000c1e1900 */
[----:B------:R-:W-:Y:S04]  /*13f90*/  IMAD R135, R0, c[0x0][0x2b8], R2 ;  /* 0x0000ae0000877a24 */ /* 0x000fe800078e0202 */
        /* <DEDUP_REMOVED lines=20> */
[----:B-1----:R1:W2:Y:S02]  /*140e0*/  SHFL.IDX PT, R134, R0, RZ, 0x181f ;  /* 0x00181fff00867589 */ /* 0x0022a400000e0000 */
.L_x_4184:
[----:B------:R-:W-:-:S05]  /*140f0*/  BRA.DIV ~URZ, `(.L_x_4110) ;  /* 0x00009da27f007947 */ /* 0x000fca000b800000 */
[----:B------:R-:W3:Y:S04]  /*14100*/  SHFL.IDX PT, R133, R132, RZ, 0x181f ;  /* 0x00181fff84857589 */ /* 0x000ee800000e0000 */
[----:B------:R-:W4:Y:S04]  /*14110*/  SHFL.IDX PT, R142, R132, 0x1, 0x181f ;  /* 0x00381f00848e7f89 */ /* 0x000f2800000e0000 */
[----:B------:R-:W5:Y:S04]  /*14120*/  SHFL.IDX PT, R136, R0, 0x1, 0x181f ;  /* 0x00381f0000887f89 */ /* 0x000f6800000e0000 */
[----:B------:R-:W1:Y:S04]  /*14130*/  SHFL.IDX PT, R135, R132, 0x2, 0x181f ;  /* 0x00581f0084877f89 */ /* 0x000e6800000e0000 */
[----:B------:R-:W-:Y:S01]  /*14140*/  SHFL.IDX PT, R132, R132, 0x3, 0x181f ;  /* 0x00781f0084847f89 */ /* 0x000fe200000e0000 */
[CC--:B---3--:R-:W-:Y:S05]  /*14150*/  IADD3 R2, P0, R133.reuse, R246.reuse, RZ ;  /* 0x000000f685027210 */ /* 0x0c8fea0007f1e0ff */
[C---:B--2---:R-:W-:Y:S05]  /*14160*/  IMAD.X R3, R134.reuse, 0x1, R247, P0 ;  /* 0x0000000186037824 */ /* 0x044fea00000e06f7 */
[----:B------:R2:W-:Y:S02]  /*14170*/  LDGSTS.E.BYPASS.LTC128B.128 [R248+0x4100], [R2.64], !P3 ;  /* 0x0410000002f87fae */ /* 0x0005e4000d901d46 */
[-C--:B--2---:R-:W-:Y:S02]  /*14180*/  IADD3 R2, P0, R133, R141.reuse, RZ ;  /* 0x0000008d85027210 */ /* 0x084fe40007f1e0ff */
[----:B------:R-:W2:Y:S03]  /*14190*/  SHFL.IDX PT, R133, R0, 0x2, 0x181f ;  /* 0x00581f0000857f89 */ /* 0x000ea600000e0000 */
[----:B------:R-:W-:Y:S01]  /*141a0*/  IMAD.X R3, R134, 0x1, R245, P0 ;  /* 0x0000000186037824 */ /* 0x000fe200000e06f5 */
[----:B-1----:R-:W1:Y:S04]  /*141b0*/  SHFL.IDX PT, R0, R0, 0x3, 0x181f ;  /* 0x00781f0000007f89 */ /* 0x002e6800000e0000 */
[----:B------:R4:W-:Y:S02]  /*141c0*/  LDGSTS.E.BYPASS.LTC128B.128 [R248+0x6100], [R2.64], !P5 ;  /* 0x0610000002f87fae */ /* 0x0009e4000e901d46 */
[CC--:B----4-:R-:W-:Y:S02]  /*141d0*/  IADD3 R2, P0, R142.reuse, R246.reuse, RZ ;  /* 0x000000f68e027210 */ /* 0x0d0fe40007f1e0ff */
[-C--:B------:R-:W-:Y:S03]  /*141e0*/  IADD3 R142, P2, R142, R141.reuse, RZ ;  /* 0x0000008d8e8e7210 */ /* 0x080fe60007f5e0ff */
[C---:B-----5:R-:W-:Y:S01]  /*141f0*/  IMAD.X R3, R136.reuse, 0x1, R247, P0 ;  /* 0x0000000188037824 */ /* 0x060fe200000e06f7 */
[C---:B------:R-:W-:Y:S01]  /*14200*/  IADD3 R134, P0, R135.reuse, R141, RZ ;  /* 0x0000008d87867210 */ /* 0x040fe20007f1e0ff */
[--C-:B------:R-:W-:Y:S03]  /*14210*/  IMAD.X R143, R136, 0x1, R245.reuse, P2 ;  /* 0x00000001888f7824 */ /* 0x100fe600010e06f5 */
[----:B------:R3:W-:Y:S04]  /*14220*/  LDGSTS.E.BYPASS.LTC128B.128 [R248+0x4900], [R2.64], !P3 ;  /* 0x0490000002f87fae */ /* 0x0007e8000d901d46 */
[----:B------:R4:W-:Y:S01]  /*14230*/  LDGSTS.E.BYPASS.LTC128B.128 [R248+0x6900], [R142.64], !P5 ;  /* 0x069000008ef87fae */ /* 0x0009e2000e901d46 */
[----:B---3--:R-:W-:Y:S01]  /*14240*/  IADD3 R2, P1, R135, R246, RZ ;  /* 0x000000f687027210 */ /* 0x008fe20007f3e0ff */
[C---:B--2---:R-:W-:Y:S04]  /*14250*/  IMAD.X R135, R133.reuse, 0x1, R245, P0 ;  /* 0x0000000185877824 */ /* 0x044fe800000e06f5 */
[----:B------:R-:W-:Y:S05]  /*14260*/  IMAD.X R3, R133, 0x1, R247, P1 ;  /* 0x0000000185037824 */ /* 0x000fea00008e06f7 */
[----:B------:R4:W-:Y:S04]  /*14270*/  LDGSTS.E.BYPASS.LTC128B.128 [R248+0x5100], [R2.64], !P3 ;  /* 0x0510000002f87fae */ /* 0x0009e8000d901d46 */
[----:B------:R4:W-:Y:S02]  /*14280*/  LDGSTS.E.BYPASS.LTC128B.128 [R248+0x7100], [R134.64], !P5 ;  /* 0x0710000086f87fae */ /* 0x0009e4000e901d46 */
.L_x_4185:
[C---:B-1--4-:R-:W-:Y:S02]  /*14290*/  IADD3 R2, P1, R132.reuse, R246, RZ ;  /* 0x000000f684027210 */ /* 0x052fe40007f3e0ff */
[----:B------:R-:W-:Y:S03]  /*142a0*/  IADD3 R132, P0, R132, R141, RZ ;  /* 0x0000008d84847210 */ /* 0x000fe60007f1e0ff */
[C---:B------:R-:W-:Y:S02]  /*142b0*/  IMAD.X R3, R0.reuse, 0x1, R247, P1 ;  /* 0x0000000100037824 */ /* 0x040fe400008e06f7 */
[----:B------:R-:W-:Y:S03]  /*142c0*/  IMAD.X R133, R0, 0x1, R245, P0 ;  /* 0x0000000100857824 */ /* 0x000fe600000e06f5 */
[----:B------:R-:W-:Y:S01]  /*142d0*/  @!PT LDS RZ, [RZ] ;  /* 0x00000000fffff984 */ /* 0x000fe20000000800 */
[----:B------:R-:W-:Y:S01]  /*142e0*/  @!PT LDS RZ, [RZ] ;  /* 0x00000000fffff984 */ /* 0x000fe20000000800 */
[----:B------:R-:W-:Y:S01]  /*142f0*/  @!PT LDS RZ, [RZ] ;  /* 0x00000000fffff984 */ /* 0x000fe20000000800 */
[----:B------:R1:W-:Y:S04]  /*14300*/  LDGSTS.E.BYPASS.LTC128B.128 [R248+0x5900], [R2.64], !P3 ;  /* 0x0590000002f87fae */ /* 0x0003e8000d901d46 */
[----:B------:R1:W-:Y:S02]  /*14310*/  LDGSTS.E.BYPASS.LTC128B.128 [R248+0x7900], [R132.64], !P5 ;  /* 0x0790000084f87fae */ /* 0x0003e4000e901d46 */
.L_x_4108:
[----:B-1----:R-:W-:Y:S05]  /*14320*/  BSYNC B0 ;  /* 0x0000000000007941 */ /* 0x002fea0003800000 */
.L_x_4107:
        /* <DEDUP_REMOVED lines=80> */
[----:B---3--:R-:W-:Y:S03]  /*14830*/  FMNMX.FTZ R134, R134, R141, !PT ;  /* 0x0000008d86867209 */ /* 0x008fe60007810000 */
.L_x_4186:
[----:B------:R-:W-:Y:S01]  /*14840*/  FADD.FTZ R2, -R136, R137 ;  /* 0x0000008988027221 */ /* 0x000fe20000010100 */
[----:B----4-:R-:W-:Y:S01]  /*14850*/  FMNMX.FTZ R132, R0, R132, !PT ;  /* 0x0000008400847209 */ /* 0x010fe20007810000 */
[----:B------:R-:W-:Y:S01]  /*14860*/  FMUL.FTZ R137, R136, c[0x0][0x2d0] ;  /* 0x0000b40088897a20 */ /* 0x000fe20000410000 */
[----:B------:R-:W-:Y:S01]  /*14870*/  WARPSYNC 0xffffffff ;  /* 0xffffffff00007948 */ /* 0x000fe20003800000 */
[----:B------:R-:W-:Y:S01]  /*14880*/  FMUL.FTZ R2, R2, c[0x0][0x2d0] ;  /* 0x0000b40002027a20 */ /* 0x000fe20000410000 */
[----:B------:R-:W-:Y:S01]  /*14890*/  ISETP.GT.AND P0, PT, R250, RZ, PT ;  /* 0x000000fffa00720c */ /* 0x000fe20003f04270 */
[--C-:B------:R-:W-:Y:S02]  /*148a0*/  FFMA.FTZ R4, R4, c[0x0][0x2d0], -R137.reuse ;  /* 0x0000b40004047a23 */ /* 0x100fe40000010889 */
[--C-:B------:R-:W-:Y:S01]  /*148b0*/  FFMA.FTZ R5, R5, c[0x0][0x2d0], -R137.reuse ;  /* 0x0000b40005057a23 */ /* 0x100fe20000010889 */
[----:B------:R1:W-:Y:S01]  /*148c0*/  MUFU.EX2 R3, R2 ;  /* 0x0000000200037308 */ /* 0x0003e20000000800 */
[--C-:B------:R-:W-:Y:S02]  /*148d0*/  FFMA.FTZ R16, R16, c[0x0][0x2d0], -R137.reuse ;  /* 0x0000b40010107a23 */ /* 0x100fe40000010889 */
[--C-:B------:R-:W-:Y:S02]  /*148e0*/  FFMA.FTZ R17, R17, c[0x0][0x2d0], -R137.reuse ;  /* 0x0000b40011117a23 */ /* 0x100fe40000010889 */
[----:B------:R-:W-:Y:S02]  /*148f0*/  FADD.FTZ R0, -R132, R140 ;  /* 0x0000008c84007221 */ /* 0x000fe40000010100 */
[--C-:B------:R-:W-:Y:S02]  /*14900*/  FFMA.FTZ R36, R36, c[0x0][0x2d0], -R137.reuse ;  /* 0x0000b40024247a23 */ /* 0x100fe40000010889 */
[--C-:B------:R-:W-:Y:S01]  /*14910*/  FFMA.FTZ R37, R37, c[0x0][0x2d0], -R137.reuse ;  /* 0x0000b40025257a23 */ /* 0x100fe20000010889 */
[----:B------:R2:W3:Y:S01]  /*14920*/  MUFU.EX2 R142, R4 ;  /* 0x00000004008e7308 */ /* 0x0004e20000000800 */
[--C-:B------:R-:W-:Y:S02]  /*14930*/  FFMA.FTZ R48, R48, c[0x0][0x2d0], -R137.reuse ;  /* 0x0000b40030307a23 */ /* 0x100fe40000010889 */
[--C-:B------:R-:W-:Y:S02]  /*14940*/  FFMA.FTZ R64, R64, c[0x0][0x2d0], -R137.reuse ;  /* 0x0000b40040407a23 */ /* 0x100fe40000010889 */
[--C-:B------:R-:W-:Y:S02]  /*14950*/  FFMA.FTZ R222, R33, c[0x0][0x2d0], -R137.reuse ;  /* 0x0000b40021de7a23 */ /* 0x100fe40000010889 */
[--C-:B------:R-:W-:Y:S02]  /*14960*/  FFMA.FTZ R219, R20, c[0x0][0x2d0], -R137.reuse ;  /* 0x0000b40014db7a23 */ /* 0x100fe40000010889 */
[--C-:B------:R-:W-:Y:S01]  /*14970*/  FFMA.FTZ R218, R21, c[0x0][0x2d0], -R137.reuse ;  /* 0x0000b40015da7a23 */ /* 0x100fe20000010889 */
[----:B------:R4:W-:Y:S01]  /*14980*/  MUFU.EX2 R143, R5 ;  /* 0x00000005008f7308 */ /* 0x0009e20000000800 */
[----:B------:R-:W-:Y:S02]  /*14990*/  FFMA.FTZ R217, R32, c[0x0][0x2d0], -R137 ;  /* 0x0000b40020d97a23 */ /* 0x000fe40000010889 */
[----:B------:R-:W-:Y:S02]  /*149a0*/  FMUL.FTZ R0, R0, c[0x0][0x2d0] ;  /* 0x0000b40000007a20 */ /* 0x000fe40000410000 */
[C---:B-1----:R-:W-:Y:S04]  /*149b0*/  FADD.FTZ R2, -R135.reuse, R138 ;  /* 0x0000008a87027221 */ /* 0x042fe80000010100 */
[----:B------:R-:W-:Y:S01]  /*149c0*/  FMUL.FTZ R2, R2, c[0x0][0x2d0] ;  /* 0x0000b40002027a20 */ /* 0x000fe20000410000 */
[----:B------:R-:W-:Y:S01]  /*149d0*/  MUFU.EX2 R226, R16 ;  /* 0x0000001000e27308 */ /* 0x000fe20000000800 */
[----:B--2---:R-:W-:Y:S04]  /*149e0*/  FMUL.FTZ R4, R135, c[0x0][0x2d0] ;  /* 0x0000b40087047a20 */ /* 0x004fe80000410000 */
[--C-:B------:R-:W-:Y:S02]  /*149f0*/  FFMA.FTZ R212, R22, c[0x0][0x2d0], -R4.reuse ;  /* 0x0000b40016d47a23 */ /* 0x100fe40000010804 */
[----:B------:R-:W3:Y:S01]  /*14a00*/  LDL.LU R22, [R1+0x7c] ;  /* 0x00007c0001167983 */ /* 0x000ee20000300800 */
[--C-:B------:R-:W-:Y:S02]  /*14a10*/  FFMA.FTZ R221, R35, c[0x0][0x2d0], -R4.reuse ;  /* 0x0000b40023dd7a23 */ /* 0x100fe40000010804 */
[----:B------:R-:W-:Y:S01]  /*14a20*/  MUFU.EX2 R133, R2 ;  /* 0x0000000200857308 */ /* 0x000fe20000000800 */
[--C-:B------:R-:W-:Y:S02]  /*14a30*/  FFMA.FTZ R220, R34, c[0x0][0x2d0], -R4.reuse ;  /* 0x0000b40022dc7a23 */ /* 0x100fe40000010804 */
[----:B----4-:R-:W-:Y:S02]  /*14a40*/  FMUL.FTZ R5, R134, c[0x0][0x2d0] ;  /* 0x0000b40086057a20 */ /* 0x010fe40000410000 */
        /* <DEDUP_REMOVED lines=25> */
[----:B-1----:R-:W-:Y:S01]  /*14be0*/  FFMA.FTZ R8, R55, c[0x0][0x2d0], -R4 ;  /* 0x0000b40037087a23 */ /* 0x002fe20000010804 */
[----:B------:R-:W-:Y:S01]  /*14bf0*/  MOV R55, R36 ;  /* 0x0000002400377202 */ /* 0x000fe20000000f00 */
[----:B------:R-:W-:Y:S02]  /*14c00*/  FMUL.FTZ R4, R132, c[0x0][0x2d0] ;  /* 0x0000b40084047a20 */ /* 0x000fe40000410000 */
[----:B------:R-:W-:Y:S01]  /*14c10*/  FFMA.FTZ R225, R40, c[0x0][0x2d0], -R5 ;  /* 0x0000b40028e17a23 */ /* 0x000fe20000010805 */
[----:B------:R-:W1:Y:S01]  /*14c20*/  MUFU.EX2 R228, R18 ;  /* 0x0000001200e47308 */ /* 0x000e620000000800 */
[--C-:B------:R-:W-:Y:S02]  /*14c30*/  FFMA.FTZ R10, R10, c[0x0][0x2d0], -R4.reuse ;  /* 0x0000b4000a0a7a23 */ /* 0x100fe40000010804 */
[--C-:B------:R-:W-:Y:S02]  /*14c40*/  FFMA.FTZ R11, R11, c[0x0][0x2d0], -R4.reuse ;  /* 0x0000b4000b0b7a23 */ /* 0x100fe40000010804 */
[----:B--2---:R-:W-:Y:S02]  /*14c50*/  FFMA.FTZ R9, R49, c[0x0][0x2d0], -R137 ;  /* 0x0000b40031097a23 */ /* 0x004fe40000010889 */
[--C-:B------:R-:W-:Y:S02]  /*14c60*/  FFMA.FTZ R224, R41, c[0x0][0x2d0], -R5.reuse ;  /* 0x0000b40029e07a23 */ /* 0x100fe40000010805 */
[--C-:B------:R-:W-:Y:S01]  /*14c70*/  FFMA.FTZ R41, R61, c[0x0][0x2d0], -R5.reuse ;  /* 0x0000b4003d297a23 */ /* 0x100fe20000010805 */
[----:B------:R2:W5:Y:S01]  /*14c80*/  MUFU.EX2 R223, R12 ;  /* 0x0000000c00df7308 */ /* 0x0005620000000800 */
[--C-:B------:R-:W-:Y:S02]  /*14c90*/  FFMA.FTZ R35, R56, c[0x0][0x2d0], -R5.reuse ;  /* 0x0000b40038237a23 */ /* 0x100fe40000010805 */
[--C-:B------:R-:W-:Y:S02]  /*14ca0*/  FFMA.FTZ R50, R57, c[0x0][0x2d0], -R5.reuse ;  /* 0x0000b40039327a23 */ /* 0x100fe40000010805 */
[----:B------:R-:W-:Y:S02]  /*14cb0*/  FFMA.FTZ R60, R60, c[0x0][0x2d0], -R5 ;  /* 0x0000b4003c3c7a23 */ /* 0x000fe40000010805 */
[--C-:B------:R-:W-:Y:S02]  /*14cc0*/  FFMA.FTZ R14, R14, c[0x0][0x2d0], -R4.reuse ;  /* 0x0000b4000e0e7a23 */ /* 0x100fe40000010804 */
[--C-:B------:R-:W-:Y:S01]  /*14cd0*/  FFMA.FTZ R15, R15, c[0x0][0x2d0], -R4.reuse ;  /* 0x0000b4000f0f7a23 */ /* 0x100fe20000010804 */
[----:B------:R-:W-:Y:S01]  /*14ce0*/  MUFU.EX2 R45, R10 ;  /* 0x0000000a002d7308 */ /* 0x000fe20000000800 */
[--C-:B------:R-:W-:Y:S02]  /*14cf0*/  FFMA.FTZ R252, R47, c[0x0][0x2d0], -R4.reuse ;  /* 0x0000b4002ffc7a23 */ /* 0x100fe40000010804 */
[--C-:B------:R-:W-:Y:S02]  /*14d00*/  FFMA.FTZ R62, R62, c[0x0][0x2d0], -R4.reuse ;  /* 0x0000b4003e3e7a23 */ /* 0x100fe40000010804 */
[----:B------:R-:W-:Y:S02]  /*14d10*/  FADD.FTZ R2, -R134, R139 ;  /* 0x0000008b86027221 */ /* 0x000fe40000010100 */
[----:B------:R-:W-:Y:S01]  /*14d20*/  FFMA.FTZ R139, R31, c[0x0][0x2d0], -R4 ;  /* 0x0000b4001f8b7a23 */ /* 0x000fe20000010804 */
[----:B------:R-:W-:Y:S01]  /*14d30*/  MOV R31, R66 ;  /* 0x00000042001f7202 */ /* 0x000fe20000000f00 */
[----:B------:R-:W-:Y:S01]  /*14d40*/  FMUL.FTZ R2, R2, c[0x0][0x2d0] ;  /* 0x0000b40002027a20 */ /* 0x000fe20000410000 */
[----:B------:R1:W-:Y:S01]  /*14d50*/  MUFU.EX2 R141, R6 ;  /* 0x00000006008d7308 */ /* 0x0003e20000000800 */
[----:B--2---:R-:W-:Y:S09]  /*14d60*/  MOV R12, R48 ;  /* 0x00000030000c7202 */ /* 0x004ff20000000f00 */
[----:B------:R2:W2:Y:S10]  /*14d70*/  MUFU.EX2 R208, R19 ;  /* 0x0000001300d07308 */ /* 0x0004b40000000800 */
[----:B------:R4:W3:Y:S01]  /*14d80*/  MUFU.EX2 R18, R13 ;  /* 0x0000000d00127308 */ /* 0x0008e20000000800 */
[--C-:B-1----:R-:W-:Y:S05]  /*14d90*/  FFMA.FTZ R6, R52, c[0x0][0x2d0], -R137.reuse ;  /* 0x0000b40034067a23 */ /* 0x102fea0000010889 */
[----:B------:R-:W-:Y:S04]  /*14da0*/  MOV R34, R6 ;  /* 0x0000000600227202 */ /* 0x000fe80000000f00 */
[----:B------:R-:W-:Y:S01]  /*14db0*/  MUFU.EX2 R2, R2 ;  /* 0x0000000200027308 */ /* 0x000fe20000000800 */
[--C-:B--2---:R-:W-:Y:S02]  /*14dc0*/  FFMA.FTZ R19, R53, c[0x0][0x2d0], -R137.reuse ;  /* 0x0000b40035137a23 */ /* 0x104fe40000010889 */
[----:B------:R-:W-:Y:S03]  /*14dd0*/  FFMA.FTZ R137, R65, c[0x0][0x2d0], -R137 ;  /* 0x0000b40041897a23 */ /* 0x000fe60000010889 */
[----:B------:R-:W-:Y:S04]  /*14de0*/  MOV R39, R19 ;  /* 0x0000001300277202 */ /* 0x000fe80000000f00 */
[----:B------:R-:W-:Y:S01]  /*14df0*/  MUFU.EX2 R0, R0 ;  /* 0x0000000000007308 */ /* 0x000fe20000000800 */
[----:B----4-:R-:W-:Y:S09]  /*14e00*/  MOV R13, R37 ;  /* 0x00000025000d7202 */ /* 0x010ff20000000f00 */
        /* <DEDUP_REMOVED lines=8> */
[----:B---3--:R-:W-:Y:S01]  /*14e90*/  FFMA.FTZ R138, R3, R22, R142 ;  /* 0x00000016038a7223 */ /* 0x008fe2000001008e */
[----:B------:R-:W-:Y:S01]  /*14ea0*/  MOV R140, R213 ;  /* 0x000000d5008c7202 */ /* 0x000fe20000000f00 */
[--C-:B------:R-:W-:Y:S01]  /*14eb0*/  FFMA.FTZ R213, R29, c[0x0][0x2d0], -R5.reuse ;  /* 0x0000b4001dd57a23 */ /* 0x100fe20000010805 */
[----:B------:R-:W-:Y:S06]  /*14ec0*/  MOV R57, R228 ;  /* 0x000000e400397202 */ /* 0x000fec0000000f00 */
[----:B------:R-:W1:Y:S01]  /*14ed0*/  MUFU.EX2 R29, R11 ;  /* 0x0000000b001d7308 */ /* 0x000e620000000800 */
[----:B------:R-:W-:Y:S01]  /*14ee0*/  MOV R56, R226 ;  /* 0x000000e200387202 */ /* 0x000fe20000000f00 */
[----:B------:R-:W-:Y:S01]  /*14ef0*/  FMUL.FTZ R16, R3, R180 ;  /* 0x000000b403107220 */ /* 0x000fe20000410000 */
[----:B-----5:R-:W-:Y:S01]  /*14f00*/  MOV R40, R223 ;  /* 0x000000df00287202 */ /* 0x020fe20000000f00 */
[----:B------:R-:W-:Y:S01]  /*14f10*/  FFMA.FTZ R223, R44, c[0x0][0x2d0], -R5 ;  /* 0x0000b4002cdf7a23 */ /* 0x000fe20000010805 */
[----:B------:R-:W-:Y:S01]  /*14f20*/  MOV R44, R210 ;  /* 0x000000d2002c7202 */ /* 0x000fe20000000f00 */
[--C-:B------:R-:W-:Y:S01]  /*14f30*/  FFMA.FTZ R210, R26, c[0x0][0x2d0], -R4.reuse ;  /* 0x0000b4001ad27a23 */ /* 0x100fe20000010804 */
[----:B------:R-:W-:Y:S01]  /*14f40*/  MOV R28, R209 ;  /* 0x000000d1001c7202 */ /* 0x000fe20000000f00 */
[--C-:B------:R-:W-:Y:S01]  /*14f50*/  FFMA.FTZ R209, R27, c[0x0][0x2d0], -R4.reuse ;  /* 0x0000b4001bd17a23 */ /* 0x100fe20000010804 */
[----:B------:R-:W-:Y:S01]  /*14f60*/  MOV R10, R230 ;  /* 0x000000e6000a7202 */ /* 0x000fe20000000f00 */
        /* <DEDUP_REMOVED lines=27> */
[----:B-1----:R-:W-:Y:S01]  /*15120*/  F2FP.PACK_AB R145, R29, R45 ;  /* 0x0000002d1d91723e */ /* 0x002fe200000000ff */
        /* <DEDUP_REMOVED lines=19> */
[--C-:B------:R-:W-:Y:S01]  /*15260*/  FFMA.FTZ R208, R30, c[0x0][0x2d0], -R4.reuse ;  /* 0x0000b4001ed07a23 */ /* 0x100fe20000010804 */
[----:B------:R-:W-:Y:S01]  /*15270*/  MOV R30, R67 ;  /* 0x00000043001e7202 */ /* 0x000fe20000000f00 */
[--C-:B------:R-:W-:Y:S02]  /*15280*/  FFMA.FTZ R226, R42, c[0x0][0x2d0], -R4.reuse ;  /* 0x0000b4002ae27a23 */ /* 0x100fe40000010804 */
        /* <DEDUP_REMOVED lines=10> */
[----:B------:R-:W-:Y:S01]  /*15330*/  FMUL.FTZ R4, R3, R204 ;  /* 0x000000cc03047220 */ /* 0x000fe20000410000 */
[----:B------:R-:W-:Y:S01]  /*15340*/  MOV R60, R35 ;  /* 0x00000023003c7202 */ /* 0x000fe20000000f00 */
[----:B------:R-:W3:Y:S01]  /*15350*/  LDL.LU R3, [R1+0x78] ;  /* 0x0000780001037983 */ /* 0x000ee20000300800 */
[----:B------:R-:W1:Y:S01]  /*15360*/  MUFU.EX2 R204, R14 ;  /* 0x0000000e00cc7308 */ /* 0x000e620000000800 */
        /* <DEDUP_REMOVED lines=17> */
[----:B------:R-:W-:Y:S01]  /*15480*/  MUFU.EX2 R170, R221 ;  /* 0x000000dd00aa7308 */ /* 0x000fe20000000800 */
[C---:B------:R-:W-:Y:S02]  /*15490*/  FMUL.FTZ R70, R133.reuse, R70 ;  /* 0x0000004685467220 */ /* 0x040fe40000410000 */
[C---:B------:R-:W-:Y:S02]  /*154a0*/  FMUL.FTZ R71, R133.reuse, R71 ;  /* 0x0000004785477220 */ /* 0x040fe40000410000 */
[C---:B------:R-:W-:Y:S01]  /*154b0*/  FMUL.FTZ R82, R133.reuse, R82 ;  /* 0x0000005285527220 */ /* 0x040fe20000410000 */
[----:B-1----:R-:W-:Y:S01]  /*154c0*/  F2FP.PACK_AB R147, R164, R204 ;  /* 0x000000cca493723e */ /* 0x002fe200000000ff */
        /* <DEDUP_REMOVED lines=11> */
[C---:B------:R-:W-:Y:S01]  /*15580*/  FMUL.FTZ R6, R133.reuse, R206 ;  /* 0x000000ce85067220 */ /* 0x040fe20000410000 */
[----:B------:R-:W-:Y:S01]  /*15590*/  MOV R206, R140 ;  /* 0x0000008c00ce7202 */ /* 0x000fe20000000f00 */
[C---:B------:R-:W-:Y:S01]  /*155a0*/  FMUL.FTZ R7, R133.reuse, R207 ;  /* 0x000000cf85077220 */ /* 0x040fe20000410000 */
[----:B------:R-:W-:Y:S01]  /*155b0*/  MOV R140, R55 ;  /* 0x00000037008c7202 */ /* 0x000fe20000000f00 */
        /* <DEDUP_REMOVED lines=37> */
[----:B------:R-:W-:Y:S01]  /*15810*/  LDSM.16.MT88.4 R152, [R235+0x100] ;  /* 0x00010000eb98783b */ /* 0x000fe20000004200 */
[----:B------:R-:W-:Y:S01]  /*15820*/  FMUL.FTZ R47, R0, R179 ;  /* 0x000000b3002f7220 */ /* 0x000fe20000410000 */
[----:B------:R-:W-:Y:S01]  /*15830*/  MOV R195, R44 ;  /* 0x0000002c00c37202 */ /* 0x000fe20000000f00 */
[C---:B------:R-:W-:Y:S01]  /*15840*/  FMUL.FTZ R44, R2.reuse, R176 ;  /* 0x000000b0022c7220 */ /* 0x040fe20000410000 */
[----:B------:R-:W-:Y:S01]  /*15850*/  MOV R197, R61 ;  /* 0x0000003d00c57202 */ /* 0x000fe20000000f00 */
[C---:B------:R-:W-:Y:S01]  /*15860*/  FMUL.FTZ R61, R2.reuse, R161 ;  /* 0x000000a1023d7220 */ /* 0x040fe20000410000 */
[----:B------:R-:W-:Y:S01]  /*15870*/  MOV R196, R60 ;  /* 0x0000003c00c47202 */ /* 0x000fe20000000f00 */
[C---:B------:R-:W-:Y:S01]  /*15880*/  FMUL.FTZ R60, R2.reuse, R160 ;  /* 0x000000a0023c7220 */ /* 0x040fe20000410000 */
[----:B------:R-:W4:Y:S01]  /*15890*/  LDL.LU R194, [R1+0x80] ;  /* 0x0000800001c27983 */ /* 0x000f220000300800 */
[C---:B------:R-:W-:Y:S01]  /*158a0*/  FMUL.FTZ R72, R2.reuse, R72 ;  /* 0x0000004802487220 */ /* 0x040fe20000410000 */
[----:B------:R-:W-:Y:S01]  /*158b0*/  MUFU.EX2 R171, R222 ;  /* 0x000000de00ab7308 */ /* 0x000fe20000000800 */
[----:B------:R-:W-:Y:S01]  /*158c0*/  FMUL.FTZ R73, R2, R73 ;  /* 0x0000004902497220 */ /* 0x000fe20000410000 */
[----:B------:R-:W-:Y:S01]  /*158d0*/  MOV R200, R185 ;  /* 0x000000b900c87202 */ /* 0x000fe20000000f00 */
        /* <DEDUP_REMOVED lines=33> */
[C---:B------:R-:W-:Y:S02]  /*15af0*/  FMUL.FTZ R126, R0.reuse, R126 ;  /* 0x0000007e007e7220 */ /* 0x040fe40000410000 */
[----:B------:R-:W-:Y:S02]  /*15b00*/  FMUL.FTZ R127, R0, R127 ;  /* 0x0000007f007f7220 */ /* 0x000fe40000410000 */
[----:B---3--:R-:W-:Y:S01]  /*15b10*/  FFMA.FTZ R3, R133, R3, R141 ;  /* 0x0000000385037223 */ /* 0x008fe2000001008d */
[----:B------:R-:W-:Y:S02]  /*15b20*/  MOV R133, R63 ;  /* 0x0000003f00857202 */ /* 0x000fe40000000f00 */
[----:B------:R-:W-:Y:S02]  /*15b30*/  MOV R63, R43 ;  /* 0x0000002b003f7202 */ /* 0x000fe40000000f00 */
[----:B------:R-:W1:Y:S01]  /*15b40*/  LDSM.16.MT88.4 R40, [R234+0x100] ;  /* 0x00010000ea28783b */ /* 0x000e620000004200 */
[C---:B------:R-:W-:Y:S01]  /*15b50*/  F2FP.PACK_AB R140, R133.reuse, R142 ;  /* 0x0000008e858c723e */ /* 0x040fe200000000ff */
[----:B------:R-:W-:Y:S01]  /*15b60*/  FADD.FTZ R133, R133, R138 ;  /* 0x0000008a85857221 */ /* 0x000fe20000010000 */
[----:B------:R-:W-:Y:S01]  /*15b70*/  F2FP.PACK_AB R142, R46, R56 ;  /* 0x000000382e8e723e */ /* 0x000fe200000000ff */
[----:B------:R-:W-:Y:S01]  /*15b80*/  FMUL.FTZ R46, R0, R178 ;  /* 0x000000b2002e7220 */ /* 0x000fe20000410000 */
[----:B------:R-:W-:Y:S01]  /*15b90*/  F2FP.PACK_AB R141, R28, R141 ;  /* 0x0000008d1c8d723e */ /* 0x000fe200000000ff */
[----:B------:R-:W-:Y:S01]  /*15ba0*/  MUFU.EX2 R178, R226 ;  /* 0x000000e200b27308 */ /* 0x000fe20000000800 */
[----:B------:R-:W-:Y:S01]  /*15bb0*/  MOV R181, R63 ;  /* 0x0000003f00b57202 */ /* 0x000fe20000000f00 */
[----:B------:R-:W-:Y:S04]  /*15bc0*/  FMUL.FTZ R63, R0, R163 ;  /* 0x000000a3003f7220 */ /* 0x000fe80000410000 */
[-C--:B--2---:R-:W-:Y:S04]  /*15bd0*/  HMMA.16816.F32 R4, R140, R24.reuse, R4 ;  /* 0x000000188c04723c */ /* 0x084fe80000001804 */
[----:B------:R-:W-:Y:S04]  /*15be0*/  MUFU.EX2 R226, R207 ;  /* 0x000000cf00e27308 */ /* 0x000fe80000000800 */
[C---:B------:R-:W-:Y:S07]  /*15bf0*/  HMMA.16816.F32 R8, R144.reuse, R24, R8 ;  /* 0x000000189008723c */ /* 0x040fee0000001808 */
[C---:B------:R-:W-:Y:S01]  /*15c00*/  FMUL.FTZ R24, R2.reuse, R172 ;  /* 0x000000ac02187220 */ /* 0x040fe20000410000 */
[-C--:B------:R-:W-:Y:S04]  /*15c10*/  HMMA.16816.F32 R12, R144, R26.reuse, R12 ;  /* 0x0000001a900c723c */ /* 0x080fe8000000180c */
[----:B------:R-:W-:Y:S01]  /*15c20*/  MOV R172, R56 ;  /* 0x0000003800ac7202 */ /* 0x000fe20000000f00 */
[C---:B------:R-:W-:Y:S01]  /*15c30*/  FMUL.FTZ R25, R2.reuse, R173 ;  /* 0x000000ad02197220 */ /* 0x040fe20000410000 */
[----:B------:R-:W2:Y:S01]  /*15c40*/  LDSM.16.MT88.4 R56, [R236+0x100] ;  /* 0x00010000ec38783b */ /* 0x000ea20000004200 */
[----:B------:R-:W-:Y:S01]  /*15c50*/  MOV R173, R29 ;  /* 0x0000001d00ad7202 */ /* 0x000fe20000000f00 */
[C---:B------:R-:W-:Y:S04]  /*15c60*/  HMMA.16816.F32 R16, R140.reuse, R26, R16 ;  /* 0x0000001a8c10723c */ /* 0x040fe80000001810 */
[C---:B------:R-:W-:Y:S01]  /*15c70*/  FMUL.FTZ R29, R2.reuse, R193 ;  /* 0x000000c1021d7220 */ /* 0x040fe20000410000 */
[----:B------:R-:W-:Y:S01]  /*15c80*/  MOV R193, R45 ;  /* 0x0000002d00c17202 */ /* 0x000fe20000000f00 */
[----:B------:R-:W-:Y:S02]  /*15c90*/  FMUL.FTZ R45, R2, R177 ;  /* 0x000000b1022d7220 */ /* 0x000fe40000410000 */
[-C--:B-1----:R-:W-:Y:S01]  /*15ca0*/  HMMA.16816.F32 R20, R140, R40.reuse, R20 ;  /* 0x000000288c14723c */ /* 0x082fe20000001814 */
[----:B------:R1:W-:Y:S03]  /*15cb0*/  MUFU.EX2 R177, R202 ;  /* 0x000000ca00b17308 */ /* 0x0003e60000000800 */
[C---:B------:R-:W-:Y:S01]  /*15cc0*/  FMUL.FTZ R26, R0.reuse, R174 ;  /* 0x000000ae001a7220 */ /* 0x040fe20000410000 */
[----:B------:R-:W-:Y:S01]  /*15cd0*/  MOV R174, R206 ;  /* 0x000000ce00ae7202 */ /* 0x000fe20000000f00 */
[----:B------:R-:W-:Y:S01]  /*15ce0*/  FMUL.FTZ R27, R0, R175 ;  /* 0x000000af001b7220 */ /* 0x000fe20000410000 */
[----:B------:R-:W-:Y:S01]  /*15cf0*/  MOV R175, R28 ;  /* 0x0000001c00af7202 */ /* 0x000fe20000000f00 */
[----:B------:R-:W-:Y:S01]  /*15d00*/  FMUL.FTZ R28, R2, R192 ;  /* 0x000000c0021c7220 */ /* 0x000fe20000410000 */
[----:B------:R-:W-:Y:S01]  /*15d10*/  MOV R206, R62 ;  /* 0x0000003e00ce7202 */ /* 0x000fe20000000f00 */
[----:B------:R-:W3:Y:S02]  /*15d20*/  LDL.LU R192, [R1+0x84] ;  /* 0x0000840001c07983 */ /* 0x000ee40000300800 */
[----:B------:R-:W-:Y:S01]  /*15d30*/  FMUL.FTZ R62, R0, R162 ;  /* 0x000000a2003e7220 */ /* 0x000fe20000410000 */
[C---:B------:R-:W-:Y:S01]  /*15d40*/  HMMA.16816.F32 R24, R144.reuse, R40, R24 ;  /* 0x000000289018723c */ /* 0x040fe20000001818 */
[----:B------:R-:W-:Y:S01]  /*15d50*/  LDSM.16.MT88.4 R160, [R234+0x1100] ;  /* 0x00110000eaa0783b */ /* 0x000fe20000004200 */
[----:B------:R-:W-:Y:S02]  /*15d60*/  MUFU.EX2 R225, R206 ;  /* 0x000000ce00e17308 */ /* 0x000fe40000000800 */
[----:B------:R-:W-:Y:S03]  /*15d70*/  FADD.FTZ R3, R175, R3 ;  /* 0x00000003af037221 */ /* 0x000fe60000010000 */
[C---:B------:R-:W-:Y:S01]  /*15d80*/  FMUL.FTZ R40, R2.reuse, R156 ;  /* 0x0000009c02287220 */ /* 0x040fe20000410000 */
[-C--:B------:R-:W-:Y:S04]  /*15d90*/  HMMA.16816.F32 R28, R144, R42.reuse, R28 ;  /* 0x0000002a901c723c */ /* 0x080fe8000000181c */
[----:B------:R-:W-:Y:S01]  /*15da0*/  FMUL.FTZ R41, R2, R157 ;  /* 0x0000009d02297220 */ /* 0x000fe20000410000 */
[----:B------:R-:W-:Y:S01]  /*15db0*/  MUFU.EX2 R175, R231 ;  /* 0x000000e700af7308 */ /* 0x000fe20000000800 */
[----:B-1----:R-:W-:Y:S02]  /*15dc0*/  MOV R202, R191 ;  /* 0x000000bf00ca7202 */ /* 0x002fe40000000f00 */
[C---:B------:R-:W-:Y:S04]  /*15dd0*/  HMMA.16816.F32 R32, R140.reuse, R42, R32 ;  /* 0x0000002a8c20723c */ /* 0x040fe80000001820 */
[----:B------:R-:W-:Y:S02]  /*15de0*/  MOV R191, R183 ;  /* 0x000000b700bf7202 */ /* 0x000fe40000000f00 */
[----:B------:R-:W-:Y:S01]  /*15df0*/  MOV R183, R196 ;  /* 0x000000c400b77202 */ /* 0x000fe20000000f00 */
[C---:B------:R-:W-:Y:S01]  /*15e00*/  FMUL.FTZ R42, R0.reuse, R158 ;  /* 0x0000009e002a7220 */ /* 0x040fe20000410000 */
[-C--:B--2---:R-:W-:Y:S01]  /*15e10*/  HMMA.16816.F32 R36, R140, R56.reuse, R36 ;  /* 0x000000388c24723c */ /* 0x084fe20000001824 */
[----:B------:R-:W-:Y:S03]  /*15e20*/  MUFU.EX2 R196, R229 ;  /* 0x000000e500c47308 */ /* 0x000fe60000000800 */
[----:B------:R-:W-:Y:S02]  /*15e30*/  FMUL.FTZ R43, R0, R159 ;  /* 0x0000009f002b7220 */ /* 0x000fe40000410000 */
[----:B------:R-:W-:Y:S05]  /*15e40*/  LDSM.16.MT88.4 R156, [R236+0x900] ;  /* 0x00090000ec9c783b */ /* 0x000fea0000004200 */
[C---:B------:R-:W-:Y:S01]  /*15e50*/  HMMA.16816.F32 R40, R144.reuse, R56, R40 ;  /* 0x000000389028723c */ /* 0x040fe20000001828 */
[----:B------:R-:W-:Y:S06]  /*15e60*/  MUFU.EX2 R231, R183 ;  /* 0x000000b700e77308 */ /* 0x000fec0000000800 */
[C---:B------:R-:W-:Y:S01]  /*15e70*/  FMUL.FTZ R56, R2.reuse, R148 ;  /* 0x0000009402387220 */ /* 0x040fe20000410000 */
[-C--:B------:R-:W-:Y:S03]  /*15e80*/  HMMA.16816.F32 R44, R144, R58.reuse, R44 ;  /* 0x0000003a902c723c */ /* 0x080fe6000000182c */
[----:B------:R-:W-:Y:S01]  /*15e90*/  MUFU.EX2 R229, R181 ;  /* 0x000000b500e57308 */ /* 0x000fe20000000800 */
[C---:B------:R-:W-:Y:S02]  /*15ea0*/  FMUL.FTZ R57, R2.reuse, R149 ;  /* 0x0000009502397220 */ /* 0x040fe40000410000 */
[----:B----4-:R-:W-:Y:S02]  /*15eb0*/  FFMA.FTZ R2, R2, R194, R195 ;  /* 0x000000c202027223 */ /* 0x010fe400000100c3 */
[C---:B------:R-:W-:Y:S04]  /*15ec0*/  HMMA.16816.F32 R48, R140.reuse, R58, R48 ;  /* 0x0000003a8c30723c */ /* 0x040fe80000001830 */
[----:B------:R-:W-:Y:S01]  /*15ed0*/  FADD.FTZ R139, R174, R2 ;  /* 0x00000002ae8b7221 */ /* 0x000fe20000010000 */
[----:B------:R-:W-:Y:S01]  /*15ee0*/  MUFU.EX2 R194, R230 ;  /* 0x000000e600c27308 */ /* 0x000fe20000000800 */
[----:B------:R-:W-:Y:S02]  /*15ef0*/  FADD.FTZ R2, R172, R133 ;  /* 0x00000085ac027221 */ /* 0x000fe40000010000 */
[-C--:B------:R-:W-:Y:S04]  /*15f00*/  HMMA.16816.F32 R52, R140, R152.reuse, R52 ;  /* 0x000000988c34723c */ /* 0x080fe80000001834 */
[C---:B------:R-:W-:Y:S02]  /*15f10*/  FMUL.FTZ R58, R0.reuse, R150 ;  /* 0x00000096003a7220 */ /* 0x040fe40000410000 */
[----:B------:R-:W-:Y:S01]  /*15f20*/  FMUL.FTZ R59, R0, R151 ;  /* 0x00000097003b7220 */ /* 0x000fe20000410000 */
[----:B------:R-:W1:Y:S01]  /*15f30*/  MUFU.EX2 R230, R182 ;  /* 0x000000b600e67308 */ /* 0x000e620000000800 */
[----:B------:R-:W2:Y:S01]  /*15f40*/  LDSM.16.MT88.4 R148, [R233+0x2100] ;  /* 0x00210000e994783b */ /* 0x000ea20000004200 */
[----:B------:R-:W-:Y:S04]  /*15f50*/  FADD.FTZ R133, R202, R139 ;  /* 0x0000008bca857221 */ /* 0x000fe80000010000 */
[C---:B------:R-:W-:Y:S04]  /*15f60*/  HMMA.16816.F32 R56, R144.reuse, R152, R56 ;  /* 0x000000989038723c */ /* 0x040fe80000001838 */
[----:B------:R-:W-:Y:S01]  /*15f70*/  MUFU.EX2 R172, R224 ;  /* 0x000000e000ac7308 */ /* 0x000fe20000000800 */
[----:B------:R-:W-:Y:S03]  /*15f80*/  FADD.FTZ R168, R168, R133 ;  /* 0x00000085a8a87221 */ /* 0x000fe60000010000 */
[-C--:B------:R-:W-:Y:S06]  /*15f90*/  HMMA.16816.F32 R60, R144, R154.reuse, R60 ;  /* 0x0000009a903c723c */ /* 0x080fec000000183c */
[----:B------:R-:W4:Y:S02]  /*15fa0*/  MUFU.EX2 R224, R205 ;  /* 0x000000cd00e07308 */ /* 0x000f240000000800 */
[C---:B------:R-:W-:Y:S01]  /*15fb0*/  HMMA.16816.F32 R64, R140.reuse, R154, R64 ;  /* 0x0000009a8c40723c */ /* 0x040fe20000001840 */
[----:B------:R-:W-:Y:S03]  /*15fc0*/  LDSM.16.MT88.4 R152, [R234+0x900] ;  /* 0x00090000ea98783b */ /* 0x000fe60000004200 */
[----:B-1----:R-:W-:Y:S04]  /*15fd0*/  F2FP.PACK_AB R208, R230, R231 ;  /* 0x000000e7e6d0723e */ /* 0x002fe800000000ff */
[----:B------:R1:W-:Y:S10]  /*15fe0*/  MUFU.EX2 R174, R201 ;  /* 0x000000c900ae7308 */ /* 0x0003f40000000800 */
[----:B------:R5:W-:Y:S01]  /*15ff0*/  MUFU.EX2 R195, R200 ;  /* 0x000000c800c37308 */ /* 0x000be20000000800 */
[-C--:B--2---:R-:W-:Y:S08]  /*16000*/  HMMA.16816.F32 R68, R140, R148.reuse, R68 ;  /* 0x000000948c44723c */ /* 0x084ff00000001844 */
[C---:B------:R-:W-:Y:S04]  /*16010*/  HMMA.16816.F32 R72, R144.reuse, R148, R72 ;  /* 0x000000949048723c */ /* 0x040fe80000001848 */
[----:B-1----:R-:W-:Y:S02]  /*16020*/  MOV R201, R190 ;  /* 0x000000be00c97202 */ /* 0x002fe40000000f00 */
[----:B------:R-:W-:Y:S02]  /*16030*/  MOV R190, R198 ;  /* 0x000000c600be7202 */ /* 0x000fe40000000f00 */
[-C--:B------:R-:W-:Y:S01]  /*16040*/  HMMA.16816.F32 R76, R144, R150.reuse, R76 ;  /* 0x00000096904c723c */ /* 0x080fe2000000184c */
[----:B------:R-:W-:Y:S03]  /*16050*/  MUFU.EX2 R198, R252 ;  /* 0x000000fc00c67308 */ /* 0x000fe60000000800 */
[----:B------:R-:W-:Y:S01]  /*16060*/  FADD.FTZ R2, R201, R2 ;  /* 0x00000002c9027221 */ /* 0x000fe20000010000 */
[----:B------:R-:W-:Y:S02]  /*16070*/  MOV R201, R189 ;  /* 0x000000bd00c97202 */ /* 0x000fe40000000f00 */
[----:B------:R-:W-:Y:S01]  /*16080*/  MOV R189, R167 ;  /* 0x000000a700bd7202 */ /* 0x000fe20000000f00 */
[C---:B------:R-:W-:Y:S01]  /*16090*/  HMMA.16816.F32 R80, R140.reuse, R150, R80 ;  /* 0x000000968c50723c */ /* 0x040fe20000001850 */
[----:B------:R-:W1:Y:S02]  /*160a0*/  LDSM.16.MT88.4 R148, [R234+0x2100] ;  /* 0x00210000ea94783b */ /* 0x000e640000004200 */
[----:B------:R-:W-:Y:S01]  /*160b0*/  MUFU.EX2 R252, R137 ;  /* 0x0000008900fc7308 */ /* 0x000fe20000000800 */
[----:B-----5:R-:W-:Y:S02]  /*160c0*/  MOV R200, R199 ;  /* 0x000000c700c87202 */ /* 0x020fe40000000f00 */
[----:B------:R-:W-:Y:S07]  /*160d0*/  MOV R199, R197 ;  /* 0x000000c500c77202 */ /* 0x000fee0000000f00 */
[----:B------:R-:W-:Y:S10]  /*160e0*/  MUFU.EX2 R197, R227 ;  /* 0x000000e300c57308 */ /* 0x000ff40000000800 */
[----:B------:R-:W-:Y:S10]  /*160f0*/  MUFU.EX2 R199, R199 ;  /* 0x000000c700c77308 */ /* 0x000ff40000000800 */
[----:B------:R-:W-:Y:S01]  /*16100*/  MUFU.EX2 R189, R189 ;  /* 0x000000bd00bd7308 */ /* 0x000fe20000000800 */
        /* <DEDUP_REMOVED lines=9> */
[----:B------:R-:W1:Y:S03]  /*161a0*/  LDSM.16.MT88.4 R148, [R235+0x2100] ;  /* 0x00210000eb94783b */ /* 0x000e660000004200 */
[----:B---3--:R-:W-:Y:S02]  /*161b0*/  FFMA.FTZ R0, R0, R192, R193 ;  /* 0x000000c000007223 */ /* 0x008fe400000100c1 */
[----:B------:R-:W-:Y:S02]  /*161c0*/  MUFU.EX2 R193, R223 ;  /* 0x000000df00c17308 */ /* 0x000fe40000000800 */
[----:B------:R-:W-:Y:S01]  /*161d0*/  FADD.FTZ R138, R173, R0 ;  /* 0x00000000ad8a7221 */ /* 0x000fe20000010000 */
[-C--:B-1----:R-:W-:Y:S03]  /*161e0*/  HMMA.16816.F32 R116, R140, R148.reuse, R116 ;  /* 0x000000948c74723c */ /* 0x082fe60000001874 */
[----:B------:R-:W-:Y:S02]  /*161f0*/  FADD.FTZ R0, R203, R3 ;  /* 0x00000003cb007221 */ /* 0x000fe40000010000 */
[----:B------:R-:W-:Y:S02]  /*16200*/  FADD.FTZ R3, R204, R138 ;  /* 0x0000008acc037221 */ /* 0x000fe40000010000 */
[----:B------:R-:W-:Y:S01]  /*16210*/  FADD.FTZ R138, R219, R2 ;  /* 0x00000002db8a7221 */ /* 0x000fe20000010000 */
[C---:B------:R-:W-:Y:S01]  /*16220*/  HMMA.16816.F32 R120, R144.reuse, R148, R120 ;  /* 0x000000949078723c */ /* 0x040fe20000001878 */
[----:B------:R-:W-:Y:S03]  /*16230*/  MUFU.EX2 R2, R165 ;  /* 0x000000a500027308 */ /* 0x000fe60000000800 */
[----:B------:R-:W-:Y:S02]  /*16240*/  FADD.FTZ R139, R164, R3 ;  /* 0x00000003a48b7221 */ /* 0x000fe40000010000 */
[----:B------:R-:W-:Y:S01]  /*16250*/  FADD.FTZ R3, R216, R168 ;  /* 0x000000a8d8037221 */ /* 0x000fe20000010000 */
[----:B------:R-:W-:Y:S01]  /*16260*/  F2FP.PACK_AB R148, R215, R216 ;  /* 0x000000d8d794723e */ /* 0x000fe200000000ff */
[-C--:B------:R-:W-:Y:S01]  /*16270*/  HMMA.16816.F32 R124, R144, R150.reuse, R124 ;  /* 0x00000096907c723c */ /* 0x080fe2000000187c */
[----:B------:R-:W1:Y:S02]  /*16280*/  LDSM.16.MT88.4 R144, [R233+0x900] ;  /* 0x00090000e990783b */ /* 0x000e640000004200 */
[----:B------:R-:W2:Y:S01]  /*16290*/  MUFU.EX2 R173, R228 ;  /* 0x000000e400ad7308 */ /* 0x000ea20000000800 */
[----:B------:R-:W-:Y:S01]  /*162a0*/  F2FP.PACK_AB R149, R209, R210 ;  /* 0x000000d2d195723e */ /* 0x000fe200000000ff */
[----:B------:R-:W-:Y:S02]  /*162b0*/  FADD.FTZ R3, R215, R3 ;  /* 0x00000003d7037221 */ /* 0x000fe40000010000 */
[----:B------:R-:W-:Y:S01]  /*162c0*/  FADD.FTZ R0, R200, R0 ;  /* 0x00000000c8007221 */ /* 0x000fe20000010000 */
[----:B------:R-:W-:Y:S04]  /*162d0*/  HMMA.16816.F32 R128, R140, R150, R128 ;  /* 0x000000968c80723c */ /* 0x000fe80000001880 */
[----:B------:R-:W-:Y:S01]  /*162e0*/  FADD.FTZ R133, R212, R0 ;  /* 0x00000000d4857221 */ /* 0x000fe20000010000 */
[----:B------:R3:W-:Y:S01]  /*162f0*/  MUFU.EX2 R228, R180 ;  /* 0x000000b400e47308 */ /* 0x0007e20000000800 */
[----:B------:R-:W-:Y:S02]  /*16300*/  MOV R200, R190 ;  /* 0x000000be00c87202 */ /* 0x000fe40000000f00 */
[----:B------:R-:W-:Y:S01]  /*16310*/  F2FP.PACK_AB R140, R218, R219 ;  /* 0x000000dbda8c723e */ /* 0x000fe200000000ff */
[C---:B------:R-:W-:Y:S03]  /*16320*/  FADD.FTZ R133, R211.reuse, R133 ;  /* 0x00000085d3857221 */ /* 0x040fe60000010000 */
[----:B------:R-:W-:Y:S02]  /*16330*/  F2FP.PACK_AB R141, R211, R212 ;  /* 0x000000d4d38d723e */ /* 0x000fe400000000ff */
[----:B------:R-:W-:Y:S01]  /*16340*/  F2FP.PACK_AB R142, R171, R217 ;  /* 0x000000d9ab8e723e */ /* 0x000fe200000000ff */
[----:B------:R-:W-:Y:S01]  /*16350*/  LDSM.16.MT88.4 R212, [R233+0x3900] ;  /* 0x00390000e9d4783b */ /* 0x000fe20000004200 */
[----:B------:R-:W-:Y:S01]  /*16360*/  F2FP.PACK_AB R143, R170, R220 ;  /* 0x000000dcaa8f723e */ /* 0x000fe200000000ff */
[----:B------:R-:W-:Y:S01]  /*16370*/  MUFU.EX2 R0, R201 ;  /* 0x000000c900007308 */ /* 0x000fe20000000800 */
[----:B------:R-:W-:Y:S02]  /*16380*/  F2FP.PACK_AB R150, R186, R187 ;  /* 0x000000bbba96723e */ /* 0x000fe400000000ff */
[----:B------:R-:W-:Y:S02]  /*16390*/  F2FP.PACK_AB R151, R185, R184 ;  /* 0x000000b8b997723e */ /* 0x000fe400000000ff */
[----:B------:R-:W-:Y:S02]  /*163a0*/  MOV R190, R188 ;  /* 0x000000bc00be7202 */ /* 0x000fe40000000f00 */
[----:B----4-:R-:W-:Y:S03]  /*163b0*/  F2FP.PACK_AB R211, R224, R225 ;  /* 0x000000e1e0d3723e */ /* 0x010fe600000000ff */
[----:B------:R4:W-:Y:S01]  /*163c0*/  MUFU.EX2 R188, R166 ;  /* 0x000000a600bc7308 */ /* 0x0009e20000000800 */
[----:B---3--:R-:W-:Y:S01]  /*163d0*/  LDSM.16.MT88.4 R180, [R233+0x1900] ;  /* 0x00190000e9b4783b */ /* 0x008fe20000004200 */
[-C--:B-1----:R-:W-:Y:S08]  /*163e0*/  HMMA.16816.F32 R4, R140, R144.reuse, R4 ;  /* 0x000000908c04723c */ /* 0x082ff00000001804 */
[----:B------:R-:W1:Y:S01]  /*163f0*/  MUFU.EX2 R192, R245 ;  /* 0x000000f500c07308 */ /* 0x000e620000000800 */
[C---:B------:R-:W-:Y:S09]  /*16400*/  HMMA.16816.F32 R8, R148.reuse, R144, R8 ;  /* 0x000000909408723c */ /* 0x040ff20000001808 */
[----:B------:R-:W-:Y:S01]  /*16410*/  MUFU.EX2 R245, R191 ;  /* 0x000000bf00f57308 */ /* 0x000fe20000000800 */
[-C--:B------:R-:W-:Y:S01]  /*16420*/  HMMA.16816.F32 R12, R148, R146.reuse, R12 ;  /* 0x00000092940c723c */ /* 0x080fe2000000180c */
[----:B----4-:R-:W-:Y:S07]  /*16430*/  LDSM.16.MT88.4 R164, [R234+0x3100] ;  /* 0x00310000eaa4783b */ /* 0x010fee0000004200 */
[C---:B------:R-:W-:Y:S01]  /*16440*/  HMMA.16816.F32 R16, R140.reuse, R146, R16 ;  /* 0x000000928c10723c */ /* 0x040fe20000001810 */
[----:B------:R-:W-:Y:S01]  /*16450*/  MUFU.EX2 R251, R200 ;  /* 0x000000c800fb7308 */ /* 0x000fe20000000800 */
[----:B------:R-:W3:Y:S06]  /*16460*/  LDSM.16.MT88.4 R144, [R235+0x900] ;  /* 0x00090000eb90783b */ /* 0x000eec0000004200 */
[-C--:B------:R-:W-:Y:S03]  /*16470*/  HMMA.16816.F32 R20, R140, R152.reuse, R20 ;  /* 0x000000988c14723c */ /* 0x080fe60000001814 */
[----:B------:R-:W4:Y:S05]  /*16480*/  MUFU.EX2 R227, R190 ;  /* 0x000000be00e37308 */ /* 0x000f2a0000000800 */
        /* <DEDUP_REMOVED lines=28> */
[----:B--2---:R-:W-:Y:S04]  /*16650*/  F2FP.PACK_AB R145, R173, R178 ;  /* 0x000000b2ad91723e */ /* 0x004fe800000000ff */
[C---:B------:R-:W-:Y:S07]  /*16660*/  HMMA.16816.F32 R112, R140.reuse, R146, R112 ;  /* 0x000000928c70723c */ /* 0x040fee0000001870 */
[----:B------:R-:W-:Y:S01]  /*16670*/  F2FP.PACK_AB R146, R197, R193 ;  /* 0x000000c1c592723e */ /* 0x000fe200000000ff */
[-C--:B-----5:R-:W-:Y:S04]  /*16680*/  HMMA.16816.F32 R116, R140, R152.reuse, R116 ;  /* 0x000000988c74723c */ /* 0x0a0fe80000001874 */
[----:B------:R-:W-:Y:S04]  /*16690*/  F2FP.PACK_AB R147, R198, R194 ;  /* 0x000000c2c693723e */ /* 0x000fe800000000ff */
        /* <DEDUP_REMOVED lines=18> */
[----:B------:R-:W5:Y:S07]  /*167c0*/  LDSM.16.MT88.4 R160, [R236+0x3100] ;  /* 0x00310000eca0783b */ /* 0x000f6e0000004200 */
        /* <DEDUP_REMOVED lines=10> */
[-C--:B-1----:R-:W-:Y:S08]  /*16870*/  HMMA.16816.F32 R68, R140, R156.reuse, R68 ;  /* 0x0000009c8c44723c */ /* 0x082ff00000001844 */
[C---:B------:R-:W-:Y:S07]  /*16880*/  HMMA.16816.F32 R72, R144.reuse, R156, R72 ;  /* 0x0000009c9048723c */ /* 0x040fee0000001848 */
[----:B------:R-:W-:Y:S01]  /*16890*/  MOV R157, R2 ;  /* 0x00000002009d7202 */ /* 0x000fe20000000f00 */
[-C--:B------:R-:W-:Y:S04]  /*168a0*/  HMMA.16816.F32 R76, R144, R158.reuse, R76 ;  /* 0x0000009e904c723c */ /* 0x080fe8000000184c */
[----:B------:R-:W-:Y:S01]  /*168b0*/  FADD.FTZ R2, R210, R139 ;  /* 0x0000008bd2027221 */ /* 0x000fe20000010000 */
[----:B------:R-:W-:Y:S01]  /*168c0*/  MOV R139, R0 ;  /* 0x00000000008b7202 */ /* 0x000fe20000000f00 */
[----:B------:R-:W-:Y:S01]  /*168d0*/  FADD.FTZ R0, R218, R138 ;  /* 0x0000008ada007221 */ /* 0x000fe20000010000 */
[----:B------:R-:W-:Y:S01]  /*168e0*/  MOV R138, R189 ;  /* 0x000000bd008a7202 */ /* 0x000fe20000000f00 */
[C---:B------:R-:W-:Y:S04]  /*168f0*/  HMMA.16816.F32 R80, R140.reuse, R158, R80 ;  /* 0x0000009e8c50723c */ /* 0x040fe80000001850 */
[----:B------:R-:W-:Y:S01]  /*16900*/  FADD.FTZ R137, R209, R2 ;  /* 0x00000002d1897221 */ /* 0x000fe20000010000 */
[----:B------:R-:W-:Y:S01]  /*16910*/  F2FP.PACK_AB R210, R228, R229 ;  /* 0x000000e5e4d2723e */ /* 0x000fe200000000ff */
[----:B------:R-:W-:Y:S01]  /*16920*/  FADD.FTZ R2, R217, R0 ;  /* 0x00000000d9027221 */ /* 0x000fe20000010000 */
[----:B----4-:R-:W-:Y:S01]  /*16930*/  F2FP.PACK_AB R209, R226, R227 ;  /* 0x000000e3e2d1723e */ /* 0x010fe200000000ff */
[-C--:B------:R-:W-:Y:S01]  /*16940*/  HMMA.16816.F32 R84, R140, R164.reuse, R84 ;  /* 0x000000a48c54723c */ /* 0x080fe20000001854 */
[----:B------:R-:W-:Y:S03]  /*16950*/  LDSM.16.MT88.4 R216, [R234+0x3900] ;  /* 0x00390000ead8783b */ /* 0x000fe60000004200 */
[----:B------:R-:W-:Y:S01]  /*16960*/  FADD.FTZ R0, R220, R133 ;  /* 0x00000085dc007221 */ /* 0x000fe20000010000 */
[----:B------:R-:W-:Y:S03]  /*16970*/  MOV R133, R188 ;  /* 0x000000bc00857202 */ /* 0x000fe60000000f00 */
[C---:B------:R-:W-:Y:S01]  /*16980*/  HMMA.16816.F32 R88, R144.reuse, R164, R88 ;  /* 0x000000a49058723c */ /* 0x040fe20000001858 */
[----:B------:R-:W-:Y:S07]  /*16990*/  LDSM.16.MT88.4 R220, [R236+0x3900] ;  /* 0x00390000ecdc783b */ /* 0x000fee0000004200 */
[-C--:B------:R-:W-:Y:S08]  /*169a0*/  HMMA.16816.F32 R92, R144, R166.reuse, R92 ;  /* 0x000000a6905c723c */ /* 0x080ff0000000185c */
[C---:B------:R-:W-:Y:S01]  /*169b0*/  HMMA.16816.F32 R96, R140.reuse, R166, R96 ;  /* 0x000000a68c60723c */ /* 0x040fe20000001860 */
[----:B------:R-:W1:Y:S07]  /*169c0*/  LDSM.16.MT88.4 R164, [R234+0x1900] ;  /* 0x00190000eaa4783b */ /* 0x000e6e0000004200 */
[-C--:B-----5:R-:W-:Y:S08]  /*169d0*/  HMMA.16816.F32 R100, R140, R160.reuse, R100 ;  /* 0x000000a08c64723c */ /* 0x0a0ff00000001864 */
[C---:B------:R-:W-:Y:S08]  /*169e0*/  HMMA.16816.F32 R104, R144.reuse, R160, R104 ;  /* 0x000000a09068723c */ /* 0x040ff00000001868 */
[-C--:B------:R-:W-:Y:S08]  /*169f0*/  HMMA.16816.F32 R108, R144, R162.reuse, R108 ;  /* 0x000000a2906c723c */ /* 0x080ff0000000186c */
[C---:B------:R-:W-:Y:S08]  /*16a00*/  HMMA.16816.F32 R112, R140.reuse, R162, R112 ;  /* 0x000000a28c70723c */ /* 0x040ff00000001870 */
[-C--:B--2---:R-:W-:Y:S08]  /*16a10*/  HMMA.16816.F32 R116, R140, R148.reuse, R116 ;  /* 0x000000948c74723c */ /* 0x084ff00000001874 */
[C---:B------:R-:W-:Y:S08]  /*16a20*/  HMMA.16816.F32 R120, R144.reuse, R148, R120 ;  /* 0x000000949078723c */ /* 0x040ff00000001878 */
[-C--:B------:R-:W-:Y:S01]  /*16a30*/  HMMA.16816.F32 R124, R144, R150.reuse, R124 ;  /* 0x00000096907c723c */ /* 0x080fe2000000187c */
[----:B------:R-:W2:Y:S07]  /*16a40*/  LDSM.16.MT88.4 R144, [R235+0x1900] ;  /* 0x00190000eb90783b */ /* 0x000eae0000004200 */
[----:B------:R-:W-:Y:S07]  /*16a50*/  HMMA.16816.F32 R128, R140, R150, R128 ;  /* 0x000000968c80723c */ /* 0x000fee0000001880 */
[----:B------:R-:W-:Y:S02]  /*16a60*/  F2FP.PACK_AB R140, R188, R199 ;  /* 0x000000c7bc8c723e */ /* 0x000fe400000000ff */
[----:B------:R-:W-:Y:S03]  /*16a70*/  F2FP.PACK_AB R141, R138, R157 ;  /* 0x0000009d8a8d723e */ /* 0x000fe600000000ff */
[----:B------:R-:W-:Y:S02]  /*16a80*/  F2FP.PACK_AB R142, R252, R139 ;  /* 0x0000008bfc8e723e */ /* 0x000fe400000000ff */
[----:B------:R-:W-:Y:S07]  /*16a90*/  F2FP.PACK_AB R143, R245, R251 ;  /* 0x000000fbf58f723e */ /* 0x000fee00000000ff */
[-C--:B------:R-:W-:Y:S01]  /*16aa0*/  HMMA.16816.F32 R204, R140, R180.reuse, R4 ;  /* 0x000000b48ccc723c */ /* 0x080fe20000001804 */
[----:B------:R-:W3:Y:S07]  /*16ab0*/  LDSM.16.MT88.4 R4, [R235+0x3900] ;  /* 0x00390000eb04783b */ /* 0x000eee0000004200 */
[C---:B------:R-:W-:Y:S07]  /*16ac0*/  HMMA.16816.F32 R188, R208.reuse, R180, R8 ;  /* 0x000000b4d0bc723c */ /* 0x040fee0000001808 */
[----:B------:R-:W-:Y:S01]  /*16ad0*/  MOV R11, R186 ;  /* 0x000000ba000b7202 */ /* 0x000fe20000000f00 */
        /* <DEDUP_REMOVED lines=8> */
[-C--:B-1----:R-:W-:Y:S03]  /*16b60*/  HMMA.16816.F32 R196, R140, R164.reuse, R20 ;  /* 0x000000a48cc4723c */ /* 0x082fe60000001814 */
[----:B------:R-:W-:Y:S02]  /*16b70*/  MOV R18, R195 ;  /* 0x000000c300127202 */ /* 0x000fe40000000f00 */
[----:B------:R-:W-:Y:S02]  /*16b80*/  MOV R17, R194 ;  /* 0x000000c200117202 */ /* 0x000fe40000000f00 */
[----:B------:R-:W-:Y:S02]  /*16b90*/  MOV R23, R175 ;  /* 0x000000af00177202 */ /* 0x000fe40000000f00 */
[----:B------:R-:W-:Y:S03]  /*16ba0*/  MOV R22, R174 ;  /* 0x000000ae00167202 */ /* 0x000fe60000000f00 */
[----:B------:R-:W-:Y:S02]  /*16bb0*/  MOV R21, R173 ;  /* 0x000000ad00157202 */ /* 0x000fe40000000f00 */
[----:B------:R-:W-:Y:S02]  /*16bc0*/  MOV R20, R172 ;  /* 0x000000ac00147202 */ /* 0x000fe40000000f00 */
[C---:B------:R-:W-:Y:S04]  /*16bd0*/  HMMA.16816.F32 R172, R208.reuse, R164, R24 ;  /* 0x000000a4d0ac723c */ /* 0x040fe80000001818 */
[----:B------:R-:W-:Y:S02]  /*16be0*/  MOV R16, R193 ;  /* 0x000000c100107202 */ /* 0x000fe40000000f00 */
[----:B------:R-:W-:Y:S02]  /*16bf0*/  MOV R8, R187 ;  /* 0x000000bb00087202 */ /* 0x000fe40000000f00 */
[----:B------:R-:W-:Y:S02]  /*16c00*/  MOV R27, R192 ;  /* 0x000000c0001b7202 */ /* 0x000fe40000000f00 */
[-C--:B------:R-:W-:Y:S03]  /*16c10*/  HMMA.16816.F32 R192, R208, R166.reuse, R28 ;  /* 0x000000a6d0c0723c */ /* 0x080fe6000000181c */
[----:B------:R-:W-:Y:S01]  /*16c20*/  MOV R15, R157 ;  /* 0x0000009d000f7202 */ /* 0x000fe20000000f00 */
[----:B------:R-:W-:Y:S01]  /*16c30*/  FADD.FTZ R8, R8, R3 ;  /* 0x0000000308087221 */ /* 0x000fe20000010000 */
[----:B------:R-:W-:Y:S02]  /*16c40*/  MOV R26, R179 ;  /* 0x000000b3001a7202 */ /* 0x000fe40000000f00 */
[----:B------:R-:W-:Y:S01]  /*16c50*/  MOV R25, R178 ;  /* 0x000000b200197202 */ /* 0x000fe20000000f00 */
[C---:B------:R-:W-:Y:S04]  /*16c60*/  HMMA.16816.F32 R164, R140.reuse, R166, R32 ;  /* 0x000000a68ca4723c */ /* 0x040fe80000001820 */
[----:B------:R-:W-:Y:S01]  /*16c70*/  MOV R28, R184 ;  /* 0x000000b8001c7202 */ /* 0x000fe20000000f00 */
[----:B------:R-:W-:Y:S01]  /*16c80*/  FADD.FTZ R11, R11, R8 ;  /* 0x000000080b0b7221 */ /* 0x000fe20000010000 */
[----:B------:R-:W-:Y:S02]  /*16c90*/  MOV R24, R176 ;  /* 0x000000b000187202 */ /* 0x000fe40000000f00 */
[-C--:B------:R-:W-:Y:S04]  /*16ca0*/  HMMA.16816.F32 R184, R140, R152.reuse, R36 ;  /* 0x000000988cb8723c */ /* 0x080fe80000001824 */
[----:B------:R-:W-:Y:S01]  /*16cb0*/  FADD.FTZ R3, R28, R137 ;  /* 0x000000891c037221 */ /* 0x000fe20000010000 */
[----:B------:R-:W-:Y:S02]  /*16cc0*/  MOV R29, R171 ;  /* 0x000000ab001d7202 */ /* 0x000fe40000000f00 */
        /* <DEDUP_REMOVED lines=46> */
[-C--:B---3--:R-:W-:Y:S08]  /*16fb0*/  HMMA.16816.F32 R116, R140, R4.reuse, R116 ;  /* 0x000000048c74723c */ /* 0x088ff00000001874 */
        /* <DEDUP_REMOVED lines=8> */
[----:B------:R-:W-:Y:S01]  /*17040*/  FADD.FTZ R2, R138, R2 ;  /* 0x000000028a027221 */ /* 0x000fe20000010000 */
[----:B------:R-:W-:Y:S01]  /*17050*/  MOV R138, R135 ;  /* 0x00000087008a7202 */ /* 0x000fe20000000f00 */
[----:B------:R-:W-:Y:S01]  /*17060*/  FADD.FTZ R4, R230, R0 ;  /* 0x00000000e6047221 */ /* 0x000fe20000010000 */
[----:B------:R-:W-:Y:S03]  /*17070*/  MOV R140, R132 ;  /* 0x00000084008c7202 */ /* 0x000fe60000000f00 */
[----:B------:R-:W-:Y:S02]  /*17080*/  FADD.FTZ R0, R226, R5 ;  /* 0x00000005e2007221 */ /* 0x000fe40000010000 */
[----:B------:R-:W-:Y:S02]  /*17090*/  FADD.FTZ R5, R251, R2 ;  /* 0x00000002fb057221 */ /* 0x000fe40000010000 */
[----:B------:R-:W-:Y:S02]  /*170a0*/  FADD.FTZ R4, R229, R4 ;  /* 0x00000004e5047221 */ /* 0x000fe40000010000 */
[----:B------:R-:W-:Y:S01]  /*170b0*/  FADD.FTZ R2, R225, R0 ;  /* 0x00000000e1027221 */ /* 0x000fe20000010000 */
[----:B------:R-:W-:Y:S01]  /*170c0*/  IADD3 R0, R250, -0x1, RZ ;  /* 0xfffffffffa007810 */ /* 0x000fe20007ffe0ff */
[----:B------:R-:W-:Y:S02]  /*170d0*/  FADD.FTZ R5, R245, R5 ;  /* 0x00000005f5057221 */ /* 0x000fe40000010000 */
[----:B-1----:R-:W-:Y:S01]  /*170e0*/  FADD.FTZ R3, R228, R4 ;  /* 0x00000004e4037221 */ /* 0x002fe20000010000 */
[----:B------:R-:W-:Y:S01]  /*170f0*/  MOV R250, R0 ;  /* 0x0000000000fa7202 */ /* 0x000fe20000000f00 */
[----:B------:R-:W-:Y:S01]  /*17100*/  FADD.FTZ R2, R224, R2 ;  /* 0x00000002e0027221 */ /* 0x000fe20000010000 */
[----:B------:R1:W-:Y:S04]  /*17110*/  STL [R1+0x78], R5 ;  /* 0x0000780501007387 */ /* 0x0003e80000100800 */
[----:B------:R1:W-:Y:S04]  /*17120*/  STL [R1+0x80], R3 ;  /* 0x0000800301007387 */ /* 0x0003e80000100800 */
[----:B------:R1:W-:Y:S02]  /*17130*/  STL [R1+0x84], R2 ;  /* 0x0000840201007387 */ /* 0x0003e40000100800 */
[----:B-1----:R-:W-:-:S05]  /*17140*/  @P0 BRA `(.L_x_4112) ;  /* 0xffffbda000000947 */ /* 0x002fca000383ffff */
.L_x_4105:
[----:B------:R-:W-:Y:S05]  /*17150*/  BRA.DIV ~URZ, `(.L_x_4113) ;  /* 0x000073a27f007947 */ /* 0x000fea000b800000 */
[----:B------:R-:W2:Y:S04]  /*17160*/  LDL R0, [R1+0x7c] ;  /* 0x00007c0001007983 */ /* 0x000ea80000100800 */
[----:B--2---:R1:W2:Y:S02]  /*17170*/  SHFL.BFLY PT, R5, R0, 0x2, 0x1f ;  /* 0x0c401f0000057f89 */ /* 0x0042a400000e0000 */
.L_x_4187:
        /* <DEDUP_REMOVED lines=19> */
.L_x_4188:
        /* <DEDUP_REMOVED lines=11> */
[----:B------:R-:W-:-:S05]  /*17360*/  MOV R59, 0xff800000 ;  /* 0xff800000003b7802 */ /* 0x000fca0000000f00 */
        /* <DEDUP_REMOVED lines=25> */
[C---:B------:R-:W-:Y:S01]  /*17500*/  FMUL.FTZ R33, R0.reuse, R81 ;  /* 0x0000005100217220 */ /* 0x040fe20000410000 */
[----:B-1----:R-:W-:Y:S01]  /*17510*/  @P1 MOV R4, 0x3f317218 ;  /* 0x3f31721800041802 */ /* 0x002fe20000000f00 */
        /* <DEDUP_REMOVED lines=46> */
[C---:B---3--:R-:W-:Y:S01]  /*17800*/  FMUL.FTZ R206, R3.reuse, R206 ;  /* 0x000000ce03ce7220 */ /* 0x048fe20000410000 */
[----:B------:R-:W1:Y:S01]  /*17810*/  @P3 MUFU.LG2 R2, R9 ;  /* 0x0000000900023308 */ /* 0x000e620000000c00 */
        /* <DEDUP_REMOVED lines=32> */
[----:B------:R-:W-:Y:S02]  /*17a20*/  @P0 FMUL.FTZ R6, R6, 0.69314718246459960938 ;  /* 0x3f31721806060820 */ /* 0x000fe40000410000 */
[----:B-----5:R-:W-:Y:S02]  /*17a30*/  @P2 FMUL.FTZ R8, R8, 0.69314718246459960938 ;  /* 0x3f31721808082820 */ /* 0x020fe40000410000 */
[----:B------:R-:W-:-:S02]  /*17a40*/  @P0 FMUL.FTZ R3, R3, c[0x0][0x2d0] ;  /* 0x0000b40003030a20 */ /* 0x000fc40000410000 */
[----:B------:R-:W-:Y:S02]  /*17a50*/  @P2 FMUL.FTZ R5, R5, c[0x0][0x2d0] ;  /* 0x0000b40005052a20 */ /* 0x000fe40000410000 */
[----:B------:R-:W-:Y:S01]  /*17a60*/  @P0 FFMA.FTZ R62, R3, R134, R6 ;  /* 0x00000086033e0223 */ /* 0x000fe20000010006 */
[----:B------:R-:W-:Y:S01]  /*17a70*/  @P3 MOV R3, 0x3f317218 ;  /* 0x3f31721800033802 */ /* 0x000fe20000000f00 */
[----:B------:R-:W-:Y:S01]  /*17a80*/  @P1 FMUL.FTZ R7, R7, 0.69314718246459960938 ;  /* 0x3f31721807071820 */ /* 0x000fe20000410000 */
[----:B------:R-:W-:Y:S01]  /*17a90*/  PLOP3.LUT P0, PT, PT, PT, PT, 0x8, 0x0 ;  /* 0x000000000000781c */ /* 0x000fe20003f0e170 */
[----:B------:R-:W-:Y:S02]  /*17aa0*/  @P1 FMUL.FTZ R4, R4, c[0x0][0x2d0] ;  /* 0x0000b40004041a20 */ /* 0x000fe40000410000 */
[----:B-1----:R-:W-:Y:S02]  /*17ab0*/  @P3 FMUL.FTZ R2, R2, 0.69314718246459960938 ;  /* 0x3f31721802023820 */ /* 0x002fe40000410000 */
[----:B------:R-:W-:-:S02]  /*17ac0*/  @P3 FMUL.FTZ R3, R3, c[0x0][0x2d0] ;  /* 0x0000b40003033a20 */ /* 0x000fc40000410000 */
[----:B------:R-:W-:Y:S02]  /*17ad0*/  @P2 FFMA.FTZ R60, R5, R136, R8 ;  /* 0x00000088053c2223 */ /* 0x000fe40000010008 */
        /* <DEDUP_REMOVED lines=34> */
.L_x_4058:
        /* <DEDUP_REMOVED lines=185> */
.L_x_4116:
        /* <DEDUP_REMOVED lines=150> */
.L_x_4118:
[----:B--234-:R-:W-:Y:S05]  /*191f0*/  BSYNC B0 ;  /* 0x0000000000007941 */ /* 0x01cfea0003800000 */
.L_x_4117:
        /* <DEDUP_REMOVED lines=16> */
.L_x_4120:
[----:B------:R-:W-:Y:S05]  /*19300*/  BSYNC B0 ;  /* 0x0000000000007941 */ /* 0x000fea0003800000 */
.L_x_4119:
        /* <DEDUP_REMOVED lines=16> */
.L_x_4122:
[----:B------:R-:W-:Y:S05]  /*19410*/  BSYNC B0 ;  /* 0x0000000000007941 */ /* 0x000fea0003800000 */
.L_x_4121:
        /* <DEDUP_REMOVED lines=16> */
.L_x_4124:
[----:B------:R-:W-:Y:S05]  /*19520*/  BSYNC B0 ;  /* 0x0000000000007941 */ /* 0x000fea0003800000 */
.L_x_4123:
        /* <DEDUP_REMOVED lines=16> */
.L_x_4126:
[----:B------:R-:W-:Y:S05]  /*19630*/  BSYNC B0 ;  /* 0x0000000000007941 */ /* 0x000fea0003800000 */
.L_x_4125:
        /* <DEDUP_REMOVED lines=16> */
.L_x_4128:
[----:B------:R-:W-:Y:S05]  /*19740*/  BSYNC B0 ;  /* 0x0000000000007941 */ /* 0x000fea0003800000 */
.L_x_4127:
        /* <DEDUP_REMOVED lines=16> */
.L_x_4130:
[----:B------:R-:W-:Y:S05]  /*19850*/  BSYNC B0 ;  /* 0x0000000000007941 */ /* 0x000fea0003800000 */
.L_x_4129:
        /* <DEDUP_REMOVED lines=17> */
.L_x_4115:
        /* <DEDUP_REMOVED lines=19> */
.L_x_4131:
        /* <DEDUP_REMOVED lines=43> */
.L_x_4133:
[----:B---34-:R-:W-:Y:S05]  /*19d50*/  BSYNC B0 ;  /* 0x0000000000007941 */ /* 0x018fea0003800000 */
.L_x_4132:
        /* <DEDUP_REMOVED lines=43> */
.L_x_4189:
[----:B------:R-:W-:Y:S05]  /*1a010*/  BRA.DIV ~URZ, `(.L_x_4135) ;  /* 0x000048227f007947 */ /* 0x000fea000b800000 */
[----:B------:R3:W4:Y:S02]  /*1a020*/  SHFL.IDX PT, R2, R11, RZ, 0x181f ;  /* 0x00181fff0b027589 */ /* 0x00072400000e0000 */
.L_x_4190:
        /* <DEDUP_REMOVED lines=14> */
.L_x_4137:
[----:B------:R-:W-:Y:S05]  /*1a110*/  BSYNC B0 ;  /* 0x0000000000007941 */ /* 0x000fea0003800000 */
.L_x_4136:
[----:B------:R-:W-:Y:S05]  /*1a120*/  BRA.DIV ~URZ, `(.L_x_4138) ;  /* 0x000047827f007947 */ /* 0x000fea000b800000 */
[----:B------:R1:W2:Y:S04]  /*1a130*/  SHFL.IDX PT, R0, R9, 0x1, 0x181f ;  /* 0x00381f0009007f89 */ /* 0x0002a800000e0000 */
[----:B--2-4-:R1:W2:Y:S02]  /*1a140*/  SHFL.IDX PT, R2, R11, 0x1, 0x181f ;  /* 0x00381f000b027f89 */ /* 0x0142a400000e0000 */
.L_x_4191:
        /* <DEDUP_REMOVED lines=14> */
.L_x_4140:
[----:B------:R-:W-:Y:S05]  /*1a230*/  BSYNC B0 ;  /* 0x0000000000007941 */ /* 0x000fea0003800000 */
.L_x_4139:
[----:B------:R-:W-:Y:S05]  /*1a240*/  BRA.DIV ~URZ, `(.L_x_4141) ;  /* 0x000047327f007947 */ /* 0x000fea000b800000 */
[----:B------:R4:W1:Y:S02]  /*1a250*/  SHFL.IDX PT, R0, R9, 0x2, 0x181f ;  /* 0x00581f0009007f89 */ /* 0x00086400000e0000 */
.L_x_4192:
[----:B------:R-:W-:Y:S05]  /*1a260*/  BRA.DIV ~URZ, `(.L_x_4142) ;  /* 0x000047827f007947 */ /* 0x000fea000b800000 */
[----:B--2---:R2:W3:Y:S02]  /*1a270*/  SHFL.IDX PT, R2, R11, 0x2, 0x181f ;  /* 0x00581f000b027f89 */ /* 0x0044e400000e0000 */
.L_x_4193:
        /* <DEDUP_REMOVED lines=14> */
.L_x_4144:
[----:B------:R-:W-:Y:S05]  /*1a360*/  BSYNC B0 ;  /* 0x0000000000007941 */ /* 0x000fea0003800000 */
.L_x_4143:
[----:B------:R-:W-:Y:S05]  /*1a370*/  BRA.DIV ~URZ, `(.L_x_4145) ;  /* 0x000046e27f007947 */ /* 0x000fea000b800000 */
[----:B------:R1:W2:Y:S04]  /*1a380*/  SHFL.IDX PT, R0, R9, 0x3, 0x181f ;  /* 0x00781f0009007f89 */ /* 0x0002a800000e0000 */
[----:B-1-3--:R1:W3:Y:S02]  /*1a390*/  SHFL.IDX PT, R2, R11, 0x3, 0x181f ;  /* 0x00781f000b027f89 */ /* 0x00a2e400000e0000 */
.L_x_4194:
        /* <DEDUP_REMOVED lines=14> */
.L_x_4147:
[----:B------:R-:W-:Y:S05]  /*1a480*/  BSYNC B0 ;  /* 0x0000000000007941 */ /* 0x000fea0003800000 */
.L_x_4146:
[----:B------:R-:W-:Y:S05]  /*1a490*/  BRA.DIV ~URZ, `(.L_x_4148) ;  /* 0x000046927f007947 */ /* 0x000fea000b800000 */
[----:B------:R1:W2:Y:S02]  /*1a4a0*/  SHFL.IDX PT, R0, R9, 0x4, 0x181f ;  /* 0x00981f0009007f89 */ /* 0x0002a400000e0000 */
.L_x_4195:
[----:B------:R-:W-:Y:S05]  /*1a4b0*/  BRA.DIV ~URZ, `(.L_x_4149) ;  /* 0x000046e27f007947 */ /* 0x000fea000b800000 */
[----:B--23--:R2:W3:Y:S02]  /*1a4c0*/  SHFL.IDX PT, R2, R11, 0x4, 0x181f ;  /* 0x00981f000b027f89 */ /* 0x00c4e400000e0000 */
.L_x_4196:
        /* <DEDUP_REMOVED lines=14> */
.L_x_4151:
[----:B------:R-:W-:Y:S05]  /*1a5b0*/  BSYNC B0 ;  /* 0x0000000000007941 */ /* 0x000fea0003800000 */
.L_x_4150:
[----:B------:R-:W-:Y:S05]  /*1a5c0*/  BRA.DIV ~URZ, `(.L_x_4152) ;  /* 0x000046427f007947 */ /* 0x000fea000b800000 */
[----:B------:R1:W2:Y:S04]  /*1a5d0*/  SHFL.IDX PT, R0, R9, 0x5, 0x181f ;  /* 0x00b81f0009007f89 */ /* 0x0002a800000e0000 */
[----:B---3--:R1:W3:Y:S02]  /*1a5e0*/  SHFL.IDX PT, R2, R11, 0x5, 0x181f ;  /* 0x00b81f000b027f89 */ /* 0x0082e400000e0000 */
.L_x_4197:
        /* <DEDUP_REMOVED lines=14> */
.L_x_4154:
[----:B------:R-:W-:Y:S05]  /*1a6d0*/  BSYNC B0 ;  /* 0x0000000000007941 */ /* 0x000fea0003800000 */
.L_x_4153:
[----:B------:R-:W-:Y:S05]  /*1a6e0*/  BRA.DIV ~URZ, `(.L_x_4155) ;  /* 0x000045f27f007947 */ /* 0x000fea000b800000 */
[----:B------:R1:W2:Y:S02]  /*1a6f0*/  SHFL.IDX PT, R0, R9, 0x6, 0x181f ;  /* 0x00d81f0009007f89 */ /* 0x0002a400000e0000 */
.L_x_4198:
[----:B------:R-:W-:Y:S05]  /*1a700*/  BRA.DIV ~URZ, `(.L_x_4156) ;  /* 0x000046427f007947 */ /* 0x000fea000b800000 */
[----:B--23--:R2:W3:Y:S02]  /*1a710*/  SHFL.IDX PT, R2, R11, 0x6, 0x181f ;  /* 0x00d81f000b027f89 */ /* 0x00c4e400000e0000 */
.L_x_4199:
        /* <DEDUP_REMOVED lines=14> */
.L_x_4158:
[----:B------:R-:W-:Y:S05]  /*1a800*/  BSYNC B0 ;  /* 0x0000000000007941 */ /* 0x000fea0003800000 */
.L_x_4157:
[----:B------:R-:W-:Y:S05]  /*1a810*/  BRA.DIV ~URZ, `(.L_x_4159) ;  /* 0x000045a27f007947 */ /* 0x000fea000b800000 */
[----:B------:R1:W2:Y:S04]  /*1a820*/  SHFL.IDX PT, R0, R9, 0x7, 0x181f ;  /* 0x00f81f0009007f89 */ /* 0x0002a800000e0000 */
[----:B---3--:R1:W3:Y:S02]  /*1a830*/  SHFL.IDX PT, R2, R11, 0x7, 0x181f ;  /* 0x00f81f000b027f89 */ /* 0x0082e400000e0000 */
.L_x_4200:
        /* <DEDUP_REMOVED lines=15> */
.L_x_4059:
[----:B------:R-:W-:Y:S01]  /*1a930*/  IMAD.MOV.U32 R136, RZ, RZ, R5 ;  /* 0x000000ffff887224 */ /* 0x000fe200078e0005 */
[----:B------:R-:W-:Y:S01]  /*1a940*/  MOV R251, RZ ;  /* 0x000000ff00fb7202 */ /* 0x000fe20000000f00 */
[----:B------:R-:W-:Y:S01]  /*1a950*/  IMAD.MOV.U32 R3, RZ, RZ, 0x181f ;  /* 0x0000181fff037424 */ /* 0x000fe200078e00ff */
[----:B------:R-:W-:Y:S02]  /*1a960*/  MOV R2, 0x1a980 ;  /* 0x0001a98000027802 */ /* 0x000fe40000000f00 */
[----:B-----5:R-:W-:Y:S05]  /*1a970*/  CALL.REL.NOINC `($__internal_15_$__cuda_sm70_shflsync_idx_p) ;  /* 0x0000fc9000007944 */ /* 0x020fea0003c00000 */
[----:B------:R-:W-:Y:S01]  /*1a980*/  MOV R0, R252 ;  /* 0x000000fc00007202 */ /* 0x000fe20000000f00 */
[----:B------:R-:W-:Y:S05]  /*1a990*/  BRA `(.L_x_4160) ;  /* 0xfffedc0000007947 */ /* 0x000fea000383ffff */
.L_x_4060:
[----:B------:R-:W-:Y:S01]  /*1a9a0*/  IMAD.MOV.U32 R136, RZ, RZ, R10 ;  /* 0x000000ffff887224 */ /* 0x000fe200078e000a */
[----:B------:R-:W-:Y:S01]  /*1a9b0*/  MOV R251, RZ ;  /* 0x000000ff00fb7202 */ /* 0x000fe20000000f00 */
[----:B------:R-:W-:Y:S01]  /*1a9c0*/  IMAD.MOV.U32 R3, RZ, RZ, 0x181f ;  /* 0x0000181fff037424 */ /* 0x000fe200078e00ff */
[----:B------:R-:W-:Y:S02]  /*1a9d0*/  MOV R2, 0x1a9f0 ;  /* 0x0001a9f000027802 */ /* 0x000fe40000000f00 */
[----:B-12--5:R-:W-:Y:S05]  /*1a9e0*/  CALL.REL.NOINC `($__internal_15_$__cuda_sm70_shflsync_idx_p) ;  /* 0x0000fc2000007944 */ /* 0x026fea0003c00000 */
[----:B------:R-:W-:Y:S01]  /*1a9f0*/  MOV R2, R252 ;  /* 0x000000fc00027202 */ /* 0x000fe20000000f00 */
[----:B------:R-:W-:Y:S05]  /*1aa00*/  BRA `(.L_x_4161) ;  /* 0xfffedbb000007947 */ /* 0x000fea000383ffff */
.L_x_4063:
[----:B------:R-:W-:Y:S01]  /*1aa10*/  IMAD.MOV.U32 R136, RZ, RZ, R5 ;  /* 0x000000ffff887224 */ /* 0x000fe200078e0005 */
[----:B------:R-:W-:Y:S01]  /*1aa20*/  MOV R251, 0x1 ;  /* 0x0000000100fb7802 */ /* 0x000fe20000000f00 */
[----:B-1----:R-:W-:Y:S01]  /*1aa30*/  IMAD.MOV.U32 R3, RZ, RZ, 0x181f ;  /* 0x0000181fff037424 */ /* 0x002fe200078e00ff */
[----:B----4-:R-:W-:-:S02]  /*1aa40*/  MOV R2, 0x1aa60 ;  /* 0x0001aa6000027802 */ /* 0x010fc40000000f00 */
[----:B---3-5:R-:W-:Y:S05]  /*1aa50*/  CALL.REL.NOINC `($__internal_15_$__cuda_sm70_shflsync_idx_p) ;  /* 0x0000fbb000007944 */ /* 0x028fea0003c00000 */
[----:B------:R-:W-:Y:S01]  /*1aa60*/  IMAD.MOV.U32 R0, RZ, RZ, R252 ;  /* 0x000000ffff007224 */ /* 0x000fe200078e00fc */
[----:B------:R-:W-:Y:S01]  /*1aa70*/  MOV R251, 0x1 ;  /* 0x0000000100fb7802 */ /* 0x000fe20000000f00 */
[----:B------:R-:W-:Y:S01]  /*1aa80*/  IMAD.MOV.U32 R136, RZ, RZ, R10 ;  /* 0x000000ffff887224 */ /* 0x000fe200078e000a */
[----:B------:R-:W-:-:S02]  /*1aa90*/  MOV R3, 0x181f ;  /* 0x0000181f00037802 */ /* 0x000fc40000000f00 */
[----:B------:R-:W-:Y:S02]  /*1aaa0*/  MOV R2, 0x1aac0 ;  /* 0x0001aac000027802 */ /* 0x000fe40000000f00 */
[----:B------:R-:W-:Y:S05]  /*1aab0*/  CALL.REL.NOINC `($__internal_15_$__cuda_sm70_shflsync_idx_p) ;  /* 0x0000fb5000007944 */ /* 0x000fea0003c00000 */
[----:B------:R-:W-:Y:S01]  /*1aac0*/  MOV R2, R252 ;  /* 0x000000fc00027202 */ /* 0x000fe20000000f00 */
[----:B------:R-:W-:Y:S05]  /*1aad0*/  BRA `(.L_x_4162) ;  /* 0xfffedc4000007947 */ /* 0x000fea000383ffff */
.L_x_4066:
[----:B------:R-:W-:Y:S01]  /*1aae0*/  IMAD.MOV.U32 R136, RZ, RZ, R5 ;  /* 0x000000ffff887224 */ /* 0x000fe200078e0005 */
[----:B------:R-:W-:Y:S01]  /*1aaf0*/  MOV R251, 0x2 ;  /* 0x0000000200fb7802 */ /* 0x000fe20000000f00 */
[----:B--2---:R-:W-:Y:S01]  /*1ab00*/  IMAD.MOV.U32 R3, RZ, RZ, 0x181f ;  /* 0x0000181fff037424 */ /* 0x004fe200078e00ff */
[----:B----4-:R-:W-:Y:S02]  /*1ab10*/  MOV R2, 0x1ab30 ;  /* 0x0001ab3000027802 */ /* 0x010fe40000000f00 */
[----:B-1-3-5:R-:W-:Y:S05]  /*1ab20*/  CALL.REL.NOINC `($__internal_15_$__cuda_sm70_shflsync_idx_p) ;  /* 0x0000fae000007944 */ /* 0x02afea0003c00000 */
[----:B------:R-:W-:Y:S01]  /*1ab30*/  MOV R0, R252 ;  /* 0x000000fc00007202 */ /* 0x000fe20000000f00 */
[----:B------:R-:W-:Y:S05]  /*1ab40*/  BRA `(.L_x_4163) ;  /* 0xfffedd0000007947 */ /* 0x000fea000383ffff */
.L_x_4067:
[----:B------:R-:W-:Y:S01]  /*1ab50*/  IMAD.MOV.U32 R136, RZ, RZ, R10 ;  /* 0x000000ffff887224 */ /* 0x000fe200078e000a */
[----:B------:R-:W-:Y:S01]  /*1ab60*/  MOV R251, 0x2 ;  /* 0x0000000200fb7802 */ /* 0x000fe20000000f00 */
[----:B------:R-:W-:Y:S01]  /*1ab70*/  IMAD.MOV.U32 R3, RZ, RZ, 0x181f ;  /* 0x0000181fff037424 */ /* 0x000fe200078e00ff */
[----:B----4-:R-:W-:Y:S02]  /*1ab80*/  MOV R2, 0x1aba0 ;  /* 0x0001aba000027802 */ /* 0x010fe40000000f00 */
[----:B-123-5:R-:W-:Y:S05]  /*1ab90*/  CALL.REL.NOINC `($__internal_15_$__cuda_sm70_shflsync_idx_p) ;  /* 0x0000fa7000007944 */ /* 0x02efea0003c00000 */
[----:B------:R-:W-:Y:S01]  /*1aba0*/  MOV R2, R252 ;  /* 0x000000fc00027202 */ /* 0x000fe20000000f00 */
[----:B------:R-:W-:Y:S05]  /*1abb0*/  BRA `(.L_x_4164) ;  /* 0xfffedcb000007947 */ /* 0x000fea000383ffff */
.L_x_4070:
[----:B------:R-:W-:Y:S01]  /*1abc0*/  IMAD.MOV.U32 R136, RZ, RZ, R5 ;  /* 0x000000ffff887224 */ /* 0x000fe200078e0005 */
[----:B------:R-:W-:Y:S01]  /*1abd0*/  MOV R251, 0x3 ;  /* 0x0000000300fb7802 */ /* 0x000fe20000000f00 */
[----:B-1----:R-:W-:Y:S01]  /*1abe0*/  IMAD.MOV.U32 R3, RZ, RZ, 0x181f ;  /* 0x0000181fff037424 */ /* 0x002fe200078e00ff */
[----:B--2---:R-:W-:-:S02]  /*1abf0*/  MOV R2, 0x1ac10 ;  /* 0x0001ac1000027802 */ /* 0x004fc40000000f00 */
[----:B---345:R-:W-:Y:S05]  /*1ac00*/  CALL.REL.NOINC `($__internal_15_$__cuda_sm70_shflsync_idx_p) ;  /* 0x0000fa0000007944 */ /* 0x038fea0003c00000 */
        /* <DEDUP_REMOVED lines=8> */
.L_x_4073:
[----:B------:R-:W-:Y:S01]  /*1ac90*/  IMAD.MOV.U32 R136, RZ, RZ, R5 ;  /* 0x000000ffff887224 */ /* 0x000fe200078e0005 */
[----:B------:R-:W-:Y:S01]  /*1aca0*/  MOV R251, 0x4 ;  /* 0x0000000400fb7802 */ /* 0x000fe20000000f00 */
[----:B--2---:R-:W-:Y:S01]  /*1acb0*/  IMAD.MOV.U32 R3, RZ, RZ, 0x181f ;  /* 0x0000181fff037424 */ /* 0x004fe200078e00ff */
[----:B------:R-:W-:Y:S02]  /*1acc0*/  MOV R2, 0x1ace0 ;  /* 0x0001ace000027802 */ /* 0x000fe40000000f00 */
[----:B-1--45:R-:W-:Y:S05]  /*1acd0*/  CALL.REL.NOINC `($__internal_15_$__cuda_sm70_shflsync_idx_p) ;  /* 0x0000f93000007944 */ /* 0x032fea0003c00000 */
[----:B------:R-:W-:Y:S01]  /*1ace0*/  MOV R0, R252 ;  /* 0x000000fc00007202 */ /* 0x000fe20000000f00 */
[----:B------:R-:W-:Y:S05]  /*1acf0*/  BRA `(.L_x_4166) ;  /* 0xfffedde000007947 */ /* 0x000fea000383ffff */
.L_x_4074:
[----:B------:R-:W-:Y:S01]  /*1ad00*/  IMAD.MOV.U32 R136, RZ, RZ, R10 ;  /* 0x000000ffff887224 */ /* 0x000fe200078e000a */
[----:B------:R-:W-:Y:S01]  /*1ad10*/  MOV R251, 0x4 ;  /* 0x0000000400fb7802 */ /* 0x000fe20000000f00 */
[----:B------:R-:W-:Y:S01]  /*1ad20*/  IMAD.MOV.U32 R3, RZ, RZ, 0x181f ;  /* 0x0000181fff037424 */ /* 0x000fe200078e00ff */
[----:B------:R-:W-:Y:S02]  /*1ad30*/  MOV R2, 0x1ad50 ;  /* 0x0001ad5000027802 */ /* 0x000fe40000000f00 */
[----:B-12345:R-:W-:Y:S05]  /*1ad40*/  CALL.REL.NOINC `($__internal_15_$__cuda_sm70_shflsync_idx_p) ;  /* 0x0000f8c000007944 */ /* 0x03efea0003c00000 */
[----:B------:R-:W-:Y:S01]  /*1ad50*/  MOV R2, R252 ;  /* 0x000000fc00027202 */ /* 0x000fe20000000f00 */
[----:B------:R-:W-:Y:S05]  /*1ad60*/  BRA `(.L_x_4167) ;  /* 0xfffedd9000007947 */ /* 0x000fea000383ffff */
.L_x_4077:
[----:B------:R-:W-:Y:S01]  /*1ad70*/  IMAD.MOV.U32 R136, RZ, RZ, R5 ;  /* 0x000000ffff887224 */ /* 0x000fe200078e0005 */
[----:B------:R-:W-:Y:S01]  /*1ad80*/  MOV R251, 0x5 ;  /* 0x0000000500fb7802 */ /* 0x000fe20000000f00 */
[----:B--2---:R-:W-:Y:S01]  /*1ad90*/  IMAD.MOV.U32 R3, RZ, RZ, 0x181f ;  /* 0x0000181fff037424 */ /* 0x004fe200078e00ff */
[----:B------:R-:W-:-:S02]  /*1ada0*/  MOV R2, 0x1adc0 ;  /* 0x0001adc000027802 */ /* 0x000fc40000000f00 */
[----:B-1--45:R-:W-:Y:S05]  /*1adb0*/  CALL.REL.NOINC `($__internal_15_$__cuda_sm70_shflsync_idx_p) ;  /* 0x0000f85000007944 */ /* 0x032fea0003c00000 */
        /* <DEDUP_REMOVED lines=8> */
.L_x_4080:
[----:B------:R-:W-:Y:S01]  /*1ae40*/  IMAD.MOV.U32 R136, RZ, RZ, R5 ;  /* 0x000000ffff887224 */ /* 0x000fe200078e0005 */
[----:B------:R-:W-:Y:S01]  /*1ae50*/  MOV R251, 0x6 ;  /* 0x0000000600fb7802 */ /* 0x000fe20000000f00 */
[----:B-1----:R-:W-:Y:S01]  /*1ae60*/  IMAD.MOV.U32 R3, RZ, RZ, 0x181f ;  /* 0x0000181fff037424 */ /* 0x002fe200078e00ff */
[----:B------:R-:W-:Y:S02]  /*1ae70*/  MOV R2, 0x1ae90 ;  /* 0x0001ae9000027802 */ /* 0x000fe40000000f00 */
[----:B--2-45:R-:W-:Y:S05]  /*1ae80*/  CALL.REL.NOINC `($__internal_15_$__cuda_sm70_shflsync_idx_p) ;  /* 0x0000f78000007944 */ /* 0x034fea0003c00000 */
[----:B------:R-:W-:Y:S01]  /*1ae90*/  MOV R0, R252 ;  /* 0x000000fc00007202 */ /* 0x000fe20000000f00 */
[----:B------:R-:W-:Y:S05]  /*1aea0*/  BRA `(.L_x_4169) ;  /* 0xfffedec000007947 */ /* 0x000fea000383ffff */
.L_x_4081:
[----:B------:R-:W-:Y:S01]  /*1aeb0*/  IMAD.MOV.U32 R136, RZ, RZ, R10 ;  /* 0x000000ffff887224 */ /* 0x000fe200078e000a */
[----:B------:R-:W-:Y:S01]  /*1aec0*/  MOV R251, 0x6 ;  /* 0x0000000600fb7802 */ /* 0x000fe20000000f00 */
[----:B------:R-:W-:Y:S01]  /*1aed0*/  IMAD.MOV.U32 R3, RZ, RZ, 0x181f ;  /* 0x0000181fff037424 */ /* 0x000fe200078e00ff */
[----:B------:R-:W-:Y:S02]  /*1aee0*/  MOV R2, 0x1af00 ;  /* 0x0001af0000027802 */ /* 0x000fe40000000f00 */
[----:B-12345:R-:W-:Y:S05]  /*1aef0*/  CALL.REL.NOINC `($__internal_15_$__cuda_sm70_shflsync_idx_p) ;  /* 0x0000f71000007944 */ /* 0x03efea0003c00000 */
[----:B------:R-:W-:Y:S01]  /*1af00*/  MOV R2, R252 ;  /* 0x000000fc00027202 */ /* 0x000fe20000000f00 */
[----:B------:R-:W-:Y:S05]  /*1af10*/  BRA `(.L_x_4170) ;  /* 0xfffede7000007947 */ /* 0x000fea000383ffff */
.L_x_4084:
        /* <DEDUP_REMOVED lines=13> */
.L_x_4086:
[----:B-1-3--:R-:W-:Y:S01]  /*1aff0*/  IMAD.MOV.U32 R136, RZ, RZ, R0 ;  /* 0x000000ffff887224 */ /* 0x00afe200078e0000 */
[----:B------:R-:W-:Y:S01]  /*1b000*/  MOV R251, RZ ;  /* 0x000000ff00fb7202 */ /* 0x000fe20000000f00 */
[----:B------:R-:W-:Y:S01]  /*1b010*/  IMAD.MOV.U32 R3, RZ, RZ, 0x181f ;  /* 0x0000181fff037424 */ /* 0x000fe200078e00ff */
[----:B------:R-:W-:Y:S02]  /*1b020*/  MOV R2, 0x1b040 ;  /* 0x0001b04000027802 */ /* 0x000fe40000000f00 */
[----:B-----5:R-:W-:Y:S05]  /*1b030*/  CALL.REL.NOINC `($__internal_15_$__cuda_sm70_shflsync_idx_p) ;  /* 0x0000f5d000007944 */ /* 0x020fea0003c00000 */
[----:B------:R-:W-:Y:S01]  /*1b040*/  MOV R28, R252 ;  /* 0x000000fc001c7202 */ /* 0x000fe20000000f00 */
[----:B------:R-:W-:Y:S05]  /*1b050*/  BRA `(.L_x_4172) ;  /* 0xfffeed9000007947 */ /* 0x000fea000383ffff */
.L_x_4089:
[----:B------:R-:W-:Y:S01]  /*1b060*/  IMAD.MOV.U32 R136, RZ, RZ, R4 ;  /* 0x000000ffff887224 */ /* 0x000fe200078e0004 */
[----:B------:R-:W-:Y:S01]  /*1b070*/  MOV R251, RZ ;  /* 0x000000ff00fb7202 */ /* 0x000fe20000000f00 */
[----:B------:R-:W-:Y:S01]  /*1b080*/  IMAD.MOV.U32 R3, RZ, RZ, 0x181f ;  /* 0x0000181fff037424 */ /* 0x000fe200078e00ff */
[----:B------:R-:W-:Y:S02]  /*1b090*/  MOV R2, 0x1b0b0 ;  /* 0x0001b0b000027802 */ /* 0x000fe40000000f00 */
[----:B-1---5:R-:W-:Y:S05]  /*1b0a0*/  CALL.REL.NOINC `($__internal_15_$__cuda_sm70_shflsync_idx_p) ;  /* 0x0000f56000007944 */ /* 0x022fea0003c00000 */
[----:B------:R-:W-:Y:S01]  /*1b0b0*/  MOV R11, R252 ;  /* 0x000000fc000b7202 */ /* 0x000fe20000000f00 */
[----:B------:R-:W-:Y:S05]  /*1b0c0*/  BRA `(.L_x_4173) ;  /* 0xfffefdf000007947 */ /* 0x000fea000383ffff */
.L_x_4090:
[----:B------:R-:W-:Y:S01]  /*1b0d0*/  IMAD.MOV.U32 R136, RZ, RZ, R5 ;  /* 0x000000ffff887224 */ /* 0x000fe200078e0005 */
[----:B------:R-:W-:Y:S01]  /*1b0e0*/  MOV R251, RZ ;  /* 0x000000ff00fb7202 */ /* 0x000fe20000000f00 */
[----:B------:R-:W-:Y:S01]  /*1b0f0*/  IMAD.MOV.U32 R3, RZ, RZ, 0x181f ;  /* 0x0000181fff037424 */ /* 0x000fe200078e00ff */
[----:B------:R-:W-:-:S02]  /*1b100*/  MOV R2, 0x1b120 ;  /* 0x0001b12000027802 */ /* 0x000fc40000000f00 */
[----:B-123-5:R-:W-:Y:S05]  /*1b110*/  CALL.REL.NOINC `($__internal_15_$__cuda_sm70_shflsync_idx_p) ;  /* 0x0000f4f000007944 */ /* 0x02efea0003c00000 */
[----:B------:R-:W2:Y:S04]  /*1b120*/  LDL R0, [R1+0x88] ;  /* 0x0000880001007983 */ /* 0x000ea80000100800 */
[----:B------:R-:W3:Y:S04]  /*1b130*/  LDL R2, [R1+0xb4] ;  /* 0x0000b40001027983 */ /* 0x000ee80000100800 */
[----:B------:R-:W4:Y:S04]  /*1b140*/  LDL R8, [R1+0xd4] ;  /* 0x0000d40001087983 */ /* 0x000f280000100800 */
[----:B------:R-:W5:Y:S01]  /*1b150*/  LDL R3, [R1+0xd0] ;  /* 0x0000d00001037983 */ /* 0x000f620000100800 */
[----:B------:R-:W-:-:S02]  /*1b160*/  IMAD.MOV.U32 R136, RZ, RZ, R4 ;  /* 0x000000ffff887224 */ /* 0x000fc400078e0004 */
[----:B------:R-:W-:Y:S02]  /*1b170*/  IMAD.MOV.U32 R251, RZ, RZ, 0x1 ;  /* 0x00000001fffb7424 */ /* 0x000fe400078e00ff */
[C---:B--2---:R-:W-:Y:S01]  /*1b180*/  IMAD.SHL.U32 R12, R0.reuse, 0x2, RZ ;  /* 0x00000002000c7824 */ /* 0x044fe200078e00ff */
[----:B------:R-:W-:Y:S01]  /*1b190*/  ISETP.GE.AND P2, PT, R0, c[0x0][0x1d4], PT ;  /* 0x0000750000007a0c */ /* 0x000fe20003f46270 */
[----:B---3--:R-:W-:-:S03]  /*1b1a0*/  IMAD.SHL.U32 R13, R2, 0x2, RZ ;  /* 0x00000002020d7824 */ /* 0x008fc600078e00ff */
[----:B------:R-:W-:Y:S02]  /*1b1b0*/  IADD3 R18, P1, R252, R12, RZ ;  /* 0x0000000cfc127210 */ /* 0x000fe40007f3e0ff */
[----:B----4-:R-:W-:Y:S02]  /*1b1c0*/  SHF.L.U64.HI R15, R0, 0x1, R8 ;  /* 0x00000001000f7819 */ /* 0x010fe40000010208 */
[----:B-----5:R-:W-:Y:S02]  /*1b1d0*/  SHF.L.U64.HI R16, R2, 0x1, R3 ;  /* 0x0000000102107819 */ /* 0x020fe40000010203 */
[----:B------:R-:W-:Y:S01]  /*1b1e0*/  IADD3 R2, P0, R252, R13, RZ ;  /* 0x0000000dfc027210 */ /* 0x000fe20007f1e0ff */
[----:B------:R-:W-:Y:S01]  /*1b1f0*/  IMAD.X R19, R11, 0x1, R15, P1 ;  /* 0x000000010b137824 */ /* 0x000fe200008e060f */
[----:B------:R-:W-:-:S03]  /*1b200*/  SEL R0, RZ, 0x10, P5 ;  /* 0x00000010ff007807 */ /* 0x000fc60002800000 */
[----:B------:R-:W-:Y:S01]  /*1b210*/  IMAD.X R3, R11, 0x1, R16, P0 ;  /* 0x000000010b037824 */ /* 0x000fe200000e0610 */
[----:B------:R-:W-:Y:S01]  /*1b220*/  @!PT LDS RZ, [RZ] ;  /* 0x00000000fffff984 */ /* 0x000fe20000000800 */
[----:B------:R-:W-:Y:S01]  /*1b230*/  @!PT LDS RZ, [RZ] ;  /* 0x00000000fffff984 */ /* 0x000fe20000000800 */
[----:B------:R-:W-:Y:S01]  /*1b240*/  @!PT LDS RZ, [RZ] ;  /* 0x00000000fffff984 */ /* 0x000fe20000000800 */
[----:B------:R1:W-:Y:S01]  /*1b250*/  LDGSTS.E.BYPASS.LTC128B.128 [R248+0x4100], [R18.64], !P2 ;  /* 0x0410000012f87fae */ /* 0x0003e2000d101d46 */
[----:B------:R-:W-:Y:S01]  /*1b260*/  SEL R11, RZ, 0x10, P2 ;  /* 0x00000010ff0b7807 */ /* 0x000fe20001000000 */
[----:B------:R-:W-:Y:S02]  /*1b270*/  IMAD.MOV.U32 R10, RZ, RZ, R0 ;  /* 0x000000ffff0a7224 */ /* 0x000fe400078e0000 */
[----:B------:R2:W-:Y:S02]  /*1b280*/  LDGSTS.E.BYPASS.LTC128B.128 [R248+0x6100], [R2.64], !P5 ;  /* 0x0610000002f87fae */ /* 0x0005e4000e901d46 */
[----:B--2---:R-:W-:Y:S01]  /*1b290*/  IMAD.MOV.U32 R3, RZ, RZ, 0x181f ;  /* 0x0000181fff037424 */ /* 0x004fe200078e00ff */
[----:B------:R-:W-:Y:S02]  /*1b2a0*/  MOV R2, 0x1b2c0 ;  /* 0x0001b2c000027802 */ /* 0x000fe40000000f00 */
[----:B-1----:R-:W-:Y:S05]  /*1b2b0*/  CALL.REL.NOINC `($__internal_15_$__cuda_sm70_shflsync_idx_p) ;  /* 0x0000f35000007944 */ /* 0x002fea0003c00000 */
[----:B------:R-:W-:Y:S01]  /*1b2c0*/  IMAD.MOV.U32 R0, RZ, RZ, R252 ;  /* 0x000000ffff007224 */ /* 0x000fe200078e00fc */
[----:B------:R-:W-:Y:S01]  /*1b2d0*/  MOV R251, 0x1 ;  /* 0x0000000100fb7802 */ /* 0x000fe20000000f00 */
[----:B------:R-:W-:Y:S01]  /*1b2e0*/  IMAD.MOV.U32 R136, RZ, RZ, R5 ;  /* 0x000000ffff887224 */ /* 0x000fe200078e0005 */
[----:B------:R-:W-:-:S02]  /*1b2f0*/  MOV R3, 0x181f ;  /* 0x0000181f00037802 */ /* 0x000fc40000000f00 */
[----:B------:R-:W-:Y:S02]  /*1b300*/  MOV R2, 0x1b320 ;  /* 0x0001b32000027802 */ /* 0x000fe40000000f00 */
[----:B------:R-:W-:Y:S05]  /*1b310*/  CALL.REL.NOINC `($__internal_15_$__cuda_sm70_shflsync_idx_p) ;  /* 0x0000f2f000007944 */ /* 0x000fea0003c00000 */
[C---:B------:R-:W-:Y:S01]  /*1b320*/  IADD3 R18, -R11.reuse, 0x10, RZ ;  /* 0x000000100b127810 */ /* 0x040fe20007ffe1ff */
[----:B------:R-:W-:Y:S01]  /*1b330*/  IMAD.MOV.U32 R136, RZ, RZ, R4 ;  /* 0x000000ffff887224 */ /* 0x000fe200078e0004 */
[----:B------:R-:W-:Y:S01]  /*1b340*/  IADD3 R2, -R10, 0x10, RZ ;  /* 0x000000100a027810 */ /* 0x000fe20007ffe1ff */
[----:B------:R-:W-:Y:S01]  /*1b350*/  IMAD.MOV.U32 R251, RZ, RZ, 0x2 ;  /* 0x00000002fffb7424 */ /* 0x000fe200078e00ff */
        /* <DEDUP_REMOVED lines=15> */
[----:B-1----:R-:W-:Y:S05]  /*1b450*/  CALL.REL.NOINC `($__internal_15_$__cuda_sm70_shflsync_idx_p) ;  /* 0x0000f1b000007944 */ /* 0x002fea0003c00000 */
[----:B------:R-:W-:Y:S01]  /*1b460*/  IMAD.MOV.U32 R0, RZ, RZ, R252 ;  /* 0x000000ffff007224 */ /* 0x000fe200078e00fc */
[----:B------:R-:W-:Y:S01]  /*1b470*/  MOV R251, 0x2 ;  /* 0x0000000200fb7802 */ /* 0x000fe20000000f00 */
[----:B------:R-:W-:Y:S01]  /*1b480*/  IMAD.MOV.U32 R136, RZ, RZ, R5 ;  /* 0x000000ffff887224 */ /* 0x000fe200078e0005 */
[----:B------:R-:W-:Y:S02]  /*1b490*/  MOV R3, 0x181f ;  /* 0x0000181f00037802 */ /* 0x000fe40000000f00 */
[----:B------:R-:W-:Y:S02]  /*1b4a0*/  MOV R2, 0x1b4c0 ;  /* 0x0001b4c000027802 */ /* 0x000fe40000000f00 */
[----:B------:R-:W-:Y:S05]  /*1b4b0*/  CALL.REL.NOINC `($__internal_15_$__cuda_sm70_shflsync_idx_p) ;  /* 0x0000f15000007944 */ /* 0x000fea0003c00000 */
[----:B------:R-:W-:Y:S01]  /*1b4c0*/  IADD3 R18, -R11, 0x10, RZ ;  /* 0x000000100b127810 */ /* 0x000fe20007ffe1ff */
[----:B------:R-:W-:Y:S01]  /*1b4d0*/  IMAD.MOV.U32 R136, RZ, RZ, R4 ;  /* 0x000000ffff887224 */ /* 0x000fe200078e0004 */
[----:B------:R-:W-:Y:S01]  /*1b4e0*/  IADD3 R2, -R10, 0x10, RZ ;  /* 0x000000100a027810 */ /* 0x000fe20007ffe1ff */
[----:B------:R-:W-:Y:S01]  /*1b4f0*/  IMAD.MOV.U32 R251, RZ, RZ, 0x3 ;  /* 0x00000003fffb7424 */ /* 0x000fe200078e00ff */
        /* <DEDUP_REMOVED lines=22> */
[----:B------:R-:W-:Y:S01]  /*1b660*/  MOV R8, R252 ;  /* 0x000000fc00087202 */ /* 0x000fe20000000f00 */
[----:B------:R-:W-:Y:S05]  /*1b670*/  BRA `(.L_x_4174) ;  /* 0xfffefae000007947 */ /* 0x000fea000383ffff */
.L_x_4091:
[----:B------:R-:W-:Y:S01]  /*1b680*/  IMAD.MOV.U32 R136, RZ, RZ, R0 ;  /* 0x000000ffff887224 */ /* 0x000fe200078e0000 */
[----:B------:R-:W-:Y:S01]  /*1b690*/  MOV R251, RZ ;  /* 0x000000ff00fb7202 */ /* 0x000fe20000000f00 */
[----:B------:R-:W-:Y:S01]  /*1b6a0*/  IMAD.MOV.U32 R3, RZ, RZ, 0x1c1f ;  /* 0x00001c1fff037424 */ /* 0x000fe200078e00ff */
[----:B------:R-:W-:-:S02]  /*1b6b0*/  MOV R2, 0x1b6d0 ;  /* 0x0001b6d000027802 */ /* 0x000fc40000000f00 */
[----:B------:R-:W-:Y:S05]  /*1b6c0*/  CALL.REL.NOINC `($__internal_15_$__cuda_sm70_shflsync_idx_p) ;  /* 0x0000ef4000007944 */ /* 0x000fea0003c00000 */
[----:B------:R-:W-:Y:S01]  /*1b6d0*/  MOV R2, R252 ;  /* 0x000000fc00027202 */ /* 0x000fe20000000f00 */
[----:B------:R-:W-:Y:S05]  /*1b6e0*/  BRA `(.L_x_4175) ;  /* 0xfffefe8000007947 */ /* 0x000fea000383ffff */
.L_x_4092:
[----:B------:R-:W-:Y:S01]  /*1b6f0*/  IMAD.MOV.U32 R136, RZ, RZ, R0 ;  /* 0x000000ffff887224 */ /* 0x000fe200078e0000 */
[----:B------:R-:W-:Y:S01]  /*1b700*/  MOV R251, 0x1 ;  /* 0x0000000100fb7802 */ /* 0x000fe20000000f00 */
[----:B------:R-:W-:Y:S01]  /*1b710*/  IMAD.MOV.U32 R3, RZ, RZ, 0x1c1f ;  /* 0x00001c1fff037424 */ /* 0x000fe200078e00ff */
[----:B------:R-:W-:-:S02]  /*1b720*/  MOV R2, 0x1b740 ;  /* 0x0001b74000027802 */ /* 0x000fc40000000f00 */
[----:B-1----:R-:W-:Y:S05]  /*1b730*/  CALL.REL.NOINC `($__internal_15_$__cuda_sm70_shflsync_idx_p) ;  /* 0x0000eed000007944 */ /* 0x002fea0003c00000 */
[----:B------:R-:W-:Y:S02]  /*1b740*/  IMAD.IADD R2, R4, 0x1, R252 ;  /* 0x0000000104027824 */ /* 0x000fe400078e02fc */
[----:B------:R-:W-:-:S02]  /*1b750*/  IMAD.MOV.U32 R136, RZ, RZ, R0 ;  /* 0x000000ffff887224 */ /* 0x000fc400078e0000 */
[----:B------:R-:W-:Y:S01]  /*1b760*/  IMAD.MOV.U32 R251, RZ, RZ, 0x2 ;  /* 0x00000002fffb7424 */ /* 0x000fe200078e00ff */
[----:B------:R-:W-:Y:S01]  /*1b770*/  IMNMX R2, R5, R2, PT ;  /* 0x0000000205027217 */ /* 0x000fe20003800200 */
[----:B------:R-:W-:-:S03]  /*1b780*/  IMAD.MOV.U32 R3, RZ, RZ, 0x1c1f ;  /* 0x00001c1fff037424 */ /* 0x000fc600078e00ff */
        /* <DEDUP_REMOVED lines=8> */
[----:B------:R-:W-:Y:S02]  /*1b810*/  ISETP.GT.AND P0, PT, R2, 0x11, PT ;  /* 0x000000110200780c */ /* 0x000fe40003f04270 */
[----:B------:R-:W-:Y:S02]  /*1b820*/  FSEL R17, R66, -INF , P2 ;  /* 0xff80000042117808 */ /* 0x000fe40001000000 */
        /* <DEDUP_REMOVED lines=23> */
[----:B------:R-:W-:Y:S05]  /*1b9a0*/  CALL.REL.NOINC `($__internal_15_$__cuda_sm70_shflsync_idx_p) ;  /* 0x0000ec6000007944 */ /* 0x000fea0003c00000 */
[----:B------:R-:W-:Y:S02]  /*1b9b0*/  IMAD.IADD R2, R4, 0x1, R252 ;  /* 0x0000000104027824 */ /* 0x000fe400078e02fc */
[----:B------:R-:W-:Y:S02]  /*1b9c0*/  IMAD.MOV.U32 R136, RZ, RZ, R0 ;  /* 0x000000ffff887224 */ /* 0x000fe400078e0000 */
        /* <DEDUP_REMOVED lines=34> */
[----:B------:R-:W-:Y:S02]  /*1bbf0*/  FSEL R145, R41, -INF , P0 ;  /* 0xff80000029917808 */ /* 0x000fe40000000000 */
[----:B------:R-:W-:Y:S02]  /*1bc00*/  MOV R2, 0x1bc20 ;  /* 0x0001bc2000027802 */ /* 0x000fe40000000f00 */
[----:B------:R-:W-:Y:S05]  /*1bc10*/  CALL.REL.NOINC `($__internal_15_$__cuda_sm70_shflsync_idx_p) ;  /* 0x0000e9f000007944 */ /* 0x000fea0003c00000 */
[----:B------:R-:W-:Y:S01]  /*1bc20*/  IMAD.IADD R4, R4, 0x1, R252 ;  /* 0x0000000104047824 */ /* 0x000fe200078e02fc */
[----:B------:R-:W-:Y:S01]  /*1bc30*/  FMNMX.FTZ R136, R10, R11, !PT ;  /* 0x0000000b0a887209 */ /* 0x000fe20007810000 */
[----:B------:R-:W-:Y:S01]  /*1bc40*/  IMAD.MOV.U32 R0, RZ, RZ, 0x2 ;  /* 0x00000002ff007424 */ /* 0x000fe200078e00ff */
        /* <DEDUP_REMOVED lines=94> */
[----:B------:R-:W-:Y:S05]  /*1c230*/  CALL.REL.NOINC `($__internal_14_$__cuda_sm70_shflsync_bfly_p) ;  /* 0x0000e37000007944 */ /* 0x000fea0003c00000 */
[----:B------:R-:W-:Y:S01]  /*1c240*/  FMNMX.FTZ R136, R136, R0, !PT ;  /* 0x0000000088887209 */ /* 0x000fe20007810000 */
[----:B------:R-:W-:Y:S01]  /*1c250*/  IMAD.MOV.U32 R0, RZ, RZ, 0x1 ;  /* 0x00000001ff007424 */ /* 0x000fe200078e00ff */
[----:B------:R-:W-:-:S03]  /*1c260*/  MOV R2, 0x1c290 ;  /* 0x0001c29000027802 */ /* 0x000fc60000000f00 */
[----:B------:R-:W-:Y:S02]  /*1c270*/  IMAD.MOV.U32 R132, RZ, RZ, R136 ;  /* 0x000000ffff847224 */ /* 0x000fe400078e0088 */
[----:B------:R-:W-:Y:S05]  /*1c280*/  CALL.REL.NOINC `($__internal_14_$__cuda_sm70_shflsync_bfly_p) ;  /* 0x0000e32000007944 */ /* 0x000fea0003c00000 */
[----:B------:R-:W-:Y:S01]  /*1c290*/  FMNMX.FTZ R136, R136, R0, !PT ;  /* 0x0000000088887209 */ /* 0x000fe20007810000 */
[----:B------:R-:W-:Y:S01]  /*1c2a0*/  IMAD.MOV.U32 R132, RZ, RZ, R135 ;  /* 0x000000ffff847224 */ /* 0x000fe200078e0087 */
[----:B------:R-:W-:Y:S01]  /*1c2b0*/  MOV R2, 0x1c2e0 ;  /* 0x0001c2e000027802 */ /* 0x000fe20000000f00 */
[----:B------:R-:W-:Y:S02]  /*1c2c0*/  IMAD.MOV.U32 R0, RZ, RZ, 0x2 ;  /* 0x00000002ff007424 */ /* 0x000fe400078e00ff */
        /* <DEDUP_REMOVED lines=26> */
[----:B------:R-:W-:Y:S01]  /*1c470*/  MOV R133, R0 ;  /* 0x0000000000857202 */ /* 0x000fe20000000f00 */
[----:B------:R-:W-:Y:S05]  /*1c480*/  BRA `(.L_x_4176) ;  /* 0xfffefe5000007947 */ /* 0x000fea000383ffff */
.L_x_4096:
[----:B------:R-:W-:Y:S01]  /*1c490*/  MOV R251, RZ ;  /* 0x000000ff00fb7202 */ /* 0x000fe20000000f00 */
[----:B------:R-:W-:Y:S01]  /*1c4a0*/  IMAD.MOV.U32 R136, RZ, RZ, R0 ;  /* 0x000000ffff887224 */ /* 0x000fe200078e0000 */
[----:B------:R-:W-:Y:S01]  /*1c4b0*/  MOV R2, 0x1c4e0 ;  /* 0x0001c4e000027802 */ /* 0x000fe20000000f00 */
[----:B------:R-:W-:Y:S02]  /*1c4c0*/  IMAD.MOV.U32 R3, RZ, RZ, 0x181f ;  /* 0x0000181fff037424 */ /* 0x000fe400078e00ff */
[----:B------:R-:W-:Y:S05]  /*1c4d0*/  CALL.REL.NOINC `($__internal_15_$__cuda_sm70_shflsync_idx_p) ;  /* 0x0000e13000007944 */ /* 0x000fea0003c00000 */
[----:B------:R-:W-:Y:S01]  /*1c4e0*/  MOV R5, R252 ;  /* 0x000000fc00057202 */ /* 0x000fe20000000f00 */
[----:B------:R-:W-:-:S05]  /*1c4f0*/  BRA `(.L_x_4177) ;  /* 0xffff20c000007947 */ /* 0x000fca000383ffff */
.L_x_4097:
[----:B------:R-:W-:Y:S01]  /*1c500*/  MOV R251, RZ ;  /* 0x000000ff00fb7202 */ /* 0x000fe20000000f00 */
[----:B------:R-:W-:Y:S01]  /*1c510*/  IMAD.MOV.U32 R136, RZ, RZ, R4 ;  /* 0x000000ffff887224 */ /* 0x000fe200078e0004 */
[----:B------:R-:W-:Y:S01]  /*1c520*/  MOV R2, 0x1c550 ;  /* 0x0001c55000027802 */ /* 0x000fe20000000f00 */
[----:B------:R-:W-:Y:S02]  /*1c530*/  IMAD.MOV.U32 R3, RZ, RZ, 0x181f ;  /* 0x0000181fff037424 */ /* 0x000fe400078e00ff */
[----:B-12---:R-:W-:Y:S05]  /*1c540*/  CALL.REL.NOINC `($__internal_15_$__cuda_sm70_shflsync_idx_p) ;  /* 0x0000e0c000007944 */ /* 0x006fea0003c00000 */
[----:B------:R-:W2:Y:S01]  /*1c550*/  LDL R3, [R1+0x88] ;  /* 0x0000880001037983 */ /* 0x000ea20000100800 */
[----:B------:R-:W-:Y:S01]  /*1c560*/  SEL R8, RZ, 0x10, P5 ;  /* 0x00000010ff087807 */ /* 0x000fe20002800000 */
[----:B------:R-:W-:Y:S01]  /*1c570*/  IMAD.MOV.U32 R251, RZ, RZ, 0x1 ;  /* 0x00000001fffb7424 */ /* 0x000fe200078e00ff */
[----:B------:R-:W-:Y:S01]  /*1c580*/  MOV R136, R0 ;  /* 0x0000000000887202 */ /* 0x000fe20000000f00 */
[----:B------:R-:W3:Y:S01]  /*1c590*/  LDL R2, [R1+0xac] ;  /* 0x0000ac0001027983 */ /* 0x000ee20000100800 */
[----:B--2---:R-:W-:Y:S02]  /*1c5a0*/  ISETP.GE.AND P1, PT, R3, c[0x0][0x1d4], PT ;  /* 0x0000750003007a0c */ /* 0x004fe40003f26270 */
[C---:B---3--:R-:W-:Y:S05]  /*1c5b0*/  IADD3 R6, P0, R252.reuse, R2, RZ ;  /* 0x00000002fc067210 */ /* 0x048fea0007f1e0ff */
[C---:B------:R-:W-:Y:S01]  /*1c5c0*/  IMAD.X R7, R5.reuse, 0x1, R247, P0 ;  /* 0x0000000105077824 */ /* 0x040fe200000e06f7 */
[----:B------:R-:W-:Y:S05]  /*1c5d0*/  IADD3 R2, P0, R252, R245, RZ ;  /* 0x000000f5fc027210 */ /* 0x000fea0007f1e0ff */
[----:B------:R-:W-:Y:S01]  /*1c5e0*/  @!PT LDS RZ, [RZ] ;  /* 0x00000000fffff984 */ /* 0x000fe20000000800 */
[----:B------:R-:W-:Y:S01]  /*1c5f0*/  @!PT LDS RZ, [RZ] ;  /* 0x00000000fffff984 */ /* 0x000fe20000000800 */
[----:B------:R-:W-:Y:S01]  /*1c600*/  @!PT LDS RZ, [RZ] ;  /* 0x00000000fffff984 */ /* 0x000fe20000000800 */
[----:B------:R1:W-:Y:S01]  /*1c610*/  LDGSTS.E.BYPASS.LTC128B.128 [R249], [R6.64], !P1 ;  /* 0x0000000006f97fae */ /* 0x0003e2000c901d46 */
[----:B------:R-:W-:Y:S02]  /*1c620*/  IMAD.X R3, R5, 0x1, R246, P0 ;  /* 0x0000000105037824 */ /* 0x000fe400000e06f6 */
[----:B------:R-:W-:Y:S03]  /*1c630*/  IMAD.MOV.U32 R5, RZ, RZ, R8 ;  /* 0x000000ffff057224 */ /* 0x000fe600078e0008 */
[----:B------:R2:W-:Y:S02]  /*1c640*/  LDGSTS.E.BYPASS.LTC128B.128 [R249+0x2000], [R2.64], !P5 ;  /* 0x0200000002f97fae */ /* 0x0005e4000e901d46 */
[----:B--2---:R-:W-:Y:S02]  /*1c650*/  MOV R3, 0x181f ;  /* 0x0000181f00037802 */ /* 0x004fe40000000f00 */
[----:B------:R-:W-:Y:S02]  /*1c660*/  MOV R2, 0x1c680 ;  /* 0x0001c68000027802 */ /* 0x000fe40000000f00 */
[----:B-1----:R-:W-:Y:S05]  /*1c670*/  CALL.REL.NOINC `($__internal_15_$__cuda_sm70_shflsync_idx_p) ;  /* 0x0000df9000007944 */ /* 0x002fea0003c00000 */
[----:B------:R-:W-:Y:S01]  /*1c680*/  MOV R251, 0x1 ;  /* 0x0000000100fb7802 */ /* 0x000fe20000000f00 */
[----:B------:R-:W-:Y:S01]  /*1c690*/  IMAD.MOV.U32 R6, RZ, RZ, R252 ;  /* 0x000000ffff067224 */ /* 0x000fe200078e00fc */
[----:B------:R-:W-:Y:S01]  /*1c6a0*/  MOV R3, 0x181f ;  /* 0x0000181f00037802 */ /* 0x000fe20000000f00 */
[----:B------:R-:W-:Y:S01]  /*1c6b0*/  IMAD.MOV.U32 R136, RZ, RZ, R4 ;  /* 0x000000ffff887224 */ /* 0x000fe200078e0004 */
[----:B------:R-:W-:Y:S02]  /*1c6c0*/  MOV R2, 0x1c6e0 ;  /* 0x0001c6e000027802 */ /* 0x000fe40000000f00 */
[----:B------:R-:W-:Y:S05]  /*1c6d0*/  CALL.REL.NOINC `($__internal_15_$__cuda_sm70_shflsync_idx_p) ;  /* 0x0000df3000007944 */ /* 0x000fea0003c00000 */
[----:B------:R-:W-:Y:S01]  /*1c6e0*/  ISETP.NE.U32.AND P2, PT, R5, RZ, PT ;  /* 0x000000ff0500720c */ /* 0x000fe20003f45070 */
[----:B------:R-:W2:Y:S01]  /*1c6f0*/  LDL R3, [R1+0x88] ;  /* 0x0000880001037983 */ /* 0x000ea20000100800 */
[----:B------:R-:W-:Y:S02]  /*1c700*/  IMAD.MOV.U32 R136, RZ, RZ, R0 ;  /* 0x000000ffff887224 */ /* 0x000fe400078e0000 */
[----:B------:R-:W-:Y:S01]  /*1c710*/  IMAD.MOV.U32 R251, RZ, RZ, 0x2 ;  /* 0x00000002fffb7424 */ /* 0x000fe200078e00ff */
[----:B------:R-:W3:Y:S01]  /*1c720*/  LDL R2, [R1+0xac] ;  /* 0x0000ac0001027983 */ /* 0x000ee20000100800 */
[----:B--2---:R-:W-:Y:S02]  /*1c730*/  ISETP.GE.AND P1, PT, R3, c[0x0][0x1d4], PT ;  /* 0x0000750003007a0c */ /* 0x004fe40003f26270 */
[----:B---3--:R-:W-:Y:S05]  /*1c740*/  IADD3 R2, P0, R252, R2, RZ ;  /* 0x00000002fc027210 */ /* 0x008fea0007f1e0ff */
        /* <DEDUP_REMOVED lines=8> */
[----:B------:R-:W-:Y:S05]  /*1c7d0*/  IADD3.X R3, RZ, R6, R246, P1, P0 ;  /* 0x00000006ff037210 */ /* 0x000fea0000fe04f6 */
[----:B------:R1:W-:Y:S02]  /*1c7e0*/  LDGSTS.E.BYPASS.LTC128B.128.ZFILL [R249+0x2800], [R2.64], P2 ;  /* 0x0280000002f97fae */ /* 0x0003e40009141d46 */
[----:B-1----:R-:W-:Y:S01]  /*1c7f0*/  MOV R2, 0x1c820 ;  /* 0x0001c82000027802 */ /* 0x002fe20000000f00 */
[----:B------:R-:W-:Y:S02]  /*1c800*/  IMAD.MOV.U32 R3, RZ, RZ, 0x181f ;  /* 0x0000181fff037424 */ /* 0x000fe400078e00ff */
[----:B------:R-:W-:Y:S05]  /*1c810*/  CALL.REL.NOINC `($__internal_15_$__cuda_sm70_shflsync_idx_p) ;  /* 0x0000ddf000007944 */ /* 0x000fea0003c00000 */
        /* <DEDUP_REMOVED lines=32> */
[----:B------:R-:W-:Y:S01]  /*1ca20*/  MOV R0, R252 ;  /* 0x000000fc00007202 */ /* 0x000fe20000000f00 */
[----:B------:R-:W-:-:S05]  /*1ca30*/  BRA `(.L_x_4178) ;  /* 0xffff1d7000007947 */ /* 0x000fca000383ffff */
.L_x_4100:
[----:B------:R-:W-:Y:S01]  /*1ca40*/  MOV R251, RZ ;  /* 0x000000ff00fb7202 */ /* 0x000fe20000000f00 */
[----:B------:R-:W-:Y:S01]  /*1ca50*/  IMAD.MOV.U32 R136, RZ, RZ, R0 ;  /* 0x000000ffff887224 */ /* 0x000fe200078e0000 */
[----:B------:R-:W-:Y:S01]  /*1ca60*/  MOV R2, 0x1ca90 ;  /* 0x0001ca9000027802 */ /* 0x000fe20000000f00 */
[----:B------:R-:W-:Y:S02]  /*1ca70*/  IMAD.MOV.U32 R3, RZ, RZ, 0x181f ;  /* 0x0000181fff037424 */ /* 0x000fe400078e00ff */
[----:B-1----:R-:W-:Y:S05]  /*1ca80*/  CALL.REL.NOINC `($__internal_15_$__cuda_sm70_shflsync_idx_p) ;  /* 0x0000db8000007944 */ /* 0x002fea0003c00000 */
[----:B------:R-:W-:Y:S01]  /*1ca90*/  MOV R133, R252 ;  /* 0x000000fc00857202 */ /* 0x000fe20000000f00 */
[----:B------:R-:W-:-:S05]  /*1caa0*/  BRA `(.L_x_4179) ;  /* 0xffff2b7000007947 */ /* 0x000fca000383ffff */
.L_x_4101:
[----:B------:R-:W-:Y:S01]  /*1cab0*/  MOV R251, RZ ;  /* 0x000000ff00fb7202 */ /* 0x000fe20000000f00 */
[----:B------:R-:W-:Y:S01]  /*1cac0*/  IMAD.MOV.U32 R136, RZ, RZ, R132 ;  /* 0x000000ffff887224 */ /* 0x000fe200078e0084 */
[----:B------:R-:W-:Y:S01]  /*1cad0*/  MOV R2, 0x1cb00 ;  /* 0x0001cb0000027802 */ /* 0x000fe20000000f00 */
[----:B------:R-:W-:Y:S02]  /*1cae0*/  IMAD.MOV.U32 R3, RZ, RZ, 0x181f ;  /* 0x0000181fff037424 */ /* 0x000fe400078e00ff */
[----:B-12---:R-:W-:Y:S05]  /*1caf0*/  CALL.REL.NOINC `($__internal_15_$__cuda_sm70_shflsync_idx_p) ;  /* 0x0000db1000007944 */ /* 0x006fea0003c00000 */
[----:B------:R-:W2:Y:S01]  /*1cb00*/  LDL R3, [R1+0x88] ;  /* 0x0000880001037983 */ /* 0x000ea20000100800 */
[----:B------:R-:W-:Y:S01]  /*1cb10*/  SEL R136, RZ, 0x10, P5 ;  /* 0x00000010ff887807 */ /* 0x000fe20002800000 */
[----:B------:R-:W-:Y:S02]  /*1cb20*/  IMAD.MOV.U32 R251, RZ, RZ, 0x1 ;  /* 0x00000001fffb7424 */ /* 0x000fe400078e00ff */
        /* <DEDUP_REMOVED lines=8> */
[----:B------:R1:W-:Y:S01]  /*1cbb0*/  LDGSTS.E.BYPASS.LTC128B.128 [R248+0x4100], [R134.64], !P1 ;  /* 0x0410000086f87fae */ /* 0x0003e2000c901d46 */
[----:B------:R-:W-:Y:S02]  /*1cbc0*/  IMAD.X R3, R133, 0x1, R246, P0 ;  /* 0x0000000185037824 */ /* 0x000fe400000e06f6 */
[----:B------:R-:W-:Y:S01]  /*1cbd0*/  IMAD.MOV.U32 R133, RZ, RZ, R136 ;  /* 0x000000ffff857224 */ /* 0x000fe200078e0088 */
[----:B------:R-:W-:Y:S02]  /*1cbe0*/  MOV R136, R0 ;  /* 0x0000000000887202 */ /* 0x000fe40000000f00 */
        /* <DEDUP_REMOVED lines=64> */
.L_x_4102:
[----:B------:R-:W-:Y:S01]  /*1cff0*/  MOV R251, RZ ;  /* 0x000000ff00fb7202 */ /* 0x000fe20000000f00 */
[----:B------:R-:W-:Y:S01]  /*1d000*/  IMAD.MOV.U32 R136, RZ, RZ, R132 ;  /* 0x000000ffff887224 */ /* 0x000fe200078e0084 */
[----:B------:R-:W-:Y:S01]  /*1d010*/  MOV R2, 0x1d040 ;  /* 0x0001d04000027802 */ /* 0x000fe20000000f00 */
[----:B------:R-:W-:Y:S02]  /*1d020*/  IMAD.MOV.U32 R3, RZ, RZ, 0x1c1f ;  /* 0x00001c1fff037424 */ /* 0x000fe400078e00ff */
[----:B------:R-:W-:Y:S05]  /*1d030*/  CALL.REL.NOINC `($__internal_15_$__cuda_sm70_shflsync_idx_p) ;  /* 0x0000d5d000007944 */ /* 0x000fea0003c00000 */
[----:B------:R-:W-:Y:S01]  /*1d040*/  MOV R0, R252 ;  /* 0x000000fc00007202 */ /* 0x000fe20000000f00 */
[----:B------:R-:W-:-:S05]  /*1d050*/  BRA `(.L_x_4181) ;  /* 0xffff2a3000007947 */ /* 0x000fca000383ffff */
.L_x_4103:
[----:B------:R-:W-:Y:S01]  /*1d060*/  MOV R251, 0x1 ;  /* 0x0000000100fb7802 */ /* 0x000fe20000000f00 */
[----:B------:R-:W-:Y:S01]  /*1d070*/  IMAD.MOV.U32 R136, RZ, RZ, R132 ;  /* 0x000000ffff887224 */ /* 0x000fe200078e0084 */
[----:B------:R-:W-:Y:S01]  /*1d080*/  MOV R2, 0x1d0b0 ;  /* 0x0001d0b000027802 */ /* 0x000fe20000000f00 */
[----:B------:R-:W-:Y:S02]  /*1d090*/  IMAD.MOV.U32 R3, RZ, RZ, 0x1c1f ;  /* 0x00001c1fff037424 */ /* 0x000fe400078e00ff */
[----:B-1----:R-:W-:Y:S05]  /*1d0a0*/  CALL.REL.NOINC `($__internal_15_$__cuda_sm70_shflsync_idx_p) ;  /* 0x0000d56000007944 */ /* 0x002fea0003c00000 */
[----:B------:R-:W-:Y:S01]  /*1d0b0*/  MOV R2, 0x1d310 ;  /* 0x0001d31000027802 */ /* 0x000fe20000000f00 */
[----:B------:R-:W-:Y:S02]  /*1d0c0*/  IMAD.IADD R252, R133, 0x1, R252 ;  /* 0x0000000185fc7824 */ /* 0x000fe400078e02fc */
[----:B------:R-:W-:Y:S02]  /*1d0d0*/  IMAD.MOV.U32 R136, RZ, RZ, R132 ;  /* 0x000000ffff887224 */ /* 0x000fe400078e0084 */
[----:B------:R-:W-:Y:S01]  /*1d0e0*/  IMAD.MOV.U32 R251, RZ, RZ, 0x2 ;  /* 0x00000002fffb7424 */ /* 0x000fe200078e00ff */
[C---:B------:R-:W-:Y:S01]  /*1d0f0*/  ISETP.GT.AND P0, PT, R252.reuse, RZ, PT ;  /* 0x000000fffc00720c */ /* 0x040fe20003f04270 */
[----:B------:R-:W-:Y:S01]  /*1d100*/  IMAD.MOV.U32 R3, RZ, RZ, 0x1c1f ;  /* 0x00001c1fff037424 */ /* 0x000fe200078e00ff */
[----:B------:R-:W-:Y:S02]  /*1d110*/  ISETP.GT.AND P1, PT, R252, 0x1, PT ;  /* 0x00000001fc00780c */ /* 0x000fe40003f24270 */
[----:B------:R-:W-:Y:S02]  /*1d120*/  FSEL R6, R6, -INF , P0 ;  /* 0xff80000006067808 */ /* 0x000fe40000000000 */
[C---:B------:R-:W-:Y:S02]  /*1d130*/  ISETP.GT.AND P0, PT, R252.reuse, 0x9, PT ;  /* 0x00000009fc00780c */ /* 0x040fe40003f04270 */
        /* <DEDUP_REMOVED lines=28> */
[----:B------:R-:W-:Y:S05]  /*1d300*/  CALL.REL.NOINC `($__internal_15_$__cuda_sm70_shflsync_idx_p) ;  /* 0x0000d30000007944 */ /* 0x000fea0003c00000 */
        /* <DEDUP_REMOVED lines=37> */
[----:B------:R-:W-:Y:S05]  /*1d560*/  CALL.REL.NOINC `($__internal_15_$__cuda_sm70_shflsync_idx_p) ;  /* 0x0000d0a000007944 */ /* 0x000fea0003c00000 */
[----:B------:R-:W-:Y:S01]  /*1d570*/  FMNMX.FTZ R132, R141, R137, !PT ;  /* 0x000000898d847209 */ /* 0x000fe20007810000 */
[----:B------:R-:W-:Y:S01]  /*1d580*/  IMAD.IADD R133, R133, 0x1, R252 ;  /* 0x0000000185857824 */ /* 0x000fe200078e02fc */
[----:B------:R-:W-:Y:S01]  /*1d590*/  FMNMX.FTZ R4, R6, R138, !PT ;  /* 0x0000008a06047209 */ /* 0x000fe20007810000 */
[----:B------:R-:W-:Y:S01]  /*1d5a0*/  IMAD.MOV.U32 R0, RZ, RZ, 0x2 ;  /* 0x00000002ff007424 */ /* 0x000fe200078e00ff */
        /* <DEDUP_REMOVED lines=98> */
[----:B------:R-:W-:Y:S02]  /*1dbd0*/  MOV R2, 0x1dbf0 ;  /* 0x0001dbf000027802 */ /* 0x000fe40000000f00 */
        /* <DEDUP_REMOVED lines=26> */
[----:B------:R-:W-:Y:S03]  /*1dd80*/  MOV R2, 0x1ddb0 ;  /* 0x0001ddb000027802 */ /* 0x000fe60000000f00 */
[----:B------:R-:W-:Y:S02]  /*1dd90*/  IMAD.MOV.U32 R132, RZ, RZ, R4 ;  /* 0x000000ffff847224 */ /* 0x000fe400078e0004 */
[----:B------:R-:W-:Y:S05]  /*1dda0*/  CALL.REL.NOINC `($__internal_14_$__cuda_sm70_shflsync_bfly_p) ;  /* 0x0000c80000007944 */ /* 0x000fea0003c00000 */
[----:B------:R-:W-:-:S05]  /*1ddb0*/  BRA `(.L_x_4182) ;  /* 0xffff2a4000007947 */ /* 0x000fca000383ffff */
.L_x_4106:
[----:B-1--4-:R-:W-:Y:S01]  /*1ddc0*/  MOV R251, RZ ;  /* 0x000000ff00fb7202 */ /* 0x012fe20000000f00 */
[----:B------:R-:W-:Y:S01]  /*1ddd0*/  IMAD.MOV.U32 R136, RZ, RZ, R0 ;  /* 0x000000ffff887224 */ /* 0x000fe200078e0000 */
[----:B------:R-:W-:Y:S01]  /*1dde0*/  MOV R2, 0x1de10 ;  /* 0x0001de1000027802 */ /* 0x000fe20000000f00 */
[----:B------:R-:W-:Y:S02]  /*1ddf0*/  IMAD.MOV.U32 R3, RZ, RZ, 0x181f ;  /* 0x0000181fff037424 */ /* 0x000fe400078e00ff */
[----:B------:R-:W-:Y:S05]  /*1de00*/  CALL.REL.NOINC `($__internal_15_$__cuda_sm70_shflsync_idx_p) ;  /* 0x0000c80000007944 */ /* 0x000fea0003c00000 */
[----:B------:R-:W-:Y:S01]  /*1de10*/  MOV R37, R252 ;  /* 0x000000fc00257202 */ /* 0x000fe20000000f00 */
[----:B------:R-:W-:-:S05]  /*1de20*/  BRA `(.L_x_4183) ;  /* 0xffff533000007947 */ /* 0x000fca000383ffff */
.L_x_4109:
[----:B------:R-:W-:Y:S01]  /*1de30*/  MOV R251, RZ ;  /* 0x000000ff00fb7202 */ /* 0x000fe20000000f00 */
[----:B------:R-:W-:Y:S01]  /*1de40*/  IMAD.MOV.U32 R136, RZ, RZ, R0 ;  /* 0x000000ffff887224 */ /* 0x000fe200078e0000 */
[----:B------:R-:W-:Y:S01]  /*1de50*/  MOV R2, 0x1de80 ;  /* 0x0001de8000027802 */ /* 0x000fe20000000f00 */
[----:B------:R-:W-:Y:S02]  /*1de60*/  IMAD.MOV.U32 R3, RZ, RZ, 0x181f ;  /* 0x0000181fff037424 */ /* 0x000fe400078e00ff */
[----:B-1----:R-:W-:Y:S05]  /*1de70*/  CALL.REL.NOINC `($__internal_15_$__cuda_sm70_shflsync_idx_p) ;  /* 0x0000c79000007944 */ /* 0x002fea0003c00000 */
[----:B------:R-:W-:Y:S01]  /*1de80*/  MOV R134, R252 ;  /* 0x000000fc00867202 */ /* 0x000fe20000000f00 */
[----:B------:R-:W-:-:S05]  /*1de90*/  BRA `(.L_x_4184) ;  /* 0xffff625000007947 */ /* 0x000fca000383ffff */
.L_x_4110:
[----:B------:R-:W-:Y:S01]  /*1dea0*/  MOV R251, RZ ;  /* 0x000000ff00fb7202 */ /* 0x000fe20000000f00 */
[----:B------:R-:W-:Y:S01]  /*1deb0*/  IMAD.MOV.U32 R136, RZ, RZ, R132 ;  /* 0x000000ffff887224 */ /* 0x000fe200078e0084 */
[----:B------:R-:W-:Y:S01]  /*1dec0*/  MOV R2, 0x1def0 ;  /* 0x0001def000027802 */ /* 0x000fe20000000f00 */
[----:B------:R-:W-:Y:S02]  /*1ded0*/  IMAD.MOV.U32 R3, RZ, RZ, 0x181f ;  /* 0x0000181fff037424 */ /* 0x000fe400078e00ff */
[----:B-12---:R-:W-:Y:S05]  /*1dee0*/  CALL.REL.NOINC `($__internal_15_$__cuda_sm70_shflsync_idx_p) ;  /* 0x0000c72000007944 */ /* 0x006fea0003c00000 */
[----:B------:R-:W-:Y:S01]  /*1def0*/  IADD3 R142, P0, R252, R246, RZ ;  /* 0x000000f6fc8e7210 */ /* 0x000fe20007f1e0ff */
[----:B------:R-:W-:Y:S01]  /*1df00*/  IMAD.MOV.U32 R251, RZ, RZ, 0x1 ;  /* 0x00000001fffb7424 */ /* 0x000fe200078e00ff */
[----:B------:R-:W-:Y:S03]  /*1df10*/  MOV R136, R0 ;  /* 0x0000000000887202 */ /* 0x000fe60000000f00 */
[----:B------:R-:W-:Y:S01]  /*1df20*/  IMAD.X R143, R134, 0x1, R247, P0 ;  /* 0x00000001868f7824 */ /* 0x000fe200000e06f7 */
[----:B------:R-:W-:Y:S04]  /*1df30*/  IADD3 R2, P0, R252, R141, RZ ;  /* 0x0000008dfc027210 */ /* 0x000fe80007f1e0ff */
[----:B------:R-:W-:Y:S01]  /*1df40*/  @!PT LDS RZ, [RZ] ;  /* 0x00000000fffff984 */ /* 0x000fe20000000800 */
[----:B------:R-:W-:Y:S01]  /*1df50*/  @!PT LDS RZ, [RZ] ;  /* 0x00000000fffff984 */ /* 0x000fe20000000800 */
[----:B------:R-:W-:Y:S01]  /*1df60*/  @!PT LDS RZ, [RZ] ;  /* 0x00000000fffff984 */ /* 0x000fe20000000800 */
[----:B------:R1:W-:Y:S01]  /*1df70*/  LDGSTS.E.BYPASS.LTC128B.128 [R248+0x4100], [R142.64], !P3 ;  /* 0x041000008ef87fae */ /* 0x0003e2000d901d46 */
[----:B------:R-:W-:Y:S05]  /*1df80*/  IMAD.X R3, R134, 0x1, R245, P0 ;  /* 0x0000000186037824 */ /* 0x000fea00000e06f5 */
        /* <DEDUP_REMOVED lines=10> */
[C---:B------:R-:W-:Y:S01]  /*1e030*/  IADD3 R134, P0, R252.reuse, R246, RZ ;  /* 0x000000f6fc867210 */ /* 0x040fe20007f1e0ff */
[----:B------:R-:W-:Y:S01]  /*1e040*/  IMAD.MOV.U32 R251, RZ, RZ, 0x2 ;  /* 0x00000002fffb7424 */ /* 0x000fe200078e00ff */
[----:B------:R-:W-:Y:S03]  /*1e050*/  MOV R136, R0 ;  /* 0x0000000000887202 */ /* 0x000fe60000000f00 */
[C---:B------:R-:W-:Y:S01]  /*1e060*/  IMAD.X R135, R133.reuse, 0x1, R247, P0 ;  /* 0x0000000185877824 */ /* 0x040fe200000e06f7 */
        /* <DEDUP_REMOVED lines=38> */
.L_x_4111:
[----:B------:R-:W-:Y:S02]  /*1e2d0*/  MOV R0, 0x2 ;  /* 0x0000000200007802 */ /* 0x000fe40000000f00 */
        /* <DEDUP_REMOVED lines=33> */
[----:B------:R-:W-:-:S05]  /*1e4f0*/  BRA `(.L_x_4186) ;  /* 0xffff634000007947 */ /* 0x000fca000383ffff */
.L_x_4113:
[----:B------:R1:W5:Y:S01]  /*1e500*/  LDL R132, [R1+0x7c] ;  /* 0x00007c0001847983 */ /* 0x0003620000100800 */
[----:B------:R-:W-:-:S02]  /*1e510*/  MOV R0, 0x2 ;  /* 0x0000000200007802 */ /* 0x000fc40000000f00 */
[----:B------:R-:W-:Y:S02]  /*1e520*/  MOV R2, 0x1e540 ;  /* 0x0001e54000027802 */ /* 0x000fe40000000f00 */
[----:B-1---5:R-:W-:Y:S05]  /*1e530*/  CALL.REL.NOINC `($__internal_14_$__cuda_sm70_shflsync_bfly_p) ;  /* 0x0000c07000007944 */ /* 0x022fea0003c00000 */
[----:B------:R-:W-:Y:S01]  /*1e540*/  MOV R5, R0 ;  /* 0x0000000000057202 */ /* 0x000fe20000000f00 */
[----:B------:R-:W-:Y:S05]  /*1e550*/  BRA `(.L_x_4187) ;  /* 0xffff8c2000007947 */ /* 0x000fea000383ffff */
.L_x_4114:
[----:B------:R-:W-:Y:S01]  /*1e560*/  IMAD.MOV.U32 R132, RZ, RZ, R5 ;  /* 0x000000ffff847224 */ /* 0x000fe200078e0005 */
[----:B------:R-:W-:Y:S02]  /*1e570*/  MOV R0, 0x1 ;  /* 0x0000000100007802 */ /* 0x000fe40000000f00 */
[----:B------:R-:W-:Y:S02]  /*1e580*/  MOV R2, 0x1e5a0 ;  /* 0x0001e5a000027802 */ /* 0x000fe40000000f00 */
[----:B------:R-:W-:Y:S05]  /*1e590*/  CALL.REL.NOINC `($__internal_14_$__cuda_sm70_shflsync_bfly_p) ;  /* 0x0000c01000007944 */ /* 0x000fea0003c00000 */
[----:B------:R1:W5:Y:S01]  /*1e5a0*/  LDL R132, [R1+0x78] ;  /* 0x0000780001847983 */ /* 0x0003620000100800 */
[----:B------:R-:W-:Y:S01]  /*1e5b0*/  FADD.FTZ R5, R5, R0 ;  /* 0x0000000005057221 */ /* 0x000fe20000010000 */
[----:B------:R-:W-:Y:S02]  /*1e5c0*/  MOV R0, 0x2 ;  /* 0x0000000200007802 */ /* 0x000fe40000000f00 */
[----:B------:R-:W-:Y:S02]  /*1e5d0*/  MOV R2, 0x1e5f0 ;  /* 0x0001e5f000027802 */ /* 0x000fe40000000f00 */
[----:B-1---5:R-:W-:Y:S05]  /*1e5e0*/  CALL.REL.NOINC `($__internal_14_$__cuda_sm70_shflsync_bfly_p) ;  /* 0x0000bfc000007944 */ /* 0x022fea0003c00000 */
[----:B------:R-:W2:Y:S02]  /*1e5f0*/  LDL.LU R2, [R1+0x78] ;  /* 0x0000780001027983 */ /* 0x000ea40000300800 */
[----:B--2---:R-:W-:Y:S01]  /*1e600*/  FADD.FTZ R4, R2, R0 ;  /* 0x0000000002047221 */ /* 0x004fe20000010000 */
[----:B------:R-:W-:-:S02]  /*1e610*/  MOV R0, 0x1 ;  /* 0x0000000100007802 */ /* 0x000fc40000000f00 */
[----:B------:R-:W-:Y:S02]  /*1e620*/  MOV R2, 0x1e650 ;  /* 0x0001e65000027802 */ /* 0x000fe40000000f00 */
[----:B------:R-:W-:Y:S02]  /*1e630*/  MOV R132, R4 ;  /* 0x0000000400847202 */ /* 0x000fe40000000f00 */
        /* <DEDUP_REMOVED lines=8> */
[----:B------:R-:W-:Y:S02]  /*1e6c0*/  MOV R0, 0x1 ;  /* 0x0000000100007802 */ /* 0x000fe40000000f00 */
[----:B------:R-:W-:-:S02]  /*1e6d0*/  MOV R2, 0x1e700 ;  /* 0x0001e70000027802 */ /* 0x000fc40000000f00 */
        /* <DEDUP_REMOVED lines=10> */
[----:B------:R-:W-:Y:S02]  /*1e780*/  MOV R2, 0x1e7b0 ;  /* 0x0001e7b000027802 */ /* 0x000fe40000000f00 */
[----:B------:R-:W-:-:S02]  /*1e790*/  MOV R132, R9 ;  /* 0x0000000900847202 */ /* 0x000fc40000000f00 */
[----:B------:R-:W-:Y:S05]  /*1e7a0*/  CALL.REL.NOINC `($__internal_14_$__cuda_sm70_shflsync_bfly_p) ;  /* 0x0000be0000007944 */ /* 0x000fea0003c00000 */
[----:B------:R-:W-:Y:S01]  /*1e7b0*/  MOV R7, R0 ;  /* 0x0000000000077202 */ /* 0x000fe20000000f00 */
[----:B------:R-:W-:Y:S05]  /*1e7c0*/  BRA `(.L_x_4188) ;  /* 0xffff8ae000007947 */ /* 0x000fea000383ffff */
.L_x_4134:
[----:B------:R-:W-:Y:S01]  /*1e7d0*/  IMAD.MOV.U32 R136, RZ, RZ, R9 ;  /* 0x000000ffff887224 */ /* 0x000fe200078e0009 */
[----:B------:R-:W-:Y:S01]  /*1e7e0*/  MOV R251, RZ ;  /* 0x000000ff00fb7202 */ /* 0x000fe20000000f00 */
[----:B------:R-:W-:Y:S01]  /*1e7f0*/  IMAD.MOV.U32 R3, RZ, RZ, 0x181f ;  /* 0x0000181fff037424 */ /* 0x000fe200078e00ff */
[----:B------:R-:W-:-:S02]  /*1e800*/  MOV R2, 0x1e820 ;  /* 0x0001e82000027802 */ /* 0x000fc40000000f00 */
[----:B-----5:R-:W-:Y:S05]  /*1e810*/  CALL.REL.NOINC `($__internal_15_$__cuda_sm70_shflsync_idx_p) ;  /* 0x0000bdf000007944 */ /* 0x020fea0003c00000 */
[----:B------:R-:W-:Y:S01]  /*1e820*/  MOV R0, R252 ;  /* 0x000000fc00007202 */ /* 0x000fe20000000f00 */
[----:B------:R-:W-:Y:S05]  /*1e830*/  BRA `(.L_x_4189) ;  /* 0xffffb7d000007947 */ /* 0x000fea000383ffff */
.L_x_4135:
[----:B------:R-:W-:Y:S01]  /*1e840*/  IMAD.MOV.U32 R136, RZ, RZ, R11 ;  /* 0x000000ffff887224 */ /* 0x000fe200078e000b */
[----:B------:R-:W-:Y:S01]  /*1e850*/  MOV R251, RZ ;  /* 0x000000ff00fb7202 */ /* 0x000fe20000000f00 */
[----:B------:R-:W-:Y:S01]  /*1e860*/  IMAD.MOV.U32 R3, RZ, RZ, 0x181f ;  /* 0x0000181fff037424 */ /* 0x000fe200078e00ff */
[----:B------:R-:W-:-:S02]  /*1e870*/  MOV R2, 0x1e890 ;  /* 0x0001e89000027802 */ /* 0x000fc40000000f00 */
[----:B-12--5:R-:W-:Y:S05]  /*1e880*/  CALL.REL.NOINC `($__internal_15_$__cuda_sm70_shflsync_idx_p) ;  /* 0x0000bd8000007944 */ /* 0x026fea0003c00000 */
[----:B------:R-:W-:Y:S01]  /*1e890*/  MOV R2, R252 ;  /* 0x000000fc00027202 */ /* 0x000fe20000000f00 */
[----:B------:R-:W-:Y:S05]  /*1e8a0*/  BRA `(.L_x_4190) ;  /* 0xffffb78000007947 */ /* 0x000fea000383ffff */
.L_x_4138:
[----:B------:R-:W-:Y:S01]  /*1e8b0*/  IMAD.MOV.U32 R136, RZ, RZ, R9 ;  /* 0x000000ffff887224 */ /* 0x000fe200078e0009 */
[----:B------:R-:W-:Y:S01]  /*1e8c0*/  MOV R251, 0x1 ;  /* 0x0000000100fb7802 */ /* 0x000fe20000000f00 */
[----:B--2---:R-:W-:Y:S01]  /*1e8d0*/  IMAD.MOV.U32 R3, RZ, RZ, 0x181f ;  /* 0x0000181fff037424 */ /* 0x004fe200078e00ff */
[----:B----4-:R-:W-:-:S02]  /*1e8e0*/  MOV R2, 0x1e900 ;  /* 0x0001e90000027802 */ /* 0x010fc40000000f00 */
[----:B-1-3--:R-:W-:Y:S05]  /*1e8f0*/  CALL.REL.NOINC `($__internal_15_$__cuda_sm70_shflsync_idx_p) ;  /* 0x0000bd1000007944 */ /* 0x00afea0003c00000 */
        /* <DEDUP_REMOVED lines=8> */
.L_x_4141:
[----:B------:R-:W-:Y:S01]  /*1e980*/  IMAD.MOV.U32 R136, RZ, RZ, R9 ;  /* 0x000000ffff887224 */ /* 0x000fe200078e0009 */
[----:B------:R-:W-:Y:S01]  /*1e990*/  MOV R251, 0x2 ;  /* 0x0000000200fb7802 */ /* 0x000fe20000000f00 */
[----:B--2---:R-:W-:Y:S01]  /*1e9a0*/  IMAD.MOV.U32 R3, RZ, RZ, 0x181f ;  /* 0x0000181fff037424 */ /* 0x004fe200078e00ff */
[----:B------:R-:W-:Y:S02]  /*1e9b0*/  MOV R2, 0x1e9d0 ;  /* 0x0001e9d000027802 */ /* 0x000fe40000000f00 */
[----:B-1-3--:R-:W-:Y:S05]  /*1e9c0*/  CALL.REL.NOINC `($__internal_15_$__cuda_sm70_shflsync_idx_p) ;  /* 0x0000bc4000007944 */ /* 0x00afea0003c00000 */
[----:B------:R-:W-:Y:S01]  /*1e9d0*/  MOV R0, R252 ;  /* 0x000000fc00007202 */ /* 0x000fe20000000f00 */
[----:B------:R-:W-:Y:S05]  /*1e9e0*/  BRA `(.L_x_4192) ;  /* 0xffffb87000007947 */ /* 0x000fea000383ffff */
.L_x_4142:
[----:B------:R-:W-:Y:S01]  /*1e9f0*/  IMAD.MOV.U32 R136, RZ, RZ, R11 ;  /* 0x000000ffff887224 */ /* 0x000fe200078e000b */
[----:B------:R-:W-:Y:S01]  /*1ea00*/  MOV R251, 0x2 ;  /* 0x0000000200fb7802 */ /* 0x000fe20000000f00 */
[----:B--2---:R-:W-:Y:S01]  /*1ea10*/  IMAD.MOV.U32 R3, RZ, RZ, 0x181f ;  /* 0x0000181fff037424 */ /* 0x004fe200078e00ff */
[----:B------:R-:W-:Y:S02]  /*1ea20*/  MOV R2, 0x1ea40 ;  /* 0x0001ea4000027802 */ /* 0x000fe40000000f00 */
[----:B-1-34-:R-:W-:Y:S05]  /*1ea30*/  CALL.REL.NOINC `($__internal_15_$__cuda_sm70_shflsync_idx_p) ;  /* 0x0000bbd000007944 */ /* 0x01afea0003c00000 */
[----:B------:R-:W-:Y:S01]  /*1ea40*/  MOV R2, R252 ;  /* 0x000000fc00027202 */ /* 0x000fe20000000f00 */
[----:B------:R-:W-:Y:S05]  /*1ea50*/  BRA `(.L_x_4193) ;  /* 0xffffb82000007947 */ /* 0x000fea000383ffff */
.L_x_4145:
[----:B------:R-:W-:Y:S01]  /*1ea60*/  IMAD.MOV.U32 R136, RZ, RZ, R9 ;  /* 0x000000ffff887224 */ /* 0x000fe200078e0009 */
[----:B------:R-:W-:Y:S01]  /*1ea70*/  MOV R251, 0x3 ;  /* 0x0000000300fb7802 */ /* 0x000fe20000000f00 */
[----:B-1----:R-:W-:Y:S01]  /*1ea80*/  IMAD.MOV.U32 R3, RZ, RZ, 0x181f ;  /* 0x0000181fff037424 */ /* 0x002fe200078e00ff */
[----:B---3--:R-:W-:-:S02]  /*1ea90*/  MOV R2, 0x1eab0 ;  /* 0x0001eab000027802 */ /* 0x008fc40000000f00 */
[----:B--2-4-:R-:W-:Y:S05]  /*1eaa0*/  CALL.REL.NOINC `($__internal_15_$__cuda_sm70_shflsync_idx_p) ;  /* 0x0000bb6000007944 */ /* 0x014fea0003c00000 */
        /* <DEDUP_REMOVED lines=8> */
.L_x_4148:
[----:B------:R-:W-:Y:S01]  /*1eb30*/  IMAD.MOV.U32 R136, RZ, RZ, R9 ;  /* 0x000000ffff887224 */ /* 0x000fe200078e0009 */
[----:B------:R-:W-:Y:S01]  /*1eb40*/  MOV R251, 0x4 ;  /* 0x0000000400fb7802 */ /* 0x000fe20000000f00 */
[----:B--2---:R-:W-:Y:S01]  /*1eb50*/  IMAD.MOV.U32 R3, RZ, RZ, 0x181f ;  /* 0x0000181fff037424 */ /* 0x004fe200078e00ff */
[----:B---3--:R-:W-:Y:S02]  /*1eb60*/  MOV R2, 0x1eb80 ;  /* 0x0001eb8000027802 */ /* 0x008fe40000000f00 */
[----:B-1--4-:R-:W-:Y:S05]  /*1eb70*/  CALL.REL.NOINC `($__internal_15_$__cuda_sm70_shflsync_idx_p) ;  /* 0x0000ba9000007944 */ /* 0x012fea0003c00000 */
[----:B------:R-:W-:Y:S01]  /*1eb80*/  MOV R0, R252 ;  /* 0x000000fc00007202 */ /* 0x000fe20000000f00 */
[----:B------:R-:W-:Y:S05]  /*1eb90*/  BRA `(.L_x_4195) ;  /* 0xffffb91000007947 */ /* 0x000fea000383ffff */
.L_x_4149:
[----:B------:R-:W-:Y:S01]  /*1eba0*/  IMAD.MOV.U32 R136, RZ, RZ, R11 ;  /* 0x000000ffff887224 */ /* 0x000fe200078e000b */
[----:B------:R-:W-:Y:S01]  /*1ebb0*/  MOV R251, 0x4 ;  /* 0x0000000400fb7802 */ /* 0x000fe20000000f00 */
[----:B--2---:R-:W-:Y:S01]  /*1ebc0*/  IMAD.MOV.U32 R3, RZ, RZ, 0x181f ;  /* 0x0000181fff037424 */ /* 0x004fe200078e00ff */
[----:B---3--:R-:W-:Y:S02]  /*1ebd0*/  MOV R2, 0x1ebf0 ;  /* 0x0001ebf000027802 */ /* 0x008fe40000000f00 */
[----:B-1--4-:R-:W-:Y:S05]  /*1ebe0*/  CALL.REL.NOINC `($__internal_15_$__cuda_sm70_shflsync_idx_p) ;  /* 0x0000ba2000007944 */ /* 0x012fea0003c00000 */
[----:B------:R-:W-:Y:S01]  /*1ebf0*/  MOV R2, R252 ;  /* 0x000000fc00027202 */ /* 0x000fe20000000f00 */
[----:B------:R-:W-:Y:S05]  /*1ec00*/  BRA `(.L_x_4196) ;  /* 0xffffb8c000007947 */ /* 0x000fea000383ffff */
.L_x_4152:
[----:B------:R-:W-:Y:S01]  /*1ec10*/  IMAD.MOV.U32 R136, RZ, RZ, R9 ;  /* 0x000000ffff887224 */ /* 0x000fe200078e0009 */
[----:B------:R-:W-:Y:S01]  /*1ec20*/  MOV R251, 0x5 ;  /* 0x0000000500fb7802 */ /* 0x000fe20000000f00 */
[----:B---3--:R-:W-:Y:S01]  /*1ec30*/  IMAD.MOV.U32 R3, RZ, RZ, 0x181f ;  /* 0x0000181fff037424 */ /* 0x008fe200078e00ff */
[----:B------:R-:W-:-:S02]  /*1ec40*/  MOV R2, 0x1ec60 ;  /* 0x0001ec6000027802 */ /* 0x000fc40000000f00 */
[----:B-12-4-:R-:W-:Y:S05]  /*1ec50*/  CALL.REL.NOINC `($__internal_15_$__cuda_sm70_shflsync_idx_p) ;  /* 0x0000b9b000007944 */ /* 0x016fea0003c00000 */
        /* <DEDUP_REMOVED lines=8> */
.L_x_4155:
[----:B------:R-:W-:Y:S01]  /*1ece0*/  IMAD.MOV.U32 R136, RZ, RZ, R9 ;  /* 0x000000ffff887224 */ /* 0x000fe200078e0009 */
[----:B------:R-:W-:Y:S01]  /*1ecf0*/  MOV R251, 0x6 ;  /* 0x0000000600fb7802 */ /* 0x000fe20000000f00 */
[----:B--2---:R-:W-:Y:S01]  /*1ed00*/  IMAD.MOV.U32 R3, RZ, RZ, 0x181f ;  /* 0x0000181fff037424 */ /* 0x004fe200078e00ff */
[----:B---3--:R-:W-:Y:S02]  /*1ed10*/  MOV R2, 0x1ed30 ;  /* 0x0001ed3000027802 */ /* 0x008fe40000000f00 */
[----:B-1--4-:R-:W-:Y:S05]  /*1ed20*/  CALL.REL.NOINC `($__internal_15_$__cuda_sm70_shflsync_idx_p) ;  /* 0x0000b8e000007944 */ /* 0x012fea0003c00000 */
[----:B------:R-:W-:Y:S01]  /*1ed30*/  MOV R0, R252 ;  /* 0x000000fc00007202 */ /* 0x000fe20000000f00 */
[----:B------:R-:W-:Y:S05]  /*1ed40*/  BRA `(.L_x_4198) ;  /* 0xffffb9b000007947 */ /* 0x000fea000383ffff */
.L_x_4156:
[----:B------:R-:W-:Y:S01]  /*1ed50*/  IMAD.MOV.U32 R136, RZ, RZ, R11 ;  /* 0x000000ffff887224 */ /* 0x000fe200078e000b */
[----:B------:R-:W-:Y:S01]  /*1ed60*/  MOV R251, 0x6 ;  /* 0x0000000600fb7802 */ /* 0x000fe20000000f00 */
[----:B--2---:R-:W-:Y:S01]  /*1ed70*/  IMAD.MOV.U32 R3, RZ, RZ, 0x181f ;  /* 0x0000181fff037424 */ /* 0x004fe200078e00ff */
[----:B---3--:R-:W-:Y:S02]  /*1ed80*/  MOV R2, 0x1eda0 ;  /* 0x0001eda000027802 */ /* 0x008fe40000000f00 */
[----:B-1--4-:R-:W-:Y:S05]  /*1ed90*/  CALL.REL.NOINC `($__internal_15_$__cuda_sm70_shflsync_idx_p) ;  /* 0x0000b87000007944 */ /* 0x012fea0003c00000 */
[----:B------:R-:W-:Y:S01]  /*1eda0*/  MOV R2, R252 ;  /* 0x000000fc00027202 */ /* 0x000fe20000000f00 */
[----:B------:R-:W-:Y:S05]  /*1edb0*/  BRA `(.L_x_4199) ;  /* 0xffffb96000007947 */ /* 0x000fea000383ffff */
.L_x_4159:
        /* <DEDUP_REMOVED lines=13> */
        .type           $_ZN7cutlass13device_kernelIN5flash19enable_sm80_to_sm89INS1_16FlashAttnFwdSm80INS1_25CollectiveMainloopFwdSm80ILi4ELi1ELb0EN4cute5tupleIJNS5_1CILi128EEENS7_ILi64EEES8_EEELi128ENS_6half_tEfNS_4arch4Sm80ELb1ELb0ELb0ELb1ELb1ELb1ELb1ELb0EEENS1_21CollectiveEpilogueFwdINS6_IJS8_S8_S9_EEENS6_IJNS7_ILi1EEESH_SH_EEESB_SD_Li128ELb1ELb1ELb0ELb0EEENS1_19SingleTileSchedulerILb1ELb0ELb1ELi128EEEEEEEEEvNT_6ParamsE$_ZZN5flash25CollectiveMainloopFwdSm80ILi4ELi1ELb0EN4cute5tupleIJNS1_1CILi128EEENS3_ILi64EEES4_EEELi128EN7cutlass6half_tEfNS7_4arch4Sm80ELb1ELb0ELb0ELb1ELb1ELb1ELb1ELb0EE3mmaINS_16FlashAttnFwdSm80ISB_NS_21CollectiveEpilogueFwdINS2_IJS4_S4_S5_EEENS2_IJNS3_ILi1EEESG_SG_EEES8_SA_Li128ELb1ELb1ELb0ELb0EEENS_19SingleTileSchedulerILb1ELb0ELb1ELi128EEEE13SharedStorageENS1_6TensorINS1_11ArrayEngineIfLm128EEENS1_6LayoutINS2_IJNS2_IJNS3_ILi2EEESR_EEESR_NS3_ILi16EEEEEENS2_IJNS2_IJSG_SR_EEENS3_ILi4EEENS3_ILi8EEEEEEEEEENS_7SoftmaxILi4ELi0EEEEEbRKNSB_6ParamsERT0_RT1_iRKNS_16SeqlenInfoQKNewKILb1ELb1EEENS2_IJiiiiEEERT_ENKUlvE_clEv,@function
        .size           $_ZN7cutlass13device_kernelIN5flash19enable_sm80_to_sm89INS1_16FlashAttnFwdSm80INS1_25CollectiveMainloopFwdSm80ILi4ELi1ELb0EN4cute5tupleIJNS5_1CILi128EEENS7_ILi64EEES8_EEELi128ENS_6half_tEfNS_4arch4Sm80ELb1ELb0ELb0ELb1ELb1ELb1ELb1ELb0EEENS1_21CollectiveEpilogueFwdINS6_IJS8_S8_S9_EEENS6_IJNS7_ILi1EEESH_SH_EEESB_SD_Li128ELb1ELb1ELb0ELb0EEENS1_19SingleTileSchedulerILb1ELb0ELb1ELi128EEEEEEEEEvNT_6ParamsE$_ZZN5flash25CollectiveMainloopFwdSm80ILi4ELi1ELb0EN4cute5tupleIJNS1_1CILi128EEENS3_ILi64EEES4_EEELi128EN7cutlass6half_tEfNS7_4arch4Sm80ELb1ELb0ELb0ELb1ELb1ELb1ELb1ELb0EE3mmaINS_16FlashAttnFwdSm80ISB_NS_21CollectiveEpilogueFwdINS2_IJS4_S4_S5_EEENS2_IJNS3_ILi1EEESG_SG_EEES8_SA_Li128ELb1ELb1ELb0ELb0EEENS_19SingleTileSchedulerILb1ELb0ELb1ELi128EEEE13SharedStorageENS1_6TensorINS1_11ArrayEngineIfLm128EEENS1_6LayoutINS2_IJNS2_IJNS3_ILi2EEESR_EEESR_NS3_ILi16EEEEEENS2_IJNS2_IJSG_SR_EEENS3_ILi4EEENS3_ILi8EEEEEEEEEENS_7SoftmaxILi4ELi0EEEEEbRKNSB_6ParamsERT0_RT1_iRKNS_16SeqlenInfoQKNewKILb1ELb1EEENS2_IJiiiiEEERT_ENKUlvE_clEv,($__internal_14_$__cuda_sm70_shflsync_bfly_p - $_ZN7cutlass13device_kernelIN5flash19enable_sm80_to_sm89INS1_16FlashAttnFwdSm80INS1_25CollectiveMainloopFwdSm80ILi4ELi1ELb0EN4cute5tupleIJNS5_1CILi128EEENS7_ILi64EEES8_EEELi128ENS_6half_tEfNS_4arch4Sm80ELb1ELb0ELb0ELb1ELb1ELb1ELb1ELb0EEENS1_21CollectiveEpilogueFwdINS6_IJS8_S8_S9_EEENS6_IJNS7_ILi1EEESH_SH_EEESB_SD_Li128ELb1ELb1ELb0ELb0EEENS1_19SingleTileSchedulerILb1ELb0ELb1ELi128EEEEEEEEEvNT_6ParamsE$_ZZN5flash25CollectiveMainloopFwdSm80ILi4ELi1ELb0EN4cute5tupleIJNS1_1CILi128EEENS3_ILi64EEES4_EEELi128EN7cutlass6half_tEfNS7_4arch4Sm80ELb1ELb0ELb0ELb1ELb1ELb1ELb1ELb0EE3mmaINS_16FlashAttnFwdSm80ISB_NS_21CollectiveEpilogueFwdINS2_IJS4_S4_S5_EEENS2_IJNS3_ILi1EEESG_SG_EEES8_SA_Li128ELb1ELb1ELb0ELb0EEENS_19SingleTileSchedulerILb1ELb0ELb1ELi128EEEE13SharedStorageENS1_6TensorINS1_11ArrayEngineIfLm128EEENS1_6LayoutINS2_IJNS2_IJNS3_ILi2EEESR_EEESR_NS3_ILi16EEEEEENS2_IJNS2_IJSG_SR_EEENS3_ILi4EEENS3_ILi8EEEEEEEEEENS_7SoftmaxILi4ELi0EEEEEbRKNSB_6ParamsERT0_RT1_iRKNS_16SeqlenInfoQKNewKILb1ELb1EEENS2_IJiiiiEEERT_ENKUlvE_clEv)
$_ZN7cutlass13device_kernelIN5flash19enable_sm80_to_sm89INS1_16FlashAttnFwdSm80INS1_25CollectiveMainloopFwdSm80ILi4ELi1ELb0EN4cute5tupleIJNS5_1CILi128EEENS7_ILi64EEES8_EEELi128ENS_6half_tEfNS_4arch4Sm80ELb1ELb0ELb0ELb1ELb1ELb1ELb1ELb0EEENS1_21CollectiveEpilogueFwdINS6_IJS8_S8_S9_EEENS6_IJNS7_ILi1EEESH_SH_EEESB_SD_Li128ELb1ELb1ELb0ELb0EEENS1_19SingleTileSchedulerILb1ELb0ELb1ELi128EEEEEEEEEvNT_6ParamsE$_ZZN5flash25CollectiveMainloopFwdSm80ILi4ELi1ELb0EN4cute5tupleIJNS1_1CILi128EEENS3_ILi64EEES4_EEELi128EN7cutlass6half_tEfNS7_4arch4Sm80ELb1ELb0ELb0ELb1ELb1ELb1ELb1ELb0EE3mmaINS_16FlashAttnFwdSm80ISB_NS_21CollectiveEpilogueFwdINS2_IJS4_S4_S5_EEENS2_IJNS3_ILi1EEESG_SG_EEES8_SA_Li128ELb1ELb1ELb0ELb0EEENS_19SingleTileSchedulerILb1ELb0ELb1ELi128EEEE13SharedStorageENS1_6TensorINS1_11ArrayEngineIfLm128EEENS1_6LayoutINS2_IJNS2_IJNS3_ILi2EEESR_EEESR_NS3_ILi16EEEEEENS2_IJNS2_IJSG_SR_EEENS3_ILi4EEENS3_ILi8EEEEEEEEEENS_7SoftmaxILi4ELi0EEEEEbRKNSB_6ParamsERT0_RT1_iRKNS_16SeqlenInfoQKNewKILb1ELb1EEENS2_IJiiiiEEERT_ENKUlvE_clEv:
        /* <DEDUP_REMOVED lines=9> */
[----:B------:R-:W-:Y:S05]  /*1ef20*/  RET.REL.NODEC R2 `(_ZN7cutlass13device_kernelIN5flash19enable_sm80_to_sm89INS1_16FlashAttnFwdSm80INS1_25CollectiveMainloopFwdSm80ILi4ELi1ELb0EN4cute5tupleIJNS5_1CILi128EEENS7_ILi64EEES8_EEELi128ENS_6half_tEfNS_4arch4Sm80ELb1ELb0ELb0ELb1ELb1ELb1ELb1ELb0EEENS1_21CollectiveEpilogueFwdINS6_IJS8_S8_S9_EEENS6_IJNS7_ILi1EEESH_SH_EEESB_SD_Li128ELb1ELb1ELb0ELb0EEENS1_19SingleTileSchedulerILb1ELb0ELb1ELi128EEEEEEEEEvNT_6ParamsE) ;  /* 0xfffe10d002007950 */ /* 0x000fea0003c3ffff */
.L_x_4201:
        /* <DEDUP_REMOVED lines=27> */
[----:B------:R-:W-:Y:S01]  /*1f0e0*/  IMAD.WIDE.U32 R26, R14, R2, RZ ;  /* 0x000000020e1a7225 */ /* 0x000fe200078e00ff */
        /* <DEDUP_REMOVED lines=19> */
.L_x_4204:
[----:B------:R-:W-:Y:S05]  /*1f220*/  BSYNC B0 ;  /* 0x0000000000007941 */ /* 0x000fea0003800000 */
.L_x_4203:
        /* <DEDUP_REMOVED lines=17> */
.L_x_4303:
[----:B------:R-:W-:Y:S05]  /*1f340*/  BRA.DIV ~URZ, `(.L_x_4206) ;  /* 0x000098e27f007947 */ /* 0x000fea000b800000 */
[----:B------:R3:W4:Y:S04]  /*1f350*/  SHFL.IDX PT, R10, R16, RZ, 0x181f ;  /* 0x00181fff100a7589 */ /* 0x00072800000e0000 */
[----:B------:R3:W1:Y:S04]  /*1f360*/  SHFL.IDX PT, R12, R22, RZ, 0x181f ;  /* 0x00181fff160c7589 */ /* 0x00066800000e0000 */
[----:B------:R3:W2:Y:S02]  /*1f370*/  SHFL.IDX PT, R2, R17, RZ, 0x181f ;  /* 0x00181fff11027589 */ /* 0x0006a400000e0000 */
.L_x_4304:
        /* <DEDUP_REMOVED lines=28> */
.L_x_4208:
[----:B------:R-:W-:Y:S05]  /*1f540*/  BSYNC B0 ;  /* 0x0000000000007941 */ /* 0x000fea0003800000 */
.L_x_4207:
        /* <DEDUP_REMOVED lines=21> */
.L_x_4305:
        /* <DEDUP_REMOVED lines=26> */
.L_x_4211:
[----:B------:R-:W-:Y:S05]  /*1f840*/  BSYNC B0 ;  /* 0x0000000000007941 */ /* 0x000fea0003800000 */
.L_x_4210:
        /* <DEDUP_REMOVED lines=18> */
.L_x_4306:
[----:B------:R-:W-:Y:S05]  /*1f970*/  BRA.DIV ~URZ, `(.L_x_4213) ;  /* 0x000095f27f007947 */ /* 0x000fea000b800000 */
[----:B------:R3:W4:Y:S04]  /*1f980*/  SHFL.IDX PT, R10, R16, 0x2, 0x181f ;  /* 0x00581f00100a7f89 */ /* 0x00072800000e0000 */
[----:B------:R3:W1:Y:S04]  /*1f990*/  SHFL.IDX PT, R12, R22, 0x2, 0x181f ;  /* 0x00581f00160c7f89 */ /* 0x00066800000e0000 */
[----:B------:R3:W2:Y:S02]  /*1f9a0*/  SHFL.IDX PT, R2, R17, 0x2, 0x181f ;  /* 0x00581f0011027f89 */ /* 0x0006a400000e0000 */
.L_x_4307:
        /* <DEDUP_REMOVED lines=28> */
.L_x_4215:
[----:B------:R-:W-:Y:S05]  /*1fb70*/  BSYNC B0 ;  /* 0x0000000000007941 */ /* 0x000fea0003800000 */
.L_x_4214:
        /* <DEDUP_REMOVED lines=21> */
.L_x_4308:
        /* <DEDUP_REMOVED lines=26> */
.L_x_4218:
[----:B------:R-:W-:Y:S05]  /*1fe70*/  BSYNC B0 ;  /* 0x0000000000007941 */ /* 0x000fea0003800000 */
.L_x_4217:
        /* <DEDUP_REMOVED lines=18> */
.L_x_4309:
[----:B------:R-:W-:Y:S05]  /*1ffa0*/  BRA.DIV ~URZ, `(.L_x_4220) ;  /* 0x000093027f007947 */ /* 0x000fea000b800000 */
[----:B------:R3:W4:Y:S04]  /*1ffb0*/  SHFL.IDX PT, R10, R16, 0x4, 0x181f ;  /* 0x00981f00100a7f89 */ /* 0x00072800000e0000 */
[----:B------:R3:W1:Y:S04]  /*1ffc0*/  SHFL.IDX PT, R12, R22, 0x4, 0x181f ;  /* 0x00981f00160c7f89 */ /* 0x00066800000e0000 */
[----:B------:R3:W2:Y:S02]  /*1ffd0*/  SHFL.IDX PT, R2, R17, 0x4, 0x181f ;  /* 0x00981f0011027f89 */ /* 0x0006a400000e0000 */
.L_x_4310:
        /* <DEDUP_REMOVED lines=28> */
.L_x_4222:
[----:B------:R-:W-:Y:S05]  /*201a0*/  BSYNC B0 ;  /* 0x0000000000007941 */ /* 0x000fea0003800000 */
.L_x_4221:
        /* <DEDUP_REMOVED lines=19> */
.L_x_4311:
[----:B------:R-:W-:Y:S05]  /*202e0*/  BRA.DIV ~URZ, `(.L_x_4224) ;  /* 0x000091627f007947 */ /* 0x000fea000b800000 */
[----:B------:R4:W1:Y:S04]  /*202f0*/  SHFL.IDX PT, R10, R16, 0x5, 0x181f ;  /* 0x00b81f00100a7f89 */ /* 0x00086800000e0000 */
[----:B------:R4:W3:Y:S04]  /*20300*/  SHFL.IDX PT, R12, R22, 0x5, 0x181f ;  /* 0x00b81f00160c7f89 */ /* 0x0008e800000e0000 */
[----:B------:R4:W2:Y:S02]  /*20310*/  SHFL.IDX PT, R2, R17, 0x5, 0x181f ;  /* 0x00b81f0011027f89 */ /* 0x0008a400000e0000 */
.L_x_4312:
        /* <DEDUP_REMOVED lines=27> */
.L_x_4226:
[----:B------:R-:W-:Y:S05]  /*204d0*/  BSYNC B0 ;  /* 0x0000000000007941 */ /* 0x000fea0003800000 */
.L_x_4225:
        /* <DEDUP_REMOVED lines=18> */
.L_x_4313:
        /* <DEDUP_REMOVED lines=8> */
.L_x_4314:
        /* <DEDUP_REMOVED lines=28> */
.L_x_4230:
[----:B------:R-:W-:Y:S05]  /*20840*/  BSYNC B0 ;  /* 0x0000000000007941 */ /* 0x000fea0003800000 */
.L_x_4229:
        /* <DEDUP_REMOVED lines=19> */
.L_x_4315:
        /* <DEDUP_REMOVED lines=8> */
.L_x_4316:
        /* <DEDUP_REMOVED lines=27> */
.L_x_4234:
[----:B------:R-:W-:Y:S05]  /*20bb0*/  BSYNC B0 ;  /* 0x0000000000007941 */ /* 0x000fea0003800000 */
.L_x_4233:
        /* <DEDUP_REMOVED lines=88> */
.L_x_4238:
[----:B------:R-:W-:Y:S05]  /*21140*/  BSYNC B0 ;  /* 0x0000000000007941 */ /* 0x000fea0003800000 */
.L_x_4237:
        /* <DEDUP_REMOVED lines=45> */
.L_x_4236:
[----:B------:R-:W-:Y:S05]  /*21420*/  BSYNC B1 ;  /* 0x0000000000017941 */ /* 0x000fea0003800000 */
.L_x_4235:
        /* <DEDUP_REMOVED lines=49> */
.L_x_4242:
[----:B------:R-:W-:Y:S05]  /*21740*/  BSYNC B0 ;  /* 0x0000000000007941 */ /* 0x000fea0003800000 */
.L_x_4241:
        /* <DEDUP_REMOVED lines=45> */
.L_x_4240:
[----:B------:R-:W-:Y:S05]  /*21a20*/  BSYNC B1 ;  /* 0x0000000000017941 */ /* 0x000fea0003800000 */
.L_x_4239:
        /* <DEDUP_REMOVED lines=49> */
.L_x_4246:
[----:B------:R-:W-:Y:S05]  /*21d40*/  BSYNC B0 ;  /* 0x0000000000007941 */ /* 0x000fea0003800000 */
.L_x_4245:
        /* <DEDUP_REMOVED lines=45> */
.L_x_4244:
[----:B------:R-:W-:Y:S05]  /*22020*/  BSYNC B1 ;  /* 0x0000000000017941 */ /* 0x000fea0003800000 */
.L_x_4243:
        /* <DEDUP_REMOVED lines=49> */
.L_x_4250:
[----:B------:R-:W-:Y:S05]  /*22340*/  BSYNC B0 ;  /* 0x0000000000007941 */ /* 0x000fea0003800000 */
.L_x_4249:
        /* <DEDUP_REMOVED lines=45> */
.L_x_4248:
[----:B------:R-:W-:Y:S05]  /*22620*/  BSYNC B1 ;  /* 0x0000000000017941 */ /* 0x000fea0003800000 */
.L_x_4247:
        /* <DEDUP_REMOVED lines=49> */
.L_x_4254:
[----:B------:R-:W-:Y:S05]  /*22940*/  BSYNC B0 ;  /* 0x0000000000007941 */ /* 0x000fea0003800000 */
.L_x_4253:
        /* <DEDUP_REMOVED lines=45> */
.L_x_4252:
[----:B------:R-:W-:Y:S05]  /*22c20*/  BSYNC B1 ;  /* 0x0000000000017941 */ /* 0x000fea0003800000 */
.L_x_4251:
        /* <DEDUP_REMOVED lines=49> */
.L_x_4258:
[----:B------:R-:W-:Y:S05]  /*22f40*/  BSYNC B0 ;  /* 0x0000000000007941 */ /* 0x000fea0003800000 */
.L_x_4257:
        /* <DEDUP_REMOVED lines=45> */
.L_x_4256:
[----:B------:R-:W-:Y:S05]  /*23220*/  BSYNC B1 ;  /* 0x0000000000017941 */ /* 0x000fea0003800000 */
.L_x_4255:
        /* <DEDUP_REMOVED lines=49> */
.L_x_4262:
[----:B------:R-:W-:Y:S05]  /*23540*/  BSYNC B0 ;  /* 0x0000000000007941 */ /* 0x000fea0003800000 */
.L_x_4261:
        /* <DEDUP_REMOVED lines=45> */
.L_x_4260:
[----:B------:R-:W-:Y:S05]  /*23820*/  BSYNC B1 ;  /* 0x0000000000017941 */ /* 0x000fea0003800000 */
.L_x_4259:
[----:B------:R-:W-:Y:S01]  /*23830*/  IADD3 R2, R68, 0x70, RZ ;  /* 0x0000007044027810 */ /* 0x000fe20007ffe0ff */
[----:B------:R-:W-:-:S03]  /*23840*/  IMAD.MOV.U32 R3, RZ, RZ, 0x0 ;  /* 0x00000000ff037424 */ /* 0x000fc600078e00ff */
[----:B------:R-:W-:Y:S01]  /*23850*/  ISETP.GE.AND P0, PT, R2, R27, PT ;  /* 0x0000001b0200720c */ /* 0x000fe20003f06270 */
[----:B------:R-:W-:-:S12]  /*23860*/  IMAD.MOV.U32 R2, RZ, RZ, R141 ;  /* 0x000000ffff027224 */ /* 0x000fd800078e008d */
[----:B------:R-:W-:Y:S05]  /*23870*/  @P0 RET.REL.NODEC R2 `(_ZN7cutlass13device_kernelIN5flash19enable_sm80_to_sm89INS1_16FlashAttnFwdSm80INS1_25CollectiveMainloopFwdSm80ILi4ELi1ELb0EN4cute5tupleIJNS5_1CILi128EEENS7_ILi64EEES8_EEELi128ENS_6half_tEfNS_4arch4Sm80ELb1ELb0ELb0ELb1ELb1ELb1ELb1ELb0EEENS1_21CollectiveEpilogueFwdINS6_IJS8_S8_S9_EEENS6_IJNS7_ILi1EEESH_SH_EEESB_SD_Li128ELb1ELb1ELb0ELb0EEENS1_19SingleTileSchedulerILb1ELb0ELb1ELi128EEEEEEEEEvNT_6ParamsE) ;  /* 0xfffdc78002000950 */ /* 0x000fea0003c3ffff */
        /* <DEDUP_REMOVED lines=45> */
.L_x_4264:
[----:B------:R-:W-:Y:S05]  /*23b50*/  BSYNC B0 ;  /* 0x0000000000007941 */ /* 0x000fea0003800000 */
.L_x_4263:
[----:B------:R-:W-:Y:S01]  /*23b60*/  IADD3 R2, R30, 0x20, RZ ;  /* 0x000000201e027810 */ /* 0x000fe20007ffe0ff */
[----:B------:R-:W-:-:S03]  /*23b70*/  IMAD.MOV.U32 R3, RZ, RZ, 0x0 ;  /* 0x00000000ff037424 */ /* 0x000fc600078e00ff */
[----:B------:R-:W-:Y:S01]  /*23b80*/  ISETP.GE.AND P0, PT, R2, R39, PT ;  /* 0x000000270200720c */ /* 0x000fe20003f06270 */
[----:B------:R-:W-:-:S12]  /*23b90*/  IMAD.MOV.U32 R2, RZ, RZ, R141 ;  /* 0x000000ffff027224 */ /* 0x000fd800078e008d */
[----:B------:R-:W-:Y:S05]  /*23ba0*/  @P0 RET.REL.NODEC R2 `(_ZN7cutlass13device_kernelIN5flash19enable_sm80_to_sm89INS1_16FlashAttnFwdSm80INS1_25CollectiveMainloopFwdSm80ILi4ELi1ELb0EN4cute5tupleIJNS5_1CILi128EEENS7_ILi64EEES8_EEELi128ENS_6half_tEfNS_4arch4Sm80ELb1ELb0ELb0ELb1ELb1ELb1ELb1ELb0EEENS1_21CollectiveEpilogueFwdINS6_IJS8_S8_S9_EEENS6_IJNS7_ILi1EEESH_SH_EEESB_SD_Li128ELb1ELb1ELb0ELb0EEENS1_19SingleTileSchedulerILb1ELb0ELb1ELi128EEEEEEEEEvNT_6ParamsE) ;  /* 0xfffdc45002000950 */ /* 0x000fea0003c3ffff */
        /* <DEDUP_REMOVED lines=44> */
[----:B------:R-:W-:Y:S05]  /*23e70*/  RET.REL.NODEC R2 `(_ZN7cutlass13device_kernelIN5flash19enable_sm80_to_sm89INS1_16FlashAttnFwdSm80INS1_25CollectiveMainloopFwdSm80ILi4ELi1ELb0EN4cute5tupleIJNS5_1CILi128EEENS7_ILi64EEES8_EEELi128ENS_6half_tEfNS_4arch4Sm80ELb1ELb0ELb0ELb1ELb1ELb1ELb1ELb0EEENS1_21CollectiveEpilogueFwdINS6_IJS8_S8_S9_EEENS6_IJNS7_ILi1EEESH_SH_EEESB_SD_Li128ELb1ELb1ELb0ELb0EEENS1_19SingleTileSchedulerILb1ELb0ELb1ELi128EEEEEEEEEvNT_6ParamsE) ;  /* 0xfffdc18002007950 */ /* 0x000fea0003c3ffff */
.L_x_4202:
        /* <DEDUP_REMOVED lines=8> */
.L_x_4266:
[----:B------:R-:W-:Y:S05]  /*23f00*/  BSYNC B0 ;  /* 0x0000000000007941 */ /* 0x000fea0003800000 */
.L_x_4265:
        /* <DEDUP_REMOVED lines=18> */
.L_x_4317:
[----:B------:R-:W-:Y:S05]  /*24030*/  BRA.DIV ~URZ, `(.L_x_4268) ;  /* 0x000058f27f007947 */ /* 0x000fea000b800000 */
[----:B------:R3:W4:Y:S04]  /*24040*/  SHFL.IDX PT, R10, R16, RZ, 0x181f ;  /* 0x00181fff100a7589 */ /* 0x00072800000e0000 */
[----:B------:R3:W1:Y:S04]  /*24050*/  SHFL.IDX PT, R13, R14, RZ, 0x181f ;  /* 0x00181fff0e0d7589 */ /* 0x00066800000e0000 */
[----:B------:R3:W2:Y:S02]  /*24060*/  SHFL.IDX PT, R12, R17, RZ, 0x181f ;  /* 0x00181fff110c7589 */ /* 0x0006a400000e0000 */
.L_x_4318:
        /* <DEDUP_REMOVED lines=38> */
.L_x_4319:
        /* <DEDUP_REMOVED lines=20> */
.L_x_4271:
[----:B------:R-:W-:Y:S05]  /*24410*/  BSYNC B0 ;  /* 0x0000000000007941 */ /* 0x000fea0003800000 */
.L_x_4270:
        /* <DEDUP_REMOVED lines=18> */
.L_x_4320:
[----:B------:R-:W-:Y:S05]  /*24540*/  BRA.DIV ~URZ, `(.L_x_4273) ;  /* 0x000057227f007947 */ /* 0x000fea000b800000 */
[----:B------:R4:W1:Y:S04]  /*24550*/  SHFL.IDX PT, R10, R16, 0x2, 0x181f ;  /* 0x00581f00100a7f89 */ /* 0x00086800000e0000 */
[----:B------:R4:W3:Y:S04]  /*24560*/  SHFL.IDX PT, R13, R14, 0x2, 0x181f ;  /* 0x00581f000e0d7f89 */ /* 0x0008e800000e0000 */
[----:B---3--:R4:W3:Y:S02]  /*24570*/  SHFL.IDX PT, R12, R17, 0x2, 0x181f ;  /* 0x00581f00110c7f89 */ /* 0x0088e400000e0000 */
.L_x_4321:
        /* <DEDUP_REMOVED lines=37> */
.L_x_4322:
        /* <DEDUP_REMOVED lines=20> */
.L_x_4276:
[----:B------:R-:W-:Y:S05]  /*24910*/  BSYNC B0 ;  /* 0x0000000000007941 */ /* 0x000fea0003800000 */
.L_x_4275:
        /* <DEDUP_REMOVED lines=18> */
.L_x_4323:
[----:B------:R-:W-:Y:S05]  /*24a40*/  BRA.DIV ~URZ, `(.L_x_4278) ;  /* 0x000055627f007947 */ /* 0x000fea000b800000 */
[----:B------:R3:W1:Y:S04]  /*24a50*/  SHFL.IDX PT, R10, R16, 0x4, 0x181f ;  /* 0x00981f00100a7f89 */ /* 0x00066800000e0000 */
[----:B------:R3:W4:Y:S04]  /*24a60*/  SHFL.IDX PT, R13, R14, 0x4, 0x181f ;  /* 0x00981f000e0d7f89 */ /* 0x00072800000e0000 */
[----:B----4-:R3:W4:Y:S02]  /*24a70*/  SHFL.IDX PT, R12, R17, 0x4, 0x181f ;  /* 0x00981f00110c7f89 */ /* 0x01072400000e0000 */
.L_x_4324:
        /* <DEDUP_REMOVED lines=37> */
.L_x_4325:
        /* <DEDUP_REMOVED lines=20> */
.L_x_4281:
[----:B------:R-:W-:Y:S05]  /*24e10*/  BSYNC B0 ;  /* 0x0000000000007941 */ /* 0x000fea0003800000 */
.L_x_4280:
        /* <DEDUP_REMOVED lines=18> */
.L_x_4326:
[----:B------:R-:W-:Y:S05]  /*24f40*/  BRA.DIV ~URZ, `(.L_x_4283) ;  /* 0x000053a27f007947 */ /* 0x000fea000b800000 */
[----:B------:R4:W1:Y:S04]  /*24f50*/  SHFL.IDX PT, R10, R16, 0x6, 0x181f ;  /* 0x00d81f00100a7f89 */ /* 0x00086800000e0000 */
[----:B---3--:R4:W3:Y:S04]  /*24f60*/  SHFL.IDX PT, R12, R14, 0x6, 0x181f ;  /* 0x00d81f000e0c7f89 */ /* 0x0088e800000e0000 */
[----:B------:R4:W2:Y:S02]  /*24f70*/  SHFL.IDX PT, R2, R17, 0x6, 0x181f ;  /* 0x00d81f0011027f89 */ /* 0x0008a400000e0000 */
.L_x_4327:
        /* <DEDUP_REMOVED lines=20> */
.L_x_4285:
[----:B------:R-:W-:Y:S05]  /*250c0*/  BSYNC B0 ;  /* 0x0000000000007941 */ /* 0x000fea0003800000 */
.L_x_4284:
        /* <DEDUP_REMOVED lines=22> */
.L_x_4328:
        /* <DEDUP_REMOVED lines=19> */
.L_x_4288:
[----:B------:R-:W-:Y:S05]  /*25360*/  BSYNC B0 ;  /* 0x0000000000007941 */ /* 0x000fea0003800000 */
.L_x_4287:
        /* <DEDUP_REMOVED lines=134> */
.L_x_4290:
[----:B------:R-:W-:Y:S05]  /*25bd0*/  BSYNC B0 ;  /* 0x0000000000007941 */ /* 0x000fea0003800000 */
.L_x_4289:
        /* <DEDUP_REMOVED lines=108> */
.L_x_4292:
[----:B------:R-:W-:Y:S05]  /*262a0*/  BSYNC B0 ;  /* 0x0000000000007941 */ /* 0x000fea0003800000 */
.L_x_4291:
        /* <DEDUP_REMOVED lines=108> */
.L_x_4294:
[----:B------:R-:W-:Y:S05]  /*26970*/  BSYNC B0 ;  /* 0x0000000000007941 */ /* 0x000fea0003800000 */
.L_x_4293:
        /* <DEDUP_REMOVED lines=108> */
.L_x_4296:
[----:B------:R-:W-:Y:S05]  /*27040*/  BSYNC B0 ;  /* 0x0000000000007941 */ /* 0x000fea0003800000 */
.L_x_4295:
        /* <DEDUP_REMOVED lines=108> */
.L_x_4298:
[----:B------:R-:W-:Y:S05]  /*27710*/  BSYNC B0 ;  /* 0x0000000000007941 */ /* 0x000fea0003800000 */
.L_x_4297:
        /* <DEDUP_REMOVED lines=108> */
.L_x_4300:
[----:B------:R-:W-:Y:S05]  /*27de0*/  BSYNC B0 ;  /* 0x0000000000007941 */ /* 0x000fea0003800000 */
.L_x_4299:
        /* <DEDUP_REMOVED lines=108> */
.L_x_4302:
[----:B------:R-:W-:Y:S05]  /*284b0*/  BSYNC B0 ;  /* 0x0000000000007941 */ /* 0x000fea0003800000 */
.L_x_4301:
[----:B------:R-:W-:Y:S01]  /*284c0*/  IADD3 R2, R68, 0x70, RZ ;  /* 0x0000007044027810 */ /* 0x000fe20007ffe0ff */
[----:B------:R-:W-:-:S02]  /*284d0*/  IMAD.MOV.U32 R10, RZ, RZ, R141 ;  /* 0x000000ffff0a7224 */ /* 0x000fc400078e008d */
[----:B------:R-:W-:Y:S01]  /*284e0*/  IMAD.MOV.U32 R11, RZ, RZ, 0x0 ;  /* 0x00000000ff0b7424 */ /* 0x000fe200078e00ff */
[----:B------:R-:W-:-:S13]  /*284f0*/  ISETP.GE.OR P0, PT, R2, R70, P0 ;  /* 0x000000460200720c */ /* 0x000fda0000706670 */
[----:B------:R-:W-:Y:S05]  /*28500*/  @P0 RET.REL.NODEC R10 `(_ZN7cutlass13device_kernelIN5flash19enable_sm80_to_sm89INS1_16FlashAttnFwdSm80INS1_25CollectiveMainloopFwdSm80ILi4ELi1ELb0EN4cute5tupleIJNS5_1CILi128EEENS7_ILi64EEES8_EEELi128ENS_6half_tEfNS_4arch4Sm80ELb1ELb0ELb0ELb1ELb1ELb1ELb1ELb0EEENS1_21CollectiveEpilogueFwdINS6_IJS8_S8_S9_EEENS6_IJNS7_ILi1EEESH_SH_EEESB_SD_Li128ELb1ELb1ELb0ELb0EEENS1_19SingleTileSchedulerILb1ELb0ELb1ELi128EEEEEEEEEvNT_6ParamsE) ;  /* 0xfffd7af00a000950 */ /* 0x000fea0003c3ffff */
        /* <DEDUP_REMOVED lines=61> */
[----:B------:R-:W-:Y:S01]  /*288e0*/  HADD2.F32 R3, -RZ, R136.H0_H0 ;  /* 0x20000088ff037230 */ /* 0x000fe20000004100 */
        /* <DEDUP_REMOVED lines=44> */
[----:B------:R-:W-:Y:S05]  /*28bb0*/  RET.REL.NODEC R2 `(_ZN7cutlass13device_kernelIN5flash19enable_sm80_to_sm89INS1_16FlashAttnFwdSm80INS1_25CollectiveMainloopFwdSm80ILi4ELi1ELb0EN4cute5tupleIJNS5_1CILi128EEENS7_ILi64EEES8_EEELi128ENS_6half_tEfNS_4arch4Sm80ELb1ELb0ELb0ELb1ELb1ELb1ELb1ELb0EEENS1_21CollectiveEpilogueFwdINS6_IJS8_S8_S9_EEENS6_IJNS7_ILi1EEESH_SH_EEESB_SD_Li128ELb1ELb1ELb0ELb0EEENS1_19SingleTileSchedulerILb1ELb0ELb1ELi128EEEEEEEEEvNT_6ParamsE) ;  /* 0xfffd744002007950 */ /* 0x000fea0003c3ffff */
.L_x_4205:
[----:B------:R-:W-:Y:S01]  /*28bc0*/  IMAD.MOV.U32 R136, RZ, RZ, R18 ;  /* 0x000000ffff887224 */ /* 0x000fe200078e0012 */
[----:B------:R-:W-:Y:S01]  /*28bd0*/  MOV R251, RZ ;  /* 0x000000ff00fb7202 */ /* 0x000fe20000000f00 */
[----:B------:R-:W-:Y:S01]  /*28be0*/  IMAD.MOV.U32 R3, RZ, RZ, 0x181f ;  /* 0x0000181fff037424 */ /* 0x000fe200078e00ff */
[----:B------:R-:W-:-:S02]  /*28bf0*/  MOV R2, 0x28c10 ;  /* 0x00028c1000027802 */ /* 0x000fc40000000f00 */
[----:B------:R-:W-:Y:S05]  /*28c00*/  CALL.REL.NOINC `($__internal_15_$__cuda_sm70_shflsync_idx_p) ;  /* 0x00001a0000007944 */ /* 0x000fea0003c00000 */
[----:B------:R-:W-:Y:S01]  /*28c10*/  MOV R11, R252 ;  /* 0x000000fc000b7202 */ /* 0x000fe20000000f00 */
[----:B------:R-:W-:Y:S05]  /*28c20*/  BRA `(.L_x_4303) ;  /* 0xffff671000007947 */ /* 0x000fea000383ffff */
.L_x_4206:
[----:B------:R-:W-:Y:S01]  /*28c30*/  IMAD.MOV.U32 R136, RZ, RZ, R16 ;  /* 0x000000ffff887224 */ /* 0x000fe200078e0010 */
[----:B------:R-:W-:Y:S01]  /*28c40*/  MOV R251, RZ ;  /* 0x000000ff00fb7202 */ /* 0x000fe20000000f00 */
[----:B------:R-:W-:Y:S01]  /*28c50*/  IMAD.MOV.U32 R3, RZ, RZ, 0x181f ;  /* 0x0000181fff037424 */ /* 0x000fe200078e00ff */
[----:B------:R-:W-:-:S02]  /*28c60*/  MOV R2, 0x28c80 ;  /* 0x00028c8000027802 */ /* 0x000fc40000000f00 */
[----:B-12---:R-:W-:Y:S05]  /*28c70*/  CALL.REL.NOINC `($__internal_15_$__cuda_sm70_shflsync_idx_p) ;  /* 0x0000199000007944 */ /* 0x006fea0003c00000 */
[----:B------:R-:W-:Y:S01]  /*28c80*/  IMAD.MOV.U32 R136, RZ, RZ, R22 ;  /* 0x000000ffff887224 */ /* 0x000fe200078e0016 */
[----:B------:R-:W-:Y:S01]  /*28c90*/  MOV R3, 0x181f ;  /* 0x0000181f00037802 */ /* 0x000fe20000000f00 */
[----:B------:R-:W-:Y:S01]  /*28ca0*/  IMAD.MOV.U32 R251, RZ, RZ, RZ ;  /* 0x000000fffffb7224 */ /* 0x000fe200078e00ff */
[----:B------:R-:W-:-:S02]  /*28cb0*/  MOV R10, R252 ;  /* 0x000000fc000a7202 */ /* 0x000fc40000000f00 */
[----:B------:R-:W-:Y:S02]  /*28cc0*/  MOV R2, 0x28ce0 ;  /* 0x00028ce000027802 */ /* 0x000fe40000000f00 */
[----:B------:R-:W-:Y:S05]  /*28cd0*/  CALL.REL.NOINC `($__internal_15_$__cuda_sm70_shflsync_idx_p) ;  /* 0x0000193000007944 */ /* 0x000fea0003c00000 */
[----:B------:R-:W-:Y:S01]  /*28ce0*/  IMAD.MOV.U32 R12, RZ, RZ, R252 ;  /* 0x000000ffff0c7224 */ /* 0x000fe200078e00fc */
[----:B------:R-:W-:Y:S01]  /*28cf0*/  MOV R251, RZ ;  /* 0x000000ff00fb7202 */ /* 0x000fe20000000f00 */
[----:B------:R-:W-:Y:S01]  /*28d00*/  IMAD.MOV.U32 R136, RZ, RZ, R17 ;  /* 0x000000ffff887224 */ /* 0x000fe200078e0011 */
[----:B------:R-:W-:Y:S02]  /*28d10*/  MOV R3, 0x181f ;  /* 0x0000181f00037802 */ /* 0x000fe40000000f00 */
[----:B------:R-:W-:Y:S02]  /*28d20*/  MOV R2, 0x28d40 ;  /* 0x00028d4000027802 */ /* 0x000fe40000000f00 */
[----:B------:R-:W-:Y:S05]  /*28d30*/  CALL.REL.NOINC `($__internal_15_$__cuda_sm70_shflsync_idx_p) ;  /* 0x000018d000007944 */ /* 0x000fea0003c00000 */
[----:B------:R-:W-:Y:S01]  /*28d40*/  MOV R2, R252 ;  /* 0x000000fc00027202 */ /* 0x000fe20000000f00 */
[----:B------:R-:W-:Y:S05]  /*28d50*/  BRA `(.L_x_4304) ;  /* 0xffff662000007947 */ /* 0x000fea000383ffff */
.L_x_4209:
[----:B------:R-:W-:Y:S01]  /*28d60*/  IMAD.MOV.U32 R136, RZ, RZ, R18 ;  /* 0x000000ffff887224 */ /* 0x000fe200078e0012 */
[----:B------:R-:W-:Y:S01]  /*28d70*/  MOV R251, 0x1 ;  /* 0x0000000100fb7802 */ /* 0x000fe20000000f00 */
[----:B------:R-:W-:Y:S01]  /*28d80*/  IMAD.MOV.U32 R3, RZ, RZ, 0x181f ;  /* 0x0000181fff037424 */ /* 0x000fe200078e00ff */
[----:B------:R-:W-:Y:S02]  /*28d90*/  MOV R2, 0x28db0 ;  /* 0x00028db000027802 */ /* 0x000fe40000000f00 */
[----:B---3--:R-:W-:Y:S05]  /*28da0*/  CALL.REL.NOINC `($__internal_15_$__cuda_sm70_shflsync_idx_p) ;  /* 0x0000186000007944 */ /* 0x008fea0003c00000 */
[----:B------:R-:W-:Y:S01]  /*28db0*/  IMAD.MOV.U32 R10, RZ, RZ, R252 ;  /* 0x000000ffff0a7224 */ /* 0x000fe200078e00fc */
[----:B------:R-:W-:Y:S01]  /*28dc0*/  MOV R251, 0x1 ;  /* 0x0000000100fb7802 */ /* 0x000fe20000000f00 */
[----:B------:R-:W-:Y:S01]  /*28dd0*/  IMAD.MOV.U32 R136, RZ, RZ, R16 ;  /* 0x000000ffff887224 */ /* 0x000fe200078e0010 */
[----:B------:R-:W-:-:S02]  /*28de0*/  MOV R3, 0x181f ;  /* 0x0000181f00037802 */ /* 0x000fc40000000f00 */
[----:B------:R-:W-:Y:S02]  /*28df0*/  MOV R2, 0x28e10 ;  /* 0x00028e1000027802 */ /* 0x000fe40000000f00 */
[----:B------:R-:W-:Y:S05]  /*28e00*/  CALL.REL.NOINC `($__internal_15_$__cuda_sm70_shflsync_idx_p) ;  /* 0x0000180000007944 */ /* 0x000fea0003c00000 */
[----:B------:R-:W-:Y:S01]  /*28e10*/  MOV R11, R10 ;  /* 0x0000000a000b7202 */ /* 0x000fe20000000f00 */
[----:B------:R-:W-:Y:S01]  /*28e20*/  IMAD.MOV.U32 R136, RZ, RZ, R22 ;  /* 0x000000ffff887224 */ /* 0x000fe200078e0016 */
[----:B------:R-:W-:Y:S01]  /*28e30*/  MOV R251, 0x1 ;  /* 0x0000000100fb7802 */ /* 0x000fe20000000f00 */
[----:B------:R-:W-:Y:S01]  /*28e40*/  IMAD.MOV.U32 R3, RZ, RZ, 0x181f ;  /* 0x0000181fff037424 */ /* 0x000fe200078e00ff */
[----:B------:R-:W-:Y:S01]  /*28e50*/  MOV R2, 0x28e80 ;  /* 0x00028e8000027802 */ /* 0x000fe20000000f00 */
[----:B------:R-:W-:Y:S02]  /*28e60*/  IMAD.MOV.U32 R10, RZ, RZ, R252 ;  /* 0x000000ffff0a7224 */ /* 0x000fe400078e00fc */
[----:B------:R-:W-:Y:S05]  /*28e70*/  CALL.REL.NOINC `($__internal_15_$__cuda_sm70_shflsync_idx_p) ;  /* 0x0000179000007944 */ /* 0x000fea0003c00000 */
[----:B------:R-:W-:Y:S01]  /*28e80*/  IMAD.MOV.U32 R12, RZ, RZ, R252 ;  /* 0x000000ffff0c7224 */ /* 0x000fe200078e00fc */
[----:B------:R-:W-:Y:S01]  /*28e90*/  MOV R251, 0x1 ;  /* 0x0000000100fb7802 */ /* 0x000fe20000000f00 */
[----:B------:R-:W-:Y:S01]  /*28ea0*/  IMAD.MOV.U32 R136, RZ, RZ, R17 ;  /* 0x000000ffff887224 */ /* 0x000fe200078e0011 */
[----:B------:R-:W-:Y:S02]  /*28eb0*/  MOV R3, 0x181f ;  /* 0x0000181f00037802 */ /* 0x000fe40000000f00 */
[----:B------:R-:W-:-:S02]  /*28ec0*/  MOV R2, 0x28ee0 ;  /* 0x00028ee000027802 */ /* 0x000fc40000000f00 */
[----:B------:R-:W-:Y:S05]  /*28ed0*/  CALL.REL.NOINC `($__internal_15_$__cuda_sm70_shflsync_idx_p) ;  /* 0x0000173000007944 */ /* 0x000fea0003c00000 */
[----:B------:R-:W-:Y:S01]  /*28ee0*/  MOV R2, R252 ;  /* 0x000000fc00027202 */ /* 0x000fe20000000f00 */
[----:B------:R-:W-:Y:S05]  /*28ef0*/  BRA `(.L_x_4305) ;  /* 0xffff67a000007947 */ /* 0x000fea000383ffff */
.L_x_4212:
[----:B------:R-:W-:Y:S01]  /*28f00*/  IMAD.MOV.U32 R136, RZ, RZ, R18 ;  /* 0x000000ffff887224 */ /* 0x000fe200078e0012 */
[----:B------:R-:W-:Y:S01]  /*28f10*/  MOV R251, 0x2 ;  /* 0x0000000200fb7802 */ /* 0x000fe20000000f00 */
[----:B------:R-:W-:Y:S01]  /*28f20*/  IMAD.MOV.U32 R3, RZ, RZ, 0x181f ;  /* 0x0000181fff037424 */ /* 0x000fe200078e00ff */
[----:B------:R-:W-:-:S02]  /*28f30*/  MOV R2, 0x28f50 ;  /* 0x00028f5000027802 */ /* 0x000fc40000000f00 */
[----:B------:R-:W-:Y:S05]  /*28f40*/  CALL.REL.NOINC `($__internal_15_$__cuda_sm70_shflsync_idx_p) ;  /* 0x000016c000007944 */ /* 0x000fea0003c00000 */
[----:B------:R-:W-:Y:S01]  /*28f50*/  MOV R11, R252 ;  /* 0x000000fc000b7202 */ /* 0x000fe20000000f00 */
[----:B------:R-:W-:Y:S05]  /*28f60*/  BRA `(.L_x_4306) ;  /* 0xffff6a0000007947 */ /* 0x000fea000383ffff */
.L_x_4213:
[----:B------:R-:W-:Y:S01]  /*28f70*/  IMAD.MOV.U32 R136, RZ, RZ, R16 ;  /* 0x000000ffff887224 */ /* 0x000fe200078e0010 */
[----:B------:R-:W-:Y:S01]  /*28f80*/  MOV R251, 0x2 ;  /* 0x0000000200fb7802 */ /* 0x000fe20000000f00 */
[----:B------:R-:W-:Y:S01]  /*28f90*/  IMAD.MOV.U32 R3, RZ, RZ, 0x181f ;  /* 0x0000181fff037424 */ /* 0x000fe200078e00ff */
[----:B------:R-:W-:-:S02]  /*28fa0*/  MOV R2, 0x28fc0 ;  /* 0x00028fc000027802 */ /* 0x000fc40000000f00 */
[----:B-12---:R-:W-:Y:S05]  /*28fb0*/  CALL.REL.NOINC `($__internal_15_$__cuda_sm70_shflsync_idx_p) ;  /* 0x0000165000007944 */ /* 0x006fea0003c00000 */
[----:B------:R-:W-:Y:S01]  /*28fc0*/  IMAD.MOV.U32 R136, RZ, RZ, R22 ;  /* 0x000000ffff887224 */ /* 0x000fe200078e0016 */
[----:B------:R-:W-:Y:S01]  /*28fd0*/  MOV R3, 0x181f ;  /* 0x0000181f00037802 */ /* 0x000fe20000000f00 */
[----:B------:R-:W-:Y:S01]  /*28fe0*/  IMAD.MOV.U32 R251, RZ, RZ, 0x2 ;  /* 0x00000002fffb7424 */ /* 0x000fe200078e00ff */
[----:B------:R-:W-:-:S02]  /*28ff0*/  MOV R10, R252 ;  /* 0x000000fc000a7202 */ /* 0x000fc40000000f00 */
[----:B------:R-:W-:Y:S02]  /*29000*/  MOV R2, 0x29020 ;  /* 0x0002902000027802 */ /* 0x000fe40000000f00 */
[----:B------:R-:W-:Y:S05]  /*29010*/  CALL.REL.NOINC `($__internal_15_$__cuda_sm70_shflsync_idx_p) ;  /* 0x000015f000007944 */ /* 0x000fea0003c00000 */
        /* <DEDUP_REMOVED lines=8> */
.L_x_4216:
        /* <DEDUP_REMOVED lines=26> */
.L_x_4219:
[----:B------:R-:W-:Y:S01]  /*29240*/  IMAD.MOV.U32 R136, RZ, RZ, R18 ;  /* 0x000000ffff887224 */ /* 0x000fe200078e0012 */
[----:B------:R-:W-:Y:S01]  /*29250*/  MOV R251, 0x4 ;  /* 0x0000000400fb7802 */ /* 0x000fe20000000f00 */
[----:B------:R-:W-:Y:S01]  /*29260*/  IMAD.MOV.U32 R3, RZ, RZ, 0x181f ;  /* 0x0000181fff037424 */ /* 0x000fe200078e00ff */
[----:B------:R-:W-:-:S02]  /*29270*/  MOV R2, 0x29290 ;  /* 0x0002929000027802 */ /* 0x000fc40000000f00 */
[----:B------:R-:W-:Y:S05]  /*29280*/  CALL.REL.NOINC `($__internal_15_$__cuda_sm70_shflsync_idx_p) ;  /* 0x0000138000007944 */ /* 0x000fea0003c00000 */
[----:B------:R-:W-:Y:S01]  /*29290*/  MOV R11, R252 ;  /* 0x000000fc000b7202 */ /* 0x000fe20000000f00 */
[----:B------:R-:W-:Y:S05]  /*292a0*/  BRA `(.L_x_4309) ;  /* 0xffff6cf000007947 */ /* 0x000fea000383ffff */
.L_x_4220:
        /* <DEDUP_REMOVED lines=19> */
.L_x_4223:
[----:B------:R-:W-:Y:S01]  /*293e0*/  IMAD.MOV.U32 R136, RZ, RZ, R18 ;  /* 0x000000ffff887224 */ /* 0x000fe200078e0012 */
[----:B------:R-:W-:Y:S01]  /*293f0*/  MOV R251, 0x5 ;  /* 0x0000000500fb7802 */ /* 0x000fe20000000f00 */
[----:B------:R-:W-:Y:S01]  /*29400*/  IMAD.MOV.U32 R3, RZ, RZ, 0x181f ;  /* 0x0000181fff037424 */ /* 0x000fe200078e00ff */
[----:B------:R-:W-:Y:S02]  /*29410*/  MOV R2, 0x29430 ;  /* 0x0002943000027802 */ /* 0x000fe40000000f00 */
[----:B---3--:R-:W-:Y:S05]  /*29420*/  CALL.REL.NOINC `($__internal_15_$__cuda_sm70_shflsync_idx_p) ;  /* 0x000011e000007944 */ /* 0x008fea0003c00000 */
[----:B------:R-:W-:Y:S01]  /*29430*/  MOV R11, R252 ;  /* 0x000000fc000b7202 */ /* 0x000fe20000000f00 */
[----:B------:R-:W-:Y:S05]  /*29440*/  BRA `(.L_x_4311) ;  /* 0xffff6e9000007947 */ /* 0x000fea000383ffff */
.L_x_4224:
[----:B------:R-:W-:Y:S01]  /*29450*/  IMAD.MOV.U32 R136, RZ, RZ, R16 ;  /* 0x000000ffff887224 */ /* 0x000fe200078e0010 */
[----:B------:R-:W-:Y:S01]  /*29460*/  MOV R251, 0x5 ;  /* 0x0000000500fb7802 */ /* 0x000fe20000000f00 */
[----:B------:R-:W-:Y:S01]  /*29470*/  IMAD.MOV.U32 R3, RZ, RZ, 0x181f ;  /* 0x0000181fff037424 */ /* 0x000fe200078e00ff */
[----:B------:R-:W-:-:S02]  /*29480*/  MOV R2, 0x294a0 ;  /* 0x000294a000027802 */ /* 0x000fc40000000f00 */
[----:B-123--:R-:W-:Y:S05]  /*29490*/  CALL.REL.NOINC `($__internal_15_$__cuda_sm70_shflsync_idx_p) ;  /* 0x0000117000007944 */ /* 0x00efea0003c00000 */
        /* <DEDUP_REMOVED lines=14> */
.L_x_4227:
[----:B------:R-:W-:Y:S01]  /*29580*/  IMAD.MOV.U32 R136, RZ, RZ, R18 ;  /* 0x000000ffff887224 */ /* 0x000fe200078e0012 */
[----:B------:R-:W-:Y:S01]  /*29590*/  MOV R251, 0x6 ;  /* 0x0000000600fb7802 */ /* 0x000fe20000000f00 */
[----:B------:R-:W-:Y:S01]  /*295a0*/  IMAD.MOV.U32 R3, RZ, RZ, 0x181f ;  /* 0x0000181fff037424 */ /* 0x000fe200078e00ff */
[----:B------:R-:W-:Y:S02]  /*295b0*/  MOV R2, 0x295d0 ;  /* 0x000295d000027802 */ /* 0x000fe40000000f00 */
[----:B----4-:R-:W-:Y:S05]  /*295c0*/  CALL.REL.NOINC `($__internal_15_$__cuda_sm70_shflsync_idx_p) ;  /* 0x0000104000007944 */ /* 0x010fea0003c00000 */
[----:B------:R-:W-:Y:S01]  /*295d0*/  MOV R11, R252 ;  /* 0x000000fc000b7202 */ /* 0x000fe20000000f00 */
[----:B------:R-:W-:Y:S05]  /*295e0*/  BRA `(.L_x_4313) ;  /* 0xffff701000007947 */ /* 0x000fea000383ffff */
.L_x_4228:
[----:B------:R-:W-:Y:S01]  /*295f0*/  IMAD.MOV.U32 R136, RZ, RZ, R16 ;  /* 0x000000ffff887224 */ /* 0x000fe200078e0010 */
[----:B------:R-:W-:Y:S01]  /*29600*/  MOV R251, 0x6 ;  /* 0x0000000600fb7802 */ /* 0x000fe20000000f00 */
[----:B------:R-:W-:Y:S01]  /*29610*/  IMAD.MOV.U32 R3, RZ, RZ, 0x181f ;  /* 0x0000181fff037424 */ /* 0x000fe200078e00ff */
[----:B------:R-:W-:-:S02]  /*29620*/  MOV R2, 0x29640 ;  /* 0x0002964000027802 */ /* 0x000fc40000000f00 */
[----:B-12-4-:R-:W-:Y:S05]  /*29630*/  CALL.REL.NOINC `($__internal_15_$__cuda_sm70_shflsync_idx_p) ;  /* 0x00000fd000007944 */ /* 0x016fea0003c00000 */
        /* <DEDUP_REMOVED lines=14> */
.L_x_4231:
[----:B------:R-:W-:Y:S01]  /*29720*/  IMAD.MOV.U32 R136, RZ, RZ, R18 ;  /* 0x000000ffff887224 */ /* 0x000fe200078e0012 */
[----:B------:R-:W-:Y:S01]  /*29730*/  MOV R251, 0x7 ;  /* 0x0000000700fb7802 */ /* 0x000fe20000000f00 */
[----:B------:R-:W-:Y:S01]  /*29740*/  IMAD.MOV.U32 R3, RZ, RZ, 0x181f ;  /* 0x0000181fff037424 */ /* 0x000fe200078e00ff */
[----:B------:R-:W-:Y:S02]  /*29750*/  MOV R2, 0x29770 ;  /* 0x0002977000027802 */ /* 0x000fe40000000f00 */
[----:B---3--:R-:W-:Y:S05]  /*29760*/  CALL.REL.NOINC `($__internal_15_$__cuda_sm70_shflsync_idx_p) ;  /* 0x00000ea000007944 */ /* 0x008fea0003c00000 */
[----:B------:R-:W-:Y:S01]  /*29770*/  MOV R11, R252 ;  /* 0x000000fc000b7202 */ /* 0x000fe20000000f00 */
[----:B------:R-:W-:Y:S05]  /*29780*/  BRA `(.L_x_4315) ;  /* 0xffff71f000007947 */ /* 0x000fea000383ffff */
.L_x_4232:
        /* <DEDUP_REMOVED lines=19> */
.L_x_4267:
[----:B------:R-:W-:Y:S01]  /*298c0*/  IMAD.MOV.U32 R136, RZ, RZ, R15 ;  /* 0x000000ffff887224 */ /* 0x000fe200078e000f */
[----:B------:R-:W-:Y:S01]  /*298d0*/  MOV R251, RZ ;  /* 0x000000ff00fb7202 */ /* 0x000fe20000000f00 */
[----:B------:R-:W-:Y:S01]  /*298e0*/  IMAD.MOV.U32 R3, RZ, RZ, 0x181f ;  /* 0x0000181fff037424 */ /* 0x000fe200078e00ff */
[----:B------:R-:W-:Y:S02]  /*298f0*/  MOV R2, 0x29910 ;  /* 0x0002991000027802 */ /* 0x000fe40000000f00 */
[----:B------:R-:W-:Y:S05]  /*29900*/  CALL.REL.NOINC `($__internal_15_$__cuda_sm70_shflsync_idx_p) ;  /* 0x00000d0000007944 */ /* 0x000fea0003c00000 */
[----:B------:R-:W-:Y:S01]  /*29910*/  MOV R11, R252 ;  /* 0x000000fc000b7202 */ /* 0x000fe20000000f00 */
[----:B------:R-:W-:Y:S05]  /*29920*/  BRA `(.L_x_4317) ;  /* 0xffffa70000007947 */ /* 0x000fea000383ffff */
.L_x_4268:
        /* <DEDUP_REMOVED lines=19> */
.L_x_4269:
        /* <DEDUP_REMOVED lines=26> */
.L_x_4272:
[----:B------:R-:W-:Y:S01]  /*29c00*/  IMAD.MOV.U32 R136, RZ, RZ, R15 ;  /* 0x000000ffff887224 */ /* 0x000fe200078e000f */
[----:B------:R-:W-:Y:S01]  /*29c10*/  MOV R251, 0x2 ;  /* 0x0000000200fb7802 */ /* 0x000fe20000000f00 */
[----:B------:R-:W-:Y:S01]  /*29c20*/  IMAD.MOV.U32 R3, RZ, RZ, 0x181f ;  /* 0x0000181fff037424 */ /* 0x000fe200078e00ff */
[----:B------:R-:W-:-:S02]  /*29c30*/  MOV R2, 0x29c50 ;  /* 0x00029c5000027802 */ /* 0x000fc40000000f00 */
[----:B---3--:R-:W-:Y:S05]  /*29c40*/  CALL.REL.NOINC `($__internal_15_$__cuda_sm70_shflsync_idx_p) ;  /* 0x000009c000007944 */ /* 0x008fea0003c00000 */
[----:B------:R-:W-:Y:S01]  /*29c50*/  MOV R11, R252 ;  /* 0x000000fc000b7202 */ /* 0x000fe20000000f00 */
[----:B------:R-:W-:Y:S05]  /*29c60*/  BRA `(.L_x_4320) ;  /* 0xffffa8d000007947 */ /* 0x000fea000383ffff */
.L_x_4273:
        /* <DEDUP_REMOVED lines=19> */
.L_x_4274:
[----:B------:R-:W-:Y:S01]  /*29da0*/  IMAD.MOV.U32 R136, RZ, RZ, R15 ;  /* 0x000000ffff887224 */ /* 0x000fe200078e000f */
[----:B------:R-:W-:Y:S01]  /*29db0*/  MOV R251, 0x3 ;  /* 0x0000000300fb7802 */ /* 0x000fe20000000f00 */
[----:B------:R-:W-:Y:S01]  /*29dc0*/  IMAD.MOV.U32 R3, RZ, RZ, 0x181f ;  /* 0x0000181fff037424 */ /* 0x000fe200078e00ff */
[----:B------:R-:W-:Y:S02]  /*29dd0*/  MOV R2, 0x29df0 ;  /* 0x00029df000027802 */ /* 0x000fe40000000f00 */
[----:B----4-:R-:W-:Y:S05]  /*29de0*/  CALL.REL.NOINC `($__internal_15_$__cuda_sm70_shflsync_idx_p) ;  /* 0x0000082000007944 */ /* 0x010fea0003c00000 */
        /* <DEDUP_REMOVED lines=21> */
.L_x_4277:
[----:B------:R-:W-:Y:S01]  /*29f40*/  IMAD.MOV.U32 R136, RZ, RZ, R15 ;  /* 0x000000ffff887224 */ /* 0x000fe200078e000f */
[----:B------:R-:W-:Y:S01]  /*29f50*/  MOV R251, 0x4 ;  /* 0x0000000400fb7802 */ /* 0x000fe20000000f00 */
[----:B------:R-:W-:Y:S01]  /*29f60*/  IMAD.MOV.U32 R3, RZ, RZ, 0x181f ;  /* 0x0000181fff037424 */ /* 0x000fe200078e00ff */
[----:B------:R-:W-:-:S02]  /*29f70*/  MOV R2, 0x29f90 ;  /* 0x00029f9000027802 */ /* 0x000fc40000000f00 */
[----:B----4-:R-:W-:Y:S05]  /*29f80*/  CALL.REL.NOINC `($__internal_15_$__cuda_sm70_shflsync_idx_p) ;  /* 0x0000068000007944 */ /* 0x010fea0003c00000 */
[----:B------:R-:W-:Y:S01]  /*29f90*/  MOV R11, R252 ;  /* 0x000000fc000b7202 */ /* 0x000fe20000000f00 */
[----:B------:R-:W-:Y:S05]  /*29fa0*/  BRA `(.L_x_4323) ;  /* 0xffffaa9000007947 */ /* 0x000fea000383ffff */
.L_x_4278:
        /* <DEDUP_REMOVED lines=19> */
.L_x_4279:
        /* <DEDUP_REMOVED lines=26> */
.L_x_4282:
[----:B------:R-:W-:Y:S01]  /*2a280*/  IMAD.MOV.U32 R136, RZ, RZ, R15 ;  /* 0x000000ffff887224 */ /* 0x000fe200078e000f */
[----:B------:R-:W-:Y:S01]  /*2a290*/  MOV R251, 0x6 ;  /* 0x0000000600fb7802 */ /* 0x000fe20000000f00 */
[----:B------:R-:W-:Y:S01]  /*2a2a0*/  IMAD.MOV.U32 R3, RZ, RZ, 0x181f ;  /* 0x0000181fff037424 */ /* 0x000fe200078e00ff */
[----:B------:R-:W-:-:S02]  /*2a2b0*/  MOV R2, 0x2a2d0 ;  /* 0x0002a2d000027802 */ /* 0x000fc40000000f00 */
[----:B---3--:R-:W-:Y:S05]  /*2a2c0*/  CALL.REL.NOINC `($__internal_15_$__cuda_sm70_shflsync_idx_p) ;  /* 0x0000034000007944 */ /* 0x008fea0003c00000 */
[----:B------:R-:W-:Y:S01]  /*2a2d0*/  MOV R11, R252 ;  /* 0x000000fc000b7202 */ /* 0x000fe20000000f00 */
[----:B------:R-:W-:Y:S05]  /*2a2e0*/  BRA `(.L_x_4326) ;  /* 0xffffac5000007947 */ /* 0x000fea000383ffff */
.L_x_4283:
        /* <DEDUP_REMOVED lines=19> */
.L_x_4286:
[----:B------:R-:W-:Y:S01]  /*2a420*/  IMAD.MOV.U32 R136, RZ, RZ, R15 ;  /* 0x000000ffff887224 */ /* 0x000fe200078e000f */
[----:B------:R-:W-:Y:S01]  /*2a430*/  MOV R251, 0x7 ;  /* 0x0000000700fb7802 */ /* 0x000fe20000000f00 */
[----:B------:R-:W-:Y:S01]  /*2a440*/  IMAD.MOV.U32 R3, RZ, RZ, 0x181f ;  /* 0x0000181fff037424 */ /* 0x000fe200078e00ff */
[----:B------:R-:W-:Y:S02]  /*2a450*/  MOV R2, 0x2a470 ;  /* 0x0002a47000027802 */ /* 0x000fe40000000f00 */
[----:B---34-:R-:W-:Y:S05]  /*2a460*/  CALL.REL.NOINC `($__internal_15_$__cuda_sm70_shflsync_idx_p) ;  /* 0x000001a000007944 */ /* 0x018fea0003c00000 */
[----:B------:R-:W-:Y:S01]  /*2a470*/  IMAD.MOV.U32 R11, RZ, RZ, R252 ;  /* 0x000000ffff0b7224 */ /* 0x000fe200078e00fc */
[----:B------:R-:W-:Y:S01]  /*2a480*/  MOV R251, 0x7 ;  /* 0x0000000700fb7802 */ /* 0x000fe20000000f00 */
[----:B------:R-:W-:Y:S01]  /*2a490*/  IMAD.MOV.U32 R136, RZ, RZ, R16 ;  /* 0x000000ffff887224 */ /* 0x000fe200078e0010 */
[----:B------:R-:W-:-:S02]  /*2a4a0*/  MOV R3, 0x181f ;  /* 0x0000181f00037802 */ /* 0x000fc40000000f00 */
[----:B------:R-:W-:Y:S02]  /*2a4b0*/  MOV R2, 0x2a4d0 ;  /* 0x0002a4d000027802 */ /* 0x000fe40000000f00 */
[----:B------:R-:W-:Y:S05]  /*2a4c0*/  CALL.REL.NOINC `($__internal_15_$__cuda_sm70_shflsync_idx_p) ;  /* 0x0000014000007944 */ /* 0x000fea0003c00000 */
[----:B------:R-:W-:Y:S01]  /*2a4d0*/  IMAD.MOV.U32 R136, RZ, RZ, R14 ;  /* 0x000000ffff887224 */ /* 0x000fe200078e000e */
[----:B------:R-:W-:Y:S01]  /*2a4e0*/  MOV R3, 0x181f ;  /* 0x0000181f00037802 */ /* 0x000fe20000000f00 */
[----:B------:R-:W-:Y:S01]  /*2a4f0*/  IMAD.MOV.U32 R251, RZ, RZ, 0x7 ;  /* 0x00000007fffb7424 */ /* 0x000fe200078e00ff */
[----:B------:R-:W-:Y:S02]  /*2a500*/  MOV R10, R252 ;  /* 0x000000fc000a7202 */ /* 0x000fe40000000f00 */
[----:B------:R-:W-:Y:S02]  /*2a510*/  MOV R2, 0x2a530 ;  /* 0x0002a53000027802 */ /* 0x000fe40000000f00 */
        /* <DEDUP_REMOVED lines=9> */
        .weak           $__internal_14_$__cuda_sm70_shflsync_bfly_p
        .type           $__internal_14_$__cuda_sm70_shflsync_bfly_p,@function
        .size           $__internal_14_$__cuda_sm70_shflsync_bfly_p,($__internal_15_$__cuda_sm70_shflsync_idx_p - $__internal_14_$__cuda_sm70_shflsync_bfly_p)
$__internal_14_$__cuda_sm70_shflsync_bfly_p:
[----:B------:R-:W-:Y:S02]  /*2a5b0*/  MOV R208, 0xffffffff ;  /* 0xffffffff00d07802 */ /* 0x000fe40000000f00 */
[----:B------:R-:W-:-:S02]  /*2a5c0*/  MOV R3, 0x1f ;  /* 0x0000001f00037802 */ /* 0x000fc40000000f00 */
[----:B------:R-:W-:Y:S04]  /*2a5d0*/  WARPSYNC R208 ;  /* 0x000000d000007348 */ /* 0x000fe80003800000 */
[----:B------:R1:W2:Y:S02]  /*2a5e0*/  SHFL.BFLY PT, R0, R132, R0, R3 ;  /* 0x0c00000084007389 */ /* 0x0002a400000e0003 */
[----:B-1----:R-:W-:-:S04]  /*2a5f0*/  MOV R3, 0x0 ;  /* 0x0000000000037802 */ /* 0x002fc80000000f00 */
[----:B--2---:R-:W-:Y:S05]  /*2a600*/  RET.REL.NODEC R2 `(_ZN7cutlass13device_kernelIN5flash19enable_sm80_to_sm89INS1_16FlashAttnFwdSm80INS1_25CollectiveMainloopFwdSm80ILi4ELi1ELb0EN4cute5tupleIJNS5_1CILi128EEENS7_ILi64EEES8_EEELi128ENS_6half_tEfNS_4arch4Sm80ELb1ELb0ELb0ELb1ELb1ELb1ELb1ELb0EEENS1_21CollectiveEpilogueFwdINS6_IJS8_S8_S9_EEENS6_IJNS7_ILi1EEESH_SH_EEESB_SD_Li128ELb1ELb1ELb0ELb0EEENS1_19SingleTileSchedulerILb1ELb0ELb1ELi128EEEEEEEEEvNT_6ParamsE) ;  /* 0xfffd59f002007950 */ /* 0x004fea0003c3ffff */
        .weak           $__internal_15_$__cuda_sm70_shflsync_idx_p
        .type           $__internal_15_$__cuda_sm70_shflsync_idx_p,@function
        .size           $__internal_15_$__cuda_sm70_shflsync_idx_p,(.L_x_4382 - $__internal_15_$__cuda_sm70_shflsync_idx_p)
$__internal_15_$__cuda_sm70_shflsync_idx_p:
[----:B------:R-:W-:-:S04]  /*2a610*/  MOV R252, 0xffffffff ;  /* 0xffffffff00fc7802 */ /* 0x000fc80000000f00 */
[----:B------:R-:W-:Y:S04]  /*2a620*/  WARPSYNC R252 ;  /* 0x000000fc00007348 */ /* 0x000fe80003800000 */
[----:B------:R1:W2:Y:S02]  /*2a630*/  SHFL.IDX PT, R252, R136, R251, R3 ;  /* 0x000000fb88fc7389 */ /* 0x0002a400000e0003 */
[----:B-1----:R-:W-:-:S04]  /*2a640*/  MOV R3, 0x0 ;  /* 0x0000000000037802 */ /* 0x002fc80000000f00 */
[----:B--2---:R-:W-:Y:S05]  /*2a650*/  RET.REL.NODEC R2 `(_ZN7cutlass13device_kernelIN5flash19enable_sm80_to_sm89INS1_16FlashAttnFwdSm80INS1_25CollectiveMainloopFwdSm80ILi4ELi1ELb0EN4cute5tupleIJNS5_1CILi128EEENS7_ILi64EEES8_EEELi128ENS_6half_tEfNS_4arch4Sm80ELb1ELb0ELb0ELb1ELb1ELb1ELb1ELb0EEENS1_21CollectiveEpilogueFwdINS6_IJS8_S8_S9_EEENS6_IJNS7_ILi1EEESH_SH_EEESB_SD_Li128ELb1ELb1ELb0ELb0EEENS1_19SingleTileSchedulerILb1ELb0ELb1ELi128EEEEEEEEEvNT_6ParamsE) ;  /* 0xfffd59a002007950 */ /* 0x004fea0003c3ffff */
.L_x_4329:
        /* <DEDUP_REMOVED lines=10> */
.L_x_4382:


//--------------------- .nv.shared._ZN7cutlass13device_kernelIN5flash19enable_sm80_to_sm89INS1_16FlashAttnFwdSm80INS1_25CollectiveMainloopFwdSm80ILi8ELi1ELb1EN4cute5tupleIJNS5_1CILi128EEES8_S8_EEELi128ENS_6half_tEfNS_4arch4Sm80ELb0ELb0ELb1ELb0ELb1ELb0ELb1ELb0EEENS1_21CollectiveEpilogueFwdIS9_NS6_IJNS7_ILi1EEESF_SF_EEESA_SC_Li256ELb0ELb1ELb0ELb0EEENS1_19SingleTileSchedulerILb0ELb0ELb1ELi128EEEEEEEEEvNT_6ParamsE --------------------------
	.section	.nv.shared._ZN7cutlass13device_kernelIN5flash19enable_sm80_to_sm89INS1_16FlashAttnFwdSm80INS1_25CollectiveMainloopFwdSm80ILi8ELi1ELb1EN4cute5tupleIJNS5_1CILi128EEES8_S8_EEELi128ENS_6half_tEfNS_4arch4Sm80ELb0ELb0ELb1ELb0ELb1ELb0ELb1ELb0EEENS1_21CollectiveEpilogueFwdIS9_NS6_IJNS7_ILi1EEESF_SF_EEESA_SC_Li256ELb0ELb1ELb0ELb0EEENS1_19SingleTileSchedulerILb0ELb0ELb1ELi128EEEEEEEEEvNT_6ParamsE,"aw",@nobits
	.sectionflags	@""
	.align	16


//--------------------- .nv.global                --------------------------
	.section	.nv.global,"aw",@nobits
.nv.global:
	.type		_ZN83_INTERNAL_44eea984_47_flash_fwd_hdim128_fp16_paged_softcapall_sm80_cu_b81ac279_28194cute1_E,@object
	.size		_ZN83_INTERNAL_44eea984_47_flash_fwd_hdim128_fp16_paged_softcapall_sm80_cu_b81ac279_28194cute1_E,(_ZN83_INTERNAL_44eea984_47_flash_fwd_hdim128_fp16_paged_softcapall_sm80_cu_b81ac279_28194cuda3std3__45__cpo6cbeginE - _ZN83_INTERNAL_44eea984_47_flash_fwd_hdim128_fp16_paged_softcapall_sm80_cu_b81ac279_28194cute1_E)
_ZN83_INTERNAL_44eea984_47_flash_fwd_hdim128_fp16_paged_softcapall_sm80_cu_b81ac279_28194cute1_E:
	.zero		1
	.type		_ZN83_INTERNAL_44eea984_47_flash_fwd_hdim128_fp16_paged_softcapall_sm80_cu_b81ac279_28194cuda3std3__45__cpo6cbeginE,@object
	.size		_ZN83_INTERNAL_44eea984_47_flash_fwd_hdim128_fp16_paged_softcapall_sm80_cu_b81ac279_28194cuda3std3__45__cpo6cbeginE,(_ZN83_INTERNAL_44eea984_47_flash_fwd_hdim128_fp16_paged_softcapall_sm80_cu_b81ac279_28194cuda3std3__48in_placeE - _ZN83_INTERNAL_44eea984_47_flash_fwd_hdim128_fp16_paged_softcapall_sm80_cu_b81ac279_28194cuda3std3__45__cpo6cbeginE)
_ZN83_INTERNAL_44eea984_47_flash_fwd_hdim128_fp16_paged_softcapall_sm80_cu_b81ac279_28194cuda3std3__45__cpo6cbeginE:
	.zero		1
	.type		_ZN83_INTERNAL_44eea984_47_flash_fwd_hdim128_fp16_paged_softcapall_sm80_cu_b81ac279_28194cuda3std3__48in_placeE,@object
	.size		_ZN83_INTERNAL_44eea984_47_flash_fwd_hdim128_fp16_paged_softcapall_sm80_cu_b81ac279_28194cuda3std3__48in_placeE,(_ZN83_INTERNAL_44eea984_47_flash_fwd_hdim128_fp16_paged_softcapall_sm80_cu_b81ac279_28194cuda3std6ranges3__45__cpo9iter_moveE - _ZN83_INTERNAL_44eea984_47_flash_fwd_hdim128_fp16_paged_softcapall_sm80_cu_b81ac279_28194cuda3std3__48in_placeE)
_ZN83_INTERNAL_44eea984_47_flash_fwd_hdim128_fp16_paged_softcapall_sm80_cu_b81ac279_28194cuda3std3__48in_placeE:
	.zero		1
	.type		_ZN83_INTERNAL_44eea984_47_flash_fwd_hdim128_fp16_paged_softcapall_sm80_cu_b81ac279_28194cuda3std6ranges3__45__cpo9iter_moveE,@object
	.size		_ZN83_INTERNAL_44eea984_47_flash_fwd_hdim128_fp16_paged_softcapall_sm80_cu_b81ac279_28194cuda3std6ranges3__45__cpo9iter_moveE,(_ZN83_INTERNAL_44eea984_47_flash_fwd_hdim128_fp16_paged_softcapall_sm80_cu_b81ac279_28194cuda3std3__45__cpo5beginE - _ZN83_INTERNAL_44eea984_47_flash_fwd_hdim128_fp16_paged_softcapall_sm80_cu_b81ac279_28194cuda3std6ranges3__45__cpo9iter_moveE)
_ZN83_INTERNAL_44eea984_47_flash_fwd_hdim128_fp16_paged_softcapall_sm80_cu_b81ac279_28194cuda3std6ranges3__45__cpo9iter_moveE:
	.zero		1
	.type		_ZN83_INTERNAL_44eea984_47_flash_fwd_hdim128_fp16_paged_softcapall_sm80_cu_b81ac279_28194cuda3std3__45__cpo5beginE,@object
	.size		_ZN83_INTERNAL_44eea984_47_flash_fwd_hdim128_fp16_paged_softcapall_sm80_cu_b81ac279_28194cuda3std3__45__cpo5beginE,(_ZN83_INTERNAL_44eea984_47_flash_fwd_hdim128_fp16_paged_softcapall_sm80_cu_b81ac279_28194cuda3std3__485_GLOBAL__N__44eea984_47_flash_fwd_hdim128_fp16_paged_softcapall_sm80_cu_b81ac279_28196ignoreE - _ZN83_INTERNAL_44eea984_47_flash_fwd_hdim128_fp16_paged_softcapall_sm80_cu_b81ac279_28194cuda3std3__45__cpo5beginE)
_ZN83_INTERNAL_44eea984_47_flash_fwd_hdim128_fp16_paged_softcapall_sm80_cu_b81ac279_28194cuda3std3__45__cpo5beginE:
	.zero		1
	.type		_ZN83_INTERNAL_44eea984_47_flash_fwd_hdim128_fp16_paged_softcapall_sm80_cu_b81ac279_28194cuda3std3__485_GLOBAL__N__44eea984_47_flash_fwd_hdim128_fp16_paged_softcapall_sm80_cu_b81ac279_28196ignoreE,@object
	.size		_ZN83_INTERNAL_44eea984_47_flash_fwd_hdim128_fp16_paged_softcapall_sm80_cu_b81ac279_28194cuda3std3__485_GLOBAL__N__44eea984_47_flash_fwd_hdim128_fp16_paged_softcapall_sm80_cu_b81ac279_28196ignoreE,(_ZN83_INTERNAL_44eea984_47_flash_fwd_hdim128_fp16_paged_softcapall_sm80_cu_b81ac279_28194cute7productE - _ZN83_INTERNAL_44eea984_47_flash_fwd_hdim128_fp16_paged_softcapall_sm80_cu_b81ac279_28194cuda3std3__485_GLOBAL__N__44eea984_47_flash_fwd_hdim128_fp16_paged_softcapall_sm80_cu_b81ac279_28196ignoreE)
_ZN83_INTERNAL_44eea984_47_flash_fwd_hdim128_fp16_paged_softcapall_sm80_cu_b81ac279_28194cuda3std3__485_GLOBAL__N__44eea984_47_flash_fwd_hdim128_fp16_paged_softcapall_sm80_cu_b81ac279_28196ignoreE:
	.zero		1
	.type		_ZN83_INTERNAL_44eea984_47_flash_fwd_hdim128_fp16_paged_softcapall_sm80_cu_b81ac279_28194cute7productE,@object
	.size		_ZN83_INTERNAL_44eea984_47_flash_fwd_hdim128_fp16_paged_softcapall_sm80_cu_b81ac279_28194cute7productE,(_ZN83_INTERNAL_44eea984_47_flash_fwd_hdim128_fp16_paged_softcapall_sm80_cu_b81ac279_28194cuda3std3__45__cpo3endE - _ZN83_INTERNAL_44eea984_47_flash_fwd_hdim128_fp16_paged_softcapall_sm80_cu_b81ac279_28194cute7productE)
_ZN83_INTERNAL_44eea984_47_flash_fwd_hdim128_fp16_paged_softcapall_sm80_cu_b81ac279_28194cute7productE:
	.zero		1
	.type		_ZN83_INTERNAL_44eea984_47_flash_fwd_hdim128_fp16_paged_softcapall_sm80_cu_b81ac279_28194cuda3std3__45__cpo3endE,@object
	.size		_ZN83_INTERNAL_44eea984_47_flash_fwd_hdim128_fp16_paged_softcapall_sm80_cu_b81ac279_28194cuda3std3__45__cpo3endE,(_ZN83_INTERNAL_44eea984_47_flash_fwd_hdim128_fp16_paged_softcapall_sm80_cu_b81ac279_28194cuda3std3__419piecewise_constructE - _ZN83_INTERNAL_44eea984_47_flash_fwd_hdim128_fp16_paged_softcapall_sm80_cu_b81ac279_28194cuda3std3__45__cpo3endE)
_ZN83_INTERNAL_44eea984_47_flash_fwd_hdim128_fp16_paged_softcapall_sm80_cu_b81ac279_28194cuda3std3__45__cpo3endE:
	.zero		1
	.type		_ZN83_INTERNAL_44eea984_47_flash_fwd_hdim128_fp16_paged_softcapall_sm80_cu_b81ac279_28194cuda3std3__419piecewise_constructE,@object
	.size		_ZN83_INTERNAL_44eea984_47_flash_fwd_hdim128_fp16_paged_softcapall_sm80_cu_b81ac279_28194cuda3std3__419piecewise_constructE,(_ZN83_INTERNAL_44eea984_47_flash_fwd_hdim128_fp16_paged_softcapall_sm80_cu_b81ac279_28194cuda3std3__45__cpo4cendE - _ZN83_INTERNAL_44eea984_47_flash_fwd_hdim128_fp16_paged_softcapall_sm80_cu_b81ac279_28194cuda3std3__419piecewise_constructE)
_ZN83_INTERNAL_44eea984_47_flash_fwd_hdim128_fp16_paged_softcapall_sm80_cu_b81ac279_28194cuda3std3__419piecewise_constructE:
	.zero		1
	.type		_ZN83_INTERNAL_44eea984_47_flash_fwd_hdim128_fp16_paged_softcapall_sm80_cu_b81ac279_28194cuda3std3__45__cpo4cendE,@object
	.size		_ZN83_INTERNAL_44eea984_47_flash_fwd_hdim128_fp16_paged_softcapall_sm80_cu_b81ac279_28194cuda3std3__45__cpo4cendE,(_ZN83_INTERNAL_44eea984_47_flash_fwd_hdim128_fp16_paged_softcapall_sm80_cu_b81ac279_28194cuda3std6ranges3__45__cpo4swapE - _ZN83_INTERNAL_44eea984_47_flash_fwd_hdim128_fp16_paged_softcapall_sm80_cu_b81ac279_28194cuda3std3__45__cpo4cendE)
_ZN83_INTERNAL_44eea984_47_flash_fwd_hdim128_fp16_paged_softcapall_sm80_cu_b81ac279_28194cuda3std3__45__cpo4cendE:
	.zero		1
	.type		_ZN83_INTERNAL_44eea984_47_flash_fwd_hdim128_fp16_paged_softcapall_sm80_cu_b81ac279_28194cuda3std6ranges3__45__cpo4swapE,@object
	.size		_ZN83_INTERNAL_44eea984_47_flash_fwd_hdim128_fp16_paged_softcapall_sm80_cu_b81ac279_28194cuda3std6ranges3__45__cpo4swapE,(.L_7 - _ZN83_INTERNAL_44eea984_47_flash_fwd_hdim128_fp16_paged_softcapall_sm80_cu_b81ac279_28194cuda3std6ranges3__45__cpo4swapE)
_ZN83_INTERNAL_44eea984_47_flash_fwd_hdim128_fp16_paged_softcapall_sm80_cu_b81ac279_28194cuda3std6ranges3__45__cpo4swapE:
	.zero		1
.L_7:


//--------------------- .nv.shared._ZN7cutlass13device_kernelIN5flash19enable_sm80_to_sm89INS1_16FlashAttnFwdSm80INS1_25CollectiveMainloopFwdSm80ILi8ELi1ELb1EN4cute5tupleIJNS5_1CILi128EEES8_S8_EEELi128ENS_6half_tEfNS_4arch4Sm80ELb0ELb0ELb1ELb1ELb1ELb0ELb1ELb0EEENS1_21CollectiveEpilogueFwdIS9_NS6_IJNS7_ILi1EEESF_SF_EEESA_SC_Li256ELb1ELb1ELb0ELb0EEENS1_19SingleTileSchedulerILb1ELb0ELb1ELi128EEEEEEEEEvNT_6ParamsE --------------------------
	.section	.nv.shared._ZN7cutlass13device_kernelIN5flash19enable_sm80_to_sm89INS1_16FlashAttnFwdSm80INS1_25CollectiveMainloopFwdSm80ILi8ELi1ELb1EN4cute5tupleIJNS5_1CILi128EEES8_S8_EEELi128ENS_6half_tEfNS_4arch4Sm80ELb0ELb0ELb1ELb1ELb1ELb0ELb1ELb0EEENS1_21CollectiveEpilogueFwdIS9_NS6_IJNS7_ILi1EEESF_SF_EEESA_SC_Li256ELb1ELb1ELb0ELb0EEENS1_19SingleTileSchedulerILb1ELb0ELb1ELi128EEEEEEEEEvNT_6ParamsE,"aw",@nobits
	.sectionflags	@""
	.align	16


//--------------------- .nv.shared._ZN7cutlass13device_kernelIN5flash19enable_sm80_to_sm89INS1_16FlashAttnFwdSm80INS1_25CollectiveMainloopFwdSm80ILi8ELi1ELb1EN4cute5tupleIJNS5_1CILi128EEES8_S8_EEELi128ENS_6half_tEfNS_4arch4Sm80ELb0ELb0ELb1ELb1ELb1ELb1ELb1ELb0EEENS1_21CollectiveEpilogueFwdIS9_NS6_IJNS7_ILi1EEESF_SF_EEESA_SC_Li256ELb1ELb1ELb0ELb0EEENS1_19SingleTileSchedulerILb1ELb0ELb1ELi128EEEEEEEEEvNT_6ParamsE --------------------------
	.section	.nv.shared._ZN7cutlass13device_kernelIN5flash19enable_sm80_to_sm89INS1_16FlashAttnFwdSm80INS1_25CollectiveMainloopFwdSm80ILi8ELi1ELb1EN4cute5tupleIJNS5_1CILi128EEES8_S8_EEELi128ENS_6half_tEfNS_4arch4Sm80ELb0ELb0ELb1ELb1ELb1ELb1ELb1ELb0EEENS1_21CollectiveEpilogueFwdIS9_NS6_IJNS7_ILi1EEESF_SF_EEESA_SC_Li256ELb1ELb1ELb0ELb0EEENS1_19SingleTileSchedulerILb1ELb0ELb1ELi128EEEEEEEEEvNT_6ParamsE,"aw",@nobits
	.sectionflags	@""
	.align	16


//--------------------- .nv.shared._ZN7cutlass13device_kernelIN5flash19enable_sm80_to_sm89INS1_16FlashAttnFwdSm80INS1_25CollectiveMainloopFwdSm80ILi8ELi1ELb1EN4cute5tupleIJNS5_1CILi128EEENS7_ILi96EEES8_EEELi128ENS_6half_tEfNS_4arch4Sm80ELb0ELb1ELb1ELb0ELb1ELb0ELb1ELb0EEENS1_21CollectiveEpilogueFwdINS6_IJS8_S8_S9_EEENS6_IJNS7_ILi1EEESH_SH_EEESB_SD_Li256ELb0ELb1ELb0ELb0EEENS1_19SingleTileSchedulerILb0ELb0ELb1ELi128EEEEEEEEEvNT_6ParamsE --------------------------
	.section	.nv.shared._ZN7cutlass13device_kernelIN5flash19enable_sm80_to_sm89INS1_16FlashAttnFwdSm80INS1_25CollectiveMainloopFwdSm80ILi8ELi1ELb1EN4cute5tupleIJNS5_1CILi128EEENS7_ILi96EEES8_EEELi128ENS_6half_tEfNS_4arch4Sm80ELb0ELb1ELb1ELb0ELb1ELb0ELb1ELb0EEENS1_21CollectiveEpilogueFwdINS6_IJS8_S8_S9_EEENS6_IJNS7_ILi1EEESH_SH_EEESB_SD_Li256ELb0ELb1ELb0ELb0EEENS1_19SingleTileSchedulerILb0ELb0ELb1ELi128EEEEEEEEEvNT_6ParamsE,"aw",@nobits
	.sectionflags	@""
	.align	16


//--------------------- .nv.shared._ZN7cutlass13device_kernelIN5flash19enable_sm80_to_sm89INS1_16FlashAttnFwdSm80INS1_25CollectiveMainloopFwdSm80ILi8ELi1ELb1EN4cute5tupleIJNS5_1CILi128EEENS7_ILi96EEES8_EEELi128ENS_6half_tEfNS_4arch4Sm80ELb0ELb1ELb1ELb1ELb1ELb0ELb1ELb0EEENS1_21CollectiveEpilogueFwdINS6_IJS8_S8_S9_EEENS6_IJNS7_ILi1EEESH_SH_EEESB_SD_Li256ELb1ELb1ELb0ELb0EEENS1_19SingleTileSchedulerILb1ELb0ELb1ELi128EEEEEEEEEvNT_6ParamsE --------------------------
	.section	.nv.shared._ZN7cutlass13device_kernelIN5flash19enable_sm80_to_sm89INS1_16FlashAttnFwdSm80INS1_25CollectiveMainloopFwdSm80ILi8ELi1ELb1EN4cute5tupleIJNS5_1CILi128EEENS7_ILi96EEES8_EEELi128ENS_6half_tEfNS_4arch4Sm80ELb0ELb1ELb1ELb1ELb1ELb0ELb1ELb0EEENS1_21CollectiveEpilogueFwdINS6_IJS8_S8_S9_EEENS6_IJNS7_ILi1EEESH_SH_EEESB_SD_Li256ELb1ELb1ELb0ELb0EEENS1_19SingleTileSchedulerILb1ELb0ELb1ELi128EEEEEEEEEvNT_6ParamsE,"aw",@nobits
	.sectionflags	@""
	.align	16


//--------------------- .nv.shared._ZN7cutlass13device_kernelIN5flash19enable_sm80_to_sm89INS1_16FlashAttnFwdSm80INS1_25CollectiveMainloopFwdSm80ILi8ELi1ELb1EN4cute5tupleIJNS5_1CILi128EEENS7_ILi96EEES8_EEELi128ENS_6half_tEfNS_4arch4Sm80ELb0ELb1ELb1ELb1ELb1ELb1ELb1ELb0EEENS1_21CollectiveEpilogueFwdINS6_IJS8_S8_S9_EEENS6_IJNS7_ILi1EEESH_SH_EEESB_SD_Li256ELb1ELb1ELb0ELb0EEENS1_19SingleTileSchedulerILb1ELb0ELb1ELi128EEEEEEEEEvNT_6ParamsE --------------------------
	.section	.nv.shared._ZN7cutlass13device_kernelIN5flash19enable_sm80_to_sm89INS1_16FlashAttnFwdSm80INS1_25CollectiveMainloopFwdSm80ILi8ELi1ELb1EN4cute5tupleIJNS5_1CILi128EEENS7_ILi96EEES8_EEELi128ENS_6half_tEfNS_4arch4Sm80ELb0ELb1ELb1ELb1ELb1ELb1ELb1ELb0EEENS1_21CollectiveEpilogueFwdINS6_IJS8_S8_S9_EEENS6_IJNS7_ILi1EEESH_SH_EEESB_SD_Li256ELb1ELb1ELb0ELb0EEENS1_19SingleTileSchedulerILb1ELb0ELb1ELi128EEEEEEEEEvNT_6ParamsE,"aw",@nobits
	.sectionflags	@""
	.align	16


//--------------------- .nv.shared._ZN7cutlass13device_kernelIN5flash19enable_sm80_to_sm89INS1_16FlashAttnFwdSm80INS1_25CollectiveMainloopFwdSm80ILi8ELi1ELb1EN4cute5tupleIJNS5_1CILi128EEES8_S8_EEELi128ENS_6half_tEfNS_4arch4Sm80ELb1ELb0ELb1ELb0ELb1ELb0ELb1ELb0EEENS1_21CollectiveEpilogueFwdIS9_NS6_IJNS7_ILi1EEESF_SF_EEESA_SC_Li256ELb0ELb1ELb0ELb0EEENS1_30DynamicPersistentTileSchedulerILi256ELi256ELb0ELb1ELb0EEEEEEEEEvNT_6ParamsE --------------------------
	.section	.nv.shared._ZN7cutlass13device_kernelIN5flash19enable_sm80_to_sm89INS1_16FlashAttnFwdSm80INS1_25CollectiveMainloopFwdSm80ILi8ELi1ELb1EN4cute5tupleIJNS5_1CILi128EEES8_S8_EEELi128ENS_6half_tEfNS_4arch4Sm80ELb1ELb0ELb1ELb0ELb1ELb0ELb1ELb0EEENS1_21CollectiveEpilogueFwdIS9_NS6_IJNS7_ILi1EEESF_SF_EEESA_SC_Li256ELb0ELb1ELb0ELb0EEENS1_30DynamicPersistentTileSchedulerILi256ELi256ELb0ELb1ELb0EEEEEEEEEvNT_6ParamsE,"aw",@nobits
	.sectionflags	@""
	.align	16


//--------------------- .nv.shared._ZN7cutlass13device_kernelIN5flash19enable_sm80_to_sm89INS1_16FlashAttnFwdSm80INS1_25CollectiveMainloopFwdSm80ILi8ELi1ELb1EN4cute5tupleIJNS5_1CILi128EEES8_S8_EEELi128ENS_6half_tEfNS_4arch4Sm80ELb1ELb0ELb1ELb1ELb1ELb0ELb1ELb0EEENS1_21CollectiveEpilogueFwdIS9_NS6_IJNS7_ILi1EEESF_SF_EEESA_SC_Li256ELb1ELb1ELb0ELb0EEENS1_19SingleTileSchedulerILb1ELb0ELb1ELi128EEEEEEEEEvNT_6ParamsE --------------------------
	.section	.nv.shared._ZN7cutlass13device_kernelIN5flash19enable_sm80_to_sm89INS1_16FlashAttnFwdSm80INS1_25CollectiveMainloopFwdSm80ILi8ELi1ELb1EN4cute5tupleIJNS5_1CILi128EEES8_S8_EEELi128ENS_6half_tEfNS_4arch4Sm80ELb1ELb0ELb1ELb1ELb1ELb0ELb1ELb0EEENS1_21CollectiveEpilogueFwdIS9_NS6_IJNS7_ILi1EEESF_SF_EEESA_SC_Li256ELb1ELb1ELb0ELb0EEENS1_19SingleTileSchedulerILb1ELb0ELb1ELi128EEEEEEEEEvNT_6ParamsE,"aw",@nobits
	.sectionflags	@""
	.align	16


//--------------------- .nv.shared._ZN7cutlass13device_kernelIN5flash19enable_sm80_to_sm89INS1_16FlashAttnFwdSm80INS1_25CollectiveMainloopFwdSm80ILi8ELi1ELb1EN4cute5tupleIJNS5_1CILi128EEES8_S8_EEELi128ENS_6half_tEfNS_4arch4Sm80ELb1ELb0ELb1ELb1ELb1ELb1ELb1ELb0EEENS1_21CollectiveEpilogueFwdIS9_NS6_IJNS7_ILi1EEESF_SF_EEESA_SC_Li256ELb1ELb1ELb0ELb0EEENS1_19SingleTileSchedulerILb1ELb0ELb1ELi128EEEEEEEEEvNT_6ParamsE --------------------------
	.section	.nv.shared._ZN7cutlass13device_kernelIN5flash19enable_sm80_to_sm89INS1_16FlashAttnFwdSm80INS1_25CollectiveMainloopFwdSm80ILi8ELi1ELb1EN4cute5tupleIJNS5_1CILi128EEES8_S8_EEELi128ENS_6half_tEfNS_4arch4Sm80ELb1ELb0ELb1ELb1ELb1ELb1ELb1ELb0EEENS1_21CollectiveEpilogueFwdIS9_NS6_IJNS7_ILi1EEESF_SF_EEESA_SC_Li256ELb1ELb1ELb0ELb0EEENS1_19SingleTileSchedulerILb1ELb0ELb1ELi128EEEEEEEEEvNT_6ParamsE,"aw",@nobits
	.sectionflags	@""
	.align	16


//--------------------- .nv.shared._ZN7cutlass13device_kernelIN5flash19enable_sm80_to_sm89INS1_16FlashAttnFwdSm80INS1_25CollectiveMainloopFwdSm80ILi4ELi1ELb0EN4cute5tupleIJNS5_1CILi128EEENS7_ILi64EEES8_EEELi128ENS_6half_tEfNS_4arch4Sm80ELb0ELb0ELb1ELb0ELb1ELb0ELb1ELb0EEENS1_21CollectiveEpilogueFwdINS6_IJS8_S8_S9_EEENS6_IJNS7_ILi1EEESH_SH_EEESB_SD_Li128ELb0ELb1ELb0ELb0EEENS1_19SingleTileSchedulerILb0ELb0ELb1ELi128EEEEEEEEEvNT_6ParamsE --------------------------
	.section	.nv.shared._ZN7cutlass13device_kernelIN5flash19enable_sm80_to_sm89INS1_16FlashAttnFwdSm80INS1_25CollectiveMainloopFwdSm80ILi4ELi1ELb0EN4cute5tupleIJNS5_1CILi128EEENS7_ILi64EEES8_EEELi128ENS_6half_tEfNS_4arch4Sm80ELb0ELb0ELb1ELb0ELb1ELb0ELb1ELb0EEENS1_21CollectiveEpilogueFwdINS6_IJS8_S8_S9_EEENS6_IJNS7_ILi1EEESH_SH_EEESB_SD_Li128ELb0ELb1ELb0ELb0EEENS1_19SingleTileSchedulerILb0ELb0ELb1ELi128EEEEEEEEEvNT_6ParamsE,"aw",@nobits
	.sectionflags	@""
	.align	16


//--------------------- .nv.shared._ZN7cutlass13device_kernelIN5flash19enable_sm80_to_sm89INS1_16FlashAttnFwdSm80INS1_25CollectiveMainloopFwdSm80ILi4ELi1ELb0EN4cute5tupleIJNS5_1CILi128EEENS7_ILi64EEES8_EEELi128ENS_6half_tEfNS_4arch4Sm80ELb0ELb0ELb1ELb1ELb1ELb0ELb1ELb0EEENS1_21CollectiveEpilogueFwdINS6_IJS8_S8_S9_EEENS6_IJNS7_ILi1EEESH_SH_EEESB_SD_Li128ELb1ELb1ELb0ELb0EEENS1_19SingleTileSchedulerILb1ELb0ELb1ELi128EEEEEEEEEvNT_6ParamsE --------------------------
	.section	.nv.shared._ZN7cutlass13device_kernelIN5flash19enable_sm80_to_sm89INS1_16FlashAttnFwdSm80INS1_25CollectiveMainloopFwdSm80ILi4ELi1ELb0EN4cute5tupleIJNS5_1CILi128EEENS7_ILi64EEES8_EEELi128ENS_6half_tEfNS_4arch4Sm80ELb0ELb0ELb1ELb1ELb1ELb0ELb1ELb0EEENS1_21CollectiveEpilogueFwdINS6_IJS8_S8_S9_EEENS6_IJNS7_ILi1EEESH_SH_EEESB_SD_Li128ELb1ELb1ELb0ELb0EEENS1_19SingleTileSchedulerILb1ELb0ELb1ELi128EEEEEEEEEvNT_6ParamsE,"aw",@nobits
	.sectionflags	@""
	.align	16


//--------------------- .nv.shared._ZN7cutlass13device_kernelIN5flash19enable_sm80_to_sm89INS1_16FlashAttnFwdSm80INS1_25CollectiveMainloopFwdSm80ILi4ELi1ELb0EN4cute5tupleIJNS5_1CILi128EEENS7_ILi64EEES8_EEELi128ENS_6half_tEfNS_4arch4Sm80ELb0ELb0ELb1ELb1ELb1ELb1ELb1ELb0EEENS1_21CollectiveEpilogueFwdINS6_IJS8_S8_S9_EEENS6_IJNS7_ILi1EEESH_SH_EEESB_SD_Li128ELb1ELb1ELb0ELb0EEENS1_19SingleTileSchedulerILb1ELb0ELb1ELi128EEEEEEEEEvNT_6ParamsE --------------------------
	.section	.nv.shared._ZN7cutlass13device_kernelIN5flash19enable_sm80_to_sm89INS1_16FlashAttnFwdSm80INS1_25CollectiveMainloopFwdSm80ILi4ELi1ELb0EN4cute5tupleIJNS5_1CILi128EEENS7_ILi64EEES8_EEELi128ENS_6half_tEfNS_4arch4Sm80ELb0ELb0ELb1ELb1ELb1ELb1ELb1ELb0EEENS1_21CollectiveEpilogueFwdINS6_IJS8_S8_S9_EEENS6_IJNS7_ILi1EEESH_SH_EEESB_SD_Li128ELb1ELb1ELb0ELb0EEENS1_19SingleTileSchedulerILb1ELb0ELb1ELi128EEEEEEEEEvNT_6ParamsE,"aw",@nobits
	.sectionflags	@""
	.align	16


//--------------------- .nv.shared._ZN7cutlass13device_kernelIN5flash19enable_sm80_to_sm89INS1_16FlashAttnFwdSm80INS1_25CollectiveMainloopFwdSm80ILi4ELi1ELb0EN4cute5tupleIJNS5_1CILi128EEENS7_ILi48EEES8_EEELi128ENS_6half_tEfNS_4arch4Sm80ELb0ELb1ELb1ELb0ELb1ELb0ELb1ELb0EEENS1_21CollectiveEpilogueFwdINS6_IJS8_S8_S9_EEENS6_IJNS7_ILi1EEESH_SH_EEESB_SD_Li128ELb0ELb1ELb0ELb0EEENS1_19SingleTileSchedulerILb0ELb0ELb1ELi128EEEEEEEEEvNT_6ParamsE --------------------------
	.section	.nv.shared._ZN7cutlass13device_kernelIN5flash19enable_sm80_to_sm89INS1_16FlashAttnFwdSm80INS1_25CollectiveMainloopFwdSm80ILi4ELi1ELb0EN4cute5tupleIJNS5_1CILi128EEENS7_ILi48EEES8_EEELi128ENS_6half_tEfNS_4arch4Sm80ELb0ELb1ELb1ELb0ELb1ELb0ELb1ELb0EEENS1_21CollectiveEpilogueFwdINS6_IJS8_S8_S9_EEENS6_IJNS7_ILi1EEESH_SH_EEESB_SD_Li128ELb0ELb1ELb0ELb0EEENS1_19SingleTileSchedulerILb0ELb0ELb1ELi128EEEEEEEEEvNT_6ParamsE,"aw",@nobits
	.sectionflags	@""
	.align	16


//--------------------- .nv.shared._ZN7cutlass13device_kernelIN5flash19enable_sm80_to_sm89INS1_16FlashAttnFwdSm80INS1_25CollectiveMainloopFwdSm80ILi4ELi1ELb0EN4cute5tupleIJNS5_1CILi128EEENS7_ILi48EEES8_EEELi128ENS_6half_tEfNS_4arch4Sm80ELb0ELb1ELb1ELb1ELb1ELb0ELb1ELb0EEENS1_21CollectiveEpilogueFwdINS6_IJS8_S8_S9_EEENS6_IJNS7_ILi1EEESH_SH_EEESB_SD_Li128ELb1ELb1ELb0ELb0EEENS1_19SingleTileSchedulerILb1ELb0ELb1ELi128EEEEEEEEEvNT_6ParamsE --------------------------
	.section	.nv.shared._ZN7cutlass13device_kernelIN5flash19enable_sm80_to_sm89INS1_16FlashAttnFwdSm80INS1_25CollectiveMainloopFwdSm80ILi4ELi1ELb0EN4cute5tupleIJNS5_1CILi128EEENS7_ILi48EEES8_EEELi128ENS_6half_tEfNS_4arch4Sm80ELb0ELb1ELb1ELb1ELb1ELb0ELb1ELb0EEENS1_21CollectiveEpilogueFwdINS6_IJS8_S8_S9_EEENS6_IJNS7_ILi1EEESH_SH_EEESB_SD_Li128ELb1ELb1ELb0ELb0EEENS1_19SingleTileSchedulerILb1ELb0ELb1ELi128EEEEEEEEEvNT_6ParamsE,"aw",@nobits
	.sectionflags	@""
	.align	16


//--------------------- .nv.shared._ZN7cutlass13device_kernelIN5flash19enable_sm80_to_sm89INS1_16FlashAttnFwdSm80INS1_25CollectiveMainloopFwdSm80ILi4ELi1ELb0EN4cute5tupleIJNS5_1CILi128EEENS7_ILi48EEES8_EEELi128ENS_6half_tEfNS_4arch4Sm80ELb0ELb1ELb1ELb1ELb1ELb1ELb1ELb0EEENS1_21CollectiveEpilogueFwdINS6_IJS8_S8_S9_EEENS6_IJNS7_ILi1EEESH_SH_EEESB_SD_Li128ELb1ELb1ELb0ELb0EEENS1_19SingleTileSchedulerILb1ELb0ELb1ELi128EEEEEEEEEvNT_6ParamsE --------------------------
	.section	.nv.shared._ZN7cutlass13device_kernelIN5flash19enable_sm80_to_sm89INS1_16FlashAttnFwdSm80INS1_25CollectiveMainloopFwdSm80ILi4ELi1ELb0EN4cute5tupleIJNS5_1CILi128EEENS7_ILi48EEES8_EEELi128ENS_6half_tEfNS_4arch4Sm80ELb0ELb1ELb1ELb1ELb1ELb1ELb1ELb0EEENS1_21CollectiveEpilogueFwdINS6_IJS8_S8_S9_EEENS6_IJNS7_ILi1EEESH_SH_EEESB_SD_Li128ELb1ELb1ELb0ELb0EEENS1_19SingleTileSchedulerILb1ELb0ELb1ELi128EEEEEEEEEvNT_6ParamsE,"aw",@nobits
	.sectionflags	@""
	.align	16


//--------------------- .nv.shared._ZN7cutlass13device_kernelIN5flash19enable_sm80_to_sm89INS1_16FlashAttnFwdSm80INS1_25CollectiveMainloopFwdSm80ILi4ELi1ELb0EN4cute5tupleIJNS5_1CILi128EEENS7_ILi64EEES8_EEELi128ENS_6half_tEfNS_4arch4Sm80ELb1ELb0ELb1ELb0ELb1ELb0ELb1ELb0EEENS1_21CollectiveEpilogueFwdINS6_IJS8_S8_S9_EEENS6_IJNS7_ILi1EEESH_SH_EEESB_SD_Li128ELb0ELb1ELb0ELb0EEENS1_30DynamicPersistentTileSchedulerILi128ELi128ELb0ELb1ELb0EEEEEEEEEvNT_6ParamsE --------------------------
	.section	.nv.shared._ZN7cutlass13device_kernelIN5flash19enable_sm80_to_sm89INS1_16FlashAttnFwdSm80INS1_25CollectiveMainloopFwdSm80ILi4ELi1ELb0EN4cute5tupleIJNS5_1CILi128EEENS7_ILi64EEES8_EEELi128ENS_6half_tEfNS_4arch4Sm80ELb1ELb0ELb1ELb0ELb1ELb0ELb1ELb0EEENS1_21CollectiveEpilogueFwdINS6_IJS8_S8_S9_EEENS6_IJNS7_ILi1EEESH_SH_EEESB_SD_Li128ELb0ELb1ELb0ELb0EEENS1_30DynamicPersistentTileSchedulerILi128ELi128ELb0ELb1ELb0EEEEEEEEEvNT_6ParamsE,"aw",@nobits
	.sectionflags	@""
	.align	16


//--------------------- .nv.shared._ZN7cutlass13device_kernelIN5flash19enable_sm80_to_sm89INS1_16FlashAttnFwdSm80INS1_25CollectiveMainloopFwdSm80ILi4ELi1ELb0EN4cute5tupleIJNS5_1CILi128EEENS7_ILi64EEES8_EEELi128ENS_6half_tEfNS_4arch4Sm80ELb1ELb0ELb1ELb1ELb1ELb0ELb1ELb0EEENS1_21CollectiveEpilogueFwdINS6_IJS8_S8_S9_EEENS6_IJNS7_ILi1EEESH_SH_EEESB_SD_Li128ELb1ELb1ELb0ELb0EEENS1_19SingleTileSchedulerILb1ELb0ELb1ELi128EEEEEEEEEvNT_6ParamsE --------------------------
	.section	.nv.shared._ZN7cutlass13device_kernelIN5flash19enable_sm80_to_sm89INS1_16FlashAttnFwdSm80INS1_25CollectiveMainloopFwdSm80ILi4ELi1ELb0EN4cute5tupleIJNS5_1CILi128EEENS7_ILi64EEES8_EEELi128ENS_6half_tEfNS_4arch4Sm80ELb1ELb0ELb1ELb1ELb1ELb0ELb1ELb0EEENS1_21CollectiveEpilogueFwdINS6_IJS8_S8_S9_EEENS6_IJNS7_ILi1EEESH_SH_EEESB_SD_Li128ELb1ELb1ELb0ELb0EEENS1_19SingleTileSchedulerILb1ELb0ELb1ELi128EEEEEEEEEvNT_6ParamsE,"aw",@nobits
	.sectionflags	@""
	.align	16


//--------------------- .nv.shared._ZN7cutlass13device_kernelIN5flash19enable_sm80_to_sm89INS1_16FlashAttnFwdSm80INS1_25CollectiveMainloopFwdSm80ILi4ELi1ELb0EN4cute5tupleIJNS5_1CILi128EEENS7_ILi64EEES8_EEELi128ENS_6half_tEfNS_4arch4Sm80ELb1ELb0ELb1ELb1ELb1ELb1ELb1ELb0EEENS1_21CollectiveEpilogueFwdINS6_IJS8_S8_S9_EEENS6_IJNS7_ILi1EEESH_SH_EEESB_SD_Li128ELb1ELb1ELb0ELb0EEENS1_19SingleTileSchedulerILb1ELb0ELb1ELi128EEEEEEEEEvNT_6ParamsE --------------------------
	.section	.nv.shared._ZN7cutlass13device_kernelIN5flash19enable_sm80_to_sm89INS1_16FlashAttnFwdSm80INS1_25CollectiveMainloopFwdSm80ILi4ELi1ELb0EN4cute5tupleIJNS5_1CILi128EEENS7_ILi64EEES8_EEELi128ENS_6half_tEfNS_4arch4Sm80ELb1ELb0ELb1ELb1ELb1ELb1ELb1ELb0EEENS1_21CollectiveEpilogueFwdINS6_IJS8_S8_S9_EEENS6_IJNS7_ILi1EEESH_SH_EEESB_SD_Li128ELb1ELb1ELb0ELb0EEENS1_19SingleTileSchedulerILb1ELb0ELb1ELi128EEEEEEEEEvNT_6ParamsE,"aw",@nobits
	.sectionflags	@""
	.align	16


//--------------------- .nv.shared._ZN7cutlass13device_kernelIN5flash19enable_sm80_to_sm89INS1_16FlashAttnFwdSm80INS1_25CollectiveMainloopFwdSm80ILi8ELi1ELb1EN4cute5tupleIJNS5_1CILi128EEES8_S8_EEELi128ENS_6half_tEfNS_4arch4Sm80ELb0ELb0ELb0ELb0ELb1ELb0ELb1ELb0EEENS1_21CollectiveEpilogueFwdIS9_NS6_IJNS7_ILi1EEESF_SF_EEESA_SC_Li256ELb0ELb1ELb0ELb0EEENS1_19SingleTileSchedulerILb0ELb0ELb1ELi128EEEEEEEEEvNT_6ParamsE --------------------------
	.section	.nv.shared._ZN7cutlass13device_kernelIN5flash19enable_sm80_to_sm89INS1_16FlashAttnFwdSm80INS1_25CollectiveMainloopFwdSm80ILi8ELi1ELb1EN4cute5tupleIJNS5_1CILi128EEES8_S8_EEELi128ENS_6half_tEfNS_4arch4Sm80ELb0ELb0ELb0ELb0ELb1ELb0ELb1ELb0EEENS1_21CollectiveEpilogueFwdIS9_NS6_IJNS7_ILi1EEESF_SF_EEESA_SC_Li256ELb0ELb1ELb0ELb0EEENS1_19SingleTileSchedulerILb0ELb0ELb1ELi128EEEEEEEEEvNT_6ParamsE,"aw",@nobits
	.sectionflags	@""
	.align	16


//--------------------- .nv.shared._ZN7cutlass13device_kernelIN5flash19enable_sm80_to_sm89INS1_16FlashAttnFwdSm80INS1_25CollectiveMainloopFwdSm80ILi8ELi1ELb1EN4cute5tupleIJNS5_1CILi128EEES8_S8_EEELi128ENS_6half_tEfNS_4arch4Sm80ELb0ELb0ELb0ELb1ELb1ELb0ELb1ELb0EEENS1_21CollectiveEpilogueFwdIS9_NS6_IJNS7_ILi1EEESF_SF_EEESA_SC_Li256ELb1ELb1ELb0ELb0EEENS1_19SingleTileSchedulerILb1ELb0ELb1ELi128EEEEEEEEEvNT_6ParamsE --------------------------
	.section	.nv.shared._ZN7cutlass13device_kernelIN5flash19enable_sm80_to_sm89INS1_16FlashAttnFwdSm80INS1_25CollectiveMainloopFwdSm80ILi8ELi1ELb1EN4cute5tupleIJNS5_1CILi128EEES8_S8_EEELi128ENS_6half_tEfNS_4arch4Sm80ELb0ELb0ELb0ELb1ELb1ELb0ELb1ELb0EEENS1_21CollectiveEpilogueFwdIS9_NS6_IJNS7_ILi1EEESF_SF_EEESA_SC_Li256ELb1ELb1ELb0ELb0EEENS1_19SingleTileSchedulerILb1ELb0ELb1ELi128EEEEEEEEEvNT_6ParamsE,"aw",@nobits
	.sectionflags	@""
	.align	16


//--------------------- .nv.shared._ZN7cutlass13device_kernelIN5flash19enable_sm80_to_sm89INS1_16FlashAttnFwdSm80INS1_25CollectiveMainloopFwdSm80ILi8ELi1ELb1EN4cute5tupleIJNS5_1CILi128EEES8_S8_EEELi128ENS_6half_tEfNS_4arch4Sm80ELb0ELb0ELb0ELb1ELb1ELb1ELb1ELb0EEENS1_21CollectiveEpilogueFwdIS9_NS6_IJNS7_ILi1EEESF_SF_EEESA_SC_Li256ELb1ELb1ELb0ELb0EEENS1_19SingleTileSchedulerILb1ELb0ELb1ELi128EEEEEEEEEvNT_6ParamsE --------------------------
	.section	.nv.shared._ZN7cutlass13device_kernelIN5flash19enable_sm80_to_sm89INS1_16FlashAttnFwdSm80INS1_25CollectiveMainloopFwdSm80ILi8ELi1ELb1EN4cute5tupleIJNS5_1CILi128EEES8_S8_EEELi128ENS_6half_tEfNS_4arch4Sm80ELb0ELb0ELb0ELb1ELb1ELb1ELb1ELb0EEENS1_21CollectiveEpilogueFwdIS9_NS6_IJNS7_ILi1EEESF_SF_EEESA_SC_Li256ELb1ELb1ELb0ELb0EEENS1_19SingleTileSchedulerILb1ELb0ELb1ELi128EEEEEEEEEvNT_6ParamsE,"aw",@nobits
	.sectionflags	@""
	.align	16


//--------------------- .nv.shared._ZN7cutlass13device_kernelIN5flash19enable_sm80_to_sm89INS1_16FlashAttnFwdSm80INS1_25CollectiveMainloopFwdSm80ILi8ELi1ELb1EN4cute5tupleIJNS5_1CILi128EEENS7_ILi96EEES8_EEELi128ENS_6half_tEfNS_4arch4Sm80ELb0ELb1ELb0ELb0ELb1ELb0ELb1ELb0EEENS1_21CollectiveEpilogueFwdINS6_IJS8_S8_S9_EEENS6_IJNS7_ILi1EEESH_SH_EEESB_SD_Li256ELb0ELb1ELb0ELb0EEENS1_19SingleTileSchedulerILb0ELb0ELb1ELi128EEEEEEEEEvNT_6ParamsE --------------------------
	.section	.nv.shared._ZN7cutlass13device_kernelIN5flash19enable_sm80_to_sm89INS1_16FlashAttnFwdSm80INS1_25CollectiveMainloopFwdSm80ILi8ELi1ELb1EN4cute5tupleIJNS5_1CILi128EEENS7_ILi96EEES8_EEELi128ENS_6half_tEfNS_4arch4Sm80ELb0ELb1ELb0ELb0ELb1ELb0ELb1ELb0EEENS1_21CollectiveEpilogueFwdINS6_IJS8_S8_S9_EEENS6_IJNS7_ILi1EEESH_SH_EEESB_SD_Li256ELb0ELb1ELb0ELb0EEENS1_19SingleTileSchedulerILb0ELb0ELb1ELi128EEEEEEEEEvNT_6ParamsE,"aw",@nobits
	.sectionflags	@""
	.align	16


//--------------------- .nv.shared._ZN7cutlass13device_kernelIN5flash19enable_sm80_to_sm89INS1_16FlashAttnFwdSm80INS1_25CollectiveMainloopFwdSm80ILi8ELi1ELb1EN4cute5tupleIJNS5_1CILi128EEENS7_ILi96EEES8_EEELi128ENS_6half_tEfNS_4arch4Sm80ELb0ELb1ELb0ELb1ELb1ELb0ELb1ELb0EEENS1_21CollectiveEpilogueFwdINS6_IJS8_S8_S9_EEENS6_IJNS7_ILi1EEESH_SH_EEESB_SD_Li256ELb1ELb1ELb0ELb0EEENS1_19SingleTileSchedulerILb1ELb0ELb1ELi128EEEEEEEEEvNT_6ParamsE --------------------------
	.section	.nv.shared._ZN7cutlass13device_kernelIN5flash19enable_sm80_to_sm89INS1_16FlashAttnFwdSm80INS1_25CollectiveMainloopFwdSm80ILi8ELi1ELb1EN4cute5tupleIJNS5_1CILi128EEENS7_ILi96EEES8_EEELi128ENS_6half_tEfNS_4arch4Sm80ELb0ELb1ELb0ELb1ELb1ELb0ELb1ELb0EEENS1_21CollectiveEpilogueFwdINS6_IJS8_S8_S9_EEENS6_IJNS7_ILi1EEESH_SH_EEESB_SD_Li256ELb1ELb1ELb0ELb0EEENS1_19SingleTileSchedulerILb1ELb0ELb1ELi128EEEEEEEEEvNT_6ParamsE,"aw",@nobits
	.sectionflags	@""
	.align	16


//--------------------- .nv.shared._ZN7cutlass13device_kernelIN5flash19enable_sm80_to_sm89INS1_16FlashAttnFwdSm80INS1_25CollectiveMainloopFwdSm80ILi8ELi1ELb1EN4cute5tupleIJNS5_1CILi128EEENS7_ILi96EEES8_EEELi128ENS_6half_tEfNS_4arch4Sm80ELb0ELb1ELb0ELb1ELb1ELb1ELb1ELb0EEENS1_21CollectiveEpilogueFwdINS6_IJS8_S8_S9_EEENS6_IJNS7_ILi1EEESH_SH_EEESB_SD_Li256ELb1ELb1ELb0ELb0EEENS1_19SingleTileSchedulerILb1ELb0ELb1ELi128EEEEEEEEEvNT_6ParamsE --------------------------
	.section	.nv.shared._ZN7cutlass13device_kernelIN5flash19enable_sm80_to_sm89INS1_16FlashAttnFwdSm80INS1_25CollectiveMainloopFwdSm80ILi8ELi1ELb1EN4cute5tupleIJNS5_1CILi128EEENS7_ILi96EEES8_EEELi128ENS_6half_tEfNS_4arch4Sm80ELb0ELb1ELb0ELb1ELb1ELb1ELb1ELb0EEENS1_21CollectiveEpilogueFwdINS6_IJS8_S8_S9_EEENS6_IJNS7_ILi1EEESH_SH_EEESB_SD_Li256ELb1ELb1ELb0ELb0EEENS1_19SingleTileSchedulerILb1ELb0ELb1ELi128EEEEEEEEEvNT_6ParamsE,"aw",@nobits
	.sectionflags	@""
	.align	16


//--------------------- .nv.shared._ZN7cutlass13device_kernelIN5flash19enable_sm80_to_sm89INS1_16FlashAttnFwdSm80INS1_25CollectiveMainloopFwdSm80ILi8ELi1ELb1EN4cute5tupleIJNS5_1CILi128EEES8_S8_EEELi128ENS_6half_tEfNS_4arch4Sm80ELb1ELb0ELb0ELb0ELb1ELb0ELb1ELb0EEENS1_21CollectiveEpilogueFwdIS9_NS6_IJNS7_ILi1EEESF_SF_EEESA_SC_Li256ELb0ELb1ELb0ELb0EEENS1_30DynamicPersistentTileSchedulerILi256ELi256ELb0ELb1ELb0EEEEEEEEEvNT_6ParamsE --------------------------
	.section	.nv.shared._ZN7cutlass13device_kernelIN5flash19enable_sm80_to_sm89INS1_16FlashAttnFwdSm80INS1_25CollectiveMainloopFwdSm80ILi8ELi1ELb1EN4cute5tupleIJNS5_1CILi128EEES8_S8_EEELi128ENS_6half_tEfNS_4arch4Sm80ELb1ELb0ELb0ELb0ELb1ELb0ELb1ELb0EEENS1_21CollectiveEpilogueFwdIS9_NS6_IJNS7_ILi1EEESF_SF_EEESA_SC_Li256ELb0ELb1ELb0ELb0EEENS1_30DynamicPersistentTileSchedulerILi256ELi256ELb0ELb1ELb0EEEEEEEEEvNT_6ParamsE,"aw",@nobits
	.sectionflags	@""
	.align	16


//--------------------- .nv.shared._ZN7cutlass13device_kernelIN5flash19enable_sm80_to_sm89INS1_16FlashAttnFwdSm80INS1_25CollectiveMainloopFwdSm80ILi8ELi1ELb1EN4cute5tupleIJNS5_1CILi128EEES8_S8_EEELi128ENS_6half_tEfNS_4arch4Sm80ELb1ELb0ELb0ELb1ELb1ELb0ELb1ELb0EEENS1_21CollectiveEpilogueFwdIS9_NS6_IJNS7_ILi1EEESF_SF_EEESA_SC_Li256ELb1ELb1ELb0ELb0EEENS1_19SingleTileSchedulerILb1ELb0ELb1ELi128EEEEEEEEEvNT_6ParamsE --------------------------
	.section	.nv.shared._ZN7cutlass13device_kernelIN5flash19enable_sm80_to_sm89INS1_16FlashAttnFwdSm80INS1_25CollectiveMainloopFwdSm80ILi8ELi1ELb1EN4cute5tupleIJNS5_1CILi128EEES8_S8_EEELi128ENS_6half_tEfNS_4arch4Sm80ELb1ELb0ELb0ELb1ELb1ELb0ELb1ELb0EEENS1_21CollectiveEpilogueFwdIS9_NS6_IJNS7_ILi1EEESF_SF_EEESA_SC_Li256ELb1ELb1ELb0ELb0EEENS1_19SingleTileSchedulerILb1ELb0ELb1ELi128EEEEEEEEEvNT_6ParamsE,"aw",@nobits
	.sectionflags	@""
	.align	16


//--------------------- .nv.shared._ZN7cutlass13device_kernelIN5flash19enable_sm80_to_sm89INS1_16FlashAttnFwdSm80INS1_25CollectiveMainloopFwdSm80ILi8ELi1ELb1EN4cute5tupleIJNS5_1CILi128EEES8_S8_EEELi128ENS_6half_tEfNS_4arch4Sm80ELb1ELb0ELb0ELb1ELb1ELb1ELb1ELb0EEENS1_21CollectiveEpilogueFwdIS9_NS6_IJNS7_ILi1EEESF_SF_EEESA_SC_Li256ELb1ELb1ELb0ELb0EEENS1_19SingleTileSchedulerILb1ELb0ELb1ELi128EEEEEEEEEvNT_6ParamsE --------------------------
	.section	.nv.shared._ZN7cutlass13device_kernelIN5flash19enable_sm80_to_sm89INS1_16FlashAttnFwdSm80INS1_25CollectiveMainloopFwdSm80ILi8ELi1ELb1EN4cute5tupleIJNS5_1CILi128EEES8_S8_EEELi128ENS_6half_tEfNS_4arch4Sm80ELb1ELb0ELb0ELb1ELb1ELb1ELb1ELb0EEENS1_21CollectiveEpilogueFwdIS9_NS6_IJNS7_ILi1EEESF_SF_EEESA_SC_Li256ELb1ELb1ELb0ELb0EEENS1_19SingleTileSchedulerILb1ELb0ELb1ELi128EEEEEEEEEvNT_6ParamsE,"aw",@nobits
	.sectionflags	@""
	.align	16


//--------------------- .nv.shared._ZN7cutlass13device_kernelIN5flash19enable_sm80_to_sm89INS1_16FlashAttnFwdSm80INS1_25CollectiveMainloopFwdSm80ILi4ELi1ELb0EN4cute5tupleIJNS5_1CILi128EEENS7_ILi64EEES8_EEELi128ENS_6half_tEfNS_4arch4Sm80ELb0ELb0ELb0ELb0ELb1ELb0ELb1ELb0EEENS1_21CollectiveEpilogueFwdINS6_IJS8_S8_S9_EEENS6_IJNS7_ILi1EEESH_SH_EEESB_SD_Li128ELb0ELb1ELb0ELb0EEENS1_19SingleTileSchedulerILb0ELb0ELb1ELi128EEEEEEEEEvNT_6ParamsE --------------------------
	.section	.nv.shared._ZN7cutlass13device_kernelIN5flash19enable_sm80_to_sm89INS1_16FlashAttnFwdSm80INS1_25CollectiveMainloopFwdSm80ILi4ELi1ELb0EN4cute5tupleIJNS5_1CILi128EEENS7_ILi64EEES8_EEELi128ENS_6half_tEfNS_4arch4Sm80ELb0ELb0ELb0ELb0ELb1ELb0ELb1ELb0EEENS1_21CollectiveEpilogueFwdINS6_IJS8_S8_S9_EEENS6_IJNS7_ILi1EEESH_SH_EEESB_SD_Li128ELb0ELb1ELb0ELb0EEENS1_19SingleTileSchedulerILb0ELb0ELb1ELi128EEEEEEEEEvNT_6ParamsE,"aw",@nobits
	.sectionflags	@""
	.align	16


//--------------------- .nv.shared._ZN7cutlass13device_kernelIN5flash19enable_sm80_to_sm89INS1_16FlashAttnFwdSm80INS1_25CollectiveMainloopFwdSm80ILi4ELi1ELb0EN4cute5tupleIJNS5_1CILi128EEENS7_ILi64EEES8_EEELi128ENS_6half_tEfNS_4arch4Sm80ELb0ELb0ELb0ELb1ELb1ELb0ELb1ELb0EEENS1_21CollectiveEpilogueFwdINS6_IJS8_S8_S9_EEENS6_IJNS7_ILi1EEESH_SH_EEESB_SD_Li128ELb1ELb1ELb0ELb0EEENS1_19SingleTileSchedulerILb1ELb0ELb1ELi128EEEEEEEEEvNT_6ParamsE --------------------------
	.section	.nv.shared._ZN7cutlass13device_kernelIN5flash19enable_sm80_to_sm89INS1_16FlashAttnFwdSm80INS1_25CollectiveMainloopFwdSm80ILi4ELi1ELb0EN4cute5tupleIJNS5_1CILi128EEENS7_ILi64EEES8_EEELi128ENS_6half_tEfNS_4arch4Sm80ELb0ELb0ELb0ELb1ELb1ELb0ELb1ELb0EEENS1_21CollectiveEpilogueFwdINS6_IJS8_S8_S9_EEENS6_IJNS7_ILi1EEESH_SH_EEESB_SD_Li128ELb1ELb1ELb0ELb0EEENS1_19SingleTileSchedulerILb1ELb0ELb1ELi128EEEEEEEEEvNT_6ParamsE,"aw",@nobits
	.sectionflags	@""
	.align	16


//--------------------- .nv.shared._ZN7cutlass13device_kernelIN5flash19enable_sm80_to_sm89INS1_16FlashAttnFwdSm80INS1_25CollectiveMainloopFwdSm80ILi4ELi1ELb0EN4cute5tupleIJNS5_1CILi128EEENS7_ILi64EEES8_EEELi128ENS_6half_tEfNS_4arch4Sm80ELb0ELb0ELb0ELb1ELb1ELb1ELb1ELb0EEENS1_21CollectiveEpilogueFwdINS6_IJS8_S8_S9_EEENS6_IJNS7_ILi1EEESH_SH_EEESB_SD_Li128ELb1ELb1ELb0ELb0EEENS1_19SingleTileSchedulerILb1ELb0ELb1ELi128EEEEEEEEEvNT_6ParamsE --------------------------
	.section	.nv.shared._ZN7cutlass13device_kernelIN5flash19enable_sm80_to_sm89INS1_16FlashAttnFwdSm80INS1_25CollectiveMainloopFwdSm80ILi4ELi1ELb0EN4cute5tupleIJNS5_1CILi128EEENS7_ILi64EEES8_EEELi128ENS_6half_tEfNS_4arch4Sm80ELb0ELb0ELb0ELb1ELb1ELb1ELb1ELb0EEENS1_21CollectiveEpilogueFwdINS6_IJS8_S8_S9_EEENS6_IJNS7_ILi1EEESH_SH_EEESB_SD_Li128ELb1ELb1ELb0ELb0EEENS1_19SingleTileSchedulerILb1ELb0ELb1ELi128EEEEEEEEEvNT_6ParamsE,"aw",@nobits
	.sectionflags	@""
	.align	16


//--------------------- .nv.shared._ZN7cutlass13device_kernelIN5flash19enable_sm80_to_sm89INS1_16FlashAttnFwdSm80INS1_25CollectiveMainloopFwdSm80ILi4ELi1ELb0EN4cute5tupleIJNS5_1CILi128EEENS7_ILi48EEES8_EEELi128ENS_6half_tEfNS_4arch4Sm80ELb0ELb1ELb0ELb0ELb1ELb0ELb1ELb0EEENS1_21CollectiveEpilogueFwdINS6_IJS8_S8_S9_EEENS6_IJNS7_ILi1EEESH_SH_EEESB_SD_Li128ELb0ELb1ELb0ELb0EEENS1_19SingleTileSchedulerILb0ELb0ELb1ELi128EEEEEEEEEvNT_6ParamsE --------------------------
	.section	.nv.shared._ZN7cutlass13device_kernelIN5flash19enable_sm80_to_sm89INS1_16FlashAttnFwdSm80INS1_25CollectiveMainloopFwdSm80ILi4ELi1ELb0EN4cute5tupleIJNS5_1CILi128EEENS7_ILi48EEES8_EEELi128ENS_6half_tEfNS_4arch4Sm80ELb0ELb1ELb0ELb0ELb1ELb0ELb1ELb0EEENS1_21CollectiveEpilogueFwdINS6_IJS8_S8_S9_EEENS6_IJNS7_ILi1EEESH_SH_EEESB_SD_Li128ELb0ELb1ELb0ELb0EEENS1_19SingleTileSchedulerILb0ELb0ELb1ELi128EEEEEEEEEvNT_6ParamsE,"aw",@nobits
	.sectionflags	@""
	.align	16


//--------------------- .nv.shared._ZN7cutlass13device_kernelIN5flash19enable_sm80_to_sm89INS1_16FlashAttnFwdSm80INS1_25CollectiveMainloopFwdSm80ILi4ELi1ELb0EN4cute5tupleIJNS5_1CILi128EEENS7_ILi48EEES8_EEELi128ENS_6half_tEfNS_4arch4Sm80ELb0ELb1ELb0ELb1ELb1ELb0ELb1ELb0EEENS1_21CollectiveEpilogueFwdINS6_IJS8_S8_S9_EEENS6_IJNS7_ILi1EEESH_SH_EEESB_SD_Li128ELb1ELb1ELb0ELb0EEENS1_19SingleTileSchedulerILb1ELb0ELb1ELi128EEEEEEEEEvNT_6ParamsE --------------------------
	.section	.nv.shared._ZN7cutlass13device_kernelIN5flash19enable_sm80_to_sm89INS1_16FlashAttnFwdSm80INS1_25CollectiveMainloopFwdSm80ILi4ELi1ELb0EN4cute5tupleIJNS5_1CILi128EEENS7_ILi48EEES8_EEELi128ENS_6half_tEfNS_4arch4Sm80ELb0ELb1ELb0ELb1ELb1ELb0ELb1ELb0EEENS1_21CollectiveEpilogueFwdINS6_IJS8_S8_S9_EEENS6_IJNS7_ILi1EEESH_SH_EEESB_SD_Li128ELb1ELb1ELb0ELb0EEENS1_19SingleTileSchedulerILb1ELb0ELb1ELi128EEEEEEEEEvNT_6ParamsE,"aw",@nobits
	.sectionflags	@""
	.align	16


//--------------------- .nv.shared._ZN7cutlass13device_kernelIN5flash19enable_sm80_to_sm89INS1_16FlashAttnFwdSm80INS1_25CollectiveMainloopFwdSm80ILi4ELi1ELb0EN4cute5tupleIJNS5_1CILi128EEENS7_ILi48EEES8_EEELi128ENS_6half_tEfNS_4arch4Sm80ELb0ELb1ELb0ELb1ELb1ELb1ELb1ELb0EEENS1_21CollectiveEpilogueFwdINS6_IJS8_S8_S9_EEENS6_IJNS7_ILi1EEESH_SH_EEESB_SD_Li128ELb1ELb1ELb0ELb0EEENS1_19SingleTileSchedulerILb1ELb0ELb1ELi128EEEEEEEEEvNT_6ParamsE --------------------------
	.section	.nv.shared._ZN7cutlass13device_kernelIN5flash19enable_sm80_to_sm89INS1_16FlashAttnFwdSm80INS1_25CollectiveMainloopFwdSm80ILi4ELi1ELb0EN4cute5tupleIJNS5_1CILi128EEENS7_ILi48EEES8_EEELi128ENS_6half_tEfNS_4arch4Sm80ELb0ELb1ELb0ELb1ELb1ELb1ELb1ELb0EEENS1_21CollectiveEpilogueFwdINS6_IJS8_S8_S9_EEENS6_IJNS7_ILi1EEESH_SH_EEESB_SD_Li128ELb1ELb1ELb0ELb0EEENS1_19SingleTileSchedulerILb1ELb0ELb1ELi128EEEEEEEEEvNT_6ParamsE,"aw",@nobits
	.sectionflags	@""
	.align	16


//--------------------- .nv.shared._ZN7cutlass13device_kernelIN5flash19enable_sm80_to_sm89INS1_16FlashAttnFwdSm80INS1_25CollectiveMainloopFwdSm80ILi4ELi1ELb0EN4cute5tupleIJNS5_1CILi128EEENS7_ILi64EEES8_EEELi128ENS_6half_tEfNS_4arch4Sm80ELb1ELb0ELb0ELb0ELb1ELb0ELb1ELb0EEENS1_21CollectiveEpilogueFwdINS6_IJS8_S8_S9_EEENS6_IJNS7_ILi1EEESH_SH_EEESB_SD_Li128ELb0ELb1ELb0ELb0EEENS1_30DynamicPersistentTileSchedulerILi128ELi128ELb0ELb1ELb0EEEEEEEEEvNT_6ParamsE --------------------------
	.section	.nv.shared._ZN7cutlass13device_kernelIN5flash19enable_sm80_to_sm89INS1_16FlashAttnFwdSm80INS1_25CollectiveMainloopFwdSm80ILi4ELi1ELb0EN4cute5tupleIJNS5_1CILi128EEENS7_ILi64EEES8_EEELi128ENS_6half_tEfNS_4arch4Sm80ELb1ELb0ELb0ELb0ELb1ELb0ELb1ELb0EEENS1_21CollectiveEpilogueFwdINS6_IJS8_S8_S9_EEENS6_IJNS7_ILi1EEESH_SH_EEESB_SD_Li128ELb0ELb1ELb0ELb0EEENS1_30DynamicPersistentTileSchedulerILi128ELi128ELb0ELb1ELb0EEEEEEEEEvNT_6ParamsE,"aw",@nobits
	.sectionflags	@""
	.align	16


//--------------------- .nv.shared._ZN7cutlass13device_kernelIN5flash19enable_sm80_to_sm89INS1_16FlashAttnFwdSm80INS1_25CollectiveMainloopFwdSm80ILi4ELi1ELb0EN4cute5tupleIJNS5_1CILi128EEENS7_ILi64EEES8_EEELi128ENS_6half_tEfNS_4arch4Sm80ELb1ELb0ELb0ELb1ELb1ELb0ELb1ELb0EEENS1_21CollectiveEpilogueFwdINS6_IJS8_S8_S9_EEENS6_IJNS7_ILi1EEESH_SH_EEESB_SD_Li128ELb1ELb1ELb0ELb0EEENS1_19SingleTileSchedulerILb1ELb0ELb1ELi128EEEEEEEEEvNT_6ParamsE --------------------------
	.section	.nv.shared._ZN7cutlass13device_kernelIN5flash19enable_sm80_to_sm89INS1_16FlashAttnFwdSm80INS1_25CollectiveMainloopFwdSm80ILi4ELi1ELb0EN4cute5tupleIJNS5_1CILi128EEENS7_ILi64EEES8_EEELi128ENS_6half_tEfNS_4arch4Sm80ELb1ELb0ELb0ELb1ELb1ELb0ELb1ELb0EEENS1_21CollectiveEpilogueFwdINS6_IJS8_S8_S9_EEENS6_IJNS7_ILi1EEESH_SH_EEESB_SD_Li128ELb1ELb1ELb0ELb0EEENS1_19SingleTileSchedulerILb1ELb0ELb1ELi128EEEEEEEEEvNT_6ParamsE,"aw",@nobits
	.sectionflags	@""
	.align	16


//--------------------- .nv.shared._ZN7cutlass13device_kernelIN5flash19enable_sm80_to_sm89INS1_16FlashAttnFwdSm80INS1_25CollectiveMainloopFwdSm80ILi4ELi1ELb0EN4cute5tupleIJNS5_1CILi128EEENS7_ILi64EEES8_EEELi128ENS_6half_tEfNS_4arch4Sm80ELb1ELb0ELb0ELb1ELb1ELb1ELb1ELb0EEENS1_21CollectiveEpilogueFwdINS6_IJS8_S8_S9_EEENS6_IJNS7_ILi1EEESH_SH_EEESB_SD_Li128ELb1ELb1ELb0ELb0EEENS1_19SingleTileSchedulerILb1ELb0ELb1ELi128EEEEEEEEEvNT_6ParamsE --------------------------
	.section	.nv.shared._ZN7cutlass13device_kernelIN5flash19enable_sm80_to_sm89INS1_16FlashAttnFwdSm80INS1_25CollectiveMainloopFwdSm80ILi4ELi1ELb0EN4cute5tupleIJNS5_1CILi128EEENS7_ILi64EEES8_EEELi128ENS_6half_tEfNS_4arch4Sm80ELb1ELb0ELb0ELb1ELb1ELb1ELb1ELb0EEENS1_21CollectiveEpilogueFwdINS6_IJS8_S8_S9_EEENS6_IJNS7_ILi1EEESH_SH_EEESB_SD_Li128ELb1ELb1ELb0ELb0EEENS1_19SingleTileSchedulerILb1ELb0ELb1ELi128EEEEEEEEEvNT_6ParamsE,"aw",@nobits
	.sectionflags	@""
	.align	16
